	.target	sm_90a

	.elftype	@"ET_EXEC"


//--------------------- .note.nv.tkinfo           --------------------------
	.section	.note.nv.tkinfo,"",@"SHT_NOTE"
	.sectionflags	@"SHF_NOTE_NV_TKINFO"
	.tkinfo
        /*0018*/ 	.word	0x00000002
        /*0030*/ 	.string	""
        /*0030*/ 	.string	"ptxas"
        /*0030*/ 	.string	"Cuda compilation tools, release 13.0, V13.0.88"
        /*0030*/ 	.string	"Build cuda_13.0.r13.0/compiler.36424714_0"
        /*0030*/ 	.string	"-arch sm_90a -m 64 "



//--------------------- .note.nv.cuinfo           --------------------------
	.section	.note.nv.cuinfo,"",@"SHT_NOTE"
	.sectionflags	@"SHF_NOTE_NV_CUINFO"
        /*0018*/ 	.short	0x0002
        /*001a*/ 	.short	0x005a
        /*001c*/ 	.short	0x0082
	.zero		2


//--------------------- .nv.info                  --------------------------
	.section	.nv.info,"",@"SHT_CUDA_INFO"
	.align	4


	//----- nvinfo : EIATTR_REGCOUNT
	.align		4
        /*0000*/ 	.byte	0x04, 0x2f
        /*0002*/ 	.short	(.L_12 - .L_11)
	.align		4
.L_11:
        /*0004*/ 	.word	index@(_ZN5flash16flash_fwd_kernelI23Flash_fwd_kernel_traitsILi128ELi128ELi32ELi4ELb0ELb0EN7cutlass10bfloat16_tE19Flash_kernel_traitsILi128ELi128ELi32ELi4ES3_EELb0ELb0ELb1ELb1ELb0ELb0ELb1ELb0EEEvNS_16Flash_fwd_paramsE)
        /*0008*/ 	.word	0x000000ff


	//----- nvinfo : EIATTR_FRAME_SIZE
	.align		4
.L_12:
        /*000c*/ 	.byte	0x04, 0x11
        /*000e*/ 	.short	(.L_14 - .L_13)
	.align		4
.L_13:
        /*0010*/ 	.word	index@(_ZN5flash16flash_fwd_kernelI23Flash_fwd_kernel_traitsILi128ELi128ELi32ELi4ELb0ELb0EN7cutlass10bfloat16_tE19Flash_kernel_traitsILi128ELi128ELi32ELi4ES3_EELb0ELb0ELb1ELb1ELb0ELb0ELb1ELb0EEEvNS_16Flash_fwd_paramsE)
        /*0014*/ 	.word	0x00000048


	//----- nvinfo : EIATTR_REGCOUNT
	.align		4
.L_14:
        /*0018*/ 	.byte	0x04, 0x2f
        /*001a*/ 	.short	(.L_16 - .L_15)
	.align		4
.L_15:
        /*001c*/ 	.word	index@(_ZN5flash16flash_fwd_kernelI23Flash_fwd_kernel_traitsILi128ELi128ELi32ELi4ELb0ELb0EN7cutlass10bfloat16_tE19Flash_kernel_traitsILi128ELi128ELi32ELi4ES3_EELb1ELb0ELb1ELb1ELb0ELb0ELb0ELb1EEEvNS_16Flash_fwd_paramsE)
        /*0020*/ 	.word	0x000000ff


	//----- nvinfo : EIATTR_FRAME_SIZE
	.align		4
.L_16:
        /*0024*/ 	.byte	0x04, 0x11
        /*0026*/ 	.short	(.L_18 - .L_17)
	.align		4
.L_17:
        /*0028*/ 	.word	index@($_ZN5flash16flash_fwd_kernelI23Flash_fwd_kernel_traitsILi128ELi128ELi32ELi4ELb0ELb0EN7cutlass10bfloat16_tE19Flash_kernel_traitsILi128ELi128ELi32ELi4ES3_EELb1ELb0ELb1ELb1ELb0ELb0ELb0ELb1EEEvNS_16Flash_fwd_paramsE$_ZN5flash22compute_attn_1rowblockI23Flash_fwd_kernel_traitsILi128ELi128ELi32ELi4ELb0ELb0EN7cutlass10bfloat16_tE19Flash_kernel_traitsILi128ELi128ELi32ELi4ES3_EELb1ELb0ELb1ELb1ELb0ELb0ELb0ELb1ENS_16Flash_fwd_paramsEEEvRKT8_iii)
        /*002c*/ 	.word	0x000001e0


	//----- nvinfo : EIATTR_FRAME_SIZE
	.align		4
.L_18:
        /*0030*/ 	.byte	0x04, 0x11
        /*0032*/ 	.short	(.L_20 - .L_19)
	.align		4
.L_19:
        /*0034*/ 	.word	index@(_ZN5flash16flash_fwd_kernelI23Flash_fwd_kernel_traitsILi128ELi128ELi32ELi4ELb0ELb0EN7cutlass10bfloat16_tE19Flash_kernel_traitsILi128ELi128ELi32ELi4ES3_EELb1ELb0ELb1ELb1ELb0ELb0ELb0ELb1EEEvNS_16Flash_fwd_paramsE)
        /*0038*/ 	.word	0x000001e0


	//----- nvinfo : EIATTR_REGCOUNT
	.align		4
.L_20:
        /*003c*/ 	.byte	0x04, 0x2f
        /*003e*/ 	.short	(.L_22 - .L_21)
	.align		4
.L_21:
        /*0040*/ 	.word	index@(_ZN5flash16flash_fwd_kernelI23Flash_fwd_kernel_traitsILi128ELi128ELi32ELi4ELb0ELb0EN7cutlass10bfloat16_tE19Flash_kernel_traitsILi128ELi128ELi32ELi4ES3_EELb0ELb0ELb1ELb0ELb0ELb0ELb1ELb0EEEvNS_16Flash_fwd_paramsE)
        /*0044*/ 	.word	0x000000ff


	//----- nvinfo : EIATTR_FRAME_SIZE
	.align		4
.L_22:
        /*0048*/ 	.byte	0x04, 0x11
        /*004a*/ 	.short	(.L_24 - .L_23)
	.align		4
.L_23:
        /*004c*/ 	.word	index@(_ZN5flash16flash_fwd_kernelI23Flash_fwd_kernel_traitsILi128ELi128ELi32ELi4ELb0ELb0EN7cutlass10bfloat16_tE19Flash_kernel_traitsILi128ELi128ELi32ELi4ES3_EELb0ELb0ELb1ELb0ELb0ELb0ELb1ELb0EEEvNS_16Flash_fwd_paramsE)
        /*0050*/ 	.word	0x00000048


	//----- nvinfo : EIATTR_REGCOUNT
	.align		4
.L_24:
        /*0054*/ 	.byte	0x04, 0x2f
        /*0056*/ 	.short	(.L_26 - .L_25)
	.align		4
.L_25:
        /*0058*/ 	.word	index@(_ZN5flash16flash_fwd_kernelI23Flash_fwd_kernel_traitsILi128ELi128ELi32ELi4ELb0ELb0EN7cutlass10bfloat16_tE19Flash_kernel_traitsILi128ELi128ELi32ELi4ES3_EELb1ELb0ELb1ELb0ELb0ELb0ELb0ELb1EEEvNS_16Flash_fwd_paramsE)
        /*005c*/ 	.word	0x000000ff


	//----- nvinfo : EIATTR_FRAME_SIZE
	.align		4
.L_26:
        /*0060*/ 	.byte	0x04, 0x11
        /*0062*/ 	.short	(.L_28 - .L_27)
	.align		4
.L_27:
        /*0064*/ 	.word	index@(_ZN5flash16flash_fwd_kernelI23Flash_fwd_kernel_traitsILi128ELi128ELi32ELi4ELb0ELb0EN7cutlass10bfloat16_tE19Flash_kernel_traitsILi128ELi128ELi32ELi4ES3_EELb1ELb0ELb1ELb0ELb0ELb0ELb0ELb1EEEvNS_16Flash_fwd_paramsE)
        /*0068*/ 	.word	0x00000118


	//----- nvinfo : EIATTR_REGCOUNT
	.align		4
.L_28:
        /*006c*/ 	.byte	0x04, 0x2f
        /*006e*/ 	.short	(.L_30 - .L_29)
	.align		4
.L_29:
        /*0070*/ 	.word	index@(_ZN5flash16flash_fwd_kernelI23Flash_fwd_kernel_traitsILi128ELi128ELi32ELi4ELb0ELb0EN7cutlass10bfloat16_tE19Flash_kernel_traitsILi128ELi128ELi32ELi4ES3_EELb1ELb0ELb1ELb1ELb0ELb0ELb0ELb0EEEvNS_16Flash_fwd_paramsE)
        /*0074*/ 	.word	0x000000ff


	//----- nvinfo : EIATTR_FRAME_SIZE
	.align		4
.L_30:
        /*0078*/ 	.byte	0x04, 0x11
        /*007a*/ 	.short	(.L_32 - .L_31)
	.align		4
.L_31:
        /*007c*/ 	.word	index@(_ZN5flash16flash_fwd_kernelI23Flash_fwd_kernel_traitsILi128ELi128ELi32ELi4ELb0ELb0EN7cutlass10bfloat16_tE19Flash_kernel_traitsILi128ELi128ELi32ELi4ES3_EELb1ELb0ELb1ELb1ELb0ELb0ELb0ELb0EEEvNS_16Flash_fwd_paramsE)
        /*0080*/ 	.word	0x00000088


	//----- nvinfo : EIATTR_REGCOUNT
	.align		4
.L_32:
        /*0084*/ 	.byte	0x04, 0x2f
        /*0086*/ 	.short	(.L_34 - .L_33)
	.align		4
.L_33:
        /*0088*/ 	.word	index@(_ZN5flash16flash_fwd_kernelI23Flash_fwd_kernel_traitsILi128ELi128ELi32ELi4ELb0ELb0EN7cutlass10bfloat16_tE19Flash_kernel_traitsILi128ELi128ELi32ELi4ES3_EELb0ELb0ELb1ELb0ELb0ELb1ELb1ELb0EEEvNS_16Flash_fwd_paramsE)
        /*008c*/ 	.word	0x000000ff


	//----- nvinfo : EIATTR_FRAME_SIZE
	.align		4
.L_34:
        /*0090*/ 	.byte	0x04, 0x11
        /*0092*/ 	.short	(.L_36 - .L_35)
	.align		4
.L_35:
        /*0094*/ 	.word	index@(_ZN5flash16flash_fwd_kernelI23Flash_fwd_kernel_traitsILi128ELi128ELi32ELi4ELb0ELb0EN7cutlass10bfloat16_tE19Flash_kernel_traitsILi128ELi128ELi32ELi4ES3_EELb0ELb0ELb1ELb0ELb0ELb1ELb1ELb0EEEvNS_16Flash_fwd_paramsE)
        /*0098*/ 	.word	0x00000040


	//----- nvinfo : EIATTR_REGCOUNT
	.align		4
.L_36:
        /*009c*/ 	.byte	0x04, 0x2f
        /*009e*/ 	.short	(.L_38 - .L_37)
	.align		4
.L_37:
        /*00a0*/ 	.word	index@(_ZN5flash16flash_fwd_kernelI23Flash_fwd_kernel_traitsILi128ELi128ELi32ELi4ELb0ELb0EN7cutlass10bfloat16_tE19Flash_kernel_traitsILi128ELi128ELi32ELi4ES3_EELb1ELb0ELb1ELb0ELb0ELb1ELb0ELb0EEEvNS_16Flash_fwd_paramsE)
        /*00a4*/ 	.word	0x000000ff


	//----- nvinfo : EIATTR_FRAME_SIZE
	.align		4
.L_38:
        /*00a8*/ 	.byte	0x04, 0x11
        /*00aa*/ 	.short	(.L_40 - .L_39)
	.align		4
.L_39:
        /*00ac*/ 	.word	index@(_ZN5flash16flash_fwd_kernelI23Flash_fwd_kernel_traitsILi128ELi128ELi32ELi4ELb0ELb0EN7cutlass10bfloat16_tE19Flash_kernel_traitsILi128ELi128ELi32ELi4ES3_EELb1ELb0ELb1ELb0ELb0ELb1ELb0ELb0EEEvNS_16Flash_fwd_paramsE)
        /*00b0*/ 	.word	0x00000088


	//----- nvinfo : EIATTR_REGCOUNT
	.align		4
.L_40:
        /*00b4*/ 	.byte	0x04, 0x2f
        /*00b6*/ 	.short	(.L_42 - .L_41)
	.align		4
.L_41:
        /*00b8*/ 	.word	index@(_ZN5flash16flash_fwd_kernelI23Flash_fwd_kernel_traitsILi128ELi128ELi32ELi4ELb0ELb0EN7cutlass10bfloat16_tE19Flash_kernel_traitsILi128ELi128ELi32ELi4ES3_EELb0ELb0ELb0ELb1ELb0ELb0ELb1ELb0EEEvNS_16Flash_fwd_paramsE)
        /*00bc*/ 	.word	0x000000ff


	//----- nvinfo : EIATTR_FRAME_SIZE
	.align		4
.L_42:
        /*00c0*/ 	.byte	0x04, 0x11
        /*00c2*/ 	.short	(.L_44 - .L_43)
	.align		4
.L_43:
        /*00c4*/ 	.word	index@(_ZN5flash16flash_fwd_kernelI23Flash_fwd_kernel_traitsILi128ELi128ELi32ELi4ELb0ELb0EN7cutlass10bfloat16_tE19Flash_kernel_traitsILi128ELi128ELi32ELi4ES3_EELb0ELb0ELb0ELb1ELb0ELb0ELb1ELb0EEEvNS_16Flash_fwd_paramsE)
        /*00c8*/ 	.word	0x00000058


	//----- nvinfo : EIATTR_REGCOUNT
	.align		4
.L_44:
        /*00cc*/ 	.byte	0x04, 0x2f
        /*00ce*/ 	.short	(.L_46 - .L_45)
	.align		4
.L_45:
        /*00d0*/ 	.word	index@(_ZN5flash16flash_fwd_kernelI23Flash_fwd_kernel_traitsILi128ELi128ELi32ELi4ELb0ELb0EN7cutlass10bfloat16_tE19Flash_kernel_traitsILi128ELi128ELi32ELi4ES3_EELb1ELb0ELb0ELb1ELb0ELb0ELb0ELb1EEEvNS_16Flash_fwd_paramsE)
        /*00d4*/ 	.word	0x000000ff


	//----- nvinfo : EIATTR_FRAME_SIZE
	.align		4
.L_46:
        /*00d8*/ 	.byte	0x04, 0x11
        /*00da*/ 	.short	(.L_48 - .L_47)
	.align		4
.L_47:
        /*00dc*/ 	.word	index@(_ZN5flash16flash_fwd_kernelI23Flash_fwd_kernel_traitsILi128ELi128ELi32ELi4ELb0ELb0EN7cutlass10bfloat16_tE19Flash_kernel_traitsILi128ELi128ELi32ELi4ES3_EELb1ELb0ELb0ELb1ELb0ELb0ELb0ELb1EEEvNS_16Flash_fwd_paramsE)
        /*00e0*/ 	.word	0x000000a0


	//----- nvinfo : EIATTR_REGCOUNT
	.align		4
.L_48:
        /*00e4*/ 	.byte	0x04, 0x2f
        /*00e6*/ 	.short	(.L_50 - .L_49)
	.align		4
.L_49:
        /*00e8*/ 	.word	index@(_ZN5flash16flash_fwd_kernelI23Flash_fwd_kernel_traitsILi128ELi128ELi32ELi4ELb0ELb0EN7cutlass10bfloat16_tE19Flash_kernel_traitsILi128ELi128ELi32ELi4ES3_EELb0ELb0ELb0ELb0ELb0ELb0ELb1ELb0EEEvNS_16Flash_fwd_paramsE)
        /*00ec*/ 	.word	0x000000ff


	//----- nvinfo : EIATTR_FRAME_SIZE
	.align		4
.L_50:
        /*00f0*/ 	.byte	0x04, 0x11
        /*00f2*/ 	.short	(.L_52 - .L_51)
	.align		4
.L_51:
        /*00f4*/ 	.word	index@(_ZN5flash16flash_fwd_kernelI23Flash_fwd_kernel_traitsILi128ELi128ELi32ELi4ELb0ELb0EN7cutlass10bfloat16_tE19Flash_kernel_traitsILi128ELi128ELi32ELi4ES3_EELb0ELb0ELb0ELb0ELb0ELb0ELb1ELb0EEEvNS_16Flash_fwd_paramsE)
        /*00f8*/ 	.word	0x00000058


	//----- nvinfo : EIATTR_REGCOUNT
	.align		4
.L_52:
        /*00fc*/ 	.byte	0x04, 0x2f
        /*00fe*/ 	.short	(.L_54 - .L_53)
	.align		4
.L_53:
        /*0100*/ 	.word	index@(_ZN5flash16flash_fwd_kernelI23Flash_fwd_kernel_traitsILi128ELi128ELi32ELi4ELb0ELb0EN7cutlass10bfloat16_tE19Flash_kernel_traitsILi128ELi128ELi32ELi4ES3_EELb1ELb0ELb0ELb0ELb0ELb0ELb0ELb1EEEvNS_16Flash_fwd_paramsE)
        /*0104*/ 	.word	0x000000ff


	//----- nvinfo : EIATTR_FRAME_SIZE
	.align		4
.L_54:
        /*0108*/ 	.byte	0x04, 0x11
        /*010a*/ 	.short	(.L_56 - .L_55)
	.align		4
.L_55:
        /*010c*/ 	.word	index@(_ZN5flash16flash_fwd_kernelI23Flash_fwd_kernel_traitsILi128ELi128ELi32ELi4ELb0ELb0EN7cutlass10bfloat16_tE19Flash_kernel_traitsILi128ELi128ELi32ELi4ES3_EELb1ELb0ELb0ELb0ELb0ELb0ELb0ELb1EEEvNS_16Flash_fwd_paramsE)
        /*0110*/ 	.word	0x00000088


	//----- nvinfo : EIATTR_REGCOUNT
	.align		4
.L_56:
        /*0114*/ 	.byte	0x04, 0x2f
        /*0116*/ 	.short	(.L_58 - .L_57)
	.align		4
.L_57:
        /*0118*/ 	.word	index@(_ZN5flash16flash_fwd_kernelI23Flash_fwd_kernel_traitsILi128ELi128ELi32ELi4ELb0ELb0EN7cutlass10bfloat16_tE19Flash_kernel_traitsILi128ELi128ELi32ELi4ES3_EELb1ELb0ELb0ELb1ELb0ELb0ELb0ELb0EEEvNS_16Flash_fwd_paramsE)
        /*011c*/ 	.word	0x000000ff


	//----- nvinfo : EIATTR_FRAME_SIZE
	.align		4
.L_58:
        /*0120*/ 	.byte	0x04, 0x11
        /*0122*/ 	.short	(.L_60 - .L_59)
	.align		4
.L_59:
        /*0124*/ 	.word	index@(_ZN5flash16flash_fwd_kernelI23Flash_fwd_kernel_traitsILi128ELi128ELi32ELi4ELb0ELb0EN7cutlass10bfloat16_tE19Flash_kernel_traitsILi128ELi128ELi32ELi4ES3_EELb1ELb0ELb0ELb1ELb0ELb0ELb0ELb0EEEvNS_16Flash_fwd_paramsE)
        /*0128*/ 	.word	0x00000030


	//----- nvinfo : EIATTR_REGCOUNT
	.align		4
.L_60:
        /*012c*/ 	.byte	0x04, 0x2f
        /*012e*/ 	.short	(.L_62 - .L_61)
	.align		4
.L_61:
        /*0130*/ 	.word	index@(_ZN5flash16flash_fwd_kernelI23Flash_fwd_kernel_traitsILi128ELi128ELi32ELi4ELb0ELb0EN7cutlass10bfloat16_tE19Flash_kernel_traitsILi128ELi128ELi32ELi4ES3_EELb0ELb0ELb0ELb0ELb1ELb1ELb1ELb0EEEvNS_16Flash_fwd_paramsE)
        /*0134*/ 	.word	0x000000ff


	//----- nvinfo : EIATTR_FRAME_SIZE
	.align		4
.L_62:
        /*0138*/ 	.byte	0x04, 0x11
        /*013a*/ 	.short	(.L_64 - .L_63)
	.align		4
.L_63:
        /*013c*/ 	.word	index@(_ZN5flash16flash_fwd_kernelI23Flash_fwd_kernel_traitsILi128ELi128ELi32ELi4ELb0ELb0EN7cutlass10bfloat16_tE19Flash_kernel_traitsILi128ELi128ELi32ELi4ES3_EELb0ELb0ELb0ELb0ELb1ELb1ELb1ELb0EEEvNS_16Flash_fwd_paramsE)
        /*0140*/ 	.word	0x00000030


	//----- nvinfo : EIATTR_REGCOUNT
	.align		4
.L_64:
        /*0144*/ 	.byte	0x04, 0x2f
        /*0146*/ 	.short	(.L_66 - .L_65)
	.align		4
.L_65:
        /*0148*/ 	.word	index@(_ZN5flash16flash_fwd_kernelI23Flash_fwd_kernel_traitsILi128ELi128ELi32ELi4ELb0ELb0EN7cutlass10bfloat16_tE19Flash_kernel_traitsILi128ELi128ELi32ELi4ES3_EELb1ELb0ELb0ELb0ELb1ELb1ELb0ELb0EEEvNS_16Flash_fwd_paramsE)
        /*014c*/ 	.word	0x000000ff


	//----- nvinfo : EIATTR_FRAME_SIZE
	.align		4
.L_66:
        /*0150*/ 	.byte	0x04, 0x11
        /*0152*/ 	.short	(.L_68 - .L_67)
	.align		4
.L_67:
        /*0154*/ 	.word	index@(_ZN5flash16flash_fwd_kernelI23Flash_fwd_kernel_traitsILi128ELi128ELi32ELi4ELb0ELb0EN7cutlass10bfloat16_tE19Flash_kernel_traitsILi128ELi128ELi32ELi4ES3_EELb1ELb0ELb0ELb0ELb1ELb1ELb0ELb0EEEvNS_16Flash_fwd_paramsE)
        /*0158*/ 	.word	0x00000020


	//----- nvinfo : EIATTR_REGCOUNT
	.align		4
.L_68:
        /*015c*/ 	.byte	0x04, 0x2f
        /*015e*/ 	.short	(.L_70 - .L_69)
	.align		4
.L_69:
        /*0160*/ 	.word	index@(_ZN5flash16flash_fwd_kernelI23Flash_fwd_kernel_traitsILi128ELi128ELi32ELi4ELb0ELb0EN7cutlass10bfloat16_tE19Flash_kernel_traitsILi128ELi128ELi32ELi4ES3_EELb1ELb0ELb1ELb0ELb0ELb0ELb0ELb0EEEvNS_16Flash_fwd_paramsE)
        /*0164*/ 	.word	0x000000ff


	//----- nvinfo : EIATTR_FRAME_SIZE
	.align		4
.L_70:
        /*0168*/ 	.byte	0x04, 0x11
        /*016a*/ 	.short	(.L_72 - .L_71)
	.align		4
.L_71:
        /*016c*/ 	.word	index@(_ZN5flash16flash_fwd_kernelI23Flash_fwd_kernel_traitsILi128ELi128ELi32ELi4ELb0ELb0EN7cutlass10bfloat16_tE19Flash_kernel_traitsILi128ELi128ELi32ELi4ES3_EELb1ELb0ELb1ELb0ELb0ELb0ELb0ELb0EEEvNS_16Flash_fwd_paramsE)
        /*0170*/ 	.word	0x00000080


	//----- nvinfo : EIATTR_REGCOUNT
	.align		4
.L_72:
        /*0174*/ 	.byte	0x04, 0x2f
        /*0176*/ 	.short	(.L_74 - .L_73)
	.align		4
.L_73:
        /*0178*/ 	.word	index@(_ZN5flash16flash_fwd_kernelI23Flash_fwd_kernel_traitsILi128ELi128ELi32ELi4ELb0ELb0EN7cutlass10bfloat16_tE19Flash_kernel_traitsILi128ELi128ELi32ELi4ES3_EELb1ELb0ELb0ELb0ELb0ELb0ELb0ELb0EEEvNS_16Flash_fwd_paramsE)
        /*017c*/ 	.word	0x000000ff


	//----- nvinfo : EIATTR_FRAME_SIZE
	.align		4
.L_74:
        /*0180*/ 	.byte	0x04, 0x11
        /*0182*/ 	.short	(.L_76 - .L_75)
	.align		4
.L_75:
        /*0184*/ 	.word	index@(_ZN5flash16flash_fwd_kernelI23Flash_fwd_kernel_traitsILi128ELi128ELi32ELi4ELb0ELb0EN7cutlass10bfloat16_tE19Flash_kernel_traitsILi128ELi128ELi32ELi4ES3_EELb1ELb0ELb0ELb0ELb0ELb0ELb0ELb0EEEvNS_16Flash_fwd_paramsE)
        /*0188*/ 	.word	0x00000020


	//----- nvinfo : EIATTR_REGCOUNT
	.align		4
.L_76:
        /*018c*/ 	.byte	0x04, 0x2f
        /*018e*/ 	.short	(.L_78 - .L_77)
	.align		4
.L_77:
        /*0190*/ 	.word	index@(_ZN5flash16flash_fwd_kernelI23Flash_fwd_kernel_traitsILi128ELi128ELi32ELi4ELb0ELb0EN7cutlass10bfloat16_tE19Flash_kernel_traitsILi128ELi128ELi32ELi4ES3_EELb0ELb0ELb0ELb0ELb0ELb1ELb1ELb0EEEvNS_16Flash_fwd_paramsE)
        /*0194*/ 	.word	0x000000ff


	//----- nvinfo : EIATTR_FRAME_SIZE
	.align		4
.L_78:
        /*0198*/ 	.byte	0x04, 0x11
        /*019a*/ 	.short	(.L_80 - .L_79)
	.align		4
.L_79:
        /*019c*/ 	.word	index@(_ZN5flash16flash_fwd_kernelI23Flash_fwd_kernel_traitsILi128ELi128ELi32ELi4ELb0ELb0EN7cutlass10bfloat16_tE19Flash_kernel_traitsILi128ELi128ELi32ELi4ES3_EELb0ELb0ELb0ELb0ELb0ELb1ELb1ELb0EEEvNS_16Flash_fwd_paramsE)
        /*01a0*/ 	.word	0x00000048


	//----- nvinfo : EIATTR_REGCOUNT
	.align		4
.L_80:
        /*01a4*/ 	.byte	0x04, 0x2f
        /*01a6*/ 	.short	(.L_82 - .L_81)
	.align		4
.L_81:
        /*01a8*/ 	.word	index@(_ZN5flash16flash_fwd_kernelI23Flash_fwd_kernel_traitsILi128ELi128ELi32ELi4ELb0ELb0EN7cutlass10bfloat16_tE19Flash_kernel_traitsILi128ELi128ELi32ELi4ES3_EELb1ELb0ELb0ELb0ELb0ELb1ELb0ELb0EEEvNS_16Flash_fwd_paramsE)
        /*01ac*/ 	.word	0x000000ff


	//----- nvinfo : EIATTR_FRAME_SIZE
	.align		4
.L_82:
        /*01b0*/ 	.byte	0x04, 0x11
        /*01b2*/ 	.short	(.L_84 - .L_83)
	.align		4
.L_83:
        /*01b4*/ 	.word	index@(_ZN5flash16flash_fwd_kernelI23Flash_fwd_kernel_traitsILi128ELi128ELi32ELi4ELb0ELb0EN7cutlass10bfloat16_tE19Flash_kernel_traitsILi128ELi128ELi32ELi4ES3_EELb1ELb0ELb0ELb0ELb0ELb1ELb0ELb0EEEvNS_16Flash_fwd_paramsE)
        /*01b8*/ 	.word	0x00000020


	//----- nvinfo : EIATTR_REGCOUNT
	.align		4
.L_84:
        /*01bc*/ 	.byte	0x04, 0x2f
        /*01be*/ 	.short	(.L_86 - .L_85)
	.align		4
.L_85:
        /*01c0*/ 	.word	index@(_ZN5flash16flash_fwd_kernelI23Flash_fwd_kernel_traitsILi128ELi128ELi32ELi4ELb0ELb0EN7cutlass10bfloat16_tE19Flash_kernel_traitsILi128ELi128ELi32ELi4ES3_EELb0ELb0ELb1ELb1ELb0ELb0ELb0ELb0EEEvNS_16Flash_fwd_paramsE)
        /*01c4*/ 	.word	0x000000ff


	//----- nvinfo : EIATTR_FRAME_SIZE
	.align		4
.L_86:
        /*01c8*/ 	.byte	0x04, 0x11
        /*01ca*/ 	.short	(.L_88 - .L_87)
	.align		4
.L_87:
        /*01cc*/ 	.word	index@(_ZN5flash16flash_fwd_kernelI23Flash_fwd_kernel_traitsILi128ELi128ELi32ELi4ELb0ELb0EN7cutlass10bfloat16_tE19Flash_kernel_traitsILi128ELi128ELi32ELi4ES3_EELb0ELb0ELb1ELb1ELb0ELb0ELb0ELb0EEEvNS_16Flash_fwd_paramsE)
        /*01d0*/ 	.word	0x00000048


	//----- nvinfo : EIATTR_REGCOUNT
	.align		4
.L_88:
        /*01d4*/ 	.byte	0x04, 0x2f
        /*01d6*/ 	.short	(.L_90 - .L_89)
	.align		4
.L_89:
        /*01d8*/ 	.word	index@(_ZN5flash16flash_fwd_kernelI23Flash_fwd_kernel_traitsILi128ELi128ELi32ELi4ELb0ELb0EN7cutlass10bfloat16_tE19Flash_kernel_traitsILi128ELi128ELi32ELi4ES3_EELb0ELb0ELb1ELb0ELb0ELb0ELb0ELb0EEEvNS_16Flash_fwd_paramsE)
        /*01dc*/ 	.word	0x000000ff


	//----- nvinfo : EIATTR_FRAME_SIZE
	.align		4
.L_90:
        /*01e0*/ 	.byte	0x04, 0x11
        /*01e2*/ 	.short	(.L_92 - .L_91)
	.align		4
.L_91:
        /*01e4*/ 	.word	index@(_ZN5flash16flash_fwd_kernelI23Flash_fwd_kernel_traitsILi128ELi128ELi32ELi4ELb0ELb0EN7cutlass10bfloat16_tE19Flash_kernel_traitsILi128ELi128ELi32ELi4ES3_EELb0ELb0ELb1ELb0ELb0ELb0ELb0ELb0EEEvNS_16Flash_fwd_paramsE)
        /*01e8*/ 	.word	0x00000048


	//----- nvinfo : EIATTR_REGCOUNT
	.align		4
.L_92:
        /*01ec*/ 	.byte	0x04, 0x2f
        /*01ee*/ 	.short	(.L_94 - .L_93)
	.align		4
.L_93:
        /*01f0*/ 	.word	index@(_ZN5flash16flash_fwd_kernelI23Flash_fwd_kernel_traitsILi128ELi128ELi32ELi4ELb0ELb0EN7cutlass10bfloat16_tE19Flash_kernel_traitsILi128ELi128ELi32ELi4ES3_EELb0ELb0ELb1ELb0ELb0ELb1ELb0ELb0EEEvNS_16Flash_fwd_paramsE)
        /*01f4*/ 	.word	0x000000ff


	//----- nvinfo : EIATTR_FRAME_SIZE
	.align		4
.L_94:
        /*01f8*/ 	.byte	0x04, 0x11
        /*01fa*/ 	.short	(.L_96 - .L_95)
	.align		4
.L_95:
        /*01fc*/ 	.word	index@(_ZN5flash16flash_fwd_kernelI23Flash_fwd_kernel_traitsILi128ELi128ELi32ELi4ELb0ELb0EN7cutlass10bfloat16_tE19Flash_kernel_traitsILi128ELi128ELi32ELi4ES3_EELb0ELb0ELb1ELb0ELb0ELb1ELb0ELb0EEEvNS_16Flash_fwd_paramsE)
        /*0200*/ 	.word	0x00000040


	//----- nvinfo : EIATTR_REGCOUNT
	.align		4
.L_96:
        /*0204*/ 	.byte	0x04, 0x2f
        /*0206*/ 	.short	(.L_98 - .L_97)
	.align		4
.L_97:
        /*0208*/ 	.word	index@(_ZN5flash16flash_fwd_kernelI23Flash_fwd_kernel_traitsILi128ELi128ELi32ELi4ELb0ELb0EN7cutlass10bfloat16_tE19Flash_kernel_traitsILi128ELi128ELi32ELi4ES3_EELb0ELb0ELb0ELb1ELb0ELb0ELb0ELb0EEEvNS_16Flash_fwd_paramsE)
        /*020c*/ 	.word	0x000000ff


	//----- nvinfo : EIATTR_FRAME_SIZE
	.align		4
.L_98:
        /*0210*/ 	.byte	0x04, 0x11
        /*0212*/ 	.short	(.L_100 - .L_99)
	.align		4
.L_99:
        /*0214*/ 	.word	index@(_ZN5flash16flash_fwd_kernelI23Flash_fwd_kernel_traitsILi128ELi128ELi32ELi4ELb0ELb0EN7cutlass10bfloat16_tE19Flash_kernel_traitsILi128ELi128ELi32ELi4ES3_EELb0ELb0ELb0ELb1ELb0ELb0ELb0ELb0EEEvNS_16Flash_fwd_paramsE)
        /*0218*/ 	.word	0x00000028


	//----- nvinfo : EIATTR_REGCOUNT
	.align		4
.L_100:
        /*021c*/ 	.byte	0x04, 0x2f
        /*021e*/ 	.short	(.L_102 - .L_101)
	.align		4
.L_101:
        /*0220*/ 	.word	index@(_ZN5flash16flash_fwd_kernelI23Flash_fwd_kernel_traitsILi128ELi128ELi32ELi4ELb0ELb0EN7cutlass10bfloat16_tE19Flash_kernel_traitsILi128ELi128ELi32ELi4ES3_EELb0ELb0ELb0ELb0ELb0ELb0ELb0ELb0EEEvNS_16Flash_fwd_paramsE)
        /*0224*/ 	.word	0x000000ff


	//----- nvinfo : EIATTR_FRAME_SIZE
	.align		4
.L_102:
        /*0228*/ 	.byte	0x04, 0x11
        /*022a*/ 	.short	(.L_104 - .L_103)
	.align		4
.L_103:
        /*022c*/ 	.word	index@(_ZN5flash16flash_fwd_kernelI23Flash_fwd_kernel_traitsILi128ELi128ELi32ELi4ELb0ELb0EN7cutlass10bfloat16_tE19Flash_kernel_traitsILi128ELi128ELi32ELi4ES3_EELb0ELb0ELb0ELb0ELb0ELb0ELb0ELb0EEEvNS_16Flash_fwd_paramsE)
        /*0230*/ 	.word	0x00000020


	//----- nvinfo : EIATTR_REGCOUNT
	.align		4
.L_104:
        /*0234*/ 	.byte	0x04, 0x2f
        /*0236*/ 	.short	(.L_106 - .L_105)
	.align		4
.L_105:
        /*0238*/ 	.word	index@(_ZN5flash16flash_fwd_kernelI23Flash_fwd_kernel_traitsILi128ELi128ELi32ELi4ELb0ELb0EN7cutlass10bfloat16_tE19Flash_kernel_traitsILi128ELi128ELi32ELi4ES3_EELb0ELb0ELb0ELb0ELb1ELb1ELb0ELb0EEEvNS_16Flash_fwd_paramsE)
        /*023c*/ 	.word	0x000000fe


	//----- nvinfo : EIATTR_FRAME_SIZE
	.align		4
.L_106:
        /*0240*/ 	.byte	0x04, 0x11
        /*0242*/ 	.short	(.L_108 - .L_107)
	.align		4
.L_107:
        /*0244*/ 	.word	index@(_ZN5flash16flash_fwd_kernelI23Flash_fwd_kernel_traitsILi128ELi128ELi32ELi4ELb0ELb0EN7cutlass10bfloat16_tE19Flash_kernel_traitsILi128ELi128ELi32ELi4ES3_EELb0ELb0ELb0ELb0ELb1ELb1ELb0ELb0EEEvNS_16Flash_fwd_paramsE)
        /*0248*/ 	.word	0x00000000


	//----- nvinfo : EIATTR_REGCOUNT
	.align		4
.L_108:
        /*024c*/ 	.byte	0x04, 0x2f
        /*024e*/ 	.short	(.L_110 - .L_109)
	.align		4
.L_109:
        /*0250*/ 	.word	index@(_ZN5flash16flash_fwd_kernelI23Flash_fwd_kernel_traitsILi128ELi128ELi32ELi4ELb0ELb0EN7cutlass10bfloat16_tE19Flash_kernel_traitsILi128ELi128ELi32ELi4ES3_EELb0ELb0ELb0ELb0ELb0ELb1ELb0ELb0EEEvNS_16Flash_fwd_paramsE)
        /*0254*/ 	.word	0x000000ff


	//----- nvinfo : EIATTR_FRAME_SIZE
	.align		4
.L_110:
        /*0258*/ 	.byte	0x04, 0x11
        /*025a*/ 	.short	(.L_112 - .L_111)
	.align		4
.L_111:
        /*025c*/ 	.word	index@(_ZN5flash16flash_fwd_kernelI23Flash_fwd_kernel_traitsILi128ELi128ELi32ELi4ELb0ELb0EN7cutlass10bfloat16_tE19Flash_kernel_traitsILi128ELi128ELi32ELi4ES3_EELb0ELb0ELb0ELb0ELb0ELb1ELb0ELb0EEEvNS_16Flash_fwd_paramsE)
        /*0260*/ 	.word	0x00000010


	//----- nvinfo : EIATTR_REGCOUNT
	.align		4
.L_112:
        /*0264*/ 	.byte	0x04, 0x2f
        /*0266*/ 	.short	(.L_114 - .L_113)
	.align		4
.L_113:
        /*0268*/ 	.word	index@(_ZN5flash16flash_fwd_kernelI23Flash_fwd_kernel_traitsILi128ELi128ELi64ELi4ELb0ELb0EN7cutlass10bfloat16_tE19Flash_kernel_traitsILi128ELi128ELi64ELi4ES3_EELb0ELb0ELb1ELb1ELb0ELb0ELb1ELb0EEEvNS_16Flash_fwd_paramsE)
        /*026c*/ 	.word	0x000000ff


	//----- nvinfo : EIATTR_FRAME_SIZE
	.align		4
.L_114:
        /*0270*/ 	.byte	0x04, 0x11
        /*0272*/ 	.short	(.L_116 - .L_115)
	.align		4
.L_115:
        /*0274*/ 	.word	index@(_ZN5flash16flash_fwd_kernelI23Flash_fwd_kernel_traitsILi128ELi128ELi64ELi4ELb0ELb0EN7cutlass10bfloat16_tE19Flash_kernel_traitsILi128ELi128ELi64ELi4ES3_EELb0ELb0ELb1ELb1ELb0ELb0ELb1ELb0EEEvNS_16Flash_fwd_paramsE)
        /*0278*/ 	.word	0x000000d8


	//----- nvinfo : EIATTR_REGCOUNT
	.align		4
.L_116:
        /*027c*/ 	.byte	0x04, 0x2f
        /*027e*/ 	.short	(.L_118 - .L_117)
	.align		4
.L_117:
        /*0280*/ 	.word	index@(_ZN5flash16flash_fwd_kernelI23Flash_fwd_kernel_traitsILi128ELi128ELi64ELi4ELb0ELb0EN7cutlass10bfloat16_tE19Flash_kernel_traitsILi128ELi128ELi64ELi4ES3_EELb0ELb0ELb1ELb1ELb0ELb0ELb0ELb0EEEvNS_16Flash_fwd_paramsE)
        /*0284*/ 	.word	0x000000ff


	//----- nvinfo : EIATTR_FRAME_SIZE
	.align		4
.L_118:
        /*0288*/ 	.byte	0x04, 0x11
        /*028a*/ 	.short	(.L_120 - .L_119)
	.align		4
.L_119:
        /*028c*/ 	.word	index@(_ZN5flash16flash_fwd_kernelI23Flash_fwd_kernel_traitsILi128ELi128ELi64ELi4ELb0ELb0EN7cutlass10bfloat16_tE19Flash_kernel_traitsILi128ELi128ELi64ELi4ES3_EELb0ELb0ELb1ELb1ELb0ELb0ELb0ELb0EEEvNS_16Flash_fwd_paramsE)
        /*0290*/ 	.word	0x000000d0


	//----- nvinfo : EIATTR_REGCOUNT
	.align		4
.L_120:
        /*0294*/ 	.byte	0x04, 0x2f
        /*0296*/ 	.short	(.L_122 - .L_121)
	.align		4
.L_121:
        /*0298*/ 	.word	index@(_ZN5flash16flash_fwd_kernelI23Flash_fwd_kernel_traitsILi128ELi128ELi64ELi4ELb0ELb0EN7cutlass10bfloat16_tE19Flash_kernel_traitsILi128ELi128ELi64ELi4ES3_EELb0ELb0ELb1ELb0ELb0ELb0ELb1ELb0EEEvNS_16Flash_fwd_paramsE)
        /*029c*/ 	.word	0x000000ff


	//----- nvinfo : EIATTR_FRAME_SIZE
	.align		4
.L_122:
        /*02a0*/ 	.byte	0x04, 0x11
        /*02a2*/ 	.short	(.L_124 - .L_123)
	.align		4
.L_123:
        /*02a4*/ 	.word	index@(_ZN5flash16flash_fwd_kernelI23Flash_fwd_kernel_traitsILi128ELi128ELi64ELi4ELb0ELb0EN7cutlass10bfloat16_tE19Flash_kernel_traitsILi128ELi128ELi64ELi4ES3_EELb0ELb0ELb1ELb0ELb0ELb0ELb1ELb0EEEvNS_16Flash_fwd_paramsE)
        /*02a8*/ 	.word	0x000000e0


	//----- nvinfo : EIATTR_REGCOUNT
	.align		4
.L_124:
        /*02ac*/ 	.byte	0x04, 0x2f
        /*02ae*/ 	.short	(.L_126 - .L_125)
	.align		4
.L_125:
        /*02b0*/ 	.word	index@(_ZN5flash16flash_fwd_kernelI23Flash_fwd_kernel_traitsILi128ELi128ELi64ELi4ELb0ELb0EN7cutlass10bfloat16_tE19Flash_kernel_traitsILi128ELi128ELi64ELi4ES3_EELb0ELb0ELb1ELb0ELb0ELb0ELb0ELb0EEEvNS_16Flash_fwd_paramsE)
        /*02b4*/ 	.word	0x000000ff


	//----- nvinfo : EIATTR_FRAME_SIZE
	.align		4
.L_126:
        /*02b8*/ 	.byte	0x04, 0x11
        /*02ba*/ 	.short	(.L_128 - .L_127)
	.align		4
.L_127:
        /*02bc*/ 	.word	index@(_ZN5flash16flash_fwd_kernelI23Flash_fwd_kernel_traitsILi128ELi128ELi64ELi4ELb0ELb0EN7cutlass10bfloat16_tE19Flash_kernel_traitsILi128ELi128ELi64ELi4ES3_EELb0ELb0ELb1ELb0ELb0ELb0ELb0ELb0EEEvNS_16Flash_fwd_paramsE)
        /*02c0*/ 	.word	0x000000c8


	//----- nvinfo : EIATTR_REGCOUNT
	.align		4
.L_128:
        /*02c4*/ 	.byte	0x04, 0x2f
        /*02c6*/ 	.short	(.L_130 - .L_129)
	.align		4
.L_129:
        /*02c8*/ 	.word	index@(_ZN5flash16flash_fwd_kernelI23Flash_fwd_kernel_traitsILi128ELi128ELi64ELi4ELb0ELb0EN7cutlass10bfloat16_tE19Flash_kernel_traitsILi128ELi128ELi64ELi4ES3_EELb0ELb0ELb1ELb0ELb0ELb1ELb1ELb0EEEvNS_16Flash_fwd_paramsE)
        /*02cc*/ 	.word	0x000000ff


	//----- nvinfo : EIATTR_FRAME_SIZE
	.align		4
.L_130:
        /*02d0*/ 	.byte	0x04, 0x11
        /*02d2*/ 	.short	(.L_132 - .L_131)
	.align		4
.L_131:
        /*02d4*/ 	.word	index@(_ZN5flash16flash_fwd_kernelI23Flash_fwd_kernel_traitsILi128ELi128ELi64ELi4ELb0ELb0EN7cutlass10bfloat16_tE19Flash_kernel_traitsILi128ELi128ELi64ELi4ES3_EELb0ELb0ELb1ELb0ELb0ELb1ELb1ELb0EEEvNS_16Flash_fwd_paramsE)
        /*02d8*/ 	.word	0x000000e8


	//----- nvinfo : EIATTR_REGCOUNT
	.align		4
.L_132:
        /*02dc*/ 	.byte	0x04, 0x2f
        /*02de*/ 	.short	(.L_134 - .L_133)
	.align		4
.L_133:
        /*02e0*/ 	.word	index@(_ZN5flash16flash_fwd_kernelI23Flash_fwd_kernel_traitsILi128ELi128ELi64ELi4ELb0ELb0EN7cutlass10bfloat16_tE19Flash_kernel_traitsILi128ELi128ELi64ELi4ES3_EELb0ELb0ELb1ELb0ELb0ELb1ELb0ELb0EEEvNS_16Flash_fwd_paramsE)
        /*02e4*/ 	.word	0x000000ff


	//----- nvinfo : EIATTR_FRAME_SIZE
	.align		4
.L_134:
        /*02e8*/ 	.byte	0x04, 0x11
        /*02ea*/ 	.short	(.L_136 - .L_135)
	.align		4
.L_135:
        /*02ec*/ 	.word	index@(_ZN5flash16flash_fwd_kernelI23Flash_fwd_kernel_traitsILi128ELi128ELi64ELi4ELb0ELb0EN7cutlass10bfloat16_tE19Flash_kernel_traitsILi128ELi128ELi64ELi4ES3_EELb0ELb0ELb1ELb0ELb0ELb1ELb0ELb0EEEvNS_16Flash_fwd_paramsE)
        /*02f0*/ 	.word	0x000000b8


	//----- nvinfo : EIATTR_REGCOUNT
	.align		4
.L_136:
        /*02f4*/ 	.byte	0x04, 0x2f
        /*02f6*/ 	.short	(.L_138 - .L_137)
	.align		4
.L_137:
        /*02f8*/ 	.word	index@(_ZN5flash16flash_fwd_kernelI23Flash_fwd_kernel_traitsILi128ELi128ELi64ELi4ELb0ELb0EN7cutlass10bfloat16_tE19Flash_kernel_traitsILi128ELi128ELi64ELi4ES3_EELb0ELb0ELb0ELb1ELb0ELb0ELb1ELb0EEEvNS_16Flash_fwd_paramsE)
        /*02fc*/ 	.word	0x000000ff


	//----- nvinfo : EIATTR_FRAME_SIZE
	.align		4
.L_138:
        /*0300*/ 	.byte	0x04, 0x11
        /*0302*/ 	.short	(.L_140 - .L_139)
	.align		4
.L_139:
        /*0304*/ 	.word	index@(_ZN5flash16flash_fwd_kernelI23Flash_fwd_kernel_traitsILi128ELi128ELi64ELi4ELb0ELb0EN7cutlass10bfloat16_tE19Flash_kernel_traitsILi128ELi128ELi64ELi4ES3_EELb0ELb0ELb0ELb1ELb0ELb0ELb1ELb0EEEvNS_16Flash_fwd_paramsE)
        /*0308*/ 	.word	0x00000090


	//----- nvinfo : EIATTR_REGCOUNT
	.align		4
.L_140:
        /*030c*/ 	.byte	0x04, 0x2f
        /*030e*/ 	.short	(.L_142 - .L_141)
	.align		4
.L_141:
        /*0310*/ 	.word	index@(_ZN5flash16flash_fwd_kernelI23Flash_fwd_kernel_traitsILi128ELi128ELi64ELi4ELb0ELb0EN7cutlass10bfloat16_tE19Flash_kernel_traitsILi128ELi128ELi64ELi4ES3_EELb0ELb0ELb0ELb1ELb0ELb0ELb0ELb0EEEvNS_16Flash_fwd_paramsE)
        /*0314*/ 	.word	0x000000ff


	//----- nvinfo : EIATTR_FRAME_SIZE
	.align		4
.L_142:
        /*0318*/ 	.byte	0x04, 0x11
        /*031a*/ 	.short	(.L_144 - .L_143)
	.align		4
.L_143:
        /*031c*/ 	.word	index@(_ZN5flash16flash_fwd_kernelI23Flash_fwd_kernel_traitsILi128ELi128ELi64ELi4ELb0ELb0EN7cutlass10bfloat16_tE19Flash_kernel_traitsILi128ELi128ELi64ELi4ES3_EELb0ELb0ELb0ELb1ELb0ELb0ELb0ELb0EEEvNS_16Flash_fwd_paramsE)
        /*0320*/ 	.word	0x00000090


	//----- nvinfo : EIATTR_REGCOUNT
	.align		4
.L_144:
        /*0324*/ 	.byte	0x04, 0x2f
        /*0326*/ 	.short	(.L_146 - .L_145)
	.align		4
.L_145:
        /*0328*/ 	.word	index@(_ZN5flash16flash_fwd_kernelI23Flash_fwd_kernel_traitsILi128ELi128ELi64ELi4ELb0ELb0EN7cutlass10bfloat16_tE19Flash_kernel_traitsILi128ELi128ELi64ELi4ES3_EELb0ELb0ELb0ELb0ELb0ELb0ELb1ELb0EEEvNS_16Flash_fwd_paramsE)
        /*032c*/ 	.word	0x000000ff


	//----- nvinfo : EIATTR_FRAME_SIZE
	.align		4
.L_146:
        /*0330*/ 	.byte	0x04, 0x11
        /*0332*/ 	.short	(.L_148 - .L_147)
	.align		4
.L_147:
        /*0334*/ 	.word	index@(_ZN5flash16flash_fwd_kernelI23Flash_fwd_kernel_traitsILi128ELi128ELi64ELi4ELb0ELb0EN7cutlass10bfloat16_tE19Flash_kernel_traitsILi128ELi128ELi64ELi4ES3_EELb0ELb0ELb0ELb0ELb0ELb0ELb1ELb0EEEvNS_16Flash_fwd_paramsE)
        /*0338*/ 	.word	0x000000d8


	//----- nvinfo : EIATTR_REGCOUNT
	.align		4
.L_148:
        /*033c*/ 	.byte	0x04, 0x2f
        /*033e*/ 	.short	(.L_150 - .L_149)
	.align		4
.L_149:
        /*0340*/ 	.word	index@(_ZN5flash16flash_fwd_kernelI23Flash_fwd_kernel_traitsILi128ELi128ELi64ELi4ELb0ELb0EN7cutlass10bfloat16_tE19Flash_kernel_traitsILi128ELi128ELi64ELi4ES3_EELb0ELb0ELb0ELb0ELb0ELb0ELb0ELb0EEEvNS_16Flash_fwd_paramsE)
        /*0344*/ 	.word	0x000000ff


	//----- nvinfo : EIATTR_FRAME_SIZE
	.align		4
.L_150:
        /*0348*/ 	.byte	0x04, 0x11
        /*034a*/ 	.short	(.L_152 - .L_151)
	.align		4
.L_151:
        /*034c*/ 	.word	index@(_ZN5flash16flash_fwd_kernelI23Flash_fwd_kernel_traitsILi128ELi128ELi64ELi4ELb0ELb0EN7cutlass10bfloat16_tE19Flash_kernel_traitsILi128ELi128ELi64ELi4ES3_EELb0ELb0ELb0ELb0ELb0ELb0ELb0ELb0EEEvNS_16Flash_fwd_paramsE)
        /*0350*/ 	.word	0x000000b0


	//----- nvinfo : EIATTR_REGCOUNT
	.align		4
.L_152:
        /*0354*/ 	.byte	0x04, 0x2f
        /*0356*/ 	.short	(.L_154 - .L_153)
	.align		4
.L_153:
        /*0358*/ 	.word	index@(_ZN5flash16flash_fwd_kernelI23Flash_fwd_kernel_traitsILi128ELi128ELi64ELi4ELb0ELb0EN7cutlass10bfloat16_tE19Flash_kernel_traitsILi128ELi128ELi64ELi4ES3_EELb0ELb0ELb0ELb0ELb1ELb1ELb1ELb0EEEvNS_16Flash_fwd_paramsE)
        /*035c*/ 	.word	0x000000ff


	//----- nvinfo : EIATTR_FRAME_SIZE
	.align		4
.L_154:
        /*0360*/ 	.byte	0x04, 0x11
        /*0362*/ 	.short	(.L_156 - .L_155)
	.align		4
.L_155:
        /*0364*/ 	.word	index@(_ZN5flash16flash_fwd_kernelI23Flash_fwd_kernel_traitsILi128ELi128ELi64ELi4ELb0ELb0EN7cutlass10bfloat16_tE19Flash_kernel_traitsILi128ELi128ELi64ELi4ES3_EELb0ELb0ELb0ELb0ELb1ELb1ELb1ELb0EEEvNS_16Flash_fwd_paramsE)
        /*0368*/ 	.word	0x00000088


	//----- nvinfo : EIATTR_REGCOUNT
	.align		4
.L_156:
        /*036c*/ 	.byte	0x04, 0x2f
        /*036e*/ 	.short	(.L_158 - .L_157)
	.align		4
.L_157:
        /*0370*/ 	.word	index@(_ZN5flash16flash_fwd_kernelI23Flash_fwd_kernel_traitsILi128ELi128ELi64ELi4ELb0ELb0EN7cutlass10bfloat16_tE19Flash_kernel_traitsILi128ELi128ELi64ELi4ES3_EELb0ELb0ELb0ELb0ELb1ELb1ELb0ELb0EEEvNS_16Flash_fwd_paramsE)
        /*0374*/ 	.word	0x000000ff


	//----- nvinfo : EIATTR_FRAME_SIZE
	.align		4
.L_158:
        /*0378*/ 	.byte	0x04, 0x11
        /*037a*/ 	.short	(.L_160 - .L_159)
	.align		4
.L_159:
        /*037c*/ 	.word	index@(_ZN5flash16flash_fwd_kernelI23Flash_fwd_kernel_traitsILi128ELi128ELi64ELi4ELb0ELb0EN7cutlass10bfloat16_tE19Flash_kernel_traitsILi128ELi128ELi64ELi4ES3_EELb0ELb0ELb0ELb0ELb1ELb1ELb0ELb0EEEvNS_16Flash_fwd_paramsE)
        /*0380*/ 	.word	0x000000a0


	//----- nvinfo : EIATTR_REGCOUNT
	.align		4
.L_160:
        /*0384*/ 	.byte	0x04, 0x2f
        /*0386*/ 	.short	(.L_162 - .L_161)
	.align		4
.L_161:
        /*0388*/ 	.word	index@(_ZN5flash16flash_fwd_kernelI23Flash_fwd_kernel_traitsILi128ELi128ELi64ELi4ELb0ELb0EN7cutlass10bfloat16_tE19Flash_kernel_traitsILi128ELi128ELi64ELi4ES3_EELb0ELb0ELb0ELb0ELb0ELb1ELb1ELb0EEEvNS_16Flash_fwd_paramsE)
        /*038c*/ 	.word	0x000000ff


	//----- nvinfo : EIATTR_FRAME_SIZE
	.align		4
.L_162:
        /*0390*/ 	.byte	0x04, 0x11
        /*0392*/ 	.short	(.L_164 - .L_163)
	.align		4
.L_163:
        /*0394*/ 	.word	index@(_ZN5flash16flash_fwd_kernelI23Flash_fwd_kernel_traitsILi128ELi128ELi64ELi4ELb0ELb0EN7cutlass10bfloat16_tE19Flash_kernel_traitsILi128ELi128ELi64ELi4ES3_EELb0ELb0ELb0ELb0ELb0ELb1ELb1ELb0EEEvNS_16Flash_fwd_paramsE)
        /*0398*/ 	.word	0x00000078


	//----- nvinfo : EIATTR_REGCOUNT
	.align		4
.L_164:
        /*039c*/ 	.byte	0x04, 0x2f
        /*039e*/ 	.short	(.L_166 - .L_165)
	.align		4
.L_165:
        /*03a0*/ 	.word	index@(_ZN5flash16flash_fwd_kernelI23Flash_fwd_kernel_traitsILi128ELi128ELi64ELi4ELb0ELb0EN7cutlass10bfloat16_tE19Flash_kernel_traitsILi128ELi128ELi64ELi4ES3_EELb0ELb0ELb0ELb0ELb0ELb1ELb0ELb0EEEvNS_16Flash_fwd_paramsE)
        /*03a4*/ 	.word	0x000000ff


	//----- nvinfo : EIATTR_FRAME_SIZE
	.align		4
.L_166:
        /*03a8*/ 	.byte	0x04, 0x11
        /*03aa*/ 	.short	(.L_168 - .L_167)
	.align		4
.L_167:
        /*03ac*/ 	.word	index@(_ZN5flash16flash_fwd_kernelI23Flash_fwd_kernel_traitsILi128ELi128ELi64ELi4ELb0ELb0EN7cutlass10bfloat16_tE19Flash_kernel_traitsILi128ELi128ELi64ELi4ES3_EELb0ELb0ELb0ELb0ELb0ELb1ELb0ELb0EEEvNS_16Flash_fwd_paramsE)
        /*03b0*/ 	.word	0x00000060


	//----- nvinfo : EIATTR_MIN_STACK_SIZE
	.align		4
.L_168:
        /*03b4*/ 	.byte	0x04, 0x12
        /*03b6*/ 	.short	(.L_170 - .L_169)
	.align		4
.L_169:
        /*03b8*/ 	.word	index@(_ZN5flash16flash_fwd_kernelI23Flash_fwd_kernel_traitsILi128ELi128ELi64ELi4ELb0ELb0EN7cutlass10bfloat16_tE19Flash_kernel_traitsILi128ELi128ELi64ELi4ES3_EELb0ELb0ELb0ELb0ELb0ELb1ELb0ELb0EEEvNS_16Flash_fwd_paramsE)
        /*03bc*/ 	.word	0x00000060


	//----- nvinfo : EIATTR_MIN_STACK_SIZE
	.align		4
.L_170:
        /*03c0*/ 	.byte	0x04, 0x12
        /*03c2*/ 	.short	(.L_172 - .L_171)
	.align		4
.L_171:
        /*03c4*/ 	.word	index@(_ZN5flash16flash_fwd_kernelI23Flash_fwd_kernel_traitsILi128ELi128ELi64ELi4ELb0ELb0EN7cutlass10bfloat16_tE19Flash_kernel_traitsILi128ELi128ELi64ELi4ES3_EELb0ELb0ELb0ELb0ELb0ELb1ELb1ELb0EEEvNS_16Flash_fwd_paramsE)
        /*03c8*/ 	.word	0x00000078


	//----- nvinfo : EIATTR_MIN_STACK_SIZE
	.align		4
.L_172:
        /*03cc*/ 	.byte	0x04, 0x12
        /*03ce*/ 	.short	(.L_174 - .L_173)
	.align		4
.L_173:
        /*03d0*/ 	.word	index@(_ZN5flash16flash_fwd_kernelI23Flash_fwd_kernel_traitsILi128ELi128ELi64ELi4ELb0ELb0EN7cutlass10bfloat16_tE19Flash_kernel_traitsILi128ELi128ELi64ELi4ES3_EELb0ELb0ELb0ELb0ELb1ELb1ELb0ELb0EEEvNS_16Flash_fwd_paramsE)
        /*03d4*/ 	.word	0x000000a0


	//----- nvinfo : EIATTR_MIN_STACK_SIZE
	.align		4
.L_174:
        /*03d8*/ 	.byte	0x04, 0x12
        /*03da*/ 	.short	(.L_176 - .L_175)
	.align		4
.L_175:
        /*03dc*/ 	.word	index@(_ZN5flash16flash_fwd_kernelI23Flash_fwd_kernel_traitsILi128ELi128ELi64ELi4ELb0ELb0EN7cutlass10bfloat16_tE19Flash_kernel_traitsILi128ELi128ELi64ELi4ES3_EELb0ELb0ELb0ELb0ELb1ELb1ELb1ELb0EEEvNS_16Flash_fwd_paramsE)
        /*03e0*/ 	.word	0x00000088


	//----- nvinfo : EIATTR_MIN_STACK_SIZE
	.align		4
.L_176:
        /*03e4*/ 	.byte	0x04, 0x12
        /*03e6*/ 	.short	(.L_178 - .L_177)
	.align		4
.L_177:
        /*03e8*/ 	.word	index@(_ZN5flash16flash_fwd_kernelI23Flash_fwd_kernel_traitsILi128ELi128ELi64ELi4ELb0ELb0EN7cutlass10bfloat16_tE19Flash_kernel_traitsILi128ELi128ELi64ELi4ES3_EELb0ELb0ELb0ELb0ELb0ELb0ELb0ELb0EEEvNS_16Flash_fwd_paramsE)
        /*03ec*/ 	.word	0x000000b0


	//----- nvinfo : EIATTR_MIN_STACK_SIZE
	.align		4
.L_178:
        /*03f0*/ 	.byte	0x04, 0x12
        /*03f2*/ 	.short	(.L_180 - .L_179)
	.align		4
.L_179:
        /*03f4*/ 	.word	index@(_ZN5flash16flash_fwd_kernelI23Flash_fwd_kernel_traitsILi128ELi128ELi64ELi4ELb0ELb0EN7cutlass10bfloat16_tE19Flash_kernel_traitsILi128ELi128ELi64ELi4ES3_EELb0ELb0ELb0ELb0ELb0ELb0ELb1ELb0EEEvNS_16Flash_fwd_paramsE)
        /*03f8*/ 	.word	0x000000d8


	//----- nvinfo : EIATTR_MIN_STACK_SIZE
	.align		4
.L_180:
        /*03fc*/ 	.byte	0x04, 0x12
        /*03fe*/ 	.short	(.L_182 - .L_181)
	.align		4
.L_181:
        /*0400*/ 	.word	index@(_ZN5flash16flash_fwd_kernelI23Flash_fwd_kernel_traitsILi128ELi128ELi64ELi4ELb0ELb0EN7cutlass10bfloat16_tE19Flash_kernel_traitsILi128ELi128ELi64ELi4ES3_EELb0ELb0ELb0ELb1ELb0ELb0ELb0ELb0EEEvNS_16Flash_fwd_paramsE)
        /*0404*/ 	.word	0x00000090


	//----- nvinfo : EIATTR_MIN_STACK_SIZE
	.align		4
.L_182:
        /*0408*/ 	.byte	0x04, 0x12
        /*040a*/ 	.short	(.L_184 - .L_183)
	.align		4
.L_183:
        /*040c*/ 	.word	index@(_ZN5flash16flash_fwd_kernelI23Flash_fwd_kernel_traitsILi128ELi128ELi64ELi4ELb0ELb0EN7cutlass10bfloat16_tE19Flash_kernel_traitsILi128ELi128ELi64ELi4ES3_EELb0ELb0ELb0ELb1ELb0ELb0ELb1ELb0EEEvNS_16Flash_fwd_paramsE)
        /*0410*/ 	.word	0x00000090


	//----- nvinfo : EIATTR_MIN_STACK_SIZE
	.align		4
.L_184:
        /*0414*/ 	.byte	0x04, 0x12
        /*0416*/ 	.short	(.L_186 - .L_185)
	.align		4
.L_185:
        /*0418*/ 	.word	index@(_ZN5flash16flash_fwd_kernelI23Flash_fwd_kernel_traitsILi128ELi128ELi64ELi4ELb0ELb0EN7cutlass10bfloat16_tE19Flash_kernel_traitsILi128ELi128ELi64ELi4ES3_EELb0ELb0ELb1ELb0ELb0ELb1ELb0ELb0EEEvNS_16Flash_fwd_paramsE)
        /*041c*/ 	.word	0x000000b8


	//----- nvinfo : EIATTR_MIN_STACK_SIZE
	.align		4
.L_186:
        /*0420*/ 	.byte	0x04, 0x12
        /*0422*/ 	.short	(.L_188 - .L_187)
	.align		4
.L_187:
        /*0424*/ 	.word	index@(_ZN5flash16flash_fwd_kernelI23Flash_fwd_kernel_traitsILi128ELi128ELi64ELi4ELb0ELb0EN7cutlass10bfloat16_tE19Flash_kernel_traitsILi128ELi128ELi64ELi4ES3_EELb0ELb0ELb1ELb0ELb0ELb1ELb1ELb0EEEvNS_16Flash_fwd_paramsE)
        /*0428*/ 	.word	0x000000e8


	//----- nvinfo : EIATTR_MIN_STACK_SIZE
	.align		4
.L_188:
        /*042c*/ 	.byte	0x04, 0x12
        /*042e*/ 	.short	(.L_190 - .L_189)
	.align		4
.L_189:
        /*0430*/ 	.word	index@(_ZN5flash16flash_fwd_kernelI23Flash_fwd_kernel_traitsILi128ELi128ELi64ELi4ELb0ELb0EN7cutlass10bfloat16_tE19Flash_kernel_traitsILi128ELi128ELi64ELi4ES3_EELb0ELb0ELb1ELb0ELb0ELb0ELb0ELb0EEEvNS_16Flash_fwd_paramsE)
        /*0434*/ 	.word	0x000000c8


	//----- nvinfo : EIATTR_MIN_STACK_SIZE
	.align		4
.L_190:
        /*0438*/ 	.byte	0x04, 0x12
        /*043a*/ 	.short	(.L_192 - .L_191)
	.align		4
.L_191:
        /*043c*/ 	.word	index@(_ZN5flash16flash_fwd_kernelI23Flash_fwd_kernel_traitsILi128ELi128ELi64ELi4ELb0ELb0EN7cutlass10bfloat16_tE19Flash_kernel_traitsILi128ELi128ELi64ELi4ES3_EELb0ELb0ELb1ELb0ELb0ELb0ELb1ELb0EEEvNS_16Flash_fwd_paramsE)
        /*0440*/ 	.word	0x000000e0


	//----- nvinfo : EIATTR_MIN_STACK_SIZE
	.align		4
.L_192:
        /*0444*/ 	.byte	0x04, 0x12
        /*0446*/ 	.short	(.L_194 - .L_193)
	.align		4
.L_193:
        /*0448*/ 	.word	index@(_ZN5flash16flash_fwd_kernelI23Flash_fwd_kernel_traitsILi128ELi128ELi64ELi4ELb0ELb0EN7cutlass10bfloat16_tE19Flash_kernel_traitsILi128ELi128ELi64ELi4ES3_EELb0ELb0ELb1ELb1ELb0ELb0ELb0ELb0EEEvNS_16Flash_fwd_paramsE)
        /*044c*/ 	.word	0x000000d0


	//----- nvinfo : EIATTR_MIN_STACK_SIZE
	.align		4
.L_194:
        /*0450*/ 	.byte	0x04, 0x12
        /*0452*/ 	.short	(.L_196 - .L_195)
	.align		4
.L_195:
        /*0454*/ 	.word	index@(_ZN5flash16flash_fwd_kernelI23Flash_fwd_kernel_traitsILi128ELi128ELi64ELi4ELb0ELb0EN7cutlass10bfloat16_tE19Flash_kernel_traitsILi128ELi128ELi64ELi4ES3_EELb0ELb0ELb1ELb1ELb0ELb0ELb1ELb0EEEvNS_16Flash_fwd_paramsE)
        /*0458*/ 	.word	0x000000d8


	//----- nvinfo : EIATTR_MIN_STACK_SIZE
	.align		4
.L_196:
        /*045c*/ 	.byte	0x04, 0x12
        /*045e*/ 	.short	(.L_198 - .L_197)
	.align		4
.L_197:
        /*0460*/ 	.word	index@(_ZN5flash16flash_fwd_kernelI23Flash_fwd_kernel_traitsILi128ELi128ELi32ELi4ELb0ELb0EN7cutlass10bfloat16_tE19Flash_kernel_traitsILi128ELi128ELi32ELi4ES3_EELb0ELb0ELb0ELb0ELb0ELb1ELb0ELb0EEEvNS_16Flash_fwd_paramsE)
        /*0464*/ 	.word	0x00000010


	//----- nvinfo : EIATTR_MIN_STACK_SIZE
	.align		4
.L_198:
        /*0468*/ 	.byte	0x04, 0x12
        /*046a*/ 	.short	(.L_200 - .L_199)
	.align		4
.L_199:
        /*046c*/ 	.word	index@(_ZN5flash16flash_fwd_kernelI23Flash_fwd_kernel_traitsILi128ELi128ELi32ELi4ELb0ELb0EN7cutlass10bfloat16_tE19Flash_kernel_traitsILi128ELi128ELi32ELi4ES3_EELb0ELb0ELb0ELb0ELb1ELb1ELb0ELb0EEEvNS_16Flash_fwd_paramsE)
        /*0470*/ 	.word	0x00000000


	//----- nvinfo : EIATTR_MIN_STACK_SIZE
	.align		4
.L_200:
        /*0474*/ 	.byte	0x04, 0x12
        /*0476*/ 	.short	(.L_202 - .L_201)
	.align		4
.L_201:
        /*0478*/ 	.word	index@(_ZN5flash16flash_fwd_kernelI23Flash_fwd_kernel_traitsILi128ELi128ELi32ELi4ELb0ELb0EN7cutlass10bfloat16_tE19Flash_kernel_traitsILi128ELi128ELi32ELi4ES3_EELb0ELb0ELb0ELb0ELb0ELb0ELb0ELb0EEEvNS_16Flash_fwd_paramsE)
        /*047c*/ 	.word	0x00000020


	//----- nvinfo : EIATTR_MIN_STACK_SIZE
	.align		4
.L_202:
        /*0480*/ 	.byte	0x04, 0x12
        /*0482*/ 	.short	(.L_204 - .L_203)
	.align		4
.L_203:
        /*0484*/ 	.word	index@(_ZN5flash16flash_fwd_kernelI23Flash_fwd_kernel_traitsILi128ELi128ELi32ELi4ELb0ELb0EN7cutlass10bfloat16_tE19Flash_kernel_traitsILi128ELi128ELi32ELi4ES3_EELb0ELb0ELb0ELb1ELb0ELb0ELb0ELb0EEEvNS_16Flash_fwd_paramsE)
        /*0488*/ 	.word	0x00000028


	//----- nvinfo : EIATTR_MIN_STACK_SIZE
	.align		4
.L_204:
        /*048c*/ 	.byte	0x04, 0x12
        /*048e*/ 	.short	(.L_206 - .L_205)
	.align		4
.L_205:
        /*0490*/ 	.word	index@(_ZN5flash16flash_fwd_kernelI23Flash_fwd_kernel_traitsILi128ELi128ELi32ELi4ELb0ELb0EN7cutlass10bfloat16_tE19Flash_kernel_traitsILi128ELi128ELi32ELi4ES3_EELb0ELb0ELb1ELb0ELb0ELb1ELb0ELb0EEEvNS_16Flash_fwd_paramsE)
        /*0494*/ 	.word	0x00000040


	//----- nvinfo : EIATTR_MIN_STACK_SIZE
	.align		4
.L_206:
        /*0498*/ 	.byte	0x04, 0x12
        /*049a*/ 	.short	(.L_208 - .L_207)
	.align		4
.L_207:
        /*049c*/ 	.word	index@(_ZN5flash16flash_fwd_kernelI23Flash_fwd_kernel_traitsILi128ELi128ELi32ELi4ELb0ELb0EN7cutlass10bfloat16_tE19Flash_kernel_traitsILi128ELi128ELi32ELi4ES3_EELb0ELb0ELb1ELb0ELb0ELb0ELb0ELb0EEEvNS_16Flash_fwd_paramsE)
        /*04a0*/ 	.word	0x00000048


	//----- nvinfo : EIATTR_MIN_STACK_SIZE
	.align		4
.L_208:
        /*04a4*/ 	.byte	0x04, 0x12
        /*04a6*/ 	.short	(.L_210 - .L_209)
	.align		4
.L_209:
        /*04a8*/ 	.word	index@(_ZN5flash16flash_fwd_kernelI23Flash_fwd_kernel_traitsILi128ELi128ELi32ELi4ELb0ELb0EN7cutlass10bfloat16_tE19Flash_kernel_traitsILi128ELi128ELi32ELi4ES3_EELb0ELb0ELb1ELb1ELb0ELb0ELb0ELb0EEEvNS_16Flash_fwd_paramsE)
        /*04ac*/ 	.word	0x00000048


	//----- nvinfo : EIATTR_MIN_STACK_SIZE
	.align		4
.L_210:
        /*04b0*/ 	.byte	0x04, 0x12
        /*04b2*/ 	.short	(.L_212 - .L_211)
	.align		4
.L_211:
        /*04b4*/ 	.word	index@(_ZN5flash16flash_fwd_kernelI23Flash_fwd_kernel_traitsILi128ELi128ELi32ELi4ELb0ELb0EN7cutlass10bfloat16_tE19Flash_kernel_traitsILi128ELi128ELi32ELi4ES3_EELb1ELb0ELb0ELb0ELb0ELb1ELb0ELb0EEEvNS_16Flash_fwd_paramsE)
        /*04b8*/ 	.word	0x00000020


	//----- nvinfo : EIATTR_MIN_STACK_SIZE
	.align		4
.L_212:
        /*04bc*/ 	.byte	0x04, 0x12
        /*04be*/ 	.short	(.L_214 - .L_213)
	.align		4
.L_213:
        /*04c0*/ 	.word	index@(_ZN5flash16flash_fwd_kernelI23Flash_fwd_kernel_traitsILi128ELi128ELi32ELi4ELb0ELb0EN7cutlass10bfloat16_tE19Flash_kernel_traitsILi128ELi128ELi32ELi4ES3_EELb0ELb0ELb0ELb0ELb0ELb1ELb1ELb0EEEvNS_16Flash_fwd_paramsE)
        /*04c4*/ 	.word	0x00000048


	//----- nvinfo : EIATTR_MIN_STACK_SIZE
	.align		4
.L_214:
        /*04c8*/ 	.byte	0x04, 0x12
        /*04ca*/ 	.short	(.L_216 - .L_215)
	.align		4
.L_215:
        /*04cc*/ 	.word	index@(_ZN5flash16flash_fwd_kernelI23Flash_fwd_kernel_traitsILi128ELi128ELi32ELi4ELb0ELb0EN7cutlass10bfloat16_tE19Flash_kernel_traitsILi128ELi128ELi32ELi4ES3_EELb1ELb0ELb0ELb0ELb0ELb0ELb0ELb0EEEvNS_16Flash_fwd_paramsE)
        /*04d0*/ 	.word	0x00000020


	//----- nvinfo : EIATTR_MIN_STACK_SIZE
	.align		4
.L_216:
        /*04d4*/ 	.byte	0x04, 0x12
        /*04d6*/ 	.short	(.L_218 - .L_217)
	.align		4
.L_217:
        /*04d8*/ 	.word	index@(_ZN5flash16flash_fwd_kernelI23Flash_fwd_kernel_traitsILi128ELi128ELi32ELi4ELb0ELb0EN7cutlass10bfloat16_tE19Flash_kernel_traitsILi128ELi128ELi32ELi4ES3_EELb1ELb0ELb1ELb0ELb0ELb0ELb0ELb0EEEvNS_16Flash_fwd_paramsE)
        /*04dc*/ 	.word	0x00000080


	//----- nvinfo : EIATTR_MIN_STACK_SIZE
	.align		4
.L_218:
        /*04e0*/ 	.byte	0x04, 0x12
        /*04e2*/ 	.short	(.L_220 - .L_219)
	.align		4
.L_219:
        /*04e4*/ 	.word	index@(_ZN5flash16flash_fwd_kernelI23Flash_fwd_kernel_traitsILi128ELi128ELi32ELi4ELb0ELb0EN7cutlass10bfloat16_tE19Flash_kernel_traitsILi128ELi128ELi32ELi4ES3_EELb1ELb0ELb0ELb0ELb1ELb1ELb0ELb0EEEvNS_16Flash_fwd_paramsE)
        /*04e8*/ 	.word	0x00000020


	//----- nvinfo : EIATTR_MIN_STACK_SIZE
	.align		4
.L_220:
        /*04ec*/ 	.byte	0x04, 0x12
        /*04ee*/ 	.short	(.L_222 - .L_221)
	.align		4
.L_221:
        /*04f0*/ 	.word	index@(_ZN5flash16flash_fwd_kernelI23Flash_fwd_kernel_traitsILi128ELi128ELi32ELi4ELb0ELb0EN7cutlass10bfloat16_tE19Flash_kernel_traitsILi128ELi128ELi32ELi4ES3_EELb0ELb0ELb0ELb0ELb1ELb1ELb1ELb0EEEvNS_16Flash_fwd_paramsE)
        /*04f4*/ 	.word	0x00000030


	//----- nvinfo : EIATTR_MIN_STACK_SIZE
	.align		4
.L_222:
        /*04f8*/ 	.byte	0x04, 0x12
        /*04fa*/ 	.short	(.L_224 - .L_223)
	.align		4
.L_223:
        /*04fc*/ 	.word	index@(_ZN5flash16flash_fwd_kernelI23Flash_fwd_kernel_traitsILi128ELi128ELi32ELi4ELb0ELb0EN7cutlass10bfloat16_tE19Flash_kernel_traitsILi128ELi128ELi32ELi4ES3_EELb1ELb0ELb0ELb1ELb0ELb0ELb0ELb0EEEvNS_16Flash_fwd_paramsE)
        /*0500*/ 	.word	0x00000030


	//----- nvinfo : EIATTR_MIN_STACK_SIZE
	.align		4
.L_224:
        /*0504*/ 	.byte	0x04, 0x12
        /*0506*/ 	.short	(.L_226 - .L_225)
	.align		4
.L_225:
        /*0508*/ 	.word	index@(_ZN5flash16flash_fwd_kernelI23Flash_fwd_kernel_traitsILi128ELi128ELi32ELi4ELb0ELb0EN7cutlass10bfloat16_tE19Flash_kernel_traitsILi128ELi128ELi32ELi4ES3_EELb1ELb0ELb0ELb0ELb0ELb0ELb0ELb1EEEvNS_16Flash_fwd_paramsE)
        /*050c*/ 	.word	0x00000088


	//----- nvinfo : EIATTR_MIN_STACK_SIZE
	.align		4
.L_226:
        /*0510*/ 	.byte	0x04, 0x12
        /*0512*/ 	.short	(.L_228 - .L_227)
	.align		4
.L_227:
        /*0514*/ 	.word	index@(_ZN5flash16flash_fwd_kernelI23Flash_fwd_kernel_traitsILi128ELi128ELi32ELi4ELb0ELb0EN7cutlass10bfloat16_tE19Flash_kernel_traitsILi128ELi128ELi32ELi4ES3_EELb0ELb0ELb0ELb0ELb0ELb0ELb1ELb0EEEvNS_16Flash_fwd_paramsE)
        /*0518*/ 	.word	0x00000058


	//----- nvinfo : EIATTR_MIN_STACK_SIZE
	.align		4
.L_228:
        /*051c*/ 	.byte	0x04, 0x12
        /*051e*/ 	.short	(.L_230 - .L_229)
	.align		4
.L_229:
        /*0520*/ 	.word	index@(_ZN5flash16flash_fwd_kernelI23Flash_fwd_kernel_traitsILi128ELi128ELi32ELi4ELb0ELb0EN7cutlass10bfloat16_tE19Flash_kernel_traitsILi128ELi128ELi32ELi4ES3_EELb1ELb0ELb0ELb1ELb0ELb0ELb0ELb1EEEvNS_16Flash_fwd_paramsE)
        /*0524*/ 	.word	0x000000a0


	//----- nvinfo : EIATTR_MIN_STACK_SIZE
	.align		4
.L_230:
        /*0528*/ 	.byte	0x04, 0x12
        /*052a*/ 	.short	(.L_232 - .L_231)
	.align		4
.L_231:
        /*052c*/ 	.word	index@(_ZN5flash16flash_fwd_kernelI23Flash_fwd_kernel_traitsILi128ELi128ELi32ELi4ELb0ELb0EN7cutlass10bfloat16_tE19Flash_kernel_traitsILi128ELi128ELi32ELi4ES3_EELb0ELb0ELb0ELb1ELb0ELb0ELb1ELb0EEEvNS_16Flash_fwd_paramsE)
        /*0530*/ 	.word	0x00000058


	//----- nvinfo : EIATTR_MIN_STACK_SIZE
	.align		4
.L_232:
        /*0534*/ 	.byte	0x04, 0x12
        /*0536*/ 	.short	(.L_234 - .L_233)
	.align		4
.L_233:
        /*0538*/ 	.word	index@(_ZN5flash16flash_fwd_kernelI23Flash_fwd_kernel_traitsILi128ELi128ELi32ELi4ELb0ELb0EN7cutlass10bfloat16_tE19Flash_kernel_traitsILi128ELi128ELi32ELi4ES3_EELb1ELb0ELb1ELb0ELb0ELb1ELb0ELb0EEEvNS_16Flash_fwd_paramsE)
        /*053c*/ 	.word	0x00000088


	//----- nvinfo : EIATTR_MIN_STACK_SIZE
	.align		4
.L_234:
        /*0540*/ 	.byte	0x04, 0x12
        /*0542*/ 	.short	(.L_236 - .L_235)
	.align		4
.L_235:
        /*0544*/ 	.word	index@(_ZN5flash16flash_fwd_kernelI23Flash_fwd_kernel_traitsILi128ELi128ELi32ELi4ELb0ELb0EN7cutlass10bfloat16_tE19Flash_kernel_traitsILi128ELi128ELi32ELi4ES3_EELb0ELb0ELb1ELb0ELb0ELb1ELb1ELb0EEEvNS_16Flash_fwd_paramsE)
        /*0548*/ 	.word	0x00000040


	//----- nvinfo : EIATTR_MIN_STACK_SIZE
	.align		4
.L_236:
        /*054c*/ 	.byte	0x04, 0x12
        /*054e*/ 	.short	(.L_238 - .L_237)
	.align		4
.L_237:
        /*0550*/ 	.word	index@(_ZN5flash16flash_fwd_kernelI23Flash_fwd_kernel_traitsILi128ELi128ELi32ELi4ELb0ELb0EN7cutlass10bfloat16_tE19Flash_kernel_traitsILi128ELi128ELi32ELi4ES3_EELb1ELb0ELb1ELb1ELb0ELb0ELb0ELb0EEEvNS_16Flash_fwd_paramsE)
        /*0554*/ 	.word	0x00000088


	//----- nvinfo : EIATTR_MIN_STACK_SIZE
	.align		4
.L_238:
        /*0558*/ 	.byte	0x04, 0x12
        /*055a*/ 	.short	(.L_240 - .L_239)
	.align		4
.L_239:
        /*055c*/ 	.word	index@(_ZN5flash16flash_fwd_kernelI23Flash_fwd_kernel_traitsILi128ELi128ELi32ELi4ELb0ELb0EN7cutlass10bfloat16_tE19Flash_kernel_traitsILi128ELi128ELi32ELi4ES3_EELb1ELb0ELb1ELb0ELb0ELb0ELb0ELb1EEEvNS_16Flash_fwd_paramsE)
        /*0560*/ 	.word	0x00000118


	//----- nvinfo : EIATTR_MIN_STACK_SIZE
	.align		4
.L_240:
        /*0564*/ 	.byte	0x04, 0x12
        /*0566*/ 	.short	(.L_242 - .L_241)
	.align		4
.L_241:
        /*0568*/ 	.word	index@(_ZN5flash16flash_fwd_kernelI23Flash_fwd_kernel_traitsILi128ELi128ELi32ELi4ELb0ELb0EN7cutlass10bfloat16_tE19Flash_kernel_traitsILi128ELi128ELi32ELi4ES3_EELb0ELb0ELb1ELb0ELb0ELb0ELb1ELb0EEEvNS_16Flash_fwd_paramsE)
        /*056c*/ 	.word	0x00000048


	//----- nvinfo : EIATTR_MIN_STACK_SIZE
	.align		4
.L_242:
        /*0570*/ 	.byte	0x04, 0x12
        /*0572*/ 	.short	(.L_244 - .L_243)
	.align		4
.L_243:
        /*0574*/ 	.word	index@(_ZN5flash16flash_fwd_kernelI23Flash_fwd_kernel_traitsILi128ELi128ELi32ELi4ELb0ELb0EN7cutlass10bfloat16_tE19Flash_kernel_traitsILi128ELi128ELi32ELi4ES3_EELb1ELb0ELb1ELb1ELb0ELb0ELb0ELb1EEEvNS_16Flash_fwd_paramsE)
        /*0578*/ 	.word	0x000001e0


	//----- nvinfo : EIATTR_MIN_STACK_SIZE
	.align		4
.L_244:
        /*057c*/ 	.byte	0x04, 0x12
        /*057e*/ 	.short	(.L_246 - .L_245)
	.align		4
.L_245:
        /*0580*/ 	.word	index@(_ZN5flash16flash_fwd_kernelI23Flash_fwd_kernel_traitsILi128ELi128ELi32ELi4ELb0ELb0EN7cutlass10bfloat16_tE19Flash_kernel_traitsILi128ELi128ELi32ELi4ES3_EELb0ELb0ELb1ELb1ELb0ELb0ELb1ELb0EEEvNS_16Flash_fwd_paramsE)
        /*0584*/ 	.word	0x00000048
.L_246:


//--------------------- .nv.compat                --------------------------
	.section	.nv.compat,"",@"SHT_CUDA_COMPAT_INFO"
	.align	4
        /*0000*/ 	.byte	0x02, 0x09, 0x01, 0x00, 0x02, 0x02, 0x01, 0x00, 0x02, 0x05, 0x05, 0x00, 0x03, 0x07, 0x01, 0x01
        /*0010*/ 	.byte	0x02, 0x03, 0x00, 0x00, 0x02, 0x06, 0x01, 0x00, 0x04, 0x0b, 0x08, 0x00, 0x00, 0x00, 0x00, 0x00
        /*0020*/ 	.byte	0x00, 0x00, 0x00, 0x00


//--------------------- .nv.info._ZN5flash16flash_fwd_kernelI23Flash_fwd_kernel_traitsILi128ELi128ELi64ELi4ELb0ELb0EN7cutlass10bfloat16_tE19Flash_kernel_traitsILi128ELi128ELi64ELi4ES3_EELb0ELb0ELb0ELb0ELb0ELb1ELb0ELb0EEEvNS_16Flash_fwd_paramsE --------------------------
	.section	.nv.info._ZN5flash16flash_fwd_kernelI23Flash_fwd_kernel_traitsILi128ELi128ELi64ELi4ELb0ELb0EN7cutlass10bfloat16_tE19Flash_kernel_traitsILi128ELi128ELi64ELi4ES3_EELb0ELb0ELb0ELb0ELb0ELb1ELb0ELb0EEEvNS_16Flash_fwd_paramsE,"",@"SHT_CUDA_INFO"
	.sectionflags	@""
	.align	4


	//----- nvinfo : EIATTR_CUDA_API_VERSION
	.align		4
        /*0000*/ 	.byte	0x04, 0x37
        /*0002*/ 	.short	(.L_248 - .L_247)
.L_247:
        /*0004*/ 	.word	0x00000082


	//----- nvinfo : EIATTR_KPARAM_INFO
	.align		4
.L_248:
        /*0008*/ 	.byte	0x04, 0x17
        /*000a*/ 	.short	(.L_250 - .L_249)
.L_249:
        /*000c*/ 	.word	0x00000000
        /*0010*/ 	.short	0x0000
        /*0012*/ 	.short	0x0000
        /*0014*/ 	.byte	0x00, 0xf0, 0x41, 0x07


	//----- nvinfo : EIATTR_SPARSE_MMA_MASK
	.align		4
.L_250:
        /*0018*/ 	.byte	0x03, 0x50
        /*001a*/ 	.short	0x0000


	//----- nvinfo : EIATTR_MAXREG_COUNT
	.align		4
        /*001c*/ 	.byte	0x03, 0x1b
        /*001e*/ 	.short	0x00ff


	//----- nvinfo : EIATTR_NUM_BARRIERS
	.align		4
        /*0020*/ 	.byte	0x02, 0x4c
        /*0022*/ 	.byte	0x01
	.zero		1


	//----- nvinfo : EIATTR_ANNOTATIONS
	.align		4
        /*0024*/ 	.byte	0x04, 0x55
        /*0026*/ 	.short	(.L_252 - .L_251)


	//   ....[0]....
.L_251:
        /*0028*/ 	.word	0x00000001
        /*002c*/ 	.byte	0xb0, 0x13, 0x00, 0x00, 0x01, 0x00, 0x00, 0x00, 0xe0, 0x17, 0x00, 0x00, 0x01, 0x00, 0x00, 0x00
        /* <DEDUP_REMOVED lines=22> */
        /*019c*/ 	.byte	0xe0, 0x9d, 0x00, 0x00, 0x01, 0x00, 0x00, 0x00, 0xf0, 0x9d, 0x00, 0x00


	//----- nvinfo : EIATTR_MERCURY_ISA_VERSION
	.align		4
.L_252:
        /*01a8*/ 	.byte	0x03, 0x5f
        /*01aa*/ 	.short	0x0101


	//----- nvinfo : EIATTR_INT_WARP_WIDE_INSTR_OFFSETS
	.align		4
        /*01ac*/ 	.byte	0x04, 0x31
        /*01ae*/ 	.short	(.L_254 - .L_253)


	//   ....[0]....
.L_253:
        /*01b0*/ 	.word	0x00001660


	//   ....[1]....
        /*01b4*/ 	.word	0x00001c80


	//----- nvinfo : EIATTR_COOP_GROUP_MASK_REGIDS
	.align		4
.L_254:
        /*01b8*/ 	.byte	0x04, 0x29
        /*01ba*/ 	.short	(.L_256 - .L_255)


	//   ....[0]....
.L_255:
        /*01bc*/ 	.word	0xffffffff


	//   ....[1]....
        /*01c0*/ 	.word	0xffffffff


	//   ....[2]....
        /*01c4*/ 	.word	0xffffffff


	//   ....[3]....
        /*01c8*/ 	.word	0xffffffff


	//   ....[4]....
        /*01cc*/ 	.word	0xffffffff


	//   ....[5]....
        /*01d0*/ 	.word	0xffffffff


	//   ....[6]....
        /*01d4*/ 	.word	0xffffffff


	//   ....[7]....
        /*01d8*/ 	.word	0xffffffff


	//   ....[8]....
        /*01dc*/ 	.word	0xffffffff


	//   ....[9]....
        /*01e0*/ 	.word	0xffffffff


	//   ....[10]....
        /*01e4*/ 	.word	0xffffffff


	//   ....[11]....
        /*01e8*/ 	.word	0xffffffff


	//   ....[12]....
        /*01ec*/ 	.word	0xffffffff


	//   ....[13]....
        /*01f0*/ 	.word	0xffffffff


	//   ....[14]....
        /*01f4*/ 	.word	0xffffffff


	//   ....[15]....
        /*01f8*/ 	.word	0xffffffff


	//   ....[16]....
        /*01fc*/ 	.word	0xffffffff


	//   ....[17]....
        /*0200*/ 	.word	0xffffffff


	//   ....[18]....
        /*0204*/ 	.word	0xffffffff


	//   ....[19]....
        /*0208*/ 	.word	0xffffffff


	//   ....[20]....
        /*020c*/ 	.word	0xffffffff


	//   ....[21]....
        /*0210*/ 	.word	0xffffffff


	//   ....[22]....
        /*0214*/ 	.word	0xffffffff


	//   ....[23]....
        /*0218*/ 	.word	0xffffffff


	//----- nvinfo : EIATTR_COOP_GROUP_INSTR_OFFSETS
	.align		4
.L_256:
        /*021c*/ 	.byte	0x04, 0x28
        /*021e*/ 	.short	(.L_258 - .L_257)


	//   ....[0]....
.L_257:
        /*0220*/ 	.word	0x00003730


	//   ....[1]....
        /*0224*/ 	.word	0x000038a0


	//   ....[2]....
        /*0228*/ 	.word	0x000038d0


	//   ....[3]....
        /*022c*/ 	.word	0x00003a00


	//   ....[4]....
        /*0230*/ 	.word	0x00003a40


	//   ....[5]....
        /*0234*/ 	.word	0x00003b60


	//   ....[6]....
        /*0238*/ 	.word	0x00003ba0


	//   ....[7]....
        /*023c*/ 	.word	0x00003d10


	//   ....[8]....
        /*0240*/ 	.word	0x00007600


	//   ....[9]....
        /*0244*/ 	.word	0x00007650


	//   ....[10]....
        /*0248*/ 	.word	0x000076a0


	//   ....[11]....
        /*024c*/ 	.word	0x000076c0


	//   ....[12]....
        /*0250*/ 	.word	0x00007710


	//   ....[13]....
        /*0254*/ 	.word	0x00007720


	//   ....[14]....
        /*0258*/ 	.word	0x00007730


	//   ....[15]....
        /*025c*/ 	.word	0x00007740


	//   ....[16]....
        /*0260*/ 	.word	0x00009ee0


	//   ....[17]....
        /*0264*/ 	.word	0x00009ef0


	//   ....[18]....
        /*0268*/ 	.word	0x00009f00


	//   ....[19]....
        /*026c*/ 	.word	0x00009f10


	//   ....[20]....
        /*0270*/ 	.word	0x00009f60


	//   ....[21]....
        /*0274*/ 	.word	0x00009fc0


	//   ....[22]....
        /*0278*/ 	.word	0x00009fd0


	//   ....[23]....
        /*027c*/ 	.word	0x00009fe0


	//----- nvinfo : EIATTR_EXIT_INSTR_OFFSETS
	.align		4
.L_258:
        /*0280*/ 	.byte	0x04, 0x1c
        /*0282*/ 	.short	(.L_260 - .L_259)


	//   ....[0]....
.L_259:
        /*0284*/ 	.word	0x000004d0


	//   ....[1]....
        /*0288*/ 	.word	0x0000c490


	//   ....[2]....
        /*028c*/ 	.word	0x0000c580


	//   ....[3]....
        /*0290*/ 	.word	0x0000d800


	//   ....[4]....
        /*0294*/ 	.word	0x0000d890


	//----- nvinfo : EIATTR_CRS_STACK_SIZE
	.align		4
.L_260:
        /*0298*/ 	.byte	0x04, 0x1e
        /*029a*/ 	.short	(.L_262 - .L_261)
.L_261:
        /*029c*/ 	.word	0x00000000


	//----- nvinfo : EIATTR_CBANK_PARAM_SIZE
	.align		4
.L_262:
        /*02a0*/ 	.byte	0x03, 0x19
        /*02a2*/ 	.short	0x01d0


	//----- nvinfo : EIATTR_PARAM_CBANK
	.align		4
        /*02a4*/ 	.byte	0x04, 0x0a
        /*02a6*/ 	.short	(.L_264 - .L_263)
	.align		4
.L_263:
        /*02a8*/ 	.word	index@(.nv.constant0._ZN5flash16flash_fwd_kernelI23Flash_fwd_kernel_traitsILi128ELi128ELi64ELi4ELb0ELb0EN7cutlass10bfloat16_tE19Flash_kernel_traitsILi128ELi128ELi64ELi4ES3_EELb0ELb0ELb0ELb0ELb0ELb1ELb0ELb0EEEvNS_16Flash_fwd_paramsE)
        /*02ac*/ 	.short	0x0210
        /*02ae*/ 	.short	0x01d0


	//----- nvinfo : EIATTR_SW_WAR
	.align		4
.L_264:
        /*02b0*/ 	.byte	0x04, 0x36
        /*02b2*/ 	.short	(.L_266 - .L_265)
.L_265:
        /*02b4*/ 	.word	0x00000008
.L_266:


//--------------------- .nv.info._ZN5flash16flash_fwd_kernelI23Flash_fwd_kernel_traitsILi128ELi128ELi64ELi4ELb0ELb0EN7cutlass10bfloat16_tE19Flash_kernel_traitsILi128ELi128ELi64ELi4ES3_EELb0ELb0ELb0ELb0ELb0ELb1ELb1ELb0EEEvNS_16Flash_fwd_paramsE --------------------------
	.section	.nv.info._ZN5flash16flash_fwd_kernelI23Flash_fwd_kernel_traitsILi128ELi128ELi64ELi4ELb0ELb0EN7cutlass10bfloat16_tE19Flash_kernel_traitsILi128ELi128ELi64ELi4ES3_EELb0ELb0ELb0ELb0ELb0ELb1ELb1ELb0EEEvNS_16Flash_fwd_paramsE,"",@"SHT_CUDA_INFO"
	.sectionflags	@""
	.align	4


	//----- nvinfo : EIATTR_CUDA_API_VERSION
	.align		4
        /*0000*/ 	.byte	0x04, 0x37
        /*0002*/ 	.short	(.L_268 - .L_267)
.L_267:
        /*0004*/ 	.word	0x00000082


	//----- nvinfo : EIATTR_KPARAM_INFO
	.align		4
.L_268:
        /*0008*/ 	.byte	0x04, 0x17
        /*000a*/ 	.short	(.L_270 - .L_269)
.L_269:
        /*000c*/ 	.word	0x00000000
        /*0010*/ 	.short	0x0000
        /*0012*/ 	.short	0x0000
        /*0014*/ 	.byte	0x00, 0xf0, 0x41, 0x07


	//----- nvinfo : EIATTR_SPARSE_MMA_MASK
	.align		4
.L_270:
        /*0018*/ 	.byte	0x03, 0x50
        /*001a*/ 	.short	0x0000


	//----- nvinfo : EIATTR_MAXREG_COUNT
	.align		4
        /*001c*/ 	.byte	0x03, 0x1b
        /*001e*/ 	.short	0x00ff


	//----- nvinfo : EIATTR_NUM_BARRIERS
	.align		4
        /*0020*/ 	.byte	0x02, 0x4c
        /*0022*/ 	.byte	0x01
	.zero		1


	//----- nvinfo : EIATTR_ANNOTATIONS
	.align		4
        /*0024*/ 	.byte	0x04, 0x55
        /*0026*/ 	.short	(.L_272 - .L_271)


	//   ....[0]....
.L_271:
        /* <DEDUP_REMOVED lines=46> */


	//----- nvinfo : EIATTR_MERCURY_ISA_VERSION
	.align		4
.L_272:
        /*02f8*/ 	.byte	0x03, 0x5f
        /*02fa*/ 	.short	0x0101


	//----- nvinfo : EIATTR_INT_WARP_WIDE_INSTR_OFFSETS
	.align		4
        /*02fc*/ 	.byte	0x04, 0x31
        /*02fe*/ 	.short	(.L_274 - .L_273)


	//   ....[0]....
.L_273:
        /*0300*/ 	.word	0x000016d0


	//   ....[1]....
        /*0304*/ 	.word	0x00001e50


	//----- nvinfo : EIATTR_COOP_GROUP_MASK_REGIDS
	.align		4
.L_274:
        /*0308*/ 	.byte	0x04, 0x29
        /*030a*/ 	.short	(.L_276 - .L_275)


	//   ....[0]....
.L_275:
        /*030c*/ 	.word	0xffffffff


	//   ....[1]....
        /*0310*/ 	.word	0xffffffff


	//   ....[2]....
        /*0314*/ 	.word	0xffffffff


	//   ....[3]....
        /*0318*/ 	.word	0xffffffff


	//   ....[4]....
        /*031c*/ 	.word	0xffffffff


	//   ....[5]....
        /*0320*/ 	.word	0xffffffff


	//   ....[6]....
        /*0324*/ 	.word	0xffffffff


	//   ....[7]....
        /*0328*/ 	.word	0xffffffff


	//   ....[8]....
        /*032c*/ 	.word	0xffffffff


	//   ....[9]....
        /*0330*/ 	.word	0xffffffff


	//   ....[10]....
        /*0334*/ 	.word	0xffffffff


	//   ....[11]....
        /*0338*/ 	.word	0xffffffff


	//   ....[12]....
        /*033c*/ 	.word	0xffffffff


	//   ....[13]....
        /*0340*/ 	.word	0xffffffff


	//   ....[14]....
        /*0344*/ 	.word	0xffffffff


	//   ....[15]....
        /*0348*/ 	.word	0xffffffff


	//   ....[16]....
        /*034c*/ 	.word	0xffffffff


	//   ....[17]....
        /*0350*/ 	.word	0xffffffff


	//   ....[18]....
        /*0354*/ 	.word	0xffffffff


	//   ....[19]....
        /*0358*/ 	.word	0xffffffff


	//   ....[20]....
        /*035c*/ 	.word	0xffffffff


	//   ....[21]....
        /*0360*/ 	.word	0xffffffff


	//   ....[22]....
        /*0364*/ 	.word	0xffffffff


	//   ....[23]....
        /*0368*/ 	.word	0xffffffff


	//----- nvinfo : EIATTR_COOP_GROUP_INSTR_OFFSETS
	.align		4
.L_276:
        /*036c*/ 	.byte	0x04, 0x28
        /*036e*/ 	.short	(.L_278 - .L_277)


	//   ....[0]....
.L_277:
        /*0370*/ 	.word	0x00003eb0


	//   ....[1]....
        /*0374*/ 	.word	0x00004020


	//   ....[2]....
        /*0378*/ 	.word	0x00004180


	//   ....[3]....
        /*037c*/ 	.word	0x00004300


	//   ....[4]....
        /*0380*/ 	.word	0x00004380


	//   ....[5]....
        /*0384*/ 	.word	0x00004460


	//   ....[6]....
        /*0388*/ 	.word	0x00004480


	//   ....[7]....
        /*038c*/ 	.word	0x000045d0


	//   ....[8]....
        /*0390*/ 	.word	0x00008e30


	//   ....[9]....
        /*0394*/ 	.word	0x00008e60


	//   ....[10]....
        /*0398*/ 	.word	0x00008ea0


	//   ....[11]....
        /*039c*/ 	.word	0x00009070


	//   ....[12]....
        /*03a0*/ 	.word	0x000090a0


	//   ....[13]....
        /*03a4*/ 	.word	0x000090b0


	//   ....[14]....
        /*03a8*/ 	.word	0x000090c0


	//   ....[15]....
        /*03ac*/ 	.word	0x00009160


	//   ....[16]....
        /*03b0*/ 	.word	0x0000c2a0


	//   ....[17]....
        /*03b4*/ 	.word	0x0000c2b0


	//   ....[18]....
        /*03b8*/ 	.word	0x0000c2c0


	//   ....[19]....
        /*03bc*/ 	.word	0x0000c2d0


	//   ....[20]....
        /*03c0*/ 	.word	0x0000c320


	//   ....[21]....
        /*03c4*/ 	.word	0x0000c380


	//   ....[22]....
        /*03c8*/ 	.word	0x0000c390


	//   ....[23]....
        /*03cc*/ 	.word	0x0000c3a0


	//----- nvinfo : EIATTR_EXIT_INSTR_OFFSETS
	.align		4
.L_278:
        /*03d0*/ 	.byte	0x04, 0x1c
        /*03d2*/ 	.short	(.L_280 - .L_279)


	//   ....[0]....
.L_279:
        /*03d4*/ 	.word	0x000004d0


	//   ....[1]....
        /*03d8*/ 	.word	0x0000e840


	//   ....[2]....
        /*03dc*/ 	.word	0x0000e930


	//   ....[3]....
        /*03e0*/ 	.word	0x0000fbb0


	//   ....[4]....
        /*03e4*/ 	.word	0x0000fc40


	//----- nvinfo : EIATTR_CRS_STACK_SIZE
	.align		4
.L_280:
        /*03e8*/ 	.byte	0x04, 0x1e
        /*03ea*/ 	.short	(.L_282 - .L_281)
.L_281:
        /*03ec*/ 	.word	0x00000000


	//----- nvinfo : EIATTR_CBANK_PARAM_SIZE
	.align		4
.L_282:
        /*03f0*/ 	.byte	0x03, 0x19
        /*03f2*/ 	.short	0x01d0


	//----- nvinfo : EIATTR_PARAM_CBANK
	.align		4
        /*03f4*/ 	.byte	0x04, 0x0a
        /*03f6*/ 	.short	(.L_284 - .L_283)
	.align		4
.L_283:
        /*03f8*/ 	.word	index@(.nv.constant0._ZN5flash16flash_fwd_kernelI23Flash_fwd_kernel_traitsILi128ELi128ELi64ELi4ELb0ELb0EN7cutlass10bfloat16_tE19Flash_kernel_traitsILi128ELi128ELi64ELi4ES3_EELb0ELb0ELb0ELb0ELb0ELb1ELb1ELb0EEEvNS_16Flash_fwd_paramsE)
        /*03fc*/ 	.short	0x0210
        /*03fe*/ 	.short	0x01d0


	//----- nvinfo : EIATTR_SW_WAR
	.align		4
.L_284:
        /*0400*/ 	.byte	0x04, 0x36
        /*0402*/ 	.short	(.L_286 - .L_285)
.L_285:
        /*0404*/ 	.word	0x00000008
.L_286:


//--------------------- .nv.info._ZN5flash16flash_fwd_kernelI23Flash_fwd_kernel_traitsILi128ELi128ELi64ELi4ELb0ELb0EN7cutlass10bfloat16_tE19Flash_kernel_traitsILi128ELi128ELi64ELi4ES3_EELb0ELb0ELb0ELb0ELb1ELb1ELb0ELb0EEEvNS_16Flash_fwd_paramsE --------------------------
	.section	.nv.info._ZN5flash16flash_fwd_kernelI23Flash_fwd_kernel_traitsILi128ELi128ELi64ELi4ELb0ELb0EN7cutlass10bfloat16_tE19Flash_kernel_traitsILi128ELi128ELi64ELi4ES3_EELb0ELb0ELb0ELb0ELb1ELb1ELb0ELb0EEEvNS_16Flash_fwd_paramsE,"",@"SHT_CUDA_INFO"
	.sectionflags	@""
	.align	4


	//----- nvinfo : EIATTR_CUDA_API_VERSION
	.align		4
        /*0000*/ 	.byte	0x04, 0x37
        /*0002*/ 	.short	(.L_288 - .L_287)
.L_287:
        /*0004*/ 	.word	0x00000082


	//----- nvinfo : EIATTR_KPARAM_INFO
	.align		4
.L_288:
        /*0008*/ 	.byte	0x04, 0x17
        /*000a*/ 	.short	(.L_290 - .L_289)
.L_289:
        /*000c*/ 	.word	0x00000000
        /*0010*/ 	.short	0x0000
        /*0012*/ 	.short	0x0000
        /*0014*/ 	.byte	0x00, 0xf0, 0x41, 0x07


	//----- nvinfo : EIATTR_SPARSE_MMA_MASK
	.align		4
.L_290:
        /*0018*/ 	.byte	0x03, 0x50
        /*001a*/ 	.short	0x0000


	//----- nvinfo : EIATTR_MAXREG_COUNT
	.align		4
        /*001c*/ 	.byte	0x03, 0x1b
        /*001e*/ 	.short	0x00ff


	//----- nvinfo : EIATTR_NUM_BARRIERS
	.align		4
        /*0020*/ 	.byte	0x02, 0x4c
        /*0022*/ 	.byte	0x01
	.zero		1


	//----- nvinfo : EIATTR_ANNOTATIONS
	.align		4
        /*0024*/ 	.byte	0x04, 0x55
        /*0026*/ 	.short	(.L_292 - .L_291)


	//   ....[0]....
.L_291:
        /* <DEDUP_REMOVED lines=39> */
        /*028c*/ 	.byte	0x00, 0x89, 0x00, 0x00


	//----- nvinfo : EIATTR_MERCURY_ISA_VERSION
	.align		4
.L_292:
        /*0290*/ 	.byte	0x03, 0x5f
        /*0292*/ 	.short	0x0101


	//----- nvinfo : EIATTR_COOP_GROUP_MASK_REGIDS
	.align		4
        /*0294*/ 	.byte	0x04, 0x29
        /*0296*/ 	.short	(.L_294 - .L_293)


	//   ....[0]....
.L_293:
        /*0298*/ 	.word	0xffffffff


	//   ....[1]....
        /*029c*/ 	.word	0xffffffff


	//   ....[2]....
        /*02a0*/ 	.word	0xffffffff


	//   ....[3]....
        /*02a4*/ 	.word	0xffffffff


	//   ....[4]....
        /*02a8*/ 	.word	0xffffffff


	//   ....[5]....
        /*02ac*/ 	.word	0xffffffff


	//   ....[6]....
        /*02b0*/ 	.word	0xffffffff


	//   ....[7]....
        /*02b4*/ 	.word	0xffffffff


	//   ....[8]....
        /*02b8*/ 	.word	0xffffffff


	//   ....[9]....
        /*02bc*/ 	.word	0xffffffff


	//   ....[10]....
        /*02c0*/ 	.word	0xffffffff


	//   ....[11]....
        /*02c4*/ 	.word	0xffffffff


	//   ....[12]....
        /*02c8*/ 	.word	0xffffffff


	//   ....[13]....
        /*02cc*/ 	.word	0xffffffff


	//   ....[14]....
        /*02d0*/ 	.word	0xffffffff


	//   ....[15]....
        /*02d4*/ 	.word	0xffffffff


	//   ....[16]....
        /*02d8*/ 	.word	0xffffffff


	//   ....[17]....
        /*02dc*/ 	.word	0xffffffff


	//   ....[18]....
        /*02e0*/ 	.word	0xffffffff


	//   ....[19]....
        /*02e4*/ 	.word	0xffffffff


	//   ....[20]....
        /*02e8*/ 	.word	0xffffffff


	//   ....[21]....
        /*02ec*/ 	.word	0xffffffff


	//   ....[22]....
        /*02f0*/ 	.word	0xffffffff


	//   ....[23]....
        /*02f4*/ 	.word	0xffffffff


	//----- nvinfo : EIATTR_COOP_GROUP_INSTR_OFFSETS
	.align		4
.L_294:
        /*02f8*/ 	.byte	0x04, 0x28
        /*02fa*/ 	.short	(.L_296 - .L_295)


	//   ....[0]....
.L_295:
        /*02fc*/ 	.word	0x000022a0


	//   ....[1]....
        /*0300*/ 	.word	0x00002380


	//   ....[2]....
        /*0304*/ 	.word	0x000023d0


	//   ....[3]....
        /*0308*/ 	.word	0x00002570


	//   ....[4]....
        /*030c*/ 	.word	0x00002580


	//   ....[5]....
        /*0310*/ 	.word	0x000025b0


	//   ....[6]....
        /*0314*/ 	.word	0x000025e0


	//   ....[7]....
        /*0318*/ 	.word	0x00002670


	//   ....[8]....
        /*031c*/ 	.word	0x000060c0


	//   ....[9]....
        /*0320*/ 	.word	0x00006100


	//   ....[10]....
        /*0324*/ 	.word	0x00006160


	//   ....[11]....
        /*0328*/ 	.word	0x00006180


	//   ....[12]....
        /*032c*/ 	.word	0x000061d0


	//   ....[13]....
        /*0330*/ 	.word	0x000061e0


	//   ....[14]....
        /*0334*/ 	.word	0x000061f0


	//   ....[15]....
        /*0338*/ 	.word	0x00006200


	//   ....[16]....
        /*033c*/ 	.word	0x000089a0


	//   ....[17]....
        /*0340*/ 	.word	0x000089b0


	//   ....[18]....
        /*0344*/ 	.word	0x000089c0


	//   ....[19]....
        /*0348*/ 	.word	0x000089e0


	//   ....[20]....
        /*034c*/ 	.word	0x00008a10


	//   ....[21]....
        /*0350*/ 	.word	0x00008a30


	//   ....[22]....
        /*0354*/ 	.word	0x00008a50


	//   ....[23]....
        /*0358*/ 	.word	0x00008a80


	//----- nvinfo : EIATTR_EXIT_INSTR_OFFSETS
	.align		4
.L_296:
        /*035c*/ 	.byte	0x04, 0x1c
        /*035e*/ 	.short	(.L_298 - .L_297)


	//   ....[0]....
.L_297:
        /*0360*/ 	.word	0x00000150


	//   ....[1]....
        /*0364*/ 	.word	0x0000a870


	//----- nvinfo : EIATTR_CRS_STACK_SIZE
	.align		4
.L_298:
        /*0368*/ 	.byte	0x04, 0x1e
        /*036a*/ 	.short	(.L_300 - .L_299)
.L_299:
        /*036c*/ 	.word	0x00000000


	//----- nvinfo : EIATTR_CBANK_PARAM_SIZE
	.align		4
.L_300:
        /*0370*/ 	.byte	0x03, 0x19
        /*0372*/ 	.short	0x01d0


	//----- nvinfo : EIATTR_PARAM_CBANK
	.align		4
        /*0374*/ 	.byte	0x04, 0x0a
        /*0376*/ 	.short	(.L_302 - .L_301)
	.align		4
.L_301:
        /*0378*/ 	.word	index@(.nv.constant0._ZN5flash16flash_fwd_kernelI23Flash_fwd_kernel_traitsILi128ELi128ELi64ELi4ELb0ELb0EN7cutlass10bfloat16_tE19Flash_kernel_traitsILi128ELi128ELi64ELi4ES3_EELb0ELb0ELb0ELb0ELb1ELb1ELb0ELb0EEEvNS_16Flash_fwd_paramsE)
        /*037c*/ 	.short	0x0210
        /*037e*/ 	.short	0x01d0


	//----- nvinfo : EIATTR_SW_WAR
	.align		4
.L_302:
        /*0380*/ 	.byte	0x04, 0x36
        /*0382*/ 	.short	(.L_304 - .L_303)
.L_303:
        /*0384*/ 	.word	0x00000008
.L_304:


//--------------------- .nv.info._ZN5flash16flash_fwd_kernelI23Flash_fwd_kernel_traitsILi128ELi128ELi64ELi4ELb0ELb0EN7cutlass10bfloat16_tE19Flash_kernel_traitsILi128ELi128ELi64ELi4ES3_EELb0ELb0ELb0ELb0ELb1ELb1ELb1ELb0EEEvNS_16Flash_fwd_paramsE --------------------------
	.section	.nv.info._ZN5flash16flash_fwd_kernelI23Flash_fwd_kernel_traitsILi128ELi128ELi64ELi4ELb0ELb0EN7cutlass10bfloat16_tE19Flash_kernel_traitsILi128ELi128ELi64ELi4ES3_EELb0ELb0ELb0ELb0ELb1ELb1ELb1ELb0EEEvNS_16Flash_fwd_paramsE,"",@"SHT_CUDA_INFO"
	.sectionflags	@""
	.align	4


	//----- nvinfo : EIATTR_CUDA_API_VERSION
	.align		4
        /*0000*/ 	.byte	0x04, 0x37
        /*0002*/ 	.short	(.L_306 - .L_305)
.L_305:
        /*0004*/ 	.word	0x00000082


	//----- nvinfo : EIATTR_KPARAM_INFO
	.align		4
.L_306:
        /*0008*/ 	.byte	0x04, 0x17
        /*000a*/ 	.short	(.L_308 - .L_307)
.L_307:
        /*000c*/ 	.word	0x00000000
        /*0010*/ 	.short	0x0000
        /*0012*/ 	.short	0x0000
        /*0014*/ 	.byte	0x00, 0xf0, 0x41, 0x07


	//----- nvinfo : EIATTR_SPARSE_MMA_MASK
	.align		4
.L_308:
        /*0018*/ 	.byte	0x03, 0x50
        /*001a*/ 	.short	0x0000


	//----- nvinfo : EIATTR_MAXREG_COUNT
	.align		4
        /*001c*/ 	.byte	0x03, 0x1b
        /*001e*/ 	.short	0x00ff


	//----- nvinfo : EIATTR_NUM_BARRIERS
	.align		4
        /*0020*/ 	.byte	0x02, 0x4c
        /*0022*/ 	.byte	0x01
	.zero		1


	//----- nvinfo : EIATTR_ANNOTATIONS
	.align		4
        /*0024*/ 	.byte	0x04, 0x55
        /*0026*/ 	.short	(.L_310 - .L_309)


	//   ....[0]....
.L_309:
        /* <DEDUP_REMOVED lines=53> */


	//----- nvinfo : EIATTR_MERCURY_ISA_VERSION
	.align		4
.L_310:
        /*0368*/ 	.byte	0x03, 0x5f
        /*036a*/ 	.short	0x0101


	//----- nvinfo : EIATTR_COOP_GROUP_MASK_REGIDS
	.align		4
        /*036c*/ 	.byte	0x04, 0x29
        /*036e*/ 	.short	(.L_312 - .L_311)


	//   ....[0]....
.L_311:
        /*0370*/ 	.word	0xffffffff


	//   ....[1]....
        /*0374*/ 	.word	0xffffffff


	//   ....[2]....
        /*0378*/ 	.word	0xffffffff


	//   ....[3]....
        /*037c*/ 	.word	0xffffffff


	//   ....[4]....
        /*0380*/ 	.word	0xffffffff


	//   ....[5]....
        /*0384*/ 	.word	0xffffffff


	//   ....[6]....
        /*0388*/ 	.word	0xffffffff


	//   ....[7]....
        /*038c*/ 	.word	0xffffffff


	//   ....[8]....
        /*0390*/ 	.word	0xffffffff


	//   ....[9]....
        /*0394*/ 	.word	0xffffffff


	//   ....[10]....
        /*0398*/ 	.word	0xffffffff


	//   ....[11]....
        /*039c*/ 	.word	0xffffffff


	//   ....[12]....
        /*03a0*/ 	.word	0xffffffff


	//   ....[13]....
        /*03a4*/ 	.word	0xffffffff


	//   ....[14]....
        /*03a8*/ 	.word	0xffffffff


	//   ....[15]....
        /*03ac*/ 	.word	0xffffffff


	//   ....[16]....
        /*03b0*/ 	.word	0xffffffff


	//   ....[17]....
        /*03b4*/ 	.word	0xffffffff


	//   ....[18]....
        /*03b8*/ 	.word	0xffffffff


	//   ....[19]....
        /*03bc*/ 	.word	0xffffffff


	//   ....[20]....
        /*03c0*/ 	.word	0xffffffff


	//   ....[21]....
        /*03c4*/ 	.word	0xffffffff


	//   ....[22]....
        /*03c8*/ 	.word	0xffffffff


	//   ....[23]....
        /*03cc*/ 	.word	0xffffffff


	//----- nvinfo : EIATTR_COOP_GROUP_INSTR_OFFSETS
	.align		4
.L_312:
        /*03d0*/ 	.byte	0x04, 0x28
        /*03d2*/ 	.short	(.L_314 - .L_313)


	//   ....[0]....
.L_313:
        /*03d4*/ 	.word	0x000027e0


	//   ....[1]....
        /*03d8*/ 	.word	0x00002960


	//   ....[2]....
        /*03dc*/ 	.word	0x00002a50


	//   ....[3]....
        /*03e0*/ 	.word	0x00002be0


	//   ....[4]....
        /*03e4*/ 	.word	0x00002c00


	//   ....[5]....
        /*03e8*/ 	.word	0x00002c60


	//   ....[6]....
        /*03ec*/ 	.word	0x00002ce0


	//   ....[7]....
        /*03f0*/ 	.word	0x00002dd0


	//   ....[8]....
        /*03f4*/ 	.word	0x00007380


	//   ....[9]....
        /*03f8*/ 	.word	0x000073a0


	//   ....[10]....
        /*03fc*/ 	.word	0x000073c0


	//   ....[11]....
        /*0400*/ 	.word	0x00007490


	//   ....[12]....
        /*0404*/ 	.word	0x000074d0


	//   ....[13]....
        /*0408*/ 	.word	0x000074e0


	//   ....[14]....
        /*040c*/ 	.word	0x000074f0


	//   ....[15]....
        /*0410*/ 	.word	0x00007510


	//   ....[16]....
        /*0414*/ 	.word	0x0000a6a0


	//   ....[17]....
        /*0418*/ 	.word	0x0000a6b0


	//   ....[18]....
        /*041c*/ 	.word	0x0000a6c0


	//   ....[19]....
        /*0420*/ 	.word	0x0000a6e0


	//   ....[20]....
        /*0424*/ 	.word	0x0000a710


	//   ....[21]....
        /*0428*/ 	.word	0x0000a730


	//   ....[22]....
        /*042c*/ 	.word	0x0000a750


	//   ....[23]....
        /*0430*/ 	.word	0x0000a780


	//----- nvinfo : EIATTR_EXIT_INSTR_OFFSETS
	.align		4
.L_314:
        /*0434*/ 	.byte	0x04, 0x1c
        /*0436*/ 	.short	(.L_316 - .L_315)


	//   ....[0]....
.L_315:
        /*0438*/ 	.word	0x00000150


	//   ....[1]....
        /*043c*/ 	.word	0x0000c570


	//----- nvinfo : EIATTR_CRS_STACK_SIZE
	.align		4
.L_316:
        /*0440*/ 	.byte	0x04, 0x1e
        /*0442*/ 	.short	(.L_318 - .L_317)
.L_317:
        /*0444*/ 	.word	0x00000000


	//----- nvinfo : EIATTR_CBANK_PARAM_SIZE
	.align		4
.L_318:
        /*0448*/ 	.byte	0x03, 0x19
        /*044a*/ 	.short	0x01d0


	//----- nvinfo : EIATTR_PARAM_CBANK
	.align		4
        /*044c*/ 	.byte	0x04, 0x0a
        /*044e*/ 	.short	(.L_320 - .L_319)
	.align		4
.L_319:
        /*0450*/ 	.word	index@(.nv.constant0._ZN5flash16flash_fwd_kernelI23Flash_fwd_kernel_traitsILi128ELi128ELi64ELi4ELb0ELb0EN7cutlass10bfloat16_tE19Flash_kernel_traitsILi128ELi128ELi64ELi4ES3_EELb0ELb0ELb0ELb0ELb1ELb1ELb1ELb0EEEvNS_16Flash_fwd_paramsE)
        /*0454*/ 	.short	0x0210
        /*0456*/ 	.short	0x01d0


	//----- nvinfo : EIATTR_SW_WAR
	.align		4
.L_320:
        /*0458*/ 	.byte	0x04, 0x36
        /*045a*/ 	.short	(.L_322 - .L_321)
.L_321:
        /*045c*/ 	.word	0x00000008
.L_322:


//--------------------- .nv.info._ZN5flash16flash_fwd_kernelI23Flash_fwd_kernel_traitsILi128ELi128ELi64ELi4ELb0ELb0EN7cutlass10bfloat16_tE19Flash_kernel_traitsILi128ELi128ELi64ELi4ES3_EELb0ELb0ELb0ELb0ELb0ELb0ELb0ELb0EEEvNS_16Flash_fwd_paramsE --------------------------
	.section	.nv.info._ZN5flash16flash_fwd_kernelI23Flash_fwd_kernel_traitsILi128ELi128ELi64ELi4ELb0ELb0EN7cutlass10bfloat16_tE19Flash_kernel_traitsILi128ELi128ELi64ELi4ES3_EELb0ELb0ELb0ELb0ELb0ELb0ELb0ELb0EEEvNS_16Flash_fwd_paramsE,"",@"SHT_CUDA_INFO"
	.sectionflags	@""
	.align	4


	//----- nvinfo : EIATTR_CUDA_API_VERSION
	.align		4
        /*0000*/ 	.byte	0x04, 0x37
        /*0002*/ 	.short	(.L_324 - .L_323)
.L_323:
        /*0004*/ 	.word	0x00000082


	//----- nvinfo : EIATTR_KPARAM_INFO
	.align		4
.L_324:
        /*0008*/ 	.byte	0x04, 0x17
        /*000a*/ 	.short	(.L_326 - .L_325)
.L_325:
        /*000c*/ 	.word	0x00000000
        /*0010*/ 	.short	0x0000
        /*0012*/ 	.short	0x0000
        /*0014*/ 	.byte	0x00, 0xf0, 0x41, 0x07


	//----- nvinfo : EIATTR_SPARSE_MMA_MASK
	.align		4
.L_326:
        /*0018*/ 	.byte	0x03, 0x50
        /*001a*/ 	.short	0x0000


	//----- nvinfo : EIATTR_MAXREG_COUNT
	.align		4
        /*001c*/ 	.byte	0x03, 0x1b
        /*001e*/ 	.short	0x00ff


	//----- nvinfo : EIATTR_NUM_BARRIERS
	.align		4
        /*0020*/ 	.byte	0x02, 0x4c
        /*0022*/ 	.byte	0x01
	.zero		1


	//----- nvinfo : EIATTR_ANNOTATIONS
	.align		4
        /*0024*/ 	.byte	0x04, 0x55
        /*0026*/ 	.short	(.L_328 - .L_327)


	//   ....[0]....
.L_327:
        /* <DEDUP_REMOVED lines=55> */


	//----- nvinfo : EIATTR_MERCURY_ISA_VERSION
	.align		4
.L_328:
        /*0380*/ 	.byte	0x03, 0x5f
        /*0382*/ 	.short	0x0101


	//----- nvinfo : EIATTR_COOP_GROUP_MASK_REGIDS
	.align		4
        /*0384*/ 	.byte	0x04, 0x29
        /*0386*/ 	.short	(.L_330 - .L_329)


	//   ....[0]....
.L_329:
        /*0388*/ 	.word	0xffffffff


	//   ....[1]....
        /*038c*/ 	.word	0xffffffff


	//   ....[2]....
        /*0390*/ 	.word	0xffffffff


	//   ....[3]....
        /*0394*/ 	.word	0xffffffff


	//   ....[4]....
        /*0398*/ 	.word	0xffffffff


	//   ....[5]....
        /*039c*/ 	.word	0xffffffff


	//   ....[6]....
        /*03a0*/ 	.word	0xffffffff


	//   ....[7]....
        /*03a4*/ 	.word	0xffffffff


	//   ....[8]....
        /*03a8*/ 	.word	0xffffffff


	//   ....[9]....
        /*03ac*/ 	.word	0xffffffff


	//   ....[10]....
        /*03b0*/ 	.word	0xffffffff


	//   ....[11]....
        /*03b4*/ 	.word	0xffffffff


	//   ....[12]....
        /*03b8*/ 	.word	0xffffffff


	//   ....[13]....
        /*03bc*/ 	.word	0xffffffff


	//   ....[14]....
        /*03c0*/ 	.word	0xffffffff


	//   ....[15]....
        /*03c4*/ 	.word	0xffffffff


	//   ....[16]....
        /*03c8*/ 	.word	0xffffffff


	//   ....[17]....
        /*03cc*/ 	.word	0xffffffff


	//   ....[18]....
        /*03d0*/ 	.word	0xffffffff


	//   ....[19]....
        /*03d4*/ 	.word	0xffffffff


	//   ....[20]....
        /*03d8*/ 	.word	0xffffffff


	//   ....[21]....
        /*03dc*/ 	.word	0xffffffff


	//   ....[22]....
        /*03e0*/ 	.word	0xffffffff


	//   ....[23]....
        /*03e4*/ 	.word	0xffffffff


	//----- nvinfo : EIATTR_COOP_GROUP_INSTR_OFFSETS
	.align		4
.L_330:
        /*03e8*/ 	.byte	0x04, 0x28
        /*03ea*/ 	.short	(.L_332 - .L_331)


	//   ....[0]....
.L_331:
        /*03ec*/ 	.word	0x00004ab0


	//   ....[1]....
        /*03f0*/ 	.word	0x00004bb0


	//   ....[2]....
        /*03f4*/ 	.word	0x00004cb0


	//   ....[3]....
        /*03f8*/ 	.word	0x00004dc0


	//   ....[4]....
        /*03fc*/ 	.word	0x00004e60


	//   ....[5]....
        /*0400*/ 	.word	0x00005010


	//   ....[6]....
        /*0404*/ 	.word	0x00005040


	//   ....[7]....
        /*0408*/ 	.word	0x00005110


	//   ....[8]....
        /*040c*/ 	.word	0x000093f0


	//   ....[9]....
        /*0410*/ 	.word	0x00009460


	//   ....[10]....
        /*0414*/ 	.word	0x000094f0


	//   ....[11]....
        /*0418*/ 	.word	0x00009510


	//   ....[12]....
        /*041c*/ 	.word	0x00009560


	//   ....[13]....
        /*0420*/ 	.word	0x00009570


	//   ....[14]....
        /*0424*/ 	.word	0x00009580


	//   ....[15]....
        /*0428*/ 	.word	0x00009590


	//   ....[16]....
        /*042c*/ 	.word	0x0000c000


	//   ....[17]....
        /*0430*/ 	.word	0x0000c010


	//   ....[18]....
        /*0434*/ 	.word	0x0000c020


	//   ....[19]....
        /*0438*/ 	.word	0x0000c030


	//   ....[20]....
        /*043c*/ 	.word	0x0000c070


	//   ....[21]....
        /*0440*/ 	.word	0x0000c090


	//   ....[22]....
        /*0444*/ 	.word	0x0000c0a0


	//   ....[23]....
        /*0448*/ 	.word	0x0000c0b0


	//----- nvinfo : EIATTR_EXIT_INSTR_OFFSETS
	.align		4
.L_332:
        /*044c*/ 	.byte	0x04, 0x1c
        /*044e*/ 	.short	(.L_334 - .L_333)


	//   ....[0]....
.L_333:
        /*0450*/ 	.word	0x00000480


	//   ....[1]....
        /*0454*/ 	.word	0x0000e6d0


	//   ....[2]....
        /*0458*/ 	.word	0x0000e7e0


	//   ....[3]....
        /*045c*/ 	.word	0x0000e800


	//   ....[4]....
        /*0460*/ 	.word	0x0000fc10


	//   ....[5]....
        /*0464*/ 	.word	0x0000fca0


	//----- nvinfo : EIATTR_CRS_STACK_SIZE
	.align		4
.L_334:
        /*0468*/ 	.byte	0x04, 0x1e
        /*046a*/ 	.short	(.L_336 - .L_335)
.L_335:
        /*046c*/ 	.word	0x00000000


	//----- nvinfo : EIATTR_CBANK_PARAM_SIZE
	.align		4
.L_336:
        /*0470*/ 	.byte	0x03, 0x19
        /*0472*/ 	.short	0x01d0


	//----- nvinfo : EIATTR_PARAM_CBANK
	.align		4
        /*0474*/ 	.byte	0x04, 0x0a
        /*0476*/ 	.short	(.L_338 - .L_337)
	.align		4
.L_337:
        /*0478*/ 	.word	index@(.nv.constant0._ZN5flash16flash_fwd_kernelI23Flash_fwd_kernel_traitsILi128ELi128ELi64ELi4ELb0ELb0EN7cutlass10bfloat16_tE19Flash_kernel_traitsILi128ELi128ELi64ELi4ES3_EELb0ELb0ELb0ELb0ELb0ELb0ELb0ELb0EEEvNS_16Flash_fwd_paramsE)
        /*047c*/ 	.short	0x0210
        /*047e*/ 	.short	0x01d0


	//----- nvinfo : EIATTR_SW_WAR
	.align		4
.L_338:
        /*0480*/ 	.byte	0x04, 0x36
        /*0482*/ 	.short	(.L_340 - .L_339)
.L_339:
        /*0484*/ 	.word	0x00000008
.L_340:


//--------------------- .nv.info._ZN5flash16flash_fwd_kernelI23Flash_fwd_kernel_traitsILi128ELi128ELi64ELi4ELb0ELb0EN7cutlass10bfloat16_tE19Flash_kernel_traitsILi128ELi128ELi64ELi4ES3_EELb0ELb0ELb0ELb0ELb0ELb0ELb1ELb0EEEvNS_16Flash_fwd_paramsE --------------------------
	.section	.nv.info._ZN5flash16flash_fwd_kernelI23Flash_fwd_kernel_traitsILi128ELi128ELi64ELi4ELb0ELb0EN7cutlass10bfloat16_tE19Flash_kernel_traitsILi128ELi128ELi64ELi4ES3_EELb0ELb0ELb0ELb0ELb0ELb0ELb1ELb0EEEvNS_16Flash_fwd_paramsE,"",@"SHT_CUDA_INFO"
	.sectionflags	@""
	.align	4


	//----- nvinfo : EIATTR_CUDA_API_VERSION
	.align		4
        /*0000*/ 	.byte	0x04, 0x37
        /*0002*/ 	.short	(.L_342 - .L_341)
.L_341:
        /*0004*/ 	.word	0x00000082


	//----- nvinfo : EIATTR_KPARAM_INFO
	.align		4
.L_342:
        /*0008*/ 	.byte	0x04, 0x17
        /*000a*/ 	.short	(.L_344 - .L_343)
.L_343:
        /*000c*/ 	.word	0x00000000
        /*0010*/ 	.short	0x0000
        /*0012*/ 	.short	0x0000
        /*0014*/ 	.byte	0x00, 0xf0, 0x41, 0x07


	//----- nvinfo : EIATTR_SPARSE_MMA_MASK
	.align		4
.L_344:
        /*0018*/ 	.byte	0x03, 0x50
        /*001a*/ 	.short	0x0000


	//----- nvinfo : EIATTR_MAXREG_COUNT
	.align		4
        /*001c*/ 	.byte	0x03, 0x1b
        /*001e*/ 	.short	0x00ff


	//----- nvinfo : EIATTR_NUM_BARRIERS
	.align		4
        /*0020*/ 	.byte	0x02, 0x4c
        /*0022*/ 	.byte	0x01
	.zero		1


	//----- nvinfo : EIATTR_ANNOTATIONS
	.align		4
        /*0024*/ 	.byte	0x04, 0x55
        /*0026*/ 	.short	(.L_346 - .L_345)


	//   ....[0]....
.L_345:
        /* <DEDUP_REMOVED lines=66> */


	//----- nvinfo : EIATTR_MERCURY_ISA_VERSION
	.align		4
.L_346:
        /*0430*/ 	.byte	0x03, 0x5f
        /*0432*/ 	.short	0x0101


	//----- nvinfo : EIATTR_COOP_GROUP_MASK_REGIDS
	.align		4
        /*0434*/ 	.byte	0x04, 0x29
        /*0436*/ 	.short	(.L_348 - .L_347)


	//   ....[0]....
.L_347:
        /*0438*/ 	.word	0xffffffff


	//   ....[1]....
        /*043c*/ 	.word	0xffffffff


	//   ....[2]....
        /*0440*/ 	.word	0xffffffff


	//   ....[3]....
        /*0444*/ 	.word	0xffffffff


	//   ....[4]....
        /*0448*/ 	.word	0xffffffff


	//   ....[5]....
        /*044c*/ 	.word	0xffffffff


	//   ....[6]....
        /*0450*/ 	.word	0xffffffff


	//   ....[7]....
        /*0454*/ 	.word	0xffffffff


	//   ....[8]....
        /*0458*/ 	.word	0xffffffff


	//   ....[9]....
        /*045c*/ 	.word	0xffffffff


	//   ....[10]....
        /*0460*/ 	.word	0xffffffff


	//   ....[11]....
        /*0464*/ 	.word	0xffffffff


	//   ....[12]....
        /*0468*/ 	.word	0xffffffff


	//   ....[13]....
        /*046c*/ 	.word	0xffffffff


	//   ....[14]....
        /*0470*/ 	.word	0xffffffff


	//   ....[15]....
        /*0474*/ 	.word	0xffffffff


	//   ....[16]....
        /*0478*/ 	.word	0xffffffff


	//   ....[17]....
        /*047c*/ 	.word	0xffffffff


	//   ....[18]....
        /*0480*/ 	.word	0xffffffff


	//   ....[19]....
        /*0484*/ 	.word	0xffffffff


	//   ....[20]....
        /*0488*/ 	.word	0xffffffff


	//   ....[21]....
        /*048c*/ 	.word	0xffffffff


	//   ....[22]....
        /*0490*/ 	.word	0xffffffff


	//   ....[23]....
        /*0494*/ 	.word	0xffffffff


	//----- nvinfo : EIATTR_COOP_GROUP_INSTR_OFFSETS
	.align		4
.L_348:
        /*0498*/ 	.byte	0x04, 0x28
        /*049a*/ 	.short	(.L_350 - .L_349)


	//   ....[0]....
.L_349:
        /*049c*/ 	.word	0x000052d0


	//   ....[1]....
        /*04a0*/ 	.word	0x000053a0


	//   ....[2]....
        /*04a4*/ 	.word	0x00005440


	//   ....[3]....
        /*04a8*/ 	.word	0x00005580


	//   ....[4]....
        /*04ac*/ 	.word	0x000055d0


	//   ....[5]....
        /*04b0*/ 	.word	0x000056b0


	//   ....[6]....
        /*04b4*/ 	.word	0x00005830


	//   ....[7]....
        /*04b8*/ 	.word	0x000058a0


	//   ....[8]....
        /*04bc*/ 	.word	0x0000a540


	//   ....[9]....
        /*04c0*/ 	.word	0x0000a5d0


	//   ....[10]....
        /*04c4*/ 	.word	0x0000a640


	//   ....[11]....
        /*04c8*/ 	.word	0x0000a690


	//   ....[12]....
        /*04cc*/ 	.word	0x0000a6a0


	//   ....[13]....
        /*04d0*/ 	.word	0x0000a6b0


	//   ....[14]....
        /*04d4*/ 	.word	0x0000a740


	//   ....[15]....
        /*04d8*/ 	.word	0x0000a7a0


	//   ....[16]....
        /*04dc*/ 	.word	0x0000d170


	//   ....[17]....
        /*04e0*/ 	.word	0x0000d180


	//   ....[18]....
        /*04e4*/ 	.word	0x0000d190


	//   ....[19]....
        /*04e8*/ 	.word	0x0000d1a0


	//   ....[20]....
        /*04ec*/ 	.word	0x0000d1e0


	//   ....[21]....
        /*04f0*/ 	.word	0x0000d200


	//   ....[22]....
        /*04f4*/ 	.word	0x0000d210


	//   ....[23]....
        /*04f8*/ 	.word	0x0000d220


	//----- nvinfo : EIATTR_EXIT_INSTR_OFFSETS
	.align		4
.L_350:
        /*04fc*/ 	.byte	0x04, 0x1c
        /*04fe*/ 	.short	(.L_352 - .L_351)


	//   ....[0]....
.L_351:
        /*0500*/ 	.word	0x00000480


	//   ....[1]....
        /*0504*/ 	.word	0x0000f840


	//   ....[2]....
        /*0508*/ 	.word	0x0000f950


	//   ....[3]....
        /*050c*/ 	.word	0x0000f970


	//   ....[4]....
        /*0510*/ 	.word	0x00010d80


	//   ....[5]....
        /*0514*/ 	.word	0x00010e10


	//----- nvinfo : EIATTR_CRS_STACK_SIZE
	.align		4
.L_352:
        /*0518*/ 	.byte	0x04, 0x1e
        /*051a*/ 	.short	(.L_354 - .L_353)
.L_353:
        /*051c*/ 	.word	0x00000000


	//----- nvinfo : EIATTR_CBANK_PARAM_SIZE
	.align		4
.L_354:
        /*0520*/ 	.byte	0x03, 0x19
        /*0522*/ 	.short	0x01d0


	//----- nvinfo : EIATTR_PARAM_CBANK
	.align		4
        /*0524*/ 	.byte	0x04, 0x0a
        /*0526*/ 	.short	(.L_356 - .L_355)
	.align		4
.L_355:
        /*0528*/ 	.word	index@(.nv.constant0._ZN5flash16flash_fwd_kernelI23Flash_fwd_kernel_traitsILi128ELi128ELi64ELi4ELb0ELb0EN7cutlass10bfloat16_tE19Flash_kernel_traitsILi128ELi128ELi64ELi4ES3_EELb0ELb0ELb0ELb0ELb0ELb0ELb1ELb0EEEvNS_16Flash_fwd_paramsE)
        /*052c*/ 	.short	0x0210
        /*052e*/ 	.short	0x01d0


	//----- nvinfo : EIATTR_SW_WAR
	.align		4
.L_356:
        /*0530*/ 	.byte	0x04, 0x36
        /*0532*/ 	.short	(.L_358 - .L_357)
.L_357:
        /*0534*/ 	.word	0x00000008
.L_358:


//--------------------- .nv.info._ZN5flash16flash_fwd_kernelI23Flash_fwd_kernel_traitsILi128ELi128ELi64ELi4ELb0ELb0EN7cutlass10bfloat16_tE19Flash_kernel_traitsILi128ELi128ELi64ELi4ES3_EELb0ELb0ELb0ELb1ELb0ELb0ELb0ELb0EEEvNS_16Flash_fwd_paramsE --------------------------
	.section	.nv.info._ZN5flash16flash_fwd_kernelI23Flash_fwd_kernel_traitsILi128ELi128ELi64ELi4ELb0ELb0EN7cutlass10bfloat16_tE19Flash_kernel_traitsILi128ELi128ELi64ELi4ES3_EELb0ELb0ELb0ELb1ELb0ELb0ELb0ELb0EEEvNS_16Flash_fwd_paramsE,"",@"SHT_CUDA_INFO"
	.sectionflags	@""
	.align	4


	//----- nvinfo : EIATTR_CUDA_API_VERSION
	.align		4
        /*0000*/ 	.byte	0x04, 0x37
        /*0002*/ 	.short	(.L_360 - .L_359)
.L_359:
        /*0004*/ 	.word	0x00000082


	//----- nvinfo : EIATTR_KPARAM_INFO
	.align		4
.L_360:
        /*0008*/ 	.byte	0x04, 0x17
        /*000a*/ 	.short	(.L_362 - .L_361)
.L_361:
        /*000c*/ 	.word	0x00000000
        /*0010*/ 	.short	0x0000
        /*0012*/ 	.short	0x0000
        /*0014*/ 	.byte	0x00, 0xf0, 0x41, 0x07


	//----- nvinfo : EIATTR_SPARSE_MMA_MASK
	.align		4
.L_362:
        /*0018*/ 	.byte	0x03, 0x50
        /*001a*/ 	.short	0x0000


	//----- nvinfo : EIATTR_MAXREG_COUNT
	.align		4
        /*001c*/ 	.byte	0x03, 0x1b
        /*001e*/ 	.short	0x00ff


	//----- nvinfo : EIATTR_NUM_BARRIERS
	.align		4
        /*0020*/ 	.byte	0x02, 0x4c
        /*0022*/ 	.byte	0x01
	.zero		1


	//----- nvinfo : EIATTR_ANNOTATIONS
	.align		4
        /*0024*/ 	.byte	0x04, 0x55
        /*0026*/ 	.short	(.L_364 - .L_363)


	//   ....[0]....
.L_363:
        /* <DEDUP_REMOVED lines=37> */


	//----- nvinfo : EIATTR_MERCURY_ISA_VERSION
	.align		4
.L_364:
        /*0260*/ 	.byte	0x03, 0x5f
        /*0262*/ 	.short	0x0101


	//----- nvinfo : EIATTR_COOP_GROUP_MASK_REGIDS
	.align		4
        /*0264*/ 	.byte	0x04, 0x29
        /*0266*/ 	.short	(.L_366 - .L_365)


	//   ....[0]....
.L_365:
        /*0268*/ 	.word	0xffffffff


	//   ....[1]....
        /*026c*/ 	.word	0xffffffff


	//   ....[2]....
        /*0270*/ 	.word	0xffffffff


	//   ....[3]....
        /*0274*/ 	.word	0xffffffff


	//   ....[4]....
        /*0278*/ 	.word	0xffffffff


	//   ....[5]....
        /*027c*/ 	.word	0xffffffff


	//   ....[6]....
        /*0280*/ 	.word	0xffffffff


	//   ....[7]....
        /*0284*/ 	.word	0xffffffff


	//   ....[8]....
        /*0288*/ 	.word	0xffffffff


	//   ....[9]....
        /*028c*/ 	.word	0xffffffff


	//   ....[10]....
        /*0290*/ 	.word	0xffffffff


	//   ....[11]....
        /*0294*/ 	.word	0xffffffff


	//   ....[12]....
        /*0298*/ 	.word	0xffffffff


	//   ....[13]....
        /*029c*/ 	.word	0xffffffff


	//   ....[14]....
        /*02a0*/ 	.word	0xffffffff


	//   ....[15]....
        /*02a4*/ 	.word	0xffffffff


	//   ....[16]....
        /*02a8*/ 	.word	0xffffffff


	//   ....[17]....
        /*02ac*/ 	.word	0xffffffff


	//   ....[18]....
        /*02b0*/ 	.word	0xffffffff


	//   ....[19]....
        /*02b4*/ 	.word	0xffffffff


	//   ....[20]....
        /*02b8*/ 	.word	0xffffffff


	//   ....[21]....
        /*02bc*/ 	.word	0xffffffff


	//   ....[22]....
        /*02c0*/ 	.word	0xffffffff


	//   ....[23]....
        /*02c4*/ 	.word	0xffffffff


	//----- nvinfo : EIATTR_COOP_GROUP_INSTR_OFFSETS
	.align		4
.L_366:
        /*02c8*/ 	.byte	0x04, 0x28
        /*02ca*/ 	.short	(.L_368 - .L_367)


	//   ....[0]....
.L_367:
        /*02cc*/ 	.word	0x000060f0


	//   ....[1]....
        /*02d0*/ 	.word	0x000061c0


	//   ....[2]....
        /*02d4*/ 	.word	0x000061d0


	//   ....[3]....
        /*02d8*/ 	.word	0x00006290


	//   ....[4]....
        /*02dc*/ 	.word	0x00006540


	//   ....[5]....
        /*02e0*/ 	.word	0x00006600


	//   ....[6]....
        /*02e4*/ 	.word	0x00006830


	//   ....[7]....
        /*02e8*/ 	.word	0x000068f0


	//   ....[8]....
        /*02ec*/ 	.word	0x0000b380


	//   ....[9]....
        /*02f0*/ 	.word	0x0000b3c0


	//   ....[10]....
        /*02f4*/ 	.word	0x0000b410


	//   ....[11]....
        /*02f8*/ 	.word	0x0000b430


	//   ....[12]....
        /*02fc*/ 	.word	0x0000b480


	//   ....[13]....
        /*0300*/ 	.word	0x0000b490


	//   ....[14]....
        /*0304*/ 	.word	0x0000b4a0


	//   ....[15]....
        /*0308*/ 	.word	0x0000b4b0


	//   ....[16]....
        /*030c*/ 	.word	0x0000db90


	//   ....[17]....
        /*0310*/ 	.word	0x0000dba0


	//   ....[18]....
        /*0314*/ 	.word	0x0000dbb0


	//   ....[19]....
        /*0318*/ 	.word	0x0000dbc0


	//   ....[20]....
        /*031c*/ 	.word	0x0000dbf0


	//   ....[21]....
        /*0320*/ 	.word	0x0000dc10


	//   ....[22]....
        /*0324*/ 	.word	0x0000dc30


	//   ....[23]....
        /*0328*/ 	.word	0x0000dc40


	//----- nvinfo : EIATTR_EXIT_INSTR_OFFSETS
	.align		4
.L_368:
        /*032c*/ 	.byte	0x04, 0x1c
        /*032e*/ 	.short	(.L_370 - .L_369)


	//   ....[0]....
.L_369:
        /*0330*/ 	.word	0x00000480


	//   ....[1]....
        /*0334*/ 	.word	0x00010300


	//   ....[2]....
        /*0338*/ 	.word	0x00010410


	//   ....[3]....
        /*033c*/ 	.word	0x00010430


	//   ....[4]....
        /*0340*/ 	.word	0x00011840


	//   ....[5]....
        /*0344*/ 	.word	0x000118d0


	//----- nvinfo : EIATTR_CRS_STACK_SIZE
	.align		4
.L_370:
        /*0348*/ 	.byte	0x04, 0x1e
        /*034a*/ 	.short	(.L_372 - .L_371)
.L_371:
        /*034c*/ 	.word	0x00000000


	//----- nvinfo : EIATTR_CBANK_PARAM_SIZE
	.align		4
.L_372:
        /*0350*/ 	.byte	0x03, 0x19
        /*0352*/ 	.short	0x01d0


	//----- nvinfo : EIATTR_PARAM_CBANK
	.align		4
        /*0354*/ 	.byte	0x04, 0x0a
        /*0356*/ 	.short	(.L_374 - .L_373)
	.align		4
.L_373:
        /*0358*/ 	.word	index@(.nv.constant0._ZN5flash16flash_fwd_kernelI23Flash_fwd_kernel_traitsILi128ELi128ELi64ELi4ELb0ELb0EN7cutlass10bfloat16_tE19Flash_kernel_traitsILi128ELi128ELi64ELi4ES3_EELb0ELb0ELb0ELb1ELb0ELb0ELb0ELb0EEEvNS_16Flash_fwd_paramsE)
        /*035c*/ 	.short	0x0210
        /*035e*/ 	.short	0x01d0


	//----- nvinfo : EIATTR_SW_WAR
	.align		4
.L_374:
        /*0360*/ 	.byte	0x04, 0x36
        /*0362*/ 	.short	(.L_376 - .L_375)
.L_375:
        /*0364*/ 	.word	0x00000008
.L_376:


//--------------------- .nv.info._ZN5flash16flash_fwd_kernelI23Flash_fwd_kernel_traitsILi128ELi128ELi64ELi4ELb0ELb0EN7cutlass10bfloat16_tE19Flash_kernel_traitsILi128ELi128ELi64ELi4ES3_EELb0ELb0ELb0ELb1ELb0ELb0ELb1ELb0EEEvNS_16Flash_fwd_paramsE --------------------------
	.section	.nv.info._ZN5flash16flash_fwd_kernelI23Flash_fwd_kernel_traitsILi128ELi128ELi64ELi4ELb0ELb0EN7cutlass10bfloat16_tE19Flash_kernel_traitsILi128ELi128ELi64ELi4ES3_EELb0ELb0ELb0ELb1ELb0ELb0ELb1ELb0EEEvNS_16Flash_fwd_paramsE,"",@"SHT_CUDA_INFO"
	.sectionflags	@""
	.align	4


	//----- nvinfo : EIATTR_CUDA_API_VERSION
	.align		4
        /*0000*/ 	.byte	0x04, 0x37
        /*0002*/ 	.short	(.L_378 - .L_377)
.L_377:
        /*0004*/ 	.word	0x00000082


	//----- nvinfo : EIATTR_KPARAM_INFO
	.align		4
.L_378:
        /*0008*/ 	.byte	0x04, 0x17
        /*000a*/ 	.short	(.L_380 - .L_379)
.L_379:
        /*000c*/ 	.word	0x00000000
        /*0010*/ 	.short	0x0000
        /*0012*/ 	.short	0x0000
        /*0014*/ 	.byte	0x00, 0xf0, 0x41, 0x07


	//----- nvinfo : EIATTR_SPARSE_MMA_MASK
	.align		4
.L_380:
        /*0018*/ 	.byte	0x03, 0x50
        /*001a*/ 	.short	0x0000


	//----- nvinfo : EIATTR_MAXREG_COUNT
	.align		4
        /*001c*/ 	.byte	0x03, 0x1b
        /*001e*/ 	.short	0x00ff


	//----- nvinfo : EIATTR_NUM_BARRIERS
	.align		4
        /*0020*/ 	.byte	0x02, 0x4c
        /*0022*/ 	.byte	0x01
	.zero		1


	//----- nvinfo : EIATTR_ANNOTATIONS
	.align		4
        /*0024*/ 	.byte	0x04, 0x55
        /*0026*/ 	.short	(.L_382 - .L_381)


	//   ....[0]....
.L_381:
        /* <DEDUP_REMOVED lines=44> */


	//----- nvinfo : EIATTR_MERCURY_ISA_VERSION
	.align		4
.L_382:
        /*02d0*/ 	.byte	0x03, 0x5f
        /*02d2*/ 	.short	0x0101


	//----- nvinfo : EIATTR_COOP_GROUP_MASK_REGIDS
	.align		4
        /*02d4*/ 	.byte	0x04, 0x29
        /*02d6*/ 	.short	(.L_384 - .L_383)


	//   ....[0]....
.L_383:
        /*02d8*/ 	.word	0xffffffff


	//   ....[1]....
        /*02dc*/ 	.word	0xffffffff


	//   ....[2]....
        /*02e0*/ 	.word	0xffffffff


	//   ....[3]....
        /*02e4*/ 	.word	0xffffffff


	//   ....[4]....
        /*02e8*/ 	.word	0xffffffff


	//   ....[5]....
        /*02ec*/ 	.word	0xffffffff


	//   ....[6]....
        /*02f0*/ 	.word	0xffffffff


	//   ....[7]....
        /*02f4*/ 	.word	0xffffffff


	//   ....[8]....
        /*02f8*/ 	.word	0xffffffff


	//   ....[9]....
        /*02fc*/ 	.word	0xffffffff


	//   ....[10]....
        /*0300*/ 	.word	0xffffffff


	//   ....[11]....
        /*0304*/ 	.word	0xffffffff


	//   ....[12]....
        /*0308*/ 	.word	0xffffffff


	//   ....[13]....
        /*030c*/ 	.word	0xffffffff


	//   ....[14]....
        /*0310*/ 	.word	0xffffffff


	//   ....[15]....
        /*0314*/ 	.word	0xffffffff


	//   ....[16]....
        /*0318*/ 	.word	0xffffffff


	//   ....[17]....
        /*031c*/ 	.word	0xffffffff


	//   ....[18]....
        /*0320*/ 	.word	0xffffffff


	//   ....[19]....
        /*0324*/ 	.word	0xffffffff


	//   ....[20]....
        /*0328*/ 	.word	0xffffffff


	//   ....[21]....
        /*032c*/ 	.word	0xffffffff


	//   ....[22]....
        /*0330*/ 	.word	0xffffffff


	//   ....[23]....
        /*0334*/ 	.word	0xffffffff


	//----- nvinfo : EIATTR_COOP_GROUP_INSTR_OFFSETS
	.align		4
.L_384:
        /*0338*/ 	.byte	0x04, 0x28
        /*033a*/ 	.short	(.L_386 - .L_385)


	//   ....[0]....
.L_385:
        /*033c*/ 	.word	0x000068b0


	//   ....[1]....
        /*0340*/ 	.word	0x00006980


	//   ....[2]....
        /*0344*/ 	.word	0x00006990


	//   ....[3]....
        /*0348*/ 	.word	0x00006a30


	//   ....[4]....
        /*034c*/ 	.word	0x00006d00


	//   ....[5]....
        /*0350*/ 	.word	0x00006dc0


	//   ....[6]....
        /*0354*/ 	.word	0x00006fd0


	//   ....[7]....
        /*0358*/ 	.word	0x00007130


	//   ....[8]....
        /*035c*/ 	.word	0x0000c5a0


	//   ....[9]....
        /*0360*/ 	.word	0x0000c620


	//   ....[10]....
        /*0364*/ 	.word	0x0000c640


	//   ....[11]....
        /*0368*/ 	.word	0x0000c650


	//   ....[12]....
        /*036c*/ 	.word	0x0000c670


	//   ....[13]....
        /*0370*/ 	.word	0x0000c6a0


	//   ....[14]....
        /*0374*/ 	.word	0x0000c6c0


	//   ....[15]....
        /*0378*/ 	.word	0x0000c6d0


	//   ....[16]....
        /*037c*/ 	.word	0x0000f0a0


	//   ....[17]....
        /*0380*/ 	.word	0x0000f0b0


	//   ....[18]....
        /*0384*/ 	.word	0x0000f0c0


	//   ....[19]....
        /*0388*/ 	.word	0x0000f0d0


	//   ....[20]....
        /*038c*/ 	.word	0x0000f100


	//   ....[21]....
        /*0390*/ 	.word	0x0000f120


	//   ....[22]....
        /*0394*/ 	.word	0x0000f140


	//   ....[23]....
        /*0398*/ 	.word	0x0000f150


	//----- nvinfo : EIATTR_EXIT_INSTR_OFFSETS
	.align		4
.L_386:
        /*039c*/ 	.byte	0x04, 0x1c
        /*039e*/ 	.short	(.L_388 - .L_387)


	//   ....[0]....
.L_387:
        /*03a0*/ 	.word	0x00000480


	//   ....[1]....
        /*03a4*/ 	.word	0x00011810


	//   ....[2]....
        /*03a8*/ 	.word	0x00011920


	//   ....[3]....
        /*03ac*/ 	.word	0x00011940


	//   ....[4]....
        /*03b0*/ 	.word	0x00012d50


	//   ....[5]....
        /*03b4*/ 	.word	0x00012de0


	//----- nvinfo : EIATTR_CRS_STACK_SIZE
	.align		4
.L_388:
        /*03b8*/ 	.byte	0x04, 0x1e
        /*03ba*/ 	.short	(.L_390 - .L_389)
.L_389:
        /*03bc*/ 	.word	0x00000000


	//----- nvinfo : EIATTR_CBANK_PARAM_SIZE
	.align		4
.L_390:
        /*03c0*/ 	.byte	0x03, 0x19
        /*03c2*/ 	.short	0x01d0


	//----- nvinfo : EIATTR_PARAM_CBANK
	.align		4
        /*03c4*/ 	.byte	0x04, 0x0a
        /*03c6*/ 	.short	(.L_392 - .L_391)
	.align		4
.L_391:
        /*03c8*/ 	.word	index@(.nv.constant0._ZN5flash16flash_fwd_kernelI23Flash_fwd_kernel_traitsILi128ELi128ELi64ELi4ELb0ELb0EN7cutlass10bfloat16_tE19Flash_kernel_traitsILi128ELi128ELi64ELi4ES3_EELb0ELb0ELb0ELb1ELb0ELb0ELb1ELb0EEEvNS_16Flash_fwd_paramsE)
        /*03cc*/ 	.short	0x0210
        /*03ce*/ 	.short	0x01d0


	//----- nvinfo : EIATTR_SW_WAR
	.align		4
.L_392:
        /*03d0*/ 	.byte	0x04, 0x36
        /*03d2*/ 	.short	(.L_394 - .L_393)
.L_393:
        /*03d4*/ 	.word	0x00000008
.L_394:


//--------------------- .nv.info._ZN5flash16flash_fwd_kernelI23Flash_fwd_kernel_traitsILi128ELi128ELi64ELi4ELb0ELb0EN7cutlass10bfloat16_tE19Flash_kernel_traitsILi128ELi128ELi64ELi4ES3_EELb0ELb0ELb1ELb0ELb0ELb1ELb0ELb0EEEvNS_16Flash_fwd_paramsE --------------------------
	.section	.nv.info._ZN5flash16flash_fwd_kernelI23Flash_fwd_kernel_traitsILi128ELi128ELi64ELi4ELb0ELb0EN7cutlass10bfloat16_tE19Flash_kernel_traitsILi128ELi128ELi64ELi4ES3_EELb0ELb0ELb1ELb0ELb0ELb1ELb0ELb0EEEvNS_16Flash_fwd_paramsE,"",@"SHT_CUDA_INFO"
	.sectionflags	@""
	.align	4


	//----- nvinfo : EIATTR_CUDA_API_VERSION
	.align		4
        /*0000*/ 	.byte	0x04, 0x37
        /*0002*/ 	.short	(.L_396 - .L_395)
.L_395:
        /*0004*/ 	.word	0x00000082


	//----- nvinfo : EIATTR_KPARAM_INFO
	.align		4
.L_396:
        /*0008*/ 	.byte	0x04, 0x17
        /*000a*/ 	.short	(.L_398 - .L_397)
.L_397:
        /*000c*/ 	.word	0x00000000
        /*0010*/ 	.short	0x0000
        /*0012*/ 	.short	0x0000
        /*0014*/ 	.byte	0x00, 0xf0, 0x41, 0x07


	//----- nvinfo : EIATTR_SPARSE_MMA_MASK
	.align		4
.L_398:
        /*0018*/ 	.byte	0x03, 0x50
        /*001a*/ 	.short	0x0000


	//----- nvinfo : EIATTR_MAXREG_COUNT
	.align		4
        /*001c*/ 	.byte	0x03, 0x1b
        /*001e*/ 	.short	0x00ff


	//----- nvinfo : EIATTR_NUM_BARRIERS
	.align		4
        /*0020*/ 	.byte	0x02, 0x4c
        /*0022*/ 	.byte	0x01
	.zero		1


	//----- nvinfo : EIATTR_ANNOTATIONS
	.align		4
        /*0024*/ 	.byte	0x04, 0x55
        /*0026*/ 	.short	(.L_400 - .L_399)


	//   ....[0]....
.L_399:
        /* <DEDUP_REMOVED lines=85> */


	//----- nvinfo : EIATTR_MERCURY_ISA_VERSION
	.align		4
.L_400:
        /*0560*/ 	.byte	0x03, 0x5f
        /*0562*/ 	.short	0x0101


	//----- nvinfo : EIATTR_INT_WARP_WIDE_INSTR_OFFSETS
	.align		4
        /*0564*/ 	.byte	0x04, 0x31
        /*0566*/ 	.short	(.L_402 - .L_401)


	//   ....[0]....
.L_401:
        /*0568*/ 	.word	0x00002b60


	//   ....[1]....
        /*056c*/ 	.word	0x00002f90


	//----- nvinfo : EIATTR_COOP_GROUP_MASK_REGIDS
	.align		4
.L_402:
        /*0570*/ 	.byte	0x04, 0x29
        /*0572*/ 	.short	(.L_404 - .L_403)


	//   ....[0]....
.L_403:
        /*0574*/ 	.word	0xffffffff


	//   ....[1]....
        /*0578*/ 	.word	0xffffffff


	//   ....[2]....
        /*057c*/ 	.word	0xffffffff


	//   ....[3]....
        /*0580*/ 	.word	0xffffffff


	//   ....[4]....
        /*0584*/ 	.word	0xffffffff


	//   ....[5]....
        /*0588*/ 	.word	0xffffffff


	//   ....[6]....
        /*058c*/ 	.word	0xffffffff


	//   ....[7]....
        /*0590*/ 	.word	0xffffffff


	//   ....[8]....
        /*0594*/ 	.word	0xffffffff


	//   ....[9]....
        /*0598*/ 	.word	0xffffffff


	//   ....[10]....
        /*059c*/ 	.word	0xffffffff


	//   ....[11]....
        /*05a0*/ 	.word	0xffffffff


	//   ....[12]....
        /*05a4*/ 	.word	0xffffffff


	//   ....[13]....
        /*05a8*/ 	.word	0xffffffff


	//   ....[14]....
        /*05ac*/ 	.word	0xffffffff


	//   ....[15]....
        /*05b0*/ 	.word	0xffffffff


	//   ....[16]....
        /*05b4*/ 	.word	0xffffffff


	//   ....[17]....
        /*05b8*/ 	.word	0xffffffff


	//   ....[18]....
        /*05bc*/ 	.word	0xffffffff


	//   ....[19]....
        /*05c0*/ 	.word	0xffffffff


	//   ....[20]....
        /*05c4*/ 	.word	0xffffffff


	//   ....[21]....
        /*05c8*/ 	.word	0xffffffff


	//   ....[22]....
        /*05cc*/ 	.word	0xffffffff


	//   ....[23]....
        /*05d0*/ 	.word	0xffffffff


	//   ....[24]....
        /*05d4*/ 	.word	0xffffffff


	//   ....[25]....
        /*05d8*/ 	.word	0xffffffff


	//   ....[26]....
        /*05dc*/ 	.word	0xffffffff


	//   ....[27]....
        /*05e0*/ 	.word	0xffffffff


	//   ....[28]....
        /*05e4*/ 	.word	0xffffffff


	//   ....[29]....
        /*05e8*/ 	.word	0xffffffff


	//   ....[30]....
        /*05ec*/ 	.word	0xffffffff


	//   ....[31]....
        /*05f0*/ 	.word	0xffffffff


	//   ....[32]....
        /*05f4*/ 	.word	0xffffffff


	//   ....[33]....
        /*05f8*/ 	.word	0xffffffff


	//   ....[34]....
        /*05fc*/ 	.word	0xffffffff


	//   ....[35]....
        /*0600*/ 	.word	0xffffffff


	//   ....[36]....
        /*0604*/ 	.word	0xffffffff


	//   ....[37]....
        /*0608*/ 	.word	0xffffffff


	//   ....[38]....
        /*060c*/ 	.word	0xffffffff


	//   ....[39]....
        /*0610*/ 	.word	0xffffffff


	//----- nvinfo : EIATTR_COOP_GROUP_INSTR_OFFSETS
	.align		4
.L_404:
        /*0614*/ 	.byte	0x04, 0x28
        /*0616*/ 	.short	(.L_406 - .L_405)


	//   ....[0]....
.L_405:
        /*0618*/ 	.word	0x00004d70


	//   ....[1]....
        /*061c*/ 	.word	0x00004f90


	//   ....[2]....
        /*0620*/ 	.word	0x00005030


	//   ....[3]....
        /*0624*/ 	.word	0x000051d0


	//   ....[4]....
        /*0628*/ 	.word	0x00005ae0


	//   ....[5]....
        /*062c*/ 	.word	0x00005d20


	//   ....[6]....
        /*0630*/ 	.word	0x00005e90


	//   ....[7]....
        /*0634*/ 	.word	0x00005fd0


	//   ....[8]....
        /*0638*/ 	.word	0x0000a720


	//   ....[9]....
        /*063c*/ 	.word	0x0000a840


	//   ....[10]....
        /*0640*/ 	.word	0x0000a870


	//   ....[11]....
        /*0644*/ 	.word	0x0000a9b0


	//   ....[12]....
        /*0648*/ 	.word	0x0000aa10


	//   ....[13]....
        /*064c*/ 	.word	0x0000aaa0


	//   ....[14]....
        /*0650*/ 	.word	0x0000ab00


	//   ....[15]....
        /*0654*/ 	.word	0x0000ab30


	//   ....[16]....
        /*0658*/ 	.word	0x00010330


	//   ....[17]....
        /*065c*/ 	.word	0x00010360


	//   ....[18]....
        /*0660*/ 	.word	0x00010450


	//   ....[19]....
        /*0664*/ 	.word	0x000104f0


	//   ....[20]....
        /*0668*/ 	.word	0x00010520


	//   ....[21]....
        /*066c*/ 	.word	0x000105a0


	//   ....[22]....
        /*0670*/ 	.word	0x00010640


	//   ....[23]....
        /*0674*/ 	.word	0x00010660


	//   ....[24]....
        /*0678*/ 	.word	0x000152d0


	//   ....[25]....
        /*067c*/ 	.word	0x00015300


	//   ....[26]....
        /*0680*/ 	.word	0x00015510


	//   ....[27]....
        /*0684*/ 	.word	0x00015550


	//   ....[28]....
        /*0688*/ 	.word	0x00015570


	//   ....[29]....
        /*068c*/ 	.word	0x000155d0


	//   ....[30]....
        /*0690*/ 	.word	0x00015610


	//   ....[31]....
        /*0694*/ 	.word	0x00015880


	//   ....[32]....
        /*0698*/ 	.word	0x00018660


	//   ....[33]....
        /*069c*/ 	.word	0x00018670


	//   ....[34]....
        /*06a0*/ 	.word	0x00018680


	//   ....[35]....
        /*06a4*/ 	.word	0x000186a0


	//   ....[36]....
        /*06a8*/ 	.word	0x000186c0


	//   ....[37]....
        /*06ac*/ 	.word	0x000186e0


	//   ....[38]....
        /*06b0*/ 	.word	0x00018700


	//   ....[39]....
        /*06b4*/ 	.word	0x00018730


	//----- nvinfo : EIATTR_EXIT_INSTR_OFFSETS
	.align		4
.L_406:
        /*06b8*/ 	.byte	0x04, 0x1c
        /*06ba*/ 	.short	(.L_408 - .L_407)


	//   ....[0]....
.L_407:
        /*06bc*/ 	.word	0x000004b0


	//   ....[1]....
        /*06c0*/ 	.word	0x000018c0


	//   ....[2]....
        /*06c4*/ 	.word	0x00001950


	//   ....[3]....
        /*06c8*/ 	.word	0x0001ac50


	//   ....[4]....
        /*06cc*/ 	.word	0x0001ad40


	//----- nvinfo : EIATTR_CRS_STACK_SIZE
	.align		4
.L_408:
        /*06d0*/ 	.byte	0x04, 0x1e
        /*06d2*/ 	.short	(.L_410 - .L_409)
.L_409:
        /*06d4*/ 	.word	0x00000000


	//----- nvinfo : EIATTR_CBANK_PARAM_SIZE
	.align		4
.L_410:
        /*06d8*/ 	.byte	0x03, 0x19
        /*06da*/ 	.short	0x01d0


	//----- nvinfo : EIATTR_PARAM_CBANK
	.align		4
        /*06dc*/ 	.byte	0x04, 0x0a
        /*06de*/ 	.short	(.L_412 - .L_411)
	.align		4
.L_411:
        /*06e0*/ 	.word	index@(.nv.constant0._ZN5flash16flash_fwd_kernelI23Flash_fwd_kernel_traitsILi128ELi128ELi64ELi4ELb0ELb0EN7cutlass10bfloat16_tE19Flash_kernel_traitsILi128ELi128ELi64ELi4ES3_EELb0ELb0ELb1ELb0ELb0ELb1ELb0ELb0EEEvNS_16Flash_fwd_paramsE)
        /*06e4*/ 	.short	0x0210
        /*06e6*/ 	.short	0x01d0


	//----- nvinfo : EIATTR_SW_WAR
	.align		4
.L_412:
        /*06e8*/ 	.byte	0x04, 0x36
        /*06ea*/ 	.short	(.L_414 - .L_413)
.L_413:
        /*06ec*/ 	.word	0x00000008
.L_414:


//--------------------- .nv.info._ZN5flash16flash_fwd_kernelI23Flash_fwd_kernel_traitsILi128ELi128ELi64ELi4ELb0ELb0EN7cutlass10bfloat16_tE19Flash_kernel_traitsILi128ELi128ELi64ELi4ES3_EELb0ELb0ELb1ELb0ELb0ELb1ELb1ELb0EEEvNS_16Flash_fwd_paramsE --------------------------
	.section	.nv.info._ZN5flash16flash_fwd_kernelI23Flash_fwd_kernel_traitsILi128ELi128ELi64ELi4ELb0ELb0EN7cutlass10bfloat16_tE19Flash_kernel_traitsILi128ELi128ELi64ELi4ES3_EELb0ELb0ELb1ELb0ELb0ELb1ELb1ELb0EEEvNS_16Flash_fwd_paramsE,"",@"SHT_CUDA_INFO"
	.sectionflags	@""
	.align	4


	//----- nvinfo : EIATTR_CUDA_API_VERSION
	.align		4
        /*0000*/ 	.byte	0x04, 0x37
        /*0002*/ 	.short	(.L_416 - .L_415)
.L_415:
        /*0004*/ 	.word	0x00000082


	//----- nvinfo : EIATTR_KPARAM_INFO
	.align		4
.L_416:
        /*0008*/ 	.byte	0x04, 0x17
        /*000a*/ 	.short	(.L_418 - .L_417)
.L_417:
        /*000c*/ 	.word	0x00000000
        /*0010*/ 	.short	0x0000
        /*0012*/ 	.short	0x0000
        /*0014*/ 	.byte	0x00, 0xf0, 0x41, 0x07


	//----- nvinfo : EIATTR_SPARSE_MMA_MASK
	.align		4
.L_418:
        /*0018*/ 	.byte	0x03, 0x50
        /*001a*/ 	.short	0x0000


	//----- nvinfo : EIATTR_MAXREG_COUNT
	.align		4
        /*001c*/ 	.byte	0x03, 0x1b
        /*001e*/ 	.short	0x00ff


	//----- nvinfo : EIATTR_NUM_BARRIERS
	.align		4
        /*0020*/ 	.byte	0x02, 0x4c
        /*0022*/ 	.byte	0x01
	.zero		1


	//----- nvinfo : EIATTR_ANNOTATIONS
	.align		4
        /*0024*/ 	.byte	0x04, 0x55
        /*0026*/ 	.short	(.L_420 - .L_419)


	//   ....[0]....
.L_419:
        /* <DEDUP_REMOVED lines=105> */


	//----- nvinfo : EIATTR_MERCURY_ISA_VERSION
	.align		4
.L_420:
        /*06a0*/ 	.byte	0x03, 0x5f
        /*06a2*/ 	.short	0x0101


	//----- nvinfo : EIATTR_INT_WARP_WIDE_INSTR_OFFSETS
	.align		4
        /*06a4*/ 	.byte	0x04, 0x31
        /*06a6*/ 	.short	(.L_422 - .L_421)


	//   ....[0]....
.L_421:
        /*06a8*/ 	.word	0x00002b80


	//   ....[1]....
        /*06ac*/ 	.word	0x00002fa0


	//----- nvinfo : EIATTR_COOP_GROUP_MASK_REGIDS
	.align		4
.L_422:
        /*06b0*/ 	.byte	0x04, 0x29
        /*06b2*/ 	.short	(.L_424 - .L_423)


	//   ....[0]....
.L_423:
        /*06b4*/ 	.word	0xffffffff


	//   ....[1]....
        /*06b8*/ 	.word	0xffffffff


	//   ....[2]....
        /*06bc*/ 	.word	0xffffffff


	//   ....[3]....
        /*06c0*/ 	.word	0xffffffff


	//   ....[4]....
        /*06c4*/ 	.word	0xffffffff


	//   ....[5]....
        /*06c8*/ 	.word	0xffffffff


	//   ....[6]....
        /*06cc*/ 	.word	0xffffffff


	//   ....[7]....
        /*06d0*/ 	.word	0xffffffff


	//   ....[8]....
        /*06d4*/ 	.word	0xffffffff


	//   ....[9]....
        /*06d8*/ 	.word	0xffffffff


	//   ....[10]....
        /*06dc*/ 	.word	0xffffffff


	//   ....[11]....
        /*06e0*/ 	.word	0xffffffff


	//   ....[12]....
        /*06e4*/ 	.word	0xffffffff


	//   ....[13]....
        /*06e8*/ 	.word	0xffffffff


	//   ....[14]....
        /*06ec*/ 	.word	0xffffffff


	//   ....[15]....
        /*06f0*/ 	.word	0xffffffff


	//   ....[16]....
        /*06f4*/ 	.word	0xffffffff


	//   ....[17]....
        /*06f8*/ 	.word	0xffffffff


	//   ....[18]....
        /*06fc*/ 	.word	0xffffffff


	//   ....[19]....
        /*0700*/ 	.word	0xffffffff


	//   ....[20]....
        /*0704*/ 	.word	0xffffffff


	//   ....[21]....
        /*0708*/ 	.word	0xffffffff


	//   ....[22]....
        /*070c*/ 	.word	0xffffffff


	//   ....[23]....
        /*0710*/ 	.word	0xffffffff


	//   ....[24]....
        /*0714*/ 	.word	0xffffffff


	//   ....[25]....
        /*0718*/ 	.word	0xffffffff


	//   ....[26]....
        /*071c*/ 	.word	0xffffffff


	//   ....[27]....
        /*0720*/ 	.word	0xffffffff


	//   ....[28]....
        /*0724*/ 	.word	0xffffffff


	//   ....[29]....
        /*0728*/ 	.word	0xffffffff


	//   ....[30]....
        /*072c*/ 	.word	0xffffffff


	//   ....[31]....
        /*0730*/ 	.word	0xffffffff


	//   ....[32]....
        /*0734*/ 	.word	0xffffffff


	//   ....[33]....
        /*0738*/ 	.word	0xffffffff


	//   ....[34]....
        /*073c*/ 	.word	0xffffffff


	//   ....[35]....
        /*0740*/ 	.word	0xffffffff


	//   ....[36]....
        /*0744*/ 	.word	0xffffffff


	//   ....[37]....
        /*0748*/ 	.word	0xffffffff


	//   ....[38]....
        /*074c*/ 	.word	0xffffffff


	//   ....[39]....
        /*0750*/ 	.word	0xffffffff


	//----- nvinfo : EIATTR_COOP_GROUP_INSTR_OFFSETS
	.align		4
.L_424:
        /*0754*/ 	.byte	0x04, 0x28
        /*0756*/ 	.short	(.L_426 - .L_425)


	//   ....[0]....
.L_425:
        /*0758*/ 	.word	0x00005640


	//   ....[1]....
        /*075c*/ 	.word	0x00005970


	//   ....[2]....
        /*0760*/ 	.word	0x000059c0


	//   ....[3]....
        /*0764*/ 	.word	0x00005b00


	//   ....[4]....
        /*0768*/ 	.word	0x00006280


	//   ....[5]....
        /*076c*/ 	.word	0x00006350


	//   ....[6]....
        /*0770*/ 	.word	0x00006590


	//   ....[7]....
        /*0774*/ 	.word	0x00006710


	//   ....[8]....
        /*0778*/ 	.word	0x0000c110


	//   ....[9]....
        /*077c*/ 	.word	0x0000c220


	//   ....[10]....
        /*0780*/ 	.word	0x0000c290


	//   ....[11]....
        /*0784*/ 	.word	0x0000c640


	//   ....[12]....
        /*0788*/ 	.word	0x0000c670


	//   ....[13]....
        /*078c*/ 	.word	0x0000c6d0


	//   ....[14]....
        /*0790*/ 	.word	0x0000c740


	//   ....[15]....
        /*0794*/ 	.word	0x0000c800


	//   ....[16]....
        /*0798*/ 	.word	0x00012420


	//   ....[17]....
        /*079c*/ 	.word	0x00012500


	//   ....[18]....
        /*07a0*/ 	.word	0x00012650


	//   ....[19]....
        /*07a4*/ 	.word	0x00012900


	//   ....[20]....
        /*07a8*/ 	.word	0x00012980


	//   ....[21]....
        /*07ac*/ 	.word	0x000129d0


	//   ....[22]....
        /*07b0*/ 	.word	0x000129f0


	//   ....[23]....
        /*07b4*/ 	.word	0x00012a90


	//   ....[24]....
        /*07b8*/ 	.word	0x00018f00


	//   ....[25]....
        /*07bc*/ 	.word	0x00018f10


	//   ....[26]....
        /*07c0*/ 	.word	0x000191a0


	//   ....[27]....
        /*07c4*/ 	.word	0x000191e0


	//   ....[28]....
        /*07c8*/ 	.word	0x00019250


	//   ....[29]....
        /*07cc*/ 	.word	0x000192f0


	//   ....[30]....
        /*07d0*/ 	.word	0x000193d0


	//   ....[31]....
        /*07d4*/ 	.word	0x00019590


	//   ....[32]....
        /*07d8*/ 	.word	0x0001c2b0


	//   ....[33]....
        /*07dc*/ 	.word	0x0001c2c0


	//   ....[34]....
        /*07e0*/ 	.word	0x0001c2d0


	//   ....[35]....
        /*07e4*/ 	.word	0x0001c2f0


	//   ....[36]....
        /*07e8*/ 	.word	0x0001c310


	//   ....[37]....
        /*07ec*/ 	.word	0x0001c330


	//   ....[38]....
        /*07f0*/ 	.word	0x0001c350


	//   ....[39]....
        /*07f4*/ 	.word	0x0001c380


	//----- nvinfo : EIATTR_EXIT_INSTR_OFFSETS
	.align		4
.L_426:
        /*07f8*/ 	.byte	0x04, 0x1c
        /*07fa*/ 	.short	(.L_428 - .L_427)


	//   ....[0]....
.L_427:
        /*07fc*/ 	.word	0x000004b0


	//   ....[1]....
        /*0800*/ 	.word	0x000018c0


	//   ....[2]....
        /*0804*/ 	.word	0x00001950


	//   ....[3]....
        /*0808*/ 	.word	0x0001e900


	//   ....[4]....
        /*080c*/ 	.word	0x0001e9f0


	//----- nvinfo : EIATTR_CRS_STACK_SIZE
	.align		4
.L_428:
        /*0810*/ 	.byte	0x04, 0x1e
        /*0812*/ 	.short	(.L_430 - .L_429)
.L_429:
        /*0814*/ 	.word	0x00000000


	//----- nvinfo : EIATTR_CBANK_PARAM_SIZE
	.align		4
.L_430:
        /*0818*/ 	.byte	0x03, 0x19
        /*081a*/ 	.short	0x01d0


	//----- nvinfo : EIATTR_PARAM_CBANK
	.align		4
        /*081c*/ 	.byte	0x04, 0x0a
        /*081e*/ 	.short	(.L_432 - .L_431)
	.align		4
.L_431:
        /*0820*/ 	.word	index@(.nv.constant0._ZN5flash16flash_fwd_kernelI23Flash_fwd_kernel_traitsILi128ELi128ELi64ELi4ELb0ELb0EN7cutlass10bfloat16_tE19Flash_kernel_traitsILi128ELi128ELi64ELi4ES3_EELb0ELb0ELb1ELb0ELb0ELb1ELb1ELb0EEEvNS_16Flash_fwd_paramsE)
        /*0824*/ 	.short	0x0210
        /*0826*/ 	.short	0x01d0


	//----- nvinfo : EIATTR_SW_WAR
	.align		4
.L_432:
        /*0828*/ 	.byte	0x04, 0x36
        /*082a*/ 	.short	(.L_434 - .L_433)
.L_433:
        /*082c*/ 	.word	0x00000008
.L_434:


//--------------------- .nv.info._ZN5flash16flash_fwd_kernelI23Flash_fwd_kernel_traitsILi128ELi128ELi64ELi4ELb0ELb0EN7cutlass10bfloat16_tE19Flash_kernel_traitsILi128ELi128ELi64ELi4ES3_EELb0ELb0ELb1ELb0ELb0ELb0ELb0ELb0EEEvNS_16Flash_fwd_paramsE --------------------------
	.section	.nv.info._ZN5flash16flash_fwd_kernelI23Flash_fwd_kernel_traitsILi128ELi128ELi64ELi4ELb0ELb0EN7cutlass10bfloat16_tE19Flash_kernel_traitsILi128ELi128ELi64ELi4ES3_EELb0ELb0ELb1ELb0ELb0ELb0ELb0ELb0EEEvNS_16Flash_fwd_paramsE,"",@"SHT_CUDA_INFO"
	.sectionflags	@""
	.align	4


	//----- nvinfo : EIATTR_CUDA_API_VERSION
	.align		4
        /*0000*/ 	.byte	0x04, 0x37
        /*0002*/ 	.short	(.L_436 - .L_435)
.L_435:
        /*0004*/ 	.word	0x00000082


	//----- nvinfo : EIATTR_KPARAM_INFO
	.align		4
.L_436:
        /*0008*/ 	.byte	0x04, 0x17
        /*000a*/ 	.short	(.L_438 - .L_437)
.L_437:
        /*000c*/ 	.word	0x00000000
        /*0010*/ 	.short	0x0000
        /*0012*/ 	.short	0x0000
        /*0014*/ 	.byte	0x00, 0xf0, 0x41, 0x07


	//----- nvinfo : EIATTR_SPARSE_MMA_MASK
	.align		4
.L_438:
        /*0018*/ 	.byte	0x03, 0x50
        /*001a*/ 	.short	0x0000


	//----- nvinfo : EIATTR_MAXREG_COUNT
	.align		4
        /*001c*/ 	.byte	0x03, 0x1b
        /*001e*/ 	.short	0x00ff


	//----- nvinfo : EIATTR_NUM_BARRIERS
	.align		4
        /*0020*/ 	.byte	0x02, 0x4c
        /*0022*/ 	.byte	0x01
	.zero		1


	//----- nvinfo : EIATTR_ANNOTATIONS
	.align		4
        /*0024*/ 	.byte	0x04, 0x55
        /*0026*/ 	.short	(.L_440 - .L_439)


	//   ....[0]....
.L_439:
        /* <DEDUP_REMOVED lines=90> */


	//----- nvinfo : EIATTR_MERCURY_ISA_VERSION
	.align		4
.L_440:
        /*05b0*/ 	.byte	0x03, 0x5f
        /*05b2*/ 	.short	0x0101


	//----- nvinfo : EIATTR_COOP_GROUP_MASK_REGIDS
	.align		4
        /*05b4*/ 	.byte	0x04, 0x29
        /*05b6*/ 	.short	(.L_442 - .L_441)


	//   ....[0]....
.L_441:
        /*05b8*/ 	.word	0xffffffff


	//   ....[1]....
        /*05bc*/ 	.word	0xffffffff


	//   ....[2]....
        /*05c0*/ 	.word	0xffffffff


	//   ....[3]....
        /*05c4*/ 	.word	0xffffffff


	//   ....[4]....
        /*05c8*/ 	.word	0xffffffff


	//   ....[5]....
        /*05cc*/ 	.word	0xffffffff


	//   ....[6]....
        /*05d0*/ 	.word	0xffffffff


	//   ....[7]....
        /*05d4*/ 	.word	0xffffffff


	//   ....[8]....
        /*05d8*/ 	.word	0xffffffff


	//   ....[9]....
        /*05dc*/ 	.word	0xffffffff


	//   ....[10]....
        /*05e0*/ 	.word	0xffffffff


	//   ....[11]....
        /*05e4*/ 	.word	0xffffffff


	//   ....[12]....
        /*05e8*/ 	.word	0xffffffff


	//   ....[13]....
        /*05ec*/ 	.word	0xffffffff


	//   ....[14]....
        /*05f0*/ 	.word	0xffffffff


	//   ....[15]....
        /*05f4*/ 	.word	0xffffffff


	//   ....[16]....
        /*05f8*/ 	.word	0xffffffff


	//   ....[17]....
        /*05fc*/ 	.word	0xffffffff


	//   ....[18]....
        /*0600*/ 	.word	0xffffffff


	//   ....[19]....
        /*0604*/ 	.word	0xffffffff


	//   ....[20]....
        /*0608*/ 	.word	0xffffffff


	//   ....[21]....
        /*060c*/ 	.word	0xffffffff


	//   ....[22]....
        /*0610*/ 	.word	0xffffffff


	//   ....[23]....
        /*0614*/ 	.word	0xffffffff


	//   ....[24]....
        /*0618*/ 	.word	0xffffffff


	//   ....[25]....
        /*061c*/ 	.word	0xffffffff


	//   ....[26]....
        /*0620*/ 	.word	0xffffffff


	//   ....[27]....
        /*0624*/ 	.word	0xffffffff


	//   ....[28]....
        /*0628*/ 	.word	0xffffffff


	//   ....[29]....
        /*062c*/ 	.word	0xffffffff


	//   ....[30]....
        /*0630*/ 	.word	0xffffffff


	//   ....[31]....
        /*0634*/ 	.word	0xffffffff


	//   ....[32]....
        /*0638*/ 	.word	0xffffffff


	//   ....[33]....
        /*063c*/ 	.word	0xffffffff


	//   ....[34]....
        /*0640*/ 	.word	0xffffffff


	//   ....[35]....
        /*0644*/ 	.word	0xffffffff


	//   ....[36]....
        /*0648*/ 	.word	0xffffffff


	//   ....[37]....
        /*064c*/ 	.word	0xffffffff


	//   ....[38]....
        /*0650*/ 	.word	0xffffffff


	//   ....[39]....
        /*0654*/ 	.word	0xffffffff


	//----- nvinfo : EIATTR_COOP_GROUP_INSTR_OFFSETS
	.align		4
.L_442:
        /*0658*/ 	.byte	0x04, 0x28
        /*065a*/ 	.short	(.L_444 - .L_443)


	//   ....[0]....
.L_443:
        /*065c*/ 	.word	0x00006a50


	//   ....[1]....
        /*0660*/ 	.word	0x00006a80


	//   ....[2]....
        /*0664*/ 	.word	0x00006b40


	//   ....[3]....
        /*0668*/ 	.word	0x00006b50


	//   ....[4]....
        /*066c*/ 	.word	0x00006c50


	//   ....[5]....
        /*0670*/ 	.word	0x00006c80


	//   ....[6]....
        /*0674*/ 	.word	0x000070c0


	//   ....[7]....
        /*0678*/ 	.word	0x00007110


	//   ....[8]....
        /*067c*/ 	.word	0x0000c100


	//   ....[9]....
        /*0680*/ 	.word	0x0000c2d0


	//   ....[10]....
        /*0684*/ 	.word	0x0000c300


	//   ....[11]....
        /*0688*/ 	.word	0x0000c3a0


	//   ....[12]....
        /*068c*/ 	.word	0x0000c3e0


	//   ....[13]....
        /*0690*/ 	.word	0x0000c450


	//   ....[14]....
        /*0694*/ 	.word	0x0000c460


	//   ....[15]....
        /*0698*/ 	.word	0x0000c4a0


	//   ....[16]....
        /*069c*/ 	.word	0x00012610


	//   ....[17]....
        /*06a0*/ 	.word	0x00012670


	//   ....[18]....
        /*06a4*/ 	.word	0x00012710


	//   ....[19]....
        /*06a8*/ 	.word	0x00012810


	//   ....[20]....
        /*06ac*/ 	.word	0x00012840


	//   ....[21]....
        /*06b0*/ 	.word	0x00012870


	//   ....[22]....
        /*06b4*/ 	.word	0x000128a0


	//   ....[23]....
        /*06b8*/ 	.word	0x00012960


	//   ....[24]....
        /*06bc*/ 	.word	0x000192f0


	//   ....[25]....
        /*06c0*/ 	.word	0x00019350


	//   ....[26]....
        /*06c4*/ 	.word	0x00019380


	//   ....[27]....
        /*06c8*/ 	.word	0x00019450


	//   ....[28]....
        /*06cc*/ 	.word	0x00019490


	//   ....[29]....
        /*06d0*/ 	.word	0x000194e0


	//   ....[30]....
        /*06d4*/ 	.word	0x00019630


	//   ....[31]....
        /*06d8*/ 	.word	0x00019a80


	//   ....[32]....
        /*06dc*/ 	.word	0x0001c4b0


	//   ....[33]....
        /*06e0*/ 	.word	0x0001c4c0


	//   ....[34]....
        /*06e4*/ 	.word	0x0001c4d0


	//   ....[35]....
        /*06e8*/ 	.word	0x0001c4e0


	//   ....[36]....
        /*06ec*/ 	.word	0x0001c510


	//   ....[37]....
        /*06f0*/ 	.word	0x0001c530


	//   ....[38]....
        /*06f4*/ 	.word	0x0001c550


	//   ....[39]....
        /*06f8*/ 	.word	0x0001c560


	//----- nvinfo : EIATTR_EXIT_INSTR_OFFSETS
	.align		4
.L_444:
        /*06fc*/ 	.byte	0x04, 0x1c
        /*06fe*/ 	.short	(.L_446 - .L_445)


	//   ....[0]....
.L_445:
        /*0700*/ 	.word	0x000004b0


	//   ....[1]....
        /*0704*/ 	.word	0x00001a50


	//   ....[2]....
        /*0708*/ 	.word	0x00001ae0


	//   ....[3]....
        /*070c*/ 	.word	0x0001ec20


	//   ....[4]....
        /*0710*/ 	.word	0x0001ed30


	//   ....[5]....
        /*0714*/ 	.word	0x0001ed50


	//----- nvinfo : EIATTR_CRS_STACK_SIZE
	.align		4
.L_446:
        /*0718*/ 	.byte	0x04, 0x1e
        /*071a*/ 	.short	(.L_448 - .L_447)
.L_447:
        /*071c*/ 	.word	0x00000000


	//----- nvinfo : EIATTR_CBANK_PARAM_SIZE
	.align		4
.L_448:
        /*0720*/ 	.byte	0x03, 0x19
        /*0722*/ 	.short	0x01d0


	//----- nvinfo : EIATTR_PARAM_CBANK
	.align		4
        /*0724*/ 	.byte	0x04, 0x0a
        /*0726*/ 	.short	(.L_450 - .L_449)
	.align		4
.L_449:
        /*0728*/ 	.word	index@(.nv.constant0._ZN5flash16flash_fwd_kernelI23Flash_fwd_kernel_traitsILi128ELi128ELi64ELi4ELb0ELb0EN7cutlass10bfloat16_tE19Flash_kernel_traitsILi128ELi128ELi64ELi4ES3_EELb0ELb0ELb1ELb0ELb0ELb0ELb0ELb0EEEvNS_16Flash_fwd_paramsE)
        /*072c*/ 	.short	0x0210
        /*072e*/ 	.short	0x01d0


	//----- nvinfo : EIATTR_SW_WAR
	.align		4
.L_450:
        /*0730*/ 	.byte	0x04, 0x36
        /*0732*/ 	.short	(.L_452 - .L_451)
.L_451:
        /*0734*/ 	.word	0x00000008
.L_452:


//--------------------- .nv.info._ZN5flash16flash_fwd_kernelI23Flash_fwd_kernel_traitsILi128ELi128ELi64ELi4ELb0ELb0EN7cutlass10bfloat16_tE19Flash_kernel_traitsILi128ELi128ELi64ELi4ES3_EELb0ELb0ELb1ELb0ELb0ELb0ELb1ELb0EEEvNS_16Flash_fwd_paramsE --------------------------
	.section	.nv.info._ZN5flash16flash_fwd_kernelI23Flash_fwd_kernel_traitsILi128ELi128ELi64ELi4ELb0ELb0EN7cutlass10bfloat16_tE19Flash_kernel_traitsILi128ELi128ELi64ELi4ES3_EELb0ELb0ELb1ELb0ELb0ELb0ELb1ELb0EEEvNS_16Flash_fwd_paramsE,"",@"SHT_CUDA_INFO"
	.sectionflags	@""
	.align	4


	//----- nvinfo : EIATTR_CUDA_API_VERSION
	.align		4
        /*0000*/ 	.byte	0x04, 0x37
        /*0002*/ 	.short	(.L_454 - .L_453)
.L_453:
        /*0004*/ 	.word	0x00000082


	//----- nvinfo : EIATTR_KPARAM_INFO
	.align		4
.L_454:
        /*0008*/ 	.byte	0x04, 0x17
        /*000a*/ 	.short	(.L_456 - .L_455)
.L_455:
        /*000c*/ 	.word	0x00000000
        /*0010*/ 	.short	0x0000
        /*0012*/ 	.short	0x0000
        /*0014*/ 	.byte	0x00, 0xf0, 0x41, 0x07


	//----- nvinfo : EIATTR_SPARSE_MMA_MASK
	.align		4
.L_456:
        /*0018*/ 	.byte	0x03, 0x50
        /*001a*/ 	.short	0x0000


	//----- nvinfo : EIATTR_MAXREG_COUNT
	.align		4
        /*001c*/ 	.byte	0x03, 0x1b
        /*001e*/ 	.short	0x00ff


	//----- nvinfo : EIATTR_NUM_BARRIERS
	.align		4
        /*0020*/ 	.byte	0x02, 0x4c
        /*0022*/ 	.byte	0x01
	.zero		1


	//----- nvinfo : EIATTR_ANNOTATIONS
	.align		4
        /*0024*/ 	.byte	0x04, 0x55
        /*0026*/ 	.short	(.L_458 - .L_457)


	//   ....[0]....
.L_457:
        /* <DEDUP_REMOVED lines=92> */


	//----- nvinfo : EIATTR_MERCURY_ISA_VERSION
	.align		4
.L_458:
        /*05d0*/ 	.byte	0x03, 0x5f
        /*05d2*/ 	.short	0x0101


	//----- nvinfo : EIATTR_COOP_GROUP_MASK_REGIDS
	.align		4
        /*05d4*/ 	.byte	0x04, 0x29
        /*05d6*/ 	.short	(.L_460 - .L_459)


	//   ....[0]....
.L_459:
        /*05d8*/ 	.word	0xffffffff


	//   ....[1]....
        /*05dc*/ 	.word	0xffffffff


	//   ....[2]....
        /*05e0*/ 	.word	0xffffffff


	//   ....[3]....
        /*05e4*/ 	.word	0xffffffff


	//   ....[4]....
        /*05e8*/ 	.word	0xffffffff


	//   ....[5]....
        /*05ec*/ 	.word	0xffffffff


	//   ....[6]....
        /*05f0*/ 	.word	0xffffffff


	//   ....[7]....
        /*05f4*/ 	.word	0xffffffff


	//   ....[8]....
        /*05f8*/ 	.word	0xffffffff


	//   ....[9]....
        /*05fc*/ 	.word	0xffffffff


	//   ....[10]....
        /*0600*/ 	.word	0xffffffff


	//   ....[11]....
        /*0604*/ 	.word	0xffffffff


	//   ....[12]....
        /*0608*/ 	.word	0xffffffff


	//   ....[13]....
        /*060c*/ 	.word	0xffffffff


	//   ....[14]....
        /*0610*/ 	.word	0xffffffff


	//   ....[15]....
        /*0614*/ 	.word	0xffffffff


	//   ....[16]....
        /*0618*/ 	.word	0xffffffff


	//   ....[17]....
        /*061c*/ 	.word	0xffffffff


	//   ....[18]....
        /*0620*/ 	.word	0xffffffff


	//   ....[19]....
        /*0624*/ 	.word	0xffffffff


	//   ....[20]....
        /*0628*/ 	.word	0xffffffff


	//   ....[21]....
        /*062c*/ 	.word	0xffffffff


	//   ....[22]....
        /*0630*/ 	.word	0xffffffff


	//   ....[23]....
        /*0634*/ 	.word	0xffffffff


	//   ....[24]....
        /*0638*/ 	.word	0xffffffff


	//   ....[25]....
        /*063c*/ 	.word	0xffffffff


	//   ....[26]....
        /*0640*/ 	.word	0xffffffff


	//   ....[27]....
        /*0644*/ 	.word	0xffffffff


	//   ....[28]....
        /*0648*/ 	.word	0xffffffff


	//   ....[29]....
        /*064c*/ 	.word	0xffffffff


	//   ....[30]....
        /*0650*/ 	.word	0xffffffff


	//   ....[31]....
        /*0654*/ 	.word	0xffffffff


	//   ....[32]....
        /*0658*/ 	.word	0xffffffff


	//   ....[33]....
        /*065c*/ 	.word	0xffffffff


	//   ....[34]....
        /*0660*/ 	.word	0xffffffff


	//   ....[35]....
        /*0664*/ 	.word	0xffffffff


	//   ....[36]....
        /*0668*/ 	.word	0xffffffff


	//   ....[37]....
        /*066c*/ 	.word	0xffffffff


	//   ....[38]....
        /*0670*/ 	.word	0xffffffff


	//   ....[39]....
        /*0674*/ 	.word	0xffffffff


	//----- nvinfo : EIATTR_COOP_GROUP_INSTR_OFFSETS
	.align		4
.L_460:
        /*0678*/ 	.byte	0x04, 0x28
        /*067a*/ 	.short	(.L_462 - .L_461)


	//   ....[0]....
.L_461:
        /*067c*/ 	.word	0x00007260


	//   ....[1]....
        /*0680*/ 	.word	0x00007290


	//   ....[2]....
        /*0684*/ 	.word	0x00007350


	//   ....[3]....
        /*0688*/ 	.word	0x00007360


	//   ....[4]....
        /*068c*/ 	.word	0x00007430


	//   ....[5]....
        /*0690*/ 	.word	0x00007460


	//   ....[6]....
        /*0694*/ 	.word	0x000078b0


	//   ....[7]....
        /*0698*/ 	.word	0x00007910


	//   ....[8]....
        /*069c*/ 	.word	0x0000d1b0


	//   ....[9]....
        /*06a0*/ 	.word	0x0000d2b0


	//   ....[10]....
        /*06a4*/ 	.word	0x0000d3a0


	//   ....[11]....
        /*06a8*/ 	.word	0x0000d480


	//   ....[12]....
        /*06ac*/ 	.word	0x0000d4a0


	//   ....[13]....
        /*06b0*/ 	.word	0x0000d4f0


	//   ....[14]....
        /*06b4*/ 	.word	0x0000d5b0


	//   ....[15]....
        /*06b8*/ 	.word	0x0000d640


	//   ....[16]....
        /*06bc*/ 	.word	0x00013e80


	//   ....[17]....
        /*06c0*/ 	.word	0x00013eb0


	//   ....[18]....
        /*06c4*/ 	.word	0x00013fd0


	//   ....[19]....
        /*06c8*/ 	.word	0x00014060


	//   ....[20]....
        /*06cc*/ 	.word	0x000140a0


	//   ....[21]....
        /*06d0*/ 	.word	0x00014120


	//   ....[22]....
        /*06d4*/ 	.word	0x00014160


	//   ....[23]....
        /*06d8*/ 	.word	0x00014240


	//   ....[24]....
        /*06dc*/ 	.word	0x0001b380


	//   ....[25]....
        /*06e0*/ 	.word	0x0001b460


	//   ....[26]....
        /*06e4*/ 	.word	0x0001b490


	//   ....[27]....
        /*06e8*/ 	.word	0x0001b550


	//   ....[28]....
        /*06ec*/ 	.word	0x0001b590


	//   ....[29]....
        /*06f0*/ 	.word	0x0001b5c0


	//   ....[30]....
        /*06f4*/ 	.word	0x0001b6f0


	//   ....[31]....
        /*06f8*/ 	.word	0x0001bb80


	//   ....[32]....
        /*06fc*/ 	.word	0x0001e5f0


	//   ....[33]....
        /*0700*/ 	.word	0x0001e600


	//   ....[34]....
        /*0704*/ 	.word	0x0001e610


	//   ....[35]....
        /*0708*/ 	.word	0x0001e620


	//   ....[36]....
        /*070c*/ 	.word	0x0001e650


	//   ....[37]....
        /*0710*/ 	.word	0x0001e670


	//   ....[38]....
        /*0714*/ 	.word	0x0001e690


	//   ....[39]....
        /*0718*/ 	.word	0x0001e6a0


	//----- nvinfo : EIATTR_EXIT_INSTR_OFFSETS
	.align		4
.L_462:
        /*071c*/ 	.byte	0x04, 0x1c
        /*071e*/ 	.short	(.L_464 - .L_463)


	//   ....[0]....
.L_463:
        /*0720*/ 	.word	0x000004b0


	//   ....[1]....
        /*0724*/ 	.word	0x00001a50


	//   ....[2]....
        /*0728*/ 	.word	0x00001ae0


	//   ....[3]....
        /*072c*/ 	.word	0x00020d60


	//   ....[4]....
        /*0730*/ 	.word	0x00020e70


	//   ....[5]....
        /*0734*/ 	.word	0x00020e90


	//----- nvinfo : EIATTR_CRS_STACK_SIZE
	.align		4
.L_464:
        /*0738*/ 	.byte	0x04, 0x1e
        /*073a*/ 	.short	(.L_466 - .L_465)
.L_465:
        /*073c*/ 	.word	0x00000000


	//----- nvinfo : EIATTR_CBANK_PARAM_SIZE
	.align		4
.L_466:
        /*0740*/ 	.byte	0x03, 0x19
        /*0742*/ 	.short	0x01d0


	//----- nvinfo : EIATTR_PARAM_CBANK
	.align		4
        /*0744*/ 	.byte	0x04, 0x0a
        /*0746*/ 	.short	(.L_468 - .L_467)
	.align		4
.L_467:
        /*0748*/ 	.word	index@(.nv.constant0._ZN5flash16flash_fwd_kernelI23Flash_fwd_kernel_traitsILi128ELi128ELi64ELi4ELb0ELb0EN7cutlass10bfloat16_tE19Flash_kernel_traitsILi128ELi128ELi64ELi4ES3_EELb0ELb0ELb1ELb0ELb0ELb0ELb1ELb0EEEvNS_16Flash_fwd_paramsE)
        /*074c*/ 	.short	0x0210
        /*074e*/ 	.short	0x01d0


	//----- nvinfo : EIATTR_SW_WAR
	.align		4
.L_468:
        /*0750*/ 	.byte	0x04, 0x36
        /*0752*/ 	.short	(.L_470 - .L_469)
.L_469:
        /*0754*/ 	.word	0x00000008
.L_470:


//--------------------- .nv.info._ZN5flash16flash_fwd_kernelI23Flash_fwd_kernel_traitsILi128ELi128ELi64ELi4ELb0ELb0EN7cutlass10bfloat16_tE19Flash_kernel_traitsILi128ELi128ELi64ELi4ES3_EELb0ELb0ELb1ELb1ELb0ELb0ELb0ELb0EEEvNS_16Flash_fwd_paramsE --------------------------
	.section	.nv.info._ZN5flash16flash_fwd_kernelI23Flash_fwd_kernel_traitsILi128ELi128ELi64ELi4ELb0ELb0EN7cutlass10bfloat16_tE19Flash_kernel_traitsILi128ELi128ELi64ELi4ES3_EELb0ELb0ELb1ELb1ELb0ELb0ELb0ELb0EEEvNS_16Flash_fwd_paramsE,"",@"SHT_CUDA_INFO"
	.sectionflags	@""
	.align	4


	//----- nvinfo : EIATTR_CUDA_API_VERSION
	.align		4
        /*0000*/ 	.byte	0x04, 0x37
        /*0002*/ 	.short	(.L_472 - .L_471)
.L_471:
        /*0004*/ 	.word	0x00000082


	//----- nvinfo : EIATTR_KPARAM_INFO
	.align		4
.L_472:
        /*0008*/ 	.byte	0x04, 0x17
        /*000a*/ 	.short	(.L_474 - .L_473)
.L_473:
        /*000c*/ 	.word	0x00000000
        /*0010*/ 	.short	0x0000
        /*0012*/ 	.short	0x0000
        /*0014*/ 	.byte	0x00, 0xf0, 0x41, 0x07


	//----- nvinfo : EIATTR_SPARSE_MMA_MASK
	.align		4
.L_474:
        /*0018*/ 	.byte	0x03, 0x50
        /*001a*/ 	.short	0x0000


	//----- nvinfo : EIATTR_MAXREG_COUNT
	.align		4
        /*001c*/ 	.byte	0x03, 0x1b
        /*001e*/ 	.short	0x00ff


	//----- nvinfo : EIATTR_NUM_BARRIERS
	.align		4
        /*0020*/ 	.byte	0x02, 0x4c
        /*0022*/ 	.byte	0x01
	.zero		1


	//----- nvinfo : EIATTR_ANNOTATIONS
	.align		4
        /*0024*/ 	.byte	0x04, 0x55
        /*0026*/ 	.short	(.L_476 - .L_475)


	//   ....[0]....
.L_475:
        /* <DEDUP_REMOVED lines=103> */


	//----- nvinfo : EIATTR_MERCURY_ISA_VERSION
	.align		4
.L_476:
        /*0680*/ 	.byte	0x03, 0x5f
        /*0682*/ 	.short	0x0101


	//----- nvinfo : EIATTR_COOP_GROUP_MASK_REGIDS
	.align		4
        /*0684*/ 	.byte	0x04, 0x29
        /*0686*/ 	.short	(.L_478 - .L_477)


	//   ....[0]....
.L_477:
        /*0688*/ 	.word	0xffffffff


	//   ....[1]....
        /*068c*/ 	.word	0xffffffff


	//   ....[2]....
        /*0690*/ 	.word	0xffffffff


	//   ....[3]....
        /*0694*/ 	.word	0xffffffff


	//   ....[4]....
        /*0698*/ 	.word	0xffffffff


	//   ....[5]....
        /*069c*/ 	.word	0xffffffff


	//   ....[6]....
        /*06a0*/ 	.word	0xffffffff


	//   ....[7]....
        /*06a4*/ 	.word	0xffffffff


	//   ....[8]....
        /*06a8*/ 	.word	0xffffffff


	//   ....[9]....
        /*06ac*/ 	.word	0xffffffff


	//   ....[10]....
        /*06b0*/ 	.word	0xffffffff


	//   ....[11]....
        /*06b4*/ 	.word	0xffffffff


	//   ....[12]....
        /*06b8*/ 	.word	0xffffffff


	//   ....[13]....
        /*06bc*/ 	.word	0xffffffff


	//   ....[14]....
        /*06c0*/ 	.word	0xffffffff


	//   ....[15]....
        /*06c4*/ 	.word	0xffffffff


	//   ....[16]....
        /*06c8*/ 	.word	0xffffffff


	//   ....[17]....
        /*06cc*/ 	.word	0xffffffff


	//   ....[18]....
        /*06d0*/ 	.word	0xffffffff


	//   ....[19]....
        /*06d4*/ 	.word	0xffffffff


	//   ....[20]....
        /*06d8*/ 	.word	0xffffffff


	//   ....[21]....
        /*06dc*/ 	.word	0xffffffff


	//   ....[22]....
        /*06e0*/ 	.word	0xffffffff


	//   ....[23]....
        /*06e4*/ 	.word	0xffffffff


	//   ....[24]....
        /*06e8*/ 	.word	0xffffffff


	//   ....[25]....
        /*06ec*/ 	.word	0xffffffff


	//   ....[26]....
        /*06f0*/ 	.word	0xffffffff


	//   ....[27]....
        /*06f4*/ 	.word	0xffffffff


	//   ....[28]....
        /*06f8*/ 	.word	0xffffffff


	//   ....[29]....
        /*06fc*/ 	.word	0xffffffff


	//   ....[30]....
        /*0700*/ 	.word	0xffffffff


	//   ....[31]....
        /*0704*/ 	.word	0xffffffff


	//   ....[32]....
        /*0708*/ 	.word	0xffffffff


	//   ....[33]....
        /*070c*/ 	.word	0xffffffff


	//   ....[34]....
        /*0710*/ 	.word	0xffffffff


	//   ....[35]....
        /*0714*/ 	.word	0xffffffff


	//   ....[36]....
        /*0718*/ 	.word	0xffffffff


	//   ....[37]....
        /*071c*/ 	.word	0xffffffff


	//   ....[38]....
        /*0720*/ 	.word	0xffffffff


	//   ....[39]....
        /*0724*/ 	.word	0xffffffff


	//----- nvinfo : EIATTR_COOP_GROUP_INSTR_OFFSETS
	.align		4
.L_478:
        /*0728*/ 	.byte	0x04, 0x28
        /*072a*/ 	.short	(.L_480 - .L_479)


	//   ....[0]....
.L_479:
        /*072c*/ 	.word	0x00007d80


	//   ....[1]....
        /*0730*/ 	.word	0x00007e20


	//   ....[2]....
        /*0734*/ 	.word	0x00007eb0


	//   ....[3]....
        /*0738*/ 	.word	0x00007fa0


	//   ....[4]....
        /*073c*/ 	.word	0x00008110


	//   ....[5]....
        /*0740*/ 	.word	0x00008250


	//   ....[6]....
        /*0744*/ 	.word	0x00008270


	//   ....[7]....
        /*0748*/ 	.word	0x00008320


	//   ....[8]....
        /*074c*/ 	.word	0x0000e790


	//   ....[9]....
        /*0750*/ 	.word	0x0000e890


	//   ....[10]....
        /*0754*/ 	.word	0x0000e9c0


	//   ....[11]....
        /*0758*/ 	.word	0x0000ea50


	//   ....[12]....
        /*075c*/ 	.word	0x0000eae0


	//   ....[13]....
        /*0760*/ 	.word	0x0000eb30


	//   ....[14]....
        /*0764*/ 	.word	0x0000eb40


	//   ....[15]....
        /*0768*/ 	.word	0x0000ec90


	//   ....[16]....
        /*076c*/ 	.word	0x000167f0


	//   ....[17]....
        /*0770*/ 	.word	0x000169d0


	//   ....[18]....
        /*0774*/ 	.word	0x00016a80


	//   ....[19]....
        /*0778*/ 	.word	0x00016aa0


	//   ....[20]....
        /*077c*/ 	.word	0x00016ad0


	//   ....[21]....
        /*0780*/ 	.word	0x00016b40


	//   ....[22]....
        /*0784*/ 	.word	0x00016b70


	//   ....[23]....
        /*0788*/ 	.word	0x00016df0


	//   ....[24]....
        /*078c*/ 	.word	0x0001dc40


	//   ....[25]....
        /*0790*/ 	.word	0x0001dca0


	//   ....[26]....
        /*0794*/ 	.word	0x0001dd00


	//   ....[27]....
        /*0798*/ 	.word	0x0001ddb0


	//   ....[28]....
        /*079c*/ 	.word	0x0001dde0


	//   ....[29]....
        /*07a0*/ 	.word	0x0001de50


	//   ....[30]....
        /*07a4*/ 	.word	0x0001dff0


	//   ....[31]....
        /*07a8*/ 	.word	0x0001e480


	//   ....[32]....
        /*07ac*/ 	.word	0x00020f00


	//   ....[33]....
        /*07b0*/ 	.word	0x00020f10


	//   ....[34]....
        /*07b4*/ 	.word	0x00020f20


	//   ....[35]....
        /*07b8*/ 	.word	0x00020f30


	//   ....[36]....
        /*07bc*/ 	.word	0x00020f60


	//   ....[37]....
        /*07c0*/ 	.word	0x00020f80


	//   ....[38]....
        /*07c4*/ 	.word	0x00020fa0


	//   ....[39]....
        /*07c8*/ 	.word	0x00020fb0


	//----- nvinfo : EIATTR_EXIT_INSTR_OFFSETS
	.align		4
.L_480:
        /*07cc*/ 	.byte	0x04, 0x1c
        /*07ce*/ 	.short	(.L_482 - .L_481)


	//   ....[0]....
.L_481:
        /*07d0*/ 	.word	0x000004b0


	//   ....[1]....
        /*07d4*/ 	.word	0x00001a50


	//   ....[2]....
        /*07d8*/ 	.word	0x00001ae0


	//   ....[3]....
        /*07dc*/ 	.word	0x00023640


	//   ....[4]....
        /*07e0*/ 	.word	0x00023750


	//   ....[5]....
        /*07e4*/ 	.word	0x00023770


	//----- nvinfo : EIATTR_CRS_STACK_SIZE
	.align		4
.L_482:
        /*07e8*/ 	.byte	0x04, 0x1e
        /*07ea*/ 	.short	(.L_484 - .L_483)
.L_483:
        /*07ec*/ 	.word	0x00000000


	//----- nvinfo : EIATTR_CBANK_PARAM_SIZE
	.align		4
.L_484:
        /*07f0*/ 	.byte	0x03, 0x19
        /*07f2*/ 	.short	0x01d0


	//----- nvinfo : EIATTR_PARAM_CBANK
	.align		4
        /*07f4*/ 	.byte	0x04, 0x0a
        /*07f6*/ 	.short	(.L_486 - .L_485)
	.align		4
.L_485:
        /*07f8*/ 	.word	index@(.nv.constant0._ZN5flash16flash_fwd_kernelI23Flash_fwd_kernel_traitsILi128ELi128ELi64ELi4ELb0ELb0EN7cutlass10bfloat16_tE19Flash_kernel_traitsILi128ELi128ELi64ELi4ES3_EELb0ELb0ELb1ELb1ELb0ELb0ELb0ELb0EEEvNS_16Flash_fwd_paramsE)
        /*07fc*/ 	.short	0x0210
        /*07fe*/ 	.short	0x01d0


	//----- nvinfo : EIATTR_SW_WAR
	.align		4
.L_486:
        /*0800*/ 	.byte	0x04, 0x36
        /*0802*/ 	.short	(.L_488 - .L_487)
.L_487:
        /*0804*/ 	.word	0x00000008
.L_488:


//--------------------- .nv.info._ZN5flash16flash_fwd_kernelI23Flash_fwd_kernel_traitsILi128ELi128ELi64ELi4ELb0ELb0EN7cutlass10bfloat16_tE19Flash_kernel_traitsILi128ELi128ELi64ELi4ES3_EELb0ELb0ELb1ELb1ELb0ELb0ELb1ELb0EEEvNS_16Flash_fwd_paramsE --------------------------
	.section	.nv.info._ZN5flash16flash_fwd_kernelI23Flash_fwd_kernel_traitsILi128ELi128ELi64ELi4ELb0ELb0EN7cutlass10bfloat16_tE19Flash_kernel_traitsILi128ELi128ELi64ELi4ES3_EELb0ELb0ELb1ELb1ELb0ELb0ELb1ELb0EEEvNS_16Flash_fwd_paramsE,"",@"SHT_CUDA_INFO"
	.sectionflags	@""
	.align	4


	//----- nvinfo : EIATTR_CUDA_API_VERSION
	.align		4
        /*0000*/ 	.byte	0x04, 0x37
        /*0002*/ 	.short	(.L_490 - .L_489)
.L_489:
        /*0004*/ 	.word	0x00000082


	//----- nvinfo : EIATTR_KPARAM_INFO
	.align		4
.L_490:
        /*0008*/ 	.byte	0x04, 0x17
        /*000a*/ 	.short	(.L_492 - .L_491)
.L_491:
        /*000c*/ 	.word	0x00000000
        /*0010*/ 	.short	0x0000
        /*0012*/ 	.short	0x0000
        /*0014*/ 	.byte	0x00, 0xf0, 0x41, 0x07


	//----- nvinfo : EIATTR_SPARSE_MMA_MASK
	.align		4
.L_492:
        /*0018*/ 	.byte	0x03, 0x50
        /*001a*/ 	.short	0x0000


	//----- nvinfo : EIATTR_MAXREG_COUNT
	.align		4
        /*001c*/ 	.byte	0x03, 0x1b
        /*001e*/ 	.short	0x00ff


	//----- nvinfo : EIATTR_NUM_BARRIERS
	.align		4
        /*0020*/ 	.byte	0x02, 0x4c
        /*0022*/ 	.byte	0x01
	.zero		1


	//----- nvinfo : EIATTR_ANNOTATIONS
	.align		4
        /*0024*/ 	.byte	0x04, 0x55
        /*0026*/ 	.short	(.L_494 - .L_493)


	//   ....[0]....
.L_493:
        /* <DEDUP_REMOVED lines=102> */


	//----- nvinfo : EIATTR_MERCURY_ISA_VERSION
	.align		4
.L_494:
        /*0670*/ 	.byte	0x03, 0x5f
        /*0672*/ 	.short	0x0101


	//----- nvinfo : EIATTR_COOP_GROUP_MASK_REGIDS
	.align		4
        /*0674*/ 	.byte	0x04, 0x29
        /*0676*/ 	.short	(.L_496 - .L_495)


	//   ....[0]....
.L_495:
        /*0678*/ 	.word	0xffffffff


	//   ....[1]....
        /*067c*/ 	.word	0xffffffff


	//   ....[2]....
        /*0680*/ 	.word	0xffffffff


	//   ....[3]....
        /*0684*/ 	.word	0xffffffff


	//   ....[4]....
        /*0688*/ 	.word	0xffffffff


	//   ....[5]....
        /*068c*/ 	.word	0xffffffff


	//   ....[6]....
        /*0690*/ 	.word	0xffffffff


	//   ....[7]....
        /*0694*/ 	.word	0xffffffff


	//   ....[8]....
        /*0698*/ 	.word	0xffffffff


	//   ....[9]....
        /*069c*/ 	.word	0xffffffff


	//   ....[10]....
        /*06a0*/ 	.word	0xffffffff


	//   ....[11]....
        /*06a4*/ 	.word	0xffffffff


	//   ....[12]....
        /*06a8*/ 	.word	0xffffffff


	//   ....[13]....
        /*06ac*/ 	.word	0xffffffff


	//   ....[14]....
        /*06b0*/ 	.word	0xffffffff


	//   ....[15]....
        /*06b4*/ 	.word	0xffffffff


	//   ....[16]....
        /*06b8*/ 	.word	0xffffffff


	//   ....[17]....
        /*06bc*/ 	.word	0xffffffff


	//   ....[18]....
        /*06c0*/ 	.word	0xffffffff


	//   ....[19]....
        /*06c4*/ 	.word	0xffffffff


	//   ....[20]....
        /*06c8*/ 	.word	0xffffffff


	//   ....[21]....
        /*06cc*/ 	.word	0xffffffff


	//   ....[22]....
        /*06d0*/ 	.word	0xffffffff


	//   ....[23]....
        /*06d4*/ 	.word	0xffffffff


	//   ....[24]....
        /*06d8*/ 	.word	0xffffffff


	//   ....[25]....
        /*06dc*/ 	.word	0xffffffff


	//   ....[26]....
        /*06e0*/ 	.word	0xffffffff


	//   ....[27]....
        /*06e4*/ 	.word	0xffffffff


	//   ....[28]....
        /*06e8*/ 	.word	0xffffffff


	//   ....[29]....
        /*06ec*/ 	.word	0xffffffff


	//   ....[30]....
        /*06f0*/ 	.word	0xffffffff


	//   ....[31]....
        /*06f4*/ 	.word	0xffffffff


	//   ....[32]....
        /*06f8*/ 	.word	0xffffffff


	//   ....[33]....
        /*06fc*/ 	.word	0xffffffff


	//   ....[34]....
        /*0700*/ 	.word	0xffffffff


	//   ....[35]....
        /*0704*/ 	.word	0xffffffff


	//   ....[36]....
        /*0708*/ 	.word	0xffffffff


	//   ....[37]....
        /*070c*/ 	.word	0xffffffff


	//   ....[38]....
        /*0710*/ 	.word	0xffffffff


	//   ....[39]....
        /*0714*/ 	.word	0xffffffff


	//----- nvinfo : EIATTR_COOP_GROUP_INSTR_OFFSETS
	.align		4
.L_496:
        /*0718*/ 	.byte	0x04, 0x28
        /*071a*/ 	.short	(.L_498 - .L_497)


	//   ....[0]....
.L_497:
        /*071c*/ 	.word	0x00008680


	//   ....[1]....
        /*0720*/ 	.word	0x00008720


	//   ....[2]....
        /*0724*/ 	.word	0x000087d0


	//   ....[3]....
        /*0728*/ 	.word	0x000088b0


	//   ....[4]....
        /*072c*/ 	.word	0x00008a20


	//   ....[5]....
        /*0730*/ 	.word	0x00008b60


	//   ....[6]....
        /*0734*/ 	.word	0x00008b80


	//   ....[7]....
        /*0738*/ 	.word	0x00008c30


	//   ....[8]....
        /*073c*/ 	.word	0x0000f5b0


	//   ....[9]....
        /*0740*/ 	.word	0x0000f750


	//   ....[10]....
        /*0744*/ 	.word	0x0000f7e0


	//   ....[11]....
        /*0748*/ 	.word	0x0000f870


	//   ....[12]....
        /*074c*/ 	.word	0x0000f8b0


	//   ....[13]....
        /*0750*/ 	.word	0x0000f900


	//   ....[14]....
        /*0754*/ 	.word	0x0000f970


	//   ....[15]....
        /*0758*/ 	.word	0x0000f9c0


	//   ....[16]....
        /*075c*/ 	.word	0x000180a0


	//   ....[17]....
        /*0760*/ 	.word	0x00018280


	//   ....[18]....
        /*0764*/ 	.word	0x00018350


	//   ....[19]....
        /*0768*/ 	.word	0x00018370


	//   ....[20]....
        /*076c*/ 	.word	0x000183a0


	//   ....[21]....
        /*0770*/ 	.word	0x000183e0


	//   ....[22]....
        /*0774*/ 	.word	0x00018400


	//   ....[23]....
        /*0778*/ 	.word	0x000184d0


	//   ....[24]....
        /*077c*/ 	.word	0x0001fd30


	//   ....[25]....
        /*0780*/ 	.word	0x0001fdb0


	//   ....[26]....
        /*0784*/ 	.word	0x0001fe10


	//   ....[27]....
        /*0788*/ 	.word	0x0001fe90


	//   ....[28]....
        /*078c*/ 	.word	0x0001ff00


	//   ....[29]....
        /*0790*/ 	.word	0x0001ffa0


	//   ....[30]....
        /*0794*/ 	.word	0x00020260


	//   ....[31]....
        /*0798*/ 	.word	0x00020570


	//   ....[32]....
        /*079c*/ 	.word	0x000230c0


	//   ....[33]....
        /*07a0*/ 	.word	0x000230d0


	//   ....[34]....
        /*07a4*/ 	.word	0x000230e0


	//   ....[35]....
        /*07a8*/ 	.word	0x000230f0


	//   ....[36]....
        /*07ac*/ 	.word	0x00023120


	//   ....[37]....
        /*07b0*/ 	.word	0x00023140


	//   ....[38]....
        /*07b4*/ 	.word	0x00023160


	//   ....[39]....
        /*07b8*/ 	.word	0x00023170


	//----- nvinfo : EIATTR_EXIT_INSTR_OFFSETS
	.align		4
.L_498:
        /*07bc*/ 	.byte	0x04, 0x1c
        /*07be*/ 	.short	(.L_500 - .L_499)


	//   ....[0]....
.L_499:
        /*07c0*/ 	.word	0x000004b0


	//   ....[1]....
        /*07c4*/ 	.word	0x00001a50


	//   ....[2]....
        /*07c8*/ 	.word	0x00001ae0


	//   ....[3]....
        /*07cc*/ 	.word	0x00025800


	//   ....[4]....
        /*07d0*/ 	.word	0x00025910


	//   ....[5]....
        /*07d4*/ 	.word	0x00025930


	//----- nvinfo : EIATTR_CRS_STACK_SIZE
	.align		4
.L_500:
        /*07d8*/ 	.byte	0x04, 0x1e
        /*07da*/ 	.short	(.L_502 - .L_501)
.L_501:
        /*07dc*/ 	.word	0x00000000


	//----- nvinfo : EIATTR_CBANK_PARAM_SIZE
	.align		4
.L_502:
        /*07e0*/ 	.byte	0x03, 0x19
        /*07e2*/ 	.short	0x01d0


	//----- nvinfo : EIATTR_PARAM_CBANK
	.align		4
        /*07e4*/ 	.byte	0x04, 0x0a
        /*07e6*/ 	.short	(.L_504 - .L_503)
	.align		4
.L_503:
        /*07e8*/ 	.word	index@(.nv.constant0._ZN5flash16flash_fwd_kernelI23Flash_fwd_kernel_traitsILi128ELi128ELi64ELi4ELb0ELb0EN7cutlass10bfloat16_tE19Flash_kernel_traitsILi128ELi128ELi64ELi4ES3_EELb0ELb0ELb1ELb1ELb0ELb0ELb1ELb0EEEvNS_16Flash_fwd_paramsE)
        /*07ec*/ 	.short	0x0210
        /*07ee*/ 	.short	0x01d0


	//----- nvinfo : EIATTR_SW_WAR
	.align		4
.L_504:
        /*07f0*/ 	.byte	0x04, 0x36
        /*07f2*/ 	.short	(.L_506 - .L_505)
.L_505:
        /*07f4*/ 	.word	0x00000008
.L_506:


//--------------------- .nv.info._ZN5flash16flash_fwd_kernelI23Flash_fwd_kernel_traitsILi128ELi128ELi32ELi4ELb0ELb0EN7cutlass10bfloat16_tE19Flash_kernel_traitsILi128ELi128ELi32ELi4ES3_EELb0ELb0ELb0ELb0ELb0ELb1ELb0ELb0EEEvNS_16Flash_fwd_paramsE --------------------------
	.section	.nv.info._ZN5flash16flash_fwd_kernelI23Flash_fwd_kernel_traitsILi128ELi128ELi32ELi4ELb0ELb0EN7cutlass10bfloat16_tE19Flash_kernel_traitsILi128ELi128ELi32ELi4ES3_EELb0ELb0ELb0ELb0ELb0ELb1ELb0ELb0EEEvNS_16Flash_fwd_paramsE,"",@"SHT_CUDA_INFO"
	.sectionflags	@""
	.align	4


	//----- nvinfo : EIATTR_CUDA_API_VERSION
	.align		4
        /*0000*/ 	.byte	0x04, 0x37
        /*0002*/ 	.short	(.L_508 - .L_507)
.L_507:
        /*0004*/ 	.word	0x00000082


	//----- nvinfo : EIATTR_KPARAM_INFO
	.align		4
.L_508:
        /*0008*/ 	.byte	0x04, 0x17
        /*000a*/ 	.short	(.L_510 - .L_509)
.L_509:
        /*000c*/ 	.word	0x00000000
        /*0010*/ 	.short	0x0000
        /*0012*/ 	.short	0x0000
        /*0014*/ 	.byte	0x00, 0xf0, 0x41, 0x07


	//----- nvinfo : EIATTR_SPARSE_MMA_MASK
	.align		4
.L_510:
        /*0018*/ 	.byte	0x03, 0x50
        /*001a*/ 	.short	0x0000


	//----- nvinfo : EIATTR_MAXREG_COUNT
	.align		4
        /*001c*/ 	.byte	0x03, 0x1b
        /*001e*/ 	.short	0x00ff


	//----- nvinfo : EIATTR_NUM_BARRIERS
	.align		4
        /*0020*/ 	.byte	0x02, 0x4c
        /*0022*/ 	.byte	0x01
	.zero		1


	//----- nvinfo : EIATTR_ANNOTATIONS
	.align		4
        /*0024*/ 	.byte	0x04, 0x55
        /*0026*/ 	.short	(.L_512 - .L_511)


	//   ....[0]....
.L_511:
        /*0028*/ 	.word	0x00000001
        /*002c*/ 	.byte	0x20, 0x02, 0x00, 0x00, 0x01, 0x00, 0x00, 0x00, 0x60, 0x04, 0x00, 0x00, 0x01, 0x00, 0x00, 0x00
        /*003c*/ 	.byte	0xd0, 0x16, 0x00, 0x00, 0x01, 0x00, 0x00, 0x00, 0xc0, 0x3a, 0x00, 0x00, 0x01, 0x00, 0x00, 0x00
        /*004c*/ 	.byte	0xb0, 0x5c, 0x00, 0x00, 0x01, 0x00, 0x00, 0x00, 0x60, 0x64, 0x00, 0x00, 0x01, 0x00, 0x00, 0x00
        /*005c*/ 	.byte	0xc0, 0x83, 0x00, 0x00, 0x01, 0x00, 0x00, 0x00, 0x90, 0x86, 0x00, 0x00


	//----- nvinfo : EIATTR_MERCURY_ISA_VERSION
	.align		4
.L_512:
        /*0068*/ 	.byte	0x03, 0x5f
        /*006a*/ 	.short	0x0101


	//----- nvinfo : EIATTR_COOP_GROUP_MASK_REGIDS
	.align		4
        /*006c*/ 	.byte	0x04, 0x29
        /*006e*/ 	.short	(.L_514 - .L_513)


	//   ....[0]....
.L_513:
        /*0070*/ 	.word	0xffffffff


	//   ....[1]....
        /*0074*/ 	.word	0xffffffff


	//   ....[2]....
        /*0078*/ 	.word	0xffffffff


	//   ....[3]....
        /*007c*/ 	.word	0xffffffff


	//   ....[4]....
        /*0080*/ 	.word	0xffffffff


	//   ....[5]....
        /*0084*/ 	.word	0xffffffff


	//   ....[6]....
        /*0088*/ 	.word	0xffffffff


	//   ....[7]....
        /*008c*/ 	.word	0xffffffff


	//   ....[8]....
        /*0090*/ 	.word	0xffffffff


	//   ....[9]....
        /*0094*/ 	.word	0xffffffff


	//   ....[10]....
        /*0098*/ 	.word	0xffffffff


	//   ....[11]....
        /*009c*/ 	.word	0xffffffff


	//   ....[12]....
        /*00a0*/ 	.word	0xffffffff


	//   ....[13]....
        /*00a4*/ 	.word	0xffffffff


	//   ....[14]....
        /*00a8*/ 	.word	0xffffffff


	//   ....[15]....
        /*00ac*/ 	.word	0xffffffff


	//   ....[16]....
        /*00b0*/ 	.word	0xffffffff


	//   ....[17]....
        /*00b4*/ 	.word	0xffffffff


	//   ....[18]....
        /*00b8*/ 	.word	0xffffffff


	//   ....[19]....
        /*00bc*/ 	.word	0xffffffff


	//   ....[20]....
        /*00c0*/ 	.word	0xffffffff


	//   ....[21]....
        /*00c4*/ 	.word	0xffffffff


	//   ....[22]....
        /*00c8*/ 	.word	0xffffffff


	//   ....[23]....
        /*00cc*/ 	.word	0xffffffff


	//----- nvinfo : EIATTR_COOP_GROUP_INSTR_OFFSETS
	.align		4
.L_514:
        /*00d0*/ 	.byte	0x04, 0x28
        /*00d2*/ 	.short	(.L_516 - .L_515)


	//   ....[0]....
.L_515:
        /*00d4*/ 	.word	0x00002850


	//   ....[1]....
        /*00d8*/ 	.word	0x00002880


	//   ....[2]....
        /*00dc*/ 	.word	0x00002960


	//   ....[3]....
        /*00e0*/ 	.word	0x00002990


	//   ....[4]....
        /*00e4*/ 	.word	0x000029c0


	//   ....[5]....
        /*00e8*/ 	.word	0x00002a40


	//   ....[6]....
        /*00ec*/ 	.word	0x00002af0


	//   ....[7]....
        /*00f0*/ 	.word	0x00002ba0


	//   ....[8]....
        /*00f4*/ 	.word	0x00004530


	//   ....[9]....
        /*00f8*/ 	.word	0x000045b0


	//   ....[10]....
        /*00fc*/ 	.word	0x000045e0


	//   ....[11]....
        /*0100*/ 	.word	0x00004610


	//   ....[12]....
        /*0104*/ 	.word	0x00004650


	//   ....[13]....
        /*0108*/ 	.word	0x00004670


	//   ....[14]....
        /*010c*/ 	.word	0x00004680


	//   ....[15]....
        /*0110*/ 	.word	0x000046a0


	//   ....[16]....
        /*0114*/ 	.word	0x00005ce0


	//   ....[17]....
        /*0118*/ 	.word	0x00005cf0


	//   ....[18]....
        /*011c*/ 	.word	0x00005d00


	//   ....[19]....
        /*0120*/ 	.word	0x00005d40


	//   ....[20]....
        /*0124*/ 	.word	0x00005d60


	//   ....[21]....
        /*0128*/ 	.word	0x00005d80


	//   ....[22]....
        /*012c*/ 	.word	0x00005d90


	//   ....[23]....
        /*0130*/ 	.word	0x00005e00


	//----- nvinfo : EIATTR_EXIT_INSTR_OFFSETS
	.align		4
.L_516:
        /*0134*/ 	.byte	0x04, 0x1c
        /*0136*/ 	.short	(.L_518 - .L_517)


	//   ....[0]....
.L_517:
        /*0138*/ 	.word	0x00000390


	//   ....[1]....
        /*013c*/ 	.word	0x000082c0


	//   ....[2]....
        /*0140*/ 	.word	0x000083b0


	//   ....[3]....
        /*0144*/ 	.word	0x00009620


	//   ....[4]....
        /*0148*/ 	.word	0x000096b0


	//----- nvinfo : EIATTR_CRS_STACK_SIZE
	.align		4
.L_518:
        /*014c*/ 	.byte	0x04, 0x1e
        /*014e*/ 	.short	(.L_520 - .L_519)
.L_519:
        /*0150*/ 	.word	0x00000000


	//----- nvinfo : EIATTR_CBANK_PARAM_SIZE
	.align		4
.L_520:
        /*0154*/ 	.byte	0x03, 0x19
        /*0156*/ 	.short	0x01d0


	//----- nvinfo : EIATTR_PARAM_CBANK
	.align		4
        /*0158*/ 	.byte	0x04, 0x0a
        /*015a*/ 	.short	(.L_522 - .L_521)
	.align		4
.L_521:
        /*015c*/ 	.word	index@(.nv.constant0._ZN5flash16flash_fwd_kernelI23Flash_fwd_kernel_traitsILi128ELi128ELi32ELi4ELb0ELb0EN7cutlass10bfloat16_tE19Flash_kernel_traitsILi128ELi128ELi32ELi4ES3_EELb0ELb0ELb0ELb0ELb0ELb1ELb0ELb0EEEvNS_16Flash_fwd_paramsE)
        /*0160*/ 	.short	0x0210
        /*0162*/ 	.short	0x01d0


	//----- nvinfo : EIATTR_SW_WAR
	.align		4
.L_522:
        /*0164*/ 	.byte	0x04, 0x36
        /*0166*/ 	.short	(.L_524 - .L_523)
.L_523:
        /*0168*/ 	.word	0x00000008
.L_524:


//--------------------- .nv.info._ZN5flash16flash_fwd_kernelI23Flash_fwd_kernel_traitsILi128ELi128ELi32ELi4ELb0ELb0EN7cutlass10bfloat16_tE19Flash_kernel_traitsILi128ELi128ELi32ELi4ES3_EELb0ELb0ELb0ELb0ELb1ELb1ELb0ELb0EEEvNS_16Flash_fwd_paramsE --------------------------
	.section	.nv.info._ZN5flash16flash_fwd_kernelI23Flash_fwd_kernel_traitsILi128ELi128ELi32ELi4ELb0ELb0EN7cutlass10bfloat16_tE19Flash_kernel_traitsILi128ELi128ELi32ELi4ES3_EELb0ELb0ELb0ELb0ELb1ELb1ELb0ELb0EEEvNS_16Flash_fwd_paramsE,"",@"SHT_CUDA_INFO"
	.sectionflags	@""
	.align	4


	//----- nvinfo : EIATTR_CUDA_API_VERSION
	.align		4
        /*0000*/ 	.byte	0x04, 0x37
        /*0002*/ 	.short	(.L_526 - .L_525)
.L_525:
        /*0004*/ 	.word	0x00000082


	//----- nvinfo : EIATTR_KPARAM_INFO
	.align		4
.L_526:
        /*0008*/ 	.byte	0x04, 0x17
        /*000a*/ 	.short	(.L_528 - .L_527)
.L_527:
        /*000c*/ 	.word	0x00000000
        /*0010*/ 	.short	0x0000
        /*0012*/ 	.short	0x0000
        /*0014*/ 	.byte	0x00, 0xf0, 0x41, 0x07


	//----- nvinfo : EIATTR_SPARSE_MMA_MASK
	.align		4
.L_528:
        /*0018*/ 	.byte	0x03, 0x50
        /*001a*/ 	.short	0x0000


	//----- nvinfo : EIATTR_MAXREG_COUNT
	.align		4
        /*001c*/ 	.byte	0x03, 0x1b
        /*001e*/ 	.short	0x00ff


	//----- nvinfo : EIATTR_NUM_BARRIERS
	.align		4
        /*0020*/ 	.byte	0x02, 0x4c
        /*0022*/ 	.byte	0x01
	.zero		1


	//----- nvinfo : EIATTR_MERCURY_ISA_VERSION
	.align		4
        /*0024*/ 	.byte	0x03, 0x5f
        /*0026*/ 	.short	0x0101


	//----- nvinfo : EIATTR_COOP_GROUP_MASK_REGIDS
	.align		4
        /*0028*/ 	.byte	0x04, 0x29
        /*002a*/ 	.short	(.L_530 - .L_529)


	//   ....[0]....
.L_529:
        /*002c*/ 	.word	0xffffffff


	//   ....[1]....
        /*0030*/ 	.word	0xffffffff


	//   ....[2]....
        /*0034*/ 	.word	0xffffffff


	//   ....[3]....
        /*0038*/ 	.word	0xffffffff


	//   ....[4]....
        /*003c*/ 	.word	0xffffffff


	//   ....[5]....
        /*0040*/ 	.word	0xffffffff


	//   ....[6]....
        /*0044*/ 	.word	0xffffffff


	//   ....[7]....
        /*0048*/ 	.word	0xffffffff


	//   ....[8]....
        /*004c*/ 	.word	0xffffffff


	//   ....[9]....
        /*0050*/ 	.word	0xffffffff


	//   ....[10]....
        /*0054*/ 	.word	0xffffffff


	//   ....[11]....
        /*0058*/ 	.word	0xffffffff


	//   ....[12]....
        /*005c*/ 	.word	0xffffffff


	//   ....[13]....
        /*0060*/ 	.word	0xffffffff


	//   ....[14]....
        /*0064*/ 	.word	0xffffffff


	//   ....[15]....
        /*0068*/ 	.word	0xffffffff


	//   ....[16]....
        /*006c*/ 	.word	0xffffffff


	//   ....[17]....
        /*0070*/ 	.word	0xffffffff


	//   ....[18]....
        /*0074*/ 	.word	0xffffffff


	//   ....[19]....
        /*0078*/ 	.word	0xffffffff


	//   ....[20]....
        /*007c*/ 	.word	0xffffffff


	//   ....[21]....
        /*0080*/ 	.word	0xffffffff


	//   ....[22]....
        /*0084*/ 	.word	0xffffffff


	//   ....[23]....
        /*0088*/ 	.word	0xffffffff


	//----- nvinfo : EIATTR_COOP_GROUP_INSTR_OFFSETS
	.align		4
.L_530:
        /*008c*/ 	.byte	0x04, 0x28
        /*008e*/ 	.short	(.L_532 - .L_531)


	//   ....[0]....
.L_531:
        /*0090*/ 	.word	0x000018c0


	//   ....[1]....
        /*0094*/ 	.word	0x000018f0


	//   ....[2]....
        /*0098*/ 	.word	0x00001980


	//   ....[3]....
        /*009c*/ 	.word	0x000019a0


	//   ....[4]....
        /*00a0*/ 	.word	0x000019c0


	//   ....[5]....
        /*00a4*/ 	.word	0x00001a60


	//   ....[6]....
        /*00a8*/ 	.word	0x00001b20


	//   ....[7]....
        /*00ac*/ 	.word	0x00001bb0


	//   ....[8]....
        /*00b0*/ 	.word	0x00003300


	//   ....[9]....
        /*00b4*/ 	.word	0x00003380


	//   ....[10]....
        /*00b8*/ 	.word	0x000033b0


	//   ....[11]....
        /*00bc*/ 	.word	0x000033e0


	//   ....[12]....
        /*00c0*/ 	.word	0x00003420


	//   ....[13]....
        /*00c4*/ 	.word	0x00003440


	//   ....[14]....
        /*00c8*/ 	.word	0x00003450


	//   ....[15]....
        /*00cc*/ 	.word	0x00003470


	//   ....[16]....
        /*00d0*/ 	.word	0x00004a80


	//   ....[17]....
        /*00d4*/ 	.word	0x00004ac0


	//   ....[18]....
        /*00d8*/ 	.word	0x00004ad0


	//   ....[19]....
        /*00dc*/ 	.word	0x00004b10


	//   ....[20]....
        /*00e0*/ 	.word	0x00004b40


	//   ....[21]....
        /*00e4*/ 	.word	0x00004b60


	//   ....[22]....
        /*00e8*/ 	.word	0x00004b70


	//   ....[23]....
        /*00ec*/ 	.word	0x00004bd0


	//----- nvinfo : EIATTR_EXIT_INSTR_OFFSETS
	.align		4
.L_532:
        /*00f0*/ 	.byte	0x04, 0x1c
        /*00f2*/ 	.short	(.L_534 - .L_533)


	//   ....[0]....
.L_533:
        /*00f4*/ 	.word	0x00000140


	//   ....[1]....
        /*00f8*/ 	.word	0x00006990


	//----- nvinfo : EIATTR_CRS_STACK_SIZE
	.align		4
.L_534:
        /*00fc*/ 	.byte	0x04, 0x1e
        /*00fe*/ 	.short	(.L_536 - .L_535)
.L_535:
        /*0100*/ 	.word	0x00000000


	//----- nvinfo : EIATTR_CBANK_PARAM_SIZE
	.align		4
.L_536:
        /*0104*/ 	.byte	0x03, 0x19
        /*0106*/ 	.short	0x01d0


	//----- nvinfo : EIATTR_PARAM_CBANK
	.align		4
        /*0108*/ 	.byte	0x04, 0x0a
        /*010a*/ 	.short	(.L_538 - .L_537)
	.align		4
.L_537:
        /*010c*/ 	.word	index@(.nv.constant0._ZN5flash16flash_fwd_kernelI23Flash_fwd_kernel_traitsILi128ELi128ELi32ELi4ELb0ELb0EN7cutlass10bfloat16_tE19Flash_kernel_traitsILi128ELi128ELi32ELi4ES3_EELb0ELb0ELb0ELb0ELb1ELb1ELb0ELb0EEEvNS_16Flash_fwd_paramsE)
        /*0110*/ 	.short	0x0210
        /*0112*/ 	.short	0x01d0


	//----- nvinfo : EIATTR_SW_WAR
	.align		4
.L_538:
        /*0114*/ 	.byte	0x04, 0x36
        /*0116*/ 	.short	(.L_540 - .L_539)
.L_539:
        /*0118*/ 	.word	0x00000008
.L_540:


//--------------------- .nv.info._ZN5flash16flash_fwd_kernelI23Flash_fwd_kernel_traitsILi128ELi128ELi32ELi4ELb0ELb0EN7cutlass10bfloat16_tE19Flash_kernel_traitsILi128ELi128ELi32ELi4ES3_EELb0ELb0ELb0ELb0ELb0ELb0ELb0ELb0EEEvNS_16Flash_fwd_paramsE --------------------------
	.section	.nv.info._ZN5flash16flash_fwd_kernelI23Flash_fwd_kernel_traitsILi128ELi128ELi32ELi4ELb0ELb0EN7cutlass10bfloat16_tE19Flash_kernel_traitsILi128ELi128ELi32ELi4ES3_EELb0ELb0ELb0ELb0ELb0ELb0ELb0ELb0EEEvNS_16Flash_fwd_paramsE,"",@"SHT_CUDA_INFO"
	.sectionflags	@""
	.align	4


	//----- nvinfo : EIATTR_CUDA_API_VERSION
	.align		4
        /*0000*/ 	.byte	0x04, 0x37
        /*0002*/ 	.short	(.L_542 - .L_541)
.L_541:
        /*0004*/ 	.word	0x00000082


	//----- nvinfo : EIATTR_KPARAM_INFO
	.align		4
.L_542:
        /*0008*/ 	.byte	0x04, 0x17
        /*000a*/ 	.short	(.L_544 - .L_543)
.L_543:
        /*000c*/ 	.word	0x00000000
        /*0010*/ 	.short	0x0000
        /*0012*/ 	.short	0x0000
        /*0014*/ 	.byte	0x00, 0xf0, 0x41, 0x07


	//----- nvinfo : EIATTR_SPARSE_MMA_MASK
	.align		4
.L_544:
        /*0018*/ 	.byte	0x03, 0x50
        /*001a*/ 	.short	0x0000


	//----- nvinfo : EIATTR_MAXREG_COUNT
	.align		4
        /*001c*/ 	.byte	0x03, 0x1b
        /*001e*/ 	.short	0x00ff


	//----- nvinfo : EIATTR_NUM_BARRIERS
	.align		4
        /*0020*/ 	.byte	0x02, 0x4c
        /*0022*/ 	.byte	0x01
	.zero		1


	//----- nvinfo : EIATTR_ANNOTATIONS
	.align		4
        /*0024*/ 	.byte	0x04, 0x55
        /*0026*/ 	.short	(.L_546 - .L_545)


	//   ....[0]....
.L_545:
        /*0028*/ 	.word	0x00000001
        /*002c*/ 	.byte	0x10, 0x02, 0x00, 0x00, 0x01, 0x00, 0x00, 0x00, 0x50, 0x04, 0x00, 0x00, 0x01, 0x00, 0x00, 0x00
        /*003c*/ 	.byte	0xa0, 0x0c, 0x00, 0x00, 0x01, 0x00, 0x00, 0x00, 0xc0, 0x0c, 0x00, 0x00, 0x01, 0x00, 0x00, 0x00
        /*004c*/ 	.byte	0xa0, 0x22, 0x00, 0x00, 0x01, 0x00, 0x00, 0x00, 0xe0, 0x2a, 0x00, 0x00, 0x01, 0x00, 0x00, 0x00
        /*005c*/ 	.byte	0x90, 0x45, 0x00, 0x00, 0x01, 0x00, 0x00, 0x00, 0x60, 0x48, 0x00, 0x00, 0x01, 0x00, 0x00, 0x00
        /*006c*/ 	.byte	0x90, 0x48, 0x00, 0x00, 0x01, 0x00, 0x00, 0x00, 0x70, 0x6a, 0x00, 0x00, 0x01, 0x00, 0x00, 0x00
        /*007c*/ 	.byte	0x20, 0x72, 0x00, 0x00, 0x01, 0x00, 0x00, 0x00, 0x70, 0x84, 0x00, 0x00, 0x01, 0x00, 0x00, 0x00
        /*008c*/ 	.byte	0x10, 0x93, 0x00, 0x00, 0x01, 0x00, 0x00, 0x00, 0xa0, 0x9b, 0x00, 0x00


	//----- nvinfo : EIATTR_MERCURY_ISA_VERSION
	.align		4
.L_546:
        /*0098*/ 	.byte	0x03, 0x5f
        /*009a*/ 	.short	0x0101


	//----- nvinfo : EIATTR_COOP_GROUP_MASK_REGIDS
	.align		4
        /*009c*/ 	.byte	0x04, 0x29
        /*009e*/ 	.short	(.L_548 - .L_547)


	//   ....[0]....
.L_547:
        /*00a0*/ 	.word	0xffffffff


	//   ....[1]....
        /*00a4*/ 	.word	0xffffffff


	//   ....[2]....
        /*00a8*/ 	.word	0xffffffff


	//   ....[3]....
        /*00ac*/ 	.word	0xffffffff


	//   ....[4]....
        /*00b0*/ 	.word	0xffffffff


	//   ....[5]....
        /*00b4*/ 	.word	0xffffffff


	//   ....[6]....
        /*00b8*/ 	.word	0xffffffff


	//   ....[7]....
        /*00bc*/ 	.word	0xffffffff


	//   ....[8]....
        /*00c0*/ 	.word	0xffffffff


	//   ....[9]....
        /*00c4*/ 	.word	0xffffffff


	//   ....[10]....
        /*00c8*/ 	.word	0xffffffff


	//   ....[11]....
        /*00cc*/ 	.word	0xffffffff


	//   ....[12]....
        /*00d0*/ 	.word	0xffffffff


	//   ....[13]....
        /*00d4*/ 	.word	0xffffffff


	//   ....[14]....
        /*00d8*/ 	.word	0xffffffff


	//   ....[15]....
        /*00dc*/ 	.word	0xffffffff


	//   ....[16]....
        /*00e0*/ 	.word	0xffffffff


	//   ....[17]....
        /*00e4*/ 	.word	0xffffffff


	//   ....[18]....
        /*00e8*/ 	.word	0xffffffff


	//   ....[19]....
        /*00ec*/ 	.word	0xffffffff


	//   ....[20]....
        /*00f0*/ 	.word	0xffffffff


	//   ....[21]....
        /*00f4*/ 	.word	0xffffffff


	//   ....[22]....
        /*00f8*/ 	.word	0xffffffff


	//   ....[23]....
        /*00fc*/ 	.word	0xffffffff


	//----- nvinfo : EIATTR_COOP_GROUP_INSTR_OFFSETS
	.align		4
.L_548:
        /*0100*/ 	.byte	0x04, 0x28
        /*0102*/ 	.short	(.L_550 - .L_549)


	//   ....[0]....
.L_549:
        /*0104*/ 	.word	0x00003600


	//   ....[1]....
        /*0108*/ 	.word	0x00003620


	//   ....[2]....
        /*010c*/ 	.word	0x000036c0


	//   ....[3]....
        /*0110*/ 	.word	0x000036e0


	//   ....[4]....
        /*0114*/ 	.word	0x000037e0


	//   ....[5]....
        /*0118*/ 	.word	0x000038f0


	//   ....[6]....
        /*011c*/ 	.word	0x000039f0


	//   ....[7]....
        /*0120*/ 	.word	0x00003bc0


	//   ....[8]....
        /*0124*/ 	.word	0x000052f0


	//   ....[9]....
        /*0128*/ 	.word	0x00005370


	//   ....[10]....
        /*012c*/ 	.word	0x000053a0


	//   ....[11]....
        /*0130*/ 	.word	0x000053d0


	//   ....[12]....
        /*0134*/ 	.word	0x00005410


	//   ....[13]....
        /*0138*/ 	.word	0x00005430


	//   ....[14]....
        /*013c*/ 	.word	0x00005440


	//   ....[15]....
        /*0140*/ 	.word	0x00005460


	//   ....[16]....
        /*0144*/ 	.word	0x00006aa0


	//   ....[17]....
        /*0148*/ 	.word	0x00006ab0


	//   ....[18]....
        /*014c*/ 	.word	0x00006ad0


	//   ....[19]....
        /*0150*/ 	.word	0x00006b00


	//   ....[20]....
        /*0154*/ 	.word	0x00006b20


	//   ....[21]....
        /*0158*/ 	.word	0x00006b30


	//   ....[22]....
        /*015c*/ 	.word	0x00006b60


	//   ....[23]....
        /*0160*/ 	.word	0x00006ba0


	//----- nvinfo : EIATTR_EXIT_INSTR_OFFSETS
	.align		4
.L_550:
        /*0164*/ 	.byte	0x04, 0x1c
        /*0166*/ 	.short	(.L_552 - .L_551)


	//   ....[0]....
.L_551:
        /*0168*/ 	.word	0x00000330


	//   ....[1]....
        /*016c*/ 	.word	0x000091d0


	//   ....[2]....
        /*0170*/ 	.word	0x000092e0


	//   ....[3]....
        /*0174*/ 	.word	0x00009300


	//   ....[4]....
        /*0178*/ 	.word	0x0000a720


	//   ....[5]....
        /*017c*/ 	.word	0x0000a7b0


	//----- nvinfo : EIATTR_CRS_STACK_SIZE
	.align		4
.L_552:
        /*0180*/ 	.byte	0x04, 0x1e
        /*0182*/ 	.short	(.L_554 - .L_553)
.L_553:
        /*0184*/ 	.word	0x00000000


	//----- nvinfo : EIATTR_CBANK_PARAM_SIZE
	.align		4
.L_554:
        /*0188*/ 	.byte	0x03, 0x19
        /*018a*/ 	.short	0x01d0


	//----- nvinfo : EIATTR_PARAM_CBANK
	.align		4
        /*018c*/ 	.byte	0x04, 0x0a
        /*018e*/ 	.short	(.L_556 - .L_555)
	.align		4
.L_555:
        /*0190*/ 	.word	index@(.nv.constant0._ZN5flash16flash_fwd_kernelI23Flash_fwd_kernel_traitsILi128ELi128ELi32ELi4ELb0ELb0EN7cutlass10bfloat16_tE19Flash_kernel_traitsILi128ELi128ELi32ELi4ES3_EELb0ELb0ELb0ELb0ELb0ELb0ELb0ELb0EEEvNS_16Flash_fwd_paramsE)
        /*0194*/ 	.short	0x0210
        /*0196*/ 	.short	0x01d0


	//----- nvinfo : EIATTR_SW_WAR
	.align		4
.L_556:
        /*0198*/ 	.byte	0x04, 0x36
        /*019a*/ 	.short	(.L_558 - .L_557)
.L_557:
        /*019c*/ 	.word	0x00000008
.L_558:


//--------------------- .nv.info._ZN5flash16flash_fwd_kernelI23Flash_fwd_kernel_traitsILi128ELi128ELi32ELi4ELb0ELb0EN7cutlass10bfloat16_tE19Flash_kernel_traitsILi128ELi128ELi32ELi4ES3_EELb0ELb0ELb0ELb1ELb0ELb0ELb0ELb0EEEvNS_16Flash_fwd_paramsE --------------------------
	.section	.nv.info._ZN5flash16flash_fwd_kernelI23Flash_fwd_kernel_traitsILi128ELi128ELi32ELi4ELb0ELb0EN7cutlass10bfloat16_tE19Flash_kernel_traitsILi128ELi128ELi32ELi4ES3_EELb0ELb0ELb0ELb1ELb0ELb0ELb0ELb0EEEvNS_16Flash_fwd_paramsE,"",@"SHT_CUDA_INFO"
	.sectionflags	@""
	.align	4


	//----- nvinfo : EIATTR_CUDA_API_VERSION
	.align		4
        /*0000*/ 	.byte	0x04, 0x37
        /*0002*/ 	.short	(.L_560 - .L_559)
.L_559:
        /*0004*/ 	.word	0x00000082


	//----- nvinfo : EIATTR_KPARAM_INFO
	.align		4
.L_560:
        /*0008*/ 	.byte	0x04, 0x17
        /*000a*/ 	.short	(.L_562 - .L_561)
.L_561:
        /*000c*/ 	.word	0x00000000
        /*0010*/ 	.short	0x0000
        /*0012*/ 	.short	0x0000
        /*0014*/ 	.byte	0x00, 0xf0, 0x41, 0x07


	//----- nvinfo : EIATTR_SPARSE_MMA_MASK
	.align		4
.L_562:
        /*0018*/ 	.byte	0x03, 0x50
        /*001a*/ 	.short	0x0000


	//----- nvinfo : EIATTR_MAXREG_COUNT
	.align		4
        /*001c*/ 	.byte	0x03, 0x1b
        /*001e*/ 	.short	0x00ff


	//----- nvinfo : EIATTR_NUM_BARRIERS
	.align		4
        /*0020*/ 	.byte	0x02, 0x4c
        /*0022*/ 	.byte	0x01
	.zero		1


	//----- nvinfo : EIATTR_ANNOTATIONS
	.align		4
        /*0024*/ 	.byte	0x04, 0x55
        /*0026*/ 	.short	(.L_564 - .L_563)


	//   ....[0]....
.L_563:
        /* <DEDUP_REMOVED lines=8> */


	//----- nvinfo : EIATTR_MERCURY_ISA_VERSION
	.align		4
.L_564:
        /*0098*/ 	.byte	0x03, 0x5f
        /*009a*/ 	.short	0x0101


	//----- nvinfo : EIATTR_COOP_GROUP_MASK_REGIDS
	.align		4
        /*009c*/ 	.byte	0x04, 0x29
        /*009e*/ 	.short	(.L_566 - .L_565)


	//   ....[0]....
.L_565:
        /*00a0*/ 	.word	0xffffffff


	//   ....[1]....
        /*00a4*/ 	.word	0xffffffff


	//   ....[2]....
        /*00a8*/ 	.word	0xffffffff


	//   ....[3]....
        /*00ac*/ 	.word	0xffffffff


	//   ....[4]....
        /*00b0*/ 	.word	0xffffffff


	//   ....[5]....
        /*00b4*/ 	.word	0xffffffff


	//   ....[6]....
        /*00b8*/ 	.word	0xffffffff


	//   ....[7]....
        /*00bc*/ 	.word	0xffffffff


	//   ....[8]....
        /*00c0*/ 	.word	0xffffffff


	//   ....[9]....
        /*00c4*/ 	.word	0xffffffff


	//   ....[10]....
        /*00c8*/ 	.word	0xffffffff


	//   ....[11]....
        /*00cc*/ 	.word	0xffffffff


	//   ....[12]....
        /*00d0*/ 	.word	0xffffffff


	//   ....[13]....
        /*00d4*/ 	.word	0xffffffff


	//   ....[14]....
        /*00d8*/ 	.word	0xffffffff


	//   ....[15]....
        /*00dc*/ 	.word	0xffffffff


	//   ....[16]....
        /*00e0*/ 	.word	0xffffffff


	//   ....[17]....
        /*00e4*/ 	.word	0xffffffff


	//   ....[18]....
        /*00e8*/ 	.word	0xffffffff


	//   ....[19]....
        /*00ec*/ 	.word	0xffffffff


	//   ....[20]....
        /*00f0*/ 	.word	0xffffffff


	//   ....[21]....
        /*00f4*/ 	.word	0xffffffff


	//   ....[22]....
        /*00f8*/ 	.word	0xffffffff


	//   ....[23]....
        /*00fc*/ 	.word	0xffffffff


	//----- nvinfo : EIATTR_COOP_GROUP_INSTR_OFFSETS
	.align		4
.L_566:
        /*0100*/ 	.byte	0x04, 0x28
        /*0102*/ 	.short	(.L_568 - .L_567)


	//   ....[0]....
.L_567:
        /*0104*/ 	.word	0x00004130


	//   ....[1]....
        /*0108*/ 	.word	0x00004150


	//   ....[2]....
        /*010c*/ 	.word	0x000041f0


	//   ....[3]....
        /*0110*/ 	.word	0x00004210


	//   ....[4]....
        /*0114*/ 	.word	0x00004310


	//   ....[5]....
        /*0118*/ 	.word	0x00004430


	//   ....[6]....
        /*011c*/ 	.word	0x00004560


	//   ....[7]....
        /*0120*/ 	.word	0x00004710


	//   ....[8]....
        /*0124*/ 	.word	0x00006550


	//   ....[9]....
        /*0128*/ 	.word	0x000065b0


	//   ....[10]....
        /*012c*/ 	.word	0x00006630


	//   ....[11]....
        /*0130*/ 	.word	0x00006640


	//   ....[12]....
        /*0134*/ 	.word	0x00006680


	//   ....[13]....
        /*0138*/ 	.word	0x00006690


	//   ....[14]....
        /*013c*/ 	.word	0x000066d0


	//   ....[15]....
        /*0140*/ 	.word	0x000066e0


	//   ....[16]....
        /*0144*/ 	.word	0x00007d40


	//   ....[17]....
        /*0148*/ 	.word	0x00007d50


	//   ....[18]....
        /*014c*/ 	.word	0x00007d60


	//   ....[19]....
        /*0150*/ 	.word	0x00007d70


	//   ....[20]....
        /*0154*/ 	.word	0x00007dd0


	//   ....[21]....
        /*0158*/ 	.word	0x00007df0


	//   ....[22]....
        /*015c*/ 	.word	0x00007e10


	//   ....[23]....
        /*0160*/ 	.word	0x00007e20


	//----- nvinfo : EIATTR_EXIT_INSTR_OFFSETS
	.align		4
.L_568:
        /*0164*/ 	.byte	0x04, 0x1c
        /*0166*/ 	.short	(.L_570 - .L_569)


	//   ....[0]....
.L_569:
        /*0168*/ 	.word	0x00000330


	//   ....[1]....
        /*016c*/ 	.word	0x0000a4e0


	//   ....[2]....
        /*0170*/ 	.word	0x0000a5f0


	//   ....[3]....
        /*0174*/ 	.word	0x0000a610


	//   ....[4]....
        /*0178*/ 	.word	0x0000ba30


	//   ....[5]....
        /*017c*/ 	.word	0x0000bac0


	//----- nvinfo : EIATTR_CRS_STACK_SIZE
	.align		4
.L_570:
        /*0180*/ 	.byte	0x04, 0x1e
        /*0182*/ 	.short	(.L_572 - .L_571)
.L_571:
        /*0184*/ 	.word	0x00000000


	//----- nvinfo : EIATTR_CBANK_PARAM_SIZE
	.align		4
.L_572:
        /*0188*/ 	.byte	0x03, 0x19
        /*018a*/ 	.short	0x01d0


	//----- nvinfo : EIATTR_PARAM_CBANK
	.align		4
        /*018c*/ 	.byte	0x04, 0x0a
        /*018e*/ 	.short	(.L_574 - .L_573)
	.align		4
.L_573:
        /*0190*/ 	.word	index@(.nv.constant0._ZN5flash16flash_fwd_kernelI23Flash_fwd_kernel_traitsILi128ELi128ELi32ELi4ELb0ELb0EN7cutlass10bfloat16_tE19Flash_kernel_traitsILi128ELi128ELi32ELi4ES3_EELb0ELb0ELb0ELb1ELb0ELb0ELb0ELb0EEEvNS_16Flash_fwd_paramsE)
        /*0194*/ 	.short	0x0210
        /*0196*/ 	.short	0x01d0


	//----- nvinfo : EIATTR_SW_WAR
	.align		4
.L_574:
        /*0198*/ 	.byte	0x04, 0x36
        /*019a*/ 	.short	(.L_576 - .L_575)
.L_575:
        /*019c*/ 	.word	0x00000008
.L_576:


//--------------------- .nv.info._ZN5flash16flash_fwd_kernelI23Flash_fwd_kernel_traitsILi128ELi128ELi32ELi4ELb0ELb0EN7cutlass10bfloat16_tE19Flash_kernel_traitsILi128ELi128ELi32ELi4ES3_EELb0ELb0ELb1ELb0ELb0ELb1ELb0ELb0EEEvNS_16Flash_fwd_paramsE --------------------------
	.section	.nv.info._ZN5flash16flash_fwd_kernelI23Flash_fwd_kernel_traitsILi128ELi128ELi32ELi4ELb0ELb0EN7cutlass10bfloat16_tE19Flash_kernel_traitsILi128ELi128ELi32ELi4ES3_EELb0ELb0ELb1ELb0ELb0ELb1ELb0ELb0EEEvNS_16Flash_fwd_paramsE,"",@"SHT_CUDA_INFO"
	.sectionflags	@""
	.align	4


	//----- nvinfo : EIATTR_CUDA_API_VERSION
	.align		4
        /*0000*/ 	.byte	0x04, 0x37
        /*0002*/ 	.short	(.L_578 - .L_577)
.L_577:
        /*0004*/ 	.word	0x00000082


	//----- nvinfo : EIATTR_KPARAM_INFO
	.align		4
.L_578:
        /*0008*/ 	.byte	0x04, 0x17
        /*000a*/ 	.short	(.L_580 - .L_579)
.L_579:
        /*000c*/ 	.word	0x00000000
        /*0010*/ 	.short	0x0000
        /*0012*/ 	.short	0x0000
        /*0014*/ 	.byte	0x00, 0xf0, 0x41, 0x07


	//----- nvinfo : EIATTR_SPARSE_MMA_MASK
	.align		4
.L_580:
        /*0018*/ 	.byte	0x03, 0x50
        /*001a*/ 	.short	0x0000


	//----- nvinfo : EIATTR_MAXREG_COUNT
	.align		4
        /*001c*/ 	.byte	0x03, 0x1b
        /*001e*/ 	.short	0x00ff


	//----- nvinfo : EIATTR_NUM_BARRIERS
	.align		4
        /*0020*/ 	.byte	0x02, 0x4c
        /*0022*/ 	.byte	0x01
	.zero		1


	//----- nvinfo : EIATTR_ANNOTATIONS
	.align		4
        /*0024*/ 	.byte	0x04, 0x55
        /*0026*/ 	.short	(.L_582 - .L_581)


	//   ....[0]....
.L_581:
        /* <DEDUP_REMOVED lines=26> */


	//----- nvinfo : EIATTR_MERCURY_ISA_VERSION
	.align		4
.L_582:
        /*01b8*/ 	.byte	0x03, 0x5f
        /*01ba*/ 	.short	0x0101


	//----- nvinfo : EIATTR_COOP_GROUP_MASK_REGIDS
	.align		4
        /*01bc*/ 	.byte	0x04, 0x29
        /*01be*/ 	.short	(.L_584 - .L_583)


	//   ....[0]....
.L_583:
        /*01c0*/ 	.word	0xffffffff


	//   ....[1]....
        /*01c4*/ 	.word	0xffffffff


	//   ....[2]....
        /*01c8*/ 	.word	0xffffffff


	//   ....[3]....
        /*01cc*/ 	.word	0xffffffff


	//   ....[4]....
        /*01d0*/ 	.word	0xffffffff


	//   ....[5]....
        /*01d4*/ 	.word	0xffffffff


	//   ....[6]....
        /*01d8*/ 	.word	0xffffffff


	//   ....[7]....
        /*01dc*/ 	.word	0xffffffff


	//   ....[8]....
        /*01e0*/ 	.word	0xffffffff


	//   ....[9]....
        /*01e4*/ 	.word	0xffffffff


	//   ....[10]....
        /*01e8*/ 	.word	0xffffffff


	//   ....[11]....
        /*01ec*/ 	.word	0xffffffff


	//   ....[12]....
        /*01f0*/ 	.word	0xffffffff


	//   ....[13]....
        /*01f4*/ 	.word	0xffffffff


	//   ....[14]....
        /*01f8*/ 	.word	0xffffffff


	//   ....[15]....
        /*01fc*/ 	.word	0xffffffff


	//   ....[16]....
        /*0200*/ 	.word	0xffffffff


	//   ....[17]....
        /*0204*/ 	.word	0xffffffff


	//   ....[18]....
        /*0208*/ 	.word	0xffffffff


	//   ....[19]....
        /*020c*/ 	.word	0xffffffff


	//   ....[20]....
        /*0210*/ 	.word	0xffffffff


	//   ....[21]....
        /*0214*/ 	.word	0xffffffff


	//   ....[22]....
        /*0218*/ 	.word	0xffffffff


	//   ....[23]....
        /*021c*/ 	.word	0xffffffff


	//   ....[24]....
        /*0220*/ 	.word	0xffffffff


	//   ....[25]....
        /*0224*/ 	.word	0xffffffff


	//   ....[26]....
        /*0228*/ 	.word	0xffffffff


	//   ....[27]....
        /*022c*/ 	.word	0xffffffff


	//   ....[28]....
        /*0230*/ 	.word	0xffffffff


	//   ....[29]....
        /*0234*/ 	.word	0xffffffff


	//   ....[30]....
        /*0238*/ 	.word	0xffffffff


	//   ....[31]....
        /*023c*/ 	.word	0xffffffff


	//   ....[32]....
        /*0240*/ 	.word	0xffffffff


	//   ....[33]....
        /*0244*/ 	.word	0xffffffff


	//   ....[34]....
        /*0248*/ 	.word	0xffffffff


	//   ....[35]....
        /*024c*/ 	.word	0xffffffff


	//   ....[36]....
        /*0250*/ 	.word	0xffffffff


	//   ....[37]....
        /*0254*/ 	.word	0xffffffff


	//   ....[38]....
        /*0258*/ 	.word	0xffffffff


	//   ....[39]....
        /*025c*/ 	.word	0xffffffff


	//   ....[40]....
        /*0260*/ 	.word	0xffffffff


	//   ....[41]....
        /*0264*/ 	.word	0xffffffff


	//   ....[42]....
        /*0268*/ 	.word	0xffffffff


	//   ....[43]....
        /*026c*/ 	.word	0xffffffff


	//   ....[44]....
        /*0270*/ 	.word	0xffffffff


	//   ....[45]....
        /*0274*/ 	.word	0xffffffff


	//   ....[46]....
        /*0278*/ 	.word	0xffffffff


	//   ....[47]....
        /*027c*/ 	.word	0xffffffff


	//   ....[48]....
        /*0280*/ 	.word	0xffffffff


	//   ....[49]....
        /*0284*/ 	.word	0xffffffff


	//   ....[50]....
        /*0288*/ 	.word	0xffffffff


	//   ....[51]....
        /*028c*/ 	.word	0xffffffff


	//   ....[52]....
        /*0290*/ 	.word	0xffffffff


	//   ....[53]....
        /*0294*/ 	.word	0xffffffff


	//   ....[54]....
        /*0298*/ 	.word	0xffffffff


	//   ....[55]....
        /*029c*/ 	.word	0xffffffff


	//----- nvinfo : EIATTR_COOP_GROUP_INSTR_OFFSETS
	.align		4
.L_584:
        /*02a0*/ 	.byte	0x04, 0x28
        /*02a2*/ 	.short	(.L_586 - .L_585)


	//   ....[0]....
.L_585:
        /*02a4*/ 	.word	0x00003ed0


	//   ....[1]....
        /*02a8*/ 	.word	0x00004050


	//   ....[2]....
        /*02ac*/ 	.word	0x00004090


	//   ....[3]....
        /*02b0*/ 	.word	0x000041a0


	//   ....[4]....
        /*02b4*/ 	.word	0x00004430


	//   ....[5]....
        /*02b8*/ 	.word	0x00004700


	//   ....[6]....
        /*02bc*/ 	.word	0x000047d0


	//   ....[7]....
        /*02c0*/ 	.word	0x000048d0


	//   ....[8]....
        /*02c4*/ 	.word	0x00006080


	//   ....[9]....
        /*02c8*/ 	.word	0x00006270


	//   ....[10]....
        /*02cc*/ 	.word	0x00006390


	//   ....[11]....
        /*02d0*/ 	.word	0x00006480


	//   ....[12]....
        /*02d4*/ 	.word	0x00006540


	//   ....[13]....
        /*02d8*/ 	.word	0x00006570


	//   ....[14]....
        /*02dc*/ 	.word	0x00006630


	//   ....[15]....
        /*02e0*/ 	.word	0x00006670


	//   ....[16]....
        /*02e4*/ 	.word	0x00008a40


	//   ....[17]....
        /*02e8*/ 	.word	0x00008c00


	//   ....[18]....
        /*02ec*/ 	.word	0x00008d40


	//   ....[19]....
        /*02f0*/ 	.word	0x00008ec0


	//   ....[20]....
        /*02f4*/ 	.word	0x00008f20


	//   ....[21]....
        /*02f8*/ 	.word	0x00008f50


	//   ....[22]....
        /*02fc*/ 	.word	0x00008ff0


	//   ....[23]....
        /*0300*/ 	.word	0x00009030


	//   ....[24]....
        /*0304*/ 	.word	0x0000b5e0


	//   ....[25]....
        /*0308*/ 	.word	0x0000b7a0


	//   ....[26]....
        /*030c*/ 	.word	0x0000b8c0


	//   ....[27]....
        /*0310*/ 	.word	0x0000b9c0


	//   ....[28]....
        /*0314*/ 	.word	0x0000ba70


	//   ....[29]....
        /*0318*/ 	.word	0x0000baa0


	//   ....[30]....
        /*031c*/ 	.word	0x0000bb00


	//   ....[31]....
        /*0320*/ 	.word	0x0000bb80


	//   ....[32]....
        /*0324*/ 	.word	0x0000e100


	//   ....[33]....
        /*0328*/ 	.word	0x0000e2a0


	//   ....[34]....
        /*032c*/ 	.word	0x0000e350


	//   ....[35]....
        /*0330*/ 	.word	0x0000e4e0


	//   ....[36]....
        /*0334*/ 	.word	0x0000e550


	//   ....[37]....
        /*0338*/ 	.word	0x0000e580


	//   ....[38]....
        /*033c*/ 	.word	0x0000e5f0


	//   ....[39]....
        /*0340*/ 	.word	0x0000e630


	//   ....[40]....
        /*0344*/ 	.word	0x00010ba0


	//   ....[41]....
        /*0348*/ 	.word	0x00010e90


	//   ....[42]....
        /*034c*/ 	.word	0x00010f60


	//   ....[43]....
        /*0350*/ 	.word	0x00010f90


	//   ....[44]....
        /*0354*/ 	.word	0x00010fc0


	//   ....[45]....
        /*0358*/ 	.word	0x00011050


	//   ....[46]....
        /*035c*/ 	.word	0x00011080


	//   ....[47]....
        /*0360*/ 	.word	0x00011090


	//   ....[48]....
        /*0364*/ 	.word	0x00012860


	//   ....[49]....
        /*0368*/ 	.word	0x00012870


	//   ....[50]....
        /*036c*/ 	.word	0x00012880


	//   ....[51]....
        /*0370*/ 	.word	0x000128a0


	//   ....[52]....
        /*0374*/ 	.word	0x000128c0


	//   ....[53]....
        /*0378*/ 	.word	0x000128e0


	//   ....[54]....
        /*037c*/ 	.word	0x00012900


	//   ....[55]....
        /*0380*/ 	.word	0x00012930


	//----- nvinfo : EIATTR_EXIT_INSTR_OFFSETS
	.align		4
.L_586:
        /*0384*/ 	.byte	0x04, 0x1c
        /*0386*/ 	.short	(.L_588 - .L_587)


	//   ....[0]....
.L_587:
        /*0388*/ 	.word	0x000004b0


	//   ....[1]....
        /*038c*/ 	.word	0x000018c0


	//   ....[2]....
        /*0390*/ 	.word	0x00001950


	//   ....[3]....
        /*0394*/ 	.word	0x00014e50


	//   ....[4]....
        /*0398*/ 	.word	0x00014f40


	//----- nvinfo : EIATTR_CRS_STACK_SIZE
	.align		4
.L_588:
        /*039c*/ 	.byte	0x04, 0x1e
        /*039e*/ 	.short	(.L_590 - .L_589)
.L_589:
        /*03a0*/ 	.word	0x00000000


	//----- nvinfo : EIATTR_CBANK_PARAM_SIZE
	.align		4
.L_590:
        /*03a4*/ 	.byte	0x03, 0x19
        /*03a6*/ 	.short	0x01d0


	//----- nvinfo : EIATTR_PARAM_CBANK
	.align		4
        /*03a8*/ 	.byte	0x04, 0x0a
        /*03aa*/ 	.short	(.L_592 - .L_591)
	.align		4
.L_591:
        /*03ac*/ 	.word	index@(.nv.constant0._ZN5flash16flash_fwd_kernelI23Flash_fwd_kernel_traitsILi128ELi128ELi32ELi4ELb0ELb0EN7cutlass10bfloat16_tE19Flash_kernel_traitsILi128ELi128ELi32ELi4ES3_EELb0ELb0ELb1ELb0ELb0ELb1ELb0ELb0EEEvNS_16Flash_fwd_paramsE)
        /*03b0*/ 	.short	0x0210
        /*03b2*/ 	.short	0x01d0


	//----- nvinfo : EIATTR_SW_WAR
	.align		4
.L_592:
        /*03b4*/ 	.byte	0x04, 0x36
        /*03b6*/ 	.short	(.L_594 - .L_593)
.L_593:
        /*03b8*/ 	.word	0x00000008
.L_594:


//--------------------- .nv.info._ZN5flash16flash_fwd_kernelI23Flash_fwd_kernel_traitsILi128ELi128ELi32ELi4ELb0ELb0EN7cutlass10bfloat16_tE19Flash_kernel_traitsILi128ELi128ELi32ELi4ES3_EELb0ELb0ELb1ELb0ELb0ELb0ELb0ELb0EEEvNS_16Flash_fwd_paramsE --------------------------
	.section	.nv.info._ZN5flash16flash_fwd_kernelI23Flash_fwd_kernel_traitsILi128ELi128ELi32ELi4ELb0ELb0EN7cutlass10bfloat16_tE19Flash_kernel_traitsILi128ELi128ELi32ELi4ES3_EELb0ELb0ELb1ELb0ELb0ELb0ELb0ELb0EEEvNS_16Flash_fwd_paramsE,"",@"SHT_CUDA_INFO"
	.sectionflags	@""
	.align	4


	//----- nvinfo : EIATTR_CUDA_API_VERSION
	.align		4
        /*0000*/ 	.byte	0x04, 0x37
        /*0002*/ 	.short	(.L_596 - .L_595)
.L_595:
        /*0004*/ 	.word	0x00000082


	//----- nvinfo : EIATTR_KPARAM_INFO
	.align		4
.L_596:
        /*0008*/ 	.byte	0x04, 0x17
        /*000a*/ 	.short	(.L_598 - .L_597)
.L_597:
        /*000c*/ 	.word	0x00000000
        /*0010*/ 	.short	0x0000
        /*0012*/ 	.short	0x0000
        /*0014*/ 	.byte	0x00, 0xf0, 0x41, 0x07


	//----- nvinfo : EIATTR_SPARSE_MMA_MASK
	.align		4
.L_598:
        /*0018*/ 	.byte	0x03, 0x50
        /*001a*/ 	.short	0x0000


	//----- nvinfo : EIATTR_MAXREG_COUNT
	.align		4
        /*001c*/ 	.byte	0x03, 0x1b
        /*001e*/ 	.short	0x00ff


	//----- nvinfo : EIATTR_NUM_BARRIERS
	.align		4
        /*0020*/ 	.byte	0x02, 0x4c
        /*0022*/ 	.byte	0x01
	.zero		1


	//----- nvinfo : EIATTR_ANNOTATIONS
	.align		4
        /*0024*/ 	.byte	0x04, 0x55
        /*0026*/ 	.short	(.L_600 - .L_599)


	//   ....[0]....
.L_599:
        /* <DEDUP_REMOVED lines=34> */


	//----- nvinfo : EIATTR_MERCURY_ISA_VERSION
	.align		4
.L_600:
        /*0238*/ 	.byte	0x03, 0x5f
        /*023a*/ 	.short	0x0101


	//----- nvinfo : EIATTR_COOP_GROUP_MASK_REGIDS
	.align		4
        /*023c*/ 	.byte	0x04, 0x29
        /*023e*/ 	.short	(.L_602 - .L_601)


	//   ....[0]....
.L_601:
        /*0240*/ 	.word	0xffffffff


	//   ....[1]....
        /*0244*/ 	.word	0xffffffff


	//   ....[2]....
        /*0248*/ 	.word	0xffffffff


	//   ....[3]....
        /*024c*/ 	.word	0xffffffff


	//   ....[4]....
        /*0250*/ 	.word	0xffffffff


	//   ....[5]....
        /*0254*/ 	.word	0xffffffff


	//   ....[6]....
        /*0258*/ 	.word	0xffffffff


	//   ....[7]....
        /*025c*/ 	.word	0xffffffff


	//   ....[8]....
        /*0260*/ 	.word	0xffffffff


	//   ....[9]....
        /*0264*/ 	.word	0xffffffff


	//   ....[10]....
        /*0268*/ 	.word	0xffffffff


	//   ....[11]....
        /*026c*/ 	.word	0xffffffff


	//   ....[12]....
        /*0270*/ 	.word	0xffffffff


	//   ....[13]....
        /*0274*/ 	.word	0xffffffff


	//   ....[14]....
        /*0278*/ 	.word	0xffffffff


	//   ....[15]....
        /*027c*/ 	.word	0xffffffff


	//   ....[16]....
        /*0280*/ 	.word	0xffffffff


	//   ....[17]....
        /*0284*/ 	.word	0xffffffff


	//   ....[18]....
        /*0288*/ 	.word	0xffffffff


	//   ....[19]....
        /*028c*/ 	.word	0xffffffff


	//   ....[20]....
        /*0290*/ 	.word	0xffffffff


	//   ....[21]....
        /*0294*/ 	.word	0xffffffff


	//   ....[22]....
        /*0298*/ 	.word	0xffffffff


	//   ....[23]....
        /*029c*/ 	.word	0xffffffff


	//   ....[24]....
        /*02a0*/ 	.word	0xffffffff


	//   ....[25]....
        /*02a4*/ 	.word	0xffffffff


	//   ....[26]....
        /*02a8*/ 	.word	0xffffffff


	//   ....[27]....
        /*02ac*/ 	.word	0xffffffff


	//   ....[28]....
        /*02b0*/ 	.word	0xffffffff


	//   ....[29]....
        /*02b4*/ 	.word	0xffffffff


	//   ....[30]....
        /*02b8*/ 	.word	0xffffffff


	//   ....[31]....
        /*02bc*/ 	.word	0xffffffff


	//   ....[32]....
        /*02c0*/ 	.word	0xffffffff


	//   ....[33]....
        /*02c4*/ 	.word	0xffffffff


	//   ....[34]....
        /*02c8*/ 	.word	0xffffffff


	//   ....[35]....
        /*02cc*/ 	.word	0xffffffff


	//   ....[36]....
        /*02d0*/ 	.word	0xffffffff


	//   ....[37]....
        /*02d4*/ 	.word	0xffffffff


	//   ....[38]....
        /*02d8*/ 	.word	0xffffffff


	//   ....[39]....
        /*02dc*/ 	.word	0xffffffff


	//   ....[40]....
        /*02e0*/ 	.word	0xffffffff


	//   ....[41]....
        /*02e4*/ 	.word	0xffffffff


	//   ....[42]....
        /*02e8*/ 	.word	0xffffffff


	//   ....[43]....
        /*02ec*/ 	.word	0xffffffff


	//   ....[44]....
        /*02f0*/ 	.word	0xffffffff


	//   ....[45]....
        /*02f4*/ 	.word	0xffffffff


	//   ....[46]....
        /*02f8*/ 	.word	0xffffffff


	//   ....[47]....
        /*02fc*/ 	.word	0xffffffff


	//   ....[48]....
        /*0300*/ 	.word	0xffffffff


	//   ....[49]....
        /*0304*/ 	.word	0xffffffff


	//   ....[50]....
        /*0308*/ 	.word	0xffffffff


	//   ....[51]....
        /*030c*/ 	.word	0xffffffff


	//   ....[52]....
        /*0310*/ 	.word	0xffffffff


	//   ....[53]....
        /*0314*/ 	.word	0xffffffff


	//   ....[54]....
        /*0318*/ 	.word	0xffffffff


	//   ....[55]....
        /*031c*/ 	.word	0xffffffff


	//----- nvinfo : EIATTR_COOP_GROUP_INSTR_OFFSETS
	.align		4
.L_602:
        /*0320*/ 	.byte	0x04, 0x28
        /*0322*/ 	.short	(.L_604 - .L_603)


	//   ....[0]....
.L_603:
        /*0324*/ 	.word	0x00005220


	//   ....[1]....
        /*0328*/ 	.word	0x00005240


	//   ....[2]....
        /*032c*/ 	.word	0x000052e0


	//   ....[3]....
        /*0330*/ 	.word	0x00005300


	//   ....[4]....
        /*0334*/ 	.word	0x00005400


	//   ....[5]....
        /*0338*/ 	.word	0x00005520


	//   ....[6]....
        /*033c*/ 	.word	0x00005620


	//   ....[7]....
        /*0340*/ 	.word	0x000057f0


	//   ....[8]....
        /*0344*/ 	.word	0x00007540


	//   ....[9]....
        /*0348*/ 	.word	0x00007590


	//   ....[10]....
        /*034c*/ 	.word	0x00007620


	//   ....[11]....
        /*0350*/ 	.word	0x00007660


	//   ....[12]....
        /*0354*/ 	.word	0x00007670


	//   ....[13]....
        /*0358*/ 	.word	0x00007700


	//   ....[14]....
        /*035c*/ 	.word	0x00007750


	//   ....[15]....
        /*0360*/ 	.word	0x00007880


	//   ....[16]....
        /*0364*/ 	.word	0x00009f00


	//   ....[17]....
        /*0368*/ 	.word	0x0000a100


	//   ....[18]....
        /*036c*/ 	.word	0x0000a360


	//   ....[19]....
        /*0370*/ 	.word	0x0000a3c0


	//   ....[20]....
        /*0374*/ 	.word	0x0000a410


	//   ....[21]....
        /*0378*/ 	.word	0x0000a480


	//   ....[22]....
        /*037c*/ 	.word	0x0000a4b0


	//   ....[23]....
        /*0380*/ 	.word	0x0000a4e0


	//   ....[24]....
        /*0384*/ 	.word	0x0000ccf0


	//   ....[25]....
        /*0388*/ 	.word	0x0000cf20


	//   ....[26]....
        /*038c*/ 	.word	0x0000cf50


	//   ....[27]....
        /*0390*/ 	.word	0x0000d100


	//   ....[28]....
        /*0394*/ 	.word	0x0000d130


	//   ....[29]....
        /*0398*/ 	.word	0x0000d170


	//   ....[30]....
        /*039c*/ 	.word	0x0000d220


	//   ....[31]....
        /*03a0*/ 	.word	0x0000d340


	//   ....[32]....
        /*03a4*/ 	.word	0x0000faf0


	//   ....[33]....
        /*03a8*/ 	.word	0x0000fce0


	//   ....[34]....
        /*03ac*/ 	.word	0x0000fe70


	//   ....[35]....
        /*03b0*/ 	.word	0x0000ff20


	//   ....[36]....
        /*03b4*/ 	.word	0x0000ff80


	//   ....[37]....
        /*03b8*/ 	.word	0x0000ffa0


	//   ....[38]....
        /*03bc*/ 	.word	0x00010020


	//   ....[39]....
        /*03c0*/ 	.word	0x00010070


	//   ....[40]....
        /*03c4*/ 	.word	0x00012b10


	//   ....[41]....
        /*03c8*/ 	.word	0x00012c30


	//   ....[42]....
        /*03cc*/ 	.word	0x00012d30


	//   ....[43]....
        /*03d0*/ 	.word	0x00012df0


	//   ....[44]....
        /*03d4*/ 	.word	0x00012e40


	//   ....[45]....
        /*03d8*/ 	.word	0x00012e70


	//   ....[46]....
        /*03dc*/ 	.word	0x00012f40


	//   ....[47]....
        /*03e0*/ 	.word	0x00012f70


	//   ....[48]....
        /*03e4*/ 	.word	0x000146e0


	//   ....[49]....
        /*03e8*/ 	.word	0x000146f0


	//   ....[50]....
        /*03ec*/ 	.word	0x00014700


	//   ....[51]....
        /*03f0*/ 	.word	0x00014710


	//   ....[52]....
        /*03f4*/ 	.word	0x00014740


	//   ....[53]....
        /*03f8*/ 	.word	0x00014760


	//   ....[54]....
        /*03fc*/ 	.word	0x00014780


	//   ....[55]....
        /*0400*/ 	.word	0x00014790


	//----- nvinfo : EIATTR_EXIT_INSTR_OFFSETS
	.align		4
.L_604:
        /*0404*/ 	.byte	0x04, 0x1c
        /*0406*/ 	.short	(.L_606 - .L_605)


	//   ....[0]....
.L_605:
        /*0408*/ 	.word	0x000004b0


	//   ....[1]....
        /*040c*/ 	.word	0x00001a50


	//   ....[2]....
        /*0410*/ 	.word	0x00001ae0


	//   ....[3]....
        /*0414*/ 	.word	0x00016e60


	//   ....[4]....
        /*0418*/ 	.word	0x00016f70


	//   ....[5]....
        /*041c*/ 	.word	0x00016f90


	//----- nvinfo : EIATTR_CRS_STACK_SIZE
	.align		4
.L_606:
        /*0420*/ 	.byte	0x04, 0x1e
        /*0422*/ 	.short	(.L_608 - .L_607)
.L_607:
        /*0424*/ 	.word	0x00000000


	//----- nvinfo : EIATTR_CBANK_PARAM_SIZE
	.align		4
.L_608:
        /*0428*/ 	.byte	0x03, 0x19
        /*042a*/ 	.short	0x01d0


	//----- nvinfo : EIATTR_PARAM_CBANK
	.align		4
        /*042c*/ 	.byte	0x04, 0x0a
        /*042e*/ 	.short	(.L_610 - .L_609)
	.align		4
.L_609:
        /*0430*/ 	.word	index@(.nv.constant0._ZN5flash16flash_fwd_kernelI23Flash_fwd_kernel_traitsILi128ELi128ELi32ELi4ELb0ELb0EN7cutlass10bfloat16_tE19Flash_kernel_traitsILi128ELi128ELi32ELi4ES3_EELb0ELb0ELb1ELb0ELb0ELb0ELb0ELb0EEEvNS_16Flash_fwd_paramsE)
        /*0434*/ 	.short	0x0210
        /*0436*/ 	.short	0x01d0


	//----- nvinfo : EIATTR_SW_WAR
	.align		4
.L_610:
        /*0438*/ 	.byte	0x04, 0x36
        /*043a*/ 	.short	(.L_612 - .L_611)
.L_611:
        /*043c*/ 	.word	0x00000008
.L_612:


//--------------------- .nv.info._ZN5flash16flash_fwd_kernelI23Flash_fwd_kernel_traitsILi128ELi128ELi32ELi4ELb0ELb0EN7cutlass10bfloat16_tE19Flash_kernel_traitsILi128ELi128ELi32ELi4ES3_EELb0ELb0ELb1ELb1ELb0ELb0ELb0ELb0EEEvNS_16Flash_fwd_paramsE --------------------------
	.section	.nv.info._ZN5flash16flash_fwd_kernelI23Flash_fwd_kernel_traitsILi128ELi128ELi32ELi4ELb0ELb0EN7cutlass10bfloat16_tE19Flash_kernel_traitsILi128ELi128ELi32ELi4ES3_EELb0ELb0ELb1ELb1ELb0ELb0ELb0ELb0EEEvNS_16Flash_fwd_paramsE,"",@"SHT_CUDA_INFO"
	.sectionflags	@""
	.align	4


	//----- nvinfo : EIATTR_CUDA_API_VERSION
	.align		4
        /*0000*/ 	.byte	0x04, 0x37
        /*0002*/ 	.short	(.L_614 - .L_613)
.L_613:
        /*0004*/ 	.word	0x00000082


	//----- nvinfo : EIATTR_KPARAM_INFO
	.align		4
.L_614:
        /*0008*/ 	.byte	0x04, 0x17
        /*000a*/ 	.short	(.L_616 - .L_615)
.L_615:
        /*000c*/ 	.word	0x00000000
        /*0010*/ 	.short	0x0000
        /*0012*/ 	.short	0x0000
        /*0014*/ 	.byte	0x00, 0xf0, 0x41, 0x07


	//----- nvinfo : EIATTR_SPARSE_MMA_MASK
	.align		4
.L_616:
        /*0018*/ 	.byte	0x03, 0x50
        /*001a*/ 	.short	0x0000


	//----- nvinfo : EIATTR_MAXREG_COUNT
	.align		4
        /*001c*/ 	.byte	0x03, 0x1b
        /*001e*/ 	.short	0x00ff


	//----- nvinfo : EIATTR_NUM_BARRIERS
	.align		4
        /*0020*/ 	.byte	0x02, 0x4c
        /*0022*/ 	.byte	0x01
	.zero		1


	//----- nvinfo : EIATTR_ANNOTATIONS
	.align		4
        /*0024*/ 	.byte	0x04, 0x55
        /*0026*/ 	.short	(.L_618 - .L_617)


	//   ....[0]....
.L_617:
        /* <DEDUP_REMOVED lines=35> */


	//----- nvinfo : EIATTR_MERCURY_ISA_VERSION
	.align		4
.L_618:
        /*0240*/ 	.byte	0x03, 0x5f
        /*0242*/ 	.short	0x0101


	//----- nvinfo : EIATTR_COOP_GROUP_MASK_REGIDS
	.align		4
        /*0244*/ 	.byte	0x04, 0x29
        /*0246*/ 	.short	(.L_620 - .L_619)


	//   ....[0]....
.L_619:
        /*0248*/ 	.word	0xffffffff


	//   ....[1]....
        /*024c*/ 	.word	0xffffffff


	//   ....[2]....
        /*0250*/ 	.word	0xffffffff


	//   ....[3]....
        /*0254*/ 	.word	0xffffffff


	//   ....[4]....
        /*0258*/ 	.word	0xffffffff


	//   ....[5]....
        /*025c*/ 	.word	0xffffffff


	//   ....[6]....
        /*0260*/ 	.word	0xffffffff


	//   ....[7]....
        /*0264*/ 	.word	0xffffffff


	//   ....[8]....
        /*0268*/ 	.word	0xffffffff


	//   ....[9]....
        /*026c*/ 	.word	0xffffffff


	//   ....[10]....
        /*0270*/ 	.word	0xffffffff


	//   ....[11]....
        /*0274*/ 	.word	0xffffffff


	//   ....[12]....
        /*0278*/ 	.word	0xffffffff


	//   ....[13]....
        /*027c*/ 	.word	0xffffffff


	//   ....[14]....
        /*0280*/ 	.word	0xffffffff


	//   ....[15]....
        /*0284*/ 	.word	0xffffffff


	//   ....[16]....
        /*0288*/ 	.word	0xffffffff


	//   ....[17]....
        /*028c*/ 	.word	0xffffffff


	//   ....[18]....
        /*0290*/ 	.word	0xffffffff


	//   ....[19]....
        /*0294*/ 	.word	0xffffffff


	//   ....[20]....
        /*0298*/ 	.word	0xffffffff


	//   ....[21]....
        /*029c*/ 	.word	0xffffffff


	//   ....[22]....
        /*02a0*/ 	.word	0xffffffff


	//   ....[23]....
        /*02a4*/ 	.word	0xffffffff


	//   ....[24]....
        /*02a8*/ 	.word	0xffffffff


	//   ....[25]....
        /*02ac*/ 	.word	0xffffffff


	//   ....[26]....
        /*02b0*/ 	.word	0xffffffff


	//   ....[27]....
        /*02b4*/ 	.word	0xffffffff


	//   ....[28]....
        /*02b8*/ 	.word	0xffffffff


	//   ....[29]....
        /*02bc*/ 	.word	0xffffffff


	//   ....[30]....
        /*02c0*/ 	.word	0xffffffff


	//   ....[31]....
        /*02c4*/ 	.word	0xffffffff


	//   ....[32]....
        /*02c8*/ 	.word	0xffffffff


	//   ....[33]....
        /*02cc*/ 	.word	0xffffffff


	//   ....[34]....
        /*02d0*/ 	.word	0xffffffff


	//   ....[35]....
        /*02d4*/ 	.word	0xffffffff


	//   ....[36]....
        /*02d8*/ 	.word	0xffffffff


	//   ....[37]....
        /*02dc*/ 	.word	0xffffffff


	//   ....[38]....
        /*02e0*/ 	.word	0xffffffff


	//   ....[39]....
        /*02e4*/ 	.word	0xffffffff


	//   ....[40]....
        /*02e8*/ 	.word	0xffffffff


	//   ....[41]....
        /*02ec*/ 	.word	0xffffffff


	//   ....[42]....
        /*02f0*/ 	.word	0xffffffff


	//   ....[43]....
        /*02f4*/ 	.word	0xffffffff


	//   ....[44]....
        /*02f8*/ 	.word	0xffffffff


	//   ....[45]....
        /*02fc*/ 	.word	0xffffffff


	//   ....[46]....
        /*0300*/ 	.word	0xffffffff


	//   ....[47]....
        /*0304*/ 	.word	0xffffffff


	//   ....[48]....
        /*0308*/ 	.word	0xffffffff


	//   ....[49]....
        /*030c*/ 	.word	0xffffffff


	//   ....[50]....
        /*0310*/ 	.word	0xffffffff


	//   ....[51]....
        /*0314*/ 	.word	0xffffffff


	//   ....[52]....
        /*0318*/ 	.word	0xffffffff


	//   ....[53]....
        /*031c*/ 	.word	0xffffffff


	//   ....[54]....
        /*0320*/ 	.word	0xffffffff


	//   ....[55]....
        /*0324*/ 	.word	0xffffffff


	//----- nvinfo : EIATTR_COOP_GROUP_INSTR_OFFSETS
	.align		4
.L_620:
        /*0328*/ 	.byte	0x04, 0x28
        /*032a*/ 	.short	(.L_622 - .L_621)


	//   ....[0]....
.L_621:
        /*032c*/ 	.word	0x00005d00


	//   ....[1]....
        /*0330*/ 	.word	0x00005d20


	//   ....[2]....
        /*0334*/ 	.word	0x00005dc0


	//   ....[3]....
        /*0338*/ 	.word	0x00005de0


	//   ....[4]....
        /*033c*/ 	.word	0x00005ee0


	//   ....[5]....
        /*0340*/ 	.word	0x00005ff0


	//   ....[6]....
        /*0344*/ 	.word	0x000060f0


	//   ....[7]....
        /*0348*/ 	.word	0x000062c0


	//   ....[8]....
        /*034c*/ 	.word	0x00008920


	//   ....[9]....
        /*0350*/ 	.word	0x00008970


	//   ....[10]....
        /*0354*/ 	.word	0x00008a00


	//   ....[11]....
        /*0358*/ 	.word	0x00008a40


	//   ....[12]....
        /*035c*/ 	.word	0x00008a50


	//   ....[13]....
        /*0360*/ 	.word	0x00008ae0


	//   ....[14]....
        /*0364*/ 	.word	0x00008b30


	//   ....[15]....
        /*0368*/ 	.word	0x00008c40


	//   ....[16]....
        /*036c*/ 	.word	0x0000bf50


	//   ....[17]....
        /*0370*/ 	.word	0x0000c030


	//   ....[18]....
        /*0374*/ 	.word	0x0000c060


	//   ....[19]....
        /*0378*/ 	.word	0x0000c090


	//   ....[20]....
        /*037c*/ 	.word	0x0000c0f0


	//   ....[21]....
        /*0380*/ 	.word	0x0000c140


	//   ....[22]....
        /*0384*/ 	.word	0x0000c160


	//   ....[23]....
        /*0388*/ 	.word	0x0000c2f0


	//   ....[24]....
        /*038c*/ 	.word	0x0000f670


	//   ....[25]....
        /*0390*/ 	.word	0x0000f6c0


	//   ....[26]....
        /*0394*/ 	.word	0x0000f740


	//   ....[27]....
        /*0398*/ 	.word	0x0000f780


	//   ....[28]....
        /*039c*/ 	.word	0x0000f790


	//   ....[29]....
        /*03a0*/ 	.word	0x0000f820


	//   ....[30]....
        /*03a4*/ 	.word	0x0000f870


	//   ....[31]....
        /*03a8*/ 	.word	0x0000f980


	//   ....[32]....
        /*03ac*/ 	.word	0x00012c90


	//   ....[33]....
        /*03b0*/ 	.word	0x00012d70


	//   ....[34]....
        /*03b4*/ 	.word	0x00012da0


	//   ....[35]....
        /*03b8*/ 	.word	0x00012dd0


	//   ....[36]....
        /*03bc*/ 	.word	0x00012e30


	//   ....[37]....
        /*03c0*/ 	.word	0x00012e80


	//   ....[38]....
        /*03c4*/ 	.word	0x00012ea0


	//   ....[39]....
        /*03c8*/ 	.word	0x00013030


	//   ....[40]....
        /*03cc*/ 	.word	0x00016100


	//   ....[41]....
        /*03d0*/ 	.word	0x00016250


	//   ....[42]....
        /*03d4*/ 	.word	0x000163c0


	//   ....[43]....
        /*03d8*/ 	.word	0x00016480


	//   ....[44]....
        /*03dc*/ 	.word	0x00016650


	//   ....[45]....
        /*03e0*/ 	.word	0x00016680


	//   ....[46]....
        /*03e4*/ 	.word	0x00016750


	//   ....[47]....
        /*03e8*/ 	.word	0x00016790


	//   ....[48]....
        /*03ec*/ 	.word	0x00017f20


	//   ....[49]....
        /*03f0*/ 	.word	0x00017f30


	//   ....[50]....
        /*03f4*/ 	.word	0x00017f40


	//   ....[51]....
        /*03f8*/ 	.word	0x00017f50


	//   ....[52]....
        /*03fc*/ 	.word	0x00017f80


	//   ....[53]....
        /*0400*/ 	.word	0x00017fa0


	//   ....[54]....
        /*0404*/ 	.word	0x00017fc0


	//   ....[55]....
        /*0408*/ 	.word	0x00017fd0


	//----- nvinfo : EIATTR_EXIT_INSTR_OFFSETS
	.align		4
.L_622:
        /*040c*/ 	.byte	0x04, 0x1c
        /*040e*/ 	.short	(.L_624 - .L_623)


	//   ....[0]....
.L_623:
        /*0410*/ 	.word	0x000004b0


	//   ....[1]....
        /*0414*/ 	.word	0x00001a50


	//   ....[2]....
        /*0418*/ 	.word	0x00001ae0


	//   ....[3]....
        /*041c*/ 	.word	0x0001a690


	//   ....[4]....
        /*0420*/ 	.word	0x0001a7a0


	//   ....[5]....
        /*0424*/ 	.word	0x0001a7c0


	//----- nvinfo : EIATTR_CRS_STACK_SIZE
	.align		4
.L_624:
        /*0428*/ 	.byte	0x04, 0x1e
        /*042a*/ 	.short	(.L_626 - .L_625)
.L_625:
        /*042c*/ 	.word	0x00000000


	//----- nvinfo : EIATTR_CBANK_PARAM_SIZE
	.align		4
.L_626:
        /*0430*/ 	.byte	0x03, 0x19
        /*0432*/ 	.short	0x01d0


	//----- nvinfo : EIATTR_PARAM_CBANK
	.align		4
        /*0434*/ 	.byte	0x04, 0x0a
        /*0436*/ 	.short	(.L_628 - .L_627)
	.align		4
.L_627:
        /*0438*/ 	.word	index@(.nv.constant0._ZN5flash16flash_fwd_kernelI23Flash_fwd_kernel_traitsILi128ELi128ELi32ELi4ELb0ELb0EN7cutlass10bfloat16_tE19Flash_kernel_traitsILi128ELi128ELi32ELi4ES3_EELb0ELb0ELb1ELb1ELb0ELb0ELb0ELb0EEEvNS_16Flash_fwd_paramsE)
        /*043c*/ 	.short	0x0210
        /*043e*/ 	.short	0x01d0


	//----- nvinfo : EIATTR_SW_WAR
	.align		4
.L_628:
        /*0440*/ 	.byte	0x04, 0x36
        /*0442*/ 	.short	(.L_630 - .L_629)
.L_629:
        /*0444*/ 	.word	0x00000008
.L_630:


//--------------------- .nv.info._ZN5flash16flash_fwd_kernelI23Flash_fwd_kernel_traitsILi128ELi128ELi32ELi4ELb0ELb0EN7cutlass10bfloat16_tE19Flash_kernel_traitsILi128ELi128ELi32ELi4ES3_EELb1ELb0ELb0ELb0ELb0ELb1ELb0ELb0EEEvNS_16Flash_fwd_paramsE --------------------------
	.section	.nv.info._ZN5flash16flash_fwd_kernelI23Flash_fwd_kernel_traitsILi128ELi128ELi32ELi4ELb0ELb0EN7cutlass10bfloat16_tE19Flash_kernel_traitsILi128ELi128ELi32ELi4ES3_EELb1ELb0ELb0ELb0ELb0ELb1ELb0ELb0EEEvNS_16Flash_fwd_paramsE,"",@"SHT_CUDA_INFO"
	.sectionflags	@""
	.align	4


	//----- nvinfo : EIATTR_CUDA_API_VERSION
	.align		4
        /*0000*/ 	.byte	0x04, 0x37
        /*0002*/ 	.short	(.L_632 - .L_631)
.L_631:
        /*0004*/ 	.word	0x00000082


	//----- nvinfo : EIATTR_KPARAM_INFO
	.align		4
.L_632:
        /*0008*/ 	.byte	0x04, 0x17
        /*000a*/ 	.short	(.L_634 - .L_633)
.L_633:
        /*000c*/ 	.word	0x00000000
        /*0010*/ 	.short	0x0000
        /*0012*/ 	.short	0x0000
        /*0014*/ 	.byte	0x00, 0xf0, 0x41, 0x07


	//----- nvinfo : EIATTR_SPARSE_MMA_MASK
	.align		4
.L_634:
        /*0018*/ 	.byte	0x03, 0x50
        /*001a*/ 	.short	0x0000


	//----- nvinfo : EIATTR_MAXREG_COUNT
	.align		4
        /*001c*/ 	.byte	0x03, 0x1b
        /*001e*/ 	.short	0x00ff


	//----- nvinfo : EIATTR_NUM_BARRIERS
	.align		4
        /*0020*/ 	.byte	0x02, 0x4c
        /*0022*/ 	.byte	0x01
	.zero		1


	//----- nvinfo : EIATTR_ANNOTATIONS
	.align		4
        /*0024*/ 	.byte	0x04, 0x55
        /*0026*/ 	.short	(.L_636 - .L_635)


	//   ....[0]....
.L_635:
        /*0028*/ 	.word	0x00000001
        /*002c*/ 	.byte	0xa0, 0x1a, 0x00, 0x00, 0x01, 0x00, 0x00, 0x00, 0xb0, 0x1b, 0x00, 0x00, 0x01, 0x00, 0x00, 0x00
        /*003c*/ 	.byte	0xd0, 0x1d, 0x00, 0x00, 0x01, 0x00, 0x00, 0x00, 0xb0, 0x4a, 0x00, 0x00, 0x01, 0x00, 0x00, 0x00
        /*004c*/ 	.byte	0xd0, 0x4b, 0x00, 0x00, 0x01, 0x00, 0x00, 0x00, 0xf0, 0x4b, 0x00, 0x00, 0x01, 0x00, 0x00, 0x00
        /*005c*/ 	.byte	0x70, 0x4d, 0x00, 0x00, 0x01, 0x00, 0x00, 0x00, 0x40, 0x56, 0x00, 0x00


	//----- nvinfo : EIATTR_MERCURY_ISA_VERSION
	.align		4
.L_636:
        /*0068*/ 	.byte	0x03, 0x5f
        /*006a*/ 	.short	0x0101


	//----- nvinfo : EIATTR_COOP_GROUP_MASK_REGIDS
	.align		4
        /*006c*/ 	.byte	0x04, 0x29
        /*006e*/ 	.short	(.L_638 - .L_637)


	//   ....[0]....
.L_637:
        /*0070*/ 	.word	0xffffffff


	//   ....[1]....
        /*0074*/ 	.word	0xffffffff


	//   ....[2]....
        /*0078*/ 	.word	0xffffffff


	//   ....[3]....
        /*007c*/ 	.word	0xffffffff


	//   ....[4]....
        /*0080*/ 	.word	0xffffffff


	//   ....[5]....
        /*0084*/ 	.word	0xffffffff


	//   ....[6]....
        /*0088*/ 	.word	0xffffffff


	//   ....[7]....
        /*008c*/ 	.word	0xffffffff


	//   ....[8]....
        /*0090*/ 	.word	0xffffffff


	//   ....[9]....
        /*0094*/ 	.word	0xffffffff


	//   ....[10]....
        /*0098*/ 	.word	0xffffffff


	//   ....[11]....
        /*009c*/ 	.word	0xffffffff


	//   ....[12]....
        /*00a0*/ 	.word	0xffffffff


	//   ....[13]....
        /*00a4*/ 	.word	0xffffffff


	//   ....[14]....
        /*00a8*/ 	.word	0xffffffff


	//   ....[15]....
        /*00ac*/ 	.word	0xffffffff


	//   ....[16]....
        /*00b0*/ 	.word	0xffffffff


	//   ....[17]....
        /*00b4*/ 	.word	0xffffffff


	//   ....[18]....
        /*00b8*/ 	.word	0xffffffff


	//   ....[19]....
        /*00bc*/ 	.word	0xffffffff


	//   ....[20]....
        /*00c0*/ 	.word	0xffffffff


	//   ....[21]....
        /*00c4*/ 	.word	0xffffffff


	//   ....[22]....
        /*00c8*/ 	.word	0xffffffff


	//   ....[23]....
        /*00cc*/ 	.word	0xffffffff


	//----- nvinfo : EIATTR_COOP_GROUP_INSTR_OFFSETS
	.align		4
.L_638:
        /*00d0*/ 	.byte	0x04, 0x28
        /*00d2*/ 	.short	(.L_640 - .L_639)


	//   ....[0]....
.L_639:
        /*00d4*/ 	.word	0x00002d40


	//   ....[1]....
        /*00d8*/ 	.word	0x00002ee0


	//   ....[2]....
        /*00dc*/ 	.word	0x00002f20


	//   ....[3]....
        /*00e0*/ 	.word	0x000030d0


	//   ....[4]....
        /*00e4*/ 	.word	0x00003180


	//   ....[5]....
        /*00e8*/ 	.word	0x000033c0


	//   ....[6]....
        /*00ec*/ 	.word	0x00003450


	//   ....[7]....
        /*00f0*/ 	.word	0x000034f0


	//   ....[8]....
        /*00f4*/ 	.word	0x00005680


	//   ....[9]....
        /*00f8*/ 	.word	0x000056b0


	//   ....[10]....
        /*00fc*/ 	.word	0x00005720


	//   ....[11]....
        /*0100*/ 	.word	0x00005750


	//   ....[12]....
        /*0104*/ 	.word	0x000058b0


	//   ....[13]....
        /*0108*/ 	.word	0x00005a20


	//   ....[14]....
        /*010c*/ 	.word	0x00005a90


	//   ....[15]....
        /*0110*/ 	.word	0x00005be0


	//   ....[16]....
        /*0114*/ 	.word	0x00007760


	//   ....[17]....
        /*0118*/ 	.word	0x000077a0


	//   ....[18]....
        /*011c*/ 	.word	0x000077e0


	//   ....[19]....
        /*0120*/ 	.word	0x00007800


	//   ....[20]....
        /*0124*/ 	.word	0x00007810


	//   ....[21]....
        /*0128*/ 	.word	0x00007820


	//   ....[22]....
        /*012c*/ 	.word	0x00007900


	//   ....[23]....
        /*0130*/ 	.word	0x00007930


	//----- nvinfo : EIATTR_EXIT_INSTR_OFFSETS
	.align		4
.L_640:
        /*0134*/ 	.byte	0x04, 0x1c
        /*0136*/ 	.short	(.L_642 - .L_641)


	//   ....[0]....
.L_641:
        /*0138*/ 	.word	0x00000710


	//   ....[1]....
        /*013c*/ 	.word	0x00009e40


	//   ....[2]....
        /*0140*/ 	.word	0x00009f30


	//   ....[3]....
        /*0144*/ 	.word	0x0000b1f0


	//   ....[4]....
        /*0148*/ 	.word	0x0000b280


	//----- nvinfo : EIATTR_CRS_STACK_SIZE
	.align		4
.L_642:
        /*014c*/ 	.byte	0x04, 0x1e
        /*014e*/ 	.short	(.L_644 - .L_643)
.L_643:
        /*0150*/ 	.word	0x00000000


	//----- nvinfo : EIATTR_CBANK_PARAM_SIZE
	.align		4
.L_644:
        /*0154*/ 	.byte	0x03, 0x19
        /*0156*/ 	.short	0x01d0


	//----- nvinfo : EIATTR_PARAM_CBANK
	.align		4
        /*0158*/ 	.byte	0x04, 0x0a
        /*015a*/ 	.short	(.L_646 - .L_645)
	.align		4
.L_645:
        /*015c*/ 	.word	index@(.nv.constant0._ZN5flash16flash_fwd_kernelI23Flash_fwd_kernel_traitsILi128ELi128ELi32ELi4ELb0ELb0EN7cutlass10bfloat16_tE19Flash_kernel_traitsILi128ELi128ELi32ELi4ES3_EELb1ELb0ELb0ELb0ELb0ELb1ELb0ELb0EEEvNS_16Flash_fwd_paramsE)
        /*0160*/ 	.short	0x0210
        /*0162*/ 	.short	0x01d0


	//----- nvinfo : EIATTR_SW_WAR
	.align		4
.L_646:
        /*0164*/ 	.byte	0x04, 0x36
        /*0166*/ 	.short	(.L_648 - .L_647)
.L_647:
        /*0168*/ 	.word	0x00000008
.L_648:


//--------------------- .nv.info._ZN5flash16flash_fwd_kernelI23Flash_fwd_kernel_traitsILi128ELi128ELi32ELi4ELb0ELb0EN7cutlass10bfloat16_tE19Flash_kernel_traitsILi128ELi128ELi32ELi4ES3_EELb0ELb0ELb0ELb0ELb0ELb1ELb1ELb0EEEvNS_16Flash_fwd_paramsE --------------------------
	.section	.nv.info._ZN5flash16flash_fwd_kernelI23Flash_fwd_kernel_traitsILi128ELi128ELi32ELi4ELb0ELb0EN7cutlass10bfloat16_tE19Flash_kernel_traitsILi128ELi128ELi32ELi4ES3_EELb0ELb0ELb0ELb0ELb0ELb1ELb1ELb0EEEvNS_16Flash_fwd_paramsE,"",@"SHT_CUDA_INFO"
	.sectionflags	@""
	.align	4


	//----- nvinfo : EIATTR_CUDA_API_VERSION
	.align		4
        /*0000*/ 	.byte	0x04, 0x37
        /*0002*/ 	.short	(.L_650 - .L_649)
.L_649:
        /*0004*/ 	.word	0x00000082


	//----- nvinfo : EIATTR_KPARAM_INFO
	.align		4
.L_650:
        /*0008*/ 	.byte	0x04, 0x17
        /*000a*/ 	.short	(.L_652 - .L_651)
.L_651:
        /*000c*/ 	.word	0x00000000
        /*0010*/ 	.short	0x0000
        /*0012*/ 	.short	0x0000
        /*0014*/ 	.byte	0x00, 0xf0, 0x41, 0x07


	//----- nvinfo : EIATTR_SPARSE_MMA_MASK
	.align		4
.L_652:
        /*0018*/ 	.byte	0x03, 0x50
        /*001a*/ 	.short	0x0000


	//----- nvinfo : EIATTR_MAXREG_COUNT
	.align		4
        /*001c*/ 	.byte	0x03, 0x1b
        /*001e*/ 	.short	0x00ff


	//----- nvinfo : EIATTR_NUM_BARRIERS
	.align		4
        /*0020*/ 	.byte	0x02, 0x4c
        /*0022*/ 	.byte	0x01
	.zero		1


	//----- nvinfo : EIATTR_ANNOTATIONS
	.align		4
        /*0024*/ 	.byte	0x04, 0x55
        /*0026*/ 	.short	(.L_654 - .L_653)


	//   ....[0]....
.L_653:
        /* <DEDUP_REMOVED lines=17> */


	//----- nvinfo : EIATTR_MERCURY_ISA_VERSION
	.align		4
.L_654:
        /*0128*/ 	.byte	0x03, 0x5f
        /*012a*/ 	.short	0x0101


	//----- nvinfo : EIATTR_COOP_GROUP_MASK_REGIDS
	.align		4
        /*012c*/ 	.byte	0x04, 0x29
        /*012e*/ 	.short	(.L_656 - .L_655)


	//   ....[0]....
.L_655:
        /*0130*/ 	.word	0xffffffff


	//   ....[1]....
        /*0134*/ 	.word	0xffffffff


	//   ....[2]....
        /*0138*/ 	.word	0xffffffff


	//   ....[3]....
        /*013c*/ 	.word	0xffffffff


	//   ....[4]....
        /*0140*/ 	.word	0xffffffff


	//   ....[5]....
        /*0144*/ 	.word	0xffffffff


	//   ....[6]....
        /*0148*/ 	.word	0xffffffff


	//   ....[7]....
        /*014c*/ 	.word	0xffffffff


	//   ....[8]....
        /*0150*/ 	.word	0xffffffff


	//   ....[9]....
        /*0154*/ 	.word	0xffffffff


	//   ....[10]....
        /*0158*/ 	.word	0xffffffff


	//   ....[11]....
        /*015c*/ 	.word	0xffffffff


	//   ....[12]....
        /*0160*/ 	.word	0xffffffff


	//   ....[13]....
        /*0164*/ 	.word	0xffffffff


	//   ....[14]....
        /*0168*/ 	.word	0xffffffff


	//   ....[15]....
        /*016c*/ 	.word	0xffffffff


	//   ....[16]....
        /*0170*/ 	.word	0xffffffff


	//   ....[17]....
        /*0174*/ 	.word	0xffffffff


	//   ....[18]....
        /*0178*/ 	.word	0xffffffff


	//   ....[19]....
        /*017c*/ 	.word	0xffffffff


	//   ....[20]....
        /*0180*/ 	.word	0xffffffff


	//   ....[21]....
        /*0184*/ 	.word	0xffffffff


	//   ....[22]....
        /*0188*/ 	.word	0xffffffff


	//   ....[23]....
        /*018c*/ 	.word	0xffffffff


	//----- nvinfo : EIATTR_COOP_GROUP_INSTR_OFFSETS
	.align		4
.L_656:
        /*0190*/ 	.byte	0x04, 0x28
        /*0192*/ 	.short	(.L_658 - .L_657)


	//   ....[0]....
.L_657:
        /*0194*/ 	.word	0x00002bf0


	//   ....[1]....
        /*0198*/ 	.word	0x00002c80


	//   ....[2]....
        /*019c*/ 	.word	0x00002d20


	//   ....[3]....
        /*01a0*/ 	.word	0x00002d50


	//   ....[4]....
        /*01a4*/ 	.word	0x00002da0


	//   ....[5]....
        /*01a8*/ 	.word	0x00002e00


	//   ....[6]....
        /*01ac*/ 	.word	0x00002fc0


	//   ....[7]....
        /*01b0*/ 	.word	0x00003010


	//   ....[8]....
        /*01b4*/ 	.word	0x00004ca0


	//   ....[9]....
        /*01b8*/ 	.word	0x00004d20


	//   ....[10]....
        /*01bc*/ 	.word	0x00004d50


	//   ....[11]....
        /*01c0*/ 	.word	0x00004d80


	//   ....[12]....
        /*01c4*/ 	.word	0x00004da0


	//   ....[13]....
        /*01c8*/ 	.word	0x00004dd0


	//   ....[14]....
        /*01cc*/ 	.word	0x00004de0


	//   ....[15]....
        /*01d0*/ 	.word	0x00004e00


	//   ....[16]....
        /*01d4*/ 	.word	0x00006490


	//   ....[17]....
        /*01d8*/ 	.word	0x000064d0


	//   ....[18]....
        /*01dc*/ 	.word	0x00006520


	//   ....[19]....
        /*01e0*/ 	.word	0x00006530


	//   ....[20]....
        /*01e4*/ 	.word	0x00006560


	//   ....[21]....
        /*01e8*/ 	.word	0x00006580


	//   ....[22]....
        /*01ec*/ 	.word	0x00006590


	//   ....[23]....
        /*01f0*/ 	.word	0x000065e0


	//----- nvinfo : EIATTR_EXIT_INSTR_OFFSETS
	.align		4
.L_658:
        /*01f4*/ 	.byte	0x04, 0x1c
        /*01f6*/ 	.short	(.L_660 - .L_659)


	//   ....[0]....
.L_659:
        /*01f8*/ 	.word	0x00000390


	//   ....[1]....
        /*01fc*/ 	.word	0x00008a80


	//   ....[2]....
        /*0200*/ 	.word	0x00008b70


	//   ....[3]....
        /*0204*/ 	.word	0x00009de0


	//   ....[4]....
        /*0208*/ 	.word	0x00009e70


	//----- nvinfo : EIATTR_CRS_STACK_SIZE
	.align		4
.L_660:
        /*020c*/ 	.byte	0x04, 0x1e
        /*020e*/ 	.short	(.L_662 - .L_661)
.L_661:
        /*0210*/ 	.word	0x00000000


	//----- nvinfo : EIATTR_CBANK_PARAM_SIZE
	.align		4
.L_662:
        /*0214*/ 	.byte	0x03, 0x19
        /*0216*/ 	.short	0x01d0


	//----- nvinfo : EIATTR_PARAM_CBANK
	.align		4
        /*0218*/ 	.byte	0x04, 0x0a
        /*021a*/ 	.short	(.L_664 - .L_663)
	.align		4
.L_663:
        /*021c*/ 	.word	index@(.nv.constant0._ZN5flash16flash_fwd_kernelI23Flash_fwd_kernel_traitsILi128ELi128ELi32ELi4ELb0ELb0EN7cutlass10bfloat16_tE19Flash_kernel_traitsILi128ELi128ELi32ELi4ES3_EELb0ELb0ELb0ELb0ELb0ELb1ELb1ELb0EEEvNS_16Flash_fwd_paramsE)
        /*0220*/ 	.short	0x0210
        /*0222*/ 	.short	0x01d0


	//----- nvinfo : EIATTR_SW_WAR
	.align		4
.L_664:
        /*0224*/ 	.byte	0x04, 0x36
        /*0226*/ 	.short	(.L_666 - .L_665)
.L_665:
        /*0228*/ 	.word	0x00000008
.L_666:


//--------------------- .nv.info._ZN5flash16flash_fwd_kernelI23Flash_fwd_kernel_traitsILi128ELi128ELi32ELi4ELb0ELb0EN7cutlass10bfloat16_tE19Flash_kernel_traitsILi128ELi128ELi32ELi4ES3_EELb1ELb0ELb0ELb0ELb0ELb0ELb0ELb0EEEvNS_16Flash_fwd_paramsE --------------------------
	.section	.nv.info._ZN5flash16flash_fwd_kernelI23Flash_fwd_kernel_traitsILi128ELi128ELi32ELi4ELb0ELb0EN7cutlass10bfloat16_tE19Flash_kernel_traitsILi128ELi128ELi32ELi4ES3_EELb1ELb0ELb0ELb0ELb0ELb0ELb0ELb0EEEvNS_16Flash_fwd_paramsE,"",@"SHT_CUDA_INFO"
	.sectionflags	@""
	.align	4


	//----- nvinfo : EIATTR_CUDA_API_VERSION
	.align		4
        /*0000*/ 	.byte	0x04, 0x37
        /*0002*/ 	.short	(.L_668 - .L_667)
.L_667:
        /*0004*/ 	.word	0x00000082


	//----- nvinfo : EIATTR_KPARAM_INFO
	.align		4
.L_668:
        /*0008*/ 	.byte	0x04, 0x17
        /*000a*/ 	.short	(.L_670 - .L_669)
.L_669:
        /*000c*/ 	.word	0x00000000
        /*0010*/ 	.short	0x0000
        /*0012*/ 	.short	0x0000
        /*0014*/ 	.byte	0x00, 0xf0, 0x41, 0x07


	//----- nvinfo : EIATTR_SPARSE_MMA_MASK
	.align		4
.L_670:
        /*0018*/ 	.byte	0x03, 0x50
        /*001a*/ 	.short	0x0000


	//----- nvinfo : EIATTR_MAXREG_COUNT
	.align		4
        /*001c*/ 	.byte	0x03, 0x1b
        /*001e*/ 	.short	0x00ff


	//----- nvinfo : EIATTR_NUM_BARRIERS
	.align		4
        /*0020*/ 	.byte	0x02, 0x4c
        /*0022*/ 	.byte	0x01
	.zero		1


	//----- nvinfo : EIATTR_ANNOTATIONS
	.align		4
        /*0024*/ 	.byte	0x04, 0x55
        /*0026*/ 	.short	(.L_672 - .L_671)


	//   ....[0]....
.L_671:
        /*0028*/ 	.word	0x00000001
        /*002c*/ 	.byte	0xb0, 0x50, 0x00, 0x00, 0x01, 0x00, 0x00, 0x00, 0xf0, 0x50, 0x00, 0x00, 0x01, 0x00, 0x00, 0x00
        /*003c*/ 	.byte	0xb0, 0x51, 0x00, 0x00, 0x01, 0x00, 0x00, 0x00, 0xd0, 0x51, 0x00, 0x00, 0x01, 0x00, 0x00, 0x00
        /*004c*/ 	.byte	0xc0, 0x5e, 0x00, 0x00, 0x01, 0x00, 0x00, 0x00, 0x00, 0x5f, 0x00, 0x00, 0x01, 0x00, 0x00, 0x00
        /*005c*/ 	.byte	0x10, 0x5f, 0x00, 0x00, 0x01, 0x00, 0x00, 0x00, 0x20, 0x5f, 0x00, 0x00


	//----- nvinfo : EIATTR_MERCURY_ISA_VERSION
	.align		4
.L_672:
        /*0068*/ 	.byte	0x03, 0x5f
        /*006a*/ 	.short	0x0101


	//----- nvinfo : EIATTR_COOP_GROUP_MASK_REGIDS
	.align		4
        /*006c*/ 	.byte	0x04, 0x29
        /*006e*/ 	.short	(.L_674 - .L_673)


	//   ....[0]....
.L_673:
        /*0070*/ 	.word	0xffffffff


	//   ....[1]....
        /*0074*/ 	.word	0xffffffff


	//   ....[2]....
        /*0078*/ 	.word	0xffffffff


	//   ....[3]....
        /*007c*/ 	.word	0xffffffff


	//   ....[4]....
        /*0080*/ 	.word	0xffffffff


	//   ....[5]....
        /*0084*/ 	.word	0xffffffff


	//   ....[6]....
        /*0088*/ 	.word	0xffffffff


	//   ....[7]....
        /*008c*/ 	.word	0xffffffff


	//   ....[8]....
        /*0090*/ 	.word	0xffffffff


	//   ....[9]....
        /*0094*/ 	.word	0xffffffff


	//   ....[10]....
        /*0098*/ 	.word	0xffffffff


	//   ....[11]....
        /*009c*/ 	.word	0xffffffff


	//   ....[12]....
        /*00a0*/ 	.word	0xffffffff


	//   ....[13]....
        /*00a4*/ 	.word	0xffffffff


	//   ....[14]....
        /*00a8*/ 	.word	0xffffffff


	//   ....[15]....
        /*00ac*/ 	.word	0xffffffff


	//   ....[16]....
        /*00b0*/ 	.word	0xffffffff


	//   ....[17]....
        /*00b4*/ 	.word	0xffffffff


	//   ....[18]....
        /*00b8*/ 	.word	0xffffffff


	//   ....[19]....
        /*00bc*/ 	.word	0xffffffff


	//   ....[20]....
        /*00c0*/ 	.word	0xffffffff


	//   ....[21]....
        /*00c4*/ 	.word	0xffffffff


	//   ....[22]....
        /*00c8*/ 	.word	0xffffffff


	//   ....[23]....
        /*00cc*/ 	.word	0xffffffff


	//----- nvinfo : EIATTR_COOP_GROUP_INSTR_OFFSETS
	.align		4
.L_674:
        /*00d0*/ 	.byte	0x04, 0x28
        /*00d2*/ 	.short	(.L_676 - .L_675)


	//   ....[0]....
.L_675:
        /*00d4*/ 	.word	0x00003800


	//   ....[1]....
        /*00d8*/ 	.word	0x00003840


	//   ....[2]....
        /*00dc*/ 	.word	0x000039a0


	//   ....[3]....
        /*00e0*/ 	.word	0x000039e0


	//   ....[4]....
        /*00e4*/ 	.word	0x00003ae0


	//   ....[5]....
        /*00e8*/ 	.word	0x00003e80


	//   ....[6]....
        /*00ec*/ 	.word	0x00003f20


	//   ....[7]....
        /*00f0*/ 	.word	0x000040e0


	//   ....[8]....
        /*00f4*/ 	.word	0x00005f30


	//   ....[9]....
        /*00f8*/ 	.word	0x00005f40


	//   ....[10]....
        /*00fc*/ 	.word	0x00005f70


	//   ....[11]....
        /*0100*/ 	.word	0x00005f90


	//   ....[12]....
        /*0104*/ 	.word	0x00006290


	//   ....[13]....
        /*0108*/ 	.word	0x00006360


	//   ....[14]....
        /*010c*/ 	.word	0x000063f0


	//   ....[15]....
        /*0110*/ 	.word	0x000064e0


	//   ....[16]....
        /*0114*/ 	.word	0x000081b0


	//   ....[17]....
        /*0118*/ 	.word	0x000081f0


	//   ....[18]....
        /*011c*/ 	.word	0x00008210


	//   ....[19]....
        /*0120*/ 	.word	0x00008220


	//   ....[20]....
        /*0124*/ 	.word	0x00008260


	//   ....[21]....
        /*0128*/ 	.word	0x00008280


	//   ....[22]....
        /*012c*/ 	.word	0x000082a0


	//   ....[23]....
        /*0130*/ 	.word	0x000082b0


	//----- nvinfo : EIATTR_EXIT_INSTR_OFFSETS
	.align		4
.L_676:
        /*0134*/ 	.byte	0x04, 0x1c
        /*0136*/ 	.short	(.L_678 - .L_677)


	//   ....[0]....
.L_677:
        /*0138*/ 	.word	0x00000560


	//   ....[1]....
        /*013c*/ 	.word	0x0000a9c0


	//   ....[2]....
        /*0140*/ 	.word	0x0000aad0


	//   ....[3]....
        /*0144*/ 	.word	0x0000aaf0


	//   ....[4]....
        /*0148*/ 	.word	0x0000bf30


	//   ....[5]....
        /*014c*/ 	.word	0x0000bfc0


	//----- nvinfo : EIATTR_CRS_STACK_SIZE
	.align		4
.L_678:
        /*0150*/ 	.byte	0x04, 0x1e
        /*0152*/ 	.short	(.L_680 - .L_679)
.L_679:
        /*0154*/ 	.word	0x00000000


	//----- nvinfo : EIATTR_CBANK_PARAM_SIZE
	.align		4
.L_680:
        /*0158*/ 	.byte	0x03, 0x19
        /*015a*/ 	.short	0x01d0


	//----- nvinfo : EIATTR_PARAM_CBANK
	.align		4
        /*015c*/ 	.byte	0x04, 0x0a
        /*015e*/ 	.short	(.L_682 - .L_681)
	.align		4
.L_681:
        /*0160*/ 	.word	index@(.nv.constant0._ZN5flash16flash_fwd_kernelI23Flash_fwd_kernel_traitsILi128ELi128ELi32ELi4ELb0ELb0EN7cutlass10bfloat16_tE19Flash_kernel_traitsILi128ELi128ELi32ELi4ES3_EELb1ELb0ELb0ELb0ELb0ELb0ELb0ELb0EEEvNS_16Flash_fwd_paramsE)
        /*0164*/ 	.short	0x0210
        /*0166*/ 	.short	0x01d0


	//----- nvinfo : EIATTR_SW_WAR
	.align		4
.L_682:
        /*0168*/ 	.byte	0x04, 0x36
        /*016a*/ 	.short	(.L_684 - .L_683)
.L_683:
        /*016c*/ 	.word	0x00000008
.L_684:


//--------------------- .nv.info._ZN5flash16flash_fwd_kernelI23Flash_fwd_kernel_traitsILi128ELi128ELi32ELi4ELb0ELb0EN7cutlass10bfloat16_tE19Flash_kernel_traitsILi128ELi128ELi32ELi4ES3_EELb1ELb0ELb1ELb0ELb0ELb0ELb0ELb0EEEvNS_16Flash_fwd_paramsE --------------------------
	.section	.nv.info._ZN5flash16flash_fwd_kernelI23Flash_fwd_kernel_traitsILi128ELi128ELi32ELi4ELb0ELb0EN7cutlass10bfloat16_tE19Flash_kernel_traitsILi128ELi128ELi32ELi4ES3_EELb1ELb0ELb1ELb0ELb0ELb0ELb0ELb0EEEvNS_16Flash_fwd_paramsE,"",@"SHT_CUDA_INFO"
	.sectionflags	@""
	.align	4


	//----- nvinfo : EIATTR_CUDA_API_VERSION
	.align		4
        /*0000*/ 	.byte	0x04, 0x37
        /*0002*/ 	.short	(.L_686 - .L_685)
.L_685:
        /*0004*/ 	.word	0x00000082


	//----- nvinfo : EIATTR_KPARAM_INFO
	.align		4
.L_686:
        /*0008*/ 	.byte	0x04, 0x17
        /*000a*/ 	.short	(.L_688 - .L_687)
.L_687:
        /*000c*/ 	.word	0x00000000
        /*0010*/ 	.short	0x0000
        /*0012*/ 	.short	0x0000
        /*0014*/ 	.byte	0x00, 0xf0, 0x41, 0x07


	//----- nvinfo : EIATTR_SPARSE_MMA_MASK
	.align		4
.L_688:
        /*0018*/ 	.byte	0x03, 0x50
        /*001a*/ 	.short	0x0000


	//----- nvinfo : EIATTR_MAXREG_COUNT
	.align		4
        /*001c*/ 	.byte	0x03, 0x1b
        /*001e*/ 	.short	0x00ff


	//----- nvinfo : EIATTR_NUM_BARRIERS
	.align		4
        /*0020*/ 	.byte	0x02, 0x4c
        /*0022*/ 	.byte	0x01
	.zero		1


	//----- nvinfo : EIATTR_ANNOTATIONS
	.align		4
        /*0024*/ 	.byte	0x04, 0x55
        /*0026*/ 	.short	(.L_690 - .L_689)


	//   ....[0]....
.L_689:
        /* <DEDUP_REMOVED lines=46> */


	//----- nvinfo : EIATTR_MERCURY_ISA_VERSION
	.align		4
.L_690:
        /*02f8*/ 	.byte	0x03, 0x5f
        /*02fa*/ 	.short	0x0101


	//----- nvinfo : EIATTR_COOP_GROUP_MASK_REGIDS
	.align		4
        /*02fc*/ 	.byte	0x04, 0x29
        /*02fe*/ 	.short	(.L_692 - .L_691)


	//   ....[0]....
.L_691:
        /*0300*/ 	.word	0xffffffff


	//   ....[1]....
        /*0304*/ 	.word	0xffffffff


	//   ....[2]....
        /*0308*/ 	.word	0xffffffff


	//   ....[3]....
        /*030c*/ 	.word	0xffffffff


	//   ....[4]....
        /*0310*/ 	.word	0xffffffff


	//   ....[5]....
        /*0314*/ 	.word	0xffffffff


	//   ....[6]....
        /*0318*/ 	.word	0xffffffff


	//   ....[7]....
        /*031c*/ 	.word	0xffffffff


	//   ....[8]....
        /*0320*/ 	.word	0xffffffff


	//   ....[9]....
        /*0324*/ 	.word	0xffffffff


	//   ....[10]....
        /*0328*/ 	.word	0xffffffff


	//   ....[11]....
        /*032c*/ 	.word	0xffffffff


	//   ....[12]....
        /*0330*/ 	.word	0xffffffff


	//   ....[13]....
        /*0334*/ 	.word	0xffffffff


	//   ....[14]....
        /*0338*/ 	.word	0xffffffff


	//   ....[15]....
        /*033c*/ 	.word	0xffffffff


	//   ....[16]....
        /*0340*/ 	.word	0xffffffff


	//   ....[17]....
        /*0344*/ 	.word	0xffffffff


	//   ....[18]....
        /*0348*/ 	.word	0xffffffff


	//   ....[19]....
        /*034c*/ 	.word	0xffffffff


	//   ....[20]....
        /*0350*/ 	.word	0xffffffff


	//   ....[21]....
        /*0354*/ 	.word	0xffffffff


	//   ....[22]....
        /*0358*/ 	.word	0xffffffff


	//   ....[23]....
        /*035c*/ 	.word	0xffffffff


	//   ....[24]....
        /*0360*/ 	.word	0xffffffff


	//   ....[25]....
        /*0364*/ 	.word	0xffffffff


	//   ....[26]....
        /*0368*/ 	.word	0xffffffff


	//   ....[27]....
        /*036c*/ 	.word	0xffffffff


	//   ....[28]....
        /*0370*/ 	.word	0xffffffff


	//   ....[29]....
        /*0374*/ 	.word	0xffffffff


	//   ....[30]....
        /*0378*/ 	.word	0xffffffff


	//   ....[31]....
        /*037c*/ 	.word	0xffffffff


	//   ....[32]....
        /*0380*/ 	.word	0xffffffff


	//   ....[33]....
        /*0384*/ 	.word	0xffffffff


	//   ....[34]....
        /*0388*/ 	.word	0xffffffff


	//   ....[35]....
        /*038c*/ 	.word	0xffffffff


	//   ....[36]....
        /*0390*/ 	.word	0xffffffff


	//   ....[37]....
        /*0394*/ 	.word	0xffffffff


	//   ....[38]....
        /*0398*/ 	.word	0xffffffff


	//   ....[39]....
        /*039c*/ 	.word	0xffffffff


	//   ....[40]....
        /*03a0*/ 	.word	0xffffffff


	//   ....[41]....
        /*03a4*/ 	.word	0xffffffff


	//   ....[42]....
        /*03a8*/ 	.word	0xffffffff


	//   ....[43]....
        /*03ac*/ 	.word	0xffffffff


	//   ....[44]....
        /*03b0*/ 	.word	0xffffffff


	//   ....[45]....
        /*03b4*/ 	.word	0xffffffff


	//   ....[46]....
        /*03b8*/ 	.word	0xffffffff


	//   ....[47]....
        /*03bc*/ 	.word	0xffffffff


	//   ....[48]....
        /*03c0*/ 	.word	0xffffffff


	//   ....[49]....
        /*03c4*/ 	.word	0xffffffff


	//   ....[50]....
        /*03c8*/ 	.word	0xffffffff


	//   ....[51]....
        /*03cc*/ 	.word	0xffffffff


	//   ....[52]....
        /*03d0*/ 	.word	0xffffffff


	//   ....[53]....
        /*03d4*/ 	.word	0xffffffff


	//   ....[54]....
        /*03d8*/ 	.word	0xffffffff


	//   ....[55]....
        /*03dc*/ 	.word	0xffffffff


	//----- nvinfo : EIATTR_COOP_GROUP_INSTR_OFFSETS
	.align		4
.L_692:
        /*03e0*/ 	.byte	0x04, 0x28
        /*03e2*/ 	.short	(.L_694 - .L_693)


	//   ....[0]....
.L_693:
        /*03e4*/ 	.word	0x00005590


	//   ....[1]....
        /*03e8*/ 	.word	0x00005690


	//   ....[2]....
        /*03ec*/ 	.word	0x00005850


	//   ....[3]....
        /*03f0*/ 	.word	0x00005880


	//   ....[4]....
        /*03f4*/ 	.word	0x000058c0


	//   ....[5]....
        /*03f8*/ 	.word	0x000059d0


	//   ....[6]....
        /*03fc*/ 	.word	0x00005a10


	//   ....[7]....
        /*0400*/ 	.word	0x00005a50


	//   ....[8]....
        /*0404*/ 	.word	0x00008250


	//   ....[9]....
        /*0408*/ 	.word	0x00008290


	//   ....[10]....
        /*040c*/ 	.word	0x000082d0


	//   ....[11]....
        /*0410*/ 	.word	0x000083c0


	//   ....[12]....
        /*0414*/ 	.word	0x000083f0


	//   ....[13]....
        /*0418*/ 	.word	0x00008430


	//   ....[14]....
        /*041c*/ 	.word	0x00008600


	//   ....[15]....
        /*0420*/ 	.word	0x00008640


	//   ....[16]....
        /*0424*/ 	.word	0x0000baa0


	//   ....[17]....
        /*0428*/ 	.word	0x0000bbe0


	//   ....[18]....
        /*042c*/ 	.word	0x0000bc10


	//   ....[19]....
        /*0430*/ 	.word	0x0000be40


	//   ....[20]....
        /*0434*/ 	.word	0x0000bed0


	//   ....[21]....
        /*0438*/ 	.word	0x0000bf10


	//   ....[22]....
        /*043c*/ 	.word	0x0000bf80


	//   ....[23]....
        /*0440*/ 	.word	0x0000c070


	//   ....[24]....
        /*0444*/ 	.word	0x0000f4c0


	//   ....[25]....
        /*0448*/ 	.word	0x0000f5c0


	//   ....[26]....
        /*044c*/ 	.word	0x0000f5d0


	//   ....[27]....
        /*0450*/ 	.word	0x0000f880


	//   ....[28]....
        /*0454*/ 	.word	0x0000f8b0


	//   ....[29]....
        /*0458*/ 	.word	0x0000f940


	//   ....[30]....
        /*045c*/ 	.word	0x0000f9c0


	//   ....[31]....
        /*0460*/ 	.word	0x0000fa60


	//   ....[32]....
        /*0464*/ 	.word	0x00012e40


	//   ....[33]....
        /*0468*/ 	.word	0x00013050


	//   ....[34]....
        /*046c*/ 	.word	0x00013090


	//   ....[35]....
        /*0470*/ 	.word	0x00013220


	//   ....[36]....
        /*0474*/ 	.word	0x00013260


	//   ....[37]....
        /*0478*/ 	.word	0x000133d0


	//   ....[38]....
        /*047c*/ 	.word	0x00013420


	//   ....[39]....
        /*0480*/ 	.word	0x000135e0


	//   ....[40]....
        /*0484*/ 	.word	0x000168e0


	//   ....[41]....
        /*0488*/ 	.word	0x00016a10


	//   ....[42]....
        /*048c*/ 	.word	0x00016aa0


	//   ....[43]....
        /*0490*/ 	.word	0x00016cb0


	//   ....[44]....
        /*0494*/ 	.word	0x00016d50


	//   ....[45]....
        /*0498*/ 	.word	0x00016e20


	//   ....[46]....
        /*049c*/ 	.word	0x00016f20


	//   ....[47]....
        /*04a0*/ 	.word	0x00017170


	//   ....[48]....
        /*04a4*/ 	.word	0x00018f70


	//   ....[49]....
        /*04a8*/ 	.word	0x00018f80


	//   ....[50]....
        /*04ac*/ 	.word	0x00018f90


	//   ....[51]....
        /*04b0*/ 	.word	0x00018fb0


	//   ....[52]....
        /*04b4*/ 	.word	0x00018fd0


	//   ....[53]....
        /*04b8*/ 	.word	0x00018ff0


	//   ....[54]....
        /*04bc*/ 	.word	0x00019000


	//   ....[55]....
        /*04c0*/ 	.word	0x00019060


	//----- nvinfo : EIATTR_EXIT_INSTR_OFFSETS
	.align		4
.L_694:
        /*04c4*/ 	.byte	0x04, 0x1c
        /*04c6*/ 	.short	(.L_696 - .L_695)


	//   ....[0]....
.L_695:
        /*04c8*/ 	.word	0x00000710


	//   ....[1]....
        /*04cc*/ 	.word	0x00001c80


	//   ....[2]....
        /*04d0*/ 	.word	0x00001d10


	//   ....[3]....
        /*04d4*/ 	.word	0x0001b750


	//   ....[4]....
        /*04d8*/ 	.word	0x0001b860


	//   ....[5]....
        /*04dc*/ 	.word	0x0001b880


	//----- nvinfo : EIATTR_CRS_STACK_SIZE
	.align		4
.L_696:
        /*04e0*/ 	.byte	0x04, 0x1e
        /*04e2*/ 	.short	(.L_698 - .L_697)
.L_697:
        /*04e4*/ 	.word	0x00000000


	//----- nvinfo : EIATTR_CBANK_PARAM_SIZE
	.align		4
.L_698:
        /*04e8*/ 	.byte	0x03, 0x19
        /*04ea*/ 	.short	0x01d0


	//----- nvinfo : EIATTR_PARAM_CBANK
	.align		4
        /*04ec*/ 	.byte	0x04, 0x0a
        /*04ee*/ 	.short	(.L_700 - .L_699)
	.align		4
.L_699:
        /*04f0*/ 	.word	index@(.nv.constant0._ZN5flash16flash_fwd_kernelI23Flash_fwd_kernel_traitsILi128ELi128ELi32ELi4ELb0ELb0EN7cutlass10bfloat16_tE19Flash_kernel_traitsILi128ELi128ELi32ELi4ES3_EELb1ELb0ELb1ELb0ELb0ELb0ELb0ELb0EEEvNS_16Flash_fwd_paramsE)
        /*04f4*/ 	.short	0x0210
        /*04f6*/ 	.short	0x01d0


	//----- nvinfo : EIATTR_SW_WAR
	.align		4
.L_700:
        /*04f8*/ 	.byte	0x04, 0x36
        /*04fa*/ 	.short	(.L_702 - .L_701)
.L_701:
        /*04fc*/ 	.word	0x00000008
.L_702:


//--------------------- .nv.info._ZN5flash16flash_fwd_kernelI23Flash_fwd_kernel_traitsILi128ELi128ELi32ELi4ELb0ELb0EN7cutlass10bfloat16_tE19Flash_kernel_traitsILi128ELi128ELi32ELi4ES3_EELb1ELb0ELb0ELb0ELb1ELb1ELb0ELb0EEEvNS_16Flash_fwd_paramsE --------------------------
	.section	.nv.info._ZN5flash16flash_fwd_kernelI23Flash_fwd_kernel_traitsILi128ELi128ELi32ELi4ELb0ELb0EN7cutlass10bfloat16_tE19Flash_kernel_traitsILi128ELi128ELi32ELi4ES3_EELb1ELb0ELb0ELb0ELb1ELb1ELb0ELb0EEEvNS_16Flash_fwd_paramsE,"",@"SHT_CUDA_INFO"
	.sectionflags	@""
	.align	4


	//----- nvinfo : EIATTR_CUDA_API_VERSION
	.align		4
        /*0000*/ 	.byte	0x04, 0x37
        /*0002*/ 	.short	(.L_704 - .L_703)
.L_703:
        /*0004*/ 	.word	0x00000082


	//----- nvinfo : EIATTR_KPARAM_INFO
	.align		4
.L_704:
        /*0008*/ 	.byte	0x04, 0x17
        /*000a*/ 	.short	(.L_706 - .L_705)
.L_705:
        /*000c*/ 	.word	0x00000000
        /*0010*/ 	.short	0x0000
        /*0012*/ 	.short	0x0000
        /*0014*/ 	.byte	0x00, 0xf0, 0x41, 0x07


	//----- nvinfo : EIATTR_SPARSE_MMA_MASK
	.align		4
.L_706:
        /*0018*/ 	.byte	0x03, 0x50
        /*001a*/ 	.short	0x0000


	//----- nvinfo : EIATTR_MAXREG_COUNT
	.align		4
        /*001c*/ 	.byte	0x03, 0x1b
        /*001e*/ 	.short	0x00ff


	//----- nvinfo : EIATTR_NUM_BARRIERS
	.align		4
        /*0020*/ 	.byte	0x02, 0x4c
        /*0022*/ 	.byte	0x01
	.zero		1


	//----- nvinfo : EIATTR_ANNOTATIONS
	.align		4
        /*0024*/ 	.byte	0x04, 0x55
        /*0026*/ 	.short	(.L_708 - .L_707)


	//   ....[0]....
.L_707:
        /*0028*/ 	.word	0x00000001
        /*002c*/ 	.byte	0x60, 0x0d, 0x00, 0x00, 0x01, 0x00, 0x00, 0x00, 0xc0, 0x0d, 0x00, 0x00, 0x01, 0x00, 0x00, 0x00
        /*003c*/ 	.byte	0x90, 0x0f, 0x00, 0x00, 0x01, 0x00, 0x00, 0x00, 0xe0, 0x39, 0x00, 0x00, 0x01, 0x00, 0x00, 0x00
        /*004c*/ 	.byte	0xc0, 0x3a, 0x00, 0x00, 0x01, 0x00, 0x00, 0x00, 0xe0, 0x3a, 0x00, 0x00, 0x01, 0x00, 0x00, 0x00
        /*005c*/ 	.byte	0x30, 0x3c, 0x00, 0x00, 0x01, 0x00, 0x00, 0x00, 0xd0, 0x44, 0x00, 0x00


	//----- nvinfo : EIATTR_MERCURY_ISA_VERSION
	.align		4
.L_708:
        /*0068*/ 	.byte	0x03, 0x5f
        /*006a*/ 	.short	0x0101


	//----- nvinfo : EIATTR_COOP_GROUP_MASK_REGIDS
	.align		4
        /*006c*/ 	.byte	0x04, 0x29
        /*006e*/ 	.short	(.L_710 - .L_709)


	//   ....[0]....
.L_709:
        /*0070*/ 	.word	0xffffffff


	//   ....[1]....
        /*0074*/ 	.word	0xffffffff


	//   ....[2]....
        /*0078*/ 	.word	0xffffffff


	//   ....[3]....
        /*007c*/ 	.word	0xffffffff


	//   ....[4]....
        /*0080*/ 	.word	0xffffffff


	//   ....[5]....
        /*0084*/ 	.word	0xffffffff


	//   ....[6]....
        /*0088*/ 	.word	0xffffffff


	//   ....[7]....
        /*008c*/ 	.word	0xffffffff


	//   ....[8]....
        /*0090*/ 	.word	0xffffffff


	//   ....[9]....
        /*0094*/ 	.word	0xffffffff


	//   ....[10]....
        /*0098*/ 	.word	0xffffffff


	//   ....[11]....
        /*009c*/ 	.word	0xffffffff


	//   ....[12]....
        /*00a0*/ 	.word	0xffffffff


	//   ....[13]....
        /*00a4*/ 	.word	0xffffffff


	//   ....[14]....
        /*00a8*/ 	.word	0xffffffff


	//   ....[15]....
        /*00ac*/ 	.word	0xffffffff


	//   ....[16]....
        /*00b0*/ 	.word	0xffffffff


	//   ....[17]....
        /*00b4*/ 	.word	0xffffffff


	//   ....[18]....
        /*00b8*/ 	.word	0xffffffff


	//   ....[19]....
        /*00bc*/ 	.word	0xffffffff


	//   ....[20]....
        /*00c0*/ 	.word	0xffffffff


	//   ....[21]....
        /*00c4*/ 	.word	0xffffffff


	//   ....[22]....
        /*00c8*/ 	.word	0xffffffff


	//   ....[23]....
        /*00cc*/ 	.word	0xffffffff


	//----- nvinfo : EIATTR_COOP_GROUP_INSTR_OFFSETS
	.align		4
.L_710:
        /*00d0*/ 	.byte	0x04, 0x28
        /*00d2*/ 	.short	(.L_712 - .L_711)


	//   ....[0]....
.L_711:
        /*00d4*/ 	.word	0x00001b20


	//   ....[1]....
        /*00d8*/ 	.word	0x00001c20


	//   ....[2]....
        /*00dc*/ 	.word	0x00001cc0


	//   ....[3]....
        /*00e0*/ 	.word	0x00001e30


	//   ....[4]....
        /*00e4*/ 	.word	0x00001fa0


	//   ....[5]....
        /*00e8*/ 	.word	0x00002170


	//   ....[6]....
        /*00ec*/ 	.word	0x000021c0


	//   ....[7]....
        /*00f0*/ 	.word	0x000022e0


	//   ....[8]....
        /*00f4*/ 	.word	0x00004520


	//   ....[9]....
        /*00f8*/ 	.word	0x00004550


	//   ....[10]....
        /*00fc*/ 	.word	0x000045b0


	//   ....[11]....
        /*0100*/ 	.word	0x000045e0


	//   ....[12]....
        /*0104*/ 	.word	0x000047a0


	//   ....[13]....
        /*0108*/ 	.word	0x00004890


	//   ....[14]....
        /*010c*/ 	.word	0x00004a60


	//   ....[15]....
        /*0110*/ 	.word	0x00004db0


	//   ....[16]....
        /*0114*/ 	.word	0x00006640


	//   ....[17]....
        /*0118*/ 	.word	0x00006680


	//   ....[18]....
        /*011c*/ 	.word	0x00006690


	//   ....[19]....
        /*0120*/ 	.word	0x000066d0


	//   ....[20]....
        /*0124*/ 	.word	0x000066f0


	//   ....[21]....
        /*0128*/ 	.word	0x00006710


	//   ....[22]....
        /*012c*/ 	.word	0x00006780


	//   ....[23]....
        /*0130*/ 	.word	0x000067b0


	//----- nvinfo : EIATTR_EXIT_INSTR_OFFSETS
	.align		4
.L_712:
        /*0134*/ 	.byte	0x04, 0x1c
        /*0136*/ 	.short	(.L_714 - .L_713)


	//   ....[0]....
.L_713:
        /*0138*/ 	.word	0x00000300


	//   ....[1]....
        /*013c*/ 	.word	0x000085f0


	//----- nvinfo : EIATTR_CRS_STACK_SIZE
	.align		4
.L_714:
        /*0140*/ 	.byte	0x04, 0x1e
        /*0142*/ 	.short	(.L_716 - .L_715)
.L_715:
        /*0144*/ 	.word	0x00000000


	//----- nvinfo : EIATTR_CBANK_PARAM_SIZE
	.align		4
.L_716:
        /*0148*/ 	.byte	0x03, 0x19
        /*014a*/ 	.short	0x01d0


	//----- nvinfo : EIATTR_PARAM_CBANK
	.align		4
        /*014c*/ 	.byte	0x04, 0x0a
        /*014e*/ 	.short	(.L_718 - .L_717)
	.align		4
.L_717:
        /*0150*/ 	.word	index@(.nv.constant0._ZN5flash16flash_fwd_kernelI23Flash_fwd_kernel_traitsILi128ELi128ELi32ELi4ELb0ELb0EN7cutlass10bfloat16_tE19Flash_kernel_traitsILi128ELi128ELi32ELi4ES3_EELb1ELb0ELb0ELb0ELb1ELb1ELb0ELb0EEEvNS_16Flash_fwd_paramsE)
        /*0154*/ 	.short	0x0210
        /*0156*/ 	.short	0x01d0


	//----- nvinfo : EIATTR_SW_WAR
	.align		4
.L_718:
        /*0158*/ 	.byte	0x04, 0x36
        /*015a*/ 	.short	(.L_720 - .L_719)
.L_719:
        /*015c*/ 	.word	0x00000008
.L_720:


//--------------------- .nv.info._ZN5flash16flash_fwd_kernelI23Flash_fwd_kernel_traitsILi128ELi128ELi32ELi4ELb0ELb0EN7cutlass10bfloat16_tE19Flash_kernel_traitsILi128ELi128ELi32ELi4ES3_EELb0ELb0ELb0ELb0ELb1ELb1ELb1ELb0EEEvNS_16Flash_fwd_paramsE --------------------------
	.section	.nv.info._ZN5flash16flash_fwd_kernelI23Flash_fwd_kernel_traitsILi128ELi128ELi32ELi4ELb0ELb0EN7cutlass10bfloat16_tE19Flash_kernel_traitsILi128ELi128ELi32ELi4ES3_EELb0ELb0ELb0ELb0ELb1ELb1ELb1ELb0EEEvNS_16Flash_fwd_paramsE,"",@"SHT_CUDA_INFO"
	.sectionflags	@""
	.align	4


	//----- nvinfo : EIATTR_CUDA_API_VERSION
	.align		4
        /*0000*/ 	.byte	0x04, 0x37
        /*0002*/ 	.short	(.L_722 - .L_721)
.L_721:
        /*0004*/ 	.word	0x00000082


	//----- nvinfo : EIATTR_KPARAM_INFO
	.align		4
.L_722:
        /*0008*/ 	.byte	0x04, 0x17
        /*000a*/ 	.short	(.L_724 - .L_723)
.L_723:
        /*000c*/ 	.word	0x00000000
        /*0010*/ 	.short	0x0000
        /*0012*/ 	.short	0x0000
        /*0014*/ 	.byte	0x00, 0xf0, 0x41, 0x07


	//----- nvinfo : EIATTR_SPARSE_MMA_MASK
	.align		4
.L_724:
        /*0018*/ 	.byte	0x03, 0x50
        /*001a*/ 	.short	0x0000


	//----- nvinfo : EIATTR_MAXREG_COUNT
	.align		4
        /*001c*/ 	.byte	0x03, 0x1b
        /*001e*/ 	.short	0x00ff


	//----- nvinfo : EIATTR_NUM_BARRIERS
	.align		4
        /*0020*/ 	.byte	0x02, 0x4c
        /*0022*/ 	.byte	0x01
	.zero		1


	//----- nvinfo : EIATTR_ANNOTATIONS
	.align		4
        /*0024*/ 	.byte	0x04, 0x55
        /*0026*/ 	.short	(.L_726 - .L_725)


	//   ....[0]....
.L_725:
        /* <DEDUP_REMOVED lines=12> */


	//----- nvinfo : EIATTR_MERCURY_ISA_VERSION
	.align		4
.L_726:
        /*00d8*/ 	.byte	0x03, 0x5f
        /*00da*/ 	.short	0x0101


	//----- nvinfo : EIATTR_COOP_GROUP_MASK_REGIDS
	.align		4
        /*00dc*/ 	.byte	0x04, 0x29
        /*00de*/ 	.short	(.L_728 - .L_727)


	//   ....[0]....
.L_727:
        /*00e0*/ 	.word	0xffffffff


	//   ....[1]....
        /*00e4*/ 	.word	0xffffffff


	//   ....[2]....
        /*00e8*/ 	.word	0xffffffff


	//   ....[3]....
        /*00ec*/ 	.word	0xffffffff


	//   ....[4]....
        /*00f0*/ 	.word	0xffffffff


	//   ....[5]....
        /*00f4*/ 	.word	0xffffffff


	//   ....[6]....
        /*00f8*/ 	.word	0xffffffff


	//   ....[7]....
        /*00fc*/ 	.word	0xffffffff


	//   ....[8]....
        /*0100*/ 	.word	0xffffffff


	//   ....[9]....
        /*0104*/ 	.word	0xffffffff


	//   ....[10]....
        /*0108*/ 	.word	0xffffffff


	//   ....[11]....
        /*010c*/ 	.word	0xffffffff


	//   ....[12]....
        /*0110*/ 	.word	0xffffffff


	//   ....[13]....
        /*0114*/ 	.word	0xffffffff


	//   ....[14]....
        /*0118*/ 	.word	0xffffffff


	//   ....[15]....
        /*011c*/ 	.word	0xffffffff


	//   ....[16]....
        /*0120*/ 	.word	0xffffffff


	//   ....[17]....
        /*0124*/ 	.word	0xffffffff


	//   ....[18]....
        /*0128*/ 	.word	0xffffffff


	//   ....[19]....
        /*012c*/ 	.word	0xffffffff


	//   ....[20]....
        /*0130*/ 	.word	0xffffffff


	//   ....[21]....
        /*0134*/ 	.word	0xffffffff


	//   ....[22]....
        /*0138*/ 	.word	0xffffffff


	//   ....[23]....
        /*013c*/ 	.word	0xffffffff


	//----- nvinfo : EIATTR_COOP_GROUP_INSTR_OFFSETS
	.align		4
.L_728:
        /*0140*/ 	.byte	0x04, 0x28
        /*0142*/ 	.short	(.L_730 - .L_729)


	//   ....[0]....
.L_729:
        /*0144*/ 	.word	0x00001cb0


	//   ....[1]....
        /*0148*/ 	.word	0x00001ce0


	//   ....[2]....
        /*014c*/ 	.word	0x00001d90


	//   ....[3]....
        /*0150*/ 	.word	0x00001db0


	//   ....[4]....
        /*0154*/ 	.word	0x00001dc0


	//   ....[5]....
        /*0158*/ 	.word	0x00001e90


	//   ....[6]....
        /*015c*/ 	.word	0x00001fb0


	//   ....[7]....
        /*0160*/ 	.word	0x00002000


	//   ....[8]....
        /*0164*/ 	.word	0x00003c20


	//   ....[9]....
        /*0168*/ 	.word	0x00003ca0


	//   ....[10]....
        /*016c*/ 	.word	0x00003cd0


	//   ....[11]....
        /*0170*/ 	.word	0x00003d00


	//   ....[12]....
        /*0174*/ 	.word	0x00003d20


	//   ....[13]....
        /*0178*/ 	.word	0x00003d50


	//   ....[14]....
        /*017c*/ 	.word	0x00003d60


	//   ....[15]....
        /*0180*/ 	.word	0x00003d80


	//   ....[16]....
        /*0184*/ 	.word	0x000053f0


	//   ....[17]....
        /*0188*/ 	.word	0x00005480


	//   ....[18]....
        /*018c*/ 	.word	0x00005490


	//   ....[19]....
        /*0190*/ 	.word	0x000054b0


	//   ....[20]....
        /*0194*/ 	.word	0x000054d0


	//   ....[21]....
        /*0198*/ 	.word	0x000054e0


	//   ....[22]....
        /*019c*/ 	.word	0x000054f0


	//   ....[23]....
        /*01a0*/ 	.word	0x00005510


	//----- nvinfo : EIATTR_EXIT_INSTR_OFFSETS
	.align		4
.L_730:
        /*01a4*/ 	.byte	0x04, 0x1c
        /*01a6*/ 	.short	(.L_732 - .L_731)


	//   ....[0]....
.L_731:
        /*01a8*/ 	.word	0x00000150


	//   ....[1]....
        /*01ac*/ 	.word	0x00007300


	//----- nvinfo : EIATTR_CRS_STACK_SIZE
	.align		4
.L_732:
        /*01b0*/ 	.byte	0x04, 0x1e
        /*01b2*/ 	.short	(.L_734 - .L_733)
.L_733:
        /*01b4*/ 	.word	0x00000000


	//----- nvinfo : EIATTR_CBANK_PARAM_SIZE
	.align		4
.L_734:
        /*01b8*/ 	.byte	0x03, 0x19
        /*01ba*/ 	.short	0x01d0


	//----- nvinfo : EIATTR_PARAM_CBANK
	.align		4
        /*01bc*/ 	.byte	0x04, 0x0a
        /*01be*/ 	.short	(.L_736 - .L_735)
	.align		4
.L_735:
        /*01c0*/ 	.word	index@(.nv.constant0._ZN5flash16flash_fwd_kernelI23Flash_fwd_kernel_traitsILi128ELi128ELi32ELi4ELb0ELb0EN7cutlass10bfloat16_tE19Flash_kernel_traitsILi128ELi128ELi32ELi4ES3_EELb0ELb0ELb0ELb0ELb1ELb1ELb1ELb0EEEvNS_16Flash_fwd_paramsE)
        /*01c4*/ 	.short	0x0210
        /*01c6*/ 	.short	0x01d0


	//----- nvinfo : EIATTR_SW_WAR
	.align		4
.L_736:
        /*01c8*/ 	.byte	0x04, 0x36
        /*01ca*/ 	.short	(.L_738 - .L_737)
.L_737:
        /*01cc*/ 	.word	0x00000008
.L_738:


//--------------------- .nv.info._ZN5flash16flash_fwd_kernelI23Flash_fwd_kernel_traitsILi128ELi128ELi32ELi4ELb0ELb0EN7cutlass10bfloat16_tE19Flash_kernel_traitsILi128ELi128ELi32ELi4ES3_EELb1ELb0ELb0ELb1ELb0ELb0ELb0ELb0EEEvNS_16Flash_fwd_paramsE --------------------------
	.section	.nv.info._ZN5flash16flash_fwd_kernelI23Flash_fwd_kernel_traitsILi128ELi128ELi32ELi4ELb0ELb0EN7cutlass10bfloat16_tE19Flash_kernel_traitsILi128ELi128ELi32ELi4ES3_EELb1ELb0ELb0ELb1ELb0ELb0ELb0ELb0EEEvNS_16Flash_fwd_paramsE,"",@"SHT_CUDA_INFO"
	.sectionflags	@""
	.align	4


	//----- nvinfo : EIATTR_CUDA_API_VERSION
	.align		4
        /*0000*/ 	.byte	0x04, 0x37
        /*0002*/ 	.short	(.L_740 - .L_739)
.L_739:
        /*0004*/ 	.word	0x00000082


	//----- nvinfo : EIATTR_KPARAM_INFO
	.align		4
.L_740:
        /*0008*/ 	.byte	0x04, 0x17
        /*000a*/ 	.short	(.L_742 - .L_741)
.L_741:
        /*000c*/ 	.word	0x00000000
        /*0010*/ 	.short	0x0000
        /*0012*/ 	.short	0x0000
        /*0014*/ 	.byte	0x00, 0xf0, 0x41, 0x07


	//----- nvinfo : EIATTR_SPARSE_MMA_MASK
	.align		4
.L_742:
        /*0018*/ 	.byte	0x03, 0x50
        /*001a*/ 	.short	0x0000


	//----- nvinfo : EIATTR_MAXREG_COUNT
	.align		4
        /*001c*/ 	.byte	0x03, 0x1b
        /*001e*/ 	.short	0x00ff


	//----- nvinfo : EIATTR_NUM_BARRIERS
	.align		4
        /*0020*/ 	.byte	0x02, 0x4c
        /*0022*/ 	.byte	0x01
	.zero		1


	//----- nvinfo : EIATTR_ANNOTATIONS
	.align		4
        /*0024*/ 	.byte	0x04, 0x55
        /*0026*/ 	.short	(.L_744 - .L_743)


	//   ....[0]....
.L_743:
        /* <DEDUP_REMOVED lines=8> */


	//----- nvinfo : EIATTR_MERCURY_ISA_VERSION
	.align		4
.L_744:
        /*0098*/ 	.byte	0x03, 0x5f
        /*009a*/ 	.short	0x0101


	//----- nvinfo : EIATTR_COOP_GROUP_MASK_REGIDS
	.align		4
        /*009c*/ 	.byte	0x04, 0x29
        /*009e*/ 	.short	(.L_746 - .L_745)


	//   ....[0]....
.L_745:
        /*00a0*/ 	.word	0xffffffff


	//   ....[1]....
        /*00a4*/ 	.word	0xffffffff


	//   ....[2]....
        /*00a8*/ 	.word	0xffffffff


	//   ....[3]....
        /*00ac*/ 	.word	0xffffffff


	//   ....[4]....
        /*00b0*/ 	.word	0xffffffff


	//   ....[5]....
        /*00b4*/ 	.word	0xffffffff


	//   ....[6]....
        /*00b8*/ 	.word	0xffffffff


	//   ....[7]....
        /*00bc*/ 	.word	0xffffffff


	//   ....[8]....
        /*00c0*/ 	.word	0xffffffff


	//   ....[9]....
        /*00c4*/ 	.word	0xffffffff


	//   ....[10]....
        /*00c8*/ 	.word	0xffffffff


	//   ....[11]....
        /*00cc*/ 	.word	0xffffffff


	//   ....[12]....
        /*00d0*/ 	.word	0xffffffff


	//   ....[13]....
        /*00d4*/ 	.word	0xffffffff


	//   ....[14]....
        /*00d8*/ 	.word	0xffffffff


	//   ....[15]....
        /*00dc*/ 	.word	0xffffffff


	//   ....[16]....
        /*00e0*/ 	.word	0xffffffff


	//   ....[17]....
        /*00e4*/ 	.word	0xffffffff


	//   ....[18]....
        /*00e8*/ 	.word	0xffffffff


	//   ....[19]....
        /*00ec*/ 	.word	0xffffffff


	//   ....[20]....
        /*00f0*/ 	.word	0xffffffff


	//   ....[21]....
        /*00f4*/ 	.word	0xffffffff


	//   ....[22]....
        /*00f8*/ 	.word	0xffffffff


	//   ....[23]....
        /*00fc*/ 	.word	0xffffffff


	//----- nvinfo : EIATTR_COOP_GROUP_INSTR_OFFSETS
	.align		4
.L_746:
        /*0100*/ 	.byte	0x04, 0x28
        /*0102*/ 	.short	(.L_748 - .L_747)


	//   ....[0]....
.L_747:
        /*0104*/ 	.word	0x00004580


	//   ....[1]....
        /*0108*/ 	.word	0x00004660


	//   ....[2]....
        /*010c*/ 	.word	0x000046d0


	//   ....[3]....
        /*0110*/ 	.word	0x00004780


	//   ....[4]....
        /*0114*/ 	.word	0x00004940


	//   ....[5]....
        /*0118*/ 	.word	0x00004c90


	//   ....[6]....
        /*011c*/ 	.word	0x00004d80


	//   ....[7]....
        /*0120*/ 	.word	0x00004f30


	//   ....[8]....
        /*0124*/ 	.word	0x00007110


	//   ....[9]....
        /*0128*/ 	.word	0x00007140


	//   ....[10]....
        /*012c*/ 	.word	0x00007250


	//   ....[11]....
        /*0130*/ 	.word	0x00007280


	//   ....[12]....
        /*0134*/ 	.word	0x000076a0


	//   ....[13]....
        /*0138*/ 	.word	0x00007750


	//   ....[14]....
        /*013c*/ 	.word	0x000078c0


	//   ....[15]....
        /*0140*/ 	.word	0x00007920


	//   ....[16]....
        /*0144*/ 	.word	0x00009590


	//   ....[17]....
        /*0148*/ 	.word	0x000095d0


	//   ....[18]....
        /*014c*/ 	.word	0x000095e0


	//   ....[19]....
        /*0150*/ 	.word	0x00009610


	//   ....[20]....
        /*0154*/ 	.word	0x00009630


	//   ....[21]....
        /*0158*/ 	.word	0x00009660


	//   ....[22]....
        /*015c*/ 	.word	0x00009670


	//   ....[23]....
        /*0160*/ 	.word	0x000096e0


	//----- nvinfo : EIATTR_EXIT_INSTR_OFFSETS
	.align		4
.L_748:
        /*0164*/ 	.byte	0x04, 0x1c
        /*0166*/ 	.short	(.L_750 - .L_749)


	//   ....[0]....
.L_749:
        /*0168*/ 	.word	0x000006c0


	//   ....[1]....
        /*016c*/ 	.word	0x0000bdf0


	//   ....[2]....
        /*0170*/ 	.word	0x0000bf00


	//   ....[3]....
        /*0174*/ 	.word	0x0000bf20


	//   ....[4]....
        /*0178*/ 	.word	0x0000d310


	//   ....[5]....
        /*017c*/ 	.word	0x0000d3a0


	//----- nvinfo : EIATTR_CRS_STACK_SIZE
	.align		4
.L_750:
        /*0180*/ 	.byte	0x04, 0x1e
        /*0182*/ 	.short	(.L_752 - .L_751)
.L_751:
        /*0184*/ 	.word	0x00000000


	//----- nvinfo : EIATTR_CBANK_PARAM_SIZE
	.align		4
.L_752:
        /*0188*/ 	.byte	0x03, 0x19
        /*018a*/ 	.short	0x01d0


	//----- nvinfo : EIATTR_PARAM_CBANK
	.align		4
        /*018c*/ 	.byte	0x04, 0x0a
        /*018e*/ 	.short	(.L_754 - .L_753)
	.align		4
.L_753:
        /*0190*/ 	.word	index@(.nv.constant0._ZN5flash16flash_fwd_kernelI23Flash_fwd_kernel_traitsILi128ELi128ELi32ELi4ELb0ELb0EN7cutlass10bfloat16_tE19Flash_kernel_traitsILi128ELi128ELi32ELi4ES3_EELb1ELb0ELb0ELb1ELb0ELb0ELb0ELb0EEEvNS_16Flash_fwd_paramsE)
        /*0194*/ 	.short	0x0210
        /*0196*/ 	.short	0x01d0


	//----- nvinfo : EIATTR_SW_WAR
	.align		4
.L_754:
        /*0198*/ 	.byte	0x04, 0x36
        /*019a*/ 	.short	(.L_756 - .L_755)
.L_755:
        /*019c*/ 	.word	0x00000008
.L_756:


//--------------------- .nv.info._ZN5flash16flash_fwd_kernelI23Flash_fwd_kernel_traitsILi128ELi128ELi32ELi4ELb0ELb0EN7cutlass10bfloat16_tE19Flash_kernel_traitsILi128ELi128ELi32ELi4ES3_EELb1ELb0ELb0ELb0ELb0ELb0ELb0ELb1EEEvNS_16Flash_fwd_paramsE --------------------------
	.section	.nv.info._ZN5flash16flash_fwd_kernelI23Flash_fwd_kernel_traitsILi128ELi128ELi32ELi4ELb0ELb0EN7cutlass10bfloat16_tE19Flash_kernel_traitsILi128ELi128ELi32ELi4ES3_EELb1ELb0ELb0ELb0ELb0ELb0ELb0ELb1EEEvNS_16Flash_fwd_paramsE,"",@"SHT_CUDA_INFO"
	.sectionflags	@""
	.align	4


	//----- nvinfo : EIATTR_CUDA_API_VERSION
	.align		4
        /*0000*/ 	.byte	0x04, 0x37
        /*0002*/ 	.short	(.L_758 - .L_757)
.L_757:
        /*0004*/ 	.word	0x00000082


	//----- nvinfo : EIATTR_KPARAM_INFO
	.align		4
.L_758:
        /*0008*/ 	.byte	0x04, 0x17
        /*000a*/ 	.short	(.L_760 - .L_759)
.L_759:
        /*000c*/ 	.word	0x00000000
        /*0010*/ 	.short	0x0000
        /*0012*/ 	.short	0x0000
        /*0014*/ 	.byte	0x00, 0xf0, 0x41, 0x07


	//----- nvinfo : EIATTR_SPARSE_MMA_MASK
	.align		4
.L_760:
        /*0018*/ 	.byte	0x03, 0x50
        /*001a*/ 	.short	0x0000


	//----- nvinfo : EIATTR_MAXREG_COUNT
	.align		4
        /*001c*/ 	.byte	0x03, 0x1b
        /*001e*/ 	.short	0x00ff


	//----- nvinfo : EIATTR_NUM_BARRIERS
	.align		4
        /*0020*/ 	.byte	0x02, 0x4c
        /*0022*/ 	.byte	0x01
	.zero		1


	//----- nvinfo : EIATTR_ANNOTATIONS
	.align		4
        /*0024*/ 	.byte	0x04, 0x55
        /*0026*/ 	.short	(.L_762 - .L_761)


	//   ....[0]....
.L_761:
        /* <DEDUP_REMOVED lines=32> */


	//----- nvinfo : EIATTR_MERCURY_ISA_VERSION
	.align		4
.L_762:
        /*0210*/ 	.byte	0x03, 0x5f
        /*0212*/ 	.short	0x0101


	//----- nvinfo : EIATTR_COOP_GROUP_MASK_REGIDS
	.align		4
        /*0214*/ 	.byte	0x04, 0x29
        /*0216*/ 	.short	(.L_764 - .L_763)


	//   ....[0]....
.L_763:
        /*0218*/ 	.word	0xffffffff


	//   ....[1]....
        /*021c*/ 	.word	0xffffffff


	//   ....[2]....
        /*0220*/ 	.word	0xffffffff


	//   ....[3]....
        /*0224*/ 	.word	0xffffffff


	//   ....[4]....
        /*0228*/ 	.word	0xffffffff


	//   ....[5]....
        /*022c*/ 	.word	0xffffffff


	//   ....[6]....
        /*0230*/ 	.word	0xffffffff


	//   ....[7]....
        /*0234*/ 	.word	0xffffffff


	//   ....[8]....
        /*0238*/ 	.word	0xffffffff


	//   ....[9]....
        /*023c*/ 	.word	0xffffffff


	//   ....[10]....
        /*0240*/ 	.word	0xffffffff


	//   ....[11]....
        /*0244*/ 	.word	0xffffffff


	//   ....[12]....
        /*0248*/ 	.word	0xffffffff


	//   ....[13]....
        /*024c*/ 	.word	0xffffffff


	//   ....[14]....
        /*0250*/ 	.word	0xffffffff


	//   ....[15]....
        /*0254*/ 	.word	0xffffffff


	//   ....[16]....
        /*0258*/ 	.word	0xffffffff


	//   ....[17]....
        /*025c*/ 	.word	0xffffffff


	//   ....[18]....
        /*0260*/ 	.word	0xffffffff


	//   ....[19]....
        /*0264*/ 	.word	0xffffffff


	//   ....[20]....
        /*0268*/ 	.word	0xffffffff


	//   ....[21]....
        /*026c*/ 	.word	0xffffffff


	//   ....[22]....
        /*0270*/ 	.word	0xffffffff


	//   ....[23]....
        /*0274*/ 	.word	0xffffffff


	//----- nvinfo : EIATTR_COOP_GROUP_INSTR_OFFSETS
	.align		4
.L_764:
        /*0278*/ 	.byte	0x04, 0x28
        /*027a*/ 	.short	(.L_766 - .L_765)


	//   ....[0]....
.L_765:
        /*027c*/ 	.word	0x00003830


	//   ....[1]....
        /*0280*/ 	.word	0x000039b0


	//   ....[2]....
        /*0284*/ 	.word	0x00003af0


	//   ....[3]....
        /*0288*/ 	.word	0x00003ce0


	//   ....[4]....
        /*028c*/ 	.word	0x00003eb0


	//   ....[5]....
        /*0290*/ 	.word	0x000040e0


	//   ....[6]....
        /*0294*/ 	.word	0x000041a0


	//   ....[7]....
        /*0298*/ 	.word	0x00004280


	//   ....[8]....
        /*029c*/ 	.word	0x00007690


	//   ....[9]....
        /*02a0*/ 	.word	0x000076e0


	//   ....[10]....
        /*02a4*/ 	.word	0x00007710


	//   ....[11]....
        /*02a8*/ 	.word	0x00007740


	//   ....[12]....
        /*02ac*/ 	.word	0x000077d0


	//   ....[13]....
        /*02b0*/ 	.word	0x00007800


	//   ....[14]....
        /*02b4*/ 	.word	0x00007830


	//   ....[15]....
        /*02b8*/ 	.word	0x00007860


	//   ....[16]....
        /*02bc*/ 	.word	0x0000a780


	//   ....[17]....
        /*02c0*/ 	.word	0x0000a790


	//   ....[18]....
        /*02c4*/ 	.word	0x0000a7a0


	//   ....[19]....
        /*02c8*/ 	.word	0x0000a7b0


	//   ....[20]....
        /*02cc*/ 	.word	0x0000a7f0


	//   ....[21]....
        /*02d0*/ 	.word	0x0000a830


	//   ....[22]....
        /*02d4*/ 	.word	0x0000a840


	//   ....[23]....
        /*02d8*/ 	.word	0x0000a850


	//----- nvinfo : EIATTR_EXIT_INSTR_OFFSETS
	.align		4
.L_766:
        /*02dc*/ 	.byte	0x04, 0x1c
        /*02de*/ 	.short	(.L_768 - .L_767)


	//   ....[0]....
.L_767:
        /*02e0*/ 	.word	0x00000520


	//   ....[1]....
        /*02e4*/ 	.word	0x0000cfd0


	//   ....[2]....
        /*02e8*/ 	.word	0x0000d0e0


	//   ....[3]....
        /*02ec*/ 	.word	0x0000d100


	//   ....[4]....
        /*02f0*/ 	.word	0x0000e5a0


	//   ....[5]....
        /*02f4*/ 	.word	0x0000e630


	//----- nvinfo : EIATTR_CRS_STACK_SIZE
	.align		4
.L_768:
        /*02f8*/ 	.byte	0x04, 0x1e
        /*02fa*/ 	.short	(.L_770 - .L_769)
.L_769:
        /*02fc*/ 	.word	0x00000000


	//----- nvinfo : EIATTR_CBANK_PARAM_SIZE
	.align		4
.L_770:
        /*0300*/ 	.byte	0x03, 0x19
        /*0302*/ 	.short	0x01d0


	//----- nvinfo : EIATTR_PARAM_CBANK
	.align		4
        /*0304*/ 	.byte	0x04, 0x0a
        /*0306*/ 	.short	(.L_772 - .L_771)
	.align		4
.L_771:
        /*0308*/ 	.word	index@(.nv.constant0._ZN5flash16flash_fwd_kernelI23Flash_fwd_kernel_traitsILi128ELi128ELi32ELi4ELb0ELb0EN7cutlass10bfloat16_tE19Flash_kernel_traitsILi128ELi128ELi32ELi4ES3_EELb1ELb0ELb0ELb0ELb0ELb0ELb0ELb1EEEvNS_16Flash_fwd_paramsE)
        /*030c*/ 	.short	0x0210
        /*030e*/ 	.short	0x01d0


	//----- nvinfo : EIATTR_SW_WAR
	.align		4
.L_772:
        /*0310*/ 	.byte	0x04, 0x36
        /*0312*/ 	.short	(.L_774 - .L_773)
.L_773:
        /*0314*/ 	.word	0x00000008
.L_774:


//--------------------- .nv.info._ZN5flash16flash_fwd_kernelI23Flash_fwd_kernel_traitsILi128ELi128ELi32ELi4ELb0ELb0EN7cutlass10bfloat16_tE19Flash_kernel_traitsILi128ELi128ELi32ELi4ES3_EELb0ELb0ELb0ELb0ELb0ELb0ELb1ELb0EEEvNS_16Flash_fwd_paramsE --------------------------
	.section	.nv.info._ZN5flash16flash_fwd_kernelI23Flash_fwd_kernel_traitsILi128ELi128ELi32ELi4ELb0ELb0EN7cutlass10bfloat16_tE19Flash_kernel_traitsILi128ELi128ELi32ELi4ES3_EELb0ELb0ELb0ELb0ELb0ELb0ELb1ELb0EEEvNS_16Flash_fwd_paramsE,"",@"SHT_CUDA_INFO"
	.sectionflags	@""
	.align	4


	//----- nvinfo : EIATTR_CUDA_API_VERSION
	.align		4
        /*0000*/ 	.byte	0x04, 0x37
        /*0002*/ 	.short	(.L_776 - .L_775)
.L_775:
        /*0004*/ 	.word	0x00000082


	//----- nvinfo : EIATTR_KPARAM_INFO
	.align		4
.L_776:
        /*0008*/ 	.byte	0x04, 0x17
        /*000a*/ 	.short	(.L_778 - .L_777)
.L_777:
        /*000c*/ 	.word	0x00000000
        /*0010*/ 	.short	0x0000
        /*0012*/ 	.short	0x0000
        /*0014*/ 	.byte	0x00, 0xf0, 0x41, 0x07


	//----- nvinfo : EIATTR_SPARSE_MMA_MASK
	.align		4
.L_778:
        /*0018*/ 	.byte	0x03, 0x50
        /*001a*/ 	.short	0x0000


	//----- nvinfo : EIATTR_MAXREG_COUNT
	.align		4
        /*001c*/ 	.byte	0x03, 0x1b
        /*001e*/ 	.short	0x00ff


	//----- nvinfo : EIATTR_NUM_BARRIERS
	.align		4
        /*0020*/ 	.byte	0x02, 0x4c
        /*0022*/ 	.byte	0x01
	.zero		1


	//----- nvinfo : EIATTR_ANNOTATIONS
	.align		4
        /*0024*/ 	.byte	0x04, 0x55
        /*0026*/ 	.short	(.L_780 - .L_779)


	//   ....[0]....
.L_779:
        /* <DEDUP_REMOVED lines=24> */


	//----- nvinfo : EIATTR_MERCURY_ISA_VERSION
	.align		4
.L_780:
        /*0190*/ 	.byte	0x03, 0x5f
        /*0192*/ 	.short	0x0101


	//----- nvinfo : EIATTR_COOP_GROUP_MASK_REGIDS
	.align		4
        /*0194*/ 	.byte	0x04, 0x29
        /*0196*/ 	.short	(.L_782 - .L_781)


	//   ....[0]....
.L_781:
        /*0198*/ 	.word	0xffffffff


	//   ....[1]....
        /*019c*/ 	.word	0xffffffff


	//   ....[2]....
        /*01a0*/ 	.word	0xffffffff


	//   ....[3]....
        /*01a4*/ 	.word	0xffffffff


	//   ....[4]....
        /*01a8*/ 	.word	0xffffffff


	//   ....[5]....
        /*01ac*/ 	.word	0xffffffff


	//   ....[6]....
        /*01b0*/ 	.word	0xffffffff


	//   ....[7]....
        /*01b4*/ 	.word	0xffffffff


	//   ....[8]....
        /*01b8*/ 	.word	0xffffffff


	//   ....[9]....
        /*01bc*/ 	.word	0xffffffff


	//   ....[10]....
        /*01c0*/ 	.word	0xffffffff


	//   ....[11]....
        /*01c4*/ 	.word	0xffffffff


	//   ....[12]....
        /*01c8*/ 	.word	0xffffffff


	//   ....[13]....
        /*01cc*/ 	.word	0xffffffff


	//   ....[14]....
        /*01d0*/ 	.word	0xffffffff


	//   ....[15]....
        /*01d4*/ 	.word	0xffffffff


	//   ....[16]....
        /*01d8*/ 	.word	0xffffffff


	//   ....[17]....
        /*01dc*/ 	.word	0xffffffff


	//   ....[18]....
        /*01e0*/ 	.word	0xffffffff


	//   ....[19]....
        /*01e4*/ 	.word	0xffffffff


	//   ....[20]....
        /*01e8*/ 	.word	0xffffffff


	//   ....[21]....
        /*01ec*/ 	.word	0xffffffff


	//   ....[22]....
        /*01f0*/ 	.word	0xffffffff


	//   ....[23]....
        /*01f4*/ 	.word	0xffffffff


	//----- nvinfo : EIATTR_COOP_GROUP_INSTR_OFFSETS
	.align		4
.L_782:
        /*01f8*/ 	.byte	0x04, 0x28
        /*01fa*/ 	.short	(.L_784 - .L_783)


	//   ....[0]....
.L_783:
        /*01fc*/ 	.word	0x00003a50


	//   ....[1]....
        /*0200*/ 	.word	0x00003a70


	//   ....[2]....
        /*0204*/ 	.word	0x00003b10


	//   ....[3]....
        /*0208*/ 	.word	0x00003b30


	//   ....[4]....
        /*020c*/ 	.word	0x00003c30


	//   ....[5]....
        /*0210*/ 	.word	0x00003d40


	//   ....[6]....
        /*0214*/ 	.word	0x00003e50


	//   ....[7]....
        /*0218*/ 	.word	0x00004020


	//   ....[8]....
        /*021c*/ 	.word	0x00005c30


	//   ....[9]....
        /*0220*/ 	.word	0x00005cb0


	//   ....[10]....
        /*0224*/ 	.word	0x00005ce0


	//   ....[11]....
        /*0228*/ 	.word	0x00005d10


	//   ....[12]....
        /*022c*/ 	.word	0x00005d30


	//   ....[13]....
        /*0230*/ 	.word	0x00005d60


	//   ....[14]....
        /*0234*/ 	.word	0x00005d70


	//   ....[15]....
        /*0238*/ 	.word	0x00005d90


	//   ....[16]....
        /*023c*/ 	.word	0x000074a0


	//   ....[17]....
        /*0240*/ 	.word	0x000074b0


	//   ....[18]....
        /*0244*/ 	.word	0x000074c0


	//   ....[19]....
        /*0248*/ 	.word	0x000074f0


	//   ....[20]....
        /*024c*/ 	.word	0x00007510


	//   ....[21]....
        /*0250*/ 	.word	0x00007530


	//   ....[22]....
        /*0254*/ 	.word	0x00007540


	//   ....[23]....
        /*0258*/ 	.word	0x00007570


	//----- nvinfo : EIATTR_EXIT_INSTR_OFFSETS
	.align		4
.L_784:
        /*025c*/ 	.byte	0x04, 0x1c
        /*025e*/ 	.short	(.L_786 - .L_785)


	//   ....[0]....
.L_785:
        /*0260*/ 	.word	0x00000330


	//   ....[1]....
        /*0264*/ 	.word	0x00009bc0


	//   ....[2]....
        /*0268*/ 	.word	0x00009cd0


	//   ....[3]....
        /*026c*/ 	.word	0x00009cf0


	//   ....[4]....
        /*0270*/ 	.word	0x0000b110


	//   ....[5]....
        /*0274*/ 	.word	0x0000b1a0


	//----- nvinfo : EIATTR_CRS_STACK_SIZE
	.align		4
.L_786:
        /*0278*/ 	.byte	0x04, 0x1e
        /*027a*/ 	.short	(.L_788 - .L_787)
.L_787:
        /*027c*/ 	.word	0x00000000


	//----- nvinfo : EIATTR_CBANK_PARAM_SIZE
	.align		4
.L_788:
        /*0280*/ 	.byte	0x03, 0x19
        /*0282*/ 	.short	0x01d0


	//----- nvinfo : EIATTR_PARAM_CBANK
	.align		4
        /*0284*/ 	.byte	0x04, 0x0a
        /*0286*/ 	.short	(.L_790 - .L_789)
	.align		4
.L_789:
        /*0288*/ 	.word	index@(.nv.constant0._ZN5flash16flash_fwd_kernelI23Flash_fwd_kernel_traitsILi128ELi128ELi32ELi4ELb0ELb0EN7cutlass10bfloat16_tE19Flash_kernel_traitsILi128ELi128ELi32ELi4ES3_EELb0ELb0ELb0ELb0ELb0ELb0ELb1ELb0EEEvNS_16Flash_fwd_paramsE)
        /*028c*/ 	.short	0x0210
        /*028e*/ 	.short	0x01d0


	//----- nvinfo : EIATTR_SW_WAR
	.align		4
.L_790:
        /*0290*/ 	.byte	0x04, 0x36
        /*0292*/ 	.short	(.L_792 - .L_791)
.L_791:
        /*0294*/ 	.word	0x00000008
.L_792:


//--------------------- .nv.info._ZN5flash16flash_fwd_kernelI23Flash_fwd_kernel_traitsILi128ELi128ELi32ELi4ELb0ELb0EN7cutlass10bfloat16_tE19Flash_kernel_traitsILi128ELi128ELi32ELi4ES3_EELb1ELb0ELb0ELb1ELb0ELb0ELb0ELb1EEEvNS_16Flash_fwd_paramsE --------------------------
	.section	.nv.info._ZN5flash16flash_fwd_kernelI23Flash_fwd_kernel_traitsILi128ELi128ELi32ELi4ELb0ELb0EN7cutlass10bfloat16_tE19Flash_kernel_traitsILi128ELi128ELi32ELi4ES3_EELb1ELb0ELb0ELb1ELb0ELb0ELb0ELb1EEEvNS_16Flash_fwd_paramsE,"",@"SHT_CUDA_INFO"
	.sectionflags	@""
	.align	4


	//----- nvinfo : EIATTR_CUDA_API_VERSION
	.align		4
        /*0000*/ 	.byte	0x04, 0x37
        /*0002*/ 	.short	(.L_794 - .L_793)
.L_793:
        /*0004*/ 	.word	0x00000082


	//----- nvinfo : EIATTR_KPARAM_INFO
	.align		4
.L_794:
        /*0008*/ 	.byte	0x04, 0x17
        /*000a*/ 	.short	(.L_796 - .L_795)
.L_795:
        /*000c*/ 	.word	0x00000000
        /*0010*/ 	.short	0x0000
        /*0012*/ 	.short	0x0000
        /*0014*/ 	.byte	0x00, 0xf0, 0x41, 0x07


	//----- nvinfo : EIATTR_SPARSE_MMA_MASK
	.align		4
.L_796:
        /*0018*/ 	.byte	0x03, 0x50
        /*001a*/ 	.short	0x0000


	//----- nvinfo : EIATTR_MAXREG_COUNT
	.align		4
        /*001c*/ 	.byte	0x03, 0x1b
        /*001e*/ 	.short	0x00ff


	//----- nvinfo : EIATTR_NUM_BARRIERS
	.align		4
        /*0020*/ 	.byte	0x02, 0x4c
        /*0022*/ 	.byte	0x01
	.zero		1


	//----- nvinfo : EIATTR_ANNOTATIONS
	.align		4
        /*0024*/ 	.byte	0x04, 0x55
        /*0026*/ 	.short	(.L_798 - .L_797)


	//   ....[0]....
.L_797:
        /* <DEDUP_REMOVED lines=39> */


	//----- nvinfo : EIATTR_MERCURY_ISA_VERSION
	.align		4
.L_798:
        /*0288*/ 	.byte	0x03, 0x5f
        /*028a*/ 	.short	0x0101


	//----- nvinfo : EIATTR_COOP_GROUP_MASK_REGIDS
	.align		4
        /*028c*/ 	.byte	0x04, 0x29
        /*028e*/ 	.short	(.L_800 - .L_799)


	//   ....[0]....
.L_799:
        /*0290*/ 	.word	0xffffffff


	//   ....[1]....
        /*0294*/ 	.word	0xffffffff


	//   ....[2]....
        /*0298*/ 	.word	0xffffffff


	//   ....[3]....
        /*029c*/ 	.word	0xffffffff


	//   ....[4]....
        /*02a0*/ 	.word	0xffffffff


	//   ....[5]....
        /*02a4*/ 	.word	0xffffffff


	//   ....[6]....
        /*02a8*/ 	.word	0xffffffff


	//   ....[7]....
        /*02ac*/ 	.word	0xffffffff


	//   ....[8]....
        /*02b0*/ 	.word	0xffffffff


	//   ....[9]....
        /*02b4*/ 	.word	0xffffffff


	//   ....[10]....
        /*02b8*/ 	.word	0xffffffff


	//   ....[11]....
        /*02bc*/ 	.word	0xffffffff


	//   ....[12]....
        /*02c0*/ 	.word	0xffffffff


	//   ....[13]....
        /*02c4*/ 	.word	0xffffffff


	//   ....[14]....
        /*02c8*/ 	.word	0xffffffff


	//   ....[15]....
        /*02cc*/ 	.word	0xffffffff


	//   ....[16]....
        /*02d0*/ 	.word	0xffffffff


	//   ....[17]....
        /*02d4*/ 	.word	0xffffffff


	//   ....[18]....
        /*02d8*/ 	.word	0xffffffff


	//   ....[19]....
        /*02dc*/ 	.word	0xffffffff


	//   ....[20]....
        /*02e0*/ 	.word	0xffffffff


	//   ....[21]....
        /*02e4*/ 	.word	0xffffffff


	//   ....[22]....
        /*02e8*/ 	.word	0xffffffff


	//   ....[23]....
        /*02ec*/ 	.word	0xffffffff


	//----- nvinfo : EIATTR_COOP_GROUP_INSTR_OFFSETS
	.align		4
.L_800:
        /*02f0*/ 	.byte	0x04, 0x28
        /*02f2*/ 	.short	(.L_802 - .L_801)


	//   ....[0]....
.L_801:
        /*02f4*/ 	.word	0x00004570


	//   ....[1]....
        /*02f8*/ 	.word	0x00004600


	//   ....[2]....
        /*02fc*/ 	.word	0x00004690


	//   ....[3]....
        /*0300*/ 	.word	0x00004780


	//   ....[4]....
        /*0304*/ 	.word	0x00004a50


	//   ....[5]....
        /*0308*/ 	.word	0x00004ae0


	//   ....[6]....
        /*030c*/ 	.word	0x00004c40


	//   ....[7]....
        /*0310*/ 	.word	0x00004df0


	//   ....[8]....
        /*0314*/ 	.word	0x00008af0


	//   ....[9]....
        /*0318*/ 	.word	0x00008c70


	//   ....[10]....
        /*031c*/ 	.word	0x00008c90


	//   ....[11]....
        /*0320*/ 	.word	0x00008cc0


	//   ....[12]....
        /*0324*/ 	.word	0x00008d20


	//   ....[13]....
        /*0328*/ 	.word	0x00008d50


	//   ....[14]....
        /*032c*/ 	.word	0x00008df0


	//   ....[15]....
        /*0330*/ 	.word	0x00008e40


	//   ....[16]....
        /*0334*/ 	.word	0x0000bec0


	//   ....[17]....
        /*0338*/ 	.word	0x0000bef0


	//   ....[18]....
        /*033c*/ 	.word	0x0000bf10


	//   ....[19]....
        /*0340*/ 	.word	0x0000bf20


	//   ....[20]....
        /*0344*/ 	.word	0x0000bf70


	//   ....[21]....
        /*0348*/ 	.word	0x0000bfa0


	//   ....[22]....
        /*034c*/ 	.word	0x0000bfc0


	//   ....[23]....
        /*0350*/ 	.word	0x0000bfd0


	//----- nvinfo : EIATTR_EXIT_INSTR_OFFSETS
	.align		4
.L_802:
        /*0354*/ 	.byte	0x04, 0x1c
        /*0356*/ 	.short	(.L_804 - .L_803)


	//   ....[0]....
.L_803:
        /*0358*/ 	.word	0x00000560


	//   ....[1]....
        /*035c*/ 	.word	0x0000e750


	//   ....[2]....
        /*0360*/ 	.word	0x0000e860


	//   ....[3]....
        /*0364*/ 	.word	0x0000e880


	//   ....[4]....
        /*0368*/ 	.word	0x0000fd20


	//   ....[5]....
        /*036c*/ 	.word	0x0000fdb0


	//----- nvinfo : EIATTR_CRS_STACK_SIZE
	.align		4
.L_804:
        /*0370*/ 	.byte	0x04, 0x1e
        /*0372*/ 	.short	(.L_806 - .L_805)
.L_805:
        /*0374*/ 	.word	0x00000000


	//----- nvinfo : EIATTR_CBANK_PARAM_SIZE
	.align		4
.L_806:
        /*0378*/ 	.byte	0x03, 0x19
        /*037a*/ 	.short	0x01d0


	//----- nvinfo : EIATTR_PARAM_CBANK
	.align		4
        /*037c*/ 	.byte	0x04, 0x0a
        /*037e*/ 	.short	(.L_808 - .L_807)
	.align		4
.L_807:
        /*0380*/ 	.word	index@(.nv.constant0._ZN5flash16flash_fwd_kernelI23Flash_fwd_kernel_traitsILi128ELi128ELi32ELi4ELb0ELb0EN7cutlass10bfloat16_tE19Flash_kernel_traitsILi128ELi128ELi32ELi4ES3_EELb1ELb0ELb0ELb1ELb0ELb0ELb0ELb1EEEvNS_16Flash_fwd_paramsE)
        /*0384*/ 	.short	0x0210
        /*0386*/ 	.short	0x01d0


	//----- nvinfo : EIATTR_SW_WAR
	.align		4
.L_808:
        /*0388*/ 	.byte	0x04, 0x36
        /*038a*/ 	.short	(.L_810 - .L_809)
.L_809:
        /*038c*/ 	.word	0x00000008
.L_810:


//--------------------- .nv.info._ZN5flash16flash_fwd_kernelI23Flash_fwd_kernel_traitsILi128ELi128ELi32ELi4ELb0ELb0EN7cutlass10bfloat16_tE19Flash_kernel_traitsILi128ELi128ELi32ELi4ES3_EELb0ELb0ELb0ELb1ELb0ELb0ELb1ELb0EEEvNS_16Flash_fwd_paramsE --------------------------
	.section	.nv.info._ZN5flash16flash_fwd_kernelI23Flash_fwd_kernel_traitsILi128ELi128ELi32ELi4ELb0ELb0EN7cutlass10bfloat16_tE19Flash_kernel_traitsILi128ELi128ELi32ELi4ES3_EELb0ELb0ELb0ELb1ELb0ELb0ELb1ELb0EEEvNS_16Flash_fwd_paramsE,"",@"SHT_CUDA_INFO"
	.sectionflags	@""
	.align	4


	//----- nvinfo : EIATTR_CUDA_API_VERSION
	.align		4
        /*0000*/ 	.byte	0x04, 0x37
        /*0002*/ 	.short	(.L_812 - .L_811)
.L_811:
        /*0004*/ 	.word	0x00000082


	//----- nvinfo : EIATTR_KPARAM_INFO
	.align		4
.L_812:
        /*0008*/ 	.byte	0x04, 0x17
        /*000a*/ 	.short	(.L_814 - .L_813)
.L_813:
        /*000c*/ 	.word	0x00000000
        /*0010*/ 	.short	0x0000
        /*0012*/ 	.short	0x0000
        /*0014*/ 	.byte	0x00, 0xf0, 0x41, 0x07


	//----- nvinfo : EIATTR_SPARSE_MMA_MASK
	.align		4
.L_814:
        /*0018*/ 	.byte	0x03, 0x50
        /*001a*/ 	.short	0x0000


	//----- nvinfo : EIATTR_MAXREG_COUNT
	.align		4
        /*001c*/ 	.byte	0x03, 0x1b
        /*001e*/ 	.short	0x00ff


	//----- nvinfo : EIATTR_NUM_BARRIERS
	.align		4
        /*0020*/ 	.byte	0x02, 0x4c
        /*0022*/ 	.byte	0x01
	.zero		1


	//----- nvinfo : EIATTR_ANNOTATIONS
	.align		4
        /*0024*/ 	.byte	0x04, 0x55
        /*0026*/ 	.short	(.L_816 - .L_815)


	//   ....[0]....
.L_815:
        /* <DEDUP_REMOVED lines=24> */


	//----- nvinfo : EIATTR_MERCURY_ISA_VERSION
	.align		4
.L_816:
        /*0190*/ 	.byte	0x03, 0x5f
        /*0192*/ 	.short	0x0101


	//----- nvinfo : EIATTR_COOP_GROUP_MASK_REGIDS
	.align		4
        /*0194*/ 	.byte	0x04, 0x29
        /*0196*/ 	.short	(.L_818 - .L_817)


	//   ....[0]....
.L_817:
        /*0198*/ 	.word	0xffffffff


	//   ....[1]....
        /*019c*/ 	.word	0xffffffff


	//   ....[2]....
        /*01a0*/ 	.word	0xffffffff


	//   ....[3]....
        /*01a4*/ 	.word	0xffffffff


	//   ....[4]....
        /*01a8*/ 	.word	0xffffffff


	//   ....[5]....
        /*01ac*/ 	.word	0xffffffff


	//   ....[6]....
        /*01b0*/ 	.word	0xffffffff


	//   ....[7]....
        /*01b4*/ 	.word	0xffffffff


	//   ....[8]....
        /*01b8*/ 	.word	0xffffffff


	//   ....[9]....
        /*01bc*/ 	.word	0xffffffff


	//   ....[10]....
        /*01c0*/ 	.word	0xffffffff


	//   ....[11]....
        /*01c4*/ 	.word	0xffffffff


	//   ....[12]....
        /*01c8*/ 	.word	0xffffffff


	//   ....[13]....
        /*01cc*/ 	.word	0xffffffff


	//   ....[14]....
        /*01d0*/ 	.word	0xffffffff


	//   ....[15]....
        /*01d4*/ 	.word	0xffffffff


	//   ....[16]....
        /*01d8*/ 	.word	0xffffffff


	//   ....[17]....
        /*01dc*/ 	.word	0xffffffff


	//   ....[18]....
        /*01e0*/ 	.word	0xffffffff


	//   ....[19]....
        /*01e4*/ 	.word	0xffffffff


	//   ....[20]....
        /*01e8*/ 	.word	0xffffffff


	//   ....[21]....
        /*01ec*/ 	.word	0xffffffff


	//   ....[22]....
        /*01f0*/ 	.word	0xffffffff


	//   ....[23]....
        /*01f4*/ 	.word	0xffffffff


	//----- nvinfo : EIATTR_COOP_GROUP_INSTR_OFFSETS
	.align		4
.L_818:
        /*01f8*/ 	.byte	0x04, 0x28
        /*01fa*/ 	.short	(.L_820 - .L_819)


	//   ....[0]....
.L_819:
        /*01fc*/ 	.word	0x00004560


	//   ....[1]....
        /*0200*/ 	.word	0x00004580


	//   ....[2]....
        /*0204*/ 	.word	0x00004620


	//   ....[3]....
        /*0208*/ 	.word	0x00004640


	//   ....[4]....
        /*020c*/ 	.word	0x00004740


	//   ....[5]....
        /*0210*/ 	.word	0x00004850


	//   ....[6]....
        /*0214*/ 	.word	0x00004990


	//   ....[7]....
        /*0218*/ 	.word	0x00004b30


	//   ....[8]....
        /*021c*/ 	.word	0x00006e40


	//   ....[9]....
        /*0220*/ 	.word	0x00006ea0


	//   ....[10]....
        /*0224*/ 	.word	0x00006f30


	//   ....[11]....
        /*0228*/ 	.word	0x00006f40


	//   ....[12]....
        /*022c*/ 	.word	0x00006f70


	//   ....[13]....
        /*0230*/ 	.word	0x00006f80


	//   ....[14]....
        /*0234*/ 	.word	0x00006fb0


	//   ....[15]....
        /*0238*/ 	.word	0x00006fd0


	//   ....[16]....
        /*023c*/ 	.word	0x00008730


	//   ....[17]....
        /*0240*/ 	.word	0x00008740


	//   ....[18]....
        /*0244*/ 	.word	0x00008750


	//   ....[19]....
        /*0248*/ 	.word	0x00008760


	//   ....[20]....
        /*024c*/ 	.word	0x000087a0


	//   ....[21]....
        /*0250*/ 	.word	0x000087c0


	//   ....[22]....
        /*0254*/ 	.word	0x000087e0


	//   ....[23]....
        /*0258*/ 	.word	0x000087f0


	//----- nvinfo : EIATTR_EXIT_INSTR_OFFSETS
	.align		4
.L_820:
        /*025c*/ 	.byte	0x04, 0x1c
        /*025e*/ 	.short	(.L_822 - .L_821)


	//   ....[0]....
.L_821:
        /*0260*/ 	.word	0x00000330


	//   ....[1]....
        /*0264*/ 	.word	0x0000ae90


	//   ....[2]....
        /*0268*/ 	.word	0x0000afa0


	//   ....[3]....
        /*026c*/ 	.word	0x0000afc0


	//   ....[4]....
        /*0270*/ 	.word	0x0000c3e0


	//   ....[5]....
        /*0274*/ 	.word	0x0000c470


	//----- nvinfo : EIATTR_CRS_STACK_SIZE
	.align		4
.L_822:
        /*0278*/ 	.byte	0x04, 0x1e
        /*027a*/ 	.short	(.L_824 - .L_823)
.L_823:
        /*027c*/ 	.word	0x00000000


	//----- nvinfo : EIATTR_CBANK_PARAM_SIZE
	.align		4
.L_824:
        /*0280*/ 	.byte	0x03, 0x19
        /*0282*/ 	.short	0x01d0


	//----- nvinfo : EIATTR_PARAM_CBANK
	.align		4
        /*0284*/ 	.byte	0x04, 0x0a
        /*0286*/ 	.short	(.L_826 - .L_825)
	.align		4
.L_825:
        /*0288*/ 	.word	index@(.nv.constant0._ZN5flash16flash_fwd_kernelI23Flash_fwd_kernel_traitsILi128ELi128ELi32ELi4ELb0ELb0EN7cutlass10bfloat16_tE19Flash_kernel_traitsILi128ELi128ELi32ELi4ES3_EELb0ELb0ELb0ELb1ELb0ELb0ELb1ELb0EEEvNS_16Flash_fwd_paramsE)
        /*028c*/ 	.short	0x0210
        /*028e*/ 	.short	0x01d0


	//----- nvinfo : EIATTR_SW_WAR
	.align		4
.L_826:
        /*0290*/ 	.byte	0x04, 0x36
        /*0292*/ 	.short	(.L_828 - .L_827)
.L_827:
        /*0294*/ 	.word	0x00000008
.L_828:


//--------------------- .nv.info._ZN5flash16flash_fwd_kernelI23Flash_fwd_kernel_traitsILi128ELi128ELi32ELi4ELb0ELb0EN7cutlass10bfloat16_tE19Flash_kernel_traitsILi128ELi128ELi32ELi4ES3_EELb1ELb0ELb1ELb0ELb0ELb1ELb0ELb0EEEvNS_16Flash_fwd_paramsE --------------------------
	.section	.nv.info._ZN5flash16flash_fwd_kernelI23Flash_fwd_kernel_traitsILi128ELi128ELi32ELi4ELb0ELb0EN7cutlass10bfloat16_tE19Flash_kernel_traitsILi128ELi128ELi32ELi4ES3_EELb1ELb0ELb1ELb0ELb0ELb1ELb0ELb0EEEvNS_16Flash_fwd_paramsE,"",@"SHT_CUDA_INFO"
	.sectionflags	@""
	.align	4


	//----- nvinfo : EIATTR_CUDA_API_VERSION
	.align		4
        /*0000*/ 	.byte	0x04, 0x37
        /*0002*/ 	.short	(.L_830 - .L_829)
.L_829:
        /*0004*/ 	.word	0x00000082


	//----- nvinfo : EIATTR_KPARAM_INFO
	.align		4
.L_830:
        /*0008*/ 	.byte	0x04, 0x17
        /*000a*/ 	.short	(.L_832 - .L_831)
.L_831:
        /*000c*/ 	.word	0x00000000
        /*0010*/ 	.short	0x0000
        /*0012*/ 	.short	0x0000
        /*0014*/ 	.byte	0x00, 0xf0, 0x41, 0x07


	//----- nvinfo : EIATTR_SPARSE_MMA_MASK
	.align		4
.L_832:
        /*0018*/ 	.byte	0x03, 0x50
        /*001a*/ 	.short	0x0000


	//----- nvinfo : EIATTR_MAXREG_COUNT
	.align		4
        /*001c*/ 	.byte	0x03, 0x1b
        /*001e*/ 	.short	0x00ff


	//----- nvinfo : EIATTR_NUM_BARRIERS
	.align		4
        /*0020*/ 	.byte	0x02, 0x4c
        /*0022*/ 	.byte	0x01
	.zero		1


	//----- nvinfo : EIATTR_ANNOTATIONS
	.align		4
        /*0024*/ 	.byte	0x04, 0x55
        /*0026*/ 	.short	(.L_834 - .L_833)


	//   ....[0]....
.L_833:
        /* <DEDUP_REMOVED lines=49> */


	//----- nvinfo : EIATTR_MERCURY_ISA_VERSION
	.align		4
.L_834:
        /*0328*/ 	.byte	0x03, 0x5f
        /*032a*/ 	.short	0x0101


	//----- nvinfo : EIATTR_COOP_GROUP_MASK_REGIDS
	.align		4
        /*032c*/ 	.byte	0x04, 0x29
        /*032e*/ 	.short	(.L_836 - .L_835)


	//   ....[0]....
.L_835:
        /*0330*/ 	.word	0xffffffff


	//   ....[1]....
        /*0334*/ 	.word	0xffffffff


	//   ....[2]....
        /*0338*/ 	.word	0xffffffff


	//   ....[3]....
        /*033c*/ 	.word	0xffffffff


	//   ....[4]....
        /*0340*/ 	.word	0xffffffff


	//   ....[5]....
        /*0344*/ 	.word	0xffffffff


	//   ....[6]....
        /*0348*/ 	.word	0xffffffff


	//   ....[7]....
        /*034c*/ 	.word	0xffffffff


	//   ....[8]....
        /*0350*/ 	.word	0xffffffff


	//   ....[9]....
        /*0354*/ 	.word	0xffffffff


	//   ....[10]....
        /*0358*/ 	.word	0xffffffff


	//   ....[11]....
        /*035c*/ 	.word	0xffffffff


	//   ....[12]....
        /*0360*/ 	.word	0xffffffff


	//   ....[13]....
        /*0364*/ 	.word	0xffffffff


	//   ....[14]....
        /*0368*/ 	.word	0xffffffff


	//   ....[15]....
        /*036c*/ 	.word	0xffffffff


	//   ....[16]....
        /*0370*/ 	.word	0xffffffff


	//   ....[17]....
        /*0374*/ 	.word	0xffffffff


	//   ....[18]....
        /*0378*/ 	.word	0xffffffff


	//   ....[19]....
        /*037c*/ 	.word	0xffffffff


	//   ....[20]....
        /*0380*/ 	.word	0xffffffff


	//   ....[21]....
        /*0384*/ 	.word	0xffffffff


	//   ....[22]....
        /*0388*/ 	.word	0xffffffff


	//   ....[23]....
        /*038c*/ 	.word	0xffffffff


	//   ....[24]....
        /*0390*/ 	.word	0xffffffff


	//   ....[25]....
        /*0394*/ 	.word	0xffffffff


	//   ....[26]....
        /*0398*/ 	.word	0xffffffff


	//   ....[27]....
        /*039c*/ 	.word	0xffffffff


	//   ....[28]....
        /*03a0*/ 	.word	0xffffffff


	//   ....[29]....
        /*03a4*/ 	.word	0xffffffff


	//   ....[30]....
        /*03a8*/ 	.word	0xffffffff


	//   ....[31]....
        /*03ac*/ 	.word	0xffffffff


	//   ....[32]....
        /*03b0*/ 	.word	0xffffffff


	//   ....[33]....
        /*03b4*/ 	.word	0xffffffff


	//   ....[34]....
        /*03b8*/ 	.word	0xffffffff


	//   ....[35]....
        /*03bc*/ 	.word	0xffffffff


	//   ....[36]....
        /*03c0*/ 	.word	0xffffffff


	//   ....[37]....
        /*03c4*/ 	.word	0xffffffff


	//   ....[38]....
        /*03c8*/ 	.word	0xffffffff


	//   ....[39]....
        /*03cc*/ 	.word	0xffffffff


	//   ....[40]....
        /*03d0*/ 	.word	0xffffffff


	//   ....[41]....
        /*03d4*/ 	.word	0xffffffff


	//   ....[42]....
        /*03d8*/ 	.word	0xffffffff


	//   ....[43]....
        /*03dc*/ 	.word	0xffffffff


	//   ....[44]....
        /*03e0*/ 	.word	0xffffffff


	//   ....[45]....
        /*03e4*/ 	.word	0xffffffff


	//   ....[46]....
        /*03e8*/ 	.word	0xffffffff


	//   ....[47]....
        /*03ec*/ 	.word	0xffffffff


	//   ....[48]....
        /*03f0*/ 	.word	0xffffffff


	//   ....[49]....
        /*03f4*/ 	.word	0xffffffff


	//   ....[50]....
        /*03f8*/ 	.word	0xffffffff


	//   ....[51]....
        /*03fc*/ 	.word	0xffffffff


	//   ....[52]....
        /*0400*/ 	.word	0xffffffff


	//   ....[53]....
        /*0404*/ 	.word	0xffffffff


	//   ....[54]....
        /*0408*/ 	.word	0xffffffff


	//   ....[55]....
        /*040c*/ 	.word	0xffffffff


	//----- nvinfo : EIATTR_COOP_GROUP_INSTR_OFFSETS
	.align		4
.L_836:
        /*0410*/ 	.byte	0x04, 0x28
        /*0412*/ 	.short	(.L_838 - .L_837)


	//   ....[0]....
.L_837:
        /*0414*/ 	.word	0x00004420


	//   ....[1]....
        /*0418*/ 	.word	0x00004590


	//   ....[2]....
        /*041c*/ 	.word	0x000045d0


	//   ....[3]....
        /*0420*/ 	.word	0x00004730


	//   ....[4]....
        /*0424*/ 	.word	0x00004f50


	//   ....[5]....
        /*0428*/ 	.word	0x000050f0


	//   ....[6]....
        /*042c*/ 	.word	0x00005270


	//   ....[7]....
        /*0430*/ 	.word	0x000053d0


	//   ....[8]....
        /*0434*/ 	.word	0x00007310


	//   ....[9]....
        /*0438*/ 	.word	0x000074e0


	//   ....[10]....
        /*043c*/ 	.word	0x00007580


	//   ....[11]....
        /*0440*/ 	.word	0x000076b0


	//   ....[12]....
        /*0444*/ 	.word	0x000076e0


	//   ....[13]....
        /*0448*/ 	.word	0x00007710


	//   ....[14]....
        /*044c*/ 	.word	0x00007750


	//   ....[15]....
        /*0450*/ 	.word	0x000077b0


	//   ....[16]....
        /*0454*/ 	.word	0x0000ab80


	//   ....[17]....
        /*0458*/ 	.word	0x0000aca0


	//   ....[18]....
        /*045c*/ 	.word	0x0000ace0


	//   ....[19]....
        /*0460*/ 	.word	0x0000ada0


	//   ....[20]....
        /*0464*/ 	.word	0x0000ade0


	//   ....[21]....
        /*0468*/ 	.word	0x0000aed0


	//   ....[22]....
        /*046c*/ 	.word	0x0000af10


	//   ....[23]....
        /*0470*/ 	.word	0x0000b020


	//   ....[24]....
        /*0474*/ 	.word	0x0000e110


	//   ....[25]....
        /*0478*/ 	.word	0x0000e290


	//   ....[26]....
        /*047c*/ 	.word	0x0000e2c0


	//   ....[27]....
        /*0480*/ 	.word	0x0000e3a0


	//   ....[28]....
        /*0484*/ 	.word	0x0000e3d0


	//   ....[29]....
        /*0488*/ 	.word	0x0000e520


	//   ....[30]....
        /*048c*/ 	.word	0x0000e560


	//   ....[31]....
        /*0490*/ 	.word	0x0000e640


	//   ....[32]....
        /*0494*/ 	.word	0x000111c0


	//   ....[33]....
        /*0498*/ 	.word	0x000112d0


	//   ....[34]....
        /*049c*/ 	.word	0x00011310


	//   ....[35]....
        /*04a0*/ 	.word	0x00011510


	//   ....[36]....
        /*04a4*/ 	.word	0x00011690


	//   ....[37]....
        /*04a8*/ 	.word	0x000117c0


	//   ....[38]....
        /*04ac*/ 	.word	0x00011810


	//   ....[39]....
        /*04b0*/ 	.word	0x00011990


	//   ....[40]....
        /*04b4*/ 	.word	0x000148e0


	//   ....[41]....
        /*04b8*/ 	.word	0x000149b0


	//   ....[42]....
        /*04bc*/ 	.word	0x000149f0


	//   ....[43]....
        /*04c0*/ 	.word	0x00014bf0


	//   ....[44]....
        /*04c4*/ 	.word	0x00014c40


	//   ....[45]....
        /*04c8*/ 	.word	0x00014dd0


	//   ....[46]....
        /*04cc*/ 	.word	0x00014f00


	//   ....[47]....
        /*04d0*/ 	.word	0x00015060


	//   ....[48]....
        /*04d4*/ 	.word	0x00016ea0


	//   ....[49]....
        /*04d8*/ 	.word	0x00016eb0


	//   ....[50]....
        /*04dc*/ 	.word	0x00016ec0


	//   ....[51]....
        /*04e0*/ 	.word	0x00016ee0


	//   ....[52]....
        /*04e4*/ 	.word	0x00016f00


	//   ....[53]....
        /*04e8*/ 	.word	0x00016f10


	//   ....[54]....
        /*04ec*/ 	.word	0x00016f70


	//   ....[55]....
        /*04f0*/ 	.word	0x00016fa0


	//----- nvinfo : EIATTR_EXIT_INSTR_OFFSETS
	.align		4
.L_838:
        /*04f4*/ 	.byte	0x04, 0x1c
        /*04f6*/ 	.short	(.L_840 - .L_839)


	//   ....[0]....
.L_839:
        /*04f8*/ 	.word	0x00000710


	//   ....[1]....
        /*04fc*/ 	.word	0x00001af0


	//   ....[2]....
        /*0500*/ 	.word	0x00001b80


	//   ....[3]....
        /*0504*/ 	.word	0x000194a0


	//   ....[4]....
        /*0508*/ 	.word	0x00019590


	//----- nvinfo : EIATTR_CRS_STACK_SIZE
	.align		4
.L_840:
        /*050c*/ 	.byte	0x04, 0x1e
        /*050e*/ 	.short	(.L_842 - .L_841)
.L_841:
        /*0510*/ 	.word	0x00000000


	//----- nvinfo : EIATTR_CBANK_PARAM_SIZE
	.align		4
.L_842:
        /*0514*/ 	.byte	0x03, 0x19
        /*0516*/ 	.short	0x01d0


	//----- nvinfo : EIATTR_PARAM_CBANK
	.align		4
        /*0518*/ 	.byte	0x04, 0x0a
        /*051a*/ 	.short	(.L_844 - .L_843)
	.align		4
.L_843:
        /*051c*/ 	.word	index@(.nv.constant0._ZN5flash16flash_fwd_kernelI23Flash_fwd_kernel_traitsILi128ELi128ELi32ELi4ELb0ELb0EN7cutlass10bfloat16_tE19Flash_kernel_traitsILi128ELi128ELi32ELi4ES3_EELb1ELb0ELb1ELb0ELb0ELb1ELb0ELb0EEEvNS_16Flash_fwd_paramsE)
        /*0520*/ 	.short	0x0210
        /*0522*/ 	.short	0x01d0


	//----- nvinfo : EIATTR_SW_WAR
	.align		4
.L_844:
        /*0524*/ 	.byte	0x04, 0x36
        /*0526*/ 	.short	(.L_846 - .L_845)
.L_845:
        /*0528*/ 	.word	0x00000008
.L_846:


//--------------------- .nv.info._ZN5flash16flash_fwd_kernelI23Flash_fwd_kernel_traitsILi128ELi128ELi32ELi4ELb0ELb0EN7cutlass10bfloat16_tE19Flash_kernel_traitsILi128ELi128ELi32ELi4ES3_EELb0ELb0ELb1ELb0ELb0ELb1ELb1ELb0EEEvNS_16Flash_fwd_paramsE --------------------------
	.section	.nv.info._ZN5flash16flash_fwd_kernelI23Flash_fwd_kernel_traitsILi128ELi128ELi32ELi4ELb0ELb0EN7cutlass10bfloat16_tE19Flash_kernel_traitsILi128ELi128ELi32ELi4ES3_EELb0ELb0ELb1ELb0ELb0ELb1ELb1ELb0EEEvNS_16Flash_fwd_paramsE,"",@"SHT_CUDA_INFO"
	.sectionflags	@""
	.align	4


	//----- nvinfo : EIATTR_CUDA_API_VERSION
	.align		4
        /*0000*/ 	.byte	0x04, 0x37
        /*0002*/ 	.short	(.L_848 - .L_847)
.L_847:
        /*0004*/ 	.word	0x00000082


	//----- nvinfo : EIATTR_KPARAM_INFO
	.align		4
.L_848:
        /*0008*/ 	.byte	0x04, 0x17
        /*000a*/ 	.short	(.L_850 - .L_849)
.L_849:
        /*000c*/ 	.word	0x00000000
        /*0010*/ 	.short	0x0000
        /*0012*/ 	.short	0x0000
        /*0014*/ 	.byte	0x00, 0xf0, 0x41, 0x07


	//----- nvinfo : EIATTR_SPARSE_MMA_MASK
	.align		4
.L_850:
        /*0018*/ 	.byte	0x03, 0x50
        /*001a*/ 	.short	0x0000


	//----- nvinfo : EIATTR_MAXREG_COUNT
	.align		4
        /*001c*/ 	.byte	0x03, 0x1b
        /*001e*/ 	.short	0x00ff


	//----- nvinfo : EIATTR_NUM_BARRIERS
	.align		4
        /*0020*/ 	.byte	0x02, 0x4c
        /*0022*/ 	.byte	0x01
	.zero		1


	//----- nvinfo : EIATTR_ANNOTATIONS
	.align		4
        /*0024*/ 	.byte	0x04, 0x55
        /*0026*/ 	.short	(.L_852 - .L_851)


	//   ....[0]....
.L_851:
        /* <DEDUP_REMOVED lines=27> */


	//----- nvinfo : EIATTR_MERCURY_ISA_VERSION
	.align		4
.L_852:
        /*01c8*/ 	.byte	0x03, 0x5f
        /*01ca*/ 	.short	0x0101


	//----- nvinfo : EIATTR_COOP_GROUP_MASK_REGIDS
	.align		4
        /*01cc*/ 	.byte	0x04, 0x29
        /*01ce*/ 	.short	(.L_854 - .L_853)


	//   ....[0]....
.L_853:
        /*01d0*/ 	.word	0xffffffff


	//   ....[1]....
        /*01d4*/ 	.word	0xffffffff


	//   ....[2]....
        /*01d8*/ 	.word	0xffffffff


	//   ....[3]....
        /*01dc*/ 	.word	0xffffffff


	//   ....[4]....
        /*01e0*/ 	.word	0xffffffff


	//   ....[5]....
        /*01e4*/ 	.word	0xffffffff


	//   ....[6]....
        /*01e8*/ 	.word	0xffffffff


	//   ....[7]....
        /*01ec*/ 	.word	0xffffffff


	//   ....[8]....
        /*01f0*/ 	.word	0xffffffff


	//   ....[9]....
        /*01f4*/ 	.word	0xffffffff


	//   ....[10]....
        /*01f8*/ 	.word	0xffffffff


	//   ....[11]....
        /*01fc*/ 	.word	0xffffffff


	//   ....[12]....
        /*0200*/ 	.word	0xffffffff


	//   ....[13]....
        /*0204*/ 	.word	0xffffffff


	//   ....[14]....
        /*0208*/ 	.word	0xffffffff


	//   ....[15]....
        /*020c*/ 	.word	0xffffffff


	//   ....[16]....
        /*0210*/ 	.word	0xffffffff


	//   ....[17]....
        /*0214*/ 	.word	0xffffffff


	//   ....[18]....
        /*0218*/ 	.word	0xffffffff


	//   ....[19]....
        /*021c*/ 	.word	0xffffffff


	//   ....[20]....
        /*0220*/ 	.word	0xffffffff


	//   ....[21]....
        /*0224*/ 	.word	0xffffffff


	//   ....[22]....
        /*0228*/ 	.word	0xffffffff


	//   ....[23]....
        /*022c*/ 	.word	0xffffffff


	//   ....[24]....
        /*0230*/ 	.word	0xffffffff


	//   ....[25]....
        /*0234*/ 	.word	0xffffffff


	//   ....[26]....
        /*0238*/ 	.word	0xffffffff


	//   ....[27]....
        /*023c*/ 	.word	0xffffffff


	//   ....[28]....
        /*0240*/ 	.word	0xffffffff


	//   ....[29]....
        /*0244*/ 	.word	0xffffffff


	//   ....[30]....
        /*0248*/ 	.word	0xffffffff


	//   ....[31]....
        /*024c*/ 	.word	0xffffffff


	//   ....[32]....
        /*0250*/ 	.word	0xffffffff


	//   ....[33]....
        /*0254*/ 	.word	0xffffffff


	//   ....[34]....
        /*0258*/ 	.word	0xffffffff


	//   ....[35]....
        /*025c*/ 	.word	0xffffffff


	//   ....[36]....
        /*0260*/ 	.word	0xffffffff


	//   ....[37]....
        /*0264*/ 	.word	0xffffffff


	//   ....[38]....
        /*0268*/ 	.word	0xffffffff


	//   ....[39]....
        /*026c*/ 	.word	0xffffffff


	//   ....[40]....
        /*0270*/ 	.word	0xffffffff


	//   ....[41]....
        /*0274*/ 	.word	0xffffffff


	//   ....[42]....
        /*0278*/ 	.word	0xffffffff


	//   ....[43]....
        /*027c*/ 	.word	0xffffffff


	//   ....[44]....
        /*0280*/ 	.word	0xffffffff


	//   ....[45]....
        /*0284*/ 	.word	0xffffffff


	//   ....[46]....
        /*0288*/ 	.word	0xffffffff


	//   ....[47]....
        /*028c*/ 	.word	0xffffffff


	//   ....[48]....
        /*0290*/ 	.word	0xffffffff


	//   ....[49]....
        /*0294*/ 	.word	0xffffffff


	//   ....[50]....
        /*0298*/ 	.word	0xffffffff


	//   ....[51]....
        /*029c*/ 	.word	0xffffffff


	//   ....[52]....
        /*02a0*/ 	.word	0xffffffff


	//   ....[53]....
        /*02a4*/ 	.word	0xffffffff


	//   ....[54]....
        /*02a8*/ 	.word	0xffffffff


	//   ....[55]....
        /*02ac*/ 	.word	0xffffffff


	//----- nvinfo : EIATTR_COOP_GROUP_INSTR_OFFSETS
	.align		4
.L_854:
        /*02b0*/ 	.byte	0x04, 0x28
        /*02b2*/ 	.short	(.L_856 - .L_855)


	//   ....[0]....
.L_855:
        /*02b4*/ 	.word	0x00004140


	//   ....[1]....
        /*02b8*/ 	.word	0x00004290


	//   ....[2]....
        /*02bc*/ 	.word	0x00004390


	//   ....[3]....
        /*02c0*/ 	.word	0x00004440


	//   ....[4]....
        /*02c4*/ 	.word	0x00004900


	//   ....[5]....
        /*02c8*/ 	.word	0x00004aa0


	//   ....[6]....
        /*02cc*/ 	.word	0x00004c30


	//   ....[7]....
        /*02d0*/ 	.word	0x00004db0


	//   ....[8]....
        /*02d4*/ 	.word	0x000068e0


	//   ....[9]....
        /*02d8*/ 	.word	0x00006ac0


	//   ....[10]....
        /*02dc*/ 	.word	0x00006af0


	//   ....[11]....
        /*02e0*/ 	.word	0x00006cc0


	//   ....[12]....
        /*02e4*/ 	.word	0x00006d40


	//   ....[13]....
        /*02e8*/ 	.word	0x00006d90


	//   ....[14]....
        /*02ec*/ 	.word	0x00006e60


	//   ....[15]....
        /*02f0*/ 	.word	0x00006eb0


	//   ....[16]....
        /*02f4*/ 	.word	0x00009730


	//   ....[17]....
        /*02f8*/ 	.word	0x000098b0


	//   ....[18]....
        /*02fc*/ 	.word	0x00009a90


	//   ....[19]....
        /*0300*/ 	.word	0x00009b40


	//   ....[20]....
        /*0304*/ 	.word	0x00009ba0


	//   ....[21]....
        /*0308*/ 	.word	0x00009c10


	//   ....[22]....
        /*030c*/ 	.word	0x00009c20


	//   ....[23]....
        /*0310*/ 	.word	0x00009c50


	//   ....[24]....
        /*0314*/ 	.word	0x0000c470


	//   ....[25]....
        /*0318*/ 	.word	0x0000c880


	//   ....[26]....
        /*031c*/ 	.word	0x0000c8b0


	//   ....[27]....
        /*0320*/ 	.word	0x0000c980


	//   ....[28]....
        /*0324*/ 	.word	0x0000c9e0


	//   ....[29]....
        /*0328*/ 	.word	0x0000ca30


	//   ....[30]....
        /*032c*/ 	.word	0x0000ca90


	//   ....[31]....
        /*0330*/ 	.word	0x0000cbb0


	//   ....[32]....
        /*0334*/ 	.word	0x0000f390


	//   ....[33]....
        /*0338*/ 	.word	0x0000f520


	//   ....[34]....
        /*033c*/ 	.word	0x0000f670


	//   ....[35]....
        /*0340*/ 	.word	0x0000f780


	//   ....[36]....
        /*0344*/ 	.word	0x0000f830


	//   ....[37]....
        /*0348*/ 	.word	0x0000f8c0


	//   ....[38]....
        /*034c*/ 	.word	0x0000f920


	//   ....[39]....
        /*0350*/ 	.word	0x0000fa30


	//   ....[40]....
        /*0354*/ 	.word	0x00012330


	//   ....[41]....
        /*0358*/ 	.word	0x00012370


	//   ....[42]....
        /*035c*/ 	.word	0x000125d0


	//   ....[43]....
        /*0360*/ 	.word	0x00012630


	//   ....[44]....
        /*0364*/ 	.word	0x00012750


	//   ....[45]....
        /*0368*/ 	.word	0x000127f0


	//   ....[46]....
        /*036c*/ 	.word	0x000128b0


	//   ....[47]....
        /*0370*/ 	.word	0x00012900


	//   ....[48]....
        /*0374*/ 	.word	0x00014030


	//   ....[49]....
        /*0378*/ 	.word	0x00014040


	//   ....[50]....
        /*037c*/ 	.word	0x00014050


	//   ....[51]....
        /*0380*/ 	.word	0x00014070


	//   ....[52]....
        /*0384*/ 	.word	0x00014090


	//   ....[53]....
        /*0388*/ 	.word	0x000140b0


	//   ....[54]....
        /*038c*/ 	.word	0x000140d0


	//   ....[55]....
        /*0390*/ 	.word	0x00014100


	//----- nvinfo : EIATTR_EXIT_INSTR_OFFSETS
	.align		4
.L_856:
        /*0394*/ 	.byte	0x04, 0x1c
        /*0396*/ 	.short	(.L_858 - .L_857)


	//   ....[0]....
.L_857:
        /*0398*/ 	.word	0x000004b0


	//   ....[1]....
        /*039c*/ 	.word	0x000018c0


	//   ....[2]....
        /*03a0*/ 	.word	0x00001950


	//   ....[3]....
        /*03a4*/ 	.word	0x00016620


	//   ....[4]....
        /*03a8*/ 	.word	0x00016710


	//----- nvinfo : EIATTR_CRS_STACK_SIZE
	.align		4
.L_858:
        /*03ac*/ 	.byte	0x04, 0x1e
        /*03ae*/ 	.short	(.L_860 - .L_859)
.L_859:
        /*03b0*/ 	.word	0x00000000


	//----- nvinfo : EIATTR_CBANK_PARAM_SIZE
	.align		4
.L_860:
        /*03b4*/ 	.byte	0x03, 0x19
        /*03b6*/ 	.short	0x01d0


	//----- nvinfo : EIATTR_PARAM_CBANK
	.align		4
        /*03b8*/ 	.byte	0x04, 0x0a
        /*03ba*/ 	.short	(.L_862 - .L_861)
	.align		4
.L_861:
        /*03bc*/ 	.word	index@(.nv.constant0._ZN5flash16flash_fwd_kernelI23Flash_fwd_kernel_traitsILi128ELi128ELi32ELi4ELb0ELb0EN7cutlass10bfloat16_tE19Flash_kernel_traitsILi128ELi128ELi32ELi4ES3_EELb0ELb0ELb1ELb0ELb0ELb1ELb1ELb0EEEvNS_16Flash_fwd_paramsE)
        /*03c0*/ 	.short	0x0210
        /*03c2*/ 	.short	0x01d0


	//----- nvinfo : EIATTR_SW_WAR
	.align		4
.L_862:
        /*03c4*/ 	.byte	0x04, 0x36
        /*03c6*/ 	.short	(.L_864 - .L_863)
.L_863:
        /*03c8*/ 	.word	0x00000008
.L_864:


//--------------------- .nv.info._ZN5flash16flash_fwd_kernelI23Flash_fwd_kernel_traitsILi128ELi128ELi32ELi4ELb0ELb0EN7cutlass10bfloat16_tE19Flash_kernel_traitsILi128ELi128ELi32ELi4ES3_EELb1ELb0ELb1ELb1ELb0ELb0ELb0ELb0EEEvNS_16Flash_fwd_paramsE --------------------------
	.section	.nv.info._ZN5flash16flash_fwd_kernelI23Flash_fwd_kernel_traitsILi128ELi128ELi32ELi4ELb0ELb0EN7cutlass10bfloat16_tE19Flash_kernel_traitsILi128ELi128ELi32ELi4ES3_EELb1ELb0ELb1ELb1ELb0ELb0ELb0ELb0EEEvNS_16Flash_fwd_paramsE,"",@"SHT_CUDA_INFO"
	.sectionflags	@""
	.align	4


	//----- nvinfo : EIATTR_CUDA_API_VERSION
	.align		4
        /*0000*/ 	.byte	0x04, 0x37
        /*0002*/ 	.short	(.L_866 - .L_865)
.L_865:
        /*0004*/ 	.word	0x00000082


	//----- nvinfo : EIATTR_KPARAM_INFO
	.align		4
.L_866:
        /*0008*/ 	.byte	0x04, 0x17
        /*000a*/ 	.short	(.L_868 - .L_867)
.L_867:
        /*000c*/ 	.word	0x00000000
        /*0010*/ 	.short	0x0000
        /*0012*/ 	.short	0x0000
        /*0014*/ 	.byte	0x00, 0xf0, 0x41, 0x07


	//----- nvinfo : EIATTR_SPARSE_MMA_MASK
	.align		4
.L_868:
        /*0018*/ 	.byte	0x03, 0x50
        /*001a*/ 	.short	0x0000


	//----- nvinfo : EIATTR_MAXREG_COUNT
	.align		4
        /*001c*/ 	.byte	0x03, 0x1b
        /*001e*/ 	.short	0x00ff


	//----- nvinfo : EIATTR_NUM_BARRIERS
	.align		4
        /*0020*/ 	.byte	0x02, 0x4c
        /*0022*/ 	.byte	0x01
	.zero		1


	//----- nvinfo : EIATTR_ANNOTATIONS
	.align		4
        /*0024*/ 	.byte	0x04, 0x55
        /*0026*/ 	.short	(.L_870 - .L_869)


	//   ....[0]....
.L_869:
        /* <DEDUP_REMOVED lines=47> */


	//----- nvinfo : EIATTR_MERCURY_ISA_VERSION
	.align		4
.L_870:
        /*0308*/ 	.byte	0x03, 0x5f
        /*030a*/ 	.short	0x0101


	//----- nvinfo : EIATTR_COOP_GROUP_MASK_REGIDS
	.align		4
        /*030c*/ 	.byte	0x04, 0x29
        /*030e*/ 	.short	(.L_872 - .L_871)


	//   ....[0]....
.L_871:
        /*0310*/ 	.word	0xffffffff


	//   ....[1]....
        /*0314*/ 	.word	0xffffffff


	//   ....[2]....
        /*0318*/ 	.word	0xffffffff


	//   ....[3]....
        /*031c*/ 	.word	0xffffffff


	//   ....[4]....
        /*0320*/ 	.word	0xffffffff


	//   ....[5]....
        /*0324*/ 	.word	0xffffffff


	//   ....[6]....
        /*0328*/ 	.word	0xffffffff


	//   ....[7]....
        /*032c*/ 	.word	0xffffffff


	//   ....[8]....
        /*0330*/ 	.word	0xffffffff


	//   ....[9]....
        /*0334*/ 	.word	0xffffffff


	//   ....[10]....
        /*0338*/ 	.word	0xffffffff


	//   ....[11]....
        /*033c*/ 	.word	0xffffffff


	//   ....[12]....
        /*0340*/ 	.word	0xffffffff


	//   ....[13]....
        /*0344*/ 	.word	0xffffffff


	//   ....[14]....
        /*0348*/ 	.word	0xffffffff


	//   ....[15]....
        /*034c*/ 	.word	0xffffffff


	//   ....[16]....
        /*0350*/ 	.word	0xffffffff


	//   ....[17]....
        /*0354*/ 	.word	0xffffffff


	//   ....[18]....
        /*0358*/ 	.word	0xffffffff


	//   ....[19]....
        /*035c*/ 	.word	0xffffffff


	//   ....[20]....
        /*0360*/ 	.word	0xffffffff


	//   ....[21]....
        /*0364*/ 	.word	0xffffffff


	//   ....[22]....
        /*0368*/ 	.word	0xffffffff


	//   ....[23]....
        /*036c*/ 	.word	0xffffffff


	//   ....[24]....
        /*0370*/ 	.word	0xffffffff


	//   ....[25]....
        /*0374*/ 	.word	0xffffffff


	//   ....[26]....
        /*0378*/ 	.word	0xffffffff


	//   ....[27]....
        /*037c*/ 	.word	0xffffffff


	//   ....[28]....
        /*0380*/ 	.word	0xffffffff


	//   ....[29]....
        /*0384*/ 	.word	0xffffffff


	//   ....[30]....
        /*0388*/ 	.word	0xffffffff


	//   ....[31]....
        /*038c*/ 	.word	0xffffffff


	//   ....[32]....
        /*0390*/ 	.word	0xffffffff


	//   ....[33]....
        /*0394*/ 	.word	0xffffffff


	//   ....[34]....
        /*0398*/ 	.word	0xffffffff


	//   ....[35]....
        /*039c*/ 	.word	0xffffffff


	//   ....[36]....
        /*03a0*/ 	.word	0xffffffff


	//   ....[37]....
        /*03a4*/ 	.word	0xffffffff


	//   ....[38]....
        /*03a8*/ 	.word	0xffffffff


	//   ....[39]....
        /*03ac*/ 	.word	0xffffffff


	//   ....[40]....
        /*03b0*/ 	.word	0xffffffff


	//   ....[41]....
        /*03b4*/ 	.word	0xffffffff


	//   ....[42]....
        /*03b8*/ 	.word	0xffffffff


	//   ....[43]....
        /*03bc*/ 	.word	0xffffffff


	//   ....[44]....
        /*03c0*/ 	.word	0xffffffff


	//   ....[45]....
        /*03c4*/ 	.word	0xffffffff


	//   ....[46]....
        /*03c8*/ 	.word	0xffffffff


	//   ....[47]....
        /*03cc*/ 	.word	0xffffffff


	//   ....[48]....
        /*03d0*/ 	.word	0xffffffff


	//   ....[49]....
        /*03d4*/ 	.word	0xffffffff


	//   ....[50]....
        /*03d8*/ 	.word	0xffffffff


	//   ....[51]....
        /*03dc*/ 	.word	0xffffffff


	//   ....[52]....
        /*03e0*/ 	.word	0xffffffff


	//   ....[53]....
        /*03e4*/ 	.word	0xffffffff


	//   ....[54]....
        /*03e8*/ 	.word	0xffffffff


	//   ....[55]....
        /*03ec*/ 	.word	0xffffffff


	//----- nvinfo : EIATTR_COOP_GROUP_INSTR_OFFSETS
	.align		4
.L_872:
        /*03f0*/ 	.byte	0x04, 0x28
        /*03f2*/ 	.short	(.L_874 - .L_873)


	//   ....[0]....
.L_873:
        /*03f4*/ 	.word	0x00006020


	//   ....[1]....
        /*03f8*/ 	.word	0x00006050


	//   ....[2]....
        /*03fc*/ 	.word	0x00006130


	//   ....[3]....
        /*0400*/ 	.word	0x00006150


	//   ....[4]....
        /*0404*/ 	.word	0x00006370


	//   ....[5]....
        /*0408*/ 	.word	0x000063b0


	//   ....[6]....
        /*040c*/ 	.word	0x00006460


	//   ....[7]....
        /*0410*/ 	.word	0x00006480


	//   ....[8]....
        /*0414*/ 	.word	0x00009640


	//   ....[9]....
        /*0418*/ 	.word	0x000096a0


	//   ....[10]....
        /*041c*/ 	.word	0x00009710


	//   ....[11]....
        /*0420*/ 	.word	0x000097c0


	//   ....[12]....
        /*0424*/ 	.word	0x00009800


	//   ....[13]....
        /*0428*/ 	.word	0x00009830


	//   ....[14]....
        /*042c*/ 	.word	0x00009a10


	//   ....[15]....
        /*0430*/ 	.word	0x00009b80


	//   ....[16]....
        /*0434*/ 	.word	0x0000d8e0


	//   ....[17]....
        /*0438*/ 	.word	0x0000d910


	//   ....[18]....
        /*043c*/ 	.word	0x0000d980


	//   ....[19]....
        /*0440*/ 	.word	0x0000dae0


	//   ....[20]....
        /*0444*/ 	.word	0x0000db20


	//   ....[21]....
        /*0448*/ 	.word	0x0000dbb0


	//   ....[22]....
        /*044c*/ 	.word	0x0000dcc0


	//   ....[23]....
        /*0450*/ 	.word	0x0000de50


	//   ....[24]....
        /*0454*/ 	.word	0x00011af0


	//   ....[25]....
        /*0458*/ 	.word	0x00011b20


	//   ....[26]....
        /*045c*/ 	.word	0x00011b80


	//   ....[27]....
        /*0460*/ 	.word	0x00011ce0


	//   ....[28]....
        /*0464*/ 	.word	0x00011d10


	//   ....[29]....
        /*0468*/ 	.word	0x00011dc0


	//   ....[30]....
        /*046c*/ 	.word	0x00011eb0


	//   ....[31]....
        /*0470*/ 	.word	0x00012030


	//   ....[32]....
        /*0474*/ 	.word	0x00015e70


	//   ....[33]....
        /*0478*/ 	.word	0x00015ea0


	//   ....[34]....
        /*047c*/ 	.word	0x00015f60


	//   ....[35]....
        /*0480*/ 	.word	0x00015f90


	//   ....[36]....
        /*0484*/ 	.word	0x00015fb0


	//   ....[37]....
        /*0488*/ 	.word	0x00016050


	//   ....[38]....
        /*048c*/ 	.word	0x000160b0


	//   ....[39]....
        /*0490*/ 	.word	0x000161d0


	//   ....[40]....
        /*0494*/ 	.word	0x00019fa0


	//   ....[41]....
        /*0498*/ 	.word	0x00019fd0


	//   ....[42]....
        /*049c*/ 	.word	0x0001a200


	//   ....[43]....
        /*04a0*/ 	.word	0x0001a2e0


	//   ....[44]....
        /*04a4*/ 	.word	0x0001a450


	//   ....[45]....
        /*04a8*/ 	.word	0x0001a5d0


	//   ....[46]....
        /*04ac*/ 	.word	0x0001a620


	//   ....[47]....
        /*04b0*/ 	.word	0x0001a790


	//   ....[48]....
        /*04b4*/ 	.word	0x0001c600


	//   ....[49]....
        /*04b8*/ 	.word	0x0001c610


	//   ....[50]....
        /*04bc*/ 	.word	0x0001c620


	//   ....[51]....
        /*04c0*/ 	.word	0x0001c650


	//   ....[52]....
        /*04c4*/ 	.word	0x0001c660


	//   ....[53]....
        /*04c8*/ 	.word	0x0001c670


	//   ....[54]....
        /*04cc*/ 	.word	0x0001c6e0


	//   ....[55]....
        /*04d0*/ 	.word	0x0001c710


	//----- nvinfo : EIATTR_EXIT_INSTR_OFFSETS
	.align		4
.L_874:
        /*04d4*/ 	.byte	0x04, 0x1c
        /*04d6*/ 	.short	(.L_876 - .L_875)


	//   ....[0]....
.L_875:
        /*04d8*/ 	.word	0x00000710


	//   ....[1]....
        /*04dc*/ 	.word	0x00001c80


	//   ....[2]....
        /*04e0*/ 	.word	0x00001d10


	//   ....[3]....
        /*04e4*/ 	.word	0x0001edf0


	//   ....[4]....
        /*04e8*/ 	.word	0x0001ef00


	//   ....[5]....
        /*04ec*/ 	.word	0x0001ef20


	//----- nvinfo : EIATTR_CRS_STACK_SIZE
	.align		4
.L_876:
        /*04f0*/ 	.byte	0x04, 0x1e
        /*04f2*/ 	.short	(.L_878 - .L_877)
.L_877:
        /*04f4*/ 	.word	0x00000000


	//----- nvinfo : EIATTR_CBANK_PARAM_SIZE
	.align		4
.L_878:
        /*04f8*/ 	.byte	0x03, 0x19
        /*04fa*/ 	.short	0x01d0


	//----- nvinfo : EIATTR_PARAM_CBANK
	.align		4
        /*04fc*/ 	.byte	0x04, 0x0a
        /*04fe*/ 	.short	(.L_880 - .L_879)
	.align		4
.L_879:
        /*0500*/ 	.word	index@(.nv.constant0._ZN5flash16flash_fwd_kernelI23Flash_fwd_kernel_traitsILi128ELi128ELi32ELi4ELb0ELb0EN7cutlass10bfloat16_tE19Flash_kernel_traitsILi128ELi128ELi32ELi4ES3_EELb1ELb0ELb1ELb1ELb0ELb0ELb0ELb0EEEvNS_16Flash_fwd_paramsE)
        /*0504*/ 	.short	0x0210
        /*0506*/ 	.short	0x01d0


	//----- nvinfo : EIATTR_SW_WAR
	.align		4
.L_880:
        /*0508*/ 	.byte	0x04, 0x36
        /*050a*/ 	.short	(.L_882 - .L_881)
.L_881:
        /*050c*/ 	.word	0x00000008
.L_882:


//--------------------- .nv.info._ZN5flash16flash_fwd_kernelI23Flash_fwd_kernel_traitsILi128ELi128ELi32ELi4ELb0ELb0EN7cutlass10bfloat16_tE19Flash_kernel_traitsILi128ELi128ELi32ELi4ES3_EELb1ELb0ELb1ELb0ELb0ELb0ELb0ELb1EEEvNS_16Flash_fwd_paramsE --------------------------
	.section	.nv.info._ZN5flash16flash_fwd_kernelI23Flash_fwd_kernel_traitsILi128ELi128ELi32ELi4ELb0ELb0EN7cutlass10bfloat16_tE19Flash_kernel_traitsILi128ELi128ELi32ELi4ES3_EELb1ELb0ELb1ELb0ELb0ELb0ELb0ELb1EEEvNS_16Flash_fwd_paramsE,"",@"SHT_CUDA_INFO"
	.sectionflags	@""
	.align	4


	//----- nvinfo : EIATTR_CUDA_API_VERSION
	.align		4
        /*0000*/ 	.byte	0x04, 0x37
        /*0002*/ 	.short	(.L_884 - .L_883)
.L_883:
        /*0004*/ 	.word	0x00000082


	//----- nvinfo : EIATTR_KPARAM_INFO
	.align		4
.L_884:
        /*0008*/ 	.byte	0x04, 0x17
        /*000a*/ 	.short	(.L_886 - .L_885)
.L_885:
        /*000c*/ 	.word	0x00000000
        /*0010*/ 	.short	0x0000
        /*0012*/ 	.short	0x0000
        /*0014*/ 	.byte	0x00, 0xf0, 0x41, 0x07


	//----- nvinfo : EIATTR_SPARSE_MMA_MASK
	.align		4
.L_886:
        /*0018*/ 	.byte	0x03, 0x50
        /*001a*/ 	.short	0x0000


	//----- nvinfo : EIATTR_MAXREG_COUNT
	.align		4
        /*001c*/ 	.byte	0x03, 0x1b
        /*001e*/ 	.short	0x00ff


	//----- nvinfo : EIATTR_NUM_BARRIERS
	.align		4
        /*0020*/ 	.byte	0x02, 0x4c
        /*0022*/ 	.byte	0x01
	.zero		1


	//----- nvinfo : EIATTR_ANNOTATIONS
	.align		4
        /*0024*/ 	.byte	0x04, 0x55
        /*0026*/ 	.short	(.L_888 - .L_887)


	//   ....[0]....
.L_887:
        /* <DEDUP_REMOVED lines=144> */


	//----- nvinfo : EIATTR_MERCURY_ISA_VERSION
	.align		4
.L_888:
        /*0918*/ 	.byte	0x03, 0x5f
        /*091a*/ 	.short	0x0101


	//----- nvinfo : EIATTR_COOP_GROUP_MASK_REGIDS
	.align		4
        /*091c*/ 	.byte	0x04, 0x29
        /*091e*/ 	.short	(.L_890 - .L_889)


	//   ....[0]....
.L_889:
        /*0920*/ 	.word	0xffffffff


	//   ....[1]....
        /*0924*/ 	.word	0xffffffff


	//   ....[2]....
        /*0928*/ 	.word	0xffffffff


	//   ....[3]....
        /*092c*/ 	.word	0xffffffff


	//   ....[4]....
        /*0930*/ 	.word	0xffffffff


	//   ....[5]....
        /*0934*/ 	.word	0xffffffff


	//   ....[6]....
        /*0938*/ 	.word	0xffffffff


	//   ....[7]....
        /*093c*/ 	.word	0xffffffff


	//   ....[8]....
        /*0940*/ 	.word	0xffffffff


	//   ....[9]....
        /*0944*/ 	.word	0xffffffff


	//   ....[10]....
        /*0948*/ 	.word	0xffffffff


	//   ....[11]....
        /*094c*/ 	.word	0xffffffff


	//   ....[12]....
        /*0950*/ 	.word	0xffffffff


	//   ....[13]....
        /*0954*/ 	.word	0xffffffff


	//   ....[14]....
        /*0958*/ 	.word	0xffffffff


	//   ....[15]....
        /*095c*/ 	.word	0xffffffff


	//   ....[16]....
        /*0960*/ 	.word	0xffffffff


	//   ....[17]....
        /*0964*/ 	.word	0xffffffff


	//   ....[18]....
        /*0968*/ 	.word	0xffffffff


	//   ....[19]....
        /*096c*/ 	.word	0xffffffff


	//   ....[20]....
        /*0970*/ 	.word	0xffffffff


	//   ....[21]....
        /*0974*/ 	.word	0xffffffff


	//   ....[22]....
        /*0978*/ 	.word	0xffffffff


	//   ....[23]....
        /*097c*/ 	.word	0xffffffff


	//   ....[24]....
        /*0980*/ 	.word	0xffffffff


	//   ....[25]....
        /*0984*/ 	.word	0xffffffff


	//   ....[26]....
        /*0988*/ 	.word	0xffffffff


	//   ....[27]....
        /*098c*/ 	.word	0xffffffff


	//   ....[28]....
        /*0990*/ 	.word	0xffffffff


	//   ....[29]....
        /*0994*/ 	.word	0xffffffff


	//   ....[30]....
        /*0998*/ 	.word	0xffffffff


	//   ....[31]....
        /*099c*/ 	.word	0xffffffff


	//   ....[32]....
        /*09a0*/ 	.word	0xffffffff


	//   ....[33]....
        /*09a4*/ 	.word	0xffffffff


	//   ....[34]....
        /*09a8*/ 	.word	0xffffffff


	//   ....[35]....
        /*09ac*/ 	.word	0xffffffff


	//   ....[36]....
        /*09b0*/ 	.word	0xffffffff


	//   ....[37]....
        /*09b4*/ 	.word	0xffffffff


	//   ....[38]....
        /*09b8*/ 	.word	0xffffffff


	//   ....[39]....
        /*09bc*/ 	.word	0xffffffff


	//   ....[40]....
        /*09c0*/ 	.word	0xffffffff


	//   ....[41]....
        /*09c4*/ 	.word	0xffffffff


	//   ....[42]....
        /*09c8*/ 	.word	0xffffffff


	//   ....[43]....
        /*09cc*/ 	.word	0xffffffff


	//   ....[44]....
        /*09d0*/ 	.word	0xffffffff


	//   ....[45]....
        /*09d4*/ 	.word	0xffffffff


	//   ....[46]....
        /*09d8*/ 	.word	0xffffffff


	//   ....[47]....
        /*09dc*/ 	.word	0xffffffff


	//   ....[48]....
        /*09e0*/ 	.word	0xffffffff


	//   ....[49]....
        /*09e4*/ 	.word	0xffffffff


	//   ....[50]....
        /*09e8*/ 	.word	0xffffffff


	//   ....[51]....
        /*09ec*/ 	.word	0xffffffff


	//   ....[52]....
        /*09f0*/ 	.word	0xffffffff


	//   ....[53]....
        /*09f4*/ 	.word	0xffffffff


	//   ....[54]....
        /*09f8*/ 	.word	0xffffffff


	//   ....[55]....
        /*09fc*/ 	.word	0xffffffff


	//----- nvinfo : EIATTR_COOP_GROUP_INSTR_OFFSETS
	.align		4
.L_890:
        /*0a00*/ 	.byte	0x04, 0x28
        /*0a02*/ 	.short	(.L_892 - .L_891)


	//   ....[0]....
.L_891:
        /*0a04*/ 	.word	0x000058c0


	//   ....[1]....
        /*0a08*/ 	.word	0x00005a70


	//   ....[2]....
        /*0a0c*/ 	.word	0x00005cc0


	//   ....[3]....
        /*0a10*/ 	.word	0x00005d20


	//   ....[4]....
        /*0a14*/ 	.word	0x00005f20


	//   ....[5]....
        /*0a18*/ 	.word	0x00005f80


	//   ....[6]....
        /*0a1c*/ 	.word	0x00006060


	//   ....[7]....
        /*0a20*/ 	.word	0x000062b0


	//   ....[8]....
        /*0a24*/ 	.word	0x00009130


	//   ....[9]....
        /*0a28*/ 	.word	0x00009150


	//   ....[10]....
        /*0a2c*/ 	.word	0x000097f0


	//   ....[11]....
        /*0a30*/ 	.word	0x00009810


	//   ....[12]....
        /*0a34*/ 	.word	0x00009ff0


	//   ....[13]....
        /*0a38*/ 	.word	0x0000a010


	//   ....[14]....
        /*0a3c*/ 	.word	0x0000a030


	//   ....[15]....
        /*0a40*/ 	.word	0x0000a050


	//   ....[16]....
        /*0a44*/ 	.word	0x0000e620


	//   ....[17]....
        /*0a48*/ 	.word	0x0000e640


	//   ....[18]....
        /*0a4c*/ 	.word	0x0000ec40


	//   ....[19]....
        /*0a50*/ 	.word	0x0000ec60


	//   ....[20]....
        /*0a54*/ 	.word	0x0000f320


	//   ....[21]....
        /*0a58*/ 	.word	0x0000f3a0


	//   ....[22]....
        /*0a5c*/ 	.word	0x0000f3c0


	//   ....[23]....
        /*0a60*/ 	.word	0x0000f3e0


	//   ....[24]....
        /*0a64*/ 	.word	0x00013b80


	//   ....[25]....
        /*0a68*/ 	.word	0x00013ba0


	//   ....[26]....
        /*0a6c*/ 	.word	0x00014130


	//   ....[27]....
        /*0a70*/ 	.word	0x00014150


	//   ....[28]....
        /*0a74*/ 	.word	0x000148f0


	//   ....[29]....
        /*0a78*/ 	.word	0x00014920


	//   ....[30]....
        /*0a7c*/ 	.word	0x00014940


	//   ....[31]....
        /*0a80*/ 	.word	0x00014960


	//   ....[32]....
        /*0a84*/ 	.word	0x000193a0


	//   ....[33]....
        /*0a88*/ 	.word	0x000193f0


	//   ....[34]....
        /*0a8c*/ 	.word	0x00019540


	//   ....[35]....
        /*0a90*/ 	.word	0x00019550


	//   ....[36]....
        /*0a94*/ 	.word	0x00019560


	//   ....[37]....
        /*0a98*/ 	.word	0x00019580


	//   ....[38]....
        /*0a9c*/ 	.word	0x00019920


	//   ....[39]....
        /*0aa0*/ 	.word	0x00019940


	//   ....[40]....
        /*0aa4*/ 	.word	0x0001ee20


	//   ....[41]....
        /*0aa8*/ 	.word	0x0001ee40


	//   ....[42]....
        /*0aac*/ 	.word	0x0001ee70


	//   ....[43]....
        /*0ab0*/ 	.word	0x0001ee90


	//   ....[44]....
        /*0ab4*/ 	.word	0x0001ef20


	//   ....[45]....
        /*0ab8*/ 	.word	0x0001ef60


	//   ....[46]....
        /*0abc*/ 	.word	0x0001ef90


	//   ....[47]....
        /*0ac0*/ 	.word	0x0001efc0


	//   ....[48]....
        /*0ac4*/ 	.word	0x00022140


	//   ....[49]....
        /*0ac8*/ 	.word	0x00022170


	//   ....[50]....
        /*0acc*/ 	.word	0x00022180


	//   ....[51]....
        /*0ad0*/ 	.word	0x00022230


	//   ....[52]....
        /*0ad4*/ 	.word	0x00022240


	//   ....[53]....
        /*0ad8*/ 	.word	0x000222e0


	//   ....[54]....
        /*0adc*/ 	.word	0x00022300


	//   ....[55]....
        /*0ae0*/ 	.word	0x00022310


	//----- nvinfo : EIATTR_EXIT_INSTR_OFFSETS
	.align		4
.L_892:
        /*0ae4*/ 	.byte	0x04, 0x1c
        /*0ae6*/ 	.short	(.L_894 - .L_893)


	//   ....[0]....
.L_893:
        /*0ae8*/ 	.word	0x000006a0


	//   ....[1]....
        /*0aec*/ 	.word	0x00001c40


	//   ....[2]....
        /*0af0*/ 	.word	0x00001cd0


	//   ....[3]....
        /*0af4*/ 	.word	0x00024a10


	//   ....[4]....
        /*0af8*/ 	.word	0x00024b20


	//   ....[5]....
        /*0afc*/ 	.word	0x00024b40


	//----- nvinfo : EIATTR_CRS_STACK_SIZE
	.align		4
.L_894:
        /*0b00*/ 	.byte	0x04, 0x1e
        /*0b02*/ 	.short	(.L_896 - .L_895)
.L_895:
        /*0b04*/ 	.word	0x00000000


	//----- nvinfo : EIATTR_CBANK_PARAM_SIZE
	.align		4
.L_896:
        /*0b08*/ 	.byte	0x03, 0x19
        /*0b0a*/ 	.short	0x01d0


	//----- nvinfo : EIATTR_PARAM_CBANK
	.align		4
        /*0b0c*/ 	.byte	0x04, 0x0a
        /*0b0e*/ 	.short	(.L_898 - .L_897)
	.align		4
.L_897:
        /*0b10*/ 	.word	index@(.nv.constant0._ZN5flash16flash_fwd_kernelI23Flash_fwd_kernel_traitsILi128ELi128ELi32ELi4ELb0ELb0EN7cutlass10bfloat16_tE19Flash_kernel_traitsILi128ELi128ELi32ELi4ES3_EELb1ELb0ELb1ELb0ELb0ELb0ELb0ELb1EEEvNS_16Flash_fwd_paramsE)
        /*0b14*/ 	.short	0x0210
        /*0b16*/ 	.short	0x01d0


	//----- nvinfo : EIATTR_SW_WAR
	.align		4
.L_898:
        /*0b18*/ 	.byte	0x04, 0x36
        /*0b1a*/ 	.short	(.L_900 - .L_899)
.L_899:
        /*0b1c*/ 	.word	0x00000008
.L_900:


//--------------------- .nv.info._ZN5flash16flash_fwd_kernelI23Flash_fwd_kernel_traitsILi128ELi128ELi32ELi4ELb0ELb0EN7cutlass10bfloat16_tE19Flash_kernel_traitsILi128ELi128ELi32ELi4ES3_EELb0ELb0ELb1ELb0ELb0ELb0ELb1ELb0EEEvNS_16Flash_fwd_paramsE --------------------------
	.section	.nv.info._ZN5flash16flash_fwd_kernelI23Flash_fwd_kernel_traitsILi128ELi128ELi32ELi4ELb0ELb0EN7cutlass10bfloat16_tE19Flash_kernel_traitsILi128ELi128ELi32ELi4ES3_EELb0ELb0ELb1ELb0ELb0ELb0ELb1ELb0EEEvNS_16Flash_fwd_paramsE,"",@"SHT_CUDA_INFO"
	.sectionflags	@""
	.align	4


	//----- nvinfo : EIATTR_CUDA_API_VERSION
	.align		4
        /*0000*/ 	.byte	0x04, 0x37
        /*0002*/ 	.short	(.L_902 - .L_901)
.L_901:
        /*0004*/ 	.word	0x00000082


	//----- nvinfo : EIATTR_KPARAM_INFO
	.align		4
.L_902:
        /*0008*/ 	.byte	0x04, 0x17
        /*000a*/ 	.short	(.L_904 - .L_903)
.L_903:
        /*000c*/ 	.word	0x00000000
        /*0010*/ 	.short	0x0000
        /*0012*/ 	.short	0x0000
        /*0014*/ 	.byte	0x00, 0xf0, 0x41, 0x07


	//----- nvinfo : EIATTR_SPARSE_MMA_MASK
	.align		4
.L_904:
        /*0018*/ 	.byte	0x03, 0x50
        /*001a*/ 	.short	0x0000


	//----- nvinfo : EIATTR_MAXREG_COUNT
	.align		4
        /*001c*/ 	.byte	0x03, 0x1b
        /*001e*/ 	.short	0x00ff


	//----- nvinfo : EIATTR_NUM_BARRIERS
	.align		4
        /*0020*/ 	.byte	0x02, 0x4c
        /*0022*/ 	.byte	0x01
	.zero		1


	//----- nvinfo : EIATTR_ANNOTATIONS
	.align		4
        /*0024*/ 	.byte	0x04, 0x55
        /*0026*/ 	.short	(.L_906 - .L_905)


	//   ....[0]....
.L_905:
        /* <DEDUP_REMOVED lines=35> */


	//----- nvinfo : EIATTR_MERCURY_ISA_VERSION
	.align		4
.L_906:
        /*0240*/ 	.byte	0x03, 0x5f
        /*0242*/ 	.short	0x0101


	//----- nvinfo : EIATTR_COOP_GROUP_MASK_REGIDS
	.align		4
        /*0244*/ 	.byte	0x04, 0x29
        /*0246*/ 	.short	(.L_908 - .L_907)


	//   ....[0]....
.L_907:
        /*0248*/ 	.word	0xffffffff


	//   ....[1]....
        /*024c*/ 	.word	0xffffffff


	//   ....[2]....
        /*0250*/ 	.word	0xffffffff


	//   ....[3]....
        /*0254*/ 	.word	0xffffffff


	//   ....[4]....
        /*0258*/ 	.word	0xffffffff


	//   ....[5]....
        /*025c*/ 	.word	0xffffffff


	//   ....[6]....
        /*0260*/ 	.word	0xffffffff


	//   ....[7]....
        /*0264*/ 	.word	0xffffffff


	//   ....[8]....
        /*0268*/ 	.word	0xffffffff


	//   ....[9]....
        /*026c*/ 	.word	0xffffffff


	//   ....[10]....
        /*0270*/ 	.word	0xffffffff


	//   ....[11]....
        /*0274*/ 	.word	0xffffffff


	//   ....[12]....
        /*0278*/ 	.word	0xffffffff


	//   ....[13]....
        /*027c*/ 	.word	0xffffffff


	//   ....[14]....
        /*0280*/ 	.word	0xffffffff


	//   ....[15]....
        /*0284*/ 	.word	0xffffffff


	//   ....[16]....
        /*0288*/ 	.word	0xffffffff


	//   ....[17]....
        /*028c*/ 	.word	0xffffffff


	//   ....[18]....
        /*0290*/ 	.word	0xffffffff


	//   ....[19]....
        /*0294*/ 	.word	0xffffffff


	//   ....[20]....
        /*0298*/ 	.word	0xffffffff


	//   ....[21]....
        /*029c*/ 	.word	0xffffffff


	//   ....[22]....
        /*02a0*/ 	.word	0xffffffff


	//   ....[23]....
        /*02a4*/ 	.word	0xffffffff


	//   ....[24]....
        /*02a8*/ 	.word	0xffffffff


	//   ....[25]....
        /*02ac*/ 	.word	0xffffffff


	//   ....[26]....
        /*02b0*/ 	.word	0xffffffff


	//   ....[27]....
        /*02b4*/ 	.word	0xffffffff


	//   ....[28]....
        /*02b8*/ 	.word	0xffffffff


	//   ....[29]....
        /*02bc*/ 	.word	0xffffffff


	//   ....[30]....
        /*02c0*/ 	.word	0xffffffff


	//   ....[31]....
        /*02c4*/ 	.word	0xffffffff


	//   ....[32]....
        /*02c8*/ 	.word	0xffffffff


	//   ....[33]....
        /*02cc*/ 	.word	0xffffffff


	//   ....[34]....
        /*02d0*/ 	.word	0xffffffff


	//   ....[35]....
        /*02d4*/ 	.word	0xffffffff


	//   ....[36]....
        /*02d8*/ 	.word	0xffffffff


	//   ....[37]....
        /*02dc*/ 	.word	0xffffffff


	//   ....[38]....
        /*02e0*/ 	.word	0xffffffff


	//   ....[39]....
        /*02e4*/ 	.word	0xffffffff


	//   ....[40]....
        /*02e8*/ 	.word	0xffffffff


	//   ....[41]....
        /*02ec*/ 	.word	0xffffffff


	//   ....[42]....
        /*02f0*/ 	.word	0xffffffff


	//   ....[43]....
        /*02f4*/ 	.word	0xffffffff


	//   ....[44]....
        /*02f8*/ 	.word	0xffffffff


	//   ....[45]....
        /*02fc*/ 	.word	0xffffffff


	//   ....[46]....
        /*0300*/ 	.word	0xffffffff


	//   ....[47]....
        /*0304*/ 	.word	0xffffffff


	//   ....[48]....
        /*0308*/ 	.word	0xffffffff


	//   ....[49]....
        /*030c*/ 	.word	0xffffffff


	//   ....[50]....
        /*0310*/ 	.word	0xffffffff


	//   ....[51]....
        /*0314*/ 	.word	0xffffffff


	//   ....[52]....
        /*0318*/ 	.word	0xffffffff


	//   ....[53]....
        /*031c*/ 	.word	0xffffffff


	//   ....[54]....
        /*0320*/ 	.word	0xffffffff


	//   ....[55]....
        /*0324*/ 	.word	0xffffffff


	//----- nvinfo : EIATTR_COOP_GROUP_INSTR_OFFSETS
	.align		4
.L_908:
        /*0328*/ 	.byte	0x04, 0x28
        /*032a*/ 	.short	(.L_910 - .L_909)


	//   ....[0]....
.L_909:
        /*032c*/ 	.word	0x00005630


	//   ....[1]....
        /*0330*/ 	.word	0x00005650


	//   ....[2]....
        /*0334*/ 	.word	0x000056f0


	//   ....[3]....
        /*0338*/ 	.word	0x00005710


	//   ....[4]....
        /*033c*/ 	.word	0x00005810


	//   ....[5]....
        /*0340*/ 	.word	0x00005920


	//   ....[6]....
        /*0344*/ 	.word	0x00005a20


	//   ....[7]....
        /*0348*/ 	.word	0x00005bf0


	//   ....[8]....
        /*034c*/ 	.word	0x00007d60


	//   ....[9]....
        /*0350*/ 	.word	0x00007db0


	//   ....[10]....
        /*0354*/ 	.word	0x00007e50


	//   ....[11]....
        /*0358*/ 	.word	0x00007e90


	//   ....[12]....
        /*035c*/ 	.word	0x00007ec0


	//   ....[13]....
        /*0360*/ 	.word	0x00007f60


	//   ....[14]....
        /*0364*/ 	.word	0x00007f90


	//   ....[15]....
        /*0368*/ 	.word	0x000080c0


	//   ....[16]....
        /*036c*/ 	.word	0x0000af40


	//   ....[17]....
        /*0370*/ 	.word	0x0000af70


	//   ....[18]....
        /*0374*/ 	.word	0x0000afc0


	//   ....[19]....
        /*0378*/ 	.word	0x0000b000


	//   ....[20]....
        /*037c*/ 	.word	0x0000b010


	//   ....[21]....
        /*0380*/ 	.word	0x0000b030


	//   ....[22]....
        /*0384*/ 	.word	0x0000b040


	//   ....[23]....
        /*0388*/ 	.word	0x0000b0d0


	//   ....[24]....
        /*038c*/ 	.word	0x0000dbe0


	//   ....[25]....
        /*0390*/ 	.word	0x0000dee0


	//   ....[26]....
        /*0394*/ 	.word	0x0000df70


	//   ....[27]....
        /*0398*/ 	.word	0x0000e140


	//   ....[28]....
        /*039c*/ 	.word	0x0000e170


	//   ....[29]....
        /*03a0*/ 	.word	0x0000e1b0


	//   ....[30]....
        /*03a4*/ 	.word	0x0000e2a0


	//   ....[31]....
        /*03a8*/ 	.word	0x0000e330


	//   ....[32]....
        /*03ac*/ 	.word	0x00010f40


	//   ....[33]....
        /*03b0*/ 	.word	0x00011110


	//   ....[34]....
        /*03b4*/ 	.word	0x000112a0


	//   ....[35]....
        /*03b8*/ 	.word	0x00011380


	//   ....[36]....
        /*03bc*/ 	.word	0x000113f0


	//   ....[37]....
        /*03c0*/ 	.word	0x00011410


	//   ....[38]....
        /*03c4*/ 	.word	0x000114c0


	//   ....[39]....
        /*03c8*/ 	.word	0x00011500


	//   ....[40]....
        /*03cc*/ 	.word	0x00014390


	//   ....[41]....
        /*03d0*/ 	.word	0x00014650


	//   ....[42]....
        /*03d4*/ 	.word	0x00014670


	//   ....[43]....
        /*03d8*/ 	.word	0x00014690


	//   ....[44]....
        /*03dc*/ 	.word	0x000146f0


	//   ....[45]....
        /*03e0*/ 	.word	0x00014710


	//   ....[46]....
        /*03e4*/ 	.word	0x00014740


	//   ....[47]....
        /*03e8*/ 	.word	0x00014840


	//   ....[48]....
        /*03ec*/ 	.word	0x00015f70


	//   ....[49]....
        /*03f0*/ 	.word	0x00015f80


	//   ....[50]....
        /*03f4*/ 	.word	0x00015f90


	//   ....[51]....
        /*03f8*/ 	.word	0x00015fa0


	//   ....[52]....
        /*03fc*/ 	.word	0x00015fd0


	//   ....[53]....
        /*0400*/ 	.word	0x00015ff0


	//   ....[54]....
        /*0404*/ 	.word	0x00016010


	//   ....[55]....
        /*0408*/ 	.word	0x00016020


	//----- nvinfo : EIATTR_EXIT_INSTR_OFFSETS
	.align		4
.L_910:
        /*040c*/ 	.byte	0x04, 0x1c
        /*040e*/ 	.short	(.L_912 - .L_911)


	//   ....[0]....
.L_911:
        /*0410*/ 	.word	0x000004b0


	//   ....[1]....
        /*0414*/ 	.word	0x00001a50


	//   ....[2]....
        /*0418*/ 	.word	0x00001ae0


	//   ....[3]....
        /*041c*/ 	.word	0x000186f0


	//   ....[4]....
        /*0420*/ 	.word	0x00018800


	//   ....[5]....
        /*0424*/ 	.word	0x00018820


	//----- nvinfo : EIATTR_CRS_STACK_SIZE
	.align		4
.L_912:
        /*0428*/ 	.byte	0x04, 0x1e
        /*042a*/ 	.short	(.L_914 - .L_913)
.L_913:
        /*042c*/ 	.word	0x00000000


	//----- nvinfo : EIATTR_CBANK_PARAM_SIZE
	.align		4
.L_914:
        /*0430*/ 	.byte	0x03, 0x19
        /*0432*/ 	.short	0x01d0


	//----- nvinfo : EIATTR_PARAM_CBANK
	.align		4
        /*0434*/ 	.byte	0x04, 0x0a
        /*0436*/ 	.short	(.L_916 - .L_915)
	.align		4
.L_915:
        /*0438*/ 	.word	index@(.nv.constant0._ZN5flash16flash_fwd_kernelI23Flash_fwd_kernel_traitsILi128ELi128ELi32ELi4ELb0ELb0EN7cutlass10bfloat16_tE19Flash_kernel_traitsILi128ELi128ELi32ELi4ES3_EELb0ELb0ELb1ELb0ELb0ELb0ELb1ELb0EEEvNS_16Flash_fwd_paramsE)
        /*043c*/ 	.short	0x0210
        /*043e*/ 	.short	0x01d0


	//----- nvinfo : EIATTR_SW_WAR
	.align		4
.L_916:
        /*0440*/ 	.byte	0x04, 0x36
        /*0442*/ 	.short	(.L_918 - .L_917)
.L_917:
        /*0444*/ 	.word	0x00000008
.L_918:


//--------------------- .nv.info._ZN5flash16flash_fwd_kernelI23Flash_fwd_kernel_traitsILi128ELi128ELi32ELi4ELb0ELb0EN7cutlass10bfloat16_tE19Flash_kernel_traitsILi128ELi128ELi32ELi4ES3_EELb1ELb0ELb1ELb1ELb0ELb0ELb0ELb1EEEvNS_16Flash_fwd_paramsE --------------------------
	.section	.nv.info._ZN5flash16flash_fwd_kernelI23Flash_fwd_kernel_traitsILi128ELi128ELi32ELi4ELb0ELb0EN7cutlass10bfloat16_tE19Flash_kernel_traitsILi128ELi128ELi32ELi4ES3_EELb1ELb0ELb1ELb1ELb0ELb0ELb0ELb1EEEvNS_16Flash_fwd_paramsE,"",@"SHT_CUDA_INFO"
	.sectionflags	@""
	.align	4


	//----- nvinfo : EIATTR_CUDA_API_VERSION
	.align		4
        /*0000*/ 	.byte	0x04, 0x37
        /*0002*/ 	.short	(.L_920 - .L_919)
.L_919:
        /*0004*/ 	.word	0x00000082


	//----- nvinfo : EIATTR_KPARAM_INFO
	.align		4
.L_920:
        /*0008*/ 	.byte	0x04, 0x17
        /*000a*/ 	.short	(.L_922 - .L_921)
.L_921:
        /*000c*/ 	.word	0x00000000
        /*0010*/ 	.short	0x0000
        /*0012*/ 	.short	0x0000
        /*0014*/ 	.byte	0x00, 0xf0, 0x41, 0x07


	//----- nvinfo : EIATTR_SPARSE_MMA_MASK
	.align		4
.L_922:
        /*0018*/ 	.byte	0x03, 0x50
        /*001a*/ 	.short	0x0000


	//----- nvinfo : EIATTR_MAXREG_COUNT
	.align		4
        /*001c*/ 	.byte	0x03, 0x1b
        /*001e*/ 	.short	0x00ff


	//----- nvinfo : EIATTR_NUM_BARRIERS
	.align		4
        /*0020*/ 	.byte	0x02, 0x4c
        /*0022*/ 	.byte	0x01
	.zero		1


	//----- nvinfo : EIATTR_ANNOTATIONS
	.align		4
        /*0024*/ 	.byte	0x04, 0x55
        /*0026*/ 	.short	(.L_924 - .L_923)


	//   ....[0]....
.L_923:
        /* <DEDUP_REMOVED lines=267> */


	//----- nvinfo : EIATTR_MERCURY_ISA_VERSION
	.align		4
.L_924:
        /*10c8*/ 	.byte	0x03, 0x5f
        /*10ca*/ 	.short	0x0101


	//----- nvinfo : EIATTR_COOP_GROUP_MASK_REGIDS
	.align		4
        /*10cc*/ 	.byte	0x04, 0x29
        /*10ce*/ 	.short	(.L_926 - .L_925)


	//   ....[0]....
.L_925:
        /*10d0*/ 	.word	0xffffffff


	//   ....[1]....
        /*10d4*/ 	.word	0xffffffff


	//   ....[2]....
        /*10d8*/ 	.word	0xffffffff


	//   ....[3]....
        /*10dc*/ 	.word	0xffffffff


	//   ....[4]....
        /*10e0*/ 	.word	0xffffffff


	//   ....[5]....
        /*10e4*/ 	.word	0xffffffff


	//   ....[6]....
        /*10e8*/ 	.word	0xffffffff


	//   ....[7]....
        /*10ec*/ 	.word	0xffffffff


	//   ....[8]....
        /*10f0*/ 	.word	0xffffffff


	//   ....[9]....
        /*10f4*/ 	.word	0xffffffff


	//   ....[10]....
        /*10f8*/ 	.word	0xffffffff


	//   ....[11]....
        /*10fc*/ 	.word	0xffffffff


	//   ....[12]....
        /*1100*/ 	.word	0xffffffff


	//   ....[13]....
        /*1104*/ 	.word	0xffffffff


	//   ....[14]....
        /*1108*/ 	.word	0xffffffff


	//   ....[15]....
        /*110c*/ 	.word	0xffffffff


	//   ....[16]....
        /*1110*/ 	.word	0xffffffff


	//   ....[17]....
        /*1114*/ 	.word	0xffffffff


	//   ....[18]....
        /*1118*/ 	.word	0xffffffff


	//   ....[19]....
        /*111c*/ 	.word	0xffffffff


	//   ....[20]....
        /*1120*/ 	.word	0xffffffff


	//   ....[21]....
        /*1124*/ 	.word	0xffffffff


	//   ....[22]....
        /*1128*/ 	.word	0xffffffff


	//   ....[23]....
        /*112c*/ 	.word	0xffffffff


	//   ....[24]....
        /*1130*/ 	.word	0xffffffff


	//   ....[25]....
        /*1134*/ 	.word	0xffffffff


	//   ....[26]....
        /*1138*/ 	.word	0xffffffff


	//   ....[27]....
        /*113c*/ 	.word	0xffffffff


	//   ....[28]....
        /*1140*/ 	.word	0xffffffff


	//   ....[29]....
        /*1144*/ 	.word	0xffffffff


	//   ....[30]....
        /*1148*/ 	.word	0xffffffff


	//   ....[31]....
        /*114c*/ 	.word	0xffffffff


	//   ....[32]....
        /*1150*/ 	.word	0xffffffff


	//   ....[33]....
        /*1154*/ 	.word	0xffffffff


	//   ....[34]....
        /*1158*/ 	.word	0xffffffff


	//   ....[35]....
        /*115c*/ 	.word	0xffffffff


	//   ....[36]....
        /*1160*/ 	.word	0xffffffff


	//   ....[37]....
        /*1164*/ 	.word	0xffffffff


	//   ....[38]....
        /*1168*/ 	.word	0xffffffff


	//   ....[39]....
        /*116c*/ 	.word	0xffffffff


	//   ....[40]....
        /*1170*/ 	.word	0xffffffff


	//   ....[41]....
        /*1174*/ 	.word	0xffffffff


	//   ....[42]....
        /*1178*/ 	.word	0xffffffff


	//   ....[43]....
        /*117c*/ 	.word	0xffffffff


	//   ....[44]....
        /*1180*/ 	.word	0xffffffff


	//   ....[45]....
        /*1184*/ 	.word	0xffffffff


	//   ....[46]....
        /*1188*/ 	.word	0xffffffff


	//   ....[47]....
        /*118c*/ 	.word	0xffffffff


	//   ....[48]....
        /*1190*/ 	.word	0xffffffff


	//   ....[49]....
        /*1194*/ 	.word	0xffffffff


	//   ....[50]....
        /*1198*/ 	.word	0xffffffff


	//   ....[51]....
        /*119c*/ 	.word	0xffffffff


	//   ....[52]....
        /*11a0*/ 	.word	0xffffffff


	//   ....[53]....
        /*11a4*/ 	.word	0xffffffff


	//   ....[54]....
        /*11a8*/ 	.word	0xffffffff


	//   ....[55]....
        /*11ac*/ 	.word	0xffffffff


	//   ....[56]....
        /*11b0*/ 	.word	0x05000004


	//   ....[57]....
        /*11b4*/ 	.word	0x05000004


	//   ....[58]....
        /*11b8*/ 	.word	0x05000004


	//   ....[59]....
        /*11bc*/ 	.word	0x05000004


	//   ....[60]....
        /*11c0*/ 	.word	0x05000004


	//   ....[61]....
        /*11c4*/ 	.word	0x05000004


	//   ....[62]....
        /*11c8*/ 	.word	0x05000004


	//   ....[63]....
        /*11cc*/ 	.word	0x05000004


	//----- nvinfo : EIATTR_COOP_GROUP_INSTR_OFFSETS
	.align		4
.L_926:
        /*11d0*/ 	.byte	0x04, 0x28
        /*11d2*/ 	.short	(.L_928 - .L_927)


	//   ....[0]....
.L_927:
        /*11d4*/ 	.word	0x00005090


	//   ....[1]....
        /*11d8*/ 	.word	0x00005250


	//   ....[2]....
        /*11dc*/ 	.word	0x00005b00


	//   ....[3]....
        /*11e0*/ 	.word	0x00005cb0


	//   ....[4]....
        /*11e4*/ 	.word	0x00006670


	//   ....[5]....
        /*11e8*/ 	.word	0x00006840


	//   ....[6]....
        /*11ec*/ 	.word	0x00006970


	//   ....[7]....
        /*11f0*/ 	.word	0x000069e0


	//   ....[8]....
        /*11f4*/ 	.word	0x0000a380


	//   ....[9]....
        /*11f8*/ 	.word	0x0000a400


	//   ....[10]....
        /*11fc*/ 	.word	0x0000a870


	//   ....[11]....
        /*1200*/ 	.word	0x0000a890


	//   ....[12]....
        /*1204*/ 	.word	0x0000ac70


	//   ....[13]....
        /*1208*/ 	.word	0x0000ac90


	//   ....[14]....
        /*120c*/ 	.word	0x0000b080


	//   ....[15]....
        /*1210*/ 	.word	0x0000b0a0


	//   ....[16]....
        /*1214*/ 	.word	0x0000fa80


	//   ....[17]....
        /*1218*/ 	.word	0x0000faa0


	//   ....[18]....
        /*121c*/ 	.word	0x00010bd0


	//   ....[19]....
        /*1220*/ 	.word	0x00010c70


	//   ....[20]....
        /*1224*/ 	.word	0x00010cc0


	//   ....[21]....
        /*1228*/ 	.word	0x00010cd0


	//   ....[22]....
        /*122c*/ 	.word	0x00010cf0


	//   ....[23]....
        /*1230*/ 	.word	0x00010d10


	//   ....[24]....
        /*1234*/ 	.word	0x00016010


	//   ....[25]....
        /*1238*/ 	.word	0x00016030


	//   ....[26]....
        /*123c*/ 	.word	0x000170e0


	//   ....[27]....
        /*1240*/ 	.word	0x000171e0


	//   ....[28]....
        /*1244*/ 	.word	0x00017230


	//   ....[29]....
        /*1248*/ 	.word	0x00017240


	//   ....[30]....
        /*124c*/ 	.word	0x00017260


	//   ....[31]....
        /*1250*/ 	.word	0x000172a0


	//   ....[32]....
        /*1254*/ 	.word	0x0001ced0


	//   ....[33]....
        /*1258*/ 	.word	0x0001cef0


	//   ....[34]....
        /*125c*/ 	.word	0x0001d470


	//   ....[35]....
        /*1260*/ 	.word	0x0001d490


	//   ....[36]....
        /*1264*/ 	.word	0x0001d860


	//   ....[37]....
        /*1268*/ 	.word	0x0001d880


	//   ....[38]....
        /*126c*/ 	.word	0x0001dda0


	//   ....[39]....
        /*1270*/ 	.word	0x0001ddc0


	//   ....[40]....
        /*1274*/ 	.word	0x000234d0


	//   ....[41]....
        /*1278*/ 	.word	0x00023500


	//   ....[42]....
        /*127c*/ 	.word	0x00023580


	//   ....[43]....
        /*1280*/ 	.word	0x000235a0


	//   ....[44]....
        /*1284*/ 	.word	0x000235c0


	//   ....[45]....
        /*1288*/ 	.word	0x000235d0


	//   ....[46]....
        /*128c*/ 	.word	0x00023600


	//   ....[47]....
        /*1290*/ 	.word	0x00023620


	//   ....[48]....
        /*1294*/ 	.word	0x00026cf0


	//   ....[49]....
        /*1298*/ 	.word	0x00026d00


	//   ....[50]....
        /*129c*/ 	.word	0x00026d10


	//   ....[51]....
        /*12a0*/ 	.word	0x00026d20


	//   ....[52]....
        /*12a4*/ 	.word	0x00026d50


	//   ....[53]....
        /*12a8*/ 	.word	0x00026d70


	//   ....[54]....
        /*12ac*/ 	.word	0x00026d90


	//   ....[55]....
        /*12b0*/ 	.word	0x00026da0


	//   ....[56]....
        /*12b4*/ 	.word	0x00029580


	//   ....[57]....
        /*12b8*/ 	.word	0x000295f0


	//   ....[58]....
        /*12bc*/ 	.word	0x00029660


	//   ....[59]....
        /*12c0*/ 	.word	0x000296d0


	//   ....[60]....
        /*12c4*/ 	.word	0x00029740


	//   ....[61]....
        /*12c8*/ 	.word	0x000297b0


	//   ....[62]....
        /*12cc*/ 	.word	0x00029820


	//   ....[63]....
        /*12d0*/ 	.word	0x00029880


	//----- nvinfo : EIATTR_EXIT_INSTR_OFFSETS
	.align		4
.L_928:
        /*12d4*/ 	.byte	0x04, 0x1c
        /*12d6*/ 	.short	(.L_930 - .L_929)


	//   ....[0]....
.L_929:
        /*12d8*/ 	.word	0x00000060


	//----- nvinfo : EIATTR_CRS_STACK_SIZE
	.align		4
.L_930:
        /*12dc*/ 	.byte	0x04, 0x1e
        /*12de*/ 	.short	(.L_932 - .L_931)
.L_931:
        /*12e0*/ 	.word	0x00000000


	//----- nvinfo : EIATTR_CBANK_PARAM_SIZE
	.align		4
.L_932:
        /*12e4*/ 	.byte	0x03, 0x19
        /*12e6*/ 	.short	0x01d0


	//----- nvinfo : EIATTR_PARAM_CBANK
	.align		4
        /*12e8*/ 	.byte	0x04, 0x0a
        /*12ea*/ 	.short	(.L_934 - .L_933)
	.align		4
.L_933:
        /*12ec*/ 	.word	index@(.nv.constant0._ZN5flash16flash_fwd_kernelI23Flash_fwd_kernel_traitsILi128ELi128ELi32ELi4ELb0ELb0EN7cutlass10bfloat16_tE19Flash_kernel_traitsILi128ELi128ELi32ELi4ES3_EELb1ELb0ELb1ELb1ELb0ELb0ELb0ELb1EEEvNS_16Flash_fwd_paramsE)
        /*12f0*/ 	.short	0x0210
        /*12f2*/ 	.short	0x01d0


	//----- nvinfo : EIATTR_SW_WAR
	.align		4
.L_934:
        /*12f4*/ 	.byte	0x04, 0x36
        /*12f6*/ 	.short	(.L_936 - .L_935)
.L_935:
        /*12f8*/ 	.word	0x00000008
.L_936:


//--------------------- .nv.info._ZN5flash16flash_fwd_kernelI23Flash_fwd_kernel_traitsILi128ELi128ELi32ELi4ELb0ELb0EN7cutlass10bfloat16_tE19Flash_kernel_traitsILi128ELi128ELi32ELi4ES3_EELb0ELb0ELb1ELb1ELb0ELb0ELb1ELb0EEEvNS_16Flash_fwd_paramsE --------------------------
	.section	.nv.info._ZN5flash16flash_fwd_kernelI23Flash_fwd_kernel_traitsILi128ELi128ELi32ELi4ELb0ELb0EN7cutlass10bfloat16_tE19Flash_kernel_traitsILi128ELi128ELi32ELi4ES3_EELb0ELb0ELb1ELb1ELb0ELb0ELb1ELb0EEEvNS_16Flash_fwd_paramsE,"",@"SHT_CUDA_INFO"
	.sectionflags	@""
	.align	4


	//----- nvinfo : EIATTR_CUDA_API_VERSION
	.align		4
        /*0000*/ 	.byte	0x04, 0x37
        /*0002*/ 	.short	(.L_938 - .L_937)
.L_937:
        /*0004*/ 	.word	0x00000082


	//----- nvinfo : EIATTR_KPARAM_INFO
	.align		4
.L_938:
        /*0008*/ 	.byte	0x04, 0x17
        /*000a*/ 	.short	(.L_940 - .L_939)
.L_939:
        /*000c*/ 	.word	0x00000000
        /*0010*/ 	.short	0x0000
        /*0012*/ 	.short	0x0000
        /*0014*/ 	.byte	0x00, 0xf0, 0x41, 0x07


	//----- nvinfo : EIATTR_SPARSE_MMA_MASK
	.align		4
.L_940:
        /*0018*/ 	.byte	0x03, 0x50
        /*001a*/ 	.short	0x0000


	//----- nvinfo : EIATTR_MAXREG_COUNT
	.align		4
        /*001c*/ 	.byte	0x03, 0x1b
        /*001e*/ 	.short	0x00ff


	//----- nvinfo : EIATTR_NUM_BARRIERS
	.align		4
        /*0020*/ 	.byte	0x02, 0x4c
        /*0022*/ 	.byte	0x01
	.zero		1


	//----- nvinfo : EIATTR_ANNOTATIONS
	.align		4
        /*0024*/ 	.byte	0x04, 0x55
        /*0026*/ 	.short	(.L_942 - .L_941)


	//   ....[0]....
.L_941:
        /* <DEDUP_REMOVED lines=34> */


	//----- nvinfo : EIATTR_MERCURY_ISA_VERSION
	.align		4
.L_942:
        /*0238*/ 	.byte	0x03, 0x5f
        /*023a*/ 	.short	0x0101


	//----- nvinfo : EIATTR_COOP_GROUP_MASK_REGIDS
	.align		4
        /*023c*/ 	.byte	0x04, 0x29
        /*023e*/ 	.short	(.L_944 - .L_943)


	//   ....[0]....
.L_943:
        /*0240*/ 	.word	0xffffffff


	//   ....[1]....
        /*0244*/ 	.word	0xffffffff


	//   ....[2]....
        /*0248*/ 	.word	0xffffffff


	//   ....[3]....
        /*024c*/ 	.word	0xffffffff


	//   ....[4]....
        /*0250*/ 	.word	0xffffffff


	//   ....[5]....
        /*0254*/ 	.word	0xffffffff


	//   ....[6]....
        /*0258*/ 	.word	0xffffffff


	//   ....[7]....
        /*025c*/ 	.word	0xffffffff


	//   ....[8]....
        /*0260*/ 	.word	0xffffffff


	//   ....[9]....
        /*0264*/ 	.word	0xffffffff


	//   ....[10]....
        /*0268*/ 	.word	0xffffffff


	//   ....[11]....
        /*026c*/ 	.word	0xffffffff


	//   ....[12]....
        /*0270*/ 	.word	0xffffffff


	//   ....[13]....
        /*0274*/ 	.word	0xffffffff


	//   ....[14]....
        /*0278*/ 	.word	0xffffffff


	//   ....[15]....
        /*027c*/ 	.word	0xffffffff


	//   ....[16]....
        /*0280*/ 	.word	0xffffffff


	//   ....[17]....
        /*0284*/ 	.word	0xffffffff


	//   ....[18]....
        /*0288*/ 	.word	0xffffffff


	//   ....[19]....
        /*028c*/ 	.word	0xffffffff


	//   ....[20]....
        /*0290*/ 	.word	0xffffffff


	//   ....[21]....
        /*0294*/ 	.word	0xffffffff


	//   ....[22]....
        /*0298*/ 	.word	0xffffffff


	//   ....[23]....
        /*029c*/ 	.word	0xffffffff


	//   ....[24]....
        /*02a0*/ 	.word	0xffffffff


	//   ....[25]....
        /*02a4*/ 	.word	0xffffffff


	//   ....[26]....
        /*02a8*/ 	.word	0xffffffff


	//   ....[27]....
        /*02ac*/ 	.word	0xffffffff


	//   ....[28]....
        /*02b0*/ 	.word	0xffffffff


	//   ....[29]....
        /*02b4*/ 	.word	0xffffffff


	//   ....[30]....
        /*02b8*/ 	.word	0xffffffff


	//   ....[31]....
        /*02bc*/ 	.word	0xffffffff


	//   ....[32]....
        /*02c0*/ 	.word	0xffffffff


	//   ....[33]....
        /*02c4*/ 	.word	0xffffffff


	//   ....[34]....
        /*02c8*/ 	.word	0xffffffff


	//   ....[35]....
        /*02cc*/ 	.word	0xffffffff


	//   ....[36]....
        /*02d0*/ 	.word	0xffffffff


	//   ....[37]....
        /*02d4*/ 	.word	0xffffffff


	//   ....[38]....
        /*02d8*/ 	.word	0xffffffff


	//   ....[39]....
        /*02dc*/ 	.word	0xffffffff


	//   ....[40]....
        /*02e0*/ 	.word	0xffffffff


	//   ....[41]....
        /*02e4*/ 	.word	0xffffffff


	//   ....[42]....
        /*02e8*/ 	.word	0xffffffff


	//   ....[43]....
        /*02ec*/ 	.word	0xffffffff


	//   ....[44]....
        /*02f0*/ 	.word	0xffffffff


	//   ....[45]....
        /*02f4*/ 	.word	0xffffffff


	//   ....[46]....
        /*02f8*/ 	.word	0xffffffff


	//   ....[47]....
        /*02fc*/ 	.word	0xffffffff


	//   ....[48]....
        /*0300*/ 	.word	0xffffffff


	//   ....[49]....
        /*0304*/ 	.word	0xffffffff


	//   ....[50]....
        /*0308*/ 	.word	0xffffffff


	//   ....[51]....
        /*030c*/ 	.word	0xffffffff


	//   ....[52]....
        /*0310*/ 	.word	0xffffffff


	//   ....[53]....
        /*0314*/ 	.word	0xffffffff


	//   ....[54]....
        /*0318*/ 	.word	0xffffffff


	//   ....[55]....
        /*031c*/ 	.word	0xffffffff


	//----- nvinfo : EIATTR_COOP_GROUP_INSTR_OFFSETS
	.align		4
.L_944:
        /*0320*/ 	.byte	0x04, 0x28
        /*0322*/ 	.short	(.L_946 - .L_945)


	//   ....[0]....
.L_945:
        /*0324*/ 	.word	0x00006160


	//   ....[1]....
        /*0328*/ 	.word	0x00006180


	//   ....[2]....
        /*032c*/ 	.word	0x00006220


	//   ....[3]....
        /*0330*/ 	.word	0x00006240


	//   ....[4]....
        /*0334*/ 	.word	0x00006340


	//   ....[5]....
        /*0338*/ 	.word	0x00006450


	//   ....[6]....
        /*033c*/ 	.word	0x00006550


	//   ....[7]....
        /*0340*/ 	.word	0x00006730


	//   ....[8]....
        /*0344*/ 	.word	0x00009180


	//   ....[9]....
        /*0348*/ 	.word	0x000091d0


	//   ....[10]....
        /*034c*/ 	.word	0x00009270


	//   ....[11]....
        /*0350*/ 	.word	0x000092b0


	//   ....[12]....
        /*0354*/ 	.word	0x000092c0


	//   ....[13]....
        /*0358*/ 	.word	0x00009350


	//   ....[14]....
        /*035c*/ 	.word	0x000093a0


	//   ....[15]....
        /*0360*/ 	.word	0x000094b0


	//   ....[16]....
        /*0364*/ 	.word	0x0000cbe0


	//   ....[17]....
        /*0368*/ 	.word	0x0000ccc0


	//   ....[18]....
        /*036c*/ 	.word	0x0000ccf0


	//   ....[19]....
        /*0370*/ 	.word	0x0000cd20


	//   ....[20]....
        /*0374*/ 	.word	0x0000cd60


	//   ....[21]....
        /*0378*/ 	.word	0x0000cd90


	//   ....[22]....
        /*037c*/ 	.word	0x0000cdb0


	//   ....[23]....
        /*0380*/ 	.word	0x0000cf40


	//   ....[24]....
        /*0384*/ 	.word	0x00010690


	//   ....[25]....
        /*0388*/ 	.word	0x000106e0


	//   ....[26]....
        /*038c*/ 	.word	0x00010780


	//   ....[27]....
        /*0390*/ 	.word	0x000107c0


	//   ....[28]....
        /*0394*/ 	.word	0x000107d0


	//   ....[29]....
        /*0398*/ 	.word	0x00010860


	//   ....[30]....
        /*039c*/ 	.word	0x000108b0


	//   ....[31]....
        /*03a0*/ 	.word	0x000109c0


	//   ....[32]....
        /*03a4*/ 	.word	0x000140f0


	//   ....[33]....
        /*03a8*/ 	.word	0x000141d0


	//   ....[34]....
        /*03ac*/ 	.word	0x00014200


	//   ....[35]....
        /*03b0*/ 	.word	0x00014230


	//   ....[36]....
        /*03b4*/ 	.word	0x00014270


	//   ....[37]....
        /*03b8*/ 	.word	0x000142a0


	//   ....[38]....
        /*03bc*/ 	.word	0x000142c0


	//   ....[39]....
        /*03c0*/ 	.word	0x00014450


	//   ....[40]....
        /*03c4*/ 	.word	0x00017830


	//   ....[41]....
        /*03c8*/ 	.word	0x00017940


	//   ....[42]....
        /*03cc*/ 	.word	0x00017bf0


	//   ....[43]....
        /*03d0*/ 	.word	0x00017cf0


	//   ....[44]....
        /*03d4*/ 	.word	0x00017d70


	//   ....[45]....
        /*03d8*/ 	.word	0x00017e60


	//   ....[46]....
        /*03dc*/ 	.word	0x00017eb0


	//   ....[47]....
        /*03e0*/ 	.word	0x00017f70


	//   ....[48]....
        /*03e4*/ 	.word	0x000196f0


	//   ....[49]....
        /*03e8*/ 	.word	0x00019700


	//   ....[50]....
        /*03ec*/ 	.word	0x00019710


	//   ....[51]....
        /*03f0*/ 	.word	0x00019720


	//   ....[52]....
        /*03f4*/ 	.word	0x00019750


	//   ....[53]....
        /*03f8*/ 	.word	0x00019770


	//   ....[54]....
        /*03fc*/ 	.word	0x00019790


	//   ....[55]....
        /*0400*/ 	.word	0x000197a0


	//----- nvinfo : EIATTR_EXIT_INSTR_OFFSETS
	.align		4
.L_946:
        /*0404*/ 	.byte	0x04, 0x1c
        /*0406*/ 	.short	(.L_948 - .L_947)


	//   ....[0]....
.L_947:
        /*0408*/ 	.word	0x000004b0


	//   ....[1]....
        /*040c*/ 	.word	0x00001a50


	//   ....[2]....
        /*0410*/ 	.word	0x00001ae0


	//   ....[3]....
        /*0414*/ 	.word	0x0001be60


	//   ....[4]....
        /*0418*/ 	.word	0x0001bf70


	//   ....[5]....
        /*041c*/ 	.word	0x0001bf90


	//----- nvinfo : EIATTR_CRS_STACK_SIZE
	.align		4
.L_948:
        /*0420*/ 	.byte	0x04, 0x1e
        /*0422*/ 	.short	(.L_950 - .L_949)
.L_949:
        /*0424*/ 	.word	0x00000000


	//----- nvinfo : EIATTR_CBANK_PARAM_SIZE
	.align		4
.L_950:
        /*0428*/ 	.byte	0x03, 0x19
        /*042a*/ 	.short	0x01d0


	//----- nvinfo : EIATTR_PARAM_CBANK
	.align		4
        /*042c*/ 	.byte	0x04, 0x0a
        /*042e*/ 	.short	(.L_952 - .L_951)
	.align		4
.L_951:
        /*0430*/ 	.word	index@(.nv.constant0._ZN5flash16flash_fwd_kernelI23Flash_fwd_kernel_traitsILi128ELi128ELi32ELi4ELb0ELb0EN7cutlass10bfloat16_tE19Flash_kernel_traitsILi128ELi128ELi32ELi4ES3_EELb0ELb0ELb1ELb1ELb0ELb0ELb1ELb0EEEvNS_16Flash_fwd_paramsE)
        /*0434*/ 	.short	0x0210
        /*0436*/ 	.short	0x01d0


	//----- nvinfo : EIATTR_SW_WAR
	.align		4
.L_952:
        /*0438*/ 	.byte	0x04, 0x36
        /*043a*/ 	.short	(.L_954 - .L_953)
.L_953:
        /*043c*/ 	.word	0x00000008
.L_954:


//--------------------- .nv.callgraph             --------------------------
	.section	.nv.callgraph,"",@"SHT_CUDA_CALLGRAPH"
	.align	4
	.sectionentsize	8
	.align		4
        /*0000*/ 	.word	0x00000000
	.align		4
        /*0004*/ 	.word	0xffffffff
	.align		4
        /*0008*/ 	.word	0x00000000
	.align		4
        /*000c*/ 	.word	0xfffffffe
	.align		4
        /*0010*/ 	.word	0x00000000
	.align		4
        /*0014*/ 	.word	0xfffffffd
	.align		4
        /*0018*/ 	.word	0x00000000
	.align		4
        /*001c*/ 	.word	0xfffffffc


//--------------------- .nv.constant4             --------------------------
	.section	.nv.constant4,"a",@progbits
	.align	8
	.align		8
.nv.constant4:
        /*0000*/ 	.dword	_ZN66_INTERNAL_9d8789de_30_flash_fwd_hdim128_bf16_sm80_cu_0106449f_28134cuda3std3__45__cpo5beginE
	.align		8
        /*0008*/ 	.dword	_ZN66_INTERNAL_9d8789de_30_flash_fwd_hdim128_bf16_sm80_cu_0106449f_28134cuda3std3__45__cpo3endE
	.align		8
        /*0010*/ 	.dword	_ZN66_INTERNAL_9d8789de_30_flash_fwd_hdim128_bf16_sm80_cu_0106449f_28134cuda3std3__45__cpo6cbeginE
	.align		8
        /*0018*/ 	.dword	_ZN66_INTERNAL_9d8789de_30_flash_fwd_hdim128_bf16_sm80_cu_0106449f_28134cuda3std3__45__cpo4cendE
	.align		8
        /*0020*/ 	.dword	_ZN66_INTERNAL_9d8789de_30_flash_fwd_hdim128_bf16_sm80_cu_0106449f_28134cuda3std3__468_GLOBAL__N__9d8789de_30_flash_fwd_hdim128_bf16_sm80_cu_0106449f_28136ignoreE
	.align		8
        /*0028*/ 	.dword	_ZN66_INTERNAL_9d8789de_30_flash_fwd_hdim128_bf16_sm80_cu_0106449f_28134cuda3std3__419piecewise_constructE
	.align		8
        /*0030*/ 	.dword	_ZN66_INTERNAL_9d8789de_30_flash_fwd_hdim128_bf16_sm80_cu_0106449f_28134cuda3std3__48in_placeE
	.align		8
        /*0038*/ 	.dword	_ZN66_INTERNAL_9d8789de_30_flash_fwd_hdim128_bf16_sm80_cu_0106449f_28134cuda3std6ranges3__45__cpo4swapE
	.align		8
        /*0040*/ 	.dword	_ZN66_INTERNAL_9d8789de_30_flash_fwd_hdim128_bf16_sm80_cu_0106449f_28134cuda3std6ranges3__45__cpo9iter_moveE
	.align		8
        /*0048*/ 	.dword	_ZN66_INTERNAL_9d8789de_30_flash_fwd_hdim128_bf16_sm80_cu_0106449f_28134cute7productE
	.align		8
        /*0050*/ 	.dword	_ZN66_INTERNAL_9d8789de_30_flash_fwd_hdim128_bf16_sm80_cu_0106449f_28134cute1_E


//--------------------- .text._ZN5flash16flash_fwd_kernelI23Flash_fwd_kernel_traitsILi128ELi128ELi64ELi4ELb0ELb0EN7cutlass10bfloat16_tE19Flash_kernel_traitsILi128ELi128ELi64ELi4ES3_EELb0ELb0ELb0ELb0ELb0ELb1ELb0ELb0EEEvNS_16Flash_fwd_paramsE --------------------------
	.section	.text._ZN5flash16flash_fwd_kernelI23Flash_fwd_kernel_traitsILi128ELi128ELi64ELi4ELb0ELb0EN7cutlass10bfloat16_tE19Flash_kernel_traitsILi128ELi128ELi64ELi4ES3_EELb0ELb0ELb0ELb0ELb0ELb1ELb0ELb0EEEvNS_16Flash_fwd_paramsE,"ax",@progbits
	.align	128
        .global         _ZN5flash16flash_fwd_kernelI23Flash_fwd_kernel_traitsILi128ELi128ELi64ELi4ELb0ELb0EN7cutlass10bfloat16_tE19Flash_kernel_traitsILi128ELi128ELi64ELi4ES3_EELb0ELb0ELb0ELb0ELb0ELb1ELb0ELb0EEEvNS_16Flash_fwd_paramsE
        .type           _ZN5flash16flash_fwd_kernelI23Flash_fwd_kernel_traitsILi128ELi128ELi64ELi4ELb0ELb0EN7cutlass10bfloat16_tE19Flash_kernel_traitsILi128ELi128ELi64ELi4ES3_EELb0ELb0ELb0ELb0ELb0ELb1ELb0ELb0EEEvNS_16Flash_fwd_paramsE,@function
        .size           _ZN5flash16flash_fwd_kernelI23Flash_fwd_kernel_traitsILi128ELi128ELi64ELi4ELb0ELb0EN7cutlass10bfloat16_tE19Flash_kernel_traitsILi128ELi128ELi64ELi4ES3_EELb0ELb0ELb0ELb0ELb0ELb1ELb0ELb0EEEvNS_16Flash_fwd_paramsE,(.L_x_2915 - _ZN5flash16flash_fwd_kernelI23Flash_fwd_kernel_traitsILi128ELi128ELi64ELi4ELb0ELb0EN7cutlass10bfloat16_tE19Flash_kernel_traitsILi128ELi128ELi64ELi4ES3_EELb0ELb0ELb0ELb0ELb0ELb1ELb0ELb0EEEvNS_16Flash_fwd_paramsE)
        .other          _ZN5flash16flash_fwd_kernelI23Flash_fwd_kernel_traitsILi128ELi128ELi64ELi4ELb0ELb0EN7cutlass10bfloat16_tE19Flash_kernel_traitsILi128ELi128ELi64ELi4ES3_EELb0ELb0ELb0ELb0ELb0ELb1ELb0ELb0EEEvNS_16Flash_fwd_paramsE,@"STO_CUDA_ENTRY STV_DEFAULT"
_ZN5flash16flash_fwd_kernelI23Flash_fwd_kernel_traitsILi128ELi128ELi64ELi4ELb0ELb0EN7cutlass10bfloat16_tE19Flash_kernel_traitsILi128ELi128ELi64ELi4ES3_EELb0ELb0ELb0ELb0ELb0ELb1ELb0ELb0EEEvNS_16Flash_fwd_paramsE:
.text._ZN5flash16flash_fwd_kernelI23Flash_fwd_kernel_traitsILi128ELi128ELi64ELi4ELb0ELb0EN7cutlass10bfloat16_tE19Flash_kernel_traitsILi128ELi128ELi64ELi4ES3_EELb0ELb0ELb0ELb0ELb0ELb1ELb0ELb0EEEvNS_16Flash_fwd_paramsE:
[----:B------:R-:W1:Y:S08]  /*0000*/  LDC R1, c[0x0][0x28] ;  /* 0x00000a00ff017b82 */ /* 0x000e700000000800 */
[----:B------:R-:W2:Y:S01]  /*0010*/  S2UR UR18, SR_CTAID.Y ;  /* 0x00000000001279c3 */ /* 0x000ea20000002600 */
[----:B------:R-:W-:Y:S01]  /*0020*/  ULDC.64 UR4, c[0x0][0x300] ;  /* 0x0000c00000047ab9 */ /* 0x000fe20000000a00 */
[----:B------:R-:W-:Y:S01]  /*0030*/  ULDC.64 UR6, c[0x0][0x2f0] ;  /* 0x0000bc0000067ab9 */ /* 0x000fe20000000a00 */
[----:B------:R-:W-:Y:S01]  /*0040*/  UISETP.NE.U32.AND UP1, UPT, UR4, URZ, UPT ;  /* 0x0000003f0400728c */ /* 0x000fe2000bf25070 */
[----:B-1----:R-:W-:Y:S01]  /*0050*/  VIADD R1, R1, 0xffffffa0 ;  /* 0xffffffa001017836 */ /* 0x002fe20000000000 */
[----:B------:R-:W-:-:S02]  /*0060*/  UISETP.NE.U32.AND UP2, UPT, UR6, URZ, UPT ;  /* 0x0000003f0600728c */ /* 0x000fc4000bf45070 */
[----:B------:R-:W-:Y:S01]  /*0070*/  UISETP.NE.AND.EX UP1, UPT, UR5, URZ, UPT, UP1 ;  /* 0x0000003f0500728c */ /* 0x000fe2000bf25310 */
[----:B------:R-:W-:Y:S01]  /*0080*/  ULDC.64 UR8, c[0x0][0x2f0] ;  /* 0x0000bc0000087ab9 */ /* 0x000fe20000000a00 */
[----:B------:R-:W-:Y:S01]  /*0090*/  UISETP.NE.AND.EX UP2, UPT, UR7, URZ, UPT, UP2 ;  /* 0x0000003f0700728c */ /* 0x000fe2000bf45320 */
[----:B------:R-:W-:-:S03]  /*00a0*/  ULDC.U8 UR6, c[0x0][0x3c2] ;  /* 0x0000f08000067ab9 */ /* 0x000fc60000000000 */
[----:B------:R-:W-:Y:S01]  /*00b0*/  PLOP3.LUT P0, PT, PT, PT, UP1, 0x80, 0x0 ;  /* 0x000000000000781c */ /* 0x000fe20003f0f018 */
[----:B------:R-:W-:Y:S01]  /*00c0*/  ULDC.64 UR4, c[0x0][0x2f8] ;  /* 0x0000be0000047ab9 */ /* 0x000fe20000000a00 */
[----:B------:R-:W-:Y:S01]  /*00d0*/  UISETP.NE.AND UP3, UPT, UR6, URZ, UPT ;  /* 0x0000003f0600728c */ /* 0x000fe2000bf65270 */
[----:B------:R-:W-:Y:S01]  /*00e0*/  PLOP3.LUT P2, PT, PT, PT, UP2, 0x80, 0x0 ;  /* 0x000000000000781c */ /* 0x000fe20003f4f028 */
[----:B------:R-:W-:Y:S01]  /*00f0*/  UISETP.EQ.U32.AND UP0, UPT, UR4, URZ, UPT ;  /* 0x0000003f0400728c */ /* 0x000fe2000bf02070 */
[----:B------:R-:W-:Y:S01]  /*0100*/  ULDC.64 UR16, c[0x0][0x208] ;  /* 0x0000820000107ab9 */ /* 0x000fe20000000a00 */
[----:B------:R-:W-:Y:S02]  /*0110*/  ULDC.64 UR6, c[0x0][0x2f8] ;  /* 0x0000be0000067ab9 */ /* 0x000fe40000000a00 */
[----:B------:R-:W-:Y:S02]  /*0120*/  UISETP.EQ.OR.EX UP0, UPT, UR5, URZ, !UP3, UP0 ;  /* 0x0000003f0500728c */ /* 0x000fe4000df02700 */
[----:B--2---:R-:W-:-:S06]  /*0130*/  UIMAD.WIDE UR8, UR18, 0x4, UR8 ;  /* 0x00000004120878a5 */ /* 0x004fcc000f8e0208 */
[----:B------:R-:W-:Y:S02]  /*0140*/  IMAD.U32 R2, RZ, RZ, UR8 ;  /* 0x00000008ff027e24 */ /* 0x000fe4000f8e00ff */
[----:B------:R-:W-:Y:S01]  /*0150*/  IMAD.U32 R3, RZ, RZ, UR9 ;  /* 0x00000009ff037e24 */ /* 0x000fe2000f8e00ff */
[----:B------:R-:W-:Y:S02]  /*0160*/  @UP1 ULDC.64 UR8, c[0x0][0x300] ;  /* 0x0000c00000081ab9 */ /* 0x000fe40000000a00 */
[----:B------:R-:W-:Y:S02]  /*0170*/  @UP1 UIMAD.WIDE UR8, UR18, 0x4, UR8 ;  /* 0x00000004120818a5 */ /* 0x000fe4000f8e0208 */
[----:B------:R-:W2:Y:S04]  /*0180*/  @P2 LDG.E R7, desc[UR16][R2.64] ;  /* 0x0000001002072981 */ /* 0x000ea8000c1e1900 */
[----:B------:R-:W-:Y:S01]  /*0190*/  IMAD.U32 R4, RZ, RZ, UR8 ;  /* 0x00000008ff047e24 */ /* 0x000fe2000f8e00ff */
[----:B------:R1:W3:Y:S01]  /*01a0*/  @P2 LDG.E R6, desc[UR16][R2.64+0x4] ;  /* 0x0000041002062981 */ /* 0x0002e2000c1e1900 */
[----:B------:R-:W-:Y:S01]  /*01b0*/  IMAD.U32 R5, RZ, RZ, UR9 ;  /* 0x00000009ff057e24 */ /* 0x000fe2000f8e00ff */
[----:B------:R-:W-:Y:S01]  /*01c0*/  PLOP3.LUT P1, PT, PT, PT, UP0, 0x80, 0x0 ;  /* 0x000000000000781c */ /* 0x000fe20003f2f008 */
[----:B------:R-:W-:-:S03]  /*01d0*/  UIMAD.WIDE UR6, UR18, 0x4, UR6 ;  /* 0x00000004120678a5 */ /* 0x000fc6000f8e0206 */
[----:B------:R-:W4:Y:S03]  /*01e0*/  @P0 LDG.E R4, desc[UR16][R4.64] ;  /* 0x0000001004040981 */ /* 0x000f26000c1e1900 */
[----:B-1----:R-:W-:Y:S02]  /*01f0*/  IMAD.U32 R2, RZ, RZ, UR6 ;  /* 0x00000006ff027e24 */ /* 0x002fe4000f8e00ff */
[----:B------:R-:W-:-:S05]  /*0200*/  IMAD.U32 R3, RZ, RZ, UR7 ;  /* 0x00000007ff037e24 */ /* 0x000fca000f8e00ff */
[----:B------:R-:W5:Y:S01]  /*0210*/  @!P1 LDG.E R0, desc[UR16][R2.64] ;  /* 0x0000001002009981 */ /* 0x000f62000c1e1900 */
[----:B------:R-:W-:Y:S01]  /*0220*/  UMOV UR14, 0xffffffff ;  /* 0xffffffff000e7882 */ /* 0x000fe20000000000 */
[----:B------:R-:W-:Y:S01]  /*0230*/  UMOV UR19, URZ ;  /* 0x0000003f00137c82 */ /* 0x000fe20008000000 */
[----:B------:R-:W1:Y:S01]  /*0240*/  S2R R155, SR_TID.X ;  /* 0x00000000009b7919 */ /* 0x000e620000002100 */
[----:B------:R-:W-:Y:S01]  /*0250*/  UMOV UR8, 0xffffffff ;  /* 0xffffffff00087882 */ /* 0x000fe20000000000 */
[----:B------:R-:W1:Y:S08]  /*0260*/  S2UR UR15, SR_CTAID.X ;  /* 0x00000000000f79c3 */ /* 0x000e700000002500 */
[----:B------:R-:W1:Y:S01]  /*0270*/  S2UR UR9, SR_CTAID.Z ;  /* 0x00000000000979c3 */ /* 0x000e620000002700 */
[----:B--2---:R-:W-:-:S02]  /*0280*/  @P2 R2UR UR14, R7 ;  /* 0x00000000070e22ca */ /* 0x004fc400000e0000 */
[----:B---3--:R-:W-:Y:S02]  /*0290*/  @P2 R2UR UR10, R6 ;  /* 0x00000000060a22ca */ /* 0x008fe400000e0000 */
[----:B----4-:R-:W-:Y:S02]  /*02a0*/  @P0 R2UR UR19, R4 ;  /* 0x00000000041302ca */ /* 0x010fe400000e0000 */
[----:B------:R-:W-:-:S04]  /*02b0*/  ISETP.NE.U32.AND P0, PT, RZ, UR4, PT ;  /* 0x00000004ff007c0c */ /* 0x000fc8000bf05070 */
[----:B------:R-:W-:-:S05]  /*02c0*/  ISETP.NE.AND.EX P0, PT, RZ, UR5, PT, P0 ;  /* 0x00000005ff007c0c */ /* 0x000fca000bf05300 */
[----:B------:R-:W-:-:S07]  /*02d0*/  @UP2 UIADD3 UR10, UR10, -UR14, URZ ;  /* 0x8000000e0a0a2290 */ /* 0x000fce000fffe03f */
[----:B------:R-:W-:Y:S01]  /*02e0*/  @!UP2 ULDC UR10, c[0x0][0x2c4] ;  /* 0x0000b100000aaab9 */ /* 0x000fe20000000800 */
[----:B-----5:R-:W-:Y:S01]  /*02f0*/  @!P1 R2UR UR8, R0 ;  /* 0x00000000000892ca */ /* 0x020fe200000e0000 */
[----:B-1----:R-:W-:-:S14]  /*0300*/  @!P0 BRA `(.L_x_0) ;  /* 0x00000000001c8947 */ /* 0x002fdc0003800000 */
[----:B------:R-:W-:-:S13]  /*0310*/  PLOP3.LUT P0, PT, PT, PT, UP3, 0x80, 0x0 ;  /* 0x000000000000781c */ /* 0x000fda0003f0f038 */
[----:B------:R-:W2:Y:S04]  /*0320*/  @P0 LDG.E R0, desc[UR16][R2.64+0x4] ;  /* 0x0000041002000981 */ /* 0x000ea8000c1e1900 */
[----:B------:R-:W3:Y:S01]  /*0330*/  @!P0 LDG.E R2, desc[UR16][R2.64] ;  /* 0x0000001002028981 */ /* 0x000ee2000c1e1900 */
[----:B--2---:R-:W-:-:S13]  /*0340*/  @P0 R2UR UR6, R0 ;  /* 0x00000000000602ca */ /* 0x004fda00000e0000 */
[----:B------:R-:W-:-:S07]  /*0350*/  @UP3 UIADD3 UR6, UR6, -UR8, URZ ;  /* 0x8000000806063290 */ /* 0x000fce000fffe03f */
[----:B---3--:R-:W-:Y:S01]  /*0360*/  @!P0 R2UR UR6, R2 ;  /* 0x00000000020682ca */ /* 0x008fe200000e0000 */
[----:B------:R-:W-:-:S14]  /*0370*/  BRA `(.L_x_1) ;  /* 0x0000000000047947 */ /* 0x000fdc0003800000 */
.L_x_0:
[----:B------:R-:W-:-:S05]  /*0380*/  ULDC UR6, c[0x0][0x2c8] ;  /* 0x0000b20000067ab9 */ /* 0x000fca0000000800 */
.L_x_1:
[----:B------:R-:W-:Y:S02]  /*0390*/  ULDC.64 UR4, c[0x0][0x308] ;  /* 0x0000c20000047ab9 */ /* 0x000fe40000000a00 */
[----:B------:R-:W-:-:S04]  /*03a0*/  UISETP.NE.U32.AND UP2, UPT, UR4, URZ, UPT ;  /* 0x0000003f0400728c */ /* 0x000fc8000bf45070 */
[----:B------:R-:W-:-:S06]  /*03b0*/  UISETP.NE.AND.EX UP2, UPT, UR5, URZ, UPT, UP2 ;  /* 0x0000003f0500728c */ /* 0x000fcc000bf45320 */
[----:B------:R-:W-:-:S05]  /*03c0*/  PLOP3.LUT P0, PT, PT, PT, UP2, 0x80, 0x0 ;  /* 0x000000000000781c */ /* 0x000fca0003f0f028 */
[----:B------:R-:W-:Y:S02]  /*03d0*/  @UP2 ULDC.64 UR4, c[0x0][0x308] ;  /* 0x0000c20000042ab9 */ /* 0x000fe40000000a00 */
[----:B------:R-:W-:-:S06]  /*03e0*/  @UP2 UIMAD.WIDE UR4, UR18, 0x4, UR4 ;  /* 0x00000004120428a5 */ /* 0x000fcc000f8e0204 */
[----:B------:R-:W-:Y:S02]  /*03f0*/  IMAD.U32 R2, RZ, RZ, UR4 ;  /* 0x00000004ff027e24 */ /* 0x000fe4000f8e00ff */
[----:B------:R-:W-:Y:S01]  /*0400*/  IMAD.U32 R3, RZ, RZ, UR5 ;  /* 0x00000005ff037e24 */ /* 0x000fe2000f8e00ff */
[----:B------:R-:W-:Y:S01]  /*0410*/  USHF.L.U32 UR11, UR15, 0x7, URZ ;  /* 0x000000070f0b7899 */ /* 0x000fe2000800063f */
[----:B------:R-:W-:-:S03]  /*0420*/  @!UP2 ULDC.64 UR4, c[0x0][0x318] ;  /* 0x0000c6000004aab9 */ /* 0x000fc60000000a00 */
[----:B------:R-:W2:Y:S01]  /*0430*/  @P0 LDG.E R0, desc[UR16][R2.64] ;  /* 0x0000001002000981 */ /* 0x000ea2000c1e1900 */
[----:B------:R-:W-:Y:S02]  /*0440*/  UISETP.GT.AND UP1, UPT, UR10, UR11, UPT ;  /* 0x0000000b0a00728c */ /* 0x000fe4000bf24270 */
[----:B------:R-:W-:-:S03]  /*0450*/  @!UP2 UISETP.NE.U32.AND UP0, UPT, UR4, URZ, UPT ;  /* 0x0000003f0400a28c */ /* 0x000fc6000bf05070 */
[----:B------:R-:W-:Y:S01]  /*0460*/  @!UP2 ULDC UR4, c[0x0][0x2cc] ;  /* 0x0000b3000004aab9 */ /* 0x000fe20000000800 */
[----:B------:R-:W-:-:S04]  /*0470*/  @!UP2 UISETP.NE.AND.EX UP0, UPT, UR5, URZ, UPT, UP0 ;  /* 0x0000003f0500a28c */ /* 0x000fc8000bf05300 */
[----:B------:R-:W-:Y:S01]  /*0480*/  @!UP2 USEL UR4, UR4, URZ, UP0 ;  /* 0x0000003f0404a287 */ /* 0x000fe20008000000 */
[----:B--2---:R-:W-:Y:S02]  /*0490*/  @P0 R2UR UR13, R0 ;  /* 0x00000000000d02ca */ /* 0x004fe400000e0000 */
[----:B------:R-:W-:-:S11]  /*04a0*/  PLOP3.LUT P0, PT, PT, PT, UP1, 0x80, 0x0 ;  /* 0x000000000000781c */ /* 0x000fd60003f0f018 */
[----:B------:R-:W-:Y:S02]  /*04b0*/  @UP2 UIADD3 UR13, UR13, -UR19, URZ ;  /* 0x800000130d0d2290 */ /* 0x000fe4000fffe03f */
[----:B------:R-:W-:Y:S01]  /*04c0*/  @!UP2 UIADD3 UR13, UR4, UR6, -UR19 ;  /* 0x00000006040da290 */ /* 0x000fe2000fffe813 */
[----:B------:R-:W-:Y:S11]  /*04d0*/  @!P0 EXIT ;  /* 0x000000000000894d */ /* 0x000ff60003800000 */
[----:B------:R-:W-:Y:S02]  /*04e0*/  UISETP.GE.AND UP0, UPT, UR13, 0x1, UPT ;  /* 0x000000010d00788c */ /* 0x000fe4000bf06270 */
[----:B------:R-:W-:-:S04]  /*04f0*/  UIADD3 UR4, UR13, 0x3f, URZ ;  /* 0x0000003f0d047890 */ /* 0x000fc8000fffe03f */
[----:B------:R-:W-:Y:S01]  /*0500*/  PLOP3.LUT P0, PT, PT, PT, UP0, 0x80, 0x0 ;  /* 0x000000000000781c */ /* 0x000fe20003f0f008 */
[----:B------:R-:W-:-:S04]  /*0510*/  USHF.R.S32.HI UR12, URZ, 0x1f, UR4 ;  /* 0x0000001f3f0c7899 */ /* 0x000fc80008011404 */
[----:B------:R-:W-:-:S08]  /*0520*/  ULEA.HI UR12, UR12, UR4, URZ, 0x6 ;  /* 0x000000040c0c7291 */ /* 0x000fd0000f8f303f */
[----:B------:R-:W-:Y:S05]  /*0530*/  @!P0 BRA `(.L_x_2) ;  /* 0x000000c000148947 */ /* 0x000fea0003800000 */
[----:B------:R-:W1:Y:S01]  /*0540*/  LDC R11, c[0x0][0x278] ;  /* 0x00009e00ff0b7b82 */ /* 0x000e620000000800 */
[----:B------:R-:W2:Y:S01]  /*0550*/  S2R R6, SR_CTAID.Z ;  /* 0x0000000000067919 */ /* 0x000ea20000002700 */
[----:B------:R-:W-:Y:S01]  /*0560*/  SHF.R.S32.HI R54, RZ, 0x1f, R155 ;  /* 0x0000001fff367819 */ /* 0x000fe2000001149b */
[----:B------:R-:W-:Y:S01]  /*0570*/  UISETP.NE.AND UP0, UPT, UR14, -0x1, UPT ;  /* 0xffffffff0e00788c */ /* 0x000fe2000bf05270 */
[----:B------:R-:W-:Y:S01]  /*0580*/  IMAD.U32 R14, RZ, RZ, UR15 ;  /* 0x0000000fff0e7e24 */ /* 0x000fe2000f8e00ff */
[----:B------:R-:W-:-:S09]  /*0590*/  UIADD3 UR5, -UR11, UR10, URZ ;  /* 0x0000000a0b057290 */ /* 0x000fd2000fffe13f */
[----:B------:R-:W-:Y:S01]  /*05a0*/  @UP0 ULDC.64 UR6, c[0x0][0x240] ;  /* 0x0000900000060ab9 */ /* 0x000fe20000000a00 */
[----:B------:R-:W-:Y:S02]  /*05b0*/  @!UP0 USHF.R.S32.HI UR10, URZ, 0x1f, UR18 ;  /* 0x0000001f3f0a8899 */ /* 0x000fe40008011412 */
[----:B------:R-:W-:-:S04]  /*05c0*/  @UP0 UIMAD.WIDE.U32 UR20, UR14, UR6, URZ ;  /* 0x000000060e1402a5 */ /* 0x000fc8000f8e003f */
[----:B------:R-:W-:Y:S01]  /*05d0*/  @UP0 UIMAD UR4, UR14, UR7, UR21 ;  /* 0x000000070e0402a4 */ /* 0x000fe2000f8e0215 */
[----:B-1----:R-:W-:Y:S02]  /*05e0*/  IABS R0, R11 ;  /* 0x0000000b00007213 */ /* 0x002fe40000000000 */
[----:B------:R-:W-:Y:S02]  /*05f0*/  @!UP0 ULDC.64 UR6, c[0x0][0x228] ;  /* 0x00008a0000068ab9 */ /* 0x000fe40000000a00 */
[----:B------:R-:W-:Y:S01]  /*0600*/  @!UP0 UIMAD UR10, UR10, UR6, URZ ;  /* 0x000000060a0a82a4 */ /* 0x000fe2000f8e023f */
[----:B------:R-:W-:Y:S01]  /*0610*/  IMAD.MOV.U32 R10, RZ, RZ, R0 ;  /* 0x000000ffff0a7224 */ /* 0x000fe200078e0000 */
[----:B------:R-:W-:Y:S02]  /*0620*/  @!UP0 UIMAD.WIDE.U32 UR22, UR18, UR6, URZ ;  /* 0x00000006121682a5 */ /* 0x000fe4000f8e003f */
[----:B------:R-:W-:Y:S01]  /*0630*/  @!UP0 UIMAD UR7, UR18, UR7, UR10 ;  /* 0x00000007120782a4 */ /* 0x000fe2000f8e020a */
[----:B------:R-:W1:Y:S01]  /*0640*/  I2F.RP R2, R10 ;  /* 0x0000000a00027306 */ /* 0x000e620000209400 */
[----:B--2---:R-:W-:-:S02]  /*0650*/  IABS R6, R6 ;  /* 0x0000000600067213 */ /* 0x004fc40000000000 */
[----:B------:R-:W-:Y:S01]  /*0660*/  @!UP0 UIADD3 UR4, UR23, UR7, URZ ;  /* 0x0000000717048290 */ /* 0x000fe2000fffe03f */
[----:B------:R-:W-:Y:S02]  /*0670*/  @!UP0 UMOV UR20, UR22 ;  /* 0x0000001600148c82 */ /* 0x000fe40008000000 */
[----:B------:R-:W-:Y:S01]  /*0680*/  ULDC.64 UR6, c[0x0][0x258] ;  /* 0x0000960000067ab9 */ /* 0x000fe20000000a00 */
[----:B------:R-:W-:Y:S01]  /*0690*/  UISETP.NE.AND UP0, UPT, UR8, -0x1, UPT ;  /* 0xffffffff0800788c */ /* 0x000fe2000bf05270 */
[----:B-1----:R-:W1:Y:S10]  /*06a0*/  MUFU.RCP R2, R2 ;  /* 0x0000000200027308 */ /* 0x002e740000001000 */
[----:B------:R-:W-:Y:S01]  /*06b0*/  @UP0 UIADD3 UR21, UR19, UR8, URZ ;  /* 0x0000000813150290 */ /* 0x000fe2000fffe03f */
[----:B------:R-:W-:-:S03]  /*06c0*/  @UP0 ULDC.64 UR10, c[0x0][0x248] ;  /* 0x00009200000a0ab9 */ /* 0x000fc60000000a00 */
[----:B------:R-:W-:Y:S02]  /*06d0*/  @UP0 UIMAD.WIDE.U32 UR24, UR21, UR10, URZ ;  /* 0x0000000a151802a5 */ /* 0x000fe4000f8e003f */
[----:B------:R-:W-:-:S04]  /*06e0*/  @UP0 UIMAD UR21, UR21, UR11, URZ ;  /* 0x0000000b151502a4 */ /* 0x000fc8000f8e023f */
[----:B------:R-:W-:Y:S01]  /*06f0*/  @UP0 UIADD3 UR21, UR25, UR21, URZ ;  /* 0x0000001519150290 */ /* 0x000fe2000fffe03f */
[----:B-1----:R-:W-:-:S04]  /*0700*/  VIADD R2, R2, 0xffffffe ;  /* 0x0ffffffe02027836 */ /* 0x002fc80000000000 */
[----:B------:R-:W1:Y:S02]  /*0710*/  F2I.FTZ.U32.TRUNC.NTZ R3, R2 ;  /* 0x0000000200037305 */ /* 0x000e64000021f000 */
[----:B-1----:R-:W-:Y:S02]  /*0720*/  IMAD.MOV R0, RZ, RZ, -R3 ;  /* 0x000000ffff007224 */ /* 0x002fe400078e0a03 */
[----:B------:R-:W-:Y:S02]  /*0730*/  IMAD.MOV.U32 R2, RZ, RZ, RZ ;  /* 0x000000ffff027224 */ /* 0x000fe400078e00ff */
[----:B------:R-:W-:-:S04]  /*0740*/  IMAD R0, R0, R10, RZ ;  /* 0x0000000a00007224 */ /* 0x000fc800078e02ff */
[----:B------:R-:W-:Y:S01]  /*0750*/  IMAD.HI.U32 R0, R3, R0, R2 ;  /* 0x0000000003007227 */ /* 0x000fe200078e0002 */
[----:B------:R-:W-:-:S04]  /*0760*/  LEA.HI R3, R54, R155, RZ, 0x3 ;  /* 0x0000009b36037211 */ /* 0x000fc800078f18ff */
[----:B------:R-:W-:Y:S01]  /*0770*/  SHF.R.S32.HI R2, RZ, 0x3, R3 ;  /* 0x00000003ff027819 */ /* 0x000fe20000011403 */
[----:B------:R-:W-:Y:S01]  /*0780*/  IMAD.HI.U32 R4, R0, R6, RZ ;  /* 0x0000000600047227 */ /* 0x000fe200078e00ff */
[----:B------:R-:W-:Y:S02]  /*0790*/  LOP3.LUT R3, R3, 0xfffffff8, RZ, 0xc0, !PT ;  /* 0xfffffff803037812 */ /* 0x000fe400078ec0ff */
[----:B------:R-:W-:Y:S01]  /*07a0*/  ISETP.GE.AND P1, PT, R2, UR5, PT ;  /* 0x0000000502007c0c */ /* 0x000fe2000bf26270 */
[----:B------:R-:W-:Y:S02]  /*07b0*/  IMAD.MOV R0, RZ, RZ, -R4 ;  /* 0x000000ffff007224 */ /* 0x000fe400078e0a04 */
[----:B------:R-:W-:Y:S01]  /*07c0*/  IMAD.IADD R53, R155, 0x1, -R3 ;  /* 0x000000019b357824 */ /* 0x000fe200078e0a03 */
[----:B------:R-:W-:Y:S01]  /*07d0*/  SHF.R.S32.HI R3, RZ, 0x1f, R2 ;  /* 0x0000001fff037819 */ /* 0x000fe20000011402 */
[----:B------:R-:W-:Y:S02]  /*07e0*/  IMAD R0, R10, R0, R6 ;  /* 0x000000000a007224 */ /* 0x000fe400078e0206 */
[----:B------:R-:W-:-:S02]  /*07f0*/  IMAD.SHL.U32 R28, R53, 0x8, RZ ;  /* 0x00000008351c7824 */ /* 0x000fc400078e00ff */
[----:B------:R-:W-:Y:S01]  /*0800*/  VIADD R5, R2, 0x40 ;  /* 0x0000004002057836 */ /* 0x000fe20000000000 */
[----:B------:R-:W-:Y:S01]  /*0810*/  ISETP.GT.U32.AND P0, PT, R10, R0, PT ;  /* 0x000000000a00720c */ /* 0x000fe20003f04070 */
[----:B------:R-:W-:Y:S01]  /*0820*/  VIADD R44, R2, 0x10 ;  /* 0x00000010022c7836 */ /* 0x000fe20000000000 */
[----:B------:R-:W-:Y:S01]  /*0830*/  SHF.R.S32.HI R29, RZ, 0x1f, R28 ;  /* 0x0000001fff1d7819 */ /* 0x000fe2000001141c */
[----:B------:R-:W1:Y:S01]  /*0840*/  @!P1 LDC.64 R8, c[0x0][0x240] ;  /* 0x00009000ff089b82 */ /* 0x000e620000000a00 */
[----:B------:R-:W-:Y:S01]  /*0850*/  IADD3 R6, P2, R28, UR20, RZ ;  /* 0x000000141c067c10 */ /* 0x000fe2000ff5e0ff */
[----:B------:R-:W-:Y:S01]  /*0860*/  IMAD.WIDE R14, R14, 0x80, R2 ;  /* 0x000000800e0e7825 */ /* 0x000fe200078e0202 */
[----:B------:R-:W-:Y:S02]  /*0870*/  ISETP.GE.AND P4, PT, R5, UR5, PT ;  /* 0x0000000505007c0c */ /* 0x000fe4000bf86270 */
[----:B------:R-:W-:Y:S01]  /*0880*/  IADD3.X R7, R29, UR4, RZ, P2, !PT ;  /* 0x000000041d077c10 */ /* 0x000fe200097fe4ff */
[----:B------:R-:W-:Y:S01]  /*0890*/  IMAD.U32 R5, RZ, RZ, UR6 ;  /* 0x00000006ff057e24 */ /* 0x000fe2000f8e00ff */
[----:B------:R-:W-:Y:S01]  /*08a0*/  ISETP.GE.AND P3, PT, R44, UR5, PT ;  /* 0x000000052c007c0c */ /* 0x000fe2000bf66270 */
[----:B------:R-:W2:Y:S01]  /*08b0*/  @!P1 LDC.64 R12, c[0x0][0x210] ;  /* 0x00008400ff0c9b82 */ /* 0x000ea20000000a00 */
[----:B------:R-:W-:Y:S01]  /*08c0*/  USHF.R.S32.HI UR4, URZ, 0x1f, UR9 ;  /* 0x0000001f3f047899 */ /* 0x000fe20008011409 */
[----:B------:R-:W-:-:S02]  /*08d0*/  @!P0 IMAD.IADD R0, R0, 0x1, -R10 ;  /* 0x0000000100008824 */ /* 0x000fc400078e0a0a */
[----:B------:R-:W-:Y:S01]  /*08e0*/  IMAD.WIDE.U32 R6, R5, UR9, R6 ;  /* 0x0000000905067c25 */ /* 0x000fe2000f8e0006 */
[----:B------:R-:W-:Y:S01]  /*08f0*/  LOP3.LUT R5, R11, UR9, RZ, 0x3c, !PT ;  /* 0x000000090b057c12 */ /* 0x000fe2000f8e3cff */
[----:B------:R-:W-:Y:S01]  /*0900*/  UIMAD UR4, UR4, UR6, URZ ;  /* 0x00000006040472a4 */ /* 0x000fe2000f8e023f */
[----:B------:R-:W-:Y:S01]  /*0910*/  ISETP.GE.U32.AND P5, PT, R0, R10, PT ;  /* 0x0000000a0000720c */ /* 0x000fe20003fa6070 */
[----:B------:R-:W-:Y:S01]  /*0920*/  @!P0 VIADD R4, R4, 0x1 ;  /* 0x0000000104048836 */ /* 0x000fe20000000000 */
[----:B------:R-:W-:Y:S01]  /*0930*/  ISETP.GE.AND P2, PT, R5, RZ, PT ;  /* 0x000000ff0500720c */ /* 0x000fe20003f46270 */
[----:B------:R-:W-:Y:S01]  /*0940*/  VIADD R49, R2, 0x20 ;  /* 0x0000002002317836 */ /* 0x000fe20000000000 */
[----:B------:R-:W-:Y:S01]  /*0950*/  ISETP.NE.AND P0, PT, R11, RZ, PT ;  /* 0x000000ff0b00720c */ /* 0x000fe20003f05270 */
[----:B------:R-:W-:Y:S01]  /*0960*/  UIMAD UR4, UR9, UR7, UR4 ;  /* 0x00000007090472a4 */ /* 0x000fe2000f8e0204 */
[----:B------:R-:W3:Y:S01]  /*0970*/  @!P3 S2R R19, SR_CgaCtaId ;  /* 0x000000000013b919 */ /* 0x000ee20000008800 */
[----:B------:R-:W4:Y:S01]  /*0980*/  S2UR UR6, SR_CgaCtaId ;  /* 0x00000000000679c3 */ /* 0x000f220000008800 */
[----:B------:R-:W-:Y:S01]  /*0990*/  ISETP.GE.AND P6, PT, R49, UR5, PT ;  /* 0x0000000531007c0c */ /* 0x000fe2000bfc6270 */
[----:B-1----:R-:W-:Y:S01]  /*09a0*/  @!P1 IMAD R0, R15, R8, RZ ;  /* 0x000000080f009224 */ /* 0x002fe200078e02ff */
[----:B------:R-:W-:Y:S01]  /*09b0*/  @!P3 MOV R16, 0x400 ;  /* 0x000004000010b802 */ /* 0x000fe20000000f00 */
[----:B------:R-:W-:Y:S01]  /*09c0*/  VIADD R5, R7, UR4 ;  /* 0x0000000407057c36 */ /* 0x000fe20008000000 */
[----:B------:R-:W-:Y:S01]  /*09d0*/  UMOV UR4, 0x400 ;  /* 0x0000040000047882 */ /* 0x000fe20000000000 */
[----:B------:R-:W-:-:S02]  /*09e0*/  @P5 VIADD R4, R4, 0x1 ;  /* 0x0000000104045836 */ /* 0x000fc40000000000 */
[----:B------:R-:W-:Y:S01]  /*09f0*/  @!P1 IMAD R10, R14, R9, R0 ;  /* 0x000000090e0a9224 */ /* 0x000fe200078e0200 */
[----:B------:R-:W1:Y:S01]  /*0a00*/  @!P3 LDC.64 R20, c[0x0][0x240] ;  /* 0x00009000ff14bb82 */ /* 0x000e620000000a00 */
[----:B------:R-:W-:Y:S02]  /*0a10*/  IMAD.MOV.U32 R34, RZ, RZ, R4 ;  /* 0x000000ffff227224 */ /* 0x000fe400078e0004 */
[----:B------:R-:W-:Y:S02]  /*0a20*/  VIADD R0, R2, 0x50 ;  /* 0x0000005002007836 */ /* 0x000fe40000000000 */
[----:B------:R-:W-:Y:S02]  /*0a30*/  @!P1 IMAD.MOV.U32 R4, RZ, RZ, R6 ;  /* 0x000000ffff049224 */ /* 0x000fe400078e0006 */
[----:B------:R-:W-:Y:S01]  /*0a40*/  @!P2 IMAD.MOV R34, RZ, RZ, -R34 ;  /* 0x000000ffff22a224 */ /* 0x000fe200078e0a22 */
[----:B------:R-:W-:Y:S01]  /*0a50*/  ISETP.GE.AND P2, PT, R0, UR5, PT ;  /* 0x0000000500007c0c */ /* 0x000fe2000bf46270 */
[----:B------:R-:W-:Y:S01]  /*0a60*/  @!P1 IMAD.WIDE.U32 R8, R14, R8, R4 ;  /* 0x000000080e089225 */ /* 0x000fe200078e0004 */
[----:B------:R-:W-:Y:S01]  /*0a70*/  @!P0 LOP3.LUT R34, RZ, R11, RZ, 0x33, !PT ;  /* 0x0000000bff228212 */ /* 0x000fe200078e33ff */
[----:B------:R-:W5:Y:S01]  /*0a80*/  @!P6 LDC.64 R22, c[0x0][0x240] ;  /* 0x00009000ff16eb82 */ /* 0x000f620000000a00 */
[C---:B------:R-:W-:Y:S01]  /*0a90*/  SHF.L.U32 R0, R2.reuse, 0x6, RZ ;  /* 0x0000000602007819 */ /* 0x040fe200000006ff */
[----:B------:R-:W-:-:S02]  /*0aa0*/  VIADD R11, R2, 0x60 ;  /* 0x00000060020b7836 */ /* 0x000fc40000000000 */
[----:B------:R-:W-:Y:S01]  /*0ab0*/  @!P1 IMAD.IADD R9, R9, 0x1, R10 ;  /* 0x0000000109099824 */ /* 0x000fe200078e020a */
[----:B--2---:R-:W-:Y:S01]  /*0ac0*/  @!P1 LEA R10, P5, R8, R12, 0x1 ;  /* 0x0000000c080a9211 */ /* 0x004fe200078a08ff */
[----:B----4-:R-:W-:Y:S01]  /*0ad0*/  ULEA UR4, UR6, UR4, 0x18 ;  /* 0x0000000406047291 */ /* 0x010fe2000f8ec03f */
[----:B------:R-:W-:Y:S01]  /*0ae0*/  LOP3.LUT R0, R0, 0x1c0, RZ, 0xc0, !PT ;  /* 0x000001c000007812 */ /* 0x000fe200078ec0ff */
[----:B------:R-:W2:Y:S01]  /*0af0*/  @!P3 LDC.64 R24, c[0x0][0x210] ;  /* 0x00008400ff18bb82 */ /* 0x000ea20000000a00 */
[----:B------:R-:W-:Y:S01]  /*0b00*/  ISETP.GE.AND P0, PT, R11, UR5, PT ;  /* 0x000000050b007c0c */ /* 0x000fe2000bf06270 */
[----:B------:R-:W-:Y:S01]  /*0b10*/  VIADD R43, R2, 0x30 ;  /* 0x00000030022b7836 */ /* 0x000fe20000000000 */
[----:B------:R-:W-:Y:S01]  /*0b20*/  @!P1 LEA.HI.X R11, R8, R13, R9, 0x1, P5 ;  /* 0x0000000d080b9211 */ /* 0x000fe200028f0c09 */
[----:B------:R-:W-:Y:S01]  /*0b30*/  @UP0 UIADD3 UR6, UR19, UR8, URZ ;  /* 0x0000000813060290 */ /* 0x000fe2000fffe03f */
[----:B------:R-:W-:Y:S02]  /*0b40*/  LOP3.LUT R9, R0, 0x38, R28, 0xf8, !PT ;  /* 0x0000003800097812 */ /* 0x000fe400078ef81c */
[----:B------:R-:W-:Y:S01]  /*0b50*/  SHF.R.U32.HI R8, RZ, 0x3, R0 ;  /* 0x00000003ff087819 */ /* 0x000fe20000011600 */
[----:B------:R-:W4:Y:S01]  /*0b60*/  @!P6 LDC.64 R26, c[0x0][0x210] ;  /* 0x00008400ff1aeb82 */ /* 0x000f220000000a00 */
[----:B------:R-:W-:Y:S01]  /*0b70*/  LEA.HI R13, R54, R155, RZ, 0x6 ;  /* 0x0000009b360d7211 */ /* 0x000fe200078f30ff */
[----:B------:R-:W-:Y:S01]  /*0b80*/  @UP0 ULDC.64 UR8, c[0x0][0x250] ;  /* 0x0000940000080ab9 */ /* 0x000fe20000000a00 */
[----:B------:R-:W-:Y:S01]  /*0b90*/  LOP3.LUT R8, R9, R8, RZ, 0x3c, !PT ;  /* 0x0000000809087212 */ /* 0x000fe200078e3cff */
[----:B------:R-:W-:Y:S01]  /*0ba0*/  @UP0 UIMAD.WIDE.U32 UR22, UR6, UR8, URZ ;  /* 0x00000008061602a5 */ /* 0x000fe2000f8e003f */
[----:B------:R-:W-:Y:S01]  /*0bb0*/  @!P3 IADD3 R0, P5, R14, 0x10, RZ ;  /* 0x000000100e00b810 */ /* 0x000fe20007fbe0ff */
[----:B------:R-:W-:Y:S01]  /*0bc0*/  IMAD.SHL.U32 R9, R13, 0x8, RZ ;  /* 0x000000080d097824 */ /* 0x000fe200078e00ff */
[----:B---3--:R-:W-:Y:S01]  /*0bd0*/  @!P3 LEA R19, R19, R16, 0x18 ;  /* 0x000000101313b211 */ /* 0x008fe200078ec0ff */
[----:B------:R-:W-:-:S02]  /*0be0*/  @UP0 UIMAD UR6, UR6, UR9, URZ ;  /* 0x00000009060602a4 */ /* 0x000fc4000f8e023f */
[----:B------:R-:W-:Y:S01]  /*0bf0*/  @!P3 IMAD.X R12, RZ, RZ, R15, P5 ;  /* 0x000000ffff0cb224 */ /* 0x000fe200028e060f */
[----:B------:R-:W-:Y:S01]  /*0c00*/  LOP3.LUT R18, R8, 0xfffffe00, R9, 0xf8, !PT ;  /* 0xfffffe0008127812 */ /* 0x000fe200078ef809 */
[----:B------:R-:W-:Y:S01]  /*0c10*/  @!P3 IMAD.MOV.U32 R8, RZ, RZ, R6 ;  /* 0x000000ffff08b224 */ /* 0x000fe200078e0006 */
[----:B------:R-:W-:Y:S01]  /*0c20*/  @!P6 IADD3 R13, P5, R14, 0x20, RZ ;  /* 0x000000200e0de810 */ /* 0x000fe20007fbe0ff */
[-C--:B-1----:R-:W-:Y:S01]  /*0c30*/  @!P3 IMAD R12, R12, R20.reuse, RZ ;  /* 0x000000140c0cb224 */ /* 0x082fe200078e02ff */
[----:B------:R-:W-:Y:S01]  /*0c40*/  LEA R246, R18, UR4, 0x1 ;  /* 0x0000000412f67c11 */ /* 0x000fe2000f8e08ff */
[----:B------:R-:W-:Y:S01]  /*0c50*/  @!P3 IMAD.MOV.U32 R9, RZ, RZ, R5 ;  /* 0x000000ffff09b224 */ /* 0x000fe200078e0005 */
[----:B------:R-:W-:Y:S01]  /*0c60*/  @UP0 UIADD3 UR20, UR23, UR6, URZ ;  /* 0x0000000617140290 */ /* 0x000fe2000fffe03f */
[----:B------:R-:W-:Y:S01]  /*0c70*/  @!P6 IMAD.X R16, RZ, RZ, R15, P5 ;  /* 0x000000ffff10e224 */ /* 0x000fe200028e060f */
[----:B------:R-:W-:Y:S01]  /*0c80*/  ISETP.GE.AND P5, PT, R43, UR5, PT ;  /* 0x000000052b007c0c */ /* 0x000fe2000bfa6270 */
[C---:B------:R-:W-:Y:S01]  /*0c90*/  @!P3 IMAD R12, R0.reuse, R21, R12 ;  /* 0x00000015000cb224 */ /* 0x040fe200078e020c */
[----:B------:R-:W-:Y:S01]  /*0ca0*/  @!PT LDS RZ, [RZ] ;  /* 0x00000000fffff984 */ /* 0x000fe20000000800 */
[----:B------:R-:W-:Y:S01]  /*0cb0*/  @!PT LDS RZ, [RZ] ;  /* 0x00000000fffff984 */ /* 0x000fe20000000800 */
[----:B------:R-:W-:Y:S01]  /*0cc0*/  @!PT LDS RZ, [RZ] ;  /* 0x00000000fffff984 */ /* 0x000fe20000000800 */
[----:B------:R-:W-:Y:S01]  /*0cd0*/  @!P1 LDGSTS.E.BYPASS.LTC128B.128 [R246], desc[UR16][R10.64] ;  /* 0x000000000af69fae */ /* 0x000fe2000b901d50 */
[----:B------:R-:W-:-:S03]  /*0ce0*/  @!P3 IMAD.WIDE.U32 R8, R0, R20, R8 ;  /* 0x000000140008b225 */ /* 0x000fc600078e0008 */
[----:B------:R1:W-:Y:S01]  /*0cf0*/  @!P1 LDGSTS.E.BYPASS.LTC128B.128 [R246+0x4000], desc[UR16][R10.64+0x80] ;  /* 0x040000800af69fae */ /* 0x0003e2000b901d50 */
[----:B-----5:R-:W-:Y:S02]  /*0d00*/  @!P6 IMAD R0, R16, R22, RZ ;  /* 0x000000161000e224 */ /* 0x020fe400078e02ff */
[----:B------:R-:W-:Y:S02]  /*0d10*/  VIADD R16, R2, 0x70 ;  /* 0x0000007002107836 */ /* 0x000fe40000000000 */
[----:B------:R-:W-:Y:S02]  /*0d20*/  @!P6 IMAD R17, R13, R23, R0 ;  /* 0x000000170d11e224 */ /* 0x000fe400078e0200 */
[----:B------:R-:W-:Y:S01]  /*0d30*/  @!P3 IMAD.IADD R0, R9, 0x1, R12 ;  /* 0x000000010900b824 */ /* 0x000fe200078e020c */
[----:B--2---:R-:W-:Y:S01]  /*0d40*/  @!P3 LEA R12, P1, R8, R24, 0x1 ;  /* 0x00000018080cb211 */ /* 0x004fe200078208ff */
[----:B------:R-:W2:Y:S01]  /*0d50*/  @!P0 S2R R23, SR_CgaCtaId ;  /* 0x0000000000178919 */ /* 0x000ea20000008800 */
[----:B------:R-:W3:Y:S01]  /*0d60*/  @!P5 LDC.64 R20, c[0x0][0x240] ;  /* 0x00009000ff14db82 */ /* 0x000ee20000000a00 */
[----:B------:R-:W2:Y:S01]  /*0d70*/  @!P2 S2R R24, SR_CgaCtaId ;  /* 0x000000000018a919 */ /* 0x000ea20000008800 */
[----:B-1----:R-:W-:Y:S01]  /*0d80*/  @!P6 MOV R11, R5 ;  /* 0x00000005000be202 */ /* 0x002fe20000000f00 */
[----:B------:R-:W-:-:S04]  /*0d90*/  @!P6 IMAD.MOV.U32 R10, RZ, RZ, R6 ;  /* 0x000000ffff0ae224 */ /* 0x000fc800078e0006 */
[----:B------:R-:W-:Y:S01]  /*0da0*/  @!P6 IMAD.WIDE.U32 R10, R13, R22, R10 ;  /* 0x000000160d0ae225 */ /* 0x000fe200078e000a */
[----:B------:R-:W-:-:S03]  /*0db0*/  @!P3 LEA.HI.X R13, R8, R25, R0, 0x1, P1 ;  /* 0x00000019080db211 */ /* 0x000fc600008f0c00 */
[----:B------:R-:W-:Y:S01]  /*0dc0*/  @!P6 IMAD.IADD R9, R11, 0x1, R17 ;  /* 0x000000010b09e824 */ /* 0x000fe200078e0211 */
[----:B----4-:R-:W-:Y:S01]  /*0dd0*/  @!P6 LEA R8, P1, R10, R26, 0x1 ;  /* 0x0000001a0a08e211 */ /* 0x010fe200078208ff */
[----:B------:R-:W-:Y:S01]  /*0de0*/  @!P3 IMAD R0, R18, 0x2, R19 ;  /* 0x000000021200b824 */ /* 0x000fe200078e0213 */
[----:B------:R-:W-:Y:S02]  /*0df0*/  @!P6 MOV R11, 0x400 ;  /* 0x00000400000be802 */ /* 0x000fe40000000f00 */
[----:B------:R-:W-:Y:S02]  /*0e00*/  @!P6 LEA.HI.X R9, R10, R27, R9, 0x1, P1 ;  /* 0x0000001b0a09e211 */ /* 0x000fe400008f0c09 */
[----:B------:R-:W-:Y:S01]  /*0e10*/  @!P5 IADD3 R17, P1, R14, 0x30, RZ ;  /* 0x000000300e11d810 */ /* 0x000fe20007f3e0ff */
[----:B------:R-:W-:Y:S01]  /*0e20*/  @!P3 LDGSTS.E.BYPASS.LTC128B.128 [R0+0x800], desc[UR16][R12.64] ;  /* 0x008000000c00bfae */ /* 0x000fe2000b901d50 */
[----:B------:R-:W1:Y:S01]  /*0e30*/  @!P4 LDC.64 R26, c[0x0][0x240] ;  /* 0x00009000ff1acb82 */ /* 0x000e620000000a00 */
[----:B------:R-:W-:-:S02]  /*0e40*/  @!P5 MOV R10, 0x400 ;  /* 0x00000400000ad802 */ /* 0x000fc40000000f00 */
[----:B------:R-:W-:Y:S01]  /*0e50*/  @!P5 IMAD.X R25, RZ, RZ, R15, P1 ;  /* 0x000000ffff19d224 */ /* 0x000fe200008e060f */
[----:B------:R-:W-:Y:S01]  /*0e60*/  @!P4 IADD3 R19, P1, R14, 0x40, RZ ;  /* 0x000000400e13c810 */ /* 0x000fe20007f3e0ff */
[----:B------:R4:W-:Y:S01]  /*0e70*/  @!P3 LDGSTS.E.BYPASS.LTC128B.128 [R0+0x4800], desc[UR16][R12.64+0x80] ;  /* 0x048000800c00bfae */ /* 0x0009e2000b901d50 */
[----:B------:R-:W-:-:S03]  /*0e80*/  ISETP.GE.AND P3, PT, R16, UR5, PT ;  /* 0x0000000510007c0c */ /* 0x000fc6000bf66270 */
[--C-:B------:R-:W-:Y:S01]  /*0e90*/  @!P4 IMAD.X R35, RZ, RZ, R15.reuse, P1 ;  /* 0x000000ffff23c224 */ /* 0x100fe200008e060f */
[C---:B------:R-:W-:Y:S01]  /*0ea0*/  @!P2 IADD3 R36, P1, R14.reuse, 0x50, RZ ;  /* 0x000000500e24a810 */ /* 0x040fe20007f3e0ff */
[----:B------:R-:W5:Y:S04]  /*0eb0*/  @!P6 S2R R16, SR_CgaCtaId ;  /* 0x000000000010e919 */ /* 0x000f680000008800 */
[----:B------:R-:W-:Y:S01]  /*0ec0*/  @!P2 IMAD.X R45, RZ, RZ, R15, P1 ;  /* 0x000000ffff2da224 */ /* 0x000fe200008e060f */
[----:B------:R-:W-:-:S03]  /*0ed0*/  @!P0 IADD3 R37, P1, R14, 0x60, RZ ;  /* 0x000000600e258810 */ /* 0x000fc60007f3e0ff */
[----:B------:R-:W1:Y:S02]  /*0ee0*/  @!P3 S2R R22, SR_CgaCtaId ;  /* 0x000000000016b919 */ /* 0x000e640000008800 */
[----:B------:R-:W-:Y:S01]  /*0ef0*/  @!P0 IMAD.X R46, RZ, RZ, R15, P1 ;  /* 0x000000ffff2e8224 */ /* 0x000fe200008e060f */
[----:B------:R-:W-:-:S05]  /*0f00*/  @!P3 IADD3 R42, P1, R14, 0x70, RZ ;  /* 0x000000700e2ab810 */ /* 0x000fca0007f3e0ff */
[----:B------:R-:W-:Y:S01]  /*0f10*/  @!P3 IMAD.X R51, RZ, RZ, R15, P1 ;  /* 0x000000ffff33b224 */ /* 0x000fe200008e060f */
[----:B------:R-:W-:Y:S01]  /*0f20*/  PLOP3.LUT P1, PT, PT, PT, UP0, 0x80, 0x0 ;  /* 0x000000000000781c */ /* 0x000fe20003f2f008 */
[----:B----4-:R-:W4:Y:S01]  /*0f30*/  @!P5 S2R R13, SR_CgaCtaId ;  /* 0x00000000000dd919 */ /* 0x010f220000008800 */
[----:B------:R-:W-:Y:S01]  /*0f40*/  @!P4 MOV R0, 0x400 ;  /* 0x000004000000c802 */ /* 0x000fe20000000f00 */
[----:B------:R-:W2:Y:S01]  /*0f50*/  @!P4 S2R R12, SR_CgaCtaId ;  /* 0x00000000000cc919 */ /* 0x000ea20000008800 */
[----:B-----5:R-:W-:Y:S02]  /*0f60*/  @!P6 LEA R16, R16, R11, 0x18 ;  /* 0x0000000b1010e211 */ /* 0x020fe400078ec0ff */
[----:B----4-:R-:W-:Y:S02]  /*0f70*/  @!P5 LEA R15, R13, R10, 0x18 ;  /* 0x0000000a0d0fd211 */ /* 0x010fe400078ec0ff */
[----:B--2---:R-:W-:-:S05]  /*0f80*/  @!P4 LEA R47, R12, R0, 0x18 ;  /* 0x000000000c2fc211 */ /* 0x004fca00078ec0ff */
[----:B-1-3--:R-:W-:Y:S05]  /*0f90*/  @P1 BRA `(.L_x_3) ;  /* 0x0000000000301947 */ /* 0x00afea0003800000 */
[----:B------:R-:W-:Y:S01]  /*0fa0*/  USHF.R.S32.HI UR23, URZ, 0x1f, UR19 ;  /* 0x0000001f3f177899 */ /* 0x000fe20008011413 */
[----:B------:R-:W-:Y:S01]  /*0fb0*/  ULDC.64 UR10, c[0x0][0x248] ;  /* 0x00009200000a7ab9 */ /* 0x000fe20000000a00 */
[----:B------:R-:W-:Y:S02]  /*0fc0*/  USHF.R.S32.HI UR21, URZ, 0x1f, UR18 ;  /* 0x0000001f3f157899 */ /* 0x000fe40008011412 */
[----:B------:R-:W-:Y:S02]  /*0fd0*/  UIMAD UR23, UR23, UR10, URZ ;  /* 0x0000000a171772a4 */ /* 0x000fe4000f8e023f */
[----:B------:R-:W-:Y:S02]  /*0fe0*/  UIMAD.WIDE.U32 UR24, UR19, UR10, URZ ;  /* 0x0000000a131872a5 */ /* 0x000fe4000f8e003f */
[----:B------:R-:W-:Y:S01]  /*0ff0*/  UIMAD UR23, UR19, UR11, UR23 ;  /* 0x0000000b131772a4 */ /* 0x000fe2000f8e0217 */
[----:B------:R-:W-:-:S03]  /*1000*/  ULDC.64 UR6, c[0x0][0x230] ;  /* 0x00008c0000067ab9 */ /* 0x000fc60000000a00 */
[----:B------:R-:W-:Y:S02]  /*1010*/  UIADD3 UR25, UR25, UR23, URZ ;  /* 0x0000001719197290 */ /* 0x000fe4000fffe03f */
[----:B------:R-:W-:Y:S02]  /*1020*/  UIMAD UR21, UR21, UR6, URZ ;  /* 0x00000006151572a4 */ /* 0x000fe4000f8e023f */
[----:B------:R-:W-:Y:S02]  /*1030*/  UIMAD.WIDE.U32 UR24, UR18, UR6, UR24 ;  /* 0x00000006121872a5 */ /* 0x000fe4000f8e0018 */
[----:B------:R-:W-:-:S04]  /*1040*/  UIMAD UR7, UR18, UR7, UR21 ;  /* 0x00000007120772a4 */ /* 0x000fc8000f8e0215 */
[----:B------:R-:W-:-:S12]  /*1050*/  UIADD3 UR21, UR25, UR7, URZ ;  /* 0x0000000719157290 */ /* 0x000fd8000fffe03f */
.L_x_3:
[----:B------:R-:W-:Y:S01]  /*1060*/  @!P2 MOV R12, 0x400 ;  /* 0x00000400000ca802 */ /* 0x000fe20000000f00 */
[----:B------:R-:W-:Y:S06]  /*1070*/  @P1 BRA `(.L_x_4) ;  /* 0x0000000000301947 */ /* 0x000fec0003800000 */
[----:B------:R-:W-:Y:S01]  /*1080*/  USHF.R.S32.HI UR20, URZ, 0x1f, UR19 ;  /* 0x0000001f3f147899 */ /* 0x000fe20008011413 */
[----:B------:R-:W-:Y:S01]  /*1090*/  ULDC.64 UR8, c[0x0][0x250] ;  /* 0x0000940000087ab9 */ /* 0x000fe20000000a00 */
[----:B------:R-:W-:Y:S02]  /*10a0*/  ULDC.64 UR6, c[0x0][0x238] ;  /* 0x00008e0000067ab9 */ /* 0x000fe40000000a00 */
[----:B------:R-:W-:Y:S02]  /*10b0*/  UIMAD UR20, UR20, UR8, URZ ;  /* 0x00000008141472a4 */ /* 0x000fe4000f8e023f */
[----:B------:R-:W-:Y:S02]  /*10c0*/  UIMAD.WIDE.U32 UR22, UR19, UR8, URZ ;  /* 0x00000008131672a5 */ /* 0x000fe4000f8e003f */
[----:B------:R-:W-:Y:S02]  /*10d0*/  UIMAD UR20, UR19, UR9, UR20 ;  /* 0x00000009131472a4 */ /* 0x000fe4000f8e0214 */
[----:B------:R-:W-:-:S02]  /*10e0*/  USHF.R.S32.HI UR19, URZ, 0x1f, UR18 ;  /* 0x0000001f3f137899 */ /* 0x000fc40008011412 */
[----:B------:R-:W-:Y:S02]  /*10f0*/  UIADD3 UR23, UR23, UR20, URZ ;  /* 0x0000001417177290 */ /* 0x000fe4000fffe03f */
[----:B------:R-:W-:Y:S02]  /*1100*/  UIMAD UR19, UR19, UR6, URZ ;  /* 0x00000006131372a4 */ /* 0x000fe4000f8e023f */
[----:B------:R-:W-:Y:S02]  /*1110*/  UIMAD.WIDE.U32 UR22, UR18, UR6, UR22 ;  /* 0x00000006121672a5 */ /* 0x000fe4000f8e0016 */
[----:B------:R-:W-:-:S04]  /*1120*/  UIMAD UR7, UR18, UR7, UR19 ;  /* 0x00000007120772a4 */ /* 0x000fc8000f8e0213 */
[----:B------:R-:W-:-:S12]  /*1130*/  UIADD3 UR20, UR23, UR7, URZ ;  /* 0x0000000717147290 */ /* 0x000fd8000fffe03f */
.L_x_4:
[----:B------:R-:W-:Y:S01]  /*1140*/  IMAD R0, R3, UR10, RZ ;  /* 0x0000000a03007c24 */ /* 0x000fe2000f8e02ff */
[----:B------:R-:W1:Y:S01]  /*1150*/  @!P5 LDC.64 R40, c[0x0][0x210] ;  /* 0x00008400ff28db82 */ /* 0x000e620000000a00 */
[C---:B------:R-:W-:Y:S01]  /*1160*/  IMAD.WIDE.U32 R10, R2.reuse, UR10, R28 ;  /* 0x0000000a020a7c25 */ /* 0x040fe2000f8e001c */
[----:B------:R-:W-:Y:S01]  /*1170*/  @!P3 MOV R4, 0x400 ;  /* 0x000004000004b802 */ /* 0x000fe20000000f00 */
[----:B------:R-:W-:Y:S01]  /*1180*/  ULEA.HI.SX32 UR18, UR12, 0xffffffff, 0x1a ;  /* 0xffffffff0c127891 */ /* 0x000fe2000f8fd23f */
[----:B------:R-:W-:Y:S01]  /*1190*/  @!P0 MOV R7, 0x400 ;  /* 0x0000040000078802 */ /* 0x000fe20000000f00 */
[----:B------:R-:W-:Y:S01]  /*11a0*/  IMAD R0, R2, UR11, R0 ;  /* 0x0000000b02007c24 */ /* 0x000fe2000f8e0200 */
[----:B------:R-:W-:Y:S01]  /*11b0*/  IADD3 R32, P1, R10, UR24, RZ ;  /* 0x000000180a207c10 */ /* 0x000fe2000ff3e0ff */
[--C-:B------:R-:W-:Y:S01]  /*11c0*/  @!P0 IMAD.MOV.U32 R13, RZ, RZ, R5.reuse ;  /* 0x000000ffff0d8224 */ /* 0x100fe200078e0005 */
[----:B------:R-:W-:Y:S01]  /*11d0*/  @!P3 LEA R52, R22, R4, 0x18 ;  /* 0x000000041634b211 */ /* 0x000fe200078ec0ff */
[----:B------:R-:W-:Y:S01]  /*11e0*/  @!P5 IMAD R4, R25, R20, RZ ;  /* 0x000000141904d224 */ /* 0x000fe200078e02ff */
[----:B------:R-:W-:Y:S01]  /*11f0*/  IADD3.X R33, R11, UR21, R0, P1, !PT ;  /* 0x000000150b217c10 */ /* 0x000fe20008ffe400 */
[----:B------:R-:W-:Y:S01]  /*1200*/  @!P6 IMAD R0, R18, 0x2, R16 ;  /* 0x000000021200e824 */ /* 0x000fe200078e0210 */
[----:B------:R-:W-:Y:S01]  /*1210*/  @!P0 LEA R50, R23, R7, 0x18 ;  /* 0x0000000717328211 */ /* 0x000fe200078ec0ff */
[----:B------:R-:W2:Y:S01]  /*1220*/  @!P4 LDC.64 R38, c[0x0][0x210] ;  /* 0x00008400ff26cb82 */ /* 0x000ea20000000a00 */
[C---:B------:R-:W-:Y:S01]  /*1230*/  @!P5 IMAD R7, R17.reuse, R21, R4 ;  /* 0x000000151107d224 */ /* 0x040fe200078e0204 */
[----:B------:R-:W-:Y:S01]  /*1240*/  @!P2 LEA R48, R24, R12, 0x18 ;  /* 0x0000000c1830a211 */ /* 0x000fe200078ec0ff */
[----:B------:R-:W-:Y:S01]  /*1250*/  @!P5 IMAD.MOV.U32 R4, RZ, RZ, R6 ;  /* 0x000000ffff04d224 */ /* 0x000fe200078e0006 */
[----:B------:R-:W-:Y:S01]  /*1260*/  @!PT LDS RZ, [RZ] ;  /* 0x00000000fffff984 */ /* 0x000fe20000000800 */
[----:B------:R-:W-:Y:S01]  /*1270*/  @!PT LDS RZ, [RZ] ;  /* 0x00000000fffff984 */ /* 0x000fe20000000800 */
[----:B------:R-:W-:Y:S01]  /*1280*/  @!PT LDS RZ, [RZ] ;  /* 0x00000000fffff984 */ /* 0x000fe20000000800 */
[----:B------:R-:W-:Y:S01]  /*1290*/  @!P6 LDGSTS.E.BYPASS.LTC128B.128 [R0+0x1000], desc[UR16][R8.64] ;  /* 0x010000000800efae */ /* 0x000fe2000b901d50 */
[--C-:B------:R-:W-:Y:S01]  /*12a0*/  @!P3 IMAD.MOV.U32 R21, RZ, RZ, R5.reuse ;  /* 0x000000ffff15b224 */ /* 0x100fe200078e0005 */
[----:B------:R-:W-:Y:S01]  /*12b0*/  UIMAD UR19, UR18, -0x40, UR13 ;  /* 0xffffffc0121378a4 */ /* 0x000fe2000f8e020d */
[----:B------:R-:W-:Y:S01]  /*12c0*/  @!P5 IMAD.WIDE.U32 R10, R17, R20, R4 ;  /* 0x00000014110ad225 */ /* 0x000fe200078e0004 */
[----:B------:R-:W3:Y:S01]  /*12d0*/  @!P2 LDC.64 R30, c[0x0][0x240] ;  /* 0x00009000ff1eab82 */ /* 0x000ee20000000a00 */
[----:B------:R4:W-:Y:S01]  /*12e0*/  @!P6 LDGSTS.E.BYPASS.LTC128B.128 [R0+0x5000], desc[UR16][R8.64+0x80] ;  /* 0x050000800800efae */ /* 0x0009e2000b901d50 */
[----:B------:R-:W-:Y:S01]  /*12f0*/  ULDC.64 UR6, c[0x0][0x260] ;  /* 0x0000980000067ab9 */ /* 0x000fe20000000a00 */
[--C-:B------:R-:W-:Y:S01]  /*1300*/  @!P4 IMAD.MOV.U32 R4, RZ, RZ, R6.reuse ;  /* 0x000000ffff04c224 */ /* 0x100fe200078e0006 */
[----:B------:R-:W-:Y:S01]  /*1310*/  ISETP.GE.AND P6, PT, R2, UR19, PT ;  /* 0x0000001302007c0c */ /* 0x000fe2000bfc6270 */
[--C-:B------:R-:W-:Y:S01]  /*1320*/  @!P0 IMAD.MOV.U32 R12, RZ, RZ, R6.reuse ;  /* 0x000000ffff0c8224 */ /* 0x100fe200078e0006 */
[----:B------:R-:W-:Y:S01]  /*1330*/  USHF.L.U64.HI UR23, UR10, 0x6, UR11 ;  /* 0x000000060a177899 */ /* 0x000fe2000801020b */
[----:B------:R-:W-:Y:S01]  /*1340*/  @!P3 IMAD.MOV.U32 R20, RZ, RZ, R6 ;  /* 0x000000ffff14b224 */ /* 0x000fe200078e0006 */
[----:B------:R-:W5:Y:S01]  /*1350*/  @!P0 LDC.64 R22, c[0x0][0x240] ;  /* 0x00009000ff168b82 */ /* 0x000f620000000a00 */
[----:B------:R-:W-:Y:S01]  /*1360*/  IMAD.WIDE.U32 R56, R34, UR6, R32 ;  /* 0x0000000622387c25 */ /* 0x000fe2000f8e0020 */
[----:B------:R-:W-:-:S02]  /*1370*/  USHF.L.U32 UR24, UR10, 0x6, URZ ;  /* 0x000000060a187899 */ /* 0x000fc4000800063f */
[----:B------:R-:W-:Y:S01]  /*1380*/  USHF.R.S32.HI UR21, URZ, 0x1f, UR18 ;  /* 0x0000001f3f157899 */ /* 0x000fe20008011412 */
[----:B------:R-:W-:Y:S01]  /*1390*/  IMAD.MOV.U32 R166, RZ, RZ, R56 ;  /* 0x000000ffffa67224 */ /* 0x000fe200078e0038 */
[----:B------:R-:W-:Y:S01]  /*13a0*/  UIMAD.WIDE.U32 UR26, UR10, 0x20, URZ ;  /* 0x000000200a1a78a5 */ /* 0x000fe2000f8e003f */
[----:B------:R-:W-:Y:S01]  /*13b0*/  STL.64 [R1+0x20], R56 ;  /* 0x0000203801007387 */ /* 0x000fe20000100a00 */
[----:B------:R-:W5:Y:S01]  /*13c0*/  @!P0 LDC.64 R24, c[0x0][0x210] ;  /* 0x00008400ff188b82 */ /* 0x000f620000000a00 */
[----:B------:R-:W-:-:S07]  /*13d0*/  IMAD.U32 R154, RZ, RZ, UR24 ;  /* 0x00000018ff9a7e24 */ /* 0x000fce000f8e00ff */
[----:B------:R-:W5:Y:S01]  /*13e0*/  @!P3 LDC.64 R16, c[0x0][0x240] ;  /* 0x00009000ff10bb82 */ /* 0x000f620000000a00 */
[-C--:B----4-:R-:W-:Y:S02]  /*13f0*/  @!P4 IMAD R0, R35, R26.reuse, RZ ;  /* 0x0000001a2300c224 */ /* 0x090fe400078e02ff */
[----:B------:R-:W-:Y:S01]  /*1400*/  @!P4 IMAD.WIDE.U32 R8, R19, R26, R4 ;  /* 0x0000001a1308c225 */ /* 0x000fe200078e0004 */
[----:B-1----:R-:W-:-:S03]  /*1410*/  @!P5 LEA R4, P1, R10, R40, 0x1 ;  /* 0x000000280a04d211 */ /* 0x002fc600078208ff */
[----:B------:R-:W-:Y:S02]  /*1420*/  @!P4 IMAD R14, R19, R27, R0 ;  /* 0x0000001b130ec224 */ /* 0x000fe400078e0200 */
[----:B------:R-:W1:Y:S01]  /*1430*/  @!P2 LDC.64 R26, c[0x0][0x210] ;  /* 0x00008400ff1aab82 */ /* 0x000e620000000a00 */
[----:B------:R-:W-:Y:S02]  /*1440*/  @!P5 IMAD.IADD R0, R11, 0x1, R7 ;  /* 0x000000010b00d824 */ /* 0x000fe400078e0207 */
[----:B------:R-:W-:Y:S02]  /*1450*/  @!P2 IMAD.MOV.U32 R7, RZ, RZ, R5 ;  /* 0x000000ffff07a224 */ /* 0x000fe400078e0005 */
[----:B------:R-:W-:Y:S01]  /*1460*/  @!P4 IMAD.IADD R9, R9, 0x1, R14 ;  /* 0x000000010909c824 */ /* 0x000fe200078e020e */
[----:B------:R-:W-:Y:S01]  /*1470*/  @!P5 LEA.HI.X R5, R10, R41, R0, 0x1, P1 ;  /* 0x000000290a05d211 */ /* 0x000fe200008f0c00 */
[----:B------:R-:W-:Y:S01]  /*1480*/  @!P5 IMAD R0, R18, 0x2, R15 ;  /* 0x000000021200d824 */ /* 0x000fe200078e020f */
[----:B--2---:R-:W-:-:S04]  /*1490*/  @!P4 LEA R10, P1, R8, R38, 0x1 ;  /* 0x00000026080ac211 */ /* 0x004fc800078208ff */
[----:B------:R-:W-:Y:S01]  /*14a0*/  @!P5 LDGSTS.E.BYPASS.LTC128B.128 [R0+0x1800], desc[UR16][R4.64] ;  /* 0x018000000400dfae */ /* 0x000fe2000b901d50 */
[----:B------:R-:W-:-:S03]  /*14b0*/  @!P4 LEA.HI.X R11, R8, R39, R9, 0x1, P1 ;  /* 0x00000027080bc211 */ /* 0x000fc600008f0c09 */
[----:B------:R3:W-:Y:S01]  /*14c0*/  @!P5 LDGSTS.E.BYPASS.LTC128B.128 [R0+0x5800], desc[UR16][R4.64+0x80] ;  /* 0x058000800400dfae */ /* 0x0007e2000b901d50 */
[----:B------:R-:W-:Y:S01]  /*14d0*/  ISETP.GE.AND P5, PT, R44, UR19, PT ;  /* 0x000000132c007c0c */ /* 0x000fe2000bfa6270 */
[----:B---3--:R-:W-:Y:S02]  /*14e0*/  @!P2 IMAD R4, R45, R30, RZ ;  /* 0x0000001e2d04a224 */ /* 0x008fe400078e02ff */
[----:B-----5:R-:W-:Y:S02]  /*14f0*/  @!P0 IMAD R0, R46, R22, RZ ;  /* 0x000000162e008224 */ /* 0x020fe400078e02ff */
[C---:B------:R-:W-:Y:S02]  /*1500*/  @!P2 IMAD R8, R36.reuse, R31, R4 ;  /* 0x0000001f2408a224 */ /* 0x040fe400078e0204 */
[----:B------:R-:W-:-:S04]  /*1510*/  @!P2 IMAD.WIDE.U32 R4, R36, R30, R6 ;  /* 0x0000001e2404a225 */ /* 0x000fc800078e0006 */
[----:B------:R-:W-:Y:S02]  /*1520*/  @!P0 IMAD R14, R37, R23, R0 ;  /* 0x00000017250e8224 */ /* 0x000fe400078e0200 */
[----:B------:R-:W-:Y:S02]  /*1530*/  @!P4 IMAD R0, R18, 0x2, R47 ;  /* 0x000000021200c824 */ /* 0x000fe400078e022f */
[----:B------:R-:W-:Y:S01]  /*1540*/  @!P2 IMAD.IADD R5, R5, 0x1, R8 ;  /* 0x000000010505a824 */ /* 0x000fe200078e0208 */
[C---:B-1----:R-:W-:Y:S01]  /*1550*/  @!P2 LEA R8, P1, R4.reuse, R26, 0x1 ;  /* 0x0000001a0408a211 */ /* 0x042fe200078208ff */
[----:B------:R-:W-:Y:S01]  /*1560*/  @!P0 IMAD.WIDE.U32 R6, R37, R22, R12 ;  /* 0x0000001625068225 */ /* 0x000fe200078e000c */
[----:B------:R-:W-:Y:S01]  /*1570*/  @!P4 LDGSTS.E.BYPASS.LTC128B.128 [R0+0x2000], desc[UR16][R10.64] ;  /* 0x020000000a00cfae */ /* 0x000fe2000b901d50 */
[----:B------:R-:W-:Y:S02]  /*1580*/  SHF.R.S32.HI R22, RZ, 0x1f, R34 ;  /* 0x0000001fff167819 */ /* 0x000fe40000011422 */
[----:B------:R-:W-:Y:S01]  /*1590*/  @!P2 LEA.HI.X R9, R4, R27, R5, 0x1, P1 ;  /* 0x0000001b0409a211 */ /* 0x000fe200008f0c05 */
[----:B------:R1:W-:Y:S01]  /*15a0*/  @!P4 LDGSTS.E.BYPASS.LTC128B.128 [R0+0x6000], desc[UR16][R10.64+0x80] ;  /* 0x060000800a00cfae */ /* 0x0003e2000b901d50 */
[----:B------:R-:W-:Y:S01]  /*15b0*/  @!P0 IMAD.IADD R5, R7, 0x1, R14 ;  /* 0x0000000107058824 */ /* 0x000fe200078e020e */
[----:B------:R-:W-:Y:S01]  /*15c0*/  @!P0 LEA R4, P1, R6, R24, 0x1 ;  /* 0x0000001806048211 */ /* 0x000fe200078208ff */
[----:B------:R-:W2:Y:S01]  /*15d0*/  @!P6 S2R R14, SR_CgaCtaId ;  /* 0x00000000000ee919 */ /* 0x000ea20000008800 */
[----:B------:R-:W-:-:S02]  /*15e0*/  LEA.HI R12, R54, R155, RZ, 0x4 ;  /* 0x0000009b360c7211 */ /* 0x000fc400078f20ff */
[----:B------:R-:W-:Y:S01]  /*15f0*/  @!P0 LEA.HI.X R5, R6, R25, R5, 0x1, P1 ;  /* 0x0000001906058211 */ /* 0x000fe200008f0c05 */
[----:B------:R-:W-:Y:S01]  /*1600*/  @!P3 IMAD R6, R51, R16, RZ ;  /* 0x000000103306b224 */ /* 0x000fe200078e02ff */
[----:B------:R-:W-:Y:S02]  /*1610*/  ISETP.GE.AND P1, PT, R43, UR19, PT ;  /* 0x000000132b007c0c */ /* 0x000fe4000bf26270 */
[----:B------:R-:W-:Y:S01]  /*1620*/  SHF.R.S32.HI R13, RZ, 0x4, R12 ;  /* 0x00000004ff0d7819 */ /* 0x000fe2000001140c */
[----:B------:R-:W-:Y:S01]  /*1630*/  @!P3 IMAD R6, R42, R17, R6 ;  /* 0x000000112a06b224 */ /* 0x000fe200078e0206 */
[----:B------:R-:W-:-:S09]  /*1640*/  ISETP.GE.AND P4, PT, R44, UR19, PT ;  /* 0x000000132c007c0c */ /* 0x000fd2000bf86270 */
[----:B------:R-:W3:Y:S01]  /*1650*/  @!P1 S2R R17, SR_CgaCtaId ;  /* 0x0000000000119919 */ /* 0x000ee20000008800 */
[----:B------:R-:W-:Y:S01]  /*1660*/  VOTEU.ALL UP0, P1 ;  /* 0x00000000003f7886 */ /* 0x000fe20000800000 */
[----:B-1----:R-:W-:Y:S01]  /*1670*/  @!P2 IMAD R0, R18, 0x2, R48 ;  /* 0x000000021200a824 */ /* 0x002fe200078e0230 */
[----:B------:R-:W1:Y:S04]  /*1680*/  @!P6 LDC.64 R10, c[0x0][0x218] ;  /* 0x00008600ff0aeb82 */ /* 0x000e680000000a00 */
[----:B------:R-:W-:Y:S04]  /*1690*/  @!P2 LDGSTS.E.BYPASS.LTC128B.128 [R0+0x2800], desc[UR16][R8.64] ;  /* 0x028000000800afae */ /* 0x000fe8000b901d50 */
[----:B------:R4:W-:Y:S01]  /*16a0*/  @!P2 LDGSTS.E.BYPASS.LTC128B.128 [R0+0x6800], desc[UR16][R8.64+0x80] ;  /* 0x068000800800afae */ /* 0x0009e2000b901d50 */
[----:B------:R-:W-:-:S13]  /*16b0*/  ISETP.GE.AND P2, PT, R49, UR19, PT ;  /* 0x0000001331007c0c */ /* 0x000fda000bf46270 */
[----:B------:R-:W5:Y:S01]  /*16c0*/  @!P2 S2R R19, SR_CgaCtaId ;  /* 0x000000000013a919 */ /* 0x000f620000008800 */
[----:B----4-:R-:W4:Y:S01]  /*16d0*/  @!P3 LDC.64 R8, c[0x0][0x210] ;  /* 0x00008400ff08bb82 */ /* 0x010f220000000a00 */
[----:B------:R-:W-:-:S05]  /*16e0*/  @!P0 IMAD R0, R18, 0x2, R50 ;  /* 0x0000000212008824 */ /* 0x000fca00078e0232 */
[----:B------:R-:W-:Y:S04]  /*16f0*/  @!P0 LDGSTS.E.BYPASS.LTC128B.128 [R0+0x3000], desc[UR16][R4.64] ;  /* 0x0300000004008fae */ /* 0x000fe8000b901d50 */
[----:B------:R2:W-:Y:S02]  /*1700*/  @!P0 LDGSTS.E.BYPASS.LTC128B.128 [R0+0x7000], desc[UR16][R4.64+0x80] ;  /* 0x0700008004008fae */ /* 0x0005e4000b901d50 */
[----:B--2---:R-:W-:Y:S02]  /*1710*/  @!P3 IMAD.WIDE.U32 R4, R42, R16, R20 ;  /* 0x000000102a04b225 */ /* 0x004fe400078e0014 */
[----:B------:R-:W2:Y:S01]  /*1720*/  @!P5 S2R R16, SR_CgaCtaId ;  /* 0x000000000010d919 */ /* 0x000ea20000008800 */
[----:B------:R-:W3:Y:S01]  /*1730*/  @!P2 LDC.64 R20, c[0x0][0x218] ;  /* 0x00008600ff14ab82 */ /* 0x000ee20000000a00 */
[----:B------:R-:W-:Y:S01]  /*1740*/  IMAD R0, R22, UR6, RZ ;  /* 0x0000000616007c24 */ /* 0x000fe2000f8e02ff */
[----:B----4-:R-:W-:Y:S01]  /*1750*/  @!P3 LEA R8, P0, R4, R8, 0x1 ;  /* 0x000000080408b211 */ /* 0x010fe200078008ff */
[----:B------:R-:W-:Y:S01]  /*1760*/  @!P3 IMAD.IADD R6, R5, 0x1, R6 ;  /* 0x000000010506b824 */ /* 0x000fe200078e0206 */
[----:B------:R-:W-:Y:S01]  /*1770*/  UIMAD UR6, UR23, UR18, URZ ;  /* 0x00000012170672a4 */ /* 0x000fe2000f8e023f */
[----:B------:R-:W-:-:S03]  /*1780*/  IMAD R0, R34, UR7, R0 ;  /* 0x0000000722007c24 */ /* 0x000fc6000f8e0200 */
[----:B------:R-:W-:Y:S01]  /*1790*/  @!P3 LEA.HI.X R9, R4, R9, R6, 0x1, P0 ;  /* 0x000000090409b211 */ /* 0x000fe200000f0c06 */
[----:B------:R-:W-:Y:S01]  /*17a0*/  IMAD.IADD R167, R57, 0x1, R0 ;  /* 0x0000000139a77824 */ /* 0x000fe200078e0200 */
[----:B------:R-:W-:Y:S01]  /*17b0*/  UIMAD UR6, UR21, UR24, UR6 ;  /* 0x00000018150672a4 */ /* 0x000fe2000f8e0206 */
[----:B------:R-:W-:Y:S02]  /*17c0*/  @!P3 IMAD R0, R18, 0x2, R52 ;  /* 0x000000021200b824 */ /* 0x000fe400078e0234 */
[----:B------:R-:W-:Y:S01]  /*17d0*/  IMAD.WIDE.U32 R4, R154, UR18, R166 ;  /* 0x000000129a047c25 */ /* 0x000fe2000f8e00a6 */
[----:B------:R-:W-:Y:S03]  /*17e0*/  STL.64 [R1+0x10], R166 ;  /* 0x000010a601007387 */ /* 0x000fe60000100a00 */
[----:B------:R-:W-:Y:S01]  /*17f0*/  VIADD R5, R5, UR6 ;  /* 0x0000000605057c36 */ /* 0x000fe20008000000 */
[----:B------:R-:W-:Y:S01]  /*1800*/  @!P3 LDGSTS.E.BYPASS.LTC128B.128 [R0+0x3800], desc[UR16][R8.64] ;  /* 0x038000000800bfae */ /* 0x000fe2000b901d50 */
[C---:B-1----:R-:W-:Y:S01]  /*1810*/  @!P6 LEA R6, P0, R4.reuse, R10, 0x1 ;  /* 0x0000000a0406e211 */ /* 0x042fe200078008ff */
[----:B------:R-:W-:Y:S01]  /*1820*/  USHF.L.U32 UR6, UR11, 0x5, URZ ;  /* 0x000000050b067899 */ /* 0x000fe2000800063f */
[----:B------:R-:W-:Y:S01]  /*1830*/  @!P2 MOV R10, 0x400 ;  /* 0x00000400000aa802 */ /* 0x000fe20000000f00 */
[----:B------:R1:W-:Y:S01]  /*1840*/  @!P3 LDGSTS.E.BYPASS.LTC128B.128 [R0+0x7800], desc[UR16][R8.64+0x80] ;  /* 0x078000800800bfae */ /* 0x0003e2000b901d50 */
[----:B------:R-:W-:-:S02]  /*1850*/  @!P6 LEA.HI.X R7, R4, R11, R5, 0x1, P0 ;  /* 0x0000000b0407e211 */ /* 0x000fc400000f0c05 */
[----:B-----5:R-:W-:Y:S02]  /*1860*/  @!P2 LEA R19, R19, R10, 0x18 ;  /* 0x0000000a1313a211 */ /* 0x020fe400078ec0ff */
[----:B------:R-:W-:Y:S02]  /*1870*/  ISETP.GE.AND P3, PT, R49, UR19, PT ;  /* 0x0000001331007c0c */ /* 0x000fe4000bf66270 */
[----:B------:R-:W-:Y:S02]  /*1880*/  ISETP.GE.AND P0, PT, R43, UR19, PT ;  /* 0x000000132b007c0c */ /* 0x000fe4000bf06270 */
[----:B-1----:R-:W-:Y:S02]  /*1890*/  LEA.HI R0, R12, R13, RZ, 0x1 ;  /* 0x0000000d0c007211 */ /* 0x002fe400078f08ff */
[----:B------:R-:W-:Y:S02]  /*18a0*/  @!P6 MOV R8, 0x400 ;  /* 0x000004000008e802 */ /* 0x000fe40000000f00 */
[----:B------:R-:W-:-:S02]  /*18b0*/  LOP3.LUT R0, R0, 0xfffffffe, RZ, 0xc0, !PT ;  /* 0xfffffffe00007812 */ /* 0x000fc400078ec0ff */
[----:B------:R-:W-:Y:S02]  /*18c0*/  @!P6 LEA R8, R14, R8, 0x18 ;  /* 0x000000080e08e211 */ /* 0x000fe400078ec0ff */
[----:B------:R-:W1:Y:S01]  /*18d0*/  @!P5 LDC.64 R14, c[0x0][0x218] ;  /* 0x00008600ff0edb82 */ /* 0x000e620000000a00 */
[----:B------:R-:W-:Y:S01]  /*18e0*/  IMAD.IADD R25, R13, 0x1, -R0 ;  /* 0x000000010d197824 */ /* 0x000fe200078e0a00 */
[----:B------:R-:W-:Y:S01]  /*18f0*/  LOP3.LUT R0, R12, 0xfffffff0, RZ, 0xc0, !PT ;  /* 0xfffffff00c007812 */ /* 0x000fe200078ec0ff */
[----:B------:R-:W-:Y:S01]  /*1900*/  @!P6 IMAD R8, R18, 0x2, R8 ;  /* 0x000000021208e824 */ /* 0x000fe200078e0208 */
[----:B------:R-:W-:Y:S01]  /*1910*/  @!P5 MOV R9, 0x400 ;  /* 0x000004000009d802 */ /* 0x000fe20000000f00 */
[----:B------:R-:W-:Y:S02]  /*1920*/  IMAD.U32 R13, RZ, RZ, UR10 ;  /* 0x0000000aff0d7e24 */ /* 0x000fe4000f8e00ff */
[----:B------:R-:W-:Y:S01]  /*1930*/  IMAD.IADD R0, R155, 0x1, -R0 ;  /* 0x000000019b007824 */ /* 0x000fe200078e0a00 */
[----:B--2---:R-:W-:Y:S01]  /*1940*/  @!P5 LEA R16, R16, R9, 0x18 ;  /* 0x000000091010d211 */ /* 0x004fe200078ec0ff */
[----:B------:R-:W-:Y:S01]  /*1950*/  @!P6 LDGSTS.E.BYPASS.LTC128B.128 [R8+0x8000], desc[UR16][R6.64] ;  /* 0x080000000608efae */ /* 0x000fe2000b901d50 */
[----:B------:R-:W-:-:S03]  /*1960*/  @!P1 MOV R9, 0x400 ;  /* 0x0000040000099802 */ /* 0x000fc60000000f00 */
[----:B------:R2:W-:Y:S01]  /*1970*/  @!P6 LDGSTS.E.BYPASS.LTC128B.128 [R8+0xa000], desc[UR16][R6.64+0x80] ;  /* 0x0a0000800608efae */ /* 0x0005e2000b901d50 */
[----:B---3--:R-:W-:Y:S01]  /*1980*/  @!P1 LEA R12, R17, R9, 0x18 ;  /* 0x00000009110c9211 */ /* 0x008fe200078ec0ff */
[----:B------:R-:W-:-:S04]  /*1990*/  IMAD.SHL.U32 R9, R2, 0x8, RZ ;  /* 0x0000000802097824 */ /* 0x000fc800078e00ff */
[----:B------:R-:W-:Y:S02]  /*19a0*/  @!P1 IMAD R12, R18, 0x2, R12 ;  /* 0x00000002120c9824 */ /* 0x000fe400078e020c */
[----:B--2---:R-:W-:Y:S01]  /*19b0*/  IMAD.SHL.U32 R8, R53, 0x40, RZ ;  /* 0x0000004035087824 */ /* 0x004fe200078e00ff */
[----:B------:R-:W-:Y:S02]  /*19c0*/  SHF.R.S32.HI R6, RZ, 0x1f, R0 ;  /* 0x0000001fff067819 */ /* 0x000fe40000011400 */
[----:B------:R-:W-:Y:S02]  /*19d0*/  @!P5 LEA R7, P6, R13, R4, 0x4 ;  /* 0x000000040d07d211 */ /* 0x000fe400078c20ff */
[----:B------:R-:W-:Y:S01]  /*19e0*/  LEA.HI R24, R6, R0, RZ, 0x3 ;  /* 0x0000000006187211 */ /* 0x000fe200078f18ff */
[----:B------:R-:W-:Y:S01]  /*19f0*/  IMAD.U32 R6, RZ, RZ, UR11 ;  /* 0x0000000bff067e24 */ /* 0x000fe2000f8e00ff */
[----:B------:R-:W-:Y:S02]  /*1a00*/  LOP3.LUT R8, R8, 0x1c0, RZ, 0xc0, !PT ;  /* 0x000001c008087812 */ /* 0x000fe400078ec0ff */
[----:B------:R-:W-:-:S02]  /*1a10*/  LOP3.LUT R10, R24, 0xfffffff8, RZ, 0xc0, !PT ;  /* 0xfffffff8180a7812 */ /* 0x000fc400078ec0ff */
[----:B------:R-:W-:Y:S02]  /*1a20*/  LOP3.LUT R11, R8, 0x8, R9, 0xf8, !PT ;  /* 0x00000008080b7812 */ /* 0x000fe400078ef809 */
[----:B------:R-:W-:Y:S01]  /*1a30*/  @!P5 LEA.HI.X R9, R13, R5, R6, 0x4, P6 ;  /* 0x000000050d09d211 */ /* 0x000fe200030f2406 */
[----:B------:R-:W-:Y:S01]  /*1a40*/  IMAD.IADD R23, R0, 0x1, -R10 ;  /* 0x0000000100177824 */ /* 0x000fe200078e0a0a */
[C---:B-1----:R-:W-:Y:S01]  /*1a50*/  @!P5 LEA R6, P6, R7.reuse, R14, 0x1 ;  /* 0x0000000e0706d211 */ /* 0x042fe200078c08ff */
[C---:B------:R-:W-:Y:S01]  /*1a60*/  @!P5 IMAD R0, R18.reuse, 0x2, R16 ;  /* 0x000000021200d824 */ /* 0x040fe200078e0210 */
[----:B------:R-:W-:Y:S01]  /*1a70*/  SHF.R.U32.HI R8, RZ, 0x3, R8 ;  /* 0x00000003ff087819 */ /* 0x000fe20000011608 */
[----:B------:R-:W1:Y:S01]  /*1a80*/  @!P1 LDC.64 R16, c[0x0][0x218] ;  /* 0x00008600ff109b82 */ /* 0x000e620000000a00 */
[----:B------:R-:W-:Y:S01]  /*1a90*/  @!P5 LEA.HI.X R7, R7, R15, R9, 0x1, P6 ;  /* 0x0000000f0707d211 */ /* 0x000fe200030f0c09 */
[----:B------:R-:W-:Y:S01]  /*1aa0*/  @!P2 IMAD R10, R18, 0x2, R19 ;  /* 0x00000002120aa824 */ /* 0x000fe200078e0213 */
[----:B------:R-:W-:Y:S01]  /*1ab0*/  LOP3.LUT R26, R11, R8, RZ, 0x3c, !PT ;  /* 0x000000080b1a7212 */ /* 0x000fe200078e3cff */
[----:B------:R-:W-:Y:S01]  /*1ac0*/  IMAD.U32 R8, RZ, RZ, UR6 ;  /* 0x00000006ff087e24 */ /* 0x000fe2000f8e00ff */
[----:B------:R-:W-:Y:S01]  /*1ad0*/  @!P2 IADD3 R9, P6, R4, UR26, RZ ;  /* 0x0000001a0409ac10 */ /* 0x000fe2000ffde0ff */
[----:B------:R-:W-:Y:S01]  /*1ae0*/  @!P5 LDGSTS.E.BYPASS.LTC128B.128 [R0+0x8800], desc[UR16][R6.64] ;  /* 0x088000000600dfae */ /* 0x000fe2000b901d50 */
[----:B------:R-:W-:Y:S01]  /*1af0*/  ULDC.64 UR6, c[0x0][0x268] ;  /* 0x00009a0000067ab9 */ /* 0x000fe20000000a00 */
[----:B------:R-:W2:Y:S02]  /*1b00*/  @!P4 LDC.64 R18, c[0x0][0x220] ;  /* 0x00008800ff12cb82 */ /* 0x000ea40000000a00 */
[----:B------:R3:W-:Y:S01]  /*1b10*/  @!P5 LDGSTS.E.BYPASS.LTC128B.128 [R0+0xa800], desc[UR16][R6.64+0x80] ;  /* 0x0a8000800600dfae */ /* 0x0007e2000b901d50 */
[----:B------:R-:W-:Y:S01]  /*1b20*/  ISETP.GE.AND P5, PT, R2, UR19, PT ;  /* 0x0000001302007c0c */ /* 0x000fe2000bfa6270 */
[----:B------:R-:W-:-:S04]  /*1b30*/  UIMAD UR19, UR21, UR8, URZ ;  /* 0x00000008151372a4 */ /* 0x000fc8000f8e023f */
[----:B------:R-:W-:-:S08]  /*1b40*/  UIMAD UR19, UR18, UR9, UR19 ;  /* 0x00000009121372a4 */ /* 0x000fd0000f8e0213 */
[----:B------:R-:W4:Y:S01]  /*1b50*/  @!P5 LDC.64 R14, c[0x0][0x220] ;  /* 0x00008800ff0edb82 */ /* 0x000f220000000a00 */
[----:B---3--:R-:W-:Y:S01]  /*1b60*/  IMAD R0, R3, UR8, RZ ;  /* 0x0000000803007c24 */ /* 0x008fe2000f8e02ff */
[----:B------:R-:W-:Y:S01]  /*1b70*/  @!P2 IADD3.X R3, R5, UR27, R8, P6, !PT ;  /* 0x0000001b0503ac10 */ /* 0x000fe2000b7fe408 */
[C---:B------:R-:W-:Y:S01]  /*1b80*/  IMAD.WIDE.U32 R6, R2.reuse, UR8, R28 ;  /* 0x0000000802067c25 */ /* 0x040fe2000f8e001c */
[C---:B------:R-:W-:Y:S01]  /*1b90*/  @!P2 LEA R8, P6, R9.reuse, R20, 0x1 ;  /* 0x000000140908a211 */ /* 0x040fe200078c08ff */
[----:B------:R-:W-:Y:S02]  /*1ba0*/  UIMAD.WIDE.U32 UR26, UR18, UR8, URZ ;  /* 0x00000008121a72a5 */ /* 0x000fe4000f8e003f */
[----:B------:R-:W-:Y:S01]  /*1bb0*/  IMAD R0, R2, UR9, R0 ;  /* 0x0000000902007c24 */ /* 0x000fe2000f8e0200 */
[----:B------:R-:W-:Y:S01]  /*1bc0*/  @!P2 LEA.HI.X R9, R9, R21, R3, 0x1, P6 ;  /* 0x000000150909a211 */ /* 0x000fe200030f0c03 */
[----:B------:R-:W-:Y:S01]  /*1bd0*/  @!P1 IMAD.WIDE.U32 R2, R13, 0x30, R4 ;  /* 0x000000300d029825 */ /* 0x000fe200078e0004 */
[----:B------:R-:W-:Y:S01]  /*1be0*/  IADD3 R6, P6, R6, UR22, RZ ;  /* 0x0000001606067c10 */ /* 0x000fe2000ffde0ff */
[----:B------:R-:W-:-:S02]  /*1bf0*/  UIADD3 UR19, UR27, UR19, URZ ;  /* 0x000000131b137290 */ /* 0x000fc4000fffe03f */
[----:B------:R-:W-:Y:S01]  /*1c00*/  @!P2 LDGSTS.E.BYPASS.LTC128B.128 [R10+0x9000], desc[UR16][R8.64] ;  /* 0x09000000080aafae */ /* 0x000fe2000b901d50 */
[----:B------:R-:W-:Y:S01]  /*1c10*/  IADD3.X R7, R7, UR20, R0, P6, !PT ;  /* 0x0000001407077c10 */ /* 0x000fe2000b7fe400 */
[----:B------:R-:W-:Y:S01]  /*1c20*/  @!UP0 UIMAD UR20, UR11, 0x30, URZ ;  /* 0x000000300b1488a4 */ /* 0x000fe2000f8e023f */
[----:B------:R-:W-:Y:S01]  /*1c30*/  IMAD R0, R22, UR6, RZ ;  /* 0x0000000616007c24 */ /* 0x000fe2000f8e02ff */
[----:B-1----:R-:W-:Y:S01]  /*1c40*/  @!P1 LEA R4, P6, R2, R16, 0x1 ;  /* 0x0000001002049211 */ /* 0x002fe200078c08ff */
[----:B------:R1:W-:Y:S01]  /*1c50*/  @!P2 LDGSTS.E.BYPASS.LTC128B.128 [R10+0xb000], desc[UR16][R8.64+0x80] ;  /* 0x0b000080080aafae */ /* 0x0003e2000b901d50 */
[C---:B------:R-:W-:Y:S01]  /*1c60*/  IMAD.WIDE.U32 R30, R34.reuse, UR6, R6 ;  /* 0x00000006221e7c25 */ /* 0x040fe2000f8e0006 */
[----:B------:R-:W-:Y:S01]  /*1c70*/  USHF.L.U32 UR6, UR9, 0x5, URZ ;  /* 0x0000000509067899 */ /* 0x000fe2000800063f */
[----:B------:R-:W-:Y:S02]  /*1c80*/  VOTEU.ALL UP0, P0 ;  /* 0x00000000003f7886 */ /* 0x000fe40000000000 */
[----:B------:R-:W-:Y:S01]  /*1c90*/  IMAD R11, R34, UR7, R0 ;  /* 0x00000007220b7c24 */ /* 0x000fe2000f8e0200 */
[----:B------:R-:W-:Y:S01]  /*1ca0*/  STL.64 [R1+0x18], R30 ;  /* 0x0000181e01007387 */ /* 0x000fe20000100a00 */
[----:B------:R-:W-:Y:S01]  /*1cb0*/  @!P1 VIADD R0, R3, UR20 ;  /* 0x0000001403009c36 */ /* 0x000fe20008000000 */
[----:B------:R-:W-:Y:S01]  /*1cc0*/  UIMAD.WIDE.U32 UR20, UR8, 0x20, URZ ;  /* 0x00000020081478a5 */ /* 0x000fe2000f8e003f */
[----:B------:R-:W-:-:S02]  /*1cd0*/  IMAD.U32 R6, RZ, RZ, UR26 ;  /* 0x0000001aff067e24 */ /* 0x000fc4000f8e00ff */
[----:B------:R-:W-:Y:S01]  /*1ce0*/  IMAD.U32 R7, RZ, RZ, UR27 ;  /* 0x0000001bff077e24 */ /* 0x000fe2000f8e00ff */
[----:B------:R-:W-:Y:S01]  /*1cf0*/  @!P1 LEA.HI.X R5, R2, R17, R0, 0x1, P6 ;  /* 0x0000001102059211 */ /* 0x000fe200030f0c00 */
[----:B------:R-:W-:Y:S01]  /*1d00*/  IMAD.U32 R0, RZ, RZ, UR19 ;  /* 0x00000013ff007e24 */ /* 0x000fe2000f8e00ff */
[----:B------:R-:W-:-:S03]  /*1d10*/  LEA R2, P2, R6, R30, 0x6 ;  /* 0x0000001e06027211 */ /* 0x000fc600078430ff */
[----:B------:R-:W-:Y:S04]  /*1d20*/  @!P1 LDGSTS.E.BYPASS.LTC128B.128 [R12+0x9800], desc[UR16][R4.64] ;  /* 0x09800000040c9fae */ /* 0x000fe8000b901d50 */
[----:B------:R3:W-:Y:S04]  /*1d30*/  @!P1 LDGSTS.E.BYPASS.LTC128B.128 [R12+0xb800], desc[UR16][R4.64+0x80] ;  /* 0x0b800080040c9fae */ /* 0x0007e8000b901d50 */
[----:B------:R-:W0:Y:S01]  /*1d40*/  LDGDEPBAR ;  /* 0x00000000000079af */ /* 0x000e220000000000 */
[----:B-1----:R-:W-:Y:S01]  /*1d50*/  IMAD.IADD R8, R31, 0x1, R11 ;  /* 0x000000011f087824 */ /* 0x002fe200078e020b */
[----:B------:R-:W-:-:S02]  /*1d60*/  @!P3 IADD3 R11, P1, R2, UR20, RZ ;  /* 0x00000014020bbc10 */ /* 0x000fc4000ff3e0ff */
[----:B------:R-:W-:Y:S02]  /*1d70*/  LEA.HI R10, R54, R155, RZ, 0x5 ;  /* 0x0000009b360a7211 */ /* 0x000fe400078f28ff */
[----:B------:R-:W-:Y:S01]  /*1d80*/  LEA.HI.X R3, R6, R8, R0, 0x6, P2 ;  /* 0x0000000806037211 */ /* 0x000fe200010f3400 */
[----:B------:R-:W-:Y:S01]  /*1d90*/  IMAD.U32 R0, RZ, RZ, UR8 ;  /* 0x00000008ff007e24 */ /* 0x000fe2000f8e00ff */
[----:B------:R1:W-:Y:S01]  /*1da0*/  STL [R1+0x28], R8 ;  /* 0x0000280801007387 */ /* 0x0003e20000100800 */
[----:B------:R-:W-:Y:S01]  /*1db0*/  IMAD.U32 R6, RZ, RZ, UR8 ;  /* 0x00000008ff067e24 */ /* 0x000fe2000f8e00ff */
[----:B------:R-:W-:Y:S02]  /*1dc0*/  SHF.R.S32.HI R10, RZ, 0x5, R10 ;  /* 0x00000005ff0a7819 */ /* 0x000fe4000001140a */
[----:B------:R-:W-:Y:S01]  /*1dd0*/  @!P4 LEA R7, P2, R0, R2, 0x4 ;  /* 0x000000020007c211 */ /* 0x000fe200078420ff */
[----:B---3--:R-:W-:Y:S01]  /*1de0*/  IMAD.U32 R5, RZ, RZ, UR9 ;  /* 0x00000009ff057e24 */ /* 0x008fe2000f8e00ff */
[----:B------:R-:W-:-:S04]  /*1df0*/  DEPBAR.LE SB0, 0x0 ;  /* 0x000080000000791a */ /* 0x000fc80000000000 */
[----:B------:R-:W-:Y:S01]  /*1e00*/  BAR.SYNC.DEFER_BLOCKING 0x0 ;  /* 0x0000000000007b1d */ /* 0x000fe20000010000 */
[----:B----4-:R-:W-:Y:S02]  /*1e10*/  @!P5 LEA R4, P6, R2, R14, 0x1 ;  /* 0x0000000e0204d211 */ /* 0x010fe400078c08ff */
[----:B------:R-:W-:Y:S02]  /*1e20*/  @!P4 LEA.HI.X R9, R6, R3, R5, 0x4, P2 ;  /* 0x000000030609c211 */ /* 0x000fe400010f2405 */
[----:B------:R-:W-:-:S03]  /*1e30*/  @!P5 LEA.HI.X R5, R2, R15, R3, 0x1, P6 ;  /* 0x0000000f0205d211 */ /* 0x000fc600030f0c03 */
[----:B------:R-:W3:Y:S01]  /*1e40*/  @!P3 LDC.64 R12, c[0x0][0x220] ;  /* 0x00008800ff0cbb82 */ /* 0x000ee20000000a00 */
[----:B-1----:R-:W-:Y:S01]  /*1e50*/  IMAD.U32 R8, RZ, RZ, UR6 ;  /* 0x00000006ff087e24 */ /* 0x002fe2000f8e00ff */
[----:B------:R-:W-:Y:S02]  /*1e60*/  @!UP0 UIMAD UR6, UR9, 0x30, URZ ;  /* 0x00000030090688a4 */ /* 0x000fe4000f8e023f */
[----:B------:R-:W-:Y:S02]  /*1e70*/  UISETP.GE.AND UP0, UPT, UR13, 0x41, UPT ;  /* 0x000000410d00788c */ /* 0x000fe4000bf06270 */
[----:B------:R-:W-:Y:S01]  /*1e80*/  @!P3 IADD3.X R16, R3, UR21, R8, P1, !PT ;  /* 0x000000150310bc10 */ /* 0x000fe20008ffe408 */
[----:B------:R-:W-:Y:S01]  /*1e90*/  @!P0 IMAD.WIDE.U32 R2, R0, 0x30, R2 ;  /* 0x0000003000028825 */ /* 0x000fe200078e0002 */
[----:B------:R-:W1:Y:S01]  /*1ea0*/  @!P0 LDC.64 R14, c[0x0][0x220] ;  /* 0x00008800ff0e8b82 */ /* 0x000e620000000a00 */
[----:B--2---:R-:W-:Y:S02]  /*1eb0*/  @!P4 LEA R6, P1, R7, R18, 0x1 ;  /* 0x000000120706c211 */ /* 0x004fe400078208ff */
[----:B------:R-:W-:-:S02]  /*1ec0*/  @!P0 VIADD R3, R3, UR6 ;  /* 0x0000000603038c36 */ /* 0x000fc40008000000 */
[----:B------:R-:W-:Y:S01]  /*1ed0*/  @!P4 LEA.HI.X R7, R7, R19, R9, 0x1, P1 ;  /* 0x000000130707c211 */ /* 0x000fe200008f0c09 */
[----:B------:R-:W-:Y:S02]  /*1ee0*/  IMAD.SHL.U32 R9, R24, 0x40, RZ ;  /* 0x0000004018097824 */ /* 0x000fe400078e00ff */
[----:B------:R-:W-:Y:S01]  /*1ef0*/  IMAD R0, R25, 0x200, R26 ;  /* 0x0000020019007824 */ /* 0x000fe200078e021a */
[----:B------:R-:W-:Y:S02]  /*1f00*/  @P5 STS.128 [R246+0xc000], RZ ;  /* 0x00c000fff6005388 */ /* 0x000fe40000000c00 */
[----:B------:R-:W-:Y:S02]  /*1f10*/  LOP3.LUT R153, R9, 0xfffffe00, RZ, 0xc0, !PT ;  /* 0xfffffe0009997812 */ /* 0x000fe400078ec0ff */
[----:B------:R-:W-:Y:S01]  /*1f20*/  LEA R171, R0, UR4, 0x1 ;  /* 0x0000000400ab7c11 */ /* 0x000fe2000f8e08ff */
[----:B------:R-:W-:Y:S02]  /*1f30*/  @P5 STS.128 [R246+0xe000], RZ ;  /* 0x00e000fff6005388 */ /* 0x000fe40000000c00 */
[----:B------:R-:W-:-:S02]  /*1f40*/  IMAD R10, R10, 0x400, R153 ;  /* 0x000004000a0a7824 */ /* 0x000fc400078e0299 */
[----:B------:R-:W-:Y:S01]  /*1f50*/  @!PT LDS RZ, [RZ] ;  /* 0x00000000fffff984 */ /* 0x000fe20000000800 */
[----:B------:R-:W-:Y:S01]  /*1f60*/  @!PT LDS RZ, [RZ] ;  /* 0x00000000fffff984 */ /* 0x000fe20000000800 */
[----:B------:R-:W-:Y:S01]  /*1f70*/  @!PT LDS RZ, [RZ] ;  /* 0x00000000fffff984 */ /* 0x000fe20000000800 */
[----:B------:R-:W-:Y:S01]  /*1f80*/  @!P5 LDGSTS.E.BYPASS.LTC128B.128 [R246+0xc000], desc[UR16][R4.64] ;  /* 0x0c00000004f6dfae */ /* 0x000fe2000b901d50 */
[C---:B------:R-:W-:Y:S02]  /*1f90*/  VIADD R0, R171.reuse, 0x8000 ;  /* 0x00008000ab007836 */ /* 0x040fe40000000000 */
[----:B------:R-:W-:Y:S01]  /*1fa0*/  VIADD R238, R171, 0x8020 ;  /* 0x00008020abee7836 */ /* 0x000fe20000000000 */
[----:B------:R2:W-:Y:S04]  /*1fb0*/  @!P5 LDGSTS.E.BYPASS.LTC128B.128 [R246+0xe000], desc[UR16][R4.64+0x80] ;  /* 0x0e00008004f6dfae */ /* 0x0005e8000b901d50 */
[----:B------:R-:W-:Y:S04]  /*1fc0*/  @P4 STS.128 [R246+0xc800], RZ ;  /* 0x00c800fff6004388 */ /* 0x000fe80000000c00 */
[----:B------:R-:W-:Y:S04]  /*1fd0*/  @P4 STS.128 [R246+0xe800], RZ ;  /* 0x00e800fff6004388 */ /* 0x000fe80000000c00 */
[----:B------:R-:W-:Y:S01]  /*1fe0*/  @!PT LDS RZ, [RZ] ;  /* 0x00000000fffff984 */ /* 0x000fe20000000800 */
[----:B------:R-:W-:Y:S01]  /*1ff0*/  @!PT LDS RZ, [RZ] ;  /* 0x00000000fffff984 */ /* 0x000fe20000000800 */
[----:B------:R-:W-:Y:S01]  /*2000*/  @!PT LDS RZ, [RZ] ;  /* 0x00000000fffff984 */ /* 0x000fe20000000800 */
[----:B------:R-:W-:Y:S04]  /*2010*/  @!P4 LDGSTS.E.BYPASS.LTC128B.128 [R246+0xc800], desc[UR16][R6.64] ;  /* 0x0c80000006f6cfae */ /* 0x000fe8000b901d50 */
[----:B------:R-:W-:Y:S04]  /*2020*/  @!P4 LDGSTS.E.BYPASS.LTC128B.128 [R246+0xe800], desc[UR16][R6.64+0x80] ;  /* 0x0e80008006f6cfae */ /* 0x000fe8000b901d50 */
[----:B------:R-:W-:Y:S04]  /*2030*/  @P3 STS.128 [R246+0xd000], RZ ;  /* 0x00d000fff6003388 */ /* 0x000fe80000000c00 */
[----:B------:R-:W-:Y:S01]  /*2040*/  @P3 STS.128 [R246+0xf000], RZ ;  /* 0x00f000fff6003388 */ /* 0x000fe20000000c00 */
[----:B--2---:R-:W-:-:S02]  /*2050*/  IMAD.SHL.U32 R4, R23, 0x40, RZ ;  /* 0x0000004017047824 */ /* 0x004fc400078e00ff */
[----:B------:R-:W-:-:S03]  /*2060*/  IMAD.SHL.U32 R5, R25, 0x8, RZ ;  /* 0x0000000819057824 */ /* 0x000fc600078e00ff */
[----:B------:R-:W-:-:S04]  /*2070*/  LOP3.LUT R4, R4, 0x1c0, RZ, 0xc0, !PT ;  /* 0x000001c004047812 */ /* 0x000fc800078ec0ff */
[----:B------:R-:W-:Y:S02]  /*2080*/  LOP3.LUT R8, R4, 0x8, R5, 0xf8, !PT ;  /* 0x0000000804087812 */ /* 0x000fe400078ef805 */
[----:B------:R-:W-:Y:S02]  /*2090*/  SHF.R.U32.HI R5, RZ, 0x3, R4 ;  /* 0x00000003ff057819 */ /* 0x000fe40000011604 */
[----:B---3--:R-:W-:Y:S02]  /*20a0*/  @!P3 LEA R4, P5, R11, R12, 0x1 ;  /* 0x0000000c0b04b211 */ /* 0x008fe400078a08ff */
[----:B------:R-:W-:Y:S02]  /*20b0*/  LOP3.LUT R152, R8, R5, RZ, 0x3c, !PT ;  /* 0x0000000508987212 */ /* 0x000fe400078e3cff */
[----:B------:R-:W-:Y:S02]  /*20c0*/  R2P PR, R23, 0x6 ;  /* 0x0000000617007804 */ /* 0x000fe40000000000 */
[----:B------:R-:W-:-:S02]  /*20d0*/  @!P3 LEA.HI.X R5, R11, R13, R16, 0x1, P5 ;  /* 0x0000000d0b05b211 */ /* 0x000fc400028f0c10 */
[----:B-1----:R-:W-:-:S03]  /*20e0*/  @!P0 LEA R8, P5, R2, R14, 0x1 ;  /* 0x0000000e02088211 */ /* 0x002fc600078a08ff */
[----:B------:R-:W-:Y:S01]  /*20f0*/  @!PT LDS RZ, [RZ] ;  /* 0x00000000fffff984 */ /* 0x000fe20000000800 */
[----:B------:R-:W-:Y:S01]  /*2100*/  @!PT LDS RZ, [RZ] ;  /* 0x00000000fffff984 */ /* 0x000fe20000000800 */
[----:B------:R-:W-:Y:S01]  /*2110*/  @!PT LDS RZ, [RZ] ;  /* 0x00000000fffff984 */ /* 0x000fe20000000800 */
[----:B------:R-:W-:Y:S01]  /*2120*/  @!P3 LDGSTS.E.BYPASS.LTC128B.128 [R246+0xd000], desc[UR16][R4.64] ;  /* 0x0d00000004f6bfae */ /* 0x000fe2000b901d50 */
[----:B------:R-:W-:Y:S01]  /*2130*/  @!P0 LEA.HI.X R9, R2, R15, R3, 0x1, P5 ;  /* 0x0000000f02098211 */ /* 0x000fe200028f0c03 */
[----:B------:R-:W-:Y:S02]  /*2140*/  IMAD.IADD R2, R152, 0x1, R10 ;  /* 0x0000000198027824 */ /* 0x000fe400078e020a */
[----:B------:R1:W-:Y:S01]  /*2150*/  @!P3 LDGSTS.E.BYPASS.LTC128B.128 [R246+0xf000], desc[UR16][R4.64+0x80] ;  /* 0x0f00008004f6bfae */ /* 0x0003e2000b901d50 */
[----:B------:R-:W-:Y:S02]  /*2160*/  IMAD.MOV.U32 R3, RZ, RZ, 0x10 ;  /* 0x00000010ff037424 */ /* 0x000fe400078e00ff */
[----:B------:R-:W-:Y:S01]  /*2170*/  LEA R234, R2, UR4, 0x1 ;  /* 0x0000000402ea7c11 */ /* 0x000fe2000f8e08ff */
[----:B------:R-:W-:Y:S01]  /*2180*/  @P0 STS.128 [R246+0xd800], RZ ;  /* 0x00d800fff6000388 */ /* 0x000fe20000000c00 */
[----:B------:R-:W-:Y:S01]  /*2190*/  IMAD.MOV.U32 R2, RZ, RZ, 0x20 ;  /* 0x00000020ff027424 */ /* 0x000fe200078e00ff */
[----:B------:R-:W-:-:S02]  /*21a0*/  SEL R3, R3, 0xfffffff0, !P1 ;  /* 0xfffffff003037807 */ /* 0x000fc40004800000 */
[----:B------:R-:W-:Y:S02]  /*21b0*/  @P0 STS.128 [R246+0xf800], RZ ;  /* 0x00f800fff6000388 */ /* 0x000fe40000000c00 */
[----:B------:R-:W-:Y:S01]  /*21c0*/  SEL R2, R2, 0xffffffe0, !P2 ;  /* 0xffffffe002027807 */ /* 0x000fe20005000000 */
[--C-:B------:R-:W-:Y:S01]  /*21d0*/  IMAD R235, R3, 0x2, R234.reuse ;  /* 0x0000000203eb7824 */ /* 0x100fe200078e02ea */
[----:B------:R-:W-:Y:S01]  /*21e0*/  @!PT LDS RZ, [RZ] ;  /* 0x00000000fffff984 */ /* 0x000fe20000000800 */
[----:B------:R-:W-:Y:S01]  /*21f0*/  @!PT LDS RZ, [RZ] ;  /* 0x00000000fffff984 */ /* 0x000fe20000000800 */
[----:B------:R-:W-:Y:S01]  /*2200*/  @!PT LDS RZ, [RZ] ;  /* 0x00000000fffff984 */ /* 0x000fe20000000800 */
[----:B------:R-:W-:Y:S01]  /*2210*/  @!P0 LDGSTS.E.BYPASS.LTC128B.128 [R246+0xd800], desc[UR16][R8.64] ;  /* 0x0d80000008f68fae */ /* 0x000fe2000b901d50 */
[----:B------:R-:W-:Y:S02]  /*2220*/  R2P PR, R53, 0x6 ;  /* 0x0000000635007804 */ /* 0x000fe40000000000 */
[C---:B------:R-:W-:Y:S01]  /*2230*/  IMAD R237, R2.reuse, 0x2, R234 ;  /* 0x0000000202ed7824 */ /* 0x040fe200078e02ea */
[----:B------:R2:W-:Y:S01]  /*2240*/  @!P0 LDGSTS.E.BYPASS.LTC128B.128 [R246+0xf800], desc[UR16][R8.64+0x80] ;  /* 0x0f80008008f68fae */ /* 0x0005e2000b901d50 */
[----:B------:R-:W-:-:S03]  /*2250*/  IMAD R236, R2, 0x2, R235 ;  /* 0x0000000202ec7824 */ /* 0x000fc600078e02eb */
[----:B------:R-:W-:Y:S04]  /*2260*/  LDSM.16.M88.4 R16, [R171+0x8000] ;  /* 0x00800000ab10783b */ /* 0x000fe80000000200 */
[----:B------:R-:W-:Y:S02]  /*2270*/  LDSM.16.M88.4 R24, [R171+0x9000] ;  /* 0x00900000ab18783b */ /* 0x000fe40000000200 */
[----:B------:R-:W-:Y:S02]  /*2280*/  @P1 VIADD R238, R0, 0xffffffe0 ;  /* 0xffffffe000ee1836 */ /* 0x000fe40000000000 */
[----:B-1----:R-:W1:Y:S01]  /*2290*/  LDSM.16.M88.4 R4, [R234+0x2000] ;  /* 0x00200000ea04783b */ /* 0x002e620000000200 */
[----:B------:R-:W-:-:S03]  /*22a0*/  IMAD.MOV.U32 R0, RZ, RZ, 0x40 ;  /* 0x00000040ff007424 */ /* 0x000fc600078e00ff */
[----:B------:R-:W3:Y:S02]  /*22b0*/  LDSM.16.M88.4 R20, [R171+0x9800] ;  /* 0x00980000ab14783b */ /* 0x000ee40000000200 */
[----:B------:R-:W-:Y:S02]  /*22c0*/  SEL R0, R0, 0xffffffc0, !P2 ;  /* 0xffffffc000007807 */ /* 0x000fe40005000000 */
[----:B------:R-:W-:Y:S03]  /*22d0*/  LDSM.16.M88.4 R28, [R171+0x8800] ;  /* 0x00880000ab1c783b */ /* 0x000fe60000000200 */
[----:B------:R-:W-:Y:S01]  /*22e0*/  IMAD.IADD R233, R171, 0x1, R0 ;  /* 0x00000001abe97824 */ /* 0x000fe200078e0200 */
[----:B------:R-:W-:Y:S01]  /*22f0*/  LDSM.16.M88.4 R44, [R238] ;  /* 0x00000000ee2c783b */ /* 0x000fe20000000200 */
[----:B------:R-:W-:Y:S02]  /*2300*/  IMAD.IADD R232, R0, 0x1, R238 ;  /* 0x0000000100e87824 */ /* 0x000fe400078e02ee */
[----:B------:R-:W-:Y:S01]  /*2310*/  IMAD.U32 R0, RZ, RZ, UR18 ;  /* 0x00000012ff007e24 */ /* 0x000fe2000f8e00ff */
[----:B--2---:R-:W2:Y:S04]  /*2320*/  LDSM.16.M88.4 R8, [R234] ;  /* 0x00000000ea08783b */ /* 0x004ea80000000200 */
[----:B------:R-:W4:Y:S04]  /*2330*/  LDSM.16.M88.4 R12, [R235+0x2000] ;  /* 0x00200000eb0c783b */ /* 0x000f280000000200 */
[----:B------:R-:W5:Y:S04]  /*2340*/  LDSM.16.M88.4 R56, [R238+0x1000] ;  /* 0x00100000ee38783b */ /* 0x000f680000000200 */
[----:B------:R-:W5:Y:S04]  /*2350*/  LDSM.16.M88.4 R68, [R238+0x1800] ;  /* 0x00180000ee44783b */ /* 0x000f680000000200 */
[----:B------:R-:W5:Y:S04]  /*2360*/  LDSM.16.M88.4 R40, [R238+0x800] ;  /* 0x00080000ee28783b */ /* 0x000f680000000200 */
[----:B------:R-:W0:Y:S01]  /*2370*/  LDGDEPBAR ;  /* 0x00000000000079af */ /* 0x000e220000000000 */
[C---:B-1----:R-:W-:Y:S06]  /*2380*/  HMMA.16816.F32.BF16 R72, R4.reuse, R16, RZ ;  /* 0x000000100448723c */ /* 0x042fec00000418ff */
[C---:B------:R-:W-:Y:S06]  /*2390*/  HMMA.16816.F32.BF16 R36, R4.reuse, R24, RZ ;  /* 0x000000180424723c */ /* 0x040fec00000418ff */
[----:B---3--:R-:W-:Y:S06]  /*23a0*/  HMMA.16816.F32.BF16 R32, R4, R20, RZ ;  /* 0x000000140420723c */ /* 0x008fec00000418ff */
[----:B--2---:R-:W-:Y:S06]  /*23b0*/  HMMA.16816.F32.BF16 R96, R8, R16, RZ ;  /* 0x000000100860723c */ /* 0x004fec00000418ff */
[-C--:B------:R-:W-:Y:S06]  /*23c0*/  HMMA.16816.F32.BF16 R64, R4, R18.reuse, RZ ;  /* 0x000000120440723c */ /* 0x080fec00000418ff */
[----:B------:R-:W-:Y:S01]  /*23d0*/  HMMA.16816.F32.BF16 R92, R8, R18, RZ ;  /* 0x00000012085c723c */ /* 0x000fe200000418ff */
[----:B------:R-:W1:Y:S05]  /*23e0*/  LDSM.16.M88.4 R16, [R235] ;  /* 0x00000000eb10783b */ /* 0x000e6a0000000200 */
[C---:B------:R-:W-:Y:S06]  /*23f0*/  HMMA.16816.F32.BF16 R52, R4.reuse, R28, RZ ;  /* 0x0000001c0434723c */ /* 0x040fec00000418ff */
[C---:B------:R-:W-:Y:S06]  /*2400*/  HMMA.16816.F32.BF16 R48, R4.reuse, R30, RZ ;  /* 0x0000001e0430723c */ /* 0x040fec00000418ff */
[C---:B------:R-:W-:Y:S06]  /*2410*/  HMMA.16816.F32.BF16 R60, R4.reuse, R26, RZ ;  /* 0x0000001a043c723c */ /* 0x040fec00000418ff */
[----:B------:R-:W-:Y:S06]  /*2420*/  HMMA.16816.F32.BF16 R4, R4, R22, RZ ;  /* 0x000000160404723c */ /* 0x000fec00000418ff */
[C---:B------:R-:W-:Y:S06]  /*2430*/  HMMA.16816.F32.BF16 R84, R8.reuse, R28, RZ ;  /* 0x0000001c0854723c */ /* 0x040fec00000418ff */
[C---:B------:R-:W-:Y:S01]  /*2440*/  HMMA.16816.F32.BF16 R88, R8.reuse, R30, RZ ;  /* 0x0000001e0858723c */ /* 0x040fe200000418ff */
[----:B------:R-:W-:Y:S05]  /*2450*/  LDSM.16.M88.4 R28, [R233+0x9000] ;  /* 0x00900000e91c783b */ /* 0x000fea0000000200 */
[C---:B------:R-:W-:Y:S06]  /*2460*/  HMMA.16816.F32.BF16 R80, R8.reuse, R24, RZ ;  /* 0x000000180850723c */ /* 0x040fec00000418ff */
[C---:B------:R-:W-:Y:S01]  /*2470*/  HMMA.16816.F32.BF16 R100, R8.reuse, R26, RZ ;  /* 0x0000001a0864723c */ /* 0x040fe200000418ff */
[----:B------:R-:W-:Y:S05]  /*2480*/  LDSM.16.M88.4 R24, [R233+0x9800] ;  /* 0x00980000e918783b */ /* 0x000fea0000000200 */
[C---:B------:R-:W-:Y:S06]  /*2490*/  HMMA.16816.F32.BF16 R76, R8.reuse, R20, RZ ;  /* 0x00000014084c723c */ /* 0x040fec00000418ff */
[----:B------:R-:W-:Y:S01]  /*24a0*/  HMMA.16816.F32.BF16 R108, R8, R22, RZ ;  /* 0x00000016086c723c */ /* 0x000fe200000418ff */
[----:B------:R-:W2:Y:S04]  /*24b0*/  LDSM.16.M88.4 R8, [R237+0x2000] ;  /* 0x00200000ed08783b */ /* 0x000ea80000000200 */
[----:B------:R-:W-:Y:S01]  /*24c0*/  LDSM.16.M88.4 R20, [R232] ;  /* 0x00000000e814783b */ /* 0x000fe20000000200 */
[C---:B----4-:R-:W-:Y:S06]  /*24d0*/  HMMA.16816.F32.BF16 R140, R12.reuse, R44, R72 ;  /* 0x0000002c0c8c723c */ /* 0x050fec0000041848 */
[C---:B-----5:R-:W-:Y:S01]  /*24e0*/  HMMA.16816.F32.BF16 R124, R12.reuse, R56, R36 ;  /* 0x000000380c7c723c */ /* 0x060fe20000041824 */
[----:B------:R-:W3:Y:S05]  /*24f0*/  LDSM.16.M88.4 R36, [R233+0x8000] ;  /* 0x00800000e924783b */ /* 0x000eea0000000200 */
[C---:B------:R-:W-:Y:S01]  /*2500*/  HMMA.16816.F32.BF16 R72, R12.reuse, R68, R32 ;  /* 0x000000440c48723c */ /* 0x040fe20000041820 */
[----:B------:R-:W4:Y:S05]  /*2510*/  LDSM.16.M88.4 R32, [R233+0x8800] ;  /* 0x00880000e920783b */ /* 0x000f2a0000000200 */
[C---:B------:R-:W-:Y:S06]  /*2520*/  HMMA.16816.F32.BF16 R128, R12.reuse, R42, R48 ;  /* 0x0000002a0c80723c */ /* 0x040fec0000041830 */
[C---:B------:R-:W-:Y:S06]  /*2530*/  HMMA.16816.F32.BF16 R132, R12.reuse, R40, R52 ;  /* 0x000000280c84723c */ /* 0x040fec0000041834 */
[C---:B------:R-:W-:Y:S06]  /*2540*/  HMMA.16816.F32.BF16 R136, R12.reuse, R46, R64 ;  /* 0x0000002e0c88723c */ /* 0x040fec0000041840 */
[C---:B------:R-:W-:Y:S06]  /*2550*/  HMMA.16816.F32.BF16 R120, R12.reuse, R58, R60 ;  /* 0x0000003a0c78723c */ /* 0x040fec000004183c */
[----:B------:R-:W-:Y:S01]  /*2560*/  HMMA.16816.F32.BF16 R48, R12, R70, R4 ;  /* 0x000000460c30723c */ /* 0x000fe20000041804 */
[----:B------:R-:W5:Y:S04]  /*2570*/  LDSM.16.M88.4 R12, [R237] ;  /* 0x00000000ed0c783b */ /* 0x000f680000000200 */
[----:B------:R-:W5:Y:S01]  /*2580*/  LDSM.16.M88.4 R4, [R236+0x2000] ;  /* 0x00200000ec04783b */ /* 0x000f620000000200 */
[C---:B-1----:R-:W-:Y:S06]  /*2590*/  HMMA.16816.F32.BF16 R64, R16.reuse, R44, R96 ;  /* 0x0000002c1040723c */ /* 0x042fec0000041860 */
[C---:B------:R-:W-:Y:S06]  /*25a0*/  HMMA.16816.F32.BF16 R104, R16.reuse, R40, R84 ;  /* 0x000000281068723c */ /* 0x040fec0000041854 */
[C---:B------:R-:W-:Y:S06]  /*25b0*/  HMMA.16816.F32.BF16 R112, R16.reuse, R56, R80 ;  /* 0x000000381070723c */ /* 0x040fec0000041850 */
[C---:B------:R-:W-:Y:S01]  /*25c0*/  HMMA.16816.F32.BF16 R52, R16.reuse, R46, R92 ;  /* 0x0000002e1034723c */ /* 0x040fe2000004185c */
[----:B------:R-:W-:Y:S05]  /*25d0*/  LDSM.16.M88.4 R44, [R232+0x1000] ;  /* 0x00100000e82c783b */ /* 0x000fea0000000200 */
[C---:B------:R-:W-:Y:S01]  /*25e0*/  HMMA.16816.F32.BF16 R60, R16.reuse, R42, R88 ;  /* 0x0000002a103c723c */ /* 0x040fe20000041858 */
[----:B------:R-:W1:Y:S05]  /*25f0*/  LDSM.16.M88.4 R40, [R232+0x800] ;  /* 0x00080000e828783b */ /* 0x000e6a0000000200 */
[C---:B------:R-:W-:Y:S01]  /*2600*/  HMMA.16816.F32.BF16 R100, R16.reuse, R58, R100 ;  /* 0x0000003a1064723c */ /* 0x040fe20000041864 */
[----:B------:R-:W1:Y:S05]  /*2610*/  LDSM.16.M88.4 R56, [R232+0x1800] ;  /* 0x00180000e838783b */ /* 0x000e6a0000000200 */
[C---:B------:R-:W-:Y:S06]  /*2620*/  HMMA.16816.F32.BF16 R116, R16.reuse, R68, R76 ;  /* 0x000000441074723c */ /* 0x040fec000004184c */
[----:B------:R-:W-:Y:S01]  /*2630*/  HMMA.16816.F32.BF16 R96, R16, R70, R108 ;  /* 0x000000461060723c */ /* 0x000fe2000004186c */
[----:B------:R-:W1:Y:S05]  /*2640*/  LDSM.16.M88.4 R16, [R236] ;  /* 0x00000000ec10783b */ /* 0x000e6a0000000200 */
[C---:B--2---:R-:W-:Y:S06]  /*2650*/  HMMA.16816.F32.BF16 R68, R8.reuse, R24, R72 ;  /* 0x000000180844723c */ /* 0x044fec0000041848 */
[C---:B---3--:R-:W-:Y:S06]  /*2660*/  HMMA.16816.F32.BF16 R92, R8.reuse, R36, R140 ;  /* 0x00000024085c723c */ /* 0x048fec000004188c */
[C---:B----4-:R-:W-:Y:S06]  /*2670*/  HMMA.16816.F32.BF16 R84, R8.reuse, R32, R132 ;  /* 0x000000200854723c */ /* 0x050fec0000041884 */
[C---:B------:R-:W-:Y:S06]  /*2680*/  HMMA.16816.F32.BF16 R76, R8.reuse, R28, R124 ;  /* 0x0000001c084c723c */ /* 0x040fec000004187c */
[C---:B------:R-:W-:Y:S06]  /*2690*/  HMMA.16816.F32.BF16 R88, R8.reuse, R38, R136 ;  /* 0x000000260858723c */ /* 0x040fec0000041888 */
[C---:B------:R-:W-:Y:S06]  /*26a0*/  HMMA.16816.F32.BF16 R80, R8.reuse, R34, R128 ;  /* 0x000000220850723c */ /* 0x040fec0000041880 */
[C---:B------:R-:W-:Y:S06]  /*26b0*/  HMMA.16816.F32.BF16 R72, R8.reuse, R30, R120 ;  /* 0x0000001e0848723c */ /* 0x040fec0000041878 */
[----:B------:R-:W-:Y:S06]  /*26c0*/  HMMA.16816.F32.BF16 R48, R8, R26, R48 ;  /* 0x0000001a0830723c */ /* 0x000fec0000041830 */
[C---:B-----5:R-:W-:Y:S06]  /*26d0*/  HMMA.16816.F32.BF16 R8, R12.reuse, R36, R64 ;  /* 0x000000240c08723c */ /* 0x060fec0000041840 */
[C---:B------:R-:W-:Y:S06]  /*26e0*/  HMMA.16816.F32.BF16 R36, R12.reuse, R38, R52 ;  /* 0x000000260c24723c */ /* 0x040fec0000041834 */
[C---:B------:R-:W-:Y:S06]  /*26f0*/  HMMA.16816.F32.BF16 R52, R12.reuse, R32, R104 ;  /* 0x000000200c34723c */ /* 0x040fec0000041868 */
[----:B------:R-:W-:Y:S01]  /*2700*/  HMMA.16816.F32.BF16 R60, R12, R34, R60 ;  /* 0x000000220c3c723c */ /* 0x000fe2000004183c */
[----:B------:R-:W-:Y:S05]  /*2710*/  LDSM.16.M88.4 R32, [R171+0xa800] ;  /* 0x00a80000ab20783b */ /* 0x000fea0000000200 */
[C---:B------:R-:W-:Y:S06]  /*2720*/  HMMA.16816.F32.BF16 R92, R4.reuse, R20, R92 ;  /* 0x00000014045c723c */ /* 0x040fec000004185c */
[C---:B------:R-:W-:Y:S06]  /*2730*/  HMMA.16816.F32.BF16 R88, R4.reuse, R22, R88 ;  /* 0x000000160458723c */ /* 0x040fec0000041858 */
[C---:B-1----:R-:W-:Y:S06]  /*2740*/  HMMA.16816.F32.BF16 R132, R4.reuse, R40, R84 ;  /* 0x000000280484723c */ /* 0x042fec0000041854 */
[C---:B------:R-:W-:Y:S06]  /*2750*/  HMMA.16816.F32.BF16 R128, R4.reuse, R42, R80 ;  /* 0x0000002a0480723c */ /* 0x040fec0000041850 */
[C---:B------:R-:W-:Y:S06]  /*2760*/  HMMA.16816.F32.BF16 R76, R4.reuse, R44, R76 ;  /* 0x0000002c044c723c */ /* 0x040fec000004184c */
[C---:B------:R-:W-:Y:S06]  /*2770*/  HMMA.16816.F32.BF16 R140, R4.reuse, R46, R72 ;  /* 0x0000002e048c723c */ /* 0x040fec0000041848 */
[C---:B------:R-:W-:Y:S01]  /*2780*/  HMMA.16816.F32.BF16 R136, R4.reuse, R56, R68 ;  /* 0x000000380488723c */ /* 0x040fe20000041844 */
[----:B------:R-:W-:Y:S05]  /*2790*/  LDSM.16.M88.4 R68, [R238+0x2800] ;  /* 0x00280000ee44783b */ /* 0x000fea0000000200 */
[----:B------:R-:W-:Y:S01]  /*27a0*/  HMMA.16816.F32.BF16 R124, R4, R58, R48 ;  /* 0x0000003a047c723c */ /* 0x000fe20000041830 */
[----:B------:R-:W1:Y:S04]  /*27b0*/  LDSM.16.M88.4 R4, [R234+0x6000] ;  /* 0x00600000ea04783b */ /* 0x000e680000000200 */
[----:B------:R-:W-:Y:S01]  /*27c0*/  LDSM.16.M88.4 R48, [R238+0x2000] ;  /* 0x00200000ee30783b */ /* 0x000fe20000000200 */
[C---:B------:R-:W-:Y:S06]  /*27d0*/  HMMA.16816.F32.BF16 R64, R12.reuse, R28, R112 ;  /* 0x0000001c0c40723c */ /* 0x040fec0000041870 */
[----:B------:R-:W-:Y:S06]  /*27e0*/  HMMA.16816.F32.BF16 R108, R12, R24, R116 ;  /* 0x000000180c6c723c */ /* 0x000fec0000041874 */
[----:B------:R-:W-:Y:S01]  /*27f0*/  HMMA.16816.F32.BF16 R112, R16, R22, R36 ;  /* 0x000000161070723c */ /* 0x000fe20000041824 */
[----:B------:R-:W2:Y:S05]  /*2800*/  LDSM.16.M88.4 R36, [R171+0xa000] ;  /* 0x00a00000ab24783b */ /* 0x000eaa0000000200 */
[C---:B------:R-:W-:Y:S01]  /*2810*/  HMMA.16816.F32.BF16 R100, R12.reuse, R30, R100 ;  /* 0x0000001e0c64723c */ /* 0x040fe20000041864 */
[----:B------:R-:W-:Y:S05]  /*2820*/  LDSM.16.M88.4 R28, [R171+0xb000] ;  /* 0x00b00000ab1c783b */ /* 0x000fea0000000200 */
[----:B------:R-:W-:Y:S01]  /*2830*/  HMMA.16816.F32.BF16 R116, R12, R26, R96 ;  /* 0x0000001a0c74723c */ /* 0x000fe20000041860 */
[----:B------:R-:W-:Y:S04]  /*2840*/  LDSM.16.M88.4 R24, [R171+0xb800] ;  /* 0x00b80000ab18783b */ /* 0x000fe80000000200 */
[----:B------:R-:W-:Y:S01]  /*2850*/  LDSM.16.M88.4 R12, [R235+0x6000] ;  /* 0x00600000eb0c783b */ /* 0x000fe20000000200 */
[C---:B------:R-:W-:Y:S03]  /*2860*/  HMMA.16816.F32.BF16 R120, R16.reuse, R20, R8 ;  /* 0x000000141078723c */ /* 0x040fe60000041808 */
[----:B------:R-:W3:Y:S03]  /*2870*/  LDSM.16.M88.4 R8, [R234+0x4000] ;  /* 0x00400000ea08783b */ /* 0x000ee60000000200 */
[C---:B------:R-:W-:Y:S01]  /*2880*/  HMMA.16816.F32.BF16 R104, R16.reuse, R40, R52 ;  /* 0x000000281068723c */ /* 0x040fe20000041834 */
[----:B------:R-:W4:Y:S05]  /*2890*/  LDSM.16.M88.4 R20, [R235+0x4000] ;  /* 0x00400000eb14783b */ /* 0x000f2a0000000200 */
[C---:B------:R-:W-:Y:S01]  /*28a0*/  HMMA.16816.F32.BF16 R96, R16.reuse, R42, R60 ;  /* 0x0000002a1060723c */ /* 0x040fe2000004183c */
[----:B------:R-:W-:Y:S05]  /*28b0*/  LDSM.16.M88.4 R60, [R238+0x3800] ;  /* 0x00380000ee3c783b */ /* 0x000fea0000000200 */
[----:B------:R-:W-:Y:S06]  /*28c0*/  HMMA.16816.F32.BF16 R72, R16, R56, R108 ;  /* 0x000000381048723c */ /* 0x000fec000004186c */
[----:B-1----:R-:W-:Y:S06]  /*28d0*/  HMMA.16816.F32.BF16 R40, R4, R32, R132 ;  /* 0x000000200428723c */ /* 0x002fec0000041884 */
[C---:B------:R-:W-:Y:S01]  /*28e0*/  HMMA.16816.F32.BF16 R84, R16.reuse, R44, R64 ;  /* 0x0000002c1054723c */ /* 0x040fe20000041840 */
[----:B------:R-:W1:Y:S05]  /*28f0*/  LDSM.16.M88.4 R64, [R238+0x3000] ;  /* 0x00300000ee40783b */ /* 0x000e6a0000000200 */
[C---:B------:R-:W-:Y:S06]  /*2900*/  HMMA.16816.F32.BF16 R80, R16.reuse, R46, R100 ;  /* 0x0000002e1050723c */ /* 0x040fec0000041864 */
[----:B------:R-:W-:Y:S06]  /*2910*/  HMMA.16816.F32.BF16 R56, R16, R58, R116 ;  /* 0x0000003a1038723c */ /* 0x000fec0000041874 */
[C---:B--2---:R-:W-:Y:S06]  /*2920*/  HMMA.16816.F32.BF16 R52, R4.reuse, R36, R92 ;  /* 0x000000240434723c */ /* 0x044fec000004185c */
[----:B------:R-:W-:Y:S06]  /*2930*/  HMMA.16816.F32.BF16 R44, R4, R38, R88 ;  /* 0x00000026042c723c */ /* 0x000fec0000041858 */
[----:B---3--:R-:W-:Y:S06]  /*2940*/  HMMA.16816.F32.BF16 R120, R8, R36, R120 ;  /* 0x000000240878723c */ /* 0x008fec0000041878 */
[C---:B------:R-:W-:Y:S06]  /*2950*/  HMMA.16816.F32.BF16 R16, R4.reuse, R34, R128 ;  /* 0x000000220410723c */ /* 0x040fec0000041880 */
[C---:B------:R-:W-:Y:S06]  /*2960*/  HMMA.16816.F32.BF16 R92, R4.reuse, R30, R140 ;  /* 0x0000001e045c723c */ /* 0x040fec000004188c */
[C---:B------:R-:W-:Y:S06]  /*2970*/  HMMA.16816.F32.BF16 R76, R4.reuse, R28, R76 ;  /* 0x0000001c044c723c */ /* 0x040fec000004184c */
[C---:B------:R-:W-:Y:S06]  /*2980*/  HMMA.16816.F32.BF16 R88, R4.reuse, R24, R136 ;  /* 0x000000180458723c */ /* 0x040fec0000041888 */
[----:B------:R-:W-:Y:S01]  /*2990*/  HMMA.16816.F32.BF16 R100, R4, R26, R124 ;  /* 0x0000001a0464723c */ /* 0x000fe2000004187c */
[----:B------:R-:W-:Y:S05]  /*29a0*/  LDSM.16.M88.4 R4, [R237+0x6000] ;  /* 0x00600000ed04783b */ /* 0x000fea0000000200 */
[----:B------:R-:W-:Y:S06]  /*29b0*/  HMMA.16816.F32.BF16 R144, R8, R32, R104 ;  /* 0x000000200890723c */ /* 0x000fec0000041868 */
[----:B------:R-:W-:Y:S01]  /*29c0*/  HMMA.16816.F32.BF16 R128, R12, R68, R40 ;  /* 0x000000440c80723c */ /* 0x000fe20000041828 */
[----:B------:R-:W2:Y:S05]  /*29d0*/  LDSM.16.M88.4 R40, [R233+0xa000] ;  /* 0x00a00000e928783b */ /* 0x000eaa0000000200 */
[C---:B------:R-:W-:Y:S01]  /*29e0*/  HMMA.16816.F32.BF16 R112, R8.reuse, R38, R112 ;  /* 0x000000260870723c */ /* 0x040fe20000041870 */
[----:B------:R-:W-:Y:S05]  /*29f0*/  LDSM.16.M88.4 R36, [R233+0xa800] ;  /* 0x00a80000e924783b */ /* 0x000fea0000000200 */
[C---:B------:R-:W-:Y:S01]  /*2a00*/  HMMA.16816.F32.BF16 R148, R8.reuse, R34, R96 ;  /* 0x000000220894723c */ /* 0x040fe20000041860 */
[----:B------:R-:W-:Y:S05]  /*2a10*/  LDSM.16.M88.4 R32, [R233+0xb000] ;  /* 0x00b00000e920783b */ /* 0x000fea0000000200 */
[C---:B------:R-:W-:Y:S06]  /*2a20*/  HMMA.16816.F32.BF16 R140, R8.reuse, R28, R84 ;  /* 0x0000001c088c723c */ /* 0x040fec0000041854 */
[C---:B------:R-:W-:Y:S01]  /*2a30*/  HMMA.16816.F32.BF16 R136, R8.reuse, R30, R80 ;  /* 0x0000001e0888723c */ /* 0x040fe20000041850 */
[----:B------:R-:W-:Y:S05]  /*2a40*/  LDSM.16.M88.4 R28, [R232+0x2000] ;  /* 0x00200000e81c783b */ /* 0x000fea0000000200 */
[C---:B------:R-:W-:Y:S06]  /*2a50*/  HMMA.16816.F32.BF16 R116, R8.reuse, R24, R72 ;  /* 0x000000180874723c */ /* 0x040fec0000041848 */
[----:B------:R-:W-:Y:S01]  /*2a60*/  HMMA.16816.F32.BF16 R104, R8, R26, R56 ;  /* 0x0000001a0868723c */ /* 0x000fe20000041838 */
[----:B------:R-:W3:Y:S04]  /*2a70*/  LDSM.16.M88.4 R8, [R237+0x4000] ;  /* 0x00400000ed08783b */ /* 0x000ee80000000200 */
[----:B------:R-:W5:Y:S01]  /*2a80*/  LDSM.16.M88.4 R24, [R233+0xb800] ;  /* 0x00b80000e918783b */ /* 0x000f620000000200 */
[C---:B------:R-:W-:Y:S06]  /*2a90*/  HMMA.16816.F32.BF16 R52, R12.reuse, R48, R52 ;  /* 0x000000300c34723c */ /* 0x040fec0000041834 */
[----:B------:R-:W-:Y:S06]  /*2aa0*/  HMMA.16816.F32.BF16 R132, R12, R50, R44 ;  /* 0x000000320c84723c */ /* 0x000fec000004182c */
[----:B----4-:R-:W-:Y:S06]  /*2ab0*/  HMMA.16816.F32.BF16 R44, R20, R48, R120 ;  /* 0x00000030142c723c */ /* 0x010fec0000041878 */
[C---:B-1----:R-:W-:Y:S06]  /*2ac0*/  HMMA.16816.F32.BF16 R96, R12.reuse, R66, R92 ;  /* 0x000000420c60723c */ /* 0x042fec000004185c */
[C---:B------:R-:W-:Y:S01]  /*2ad0*/  HMMA.16816.F32.BF16 R124, R12.reuse, R70, R16 ;  /* 0x000000460c7c723c */ /* 0x040fe20000041810 */
[----:B------:R-:W-:Y:S05]  /*2ae0*/  LDSM.16.M88.4 R16, [R236+0x4000] ;  /* 0x00400000ec10783b */ /* 0x000fea0000000200 */
[C---:B------:R-:W-:Y:S06]  /*2af0*/  HMMA.16816.F32.BF16 R108, R12.reuse, R64, R76 ;  /* 0x000000400c6c723c */ /* 0x040fec000004184c */
[C---:B------:R-:W-:Y:S06]  /*2b00*/  HMMA.16816.F32.BF16 R92, R12.reuse, R60, R88 ;  /* 0x0000003c0c5c723c */ /* 0x040fec0000041858 */
[----:B------:R-:W-:Y:S01]  /*2b10*/  HMMA.16816.F32.BF16 R84, R12, R62, R100 ;  /* 0x0000003e0c54723c */ /* 0x000fe20000041864 */
[----:B------:R-:W1:Y:S05]  /*2b20*/  LDSM.16.M88.4 R12, [R236+0x6000] ;  /* 0x00600000ec0c783b */ /* 0x000e6a0000000200 */
[C---:B------:R-:W-:Y:S06]  /*2b30*/  HMMA.16816.F32.BF16 R72, R20.reuse, R50, R112 ;  /* 0x000000321448723c */ /* 0x040fec0000041870 */
[C---:B------:R-:W-:Y:S06]  /*2b40*/  HMMA.16816.F32.BF16 R80, R20.reuse, R68, R144 ;  /* 0x000000441450723c */ /* 0x040fec0000041890 */
[C---:B------:R-:W-:Y:S06]  /*2b50*/  HMMA.16816.F32.BF16 R76, R20.reuse, R64, R140 ;  /* 0x00000040144c723c */ /* 0x040fec000004188c */
[C---:B------:R-:W-:Y:S06]  /*2b60*/  HMMA.16816.F32.BF16 R56, R20.reuse, R60, R116 ;  /* 0x0000003c1438723c */ /* 0x040fec0000041874 */
[C---:B------:R-:W-:Y:S06]  /*2b70*/  HMMA.16816.F32.BF16 R88, R20.reuse, R70, R148 ;  /* 0x000000461458723c */ /* 0x040fec0000041894 */
[C---:B------:R-:W-:Y:S06]  /*2b80*/  HMMA.16816.F32.BF16 R64, R20.reuse, R66, R136 ;  /* 0x000000421440723c */ /* 0x040fec0000041888 */
[----:B------:R-:W-:Y:S06]  /*2b90*/  HMMA.16816.F32.BF16 R60, R20, R62, R104 ;  /* 0x0000003e143c723c */ /* 0x000fec0000041868 */
[-C--:B--2---:R-:W-:Y:S06]  /*2ba0*/  HMMA.16816.F32.BF16 R52, R4, R40.reuse, R52 ;  /* 0x000000280434723c */ /* 0x084fec0000041834 */
[----:B---3--:R-:W-:Y:S01]  /*2bb0*/  HMMA.16816.F32.BF16 R48, R8, R40, R44 ;  /* 0x000000280830723c */ /* 0x008fe2000004182c */
[----:B------:R-:W2:Y:S05]  /*2bc0*/  LDSM.16.M88.4 R44, [R232+0x2800] ;  /* 0x00280000e82c783b */ /* 0x000eaa0000000200 */
[-C--:B------:R-:W-:Y:S06]  /*2bd0*/  HMMA.16816.F32.BF16 R20, R4, R42.reuse, R132 ;  /* 0x0000002a0414723c */ /* 0x080fec0000041884 */
[C---:B------:R-:W-:Y:S06]  /*2be0*/  HMMA.16816.F32.BF16 R40, R8.reuse, R42, R72 ;  /* 0x0000002a0828723c */ /* 0x040fec0000041848 */
[----:B------:R-:W-:Y:S06]  /*2bf0*/  HMMA.16816.F32.BF16 R68, R8, R36, R80 ;  /* 0x000000240844723c */ /* 0x000fec0000041850 */
[----:B-----5:R-:W-:Y:S06]  /*2c00*/  HMMA.16816.F32.BF16 R116, R4, R24, R92 ;  /* 0x000000180474723c */ /* 0x020fec000004185c */
[C---:B------:R-:W-:Y:S06]  /*2c10*/  HMMA.16816.F32.BF16 R80, R8.reuse, R32, R76 ;  /* 0x000000200850723c */ /* 0x040fec000004184c */
[C---:B------:R-:W-:Y:S06]  /*2c20*/  HMMA.16816.F32.BF16 R88, R8.reuse, R38, R88 ;  /* 0x000000260858723c */ /* 0x040fec0000041858 */
[C---:B------:R-:W-:Y:S06]  /*2c30*/  HMMA.16816.F32.BF16 R76, R8.reuse, R34, R64 ;  /* 0x00000022084c723c */ /* 0x040fec0000041840 */
[C---:B------:R-:W-:Y:S06]  /*2c40*/  HMMA.16816.F32.BF16 R92, R8.reuse, R24, R56 ;  /* 0x00000018085c723c */ /* 0x040fec0000041838 */
[----:B------:R-:W-:Y:S06]  /*2c50*/  HMMA.16816.F32.BF16 R72, R8, R26, R60 ;  /* 0x0000001a0848723c */ /* 0x000fec000004183c */
[----:B------:R-:W-:Y:S01]  /*2c60*/  HMMA.16816.F32.BF16 R100, R4, R36, R128 ;  /* 0x000000240464723c */ /* 0x000fe20000041880 */
[----:B------:R-:W-:-:S05]  /*2c70*/  IMAD.SHL.U32 R8, R155, 0x2, RZ ;  /* 0x000000029b087824 */ /* 0x000fca00078e00ff */
[----:B------:R-:W-:Y:S01]  /*2c80*/  HMMA.16816.F32.BF16 R104, R4, R38, R124 ;  /* 0x000000260468723c */ /* 0x000fe2000004187c */
[----:B------:R-:W-:-:S05]  /*2c90*/  LOP3.LUT R8, R8, 0x6, RZ, 0xc0, !PT ;  /* 0x0000000608087812 */ /* 0x000fca00078ec0ff */
[-C--:B-1----:R-:W-:Y:S01]  /*2ca0*/  HMMA.16816.F32.BF16 R56, R12, R28.reuse, R52 ;  /* 0x0000001c0c38723c */ /* 0x082fe20000041834 */
[----:B------:R-:W-:Y:S02]  /*2cb0*/  IMAD R0, R0, 0x40, R8 ;  /* 0x0000004000007824 */ /* 0x000fe400078e0208 */
[----:B------:R-:W-:Y:S03]  /*2cc0*/  LDSM.16.M88.4 R8, [R232+0x3800] ;  /* 0x00380000e808783b */ /* 0x000fe60000000200 */
[----:B------:R-:W-:Y:S01]  /*2cd0*/  HMMA.16816.F32.BF16 R52, R16, R28, R48 ;  /* 0x0000001c1034723c */ /* 0x000fe20000041830 */
[----:B------:R-:W-:-:S05]  /*2ce0*/  ISETP.GE.AND P2, PT, R0, UR13, PT ;  /* 0x0000000d00007c0c */ /* 0x000fca000bf46270 */
[C---:B------:R-:W-:Y:S06]  /*2cf0*/  HMMA.16816.F32.BF16 R108, R4.reuse, R32, R108 ;  /* 0x00000020046c723c */ /* 0x040fec000004186c */
[C---:B------:R-:W-:Y:S06]  /*2d00*/  HMMA.16816.F32.BF16 R96, R4.reuse, R34, R96 ;  /* 0x000000220460723c */ /* 0x040fec0000041860 */
[----:B------:R-:W-:Y:S01]  /*2d10*/  HMMA.16816.F32.BF16 R112, R4, R26, R84 ;  /* 0x0000001a0470723c */ /* 0x000fe20000041854 */
[----:B------:R-:W1:Y:S01]  /*2d20*/  LDSM.16.M88.4 R4, [R232+0x3000] ;  /* 0x00300000e804783b */ /* 0x000e620000000200 */
[----:B------:R-:W-:Y:S01]  /*2d30*/  FSEL R58, R58, -INF , !P2 ;  /* 0xff8000003a3a7808 */ /* 0x000fe20005000000 */
[----:B------:R-:W-:-:S04]  /*2d40*/  DEPBAR.LE SB0, 0x0 ;  /* 0x000080000000791a */ /* 0x000fc80000000000 */
[----:B------:R-:W-:Y:S01]  /*2d50*/  HMMA.16816.F32.BF16 R48, R12, R30, R20 ;  /* 0x0000001e0c30723c */ /* 0x000fe20000041814 */
[----:B------:R-:W-:Y:S02]  /*2d60*/  FSEL R56, R56, -INF , !P2 ;  /* 0xff80000038387808 */ /* 0x000fe40005000000 */
[----:B------:R-:W-:-:S03]  /*2d70*/  FSEL R65, R52, -INF , !P2 ;  /* 0xff80000034417808 */ /* 0x000fc60005000000 */
[C---:B------:R-:W-:Y:S01]  /*2d80*/  HMMA.16816.F32.BF16 R28, R16.reuse, R30, R40 ;  /* 0x0000001e101c723c */ /* 0x040fe20000041828 */
[C---:B------:R-:W-:Y:S02]  /*2d90*/  VIADD R20, R0.reuse, 0x9 ;  /* 0x0000000900147836 */ /* 0x040fe40000000000 */
[C---:B------:R-:W-:Y:S02]  /*2da0*/  VIADD R22, R0.reuse, 0x1 ;  /* 0x0000000100167836 */ /* 0x040fe40000000000 */
[----:B------:R-:W-:Y:S01]  /*2db0*/  VIADD R21, R0, 0x8 ;  /* 0x0000000800157836 */ /* 0x000fe20000000000 */
[----:B------:R-:W-:Y:S01]  /*2dc0*/  ISETP.GE.AND P6, PT, R20, UR13, PT ;  /* 0x0000000d14007c0c */ /* 0x000fe2000bfc6270 */
[----:B------:R-:W-:Y:S01]  /*2dd0*/  VIADD R20, R0, 0x18 ;  /* 0x0000001800147836 */ /* 0x000fe20000000000 */
[-C--:B--2---:R-:W-:Y:S01]  /*2de0*/  HMMA.16816.F32.BF16 R40, R16, R44.reuse, R68 ;  /* 0x0000002c1028723c */ /* 0x084fe20000041844 */
[----:B------:R-:W-:Y:S01]  /*2df0*/  ISETP.GE.AND P1, PT, R22, UR13, PT ;  /* 0x0000000d16007c0c */ /* 0x000fe2000bf26270 */
[C---:B------:R-:W-:Y:S01]  /*2e00*/  VIADD R22, R0.reuse, 0x10 ;  /* 0x0000001000167836 */ /* 0x040fe20000000000 */
[----:B------:R-:W-:Y:S01]  /*2e10*/  ISETP.GE.AND P0, PT, R21, UR13, PT ;  /* 0x0000000d15007c0c */ /* 0x000fe2000bf06270 */
[----:B------:R-:W-:Y:S01]  /*2e20*/  VIADD R21, R0, 0x11 ;  /* 0x0000001100157836 */ /* 0x000fe20000000000 */
[----:B------:R-:W-:Y:S01]  /*2e30*/  ISETP.GE.AND P3, PT, R20, UR13, PT ;  /* 0x0000000d14007c0c */ /* 0x000fe2000bf66270 */
[----:B------:R-:W-:Y:S01]  /*2e40*/  VIADD R20, R0, 0x19 ;  /* 0x0000001900147836 */ /* 0x000fe20000000000 */
[----:B------:R-:W-:Y:S01]  /*2e50*/  HMMA.16816.F32.BF16 R24, R12, R44, R100 ;  /* 0x0000002c0c18723c */ /* 0x000fe20000041864 */
[----:B------:R-:W-:-:S02]  /*2e60*/  FSEL R59, R59, -INF , !P1 ;  /* 0xff8000003b3b7808 */ /* 0x000fc40004800000 */
[----:B------:R-:W-:Y:S02]  /*2e70*/  FSEL R57, R57, -INF , !P1 ;  /* 0xff80000039397808 */ /* 0x000fe40004800000 */
[----:B------:R-:W-:Y:S01]  /*2e80*/  FSEL R87, R55, -INF , !P1 ;  /* 0xff80000037577808 */ /* 0x000fe20004800000 */
[-C--:B------:R-:W-:Y:S01]  /*2e90*/  HMMA.16816.F32.BF16 R36, R12, R46.reuse, R104 ;  /* 0x0000002e0c24723c */ /* 0x080fe20000041868 */
[----:B------:R-:W-:Y:S02]  /*2ea0*/  FSEL R64, R53, -INF , !P1 ;  /* 0xff80000035407808 */ /* 0x000fe40004800000 */
[----:B------:R-:W-:Y:S02]  /*2eb0*/  FSEL R50, R50, -INF , !P0 ;  /* 0xff80000032327808 */ /* 0x000fe40004000000 */
[----:B------:R-:W-:Y:S01]  /*2ec0*/  FSEL R48, R48, -INF , !P0 ;  /* 0xff80000030307808 */ /* 0x000fe20004000000 */
[----:B------:R-:W-:Y:S01]  /*2ed0*/  HMMA.16816.F32.BF16 R44, R16, R46, R88 ;  /* 0x0000002e102c723c */ /* 0x000fe20000041858 */
[----:B------:R-:W-:-:S02]  /*2ee0*/  FSEL R68, R28, -INF , !P0 ;  /* 0xff8000001c447808 */ /* 0x000fc40004000000 */
[----:B------:R-:W-:Y:S02]  /*2ef0*/  FSEL R28, R49, -INF , !P6 ;  /* 0xff800000311c7808 */ /* 0x000fe40007000000 */
[----:B------:R-:W-:Y:S01]  /*2f00*/  FSEL R86, R29, -INF , !P6 ;  /* 0xff8000001d567808 */ /* 0x000fe20007000000 */
[C---:B-1----:R-:W-:Y:S01]  /*2f10*/  HMMA.16816.F32.BF16 R32, R12.reuse, R4, R108 ;  /* 0x000000040c20723c */ /* 0x042fe2000004186c */
[----:B------:R-:W-:Y:S02]  /*2f20*/  FSEL R88, R54, -INF , !P2 ;  /* 0xff80000036587808 */ /* 0x000fe40005000000 */
[----:B------:R-:W-:Y:S01]  /*2f30*/  ISETP.GE.AND P2, PT, R20, UR13, PT ;  /* 0x0000000d14007c0c */ /* 0x000fe2000bf46270 */
[----:B------:R-:W-:Y:S01]  /*2f40*/  VIADD R20, R0, 0x20 ;  /* 0x0000002000147836 */ /* 0x000fe20000000000 */
[----:B------:R-:W-:Y:S01]  /*2f50*/  FSEL R90, R30, -INF , !P0 ;  /* 0xff8000001e5a7808 */ /* 0x000fe20004000000 */
[----:B------:R-:W-:Y:S01]  /*2f60*/  HMMA.16816.F32.BF16 R52, R12, R6, R96 ;  /* 0x000000060c34723c */ /* 0x000fe20000041860 */
[----:B------:R-:W-:-:S02]  /*2f70*/  FSEL R30, R51, -INF , !P6 ;  /* 0xff800000331e7808 */ /* 0x000fc40007000000 */
[----:B------:R-:W-:Y:S01]  /*2f80*/  ISETP.GE.AND P1, PT, R20, UR13, PT ;  /* 0x0000000d14007c0c */ /* 0x000fe2000bf26270 */
[----:B------:R-:W-:Y:S01]  /*2f90*/  VIADD R20, R0, 0x21 ;  /* 0x0000002100147836 */ /* 0x000fe20000000000 */
[----:B------:R-:W-:Y:S01]  /*2fa0*/  FSEL R89, R31, -INF , !P6 ;  /* 0xff8000001f597808 */ /* 0x000fe20007000000 */
[----:B------:R-:W-:Y:S01]  /*2fb0*/  HMMA.16816.F32.BF16 R60, R12, R8, R116 ;  /* 0x000000080c3c723c */ /* 0x000fe20000041874 */
[----:B------:R-:W-:Y:S02]  /*2fc0*/  ISETP.GE.AND P5, PT, R22, UR13, PT ;  /* 0x0000000d16007c0c */ /* 0x000fe4000bfa6270 */
[----:B------:R-:W-:Y:S01]  /*2fd0*/  ISETP.GE.AND P0, PT, R20, UR13, PT ;  /* 0x0000000d14007c0c */ /* 0x000fe2000bf06270 */
[----:B------:R-:W-:Y:S01]  /*2fe0*/  VIADD R20, R0, 0x28 ;  /* 0x0000002800147836 */ /* 0x000fe20000000000 */
[----:B------:R-:W-:Y:S02]  /*2ff0*/  ISETP.GE.AND P4, PT, R21, UR13, PT ;  /* 0x0000000d15007c0c */ /* 0x000fe4000bf86270 */
[----:B------:R-:W-:-:S02]  /*3000*/  FSEL R169, R42, -INF , !P5 ;  /* 0xff8000002aa97808 */ /* 0x000fc40006800000 */
[----:B------:R-:W-:Y:S02]  /*3010*/  ISETP.GE.AND P6, PT, R20, UR13, PT ;  /* 0x0000000d14007c0c */ /* 0x000fe4000bfc6270 */
[----:B------:R-:W-:Y:S01]  /*3020*/  HMMA.16816.F32.BF16 R20, R12, R10, R112 ;  /* 0x0000000a0c14723c */ /* 0x000fe20000041870 */
[----:B------:R-:W-:Y:S02]  /*3030*/  FSEL R96, R26, -INF , !P5 ;  /* 0xff8000001a607808 */ /* 0x000fe40006800000 */
[----:B------:R-:W-:Y:S02]  /*3040*/  FSEL R85, R24, -INF , !P5 ;  /* 0xff80000018557808 */ /* 0x000fe40006800000 */
[----:B------:R-:W-:Y:S02]  /*3050*/  FSEL R157, R40, -INF , !P5 ;  /* 0xff800000289d7808 */ /* 0x000fe40006800000 */
[----:B------:R-:W-:Y:S01]  /*3060*/  VIADD R12, R0, 0x29 ;  /* 0x00000029000c7836 */ /* 0x000fe20000000000 */
[----:B------:R-:W-:-:S02]  /*3070*/  FSEL R91, R27, -INF , !P4 ;  /* 0xff8000001b5b7808 */ /* 0x000fc40006000000 */
[----:B------:R-:W-:Y:S02]  /*3080*/  FSEL R84, R25, -INF , !P4 ;  /* 0xff80000019547808 */ /* 0x000fe40006000000 */
[----:B------:R-:W-:Y:S01]  /*3090*/  ISETP.GE.AND P5, PT, R12, UR13, PT ;  /* 0x0000000d0c007c0c */ /* 0x000fe2000bfa6270 */
[C---:B------:R-:W-:Y:S01]  /*30a0*/  HMMA.16816.F32.BF16 R24, R16.reuse, R8, R92 ;  /* 0x000000081018723c */ /* 0x040fe2000004185c */
[----:B------:R-:W-:Y:S02]  /*30b0*/  FSEL R165, R43, -INF , !P4 ;  /* 0xff8000002ba57808 */ /* 0x000fe40006000000 */
[----:B------:R-:W-:Y:S02]  /*30c0*/  FSEL R162, R41, -INF , !P4 ;  /* 0xff80000029a27808 */ /* 0x000fe40006000000 */
[----:B------:R-:W-:Y:S01]  /*30d0*/  FSEL R38, R38, -INF , !P3 ;  /* 0xff80000026267808 */ /* 0x000fe20005800000 */
[----:B------:R-:W-:Y:S01]  /*30e0*/  HMMA.16816.F32.BF16 R12, R16, R4, R80 ;  /* 0x00000004100c723c */ /* 0x000fe20000041850 */
[----:B------:R-:W-:-:S02]  /*30f0*/  FSEL R31, R36, -INF , !P3 ;  /* 0xff800000241f7808 */ /* 0x000fc40005800000 */
[----:B------:R-:W-:Y:S02]  /*3100*/  FSEL R163, R46, -INF , !P3 ;  /* 0xff8000002ea37808 */ /* 0x000fe40005800000 */
[----:B------:R-:W-:Y:S01]  /*3110*/  FSEL R161, R44, -INF , !P3 ;  /* 0xff8000002ca17808 */ /* 0x000fe20005800000 */
[C---:B------:R-:W-:Y:S01]  /*3120*/  HMMA.16816.F32.BF16 R40, R16.reuse, R6, R76 ;  /* 0x000000061028723c */ /* 0x040fe2000004184c */
[C---:B------:R-:W-:Y:S01]  /*3130*/  VIADD R4, R0.reuse, 0x30 ;  /* 0x0000003000047836 */ /* 0x040fe20000000000 */
[----:B------:R-:W-:Y:S01]  /*3140*/  FSEL R29, R37, -INF , !P2 ;  /* 0xff800000251d7808 */ /* 0x000fe20005000000 */
[----:B------:R-:W-:Y:S01]  /*3150*/  VIADD R5, R0, 0x31 ;  /* 0x0000003100057836 */ /* 0x000fe20000000000 */
[----:B------:R-:W-:Y:S02]  /*3160*/  FSEL R189, R35, -INF , !P0 ;  /* 0xff80000023bd7808 */ /* 0x000fe40004000000 */
[----:B------:R-:W-:Y:S01]  /*3170*/  ISETP.GE.AND P4, PT, R4, UR13, PT ;  /* 0x0000000d04007c0c */ /* 0x000fe2000bf86270 */
[----:B------:R-:W-:Y:S01]  /*3180*/  HMMA.16816.F32.BF16 R16, R16, R10, R72 ;  /* 0x0000000a1010723c */ /* 0x000fe20000041848 */
[----:B------:R-:W-:-:S02]  /*3190*/  FMNMX.FTZ R4, R56, R57, !PT ;  /* 0x0000003938047209 */ /* 0x000fc40007810000 */
[----:B------:R-:W-:Y:S01]  /*31a0*/  ISETP.GE.AND P3, PT, R5, UR13, PT ;  /* 0x0000000d05007c0c */ /* 0x000fe2000bf66270 */
[----:B------:R-:W-:Y:S01]  /*31b0*/  VIADD R5, R0, 0x38 ;  /* 0x0000003800057836 */ /* 0x000fe20000000000 */
[----:B------:R-:W-:Y:S02]  /*31c0*/  FMNMX.FTZ R4, R48, R4, !PT ;  /* 0x0000000430047209 */ /* 0x000fe40007810000 */
[----:B------:R-:W-:Y:S02]  /*31d0*/  FSEL R180, R33, -INF , !P0 ;  /* 0xff80000021b47808 */ /* 0x000fe40004000000 */
[----:B------:R-:W-:Y:S02]  /*31e0*/  FMNMX.FTZ R4, R28, R4, !PT ;  /* 0x000000041c047209 */ /* 0x000fe40007810000 */
[----:B------:R-:W-:Y:S02]  /*31f0*/  FSEL R175, R15, -INF , !P0 ;  /* 0xff8000000faf7808 */ /* 0x000fe40004000000 */
[----:B------:R-:W-:-:S02]  /*3200*/  FMNMX.FTZ R4, R85, R4, !PT ;  /* 0x0000000455047209 */ /* 0x000fc40007810000 */
[----:B------:R-:W-:Y:S02]  /*3210*/  FSEL R173, R13, -INF , !P0 ;  /* 0xff8000000dad7808 */ /* 0x000fe40004000000 */
[----:B------:R-:W-:Y:S02]  /*3220*/  FMNMX.FTZ R4, R84, R4, !PT ;  /* 0x0000000454047209 */ /* 0x000fe40007810000 */
[----:B------:R-:W-:Y:S02]  /*3230*/  PLOP3.LUT P0, PT, PT, PT, UP0, 0x80, 0x0 ;  /* 0x000000000000781c */ /* 0x000fe40003f0f008 */
[----:B------:R-:W-:Y:S02]  /*3240*/  FMNMX.FTZ R4, R31, R4, !PT ;  /* 0x000000041f047209 */ /* 0x000fe40007810000 */
[----:B------:R-:W-:Y:S02]  /*3250*/  FSEL R39, R39, -INF , !P2 ;  /* 0xff80000027277808 */ /* 0x000fe40005000000 */
[----:B------:R-:W-:-:S02]  /*3260*/  FSEL R159, R47, -INF , !P2 ;  /* 0xff8000002f9f7808 */ /* 0x000fc40005000000 */
[----:B------:R-:W-:Y:S01]  /*3270*/  FSEL R156, R45, -INF , !P2 ;  /* 0xff8000002d9c7808 */ /* 0x000fe20005000000 */
[----:B------:R-:W-:Y:S01]  /*3280*/  BAR.SYNC.DEFER_BLOCKING 0x0 ;  /* 0x0000000000007b1d */ /* 0x000fe20000010000 */
[----:B------:R-:W-:Y:S02]  /*3290*/  ISETP.GE.AND P2, PT, R5, UR13, PT ;  /* 0x0000000d05007c0c */ /* 0x000fe4000bf46270 */
[----:B------:R-:W-:Y:S02]  /*32a0*/  FSEL R188, R32, -INF , !P1 ;  /* 0xff80000020bc7808 */ /* 0x000fe40004800000 */
[----:B------:R-:W-:Y:S02]  /*32b0*/  FMNMX.FTZ R5, R29, R4, !PT ;  /* 0x000000041d057209 */ /* 0x000fe40007810000 */
[----:B------:R-:W-:Y:S02]  /*32c0*/  FMNMX.FTZ R4, R58, R59, !PT ;  /* 0x0000003b3a047209 */ /* 0x000fe40007810000 */
[----:B------:R-:W-:-:S02]  /*32d0*/  FMNMX.FTZ R5, R188, R5, !PT ;  /* 0x00000005bc057209 */ /* 0x000fc40007810000 */
[----:B------:R-:W-:Y:S02]  /*32e0*/  FSEL R181, R52, -INF , !P6 ;  /* 0xff80000034b57808 */ /* 0x000fe40007000000 */
[----:B------:R-:W-:Y:S02]  /*32f0*/  FMNMX.FTZ R4, R50, R4, !PT ;  /* 0x0000000432047209 */ /* 0x000fe40007810000 */
[----:B------:R-:W-:Y:S02]  /*3300*/  FMNMX.FTZ R5, R180, R5, !PT ;  /* 0x00000005b4057209 */ /* 0x000fe40007810000 */
[----:B------:R-:W-:Y:S02]  /*3310*/  FSEL R174, R12, -INF , !P1 ;  /* 0xff8000000cae7808 */ /* 0x000fe40004800000 */
[----:B------:R-:W-:Y:S02]  /*3320*/  FSEL R183, R14, -INF , !P1 ;  /* 0xff8000000eb77808 */ /* 0x000fe40004800000 */
[----:B------:R-:W-:-:S02]  /*3330*/  FSEL R190, R34, -INF , !P1 ;  /* 0xff80000022be7808 */ /* 0x000fc40004800000 */
[----:B------:R-:W-:Y:S02]  /*3340*/  FSEL R182, R53, -INF , !P5 ;  /* 0xff80000035b67808 */ /* 0x000fe40006800000 */
[----:B------:R-:W-:Y:S02]  /*3350*/  FMNMX.FTZ R12, R30, R4, !PT ;  /* 0x000000041e0c7209 */ /* 0x000fe40007810000 */
[----:B------:R-:W-:Y:S01]  /*3360*/  FMNMX.FTZ R13, R181, R5, !PT ;  /* 0x00000005b50d7209 */ /* 0x000fe20007810000 */
[----:B------:R-:W-:Y:S06]  /*3370*/  @!P0 BRA `(.L_x_5) ;  /* 0x0000000000748947 */ /* 0x000fec0003800000 */
[----:B------:R-:W-:Y:S02]  /*3380*/  ULEA.HI.SX32 UR7, UR12, 0xfffffffe, 0x1a ;  /* 0xfffffffe0c077891 */ /* 0x000fe4000f8fd23f */
[----:B------:R-:W-:Y:S02]  /*3390*/  USHF.L.U32 UR18, UR10, 0x5, URZ ;  /* 0x000000050a127899 */ /* 0x000fe4000800063f */
[----:B------:R-:W-:Y:S02]  /*33a0*/  USHF.R.S32.HI UR6, URZ, 0x1f, UR7 ;  /* 0x0000001f3f067899 */ /* 0x000fe40008011407 */
[----:B------:R-:W-:Y:S01]  /*33b0*/  UIMAD UR23, UR23, UR7, URZ ;  /* 0x00000007171772a4 */ /* 0x000fe2000f8e023f */
[----:B------:R-:W-:Y:S01]  /*33c0*/  IMAD.WIDE.U32 R4, R154, UR7, R166 ;  /* 0x000000079a047c25 */ /* 0x000fe2000f8e00a6 */
[----:B------:R-:W-:Y:S02]  /*33d0*/  USHF.L.U64.HI UR10, UR10, 0x5, UR11 ;  /* 0x000000050a0a7899 */ /* 0x000fe4000801020b */
[----:B------:R-:W-:-:S03]  /*33e0*/  UIMAD UR23, UR6, UR24, UR23 ;  /* 0x00000018061772a4 */ /* 0x000fc6000f8e0217 */
[----:B------:R-:W-:Y:S02]  /*33f0*/  ULDC.64 UR6, c[0x0][0x218] ;  /* 0x0000860000067ab9 */ /* 0x000fe40000000a00 */
[----:B------:R-:W-:Y:S01]  /*3400*/  LEA R8, P1, R4, UR6, 0x1 ;  /* 0x0000000604087c11 */ /* 0x000fe2000f8208ff */
[----:B------:R-:W-:-:S05]  /*3410*/  VIADD R5, R5, UR23 ;  /* 0x0000001705057c36 */ /* 0x000fca0008000000 */
[----:B------:R-:W-:Y:S02]  /*3420*/  LEA.HI.X R9, R4, UR7, R5, 0x1, P1 ;  /* 0x0000000704097c11 */ /* 0x000fe400088f0c05 */
[----:B------:R-:W-:-:S03]  /*3430*/  IADD3 R6, P1, R8, UR18, RZ ;  /* 0x0000001208067c10 */ /* 0x000fc6000ff3e0ff */
[----:B------:R-:W-:Y:S01]  /*3440*/  @!PT LDS RZ, [RZ] ;  /* 0x00000000fffff984 */ /* 0x000fe20000000800 */
[----:B------:R-:W-:Y:S01]  /*3450*/  @!PT LDS RZ, [RZ] ;  /* 0x00000000fffff984 */ /* 0x000fe20000000800 */
[----:B------:R-:W-:Y:S01]  /*3460*/  @!PT LDS RZ, [RZ] ;  /* 0x00000000fffff984 */ /* 0x000fe20000000800 */
[----:B------:R1:W-:Y:S01]  /*3470*/  LDGSTS.E.BYPASS.LTC128B.128 [R246+0x8000], desc[UR16][R8.64] ;  /* 0x0800000008f67fae */ /* 0x0003e2000b901d50 */
[----:B------:R-:W-:Y:S02]  /*3480*/  IADD3.X R7, R9, UR10, RZ, P1, !PT ;  /* 0x0000000a09077c10 */ /* 0x000fe40008ffe4ff */
[----:B------:R-:W-:Y:S01]  /*3490*/  IADD3 R4, P1, R6, UR18, RZ ;  /* 0x0000001206047c10 */ /* 0x000fe2000ff3e0ff */
[----:B------:R1:W-:Y:S03]  /*34a0*/  LDGSTS.E.BYPASS.LTC128B.128 [R246+0xa000], desc[UR16][R8.64+0x80] ;  /* 0x0a00008008f67fae */ /* 0x0003e6000b901d50 */
[----:B------:R-:W-:Y:S01]  /*34b0*/  IADD3.X R5, R7, UR10, RZ, P1, !PT ;  /* 0x0000000a07057c10 */ /* 0x000fe20008ffe4ff */
[----:B------:R1:W-:Y:S01]  /*34c0*/  LDGSTS.E.BYPASS.LTC128B.128 [R246+0x8800], desc[UR16][R6.64] ;  /* 0x0880000006f67fae */ /* 0x0003e2000b901d50 */
[----:B------:R-:W-:-:S03]  /*34d0*/  IADD3 R10, P1, R4, UR18, RZ ;  /* 0x00000012040a7c10 */ /* 0x000fc6000ff3e0ff */
[----:B------:R1:W-:Y:S01]  /*34e0*/  LDGSTS.E.BYPASS.LTC128B.128 [R246+0xa800], desc[UR16][R6.64+0x80] ;  /* 0x0a80008006f67fae */ /* 0x0003e2000b901d50 */
[----:B------:R-:W-:-:S03]  /*34f0*/  IADD3.X R11, R5, UR10, RZ, P1, !PT ;  /* 0x0000000a050b7c10 */ /* 0x000fc60008ffe4ff */
[----:B------:R1:W-:Y:S04]  /*3500*/  LDGSTS.E.BYPASS.LTC128B.128 [R246+0x9000], desc[UR16][R4.64] ;  /* 0x0900000004f67fae */ /* 0x0003e8000b901d50 */
[----:B------:R1:W-:Y:S04]  /*3510*/  LDGSTS.E.BYPASS.LTC128B.128 [R246+0xb000], desc[UR16][R4.64+0x80] ;  /* 0x0b00008004f67fae */ /* 0x0003e8000b901d50 */
[----:B------:R1:W-:Y:S04]  /*3520*/  LDGSTS.E.BYPASS.LTC128B.128 [R246+0x9800], desc[UR16][R10.64] ;  /* 0x098000000af67fae */ /* 0x0003e8000b901d50 */
[----:B------:R1:W-:Y:S04]  /*3530*/  LDGSTS.E.BYPASS.LTC128B.128 [R246+0xb800], desc[UR16][R10.64+0x80] ;  /* 0x0b8000800af67fae */ /* 0x0003e8000b901d50 */
[----:B------:R-:W0:Y:S02]  /*3540*/  LDGDEPBAR ;  /* 0x00000000000079af */ /* 0x000e240000000000 */
.L_x_5:
[----:B-1----:R-:W-:Y:S01]  /*3550*/  FMNMX.FTZ R4, R96, R12, !PT ;  /* 0x0000000c60047209 */ /* 0x002fe20007810000 */
[----:B------:R-:W-:Y:S01]  /*3560*/  ULDC UR6, c[0x0][0x2ec] ;  /* 0x0000bb0000067ab9 */ /* 0x000fe20000000800 */
[----:B------:R-:W-:Y:S01]  /*3570*/  FSEL R179, R60, -INF , !P4 ;  /* 0xff8000003cb37808 */ /* 0x000fe20006000000 */
[----:B------:R-:W-:Y:S01]  /*3580*/  STL [R1+0x4c], R238 ;  /* 0x00004cee01007387 */ /* 0x000fe20000100800 */
[----:B------:R-:W-:Y:S02]  /*3590*/  FMNMX.FTZ R5, R182, R13, !PT ;  /* 0x0000000db6057209 */ /* 0x000fe40007810000 */
[----:B------:R-:W-:Y:S01]  /*35a0*/  IADD3 R6, R0, 0x39, RZ ;  /* 0x0000003900067810 */ /* 0x000fe20007ffe0ff */
[----:B------:R-:W-:Y:S01]  /*35b0*/  STL [R1+0x48], R246 ;  /* 0x000048f601007387 */ /* 0x000fe20000100800 */
[----:B------:R-:W-:Y:S02]  /*35c0*/  FMNMX.FTZ R0, R91, R4, !PT ;  /* 0x000000045b007209 */ /* 0x000fe40007810000 */
[----:B------:R-:W-:Y:S01]  /*35d0*/  FSEL R249, R61, -INF , !P3 ;  /* 0xff8000003df97808 */ /* 0x000fe20005800000 */
[----:B------:R-:W-:Y:S01]  /*35e0*/  STL [R1+0x44], R237 ;  /* 0x000044ed01007387 */ /* 0x000fe20000100800 */
[----:B------:R-:W-:-:S02]  /*35f0*/  FMNMX.FTZ R4, R179, R5, !PT ;  /* 0x00000005b3047209 */ /* 0x000fc40007810000 */
[----:B------:R-:W-:Y:S01]  /*3600*/  FMNMX.FTZ R0, R38, R0, !PT ;  /* 0x0000000026007209 */ /* 0x000fe20007810000 */
[----:B------:R-:W-:Y:S01]  /*3610*/  STL [R1+0x40], R236 ;  /* 0x000040ec01007387 */ /* 0x000fe20000100800 */
[----:B------:R-:W-:Y:S02]  /*3620*/  ISETP.GE.AND P1, PT, R6, UR13, PT ;  /* 0x0000000d06007c0c */ /* 0x000fe4000bf26270 */
[----:B------:R-:W-:Y:S01]  /*3630*/  FSEL R252, R20, -INF , !P2 ;  /* 0xff80000014fc7808 */ /* 0x000fe20005000000 */
[----:B------:R-:W-:Y:S01]  /*3640*/  STL [R1+0x3c], R235 ;  /* 0x00003ceb01007387 */ /* 0x000fe20000100800 */
[----:B------:R-:W-:Y:S02]  /*3650*/  FMNMX.FTZ R4, R249, R4, !PT ;  /* 0x00000004f9047209 */ /* 0x000fe40007810000 */
[----:B------:R-:W-:Y:S01]  /*3660*/  FMNMX.FTZ R0, R39, R0, !PT ;  /* 0x0000000027007209 */ /* 0x000fe20007810000 */
[----:B------:R-:W-:Y:S01]  /*3670*/  STL [R1+0x38], R234 ;  /* 0x000038ea01007387 */ /* 0x000fe20000100800 */
[----:B------:R-:W-:-:S02]  /*3680*/  FSEL R245, R21, -INF , !P1 ;  /* 0xff80000015f57808 */ /* 0x000fc40004800000 */
[----:B------:R-:W-:Y:S01]  /*3690*/  FMNMX.FTZ R4, R252, R4, !PT ;  /* 0x00000004fc047209 */ /* 0x000fe20007810000 */
[----:B------:R-:W-:Y:S01]  /*36a0*/  STL [R1+0x34], R233 ;  /* 0x000034e901007387 */ /* 0x000fe20000100800 */
[----:B------:R-:W-:Y:S02]  /*36b0*/  FMNMX.FTZ R5, R65, R64, !PT ;  /* 0x0000004041057209 */ /* 0x000fe40007810000 */
[----:B------:R-:W-:Y:S01]  /*36c0*/  FMNMX.FTZ R0, R190, R0, !PT ;  /* 0x00000000be007209 */ /* 0x000fe20007810000 */
[----:B------:R-:W-:Y:S01]  /*36d0*/  STL [R1+0x30], R232 ;  /* 0x000030e801007387 */ /* 0x000fe20000100800 */
[----:B------:R-:W-:Y:S02]  /*36e0*/  FMNMX.FTZ R7, R245, R4, !PT ;  /* 0x00000004f5077209 */ /* 0x000fe40007810000 */
[----:B------:R-:W-:Y:S01]  /*36f0*/  FMNMX.FTZ R4, R68, R5, !PT ;  /* 0x0000000544047209 */ /* 0x000fe20007810000 */
[----:B------:R-:W-:Y:S01]  /*3700*/  STL [R1+0x2c], R171 ;  /* 0x00002cab01007387 */ /* 0x000fe20000100800 */
[----:B------:R-:W-:-:S02]  /*3710*/  FSEL R172, R54, -INF , !P6 ;  /* 0xff80000036ac7808 */ /* 0x000fc40007000000 */
[----:B------:R-:W-:Y:S01]  /*3720*/  FMNMX.FTZ R0, R189, R0, !PT ;  /* 0x00000000bd007209 */ /* 0x000fe20007810000 */
[----:B------:R-:W1:Y:S01]  /*3730*/  SHFL.BFLY PT, R8, R7, 0x2, 0x1f ;  /* 0x0c401f0007087f89 */ /* 0x000e6200000e0000 */
[----:B------:R-:W-:Y:S02]  /*3740*/  FMNMX.FTZ R4, R86, R4, !PT ;  /* 0x0000000456047209 */ /* 0x000fe40007810000 */
[----:B------:R-:W-:Y:S02]  /*3750*/  FSEL R170, R55, -INF , !P5 ;  /* 0xff80000037aa7808 */ /* 0x000fe40006800000 */
[----:B------:R-:W-:Y:S02]  /*3760*/  FMNMX.FTZ R0, R172, R0, !PT ;  /* 0x00000000ac007209 */ /* 0x000fe40007810000 */
[----:B------:R-:W-:Y:S02]  /*3770*/  FMNMX.FTZ R4, R157, R4, !PT ;  /* 0x000000049d047209 */ /* 0x000fe40007810000 */
[----:B------:R-:W-:-:S02]  /*3780*/  FSEL R239, R62, -INF , !P4 ;  /* 0xff8000003eef7808 */ /* 0x000fc40006000000 */
[----:B------:R-:W-:Y:S02]  /*3790*/  FMNMX.FTZ R0, R170, R0, !PT ;  /* 0x00000000aa007209 */ /* 0x000fe40007810000 */
[----:B------:R-:W-:Y:S02]  /*37a0*/  FMNMX.FTZ R4, R162, R4, !PT ;  /* 0x00000004a2047209 */ /* 0x000fe40007810000 */
[----:B------:R-:W-:Y:S02]  /*37b0*/  FSEL R244, R63, -INF , !P3 ;  /* 0xff8000003ff47808 */ /* 0x000fe40005800000 */
[----:B------:R-:W-:Y:S02]  /*37c0*/  FMNMX.FTZ R0, R239, R0, !PT ;  /* 0x00000000ef007209 */ /* 0x000fe40007810000 */
[----:B------:R-:W-:Y:S02]  /*37d0*/  FMNMX.FTZ R4, R161, R4, !PT ;  /* 0x00000004a1047209 */ /* 0x000fe40007810000 */
[----:B------:R-:W-:-:S02]  /*37e0*/  FSEL R247, R22, -INF , !P2 ;  /* 0xff80000016f77808 */ /* 0x000fc40005000000 */
[----:B------:R-:W-:Y:S02]  /*37f0*/  FMNMX.FTZ R0, R244, R0, !PT ;  /* 0x00000000f4007209 */ /* 0x000fe40007810000 */
[----:B------:R-:W-:Y:S01]  /*3800*/  FMNMX.FTZ R5, R156, R4, !PT ;  /* 0x000000049c057209 */ /* 0x000fe20007810000 */
[----:B------:R-:W-:Y:S01]  /*3810*/  STL [R1+0x58], R247 ;  /* 0x000058f701007387 */ /* 0x000fe20000100800 */
[----:B------:R-:W-:Y:S02]  /*3820*/  FSEL R32, R23, -INF , !P1 ;  /* 0xff80000017207808 */ /* 0x000fe40004800000 */
[----:B------:R-:W-:Y:S02]  /*3830*/  FMNMX.FTZ R0, R247, R0, !PT ;  /* 0x00000000f7007209 */ /* 0x000fe40007810000 */
[----:B------:R-:W-:Y:S02]  /*3840*/  FMNMX.FTZ R4, R88, R87, !PT ;  /* 0x0000005758047209 */ /* 0x000fe40007810000 */
[----:B------:R-:W-:-:S02]  /*3850*/  FMNMX.FTZ R5, R174, R5, !PT ;  /* 0x00000005ae057209 */ /* 0x000fc40007810000 */
[----:B------:R-:W-:Y:S02]  /*3860*/  FMNMX.FTZ R6, R32, R0, !PT ;  /* 0x0000000020067209 */ /* 0x000fe40007810000 */
[----:B------:R-:W-:Y:S02]  /*3870*/  FMNMX.FTZ R0, R90, R4, !PT ;  /* 0x000000045a007209 */ /* 0x000fe40007810000 */
[----:B------:R-:W-:Y:S02]  /*3880*/  FMNMX.FTZ R4, R173, R5, !PT ;  /* 0x00000005ad047209 */ /* 0x000fe40007810000 */
[----:B-1----:R-:W-:Y:S01]  /*3890*/  FMNMX.FTZ R7, R7, R8, !PT ;  /* 0x0000000807077209 */ /* 0x002fe20007810000 */
[----:B------:R-:W1:Y:S01]  /*38a0*/  SHFL.BFLY PT, R5, R6, 0x2, 0x1f ;  /* 0x0c401f0006057f89 */ /* 0x000e6200000e0000 */
[----:B------:R-:W-:Y:S02]  /*38b0*/  FSEL R160, R40, -INF , !P6 ;  /* 0xff80000028a07808 */ /* 0x000fe40007000000 */
[----:B------:R-:W-:Y:S01]  /*38c0*/  FMNMX.FTZ R0, R89, R0, !PT ;  /* 0x0000000059007209 */ /* 0x000fe20007810000 */
[----:B------:R-:W2:Y:S01]  /*38d0*/  SHFL.BFLY PT, R8, R7, 0x1, 0x1f ;  /* 0x0c201f0007087f89 */ /* 0x000ea200000e0000 */
        /* <DEDUP_REMOVED lines=15> */
[----:B-1----:R-:W-:Y:S02]  /*39d0*/  FMNMX.FTZ R6, R6, R5, !PT ;  /* 0x0000000506067209 */ /* 0x002fe40007810000 */
[----:B------:R-:W-:Y:S02]  /*39e0*/  FMNMX.FTZ R5, R200, R4, !PT ;  /* 0x00000004c8057209 */ /* 0x000fe40007810000 */
[----:B------:R-:W-:Y:S01]  /*39f0*/  FSEL R15, R42, -INF , !P6 ;  /* 0xff8000002a0f7808 */ /* 0x000fe20007000000 */
[----:B------:R-:W-:Y:S01]  /*3a00*/  SHFL.BFLY PT, R164, R6, 0x1, 0x1f ;  /* 0x0c201f0006a47f89 */ /* 0x000fe200000e0000 */
[----:B------:R-:W-:-:S02]  /*3a10*/  FMNMX.FTZ R0, R175, R0, !PT ;  /* 0x00000000af007209 */ /* 0x000fc40007810000 */
[----:B--2---:R-:W-:Y:S02]  /*3a20*/  FMNMX.FTZ R166, R7, R8, !PT ;  /* 0x0000000807a67209 */ /* 0x004fe40007810000 */
[----:B------:R-:W-:Y:S01]  /*3a30*/  FSEL R14, R43, -INF , !P5 ;  /* 0xff8000002b0e7808 */ /* 0x000fe20006800000 */
[----:B------:R-:W1:Y:S01]  /*3a40*/  SHFL.BFLY PT, R7, R5, 0x2, 0x1f ;  /* 0x0c401f0005077f89 */ /* 0x000e6200000e0000 */
[----:B------:R-:W-:Y:S01]  /*3a50*/  FMNMX.FTZ R0, R15, R0, !PT ;  /* 0x000000000f007209 */ /* 0x000fe20007810000 */
[----:B------:R-:W-:Y:S01]  /*3a60*/  FMUL.FTZ R13, R166, UR6 ;  /* 0x00000006a60d7c20 */ /* 0x000fe20008410000 */
[----:B------:R-:W-:Y:S01]  /*3a70*/  FSEL R199, R26, -INF , !P4 ;  /* 0xff8000001ac77808 */ /* 0x000fe20006000000 */
[----:B------:R-:W-:Y:S01]  /*3a80*/  STL [R1+0x50], R166 ;  /* 0x000050a601007387 */ /* 0x000fe20000100800 */
[----:B------:R-:W-:Y:S02]  /*3a90*/  FMNMX.FTZ R0, R14, R0, !PT ;  /* 0x000000000e007209 */ /* 0x000fe40007810000 */
[----:B------:R-:W-:-:S02]  /*3aa0*/  FSEL R198, R27, -INF , !P3 ;  /* 0xff8000001bc67808 */ /* 0x000fc40005800000 */
[----:B------:R-:W-:Y:S02]  /*3ab0*/  FMNMX.FTZ R0, R199, R0, !PT ;  /* 0x00000000c7007209 */ /* 0x000fe40007810000 */
[----:B------:R-:W-:Y:S02]  /*3ac0*/  FSEL R197, R18, -INF , !P2 ;  /* 0xff80000012c57808 */ /* 0x000fe40005000000 */
[----:B------:R-:W-:Y:S02]  /*3ad0*/  FMNMX.FTZ R4, R198, R0, !PT ;  /* 0x00000000c6047209 */ /* 0x000fe40007810000 */
[----:B------:R-:W-:Y:S02]  /*3ae0*/  FSETP.NEU.FTZ.AND P4, PT, R166, -INF , PT ;  /* 0xff800000a600780b */ /* 0x000fe40003f9d000 */
[----:B------:R-:W-:Y:S02]  /*3af0*/  FSEL R196, R19, -INF , !P1 ;  /* 0xff80000013c47808 */ /* 0x000fe40004800000 */
[----:B------:R-:W-:-:S02]  /*3b00*/  FMNMX.FTZ R4, R197, R4, !PT ;  /* 0x00000004c5047209 */ /* 0x000fc40007810000 */
[----:B------:R-:W-:Y:S02]  /*3b10*/  FSEL R13, R13, RZ, P4 ;  /* 0x000000ff0d0d7208 */ /* 0x000fe40002000000 */
[----:B------:R-:W-:Y:S02]  /*3b20*/  FMNMX.FTZ R4, R196, R4, !PT ;  /* 0x00000004c4047209 */ /* 0x000fe40007810000 */
[----:B-1----:R-:W-:Y:S01]  /*3b30*/  FMNMX.FTZ R5, R5, R7, !PT ;  /* 0x0000000705057209 */ /* 0x002fe20007810000 */
[----:B------:R-:W-:Y:S01]  /*3b40*/  FFMA.FTZ R0, R56, UR6, -R13 ;  /* 0x0000000638007c23 */ /* 0x000fe2000801080d */
[----:B------:R-:W-:Y:S01]  /*3b50*/  FMNMX.FTZ R164, R6, R164, !PT ;  /* 0x000000a406a47209 */ /* 0x000fe20007810000 */
[----:B------:R-:W-:Y:S02]  /*3b60*/  SHFL.BFLY PT, R7, R4, 0x2, 0x1f ;  /* 0x0c401f0004077f89 */ /* 0x000fe400000e0000 */
[----:B------:R1:W-:Y:S01]  /*3b70*/  MUFU.EX2 R236, R0 ;  /* 0x0000000000ec7308 */ /* 0x0003e20000000800 */
[C---:B------:R-:W-:Y:S01]  /*3b80*/  FSETP.NEU.FTZ.AND P1, PT, R164.reuse, -INF , PT ;  /* 0xff800000a400780b */ /* 0x040fe20003f3d000 */
[----:B------:R-:W-:Y:S01]  /*3b90*/  FMUL.FTZ R12, R164, UR6 ;  /* 0x00000006a40c7c20 */ /* 0x000fe20008410000 */
[----:B------:R-:W2:Y:S04]  /*3ba0*/  SHFL.BFLY PT, R8, R5, 0x1, 0x1f ;  /* 0x0c201f0005087f89 */ /* 0x000ea800000e0000 */
[----:B------:R-:W-:Y:S01]  /*3bb0*/  FSEL R12, R12, RZ, P1 ;  /* 0x000000ff0c0c7208 */ /* 0x000fe20000800000 */
[----:B------:R-:W-:Y:S04]  /*3bc0*/  STL [R1+0x54], R164 ;  /* 0x000054a401007387 */ /* 0x000fe80000100800 */
[----:B------:R-:W-:-:S04]  /*3bd0*/  FFMA.FTZ R6, R58, UR6, -R12 ;  /* 0x000000063a067c23 */ /* 0x000fc8000801080c */
[----:B------:R3:W-:Y:S01]  /*3be0*/  MUFU.EX2 R234, R6 ;  /* 0x0000000600ea7308 */ /* 0x0007e20000000800 */
[----:B-1----:R-:W-:-:S07]  /*3bf0*/  FFMA.FTZ R0, R57, UR6, -R13 ;  /* 0x0000000639007c23 */ /* 0x002fce000801080d */
[----:B------:R1:W-:Y:S01]  /*3c00*/  MUFU.EX2 R237, R0 ;  /* 0x0000000000ed7308 */ /* 0x0003e20000000800 */
[----:B--2---:R-:W-:-:S04]  /*3c10*/  FMNMX.FTZ R168, R5, R8, !PT ;  /* 0x0000000805a87209 */ /* 0x004fc80007810000 */
[----:B------:R-:W-:Y:S01]  /*3c20*/  FSETP.NEU.FTZ.AND P1, PT, R168, -INF , PT ;  /* 0xff800000a800780b */ /* 0x000fe20003f3d000 */
[----:B---3--:R-:W-:-:S04]  /*3c30*/  FFMA.FTZ R6, R59, UR6, -R12 ;  /* 0x000000063b067c23 */ /* 0x008fc8000801080c */
[----:B------:R-:W2:Y:S01]  /*3c40*/  MUFU.EX2 R235, R6 ;  /* 0x0000000600eb7308 */ /* 0x000ea20000000800 */
[----:B-1----:R-:W-:-:S07]  /*3c50*/  FFMA.FTZ R0, R48, UR6, -R13 ;  /* 0x0000000630007c23 */ /* 0x002fce000801080d */
[----:B------:R1:W-:Y:S01]  /*3c60*/  MUFU.EX2 R217, R0 ;  /* 0x0000000000d97308 */ /* 0x0003e20000000800 */
[----:B--2---:R-:W-:Y:S01]  /*3c70*/  F2FP.BF16.F32.PACK_AB R5, R235, R234 ;  /* 0x000000eaeb05723e */ /* 0x004fe200000010ff */
[----:B-1----:R-:W-:-:S06]  /*3c80*/  FFMA.FTZ R0, R28, UR6, -R13 ;  /* 0x000000061c007c23 */ /* 0x002fcc000801080d */
[----:B------:R1:W2:Y:S02]  /*3c90*/  MUFU.EX2 R216, R0 ;  /* 0x0000000000d87308 */ /* 0x0002a40000000800 */
[----:B-1----:R-:W-:-:S05]  /*3ca0*/  IMAD.IADD R0, R153, 0x1, R152 ;  /* 0x0000000199007824 */ /* 0x002fca00078e0298 */
[----:B------:R-:W-:Y:S02]  /*3cb0*/  LEA R228, R0, UR4, 0x1 ;  /* 0x0000000400e47c11 */ /* 0x000fe4000f8e08ff */
[----:B------:R-:W-:Y:S01]  /*3cc0*/  FMNMX.FTZ R0, R4, R7, !PT ;  /* 0x0000000704007209 */ /* 0x000fe20007810000 */
[--C-:B------:R-:W-:Y:S01]  /*3cd0*/  FFMA.FTZ R4, R30, UR6, -R12.reuse ;  /* 0x000000061e047c23 */ /* 0x100fe2000801080c */
[----:B------:R-:W-:Y:S01]  /*3ce0*/  LEA R229, R3, R228, 0x1 ;  /* 0x000000e403e57211 */ /* 0x000fe200078e08ff */
[----:B------:R-:W-:Y:S01]  /*3cf0*/  FFMA.FTZ R3, R50, UR6, -R12 ;  /* 0x0000000632037c23 */ /* 0x000fe2000801080c */
[C---:B------:R-:W-:Y:S01]  /*3d00*/  IMAD R231, R2.reuse, 0x2, R228 ;  /* 0x0000000202e77824 */ /* 0x040fe200078e02e4 */
[----:B------:R-:W1:Y:S01]  /*3d10*/  SHFL.BFLY PT, R6, R0, 0x1, 0x1f ;  /* 0x0c201f0000067f89 */ /* 0x000e6200000e0000 */
[----:B------:R-:W-:Y:S01]  /*3d20*/  LEA R230, R2, R229, 0x1 ;  /* 0x000000e502e67211 */ /* 0x000fe200078e08ff */
[----:B------:R3:W-:Y:S02]  /*3d30*/  MUFU.EX2 R250, R3 ;  /* 0x0000000300fa7308 */ /* 0x0007e40000000800 */
[----:B------:R-:W4:Y:S04]  /*3d40*/  LDSM.16.MT88.4 R44, [R228+0xc000] ;  /* 0x00c00000e42c783b */ /* 0x000f280000004200 */
[----:B------:R-:W4:Y:S02]  /*3d50*/  LDSM.16.MT88.4 R72, [R230+0xe000] ;  /* 0x00e00000e648783b */ /* 0x000f240000004200 */
[----:B------:R2:W2:Y:S02]  /*3d60*/  MUFU.EX2 R218, R4 ;  /* 0x0000000400da7308 */ /* 0x0004a40000000800 */
[----:B------:R-:W4:Y:S04]  /*3d70*/  LDSM.16.MT88.4 R48, [R229+0xc000] ;  /* 0x00c00000e530783b */ /* 0x000f280000004200 */
[----:B------:R-:W4:Y:S01]  /*3d80*/  LDSM.16.MT88.4 R56, [R231+0xc000] ;  /* 0x00c00000e738783b */ /* 0x000f220000004200 */
[----:B---3--:R-:W-:-:S03]  /*3d90*/  FMUL.FTZ R3, R168, UR6 ;  /* 0x00000006a8037c20 */ /* 0x008fc60008410000 */
[----:B------:R-:W3:Y:S02]  /*3da0*/  LDSM.16.MT88.4 R80, [R230+0xc000] ;  /* 0x00c00000e650783b */ /* 0x000ee40000004200 */
[----:B------:R-:W-:Y:S02]  /*3db0*/  FSEL R2, R3, RZ, P1 ;  /* 0x000000ff03027208 */ /* 0x000fe40000800000 */
[----:B------:R-:W3:Y:S01]  /*3dc0*/  LDSM.16.MT88.4 R76, [R228+0xe000] ;  /* 0x00e00000e44c783b */ /* 0x000ee20000004200 */
[----:B-1----:R-:W-:Y:S02]  /*3dd0*/  FMNMX.FTZ R167, R0, R6, !PT ;  /* 0x0000000600a77209 */ /* 0x002fe40007810000 */
[----:B--2---:R-:W-:Y:S01]  /*3de0*/  F2FP.BF16.F32.PACK_AB R4, R237, R236 ;  /* 0x000000eced04723e */ /* 0x004fe200000010ff */
[--C-:B------:R-:W-:Y:S01]  /*3df0*/  FFMA.FTZ R3, R65, UR6, -R2.reuse ;  /* 0x0000000641037c23 */ /* 0x100fe20008010802 */
[C---:B------:R-:W-:Y:S01]  /*3e00*/  FSETP.NEU.FTZ.AND P1, PT, R167.reuse, -INF , PT ;  /* 0xff800000a700780b */ /* 0x040fe20003f3d000 */
[----:B------:R-:W-:Y:S01]  /*3e10*/  FMUL.FTZ R0, R167, UR6 ;  /* 0x00000006a7007c20 */ /* 0x000fe20008410000 */
[----:B------:R-:W-:Y:S01]  /*3e20*/  FFMA.FTZ R8, R68, UR6, -R2 ;  /* 0x0000000644087c23 */ /* 0x000fe20008010802 */
[----:B------:R1:W-:Y:S01]  /*3e30*/  MUFU.EX2 R177, R3 ;  /* 0x0000000300b17308 */ /* 0x0003e20000000800 */
[----:B------:R-:W2:Y:S01]  /*3e40*/  LDSM.16.MT88.4 R68, [R231+0xe000] ;  /* 0x00e00000e744783b */ /* 0x000ea20000004200 */
[----:B------:R-:W-:-:S02]  /*3e50*/  F2FP.BF16.F32.PACK_AB R6, R216, R217 ;  /* 0x000000d9d806723e */ /* 0x000fc400000010ff */
[----:B------:R-:W-:Y:S01]  /*3e60*/  FSEL R0, R0, RZ, P1 ;  /* 0x000000ff00007208 */ /* 0x000fe20000800000 */
[----:B------:R-:W-:Y:S01]  /*3e70*/  LDSM.16.MT88.4 R40, [R230+0xe800] ;  /* 0x00e80000e628783b */ /* 0x000fe20000004200 */
[----:B------:R-:W-:Y:S02]  /*3e80*/  F2FP.BF16.F32.PACK_AB R7, R218, R250 ;  /* 0x000000fada07723e */ /* 0x000fe400000010ff */
[----:B------:R-:W-:Y:S01]  /*3e90*/  MUFU.EX2 R233, R8 ;  /* 0x0000000800e97308 */ /* 0x000fe20000000800 */
[----:B------:R-:W-:Y:S04]  /*3ea0*/  LDSM.16.MT88.4 R16, [R231+0xc800] ;  /* 0x00c80000e710783b */ /* 0x000fe80000004200 */
[----:B----4-:R-:W-:Y:S01]  /*3eb0*/  HMMA.16816.F32.BF16 R152, R4, R44, RZ ;  /* 0x0000002c0498723c */ /* 0x010fe200000418ff */
[----:B------:R-:W-:Y:S01]  /*3ec0*/  LDSM.16.MT88.4 R60, [R230+0xc800] ;  /* 0x00c80000e63c783b */ /* 0x000fe20000004200 */
[----:B-1----:R-:W-:-:S03]  /*3ed0*/  FFMA.FTZ R3, R64, UR6, -R2 ;  /* 0x0000000640037c23 */ /* 0x002fc60008010802 */
[----:B------:R-:W-:Y:S01]  /*3ee0*/  LDSM.16.MT88.4 R24, [R228+0xc800] ;  /* 0x00c80000e418783b */ /* 0x000fe20000004200 */
[C---:B------:R-:W-:Y:S01]  /*3ef0*/  HMMA.16816.F32.BF16 R124, R4.reuse, R72, RZ ;  /* 0x00000048047c723c */ /* 0x040fe200000418ff */
[----:B------:R1:W4:Y:S02]  /*3f00*/  MUFU.EX2 R176, R3 ;  /* 0x0000000300b07308 */ /* 0x0003240000000800 */
[----:B------:R-:W2:Y:S03]  /*3f10*/  LDSM.16.MT88.4 R64, [R229+0xe000] ;  /* 0x00e00000e540783b */ /* 0x000ea60000004200 */
[C---:B------:R-:W-:Y:S01]  /*3f20*/  HMMA.16816.F32.BF16 R148, R4.reuse, R48, RZ ;  /* 0x000000300494723c */ /* 0x040fe200000418ff */
[----:B------:R-:W-:Y:S05]  /*3f30*/  LDSM.16.MT88.4 R20, [R229+0xc800] ;  /* 0x00c80000e514783b */ /* 0x000fea0000004200 */
[C---:B------:R-:W-:Y:S06]  /*3f40*/  HMMA.16816.F32.BF16 R144, R4.reuse, R56, RZ ;  /* 0x000000380490723c */ /* 0x040fec00000418ff */
[----:B---3--:R-:W-:Y:S01]  /*3f50*/  HMMA.16816.F32.BF16 R140, R4, R80, RZ ;  /* 0x00000050048c723c */ /* 0x008fe200000418ff */
[----:B-1----:R-:W-:Y:S01]  /*3f60*/  FFMA.FTZ R3, R86, UR6, -R2 ;  /* 0x0000000656037c23 */ /* 0x002fe20008010802 */
[----:B----4-:R-:W-:-:S03]  /*3f70*/  F2FP.BF16.F32.PACK_AB R8, R176, R177 ;  /* 0x000000b1b008723e */ /* 0x010fc600000010ff */
[----:B------:R1:W3:Y:S01]  /*3f80*/  MUFU.EX2 R246, R3 ;  /* 0x0000000300f67308 */ /* 0x0002e20000000800 */
[C---:B------:R-:W-:Y:S06]  /*3f90*/  HMMA.16816.F32.BF16 R136, R4.reuse, R76, RZ ;  /* 0x0000004c0488723c */ /* 0x040fec00000418ff */
[C---:B--2---:R-:W-:Y:S06]  /*3fa0*/  HMMA.16816.F32.BF16 R128, R4.reuse, R68, RZ ;  /* 0x000000440480723c */ /* 0x044fec00000418ff */
[----:B------:R-:W-:Y:S01]  /*3fb0*/  HMMA.16816.F32.BF16 R120, R4, R46, RZ ;  /* 0x0000002e0478723c */ /* 0x000fe200000418ff */
[----:B-1----:R-:W-:Y:S01]  /*3fc0*/  FFMA.FTZ R3, R88, UR6, -R0 ;  /* 0x0000000658037c23 */ /* 0x002fe20008010800 */
[----:B---3--:R-:W-:-:S04]  /*3fd0*/  F2FP.BF16.F32.PACK_AB R10, R246, R233 ;  /* 0x000000e9f60a723e */ /* 0x008fc800000010ff */
[C---:B------:R-:W-:Y:S01]  /*3fe0*/  HMMA.16816.F32.BF16 R116, R4.reuse, R50, RZ ;  /* 0x000000320474723c */ /* 0x040fe200000418ff */
[----:B------:R1:W-:Y:S05]  /*3ff0*/  MUFU.EX2 R185, R3 ;  /* 0x0000000300b97308 */ /* 0x0003ea0000000800 */
[C---:B------:R-:W-:Y:S06]  /*4000*/  HMMA.16816.F32.BF16 R132, R4.reuse, R64, RZ ;  /* 0x000000400484723c */ /* 0x040fec00000418ff */
[C---:B------:R-:W-:Y:S06]  /*4010*/  HMMA.16816.F32.BF16 R112, R4.reuse, R58, RZ ;  /* 0x0000003a0470723c */ /* 0x040fec00000418ff */
[----:B------:R-:W-:Y:S01]  /*4020*/  HMMA.16816.F32.BF16 R108, R4, R82, RZ ;  /* 0x00000052046c723c */ /* 0x000fe200000418ff */
[----:B-1----:R-:W-:-:S04]  /*4030*/  FFMA.FTZ R3, R87, UR6, -R0 ;  /* 0x0000000657037c23 */ /* 0x002fc80008010800 */
[----:B------:R1:W2:Y:S01]  /*4040*/  MUFU.EX2 R184, R3 ;  /* 0x0000000300b87308 */ /* 0x0002a20000000800 */
[C---:B------:R-:W-:Y:S06]  /*4050*/  HMMA.16816.F32.BF16 R104, R4.reuse, R78, RZ ;  /* 0x0000004e0468723c */ /* 0x040fec00000418ff */
[----:B------:R-:W-:Y:S01]  /*4060*/  HMMA.16816.F32.BF16 R100, R4, R66, RZ ;  /* 0x000000420464723c */ /* 0x000fe200000418ff */
[----:B-1----:R-:W-:Y:S01]  /*4070*/  FFMA.FTZ R3, R90, UR6, -R0 ;  /* 0x000000065a037c23 */ /* 0x002fe20008010800 */
[----:B--2---:R-:W-:-:S03]  /*4080*/  F2FP.BF16.F32.PACK_AB R9, R184, R185 ;  /* 0x000000b9b809723e */ /* 0x004fc600000010ff */
[----:B------:R1:W-:Y:S02]  /*4090*/  MUFU.EX2 R232, R3 ;  /* 0x0000000300e87308 */ /* 0x0003e40000000800 */
[----:B-1----:R-:W-:-:S06]  /*40a0*/  FFMA.FTZ R3, R89, UR6, -R0 ;  /* 0x0000000659037c23 */ /* 0x002fcc0008010800 */
[----:B------:R1:W2:Y:S02]  /*40b0*/  MUFU.EX2 R52, R3 ;  /* 0x0000000300347308 */ /* 0x0002a40000000800 */
[----:B-1----:R-:W-:Y:S01]  /*40c0*/  FFMA.FTZ R3, R85, UR6, -R13 ;  /* 0x0000000655037c23 */ /* 0x002fe2000801080d */
[----:B--2---:R-:W-:-:S05]  /*40d0*/  F2FP.BF16.F32.PACK_AB R11, R52, R232 ;  /* 0x000000e8340b723e */ /* 0x004fca00000010ff */
[----:B------:R1:W-:Y:S02]  /*40e0*/  MUFU.EX2 R247, R3 ;  /* 0x0000000300f77308 */ /* 0x0003e40000000800 */
[----:B------:R-:W-:Y:S07]  /*40f0*/  HMMA.16816.F32.BF16 R92, R8, R44, RZ ;  /* 0x0000002c085c723c */ /* 0x000fee00000418ff */
[----:B------:R-:W-:Y:S02]  /*4100*/  IMAD.MOV.U32 R44, RZ, RZ, R32 ;  /* 0x000000ffff2c7224 */ /* 0x000fe400078e0020 */
[----:B------:R-:W-:Y:S01]  /*4110*/  LDSM.16.MT88.4 R32, [R229+0xe800] ;  /* 0x00e80000e520783b */ /* 0x000fe20000004200 */
[----:B-1----:R-:W-:-:S02]  /*4120*/  FFMA.FTZ R3, R84, UR6, -R13 ;  /* 0x0000000654037c23 */ /* 0x002fc4000801080d */
[C---:B------:R-:W-:Y:S02]  /*4130*/  HMMA.16816.F32.BF16 R84, R8.reuse, R48, RZ ;  /* 0x000000300854723c */ /* 0x040fe400000418ff */
[----:B------:R1:W2:Y:S05]  /*4140*/  MUFU.EX2 R241, R3 ;  /* 0x0000000300f17308 */ /* 0x0002aa0000000800 */
[----:B------:R-:W-:Y:S02]  /*4150*/  MOV R48, R52 ;  /* 0x0000003400307202 */ /* 0x000fe40000000f00 */
[----:B------:R-:W-:Y:S07]  /*4160*/  HMMA.16816.F32.BF16 R52, R8, R56, RZ ;  /* 0x000000380834723c */ /* 0x000fee00000418ff */
[----:B------:R-:W-:Y:S01]  /*4170*/  IMAD.MOV.U32 R57, RZ, RZ, R185 ;  /* 0x000000ffff397224 */ /* 0x000fe200078e00b9 */
[----:B------:R-:W-:Y:S01]  /*4180*/  MOV R56, R184 ;  /* 0x000000b800387202 */ /* 0x000fe20000000f00 */
[----:B-1----:R-:W-:-:S04]  /*4190*/  FFMA.FTZ R3, R31, UR6, -R13 ;  /* 0x000000061f037c23 */ /* 0x002fc8000801080d */
[----:B------:R1:W-:Y:S02]  /*41a0*/  MUFU.EX2 R238, R3 ;  /* 0x0000000300ee7308 */ /* 0x0003e40000000800 */
[----:B-1----:R-:W-:Y:S02]  /*41b0*/  FFMA.FTZ R3, R29, UR6, -R13 ;  /* 0x000000061d037c23 */ /* 0x002fe4000801080d */
[----:B------:R-:W1:Y:S04]  /*41c0*/  LDSM.16.MT88.4 R28, [R228+0xe800] ;  /* 0x00e80000e41c783b */ /* 0x000e680000004200 */
[----:B------:R3:W4:Y:S02]  /*41d0*/  MUFU.EX2 R178, R3 ;  /* 0x0000000300b27308 */ /* 0x0007240000000800 */
[----:B---3--:R-:W-:-:S02]  /*41e0*/  FFMA.FTZ R3, R96, UR6, -R12 ;  /* 0x0000000660037c23 */ /* 0x008fc4000801080c */
[C---:B------:R-:W-:Y:S04]  /*41f0*/  HMMA.16816.F32.BF16 R96, R4.reuse, R70, RZ ;  /* 0x000000460460723c */ /* 0x040fe800000418ff */
[----:B------:R3:W-:Y:S02]  /*4200*/  MUFU.EX2 R251, R3 ;  /* 0x0000000300fb7308 */ /* 0x0007e40000000800 */
[----:B---3--:R-:W-:Y:S02]  /*4210*/  FFMA.FTZ R3, R91, UR6, -R12 ;  /* 0x000000065b037c23 */ /* 0x008fe4000801080c */
[----:B------:R-:W-:Y:S04]  /*4220*/  HMMA.16816.F32.BF16 R88, R4, R74, RZ ;  /* 0x0000004a0458723c */ /* 0x000fe800000418ff */
[----:B------:R3:W1:Y:S03]  /*4230*/  MUFU.EX2 R240, R3 ;  /* 0x0000000300f07308 */ /* 0x0006660000000800 */
[----:B--2---:R-:W-:-:S02]  /*4240*/  F2FP.BF16.F32.PACK_AB R4, R241, R247 ;  /* 0x000000f7f104723e */ /* 0x004fc400000010ff */
[----:B----4-:R-:W-:Y:S01]  /*4250*/  F2FP.BF16.F32.PACK_AB R6, R178, R238 ;  /* 0x000000eeb206723e */ /* 0x010fe200000010ff */
[----:B---3--:R-:W-:Y:S01]  /*4260*/  FFMA.FTZ R3, R38, UR6, -R12 ;  /* 0x0000000626037c23 */ /* 0x008fe2000801080c */
[----:B-1----:R-:W-:-:S03]  /*4270*/  F2FP.BF16.F32.PACK_AB R5, R240, R251 ;  /* 0x000000fbf005723e */ /* 0x002fc600000010ff */
[----:B------:R1:W-:Y:S02]  /*4280*/  MUFU.EX2 R166, R3 ;  /* 0x0000000300a67308 */ /* 0x0003e40000000800 */
[----:B-1----:R-:W-:Y:S02]  /*4290*/  FFMA.FTZ R3, R39, UR6, -R12 ;  /* 0x0000000627037c23 */ /* 0x002fe4000801080c */
[----:B------:R-:W1:Y:S04]  /*42a0*/  LDSM.16.MT88.4 R36, [R231+0xe800] ;  /* 0x00e80000e724783b */ /* 0x000e680000004200 */
[----:B------:R2:W3:Y:S02]  /*42b0*/  MUFU.EX2 R171, R3 ;  /* 0x0000000300ab7308 */ /* 0x0004e40000000800 */
[----:B--2---:R-:W-:Y:S01]  /*42c0*/  FFMA.FTZ R3, R157, UR6, -R2 ;  /* 0x000000069d037c23 */ /* 0x004fe20008010802 */
[----:B---3--:R-:W-:-:S05]  /*42d0*/  F2FP.BF16.F32.PACK_AB R7, R171, R166 ;  /* 0x000000a6ab07723e */ /* 0x008fca00000010ff */
[----:B------:R2:W-:Y:S02]  /*42e0*/  MUFU.EX2 R191, R3 ;  /* 0x0000000300bf7308 */ /* 0x0005e40000000800 */
[C---:B------:R-:W-:Y:S06]  /*42f0*/  HMMA.16816.F32.BF16 R124, R4.reuse, R40, R124 ;  /* 0x00000028047c723c */ /* 0x040fec000004187c */
[C---:B------:R-:W-:Y:S06]  /*4300*/  HMMA.16816.F32.BF16 R208, R4.reuse, R28, R136 ;  /* 0x0000001c04d0723c */ /* 0x040fec0000041888 */
[----:B------:R-:W-:Y:S01]  /*4310*/  HMMA.16816.F32.BF16 R220, R4, R16, R144 ;  /* 0x0000001004dc723c */ /* 0x000fe20000041890 */
[----:B--2---:R-:W-:Y:S01]  /*4320*/  FFMA.FTZ R3, R162, UR6, -R2 ;  /* 0x00000006a2037c23 */ /* 0x004fe20008010802 */
[----:B------:R-:W-:-:S03]  /*4330*/  MOV R162, R176 ;  /* 0x000000b000a27202 */ /* 0x000fc60000000f00 */
[----:B------:R2:W3:Y:S01]  /*4340*/  MUFU.EX2 R243, R3 ;  /* 0x0000000300f37308 */ /* 0x0004e20000000800 */
[C---:B------:R-:W-:Y:S06]  /*4350*/  HMMA.16816.F32.BF16 R212, R4.reuse, R60, R140 ;  /* 0x0000003c04d4723c */ /* 0x040fec000004188c */
[----:B------:R-:W-:Y:S01]  /*4360*/  HMMA.16816.F32.BF16 R136, R4, R32, R132 ;  /* 0x000000200488723c */ /* 0x000fe20000041884 */
[----:B------:R-:W-:-:S05]  /*4370*/  MOV R157, R125 ;  /* 0x0000007d009d7202 */ /* 0x000fca0000000f00 */
[----:B------:R-:W-:Y:S01]  /*4380*/  HMMA.16816.F32.BF16 R152, R4, R24, R152 ;  /* 0x000000180498723c */ /* 0x000fe20000041898 */
[----:B--2---:R-:W-:Y:S01]  /*4390*/  FFMA.FTZ R3, R161, UR6, -R2 ;  /* 0x00000006a1037c23 */ /* 0x004fe20008010802 */
[----:B------:R-:W-:-:S04]  /*43a0*/  IMAD.MOV.U32 R161, RZ, RZ, R177 ;  /* 0x000000ffffa17224 */ /* 0x000fc800078e00b1 */
[C---:B------:R-:W-:Y:S01]  /*43b0*/  HMMA.16816.F32.BF16 R148, R4.reuse, R20, R148 ;  /* 0x000000140494723c */ /* 0x040fe20000041894 */
[----:B------:R2:W-:Y:S05]  /*43c0*/  MUFU.EX2 R219, R3 ;  /* 0x0000000300db7308 */ /* 0x0005ea0000000800 */
[C---:B-1----:R-:W-:Y:S06]  /*43d0*/  HMMA.16816.F32.BF16 R204, R4.reuse, R36, R128 ;  /* 0x0000002404cc723c */ /* 0x042fec0000041880 */
[C---:B------:R-:W-:Y:S06]  /*43e0*/  HMMA.16816.F32.BF16 R184, R4.reuse, R26, R120 ;  /* 0x0000001a04b8723c */ /* 0x040fec0000041878 */
[----:B------:R-:W-:Y:S01]  /*43f0*/  HMMA.16816.F32.BF16 R144, R4, R22, R116 ;  /* 0x000000160490723c */ /* 0x000fe20000041874 */
[----:B--2---:R-:W-:Y:S01]  /*4400*/  FFMA.FTZ R3, R156, UR6, -R2 ;  /* 0x000000069c037c23 */ /* 0x004fe20008010802 */
[----:B------:R-:W-:-:S03]  /*4410*/  IMAD.MOV.U32 R156, RZ, RZ, R124 ;  /* 0x000000ffff9c7224 */ /* 0x000fc600078e007c */
[----:B------:R1:W-:Y:S01]  /*4420*/  MUFU.EX2 R164, R3 ;  /* 0x0000000300a47308 */ /* 0x0003e20000000800 */
[C---:B------:R-:W-:Y:S06]  /*4430*/  HMMA.16816.F32.BF16 R140, R4.reuse, R18, R112 ;  /* 0x00000012048c723c */ /* 0x040fec0000041870 */
[C---:B------:R-:W-:Y:S06]  /*4440*/  HMMA.16816.F32.BF16 R108, R4.reuse, R62, R108 ;  /* 0x0000003e046c723c */ /* 0x040fec000004186c */
[----:B------:R-:W-:Y:S01]  /*4450*/  HMMA.16816.F32.BF16 R132, R4, R34, R100 ;  /* 0x000000220484723c */ /* 0x000fe20000041864 */
[----:B-1----:R-:W-:Y:S01]  /*4460*/  FFMA.FTZ R3, R169, UR6, -R0 ;  /* 0x00000006a9037c23 */ /* 0x002fe20008010800 */
[----:B------:R-:W-:-:S04]  /*4470*/  MOV R169, R178 ;  /* 0x000000b200a97202 */ /* 0x000fc80000000f00 */
[C---:B------:R-:W-:Y:S01]  /*4480*/  HMMA.16816.F32.BF16 R192, R4.reuse, R38, R96 ;  /* 0x0000002604c0723c */ /* 0x040fe20000041860 */
[----:B------:R1:W-:Y:S05]  /*4490*/  MUFU.EX2 R49, R3 ;  /* 0x0000000300317308 */ /* 0x0003ea0000000800 */
[----:B------:R-:W-:Y:S06]  /*44a0*/  HMMA.16816.F32.BF16 R224, R4, R42, R88 ;  /* 0x0000002a04e0723c */ /* 0x000fec0000041858 */
[C---:B------:R-:W-:Y:S06]  /*44b0*/  HMMA.16816.F32.BF16 R96, R8.reuse, R50, RZ ;  /* 0x000000320860723c */ /* 0x040fec00000418ff */
[----:B------:R-:W-:Y:S01]  /*44c0*/  HMMA.16816.F32.BF16 R88, R8, R80, RZ ;  /* 0x000000500858723c */ /* 0x000fe200000418ff */
[----:B-1----:R-:W-:Y:S01]  /*44d0*/  FFMA.FTZ R3, R165, UR6, -R0 ;  /* 0x00000006a5037c23 */ /* 0x002fe20008010800 */
[----:B------:R-:W-:-:S03]  /*44e0*/  MOV R165, R126 ;  /* 0x0000007e00a57202 */ /* 0x000fc60000000f00 */
[----:B------:R1:W2:Y:S01]  /*44f0*/  MUFU.EX2 R242, R3 ;  /* 0x0000000300f27308 */ /* 0x0002a20000000800 */
[----:B------:R-:W-:Y:S01]  /*4500*/  HMMA.16816.F32.BF16 R80, R8, R82, RZ ;  /* 0x000000520850723c */ /* 0x000fe200000418ff */
[----:B-1----:R-:W-:Y:S01]  /*4510*/  FFMA.FTZ R3, R163, UR6, -R0 ;  /* 0x00000006a3037c23 */ /* 0x002fe20008010800 */
[----:B------:R-:W-:-:S05]  /*4520*/  IMAD.MOV.U32 R163, RZ, RZ, R179 ;  /* 0x000000ffffa37224 */ /* 0x000fca00078e00b3 */
[----:B------:R1:W-:Y:S02]  /*4530*/  MUFU.EX2 R248, R3 ;  /* 0x0000000300f87308 */ /* 0x0003e40000000800 */
[----:B-1----:R-:W-:Y:S01]  /*4540*/  FFMA.FTZ R3, R159, UR6, -R0 ;  /* 0x000000069f037c23 */ /* 0x002fe20008010800 */
[----:B------:R-:W-:Y:S02]  /*4550*/  IMAD.MOV.U32 R159, RZ, RZ, R127 ;  /* 0x000000ffff9f7224 */ /* 0x000fe400078e007f */
[----:B------:R-:W-:Y:S03]  /*4560*/  HMMA.16816.F32.BF16 R124, R4, R30, R104 ;  /* 0x0000001e047c723c */ /* 0x000fe60000041868 */
[----:B------:R-:W1:Y:S04]  /*4570*/  MUFU.EX2 R45, R3 ;  /* 0x00000003002d7308 */ /* 0x000e680000000800 */
[----:B---3--:R-:W-:Y:S01]  /*4580*/  F2FP.BF16.F32.PACK_AB R4, R243, R191 ;  /* 0x000000bff304723e */ /* 0x008fe200000010ff */
[----:B------:R-:W-:Y:S01]  /*4590*/  IMAD.MOV.U32 R107, RZ, RZ, R57 ;  /* 0x000000ffff6b7224 */ /* 0x000fe200078e0039 */
[----:B--2---:R-:W-:-:S02]  /*45a0*/  F2FP.BF16.F32.PACK_AB R5, R242, R49 ;  /* 0x00000031f205723e */ /* 0x004fc400000010ff */
[----:B------:R-:W-:Y:S02]  /*45b0*/  F2FP.BF16.F32.PACK_AB R6, R164, R219 ;  /* 0x000000dba406723e */ /* 0x000fe400000010ff */
[----:B------:R-:W-:Y:S02]  /*45c0*/  MOV R106, R56 ;  /* 0x00000038006a7202 */ /* 0x000fe40000000f00 */
[----:B------:R-:W-:Y:S01]  /*45d0*/  HMMA.16816.F32.BF16 R56, R8, R58, RZ ;  /* 0x0000003a0838723c */ /* 0x000fe200000418ff */
[----:B------:R-:W-:Y:S02]  /*45e0*/  MOV R104, R216 ;  /* 0x000000d800687202 */ /* 0x000fe40000000f00 */
[----:B-1----:R-:W-:Y:S01]  /*45f0*/  F2FP.BF16.F32.PACK_AB R7, R45, R248 ;  /* 0x000000f82d07723e */ /* 0x002fe200000010ff */
[----:B------:R-:W-:-:S06]  /*4600*/  FFMA.FTZ R3, R174, UR6, -R2 ;  /* 0x00000006ae037c23 */ /* 0x000fcc0008010802 */
[----:B------:R-:W-:Y:S06]  /*4610*/  HMMA.16816.F32.BF16 R128, R4, R16, R52 ;  /* 0x000000100480723c */ /* 0x000fec0000041834 */
[----:B------:R-:W-:Y:S01]  /*4620*/  HMMA.16816.F32.BF16 R52, R8, R64, RZ ;  /* 0x000000400834723c */ /* 0x000fe200000418ff */
[----:B------:R-:W-:Y:S01]  /*4630*/  IMAD.MOV.U32 R16, RZ, RZ, R251 ;  /* 0x000000ffff107224 */ /* 0x000fe200078e00fb */
[----:B------:R-:W-:-:S04]  /*4640*/  MOV R17, R171 ;  /* 0x000000ab00117202 */ /* 0x000fc80000000f00 */
[C---:B------:R-:W-:Y:S06]  /*4650*/  HMMA.16816.F32.BF16 R176, R4.reuse, R24, R92 ;  /* 0x0000001804b0723c */ /* 0x040fec000004185c */
[----:B------:R-:W-:Y:S01]  /*4660*/  HMMA.16816.F32.BF16 R100, R4, R20, R84 ;  /* 0x000000140464723c */ /* 0x000fe20000041854 */
[----:B------:R-:W-:Y:S01]  /*4670*/  IMAD.MOV.U32 R25, RZ, RZ, R163 ;  /* 0x000000ffff197224 */ /* 0x000fe200078e00a3 */
[----:B------:R-:W-:Y:S01]  /*4680*/  MOV R163, R48 ;  /* 0x0000003000a37202 */ /* 0x000fe20000000f00 */
[----:B------:R-:W-:-:S03]  /*4690*/  IMAD.MOV.U32 R24, RZ, RZ, R49 ;  /* 0x000000ffff187224 */ /* 0x000fc600078e0031 */
[----:B------:R-:W-:Y:S01]  /*46a0*/  HMMA.16816.F32.BF16 R92, R8, R46, RZ ;  /* 0x0000002e085c723c */ /* 0x000fe200000418ff */
[----:B------:R-:W-:Y:S01]  /*46b0*/  MOV R21, R44 ;  /* 0x0000002c00157202 */ /* 0x000fe20000000f00 */
[----:B------:R-:W-:-:S04]  /*46c0*/  IMAD.MOV.U32 R20, RZ, RZ, R45 ;  /* 0x000000ffff147224 */ /* 0x000fc800078e002d */
[----:B------:R-:W-:Y:S01]  /*46d0*/  HMMA.16816.F32.BF16 R120, R4, R32, R52 ;  /* 0x000000200478723c */ /* 0x000fe20000041834 */
[----:B------:R1:W-:Y:S05]  /*46e0*/  MUFU.EX2 R32, R3 ;  /* 0x0000000300207308 */ /* 0x0003ea0000000800 */
[C---:B------:R-:W-:Y:S01]  /*46f0*/  HMMA.16816.F32.BF16 R84, R8.reuse, R76, RZ ;  /* 0x0000004c0854723c */ /* 0x040fe200000418ff */
[----:B------:R-:W-:Y:S01]  /*4700*/  IMAD.MOV.U32 R55, RZ, RZ, R249 ;  /* 0x000000ffff377224 */ /* 0x000fe200078e00f9 */
[----:B------:R-:W-:Y:S01]  /*4710*/  MOV R52, R20 ;  /* 0x0000001400347202 */ /* 0x000fe20000000f00 */
[----:B------:R-:W-:Y:S01]  /*4720*/  IMAD.MOV.U32 R54, RZ, RZ, R169 ;  /* 0x000000ffff367224 */ /* 0x000fe200078e00a9 */
[----:B------:R-:W-:Y:S01]  /*4730*/  MOV R53, R25 ;  /* 0x0000001900357202 */ /* 0x000fe20000000f00 */
[----:B------:R-:W-:Y:S01]  /*4740*/  IMAD.MOV.U32 R20, RZ, RZ, R24 ;  /* 0x000000ffff147224 */ /* 0x000fe200078e0018 */
[----:B------:R-:W-:Y:S01]  /*4750*/  HMMA.16816.F32.BF16 R48, R8, R68, RZ ;  /* 0x000000440830723c */ /* 0x000fe200000418ff */
[----:B-1----:R-:W-:-:S05]  /*4760*/  FFMA.FTZ R3, R173, UR6, -R2 ;  /* 0x00000006ad037c23 */ /* 0x002fca0008010802 */
[C---:B------:R-:W-:Y:S01]  /*4770*/  HMMA.16816.F32.BF16 R44, R8.reuse, R72, RZ ;  /* 0x00000048082c723c */ /* 0x040fe200000418ff */
[----:B------:R1:W2:Y:S05]  /*4780*/  MUFU.EX2 R33, R3 ;  /* 0x0000000300217308 */ /* 0x0002aa0000000800 */
[----:B------:R-:W-:Y:S01]  /*4790*/  HMMA.16816.F32.BF16 R76, R8, R78, RZ ;  /* 0x0000004e084c723c */ /* 0x000fe200000418ff */
[----:B------:R-:W-:Y:S02]  /*47a0*/  IMAD.MOV.U32 R73, RZ, RZ, R191 ;  /* 0x000000ffff497224 */ /* 0x000fe400078e00bf */
[----:B------:R-:W-:-:S03]  /*47b0*/  IMAD.MOV.U32 R72, RZ, RZ, R217 ;  /* 0x000000ffff487224 */ /* 0x000fc600078e00d9 */
[C---:B------:R-:W-:Y:S06]  /*47c0*/  HMMA.16816.F32.BF16 R64, R8.reuse, R66, RZ ;  /* 0x000000420840723c */ /* 0x040fec00000418ff */
[----:B------:R-:W-:Y:S01]  /*47d0*/  HMMA.16816.F32.BF16 R68, R8, R70, RZ ;  /* 0x000000460844723c */ /* 0x000fe200000418ff */
[----:B-1----:R-:W-:-:S05]  /*47e0*/  FFMA.FTZ R3, R160, UR6, -R2 ;  /* 0x00000006a0037c23 */ /* 0x002fca0008010802 */
[----:B------:R-:W-:Y:S06]  /*47f0*/  HMMA.16816.F32.BF16 R8, R8, R74, RZ ;  /* 0x0000004a0808723c */ /* 0x000fec00000418ff */
[C---:B------:R-:W-:Y:S01]  /*4800*/  HMMA.16816.F32.BF16 R116, R4.reuse, R28, R84 ;  /* 0x0000001c0474723c */ /* 0x040fe20000041854 */
[----:B------:R-:W-:Y:S01]  /*4810*/  MOV R75, R218 ;  /* 0x000000da004b7202 */ /* 0x000fe20000000f00 */
[----:B------:R-:W-:Y:S01]  /*4820*/  IMAD.MOV.U32 R74, RZ, RZ, R219 ;  /* 0x000000ffff4a7224 */ /* 0x000fe200078e00db */
[----:B------:R1:W-:Y:S03]  /*4830*/  MUFU.EX2 R218, R3 ;  /* 0x0000000300da7308 */ /* 0x0003e60000000800 */
[----:B------:R-:W-:Y:S01]  /*4840*/  HMMA.16816.F32.BF16 R112, R4, R60, R88 ;  /* 0x0000003c0470723c */ /* 0x000fe20000041858 */
[----:B------:R-:W-:-:S02]  /*4850*/  MOV R28, R250 ;  /* 0x000000fa001c7202 */ /* 0x000fc40000000f00 */
[----:B------:R-:W-:-:S03]  /*4860*/  MOV R29, R248 ;  /* 0x000000f8001d7202 */ /* 0x000fc60000000f00 */
[C---:B------:R-:W-:Y:S01]  /*4870*/  HMMA.16816.F32.BF16 R248, R4.reuse, R40, R44 ;  /* 0x0000002804f8723c */ /* 0x040fe2000004182c */
[----:B------:R-:W-:Y:S01]  /*4880*/  IMAD.MOV.U32 R88, RZ, RZ, R243 ;  /* 0x000000ffff587224 */ /* 0x000fe200078e00f3 */
[----:B------:R-:W-:Y:S01]  /*4890*/  MOV R89, R242 ;  /* 0x000000f200597202 */ /* 0x000fe20000000f00 */
[----:B------:R-:W-:Y:S01]  /*48a0*/  IMAD.MOV.U32 R90, RZ, RZ, R241 ;  /* 0x000000ffff5a7224 */ /* 0x000fe200078e00f1 */
[----:B------:R-:W-:Y:S02]  /*48b0*/  MOV R91, R240 ;  /* 0x000000f0005b7202 */ /* 0x000fe40000000f00 */
[C---:B------:R-:W-:Y:S01]  /*48c0*/  HMMA.16816.F32.BF16 R44, R4.reuse, R26, R92 ;  /* 0x0000001a042c723c */ /* 0x040fe2000004185c */
[----:B------:R-:W-:Y:S02]  /*48d0*/  IMAD.MOV.U32 R40, RZ, RZ, R54 ;  /* 0x000000ffff287224 */ /* 0x000fe400078e0036 */
[----:B-1----:R-:W-:Y:S01]  /*48e0*/  FFMA.FTZ R3, R158, UR6, -R2 ;  /* 0x000000069e037c23 */ /* 0x002fe20008010802 */
[----:B------:R-:W-:Y:S03]  /*48f0*/  LDSM.16.MT88.4 R24, [R229+0xd000] ;  /* 0x00d00000e518783b */ /* 0x000fe60000004200 */
[----:B------:R1:W-:Y:S01]  /*4900*/  MUFU.EX2 R219, R3 ;  /* 0x0000000300db7308 */ /* 0x0003e20000000800 */
[----:B------:R-:W-:Y:S01]  /*4910*/  HMMA.16816.F32.BF16 R240, R4, R36, R48 ;  /* 0x0000002404f0723c */ /* 0x000fe20000041830 */
[----:B------:R-:W-:Y:S01]  /*4920*/  MOV R95, R53 ;  /* 0x00000035005f7202 */ /* 0x000fe20000000f00 */
[----:B------:R-:W-:Y:S01]  /*4930*/  IMAD.MOV.U32 R93, RZ, RZ, R21 ;  /* 0x000000ffff5d7224 */ /* 0x000fe200078e0015 */
[----:B------:R-:W-:-:S03]  /*4940*/  MOV R94, R20 ;  /* 0x00000014005e7202 */ /* 0x000fc60000000f00 */
[C---:B------:R-:W-:Y:S01]  /*4950*/  HMMA.16816.F32.BF16 R60, R4.reuse, R62, R80 ;  /* 0x0000003e043c723c */ /* 0x040fe20000041850 */
[----:B------:R-:W-:Y:S01]  /*4960*/  MOV R36, R55 ;  /* 0x0000003700247202 */ /* 0x000fe20000000f00 */
[----:B------:R-:W-:Y:S01]  /*4970*/  IMAD.MOV.U32 R37, RZ, RZ, R28 ;  /* 0x000000ffff257224 */ /* 0x000fe200078e001c */
[----:B------:R-:W-:Y:S01]  /*4980*/  MOV R55, R238 ;  /* 0x000000ee00377202 */ /* 0x000fe20000000f00 */
[----:B------:R-:W-:Y:S02]  /*4990*/  IMAD.MOV.U32 R28, RZ, RZ, R165 ;  /* 0x000000ffff1c7224 */ /* 0x000fe400078e00a5 */
[C---:B------:R-:W-:Y:S01]  /*49a0*/  HMMA.16816.F32.BF16 R48, R4.reuse, R30, R76 ;  /* 0x0000001e0430723c */ /* 0x040fe2000004184c */
[----:B--2---:R-:W-:Y:S01]  /*49b0*/  MOV R82, R33 ;  /* 0x0000002100527202 */ /* 0x004fe20000000f00 */
[----:B------:R-:W-:Y:S02]  /*49c0*/  IMAD.MOV.U32 R33, RZ, RZ, R17 ;  /* 0x000000ffff217224 */ /* 0x000fe400078e0011 */
[----:B-1----:R-:W-:Y:S01]  /*49d0*/  FFMA.FTZ R3, R183, UR6, -R0 ;  /* 0x00000006b7037c23 */ /* 0x002fe20008010800 */
[----:B------:R-:W-:Y:S01]  /*49e0*/  IMAD.MOV.U32 R41, RZ, RZ, R28 ;  /* 0x000000ffff297224 */ /* 0x000fe200078e001c */
[C---:B------:R-:W-:Y:S01]  /*49f0*/  HMMA.16816.F32.BF16 R84, R4.reuse, R18, R56 ;  /* 0x000000120454723c */ /* 0x040fe20000041838 */
[----:B------:R-:W-:Y:S01]  /*4a00*/  IMAD.MOV.U32 R78, RZ, RZ, R32 ;  /* 0x000000ffff4e7224 */ /* 0x000fe200078e0020 */
[----:B------:R1:W-:Y:S01]  /*4a10*/  MUFU.EX2 R105, R3 ;  /* 0x0000000300697308 */ /* 0x0003e20000000800 */
[----:B------:R-:W-:Y:S01]  /*4a20*/  MOV R32, R16 ;  /* 0x0000001000207202 */ /* 0x000fe20000000f00 */
[----:B------:R-:W-:Y:S01]  /*4a30*/  IMAD.MOV.U32 R76, RZ, RZ, R52 ;  /* 0x000000ffff4c7224 */ /* 0x000fe200078e0034 */
[----:B------:R-:W2:Y:S01]  /*4a40*/  LDSM.16.MT88.4 R16, [R228+0xd000] ;  /* 0x00d00000e410783b */ /* 0x000ea20000004200 */
[C---:B------:R-:W-:Y:S01]  /*4a50*/  HMMA.16816.F32.BF16 R56, R4.reuse, R34, R64 ;  /* 0x000000220438723c */ /* 0x040fe20000041840 */
[----:B------:R-:W-:Y:S01]  /*4a60*/  IMAD.MOV.U32 R28, RZ, RZ, R90 ;  /* 0x000000ffff1c7224 */ /* 0x000fe200078e005a */
[----:B------:R-:W-:Y:S01]  /*4a70*/  MOV R77, R33 ;  /* 0x00000021004d7202 */ /* 0x000fe20000000f00 */
[----:B------:R-:W-:Y:S01]  /*4a80*/  IMAD.MOV.U32 R90, RZ, RZ, R72 ;  /* 0x000000ffff5a7224 */ /* 0x000fe200078e0048 */
[----:B------:R-:W-:Y:S01]  /*4a90*/  MOV R33, R89 ;  /* 0x0000005900217202 */ /* 0x000fe20000000f00 */
[----:B------:R-:W-:Y:S01]  /*4aa0*/  IMAD.MOV.U32 R158, RZ, RZ, R41 ;  /* 0x000000ffff9e7224 */ /* 0x000fe200078e0029 */
[----:B------:R-:W-:Y:S01]  /*4ab0*/  HMMA.16816.F32.BF16 R96, R4, R22, R96 ;  /* 0x000000160460723c */ /* 0x000fe20000041860 */
[----:B------:R-:W-:Y:S01]  /*4ac0*/  MOV R80, R28 ;  /* 0x0000001c00507202 */ /* 0x000fe20000000f00 */
[----:B------:R-:W-:Y:S01]  /*4ad0*/  LDSM.16.MT88.4 R20, [R231+0xd000] ;  /* 0x00d00000e714783b */ /* 0x000fe20000004200 */
[----:B------:R-:W-:Y:S01]  /*4ae0*/  IMAD.MOV.U32 R81, RZ, RZ, R33 ;  /* 0x000000ffff517224 */ /* 0x000fe200078e0021 */
[----:B------:R-:W-:-:S02]  /*4af0*/  MOV R89, R75 ;  /* 0x0000004b00597202 */ /* 0x000fc40000000f00 */
[----:B------:R-:W-:Y:S01]  /*4b00*/  HMMA.16816.F32.BF16 R64, R4, R38, R68 ;  /* 0x000000260440723c */ /* 0x000fe20000041844 */
[----:B-1----:R-:W-:Y:S01]  /*4b10*/  FFMA.FTZ R3, R175, UR6, -R0 ;  /* 0x00000006af037c23 */ /* 0x002fe20008010800 */
[----:B------:R-:W-:-:S03]  /*4b20*/  MOV R160, R90 ;  /* 0x0000005a00a07202 */ /* 0x000fc60000000f00 */
[----:B------:R1:W-:Y:S02]  /*4b30*/  MUFU.EX2 R191, R3 ;  /* 0x0000000300bf7308 */ /* 0x0003e40000000800 */
[----:B-1----:R-:W-:Y:S01]  /*4b40*/  FFMA.FTZ R3, R15, UR6, -R0 ;  /* 0x000000060f037c23 */ /* 0x002fe20008010800 */
[----:B------:R-:W-:Y:S02]  /*4b50*/  IMAD.MOV.U32 R15, RZ, RZ, R32 ;  /* 0x000000ffff0f7224 */ /* 0x000fe400078e0020 */
[----:B------:R-:W-:-:S03]  /*4b60*/  IMAD.MOV.U32 R32, RZ, RZ, R88 ;  /* 0x000000ffff207224 */ /* 0x000fc600078e0058 */
[----:B------:R1:W-:Y:S01]  /*4b70*/  MUFU.EX2 R216, R3 ;  /* 0x0000000300d87308 */ /* 0x0003e20000000800 */
[----:B------:R-:W-:Y:S01]  /*4b80*/  IMAD.MOV.U32 R88, RZ, RZ, R74 ;  /* 0x000000ffff587224 */ /* 0x000fe200078e004a */
[----:B------:R-:W-:Y:S02]  /*4b90*/  MOV R83, R32 ;  /* 0x0000002000537202 */ /* 0x000fe40000000f00 */
[----:B------:R-:W3:Y:S02]  /*4ba0*/  LDSM.16.MT88.4 R32, [R229+0xf000] ;  /* 0x00f00000e520783b */ /* 0x000ee40000004200 */
[----:B------:R-:W-:Y:S01]  /*4bb0*/  MOV R79, R88 ;  /* 0x00000058004f7202 */ /* 0x000fe20000000f00 */
[----:B-1----:R-:W-:-:S04]  /*4bc0*/  FFMA.FTZ R3, R14, UR6, -R0 ;  /* 0x000000060e037c23 */ /* 0x002fc80008010800 */
[----:B------:R1:W-:Y:S02]  /*4bd0*/  MUFU.EX2 R217, R3 ;  /* 0x0000000300d97308 */ /* 0x0003e40000000800 */
[----:B-1----:R-:W-:Y:S01]  /*4be0*/  FFMA.FTZ R3, R188, UR6, -R13 ;  /* 0x00000006bc037c23 */ /* 0x002fe2000801080d */
[----:B------:R-:W-:-:S05]  /*4bf0*/  IMAD.MOV.U32 R188, RZ, RZ, R89 ;  /* 0x000000ffffbc7224 */ /* 0x000fca00078e0059 */
[----:B------:R1:W-:Y:S02]  /*4c00*/  MUFU.EX2 R183, R3 ;  /* 0x0000000300b77308 */ /* 0x0003e40000000800 */
[----:B-1----:R-:W-:-:S06]  /*4c10*/  FFMA.FTZ R3, R180, UR6, -R13 ;  /* 0x00000006b4037c23 */ /* 0x002fcc000801080d */
[----:B------:R1:W-:Y:S02]  /*4c20*/  MUFU.EX2 R92, R3 ;  /* 0x00000003005c7308 */ /* 0x0003e40000000800 */
[----:B-1----:R-:W-:-:S06]  /*4c30*/  FFMA.FTZ R3, R181, UR6, -R13 ;  /* 0x00000006b5037c23 */ /* 0x002fcc000801080d */
[----:B------:R1:W-:Y:S02]  /*4c40*/  MUFU.EX2 R171, R3 ;  /* 0x0000000300ab7308 */ /* 0x0003e40000000800 */
[----:B-1----:R-:W-:Y:S01]  /*4c50*/  FFMA.FTZ R3, R182, UR6, -R13 ;  /* 0x00000006b6037c23 */ /* 0x002fe2000801080d */
[----:B------:R-:W-:-:S05]  /*4c60*/  IMAD.MOV.U32 R182, RZ, RZ, R79 ;  /* 0x000000ffffb67224 */ /* 0x000fca00078e004f */
[----:B------:R1:W4:Y:S02]  /*4c70*/  MUFU.EX2 R14, R3 ;  /* 0x00000003000e7308 */ /* 0x0003240000000800 */
[----:B-1----:R-:W-:-:S06]  /*4c80*/  FFMA.FTZ R3, R190, UR6, -R12 ;  /* 0x00000006be037c23 */ /* 0x002fcc000801080c */
[----:B------:R1:W-:Y:S02]  /*4c90*/  MUFU.EX2 R180, R3 ;  /* 0x0000000300b47308 */ /* 0x0003e40000000800 */
[----:B-1----:R-:W-:-:S06]  /*4ca0*/  FFMA.FTZ R3, R189, UR6, -R12 ;  /* 0x00000006bd037c23 */ /* 0x002fcc000801080c */
[----:B------:R1:W3:Y:S02]  /*4cb0*/  MUFU.EX2 R238, R3 ;  /* 0x0000000300ee7308 */ /* 0x0002e40000000800 */
[----:B-1----:R-:W-:-:S06]  /*4cc0*/  FFMA.FTZ R3, R172, UR6, -R12 ;  /* 0x00000006ac037c23 */ /* 0x002fcc000801080c */
[----:B------:R1:W-:Y:S02]  /*4cd0*/  MUFU.EX2 R165, R3 ;  /* 0x0000000300a57308 */ /* 0x0003e40000000800 */
[----:B-1----:R-:W-:Y:S01]  /*4ce0*/  FFMA.FTZ R3, R170, UR6, -R12 ;  /* 0x00000006aa037c23 */ /* 0x002fe2000801080c */
[----:B----4-:R-:W-:Y:S02]  /*4cf0*/  MOV R170, R14 ;  /* 0x0000000e00aa7202 */ /* 0x010fe40000000f00 */
[----:B------:R-:W-:-:S03]  /*4d00*/  MOV R14, R37 ;  /* 0x00000025000e7202 */ /* 0x000fc60000000f00 */
[----:B------:R1:W4:Y:S01]  /*4d10*/  MUFU.EX2 R169, R3 ;  /* 0x0000000300a97308 */ /* 0x0003220000000800 */
[----:B------:R-:W-:Y:S02]  /*4d20*/  MOV R37, R55 ;  /* 0x0000003700257202 */ /* 0x000fe40000000f00 */
[----:B------:R-:W-:Y:S07]  /*4d30*/  HMMA.16816.F32.BF16 R52, R4, R42, R8 ;  /* 0x0000002a0434723c */ /* 0x000fee0000041808 */
[----:B------:R-:W-:-:S02]  /*4d40*/  F2FP.BF16.F32.PACK_AB R8, R82, R78 ;  /* 0x0000004e5208723e */ /* 0x000fc400000010ff */
[----:B------:R-:W-:Y:S02]  /*4d50*/  F2FP.BF16.F32.PACK_AB R9, R191, R105 ;  /* 0x00000069bf09723e */ /* 0x000fe400000010ff */
[----:B------:R-:W-:Y:S02]  /*4d60*/  F2FP.BF16.F32.PACK_AB R10, R219, R218 ;  /* 0x000000dadb0a723e */ /* 0x000fe400000010ff */
[----:B------:R-:W-:Y:S01]  /*4d70*/  F2FP.BF16.F32.PACK_AB R11, R217, R216 ;  /* 0x000000d8d90b723e */ /* 0x000fe200000010ff */
[----:B-1----:R-:W-:Y:S01]  /*4d80*/  IMAD.MOV.U32 R3, RZ, RZ, R36 ;  /* 0x000000ffff037224 */ /* 0x002fe200078e0024 */
[----:B------:R-:W-:Y:S02]  /*4d90*/  MOV R36, R29 ;  /* 0x0000001d00247202 */ /* 0x000fe40000000f00 */
[----:B------:R-:W-:Y:S02]  /*4da0*/  MOV R29, R91 ;  /* 0x0000005b001d7202 */ /* 0x000fe40000000f00 */
[----:B------:R-:W-:Y:S01]  /*4db0*/  F2FP.BF16.F32.PACK_AB R4, R92, R183 ;  /* 0x000000b75c04723e */ /* 0x000fe200000010ff */
[C---:B--2---:R-:W-:Y:S01]  /*4dc0*/  HMMA.16816.F32.BF16 R176, R8.reuse, R16, R176 ;  /* 0x0000001008b0723c */ /* 0x044fe200000418b0 */
[----:B---3--:R-:W-:Y:S01]  /*4dd0*/  F2FP.BF16.F32.PACK_AB R5, R238, R180 ;  /* 0x000000b4ee05723e */ /* 0x008fe200000010ff */
[----:B------:R-:W-:Y:S01]  /*4de0*/  IMAD.MOV.U32 R181, RZ, RZ, R29 ;  /* 0x000000ffffb57224 */ /* 0x000fe200078e001d */
[----:B------:R-:W-:Y:S01]  /*4df0*/  F2FP.BF16.F32.PACK_AB R6, R170, R171 ;  /* 0x000000abaa06723e */ /* 0x000fe200000010ff */
[----:B------:R-:W1:Y:S01]  /*4e00*/  LDSM.16.MT88.4 R28, [R228+0xf000] ;  /* 0x00f00000e41c783b */ /* 0x000e620000004200 */
[----:B----4-:R-:W-:Y:S01]  /*4e10*/  F2FP.BF16.F32.PACK_AB R7, R169, R165 ;  /* 0x000000a5a907723e */ /* 0x010fe200000010ff */
[----:B------:R-:W-:Y:S01]  /*4e20*/  HMMA.16816.F32.BF16 R44, R8, R18, R44 ;  /* 0x00000012082c723c */ /* 0x000fe2000004182c */
[----:B------:R-:W-:-:S05]  /*4e30*/  MOV R91, R73 ;  /* 0x00000049005b7202 */ /* 0x000fca0000000f00 */
[C---:B------:R-:W-:Y:S06]  /*4e40*/  HMMA.16816.F32.BF16 R172, R4.reuse, R16, R152 ;  /* 0x0000001004ac723c */ /* 0x040fec0000041898 */
[----:B------:R-:W-:Y:S01]  /*4e50*/  HMMA.16816.F32.BF16 R184, R4, R18, R184 ;  /* 0x0000001204b8723c */ /* 0x000fe200000418b8 */
[----:B------:R-:W2:Y:S01]  /*4e60*/  LDSM.16.MT88.4 R16, [R230+0xd000] ;  /* 0x00d00000e610783b */ /* 0x000ea20000004200 */
[----:B------:R-:W-:Y:S01]  /*4e70*/  IMAD.MOV.U32 R153, RZ, RZ, R160 ;  /* 0x000000ffff997224 */ /* 0x000fe200078e00a0 */
[----:B------:R-:W-:Y:S01]  /*4e80*/  MOV R154, R104 ;  /* 0x00000068009a7202 */ /* 0x000fe20000000f00 */
[----:B------:R-:W-:Y:S01]  /*4e90*/  IMAD.MOV.U32 R160, RZ, RZ, R107 ;  /* 0x000000ffffa07224 */ /* 0x000fe200078e006b */
[----:B------:R-:W-:Y:S01]  /*4ea0*/  MOV R155, R106 ;  /* 0x0000006a009b7202 */ /* 0x000fe20000000f00 */
[----:B------:R-:W-:Y:S01]  /*4eb0*/  HMMA.16816.F32.BF16 R68, R8, R24, R100 ;  /* 0x000000180844723c */ /* 0x000fe20000041864 */
[----:B------:R-:W-:-:S05]  /*4ec0*/  MOV R152, R188 ;  /* 0x000000bc00987202 */ /* 0x000fca0000000f00 */
[C---:B------:R-:W-:Y:S06]  /*4ed0*/  HMMA.16816.F32.BF16 R72, R4.reuse, R24, R148 ;  /* 0x000000180448723c */ /* 0x040fec0000041894 */
[C---:B------:R-:W-:Y:S01]  /*4ee0*/  HMMA.16816.F32.BF16 R136, R4.reuse, R32, R136 ;  /* 0x000000200488723c */ /* 0x040fe20000041888 */
[----:B------:R-:W-:Y:S01]  /*4ef0*/  IMAD.MOV.U32 R25, RZ, RZ, R95 ;  /* 0x000000ffff197224 */ /* 0x000fe200078e005f */
[----:B------:R-:W-:Y:S01]  /*4f00*/  MOV R24, R40 ;  /* 0x0000002800187202 */ /* 0x000fe20000000f00 */
[----:B------:R-:W-:Y:S01]  /*4f10*/  IMAD.MOV.U32 R95, RZ, RZ, R91 ;  /* 0x000000ffff5f7224 */ /* 0x000fe200078e005b */
[----:B------:R-:W3:Y:S02]  /*4f20*/  LDSM.16.MT88.4 R40, [R231+0xf000] ;  /* 0x00f00000e728783b */ /* 0x000ee40000004200 */
[C---:B------:R-:W-:Y:S06]  /*4f30*/  HMMA.16816.F32.BF16 R88, R4.reuse, R20, R220 ;  /* 0x000000140458723c */ /* 0x040fec00000418dc */
[----:B-1----:R-:W-:Y:S01]  /*4f40*/  HMMA.16816.F32.BF16 R100, R4, R28, R208 ;  /* 0x0000001c0464723c */ /* 0x002fe200000418d0 */
[----:B------:R-:W-:Y:S01]  /*4f50*/  IMAD.MOV.U32 R220, RZ, RZ, R105 ;  /* 0x000000ffffdc7224 */ /* 0x000fe200078e0069 */
[----:B------:R-:W-:Y:S01]  /*4f60*/  MOV R223, R76 ;  /* 0x0000004c00df7202 */ /* 0x000fe20000000f00 */
[----:B------:R-:W-:Y:S01]  /*4f70*/  IMAD.MOV.U32 R222, RZ, RZ, R77 ;  /* 0x000000ffffde7224 */ /* 0x000fe200078e004d */
[----:B------:R-:W-:-:S02]  /*4f80*/  MOV R221, R78 ;  /* 0x0000004e00dd7202 */ /* 0x000fc40000000f00 */
[C---:B------:R-:W-:Y:S01]  /*4f90*/  HMMA.16816.F32.BF16 R76, R4.reuse, R26, R144 ;  /* 0x0000001a044c723c */ /* 0x040fe20000041890 */
[----:B------:R-:W-:Y:S01]  /*4fa0*/  MOV R209, R36 ;  /* 0x0000002400d17202 */ /* 0x000fe20000000f00 */
[----:B------:R-:W-:Y:S01]  /*4fb0*/  IMAD.MOV.U32 R210, RZ, RZ, R37 ;  /* 0x000000ffffd27224 */ /* 0x000fe200078e0025 */
[----:B------:R-:W-:Y:S01]  /*4fc0*/  MOV R211, R191 ;  /* 0x000000bf00d37202 */ /* 0x000fe20000000f00 */
[----:B------:R-:W1:Y:S02]  /*4fd0*/  LDSM.16.MT88.4 R36, [R230+0xf000] ;  /* 0x00f00000e624783b */ /* 0x000e640000004200 */
[----:B--2---:R-:W-:Y:S01]  /*4fe0*/  HMMA.16816.F32.BF16 R104, R4, R16, R212 ;  /* 0x000000100468723c */ /* 0x004fe200000418d4 */
        /* <DEDUP_REMOVED lines=8> */
[----:B------:R-:W-:Y:S02]  /*5070*/  IMAD.MOV.U32 R215, RZ, RZ, R95 ;  /* 0x000000ffffd77224 */ /* 0x000fe400078e005f */
[----:B------:R-:W-:Y:S01]  /*5080*/  HMMA.16816.F32.BF16 R92, R4, R22, R140 ;  /* 0x00000016045c723c */ /* 0x000fe2000004188c */
[----:B------:R-:W-:Y:S01]  /*5090*/  MOV R132, R220 ;  /* 0x000000dc00847202 */ /* 0x000fe20000000f00 */
[----:B------:R-:W-:Y:S01]  /*50a0*/  IMAD.MOV.U32 R133, RZ, RZ, R213 ;  /* 0x000000ffff857224 */ /* 0x000fe200078e00d5 */
[----:B------:R-:W-:Y:S01]  /*50b0*/  MOV R134, R212 ;  /* 0x000000d400867202 */ /* 0x000fe20000000f00 */
[----:B------:R-:W-:-:S02]  /*50c0*/  IMAD.MOV.U32 R135, RZ, RZ, R211 ;  /* 0x000000ffff877224 */ /* 0x000fc400078e00d3 */
[----:B------:R-:W-:Y:S01]  /*50d0*/  HMMA.16816.F32.BF16 R220, R8, R26, R96 ;  /* 0x0000001a08dc723c */ /* 0x000fe20000041860 */
[----:B------:R-:W-:Y:S01]  /*50e0*/  IMAD.MOV.U32 R141, RZ, RZ, R209 ;  /* 0x000000ffff8d7224 */ /* 0x000fe200078e00d1 */
[----:B------:R-:W-:Y:S01]  /*50f0*/  MOV R142, R214 ;  /* 0x000000d6008e7202 */ /* 0x000fe20000000f00 */
[----:B------:R-:W-:Y:S01]  /*5100*/  IMAD.MOV.U32 R143, RZ, RZ, R215 ;  /* 0x000000ffff8f7224 */ /* 0x000fe200078e00d7 */
[----:B------:R-:W-:Y:S02]  /*5110*/  MOV R140, R210 ;  /* 0x000000d2008c7202 */ /* 0x000fe40000000f00 */
[C---:B---3--:R-:W-:Y:S01]  /*5120*/  HMMA.16816.F32.BF16 R148, R4.reuse, R40, R204 ;  /* 0x000000280494723c */ /* 0x048fe200000418cc */
[----:B------:R-:W-:Y:S01]  /*5130*/  MOV R97, R141 ;  /* 0x0000008d00617202 */ /* 0x000fe20000000f00 */
[----:B------:R-:W-:Y:S01]  /*5140*/  IMAD.MOV.U32 R141, RZ, RZ, R247 ;  /* 0x000000ffff8d7224 */ /* 0x000fe200078e00f7 */
[----:B------:R-:W-:Y:S01]  /*5150*/  MOV R99, R181 ;  /* 0x000000b500637202 */ /* 0x000fe20000000f00 */
[----:B------:R-:W2:Y:S01]  /*5160*/  LDL.LU R247, [R1+0x58] ;  /* 0x0000580001f77983 */ /* 0x000ea20000300800 */
[----:B------:R-:W-:Y:S01]  /*5170*/  IMAD.MOV.U32 R98, RZ, RZ, R182 ;  /* 0x000000ffff627224 */ /* 0x000fe200078e00b6 */
[----:B------:R-:W-:Y:S01]  /*5180*/  HMMA.16816.F32.BF16 R108, R4, R18, R108 ;  /* 0x00000012046c723c */ /* 0x000fe2000004186c */
[----:B------:R-:W-:-:S02]  /*5190*/  IMAD.MOV.U32 R96, RZ, RZ, R140 ;  /* 0x000000ffff607224 */ /* 0x000fc400078e008c */
[----:B------:R-:W-:-:S03]  /*51a0*/  IMAD.MOV.U32 R140, RZ, RZ, R15 ;  /* 0x000000ffff8c7224 */ /* 0x000fc600078e000f */
[C---:B------:R-:W-:Y:S06]  /*51b0*/  HMMA.16816.F32.BF16 R124, R4.reuse, R30, R124 ;  /* 0x0000001e047c723c */ /* 0x040fec000004187c */
[C---:B------:R-:W-:Y:S06]  /*51c0*/  HMMA.16816.F32.BF16 R192, R4.reuse, R42, R192 ;  /* 0x0000002a04c0723c */ /* 0x040fec00000418c0 */
[C---:B-1----:R-:W-:Y:S06]  /*51d0*/  HMMA.16816.F32.BF16 R156, R4.reuse, R36, R156 ;  /* 0x00000024049c723c */ /* 0x042fec000004189c */
[----:B------:R-:W-:Y:S06]  /*51e0*/  HMMA.16816.F32.BF16 R224, R4, R38, R224 ;  /* 0x0000002604e0723c */ /* 0x000fec00000418e0 */
[C---:B------:R-:W-:Y:S01]  /*51f0*/  HMMA.16816.F32.BF16 R212, R8.reuse, R20, R128 ;  /* 0x0000001408d4723c */ /* 0x040fe20000041880 */
[----:B------:R-:W-:Y:S01]  /*5200*/  MOV R7, R3 ;  /* 0x0000000300077202 */ /* 0x000fe20000000f00 */
[----:B------:R-:W-:Y:S01]  /*5210*/  FFMA.FTZ R3, R203, UR6, -R2 ;  /* 0x00000006cb037c23 */ /* 0x000fe20008010802 */
[----:B------:R-:W-:Y:S01]  /*5220*/  IMAD.MOV.U32 R6, RZ, RZ, R25 ;  /* 0x000000ffff067224 */ /* 0x000fe200078e0019 */
[----:B------:R-:W-:Y:S01]  /*5230*/  MOV R5, R81 ;  /* 0x0000005100057202 */ /* 0x000fe20000000f00 */
[----:B------:R-:W-:Y:S01]  /*5240*/  IMAD.MOV.U32 R4, RZ, RZ, R80 ;  /* 0x000000ffff047224 */ /* 0x000fe200078e0050 */
[----:B------:R1:W-:Y:S01]  /*5250*/  MUFU.EX2 R24, R3 ;  /* 0x0000000300187308 */ /* 0x0003e20000000800 */
[----:B------:R-:W-:Y:S01]  /*5260*/  HMMA.16816.F32.BF16 R208, R8, R22, R84 ;  /* 0x0000001608d0723c */ /* 0x000fe20000041854 */
[----:B------:R-:W-:Y:S01]  /*5270*/  IMAD.MOV.U32 R131, RZ, RZ, R132 ;  /* 0x000000ffff837224 */ /* 0x000fe200078e0084 */
[----:B------:R-:W-:Y:S01]  /*5280*/  MOV R130, R183 ;  /* 0x000000b700827202 */ /* 0x000fe20000000f00 */
[----:B------:R-:W-:-:S02]  /*5290*/  IMAD.MOV.U32 R128, RZ, RZ, R82 ;  /* 0x000000ffff807224 */ /* 0x000fc400078e0052 */
[----:B------:R-:W-:Y:S01]  /*52a0*/  IMAD.MOV.U32 R129, RZ, RZ, R180 ;  /* 0x000000ffff817224 */ /* 0x000fe200078e00b4 */
[C---:B------:R-:W-:Y:S01]  /*52b0*/  HMMA.16816.F32.BF16 R204, R8.reuse, R16, R112 ;  /* 0x0000001008cc723c */ /* 0x040fe20000041870 */
[----:B------:R-:W-:Y:S01]  /*52c0*/  MOV R85, R133 ;  /* 0x0000008500557202 */ /* 0x000fe20000000f00 */
[----:B------:R-:W-:Y:S01]  /*52d0*/  IMAD.MOV.U32 R86, RZ, RZ, R134 ;  /* 0x000000ffff567224 */ /* 0x000fe200078e0086 */
[----:B------:R-:W-:Y:S01]  /*52e0*/  MOV R87, R135 ;  /* 0x0000008700577202 */ /* 0x000fe20000000f00 */
[----:B------:R-:W-:Y:S02]  /*52f0*/  LDSM.16.MT88.4 R180, [R228+0xd800] ;  /* 0x00d80000e4b4783b */ /* 0x000fe40000004200 */
[----:B------:R-:W-:Y:S02]  /*5300*/  HMMA.16816.F32.BF16 R60, R8, R18, R60 ;  /* 0x00000012083c723c */ /* 0x000fe4000004183c */
[----:B------:R-:W-:Y:S01]  /*5310*/  LDSM.16.MT88.4 R112, [R230+0xd800] ;  /* 0x00d80000e670783b */ /* 0x000fe20000004200 */
[----:B-1----:R-:W-:-:S03]  /*5320*/  FFMA.FTZ R3, R202, UR6, -R2 ;  /* 0x00000006ca037c23 */ /* 0x002fc60008010802 */
[C---:B------:R-:W-:Y:S01]  /*5330*/  HMMA.16816.F32.BF16 R56, R8.reuse, R34, R56 ;  /* 0x000000220838723c */ /* 0x040fe20000041838 */
[----:B------:R1:W3:Y:S05]  /*5340*/  MUFU.EX2 R25, R3 ;  /* 0x0000000300197308 */ /* 0x0002ea0000000800 */
[C---:B------:R-:W-:Y:S06]  /*5350*/  HMMA.16816.F32.BF16 R116, R8.reuse, R28, R116 ;  /* 0x0000001c0874723c */ /* 0x040fec0000041874 */
[----:B------:R-:W-:Y:S01]  /*5360*/  HMMA.16816.F32.BF16 R48, R8, R30, R48 ;  /* 0x0000001e0830723c */ /* 0x000fe20000041830 */
[--C-:B-1----:R-:W-:Y:S01]  /*5370*/  FFMA.FTZ R3, R201, UR6, -R2.reuse ;  /* 0x00000006c9037c23 */ /* 0x102fe20008010802 */
[----:B------:R-:W-:-:S04]  /*5380*/  FFMA.FTZ R2, R200, UR6, -R2 ;  /* 0x00000006c8027c23 */ /* 0x000fc80008010802 */
[C---:B------:R-:W-:Y:S01]  /*5390*/  HMMA.16816.F32.BF16 R52, R8.reuse, R38, R52 ;  /* 0x000000260834723c */ /* 0x040fe20000041834 */
[----:B------:R-:W-:Y:S01]  /*53a0*/  MOV R35, R146 ;  /* 0x0000009200237202 */ /* 0x000fe20000000f00 */
[----:B------:R-:W-:Y:S01]  /*53b0*/  IMAD.MOV.U32 R34, RZ, RZ, R147 ;  /* 0x000000ffff227224 */ /* 0x000fe200078e0093 */
[----:B------:R1:W-:Y:S03]  /*53c0*/  MUFU.EX2 R26, R2 ;  /* 0x00000002001a7308 */ /* 0x0003e60000000800 */
[C---:B------:R-:W-:Y:S06]  /*53d0*/  HMMA.16816.F32.BF16 R132, R8.reuse, R32, R120 ;  /* 0x000000200884723c */ /* 0x040fec0000041878 */
[----:B------:R-:W-:Y:S01]  /*53e0*/  HMMA.16816.F32.BF16 R64, R8, R42, R64 ;  /* 0x0000002a0840723c */ /* 0x000fe20000041840 */
[----:B------:R-:W-:Y:S01]  /*53f0*/  IMAD.MOV.U32 R31, RZ, RZ, R87 ;  /* 0x000000ffff1f7224 */ /* 0x000fe200078e0057 */
[----:B------:R-:W-:Y:S01]  /*5400*/  MOV R30, R128 ;  /* 0x00000080001e7202 */ /* 0x000fe20000000f00 */
[----:B------:R-:W-:Y:S01]  /*5410*/  MUFU.EX2 R27, R3 ;  /* 0x00000003001b7308 */ /* 0x000fe20000000800 */
[----:B-1----:R-:W-:-:S07]  /*5420*/  FFMA.FTZ R2, R199, UR6, -R0 ;  /* 0x00000006c7027c23 */ /* 0x002fce0008010800 */
[----:B------:R1:W-:Y:S02]  /*5430*/  MUFU.EX2 R20, R2 ;  /* 0x0000000200147308 */ /* 0x0003e40000000800 */
[----:B-1----:R-:W-:-:S06]  /*5440*/  FFMA.FTZ R2, R198, UR6, -R0 ;  /* 0x00000006c6027c23 */ /* 0x002fcc0008010800 */
[----:B------:R1:W4:Y:S02]  /*5450*/  MUFU.EX2 R22, R2 ;  /* 0x0000000200167308 */ /* 0x0003240000000800 */
[--C-:B-1----:R-:W-:Y:S01]  /*5460*/  FFMA.FTZ R2, R197, UR6, -R0.reuse ;  /* 0x00000006c5027c23 */ /* 0x102fe20008010800 */
[----:B------:R-:W-:Y:S01]  /*5470*/  FFMA.FTZ R0, R196, UR6, -R0 ;  /* 0x00000006c4007c23 */ /* 0x000fe20008010800 */
[----:B------:R-:W-:Y:S01]  /*5480*/  IMAD.MOV.U32 R39, RZ, RZ, R155 ;  /* 0x000000ffff277224 */ /* 0x000fe200078e009b */
[----:B------:R-:W-:-:S03]  /*5490*/  MOV R32, R144 ;  /* 0x0000009000207202 */ /* 0x000fc60000000f00 */
[----:B------:R-:W-:Y:S08]  /*54a0*/  MUFU.EX2 R23, R2 ;  /* 0x0000000200177308 */ /* 0x000ff00000000800 */
[----:B------:R1:W2:Y:S02]  /*54b0*/  MUFU.EX2 R21, R0 ;  /* 0x0000000000157308 */ /* 0x0002a40000000800 */
[----:B-1----:R-:W-:Y:S01]  /*54c0*/  FFMA.FTZ R0, R6, UR6, -R13 ;  /* 0x0000000606007c23 */ /* 0x002fe2000801080d */
[----:B------:R-:W-:Y:S01]  /*54d0*/  HMMA.16816.F32.BF16 R196, R8, R36, R248 ;  /* 0x0000002408c4723c */ /* 0x000fe200000418f8 */
[----:B------:R-:W-:Y:S01]  /*54e0*/  FFMA.FTZ R2, R244, UR6, -R12 ;  /* 0x00000006f4027c23 */ /* 0x000fe2000801080c */
[----:B------:R-:W-:-:S03]  /*54f0*/  IMAD.MOV.U32 R33, RZ, RZ, R131 ;  /* 0x000000ffff217224 */ /* 0x000fc600078e0083 */
[----:B------:R1:W-:Y:S01]  /*5500*/  MUFU.EX2 R16, R0 ;  /* 0x0000000000107308 */ /* 0x0003e20000000800 */
[----:B------:R-:W-:Y:S02]  /*5510*/  MOV R28, R86 ;  /* 0x00000056001c7202 */ /* 0x000fe40000000f00 */
[----:B------:R-:W-:Y:S02]  /*5520*/  MOV R6, R83 ;  /* 0x0000005300067202 */ /* 0x000fe40000000f00 */
[----:B------:R-:W-:Y:S01]  /*5530*/  MOV R244, R164 ;  /* 0x000000a400f47202 */ /* 0x000fe20000000f00 */
[----:B------:R-:W-:Y:S01]  /*5540*/  IMAD.MOV.U32 R38, RZ, RZ, R162 ;  /* 0x000000ffff267224 */ /* 0x000fe200078e00a2 */
[----:B------:R2:W5:Y:S01]  /*5550*/  LDL.LU R164, [R1+0x54] ;  /* 0x0000540001a47983 */ /* 0x0005620000300800 */
[----:B------:R-:W-:Y:S01]  /*5560*/  MOV R3, R161 ;  /* 0x000000a100037202 */ /* 0x000fe20000000f00 */
[----:B------:R-:W-:Y:S01]  /*5570*/  IMAD.MOV.U32 R37, RZ, RZ, R153 ;  /* 0x000000ffff257224 */ /* 0x000fe200078e0099 */
[----:B------:R-:W-:Y:S01]  /*5580*/  MOV R248, R152 ;  /* 0x0000009800f87202 */ /* 0x000fe20000000f00 */
[----:B------:R-:W-:Y:S01]  /*5590*/  IMAD.MOV.U32 R249, RZ, RZ, R143 ;  /* 0x000000fffff97224 */ /* 0x000fe200078e008f */
[----:B------:R-:W-:Y:S01]  /*55a0*/  MOV R250, R142 ;  /* 0x0000008e00fa7202 */ /* 0x000fe20000000f00 */
[----:B-1----:R-:W-:Y:S01]  /*55b0*/  FFMA.FTZ R0, R7, UR6, -R13 ;  /* 0x0000000607007c23 */ /* 0x002fe2000801080d */
[----:B------:R-:W-:Y:S01]  /*55c0*/  MOV R7, R14 ;  /* 0x0000000e00077202 */ /* 0x000fe20000000f00 */
[----:B------:R-:W-:Y:S01]  /*55d0*/  IMAD.MOV.U32 R251, RZ, RZ, R141 ;  /* 0x000000fffffb7224 */ /* 0x000fe200078e008d */
[----:B------:R-:W-:Y:S01]  /*55e0*/  MOV R42, R140 ;  /* 0x0000008c002a7202 */ /* 0x000fe20000000f00 */
[----:B------:R1:W2:Y:S01]  /*55f0*/  MUFU.EX2 R17, R0 ;  /* 0x0000000000117308 */ /* 0x0002a20000000800 */
[----:B------:R-:W-:Y:S01]  /*5600*/  FADD.FTZ R3, R3, R38 ;  /* 0x0000002603037221 */ /* 0x000fe20000010000 */
[----:B------:R-:W-:-:S02]  /*5610*/  IMAD.MOV.U32 R43, RZ, RZ, R7 ;  /* 0x000000ffff2b7224 */ /* 0x000fc400078e0007 */
[----:B------:R-:W-:Y:S01]  /*5620*/  IMAD.MOV.U32 R29, RZ, RZ, R163 ;  /* 0x000000ffff1d7224 */ /* 0x000fe200078e00a3 */
[----:B---3--:R-:W-:Y:S01]  /*5630*/  F2FP.BF16.F32.PACK_AB R200, R25, R24 ;  /* 0x0000001819c8723e */ /* 0x008fe200000010ff */
[----:B------:R-:W-:Y:S01]  /*5640*/  LDSM.16.MT88.4 R80, [R229+0xd800] ;  /* 0x00d80000e550783b */ /* 0x000fe20000004200 */
[----:B----4-:R-:W-:Y:S02]  /*5650*/  F2FP.BF16.F32.PACK_AB R201, R22, R20 ;  /* 0x0000001416c9723e */ /* 0x010fe400000010ff */
[----:B------:R-:W-:Y:S01]  /*5660*/  F2FP.BF16.F32.PACK_AB R202, R26, R27 ;  /* 0x0000001b1aca723e */ /* 0x000fe200000010ff */
[----:B------:R-:W-:Y:S01]  /*5670*/  LDSM.16.MT88.4 R140, [R229+0xf800] ;  /* 0x00f80000e58c783b */ /* 0x000fe20000004200 */
[----:B-1----:R-:W-:-:S04]  /*5680*/  FFMA.FTZ R0, R252, UR6, -R13 ;  /* 0x00000006fc007c23 */ /* 0x002fc8000801080d */
[----:B------:R1:W-:Y:S02]  /*5690*/  MUFU.EX2 R18, R0 ;  /* 0x0000000000127308 */ /* 0x0003e40000000800 */
[----:B-1----:R-:W-:-:S06]  /*56a0*/  FFMA.FTZ R0, R245, UR6, -R13 ;  /* 0x00000006f5007c23 */ /* 0x002fcc000801080d */
[----:B------:R1:W-:Y:S01]  /*56b0*/  MUFU.EX2 R19, R0 ;  /* 0x0000000000137308 */ /* 0x0003e20000000800 */
[----:B------:R-:W-:Y:S01]  /*56c0*/  MOV R245, R130 ;  /* 0x0000008200f57202 */ /* 0x000fe20000000f00 */
[----:B-1----:R-:W-:Y:S01]  /*56d0*/  FFMA.FTZ R0, R239, UR6, -R12 ;  /* 0x00000006ef007c23 */ /* 0x002fe2000801080c */
[----:B------:R-:W-:Y:S02]  /*56e0*/  IMAD.MOV.U32 R239, RZ, RZ, R145 ;  /* 0x000000ffffef7224 */ /* 0x000fe400078e0091 */
[----:B------:R-:W-:Y:S03]  /*56f0*/  HMMA.16816.F32.BF16 R144, R8, R40, R240 ;  /* 0x000000280890723c */ /* 0x000fe600000418f0 */
[----:B------:R2:W-:Y:S04]  /*5700*/  MUFU.EX2 R15, R0 ;  /* 0x00000000000f7308 */ /* 0x0005e80000000800 */
[----:B------:R-:W-:Y:S01]  /*5710*/  IMAD.MOV.U32 R40, RZ, RZ, R5 ;  /* 0x000000ffff287224 */ /* 0x000fe200078e0005 */
[----:B------:R-:W-:Y:S01]  /*5720*/  MOV R41, R4 ;  /* 0x0000000400297202 */ /* 0x000fe20000000f00 */
        /* <DEDUP_REMOVED lines=13> */
[----:B------:R-:W1:Y:S01]  /*5800*/  MUFU.EX2 R13, R2 ;  /* 0x00000002000d7308 */ /* 0x000e620000000800 */
[----:B------:R-:W-:-:S02]  /*5810*/  IMAD.MOV.U32 R38, RZ, RZ, R37 ;  /* 0x000000ffff267224 */ /* 0x000fc400078e0025 */
[----:B--2---:R-:W-:Y:S01]  /*5820*/  FFMA.FTZ R0, R247, UR6, -R12 ;  /* 0x00000006f7007c23 */ /* 0x004fe2000801080c */
[----:B------:R-:W-:Y:S01]  /*5830*/  IMAD.MOV.U32 R247, RZ, RZ, R166 ;  /* 0x000000fffff77224 */ /* 0x000fe200078e00a6 */
[----:B------:R-:W-:Y:S01]  /*5840*/  F2FP.BF16.F32.PACK_AB R203, R21, R23 ;  /* 0x0000001715cb723e */ /* 0x000fe200000010ff */
[----:B------:R2:W5:Y:S02]  /*5850*/  LDL.LU R166, [R1+0x50] ;  /* 0x0000500001a67983 */ /* 0x0005640000300800 */
[----:B------:R-:W-:Y:S01]  /*5860*/  IMAD.MOV.U32 R243, RZ, RZ, R247 ;  /* 0x000000fffff37224 */ /* 0x000fe200078e00f7 */
[----:B------:R-:W-:Y:S01]  /*5870*/  MOV R247, R244 ;  /* 0x000000f400f77202 */ /* 0x000fe20000000f00 */
[----:B------:R-:W-:Y:S01]  /*5880*/  IMAD.MOV.U32 R244, RZ, RZ, R34 ;  /* 0x000000fffff47224 */ /* 0x000fe200078e0022 */
[----:B------:R-:W-:Y:S01]  /*5890*/  MOV R34, R35 ;  /* 0x0000002300227202 */ /* 0x000fe20000000f00 */
[----:B------:R-:W-:Y:S01]  /*58a0*/  FADD.FTZ R8, R234, R235 ;  /* 0x000000ebea087221 */ /* 0x000fe20000010000 */
[----:B------:R-:W-:Y:S01]  /*58b0*/  MOV R35, R239 ;  /* 0x000000ef00237202 */ /* 0x000fe20000000f00 */
[----:B------:R-:W-:Y:S01]  /*58c0*/  IMAD.MOV.U32 R239, RZ, RZ, R32 ;  /* 0x000000ffffef7224 */ /* 0x000fe200078e0020 */
[----:B------:R-:W-:Y:S01]  /*58d0*/  MOV R32, R33 ;  /* 0x0000002100207202 */ /* 0x000fe20000000f00 */
[----:B------:R-:W-:Y:S01]  /*58e0*/  FADD.FTZ R3, R233, R3 ;  /* 0x00000003e9037221 */ /* 0x000fe20000010000 */
[----:B------:R-:W-:Y:S01]  /*58f0*/  MOV R33, R245 ;  /* 0x000000f500217202 */ /* 0x000fe20000000f00 */
[----:B------:R-:W-:Y:S01]  /*5900*/  IMAD.MOV.U32 R245, RZ, RZ, R252 ;  /* 0x000000fffff57224 */ /* 0x000fe200078e00fc */
[----:B------:R-:W-:Y:S01]  /*5910*/  MOV R252, R30 ;  /* 0x0000001e00fc7202 */ /* 0x000fe20000000f00 */
[----:B------:R-:W-:Y:S01]  /*5920*/  LDSM.16.MT88.4 R128, [R228+0xf800] ;  /* 0x00f80000e480783b */ /* 0x000fe20000004200 */
[----:B------:R-:W-:Y:S01]  /*5930*/  MOV R30, R31 ;  /* 0x0000001f001e7202 */ /* 0x000fe20000000f00 */
[----:B------:R-:W-:Y:S01]  /*5940*/  IMAD.MOV.U32 R31, RZ, RZ, R28 ;  /* 0x000000ffff1f7224 */ /* 0x000fe200078e001c */
[----:B------:R-:W-:Y:S01]  /*5950*/  MOV R28, R238 ;  /* 0x000000ee001c7202 */ /* 0x000fe20000000f00 */
[----:B------:R-:W-:Y:S04]  /*5960*/  LDSM.16.MT88.4 R96, [R231+0xd800] ;  /* 0x00d80000e760783b */ /* 0x000fe80000004200 */
[----:B------:R-:W3:Y:S01]  /*5970*/  LDL.LU R238, [R1+0x4c] ;  /* 0x00004c0001ee7983 */ /* 0x000ee20000300800 */
[----:B------:R4:W-:Y:S02]  /*5980*/  MUFU.EX2 R14, R0 ;  /* 0x00000000000e7308 */ /* 0x0009e40000000800 */
[----:B----4-:R-:W-:-:S06]  /*5990*/  FFMA.FTZ R0, R85, UR6, -R12 ;  /* 0x0000000655007c23 */ /* 0x010fcc000801080c */
[----:B------:R4:W2:Y:S02]  /*59a0*/  MUFU.EX2 R12, R0 ;  /* 0x00000000000c7308 */ /* 0x0008a40000000800 */
[----:B----4-:R-:W-:Y:S02]  /*59b0*/  MOV R0, R6 ;  /* 0x0000000600007202 */ /* 0x010fe40000000f00 */
[----:B------:R-:W4:Y:S01]  /*59c0*/  LDSM.16.MT88.4 R4, [R230+0xf800] ;  /* 0x00f80000e604783b */ /* 0x000f220000004200 */
[----:B------:R-:W-:Y:S01]  /*59d0*/  MOV R37, R248 ;  /* 0x000000f800257202 */ /* 0x000fe20000000f00 */
[----:B------:R-:W-:Y:S01]  /*59e0*/  IMAD.MOV.U32 R248, RZ, RZ, R249 ;  /* 0x000000fffff87224 */ /* 0x000fe200078e00f9 */
[----:B------:R-:W-:Y:S02]  /*59f0*/  MOV R2, R160 ;  /* 0x000000a000027202 */ /* 0x000fe40000000f00 */
[----:B------:R-:W-:Y:S01]  /*5a00*/  MOV R249, R250 ;  /* 0x000000fa00f97202 */ /* 0x000fe20000000f00 */
[----:B------:R-:W-:Y:S01]  /*5a10*/  IMAD.MOV.U32 R250, RZ, RZ, R251 ;  /* 0x000000fffffa7224 */ /* 0x000fe200078e00fb */
[----:B------:R-:W-:-:S02]  /*5a20*/  MOV R251, R42 ;  /* 0x0000002a00fb7202 */ /* 0x000fc40000000f00 */
[----:B------:R-:W-:Y:S01]  /*5a30*/  MOV R42, R0 ;  /* 0x00000000002a7202 */ /* 0x000fe20000000f00 */
[----:B------:R-:W-:Y:S01]  /*5a40*/  FADD.FTZ R2, R2, R11 ;  /* 0x0000000b02027221 */ /* 0x000fe20000010000 */
[----:B------:R-:W-:Y:S01]  /*5a50*/  MOV R0, R246 ;  /* 0x000000f600007202 */ /* 0x000fe20000000f00 */
[----:B------:R-:W-:Y:S01]  /*5a60*/  IMAD.MOV.U32 R11, RZ, RZ, R38 ;  /* 0x000000ffff0b7224 */ /* 0x000fe200078e0026 */
[----:B------:R-:W-:Y:S02]  /*5a70*/  MOV R38, R39 ;  /* 0x0000002700267202 */ /* 0x000fe40000000f00 */
[----:B------:R-:W-:Y:S02]  /*5a80*/  F2FP.BF16.F32.PACK_AB R160, R17, R16 ;  /* 0x0000001011a0723e */ /* 0x000fe400000010ff */
[----:B-1----:R-:W-:Y:S02]  /*5a90*/  F2FP.BF16.F32.PACK_AB R161, R13, R15 ;  /* 0x0000000f0da1723e */ /* 0x002fe400000010ff */
[----:B------:R-:W-:-:S02]  /*5aa0*/  F2FP.BF16.F32.PACK_AB R162, R19, R18 ;  /* 0x0000001213a2723e */ /* 0x000fc400000010ff */
[----:B--2---:R-:W-:Y:S01]  /*5ab0*/  F2FP.BF16.F32.PACK_AB R163, R12, R14 ;  /* 0x0000000e0ca3723e */ /* 0x004fe200000010ff */
[----:B------:R-:W-:Y:S01]  /*5ac0*/  FADD.FTZ R2, R232, R2 ;  /* 0x00000002e8027221 */ /* 0x000fe20000010000 */
[----:B------:R-:W-:Y:S01]  /*5ad0*/  MOV R39, R0 ;  /* 0x0000000000277202 */ /* 0x000fe20000000f00 */
[----:B------:R-:W-:Y:S02]  /*5ae0*/  IMAD.MOV.U32 R10, RZ, RZ, R11 ;  /* 0x000000ffff0a7224 */ /* 0x000fe400078e000b */
[----:B------:R-:W-:Y:S01]  /*5af0*/  FADD.FTZ R0, R236, R237 ;  /* 0x000000edec007221 */ /* 0x000fe20000010000 */
[----:B------:R-:W-:Y:S01]  /*5b00*/  MOV R11, R38 ;  /* 0x00000026000b7202 */ /* 0x000fe20000000f00 */
[----:B------:R1:W5:Y:S01]  /*5b10*/  LDL.LU R246, [R1+0x48] ;  /* 0x0000480001f67983 */ /* 0x0003620000300800 */
[----:B------:R-:W-:Y:S01]  /*5b20*/  MOV R38, R39 ;  /* 0x0000002700267202 */ /* 0x000fe20000000f00 */
[----:B------:R-:W-:Y:S01]  /*5b30*/  IMAD.MOV.U32 R39, RZ, RZ, R29 ;  /* 0x000000ffff277224 */ /* 0x000fe200078e001d */
[----:B------:R-:W-:Y:S01]  /*5b40*/  MOV R36, R154 ;  /* 0x0000009a00247202 */ /* 0x000fe20000000f00 */
[----:B------:R-:W-:Y:S01]  /*5b50*/  FADD.FTZ R0, R10, R0 ;  /* 0x000000000a007221 */ /* 0x000fe20000010000 */
[----:B------:R-:W-:Y:S01]  /*5b60*/  FADD.FTZ R8, R11, R8 ;  /* 0x000000080b087221 */ /* 0x000fe20000010000 */
[----:B------:R-:W-:Y:S01]  /*5b70*/  FADD.FTZ R3, R38, R3 ;  /* 0x0000000326037221 */ /* 0x000fe20000010000 */
[----:B------:R-:W-:Y:S01]  /*5b80*/  FADD.FTZ R2, R39, R2 ;  /* 0x0000000227027221 */ /* 0x000fe20000010000 */
[----:B------:R-:W-:Y:S01]  /*5b90*/  FADD.FTZ R0, R36, R0 ;  /* 0x0000000024007221 */ /* 0x000fe20000010000 */
[----:B----4-:R-:W-:Y:S01]  /*5ba0*/  HMMA.16816.F32.BF16 R156, R160, R4, R156 ;  /* 0x00000004a09c723c */ /* 0x010fe2000004189c */
[----:B------:R-:W-:Y:S01]  /*5bb0*/  FADD.FTZ R3, R248, R3 ;  /* 0x00000003f8037221 */ /* 0x000fe20000010000 */
[----:B------:R-:W-:-:S04]  /*5bc0*/  FADD.FTZ R2, R249, R2 ;  /* 0x00000002f9027221 */ /* 0x000fc80000010000 */
[----:B------:R-:W-:Y:S01]  /*5bd0*/  HMMA.16816.F32.BF16 R196, R200, R4, R196 ;  /* 0x00000004c8c4723c */ /* 0x000fe200000418c4 */
[----:B------:R-:W-:Y:S01]  /*5be0*/  FADD.FTZ R0, R250, R0 ;  /* 0x00000000fa007221 */ /* 0x000fe20000010000 */
[----:B------:R-:W-:Y:S01]  /*5bf0*/  FADD.FTZ R3, R42, R3 ;  /* 0x000000032a037221 */ /* 0x000fe20000010000 */
[----:B------:R-:W-:Y:S01]  /*5c00*/  MOV R29, R171 ;  /* 0x000000ab001d7202 */ /* 0x000fe20000000f00 */
[----:B------:R-:W2:Y:S03]  /*5c10*/  LDSM.16.MT88.4 R152, [R231+0xf800] ;  /* 0x00f80000e798783b */ /* 0x000ea60000004200 */
[----:B------:R-:W-:Y:S01]  /*5c20*/  FADD.FTZ R4, R37, R8 ;  /* 0x0000000825047221 */ /* 0x000fe20000010000 */
[----:B------:R-:W-:Y:S01]  /*5c30*/  FADD.FTZ R2, R43, R2 ;  /* 0x000000022b027221 */ /* 0x000fe20000010000 */
[----:B------:R1:W5:Y:S02]  /*5c40*/  LDL.LU R237, [R1+0x44] ;  /* 0x0000440001ed7983 */ /* 0x0003640000300800 */
[----:B------:R-:W-:Y:S01]  /*5c50*/  FADD.FTZ R4, R251, R4 ;  /* 0x00000004fb047221 */ /* 0x000fe20000010000 */
[----:B------:R-:W-:Y:S01]  /*5c60*/  FADD.FTZ R0, R40, R0 ;  /* 0x0000000028007221 */ /* 0x000fe20000010000 */
[----:B------:R-:W-:Y:S01]  /*5c70*/  FADD.FTZ R5, R240, R3 ;  /* 0x00000003f0057221 */ /* 0x000fe20000010000 */
[----:B------:R1:W5:Y:S01]  /*5c80*/  LDL.LU R236, [R1+0x40] ;  /* 0x0000400001ec7983 */ /* 0x0003620000300800 */
[----:B------:R-:W-:Y:S01]  /*5c90*/  FADD.FTZ R4, R41, R4 ;  /* 0x0000000429047221 */ /* 0x000fe20000010000 */
[----:B------:R-:W-:Y:S01]  /*5ca0*/  FADD.FTZ R3, R241, R2 ;  /* 0x00000002f1037221 */ /* 0x000fe20000010000 */
[----:B------:R-:W-:Y:S01]  /*5cb0*/  FADD.FTZ R2, R242, R0 ;  /* 0x00000000f2027221 */ /* 0x000fe20000010000 */
[----:B------:R1:W5:Y:S01]  /*5cc0*/  LDL.LU R235, [R1+0x3c] ;  /* 0x00003c0001eb7983 */ /* 0x0003620000300800 */
[----:B------:R-:W-:Y:S01]  /*5cd0*/  FADD.FTZ R0, R243, R4 ;  /* 0x00000004f3007221 */ /* 0x000fe20000010000 */
        /* <DEDUP_REMOVED lines=33> */
[----:B------:R1:W5:Y:S01]  /*5ef0*/  LDL.LU R234, [R1+0x38] ;  /* 0x0000380001ea7983 */ /* 0x0003620000300800 */
[----:B------:R-:W-:Y:S01]  /*5f00*/  FADD.FTZ R3, R21, R3 ;  /* 0x0000000315037221 */ /* 0x000fe20000010000 */
[----:B------:R-:W-:Y:S01]  /*5f10*/  FADD.FTZ R2, R19, R2 ;  /* 0x0000000213027221 */ /* 0x000fe20000010000 */
[----:B------:R-:W-:Y:S01]  /*5f20*/  FADD.FTZ R0, R12, R0 ;  /* 0x000000000c007221 */ /* 0x000fe20000010000 */
[----:B------:R1:W5:Y:S04]  /*5f30*/  LDL.LU R233, [R1+0x34] ;  /* 0x0000340001e97983 */ /* 0x0003680000300800 */
[----:B------:R1:W5:Y:S04]  /*5f40*/  LDL.LU R232, [R1+0x30] ;  /* 0x0000300001e87983 */ /* 0x0003680000300800 */
[----:B------:R1:W5:Y:S04]  /*5f50*/  LDL.LU R171, [R1+0x2c] ;  /* 0x00002c0001ab7983 */ /* 0x0003680000300800 */
[----:B------:R1:W-:Y:S04]  /*5f60*/  STL [R1+0x8], R4 ;  /* 0x0000080401007387 */ /* 0x0003e80000100800 */
[----:B------:R1:W-:Y:S04]  /*5f70*/  STL [R1+0x4], R3 ;  /* 0x0000040301007387 */ /* 0x0003e80000100800 */
[----:B------:R1:W-:Y:S04]  /*5f80*/  STL [R1], R2 ;  /* 0x0000000201007387 */ /* 0x0003e80000100800 */
[----:B------:R1:W-:Y:S01]  /*5f90*/  STL [R1+0xc], R0 ;  /* 0x00000c0001007387 */ /* 0x0003e20000100800 */
[----:B------:R-:W-:Y:S06]  /*5fa0*/  HMMA.16816.F32.BF16 R120, R160, R128, R100 ;  /* 0x00000080a078723c */ /* 0x000fec0000041864 */
[-C--:B------:R-:W-:Y:S06]  /*5fb0*/  HMMA.16816.F32.BF16 R176, R200, R180.reuse, R176 ;  /* 0x000000b4c8b0723c */ /* 0x080fec00000418b0 */
[C---:B------:R-:W-:Y:S06]  /*5fc0*/  HMMA.16816.F32.BF16 R172, R160.reuse, R180, R172 ;  /* 0x000000b4a0ac723c */ /* 0x040fec00000418ac */
[----:B------:R-:W-:Y:S06]  /*5fd0*/  HMMA.16816.F32.BF16 R184, R160, R182, R184 ;  /* 0x000000b6a0b8723c */ /* 0x000fec00000418b8 */
[-C--:B------:R-:W-:Y:S06]  /*5fe0*/  HMMA.16816.F32.BF16 R68, R200, R80.reuse, R68 ;  /* 0x00000050c844723c */ /* 0x080fec0000041844 */
[C---:B------:R-:W-:Y:S06]  /*5ff0*/  HMMA.16816.F32.BF16 R72, R160.reuse, R80, R72 ;  /* 0x00000050a048723c */ /* 0x040fec0000041848 */
        /* <DEDUP_REMOVED lines=8> */
[C---:B--2---:R-:W-:Y:S06]  /*6080*/  HMMA.16816.F32.BF16 R148, R160.reuse, R152, R148 ;  /* 0x00000098a094723c */ /* 0x044fec0000041894 */
[----:B------:R-:W-:Y:S06]  /*6090*/  HMMA.16816.F32.BF16 R192, R160, R154, R192 ;  /* 0x0000009aa0c0723c */ /* 0x000fec00000418c0 */
[C---:B------:R-:W-:Y:S06]  /*60a0*/  HMMA.16816.F32.BF16 R84, R200.reuse, R96, R212 ;  /* 0x00000060c854723c */ /* 0x040fec00000418d4 */
[C---:B------:R-:W-:Y:S06]  /*60b0*/  HMMA.16816.F32.BF16 R100, R200.reuse, R112, R204 ;  /* 0x00000070c864723c */ /* 0x040fec00000418cc */
[C---:B------:R-:W-:Y:S06]  /*60c0*/  HMMA.16816.F32.BF16 R116, R200.reuse, R128, R116 ;  /* 0x00000080c874723c */ /* 0x040fec0000041874 */
[C---:B------:R-:W-:Y:S06]  /*60d0*/  HMMA.16816.F32.BF16 R132, R200.reuse, R140, R132 ;  /* 0x0000008cc884723c */ /* 0x040fec0000041884 */
[C---:B------:R-:W-:Y:S06]  /*60e0*/  HMMA.16816.F32.BF16 R144, R200.reuse, R152, R144 ;  /* 0x00000098c890723c */ /* 0x040fec0000041890 */
[C---:B------:R-:W-:Y:S06]  /*60f0*/  HMMA.16816.F32.BF16 R180, R200.reuse, R182, R44 ;  /* 0x000000b6c8b4723c */ /* 0x040fec000004182c */
[----:B------:R-:W-:Y:S01]  /*6100*/  HMMA.16816.F32.BF16 R80, R200, R82, R220 ;  /* 0x00000052c850723c */ /* 0x000fe200000418dc */
[C---:B---3--:R-:W-:Y:S01]  /*6110*/  IADD3 R245, R238.reuse, 0x800, RZ ;  /* 0x00000800eef57810 */ /* 0x048fe20007ffe0ff */
[----:B------:R-:W-:-:S04]  /*6120*/  VIADD R244, R238, 0x1000 ;  /* 0x00001000eef47836 */ /* 0x000fc80000000000 */
[----:B------:R-:W-:Y:S01]  /*6130*/  HMMA.16816.F32.BF16 R96, R200, R98, R208 ;  /* 0x00000062c860723c */ /* 0x000fe200000418d0 */
[C---:B------:R-:W-:Y:S01]  /*6140*/  IADD3 R243, R238.reuse, 0x1800, RZ ;  /* 0x00001800eef37810 */ /* 0x040fe20007ffe0ff */
[----:B------:R-:W-:-:S04]  /*6150*/  VIADD R241, R238, 0x2800 ;  /* 0x00002800eef17836 */ /* 0x000fc80000000000 */
[----:B------:R-:W-:Y:S01]  /*6160*/  HMMA.16816.F32.BF16 R112, R200, R114, R60 ;  /* 0x00000072c870723c */ /* 0x000fe2000004183c */
[----:B------:R-:W-:-:S05]  /*6170*/  IADD3 R242, R238, 0x2000, RZ ;  /* 0x00002000eef27810 */ /* 0x000fca0007ffe0ff */
[----:B------:R-:W-:Y:S01]  /*6180*/  HMMA.16816.F32.BF16 R128, R200, R130, R48 ;  /* 0x00000082c880723c */ /* 0x000fe20000041830 */
[----:B------:R-:W-:-:S05]  /*6190*/  IADD3 R240, R238, 0x3000, RZ ;  /* 0x00003000eef07810 */ /* 0x000fca0007ffe0ff */
[----:B------:R-:W-:Y:S01]  /*61a0*/  HMMA.16816.F32.BF16 R140, R200, R142, R56 ;  /* 0x0000008ec88c723c */ /* 0x000fe20000041838 */
[----:B------:R-:W-:-:S05]  /*61b0*/  IADD3 R239, R238, 0x3800, RZ ;  /* 0x00003800eeef7810 */ /* 0x000fca0007ffe0ff */
[----:B------:R-:W-:Y:S06]  /*61c0*/  HMMA.16816.F32.BF16 R152, R200, R154, R64 ;  /* 0x0000009ac898723c */ /* 0x000fec0000041840 */
[-C--:B------:R-:W-:Y:S06]  /*61d0*/  HMMA.16816.F32.BF16 R160, R160, R6.reuse, R224 ;  /* 0x00000006a0a0723c */ /* 0x080fec00000418e0 */
[----:B------:R-:W-:Y:S01]  /*61e0*/  HMMA.16816.F32.BF16 R200, R200, R6, R52 ;  /* 0x00000006c8c8723c */ /* 0x000fe20000041834 */
[----:B------:R-:W-:-:S08]  /*61f0*/  NOP ;  /* 0x0000000000007918 */ /* 0x000fd00000000000 */
[----:B-1----:R-:W-:-:S15]  /*6200*/  @!P0 BRA `(.L_x_6) ;  /* 0x0000003800ec8947 */ /* 0x002fde0003800000 */
[----:B------:R-:W-:Y:S01]  /*6210*/  USHF.L.U64.HI UR18, UR8, 0x5, UR9 ;  /* 0x0000000508127899 */ /* 0x000fe20008010209 */
[----:B------:R-:W-:Y:S01]  /*6220*/  IMAD.MOV.U32 R165, RZ, RZ, R167 ;  /* 0x000000ffffa57224 */ /* 0x000fe200078e00a7 */
[----:B------:R-:W-:Y:S01]  /*6230*/  USHF.L.U32 UR19, UR8, 0x5, URZ ;  /* 0x0000000508137899 */ /* 0x000fe2000800063f */
[----:B------:R-:W-:Y:S01]  /*6240*/  IMAD.MOV.U32 R3, RZ, RZ, R168 ;  /* 0x000000ffff037224 */ /* 0x000fe200078e00a8 */
[----:B-----5:R-:W-:Y:S01]  /*6250*/  MOV R170, R164 ;  /* 0x000000a400aa7202 */ /* 0x020fe20000000f00 */
[----:B------:R-:W-:Y:S01]  /*6260*/  ULDC.64 UR8, c[0x0][0x248] ;  /* 0x0000920000087ab9 */ /* 0x000fe20000000a00 */
[----:B------:R-:W-:Y:S01]  /*6270*/  MOV R169, R166 ;  /* 0x000000a600a97202 */ /* 0x000fe20000000f00 */
[----:B------:R-:W-:Y:S02]  /*6280*/  ULEA.HI.SX32 UR24, UR12, 0xfffffffe, 0x1a ;  /* 0xfffffffe0c187891 */ /* 0x000fe4000f8fd23f */
[----:B------:R-:W-:Y:S02]  /*6290*/  USHF.L.U64.HI UR21, UR8, 0x5, UR9 ;  /* 0x0000000508157899 */ /* 0x000fe40008010209 */
[----:B------:R-:W-:Y:S01]  /*62a0*/  USHF.L.U32 UR20, UR8, 0x5, URZ ;  /* 0x0000000508147899 */ /* 0x000fe2000800063f */
[----:B------:R-:W-:Y:S01]  /*62b0*/  ULDC UR4, c[0x0][0x2ec] ;  /* 0x0000bb0000047ab9 */ /* 0x000fe20000000800 */
[----:B------:R-:W-:Y:S01]  /*62c0*/  ULDC.64 UR12, c[0x0][0x250] ;  /* 0x00009400000c7ab9 */ /* 0x000fe20000000a00 */
[----:B------:R-:W-:Y:S01]  /*62d0*/  ULDC.64 UR6, c[0x0][0x218] ;  /* 0x0000860000067ab9 */ /* 0x000fe20000000a00 */
[----:B------:R-:W-:Y:S01]  /*62e0*/  ULDC.64 UR10, c[0x0][0x220] ;  /* 0x00008800000a7ab9 */ /* 0x000fe20000000a00 */
[----:B------:R-:W-:Y:S07]  /*62f0*/  BRA `(.L_x_7) ;  /* 0x0000000000887947 */ /* 0x000fee0003800000 */
.L_x_9:
[----:B------:R-:W2:Y:S01]  /*6300*/  LDL.64 R250, [R1+0x20] ;  /* 0x0000200001fa7983 */ /* 0x000ea20000100a00 */
[----:B------:R-:W-:Y:S03]  /*6310*/  UIADD3 UR23, UR24, -0x1, URZ ;  /* 0xffffffff18177890 */ /* 0x000fe6000fffe03f */
[----:B------:R-:W3:Y:S01]  /*6320*/  LDL.64 R248, [R1+0x10] ;  /* 0x0000100001f87983 */ /* 0x000ee20000100a00 */
[----:B------:R-:W-:Y:S02]  /*6330*/  USHF.R.S32.HI UR22, URZ, 0x1f, UR23 ;  /* 0x0000001f3f167899 */ /* 0x000fe40008011417 */
[----:B------:R-:W-:Y:S02]  /*6340*/  UIMAD.WIDE.U32 UR26, UR23, UR8, URZ ;  /* 0x00000008171a72a5 */ /* 0x000fe4000f8e003f */
[----:B------:R-:W-:Y:S04]  /*6350*/  UIMAD UR22, UR22, UR8, URZ ;  /* 0x00000008161672a4 */ /* 0x000fe8000f8e023f */
[----:B------:R-:W-:Y:S01]  /*6360*/  UIMAD UR22, UR23, UR9, UR22 ;  /* 0x00000009171672a4 */ /* 0x000fe2000f8e0216 */
[----:B------:R-:W-:Y:S02]  /*6370*/  IMAD.U32 R0, RZ, RZ, UR26 ;  /* 0x0000001aff007e24 */ /* 0x000fe4000f8e00ff */
[----:B------:R-:W-:Y:S01]  /*6380*/  IMAD.U32 R166, RZ, RZ, UR26 ;  /* 0x0000001affa67e24 */ /* 0x000fe2000f8e00ff */
[----:B------:R-:W-:Y:S06]  /*6390*/  UIADD3 UR22, UR27, UR22, URZ ;  /* 0x000000161b167290 */ /* 0x000fec000fffe03f */
[----:B------:R-:W-:Y:S01]  /*63a0*/  IMAD.U32 R2, RZ, RZ, UR22 ;  /* 0x00000016ff027e24 */ /* 0x000fe2000f8e00ff */
[----:B--2---:R-:W-:Y:S04]  /*63b0*/  LEA R0, P1, R0, R250, 0x6 ;  /* 0x000000fa00007211 */ /* 0x004fe800078230ff */
[----:B------:R-:W-:Y:S02]  /*63c0*/  LEA R206, P2, R0, UR6, 0x1 ;  /* 0x0000000600ce7c11 */ /* 0x000fe4000f8408ff */
[----:B---3--:R-:W-:Y:S02]  /*63d0*/  LEA.HI.X R2, R166, R249, R2, 0x6, P1 ;  /* 0x000000f9a6027211 */ /* 0x008fe400008f3402 */
[----:B------:R-:W-:Y:S02]  /*63e0*/  IADD3 R204, P1, R206, UR20, RZ ;  /* 0x00000014cecc7c10 */ /* 0x000fe4000ff3e0ff */
[----:B------:R-:W-:Y:S02]  /*63f0*/  LEA.HI.X R207, R0, UR7, R2, 0x1, P2 ;  /* 0x0000000700cf7c11 */ /* 0x000fe400090f0c02 */
[----:B------:R-:W-:Y:S02]  /*6400*/  IADD3 R166, P2, R204, UR20, RZ ;  /* 0x00000014cca67c10 */ /* 0x000fe4000ff5e0ff */
[----:B------:R-:W-:Y:S01]  /*6410*/  IADD3.X R205, R207, UR21, RZ, P1, !PT ;  /* 0x00000015cfcd7c10 */ /* 0x000fe20008ffe4ff */
[----:B------:R-:W-:Y:S01]  /*6420*/  @!PT LDS RZ, [RZ] ;  /* 0x00000000fffff984 */ /* 0x000fe20000000800 */
[----:B------:R-:W-:Y:S01]  /*6430*/  @!PT LDS RZ, [RZ] ;  /* 0x00000000fffff984 */ /* 0x000fe20000000800 */
[----:B------:R-:W-:Y:S01]  /*6440*/  @!PT LDS RZ, [RZ] ;  /* 0x00000000fffff984 */ /* 0x000fe20000000800 */
[----:B------:R1:W-:Y:S01]  /*6450*/  LDGSTS.E.BYPASS.LTC128B.128 [R246+0x8000], desc[UR16][R206.64] ;  /* 0x08000000cef67fae */ /* 0x0003e2000b901d50 */
[----:B------:R-:W-:Y:S02]  /*6460*/  IADD3 R208, P1, R166, UR20, RZ ;  /* 0x00000014a6d07c10 */ /* 0x000fe4000ff3e0ff */
[----:B------:R-:W-:Y:S01]  /*6470*/  IADD3.X R167, R205, UR21, RZ, P2, !PT ;  /* 0x00000015cda77c10 */ /* 0x000fe200097fe4ff */
[----:B------:R1:W-:Y:S03]  /*6480*/  LDGSTS.E.BYPASS.LTC128B.128 [R246+0xa000], desc[UR16][R206.64+0x80] ;  /* 0x0a000080cef67fae */ /* 0x0003e6000b901d50 */
[----:B------:R-:W-:Y:S01]  /*6490*/  IADD3.X R209, R167, UR21, RZ, P1, !PT ;  /* 0x00000015a7d17c10 */ /* 0x000fe20008ffe4ff */
[----:B------:R1:W-:Y:S04]  /*64a0*/  LDGSTS.E.BYPASS.LTC128B.128 [R246+0x8800], desc[UR16][R204.64] ;  /* 0x08800000ccf67fae */ /* 0x0003e8000b901d50 */
[----:B------:R1:W-:Y:S04]  /*64b0*/  LDGSTS.E.BYPASS.LTC128B.128 [R246+0xa800], desc[UR16][R204.64+0x80] ;  /* 0x0a800080ccf67fae */ /* 0x0003e8000b901d50 */
[----:B------:R1:W-:Y:S04]  /*64c0*/  LDGSTS.E.BYPASS.LTC128B.128 [R246+0x9000], desc[UR16][R166.64] ;  /* 0x09000000a6f67fae */ /* 0x0003e8000b901d50 */
[----:B------:R1:W-:Y:S04]  /*64d0*/  LDGSTS.E.BYPASS.LTC128B.128 [R246+0xb000], desc[UR16][R166.64+0x80] ;  /* 0x0b000080a6f67fae */ /* 0x0003e8000b901d50 */
[----:B------:R1:W-:Y:S04]  /*64e0*/  LDGSTS.E.BYPASS.LTC128B.128 [R246+0x9800], desc[UR16][R208.64] ;  /* 0x09800000d0f67fae */ /* 0x0003e8000b901d50 */
[----:B------:R1:W-:Y:S04]  /*64f0*/  LDGSTS.E.BYPASS.LTC128B.128 [R246+0xb800], desc[UR16][R208.64+0x80] ;  /* 0x0b800080d0f67fae */ /* 0x0003e8000b901d50 */
[----:B------:R-:W0:Y:S01]  /*6500*/  LDGDEPBAR ;  /* 0x00000000000079af */ /* 0x000e220000000000 */
[----:B------:R-:W-:Y:S05]  /*6510*/  BRA `(.L_x_8) ;  /* 0x0000001000387947 */ /* 0x000fea0003800000 */
.L_x_7:
[----:B--2---:R-:W2:Y:S01]  /*6520*/  LDL.64 R10, [R1+0x18] ;  /* 0x00001800010a7983 */ /* 0x004ea20000100a00 */
[----:B------:R-:W-:Y:S01]  /*6530*/  USHF.R.S32.HI UR22, URZ, 0x1f, UR24 ;  /* 0x0000001f3f167899 */ /* 0x000fe20008011418 */
[----:B------:R-:W-:Y:S04]  /*6540*/  DEPBAR.LE SB0, 0x0 ;  /* 0x000080000000791a */ /* 0x000fe80000000000 */
[----:B------:R-:W3:Y:S01]  /*6550*/  LDL R6, [R1+0x28] ;  /* 0x0000280001067983 */ /* 0x000ee20000100800 */
[----:B------:R-:W-:Y:S02]  /*6560*/  UIMAD UR22, UR22, UR12, URZ ;  /* 0x0000000c161672a4 */ /* 0x000fe4000f8e023f */
[----:B------:R-:W-:Y:S01]  /*6570*/  UIMAD.WIDE.U32 UR26, UR24, UR12, URZ ;  /* 0x0000000c181a72a5 */ /* 0x000fe2000f8e003f */
[----:B------:R-:W-:Y:S01]  /*6580*/  BAR.SYNC.DEFER_BLOCKING 0x0 ;  /* 0x0000000000007b1d */ /* 0x000fe20000010000 */
[----:B------:R-:W-:Y:S04]  /*6590*/  UIMAD UR22, UR24, UR13, UR22 ;  /* 0x0000000d181672a4 */ /* 0x000fe8000f8e0216 */
[----:B------:R-:W-:Y:S01]  /*65a0*/  UIADD3 UR22, UR27, UR22, URZ ;  /* 0x000000161b167290 */ /* 0x000fe2000fffe03f */
[----:B------:R-:W-:Y:S02]  /*65b0*/  IMAD.U32 R4, RZ, RZ, UR26 ;  /* 0x0000001aff047e24 */ /* 0x000fe4000f8e00ff */
[----:B------:R-:W-:Y:S03]  /*65c0*/  IMAD.U32 R5, RZ, RZ, UR27 ;  /* 0x0000001bff057e24 */ /* 0x000fe6000f8e00ff */
        /* <DEDUP_REMOVED lines=11> */
[----:B------:R-:W-:Y:S01]  /*6680*/  LDGSTS.E.BYPASS.LTC128B.128 [R246+0xc000], desc[UR16][R8.64] ;  /* 0x0c00000008f67fae */ /* 0x000fe2000b901d50 */
[----:B------:R-:W-:Y:S02]  /*6690*/  IADD3 R10, P0, R4, UR19, RZ ;  /* 0x00000013040a7c10 */ /* 0x000fe4000ff1e0ff */
[----:B------:R-:W-:Y:S03]  /*66a0*/  IADD3.X R5, R7, UR18, RZ, P1, !PT ;  /* 0x0000001207057c10 */ /* 0x000fe60008ffe4ff */
[----:B------:R-:W-:Y:S01]  /*66b0*/  LDGSTS.E.BYPASS.LTC128B.128 [R246+0xe000], desc[UR16][R8.64+0x80] ;  /* 0x0e00008008f67fae */ /* 0x000fe2000b901d50 */
[----:B------:R-:W-:Y:S05]  /*66c0*/  IADD3.X R11, R5, UR18, RZ, P0, !PT ;  /* 0x00000012050b7c10 */ /* 0x000fea00087fe4ff */
[----:B------:R-:W-:Y:S01]  /*66d0*/  LDGSTS.E.BYPASS.LTC128B.128 [R246+0xc800], desc[UR16][R6.64] ;  /* 0x0c80000006f67fae */ /* 0x000fe2000b901d50 */
[----:B------:R-:W-:Y:S05]  /*66e0*/  ISETP.LT.AND P0, PT, RZ, UR24, PT ;  /* 0x00000018ff007c0c */ /* 0x000fea000bf01270 */
[----:B------:R-:W-:Y:S06]  /*66f0*/  LDGSTS.E.BYPASS.LTC128B.128 [R246+0xe800], desc[UR16][R6.64+0x80] ;  /* 0x0e80008006f67fae */ /* 0x000fec000b901d50 */
[----:B------:R-:W-:Y:S06]  /*6700*/  LDGSTS.E.BYPASS.LTC128B.128 [R246+0xd000], desc[UR16][R4.64] ;  /* 0x0d00000004f67fae */ /* 0x000fec000b901d50 */
[----:B------:R1:W-:Y:S06]  /*6710*/  LDGSTS.E.BYPASS.LTC128B.128 [R246+0xf000], desc[UR16][R4.64+0x80] ;  /* 0x0f00008004f67fae */ /* 0x0003ec000b901d50 */
[----:B------:R-:W-:Y:S06]  /*6720*/  LDGSTS.E.BYPASS.LTC128B.128 [R246+0xd800], desc[UR16][R10.64] ;  /* 0x0d8000000af67fae */ /* 0x000fec000b901d50 */
[----:B------:R2:W-:Y:S06]  /*6730*/  LDGSTS.E.BYPASS.LTC128B.128 [R246+0xf800], desc[UR16][R10.64+0x80] ;  /* 0x0f8000800af67fae */ /* 0x0005ec000b901d50 */
[----:B------:R-:W-:Y:S06]  /*6740*/  LDSM.16.M88.4 R64, [R234] ;  /* 0x00000000ea40783b */ /* 0x000fec0000000200 */
[----:B------:R-:W1:Y:S06]  /*6750*/  LDSM.16.M88.4 R16, [R171+0x8000] ;  /* 0x00800000ab10783b */ /* 0x000e6c0000000200 */
[----:B------:R-:W2:Y:S06]  /*6760*/  LDSM.16.M88.4 R60, [R234+0x2000] ;  /* 0x00200000ea3c783b */ /* 0x000eac0000000200 */
[----:B------:R-:W3:Y:S06]  /*6770*/  LDSM.16.M88.4 R32, [R171+0x8800] ;  /* 0x00880000ab20783b */ /* 0x000eec0000000200 */
[----:B------:R-:W0:Y:S06]  /*6780*/  LDGDEPBAR ;  /* 0x00000000000079af */ /* 0x000e2c0000000000 */
[----:B------:R-:W4:Y:S06]  /*6790*/  LDSM.16.M88.4 R48, [R171+0x9000] ;  /* 0x00900000ab30783b */ /* 0x000f2c0000000200 */
[----:B------:R-:W5:Y:S06]  /*67a0*/  LDSM.16.M88.4 R204, [R171+0x9800] ;  /* 0x00980000abcc783b */ /* 0x000f6c0000000200 */
[----:B------:R-:W-:Y:S01]  /*67b0*/  LDSM.16.M88.4 R208, [R235] ;  /* 0x00000000ebd0783b */ /* 0x000fe20000000200 */
[-C--:B-1----:R-:W-:Y:S05]  /*67c0*/  HMMA.16816.F32.BF16 R4, R64, R16.reuse, RZ ;  /* 0x000000104004723c */ /* 0x082fea00000418ff */
[----:B------:R-:W1:Y:S01]  /*67d0*/  LDSM.16.M88.4 R212, [R238] ;  /* 0x00000000eed4783b */ /* 0x000e620000000200 */
[C---:B--2---:R-:W-:Y:S05]  /*67e0*/  HMMA.16816.F32.BF16 R8, R60.reuse, R16, RZ ;  /* 0x000000103c08723c */ /* 0x044fea00000418ff */
[----:B------:R-:W2:Y:S01]  /*67f0*/  LDSM.16.M88.4 R216, [R235+0x2000] ;  /* 0x00200000ebd8783b */ /* 0x000ea20000000200 */
[-C--:B------:R-:W-:Y:S05]  /*6800*/  HMMA.16816.F32.BF16 R12, R60, R18.reuse, RZ ;  /* 0x000000123c0c723c */ /* 0x080fea00000418ff */
[----:B------:R-:W-:Y:S01]  /*6810*/  LDSM.16.M88.4 R220, [R244] ;  /* 0x00000000f4dc783b */ /* 0x000fe20000000200 */
[C---:B------:R-:W-:Y:S05]  /*6820*/  HMMA.16816.F32.BF16 R16, R64.reuse, R18, RZ ;  /* 0x000000124010723c */ /* 0x040fea00000418ff */
[----:B------:R-:W-:Y:S01]  /*6830*/  LDSM.16.M88.4 R224, [R243] ;  /* 0x00000000f3e0783b */ /* 0x000fe20000000200 */
[-C--:B---3--:R-:W-:Y:S06]  /*6840*/  HMMA.16816.F32.BF16 R20, R64, R32.reuse, RZ ;  /* 0x000000204014723c */ /* 0x088fec00000418ff */
[C---:B------:R-:W-:Y:S06]  /*6850*/  HMMA.16816.F32.BF16 R24, R60.reuse, R32, RZ ;  /* 0x000000203c18723c */ /* 0x040fec00000418ff */
[-C--:B------:R-:W-:Y:S06]  /*6860*/  HMMA.16816.F32.BF16 R28, R60, R34.reuse, RZ ;  /* 0x000000223c1c723c */ /* 0x080fec00000418ff */
[C---:B------:R-:W-:Y:S06]  /*6870*/  HMMA.16816.F32.BF16 R32, R64.reuse, R34, RZ ;  /* 0x000000224020723c */ /* 0x040fec00000418ff */
[-C--:B----4-:R-:W-:Y:S06]  /*6880*/  HMMA.16816.F32.BF16 R36, R64, R48.reuse, RZ ;  /* 0x000000304024723c */ /* 0x090fec00000418ff */
[C---:B------:R-:W-:Y:S06]  /*6890*/  HMMA.16816.F32.BF16 R40, R60.reuse, R48, RZ ;  /* 0x000000303c28723c */ /* 0x040fec00000418ff */
[-C--:B------:R-:W-:Y:S06]  /*68a0*/  HMMA.16816.F32.BF16 R44, R60, R50.reuse, RZ ;  /* 0x000000323c2c723c */ /* 0x080fec00000418ff */
[C---:B------:R-:W-:Y:S06]  /*68b0*/  HMMA.16816.F32.BF16 R48, R64.reuse, R50, RZ ;  /* 0x000000324030723c */ /* 0x040fec00000418ff */
[-C--:B-----5:R-:W-:Y:S06]  /*68c0*/  HMMA.16816.F32.BF16 R52, R64, R204.reuse, RZ ;  /* 0x000000cc4034723c */ /* 0x0a0fec00000418ff */
[C---:B------:R-:W-:Y:S06]  /*68d0*/  HMMA.16816.F32.BF16 R56, R60.reuse, R204, RZ ;  /* 0x000000cc3c38723c */ /* 0x040fec00000418ff */
[-C--:B------:R-:W-:Y:S06]  /*68e0*/  HMMA.16816.F32.BF16 R60, R60, R206.reuse, RZ ;  /* 0x000000ce3c3c723c */ /* 0x080fec00000418ff */
[----:B------:R-:W-:Y:S01]  /*68f0*/  HMMA.16816.F32.BF16 R64, R64, R206, RZ ;  /* 0x000000ce4040723c */ /* 0x000fe200000418ff */
[----:B------:R-:W3:Y:S05]  /*6900*/  LDSM.16.M88.4 R204, [R245] ;  /* 0x00000000f5cc783b */ /* 0x000eea0000000200 */
[-C--:B-1----:R-:W-:Y:S06]  /*6910*/  HMMA.16816.F32.BF16 R4, R208, R212.reuse, R4 ;  /* 0x000000d4d004723c */ /* 0x082fec0000041804 */
[C---:B--2---:R-:W-:Y:S06]  /*6920*/  HMMA.16816.F32.BF16 R8, R216.reuse, R212, R8 ;  /* 0x000000d4d808723c */ /* 0x044fec0000041808 */
[-C--:B------:R-:W-:Y:S06]  /*6930*/  HMMA.16816.F32.BF16 R12, R216, R214.reuse, R12 ;  /* 0x000000d6d80c723c */ /* 0x080fec000004180c */
[C---:B------:R-:W-:Y:S01]  /*6940*/  HMMA.16816.F32.BF16 R16, R208.reuse, R214, R16 ;  /* 0x000000d6d010723c */ /* 0x040fe20000041810 */
[----:B------:R-:W-:Y:S05]  /*6950*/  LDSM.16.M88.4 R212, [R233+0x8000] ;  /* 0x00800000e9d4783b */ /* 0x000fea0000000200 */
[-C--:B---3--:R-:W-:Y:S06]  /*6960*/  HMMA.16816.F32.BF16 R20, R208, R204.reuse, R20 ;  /* 0x000000ccd014723c */ /* 0x088fec0000041814 */
[C---:B------:R-:W-:Y:S06]  /*6970*/  HMMA.16816.F32.BF16 R24, R216.reuse, R204, R24 ;  /* 0x000000ccd818723c */ /* 0x040fec0000041818 */
[-C--:B------:R-:W-:Y:S06]  /*6980*/  HMMA.16816.F32.BF16 R28, R216, R206.reuse, R28 ;  /* 0x000000ced81c723c */ /* 0x080fec000004181c */
[C---:B------:R-:W-:Y:S01]  /*6990*/  HMMA.16816.F32.BF16 R32, R208.reuse, R206, R32 ;  /* 0x000000ced020723c */ /* 0x040fe20000041820 */
[----:B------:R-:W1:Y:S05]  /*69a0*/  LDSM.16.M88.4 R204, [R237] ;  /* 0x00000000edcc783b */ /* 0x000e6a0000000200 */
[-C--:B------:R-:W-:Y:S06]  /*69b0*/  HMMA.16816.F32.BF16 R36, R208, R220.reuse, R36 ;  /* 0x000000dcd024723c */ /* 0x080fec0000041824 */
[C---:B------:R-:W-:Y:S06]  /*69c0*/  HMMA.16816.F32.BF16 R40, R216.reuse, R220, R40 ;  /* 0x000000dcd828723c */ /* 0x040fec0000041828 */
[-C--:B------:R-:W-:Y:S06]  /*69d0*/  HMMA.16816.F32.BF16 R44, R216, R222.reuse, R44 ;  /* 0x000000ded82c723c */ /* 0x080fec000004182c */
[C---:B------:R-:W-:Y:S01]  /*69e0*/  HMMA.16816.F32.BF16 R48, R208.reuse, R222, R48 ;  /* 0x000000ded030723c */ /* 0x040fe20000041830 */
[----:B------:R-:W2:Y:S05]  /*69f0*/  LDSM.16.M88.4 R220, [R237+0x2000] ;  /* 0x00200000eddc783b */ /* 0x000eaa0000000200 */
[-C--:B------:R-:W-:Y:S06]  /*6a00*/  HMMA.16816.F32.BF16 R52, R208, R224.reuse, R52 ;  /* 0x000000e0d034723c */ /* 0x080fec0000041834 */
[C---:B------:R-:W-:Y:S06]  /*6a10*/  HMMA.16816.F32.BF16 R56, R216.reuse, R224, R56 ;  /* 0x000000e0d838723c */ /* 0x040fec0000041838 */
[-C--:B------:R-:W-:Y:S01]  /*6a20*/  HMMA.16816.F32.BF16 R60, R216, R226.reuse, R60 ;  /* 0x000000e2d83c723c */ /* 0x080fe2000004183c */
[----:B------:R-:W-:Y:S05]  /*6a30*/  LDSM.16.M88.4 R216, [R233+0x9000] ;  /* 0x00900000e9d8783b */ /* 0x000fea0000000200 */
[----:B------:R-:W-:Y:S01]  /*6a40*/  HMMA.16816.F32.BF16 R64, R208, R226, R64 ;  /* 0x000000e2d040723c */ /* 0x000fe20000041840 */
[----:B------:R-:W3:Y:S05]  /*6a50*/  LDSM.16.M88.4 R208, [R233+0x8800] ;  /* 0x00880000e9d0783b */ /* 0x000eea0000000200 */
[-C--:B-1----:R-:W-:Y:S01]  /*6a60*/  HMMA.16816.F32.BF16 R4, R204, R212.reuse, R4 ;  /* 0x000000d4cc04723c */ /* 0x082fe20000041804 */
[----:B------:R-:W1:Y:S05]  /*6a70*/  LDSM.16.M88.4 R224, [R233+0x9800] ;  /* 0x00980000e9e0783b */ /* 0x000e6a0000000200 */
[C---:B--2---:R-:W-:Y:S06]  /*6a80*/  HMMA.16816.F32.BF16 R8, R220.reuse, R212, R8 ;  /* 0x000000d4dc08723c */ /* 0x044fec0000041808 */
[-C--:B------:R-:W-:Y:S06]  /*6a90*/  HMMA.16816.F32.BF16 R12, R220, R214.reuse, R12 ;  /* 0x000000d6dc0c723c */ /* 0x080fec000004180c */
[C---:B------:R-:W-:Y:S01]  /*6aa0*/  HMMA.16816.F32.BF16 R16, R204.reuse, R214, R16 ;  /* 0x000000d6cc10723c */ /* 0x040fe20000041810 */
[----:B------:R-:W-:Y:S05]  /*6ab0*/  LDSM.16.M88.4 R212, [R232] ;  /* 0x00000000e8d4783b */ /* 0x000fea0000000200 */
[-C--:B---3--:R-:W-:Y:S06]  /*6ac0*/  HMMA.16816.F32.BF16 R20, R204, R208.reuse, R20 ;  /* 0x000000d0cc14723c */ /* 0x088fec0000041814 */
[C---:B------:R-:W-:Y:S06]  /*6ad0*/  HMMA.16816.F32.BF16 R24, R220.reuse, R208, R24 ;  /* 0x000000d0dc18723c */ /* 0x040fec0000041818 */
[-C--:B------:R-:W-:Y:S06]  /*6ae0*/  HMMA.16816.F32.BF16 R28, R220, R210.reuse, R28 ;  /* 0x000000d2dc1c723c */ /* 0x080fec000004181c */
[C---:B------:R-:W-:Y:S01]  /*6af0*/  HMMA.16816.F32.BF16 R32, R204.reuse, R210, R32 ;  /* 0x000000d2cc20723c */ /* 0x040fe20000041820 */
[----:B------:R-:W2:Y:S05]  /*6b00*/  LDSM.16.M88.4 R208, [R236] ;  /* 0x00000000ecd0783b */ /* 0x000eaa0000000200 */
[-C--:B------:R-:W-:Y:S06]  /*6b10*/  HMMA.16816.F32.BF16 R36, R204, R216.reuse, R36 ;  /* 0x000000d8cc24723c */ /* 0x080fec0000041824 */
[C---:B------:R-:W-:Y:S06]  /*6b20*/  HMMA.16816.F32.BF16 R40, R220.reuse, R216, R40 ;  /* 0x000000d8dc28723c */ /* 0x040fec0000041828 */
[-C--:B------:R-:W-:Y:S06]  /*6b30*/  HMMA.16816.F32.BF16 R44, R220, R218.reuse, R44 ;  /* 0x000000dadc2c723c */ /* 0x080fec000004182c */
[C---:B------:R-:W-:Y:S01]  /*6b40*/  HMMA.16816.F32.BF16 R48, R204.reuse, R218, R48 ;  /* 0x000000dacc30723c */ /* 0x040fe20000041830 */
[----:B------:R-:W3:Y:S05]  /*6b50*/  LDSM.16.M88.4 R216, [R236+0x2000] ;  /* 0x00200000ecd8783b */ /* 0x000eea0000000200 */
[-C--:B-1----:R-:W-:Y:S06]  /*6b60*/  HMMA.16816.F32.BF16 R52, R204, R224.reuse, R52 ;  /* 0x000000e0cc34723c */ /* 0x082fec0000041834 */
[C---:B------:R-:W-:Y:S06]  /*6b70*/  HMMA.16816.F32.BF16 R56, R220.reuse, R224, R56 ;  /* 0x000000e0dc38723c */ /* 0x040fec0000041838 */
[-C--:B------:R-:W-:Y:S01]  /*6b80*/  HMMA.16816.F32.BF16 R60, R220, R226.reuse, R60 ;  /* 0x000000e2dc3c723c */ /* 0x080fe2000004183c */
[----:B------:R-:W-:Y:S05]  /*6b90*/  LDSM.16.M88.4 R220, [R232+0x1000] ;  /* 0x00100000e8dc783b */ /* 0x000fea0000000200 */
[----:B------:R-:W-:Y:S01]  /*6ba0*/  HMMA.16816.F32.BF16 R64, R204, R226, R64 ;  /* 0x000000e2cc40723c */ /* 0x000fe20000041840 */
[----:B------:R-:W1:Y:S05]  /*6bb0*/  LDSM.16.M88.4 R204, [R232+0x800] ;  /* 0x00080000e8cc783b */ /* 0x000e6a0000000200 */
[-C--:B--2---:R-:W-:Y:S01]  /*6bc0*/  HMMA.16816.F32.BF16 R4, R208, R212.reuse, R4 ;  /* 0x000000d4d004723c */ /* 0x084fe20000041804 */
[----:B------:R-:W2:Y:S05]  /*6bd0*/  LDSM.16.M88.4 R224, [R232+0x1800] ;  /* 0x00180000e8e0783b */ /* 0x000eaa0000000200 */
[C---:B---3--:R-:W-:Y:S06]  /*6be0*/  HMMA.16816.F32.BF16 R8, R216.reuse, R212, R8 ;  /* 0x000000d4d808723c */ /* 0x048fec0000041808 */
[-C--:B------:R-:W-:Y:S06]  /*6bf0*/  HMMA.16816.F32.BF16 R12, R216, R214.reuse, R12 ;  /* 0x000000d6d80c723c */ /* 0x080fec000004180c */
[C---:B------:R-:W-:Y:S01]  /*6c00*/  HMMA.16816.F32.BF16 R16, R208.reuse, R214, R16 ;  /* 0x000000d6d010723c */ /* 0x040fe20000041810 */
[----:B------:R-:W-:Y:S05]  /*6c10*/  LDSM.16.M88.4 R212, [R171+0xa000] ;  /* 0x00a00000abd4783b */ /* 0x000fea0000000200 */
[-C--:B-1----:R-:W-:Y:S06]  /*6c20*/  HMMA.16816.F32.BF16 R20, R208, R204.reuse, R20 ;  /* 0x000000ccd014723c */ /* 0x082fec0000041814 */
[C---:B------:R-:W-:Y:S06]  /*6c30*/  HMMA.16816.F32.BF16 R24, R216.reuse, R204, R24 ;  /* 0x000000ccd818723c */ /* 0x040fec0000041818 */
[-C--:B------:R-:W-:Y:S06]  /*6c40*/  HMMA.16816.F32.BF16 R28, R216, R206.reuse, R28 ;  /* 0x000000ced81c723c */ /* 0x080fec000004181c */
[C---:B------:R-:W-:Y:S01]  /*6c50*/  HMMA.16816.F32.BF16 R32, R208.reuse, R206, R32 ;  /* 0x000000ced020723c */ /* 0x040fe20000041820 */
[----:B------:R-:W1:Y:S05]  /*6c60*/  LDSM.16.M88.4 R204, [R234+0x4000] ;  /* 0x00400000eacc783b */ /* 0x000e6a0000000200 */
[-C--:B------:R-:W-:Y:S06]  /*6c70*/  HMMA.16816.F32.BF16 R36, R208, R220.reuse, R36 ;  /* 0x000000dcd024723c */ /* 0x080fec0000041824 */
[C---:B------:R-:W-:Y:S06]  /*6c80*/  HMMA.16816.F32.BF16 R40, R216.reuse, R220, R40 ;  /* 0x000000dcd828723c */ /* 0x040fec0000041828 */
[-C--:B------:R-:W-:Y:S06]  /*6c90*/  HMMA.16816.F32.BF16 R44, R216, R222.reuse, R44 ;  /* 0x000000ded82c723c */ /* 0x080fec000004182c */
[C---:B------:R-:W-:Y:S01]  /*6ca0*/  HMMA.16816.F32.BF16 R48, R208.reuse, R222, R48 ;  /* 0x000000ded030723c */ /* 0x040fe20000041830 */
[----:B------:R-:W3:Y:S05]  /*6cb0*/  LDSM.16.M88.4 R220, [R234+0x6000] ;  /* 0x00600000eadc783b */ /* 0x000eea0000000200 */
[-C--:B--2---:R-:W-:Y:S06]  /*6cc0*/  HMMA.16816.F32.BF16 R52, R208, R224.reuse, R52 ;  /* 0x000000e0d034723c */ /* 0x084fec0000041834 */
[C---:B------:R-:W-:Y:S06]  /*6cd0*/  HMMA.16816.F32.BF16 R56, R216.reuse, R224, R56 ;  /* 0x000000e0d838723c */ /* 0x040fec0000041838 */
[-C--:B------:R-:W-:Y:S01]  /*6ce0*/  HMMA.16816.F32.BF16 R60, R216, R226.reuse, R60 ;  /* 0x000000e2d83c723c */ /* 0x080fe2000004183c */
[----:B------:R-:W-:Y:S05]  /*6cf0*/  LDSM.16.M88.4 R216, [R171+0xb000] ;  /* 0x00b00000abd8783b */ /* 0x000fea0000000200 */
[----:B------:R-:W-:Y:S01]  /*6d00*/  HMMA.16816.F32.BF16 R64, R208, R226, R64 ;  /* 0x000000e2d040723c */ /* 0x000fe20000041840 */
[----:B------:R-:W2:Y:S05]  /*6d10*/  LDSM.16.M88.4 R208, [R171+0xa800] ;  /* 0x00a80000abd0783b */ /* 0x000eaa0000000200 */
[-C--:B-1----:R-:W-:Y:S01]  /*6d20*/  HMMA.16816.F32.BF16 R4, R204, R212.reuse, R4 ;  /* 0x000000d4cc04723c */ /* 0x082fe20000041804 */
[----:B------:R-:W1:Y:S05]  /*6d30*/  LDSM.16.M88.4 R224, [R171+0xb800] ;  /* 0x00b80000abe0783b */ /* 0x000e6a0000000200 */
[C---:B---3--:R-:W-:Y:S06]  /*6d40*/  HMMA.16816.F32.BF16 R8, R220.reuse, R212, R8 ;  /* 0x000000d4dc08723c */ /* 0x048fec0000041808 */
[-C--:B------:R-:W-:Y:S06]  /*6d50*/  HMMA.16816.F32.BF16 R12, R220, R214.reuse, R12 ;  /* 0x000000d6dc0c723c */ /* 0x080fec000004180c */
[C---:B------:R-:W-:Y:S01]  /*6d60*/  HMMA.16816.F32.BF16 R16, R204.reuse, R214, R16 ;  /* 0x000000d6cc10723c */ /* 0x040fe20000041810 */
[----:B------:R-:W-:Y:S05]  /*6d70*/  LDSM.16.M88.4 R212, [R242] ;  /* 0x00000000f2d4783b */ /* 0x000fea0000000200 */
[-C--:B--2---:R-:W-:Y:S06]  /*6d80*/  HMMA.16816.F32.BF16 R20, R204, R208.reuse, R20 ;  /* 0x000000d0cc14723c */ /* 0x084fec0000041814 */
[C---:B------:R-:W-:Y:S06]  /*6d90*/  HMMA.16816.F32.BF16 R24, R220.reuse, R208, R24 ;  /* 0x000000d0dc18723c */ /* 0x040fec0000041818 */
[-C--:B------:R-:W-:Y:S06]  /*6da0*/  HMMA.16816.F32.BF16 R28, R220, R210.reuse, R28 ;  /* 0x000000d2dc1c723c */ /* 0x080fec000004181c */
[C---:B------:R-:W-:Y:S01]  /*6db0*/  HMMA.16816.F32.BF16 R32, R204.reuse, R210, R32 ;  /* 0x000000d2cc20723c */ /* 0x040fe20000041820 */
[----:B------:R-:W2:Y:S05]  /*6dc0*/  LDSM.16.M88.4 R208, [R235+0x4000] ;  /* 0x00400000ebd0783b */ /* 0x000eaa0000000200 */
        /* <DEDUP_REMOVED lines=8> */
[----:B------:R-:W-:Y:S05]  /*6e50*/  LDSM.16.M88.4 R220, [R240] ;  /* 0x00000000f0dc783b */ /* 0x000fea0000000200 */
[----:B------:R-:W-:Y:S01]  /*6e60*/  HMMA.16816.F32.BF16 R64, R204, R226, R64 ;  /* 0x000000e2cc40723c */ /* 0x000fe20000041840 */
[----:B------:R-:W1:Y:S05]  /*6e70*/  LDSM.16.M88.4 R204, [R241] ;  /* 0x00000000f1cc783b */ /* 0x000e6a0000000200 */
[-C--:B--2---:R-:W-:Y:S01]  /*6e80*/  HMMA.16816.F32.BF16 R4, R208, R212.reuse, R4 ;  /* 0x000000d4d004723c */ /* 0x084fe20000041804 */
[----:B------:R-:W2:Y:S05]  /*6e90*/  LDSM.16.M88.4 R224, [R239] ;  /* 0x00000000efe0783b */ /* 0x000eaa0000000200 */
        /* <DEDUP_REMOVED lines=25> */
[----:B------:R-:W-:Y:S05]  /*7030*/  LDSM.16.M88.4 R212, [R232+0x2000] ;  /* 0x00200000e8d4783b */ /* 0x000fea0000000200 */
        /* <DEDUP_REMOVED lines=13> */
[----:B------:R-:W1:Y:S05]  /*7110*/  LDSM.16.M88.4 R220, [R232+0x2800] ;  /* 0x00280000e8dc783b */ /* 0x000e6a0000000200 */
[----:B------:R-:W-:Y:S01]  /*7120*/  HMMA.16816.F32.BF16 R64, R204, R226, R64 ;  /* 0x000000e2cc40723c */ /* 0x000fe20000041840 */
[----:B------:R-:W4:Y:S05]  /*7130*/  LDSM.16.M88.4 R204, [R232+0x3000] ;  /* 0x00300000e8cc783b */ /* 0x000f2a0000000200 */
[-C--:B--2---:R-:W-:Y:S01]  /*7140*/  HMMA.16816.F32.BF16 R4, R208, R212.reuse, R4 ;  /* 0x000000d4d004723c */ /* 0x084fe20000041804 */
[----:B------:R-:W2:Y:S01]  /*7150*/  LDSM.16.M88.4 R224, [R232+0x3800] ;  /* 0x00380000e8e0783b */ /* 0x000ea20000000200 */
[----:B------:R-:W-:Y:S04]  /*7160*/  DEPBAR.LE SB0, 0x0 ;  /* 0x000080000000791a */ /* 0x000fe80000000000 */
[----:B------:R-:W-:Y:S01]  /*7170*/  BAR.SYNC.DEFER_BLOCKING 0x0 ;  /* 0x0000000000007b1d */ /* 0x000fe20000010000 */
[C---:B---3--:R-:W-:Y:S06]  /*7180*/  HMMA.16816.F32.BF16 R8, R216.reuse, R212, R8 ;  /* 0x000000d4d808723c */ /* 0x048fec0000041808 */
[-C--:B------:R-:W-:Y:S06]  /*7190*/  HMMA.16816.F32.BF16 R12, R216, R214.reuse, R12 ;  /* 0x000000d6d80c723c */ /* 0x080fec000004180c */
[C---:B------:R-:W-:Y:S05]  /*71a0*/  HMMA.16816.F32.BF16 R16, R208.reuse, R214, R16 ;  /* 0x000000d6d010723c */ /* 0x040fea0000041810 */
[----:B------:R-:W-:Y:S01]  /*71b0*/  FMNMX.FTZ R0, R4, R3, !PT ;  /* 0x0000000304007209 */ /* 0x000fe20007810000 */
[-C--:B-1----:R-:W-:Y:S05]  /*71c0*/  HMMA.16816.F32.BF16 R20, R208, R220.reuse, R20 ;  /* 0x000000dcd014723c */ /* 0x082fea0000041814 */
[----:B------:R-:W-:Y:S01]  /*71d0*/  FMNMX.FTZ R2, R6, R165, !PT ;  /* 0x000000a506027209 */ /* 0x000fe20007810000 */
[C---:B------:R-:W-:Y:S05]  /*71e0*/  HMMA.16816.F32.BF16 R24, R216.reuse, R220, R24 ;  /* 0x000000dcd818723c */ /* 0x040fea0000041818 */
[----:B------:R-:W-:Y:S01]  /*71f0*/  FMNMX.FTZ R164, R5, R0, !PT ;  /* 0x0000000005a47209 */ /* 0x000fe20007810000 */
[-C--:B------:R-:W-:Y:S05]  /*7200*/  HMMA.16816.F32.BF16 R28, R216, R222.reuse, R28 ;  /* 0x000000ded81c723c */ /* 0x080fea000004181c */
[----:B------:R-:W-:Y:S01]  /*7210*/  FMNMX.FTZ R0, R7, R2, !PT ;  /* 0x0000000207007209 */ /* 0x000fe20007810000 */
[C---:B------:R-:W-:Y:S05]  /*7220*/  HMMA.16816.F32.BF16 R32, R208.reuse, R222, R32 ;  /* 0x000000ded020723c */ /* 0x040fea0000041820 */
[----:B------:R-:W-:Y:S01]  /*7230*/  FMNMX.FTZ R2, R16, R164, !PT ;  /* 0x000000a410027209 */ /* 0x000fe20007810000 */
[-C--:B----4-:R-:W-:Y:S05]  /*7240*/  HMMA.16816.F32.BF16 R36, R208, R204.reuse, R36 ;  /* 0x000000ccd024723c */ /* 0x090fea0000041824 */
[----:B------:R-:W-:Y:S01]  /*7250*/  FMNMX.FTZ R164, R8, R169, !PT ;  /* 0x000000a908a47209 */ /* 0x000fe20007810000 */
[C---:B------:R-:W-:Y:S05]  /*7260*/  HMMA.16816.F32.BF16 R40, R216.reuse, R204, R40 ;  /* 0x000000ccd828723c */ /* 0x040fea0000041828 */
[----:B------:R-:W-:Y:S01]  /*7270*/  FMNMX.FTZ R166, R18, R0, !PT ;  /* 0x0000000012a67209 */ /* 0x000fe20007810000 */
[-C--:B------:R-:W-:Y:S05]  /*7280*/  HMMA.16816.F32.BF16 R44, R216, R206.reuse, R44 ;  /* 0x000000ced82c723c */ /* 0x080fea000004182c */
[----:B------:R-:W-:Y:S01]  /*7290*/  FMNMX.FTZ R167, R17, R2, !PT ;  /* 0x0000000211a77209 */ /* 0x000fe20007810000 */
[C---:B------:R-:W-:Y:S05]  /*72a0*/  HMMA.16816.F32.BF16 R48, R208.reuse, R206, R48 ;  /* 0x000000ced030723c */ /* 0x040fea0000041830 */
[----:B------:R-:W-:Y:S01]  /*72b0*/  FMNMX.FTZ R0, R10, R170, !PT ;  /* 0x000000aa0a007209 */ /* 0x000fe20007810000 */
[-C--:B--2---:R-:W-:Y:S05]  /*72c0*/  HMMA.16816.F32.BF16 R52, R208, R224.reuse, R52 ;  /* 0x000000e0d034723c */ /* 0x084fea0000041834 */
[----:B------:R-:W-:Y:S01]  /*72d0*/  FMNMX.FTZ R2, R9, R164, !PT ;  /* 0x000000a409027209 */ /* 0x000fe20007810000 */
[C---:B------:R-:W-:Y:S05]  /*72e0*/  HMMA.16816.F32.BF16 R56, R216.reuse, R224, R56 ;  /* 0x000000e0d838723c */ /* 0x040fea0000041838 */
[----:B------:R-:W-:Y:S01]  /*72f0*/  FMNMX.FTZ R164, R19, R166, !PT ;  /* 0x000000a613a47209 */ /* 0x000fe20007810000 */
[-C--:B------:R-:W-:Y:S05]  /*7300*/  HMMA.16816.F32.BF16 R60, R216, R226.reuse, R60 ;  /* 0x000000e2d83c723c */ /* 0x080fea000004183c */
[----:B------:R-:W-:Y:S01]  /*7310*/  FMNMX.FTZ R167, R20, R167, !PT ;  /* 0x000000a714a77209 */ /* 0x000fe20007810000 */
[----:B------:R-:W-:Y:S05]  /*7320*/  HMMA.16816.F32.BF16 R64, R208, R226, R64 ;  /* 0x000000e2d040723c */ /* 0x000fea0000041840 */
[----:B------:R-:W-:Y:S02]  /*7330*/  FMNMX.FTZ R0, R11, R0, !PT ;  /* 0x000000000b007209 */ /* 0x000fe40007810000 */
[----:B------:R-:W-:Y:S04]  /*7340*/  FMNMX.FTZ R2, R12, R2, !PT ;  /* 0x000000020c027209 */ /* 0x000fe80007810000 */
[----:B------:R-:W-:Y:S02]  /*7350*/  FMNMX.FTZ R164, R22, R164, !PT ;  /* 0x000000a416a47209 */ /* 0x000fe40007810000 */
        /* <DEDUP_REMOVED lines=40> */
[----:B------:R-:W-:Y:S01]  /*75e0*/  FMNMX.FTZ R168, R65, R168, !PT ;  /* 0x000000a841a87209 */ /* 0x000fe20007810000 */
[----:B------:R-:W-:Y:S06]  /*75f0*/  @P0 BRA `(.L_x_9) ;  /* 0xffffffec00400947 */ /* 0x000fec000383ffff */
.L_x_8:
[----:B-1----:R-:W-:Y:S01]  /*7600*/  SHFL.BFLY PT, R167, R168, 0x2, 0x1f ;  /* 0x0c401f00a8a77f89 */ /* 0x002fe200000e0000 */
[----:B------:R-:W-:Y:S01]  /*7610*/  FMNMX.FTZ R166, R67, R210, !PT ;  /* 0x000000d243a67209 */ /* 0x000fe20007810000 */
[----:B------:R-:W-:Y:S01]  /*7620*/  UIADD3 UR24, UR24, -0x1, URZ ;  /* 0xffffffff18187890 */ /* 0x000fe2000fffe03f */
[----:B------:R-:W-:Y:S02]  /*7630*/  FMNMX.FTZ R2, R57, R164, !PT ;  /* 0x000000a439027209 */ /* 0x000fe40007810000 */
[----:B------:R-:W-:Y:S03]  /*7640*/  FMNMX.FTZ R0, R58, R211, !PT ;  /* 0x000000d33a007209 */ /* 0x000fe60007810000 */
[----:B------:R-:W-:Y:S01]  /*7650*/  SHFL.BFLY PT, R205, R166, 0x2, 0x1f ;  /* 0x0c401f00a6cd7f89 */ /* 0x000fe200000e0000 */
[----:B------:R-:W-:Y:S02]  /*7660*/  FMNMX.FTZ R2, R60, R2, !PT ;  /* 0x000000023c027209 */ /* 0x000fe40007810000 */
[----:B------:R-:W-:Y:S02]  /*7670*/  FMNMX.FTZ R0, R59, R0, !PT ;  /* 0x000000003b007209 */ /* 0x000fe40007810000 */
[----:B------:R-:W-:Y:S02]  /*7680*/  FMNMX.FTZ R164, R61, R2, !PT ;  /* 0x000000023da47209 */ /* 0x000fe40007810000 */
[----:B------:R-:W-:Y:S03]  /*7690*/  FMNMX.FTZ R0, R62, R0, !PT ;  /* 0x000000003e007209 */ /* 0x000fe60007810000 */
[----:B------:R-:W-:Y:S01]  /*76a0*/  SHFL.BFLY PT, R204, R164, 0x2, 0x1f ;  /* 0x0c401f00a4cc7f89 */ /* 0x000fe200000e0000 */
[----:B------:R-:W-:Y:S07]  /*76b0*/  FMNMX.FTZ R0, R63, R0, !PT ;  /* 0x000000003f007209 */ /* 0x000fee0007810000 */
[----:B------:R-:W1:Y:S02]  /*76c0*/  SHFL.BFLY PT, R2, R0, 0x2, 0x1f ;  /* 0x0c401f0000027f89 */ /* 0x000e6400000e0000 */
[----:B-1----:R-:W-:Y:S02]  /*76d0*/  FMNMX.FTZ R2, R0, R2, !PT ;  /* 0x0000000200027209 */ /* 0x002fe40007810000 */
[----:B------:R-:W-:Y:S02]  /*76e0*/  FMNMX.FTZ R168, R168, R167, !PT ;  /* 0x000000a7a8a87209 */ /* 0x000fe40007810000 */
[----:B------:R-:W-:Y:S02]  /*76f0*/  FMNMX.FTZ R166, R166, R205, !PT ;  /* 0x000000cda6a67209 */ /* 0x000fe40007810000 */
[----:B------:R-:W-:Y:S01]  /*7700*/  FMNMX.FTZ R204, R164, R204, !PT ;  /* 0x000000cca4cc7209 */ /* 0x000fe20007810000 */
[----:B------:R-:W1:Y:S08]  /*7710*/  SHFL.BFLY PT, R167, R168, 0x1, 0x1f ;  /* 0x0c201f00a8a77f89 */ /* 0x000e7000000e0000 */
[----:B------:R-:W2:Y:S08]  /*7720*/  SHFL.BFLY PT, R205, R166, 0x1, 0x1f ;  /* 0x0c201f00a6cd7f89 */ /* 0x000eb000000e0000 */
[----:B------:R-:W3:Y:S08]  /*7730*/  SHFL.BFLY PT, R206, R204, 0x1, 0x1f ;  /* 0x0c201f00ccce7f89 */ /* 0x000ef000000e0000 */
[----:B------:R-:W4:Y:S01]  /*7740*/  SHFL.BFLY PT, R164, R2, 0x1, 0x1f ;  /* 0x0c201f0002a47f89 */ /* 0x000f2200000e0000 */
[----:B-1----:R-:W-:Y:S02]  /*7750*/  FMNMX.FTZ R168, R168, R167, !PT ;  /* 0x000000a7a8a87209 */ /* 0x002fe40007810000 */
[----:B--2---:R-:W-:Y:S03]  /*7760*/  FMNMX.FTZ R167, R166, R205, !PT ;  /* 0x000000cda6a77209 */ /* 0x004fe60007810000 */
[C---:B------:R-:W-:Y:S01]  /*7770*/  FADD.FTZ R0, -R168.reuse, R3 ;  /* 0x00000003a8007221 */ /* 0x040fe20000010100 */
[----:B------:R-:W-:Y:S02]  /*7780*/  FSETP.NEU.FTZ.AND P1, PT, R168, -INF , PT ;  /* 0xff800000a800780b */ /* 0x000fe40003f3d000 */
[----:B---3--:R-:W-:Y:S01]  /*7790*/  FMNMX.FTZ R166, R204, R206, !PT ;  /* 0x000000cecca67209 */ /* 0x008fe20007810000 */
[----:B------:R-:W-:Y:S01]  /*77a0*/  FMUL.FTZ R3, R0, UR4 ;  /* 0x0000000400037c20 */ /* 0x000fe20008410000 */
[C---:B------:R-:W-:Y:S01]  /*77b0*/  FADD.FTZ R0, -R167.reuse, R165 ;  /* 0x000000a5a7007221 */ /* 0x040fe20000010100 */
[----:B------:R-:W-:Y:S01]  /*77c0*/  FMUL.FTZ R212, R167, UR4 ;  /* 0x00000004a7d47c20 */ /* 0x000fe20008410000 */
[----:B----4-:R-:W-:Y:S01]  /*77d0*/  FMNMX.FTZ R164, R2, R164, !PT ;  /* 0x000000a402a47209 */ /* 0x010fe20007810000 */
[----:B------:R1:W2:Y:S01]  /*77e0*/  MUFU.EX2 R165, R3 ;  /* 0x0000000300a57308 */ /* 0x0002a20000000800 */
[----:B------:R-:W3:Y:S03]  /*77f0*/  LDSM.16.MT88.4 R204, [R228+0xc000] ;  /* 0x00c00000e4cc783b */ /* 0x000ee60000004200 */
[----:B------:R-:W-:Y:S01]  /*7800*/  FMUL.FTZ R213, R164, UR4 ;  /* 0x00000004a4d57c20 */ /* 0x000fe20008410000 */
[----:B-1----:R-:W-:Y:S01]  /*7810*/  FMUL.FTZ R3, R0, UR4 ;  /* 0x0000000400037c20 */ /* 0x002fe20008410000 */
[----:B------:R-:W-:Y:S01]  /*7820*/  FADD.FTZ R0, -R166, R169 ;  /* 0x000000a9a6007221 */ /* 0x000fe20000010100 */
[----:B------:R-:W-:Y:S01]  /*7830*/  FMUL.FTZ R169, R168, UR4 ;  /* 0x00000004a8a97c20 */ /* 0x000fe20008410000 */
[C---:B--2---:R-:W-:Y:S01]  /*7840*/  FMUL.FTZ R68, R165.reuse, R68 ;  /* 0x00000044a5447220 */ /* 0x044fe20000410000 */
[----:B------:R-:W-:Y:S01]  /*7850*/  FMUL.FTZ R69, R165, R69 ;  /* 0x00000045a5457220 */ /* 0x000fe20000410000 */
[----:B------:R-:W-:Y:S01]  /*7860*/  FMUL.FTZ R2, R0, UR4 ;  /* 0x0000000400027c20 */ /* 0x000fe20008410000 */
[----:B------:R-:W-:Y:S01]  /*7870*/  FADD.FTZ R0, -R164, R170 ;  /* 0x000000aaa4007221 */ /* 0x000fe20000010100 */
[----:B------:R-:W-:Y:S01]  /*7880*/  FSEL R169, R169, RZ, P1 ;  /* 0x000000ffa9a97208 */ /* 0x000fe20000800000 */
[----:B------:R-:W-:Y:S01]  /*7890*/  FMUL.FTZ R170, R166, UR4 ;  /* 0x00000004a6aa7c20 */ /* 0x000fe20008410000 */
[----:B------:R-:W-:Y:S01]  /*78a0*/  FSETP.NEU.FTZ.AND P1, PT, R167, -INF , PT ;  /* 0xff800000a700780b */ /* 0x000fe20003f3d000 */
[----:B------:R-:W-:Y:S01]  /*78b0*/  FMUL.FTZ R0, R0, UR4 ;  /* 0x0000000400007c20 */ /* 0x000fe20008410000 */
[----:B------:R-:W1:Y:S01]  /*78c0*/  MUFU.EX2 R2, R2 ;  /* 0x0000000200027308 */ /* 0x000e620000000800 */
[--C-:B------:R-:W-:Y:S01]  /*78d0*/  FFMA.FTZ R4, R4, UR4, -R169.reuse ;  /* 0x0000000404047c23 */ /* 0x100fe200080108a9 */
[----:B------:R-:W-:Y:S01]  /*78e0*/  FSEL R212, R212, RZ, P1 ;  /* 0x000000ffd4d47208 */ /* 0x000fe20000800000 */
[--C-:B------:R-:W-:Y:S01]  /*78f0*/  FFMA.FTZ R5, R5, UR4, -R169.reuse ;  /* 0x0000000405057c23 */ /* 0x100fe200080108a9 */
[----:B------:R-:W-:Y:S01]  /*7900*/  FSETP.NEU.FTZ.AND P1, PT, R166, -INF , PT ;  /* 0xff800000a600780b */ /* 0x000fe20003f3d000 */
[--C-:B------:R-:W-:Y:S01]  /*7910*/  FFMA.FTZ R16, R16, UR4, -R169.reuse ;  /* 0x0000000410107c23 */ /* 0x100fe200080108a9 */
[----:B------:R-:W-:Y:S01]  /*7920*/  FFMA.FTZ R17, R17, UR4, -R169 ;  /* 0x0000000411117c23 */ /* 0x000fe200080108a9 */
        /* <DEDUP_REMOVED lines=9> */
[----:B------:R-:W2:Y:S01]  /*79c0*/  MUFU.EX2 R0, R0 ;  /* 0x0000000000007308 */ /* 0x000ea20000000800 */
[--C-:B------:R-:W-:Y:S01]  /*79d0*/  FFMA.FTZ R12, R12, UR4, -R170.reuse ;  /* 0x000000040c0c7c23 */ /* 0x100fe200080108aa */
[----:B------:R-:W-:Y:S01]  /*79e0*/  FFMA.FTZ R13, R13, UR4, -R170 ;  /* 0x000000040d0d7c23 */ /* 0x000fe200080108aa */
[--C-:B------:R-:W-:Y:S01]  /*79f0*/  FFMA.FTZ R10, R10, UR4, -R213.reuse ;  /* 0x000000040a0a7c23 */ /* 0x100fe200080108d5 */
[--C-:B------:R-:W-:Y:S01]  /*7a00*/  FFMA.FTZ R11, R11, UR4, -R213.reuse ;  /* 0x000000040b0b7c23 */ /* 0x100fe200080108d5 */
[--C-:B------:R-:W-:Y:S01]  /*7a10*/  FFMA.FTZ R14, R14, UR4, -R213.reuse ;  /* 0x000000040e0e7c23 */ /* 0x100fe200080108d5 */
[----:B------:R-:W-:Y:S01]  /*7a20*/  FFMA.FTZ R15, R15, UR4, -R213 ;  /* 0x000000040f0f7c23 */ /* 0x000fe200080108d5 */
[C---:B-1----:R-:W-:Y:S03]  /*7a30*/  FMUL.FTZ R72, R2.reuse, R72 ;  /* 0x0000004802487220 */ /* 0x042fe60000410000 */
[----:B------:R1:W-:Y:S01]  /*7a40*/  MUFU.EX2 R214, R8 ;  /* 0x0000000800d67308 */ /* 0x0003e20000000800 */
[C---:B------:R-:W-:Y:S01]  /*7a50*/  FMUL.FTZ R73, R2.reuse, R73 ;  /* 0x0000004902497220 */ /* 0x040fe20000410000 */
[C---:B------:R-:W-:Y:S01]  /*7a60*/  FMUL.FTZ R76, R2.reuse, R76 ;  /* 0x0000004c024c7220 */ /* 0x040fe20000410000 */
[----:B------:R-:W-:Y:S01]  /*7a70*/  FMUL.FTZ R77, R2, R77 ;  /* 0x0000004d024d7220 */ /* 0x000fe20000410000 */
[C---:B------:R-:W-:Y:S01]  /*7a80*/  FMUL.FTZ R80, R165.reuse, R80 ;  /* 0x00000050a5507220 */ /* 0x040fe20000410000 */
[C---:B------:R-:W-:Y:S01]  /*7a90*/  FMUL.FTZ R81, R165.reuse, R81 ;  /* 0x00000051a5517220 */ /* 0x040fe20000410000 */
[C---:B------:R-:W-:Y:S01]  /*7aa0*/  FMUL.FTZ R84, R165.reuse, R84 ;  /* 0x00000054a5547220 */ /* 0x040fe20000410000 */
[C---:B------:R-:W-:Y:S03]  /*7ab0*/  FMUL.FTZ R85, R165.reuse, R85 ;  /* 0x00000055a5557220 */ /* 0x040fe60000410000 */
[----:B------:R4:W-:Y:S01]  /*7ac0*/  MUFU.EX2 R220, R9 ;  /* 0x0000000900dc7308 */ /* 0x0009e20000000800 */
[C---:B--2---:R-:W-:Y:S01]  /*7ad0*/  FMUL.FTZ R74, R0.reuse, R74 ;  /* 0x0000004a004a7220 */ /* 0x044fe20000410000 */
[C---:B------:R-:W-:Y:S01]  /*7ae0*/  FMUL.FTZ R75, R0.reuse, R75 ;  /* 0x0000004b004b7220 */ /* 0x040fe20000410000 */
[C---:B------:R-:W-:Y:S01]  /*7af0*/  FMUL.FTZ R78, R0.reuse, R78 ;  /* 0x0000004e004e7220 */ /* 0x040fe20000410000 */
[----:B------:R-:W-:Y:S01]  /*7b00*/  FMUL.FTZ R79, R0, R79 ;  /* 0x0000004f004f7220 */ /* 0x000fe20000410000 */
[C---:B------:R-:W-:Y:S01]  /*7b10*/  FMUL.FTZ R88, R2.reuse, R88 ;  /* 0x0000005802587220 */ /* 0x040fe20000410000 */
[----:B------:R-:W-:Y:S01]  /*7b20*/  FMUL.FTZ R89, R2, R89 ;  /* 0x0000005902597220 */ /* 0x000fe20000410000 */
[----:B------:R-:W-:Y:S03]  /*7b30*/  FMUL.FTZ R90, R0, R90 ;  /* 0x0000005a005a7220 */ /* 0x000fe60000410000 */
[----:B------:R2:W-:Y:S01]  /*7b40*/  MUFU.EX2 R226, R10 ;  /* 0x0000000a00e27308 */ /* 0x0005e20000000800 */
[----:B-1----:R-:W-:Y:S01]  /*7b50*/  FMUL.FTZ R8, R2, R172 ;  /* 0x000000ac02087220 */ /* 0x002fe20000410000 */
[----:B------:R-:W-:Y:S01]  /*7b60*/  FMUL.FTZ R91, R0, R91 ;  /* 0x0000005b005b7220 */ /* 0x000fe20000410000 */
[C---:B------:R-:W-:Y:S01]  /*7b70*/  FMUL.FTZ R92, R2.reuse, R92 ;  /* 0x0000005c025c7220 */ /* 0x040fe20000410000 */
[----:B------:R-:W-:Y:S01]  /*7b80*/  FMUL.FTZ R93, R2, R93 ;  /* 0x0000005d025d7220 */ /* 0x000fe20000410000 */
[C---:B------:R-:W-:Y:S01]  /*7b90*/  FMUL.FTZ R94, R0.reuse, R94 ;  /* 0x0000005e005e7220 */ /* 0x040fe20000410000 */
[----:B------:R-:W-:Y:S01]  /*7ba0*/  FMUL.FTZ R95, R0, R95 ;  /* 0x0000005f005f7220 */ /* 0x000fe20000410000 */
[C---:B------:R-:W-:Y:S03]  /*7bb0*/  FMUL.FTZ R96, R165.reuse, R96 ;  /* 0x00000060a5607220 */ /* 0x040fe60000410000 */
[----:B------:R1:W-:Y:S01]  /*7bc0*/  MUFU.EX2 R217, R11 ;  /* 0x0000000b00d97308 */ /* 0x0003e20000000800 */
[C---:B----4-:R-:W-:Y:S01]  /*7bd0*/  FMUL.FTZ R9, R2.reuse, R173 ;  /* 0x000000ad02097220 */ /* 0x050fe20000410000 */
[C---:B------:R-:W-:Y:S01]  /*7be0*/  FMUL.FTZ R97, R165.reuse, R97 ;  /* 0x00000061a5617220 */ /* 0x040fe20000410000 */
[C---:B------:R-:W-:Y:S01]  /*7bf0*/  FMUL.FTZ R100, R165.reuse, R100 ;  /* 0x00000064a5647220 */ /* 0x040fe20000410000 */
[C---:B------:R-:W-:Y:S01]  /*7c00*/  FMUL.FTZ R101, R165.reuse, R101 ;  /* 0x00000065a5657220 */ /* 0x040fe20000410000 */
[C---:B------:R-:W-:Y:S01]  /*7c10*/  FMUL.FTZ R104, R2.reuse, R104 ;  /* 0x0000006802687220 */ /* 0x040fe20000410000 */
[----:B------:R-:W-:Y:S01]  /*7c20*/  FMUL.FTZ R105, R2, R105 ;  /* 0x0000006902697220 */ /* 0x000fe20000410000 */
[C---:B------:R-:W-:Y:S03]  /*7c30*/  FMUL.FTZ R106, R0.reuse, R106 ;  /* 0x0000006a006a7220 */ /* 0x040fe60000410000 */
[----:B------:R-:W4:Y:S01]  /*7c40*/  MUFU.EX2 R3, R3 ;  /* 0x0000000300037308 */ /* 0x000f220000000800 */
[C---:B--2---:R-:W-:Y:S01]  /*7c50*/  FMUL.FTZ R10, R0.reuse, R174 ;  /* 0x000000ae000a7220 */ /* 0x044fe20000410000 */
[----:B------:R-:W-:Y:S01]  /*7c60*/  FMUL.FTZ R107, R0, R107 ;  /* 0x0000006b006b7220 */ /* 0x000fe20000410000 */
[C---:B------:R-:W-:Y:S01]  /*7c70*/  FMUL.FTZ R108, R2.reuse, R108 ;  /* 0x0000006c026c7220 */ /* 0x040fe20000410000 */
[----:B------:R-:W-:Y:S01]  /*7c80*/  FMUL.FTZ R109, R2, R109 ;  /* 0x0000006d026d7220 */ /* 0x000fe20000410000 */
[C---:B------:R-:W-:Y:S01]  /*7c90*/  FMUL.FTZ R110, R0.reuse, R110 ;  /* 0x0000006e006e7220 */ /* 0x040fe20000410000 */
[C---:B------:R-:W-:Y:S01]  /*7ca0*/  FMUL.FTZ R111, R0.reuse, R111 ;  /* 0x0000006f006f7220 */ /* 0x040fe20000410000 */
[C---:B------:R-:W-:Y:S03]  /*7cb0*/  FMUL.FTZ R112, R165.reuse, R112 ;  /* 0x00000070a5707220 */ /* 0x040fe60000410000 */
[----:B------:R2:W-:Y:S01]  /*7cc0*/  MUFU.EX2 R216, R4 ;  /* 0x0000000400d87308 */ /* 0x0005e20000000800 */
[----:B-1----:R-:W-:Y:S01]  /*7cd0*/  FMUL.FTZ R11, R0, R175 ;  /* 0x000000af000b7220 */ /* 0x002fe20000410000 */
[C---:B------:R-:W-:Y:S01]  /*7ce0*/  FMUL.FTZ R113, R165.reuse, R113 ;  /* 0x00000071a5717220 */ /* 0x040fe20000410000 */
[C---:B------:R-:W-:Y:S01]  /*7cf0*/  FMUL.FTZ R116, R165.reuse, R116 ;  /* 0x00000074a5747220 */ /* 0x040fe20000410000 */
[----:B------:R-:W-:Y:S01]  /*7d00*/  FMUL.FTZ R117, R165, R117 ;  /* 0x00000075a5757220 */ /* 0x000fe20000410000 */
[C---:B------:R-:W-:Y:S01]  /*7d10*/  FMUL.FTZ R120, R2.reuse, R120 ;  /* 0x0000007802787220 */ /* 0x040fe20000410000 */
[----:B------:R-:W-:Y:S01]  /*7d20*/  FMUL.FTZ R121, R2, R121 ;  /* 0x0000007902797220 */ /* 0x000fe20000410000 */
[----:B------:R-:W-:Y:S03]  /*7d30*/  FMUL.FTZ R122, R0, R122 ;  /* 0x0000007a007a7220 */ /* 0x000fe60000410000 */
[----:B------:R1:W-:Y:S01]  /*7d40*/  MUFU.EX2 R215, R6 ;  /* 0x0000000600d77308 */ /* 0x0003e20000000800 */
[C---:B----4-:R-:W-:Y:S01]  /*7d50*/  FMUL.FTZ R70, R3.reuse, R70 ;  /* 0x0000004603467220 */ /* 0x050fe20000410000 */
[C---:B------:R-:W-:Y:S01]  /*7d60*/  FMUL.FTZ R71, R3.reuse, R71 ;  /* 0x0000004703477220 */ /* 0x040fe20000410000 */
[C---:B------:R-:W-:Y:S01]  /*7d70*/  FMUL.FTZ R82, R3.reuse, R82 ;  /* 0x0000005203527220 */ /* 0x040fe20000410000 */
[C---:B------:R-:W-:Y:S01]  /*7d80*/  FMUL.FTZ R83, R3.reuse, R83 ;  /* 0x0000005303537220 */ /* 0x040fe20000410000 */
[C---:B------:R-:W-:Y:S01]  /*7d90*/  FMUL.FTZ R86, R3.reuse, R86 ;  /* 0x0000005603567220 */ /* 0x040fe20000410000 */
[C---:B------:R-:W-:Y:S01]  /*7da0*/  FMUL.FTZ R87, R3.reuse, R87 ;  /* 0x0000005703577220 */ /* 0x040fe20000410000 */
[----:B------:R-:W-:Y:S03]  /*7db0*/  FMUL.FTZ R98, R3, R98 ;  /* 0x0000006203627220 */ /* 0x000fe60000410000 */
[----:B------:R4:W-:Y:S01]  /*7dc0*/  MUFU.EX2 R218, R16 ;  /* 0x0000001000da7308 */ /* 0x0009e20000000800 */
[----:B--2---:R-:W-:Y:S01]  /*7dd0*/  FMUL.FTZ R4, R165, R176 ;  /* 0x000000b0a5047220 */ /* 0x004fe20000410000 */
[----:B------:R-:W-:Y:S01]  /*7de0*/  F2FP.BF16.F32.PACK_AB R176, R220, R214 ;  /* 0x000000d6dcb0723e */ /* 0x000fe200000010ff */
[C---:B------:R-:W-:Y:S01]  /*7df0*/  FMUL.FTZ R99, R3.reuse, R99 ;  /* 0x0000006303637220 */ /* 0x040fe20000410000 */
[C---:B------:R-:W-:Y:S01]  /*7e00*/  FMUL.FTZ R102, R3.reuse, R102 ;  /* 0x0000006603667220 */ /* 0x040fe20000410000 */
[C---:B------:R-:W-:Y:S01]  /*7e10*/  FMUL.FTZ R103, R3.reuse, R103 ;  /* 0x0000006703677220 */ /* 0x040fe20000410000 */
[C---:B------:R-:W-:Y:S01]  /*7e20*/  FMUL.FTZ R114, R3.reuse, R114 ;  /* 0x0000007203727220 */ /* 0x040fe20000410000 */
[C---:B------:R-:W-:Y:S03]  /*7e30*/  FMUL.FTZ R115, R3.reuse, R115 ;  /* 0x0000007303737220 */ /* 0x040fe60000410000 */
[----:B------:R-:W2:Y:S01]  /*7e40*/  MUFU.EX2 R219, R17 ;  /* 0x0000001100db7308 */ /* 0x000ea20000000800 */
[C---:B-1----:R-:W-:Y:S01]  /*7e50*/  FMUL.FTZ R6, R3.reuse, R178 ;  /* 0x000000b203067220 */ /* 0x042fe20000410000 */
[C---:B------:R-:W-:Y:S01]  /*7e60*/  FMUL.FTZ R118, R3.reuse, R118 ;  /* 0x0000007603767220 */ /* 0x040fe20000410000 */
[----:B------:R-:W-:Y:S01]  /*7e70*/  FMUL.FTZ R119, R3, R119 ;  /* 0x0000007703777220 */ /* 0x000fe20000410000 */
[----:B------:R-:W-:Y:S01]  /*7e80*/  FMUL.FTZ R123, R0, R123 ;  /* 0x0000007b007b7220 */ /* 0x000fe20000410000 */
[C---:B------:R-:W-:Y:S01]  /*7e90*/  FMUL.FTZ R124, R2.reuse, R124 ;  /* 0x0000007c027c7220 */ /* 0x040fe20000410000 */
[----:B------:R-:W-:Y:S01]  /*7ea0*/  FMUL.FTZ R125, R2, R125 ;  /* 0x0000007d027d7220 */ /* 0x000fe20000410000 */
[C---:B------:R-:W-:Y:S03]  /*7eb0*/  FMUL.FTZ R126, R0.reuse, R126 ;  /* 0x0000007e007e7220 */ /* 0x040fe60000410000 */
[----:B------:R1:W-:Y:S01]  /*7ec0*/  MUFU.EX2 R227, R18 ;  /* 0x0000001200e37308 */ /* 0x0003e20000000800 */
[C---:B----4-:R-:W-:Y:S01]  /*7ed0*/  FMUL.FTZ R16, R165.reuse, R180 ;  /* 0x000000b4a5107220 */ /* 0x050fe20000410000 */
[----:B------:R-:W-:Y:S01]  /*7ee0*/  FMUL.FTZ R127, R0, R127 ;  /* 0x0000007f007f7220 */ /* 0x000fe20000410000 */
[C---:B------:R-:W-:Y:S01]  /*7ef0*/  FMUL.FTZ R128, R165.reuse, R128 ;  /* 0x00000080a5807220 */ /* 0x040fe20000410000 */
[----:B------:R-:W-:Y:S01]  /*7f00*/  FMUL.FTZ R129, R165, R129 ;  /* 0x00000081a5817220 */ /* 0x000fe20000410000 */
[C---:B------:R-:W-:Y:S01]  /*7f10*/  FMUL.FTZ R130, R3.reuse, R130 ;  /* 0x0000008203827220 */ /* 0x040fe20000410000 */
[----:B------:R-:W-:Y:S01]  /*7f20*/  FMUL.FTZ R131, R3, R131 ;  /* 0x0000008303837220 */ /* 0x000fe20000410000 */
[----:B------:R-:W-:Y:S03]  /*7f30*/  FMUL.FTZ R132, R165, R132 ;  /* 0x00000084a5847220 */ /* 0x000fe60000410000 */
[----:B------:R-:W4:Y:S01]  /*7f40*/  MUFU.EX2 R225, R19 ;  /* 0x0000001300e17308 */ /* 0x000f220000000800 */
[----:B--2---:R-:W-:Y:S01]  /*7f50*/  F2FP.BF16.F32.PACK_AB R174, R219, R218 ;  /* 0x000000dadbae723e */ /* 0x004fe200000010ff */
[C---:B------:R-:W-:Y:S01]  /*7f60*/  FMUL.FTZ R17, R165.reuse, R181 ;  /* 0x000000b5a5117220 */ /* 0x040fe20000410000 */
[----:B------:R-:W-:Y:S01]  /*7f70*/  FMUL.FTZ R133, R165, R133 ;  /* 0x00000085a5857220 */ /* 0x000fe20000410000 */
[C---:B------:R-:W-:Y:S01]  /*7f80*/  FMUL.FTZ R134, R3.reuse, R134 ;  /* 0x0000008603867220 */ /* 0x040fe20000410000 */
[----:B------:R-:W-:Y:S01]  /*7f90*/  FMUL.FTZ R135, R3, R135 ;  /* 0x0000008703877220 */ /* 0x000fe20000410000 */
[--C-:B------:R-:W-:Y:S01]  /*7fa0*/  FFMA.FTZ R20, R20, UR4, -R169.reuse ;  /* 0x0000000414147c23 */ /* 0x100fe200080108a9 */
[--C-:B------:R-:W-:Y:S03]  /*7fb0*/  FFMA.FTZ R21, R21, UR4, -R169.reuse ;  /* 0x0000000415157c23 */ /* 0x100fe600080108a9 */
[----:B------:R2:W5:Y:S01]  /*7fc0*/  MUFU.EX2 R224, R5 ;  /* 0x0000000500e07308 */ /* 0x0005620000000800 */
[----:B-1----:R-:W-:Y:S01]  /*7fd0*/  FMUL.FTZ R18, R3, R182 ;  /* 0x000000b603127220 */ /* 0x002fe20000410000 */
[--C-:B------:R-:W-:Y:S01]  /*7fe0*/  FFMA.FTZ R22, R22, UR4, -R212.reuse ;  /* 0x0000000416167c23 */ /* 0x100fe200080108d4 */
[C---:B------:R-:W-:Y:S01]  /*7ff0*/  FMUL.FTZ R136, R2.reuse, R136 ;  /* 0x0000008802887220 */ /* 0x040fe20000410000 */
[----:B------:R-:W-:Y:S01]  /*8000*/  FMUL.FTZ R137, R2, R137 ;  /* 0x0000008902897220 */ /* 0x000fe20000410000 */
[C---:B------:R-:W-:Y:S01]  /*8010*/  FMUL.FTZ R138, R0.reuse, R138 ;  /* 0x0000008a008a7220 */ /* 0x040fe20000410000 */
[----:B------:R-:W-:Y:S01]  /*8020*/  FMUL.FTZ R139, R0, R139 ;  /* 0x0000008b008b7220 */ /* 0x000fe20000410000 */
[----:B------:R-:W-:Y:S03]  /*8030*/  FMUL.FTZ R140, R165, R140 ;  /* 0x0000008ca58c7220 */ /* 0x000fe60000410000 */
[----:B------:R1:W3:Y:S01]  /*8040*/  MUFU.EX2 R223, R7 ;  /* 0x0000000700df7308 */ /* 0x0002e20000000800 */
[----:B----4-:R-:W-:Y:S01]  /*8050*/  F2FP.BF16.F32.PACK_AB R175, R225, R227 ;  /* 0x000000e3e1af723e */ /* 0x010fe200000010ff */
[----:B------:R-:W-:Y:S01]  /*8060*/  FMUL.FTZ R19, R3, R183 ;  /* 0x000000b703137220 */ /* 0x000fe20000410000 */
[----:B------:R-:W-:Y:S01]  /*8070*/  FMUL.FTZ R141, R165, R141 ;  /* 0x0000008da58d7220 */ /* 0x000fe20000410000 */
[----:B------:R-:W-:Y:S01]  /*8080*/  LDSM.16.MT88.4 R180, [R231+0xc000] ;  /* 0x00c00000e7b4783b */ /* 0x000fe20000004200 */
[C---:B------:R-:W-:Y:S01]  /*8090*/  FMUL.FTZ R142, R3.reuse, R142 ;  /* 0x0000008e038e7220 */ /* 0x040fe20000410000 */
[----:B------:R-:W-:Y:S01]  /*80a0*/  FMUL.FTZ R143, R3, R143 ;  /* 0x0000008f038f7220 */ /* 0x000fe20000410000 */
[C---:B------:R-:W-:Y:S03]  /*80b0*/  FMUL.FTZ R144, R165.reuse, R144 ;  /* 0x00000090a5907220 */ /* 0x040fe60000410000 */
[----:B------:R4:W-:Y:S01]  /*80c0*/  MUFU.EX2 R208, R15 ;  /* 0x0000000f00d07308 */ /* 0x0009e20000000800 */
[C---:B--2---:R-:W-:Y:S01]  /*80d0*/  FMUL.FTZ R5, R165.reuse, R177 ;  /* 0x000000b1a5057220 */ /* 0x044fe20000410000 */
[----:B-----5:R-:W-:Y:S01]  /*80e0*/  F2FP.BF16.F32.PACK_AB R172, R224, R216 ;  /* 0x000000d8e0ac723e */ /* 0x020fe200000010ff */
[----:B------:R-:W-:Y:S01]  /*80f0*/  FMUL.FTZ R145, R165, R145 ;  /* 0x00000091a5917220 */ /* 0x000fe20000410000 */
[----:B------:R-:W-:Y:S01]  /*8100*/  F2FP.BF16.F32.PACK_AB R177, R217, R226 ;  /* 0x000000e2d9b1723e */ /* 0x000fe200000010ff */
[C---:B------:R-:W-:Y:S01]  /*8110*/  FMUL.FTZ R146, R3.reuse, R146 ;  /* 0x0000009203927220 */ /* 0x040fe20000410000 */
[C---:B------:R-:W-:Y:S01]  /*8120*/  FMUL.FTZ R147, R3.reuse, R147 ;  /* 0x0000009303937220 */ /* 0x040fe20000410000 */
[--C-:B------:R-:W-:Y:S03]  /*8130*/  FFMA.FTZ R32, R32, UR4, -R169.reuse ;  /* 0x0000000420207c23 */ /* 0x100fe600080108a9 */
[----:B------:R2:W-:Y:S01]  /*8140*/  MUFU.EX2 R222, R12 ;  /* 0x0000000c00de7308 */ /* 0x0005e20000000800 */
[----:B-1----:R-:W-:Y:S01]  /*8150*/  FMUL.FTZ R7, R3, R179 ;  /* 0x000000b303077220 */ /* 0x002fe20000410000 */
[----:B---3--:R-:W-:Y:S01]  /*8160*/  F2FP.BF16.F32.PACK_AB R173, R223, R215 ;  /* 0x000000d7dfad723e */ /* 0x008fe200000010ff */
[--C-:B------:R-:W-:Y:S01]  /*8170*/  FFMA.FTZ R36, R36, UR4, -R169.reuse ;  /* 0x0000000424247c23 */ /* 0x100fe200080108a9 */
[--C-:B------:R-:W-:Y:S01]  /*8180*/  FFMA.FTZ R37, R37, UR4, -R169.reuse ;  /* 0x0000000425257c23 */ /* 0x100fe200080108a9 */
[--C-:B------:R-:W-:Y:S01]  /*8190*/  FFMA.FTZ R48, R48, UR4, -R169.reuse ;  /* 0x0000000430307c23 */ /* 0x100fe200080108a9 */
[--C-:B------:R-:W-:Y:S01]  /*81a0*/  FFMA.FTZ R49, R49, UR4, -R169.reuse ;  /* 0x0000000431317c23 */ /* 0x100fe200080108a9 */
[--C-:B------:R-:W-:Y:S03]  /*81b0*/  FFMA.FTZ R38, R38, UR4, -R212.reuse ;  /* 0x0000000426267c23 */ /* 0x100fe600080108d4 */
[----:B------:R-:W1:Y:S01]  /*81c0*/  MUFU.EX2 R247, R13 ;  /* 0x0000000d00f77308 */ /* 0x000e620000000800 */
[-C--:B------:R-:W-:Y:S05]  /*81d0*/  HMMA.16816.F32.BF16 R4, R172, R204.reuse, R4 ;  /* 0x000000ccac04723c */ /* 0x080fea0000041804 */
[----:B----4-:R-:W-:Y:S01]  /*81e0*/  FMUL.FTZ R15, R0, R187 ;  /* 0x000000bb000f7220 */ /* 0x010fe20000410000 */
[----:B------:R-:W-:Y:S03]  /*81f0*/  FFMA.FTZ R33, R33, UR4, -R169 ;  /* 0x0000000421217c23 */ /* 0x000fe600080108a9 */
[----:B------:R-:W3:Y:S02]  /*8200*/  MUFU.EX2 R221, R14 ;  /* 0x0000000e00dd7308 */ /* 0x000ee40000000800 */
[----:B--2---:R-:W-:Y:S01]  /*8210*/  FMUL.FTZ R12, R2, R184 ;  /* 0x000000b8020c7220 */ /* 0x004fe20000410000 */
[--C-:B------:R-:W-:Y:S01]  /*8220*/  FFMA.FTZ R34, R34, UR4, -R212.reuse ;  /* 0x0000000422227c23 */ /* 0x100fe200080108d4 */
[C---:B------:R-:W-:Y:S01]  /*8230*/  FMUL.FTZ R148, R2.reuse, R148 ;  /* 0x0000009402947220 */ /* 0x040fe20000410000 */
[----:B------:R-:W-:Y:S01]  /*8240*/  FMUL.FTZ R149, R2, R149 ;  /* 0x0000009502957220 */ /* 0x000fe20000410000 */
[----:B------:R-:W-:Y:S04]  /*8250*/  FMUL.FTZ R150, R0, R150 ;  /* 0x0000009600967220 */ /* 0x000fe80000410000 */
[----:B------:R2:W-:Y:S01]  /*8260*/  MUFU.EX2 R248, R20 ;  /* 0x0000001400f87308 */ /* 0x0005e20000000800 */
[----:B-1----:R-:W-:Y:S01]  /*8270*/  F2FP.BF16.F32.PACK_AB R178, R247, R222 ;  /* 0x000000def7b2723e */ /* 0x002fe200000010ff */
[----:B------:R-:W-:Y:S01]  /*8280*/  FMUL.FTZ R13, R2, R185 ;  /* 0x000000b9020d7220 */ /* 0x000fe20000410000 */
[----:B------:R-:W-:Y:S01]  /*8290*/  FMUL.FTZ R151, R0, R151 ;  /* 0x0000009700977220 */ /* 0x000fe20000410000 */
[----:B------:R-:W-:Y:S01]  /*82a0*/  FFMA.FTZ R35, R35, UR4, -R212 ;  /* 0x0000000423237c23 */ /* 0x000fe200080108d4 */
[--C-:B------:R-:W-:Y:S01]  /*82b0*/  FFMA.FTZ R29, R29, UR4, -R170.reuse ;  /* 0x000000041d1d7c23 */ /* 0x100fe200080108aa */
[--C-:B------:R-:W-:Y:S01]  /*82c0*/  FFMA.FTZ R26, R26, UR4, -R213.reuse ;  /* 0x000000041a1a7c23 */ /* 0x100fe200080108d5 */
[----:B------:R-:W-:Y:S03]  /*82d0*/  FFMA.FTZ R24, R24, UR4, -R170 ;  /* 0x0000000418187c23 */ /* 0x000fe600080108aa */
[----:B------:R1:W4:Y:S01]  /*82e0*/  MUFU.EX2 R249, R32 ;  /* 0x0000002000f97308 */ /* 0x0003220000000800 */
[----:B---3--:R-:W-:Y:S01]  /*82f0*/  F2FP.BF16.F32.PACK_AB R179, R208, R221 ;  /* 0x000000ddd0b3723e */ /* 0x008fe200000010ff */
[----:B------:R-:W-:Y:S01]  /*8300*/  FMUL.FTZ R14, R0, R186 ;  /* 0x000000ba000e7220 */ /* 0x000fe20000410000 */
[----:B------:R-:W-:Y:S01]  /*8310*/  FFMA.FTZ R39, R39, UR4, -R212 ;  /* 0x0000000427277c23 */ /* 0x000fe200080108d4 */
[----:B------:R-:W-:Y:S01]  /*8320*/  LDSM.16.MT88.4 R184, [R230+0xc000] ;  /* 0x00c00000e6b8783b */ /* 0x000fe20000004200 */
[--C-:B------:R-:W-:Y:S01]  /*8330*/  FFMA.FTZ R40, R40, UR4, -R170.reuse ;  /* 0x0000000428287c23 */ /* 0x100fe200080108aa */
[----:B------:R-:W-:Y:S01]  /*8340*/  FFMA.FTZ R41, R41, UR4, -R170 ;  /* 0x0000000429297c23 */ /* 0x000fe200080108aa */
[--C-:B------:R-:W-:Y:S01]  /*8350*/  FFMA.FTZ R42, R42, UR4, -R213.reuse ;  /* 0x000000042a2a7c23 */ /* 0x100fe200080108d5 */
[C---:B------:R-:W-:Y:S02]  /*8360*/  HMMA.16816.F32.BF16 R8, R176.reuse, R204, R8 ;  /* 0x000000ccb008723c */ /* 0x040fe40000041808 */
[----:B------:R3:W-:Y:S02]  /*8370*/  MUFU.EX2 R250, R29 ;  /* 0x0000001d00fa7308 */ /* 0x0007e40000000800 */
[----:B--2---:R-:W-:Y:S01]  /*8380*/  FMUL.FTZ R20, R2, R188 ;  /* 0x000000bc02147220 */ /* 0x004fe20000410000 */
[--C-:B------:R-:W-:Y:S01]  /*8390*/  FFMA.FTZ R43, R43, UR4, -R213.reuse ;  /* 0x000000042b2b7c23 */ /* 0x100fe200080108d5 */
[-C--:B------:R-:W-:Y:S05]  /*83a0*/  HMMA.16816.F32.BF16 R12, R176, R206.reuse, R12 ;  /* 0x000000ceb00c723c */ /* 0x080fea000004180c */
[----:B------:R-:W-:Y:S01]  /*83b0*/  MOV R205, R208 ;  /* 0x000000d000cd7202 */ /* 0x000fe20000000f00 */
[C---:B------:R-:W-:Y:S01]  /*83c0*/  HMMA.16816.F32.BF16 R16, R172.reuse, R206, R16 ;  /* 0x000000ceac10723c */ /* 0x040fe20000041810 */
[----:B------:R-:W2:Y:S04]  /*83d0*/  LDSM.16.MT88.4 R208, [R229+0xc000] ;  /* 0x00c00000e5d0783b */ /* 0x000ea80000004200 */
[--C-:B------:R-:W-:Y:S01]  /*83e0*/  FFMA.FTZ R50, R50, UR4, -R212.reuse ;  /* 0x0000000432327c23 */ /* 0x100fe200080108d4 */
[----:B------:R-:W-:Y:S01]  /*83f0*/  FFMA.FTZ R51, R51, UR4, -R212 ;  /* 0x0000000433337c23 */ /* 0x000fe200080108d4 */
[--C-:B------:R-:W-:Y:S01]  /*8400*/  FFMA.FTZ R56, R56, UR4, -R170.reuse ;  /* 0x0000000438387c23 */ /* 0x100fe200080108aa */
[--C-:B------:R-:W-:Y:S03]  /*8410*/  FFMA.FTZ R57, R57, UR4, -R170.reuse ;  /* 0x0000000439397c23 */ /* 0x100fe600080108aa */
[--C-:B------:R-:W-:Y:S01]  /*8420*/  FFMA.FTZ R58, R58, UR4, -R213.reuse ;  /* 0x000000043a3a7c23 */ /* 0x100fe200080108d5 */
[--C-:B------:R-:W-:Y:S01]  /*8430*/  FFMA.FTZ R59, R59, UR4, -R213.reuse ;  /* 0x000000043b3b7c23 */ /* 0x100fe200080108d5 */
[--C-:B------:R-:W-:Y:S01]  /*8440*/  FFMA.FTZ R62, R62, UR4, -R213.reuse ;  /* 0x000000043e3e7c23 */ /* 0x100fe200080108d5 */
[----:B------:R-:W-:Y:S01]  /*8450*/  MOV R206, R220 ;  /* 0x000000dc00ce7202 */ /* 0x000fe20000000f00 */
[----:B-1----:R-:W-:Y:S01]  /*8460*/  FMUL.FTZ R32, R2, R192 ;  /* 0x000000c002207220 */ /* 0x002fe20000410000 */
[----:B------:R-:W-:Y:S01]  /*8470*/  MOV R207, R223 ;  /* 0x000000df00cf7202 */ /* 0x000fe20000000f00 */
[C---:B------:R-:W-:Y:S01]  /*8480*/  FMUL.FTZ R152, R165.reuse, R152 ;  /* 0x00000098a5987220 */ /* 0x040fe20000410000 */
[----:B------:R-:W-:Y:S01]  /*8490*/  FMUL.FTZ R153, R165, R153 ;  /* 0x00000099a5997220 */ /* 0x000fe20000410000 */
[C---:B------:R-:W-:Y:S01]  /*84a0*/  FMUL.FTZ R154, R3.reuse, R154 ;  /* 0x0000009a039a7220 */ /* 0x040fe20000410000 */
[----:B------:R-:W-:Y:S01]  /*84b0*/  FMUL.FTZ R155, R3, R155 ;  /* 0x0000009b039b7220 */ /* 0x000fe20000410000 */
[--C-:B------:R-:W-:Y:S01]  /*84c0*/  FFMA.FTZ R30, R30, UR4, -R213.reuse ;  /* 0x000000041e1e7c23 */ /* 0x100fe200080108d5 */
[--C-:B------:R-:W-:Y:S01]  /*84d0*/  FFMA.FTZ R31, R31, UR4, -R213.reuse ;  /* 0x000000041f1f7c23 */ /* 0x100fe200080108d5 */
[----:B---3--:R-:W-:Y:S01]  /*84e0*/  FMUL.FTZ R29, R165, R201 ;  /* 0x000000c9a51d7220 */ /* 0x008fe20000410000 */
[C---:B------:R-:W-:Y:S01]  /*84f0*/  FMUL.FTZ R156, R2.reuse, R156 ;  /* 0x0000009c029c7220 */ /* 0x040fe20000410000 */
[----:B------:R-:W-:Y:S01]  /*8500*/  FMUL.FTZ R157, R2, R157 ;  /* 0x0000009d029d7220 */ /* 0x000fe20000410000 */
[C---:B------:R-:W-:Y:S01]  /*8510*/  FMUL.FTZ R158, R0.reuse, R158 ;  /* 0x0000009e009e7220 */ /* 0x040fe20000410000 */
[----:B------:R-:W-:Y:S01]  /*8520*/  FMUL.FTZ R159, R0, R159 ;  /* 0x0000009f009f7220 */ /* 0x000fe20000410000 */
[C---:B------:R-:W-:Y:S01]  /*8530*/  FMUL.FTZ R160, R2.reuse, R160 ;  /* 0x000000a002a07220 */ /* 0x040fe20000410000 */
[----:B------:R-:W-:Y:S01]  /*8540*/  FMUL.FTZ R161, R2, R161 ;  /* 0x000000a102a17220 */ /* 0x000fe20000410000 */
[C---:B------:R-:W-:Y:S01]  /*8550*/  FMUL.FTZ R162, R0.reuse, R162 ;  /* 0x000000a200a27220 */ /* 0x040fe20000410000 */
[----:B------:R-:W-:Y:S01]  /*8560*/  FMUL.FTZ R163, R0, R163 ;  /* 0x000000a300a37220 */ /* 0x000fe20000410000 */
[--C-:B------:R-:W-:Y:S01]  /*8570*/  FFMA.FTZ R44, R44, UR4, -R170.reuse ;  /* 0x000000042c2c7c23 */ /* 0x100fe200080108aa */
[--C-:B------:R-:W-:Y:S01]  /*8580*/  FFMA.FTZ R45, R45, UR4, -R170.reuse ;  /* 0x000000042d2d7c23 */ /* 0x100fe200080108aa */
[--C-:B------:R-:W-:Y:S01]  /*8590*/  FFMA.FTZ R46, R46, UR4, -R213.reuse ;  /* 0x000000042e2e7c23 */ /* 0x100fe200080108d5 */
[----:B------:R-:W-:Y:S01]  /*85a0*/  FFMA.FTZ R47, R47, UR4, -R213 ;  /* 0x000000042f2f7c23 */ /* 0x000fe200080108d5 */
[--C-:B------:R-:W-:Y:S01]  /*85b0*/  FFMA.FTZ R60, R60, UR4, -R170.reuse ;  /* 0x000000043c3c7c23 */ /* 0x100fe200080108aa */
[----:B------:R-:W1:Y:S01]  /*85c0*/  MUFU.EX2 R223, R34 ;  /* 0x0000002200df7308 */ /* 0x000e620000000800 */
[--C-:B------:R-:W-:Y:S01]  /*85d0*/  FFMA.FTZ R25, R25, UR4, -R170.reuse ;  /* 0x0000000419197c23 */ /* 0x100fe200080108aa */
[----:B------:R-:W-:Y:S01]  /*85e0*/  MOV R204, R224 ;  /* 0x000000e000cc7202 */ /* 0x000fe20000000f00 */
[--C-:B------:R-:W-:Y:S01]  /*85f0*/  FFMA.FTZ R28, R28, UR4, -R170.reuse ;  /* 0x000000041c1c7c23 */ /* 0x100fe200080108aa */
[-C--:B--2---:R-:W-:Y:S03]  /*8600*/  HMMA.16816.F32.BF16 R68, R172, R208.reuse, R68 ;  /* 0x000000d0ac44723c */ /* 0x084fe60000041844 */
[----:B------:R-:W-:Y:S03]  /*8610*/  FFMA.FTZ R170, R61, UR4, -R170 ;  /* 0x000000043daa7c23 */ /* 0x000fe600080108aa */
[----:B------:R2:W-:Y:S01]  /*8620*/  MUFU.EX2 R224, R24 ;  /* 0x0000001800e07308 */ /* 0x0005e20000000800 */
[----:B----4-:R-:W-:Y:S01]  /*8630*/  MOV R201, R249 ;  /* 0x000000f900c97202 */ /* 0x010fe20000000f00 */
[C---:B------:R-:W-:Y:S06]  /*8640*/  HMMA.16816.F32.BF16 R72, R176.reuse, R208, R72 ;  /* 0x000000d0b048723c */ /* 0x040fec0000041848 */
[-C--:B------:R-:W-:Y:S02]  /*8650*/  HMMA.16816.F32.BF16 R76, R176, R210.reuse, R76 ;  /* 0x000000d2b04c723c */ /* 0x080fe4000004184c */
[----:B------:R-:W-:Y:S03]  /*8660*/  MUFU.EX2 R170, R170 ;  /* 0x000000aa00aa7308 */ /* 0x000fe60000000800 */
[----:B-1----:R-:W-:Y:S01]  /*8670*/  MOV R192, R223 ;  /* 0x000000df00c07202 */ /* 0x002fe20000000f00 */
[C---:B------:R-:W-:Y:S06]  /*8680*/  HMMA.16816.F32.BF16 R80, R172.reuse, R210, R80 ;  /* 0x000000d2ac50723c */ /* 0x040fec0000041850 */
[----:B------:R1:W-:Y:S01]  /*8690*/  MUFU.EX2 R223, R26 ;  /* 0x0000001a00df7308 */ /* 0x0003e20000000800 */
[----:B------:R-:W-:Y:S01]  /*86a0*/  FMUL.FTZ R34, R0, R194 ;  /* 0x000000c200227220 */ /* 0x000fe20000410000 */
[-C--:B------:R-:W-:Y:S03]  /*86b0*/  HMMA.16816.F32.BF16 R84, R172, R180.reuse, R84 ;  /* 0x000000b4ac54723c */ /* 0x080fe60000041854 */
[----:B--2---:R-:W-:Y:S03]  /*86c0*/  FMUL.FTZ R24, R165, R196 ;  /* 0x000000c4a5187220 */ /* 0x004fe60000410000 */
[C---:B------:R-:W-:Y:S02]  /*86d0*/  HMMA.16816.F32.BF16 R88, R176.reuse, R180, R88 ;  /* 0x000000b4b058723c */ /* 0x040fe40000041858 */
[----:B------:R-:W-:Y:S03]  /*86e0*/  MUFU.EX2 R196, R42 ;  /* 0x0000002a00c47308 */ /* 0x000fe60000000800 */
[--C-:B------:R-:W-:Y:S01]  /*86f0*/  FFMA.FTZ R194, R64, UR4, -R169.reuse ;  /* 0x0000000440c27c23 */ /* 0x100fe200080108a9 */
[-C--:B------:R-:W-:Y:S06]  /*8700*/  HMMA.16816.F32.BF16 R92, R176, R182.reuse, R92 ;  /* 0x000000b6b05c723c */ /* 0x080fec000004185c */
[----:B------:R2:W-:Y:S01]  /*8710*/  MUFU.EX2 R210, R33 ;  /* 0x0000002100d27308 */ /* 0x0005e20000000800 */
[----:B------:R-:W-:Y:S01]  /*8720*/  MOV R64, R248 ;  /* 0x000000f800407202 */ /* 0x000fe20000000f00 */
[C---:B------:R-:W-:Y:S01]  /*8730*/  HMMA.16816.F32.BF16 R96, R172.reuse, R182, R96 ;  /* 0x000000b6ac60723c */ /* 0x040fe20000041860 */
[----:B------:R-:W3:Y:S07]  /*8740*/  LDSM.16.MT88.4 R180, [R228+0xe000] ;  /* 0x00e00000e4b4783b */ /* 0x000eee0000004200 */
[----:B------:R-:W-:Y:S01]  /*8750*/  MUFU.EX2 R248, R37 ;  /* 0x0000002500f87308 */ /* 0x000fe20000000800 */
[-C--:B------:R-:W-:Y:S03]  /*8760*/  HMMA.16816.F32.BF16 R100, R172, R184.reuse, R100 ;  /* 0x000000b8ac64723c */ /* 0x080fe60000041864 */
[----:B-1----:R-:W-:Y:S03]  /*8770*/  FMUL.FTZ R26, R3, R198 ;  /* 0x000000c6031a7220 */ /* 0x002fe60000410000 */
[C---:B------:R-:W-:Y:S03]  /*8780*/  HMMA.16816.F32.BF16 R104, R176.reuse, R184, R104 ;  /* 0x000000b8b068723c */ /* 0x040fe60000041868 */
[----:B------:R-:W-:Y:S02]  /*8790*/  MUFU.EX2 R198, R36 ;  /* 0x0000002400c67308 */ /* 0x000fe40000000800 */
[C---:B--2---:R-:W-:Y:S01]  /*87a0*/  FMUL.FTZ R33, R2.reuse, R193 ;  /* 0x000000c102217220 */ /* 0x044fe20000410000 */
[-C--:B------:R-:W-:Y:S07]  /*87b0*/  HMMA.16816.F32.BF16 R108, R176, R186.reuse, R108 ;  /* 0x000000bab06c723c */ /* 0x080fee000004186c */
[----:B------:R1:W2:Y:S01]  /*87c0*/  MUFU.EX2 R193, R25 ;  /* 0x0000001900c17308 */ /* 0x0002a20000000800 */
[----:B------:R-:W-:Y:S01]  /*87d0*/  MOV R211, R247 ;  /* 0x000000f700d37202 */ /* 0x000fe20000000f00 */
[C---:B------:R-:W-:Y:S01]  /*87e0*/  HMMA.16816.F32.BF16 R112, R172.reuse, R186, R112 ;  /* 0x000000baac70723c */ /* 0x040fe20000041870 */
[----:B------:R-:W4:Y:S07]  /*87f0*/  LDSM.16.MT88.4 R184, [R229+0xe000] ;  /* 0x00e00000e5b8783b */ /* 0x000f2e0000004200 */
[----:B------:R5:W2:Y:S03]  /*8800*/  MUFU.EX2 R247, R21 ;  /* 0x0000001500f77308 */ /* 0x000aa60000000800 */
[----:B------:R-:W-:Y:S02]  /*8810*/  MOV R208, R225 ;  /* 0x000000e100d07202 */ /* 0x000fe40000000f00 */
[----:B------:R-:W-:Y:S05]  /*8820*/  MOV R209, R218 ;  /* 0x000000da00d17202 */ /* 0x000fea0000000f00 */
[----:B------:R2:W-:Y:S01]  /*8830*/  MUFU.EX2 R225, R22 ;  /* 0x0000001600e17308 */ /* 0x0005e20000000800 */
[----:B-1----:R-:W-:Y:S01]  /*8840*/  FMUL.FTZ R25, R165, R197 ;  /* 0x000000c5a5197220 */ /* 0x002fe20000410000 */
[-C--:B---3--:R-:W-:Y:S08]  /*8850*/  HMMA.16816.F32.BF16 R116, R172, R180.reuse, R116 ;  /* 0x000000b4ac74723c */ /* 0x088ff00000041874 */
[----:B------:R-:W-:Y:S03]  /*8860*/  MUFU.EX2 R197, R40 ;  /* 0x0000002800c57308 */ /* 0x000fe60000000800 */
[----:B-----5:R-:W-:Y:S01]  /*8870*/  FMUL.FTZ R21, R2, R189 ;  /* 0x000000bd02157220 */ /* 0x020fe20000410000 */
[C---:B------:R-:W-:Y:S06]  /*8880*/  HMMA.16816.F32.BF16 R120, R176.reuse, R180, R120 ;  /* 0x000000b4b078723c */ /* 0x040fec0000041878 */
[-C--:B------:R-:W-:Y:S01]  /*8890*/  HMMA.16816.F32.BF16 R124, R176, R182.reuse, R124 ;  /* 0x000000b6b07c723c */ /* 0x080fe2000004187c */
[----:B------:R1:W-:Y:S04]  /*88a0*/  MUFU.EX2 R218, R35 ;  /* 0x0000002300da7308 */ /* 0x0003e80000000800 */
[C---:B--2---:R-:W-:Y:S01]  /*88b0*/  FMUL.FTZ R22, R0.reuse, R190 ;  /* 0x000000be00167220 */ /* 0x044fe20000410000 */
[C---:B------:R-:W-:Y:S01]  /*88c0*/  HMMA.16816.F32.BF16 R128, R172.reuse, R182, R128 ;  /* 0x000000b6ac80723c */ /* 0x040fe20000041880 */
[----:B------:R-:W2:Y:S04]  /*88d0*/  LDSM.16.MT88.4 R180, [R231+0xe000] ;  /* 0x00e00000e7b4783b */ /* 0x000ea80000004200 */
[----:B------:R3:W-:Y:S01]  /*88e0*/  MUFU.EX2 R251, R28 ;  /* 0x0000001c00fb7308 */ /* 0x0007e20000000800 */
[-C--:B----4-:R-:W-:Y:S09]  /*88f0*/  HMMA.16816.F32.BF16 R132, R172, R184.reuse, R132 ;  /* 0x000000b8ac84723c */ /* 0x090ff20000041884 */
[----:B------:R4:W-:Y:S01]  /*8900*/  MUFU.EX2 R249, R31 ;  /* 0x0000001f00f97308 */ /* 0x0009e20000000800 */
[C---:B------:R-:W-:Y:S04]  /*8910*/  HMMA.16816.F32.BF16 R136, R176.reuse, R184, R136 ;  /* 0x000000b8b088723c */ /* 0x040fe80000041888 */
[C---:B-1----:R-:W-:Y:S03]  /*8920*/  FMUL.FTZ R35, R0.reuse, R195 ;  /* 0x000000c300237220 */ /* 0x042fe60000410000 */
[--C-:B------:R-:W-:Y:S01]  /*8930*/  FFMA.FTZ R184, R23, UR4, -R212.reuse ;  /* 0x0000000417b87c23 */ /* 0x100fe200080108d4 */
[----:B------:R-:W-:Y:S01]  /*8940*/  FMUL.FTZ R23, R0, R191 ;  /* 0x000000bf00177220 */ /* 0x000fe20000410000 */
[----:B------:R1:W-:Y:S01]  /*8950*/  MUFU.EX2 R195, R30 ;  /* 0x0000001e00c37308 */ /* 0x0003e20000000800 */
[----:B------:R-:W-:Y:S01]  /*8960*/  LDSM.16.MT88.4 R188, [R229+0xc800] ;  /* 0x00c80000e5bc783b */ /* 0x000fe20000004200 */
[----:B---3--:R-:W-:Y:S01]  /*8970*/  FMUL.FTZ R28, R165, R200 ;  /* 0x000000c8a51c7220 */ /* 0x008fe20000410000 */
[----:B------:R-:W-:Y:S01]  /*8980*/  MOV R200, R193 ;  /* 0x000000c100c87202 */ /* 0x000fe20000000f00 */
[--C-:B------:R-:W-:Y:S02]  /*8990*/  FFMA.FTZ R193, R53, UR4, -R169.reuse ;  /* 0x0000000435c17c23 */ /* 0x100fe400080108a9 */
[-C--:B------:R-:W-:Y:S04]  /*89a0*/  HMMA.16816.F32.BF16 R20, R176, R186.reuse, R20 ;  /* 0x000000bab014723c */ /* 0x080fe80000041814 */
[----:B------:R3:W5:Y:S01]  /*89b0*/  MUFU.EX2 R220, R184 ;  /* 0x000000b800dc7308 */ /* 0x0007620000000800 */
[C---:B----4-:R-:W-:Y:S01]  /*89c0*/  FMUL.FTZ R31, R3.reuse, R203 ;  /* 0x000000cb031f7220 */ /* 0x050fe20000410000 */
[----:B------:R-:W-:Y:S01]  /*89d0*/  MOV R203, R210 ;  /* 0x000000d200cb7202 */ /* 0x000fe20000000f00 */
[C---:B------:R-:W-:Y:S04]  /*89e0*/  HMMA.16816.F32.BF16 R140, R172.reuse, R186, R140 ;  /* 0x000000baac8c723c */ /* 0x040fe8000004188c */
[----:B-1----:R-:W-:Y:S01]  /*89f0*/  FMUL.FTZ R30, R3, R202 ;  /* 0x000000ca031e7220 */ /* 0x002fe20000410000 */
[----:B------:R-:W-:Y:S01]  /*8a00*/  MOV R202, R192 ;  /* 0x000000c000ca7202 */ /* 0x000fe20000000f00 */
[--C-:B------:R-:W-:Y:S01]  /*8a10*/  FFMA.FTZ R192, R52, UR4, -R169.reuse ;  /* 0x0000000434c07c23 */ /* 0x100fe200080108a9 */
[-C--:B--2---:R-:W-:Y:S04]  /*8a20*/  HMMA.16816.F32.BF16 R144, R172, R180.reuse, R144 ;  /* 0x000000b4ac90723c */ /* 0x084fe80000041890 */
[----:B------:R-:W-:Y:S01]  /*8a30*/  FFMA.FTZ R169, R65, UR4, -R169 ;  /* 0x0000000441a97c23 */ /* 0x000fe200080108a9 */
[----:B------:R-:W-:Y:S01]  /*8a40*/  MOV R65, R247 ;  /* 0x000000f700417202 */ /* 0x000fe20000000f00 */
[----:B---3--:R-:W1:Y:S01]  /*8a50*/  LDSM.16.MT88.4 R184, [R230+0xe000] ;  /* 0x00e00000e6b8783b */ /* 0x008e620000004200 */
[C---:B------:R-:W-:Y:S01]  /*8a60*/  HMMA.16816.F32.BF16 R148, R176.reuse, R180, R148 ;  /* 0x000000b4b094723c */ /* 0x040fe20000041894 */
[----:B------:R-:W-:Y:S03]  /*8a70*/  MUFU.EX2 R247, R39 ;  /* 0x0000002700f77308 */ /* 0x000fe60000000800 */
[----:B------:R-:W-:Y:S02]  /*8a80*/  MOV R210, R205 ;  /* 0x000000cd00d27202 */ /* 0x000fe40000000f00 */
[-C--:B------:R-:W-:Y:S05]  /*8a90*/  HMMA.16816.F32.BF16 R32, R176, R182.reuse, R32 ;  /* 0x000000b6b020723c */ /* 0x080fea0000041820 */
[--C-:B------:R-:W-:Y:S01]  /*8aa0*/  FFMA.FTZ R180, R27, UR4, -R213.reuse ;  /* 0x000000041bb47c23 */ /* 0x100fe200080108d5 */
[C---:B------:R-:W-:Y:S03]  /*8ab0*/  HMMA.16816.F32.BF16 R152, R172.reuse, R182, R152 ;  /* 0x000000b6ac98723c */ /* 0x040fe60000041898 */
[----:B------:R2:W3:Y:S02]  /*8ac0*/  MUFU.EX2 R252, R180 ;  /* 0x000000b400fc7308 */ /* 0x0004e40000000800 */
[----:B------:R-:W-:Y:S01]  /*8ad0*/  FMUL.FTZ R27, R3, R199 ;  /* 0x000000c7031b7220 */ /* 0x000fe20000410000 */
[----:B------:R-:W-:Y:S01]  /*8ae0*/  FFMA.FTZ R213, R63, UR4, -R213 ;  /* 0x000000043fd57c23 */ /* 0x000fe200080108d5 */
[----:B------:R-:W-:Y:S06]  /*8af0*/  MOV R205, R226 ;  /* 0x000000e200cd7202 */ /* 0x000fec0000000f00 */
[----:B------:R4:W-:Y:S10]  /*8b00*/  MUFU.EX2 R199, R38 ;  /* 0x0000002600c77308 */ /* 0x0009f40000000800 */
[----:B------:R-:W-:Y:S01]  /*8b10*/  MUFU.EX2 R226, R48 ;  /* 0x0000003000e27308 */ /* 0x000fe20000000800 */
[----:B--2---:R-:W2:Y:S01]  /*8b20*/  LDSM.16.MT88.4 R180, [R228+0xc800] ;  /* 0x00c80000e4b4783b */ /* 0x004ea20000004200 */
[-C--:B-1----:R-:W-:Y:S07]  /*8b30*/  HMMA.16816.F32.BF16 R24, R172, R184.reuse, R24 ;  /* 0x000000b8ac18723c */ /* 0x082fee0000041818 */
[----:B----4-:R-:W-:Y:S01]  /*8b40*/  LDSM.16.MT88.4 R36, [R230+0xe800] ;  /* 0x00e80000e624783b */ /* 0x010fe20000004200 */
[----:B------:R-:W-:Y:S01]  /*8b50*/  MUFU.EX2 R213, R213 ;  /* 0x000000d500d57308 */ /* 0x000fe20000000800 */
[C---:B------:R-:W-:Y:S06]  /*8b60*/  HMMA.16816.F32.BF16 R156, R176.reuse, R184, R156 ;  /* 0x000000b8b09c723c */ /* 0x040fec000004189c */
[-C--:B------:R-:W-:Y:S06]  /*8b70*/  HMMA.16816.F32.BF16 R160, R176, R186.reuse, R160 ;  /* 0x000000bab0a0723c */ /* 0x080fec00000418a0 */
[----:B------:R-:W-:Y:S01]  /*8b80*/  HMMA.16816.F32.BF16 R28, R172, R186, R28 ;  /* 0x000000baac1c723c */ /* 0x000fe2000004181c */
[----:B------:R-:W-:Y:S04]  /*8b90*/  LDSM.16.MT88.4 R184, [R230+0xc800] ;  /* 0x00c80000e6b8783b */ /* 0x000fe80000004200 */
[----:B------:R-:W-:Y:S02]  /*8ba0*/  F2FP.BF16.F32.PACK_AB R176, R200, R224 ;  /* 0x000000e0c8b0723e */ /* 0x000fe400000010ff */
[----:B------:R-:W-:Y:S04]  /*8bb0*/  F2FP.BF16.F32.PACK_AB R172, R65, R64 ;  /* 0x0000004041ac723e */ /* 0x000fe800000010ff */
[----:B-----5:R-:W-:Y:S02]  /*8bc0*/  F2FP.BF16.F32.PACK_AB R173, R220, R225 ;  /* 0x000000e1dcad723e */ /* 0x020fe400000010ff */
[----:B------:R-:W-:Y:S02]  /*8bd0*/  F2FP.BF16.F32.PACK_AB R174, R203, R201 ;  /* 0x000000c9cbae723e */ /* 0x000fe400000010ff */
[----:B------:R-:W-:Y:S02]  /*8be0*/  F2FP.BF16.F32.PACK_AB R175, R218, R202 ;  /* 0x000000cadaaf723e */ /* 0x000fe400000010ff */
[----:B---3--:R-:W-:Y:S02]  /*8bf0*/  F2FP.BF16.F32.PACK_AB R177, R252, R223 ;  /* 0x000000dffcb1723e */ /* 0x008fe400000010ff */
[----:B------:R-:W-:Y:S02]  /*8c00*/  F2FP.BF16.F32.PACK_AB R178, R250, R251 ;  /* 0x000000fbfab2723e */ /* 0x000fe400000010ff */
[----:B------:R-:W-:Y:S01]  /*8c10*/  F2FP.BF16.F32.PACK_AB R179, R249, R195 ;  /* 0x000000c3f9b3723e */ /* 0x000fe200000010ff */
[-C--:B--2---:R-:W-:Y:S06]  /*8c20*/  HMMA.16816.F32.BF16 R4, R172, R180.reuse, R4 ;  /* 0x000000b4ac04723c */ /* 0x084fec0000041804 */
[C---:B------:R-:W-:Y:S06]  /*8c30*/  HMMA.16816.F32.BF16 R8, R176.reuse, R180, R8 ;  /* 0x000000b4b008723c */ /* 0x040fec0000041808 */
[-C--:B------:R-:W-:Y:S06]  /*8c40*/  HMMA.16816.F32.BF16 R12, R176, R182.reuse, R12 ;  /* 0x000000b6b00c723c */ /* 0x080fec000004180c */
[C---:B------:R-:W-:Y:S01]  /*8c50*/  HMMA.16816.F32.BF16 R16, R172.reuse, R182, R16 ;  /* 0x000000b6ac10723c */ /* 0x040fe20000041810 */
[----:B------:R-:W1:Y:S05]  /*8c60*/  LDSM.16.MT88.4 R180, [R231+0xc800] ;  /* 0x00c80000e7b4783b */ /* 0x000e6a0000004200 */
[-C--:B------:R-:W-:Y:S06]  /*8c70*/  HMMA.16816.F32.BF16 R68, R172, R188.reuse, R68 ;  /* 0x000000bcac44723c */ /* 0x080fec0000041844 */
[C---:B------:R-:W-:Y:S06]  /*8c80*/  HMMA.16816.F32.BF16 R72, R176.reuse, R188, R72 ;  /* 0x000000bcb048723c */ /* 0x040fec0000041848 */
[-C--:B------:R-:W-:Y:S05]  /*8c90*/  HMMA.16816.F32.BF16 R76, R176, R190.reuse, R76 ;  /* 0x000000beb04c723c */ /* 0x080fea000004184c */
[----:B------:R-:W-:Y:S01]  /*8ca0*/  MOV R189, R223 ;  /* 0x000000df00bd7202 */ /* 0x000fe20000000f00 */
[C---:B------:R-:W-:Y:S01]  /*8cb0*/  HMMA.16816.F32.BF16 R80, R172.reuse, R190, R80 ;  /* 0x000000beac50723c */ /* 0x040fe20000041850 */
[----:B------:R-:W2:Y:S04]  /*8cc0*/  MUFU.EX2 R223, R41 ;  /* 0x0000002900df7308 */ /* 0x000ea80000000800 */
[----:B------:R-:W-:Y:S02]  /*8cd0*/  MOV R188, R224 ;  /* 0x000000e000bc7202 */ /* 0x000fe40000000f00 */
[----:B------:R-:W-:Y:S04]  /*8ce0*/  MOV R190, R227 ;  /* 0x000000e300be7202 */ /* 0x000fe80000000f00 */
[----:B------:R-:W-:Y:S01]  /*8cf0*/  MUFU.EX2 R227, R49 ;  /* 0x0000003100e37308 */ /* 0x000fe20000000800 */
[----:B------:R-:W-:Y:S01]  /*8d00*/  MOV R191, R225 ;  /* 0x000000e100bf7202 */ /* 0x000fe20000000f00 */
[-C--:B-1----:R-:W-:Y:S08]  /*8d10*/  HMMA.16816.F32.BF16 R84, R172, R180.reuse, R84 ;  /* 0x000000b4ac54723c */ /* 0x082ff00000041854 */
[----:B------:R-:W-:Y:S01]  /*8d20*/  MUFU.EX2 R224, R50 ;  /* 0x0000003200e07308 */ /* 0x000fe20000000800 */
[C---:B------:R-:W-:Y:S09]  /*8d30*/  HMMA.16816.F32.BF16 R88, R176.reuse, R180, R88 ;  /* 0x000000b4b058723c */ /* 0x040ff20000041858 */
[----:B------:R1:W-:Y:S01]  /*8d40*/  MUFU.EX2 R225, R51 ;  /* 0x0000003300e17308 */ /* 0x0003e20000000800 */
[-C--:B------:R-:W-:Y:S06]  /*8d50*/  HMMA.16816.F32.BF16 R92, R176, R182.reuse, R92 ;  /* 0x000000b6b05c723c */ /* 0x080fec000004185c */
[C---:B------:R-:W-:Y:S01]  /*8d60*/  HMMA.16816.F32.BF16 R96, R172.reuse, R182, R96 ;  /* 0x000000b6ac60723c */ /* 0x040fe20000041860 */
[----:B------:R-:W3:Y:S05]  /*8d70*/  LDSM.16.MT88.4 R180, [R228+0xe800] ;  /* 0x00e80000e4b4783b */ /* 0x000eea0000004200 */
[-C--:B------:R-:W-:Y:S03]  /*8d80*/  HMMA.16816.F32.BF16 R100, R172, R184.reuse, R100 ;  /* 0x000000b8ac64723c */ /* 0x080fe60000041864 */
[----:B-1----:R-:W-:Y:S03]  /*8d90*/  LDSM.16.MT88.4 R48, [R229+0xd000] ;  /* 0x00d00000e530783b */ /* 0x002fe60000004200 */
[C---:B------:R-:W-:Y:S06]  /*8da0*/  HMMA.16816.F32.BF16 R104, R176.reuse, R184, R104 ;  /* 0x000000b8b068723c */ /* 0x040fec0000041868 */
[-C--:B------:R-:W-:Y:S06]  /*8db0*/  HMMA.16816.F32.BF16 R108, R176, R186.reuse, R108 ;  /* 0x000000bab06c723c */ /* 0x080fec000004186c */
[C---:B------:R-:W-:Y:S01]  /*8dc0*/  HMMA.16816.F32.BF16 R112, R172.reuse, R186, R112 ;  /* 0x000000baac70723c */ /* 0x040fe20000041870 */
[----:B------:R-:W1:Y:S05]  /*8dd0*/  LDSM.16.MT88.4 R184, [R229+0xe800] ;  /* 0x00e80000e5b8783b */ /* 0x000e6a0000004200 */
[-C--:B---3--:R-:W-:Y:S06]  /*8de0*/  HMMA.16816.F32.BF16 R116, R172, R180.reuse, R116 ;  /* 0x000000b4ac74723c */ /* 0x088fec0000041874 */
[C---:B------:R-:W-:Y:S06]  /*8df0*/  HMMA.16816.F32.BF16 R120, R176.reuse, R180, R120 ;  /* 0x000000b4b078723c */ /* 0x040fec0000041878 */
[-C--:B------:R-:W-:Y:S06]  /*8e00*/  HMMA.16816.F32.BF16 R124, R176, R182.reuse, R124 ;  /* 0x000000b6b07c723c */ /* 0x080fec000004187c */
[C---:B------:R-:W-:Y:S01]  /*8e10*/  HMMA.16816.F32.BF16 R128, R172.reuse, R182, R128 ;  /* 0x000000b6ac80723c */ /* 0x040fe20000041880 */
[----:B------:R-:W3:Y:S05]  /*8e20*/  LDSM.16.MT88.4 R180, [R231+0xe800] ;  /* 0x00e80000e7b4783b */ /* 0x000eea0000004200 */
[-C--:B-1----:R-:W-:Y:S06]  /*8e30*/  HMMA.16816.F32.BF16 R132, R172, R184.reuse, R132 ;  /* 0x000000b8ac84723c */ /* 0x082fec0000041884 */
[C---:B------:R-:W-:Y:S06]  /*8e40*/  HMMA.16816.F32.BF16 R136, R176.reuse, R184, R136 ;  /* 0x000000b8b088723c */ /* 0x040fec0000041888 */
[-C--:B------:R-:W-:Y:S05]  /*8e50*/  HMMA.16816.F32.BF16 R20, R176, R186.reuse, R20 ;  /* 0x000000bab014723c */ /* 0x080fea0000041814 */
[----:B------:R-:W-:Y:S01]  /*8e60*/  MOV R185, R222 ;  /* 0x000000de00b97202 */ /* 0x000fe20000000f00 */
[C---:B------:R-:W-:Y:S01]  /*8e70*/  HMMA.16816.F32.BF16 R140, R172.reuse, R186, R140 ;  /* 0x000000baac8c723c */ /* 0x040fe2000004188c */
[----:B------:R1:W4:Y:S04]  /*8e80*/  MUFU.EX2 R222, R43 ;  /* 0x0000002b00de7308 */ /* 0x0003280000000800 */
[----:B------:R-:W-:Y:S02]  /*8e90*/  MOV R184, R221 ;  /* 0x000000dd00b87202 */ /* 0x000fe40000000f00 */
[----:B------:R-:W-:Y:S04]  /*8ea0*/  MOV R186, R219 ;  /* 0x000000db00ba7202 */ /* 0x000fe80000000f00 */
[----:B------:R2:W-:Y:S01]  /*8eb0*/  MUFU.EX2 R221, R44 ;  /* 0x0000002c00dd7308 */ /* 0x0005e20000000800 */
[----:B------:R-:W-:Y:S01]  /*8ec0*/  MOV R187, R220 ;  /* 0x000000dc00bb7202 */ /* 0x000fe20000000f00 */
[-C--:B---3--:R-:W-:Y:S01]  /*8ed0*/  HMMA.16816.F32.BF16 R144, R172, R180.reuse, R144 ;  /* 0x000000b4ac90723c */ /* 0x088fe20000041890 */
[----:B-1----:R-:W1:Y:S07]  /*8ee0*/  LDSM.16.MT88.4 R40, [R228+0xd000] ;  /* 0x00d00000e428783b */ /* 0x002e6e0000004200 */
[----:B------:R4:W3:Y:S01]  /*8ef0*/  MUFU.EX2 R220, R45 ;  /* 0x0000002d00dc7308 */ /* 0x0008e20000000800 */
[C---:B------:R-:W-:Y:S01]  /*8f00*/  HMMA.16816.F32.BF16 R148, R176.reuse, R180, R148 ;  /* 0x000000b4b094723c */ /* 0x040fe20000041894 */
[----:B------:R-:W5:Y:S08]  /*8f10*/  LDL.LU R180, [R1] ;  /* 0x0000000001b47983 */ /* 0x000f700000300800 */
[----:B------:R3:W-:Y:S02]  /*8f20*/  MUFU.EX2 R219, R46 ;  /* 0x0000002e00db7308 */ /* 0x0007e40000000800 */
[----:B--2---:R-:W-:Y:S01]  /*8f30*/  F2FP.BF16.F32.PACK_AB R44, R223, R197 ;  /* 0x000000c5df2c723e */ /* 0x004fe200000010ff */
[-C--:B------:R-:W-:Y:S03]  /*8f40*/  HMMA.16816.F32.BF16 R32, R176, R182.reuse, R32 ;  /* 0x000000b6b020723c */ /* 0x080fe60000041820 */
[----:B------:R-:W-:Y:S03]  /*8f50*/  MOV R181, R218 ;  /* 0x000000da00b57202 */ /* 0x000fe60000000f00 */
[C---:B------:R-:W-:Y:S01]  /*8f60*/  HMMA.16816.F32.BF16 R152, R172.reuse, R182, R152 ;  /* 0x000000b6ac98723c */ /* 0x040fe20000041898 */
[----:B------:R-:W2:Y:S01]  /*8f70*/  LDL.LU R182, [R1+0x8] ;  /* 0x0000080001b67983 */ /* 0x000ea20000300800 */
[----:B------:R-:W1:Y:S03]  /*8f80*/  MUFU.EX2 R218, R47 ;  /* 0x0000002f00da7308 */ /* 0x000e660000000800 */
[----:B------:R-:W5:Y:S01]  /*8f90*/  LDL.LU R183, [R1+0x4] ;  /* 0x0000040001b77983 */ /* 0x000f620000300800 */
[-C--:B------:R-:W-:Y:S05]  /*8fa0*/  HMMA.16816.F32.BF16 R24, R172, R36.reuse, R24 ;  /* 0x00000024ac18723c */ /* 0x080fea0000041818 */
[----:B----4-:R-:W-:Y:S01]  /*8fb0*/  F2FP.BF16.F32.PACK_AB R45, R222, R196 ;  /* 0x000000c4de2d723e */ /* 0x010fe200000010ff */
[C---:B------:R-:W-:Y:S05]  /*8fc0*/  HMMA.16816.F32.BF16 R156, R176.reuse, R36, R156 ;  /* 0x00000024b09c723c */ /* 0x040fea000004189c */
[----:B---3--:R-:W-:Y:S01]  /*8fd0*/  F2FP.BF16.F32.PACK_AB R46, R220, R221 ;  /* 0x000000dddc2e723e */ /* 0x008fe200000010ff */
[-C--:B------:R-:W-:Y:S05]  /*8fe0*/  HMMA.16816.F32.BF16 R160, R176, R38.reuse, R160 ;  /* 0x00000026b0a0723c */ /* 0x080fea00000418a0 */
[----:B-1----:R-:W-:Y:S01]  /*8ff0*/  F2FP.BF16.F32.PACK_AB R47, R218, R219 ;  /* 0x000000dbda2f723e */ /* 0x002fe200000010ff */
[----:B------:R-:W-:Y:S05]  /*9000*/  HMMA.16816.F32.BF16 R28, R172, R38, R28 ;  /* 0x00000026ac1c723c */ /* 0x000fea000004181c */
[----:B------:R-:W-:Y:S01]  /*9010*/  F2FP.BF16.F32.PACK_AB R36, R248, R198 ;  /* 0x000000c6f824723e */ /* 0x000fe200000010ff */
[--C-:B------:R-:W-:Y:S01]  /*9020*/  FFMA.FTZ R176, R54, UR4, -R212.reuse ;  /* 0x0000000436b07c23 */ /* 0x100fe200080108d4 */
[----:B------:R-:W-:Y:S01]  /*9030*/  MOV R173, R184 ;  /* 0x000000b800ad7202 */ /* 0x000fe20000000f00 */
[--C-:B------:R-:W-:Y:S02]  /*9040*/  FFMA.FTZ R177, R55, UR4, -R212.reuse ;  /* 0x0000000437b17c23 */ /* 0x100fe400080108d4 */
[----:B------:R-:W1:Y:S01]  /*9050*/  LDSM.16.MT88.4 R52, [R231+0xd000] ;  /* 0x00d00000e734783b */ /* 0x000e620000004200 */
[----:B------:R-:W-:Y:S01]  /*9060*/  MOV R184, R210 ;  /* 0x000000d200b87202 */ /* 0x000fe20000000f00 */
[--C-:B------:R-:W-:Y:S01]  /*9070*/  FFMA.FTZ R178, R66, UR4, -R212.reuse ;  /* 0x0000000442b27c23 */ /* 0x100fe200080108d4 */
[----:B------:R-:W-:Y:S01]  /*9080*/  MOV R210, R211 ;  /* 0x000000d300d27202 */ /* 0x000fe20000000f00 */
[----:B------:R-:W-:Y:S01]  /*9090*/  FFMA.FTZ R212, R67, UR4, -R212 ;  /* 0x0000000443d47c23 */ /* 0x000fe200080108d4 */
[----:B------:R-:W-:Y:S02]  /*90a0*/  MOV R211, R208 ;  /* 0x000000d000d37202 */ /* 0x000fe40000000f00 */
[----:B------:R-:W-:Y:S02]  /*90b0*/  MOV R175, R186 ;  /* 0x000000ba00af7202 */ /* 0x000fe40000000f00 */
[----:B------:R-:W-:Y:S01]  /*90c0*/  MOV R186, R211 ;  /* 0x000000d300ba7202 */ /* 0x000fe20000000f00 */
[----:B------:R-:W-:Y:S01]  /*90d0*/  MUFU.EX2 R212, R212 ;  /* 0x000000d400d47308 */ /* 0x000fe20000000800 */
[----:B------:R-:W-:Y:S02]  /*90e0*/  F2FP.BF16.F32.PACK_AB R37, R247, R199 ;  /* 0x000000c7f725723e */ /* 0x000fe400000010ff */
[----:B------:R-:W-:Y:S02]  /*90f0*/  F2FP.BF16.F32.PACK_AB R38, R227, R226 ;  /* 0x000000e2e326723e */ /* 0x000fe400000010ff */
[----:B------:R-:W-:Y:S02]  /*9100*/  F2FP.BF16.F32.PACK_AB R39, R225, R224 ;  /* 0x000000e0e127723e */ /* 0x000fe400000010ff */
[----:B------:R-:W-:Y:S03]  /*9110*/  MOV R179, R181 ;  /* 0x000000b500b37202 */ /* 0x000fe60000000f00 */
[----:B------:R3:W-:Y:S01]  /*9120*/  MUFU.EX2 R211, R169 ;  /* 0x000000a900d37308 */ /* 0x0007e20000000800 */
[----:B------:R-:W-:Y:S02]  /*9130*/  MOV R172, R185 ;  /* 0x000000b900ac7202 */ /* 0x000fe40000000f00 */
[----:B------:R-:W-:Y:S01]  /*9140*/  MOV R185, R64 ;  /* 0x0000004000b97202 */ /* 0x000fe20000000f00 */
[-C--:B------:R-:W-:Y:S05]  /*9150*/  HMMA.16816.F32.BF16 R4, R36, R40.reuse, R4 ;  /* 0x000000282404723c */ /* 0x080fea0000041804 */
[----:B------:R-:W-:Y:S01]  /*9160*/  MOV R208, R209 ;  /* 0x000000d100d07202 */ /* 0x000fe20000000f00 */
[C---:B------:R-:W-:Y:S05]  /*9170*/  HMMA.16816.F32.BF16 R8, R44.reuse, R40, R8 ;  /* 0x000000282c08723c */ /* 0x040fea0000041808 */
[----:B------:R-:W-:Y:S01]  /*9180*/  MOV R174, R187 ;  /* 0x000000bb00ae7202 */ /* 0x000fe20000000f00 */
[-C--:B------:R-:W-:Y:S01]  /*9190*/  HMMA.16816.F32.BF16 R12, R44, R42.reuse, R12 ;  /* 0x0000002a2c0c723c */ /* 0x080fe2000004180c */
[----:B---3--:R-:W3:Y:S04]  /*91a0*/  LDL.LU R169, [R1+0xc] ;  /* 0x00000c0001a97983 */ /* 0x008ee80000300800 */
[----:B------:R-:W-:Y:S01]  /*91b0*/  MOV R187, R190 ;  /* 0x000000be00bb7202 */ /* 0x000fe20000000f00 */
[C---:B------:R-:W-:Y:S01]  /*91c0*/  HMMA.16816.F32.BF16 R16, R36.reuse, R42, R16 ;  /* 0x0000002a2410723c */ /* 0x040fe20000041810 */
[----:B------:R-:W-:Y:S04]  /*91d0*/  LDSM.16.MT88.4 R40, [R228+0xf000] ;  /* 0x00f00000e428783b */ /* 0x000fe80000004200 */
[----:B------:R-:W-:Y:S01]  /*91e0*/  MOV R190, R65 ;  /* 0x0000004100be7202 */ /* 0x000fe20000000f00 */
[-C--:B------:R-:W-:Y:S03]  /*91f0*/  HMMA.16816.F32.BF16 R68, R36, R48.reuse, R68 ;  /* 0x000000302444723c */ /* 0x080fe60000041844 */
[----:B------:R-:W4:Y:S02]  /*9200*/  LDSM.16.MT88.4 R64, [R230+0xd000] ;  /* 0x00d00000e640783b */ /* 0x000f240000004200 */
[----:B------:R-:W-:Y:S01]  /*9210*/  MOV R209, R217 ;  /* 0x000000d900d17202 */ /* 0x000fe20000000f00 */
[C---:B------:R-:W-:Y:S01]  /*9220*/  HMMA.16816.F32.BF16 R72, R44.reuse, R48, R72 ;  /* 0x000000302c48723c */ /* 0x040fe20000041848 */
[----:B------:R1:W-:Y:S05]  /*9230*/  MUFU.EX2 R217, R192 ;  /* 0x000000c000d97308 */ /* 0x0003ea0000000800 */
[-C--:B------:R-:W-:Y:S06]  /*9240*/  HMMA.16816.F32.BF16 R76, R44, R50.reuse, R76 ;  /* 0x000000322c4c723c */ /* 0x080fec000004184c */
[C---:B------:R-:W-:Y:S01]  /*9250*/  HMMA.16816.F32.BF16 R80, R36.reuse, R50, R80 ;  /* 0x000000322450723c */ /* 0x040fe20000041850 */
[----:B------:R-:W4:Y:S05]  /*9260*/  LDSM.16.MT88.4 R48, [R229+0xf000] ;  /* 0x00f00000e530783b */ /* 0x000f2a0000004200 */
[-C--:B-1----:R-:W-:Y:S05]  /*9270*/  HMMA.16816.F32.BF16 R84, R36, R52.reuse, R84 ;  /* 0x000000342454723c */ /* 0x082fea0000041854 */
[----:B------:R-:W-:Y:S01]  /*9280*/  MOV R192, R187 ;  /* 0x000000bb00c07202 */ /* 0x000fe20000000f00 */
[C---:B------:R-:W-:Y:S05]  /*9290*/  HMMA.16816.F32.BF16 R88, R44.reuse, R52, R88 ;  /* 0x000000342c58723c */ /* 0x040fea0000041858 */
[----:B------:R-:W-:Y:S01]  /*92a0*/  MOV R187, R210 ;  /* 0x000000d200bb7202 */ /* 0x000fe20000000f00 */
[-C--:B------:R-:W-:Y:S01]  /*92b0*/  HMMA.16816.F32.BF16 R92, R44, R54.reuse, R92 ;  /* 0x000000362c5c723c */ /* 0x080fe2000004185c */
[----:B------:R1:W-:Y:S05]  /*92c0*/  MUFU.EX2 R210, R194 ;  /* 0x000000c200d27308 */ /* 0x0003ea0000000800 */
[C---:B------:R-:W-:Y:S01]  /*92d0*/  HMMA.16816.F32.BF16 R96, R36.reuse, R54, R96 ;  /* 0x000000362460723c */ /* 0x040fe20000041860 */
[----:B------:R-:W1:Y:S05]  /*92e0*/  LDSM.16.MT88.4 R52, [R231+0xf000] ;  /* 0x00f00000e734783b */ /* 0x000e6a0000004200 */
[-C--:B----4-:R-:W-:Y:S06]  /*92f0*/  HMMA.16816.F32.BF16 R100, R36, R64.reuse, R100 ;  /* 0x000000402464723c */ /* 0x090fec0000041864 */
[C---:B------:R-:W-:Y:S05]  /*9300*/  HMMA.16816.F32.BF16 R104, R44.reuse, R64, R104 ;  /* 0x000000402c68723c */ /* 0x040fea0000041868 */
[----:B-1----:R-:W-:Y:S01]  /*9310*/  MOV R194, R207 ;  /* 0x000000cf00c27202 */ /* 0x002fe20000000f00 */
[-C--:B------:R-:W-:Y:S01]  /*9320*/  HMMA.16816.F32.BF16 R108, R44, R66.reuse, R108 ;  /* 0x000000422c6c723c */ /* 0x080fe2000004186c */
[----:B------:R-:W-:Y:S05]  /*9330*/  MUFU.EX2 R207, R57 ;  /* 0x0000003900cf7308 */ /* 0x000fea0000000800 */
[C---:B------:R-:W-:Y:S01]  /*9340*/  HMMA.16816.F32.BF16 R112, R36.reuse, R66, R112 ;  /* 0x000000422470723c */ /* 0x040fe20000041870 */
[----:B------:R-:W1:Y:S05]  /*9350*/  LDSM.16.MT88.4 R64, [R230+0xf000] ;  /* 0x00f00000e640783b */ /* 0x000e6a0000004200 */
[-C--:B------:R-:W-:Y:S06]  /*9360*/  HMMA.16816.F32.BF16 R116, R36, R40.reuse, R116 ;  /* 0x000000282474723c */ /* 0x080fec0000041874 */
[C---:B------:R-:W-:Y:S06]  /*9370*/  HMMA.16816.F32.BF16 R120, R44.reuse, R40, R120 ;  /* 0x000000282c78723c */ /* 0x040fec0000041878 */
[-C--:B------:R-:W-:Y:S06]  /*9380*/  HMMA.16816.F32.BF16 R124, R44, R42.reuse, R124 ;  /* 0x0000002a2c7c723c */ /* 0x080fec000004187c */
[C---:B------:R-:W-:Y:S01]  /*9390*/  HMMA.16816.F32.BF16 R128, R36.reuse, R42, R128 ;  /* 0x0000002a2480723c */ /* 0x040fe20000041880 */
[----:B------:R-:W-:Y:S05]  /*93a0*/  LDSM.16.MT88.4 R40, [R229+0xd800] ;  /* 0x00d80000e528783b */ /* 0x000fea0000004200 */
        /* <DEDUP_REMOVED lines=10> */
[-C--:B-1----:R-:W-:Y:S06]  /*9450*/  HMMA.16816.F32.BF16 R24, R36, R64.reuse, R24 ;  /* 0x000000402418723c */ /* 0x082fec0000041818 */
[C---:B------:R-:W-:Y:S06]  /*9460*/  HMMA.16816.F32.BF16 R156, R44.reuse, R64, R156 ;  /* 0x000000402c9c723c */ /* 0x040fec000004189c */
[-C--:B------:R-:W-:Y:S01]  /*9470*/  HMMA.16816.F32.BF16 R160, R44, R66.reuse, R160 ;  /* 0x000000422ca0723c */ /* 0x080fe200000418a0 */
[----:B------:R-:W-:Y:S05]  /*9480*/  LDSM.16.MT88.4 R44, [R229+0xf800] ;  /* 0x00f80000e52c783b */ /* 0x000fea0000004200 */
[----:B------:R-:W-:Y:S07]  /*9490*/  HMMA.16816.F32.BF16 R28, R36, R66, R28 ;  /* 0x00000042241c723c */ /* 0x000fee000004181c */
[----:B------:R-:W-:Y:S04]  /*94a0*/  MOV R66, R203 ;  /* 0x000000cb00427202 */ /* 0x000fe80000000f00 */
[----:B------:R-:W-:Y:S01]  /*94b0*/  MOV R67, R179 ;  /* 0x000000b300437202 */ /* 0x000fe20000000f00 */
[----:B--2---:R-:W-:Y:S02]  /*94c0*/  FFMA.FTZ R165, R165, R182, R216 ;  /* 0x000000b6a5a57223 */ /* 0x004fe400000100d8 */
[----:B------:R1:W-:Y:S01]  /*94d0*/  MUFU.EX2 R216, R193 ;  /* 0x000000c100d87308 */ /* 0x0003e20000000800 */
[----:B-----5:R-:W-:Y:S01]  /*94e0*/  FFMA.FTZ R61, R3, R183, R215 ;  /* 0x000000b7033d7223 */ /* 0x020fe200000100d7 */
[----:B------:R-:W-:Y:S01]  /*94f0*/  FFMA.FTZ R3, R2, R180, R214 ;  /* 0x000000b402037223 */ /* 0x000fe200000100d6 */
[----:B------:R-:W-:Y:S01]  /*9500*/  MOV R2, R204 ;  /* 0x000000cc00027202 */ /* 0x000fe20000000f00 */
[----:B------:R-:W2:Y:S06]  /*9510*/  LDSM.16.MT88.4 R180, [R228+0xd800] ;  /* 0x00d80000e4b4783b */ /* 0x000eac0000004200 */
[----:B------:R4:W-:Y:S01]  /*9520*/  MUFU.EX2 R215, R176 ;  /* 0x000000b000d77308 */ /* 0x0009e20000000800 */
[----:B------:R-:W-:Y:S09]  /*9530*/  FADD.FTZ R2, R2, R165 ;  /* 0x000000a502027221 */ /* 0x000ff20000010000 */
[----:B------:R5:W5:Y:S01]  /*9540*/  MUFU.EX2 R214, R177 ;  /* 0x000000b100d67308 */ /* 0x000b620000000800 */
[----:B-1----:R-:W-:Y:S05]  /*9550*/  MOV R193, R208 ;  /* 0x000000d000c17202 */ /* 0x002fea0000000f00 */
[----:B------:R-:W-:Y:S01]  /*9560*/  FADD.FTZ R2, R193, R2 ;  /* 0x00000002c1027221 */ /* 0x000fe20000010000 */
[----:B------:R-:W-:Y:S03]  /*9570*/  MOV R193, R201 ;  /* 0x000000c900c17202 */ /* 0x000fe60000000f00 */
[----:B------:R1:W-:Y:S01]  /*9580*/  MUFU.EX2 R204, R60 ;  /* 0x0000003c00cc7308 */ /* 0x0003e20000000800 */
[----:B----4-:R-:W-:Y:S01]  /*9590*/  MOV R176, R209 ;  /* 0x000000d100b07202 */ /* 0x010fe20000000f00 */
[----:B------:R-:W-:Y:S01]  /*95a0*/  FADD.FTZ R64, R175, R2 ;  /* 0x00000002af407221 */ /* 0x000fe20000010000 */
[----:B------:R-:W-:Y:S07]  /*95b0*/  MOV R2, R184 ;  /* 0x000000b800027202 */ /* 0x000fee0000000f00 */
[----:B------:R4:W2:Y:S01]  /*95c0*/  MUFU.EX2 R209, R178 ;  /* 0x000000b200d17308 */ /* 0x0008a20000000800 */
[----:B-----5:R-:W-:Y:S02]  /*95d0*/  MOV R177, R206 ;  /* 0x000000ce00b17202 */ /* 0x020fe40000000f00 */
[----:B------:R-:W-:Y:S03]  /*95e0*/  F2FP.BF16.F32.PACK_AB R201, R214, R215 ;  /* 0x000000d7d6c9723e */ /* 0x000fe600000010ff */
[----:B------:R-:W-:Y:S04]  /*95f0*/  FADD.FTZ R3, R177, R3 ;  /* 0x00000003b1037221 */ /* 0x000fe80000010000 */
[----:B------:R-:W5:Y:S01]  /*9600*/  MUFU.EX2 R208, R56 ;  /* 0x0000003800d07308 */ /* 0x000f620000000800 */
[----:B-1----:R-:W-:Y:S01]  /*9610*/  FADD.FTZ R60, R194, R61 ;  /* 0x0000003dc23c7221 */ /* 0x002fe20000010000 */
[----:B------:R-:W-:Y:S01]  /*9620*/  MOV R194, R200 ;  /* 0x000000c800c27202 */ /* 0x000fe20000000f00 */
[----:B------:R-:W-:Y:S01]  /*9630*/  FADD.FTZ R65, R172, R3 ;  /* 0x00000003ac417221 */ /* 0x000fe20000010000 */
[----:B------:R-:W-:Y:S01]  /*9640*/  F2FP.BF16.F32.PACK_AB R200, R216, R217 ;  /* 0x000000d9d8c8723e */ /* 0x000fe200000010ff */
[----:B------:R-:W-:Y:S01]  /*9650*/  FADD.FTZ R165, R192, R60 ;  /* 0x0000003cc0a57221 */ /* 0x000fe20000010000 */
[----:B------:R-:W-:Y:S04]  /*9660*/  MOV R192, R202 ;  /* 0x000000ca00c07202 */ /* 0x000fe80000000f00 */
[----:B------:R-:W-:Y:S01]  /*9670*/  MUFU.EX2 R206, R58 ;  /* 0x0000003a00ce7308 */ /* 0x000fe20000000800 */
[----:B----4-:R-:W-:Y:S02]  /*9680*/  MOV R178, R205 ;  /* 0x000000cd00b27202 */ /* 0x010fe40000000f00 */
[----:B------:R-:W-:Y:S02]  /*9690*/  F2FP.BF16.F32.PACK_AB R202, R211, R210 ;  /* 0x000000d2d3ca723e */ /* 0x000fe400000010ff */
[----:B--2---:R-:W-:Y:S02]  /*96a0*/  F2FP.BF16.F32.PACK_AB R203, R212, R209 ;  /* 0x000000d1d4cb723e */ /* 0x004fe400000010ff */
[----:B------:R-:W-:Y:S03]  /*96b0*/  F2FP.BF16.F32.PACK_AB R38, R170, R204 ;  /* 0x000000ccaa26723e */ /* 0x000fe600000010ff */
[----:B------:R1:W2:Y:S01]  /*96c0*/  MUFU.EX2 R205, R59 ;  /* 0x0000003b00cd7308 */ /* 0x0002a20000000800 */
[----:B-----5:R-:W-:Y:S01]  /*96d0*/  F2FP.BF16.F32.PACK_AB R36, R207, R208 ;  /* 0x000000d0cf24723e */ /* 0x020fe200000010ff */
[----:B---3--:R-:W-:Y:S08]  /*96e0*/  FFMA.FTZ R0, R0, R169, R178 ;  /* 0x000000a900007223 */ /* 0x008ff000000100b2 */
[----:B------:R-:W3:Y:S01]  /*96f0*/  MUFU.EX2 R169, R62 ;  /* 0x0000003e00a97308 */ /* 0x000ee20000000800 */
[----:B------:R-:W-:Y:S02]  /*9700*/  FADD.FTZ R0, R176, R0 ;  /* 0x00000000b0007221 */ /* 0x000fe40000010000 */
[-C--:B------:R-:W-:Y:S01]  /*9710*/  HMMA.16816.F32.BF16 R176, R200, R180.reuse, R4 ;  /* 0x000000b4c8b0723c */ /* 0x080fe20000041804 */
[----:B-1----:R-:W1:Y:S04]  /*9720*/  LDSM.16.MT88.4 R56, [R228+0xf800] ;  /* 0x00f80000e438783b */ /* 0x002e680000004200 */
[----:B--2---:R-:W-:Y:S01]  /*9730*/  F2FP.BF16.F32.PACK_AB R37, R205, R206 ;  /* 0x000000cecd25723e */ /* 0x004fe200000010ff */
[----:B------:R-:W-:Y:S01]  /*9740*/  FADD.FTZ R3, R173, R0 ;  /* 0x00000000ad037221 */ /* 0x000fe20000010000 */
[----:B------:R-:W-:Y:S02]  /*9750*/  MOV R0, R174 ;  /* 0x000000ae00007202 */ /* 0x000fe40000000f00 */
[----:B------:R-:W-:Y:S02]  /*9760*/  LDSM.16.MT88.4 R4, [R230+0xf800] ;  /* 0x00f80000e604783b */ /* 0x000fe40000004200 */
[----:B------:R-:W-:Y:S01]  /*9770*/  FADD.FTZ R2, R2, R3 ;  /* 0x0000000302027221 */ /* 0x000fe20000010000 */
[----:B---3--:R-:W-:Y:S05]  /*9780*/  F2FP.BF16.F32.PACK_AB R39, R213, R169 ;  /* 0x000000a9d527723e */ /* 0x008fea00000010ff */
[----:B------:R-:W2:Y:S02]  /*9790*/  LDSM.16.MT88.4 R60, [R231+0xf800] ;  /* 0x00f80000e73c783b */ /* 0x000ea40000004200 */
[C---:B------:R-:W-:Y:S07]  /*97a0*/  HMMA.16816.F32.BF16 R172, R36.reuse, R180, R8 ;  /* 0x000000b424ac723c */ /* 0x040fee0000041808 */
[----:B------:R-:W-:Y:S04]  /*97b0*/  MOV R11, R0 ;  /* 0x00000000000b7202 */ /* 0x000fe80000000f00 */
[----:B------:R-:W-:Y:S02]  /*97c0*/  MOV R8, R185 ;  /* 0x000000b900087202 */ /* 0x000fe40000000f00 */
[----:B------:R-:W-:Y:S02]  /*97d0*/  MOV R0, R186 ;  /* 0x000000ba00007202 */ /* 0x000fe40000000f00 */
[----:B------:R-:W-:Y:S01]  /*97e0*/  MOV R9, R187 ;  /* 0x000000bb00097202 */ /* 0x000fe20000000f00 */
[----:B------:R-:W-:Y:S01]  /*97f0*/  FADD.FTZ R8, R8, R64 ;  /* 0x0000004008087221 */ /* 0x000fe20000010000 */
[-C--:B------:R-:W-:Y:S03]  /*9800*/  HMMA.16816.F32.BF16 R184, R36, R182.reuse, R12 ;  /* 0x000000b624b8723c */ /* 0x080fe6000004180c */
[----:B------:R-:W-:Y:S01]  /*9810*/  MOV R10, R190 ;  /* 0x000000be000a7202 */ /* 0x000fe20000000f00 */
[----:B------:R-:W-:Y:S01]  /*9820*/  FADD.FTZ R0, R0, R165 ;  /* 0x000000a500007221 */ /* 0x000fe20000010000 */
[----:B------:R-:W-:Y:S01]  /*9830*/  FADD.FTZ R9, R9, R65 ;  /* 0x0000004109097221 */ /* 0x000fe20000010000 */
[C---:B------:R-:W-:Y:S05]  /*9840*/  HMMA.16816.F32.BF16 R180, R200.reuse, R182, R16 ;  /* 0x000000b6c8b4723c */ /* 0x040fea0000041810 */
[----:B------:R-:W-:Y:S01]  /*9850*/  FADD.FTZ R10, R10, R8 ;  /* 0x000000080a0a7221 */ /* 0x000fe20000010000 */
[-C--:B------:R-:W-:Y:S05]  /*9860*/  HMMA.16816.F32.BF16 R68, R200, R40.reuse, R68 ;  /* 0x00000028c844723c */ /* 0x080fea0000041844 */
[----:B------:R-:W-:Y:S01]  /*9870*/  MOV R13, R191 ;  /* 0x000000bf000d7202 */ /* 0x000fe20000000f00 */
        /* <DEDUP_REMOVED lines=11> */
[----:B------:R-:W-:Y:S01]  /*9930*/  FADD.FTZ R8, R194, R0 ;  /* 0x00000000c2087221 */ /* 0x000fe20000010000 */
        /* <DEDUP_REMOVED lines=10> */
[-C--:B-1----:R-:W-:Y:S05]  /*99e0*/  HMMA.16816.F32.BF16 R116, R200, R56.reuse, R116 ;  /* 0x00000038c874723c */ /* 0x082fea0000041874 */
        /* <DEDUP_REMOVED lines=15> */
[-C--:B--2---:R-:W-:Y:S05]  /*9ae0*/  HMMA.16816.F32.BF16 R144, R200, R60.reuse, R144 ;  /* 0x0000003cc890723c */ /* 0x084fea0000041890 */
        /* <DEDUP_REMOVED lines=11> */
[----:B------:R-:W-:Y:S01]  /*9ba0*/  FADD.FTZ R2, R222, R3 ;  /* 0x00000003de027221 */ /* 0x000fe20000010000 */
[----:B------:R-:W-:Y:S01]  /*9bb0*/  FADD.FTZ R5, R225, R8 ;  /* 0x00000008e1057221 */ /* 0x000fe20000010000 */
[-C--:B------:R-:W-:Y:S03]  /*9bc0*/  HMMA.16816.F32.BF16 R160, R36, R6.reuse, R160 ;  /* 0x0000000624a0723c */ /* 0x080fe600000418a0 */
[----:B------:R-:W-:Y:S01]  /*9bd0*/  FADD.FTZ R3, R221, R0 ;  /* 0x00000000dd037221 */ /* 0x000fe20000010000 */
[----:B------:R-:W-:Y:S01]  /*9be0*/  FADD.FTZ R0, R219, R2 ;  /* 0x00000002db007221 */ /* 0x000fe20000010000 */
[----:B------:R-:W-:Y:S01]  /*9bf0*/  FADD.FTZ R2, R227, R9 ;  /* 0x00000009e3027221 */ /* 0x000fe20000010000 */
[----:B------:R-:W-:Y:S05]  /*9c00*/  HMMA.16816.F32.BF16 R200, R200, R6, R28 ;  /* 0x00000006c8c8723c */ /* 0x000fea000004181c */
[----:B------:R-:W-:Y:S01]  /*9c10*/  FADD.FTZ R4, R218, R0 ;  /* 0x00000000da047221 */ /* 0x000fe20000010000 */
[----:B------:R-:W-:Y:S01]  /*9c20*/  FADD.FTZ R0, R217, R2 ;  /* 0x00000002d9007221 */ /* 0x000fe20000010000 */
[----:B------:R-:W-:Y:S01]  /*9c30*/  FADD.FTZ R3, R220, R3 ;  /* 0x00000003dc037221 */ /* 0x000fe20000010000 */
[----:B------:R-:W-:Y:S03]  /*9c40*/  FADD.FTZ R2, R215, R5 ;  /* 0x00000005d7027221 */ /* 0x000fe60000010000 */
        /* <DEDUP_REMOVED lines=12> */
[----:B------:R-:W-:Y:S01]  /*9d10*/  MOV R165, R167 ;  /* 0x000000a700a57202 */ /* 0x000fe20000000f00 */
[----:B------:R-:W-:Y:S01]  /*9d20*/  STL [R1+0x8], R5 ;  /* 0x0000080501007387 */ /* 0x000fe20000100800 */
[----:B------:R-:W-:Y:S01]  /*9d30*/  FADD.FTZ R2, R170, R2 ;  /* 0x00000002aa027221 */ /* 0x000fe20000010000 */
[----:B------:R-:W-:Y:S01]  /*9d40*/  FADD.FTZ R0, R213, R0 ;  /* 0x00000000d5007221 */ /* 0x000fe20000010000 */
[----:B------:R-:W-:Y:S01]  /*9d50*/  MOV R170, R164 ;  /* 0x000000a400aa7202 */ /* 0x000fe20000000f00 */
[----:B------:R1:W-:Y:S01]  /*9d60*/  STL [R1+0x4], R3 ;  /* 0x0000040301007387 */ /* 0x0003e20000100800 */
[----:B------:R-:W-:Y:S03]  /*9d70*/  MOV R169, R166 ;  /* 0x000000a600a97202 */ /* 0x000fe60000000f00 */
[----:B------:R2:W-:Y:S04]  /*9d80*/  STL [R1], R2 ;  /* 0x0000000201007387 */ /* 0x0005e80000100800 */
[----:B------:R2:W-:Y:S01]  /*9d90*/  STL [R1+0xc], R0 ;  /* 0x00000c0001007387 */ /* 0x0005e20000100800 */
[----:B-1----:R-:W-:Y:S01]  /*9da0*/  MOV R3, R168 ;  /* 0x000000a800037202 */ /* 0x002fe20000000f00 */
[----:B------:R-:W-:Y:S06]  /*9db0*/  @P0 BRA `(.L_x_7) ;  /* 0xffffffc400d80947 */ /* 0x000fec000383ffff */
.L_x_6:
[----:B------:R-:W3:Y:S04]  /*9dc0*/  LDL.LU R8, [R1+0x8] ;  /* 0x0000080001087983 */ /* 0x000ee80000300800 */
[----:B------:R-:W4:Y:S04]  /*9dd0*/  LDL.LU R7, [R1+0x4] ;  /* 0x0000040001077983 */ /* 0x000f280000300800 */
[----:B------:R-:W2:Y:S04]  /*9de0*/  LDL.LU R6, [R1] ;  /* 0x0000000001067983 */ /* 0x000ea80000300800 */
[----:B------:R-:W2:Y:S01]  /*9df0*/  LDL.LU R5, [R1+0xc] ;  /* 0x00000c0001057983 */ /* 0x000ea20000300800 */
[----:B------:R-:W1:Y:S01]  /*9e00*/  S2UR UR8, SR_CgaCtaId ;  /* 0x00000000000879c3 */ /* 0x000e620000008800 */
[----:B------:R-:W-:Y:S01]  /*9e10*/  UISETP.NE.AND UP0, UPT, UR14, -0x1, UPT ;  /* 0xffffffff0e00788c */ /* 0x000fe2000bf05270 */
[----:B------:R-:W-:Y:S01]  /*9e20*/  IMAD.MOV.U32 R204, RZ, RZ, 0x20 ;  /* 0x00000020ffcc7424 */ /* 0x000fe200078e00ff */
[----:B------:R-:W1:Y:S01]  /*9e30*/  S2R R11, SR_TID.X ;  /* 0x00000000000b7919 */ /* 0x000e620000002100 */
[----:B------:R-:W1:Y:S08]  /*9e40*/  S2R R206, SR_TID.X ;  /* 0x0000000000ce7919 */ /* 0x000e700000002100 */
[----:B------:R-:W-:-:S02]  /*9e50*/  @UP0 ULDC.64 UR6, c[0x0][0x298] ;  /* 0x0000a60000060ab9 */ /* 0x000fc40000000a00 */
[----:B------:R-:W-:-:S03]  /*9e60*/  @UP0 UIMAD.WIDE.U32 UR10, UR14, UR6, URZ ;  /* 0x000000060e0a02a5 */ /* 0x000fc6000f8e003f */
[----:B------:R-:W-:Y:S01]  /*9e70*/  UMOV UR6, 0x400 ;  /* 0x0000040000067882 */ /* 0x000fe20000000000 */
[----:B------:R-:W-:Y:S02]  /*9e80*/  @UP0 UIMAD UR4, UR14, UR7, UR11 ;  /* 0x000000070e0402a4 */ /* 0x000fe4000f8e020b */
[----:B-1----:R-:W-:Y:S01]  /*9e90*/  ULEA UR8, UR8, UR6, 0x18 ;  /* 0x0000000608087291 */ /* 0x002fe2000f8ec03f */
[----:B------:R-:W-:Y:S02]  /*9ea0*/  SHF.R.S32.HI R165, RZ, 0x1f, R11 ;  /* 0x0000001fffa57819 */ /* 0x000fe4000001140b */
[----:B------:R-:W-:-:S04]  /*9eb0*/  SHF.R.S32.HI R207, RZ, 0x1f, R206 ;  /* 0x0000001fffcf7819 */ /* 0x000fc800000114ce */
[----:B------:R-:W-:-:S04]  /*9ec0*/  LEA.HI R205, R207, R206, RZ, 0x3 ;  /* 0x000000cecfcd7211 */ /* 0x000fc800078f18ff */
[----:B------:R-:W-:Y:S01]  /*9ed0*/  SHF.R.S32.HI R54, RZ, 0x3, R205 ;  /* 0x00000003ff367819 */ /* 0x000fe200000114cd */
[----:B---3--:R-:W1:Y:S04]  /*9ee0*/  SHFL.BFLY PT, R4, R8, 0x2, 0x1f ;  /* 0x0c401f0008047f89 */ /* 0x008e6800000e0000 */
[----:B----4-:R-:W3:Y:S04]  /*9ef0*/  SHFL.BFLY PT, R3, R7, 0x2, 0x1f ;  /* 0x0c401f0007037f89 */ /* 0x010ee800000e0000 */
[----:B--2---:R-:W2:Y:S04]  /*9f00*/  SHFL.BFLY PT, R2, R6, 0x2, 0x1f ;  /* 0x0c401f0006027f89 */ /* 0x004ea800000e0000 */
[----:B------:R-:W4:Y:S01]  /*9f10*/  SHFL.BFLY PT, R0, R5, 0x2, 0x1f ;  /* 0x0c401f0005007f89 */ /* 0x000f2200000e0000 */
[----:B-1----:R-:W-:Y:S01]  /*9f20*/  FADD.FTZ R4, R4, R8 ;  /* 0x0000000804047221 */ /* 0x002fe20000010000 */
[----:B------:R-:W-:-:S02]  /*9f30*/  LEA.HI R8, R165, R11, RZ, 0x2 ;  /* 0x0000000ba5087211 */ /* 0x000fc400078f10ff */
[----:B------:R-:W-:Y:S01]  /*9f40*/  LEA.HI R165, R165, R11, RZ, 0x5 ;  /* 0x0000000ba5a57211 */ /* 0x000fe200078f28ff */
[----:B---3--:R-:W-:Y:S01]  /*9f50*/  FADD.FTZ R3, R3, R7 ;  /* 0x0000000703037221 */ /* 0x008fe20000010000 */
[----:B------:R-:W1:Y:S01]  /*9f60*/  SHFL.BFLY PT, R55, R4, 0x1, 0x1f ;  /* 0x0c201f0004377f89 */ /* 0x000e6200000e0000 */
[----:B------:R-:W-:Y:S01]  /*9f70*/  SHF.R.S32.HI R10, RZ, 0x2, R8 ;  /* 0x00000002ff0a7819 */ /* 0x000fe20000011408 */
[----:B--2---:R-:W-:Y:S01]  /*9f80*/  FADD.FTZ R2, R2, R6 ;  /* 0x0000000602027221 */ /* 0x004fe20000010000 */
[----:B------:R-:W-:Y:S02]  /*9f90*/  SHF.R.S32.HI R9, RZ, 0x1f, R8 ;  /* 0x0000001fff097819 */ /* 0x000fe40000011408 */
[----:B------:R-:W-:Y:S01]  /*9fa0*/  SHF.R.S32.HI R165, RZ, 0x5, R165 ;  /* 0x00000005ffa57819 */ /* 0x000fe200000114a5 */
[----:B----4-:R-:W-:Y:S01]  /*9fb0*/  FADD.FTZ R0, R0, R5 ;  /* 0x0000000500007221 */ /* 0x010fe20000010000 */
[----:B------:R-:W2:Y:S04]  /*9fc0*/  SHFL.BFLY PT, R7, R2, 0x1, 0x1f ;  /* 0x0c201f0002077f89 */ /* 0x000ea800000e0000 */
[----:B------:R-:W3:Y:S04]  /*9fd0*/  SHFL.BFLY PT, R5, R3, 0x1, 0x1f ;  /* 0x0c201f0003057f89 */ /* 0x000ee800000e0000 */
[----:B------:R-:W4:Y:S01]  /*9fe0*/  SHFL.BFLY PT, R6, R0, 0x1, 0x1f ;  /* 0x0c201f0000067f89 */ /* 0x000f2200000e0000 */
[----:B-1----:R-:W-:-:S05]  /*9ff0*/  FADD.FTZ R55, R4, R55 ;  /* 0x0000003704377221 */ /* 0x002fca0000010000 */
[----:B------:R-:W-:Y:S01]  /*a000*/  FSETP.NE.FTZ.AND P3, PT, R55, RZ, PT ;  /* 0x000000ff3700720b */ /* 0x000fe20003f75000 */
[----:B--2---:R-:W-:Y:S01]  /*a010*/  FADD.FTZ R170, R2, R7 ;  /* 0x0000000702aa7221 */ /* 0x004fe20000010000 */
[----:B---3--:R-:W-:Y:S01]  /*a020*/  FADD.FTZ R169, R3, R5 ;  /* 0x0000000503a97221 */ /* 0x008fe20000010000 */
[----:B------:R-:W-:Y:S01]  /*a030*/  LEA.HI R3, R9, R10, RZ, 0x3 ;  /* 0x0000000a09037211 */ /* 0x000fe200078f18ff */
[----:B----45:R-:W-:-:S03]  /*a040*/  FADD.FTZ R171, R0, R6 ;  /* 0x0000000600ab7221 */ /* 0x030fc60000010000 */
[----:B------:R-:W-:Y:S01]  /*a050*/  LOP3.LUT R2, R3, 0xfffffff8, RZ, 0xc0, !PT ;  /* 0xfffffff803027812 */ /* 0x000fe200078ec0ff */
[----:B------:R-:W-:Y:S01]  /*a060*/  VIADD R0, R54, 0x10 ;  /* 0x0000001036007836 */ /* 0x000fe20000000000 */
[----:B------:R-:W-:-:S03]  /*a070*/  LOP3.LUT R3, R8, 0x3ffffffc, RZ, 0xc0, !PT ;  /* 0x3ffffffc08037812 */ /* 0x000fc600078ec0ff */
[----:B------:R-:W-:Y:S01]  /*a080*/  IMAD.IADD R2, R10, 0x1, -R2 ;  /* 0x000000010a027824 */ /* 0x000fe200078e0a02 */
[----:B------:R-:W-:Y:S01]  /*a090*/  ISETP.GE.AND P0, PT, R0, UR5, PT ;  /* 0x0000000500007c0c */ /* 0x000fe2000bf06270 */
[----:B------:R-:W-:Y:S01]  /*a0a0*/  IMAD.MOV.U32 R0, RZ, RZ, 0x3f800000 ;  /* 0x3f800000ff007424 */ /* 0x000fe200078e00ff */
[----:B------:R-:W-:Y:S02]  /*a0b0*/  IADD3 R5, -R3, R11, RZ ;  /* 0x0000000b03057210 */ /* 0x000fe40007ffe1ff */
[C---:B------:R-:W-:Y:S02]  /*a0c0*/  SHF.L.U32 R3, R2.reuse, 0x6, RZ ;  /* 0x0000000602037819 */ /* 0x040fe400000006ff */
[----:B------:R-:W-:Y:S01]  /*a0d0*/  R2P PR, R2, 0x6 ;  /* 0x0000000602007804 */ /* 0x000fe20000000000 */
[----:B------:R-:W1:Y:S01]  /*a0e0*/  @P3 MUFU.RCP R0, R55 ;  /* 0x0000003700003308 */ /* 0x000e620000001000 */
[----:B------:R-:W-:Y:S01]  /*a0f0*/  FSETP.NE.FTZ.AND P5, PT, R169, RZ, PT ;  /* 0x000000ffa900720b */ /* 0x000fe20003fb5000 */
[----:B------:R-:W-:Y:S01]  /*a100*/  IMAD R5, R165, 0x200, R5 ;  /* 0x00000200a5057824 */ /* 0x000fe200078e0205 */
[----:B------:R-:W-:-:S02]  /*a110*/  LOP3.LUT R4, R3, 0x1c0, RZ, 0xc0, !PT ;  /* 0x000001c003047812 */ /* 0x000fc400078ec0ff */
[----:B------:R-:W-:Y:S02]  /*a120*/  LOP3.LUT R3, R2, 0x1, RZ, 0xc0, !PT ;  /* 0x0000000102037812 */ /* 0x000fe400078ec0ff */
[----:B------:R-:W-:Y:S02]  /*a130*/  SEL R204, R204, 0xffffffe0, !P1 ;  /* 0xffffffe0cccc7807 */ /* 0x000fe40004800000 */
[----:B------:R-:W-:Y:S02]  /*a140*/  ISETP.NE.U32.AND P6, PT, R3, 0x1, PT ;  /* 0x000000010300780c */ /* 0x000fe40003fc5070 */
[----:B------:R-:W-:Y:S02]  /*a150*/  MOV R3, 0x3f800000 ;  /* 0x3f80000000037802 */ /* 0x000fe40000000f00 */
[----:B------:R-:W-:Y:S02]  /*a160*/  PLOP3.LUT P1, PT, PT, PT, UP0, 0x80, 0x0 ;  /* 0x000000000000781c */ /* 0x000fe40003f2f008 */
[----:B------:R-:W-:Y:S01]  /*a170*/  LEA.HI R2, R4, R4, RZ, 0x1d ;  /* 0x0000000404027211 */ /* 0x000fe200078fe8ff */
[----:B------:R-:W-:Y:S01]  /*a180*/  IMAD.MOV.U32 R4, RZ, RZ, 0x40 ;  /* 0x00000040ff047424 */ /* 0x000fe200078e00ff */
[----:B------:R2:W3:Y:S01]  /*a190*/  @P5 MUFU.RCP R3, R169 ;  /* 0x000000a900035308 */ /* 0x0004e20000001000 */
[C---:B-1----:R-:W-:Y:S01]  /*a1a0*/  FMUL.FTZ R10, R0.reuse, R69 ;  /* 0x00000045000a7220 */ /* 0x042fe20000410000 */
[----:B------:R-:W-:Y:S01]  /*a1b0*/  LEA R2, R5, R2, 0x1 ;  /* 0x0000000205027211 */ /* 0x000fe200078e08ff */
[C---:B------:R-:W-:Y:S01]  /*a1c0*/  FMUL.FTZ R176, R0.reuse, R176 ;  /* 0x000000b000b07220 */ /* 0x040fe20000410000 */
[----:B------:R-:W-:Y:S01]  /*a1d0*/  PLOP3.LUT P4, PT, PT, PT, PT, 0x8, 0x0 ;  /* 0x000000000000781c */ /* 0x000fe20003f8e170 */
[----:B------:R-:W-:Y:S01]  /*a1e0*/  FMUL.FTZ R5, R0, R177 ;  /* 0x000000b100057220 */ /* 0x000fe20000410000 */
[----:B------:R-:W-:Y:S01]  /*a1f0*/  LEA R25, R2, UR8, 0x1 ;  /* 0x0000000802197c11 */ /* 0x000fe2000f8e08ff */
[C---:B------:R-:W-:Y:S01]  /*a200*/  FMUL.FTZ R180, R0.reuse, R180 ;  /* 0x000000b400b47220 */ /* 0x040fe20000410000 */
        /* <DEDUP_REMOVED lines=9> */
[----:B------:R-:W-:Y:S01]  /*a2a0*/  FMUL.FTZ R46, R0, R101 ;  /* 0x00000065002e7220 */ /* 0x000fe20000410000 */
[----:B------:R-:W-:Y:S01]  /*a2b0*/  SEL R69, R4, 0xffffffc0, !P2 ;  /* 0xffffffc004457807 */ /* 0x000fe20005000000 */
[----:B--23--:R-:W-:Y:S06]  /*a2c0*/  @P1 BRA `(.L_x_10) ;  /* 0x00000000001c1947 */ /* 0x00cfec0003800000 */
[----:B------:R-:W1:Y:S01]  /*a2d0*/  S2UR UR8, SR_CTAID.Y ;  /* 0x00000000000879c3 */ /* 0x000e620000002600 */
[----:B------:R-:W-:Y:S01]  /*a2e0*/  ULDC.64 UR6, c[0x0][0x290] ;  /* 0x0000a40000067ab9 */ /* 0x000fe20000000a00 */
[----:B-1----:R-:W-:Y:S02]  /*a2f0*/  USHF.R.S32.HI UR4, URZ, 0x1f, UR8 ;  /* 0x0000001f3f047899 */ /* 0x002fe40008011408 */
[----:B------:R-:W-:Y:S02]  /*a300*/  UIMAD.WIDE.U32 UR10, UR8, UR6, URZ ;  /* 0x00000006080a72a5 */ /* 0x000fe4000f8e003f */
[----:B------:R-:W-:-:S04]  /*a310*/  UIMAD UR4, UR4, UR6, URZ ;  /* 0x00000006040472a4 */ /* 0x000fc8000f8e023f */
[----:B------:R-:W-:-:S04]  /*a320*/  UIMAD UR4, UR8, UR7, UR4 ;  /* 0x00000007080472a4 */ /* 0x000fc8000f8e0204 */
[----:B------:R-:W-:-:S12]  /*a330*/  UIADD3 UR4, UR11, UR4, URZ ;  /* 0x000000040b047290 */ /* 0x000fd8000fffe03f */
.L_x_10:
[----:B------:R-:W-:Y:S01]  /*a340*/  ULDC.U8 UR6, c[0x0][0x3d8] ;  /* 0x0000f60000067ab9 */ /* 0x000fe20000000000 */
[----:B------:R-:W-:Y:S01]  /*a350*/  ULDC.U8 UR8, c[0x0][0x3d9] ;  /* 0x0000f64000087ab9 */ /* 0x000fe20000000000 */
[----:B------:R-:W-:Y:S01]  /*a360*/  ISETP.NE.AND P1, PT, RZ, UR6, PT ;  /* 0x00000006ff007c0c */ /* 0x000fe2000bf25270 */
[C---:B------:R-:W-:Y:S01]  /*a370*/  FMUL.FTZ R112, R0.reuse, R112 ;  /* 0x0000007000707220 */ /* 0x040fe20000410000 */
[C---:B------:R-:W-:Y:S01]  /*a380*/  FMUL.FTZ R42, R0.reuse, R113 ;  /* 0x00000071002a7220 */ /* 0x040fe20000410000 */
[C---:B------:R-:W-:Y:S01]  /*a390*/  FMUL.FTZ R116, R0.reuse, R116 ;  /* 0x0000007400747220 */ /* 0x040fe20000410000 */
[----:B------:R-:W-:Y:S01]  /*a3a0*/  ISETP.NE.OR P2, PT, RZ, UR8, !P1 ;  /* 0x00000008ff007c0c */ /* 0x000fe2000cf45670 */
[C---:B------:R-:W-:Y:S01]  /*a3b0*/  FMUL.FTZ R38, R0.reuse, R117 ;  /* 0x0000007500267220 */ /* 0x040fe20000410000 */
[C---:B------:R-:W-:Y:S01]  /*a3c0*/  FMUL.FTZ R128, R0.reuse, R128 ;  /* 0x0000008000807220 */ /* 0x040fe20000410000 */
[C---:B------:R-:W-:Y:S01]  /*a3d0*/  FMUL.FTZ R34, R0.reuse, R129 ;  /* 0x0000008100227220 */ /* 0x040fe20000410000 */
[C---:B------:R-:W-:Y:S01]  /*a3e0*/  FMUL.FTZ R132, R0.reuse, R132 ;  /* 0x0000008400847220 */ /* 0x040fe20000410000 */
[C---:B------:R-:W-:Y:S01]  /*a3f0*/  FMUL.FTZ R30, R0.reuse, R133 ;  /* 0x00000085001e7220 */ /* 0x040fe20000410000 */
[C---:B------:R-:W-:Y:S01]  /*a400*/  FMUL.FTZ R140, R0.reuse, R140 ;  /* 0x0000008c008c7220 */ /* 0x040fe20000410000 */
[----:B------:R-:W-:Y:S01]  /*a410*/  FMUL.FTZ R141, R0, R141 ;  /* 0x0000008d008d7220 */ /* 0x000fe20000410000 */
[----:B------:R-:W-:-:S05]  /*a420*/  CS2R R80, SRZ ;  /* 0x0000000000507805 */ /* 0x000fca000001ff00 */
[----:B------:R-:W-:Y:S05]  /*a430*/  @P2 BRA `(.L_x_11) ;  /* 0x0000000000202947 */ /* 0x000fea0003800000 */
[----:B------:R-:W1:Y:S01]  /*a440*/  S2UR UR6, SR_CTAID.Y ;  /* 0x00000000000679c3 */ /* 0x000e620000002600 */
[----:B------:R-:W-:Y:S01]  /*a450*/  ULDC UR7, c[0x0][0x2c4] ;  /* 0x0000b10000077ab9 */ /* 0x000fe20000000800 */
[----:B------:R-:W-:Y:S01]  /*a460*/  PLOP3.LUT P4, PT, PT, PT, PT, 0x80, 0x0 ;  /* 0x000000000000781c */ /* 0x000fe20003f8f070 */
[----:B-1----:R-:W-:-:S04]  /*a470*/  UIMAD UR6, UR6, UR7, URZ ;  /* 0x00000007060672a4 */ /* 0x002fc8000f8e023f */
[----:B------:R-:W-:-:S04]  /*a480*/  USEL UR14, UR6, UR14, !UP0 ;  /* 0x0000000e060e7287 */ /* 0x000fc8000c000000 */
[----:B------:R-:W-:Y:S02]  /*a490*/  USHF.R.S32.HI UR6, URZ, 0x1f, UR14 ;  /* 0x0000001f3f067899 */ /* 0x000fe4000801140e */
[----:B------:R-:W-:-:S04]  /*a4a0*/  IMAD.U32 R80, RZ, RZ, UR14 ;  /* 0x0000000eff507e24 */ /* 0x000fc8000f8e00ff */
[----:B------:R-:W-:-:S07]  /*a4b0*/  MOV R81, UR6 ;  /* 0x0000000600517c02 */ /* 0x000fce0008000f00 */
.L_x_11:
[----:B------:R-:W-:Y:S01]  /*a4c0*/  ISETP.NE.AND P2, PT, RZ, UR8, PT ;  /* 0x00000008ff007c0c */ /* 0x000fe2000bf45270 */
[C---:B------:R-:W-:Y:S01]  /*a4d0*/  FMUL.FTZ R144, R0.reuse, R144 ;  /* 0x0000009000907220 */ /* 0x040fe20000410000 */
[C---:B------:R-:W-:Y:S01]  /*a4e0*/  IADD3 R22, R25.reuse, -0x10, RZ ;  /* 0xfffffff019167810 */ /* 0x040fe20007ffe0ff */
[C---:B------:R-:W-:Y:S01]  /*a4f0*/  FMUL.FTZ R51, R0.reuse, R145 ;  /* 0x0000009100337220 */ /* 0x040fe20000410000 */
[----:B------:R-:W-:Y:S01]  /*a500*/  @P6 IADD3 R22, R25, 0x10, RZ ;  /* 0x0000001019166810 */ /* 0x000fe20007ffe0ff */
[C---:B------:R-:W-:Y:S01]  /*a510*/  FMUL.FTZ R152, R0.reuse, R152 ;  /* 0x0000009800987220 */ /* 0x040fe20000410000 */
[----:B------:R-:W-:Y:S01]  /*a520*/  PLOP3.LUT P6, PT, PT, PT, PT, 0x8, 0x0 ;  /* 0x000000000000781c */ /* 0x000fe20003fce170 */
[C---:B------:R-:W-:Y:S01]  /*a530*/  FMUL.FTZ R49, R0.reuse, R153 ;  /* 0x0000009900317220 */ /* 0x040fe20000410000 */
[C---:B------:R-:W-:Y:S01]  /*a540*/  FMUL.FTZ R196, R0.reuse, R196 ;  /* 0x000000c400c47220 */ /* 0x040fe20000410000 */
[C---:B------:R-:W-:Y:S01]  /*a550*/  FMUL.FTZ R61, R0.reuse, R197 ;  /* 0x000000c5003d7220 */ /* 0x040fe20000410000 */
[C---:B------:R-:W-:Y:S01]  /*a560*/  FMUL.FTZ R200, R0.reuse, R200 ;  /* 0x000000c800c87220 */ /* 0x040fe20000410000 */
[----:B------:R-:W-:Y:S01]  /*a570*/  FMUL.FTZ R59, R0, R201 ;  /* 0x000000c9003b7220 */ /* 0x000fe20000410000 */
[----:B------:R-:W-:Y:S01]  /*a580*/  MOV R0, 0x3f800000 ;  /* 0x3f80000000007802 */ /* 0x000fe20000000f00 */
[----:B------:R-:W1:Y:S01]  /*a590*/  @!P2 LDC R84, c[0x0][0x2c4] ;  /* 0x0000b100ff54ab82 */ /* 0x000e620000000800 */
[----:B------:R-:W-:Y:S01]  /*a5a0*/  @!P2 PLOP3.LUT P6, PT, P1, PT, PT, 0x80, 0x0 ;  /* 0x000000000000a81c */ /* 0x000fe20000fcf070 */
[C---:B------:R-:W-:Y:S01]  /*a5b0*/  FMUL.FTZ R178, R3.reuse, R178 ;  /* 0x000000b203b27220 */ /* 0x040fe20000410000 */
[----:B------:R-:W-:Y:S01]  /*a5c0*/  FSETP.NE.FTZ.AND P1, PT, R170, RZ, PT ;  /* 0x000000ffaa00720b */ /* 0x000fe20003f35000 */
[C---:B------:R-:W-:Y:S01]  /*a5d0*/  FMUL.FTZ R4, R3.reuse, R179 ;  /* 0x000000b303047220 */ /* 0x040fe20000410000 */
[----:B------:R-:W-:Y:S01]  /*a5e0*/  MOV R2, 0x3f800000 ;  /* 0x3f80000000027802 */ /* 0x000fe20000000f00 */
        /* <DEDUP_REMOVED lines=10> */
[----:B------:R-:W2:Y:S01]  /*a690*/  @P1 MUFU.RCP R2, R170 ;  /* 0x000000aa00021308 */ /* 0x000ea20000001000 */
[C---:B------:R-:W-:Y:S01]  /*a6a0*/  FMUL.FTZ R102, R3.reuse, R102 ;  /* 0x0000006603667220 */ /* 0x040fe20000410000 */
[C---:B------:R-:W-:Y:S01]  /*a6b0*/  FMUL.FTZ R45, R3.reuse, R103 ;  /* 0x00000067032d7220 */ /* 0x040fe20000410000 */
[C---:B------:R-:W-:Y:S01]  /*a6c0*/  FMUL.FTZ R114, R3.reuse, R114 ;  /* 0x0000007203727220 */ /* 0x040fe20000410000 */
[C---:B------:R-:W-:Y:S01]  /*a6d0*/  FMUL.FTZ R41, R3.reuse, R115 ;  /* 0x0000007303297220 */ /* 0x040fe20000410000 */
[C---:B------:R-:W-:Y:S01]  /*a6e0*/  FMUL.FTZ R118, R3.reuse, R118 ;  /* 0x0000007603767220 */ /* 0x040fe20000410000 */
[C---:B------:R-:W-:Y:S01]  /*a6f0*/  FMUL.FTZ R37, R3.reuse, R119 ;  /* 0x0000007703257220 */ /* 0x040fe20000410000 */
[----:B------:R-:W-:Y:S01]  /*a700*/  FMUL.FTZ R130, R3, R130 ;  /* 0x0000008203827220 */ /* 0x000fe20000410000 */
[----:B-1----:R-:W1:Y:S01]  /*a710*/  @P6 LDC R84, c[0x0][0x2e4] ;  /* 0x0000b900ff546b82 */ /* 0x002e620000000800 */
[----:B------:R-:W-:Y:S01]  /*a720*/  FSETP.NE.FTZ.AND P6, PT, R171, RZ, PT ;  /* 0x000000ffab00720b */ /* 0x000fe20003fd5000 */
        /* <DEDUP_REMOVED lines=12> */
[----:B------:R-:W3:Y:S01]  /*a7f0*/  @P6 MUFU.RCP R0, R171 ;  /* 0x000000ab00006308 */ /* 0x000ee20000001000 */
[----:B------:R-:W-:Y:S01]  /*a800*/  FMUL.FTZ R58, R3, R203 ;  /* 0x000000cb033a7220 */ /* 0x000fe20000410000 */
[C---:B--2---:R-:W-:Y:S01]  /*a810*/  FMUL.FTZ R172, R2.reuse, R172 ;  /* 0x000000ac02ac7220 */ /* 0x044fe20000410000 */
        /* <DEDUP_REMOVED lines=14> */
[C---:B---3--:R-:W-:Y:S01]  /*a900*/  FMUL.FTZ R175, R0.reuse, R175 ;  /* 0x000000af00af7220 */ /* 0x048fe20000410000 */
[----:B------:R-:W-:Y:S01]  /*a910*/  FMUL.FTZ R13, R0, R174 ;  /* 0x000000ae000d7220 */ /* 0x000fe20000410000 */
        /* <DEDUP_REMOVED lines=47> */
[----:B------:R-:W-:Y:S01]  /*ac10*/  F2FP.BF16.F32.PACK_AB R5, R5, R176 ;  /* 0x000000b00505723e */ /* 0x000fe200000010ff */
[----:B------:R-:W2:Y:S01]  /*ac20*/  S2UR UR6, SR_CTAID.X ;  /* 0x00000000000679c3 */ /* 0x000ea20000002500 */
[----:B------:R-:W-:Y:S01]  /*ac30*/  F2FP.BF16.F32.PACK_AB R4, R4, R178 ;  /* 0x000000b20404723e */ /* 0x000fe200000010ff */
[----:B------:R-:W-:Y:S01]  /*ac40*/  BSSY B0, `(.L_x_12) ;  /* 0x00000f1000007945 */ /* 0x000fe20003800000 */
[----:B------:R-:W-:Y:S01]  /*ac50*/  F2FP.BF16.F32.PACK_AB R2, R181, R180 ;  /* 0x000000b4b502723e */ /* 0x000fe200000010ff */
[----:B------:R3:W-:Y:S01]  /*ac60*/  STS [R25], R5 ;  /* 0x0000000519007388 */ /* 0x0007e20000000800 */
[----:B------:R-:W-:-:S02]  /*ac70*/  F2FP.BF16.F32.PACK_AB R0, R183, R182 ;  /* 0x000000b6b700723e */ /* 0x000fc400000010ff */
[----:B------:R-:W-:Y:S01]  /*ac80*/  F2FP.BF16.F32.PACK_AB R13, R175, R13 ;  /* 0x0000000daf0d723e */ /* 0x000fe200000010ff */
[----:B------:R-:W-:Y:S01]  /*ac90*/  STS [R25+0x400], R4 ;  /* 0x0004000419007388 */ /* 0x000fe20000000800 */
[----:B------:R-:W-:Y:S02]  /*aca0*/  F2FP.BF16.F32.PACK_AB R3, R3, R172 ;  /* 0x000000ac0303723e */ /* 0x000fe400000010ff */
[----:B------:R-:W-:Y:S01]  /*acb0*/  F2FP.BF16.F32.PACK_AB R12, R12, R184 ;  /* 0x000000b80c0c723e */ /* 0x000fe200000010ff */
[----:B------:R-:W-:Y:S01]  /*acc0*/  STS [R22], R2 ;  /* 0x0000000216007388 */ /* 0x000fe20000000800 */
[----:B------:R-:W-:Y:S02]  /*acd0*/  F2FP.BF16.F32.PACK_AB R11, R187, R11 ;  /* 0x0000000bbb0b723e */ /* 0x000fe400000010ff */
[----:B------:R-:W-:Y:S01]  /*ace0*/  F2FP.BF16.F32.PACK_AB R10, R10, R7 ;  /* 0x000000070a0a723e */ /* 0x000fe200000010ff */
[----:B------:R4:W-:Y:S01]  /*acf0*/  STS [R22+0x400], R0 ;  /* 0x0004000016007388 */ /* 0x0009e20000000800 */
[----:B------:R-:W-:-:S02]  /*ad00*/  F2FP.BF16.F32.PACK_AB R9, R9, R70 ;  /* 0x000000460909723e */ /* 0x000fc400000010ff */
[----:B------:R-:W-:Y:S01]  /*ad10*/  F2FP.BF16.F32.PACK_AB R7, R16, R19 ;  /* 0x000000131007723e */ /* 0x000fe200000010ff */
[----:B------:R5:W-:Y:S01]  /*ad20*/  STS [R25+0x2400], R13 ;  /* 0x0024000d19007388 */ /* 0x000be20000000800 */
[----:B------:R-:W-:Y:S02]  /*ad30*/  F2FP.BF16.F32.PACK_AB R6, R6, R82 ;  /* 0x000000520606723e */ /* 0x000fe400000010ff */
[----:B------:R-:W-:Y:S01]  /*ad40*/  F2FP.BF16.F32.PACK_AB R8, R8, R72 ;  /* 0x000000480808723e */ /* 0x000fe200000010ff */
[----:B------:R1:W-:Y:S01]  /*ad50*/  STS [R25+0x2000], R3 ;  /* 0x0020000319007388 */ /* 0x0003e20000000800 */
[----:B------:R-:W-:Y:S02]  /*ad60*/  F2FP.BF16.F32.PACK_AB R14, R75, R14 ;  /* 0x0000000e4b0e723e */ /* 0x000fe400000010ff */
[----:B------:R-:W-:Y:S01]  /*ad70*/  F2FP.BF16.F32.PACK_AB R21, R21, R76 ;  /* 0x0000004c1515723e */ /* 0x000fe200000010ff */
[----:B------:R-:W-:Y:S01]  /*ad80*/  STS [R22+0x2000], R12 ;  /* 0x0020000c16007388 */ /* 0x000fe20000000800 */
[----:B------:R-:W-:-:S02]  /*ad90*/  F2FP.BF16.F32.PACK_AB R20, R79, R20 ;  /* 0x000000144f14723e */ /* 0x000fc400000010ff */
[----:B------:R-:W-:Y:S01]  /*ada0*/  F2FP.BF16.F32.PACK_AB R19, R85, R26 ;  /* 0x0000001a5513723e */ /* 0x000fe200000010ff */
[----:B------:R2:W-:Y:S01]  /*adb0*/  STS [R22+0x2400], R11 ;  /* 0x0024000b16007388 */ /* 0x0005e20000000800 */
[----:B------:R-:W-:Y:S02]  /*adc0*/  F2FP.BF16.F32.PACK_AB R18, R18, R86 ;  /* 0x000000561212723e */ /* 0x000fe400000010ff */
[----:B------:R-:W-:Y:S02]  /*add0*/  F2FP.BF16.F32.PACK_AB R16, R97, R96 ;  /* 0x000000606110723e */ /* 0x000fe400000010ff */
[----:B------:R-:W-:Y:S02]  /*ade0*/  F2FP.BF16.F32.PACK_AB R15, R15, R98 ;  /* 0x000000620f0f723e */ /* 0x000fe400000010ff */
[----:B---3--:R-:W-:Y:S02]  /*adf0*/  IADD3 R5, R69, R22, RZ ;  /* 0x0000001645057210 */ /* 0x008fe40007ffe0ff */
[----:B----4-:R-:W-:-:S02]  /*ae00*/  IADD3 R0, R25, R204, RZ ;  /* 0x000000cc19007210 */ /* 0x010fc40007ffe0ff */
[----:B------:R-:W-:Y:S02]  /*ae10*/  F2FP.BF16.F32.PACK_AB R17, R17, R88 ;  /* 0x000000581111723e */ /* 0x000fe400000010ff */
[----:B-----5:R-:W-:Y:S01]  /*ae20*/  IADD3 R13, R204, R22, RZ ;  /* 0x00000016cc0d7210 */ /* 0x020fe20007ffe0ff */
[----:B------:R3:W-:Y:S01]  /*ae30*/  STS [R0], R10 ;  /* 0x0000000a00007388 */ /* 0x0007e20000000800 */
[----:B------:R-:W-:Y:S02]  /*ae40*/  F2FP.BF16.F32.PACK_AB R23, R91, R23 ;  /* 0x000000175b17723e */ /* 0x000fe400000010ff */
[----:B-1----:R-:W-:Y:S01]  /*ae50*/  IADD3 R3, R25, R69, RZ ;  /* 0x0000004519037210 */ /* 0x002fe20007ffe0ff */
[----:B------:R1:W-:Y:S01]  /*ae60*/  STS [R0+0x400], R9 ;  /* 0x0004000900007388 */ /* 0x0003e20000000800 */
[----:B------:R-:W-:Y:S02]  /*ae70*/  F2FP.BF16.F32.PACK_AB R48, R48, R92 ;  /* 0x0000005c3030723e */ /* 0x000fe400000010ff */
[----:B------:R-:W-:Y:S01]  /*ae80*/  F2FP.BF16.F32.PACK_AB R47, R95, R47 ;  /* 0x0000002f5f2f723e */ /* 0x000fe200000010ff */
[----:B------:R-:W-:Y:S01]  /*ae90*/  STS [R13], R7 ;  /* 0x000000070d007388 */ /* 0x000fe20000000800 */
[----:B------:R-:W-:-:S02]  /*aea0*/  F2FP.BF16.F32.PACK_AB R46, R46, R100 ;  /* 0x000000642e2e723e */ /* 0x000fc400000010ff */
[----:B------:R-:W-:Y:S01]  /*aeb0*/  F2FP.BF16.F32.PACK_AB R45, R45, R102 ;  /* 0x000000662d2d723e */ /* 0x000fe200000010ff */
[----:B------:R4:W-:Y:S01]  /*aec0*/  STS [R13+0x400], R6 ;  /* 0x000400060d007388 */ /* 0x0009e20000000800 */
[-C--:B------:R-:W-:Y:S01]  /*aed0*/  IADD3 R2, R0, R69.reuse, RZ ;  /* 0x0000004500027210 */ /* 0x080fe20007ffe0ff */
[----:B--2---:R-:W2:Y:S01]  /*aee0*/  @!P2 LDC R11, c[0x0][0x270] ;  /* 0x00009c00ff0bab82 */ /* 0x004ea20000000800 */
[----:B------:R-:W-:Y:S01]  /*aef0*/  F2FP.BF16.F32.PACK_AB R42, R42, R112 ;  /* 0x000000702a2a723e */ /* 0x000fe200000010ff */
[----:B------:R5:W-:Y:S01]  /*af00*/  STS [R0+0x2000], R8 ;  /* 0x0020000800007388 */ /* 0x000be20000000800 */
[----:B------:R-:W-:Y:S02]  /*af10*/  F2FP.BF16.F32.PACK_AB R41, R41, R114 ;  /* 0x000000722929723e */ /* 0x000fe400000010ff */
[----:B------:R-:W-:Y:S01]  /*af20*/  IADD3 R4, R13, R69, RZ ;  /* 0x000000450d047210 */ /* 0x000fe20007ffe0ff */
[----:B------:R-:W-:Y:S01]  /*af30*/  STS [R0+0x2400], R14 ;  /* 0x0024000e00007388 */ /* 0x000fe20000000800 */
[----:B------:R-:W-:-:S02]  /*af40*/  F2FP.BF16.F32.PACK_AB R44, R44, R104 ;  /* 0x000000682c2c723e */ /* 0x000fc400000010ff */
[----:B------:R-:W-:Y:S01]  /*af50*/  F2FP.BF16.F32.PACK_AB R43, R107, R43 ;  /* 0x0000002b6b2b723e */ /* 0x000fe200000010ff */
[----:B------:R-:W-:Y:S01]  /*af60*/  STS [R13+0x2000], R21 ;  /* 0x002000150d007388 */ /* 0x000fe20000000800 */
[----:B------:R-:W-:Y:S01]  /*af70*/  F2FP.BF16.F32.PACK_AB R40, R40, R108 ;  /* 0x0000006c2828723e */ /* 0x000fe200000010ff */
[----:B---3--:R-:W3:Y:S01]  /*af80*/  @P3 LDC R10, c[0x0][0x2e8] ;  /* 0x0000ba00ff0a3b82 */ /* 0x008ee20000000800 */
[----:B------:R-:W-:Y:S01]  /*af90*/  F2FP.BF16.F32.PACK_AB R39, R111, R39 ;  /* 0x000000276f27723e */ /* 0x000fe200000010ff */
[----:B------:R-:W-:Y:S01]  /*afa0*/  STS [R13+0x2400], R20 ;  /* 0x002400140d007388 */ /* 0x000fe20000000800 */
[----:B------:R-:W-:Y:S01]  /*afb0*/  F2FP.BF16.F32.PACK_AB R38, R38, R116 ;  /* 0x000000742626723e */ /* 0x000fe200000010ff */
[----:B-1----:R-:W1:Y:S01]  /*afc0*/  @P3 MUFU.LG2 R9, R55 ;  /* 0x0000003700093308 */ /* 0x002e620000000c00 */
[----:B------:R-:W-:Y:S01]  /*afd0*/  F2FP.BF16.F32.PACK_AB R37, R37, R118 ;  /* 0x000000762525723e */ /* 0x000fe200000010ff */
[----:B------:R-:W-:Y:S01]  /*afe0*/  STS [R3], R19 ;  /* 0x0000001303007388 */ /* 0x000fe20000000800 */
[----:B------:R-:W-:-:S02]  /*aff0*/  F2FP.BF16.F32.PACK_AB R34, R34, R128 ;  /* 0x000000802222723e */ /* 0x000fc400000010ff */
[----:B------:R-:W-:Y:S01]  /*b000*/  F2FP.BF16.F32.PACK_AB R33, R33, R130 ;  /* 0x000000822121723e */ /* 0x000fe200000010ff */
[----:B------:R1:W-:Y:S01]  /*b010*/  STS [R3+0x400], R18 ;  /* 0x0004001203007388 */ /* 0x0003e20000000800 */
[----:B------:R-:W-:Y:S01]  /*b020*/  F2FP.BF16.F32.PACK_AB R36, R36, R120 ;  /* 0x000000782424723e */ /* 0x000fe200000010ff */
[----:B----4-:R-:W4:Y:S01]  /*b030*/  @P2 LDC.64 R6, c[0x0][0x2c0] ;  /* 0x0000b000ff062b82 */ /* 0x010f220000000a00 */
[----:B------:R-:W-:Y:S01]  /*b040*/  F2FP.BF16.F32.PACK_AB R35, R123, R35 ;  /* 0x000000237b23723e */ /* 0x000fe200000010ff */
[----:B------:R2:W-:Y:S01]  /*b050*/  STS [R5], R16 ;  /* 0x0000001005007388 */ /* 0x0005e20000000800 */
[----:B------:R-:W-:Y:S02]  /*b060*/  F2FP.BF16.F32.PACK_AB R32, R32, R124 ;  /* 0x0000007c2020723e */ /* 0x000fe400000010ff */
[----:B------:R-:W-:Y:S01]  /*b070*/  F2FP.BF16.F32.PACK_AB R31, R127, R31 ;  /* 0x0000001f7f1f723e */ /* 0x000fe200000010ff */
[----:B------:R-:W-:Y:S01]  /*b080*/  STS [R5+0x400], R15 ;  /* 0x0004000f05007388 */ /* 0x000fe20000000800 */
[----:B------:R-:W-:Y:S01]  /*b090*/  F2FP.BF16.F32.PACK_AB R30, R30, R132 ;  /* 0x000000841e1e723e */ /* 0x000fe200000010ff */
[----:B-----5:R-:W5:Y:S01]  /*b0a0*/  @P2 LDC R8, c[0x0][0x2c0] ;  /* 0x0000b000ff082b82 */ /* 0x020f620000000800 */
[----:B------:R-:W-:Y:S01]  /*b0b0*/  F2FP.BF16.F32.PACK_AB R29, R29, R134 ;  /* 0x000000861d1d723e */ /* 0x000fe200000010ff */
[----:B------:R-:W-:Y:S01]  /*b0c0*/  STS [R3+0x2000], R17 ;  /* 0x0020001103007388 */ /* 0x000fe20000000800 */
[----:B------:R-:W-:-:S02]  /*b0d0*/  F2FP.BF16.F32.PACK_AB R26, R141, R140 ;  /* 0x0000008c8d1a723e */ /* 0x000fc400000010ff */
[----:B------:R-:W-:Y:S01]  /*b0e0*/  F2FP.BF16.F32.PACK_AB R24, R24, R142 ;  /* 0x0000008e1818723e */ /* 0x000fe200000010ff */
[----:B------:R-:W-:Y:S01]  /*b0f0*/  STS [R3+0x2400], R23 ;  /* 0x0024001703007388 */ /* 0x000fe20000000800 */
[----:B------:R-:W-:Y:S02]  /*b100*/  F2FP.BF16.F32.PACK_AB R28, R28, R136 ;  /* 0x000000881c1c723e */ /* 0x000fe400000010ff */
[----:B------:R-:W-:Y:S01]  /*b110*/  F2FP.BF16.F32.PACK_AB R27, R139, R27 ;  /* 0x0000001b8b1b723e */ /* 0x000fe200000010ff */
[----:B------:R-:W-:Y:S01]  /*b120*/  STS [R5+0x2000], R48 ;  /* 0x0020003005007388 */ /* 0x000fe20000000800 */
[----:B------:R-:W-:Y:S02]  /*b130*/  F2FP.BF16.F32.PACK_AB R53, R53, R188 ;  /* 0x000000bc3535723e */ /* 0x000fe400000010ff */
[----:B------:R-:W-:Y:S01]  /*b140*/  F2FP.BF16.F32.PACK_AB R52, R191, R52 ;  /* 0x00000034bf34723e */ /* 0x000fe200000010ff */
[----:B------:R-:W-:Y:S01]  /*b150*/  STS [R5+0x2400], R47 ;  /* 0x0024002f05007388 */ /* 0x000fe20000000800 */
[----:B------:R-:W-:-:S02]  /*b160*/  F2FP.BF16.F32.PACK_AB R51, R51, R144 ;  /* 0x000000903333723e */ /* 0x000fc400000010ff */
[----:B------:R-:W-:Y:S01]  /*b170*/  F2FP.BF16.F32.PACK_AB R50, R50, R146 ;  /* 0x000000923232723e */ /* 0x000fe200000010ff */
[----:B------:R-:W-:Y:S01]  /*b180*/  STS [R2], R46 ;  /* 0x0000002e02007388 */ /* 0x000fe20000000800 */
[----:B------:R-:W-:Y:S02]  /*b190*/  F2FP.BF16.F32.PACK_AB R49, R49, R152 ;  /* 0x000000983131723e */ /* 0x000fe400000010ff */
[----:B------:R-:W-:Y:S01]  /*b1a0*/  F2FP.BF16.F32.PACK_AB R56, R56, R154 ;  /* 0x0000009a3838723e */ /* 0x000fe200000010ff */
[----:B------:R-:W-:Y:S01]  /*b1b0*/  STS [R2+0x400], R45 ;  /* 0x0004002d02007388 */ /* 0x000fe20000000800 */
[----:B------:R-:W-:Y:S02]  /*b1c0*/  F2FP.BF16.F32.PACK_AB R57, R57, R148 ;  /* 0x000000943939723e */ /* 0x000fe400000010ff */
[----:B------:R-:W-:Y:S01]  /*b1d0*/  F2FP.BF16.F32.PACK_AB R64, R151, R64 ;  /* 0x000000409740723e */ /* 0x000fe200000010ff */
[----:B------:R-:W-:Y:S01]  /*b1e0*/  STS [R4], R42 ;  /* 0x0000002a04007388 */ /* 0x000fe20000000800 */
        /* <DEDUP_REMOVED lines=15> */
[----:B------:R-:W-:Y:S02]  /*b2e0*/  @!P2 MOV R8, 0x1 ;  /* 0x000000010008a802 */ /* 0x000fe40000000f00 */
[----:B-1----:R-:W-:Y:S01]  /*b2f0*/  MOV R18, 0x7f800000 ;  /* 0x7f80000000127802 */ /* 0x002fe20000000f00 */
[----:B------:R-:W-:Y:S01]  /*b300*/  STS [R25+0x4000], R38 ;  /* 0x0040002619007388 */ /* 0x000fe20000000800 */
[----:B------:R-:W-:-:S02]  /*b310*/  MOV R19, 0x7f800000 ;  /* 0x7f80000000137802 */ /* 0x000fc40000000f00 */
[----:B--2---:R-:W-:Y:S01]  /*b320*/  MOV R16, 0x7f800000 ;  /* 0x7f80000000107802 */ /* 0x004fe20000000f00 */
[----:B------:R-:W-:Y:S04]  /*b330*/  STS [R25+0x4400], R37 ;  /* 0x0044002519007388 */ /* 0x000fe80000000800 */
[----:B------:R-:W-:Y:S04]  /*b340*/  STS [R22+0x4000], R34 ;  /* 0x0040002216007388 */ /* 0x000fe80000000800 */
[----:B------:R-:W-:Y:S04]  /*b350*/  STS [R22+0x4400], R33 ;  /* 0x0044002116007388 */ /* 0x000fe80000000800 */
[----:B------:R-:W-:Y:S04]  /*b360*/  STS [R25+0x6000], R36 ;  /* 0x0060002419007388 */ /* 0x000fe80000000800 */
[----:B------:R-:W-:Y:S04]  /*b370*/  STS [R25+0x6400], R35 ;  /* 0x0064002319007388 */ /* 0x000fe80000000800 */
[----:B------:R-:W-:Y:S04]  /*b380*/  STS [R22+0x6000], R32 ;  /* 0x0060002016007388 */ /* 0x000fe80000000800 */
[----:B------:R1:W-:Y:S04]  /*b390*/  STS [R22+0x6400], R31 ;  /* 0x0064001f16007388 */ /* 0x0003e80000000800 */
[----:B------:R-:W-:Y:S04]  /*b3a0*/  STS [R0+0x4000], R30 ;  /* 0x0040001e00007388 */ /* 0x000fe80000000800 */
[----:B------:R-:W-:Y:S04]  /*b3b0*/  STS [R0+0x4400], R29 ;  /* 0x0044001d00007388 */ /* 0x000fe80000000800 */
[----:B------:R-:W-:Y:S04]  /*b3c0*/  STS [R13+0x4000], R26 ;  /* 0x0040001a0d007388 */ /* 0x000fe80000000800 */
[----:B------:R-:W-:Y:S04]  /*b3d0*/  STS [R13+0x4400], R24 ;  /* 0x004400180d007388 */ /* 0x000fe80000000800 */
[----:B------:R-:W-:Y:S04]  /*b3e0*/  STS [R0+0x6000], R28 ;  /* 0x0060001c00007388 */ /* 0x000fe80000000800 */
[----:B------:R2:W-:Y:S01]  /*b3f0*/  STS [R0+0x6400], R27 ;  /* 0x0064001b00007388 */ /* 0x0005e20000000800 */
[----:B-1----:R-:W-:-:S03]  /*b400*/  MOV R22, 0x7f800000 ;  /* 0x7f80000000167802 */ /* 0x002fc60000000f00 */
[----:B------:R-:W-:Y:S04]  /*b410*/  STS [R13+0x6000], R53 ;  /* 0x006000350d007388 */ /* 0x000fe80000000800 */
[----:B------:R-:W-:Y:S01]  /*b420*/  STS [R13+0x6400], R52 ;  /* 0x006400340d007388 */ /* 0x000fe20000000800 */
[----:B------:R-:W1:Y:S03]  /*b430*/  S2R R12, SR_CTAID.Y ;  /* 0x00000000000c7919 */ /* 0x000e660000002600 */
[----:B------:R-:W-:Y:S04]  /*b440*/  STS [R3+0x4000], R51 ;  /* 0x0040003303007388 */ /* 0x000fe80000000800 */
[----:B------:R-:W-:Y:S04]  /*b450*/  STS [R3+0x4400], R50 ;  /* 0x0044003203007388 */ /* 0x000fe80000000800 */
[----:B------:R-:W-:Y:S01]  /*b460*/  STS [R5+0x4000], R49 ;  /* 0x0040003105007388 */ /* 0x000fe20000000800 */
[----:B--2---:R-:W-:Y:S01]  /*b470*/  @P2 MOV R0, 0x1 ;  /* 0x0000000100002802 */ /* 0x004fe20000000f00 */
[----:B------:R-:W-:-:S02]  /*b480*/  @!P2 IMAD R0, R84, R11, RZ ;  /* 0x0000000b5400a224 */ /* 0x000fc400078e02ff */
[----:B------:R-:W-:Y:S01]  /*b490*/  STS [R5+0x4400], R56 ;  /* 0x0044003805007388 */ /* 0x000fe20000000800 */
[----:B------:R-:W2:Y:S03]  /*b4a0*/  @P1 LDC R11, c[0x0][0x2e8] ;  /* 0x0000ba00ff0b1b82 */ /* 0x000ea60000000800 */
[----:B------:R-:W-:Y:S04]  /*b4b0*/  STS [R3+0x6000], R57 ;  /* 0x0060003903007388 */ /* 0x000fe80000000800 */
[----:B------:R3:W-:Y:S04]  /*b4c0*/  STS [R3+0x6400], R64 ;  /* 0x0064004003007388 */ /* 0x0007e80000000800 */
[----:B------:R-:W-:Y:S04]  /*b4d0*/  STS [R5+0x6000], R63 ;  /* 0x0060003f05007388 */ /* 0x000fe80000000800 */
[----:B------:R4:W-:Y:S04]  /*b4e0*/  STS [R5+0x6400], R62 ;  /* 0x0064003e05007388 */ /* 0x0009e80000000800 */
[----:B------:R-:W-:Y:S04]  /*b4f0*/  STS [R2+0x4000], R61 ;  /* 0x0040003d02007388 */ /* 0x000fe80000000800 */
[----:B------:R-:W-:Y:S04]  /*b500*/  STS [R2+0x4400], R60 ;  /* 0x0044003c02007388 */ /* 0x000fe80000000800 */
[----:B------:R-:W-:Y:S04]  /*b510*/  STS [R4+0x4000], R59 ;  /* 0x0040003b04007388 */ /* 0x000fe80000000800 */
[----:B------:R-:W-:Y:S01]  /*b520*/  STS [R4+0x4400], R58 ;  /* 0x0044003a04007388 */ /* 0x000fe20000000800 */
[----:B---3--:R-:W-:-:S03]  /*b530*/  IADD3 R3, R54, 0x30, RZ ;  /* 0x0000003036037810 */ /* 0x008fc60007ffe0ff */
[----:B------:R-:W-:Y:S04]  /*b540*/  STS [R2+0x6000], R66 ;  /* 0x0060004202007388 */ /* 0x000fe80000000800 */
[----:B------:R3:W-:Y:S01]  /*b550*/  STS [R2+0x6400], R65 ;  /* 0x0064004102007388 */ /* 0x0007e20000000800 */
[----:B----4-:R-:W-:Y:S01]  /*b560*/  @P2 IMAD R5, R7, R6, RZ ;  /* 0x0000000607052224 */ /* 0x010fe200078e02ff */
[----:B------:R-:W-:Y:S01]  /*b570*/  @!P2 MOV R5, R84 ;  /* 0x000000540005a202 */ /* 0x000fe20000000f00 */
[----:B------:R-:W4:Y:S01]  /*b580*/  @P5 LDC R7, c[0x0][0x2e8] ;  /* 0x0000ba00ff075b82 */ /* 0x000f220000000800 */
[----:B------:R-:W-:Y:S01]  /*b590*/  STS [R4+0x6000], R67 ;  /* 0x0060004304007388 */ /* 0x000fe20000000800 */
[----:B------:R-:W2:Y:S03]  /*b5a0*/  @P1 MUFU.LG2 R6, R170 ;  /* 0x000000aa00061308 */ /* 0x000ea60000000c00 */
[----:B------:R5:W-:Y:S03]  /*b5b0*/  STS [R4+0x6400], R68 ;  /* 0x0064004404007388 */ /* 0x000be60000000800 */
[----:B------:R-:W-:Y:S06]  /*b5c0*/  BAR.SYNC.DEFER_BLOCKING 0x0 ;  /* 0x0000000000007b1d */ /* 0x000fec0000010000 */
[----:B------:R-:W4:Y:S01]  /*b5d0*/  S2R R23, SR_CTAID.Z ;  /* 0x0000000000177919 */ /* 0x000f220000002700 */
[----:B---3--:R-:W-:-:S02]  /*b5e0*/  @P3 FMUL.FTZ R2, R9, 0.69314718246459960938 ;  /* 0x3f31721809023820 */ /* 0x008fc40000410000 */
[----:B------:R-:W3:Y:S02]  /*b5f0*/  @P5 MUFU.LG2 R9, R169 ;  /* 0x000000a900095308 */ /* 0x000ee40000000c00 */
[----:B------:R-:W-:Y:S01]  /*b600*/  @P3 FFMA.FTZ R22, R168, R10, R2 ;  /* 0x0000000aa8163223 */ /* 0x000fe20000010002 */
[----:B-1----:R-:W-:Y:S01]  /*b610*/  IMAD R2, R12, R0, RZ ;  /* 0x000000000c027224 */ /* 0x002fe200078e02ff */
[C---:B------:R-:W-:Y:S01]  /*b620*/  IADD3 R0, R54.reuse, 0x40, RZ ;  /* 0x0000004036007810 */ /* 0x040fe20007ffe0ff */
[----:B------:R-:W1:Y:S01]  /*b630*/  @P6 LDC R12, c[0x0][0x2e8] ;  /* 0x0000ba00ff0c6b82 */ /* 0x000e620000000800 */
[----:B-----5:R-:W-:Y:S02]  /*b640*/  IADD3 R4, R54, 0x20, RZ ;  /* 0x0000002036047810 */ /* 0x020fe40007ffe0ff */
[----:B------:R-:W-:Y:S01]  /*b650*/  SEL R2, R2, RZ, !P4 ;  /* 0x000000ff02027207 */ /* 0x000fe20006000000 */
[----:B------:R1:W1:Y:S01]  /*b660*/  LDS.128 R28, [R246+0x3800] ;  /* 0x00380000f61c7984 */ /* 0x0002620000000c00 */
[----:B------:R-:W-:Y:S01]  /*b670*/  ISETP.GE.AND P2, PT, R0, UR5, PT ;  /* 0x0000000500007c0c */ /* 0x000fe2000bf46270 */
[----:B------:R-:W-:Y:S01]  /*b680*/  IMAD R0, R8, UR6, RZ ;  /* 0x0000000608007c24 */ /* 0x000fe2000f8e02ff */
[----:B------:R-:W-:Y:S01]  /*b690*/  ISETP.GE.AND P4, PT, R4, UR5, PT ;  /* 0x0000000504007c0c */ /* 0x000fe2000bf86270 */
[----:B------:R1:W1:Y:S01]  /*b6a0*/  LDS.128 R24, [R246+0x7800] ;  /* 0x00780000f6187984 */ /* 0x0002620000000c00 */
[----:B--2---:R-:W-:Y:S01]  /*b6b0*/  @P1 FMUL.FTZ R4, R6, 0.69314718246459960938 ;  /* 0x3f31721806041820 */ /* 0x004fe20000410000 */
[----:B------:R-:W-:Y:S01]  /*b6c0*/  LEA.HI R6, R207, R206, RZ, 0x5 ;  /* 0x000000cecf067211 */ /* 0x000fe200078f28ff */
[----:B------:R-:W2:Y:S01]  /*b6d0*/  @P6 MUFU.LG2 R10, R171 ;  /* 0x000000ab000a6308 */ /* 0x000ea20000000c00 */
[----:B------:R-:W-:Y:S01]  /*b6e0*/  ISETP.GE.AND P3, PT, R3, UR5, PT ;  /* 0x0000000503007c0c */ /* 0x000fe2000bf66270 */
[----:B---3--:R-:W-:Y:S01]  /*b6f0*/  @P5 FMUL.FTZ R3, R9, 0.69314718246459960938 ;  /* 0x3f31721809035820 */ /* 0x008fe20000410000 */
[----:B------:R-:W-:-:S03]  /*b700*/  @P1 FFMA.FTZ R18, R166, R11, R4 ;  /* 0x0000000ba6121223 */ /* 0x000fc60000010004 */
[----:B----4-:R-:W-:Y:S01]  /*b710*/  @P5 FFMA.FTZ R19, R167, R7, R3 ;  /* 0x00000007a7135223 */ /* 0x010fe20000010003 */
[----:B------:R-:W-:Y:S01]  /*b720*/  IMAD R2, R23, R5, R2 ;  /* 0x0000000517027224 */ /* 0x000fe200078e0202 */
[----:B------:R-:W-:Y:S02]  /*b730*/  SHF.L.U32 R5, R0, 0x7, RZ ;  /* 0x0000000700057819 */ /* 0x000fe400000006ff */
[----:B------:R-:W-:Y:S02]  /*b740*/  LOP3.LUT R0, R6, 0xffffffe0, RZ, 0xc0, !PT ;  /* 0xffffffe006007812 */ /* 0x000fe400078ec0ff */
[----:B------:R-:W-:Y:S02]  /*b750*/  SHF.R.S32.HI R4, RZ, 0x1f, R5 ;  /* 0x0000001fff047819 */ /* 0x000fe40000011405 */
[--C-:B------:R-:W-:Y:S02]  /*b760*/  IADD3 R5, P5, P1, R5, R80, R2.reuse ;  /* 0x0000005005057210 */ /* 0x100fe400079be002 */
[----:B------:R-:W-:-:S02]  /*b770*/  SHF.R.S32.HI R3, RZ, 0x1f, R2 ;  /* 0x0000001fff037819 */ /* 0x000fc40000011402 */
[----:B------:R-:W-:Y:S02]  /*b780*/  IADD3 R0, -R0, R206, RZ ;  /* 0x000000ce00007210 */ /* 0x000fe40007ffe1ff */
[----:B------:R-:W-:Y:S01]  /*b790*/  IADD3.X R4, R4, R81, R3, P5, P1 ;  /* 0x0000005104047210 */ /* 0x000fe20002fe2403 */
[----:B--2---:R-:W-:Y:S01]  /*b7a0*/  @P6 FMUL.FTZ R3, R10, 0.69314718246459960938 ;  /* 0x3f3172180a036820 */ /* 0x004fe20000410000 */
[----:B------:R-:W-:Y:S02]  /*b7b0*/  LOP3.LUT P5, RZ, R0, 0x3, RZ, 0xc0, !PT ;  /* 0x0000000300ff7812 */ /* 0x000fe400078ac0ff */
[----:B------:R-:W-:Y:S01]  /*b7c0*/  IADD3 R2, R54, 0x50, RZ ;  /* 0x0000005036027810 */ /* 0x000fe20007ffe0ff */
[----:B-1----:R-:W-:Y:S01]  /*b7d0*/  @P6 FFMA.FTZ R16, R164, R12, R3 ;  /* 0x0000000ca4106223 */ /* 0x002fe20000010003 */
[----:B------:R-:W-:Y:S02]  /*b7e0*/  LOP3.LUT R6, R205, 0xfffffff8, RZ, 0xc0, !PT ;  /* 0xfffffff8cd067812 */ /* 0x000fe400078ec0ff */
[----:B------:R-:W-:-:S02]  /*b7f0*/  ISETP.GE.AND P1, PT, R2, UR5, PT ;  /* 0x0000000502007c0c */ /* 0x000fc4000bf26270 */
[----:B------:R-:W-:-:S04]  /*b800*/  IADD3 R2, -R6, R206, RZ ;  /* 0x000000ce06027210 */ /* 0x000fc80007ffe1ff */
[----:B------:R-:W-:Y:S01]  /*b810*/  SHF.L.U32 R15, R2, 0x3, RZ ;  /* 0x00000003020f7819 */ /* 0x000fe200000006ff */
[----:B------:R-:W-:Y:S06]  /*b820*/  @P5 BRA `(.L_x_13) ;  /* 0x0000000000c85947 */ /* 0x000fec0003800000 */
[----:B------:R-:W-:Y:S02]  /*b830*/  SHF.R.S32.HI R2, RZ, 0x1f, R165 ;  /* 0x0000001fff027819 */ /* 0x000fe400000114a5 */
[----:B------:R-:W-:Y:S02]  /*b840*/  SHF.R.S32.HI R3, RZ, 0x1f, R0 ;  /* 0x0000001fff037819 */ /* 0x000fe40000011400 */
[----:B------:R-:W-:Y:S02]  /*b850*/  LEA.HI R2, R2, R165, RZ, 0x2 ;  /* 0x000000a502027211 */ /* 0x000fe400078f10ff */
[----:B------:R-:W-:Y:S02]  /*b860*/  LEA.HI R0, R3, R0, RZ, 0x2 ;  /* 0x0000000003007211 */ /* 0x000fe400078f10ff */
[----:B------:R-:W-:Y:S02]  /*b870*/  LOP3.LUT R2, R2, 0xffffffc, RZ, 0xc0, !PT ;  /* 0x0ffffffc02027812 */ /* 0x000fe400078ec0ff */
[----:B------:R-:W-:-:S02]  /*b880*/  SHF.R.S32.HI R0, RZ, 0x2, R0 ;  /* 0x00000002ff007819 */ /* 0x000fc40000011400 */
[----:B------:R-:W-:Y:S01]  /*b890*/  P2R R21, PR, RZ, 0x2 ;  /* 0x00000002ff157803 */ /* 0x000fe20000000000 */
[----:B------:R-:W-:Y:S01]  /*b8a0*/  IMAD.IADD R2, R165, 0x1, -R2 ;  /* 0x00000001a5027824 */ /* 0x000fe200078e0a02 */
[----:B------:R-:W-:Y:S02]  /*b8b0*/  P2R R20, PR, RZ, 0x1 ;  /* 0x00000001ff147803 */ /* 0x000fe40000000000 */
[----:B------:R-:W-:Y:S01]  /*b8c0*/  P2R R17, PR, RZ, 0x4 ;  /* 0x00000004ff117803 */ /* 0x000fe20000000000 */
[----:B------:R-:W-:-:S04]  /*b8d0*/  IMAD R2, R2, 0x10, R0 ;  /* 0x0000001002027824 */ /* 0x000fc800078e0200 */
[C---:B------:R-:W-:Y:S01]  /*b8e0*/  VIADD R0, R2.reuse, 0x8 ;  /* 0x0000000802007836 */ /* 0x040fe20000000000 */
[C---:B------:R-:W-:Y:S01]  /*b8f0*/  ISETP.GE.AND P1, PT, R2.reuse, UR5, PT ;  /* 0x0000000502007c0c */ /* 0x040fe2000bf26270 */
[----:B------:R-:W-:-:S03]  /*b900*/  VIADD R10, R2, 0x40 ;  /* 0x00000040020a7836 */ /* 0x000fc60000000000 */
[----:B------:R-:W-:Y:S02]  /*b910*/  ISETP.GE.AND P0, PT, R0, UR5, PT ;  /* 0x0000000500007c0c */ /* 0x000fe4000bf06270 */
[----:B------:R-:W-:-:S07]  /*b920*/  ISETP.GE.AND P2, PT, R10, UR5, PT ;  /* 0x000000050a007c0c */ /* 0x000fce000bf46270 */
[----:B------:R-:W-:-:S04]  /*b930*/  @!P1 IMAD R3, R2, R8, RZ ;  /* 0x0000000802039224 */ /* 0x000fc800078e02ff */
[----:B------:R-:W-:Y:S01]  /*b940*/  @!P0 IMAD R0, R0, R8, RZ ;  /* 0x0000000800008224 */ /* 0x000fe200078e02ff */
[----:B------:R-:W-:-:S04]  /*b950*/  @!P1 IADD3 R6, P5, R3, R5, RZ ;  /* 0x0000000503069210 */ /* 0x000fc80007fbe0ff */
[----:B------:R-:W-:Y:S02]  /*b960*/  @!P1 LEA.HI.X.SX32 R9, R3, R4, 0x1, P5 ;  /* 0x0000000403099211 */ /* 0x000fe400028f0eff */
[----:B------:R-:W-:-:S04]  /*b970*/  @!P0 IADD3 R7, P5, R0, R5, RZ ;  /* 0x0000000500078210 */ /* 0x000fc80007fbe0ff */
[----:B------:R-:W-:Y:S01]  /*b980*/  @!P0 LEA.HI.X.SX32 R13, R0, R4, 0x1, P5 ;  /* 0x00000004000d8211 */ /* 0x000fe200028f0eff */
[----:B------:R-:W-:-:S05]  /*b990*/  @!P2 IMAD R0, R10, R8, RZ ;  /* 0x000000080a00a224 */ /* 0x000fca00078e02ff */
[----:B------:R-:W-:-:S04]  /*b9a0*/  @!P2 IADD3 R12, P5, R0, R5, RZ ;  /* 0x00000005000ca210 */ /* 0x000fc80007fbe0ff */
[----:B------:R-:W-:Y:S01]  /*b9b0*/  @!P2 LEA.HI.X.SX32 R14, R0, R4, 0x1, P5 ;  /* 0x00000004000ea211 */ /* 0x000fe200028f0eff */
[----:B------:R-:W-:Y:S02]  /*b9c0*/  VIADD R0, R2, 0x48 ;  /* 0x0000004802007836 */ /* 0x000fe40000000000 */
[----:B------:R-:W1:Y:S03]  /*b9d0*/  @!P1 LDC.64 R2, c[0x0][0x2b0] ;  /* 0x0000ac00ff029b82 */ /* 0x000e660000000a00 */
[----:B------:R-:W-:-:S13]  /*b9e0*/  ISETP.GE.AND P6, PT, R0, UR5, PT ;  /* 0x0000000500007c0c */ /* 0x000fda000bfc6270 */
[----:B------:R-:W-:-:S05]  /*b9f0*/  @!P6 IMAD R0, R0, R8, RZ ;  /* 0x000000080000e224 */ /* 0x000fca00078e02ff */
[----:B------:R-:W-:-:S04]  /*ba00*/  @!P6 IADD3 R11, P5, R0, R5, RZ ;  /* 0x00000005000be210 */ /* 0x000fc80007fbe0ff */
[----:B------:R-:W-:Y:S02]  /*ba10*/  @!P6 LEA.HI.X.SX32 R0, R0, R4, 0x1, P5 ;  /* 0x000000040000e211 */ /* 0x000fe400028f0eff */
[----:B-1----:R-:W-:-:S04]  /*ba20*/  @!P1 LEA R8, P5, R6, R2, 0x2 ;  /* 0x0000000206089211 */ /* 0x002fc800078a10ff */
[----:B------:R-:W-:Y:S02]  /*ba30*/  @!P1 LEA.HI.X R9, R6, R3, R9, 0x2, P5 ;  /* 0x0000000306099211 */ /* 0x000fe400028f1409 */
[----:B------:R-:W1:Y:S03]  /*ba40*/  @!P0 LDC.64 R2, c[0x0][0x2b0] ;  /* 0x0000ac00ff028b82 */ /* 0x000e660000000a00 */
[----:B------:R2:W-:Y:S01]  /*ba50*/  @!P1 STG.E desc[UR16][R8.64], R22 ;  /* 0x0000001608009986 */ /* 0x0005e2000c101910 */
[----:B------:R-:W-:Y:S02]  /*ba60*/  ISETP.NE.AND P1, PT, R21, RZ, PT ;  /* 0x000000ff1500720c */ /* 0x000fe40003f25270 */
[----:B-1----:R-:W-:-:S04]  /*ba70*/  @!P0 LEA R6, P5, R7, R2, 0x2 ;  /* 0x0000000207068211 */ /* 0x002fc800078a10ff */
[----:B------:R-:W-:Y:S02]  /*ba80*/  @!P0 LEA.HI.X R7, R7, R3, R13, 0x2, P5 ;  /* 0x0000000307078211 */ /* 0x000fe400028f140d */
[----:B------:R-:W1:Y:S03]  /*ba90*/  @!P2 LDC.64 R2, c[0x0][0x2b0] ;  /* 0x0000ac00ff02ab82 */ /* 0x000e660000000a00 */
[----:B------:R2:W-:Y:S01]  /*baa0*/  @!P0 STG.E desc[UR16][R6.64], R19 ;  /* 0x0000001306008986 */ /* 0x0005e2000c101910 */
[----:B------:R-:W-:Y:S02]  /*bab0*/  ISETP.NE.AND P0, PT, R20, RZ, PT ;  /* 0x000000ff1400720c */ /* 0x000fe40003f05270 */
[----:B-1----:R-:W-:-:S04]  /*bac0*/  @!P2 LEA R4, P5, R12, R2, 0x2 ;  /* 0x000000020c04a211 */ /* 0x002fc800078a10ff */
[----:B------:R-:W-:Y:S02]  /*bad0*/  @!P2 LEA.HI.X R5, R12, R3, R14, 0x2, P5 ;  /* 0x000000030c05a211 */ /* 0x000fe400028f140e */
[----:B------:R-:W1:Y:S01]  /*bae0*/  @!P6 LDC.64 R2, c[0x0][0x2b0] ;  /* 0x0000ac00ff02eb82 */ /* 0x000e620000000a00 */
[----:B------:R-:W-:Y:S02]  /*baf0*/  ISETP.NE.AND P2, PT, R17, RZ, PT ;  /* 0x000000ff1100720c */ /* 0x000fe40003f45270 */
[----:B-1----:R-:W-:-:S04]  /*bb00*/  @!P6 LEA R2, P5, R11, R2, 0x2 ;  /* 0x000000020b02e211 */ /* 0x002fc800078a10ff */
[----:B------:R-:W-:Y:S02]  /*bb10*/  @!P6 LEA.HI.X R3, R11, R3, R0, 0x2, P5 ;  /* 0x000000030b03e211 */ /* 0x000fe400028f1400 */
[----:B------:R-:W-:-:S13]  /*bb20*/  ISETP.GE.AND P5, PT, R10, UR5, PT ;  /* 0x000000050a007c0c */ /* 0x000fda000bfa6270 */
[----:B------:R2:W-:Y:S04]  /*bb30*/  @!P5 STG.E desc[UR16][R4.64], R18 ;  /* 0x000000120400d986 */ /* 0x0005e8000c101910 */
[----:B------:R2:W-:Y:S02]  /*bb40*/  @!P6 STG.E desc[UR16][R2.64], R16 ;  /* 0x000000100200e986 */ /* 0x0005e4000c101910 */
.L_x_13:
[----:B------:R-:W-:Y:S05]  /*bb50*/  BSYNC B0 ;  /* 0x0000000000007941 */ /* 0x000fea0003800000 */
.L_x_12:
[----:B--2---:R-:W-:Y:S01]  /*bb60*/  SHF.R.S32.HI R3, RZ, 0x1f, R15 ;  /* 0x0000001fff037819 */ /* 0x004fe2000001140f */
[----:B------:R1:W2:Y:S01]  /*bb70*/  LDS.128 R8, [R246+0x4000] ;  /* 0x00400000f6087984 */ /* 0x0002a20000000c00 */
[----:B------:R-:W-:Y:S01]  /*bb80*/  IADD3 R2, P5, R15, UR10, RZ ;  /* 0x0000000a0f027c10 */ /* 0x000fe2000ffbe0ff */
[C---:B------:R-:W-:Y:S01]  /*bb90*/  VIADD R0, R54.reuse, 0x60 ;  /* 0x0000006036007836 */ /* 0x040fe20000000000 */
[----:B------:R-:W-:Y:S01]  /*bba0*/  SHF.R.S32.HI R4, RZ, 0x1f, R23 ;  /* 0x0000001fff047819 */ /* 0x000fe20000011417 */
[----:B------:R1:W3:Y:S01]  /*bbb0*/  LDS.128 R12, [R246] ;  /* 0x00000000f60c7984 */ /* 0x0002e20000000c00 */
[----:B------:R-:W-:Y:S01]  /*bbc0*/  IADD3.X R3, R3, UR4, RZ, P5, !PT ;  /* 0x0000000403037c10 */ /* 0x000fe2000affe4ff */
[----:B------:R-:W-:Y:S01]  /*bbd0*/  ULDC.64 UR6, c[0x0][0x2a0] ;  /* 0x0000a80000067ab9 */ /* 0x000fe20000000a00 */
[----:B------:R-:W-:Y:S01]  /*bbe0*/  ISETP.GE.AND P5, PT, R54, UR5, PT ;  /* 0x0000000536007c0c */ /* 0x000fe2000bfa6270 */
[----:B------:R-:W-:Y:S01]  /*bbf0*/  IMAD.U32 R6, RZ, RZ, UR15 ;  /* 0x0000000fff067e24 */ /* 0x000fe2000f8e00ff */
[----:B------:R-:W-:Y:S01]  /*bc00*/  ISETP.GE.AND P6, PT, R0, UR5, PT ;  /* 0x0000000500007c0c */ /* 0x000fe2000bfc6270 */
[----:B------:R-:W-:Y:S01]  /*bc10*/  IMAD R0, R4, UR6, RZ ;  /* 0x0000000604007c24 */ /* 0x000fe2000f8e02ff */
[----:B------:R-:W-:Y:S01]  /*bc20*/  SHF.R.S32.HI R55, RZ, 0x1f, R54 ;  /* 0x0000001fff377819 */ /* 0x000fe20000011436 */
[----:B------:R-:W-:Y:S01]  /*bc30*/  IMAD.WIDE.U32 R18, R23, UR6, R2 ;  /* 0x0000000617127c25 */ /* 0x000fe2000f8e0002 */
[----:B------:R-:W-:Y:S01]  /*bc40*/  BSSY B0, `(.L_x_14) ;  /* 0x0000011000007945 */ /* 0x000fe20003800000 */
[----:B------:R-:W-:-:S02]  /*bc50*/  IADD3 R20, R54, 0x70, RZ ;  /* 0x0000007036147810 */ /* 0x000fc40007ffe0ff */
[----:B------:R-:W-:Y:S02]  /*bc60*/  IMAD R0, R23, UR7, R0 ;  /* 0x0000000717007c24 */ /* 0x000fe4000f8e0200 */
[----:B------:R-:W-:-:S04]  /*bc70*/  IMAD.WIDE R6, R6, 0x80, R54 ;  /* 0x0000008006067825 */ /* 0x000fc800078e0236 */
[----:B------:R-:W-:Y:S01]  /*bc80*/  IMAD.IADD R17, R19, 0x1, R0 ;  /* 0x0000000113117824 */ /* 0x000fe200078e0200 */
[----:B------:R-:W-:Y:S06]  /*bc90*/  @P5 BRA `(.L_x_15) ;  /* 0x00000000002c5947 */ /* 0x000fec0003800000 */
[----:B------:R-:W-:Y:S01]  /*bca0*/  ULDC.64 UR6, c[0x0][0x298] ;  /* 0x0000a60000067ab9 */ /* 0x000fe20000000a00 */
[----:B------:R-:W-:Y:S01]  /*bcb0*/  MOV R16, R18 ;  /* 0x0000001200107202 */ /* 0x000fe20000000f00 */
[----:B------:R-:W-:-:S04]  /*bcc0*/  IMAD R0, R7, UR6, RZ ;  /* 0x0000000607007c24 */ /* 0x000fc8000f8e02ff */
[----:B------:R-:W-:-:S04]  /*bcd0*/  IMAD.WIDE.U32 R2, R6, UR6, R16 ;  /* 0x0000000606027c25 */ /* 0x000fc8000f8e0010 */
[----:B------:R-:W-:Y:S01]  /*bce0*/  IMAD R0, R6, UR7, R0 ;  /* 0x0000000706007c24 */ /* 0x000fe2000f8e0200 */
[----:B------:R-:W-:Y:S02]  /*bcf0*/  ULDC.64 UR6, c[0x0][0x280] ;  /* 0x0000a00000067ab9 */ /* 0x000fe40000000a00 */
[----:B------:R-:W-:Y:S02]  /*bd00*/  LEA R4, P5, R2, UR6, 0x1 ;  /* 0x0000000602047c11 */ /* 0x000fe4000f8a08ff */
[----:B------:R-:W-:-:S04]  /*bd10*/  IADD3 R0, R3, R0, RZ ;  /* 0x0000000003007210 */ /* 0x000fc80007ffe0ff */
[----:B------:R-:W-:-:S05]  /*bd20*/  LEA.HI.X R5, R2, UR7, R0, 0x1, P5 ;  /* 0x0000000702057c11 */ /* 0x000fca000a8f0c00 */
[----:B---3--:R4:W-:Y:S04]  /*bd30*/  STG.E.128 desc[UR16][R4.64], R12 ;  /* 0x0000000c04007986 */ /* 0x0089e8000c101d10 */
[----:B--2---:R4:W-:Y:S02]  /*bd40*/  STG.E.128 desc[UR16][R4.64+0x80], R8 ;  /* 0x0000800804007986 */ /* 0x0049e4000c101d10 */
.L_x_15:
[----:B------:R-:W-:Y:S05]  /*bd50*/  BSYNC B0 ;  /* 0x0000000000007941 */ /* 0x000fea0003800000 */
.L_x_14:
[----:B---34-:R3:W4:Y:S01]  /*bd60*/  LDS.128 R12, [R246+0x800] ;  /* 0x00080000f60c7984 */ /* 0x0187220000000c00 */
[----:B------:R-:W-:Y:S01]  /*bd70*/  BSSY B0, `(.L_x_16) ;  /* 0x0000012000007945 */ /* 0x000fe20003800000 */
[----:B------:R-:W-:Y:S02]  /*bd80*/  ISETP.GE.AND P5, PT, R20, UR5, PT ;  /* 0x0000000514007c0c */ /* 0x000fe4000bfa6270 */
[----:B--2---:R3:W2:Y:S01]  /*bd90*/  LDS.128 R8, [R246+0x4800] ;  /* 0x00480000f6087984 */ /* 0x0046a20000000c00 */
[----:B------:R-:W-:Y:S05]  /*bda0*/  @P0 BRA `(.L_x_17) ;  /* 0x0000000000380947 */ /* 0x000fea0003800000 */
[----:B------:R-:W-:Y:S01]  /*bdb0*/  IADD3 R0, P0, R6, 0x10, RZ ;  /* 0x0000001006007810 */ /* 0x000fe20007f1e0ff */
[----:B------:R-:W-:Y:S01]  /*bdc0*/  ULDC.64 UR6, c[0x0][0x298] ;  /* 0x0000a60000067ab9 */ /* 0x000fe20000000a00 */
[----:B------:R-:W-:-:S03]  /*bdd0*/  MOV R3, R17 ;  /* 0x0000001100037202 */ /* 0x000fc60000000f00 */
[----:B------:R-:W-:-:S04]  /*bde0*/  IMAD.X R2, RZ, RZ, R7, P0 ;  /* 0x000000ffff027224 */ /* 0x000fc800000e0607 */
[----:B------:R-:W-:Y:S02]  /*bdf0*/  IMAD R4, R2, UR6, RZ ;  /* 0x0000000602047c24 */ /* 0x000fe4000f8e02ff */
[----:B------:R-:W-:-:S04]  /*be00*/  IMAD.MOV.U32 R2, RZ, RZ, R18 ;  /* 0x000000ffff027224 */ /* 0x000fc800078e0012 */
[----:B------:R-:W-:-:S04]  /*be10*/  IMAD.WIDE.U32 R2, R0, UR6, R2 ;  /* 0x0000000600027c25 */ /* 0x000fc8000f8e0002 */
[----:B------:R-:W-:Y:S01]  /*be20*/  IMAD R0, R0, UR7, R4 ;  /* 0x0000000700007c24 */ /* 0x000fe2000f8e0204 */
[----:B------:R-:W-:Y:S02]  /*be30*/  ULDC.64 UR6, c[0x0][0x280] ;  /* 0x0000a00000067ab9 */ /* 0x000fe40000000a00 */
[----:B------:R-:W-:Y:S02]  /*be40*/  LEA R4, P0, R2, UR6, 0x1 ;  /* 0x0000000602047c11 */ /* 0x000fe4000f8008ff */
[----:B------:R-:W-:-:S04]  /*be50*/  IADD3 R0, R3, R0, RZ ;  /* 0x0000000003007210 */ /* 0x000fc80007ffe0ff */
[----:B------:R-:W-:-:S05]  /*be60*/  LEA.HI.X R5, R2, UR7, R0, 0x1, P0 ;  /* 0x0000000702057c11 */ /* 0x000fca00080f0c00 */
[----:B----4-:R4:W-:Y:S04]  /*be70*/  STG.E.128 desc[UR16][R4.64], R12 ;  /* 0x0000000c04007986 */ /* 0x0109e8000c101d10 */
[----:B--2---:R4:W-:Y:S02]  /*be80*/  STG.E.128 desc[UR16][R4.64+0x80], R8 ;  /* 0x0000800804007986 */ /* 0x0049e4000c101d10 */
.L_x_17:
[----:B------:R-:W-:Y:S05]  /*be90*/  BSYNC B0 ;  /* 0x0000000000007941 */ /* 0x000fea0003800000 */
.L_x_16:
[----:B----4-:R4:W1:Y:S01]  /*bea0*/  LDS.128 R12, [R246+0x1000] ;  /* 0x00100000f60c7984 */ /* 0x0108620000000c00 */
[----:B------:R-:W-:Y:S03]  /*beb0*/  BSSY B0, `(.L_x_18) ;  /* 0x0000011000007945 */ /* 0x000fe60003800000 */
        /* <DEDUP_REMOVED lines=14> */
[----:B-1----:R1:W-:Y:S04]  /*bfa0*/  STG.E.128 desc[UR16][R4.64], R12 ;  /* 0x0000000c04007986 */ /* 0x0023e8000c101d10 */
[----:B--2---:R1:W-:Y:S02]  /*bfb0*/  STG.E.128 desc[UR16][R4.64+0x80], R8 ;  /* 0x0000800804007986 */ /* 0x0043e4000c101d10 */
.L_x_19:
[----:B------:R-:W-:Y:S05]  /*bfc0*/  BSYNC B0 ;  /* 0x0000000000007941 */ /* 0x000fea0003800000 */
.L_x_18:
[----:B-1----:R1:W1:Y:S01]  /*bfd0*/  LDS.128 R12, [R246+0x1800] ;  /* 0x00180000f60c7984 */ /* 0x0022620000000c00 */
[----:B------:R-:W-:Y:S03]  /*bfe0*/  BSSY B0, `(.L_x_20) ;  /* 0x0000011000007945 */ /* 0x000fe60003800000 */
[----:B--2---:R2:W1:Y:S01]  /*bff0*/  LDS.128 R8, [R246+0x5800] ;  /* 0x00580000f6087984 */ /* 0x0044620000000c00 */
        /* <DEDUP_REMOVED lines=14> */
[----:B------:R1:W-:Y:S02]  /*c0e0*/  STG.E.128 desc[UR16][R4.64+0x80], R8 ;  /* 0x0000800804007986 */ /* 0x0003e4000c101d10 */
.L_x_21:
[----:B------:R-:W-:Y:S05]  /*c0f0*/  BSYNC B0 ;  /* 0x0000000000007941 */ /* 0x000fea0003800000 */
.L_x_20:
[----:B-1----:R1:W1:Y:S01]  /*c100*/  LDS.128 R12, [R246+0x2000] ;  /* 0x00200000f60c7984 */ /* 0x0022620000000c00 */
[----:B------:R-:W-:Y:S03]  /*c110*/  BSSY B0, `(.L_x_22) ;  /* 0x0000011000007945 */ /* 0x000fe60003800000 */
[----:B------:R1:W1:Y:S01]  /*c120*/  LDS.128 R8, [R246+0x6000] ;  /* 0x00600000f6087984 */ /* 0x0002620000000c00 */
        /* <DEDUP_REMOVED lines=15> */
.L_x_23:
[----:B------:R-:W-:Y:S05]  /*c220*/  BSYNC B0 ;  /* 0x0000000000007941 */ /* 0x000fea0003800000 */
.L_x_22:
        /* <DEDUP_REMOVED lines=18> */
.L_x_25:
[----:B------:R-:W-:Y:S05]  /*c350*/  BSYNC B0 ;  /* 0x0000000000007941 */ /* 0x000fea0003800000 */
.L_x_24:
        /* <DEDUP_REMOVED lines=18> */
.L_x_27:
[----:B------:R-:W-:Y:S05]  /*c480*/  BSYNC B0 ;  /* 0x0000000000007941 */ /* 0x000fea0003800000 */
.L_x_26:
[----:B------:R-:W-:Y:S05]  /*c490*/  @P5 EXIT ;  /* 0x000000000000594d */ /* 0x000fea0003800000 */
[----:B------:R-:W-:Y:S01]  /*c4a0*/  IADD3 R6, P0, R6, 0x70, RZ ;  /* 0x0000007006067810 */ /* 0x000fe20007f1e0ff */
[----:B------:R-:W-:Y:S01]  /*c4b0*/  ULDC.64 UR4, c[0x0][0x298] ;  /* 0x0000a60000047ab9 */ /* 0x000fe20000000a00 */
[----:B------:R-:W-:Y:S01]  /*c4c0*/  MOV R3, R17 ;  /* 0x0000001100037202 */ /* 0x000fe20000000f00 */
[----:B------:R-:W-:Y:S02]  /*c4d0*/  IMAD.MOV.U32 R2, RZ, RZ, R18 ;  /* 0x000000ffff027224 */ /* 0x000fe400078e0012 */
[----:B------:R-:W-:Y:S02]  /*c4e0*/  IMAD.X R0, RZ, RZ, R7, P0 ;  /* 0x000000ffff007224 */ /* 0x000fe400000e0607 */
[----:B-1----:R-:W-:-:S04]  /*c4f0*/  IMAD.WIDE.U32 R4, R6, UR4, R2 ;  /* 0x0000000406047c25 */ /* 0x002fc8000f8e0002 */
[----:B------:R-:W-:-:S04]  /*c500*/  IMAD R0, R0, UR4, RZ ;  /* 0x0000000400007c24 */ /* 0x000fc8000f8e02ff */
[----:B------:R-:W-:Y:S01]  /*c510*/  IMAD R0, R6, UR5, R0 ;  /* 0x0000000506007c24 */ /* 0x000fe2000f8e0200 */
[----:B------:R-:W-:Y:S02]  /*c520*/  ULDC.64 UR4, c[0x0][0x280] ;  /* 0x0000a00000047ab9 */ /* 0x000fe40000000a00 */
[----:B------:R-:W-:Y:S02]  /*c530*/  LEA R2, P0, R4, UR4, 0x1 ;  /* 0x0000000404027c11 */ /* 0x000fe4000f8008ff */
[----:B------:R-:W-:-:S04]  /*c540*/  IADD3 R0, R5, R0, RZ ;  /* 0x0000000005007210 */ /* 0x000fc80007ffe0ff */
[----:B------:R-:W-:-:S05]  /*c550*/  LEA.HI.X R3, R4, UR5, R0, 0x1, P0 ;  /* 0x0000000504037c11 */ /* 0x000fca00080f0c00 */
[----:B------:R-:W-:Y:S04]  /*c560*/  STG.E.128 desc[UR16][R2.64], R28 ;  /* 0x0000001c02007986 */ /* 0x000fe8000c101d10 */
[----:B------:R-:W-:Y:S01]  /*c570*/  STG.E.128 desc[UR16][R2.64+0x80], R24 ;  /* 0x0000801802007986 */ /* 0x000fe2000c101d10 */
[----:B------:R-:W-:Y:S05]  /*c580*/  EXIT ;  /* 0x000000000000794d */ /* 0x000fea0003800000 */
.L_x_2:
[----:B------:R-:W-:Y:S01]  /*c590*/  UISETP.NE.AND UP0, UPT, UR14, -0x1, UPT ;  /* 0xffffffff0e00788c */ /* 0x000fe2000bf05270 */
[----:B------:R-:W-:Y:S01]  /*c5a0*/  SHF.R.S32.HI R8, RZ, 0x1f, R155 ;  /* 0x0000001fff087819 */ /* 0x000fe2000001149b */
[----:B------:R-:W-:Y:S01]  /*c5b0*/  ULDC.U8 UR8, c[0x0][0x3d9] ;  /* 0x0000f64000087ab9 */ /* 0x000fe20000000000 */
[----:B------:R-:W-:Y:S01]  /*c5c0*/  UIADD3 UR10, -UR11, UR10, URZ ;  /* 0x0000000a0b0a7290 */ /* 0x000fe2000fffe13f */
[C---:B------:R-:W-:Y:S01]  /*c5d0*/  LOP3.LUT P6, RZ, R155.reuse, 0x7, RZ, 0xc0, !PT ;  /* 0x000000079bff7812 */ /* 0x040fe200078cc0ff */
[----:B------:R-:W-:Y:S01]  /*c5e0*/  UISETP.NE.AND UP2, UPT, UR8, URZ, UPT ;  /* 0x0000003f0800728c */ /* 0x000fe2000bf45270 */
[----:B------:R-:W-:Y:S01]  /*c5f0*/  LEA.HI R8, R8, R155, RZ, 0x3 ;  /* 0x0000009b08087211 */ /* 0x000fe200078f18ff */
[----:B------:R-:W-:Y:S01]  /*c600*/  UMOV UR24, URZ ;  /* 0x0000003f00187c82 */ /* 0x000fe20008000000 */
[----:B------:R-:W-:Y:S01]  /*c610*/  UMOV UR25, URZ ;  /* 0x0000003f00197c82 */ /* 0x000fe20008000000 */
[----:B------:R-:W-:Y:S01]  /*c620*/  IMAD.U32 R6, RZ, RZ, UR15 ;  /* 0x0000000fff067e24 */ /* 0x000fe2000f8e00ff */
[----:B------:R-:W-:Y:S01]  /*c630*/  LOP3.LUT R0, R8, 0x1ffffff8, RZ, 0xc0, !PT ;  /* 0x1ffffff808007812 */ /* 0x000fe200078ec0ff */
[----:B------:R-:W-:Y:S01]  /*c640*/  @!UP0 USHF.R.S32.HI UR19, URZ, 0x1f, UR18 ;  /* 0x0000001f3f138899 */ /* 0x000fe20008011412 */
[----:B------:R-:W-:Y:S01]  /*c650*/  SHF.R.S32.HI R8, RZ, 0x3, R8 ;  /* 0x00000003ff087819 */ /* 0x000fe20000011408 */
[----:B------:R-:W-:Y:S01]  /*c660*/  @UP0 ULDC.64 UR6, c[0x0][0x298] ;  /* 0x0000a60000060ab9 */ /* 0x000fe20000000a00 */
[----:B------:R-:W-:Y:S01]  /*c670*/  @!UP0 ULDC.64 UR4, c[0x0][0x290] ;  /* 0x0000a40000048ab9 */ /* 0x000fe20000000a00 */
[----:B------:R-:W-:Y:S01]  /*c680*/  @UP0 UIMAD.WIDE.U32 UR12, UR14, UR6, URZ ;  /* 0x000000060e0c02a5 */ /* 0x000fe2000f8e003f */
[----:B------:R-:W-:Y:S01]  /*c690*/  IMAD.IADD R0, R155, 0x1, -R0 ;  /* 0x000000019b007824 */ /* 0x000fe200078e0a00 */
[----:B------:R-:W-:Y:S01]  /*c6a0*/  @!UP0 UIMAD UR6, UR19, UR4, URZ ;  /* 0x00000004130682a4 */ /* 0x000fe2000f8e023f */
[----:B------:R-:W-:Y:S01]  /*c6b0*/  SHF.R.S32.HI R9, RZ, 0x1f, R8 ;  /* 0x0000001fff097819 */ /* 0x000fe20000011408 */
[----:B------:R-:W-:Y:S01]  /*c6c0*/  @!UP0 UIMAD.WIDE.U32 UR20, UR18, UR4, URZ ;  /* 0x00000004121482a5 */ /* 0x000fe2000f8e003f */
[----:B------:R-:W-:Y:S01]  /*c6d0*/  IMAD.SHL.U32 R0, R0, 0x8, RZ ;  /* 0x0000000800007824 */ /* 0x000fe200078e00ff */
[----:B------:R-:W-:Y:S01]  /*c6e0*/  @!UP0 UIMAD UR6, UR18, UR5, UR6 ;  /* 0x00000005120682a4 */ /* 0x000fe2000f8e0206 */
[C---:B------:R-:W-:Y:S01]  /*c6f0*/  VIADD R14, R8.reuse, 0x10 ;  /* 0x00000010080e7836 */ /* 0x040fe20000000000 */
[----:B------:R-:W-:Y:S01]  /*c700*/  @UP0 UIMAD UR7, UR14, UR7, UR13 ;  /* 0x000000070e0702a4 */ /* 0x000fe2000f8e020d */
[C---:B------:R-:W-:Y:S01]  /*c710*/  VIADD R15, R8.reuse, 0x20 ;  /* 0x00000020080f7836 */ /* 0x040fe20000000000 */
[----:B------:R-:W-:Y:S01]  /*c720*/  ULDC.U8 UR19, c[0x0][0x3d8] ;  /* 0x0000f60000137ab9 */ /* 0x000fe20000000000 */
[----:B------:R-:W-:Y:S01]  /*c730*/  @!UP0 UIADD3 UR7, UR21, UR6, URZ ;  /* 0x0000000615078290 */ /* 0x000fe2000fffe03f */
[----:B------:R-:W-:Y:S01]  /*c740*/  VIADD R16, R8, 0x30 ;  /* 0x0000003008107836 */ /* 0x000fe20000000000 */
[----:B------:R-:W-:Y:S01]  /*c750*/  @!UP0 UMOV UR12, UR20 ;  /* 0x00000014000c8c82 */ /* 0x000fe20008000000 */
[----:B------:R-:W-:Y:S01]  /*c760*/  UISETP.NE.AND UP0, UPT, UR19, URZ, !UP2 ;  /* 0x0000003f1300728c */ /* 0x000fe2000d705270 */
[----:B------:R-:W-:Y:S01]  /*c770*/  IADD3 R2, P0, R0, UR12, RZ ;  /* 0x0000000c00027c10 */ /* 0x000fe2000ff1e0ff */
[----:B------:R-:W-:Y:S01]  /*c780*/  UISETP.NE.AND UP3, UPT, UR19, URZ, UPT ;  /* 0x0000003f1300728c */ /* 0x000fe2000bf65270 */
[----:B------:R-:W-:Y:S01]  /*c790*/  VIADD R18, R8, 0x40 ;  /* 0x0000004008127836 */ /* 0x000fe20000000000 */
[----:B------:R-:W-:Y:S01]  /*c7a0*/  @UP2 ULDC.64 UR4, c[0x0][0x2c0] ;  /* 0x0000b00000042ab9 */ /* 0x000fe20000000a00 */
[----:B------:R-:W-:Y:S01]  /*c7b0*/  USHF.R.S32.HI UR13, URZ, 0x1f, UR9 ;  /* 0x0000001f3f0d7899 */ /* 0x000fe20008011409 */
[----:B------:R-:W-:Y:S01]  /*c7c0*/  LEA.HI.X.SX32 R3, R0, UR7, 0x1, P0 ;  /* 0x0000000700037c11 */ /* 0x000fe200080f0eff */
[----:B------:R-:W-:Y:S01]  /*c7d0*/  UISETP.NE.OR UP3, UPT, UR8, URZ, !UP3 ;  /* 0x0000003f0800728c */ /* 0x000fe2000df65670 */
[C---:B------:R-:W-:Y:S01]  /*c7e0*/  ISETP.GE.AND P0, PT, R8.reuse, UR10, PT ;  /* 0x0000000a08007c0c */ /* 0x040fe2000bf06270 */
[----:B------:R-:W-:Y:S01]  /*c7f0*/  @UP2 UIMAD UR22, UR5, UR4, URZ ;  /* 0x00000004051622a4 */ /* 0x000fe2000f8e023f */
[----:B------:R-:W-:Y:S01]  /*c800*/  BSSY B0, `(.L_x_28) ;  /* 0x000002f000007945 */ /* 0x000fe20003800000 */
[----:B------:R-:W-:Y:S01]  /*c810*/  UISETP.NE.OR UP1, UPT, UR14, -0x1, UP3 ;  /* 0xffffffff0e00788c */ /* 0x000fe20009f25670 */
[----:B------:R-:W-:Y:S01]  /*c820*/  ISETP.GE.OR P5, PT, R8, UR10, P6 ;  /* 0x0000000a08007c0c */ /* 0x000fe2000b7a6670 */
[----:B------:R-:W-:Y:S01]  /*c830*/  ULDC.64 UR4, c[0x0][0x2a0] ;  /* 0x0000a80000047ab9 */ /* 0x000fe20000000a00 */
[----:B------:R-:W-:Y:S01]  /*c840*/  @!UP2 ULDC UR8, c[0x0][0x270] ;  /* 0x00009c000008aab9 */ /* 0x000fe20000000800 */
[----:B------:R-:W-:Y:S01]  /*c850*/  UIMAD UR13, UR13, UR4, URZ ;  /* 0x000000040d0d72a4 */ /* 0x000fe2000f8e023f */
[----:B------:R-:W-:Y:S01]  /*c860*/  IMAD.U32 R0, RZ, RZ, UR4 ;  /* 0x00000004ff007e24 */ /* 0x000fe2000f8e00ff */
[----:B------:R-:W-:Y:S01]  /*c870*/  @UP2 UMOV UR6, 0x1 ;  /* 0x0000000100062882 */ /* 0x000fe20000000000 */
[----:B------:R-:W-:Y:S01]  /*c880*/  @!UP2 ULDC UR4, c[0x0][0x2c4] ;  /* 0x0000b1000004aab9 */ /* 0x000fe20000000800 */
[----:B------:R-:W-:Y:S01]  /*c890*/  @UP0 ULDC UR4, c[0x0][0x2e4] ;  /* 0x0000b90000040ab9 */ /* 0x000fe20000000800 */
[----:B------:R-:W-:Y:S01]  /*c8a0*/  @!UP3 ULDC UR12, c[0x0][0x2c4] ;  /* 0x0000b100000cbab9 */ /* 0x000fe20000000800 */
[----:B------:R-:W-:Y:S01]  /*c8b0*/  @!UP2 UIMAD UR6, UR4, UR8, URZ ;  /* 0x000000080406a2a4 */ /* 0x000fe2000f8e023f */
[----:B------:R-:W-:Y:S01]  /*c8c0*/  IMAD.WIDE.U32 R12, R0, UR9, R2 ;  /* 0x00000009000c7c25 */ /* 0x000fe2000f8e0002 */
[----:B------:R-:W-:Y:S01]  /*c8d0*/  @!UP1 UIMAD UR14, UR18, UR12, URZ ;  /* 0x0000000c120e92a4 */ /* 0x000fe2000f8e023f */
[----:B------:R-:W-:Y:S01]  /*c8e0*/  ISETP.GE.AND P2, PT, R14, UR10, PT ;  /* 0x0000000a0e007c0c */ /* 0x000fe2000bf46270 */
[----:B------:R-:W-:Y:S01]  /*c8f0*/  UIMAD UR6, UR18, UR6, URZ ;  /* 0x00000006120672a4 */ /* 0x000fe2000f8e023f */
[----:B------:R-:W-:Y:S01]  /*c900*/  ISETP.GE.AND P1, PT, R15, UR10, PT ;  /* 0x0000000a0f007c0c */ /* 0x000fe2000bf26270 */
[----:B------:R-:W-:Y:S01]  /*c910*/  @UP2 ULDC UR7, c[0x0][0x2c0] ;  /* 0x0000b00000072ab9 */ /* 0x000fe20000000800 */
[----:B------:R-:W-:Y:S01]  /*c920*/  @!UP2 UMOV UR7, 0x1 ;  /* 0x000000010007a882 */ /* 0x000fe20000000000 */
[----:B------:R-:W-:Y:S01]  /*c930*/  USEL UR6, UR6, URZ, UP3 ;  /* 0x0000003f06067287 */ /* 0x000fe20009800000 */
[----:B------:R-:W-:Y:S01]  /*c940*/  ISETP.GE.AND P4, PT, R16, UR10, PT ;  /* 0x0000000a10007c0c */ /* 0x000fe2000bf86270 */
[----:B------:R-:W-:Y:S01]  /*c950*/  @!UP2 UMOV UR22, UR4 ;  /* 0x000000040016ac82 */ /* 0x000fe20008000000 */
[----:B------:R-:W-:Y:S01]  /*c960*/  UIMAD UR11, UR11, UR7, URZ ;  /* 0x000000070b0b72a4 */ /* 0x000fe2000f8e023f */
[----:B------:R-:W-:Y:S01]  /*c970*/  ISETP.GE.AND P3, PT, R18, UR10, PT ;  /* 0x0000000a12007c0c */ /* 0x000fe2000bf66270 */
[----:B------:R-:W-:Y:S01]  /*c980*/  UIMAD UR22, UR9, UR22, UR6 ;  /* 0x00000016091672a4 */ /* 0x000fe2000f8e0206 */
[----:B------:R-:W-:Y:S01]  /*c990*/  IMAD.WIDE R6, R6, 0x80, R8 ;  /* 0x0000008006067825 */ /* 0x000fe200078e0208 */
[----:B------:R-:W-:Y:S01]  /*c9a0*/  UIMAD UR5, UR9, UR5, UR13 ;  /* 0x00000005090572a4 */ /* 0x000fe2000f8e020d */
[----:B------:R-:W-:Y:S01]  /*c9b0*/  @!UP3 UMOV UR24, UR14 ;  /* 0x0000000e0018bc82 */ /* 0x000fe20008000000 */
[----:B------:R-:W-:Y:S01]  /*c9c0*/  @!UP3 USHF.R.S32.HI UR25, URZ, 0x1f, UR14 ;  /* 0x0000001f3f19b899 */ /* 0x000fe2000801140e */
[----:B------:R-:W-:Y:S01]  /*c9d0*/  VIADD R20, R8, 0x50 ;  /* 0x0000005008147836 */ /* 0x000fe20000000000 */
[----:B------:R-:W-:-:S02]  /*c9e0*/  USHF.R.S32.HI UR4, URZ, 0x1f, UR11 ;  /* 0x0000001f3f047899 */ /* 0x000fc4000801140b */
[----:B------:R-:W-:Y:S01]  /*c9f0*/  VIADD R11, R13, UR5 ;  /* 0x000000050d0b7c36 */ /* 0x000fe20008000000 */
[----:B------:R-:W-:Y:S02]  /*ca00*/  USHF.R.S32.HI UR8, URZ, 0x1f, UR22 ;  /* 0x0000001f3f087899 */ /* 0x000fe40008011416 */
[----:B------:R-:W-:-:S04]  /*ca10*/  UIADD3 UR6, UP1, UP0, UR11, UR24, UR22 ;  /* 0x000000180b067290 */ /* 0x000fc8000f83e016 */
[----:B------:R-:W-:Y:S01]  /*ca20*/  UIADD3.X UR24, UR4, UR25, UR8, UP1, UP0 ;  /* 0x0000001904187290 */ /* 0x000fe20008fe0408 */
[----:B------:R-:W-:Y:S11]  /*ca30*/  @P0 BRA `(.L_x_29) ;  /* 0x00000000002c0947 */ /* 0x000ff60003800000 */
        /* <DEDUP_REMOVED lines=9> */
[----:B------:R1:W-:Y:S04]  /*cad0*/  STG.E.128 desc[UR16][R4.64], RZ ;  /* 0x000000ff04007986 */ /* 0x0003e8000c101d10 */
[----:B------:R1:W-:Y:S02]  /*cae0*/  STG.E.128 desc[UR16][R4.64+0x80], RZ ;  /* 0x000080ff04007986 */ /* 0x0003e4000c101d10 */
.L_x_29:
[----:B------:R-:W-:Y:S05]  /*caf0*/  BSYNC B0 ;  /* 0x0000000000007941 */ /* 0x000fea0003800000 */
.L_x_28:
[----:B------:R-:W-:Y:S01]  /*cb00*/  BSSY B0, `(.L_x_30) ;  /* 0x0000012000007945 */ /* 0x000fe20003800000 */
[----:B------:R-:W-:Y:S02]  /*cb10*/  ISETP.GE.AND P0, PT, R20, UR10, PT ;  /* 0x0000000a14007c0c */ /* 0x000fe4000bf06270 */
[----:B------:R-:W-:Y:S01]  /*cb20*/  IADD3 R19, R8, 0x60, RZ ;  /* 0x0000006008137810 */ /* 0x000fe20007ffe0ff */
[----:B------:R-:W-:Y:S05]  /*cb30*/  @P2 BRA `(.L_x_31) ;  /* 0x0000000000382947 */ /* 0x000fea0003800000 */
[----:B------:R-:W-:Y:S01]  /*cb40*/  IADD3 R0, P2, R6, 0x10, RZ ;  /* 0x0000001006007810 */ /* 0x000fe20007f5e0ff */
[----:B------:R-:W-:Y:S01]  /*cb50*/  ULDC.64 UR4, c[0x0][0x298] ;  /* 0x0000a60000047ab9 */ /* 0x000fe20000000a00 */
[----:B------:R-:W-:-:S03]  /*cb60*/  MOV R3, R11 ;  /* 0x0000000b00037202 */ /* 0x000fc60000000f00 */
[----:B------:R-:W-:-:S04]  /*cb70*/  IMAD.X R2, RZ, RZ, R7, P2 ;  /* 0x000000ffff027224 */ /* 0x000fc800010e0607 */
[----:B-1----:R-:W-:Y:S02]  /*cb80*/  IMAD R4, R2, UR4, RZ ;  /* 0x0000000402047c24 */ /* 0x002fe4000f8e02ff */
[----:B------:R-:W-:-:S04]  /*cb90*/  IMAD.MOV.U32 R2, RZ, RZ, R12 ;  /* 0x000000ffff027224 */ /* 0x000fc800078e000c */
        /* <DEDUP_REMOVED lines=8> */
.L_x_31:
[----:B------:R-:W-:Y:S05]  /*cc20*/  BSYNC B0 ;  /* 0x0000000000007941 */ /* 0x000fea0003800000 */
.L_x_30:
        /* <DEDUP_REMOVED lines=8> */
[----:B-12---:R-:W-:Y:S02]  /*ccb0*/  IMAD R4, R2, UR4, RZ ;  /* 0x0000000402047c24 */ /* 0x006fe4000f8e02ff */
        /* <DEDUP_REMOVED lines=9> */
.L_x_33:
[----:B------:R-:W-:Y:S05]  /*cd50*/  BSYNC B0 ;  /* 0x0000000000007941 */ /* 0x000fea0003800000 */
.L_x_32:
[----:B------:R-:W-:Y:S01]  /*cd60*/  BSSY B0, `(.L_x_34) ;  /* 0x0000011000007945 */ /* 0x000fe20003800000 */
[----:B------:R-:W-:-:S03]  /*cd70*/  ISETP.GE.AND P1, PT, R17, UR10, PT ;  /* 0x0000000a11007c0c */ /* 0x000fc6000bf26270 */
[----:B------:R-:W-:Y:S10]  /*cd80*/  @P4 BRA `(.L_x_35) ;  /* 0x0000000000384947 */ /* 0x000ff40003800000 */
[----:B------:R-:W-:Y:S01]  /*cd90*/  IADD3 R0, P4, R6, 0x30, RZ ;  /* 0x0000003006007810 */ /* 0x000fe20007f9e0ff */
[----:B------:R-:W-:Y:S01]  /*cda0*/  ULDC.64 UR4, c[0x0][0x298] ;  /* 0x0000a60000047ab9 */ /* 0x000fe20000000a00 */
[----:B------:R-:W-:-:S03]  /*cdb0*/  MOV R3, R11 ;  /* 0x0000000b00037202 */ /* 0x000fc60000000f00 */
[----:B------:R-:W-:-:S04]  /*cdc0*/  IMAD.X R2, RZ, RZ, R7, P4 ;  /* 0x000000ffff027224 */ /* 0x000fc800020e0607 */
[----:B-123--:R-:W-:Y:S02]  /*cdd0*/  IMAD R4, R2, UR4, RZ ;  /* 0x0000000402047c24 */ /* 0x00efe4000f8e02ff */
        /* <DEDUP_REMOVED lines=9> */
.L_x_35:
[----:B------:R-:W-:Y:S05]  /*ce70*/  BSYNC B0 ;  /* 0x0000000000007941 */ /* 0x000fea0003800000 */
.L_x_34:
[----:B------:R-:W-:Y:S01]  /*ce80*/  BSSY B0, `(.L_x_36) ;  /* 0x0000011000007945 */ /* 0x000fe20003800000 */
[----:B------:R-:W-:-:S03]  /*ce90*/  ISETP.GE.OR P4, PT, R14, UR10, P6 ;  /* 0x0000000a0e007c0c */ /* 0x000fc6000b786670 */
[----:B------:R-:W-:Y:S10]  /*cea0*/  @P3 BRA `(.L_x_37) ;  /* 0x0000000000383947 */ /* 0x000ff40003800000 */
[----:B------:R-:W-:Y:S01]  /*ceb0*/  IADD3 R0, P3, R6, 0x40, RZ ;  /* 0x0000004006007810 */ /* 0x000fe20007f7e0ff */
[----:B------:R-:W-:Y:S01]  /*cec0*/  ULDC.64 UR4, c[0x0][0x298] ;  /* 0x0000a60000047ab9 */ /* 0x000fe20000000a00 */
[----:B------:R-:W-:-:S03]  /*ced0*/  MOV R3, R11 ;  /* 0x0000000b00037202 */ /* 0x000fc60000000f00 */
[----:B------:R-:W-:-:S04]  /*cee0*/  IMAD.X R2, RZ, RZ, R7, P3 ;  /* 0x000000ffff027224 */ /* 0x000fc800018e0607 */
[----:B-1234-:R-:W-:Y:S02]  /*cef0*/  IMAD R4, R2, UR4, RZ ;  /* 0x0000000402047c24 */ /* 0x01efe4000f8e02ff */
        /* <DEDUP_REMOVED lines=9> */
.L_x_37:
[----:B------:R-:W-:Y:S05]  /*cf90*/  BSYNC B0 ;  /* 0x0000000000007941 */ /* 0x000fea0003800000 */
.L_x_36:
        /* <DEDUP_REMOVED lines=17> */
.L_x_39:
[----:B------:R-:W-:Y:S05]  /*d0b0*/  BSYNC B0 ;  /* 0x0000000000007941 */ /* 0x000fea0003800000 */
.L_x_38:
[----:B------:R-:W-:Y:S04]  /*d0c0*/  BSSY B0, `(.L_x_40) ;  /* 0x0000010000007945 */ /* 0x000fe80003800000 */
[----:B------:R-:W-:Y:S05]  /*d0d0*/  @P2 BRA `(.L_x_41) ;  /* 0x0000000000382947 */ /* 0x000fea0003800000 */
        /* <DEDUP_REMOVED lines=14> */
.L_x_41:
[----:B------:R-:W-:Y:S05]  /*d1c0*/  BSYNC B0 ;  /* 0x0000000000007941 */ /* 0x000fea0003800000 */
.L_x_40:
[----:B------:R-:W-:Y:S04]  /*d1d0*/  BSSY B0, `(.L_x_42) ;  /* 0x0000010000007945 */ /* 0x000fe80003800000 */
[----:B------:R-:W-:Y:S05]  /*d1e0*/  @P1 BRA `(.L_x_43) ;  /* 0x0000000000381947 */ /* 0x000fea0003800000 */
[----:B------:R-:W-:Y:S01]  /*d1f0*/  IADD3 R0, P0, R6, 0x70, RZ ;  /* 0x0000007006007810 */ /* 0x000fe20007f1e0ff */
[----:B------:R-:W-:Y:S01]  /*d200*/  ULDC.64 UR4, c[0x0][0x298] ;  /* 0x0000a60000047ab9 */ /* 0x000fe20000000a00 */
[----:B------:R-:W-:Y:S01]  /*d210*/  MOV R3, R11 ;  /* 0x0000000b00037202 */ /* 0x000fe20000000f00 */
[----:B------:R-:W-:Y:S02]  /*d220*/  IMAD.MOV.U32 R2, RZ, RZ, R12 ;  /* 0x000000ffff027224 */ /* 0x000fe400078e000c */
[----:B------:R-:W-:Y:S02]  /*d230*/  IMAD.X R6, RZ, RZ, R7, P0 ;  /* 0x000000ffff067224 */ /* 0x000fe400000e0607 */
[----:B-1234-:R-:W-:-:S04]  /*d240*/  IMAD.WIDE.U32 R4, R0, UR4, R2 ;  /* 0x0000000400047c25 */ /* 0x01efc8000f8e0002 */
[----:B------:R-:W-:-:S04]  /*d250*/  IMAD R6, R6, UR4, RZ ;  /* 0x0000000406067c24 */ /* 0x000fc8000f8e02ff */
[----:B------:R-:W-:Y:S01]  /*d260*/  IMAD R0, R0, UR5, R6 ;  /* 0x0000000500007c24 */ /* 0x000fe2000f8e0206 */
[----:B------:R-:W-:Y:S02]  /*d270*/  ULDC.64 UR4, c[0x0][0x280] ;  /* 0x0000a00000047ab9 */ /* 0x000fe40000000a00 */
[----:B------:R-:W-:Y:S02]  /*d280*/  LEA R2, P0, R4, UR4, 0x1 ;  /* 0x0000000404027c11 */ /* 0x000fe4000f8008ff */
[----:B------:R-:W-:-:S04]  /*d290*/  IADD3 R0, R0, R5, RZ ;  /* 0x0000000500007210 */ /* 0x000fc80007ffe0ff */
[----:B------:R-:W-:-:S05]  /*d2a0*/  LEA.HI.X R3, R4, UR5, R0, 0x1, P0 ;  /* 0x0000000504037c11 */ /* 0x000fca00080f0c00 */
[----:B------:R1:W-:Y:S04]  /*d2b0*/  STG.E.128 desc[UR16][R2.64], RZ ;  /* 0x000000ff02007986 */ /* 0x0003e8000c101d10 */
[----:B------:R1:W-:Y:S02]  /*d2c0*/  STG.E.128 desc[UR16][R2.64+0x80], RZ ;  /* 0x000080ff02007986 */ /* 0x0003e4000c101d10 */
.L_x_43:
[----:B------:R-:W-:Y:S05]  /*d2d0*/  BSYNC B0 ;  /* 0x0000000000007941 */ /* 0x000fea0003800000 */
.L_x_42:
[----:B------:R-:W-:Y:S04]  /*d2e0*/  BSSY B0, `(.L_x_44) ;  /* 0x000000a000007945 */ /* 0x000fe80003800000 */
[----:B------:R-:W-:Y:S05]  /*d2f0*/  @P5 BRA `(.L_x_45) ;  /* 0x0000000000205947 */ /* 0x000fea0003800000 */
[----:B------:R-:W-:Y:S01]  /*d300*/  IMAD R0, R8, UR7, RZ ;  /* 0x0000000708007c24 */ /* 0x000fe2000f8e02ff */
[----:B------:R-:W-:-:S04]  /*d310*/  ULDC.64 UR4, c[0x0][0x2b0] ;  /* 0x0000ac0000047ab9 */ /* 0x000fc80000000a00 */
[----:B-1----:R-:W-:-:S04]  /*d320*/  IADD3 R3, P0, R0, UR6, RZ ;  /* 0x0000000600037c10 */ /* 0x002fc8000ff1e0ff */
[----:B------:R-:W-:Y:S02]  /*d330*/  LEA.HI.X.SX32 R0, R0, UR24, 0x1, P0 ;  /* 0x0000001800007c11 */ /* 0x000fe400080f0eff */
[----:B------:R-:W-:-:S04]  /*d340*/  LEA R2, P0, R3, UR4, 0x2 ;  /* 0x0000000403027c11 */ /* 0x000fc8000f8010ff */
[----:B------:R-:W-:Y:S01]  /*d350*/  LEA.HI.X R3, R3, UR5, R0, 0x2, P0 ;  /* 0x0000000503037c11 */ /* 0x000fe200080f1400 */
[----:B------:R-:W-:-:S05]  /*d360*/  IMAD.MOV.U32 R0, RZ, RZ, 0x7f800000 ;  /* 0x7f800000ff007424 */ /* 0x000fca00078e00ff */
[----:B------:R1:W-:Y:S03]  /*d370*/  STG.E desc[UR16][R2.64], R0 ;  /* 0x0000000002007986 */ /* 0x0003e6000c101910 */
.L_x_45:
[----:B------:R-:W-:Y:S05]  /*d380*/  BSYNC B0 ;  /* 0x0000000000007941 */ /* 0x000fea0003800000 */
.L_x_44:
[----:B------:R-:W-:Y:S01]  /*d390*/  BSSY B0, `(.L_x_46) ;  /* 0x000000f000007945 */ /* 0x000fe20003800000 */
[----:B------:R-:W-:Y:S02]  /*d3a0*/  ISETP.GE.OR P5, PT, R16, UR10, P6 ;  /* 0x0000000a10007c0c */ /* 0x000fe4000b7a6670 */
[----:B------:R-:W-:Y:S02]  /*d3b0*/  ISETP.GE.OR P2, PT, R18, UR10, P6 ;  /* 0x0000000a12007c0c */ /* 0x000fe4000b746670 */
[----:B------:R-:W-:Y:S02]  /*d3c0*/  ISETP.GE.OR P1, PT, R20, UR10, P6 ;  /* 0x0000000a14007c0c */ /* 0x000fe4000b726670 */
[----:B------:R-:W-:Y:S02]  /*d3d0*/  ISETP.GE.OR P0, PT, R19, UR10, P6 ;  /* 0x0000000a13007c0c */ /* 0x000fe4000b706670 */
[----:B------:R-:W-:Y:S01]  /*d3e0*/  ISETP.GE.OR P6, PT, R17, UR10, P6 ;  /* 0x0000000a11007c0c */ /* 0x000fe2000b7c6670 */
[----:B------:R-:W-:-:S12]  /*d3f0*/  @P4 BRA `(.L_x_47) ;  /* 0x0000000000204947 */ /* 0x000fd80003800000 */
[----:B-1----:R-:W-:Y:S01]  /*d400*/  IMAD R0, R14, UR7, RZ ;  /* 0x000000070e007c24 */ /* 0x002fe2000f8e02ff */
[----:B------:R-:W-:-:S04]  /*d410*/  ULDC.64 UR4, c[0x0][0x2b0] ;  /* 0x0000ac0000047ab9 */ /* 0x000fc80000000a00 */
[----:B------:R-:W-:-:S04]  /*d420*/  IADD3 R3, P4, R0, UR6, RZ ;  /* 0x0000000600037c10 */ /* 0x000fc8000ff9e0ff */
[----:B------:R-:W-:Y:S02]  /*d430*/  LEA.HI.X.SX32 R0, R0, UR24, 0x1, P4 ;  /* 0x0000001800007c11 */ /* 0x000fe4000a0f0eff */
[----:B------:R-:W-:-:S04]  /*d440*/  LEA R2, P4, R3, UR4, 0x2 ;  /* 0x0000000403027c11 */ /* 0x000fc8000f8810ff */
[----:B------:R-:W-:Y:S01]  /*d450*/  LEA.HI.X R3, R3, UR5, R0, 0x2, P4 ;  /* 0x0000000503037c11 */ /* 0x000fe2000a0f1400 */
[----:B------:R-:W-:-:S05]  /*d460*/  IMAD.MOV.U32 R0, RZ, RZ, 0x7f800000 ;  /* 0x7f800000ff007424 */ /* 0x000fca00078e00ff */
[----:B------:R1:W-:Y:S03]  /*d470*/  STG.E desc[UR16][R2.64], R0 ;  /* 0x0000000002007986 */ /* 0x0003e6000c101910 */
.L_x_47:
[----:B------:R-:W-:Y:S05]  /*d480*/  BSYNC B0 ;  /* 0x0000000000007941 */ /* 0x000fea0003800000 */
.L_x_46:
[----:B------:R-:W-:Y:S04]  /*d490*/  BSSY B0, `(.L_x_48) ;  /* 0x000000a000007945 */ /* 0x000fe80003800000 */
[----:B------:R-:W-:Y:S05]  /*d4a0*/  @P3 BRA `(.L_x_49) ;  /* 0x0000000000203947 */ /* 0x000fea0003800000 */
        /* <DEDUP_REMOVED lines=8> */
.L_x_49:
[----:B------:R-:W-:Y:S05]  /*d530*/  BSYNC B0 ;  /* 0x0000000000007941 */ /* 0x000fea0003800000 */
.L_x_48:
        /* <DEDUP_REMOVED lines=10> */
.L_x_51:
[----:B------:R-:W-:Y:S05]  /*d5e0*/  BSYNC B0 ;  /* 0x0000000000007941 */ /* 0x000fea0003800000 */
.L_x_50:
        /* <DEDUP_REMOVED lines=10> */
.L_x_53:
[----:B------:R-:W-:Y:S05]  /*d690*/  BSYNC B0 ;  /* 0x0000000000007941 */ /* 0x000fea0003800000 */
.L_x_52:
        /* <DEDUP_REMOVED lines=10> */
.L_x_55:
[----:B------:R-:W-:Y:S05]  /*d740*/  BSYNC B0 ;  /* 0x0000000000007941 */ /* 0x000fea0003800000 */
.L_x_54:
        /* <DEDUP_REMOVED lines=10> */
.L_x_57:
[----:B------:R-:W-:Y:S05]  /*d7f0*/  BSYNC B0 ;  /* 0x0000000000007941 */ /* 0x000fea0003800000 */
.L_x_56:
[----:B------:R-:W-:Y:S05]  /*d800*/  @P6 EXIT ;  /* 0x000000000000694d */ /* 0x000fea0003800000 */
[----:B-1----:R-:W-:Y:S01]  /*d810*/  IMAD R0, R17, UR7, RZ ;  /* 0x0000000711007c24 */ /* 0x002fe2000f8e02ff */
[----:B------:R-:W-:-:S04]  /*d820*/  ULDC.64 UR4, c[0x0][0x2b0] ;  /* 0x0000ac0000047ab9 */ /* 0x000fc80000000a00 */
[----:B------:R-:W-:-:S04]  /*d830*/  IADD3 R3, P0, R0, UR6, RZ ;  /* 0x0000000600037c10 */ /* 0x000fc8000ff1e0ff */
[----:B------:R-:W-:Y:S02]  /*d840*/  LEA.HI.X.SX32 R0, R0, UR24, 0x1, P0 ;  /* 0x0000001800007c11 */ /* 0x000fe400080f0eff */
[----:B------:R-:W-:-:S04]  /*d850*/  LEA R2, P0, R3, UR4, 0x2 ;  /* 0x0000000403027c11 */ /* 0x000fc8000f8010ff */
[----:B------:R-:W-:Y:S01]  /*d860*/  LEA.HI.X R3, R3, UR5, R0, 0x2, P0 ;  /* 0x0000000503037c11 */ /* 0x000fe200080f1400 */
[----:B------:R-:W-:-:S05]  /*d870*/  IMAD.MOV.U32 R0, RZ, RZ, 0x7f800000 ;  /* 0x7f800000ff007424 */ /* 0x000fca00078e00ff */
[----:B------:R-:W-:Y:S01]  /*d880*/  STG.E desc[UR16][R2.64], R0 ;  /* 0x0000000002007986 */ /* 0x000fe2000c101910 */
[----:B------:R-:W-:Y:S05]  /*d890*/  EXIT ;  /* 0x000000000000794d */ /* 0x000fea0003800000 */
.L_x_58:
[----:B------:R-:W-:-:S00]  /*d8a0*/  BRA `(.L_x_58) ;  /* 0xfffffffc00fc7947 */ /* 0x000fc0000383ffff */
[----:B------:R-:W-:-:S00]  /*d8b0*/  NOP ;  /* 0x0000000000007918 */ /* 0x000fc00000000000 */
        /* <DEDUP_REMOVED lines=12> */
.L_x_2915:


//--------------------- .text._ZN5flash16flash_fwd_kernelI23Flash_fwd_kernel_traitsILi128ELi128ELi64ELi4ELb0ELb0EN7cutlass10bfloat16_tE19Flash_kernel_traitsILi128ELi128ELi64ELi4ES3_EELb0ELb0ELb0ELb0ELb0ELb1ELb1ELb0EEEvNS_16Flash_fwd_paramsE --------------------------
	.section	.text._ZN5flash16flash_fwd_kernelI23Flash_fwd_kernel_traitsILi128ELi128ELi64ELi4ELb0ELb0EN7cutlass10bfloat16_tE19Flash_kernel_traitsILi128ELi128ELi64ELi4ES3_EELb0ELb0ELb0ELb0ELb0ELb1ELb1ELb0EEEvNS_16Flash_fwd_paramsE,"ax",@progbits
	.align	128
        .global         _ZN5flash16flash_fwd_kernelI23Flash_fwd_kernel_traitsILi128ELi128ELi64ELi4ELb0ELb0EN7cutlass10bfloat16_tE19Flash_kernel_traitsILi128ELi128ELi64ELi4ES3_EELb0ELb0ELb0ELb0ELb0ELb1ELb1ELb0EEEvNS_16Flash_fwd_paramsE
        .type           _ZN5flash16flash_fwd_kernelI23Flash_fwd_kernel_traitsILi128ELi128ELi64ELi4ELb0ELb0EN7cutlass10bfloat16_tE19Flash_kernel_traitsILi128ELi128ELi64ELi4ES3_EELb0ELb0ELb0ELb0ELb0ELb1ELb1ELb0EEEvNS_16Flash_fwd_paramsE,@function
        .size           _ZN5flash16flash_fwd_kernelI23Flash_fwd_kernel_traitsILi128ELi128ELi64ELi4ELb0ELb0EN7cutlass10bfloat16_tE19Flash_kernel_traitsILi128ELi128ELi64ELi4ES3_EELb0ELb0ELb0ELb0ELb0ELb1ELb1ELb0EEEvNS_16Flash_fwd_paramsE,(.L_x_2916 - _ZN5flash16flash_fwd_kernelI23Flash_fwd_kernel_traitsILi128ELi128ELi64ELi4ELb0ELb0EN7cutlass10bfloat16_tE19Flash_kernel_traitsILi128ELi128ELi64ELi4ES3_EELb0ELb0ELb0ELb0ELb0ELb1ELb1ELb0EEEvNS_16Flash_fwd_paramsE)
        .other          _ZN5flash16flash_fwd_kernelI23Flash_fwd_kernel_traitsILi128ELi128ELi64ELi4ELb0ELb0EN7cutlass10bfloat16_tE19Flash_kernel_traitsILi128ELi128ELi64ELi4ES3_EELb0ELb0ELb0ELb0ELb0ELb1ELb1ELb0EEEvNS_16Flash_fwd_paramsE,@"STO_CUDA_ENTRY STV_DEFAULT"
_ZN5flash16flash_fwd_kernelI23Flash_fwd_kernel_traitsILi128ELi128ELi64ELi4ELb0ELb0EN7cutlass10bfloat16_tE19Flash_kernel_traitsILi128ELi128ELi64ELi4ES3_EELb0ELb0ELb0ELb0ELb0ELb1ELb1ELb0EEEvNS_16Flash_fwd_paramsE:
.text._ZN5flash16flash_fwd_kernelI23Flash_fwd_kernel_traitsILi128ELi128ELi64ELi4ELb0ELb0EN7cutlass10bfloat16_tE19Flash_kernel_traitsILi128ELi128ELi64ELi4ES3_EELb0ELb0ELb0ELb0ELb0ELb1ELb1ELb0EEEvNS_16Flash_fwd_paramsE:
        /* <DEDUP_REMOVED lines=56> */
.L_x_59:
[----:B------:R-:W-:-:S05]  /*0380*/  ULDC UR6, c[0x0][0x2c8] ;  /* 0x0000b20000067ab9 */ /* 0x000fca0000000800 */
.L_x_60:
        /* <DEDUP_REMOVED lines=28> */
[----:B------:R-:W-:Y:S01]  /*0550*/  SHF.R.S32.HI R40, RZ, 0x1f, R165 ;  /* 0x0000001fff287819 */ /* 0x000fe200000114a5 */
[----:B------:R-:W-:Y:S01]  /*0560*/  UIADD3 UR5, -UR9, UR8, URZ ;  /* 0x0000000809057290 */ /* 0x000fe2000fffe13f */
[----:B------:R-:W-:Y:S01]  /*0570*/  IMAD.U32 R4, RZ, RZ, UR15 ;  /* 0x0000000fff047e24 */ /* 0x000fe2000f8e00ff */
[----:B------:R-:W-:Y:S01]  /*0580*/  UISETP.NE.AND UP0, UPT, UR14, -0x1, UPT ;  /* 0xffffffff0e00788c */ /* 0x000fe2000bf05270 */
[----:B------:R-:W-:Y:S01]  /*0590*/  LEA.HI R0, R40, R165, RZ, 0x3 ;  /* 0x000000a528007211 */ /* 0x000fe200078f18ff */
[----:B------:R-:W2:Y:S01]  /*05a0*/  S2R R26, SR_CTAID.Z ;  /* 0x00000000001a7919 */ /* 0x000ea20000002700 */
[----:B------:R-:W-:Y:S02]  /*05b0*/  ULEA.HI.SX32 UR18, UR12, 0xffffffff, 0x1a ;  /* 0xffffffff0c127891 */ /* 0x000fe4000f8fd23f */
[----:B------:R-:W-:Y:S02]  /*05c0*/  SHF.R.S32.HI R2, RZ, 0x3, R0 ;  /* 0x00000003ff027819 */ /* 0x000fe40000011400 */
[----:B------:R-:W-:Y:S01]  /*05d0*/  LOP3.LUT R0, R0, 0xfffffff8, RZ, 0xc0, !PT ;  /* 0xfffffff800007812 */ /* 0x000fe200078ec0ff */
[----:B------:R-:W-:Y:S01]  /*05e0*/  UIMAD UR20, UR18, -0x40, UR13 ;  /* 0xffffffc0121478a4 */ /* 0x000fe2000f8e020d */
[C---:B------:R-:W-:Y:S01]  /*05f0*/  ISETP.GE.AND P6, PT, R2.reuse, UR5, PT ;  /* 0x0000000502007c0c */ /* 0x040fe2000bfc6270 */
[----:B------:R-:W-:Y:S01]  /*0600*/  VIADD R37, R2, 0x10 ;  /* 0x0000001002257836 */ /* 0x000fe20000000000 */
[----:B------:R-:W-:Y:S01]  /*0610*/  @!UP0 USHF.R.S32.HI UR4, URZ, 0x1f, UR19 ;  /* 0x0000001f3f048899 */ /* 0x000fe20008011413 */
[----:B------:R-:W-:Y:S01]  /*0620*/  IMAD.IADD R38, R165, 0x1, -R0 ;  /* 0x00000001a5267824 */ /* 0x000fe200078e0a00 */
[----:B------:R-:W-:Y:S01]  /*0630*/  @!UP0 ULDC.64 UR6, c[0x0][0x228] ;  /* 0x00008a0000068ab9 */ /* 0x000fe20000000a00 */
[----:B------:R-:W-:Y:S01]  /*0640*/  @UP0 ULDC.64 UR8, c[0x0][0x240] ;  /* 0x0000900000080ab9 */ /* 0x000fe20000000a00 */
[----:B------:R-:W-:Y:S01]  /*0650*/  @!UP0 UIMAD UR4, UR4, UR6, URZ ;  /* 0x00000006040482a4 */ /* 0x000fe2000f8e023f */
[----:B------:R-:W-:Y:S01]  /*0660*/  IMAD.SHL.U32 R28, R38, 0x8, RZ ;  /* 0x00000008261c7824 */ /* 0x000fe200078e00ff */
[----:B------:R-:W-:Y:S01]  /*0670*/  @UP0 UIMAD.WIDE.U32 UR24, UR14, UR8, URZ ;  /* 0x000000080e1802a5 */ /* 0x000fe2000f8e003f */
[----:B------:R-:W-:Y:S01]  /*0680*/  VIADD R11, R2, 0x50 ;  /* 0x00000050020b7836 */ /* 0x000fe20000000000 */
[----:B------:R-:W-:Y:S01]  /*0690*/  @!UP0 UIMAD.WIDE.U32 UR26, UR19, UR6, URZ ;  /* 0x00000006131a82a5 */ /* 0x000fe2000f8e003f */
[----:B-1----:R-:W-:Y:S01]  /*06a0*/  IABS R3, R41 ;  /* 0x0000002900037213 */ /* 0x002fe20000000000 */
[----:B------:R-:W-:Y:S01]  /*06b0*/  @!UP0 UIMAD UR4, UR19, UR7, UR4 ;  /* 0x00000007130482a4 */ /* 0x000fe2000f8e0204 */
[----:B------:R-:W1:Y:S01]  /*06c0*/  @!P6 LDC.64 R8, c[0x0][0x240] ;  /* 0x00009000ff08eb82 */ /* 0x000e620000000a00 */
[----:B------:R-:W-:Y:S01]  /*06d0*/  @UP0 UIMAD UR9, UR14, UR9, UR25 ;  /* 0x000000090e0902a4 */ /* 0x000fe2000f8e0219 */
[----:B------:R-:W-:Y:S01]  /*06e0*/  SHF.R.S32.HI R29, RZ, 0x1f, R28 ;  /* 0x0000001fff1d7819 */ /* 0x000fe2000001141c */
[----:B------:R-:W-:Y:S01]  /*06f0*/  IMAD.MOV.U32 R39, RZ, RZ, R3 ;  /* 0x000000ffff277224 */ /* 0x000fe200078e0003 */
[----:B------:R-:W-:Y:S01]  /*0700*/  @!UP0 UIADD3 UR9, UR27, UR4, URZ ;  /* 0x000000041b098290 */ /* 0x000fe2000fffe03f */
[--C-:B------:R-:W-:Y:S01]  /*0710*/  SHF.R.S32.HI R3, RZ, 0x1f, R2.reuse ;  /* 0x0000001fff037819 */ /* 0x100fe20000011402 */
[----:B------:R-:W-:Y:S01]  /*0720*/  @!UP0 UMOV UR24, UR26 ;  /* 0x0000001a00188c82 */ /* 0x000fe20008000000 */
[----:B------:R-:W3:Y:S01]  /*0730*/  I2F.RP R13, R39 ;  /* 0x00000027000d7306 */ /* 0x000ee20000209400 */
[----:B------:R-:W-:Y:S01]  /*0740*/  USHF.R.S32.HI UR8, URZ, 0x1f, UR10 ;  /* 0x0000001f3f087899 */ /* 0x000fe2000801140a */
[----:B------:R-:W-:Y:S01]  /*0750*/  IADD3 R6, P0, R28, UR24, RZ ;  /* 0x000000181c067c10 */ /* 0x000fe2000ff1e0ff */
[----:B------:R-:W4:Y:S01]  /*0760*/  @!P6 LDC.64 R14, c[0x0][0x210] ;  /* 0x00008400ff0eeb82 */ /* 0x000f220000000a00 */
[----:B------:R-:W-:Y:S01]  /*0770*/  ULDC.64 UR6, c[0x0][0x258] ;  /* 0x0000960000067ab9 */ /* 0x000fe20000000a00 */
[----:B------:R-:W-:Y:S01]  /*0780*/  IMAD.WIDE R24, R4, 0x80, R2 ;  /* 0x0000008004187825 */ /* 0x000fe200078e0202 */
[----:B------:R-:W-:Y:S01]  /*0790*/  UIMAD UR8, UR8, UR6, URZ ;  /* 0x00000006080872a4 */ /* 0x000fe2000f8e023f */
[----:B------:R-:W-:Y:S01]  /*07a0*/  IADD3.X R7, R29, UR9, RZ, P0, !PT ;  /* 0x000000091d077c10 */ /* 0x000fe200087fe4ff */
[----:B------:R-:W-:Y:S01]  /*07b0*/  UISETP.NE.AND UP0, UPT, UR22, -0x1, UPT ;  /* 0xffffffff1600788c */ /* 0x000fe2000bf05270 */
[----:B------:R-:W-:Y:S01]  /*07c0*/  IMAD.U32 R0, RZ, RZ, UR6 ;  /* 0x00000006ff007e24 */ /* 0x000fe2000f8e00ff */
[----:B------:R-:W-:Y:S01]  /*07d0*/  UIMAD UR7, UR10, UR7, UR8 ;  /* 0x000000070a0772a4 */ /* 0x000fe2000f8e0208 */
[----:B------:R-:W-:Y:S01]  /*07e0*/  ISETP.GE.AND P5, PT, R37, UR5, PT ;  /* 0x0000000525007c0c */ /* 0x000fe2000bfa6270 */
[----:B------:R-:W-:Y:S01]  /*07f0*/  VIADD R12, R2, 0x40 ;  /* 0x00000040020c7836 */ /* 0x000fe20000000000 */
[----:B------:R-:W-:Y:S01]  /*0800*/  ISETP.GE.AND P2, PT, R11, UR5, PT ;  /* 0x000000050b007c0c */ /* 0x000fe2000bf46270 */
[----:B------:R-:W-:Y:S01]  /*0810*/  IMAD.WIDE.U32 R6, R0, UR10, R6 ;  /* 0x0000000a00067c25 */ /* 0x000fe2000f8e0006 */
[----:B---3--:R-:W3:Y:S01]  /*0820*/  MUFU.RCP R13, R13 ;  /* 0x0000000d000d7308 */ /* 0x008ee20000001000 */
[----:B------:R-:W5:Y:S01]  /*0830*/  S2UR UR4, SR_CgaCtaId ;  /* 0x00000000000479c3 */ /* 0x000f620000008800 */
[----:B------:R-:W-:Y:S01]  /*0840*/  ISETP.GE.AND P3, PT, R12, UR5, PT ;  /* 0x000000050c007c0c */ /* 0x000fe2000bf66270 */
[-C--:B-1----:R-:W-:Y:S01]  /*0850*/  @!P6 IMAD R0, R25, R8.reuse, RZ ;  /* 0x000000081900e224 */ /* 0x082fe200078e02ff */
[----:B------:R-:W-:Y:S01]  /*0860*/  IADD3 R5, R7, UR7, RZ ;  /* 0x0000000707057c10 */ /* 0x000fe2000fffe0ff */
[----:B------:R-:W-:Y:S01]  /*0870*/  @!P6 IMAD.MOV.U32 R4, RZ, RZ, R6 ;  /* 0x000000ffff04e224 */ /* 0x000fe200078e0006 */
[----:B------:R-:W-:Y:S01]  /*0880*/  UMOV UR6, 0x400 ;  /* 0x0000040000067882 */ /* 0x000fe20000000000 */
[C---:B------:R-:W-:Y:S01]  /*0890*/  @!P6 IMAD R0, R24.reuse, R9, R0 ;  /* 0x000000091800e224 */ /* 0x040fe200078e0200 */
[----:B------:R-:W-:Y:S01]  /*08a0*/  @UP0 UIADD3 UR23, UR21, UR22, URZ ;  /* 0x0000001615170290 */ /* 0x000fe2000fffe03f */
[----:B------:R-:W-:Y:S01]  /*08b0*/  @!P6 IMAD.WIDE.U32 R8, R24, R8, R4 ;  /* 0x000000081808e225 */ /* 0x000fe200078e0004 */
[----:B------:R-:W1:Y:S01]  /*08c0*/  @!P5 LDC.64 R16, c[0x0][0x240] ;  /* 0x00009000ff10db82 */ /* 0x000e620000000a00 */
[----:B------:R-:W2:Y:S01]  /*08d0*/  @!P5 S2R R21, SR_CgaCtaId ;  /* 0x000000000015d919 */ /* 0x000ea20000008800 */
[----:B------:R-:W-:Y:S01]  /*08e0*/  @UP0 UIADD3 UR22, UR21, UR22, URZ ;  /* 0x0000001615160290 */ /* 0x000fe2000fffe03f */
[----:B------:R-:W-:Y:S01]  /*08f0*/  @!P6 IMAD.IADD R0, R9, 0x1, R0 ;  /* 0x000000010900e824 */ /* 0x000fe200078e0200 */
[----:B----4-:R-:W-:Y:S01]  /*0900*/  @!P6 LEA R10, P0, R8, R14, 0x1 ;  /* 0x0000000e080ae211 */ /* 0x010fe200078008ff */
[C---:B------:R-:W-:Y:S01]  /*0910*/  VIADD R35, R2.reuse, 0x20 ;  /* 0x0000002002237836 */ /* 0x040fe20000000000 */
[----:B------:R-:W-:Y:S01]  /*0920*/  @UP0 ULDC.64 UR8, c[0x0][0x250] ;  /* 0x0000940000080ab9 */ /* 0x000fe20000000a00 */
[----:B------:R-:W-:Y:S01]  /*0930*/  VIADD R36, R2, 0x30 ;  /* 0x0000003002247836 */ /* 0x000fe20000000000 */
[----:B------:R-:W-:Y:S01]  /*0940*/  @!P6 LEA.HI.X R11, R8, R15, R0, 0x1, P0 ;  /* 0x0000000f080be211 */ /* 0x000fe200000f0c00 */
[----:B------:R-:W-:Y:S01]  /*0950*/  IMAD.SHL.U32 R0, R2, 0x40, RZ ;  /* 0x0000004002007824 */ /* 0x000fe200078e00ff */
[----:B---3--:R-:W-:Y:S01]  /*0960*/  IADD3 R8, R13, 0xffffffe, RZ ;  /* 0x0ffffffe0d087810 */ /* 0x008fe20007ffe0ff */
[----:B------:R-:W3:Y:S01]  /*0970*/  @!P5 LDC.64 R22, c[0x0][0x210] ;  /* 0x00008400ff16db82 */ /* 0x000ee20000000a00 */
[----:B------:R-:W-:Y:S01]  /*0980*/  @!P5 IADD3 R13, P1, R24, 0x10, RZ ;  /* 0x00000010180dd810 */ /* 0x000fe20007f3e0ff */
[----:B------:R-:W-:Y:S01]  /*0990*/  @UP0 UIMAD.WIDE.U32 UR24, UR22, UR8, URZ ;  /* 0x00000008161802a5 */ /* 0x000fe2000f8e003f */
[----:B------:R4:W2:Y:S01]  /*09a0*/  F2I.FTZ.U32.TRUNC.NTZ R9, R8 ;  /* 0x0000000800097305 */ /* 0x0008a2000021f000 */
[----:B------:R-:W-:Y:S01]  /*09b0*/  LOP3.LUT R0, R0, 0x1c0, RZ, 0xc0, !PT ;  /* 0x000001c000007812 */ /* 0x000fe200078ec0ff */
[----:B-----5:R-:W-:Y:S01]  /*09c0*/  ULEA UR4, UR4, UR6, 0x18 ;  /* 0x0000000604047291 */ /* 0x020fe2000f8ec03f */
[----:B------:R-:W-:Y:S01]  /*09d0*/  @!P5 IMAD.X R14, RZ, RZ, R25, P1 ;  /* 0x000000ffff0ed224 */ /* 0x000fe200008e0619 */
[----:B------:R-:W-:Y:S01]  /*09e0*/  ISETP.GE.AND P4, PT, R35, UR5, PT ;  /* 0x0000000523007c0c */ /* 0x000fe2000bf86270 */
[----:B------:R-:W-:Y:S01]  /*09f0*/  @UP0 UIMAD UR22, UR22, UR9, URZ ;  /* 0x00000009161602a4 */ /* 0x000fe2000f8e023f */
[----:B------:R-:W-:-:S02]  /*0a00*/  LOP3.LUT R12, R0, 0x38, R28, 0xf8, !PT ;  /* 0x00000038000c7812 */ /* 0x000fc400078ef81c */
[----:B------:R-:W-:Y:S01]  /*0a10*/  SHF.R.U32.HI R0, RZ, 0x3, R0 ;  /* 0x00000003ff007819 */ /* 0x000fe20000011600 */
[----:B------:R-:W-:Y:S01]  /*0a20*/  @UP0 UIADD3 UR22, UR25, UR22, URZ ;  /* 0x0000001619160290 */ /* 0x000fe2000fffe03f */
[----:B------:R-:W-:Y:S02]  /*0a30*/  LEA.HI R15, R40, R165, RZ, 0x6 ;  /* 0x000000a5280f7211 */ /* 0x000fe400078f30ff */
[----:B------:R-:W-:Y:S01]  /*0a40*/  ISETP.GE.AND P0, PT, R36, UR5, PT ;  /* 0x0000000524007c0c */ /* 0x000fe2000bf06270 */
[----:B----4-:R-:W-:-:S04]  /*0a50*/  VIADD R8, R2, 0x60 ;  /* 0x0000006002087836 */ /* 0x010fc80000000000 */
[----:B------:R-:W4:Y:S01]  /*0a60*/  @!P4 S2R R30, SR_CgaCtaId ;  /* 0x00000000001ec919 */ /* 0x000f220000008800 */
[----:B------:R-:W5:Y:S01]  /*0a70*/  @!P4 LDC.64 R18, c[0x0][0x240] ;  /* 0x00009000ff12cb82 */ /* 0x000f620000000a00 */
[----:B------:R-:W-:Y:S02]  /*0a80*/  ISETP.GE.AND P1, PT, R8, UR5, PT ;  /* 0x0000000508007c0c */ /* 0x000fe4000bf26270 */
[----:B------:R-:W-:Y:S02]  /*0a90*/  LOP3.LUT R8, R12, R0, RZ, 0x3c, !PT ;  /* 0x000000000c087212 */ /* 0x000fe400078e3cff */
[----:B--2---:R-:W-:Y:S02]  /*0aa0*/  IADD3 R0, RZ, -R9, RZ ;  /* 0x80000009ff007210 */ /* 0x004fe40007ffe0ff */
[----:B------:R-:W2:Y:S01]  /*0ab0*/  @!P0 S2R R34, SR_CgaCtaId ;  /* 0x0000000000228919 */ /* 0x000ea20000008800 */
[----:B------:R-:W4:Y:S02]  /*0ac0*/  @!P4 LDC.64 R32, c[0x0][0x210] ;  /* 0x00008400ff20cb82 */ /* 0x000f240000000a00 */
[----:B------:R-:W-:-:S02]  /*0ad0*/  IMAD.MOV.U32 R12, RZ, RZ, R0 ;  /* 0x000000ffff0c7224 */ /* 0x000fc400078e0000 */
[----:B------:R-:W-:Y:S02]  /*0ae0*/  IMAD.SHL.U32 R0, R15, 0x8, RZ ;  /* 0x000000080f007824 */ /* 0x000fe400078e00ff */
[----:B------:R-:W-:-:S03]  /*0af0*/  IMAD R12, R12, R39, RZ ;  /* 0x000000270c0c7224 */ /* 0x000fc600078e02ff */
[----:B------:R-:W-:Y:S01]  /*0b00*/  LOP3.LUT R20, R8, 0xfffffe00, R0, 0xf8, !PT ;  /* 0xfffffe0008147812 */ /* 0x000fe200078ef800 */
[----:B------:R-:W-:Y:S02]  /*0b10*/  IMAD.MOV.U32 R8, RZ, RZ, RZ ;  /* 0x000000ffff087224 */ /* 0x000fe400078e00ff */
[----:B-1----:R-:W-:Y:S01]  /*0b20*/  @!P5 IMAD R0, R14, R16, RZ ;  /* 0x000000100e00d224 */ /* 0x002fe200078e02ff */
[----:B------:R-:W-:Y:S01]  /*0b30*/  LEA R247, R20, UR4, 0x1 ;  /* 0x0000000414f77c11 */ /* 0x000fe2000f8e08ff */
[----:B------:R-:W-:-:S04]  /*0b40*/  IMAD.HI.U32 R14, R9, R12, R8 ;  /* 0x0000000c090e7227 */ /* 0x000fc800078e0008 */
[----:B------:R-:W-:Y:S01]  /*0b50*/  @!P5 IMAD.MOV.U32 R8, RZ, RZ, R6 ;  /* 0x000000ffff08d224 */ /* 0x000fe200078e0006 */
[----:B------:R-:W-:Y:S01]  /*0b60*/  @!PT LDS RZ, [RZ] ;  /* 0x00000000fffff984 */ /* 0x000fe20000000800 */
[----:B------:R-:W-:Y:S01]  /*0b70*/  @!PT LDS RZ, [RZ] ;  /* 0x00000000fffff984 */ /* 0x000fe20000000800 */
[----:B------:R-:W-:Y:S01]  /*0b80*/  @!PT LDS RZ, [RZ] ;  /* 0x00000000fffff984 */ /* 0x000fe20000000800 */
[----:B------:R-:W-:Y:S01]  /*0b90*/  @!P6 LDGSTS.E.BYPASS.LTC128B.128 [R247], desc[UR16][R10.64] ;  /* 0x000000000af7efae */ /* 0x000fe2000b901d50 */
[----:B------:R-:W-:Y:S02]  /*0ba0*/  @!P5 IMAD.MOV.U32 R9, RZ, RZ, R5 ;  /* 0x000000ffff09d224 */ /* 0x000fe400078e0005 */
[C---:B------:R-:W-:Y:S01]  /*0bb0*/  @!P5 IMAD R0, R13.reuse, R17, R0 ;  /* 0x000000110d00d224 */ /* 0x040fe200078e0200 */
[----:B------:R1:W-:Y:S01]  /*0bc0*/  @!P6 LDGSTS.E.BYPASS.LTC128B.128 [R247+0x4000], desc[UR16][R10.64+0x80] ;  /* 0x040000800af7efae */ /* 0x0003e2000b901d50 */
[----:B------:R-:W-:Y:S01]  /*0bd0*/  @!P5 IMAD.WIDE.U32 R8, R13, R16, R8 ;  /* 0x000000100d08d225 */ /* 0x000fe200078e0008 */
[----:B------:R-:W-:-:S04]  /*0be0*/  @!P0 MOV R17, 0x400 ;  /* 0x0000040000118802 */ /* 0x000fc80000000f00 */
[----:B------:R-:W-:Y:S02]  /*0bf0*/  @!P5 IADD3 R0, R9, R0, RZ ;  /* 0x000000000900d210 */ /* 0x000fe40007ffe0ff */
[----:B---3--:R-:W-:Y:S02]  /*0c00*/  @!P5 LEA R12, P6, R8, R22, 0x1 ;  /* 0x00000016080cd211 */ /* 0x008fe400078c08ff */
[----:B--2---:R-:W-:Y:S02]  /*0c10*/  @!P0 LEA R34, R34, R17, 0x18 ;  /* 0x0000001122228211 */ /* 0x004fe400078ec0ff */
[----:B------:R-:W-:Y:S02]  /*0c20*/  @!P5 LEA.HI.X R13, R8, R23, R0, 0x1, P6 ;  /* 0x00000017080dd211 */ /* 0x000fe400030f0c00 */
[----:B------:R-:W-:Y:S02]  /*0c30*/  @!P4 IADD3 R0, P6, R24, 0x20, RZ ;  /* 0x000000201800c810 */ /* 0x000fe40007fde0ff */
[----:B------:R-:W-:-:S03]  /*0c40*/  @!P5 MOV R8, 0x400 ;  /* 0x000004000008d802 */ /* 0x000fc60000000f00 */
[----:B------:R-:W-:Y:S01]  /*0c50*/  @!P4 IMAD.X R9, RZ, RZ, R25, P6 ;  /* 0x000000ffff09c224 */ /* 0x000fe200030e0619 */
[----:B------:R-:W-:-:S05]  /*0c60*/  @!P0 IADD3 R16, P6, R24, 0x30, RZ ;  /* 0x0000003018108810 */ /* 0x000fca0007fde0ff */
[----:B------:R-:W-:Y:S01]  /*0c70*/  @!P0 IMAD.X R17, RZ, RZ, R25, P6 ;  /* 0x000000ffff118224 */ /* 0x000fe200030e0619 */
[----:B-1----:R-:W-:Y:S02]  /*0c80*/  IABS R10, R26 ;  /* 0x0000001a000a7213 */ /* 0x002fe40000000000 */
[----:B------:R-:W1:Y:S01]  /*0c90*/  @!P0 LDC.64 R26, c[0x0][0x240] ;  /* 0x00009000ff1a8b82 */ /* 0x000e620000000a00 */
[----:B------:R-:W-:Y:S01]  /*0ca0*/  @!P5 LEA R11, R21, R8, 0x18 ;  /* 0x00000008150bd211 */ /* 0x000fe200078ec0ff */
[----:B-----5:R-:W-:Y:S01]  /*0cb0*/  @!P4 IMAD R8, R9, R18, RZ ;  /* 0x000000120908c224 */ /* 0x020fe200078e02ff */
[----:B------:R-:W-:Y:S01]  /*0cc0*/  @!P4 MOV R9, R5 ;  /* 0x000000050009c202 */ /* 0x000fe20000000f00 */
[----:B------:R-:W-:Y:S01]  /*0cd0*/  IMAD.MOV.U32 R22, RZ, RZ, R10 ;  /* 0x000000ffff167224 */ /* 0x000fe200078e000a */
[----:B------:R-:W-:-:S03]  /*0ce0*/  @!P4 MOV R10, 0x400 ;  /* 0x00000400000ac802 */ /* 0x000fc60000000f00 */
[----:B------:R-:W-:Y:S01]  /*0cf0*/  IMAD.HI.U32 R14, R14, R22, RZ ;  /* 0x000000160e0e7227 */ /* 0x000fe200078e00ff */
[----:B----4-:R-:W-:Y:S02]  /*0d00*/  @!P4 LEA R21, R30, R10, 0x18 ;  /* 0x0000000a1e15c211 */ /* 0x010fe400078ec0ff */
[----:B------:R-:W2:Y:S01]  /*0d10*/  @!P0 LDC.64 R30, c[0x0][0x210] ;  /* 0x00008400ff1e8b82 */ /* 0x000ea20000000a00 */
[C---:B------:R-:W-:Y:S02]  /*0d20*/  @!P4 IMAD R10, R0.reuse, R19, R8 ;  /* 0x00000013000ac224 */ /* 0x040fe400078e0208 */
[----:B------:R-:W-:Y:S02]  /*0d30*/  @!P4 IMAD.MOV.U32 R8, RZ, RZ, R6 ;  /* 0x000000ffff08c224 */ /* 0x000fe400078e0006 */
[----:B------:R-:W-:Y:S02]  /*0d40*/  IMAD.MOV R15, RZ, RZ, -R14 ;  /* 0x000000ffff0f7224 */ /* 0x000fe400078e0a0e */
[----:B------:R-:W-:-:S02]  /*0d50*/  @!P4 IMAD.WIDE.U32 R8, R0, R18, R8 ;  /* 0x000000120008c225 */ /* 0x000fc400078e0008 */
[----:B------:R-:W3:Y:S02]  /*0d60*/  @!P3 LDC.64 R18, c[0x0][0x240] ;  /* 0x00009000ff12bb82 */ /* 0x000ee40000000a00 */
[----:B------:R-:W-:Y:S01]  /*0d70*/  @!P4 IMAD.IADD R9, R9, 0x1, R10 ;  /* 0x000000010909c824 */ /* 0x000fe200078e020a */
[----:B------:R-:W-:Y:S01]  /*0d80*/  @!P4 LEA R10, P6, R8, R32, 0x1 ;  /* 0x00000020080ac211 */ /* 0x000fe200078c08ff */
[----:B------:R-:W-:Y:S02]  /*0d90*/  @!P5 IMAD R0, R20, 0x2, R11 ;  /* 0x000000021400d824 */ /* 0x000fe400078e020b */
[----:B-1----:R-:W-:Y:S01]  /*0da0*/  @!P0 IMAD R17, R17, R26, RZ ;  /* 0x0000001a11118224 */ /* 0x002fe200078e02ff */
[----:B------:R-:W-:Y:S01]  /*0db0*/  @!P4 LEA.HI.X R11, R8, R33, R9, 0x1, P6 ;  /* 0x00000021080bc211 */ /* 0x000fe200030f0c09 */
[----:B------:R-:W-:Y:S01]  /*0dc0*/  @!P0 IMAD.MOV.U32 R8, RZ, RZ, R6 ;  /* 0x000000ffff088224 */ /* 0x000fe200078e0006 */
[----:B------:R-:W-:Y:S01]  /*0dd0*/  @!P5 LDGSTS.E.BYPASS.LTC128B.128 [R0+0x800], desc[UR16][R12.64] ;  /* 0x008000000c00dfae */ /* 0x000fe2000b901d50 */
[----:B------:R-:W-:-:S02]  /*0de0*/  @!P0 IMAD.MOV.U32 R9, RZ, RZ, R5 ;  /* 0x000000ffff098224 */ /* 0x000fc400078e0005 */
[C---:B------:R-:W-:Y:S01]  /*0df0*/  IMAD R15, R39.reuse, R15, R22 ;  /* 0x0000000f270f7224 */ /* 0x040fe200078e0216 */
[----:B------:R1:W-:Y:S01]  /*0e00*/  @!P5 LDGSTS.E.BYPASS.LTC128B.128 [R0+0x4800], desc[UR16][R12.64+0x80] ;  /* 0x048000800c00dfae */ /* 0x0003e2000b901d50 */
[----:B------:R-:W-:Y:S01]  /*0e10*/  @!P0 IMAD.WIDE.U32 R8, R16, R26, R8 ;  /* 0x0000001a10088225 */ /* 0x000fe200078e0008 */
[----:B------:R-:W4:Y:S01]  /*0e20*/  @!P3 LDC.64 R22, c[0x0][0x210] ;  /* 0x00008400ff16bb82 */ /* 0x000f220000000a00 */
[----:B------:R-:W5:Y:S01]  /*0e30*/  @!P3 S2R R26, SR_CgaCtaId ;  /* 0x00000000001ab919 */ /* 0x000f620000008800 */
[----:B------:R-:W-:-:S13]  /*0e40*/  ISETP.GT.U32.AND P5, PT, R39, R15, PT ;  /* 0x0000000f2700720c */ /* 0x000fda0003fa4070 */
[----:B------:R-:W-:Y:S02]  /*0e50*/  @!P5 IMAD.IADD R15, R15, 0x1, -R39 ;  /* 0x000000010f0fd824 */ /* 0x000fe400078e0a27 */
[----:B------:R-:W-:Y:S01]  /*0e60*/  @!P5 VIADD R14, R14, 0x1 ;  /* 0x000000010e0ed836 */ /* 0x000fe20000000000 */
[----:B-1----:R-:W-:Y:S01]  /*0e70*/  @!P4 LEA R0, R20, R21, 0x1 ;  /* 0x000000151400c211 */ /* 0x002fe200078e08ff */
[----:B------:R-:W-:Y:S01]  /*0e80*/  @!P0 IMAD R12, R16, R27, R17 ;  /* 0x0000001b100c8224 */ /* 0x000fe200078e0211 */
[----:B------:R-:W-:Y:S01]  /*0e90*/  @!P3 IADD3 R16, P6, R24, 0x40, RZ ;  /* 0x000000401810b810 */ /* 0x000fe20007fde0ff */
[----:B------:R-:W1:Y:S02]  /*0ea0*/  @!P1 S2R R17, SR_CgaCtaId ;  /* 0x0000000000119919 */ /* 0x000e640000008800 */
[----:B------:R-:W-:Y:S01]  /*0eb0*/  @!P0 IMAD.IADD R9, R9, 0x1, R12 ;  /* 0x0000000109098824 */ /* 0x000fe200078e020c */
[----:B------:R-:W-:Y:S04]  /*0ec0*/  @!P4 LDGSTS.E.BYPASS.LTC128B.128 [R0+0x1000], desc[UR16][R10.64] ;  /* 0x010000000a00cfae */ /* 0x000fe8000b901d50 */
[----:B------:R5:W-:Y:S01]  /*0ed0*/  @!P4 LDGSTS.E.BYPASS.LTC128B.128 [R0+0x5000], desc[UR16][R10.64+0x80] ;  /* 0x050000800a00cfae */ /* 0x000be2000b901d50 */
[C---:B--2---:R-:W-:Y:S01]  /*0ee0*/  @!P0 LEA R12, P4, R8.reuse, R30, 0x1 ;  /* 0x0000001e080c8211 */ /* 0x044fe200078808ff */
[----:B------:R-:W2:Y:S03]  /*0ef0*/  @!P2 S2R R21, SR_CgaCtaId ;  /* 0x000000000015a919 */ /* 0x000ea60000008800 */
[----:B------:R-:W-:Y:S01]  /*0f00*/  @!P0 LEA.HI.X R13, R8, R31, R9, 0x1, P4 ;  /* 0x0000001f080d8211 */ /* 0x000fe200020f0c09 */
[----:B------:R-:W-:Y:S01]  /*0f10*/  @!P3 IMAD.MOV.U32 R9, RZ, RZ, R5 ;  /* 0x000000ffff09b224 */ /* 0x000fe200078e0005 */
[----:B------:R-:W-:Y:S01]  /*0f20*/  @!P3 MOV R8, R6 ;  /* 0x000000060008b202 */ /* 0x000fe20000000f00 */
[----:B------:R-:W1:Y:S04]  /*0f30*/  @!P1 LDC.64 R30, c[0x0][0x210] ;  /* 0x00008400ff1e9b82 */ /* 0x000e680000000a00 */
[----:B---3--:R-:W-:-:S04]  /*0f40*/  @!P3 IMAD.WIDE.U32 R8, R16, R18, R8 ;  /* 0x000000121008b225 */ /* 0x008fc800078e0008 */
[----:B-----5:R-:W-:Y:S01]  /*0f50*/  @!P3 IMAD.X R0, RZ, RZ, R25, P6 ;  /* 0x000000ffff00b224 */ /* 0x020fe200030e0619 */
[----:B------:R-:W-:Y:S01]  /*0f60*/  LOP3.LUT R10, R41, UR10, RZ, 0x3c, !PT ;  /* 0x0000000a290a7c12 */ /* 0x000fe2000f8e3cff */
[----:B------:R-:W-:Y:S01]  /*0f70*/  @UP0 ULDC.64 UR10, c[0x0][0x248] ;  /* 0x00009200000a0ab9 */ /* 0x000fe20000000a00 */
[----:B------:R-:W-:Y:S01]  /*0f80*/  @!P3 MOV R11, 0x400 ;  /* 0x00000400000bb802 */ /* 0x000fe20000000f00 */
[----:B------:R-:W-:Y:S01]  /*0f90*/  @!P3 IMAD R0, R0, R18, RZ ;  /* 0x000000120000b224 */ /* 0x000fe200078e02ff */
[----:B------:R-:W-:Y:S01]  /*0fa0*/  ISETP.GE.AND P5, PT, R10, RZ, PT ;  /* 0x000000ff0a00720c */ /* 0x000fe20003fa6270 */
[----:B------:R-:W-:Y:S01]  /*0fb0*/  @UP0 UIMAD.WIDE.U32 UR26, UR23, UR10, URZ ;  /* 0x0000000a171a02a5 */ /* 0x000fe2000f8e003f */
[----:B------:R-:W-:Y:S01]  /*0fc0*/  ISETP.GE.U32.AND P6, PT, R15, R39, PT ;  /* 0x000000270f00720c */ /* 0x000fe20003fc6070 */
[----:B------:R-:W-:Y:S01]  /*0fd0*/  @!P3 IMAD R10, R16, R19, R0 ;  /* 0x00000013100ab224 */ /* 0x000fe200078e0200 */
[----:B------:R-:W-:Y:S01]  /*0fe0*/  @UP0 UIMAD UR23, UR23, UR11, URZ ;  /* 0x0000000b171702a4 */ /* 0x000fe2000f8e023f */
[----:B------:R-:W-:Y:S01]  /*0ff0*/  @!P0 IMAD R0, R20, 0x2, R34 ;  /* 0x0000000214008824 */ /* 0x000fe200078e0222 */
[----:B------:R-:W3:Y:S01]  /*1000*/  @!P1 LDC.64 R18, c[0x0][0x240] ;  /* 0x00009000ff129b82 */ /* 0x000ee20000000a00 */
[----:B------:R-:W-:Y:S01]  /*1010*/  @!P3 IMAD.IADD R9, R9, 0x1, R10 ;  /* 0x000000010909b824 */ /* 0x000fe200078e020a */
[----:B----4-:R-:W-:Y:S01]  /*1020*/  @!P3 LEA R10, P4, R8, R22, 0x1 ;  /* 0x00000016080ab211 */ /* 0x010fe200078808ff */
[----:B------:R-:W-:Y:S01]  /*1030*/  VIADD R15, R2, 0x70 ;  /* 0x00000070020f7836 */ /* 0x000fe20000000000 */
[----:B------:R-:W-:Y:S01]  /*1040*/  @!P0 LDGSTS.E.BYPASS.LTC128B.128 [R0+0x1800], desc[UR16][R12.64] ;  /* 0x018000000c008fae */ /* 0x000fe2000b901d50 */
[----:B------:R-:W-:-:S03]  /*1050*/  @UP0 UIADD3 UR23, UR27, UR23, URZ ;  /* 0x000000171b170290 */ /* 0x000fc6000fffe03f */
[----:B------:R4:W-:Y:S01]  /*1060*/  @!P0 LDGSTS.E.BYPASS.LTC128B.128 [R0+0x5800], desc[UR16][R12.64+0x80] ;  /* 0x058000800c008fae */ /* 0x0009e2000b901d50 */
[----:B------:R-:W-:Y:S02]  /*1070*/  ISETP.GE.AND P0, PT, R15, UR5, PT ;  /* 0x000000050f007c0c */ /* 0x000fe4000bf06270 */
[----:B------:R-:W-:Y:S02]  /*1080*/  @P6 IADD3 R14, R14, 0x1, RZ ;  /* 0x000000010e0e6810 */ /* 0x000fe40007ffe0ff */
[----:B------:R-:W-:-:S03]  /*1090*/  ISETP.GE.AND P6, PT, R37, UR20, PT ;  /* 0x0000001425007c0c */ /* 0x000fc6000bfc6270 */
[----:B------:R-:W-:-:S04]  /*10a0*/  IMAD.MOV.U32 R16, RZ, RZ, R14 ;  /* 0x000000ffff107224 */ /* 0x000fc800078e000e */
[----:B------:R-:W-:Y:S01]  /*10b0*/  @!P5 IMAD.MOV R16, RZ, RZ, -R16 ;  /* 0x000000ffff10d224 */ /* 0x000fe200078e0a10 */
[----:B------:R-:W-:Y:S01]  /*10c0*/  ISETP.NE.AND P5, PT, R41, RZ, PT ;  /* 0x000000ff2900720c */ /* 0x000fe20003fa5270 */
[----:B------:R-:W3:-:S12]  /*10d0*/  @!P0 S2R R32, SR_CgaCtaId ;  /* 0x0000000000208919 */ /* 0x000ed80000008800 */
[----:B------:R-:W-:Y:S01]  /*10e0*/  @!P5 LOP3.LUT R16, RZ, R41, RZ, 0x33, !PT ;  /* 0x00000029ff10d212 */ /* 0x000fe200078e33ff */
[----:B----4-:R-:W4:Y:S01]  /*10f0*/  @!P2 LDC.64 R12, c[0x0][0x240] ;  /* 0x00009000ff0cab82 */ /* 0x010f220000000a00 */
[----:B------:R-:W-:Y:S02]  /*1100*/  @!P3 LEA R0, R26, R11, 0x18 ;  /* 0x0000000b1a00b211 */ /* 0x000fe400078ec0ff */
[----:B------:R-:W-:Y:S02]  /*1110*/  @!P3 LEA.HI.X R11, R8, R23, R9, 0x1, P4 ;  /* 0x00000017080bb211 */ /* 0x000fe400020f0c09 */
[----:B------:R-:W-:Y:S01]  /*1120*/  @!P1 MOV R8, 0x400 ;  /* 0x0000040000089802 */ /* 0x000fe20000000f00 */
[----:B------:R-:W-:Y:S01]  /*1130*/  @!P3 IMAD R0, R20, 0x2, R0 ;  /* 0x000000021400b824 */ /* 0x000fe200078e0200 */
[----:B------:R-:W-:Y:S01]  /*1140*/  @!P2 MOV R9, 0x400 ;  /* 0x000004000009a802 */ /* 0x000fe20000000f00 */
[----:B------:R-:W3:Y:S01]  /*1150*/  @!P2 LDC.64 R22, c[0x0][0x210] ;  /* 0x00008400ff16ab82 */ /* 0x000ee20000000a00 */
[----:B-1----:R-:W-:-:S02]  /*1160*/  @!P1 LEA R17, R17, R8, 0x18 ;  /* 0x0000000811119211 */ /* 0x002fc400078ec0ff */
[----:B------:R-:W-:Y:S01]  /*1170*/  @!P3 LDGSTS.E.BYPASS.LTC128B.128 [R0+0x2000], desc[UR16][R10.64] ;  /* 0x020000000a00bfae */ /* 0x000fe2000b901d50 */
[----:B--2---:R-:W-:Y:S02]  /*1180*/  @!P2 LEA R21, R21, R9, 0x18 ;  /* 0x000000091515a211 */ /* 0x004fe400078ec0ff */
[----:B------:R-:W-:Y:S01]  /*1190*/  ISETP.GE.AND P4, PT, R37, UR20, PT ;  /* 0x0000001425007c0c */ /* 0x000fe2000bf86270 */
[----:B------:R1:W-:Y:S01]  /*11a0*/  @!P3 LDGSTS.E.BYPASS.LTC128B.128 [R0+0x6000], desc[UR16][R10.64+0x80] ;  /* 0x060000800a00bfae */ /* 0x0003e2000b901d50 */
[----:B------:R-:W2:Y:S01]  /*11b0*/  @!P0 LDC.64 R26, c[0x0][0x240] ;  /* 0x00009000ff1a8b82 */ /* 0x000ea20000000a00 */
[----:B-1----:R-:W-:-:S05]  /*11c0*/  @!P2 IADD3 R0, P3, R24, 0x50, RZ ;  /* 0x000000501800a810 */ /* 0x002fca0007f7e0ff */
[----:B------:R-:W-:Y:S01]  /*11d0*/  @!P2 IMAD.X R10, RZ, RZ, R25, P3 ;  /* 0x000000ffff0aa224 */ /* 0x000fe200018e0619 */
[----:B------:R-:W-:-:S03]  /*11e0*/  @!P1 IADD3 R15, P3, R24, 0x60, RZ ;  /* 0x00000060180f9810 */ /* 0x000fc60007f7e0ff */
[----:B----4-:R-:W-:Y:S01]  /*11f0*/  @!P2 IMAD R8, R10, R12, RZ ;  /* 0x0000000c0a08a224 */ /* 0x010fe200078e02ff */
[----:B------:R-:W-:Y:S01]  /*1200*/  @!P1 IADD3.X R11, RZ, R25, RZ, P3, !PT ;  /* 0x00000019ff0b9210 */ /* 0x000fe20001ffe4ff */
[----:B------:R-:W-:Y:S01]  /*1210*/  @!P2 IMAD.MOV.U32 R10, RZ, RZ, R6 ;  /* 0x000000ffff0aa224 */ /* 0x000fe200078e0006 */
[----:B------:R-:W-:Y:S01]  /*1220*/  @!P0 IADD3 R24, P3, R24, 0x70, RZ ;  /* 0x0000007018188810 */ /* 0x000fe20007f7e0ff */
[----:B------:R-:W-:Y:S02]  /*1230*/  @!P2 IMAD R9, R0, R13, R8 ;  /* 0x0000000d0009a224 */ /* 0x000fe400078e0208 */
[----:B---3--:R-:W-:Y:S02]  /*1240*/  @!P1 IMAD R8, R11, R18, RZ ;  /* 0x000000120b089224 */ /* 0x008fe400078e02ff */
[----:B------:R-:W-:Y:S01]  /*1250*/  @!P0 IMAD.X R25, RZ, RZ, R25, P3 ;  /* 0x000000ffff198224 */ /* 0x000fe200018e0619 */
[----:B------:R-:W-:Y:S01]  /*1260*/  PLOP3.LUT P3, PT, PT, PT, UP0, 0x80, 0x0 ;  /* 0x000000000000781c */ /* 0x000fe20003f6f008 */
[----:B------:R-:W-:-:S02]  /*1270*/  @!P2 IMAD.MOV.U32 R11, RZ, RZ, R5 ;  /* 0x000000ffff0ba224 */ /* 0x000fc400078e0005 */
[----:B------:R-:W-:Y:S02]  /*1280*/  @!P1 IMAD R19, R15, R19, R8 ;  /* 0x000000130f139224 */ /* 0x000fe400078e0208 */
[----:B------:R-:W-:-:S08]  /*1290*/  @!P2 IMAD.WIDE.U32 R10, R0, R12, R10 ;  /* 0x0000000c000aa225 */ /* 0x000fd000078e000a */
[----:B--2---:R-:W-:Y:S05]  /*12a0*/  @P3 BRA `(.L_x_62) ;  /* 0x0000000000303947 */ /* 0x004fea0003800000 */
        /* <DEDUP_REMOVED lines=12> */
.L_x_62:
[----:B------:R-:W-:Y:S05]  /*1370*/  @P3 BRA `(.L_x_63) ;  /* 0x0000000000303947 */ /* 0x000fea0003800000 */
        /* <DEDUP_REMOVED lines=12> */
.L_x_63:
[----:B------:R-:W-:Y:S01]  /*1440*/  @!P2 IMAD.IADD R0, R11, 0x1, R9 ;  /* 0x000000010b00a824 */ /* 0x000fe200078e0209 */
[----:B------:R-:W-:Y:S01]  /*1450*/  @!P2 LEA R14, P3, R10, R22, 0x1 ;  /* 0x000000160a0ea211 */ /* 0x000fe200078608ff */
[----:B------:R-:W-:Y:S01]  /*1460*/  @!P1 IMAD.MOV.U32 R4, RZ, RZ, R6 ;  /* 0x000000ffff049224 */ /* 0x000fe200078e0006 */
[----:B------:R-:W-:Y:S01]  /*1470*/  ULDC.64 UR6, c[0x0][0x260] ;  /* 0x0000980000067ab9 */ /* 0x000fe20000000a00 */
[----:B------:R-:W-:Y:S01]  /*1480*/  IMAD R7, R3, UR10, RZ ;  /* 0x0000000a03077c24 */ /* 0x000fe2000f8e02ff */
[----:B------:R-:W-:Y:S01]  /*1490*/  USHF.L.U64.HI UR21, UR10, 0x6, UR11 ;  /* 0x000000060a157899 */ /* 0x000fe2000801020b */
[----:B------:R-:W-:Y:S01]  /*14a0*/  IMAD.WIDE.U32 R12, R2, UR10, R28 ;  /* 0x0000000a020c7c25 */ /* 0x000fe2000f8e001c */
[----:B------:R-:W-:-:S03]  /*14b0*/  USHF.R.S32.HI UR19, URZ, 0x1f, UR18 ;  /* 0x0000001f3f137899 */ /* 0x000fc60008011412 */
[----:B------:R-:W-:Y:S01]  /*14c0*/  @!P1 IMAD.WIDE.U32 R8, R15, R18, R4 ;  /* 0x000000120f089225 */ /* 0x000fe200078e0004 */
[----:B------:R-:W-:Y:S02]  /*14d0*/  @!P2 LEA.HI.X R15, R10, R23, R0, 0x1, P3 ;  /* 0x000000170a0fa211 */ /* 0x000fe400018f0c00 */
[----:B------:R-:W-:Y:S01]  /*14e0*/  IADD3 R12, P3, R12, UR26, RZ ;  /* 0x0000001a0c0c7c10 */ /* 0x000fe2000ff7e0ff */
[----:B------:R-:W-:Y:S01]  /*14f0*/  IMAD R7, R2, UR11, R7 ;  /* 0x0000000b02077c24 */ /* 0x000fe2000f8e0207 */
[----:B------:R-:W-:Y:S01]  /*1500*/  @!P1 LEA R4, P5, R8, R30, 0x1 ;  /* 0x0000001e08049211 */ /* 0x000fe200078a08ff */
[----:B------:R-:W-:Y:S01]  /*1510*/  @!P1 IMAD.IADD R9, R9, 0x1, R19 ;  /* 0x0000000109099824 */ /* 0x000fe200078e0213 */
[----:B------:R-:W-:Y:S01]  /*1520*/  @!P0 MOV R0, 0x400 ;  /* 0x0000040000008802 */ /* 0x000fe20000000f00 */
[----:B------:R-:W-:Y:S01]  /*1530*/  @!P0 IMAD.MOV.U32 R11, RZ, RZ, R5 ;  /* 0x000000ffff0b8224 */ /* 0x000fe200078e0005 */
[----:B------:R-:W-:Y:S01]  /*1540*/  IADD3.X R13, R13, UR23, R7, P3, !PT ;  /* 0x000000170d0d7c10 */ /* 0x000fe20009ffe407 */
[----:B------:R-:W-:Y:S01]  /*1550*/  @!P0 IMAD.MOV.U32 R10, RZ, RZ, R6 ;  /* 0x000000ffff0a8224 */ /* 0x000fe200078e0006 */
[----:B------:R-:W-:Y:S01]  /*1560*/  ISETP.GE.AND P3, PT, R2, UR20, PT ;  /* 0x0000001402007c0c */ /* 0x000fe2000bf66270 */
[----:B------:R-:W-:Y:S01]  /*1570*/  @!P2 IMAD R6, R20, 0x2, R21 ;  /* 0x000000021406a824 */ /* 0x000fe200078e0215 */
[----:B------:R-:W-:Y:S01]  /*1580*/  @!P1 LEA.HI.X R5, R8, R31, R9, 0x1, P5 ;  /* 0x0000001f08059211 */ /* 0x000fe200028f0c09 */
[----:B------:R-:W-:Y:S01]  /*1590*/  USHF.L.U32 UR23, UR10, 0x6, URZ ;  /* 0x000000060a177899 */ /* 0x000fe2000800063f */
[----:B------:R-:W1:Y:S01]  /*15a0*/  @!P0 LDC.64 R8, c[0x0][0x210] ;  /* 0x00008400ff088b82 */ /* 0x000e620000000a00 */
[----:B------:R-:W-:Y:S01]  /*15b0*/  @!P0 LEA R18, R32, R0, 0x18 ;  /* 0x0000000020128211 */ /* 0x000fe200078ec0ff */
[----:B------:R-:W-:Y:S01]  /*15c0*/  @!P1 IMAD R0, R20, 0x2, R17 ;  /* 0x0000000214009824 */ /* 0x000fe200078e0211 */
[----:B------:R-:W-:Y:S01]  /*15d0*/  @!PT LDS RZ, [RZ] ;  /* 0x00000000fffff984 */ /* 0x000fe20000000800 */
[----:B------:R-:W-:Y:S01]  /*15e0*/  @!PT LDS RZ, [RZ] ;  /* 0x00000000fffff984 */ /* 0x000fe20000000800 */
[----:B------:R-:W-:Y:S01]  /*15f0*/  @!PT LDS RZ, [RZ] ;  /* 0x00000000fffff984 */ /* 0x000fe20000000800 */
[----:B------:R-:W-:Y:S01]  /*1600*/  @!P2 LDGSTS.E.BYPASS.LTC128B.128 [R6+0x2800], desc[UR16][R14.64] ;  /* 0x028000000e06afae */ /* 0x000fe2000b901d50 */
[----:B------:R-:W-:Y:S01]  /*1610*/  SHF.R.S32.HI R21, RZ, 0x1f, R16 ;  /* 0x0000001fff157819 */ /* 0x000fe20000011410 */
[----:B------:R-:W-:Y:S01]  /*1620*/  IMAD.WIDE.U32 R42, R16, UR6, R12 ;  /* 0x00000006102a7c25 */ /* 0x000fe2000f8e000c */
[----:B------:R-:W-:Y:S01]  /*1630*/  ISETP.GE.AND P5, PT, R35, UR20, PT ;  /* 0x0000001423007c0c */ /* 0x000fe2000bfa6270 */
[----:B------:R2:W-:Y:S01]  /*1640*/  @!P2 LDGSTS.E.BYPASS.LTC128B.128 [R6+0x6800], desc[UR16][R14.64+0x80] ;  /* 0x068000800e06afae */ /* 0x0005e2000b901d50 */
[----:B------:R-:W-:Y:S01]  /*1650*/  ISETP.GE.AND P2, PT, R36, UR20, PT ;  /* 0x0000001424007c0c */ /* 0x000fe2000bf46270 */
[----:B------:R-:W-:Y:S01]  /*1660*/  IMAD.U32 R164, RZ, RZ, UR23 ;  /* 0x00000017ffa47e24 */ /* 0x000fe2000f8e00ff */
[----:B------:R-:W-:Y:S01]  /*1670*/  LEA.HI R17, R40, R165, RZ, 0x4 ;  /* 0x000000a528117211 */ /* 0x000fe200078f20ff */
[----:B------:R-:W-:Y:S01]  /*1680*/  @!P1 LDGSTS.E.BYPASS.LTC128B.128 [R0+0x3000], desc[UR16][R4.64] ;  /* 0x0300000004009fae */ /* 0x000fe2000b901d50 */
[----:B------:R-:W-:Y:S01]  /*1690*/  IMAD.MOV.U32 R166, RZ, RZ, R42 ;  /* 0x000000ffffa67224 */ /* 0x000fe200078e002a */
[----:B------:R-:W-:-:S02]  /*16a0*/  @!P3 MOV R12, 0x400 ;  /* 0x00000400000cb802 */ /* 0x000fc40000000f00 */
[----:B------:R3:W-:Y:S01]  /*16b0*/  @!P1 LDGSTS.E.BYPASS.LTC128B.128 [R0+0x7000], desc[UR16][R4.64+0x80] ;  /* 0x0700008004009fae */ /* 0x0007e2000b901d50 */
[----:B------:R-:W4:Y:S05]  /*16c0*/  @!P3 S2R R19, SR_CgaCtaId ;  /* 0x000000000013b919 */ /* 0x000f2a0000008800 */
[----:B------:R-:W-:Y:S01]  /*16d0*/  VOTEU.ALL UP0, P2 ;  /* 0x00000000003f7886 */ /* 0x000fe20001000000 */
[----:B------:R-:W5:Y:S01]  /*16e0*/  @!P6 S2R R13, SR_CgaCtaId ;  /* 0x00000000000de919 */ /* 0x000f620000008800 */
[----:B------:R-:W5:Y:S01]  /*16f0*/  @!P5 S2R R22, SR_CgaCtaId ;  /* 0x000000000016d919 */ /* 0x000f620000008800 */
[----:B------:R-:W-:Y:S01]  /*1700*/  STL.64 [R1+0x30], R42 ;  /* 0x0000302a01007387 */ /* 0x000fe20000100a00 */
[----:B--2---:R-:W-:Y:S01]  /*1710*/  @!P0 IMAD R6, R25, R26, RZ ;  /* 0x0000001a19068224 */ /* 0x004fe200078e02ff */
[----:B------:R-:W2:Y:S03]  /*1720*/  @!P6 LDC.64 R14, c[0x0][0x218] ;  /* 0x00008600ff0eeb82 */ /* 0x000ea60000000a00 */
[----:B------:R-:W-:-:S02]  /*1730*/  @!P0 IMAD R6, R24, R27, R6 ;  /* 0x0000001b18068224 */ /* 0x000fc400078e0206 */
[----:B---3--:R-:W-:-:S03]  /*1740*/  @!P0 IMAD.WIDE.U32 R4, R24, R26, R10 ;  /* 0x0000001a18048225 */ /* 0x008fc600078e000a */
[----:B------:R-:W3:Y:S01]  /*1750*/  @!P3 LDC.64 R10, c[0x0][0x218] ;  /* 0x00008600ff0abb82 */ /* 0x000ee20000000a00 */
[----:B------:R-:W2:Y:S01]  /*1760*/  @!P2 S2R R24, SR_CgaCtaId ;  /* 0x000000000018a919 */ /* 0x000ea20000008800 */
[----:B------:R-:W-:Y:S01]  /*1770*/  IMAD R0, R21, UR6, RZ ;  /* 0x0000000615007c24 */ /* 0x000fe2000f8e02ff */
[----:B------:R-:W-:Y:S01]  /*1780*/  @!P0 IADD3 R5, R5, R6, RZ ;  /* 0x0000000605058210 */ /* 0x000fe20007ffe0ff */
[----:B------:R-:W-:Y:S01]  /*1790*/  UIMAD UR6, UR21, UR18, URZ ;  /* 0x00000012150672a4 */ /* 0x000fe2000f8e023f */
[----:B-1----:R-:W-:Y:S01]  /*17a0*/  @!P0 LEA R8, P1, R4, R8, 0x1 ;  /* 0x0000000804088211 */ /* 0x002fe200078208ff */
[----:B------:R-:W-:Y:S01]  /*17b0*/  IMAD R0, R16, UR7, R0 ;  /* 0x0000000710007c24 */ /* 0x000fe2000f8e0200 */
[----:B----4-:R-:W-:Y:S01]  /*17c0*/  @!P3 LEA R12, R19, R12, 0x18 ;  /* 0x0000000c130cb211 */ /* 0x010fe200078ec0ff */
[----:B------:R-:W-:Y:S01]  /*17d0*/  UIMAD UR6, UR19, UR23, UR6 ;  /* 0x00000017130672a4 */ /* 0x000fe2000f8e0206 */
[----:B------:R-:W-:Y:S01]  /*17e0*/  @!P0 LEA.HI.X R9, R4, R9, R5, 0x1, P1 ;  /* 0x0000000904098211 */ /* 0x000fe200008f0c05 */
[----:B------:R-:W-:-:S02]  /*17f0*/  IMAD.IADD R167, R43, 0x1, R0 ;  /* 0x000000012ba77824 */ /* 0x000fc400078e0200 */
[----:B------:R-:W-:Y:S02]  /*1800*/  @!P0 IMAD R0, R20, 0x2, R18 ;  /* 0x0000000214008824 */ /* 0x000fe400078e0212 */
[----:B------:R-:W-:Y:S01]  /*1810*/  IMAD.WIDE.U32 R4, R164, UR18, R166 ;  /* 0x00000012a4047c25 */ /* 0x000fe2000f8e00a6 */
[----:B------:R-:W-:Y:S03]  /*1820*/  STL.64 [R1+0x20], R166 ;  /* 0x000020a601007387 */ /* 0x000fe60000100a00 */
[----:B------:R-:W-:Y:S01]  /*1830*/  VIADD R5, R5, UR6 ;  /* 0x0000000605057c36 */ /* 0x000fe20008000000 */
[----:B------:R-:W-:Y:S01]  /*1840*/  @!P0 LDGSTS.E.BYPASS.LTC128B.128 [R0+0x3800], desc[UR16][R8.64] ;  /* 0x0380000008008fae */ /* 0x000fe2000b901d50 */
[----:B------:R-:W-:-:S03]  /*1850*/  ULDC.64 UR6, c[0x0][0x268] ;  /* 0x00009a0000067ab9 */ /* 0x000fc60000000a00 */
[----:B------:R1:W-:Y:S01]  /*1860*/  @!P0 LDGSTS.E.BYPASS.LTC128B.128 [R0+0x7800], desc[UR16][R8.64+0x80] ;  /* 0x0780008008008fae */ /* 0x0003e2000b901d50 */
[C---:B---3--:R-:W-:Y:S02]  /*1870*/  @!P3 LEA R6, P1, R4.reuse, R10, 0x1 ;  /* 0x0000000a0406b211 */ /* 0x048fe400078208ff */
[----:B------:R-:W-:Y:S02]  /*1880*/  SHF.R.S32.HI R10, RZ, 0x4, R17 ;  /* 0x00000004ff0a7819 */ /* 0x000fe40000011411 */
[----:B------:R-:W-:Y:S02]  /*1890*/  @!P3 LEA.HI.X R7, R4, R11, R5, 0x1, P1 ;  /* 0x0000000b0407b211 */ /* 0x000fe400008f0c05 */
[----:B------:R-:W-:Y:S02]  /*18a0*/  @!P6 MOV R11, 0x400 ;  /* 0x00000400000be802 */ /* 0x000fe40000000f00 */
[----:B------:R-:W-:Y:S02]  /*18b0*/  ISETP.GE.AND P0, PT, R35, UR20, PT ;  /* 0x0000001423007c0c */ /* 0x000fe4000bf06270 */
[----:B-----5:R-:W-:-:S02]  /*18c0*/  @!P6 LEA R11, R13, R11, 0x18 ;  /* 0x0000000b0d0be211 */ /* 0x020fc400078ec0ff */
[----:B------:R-:W-:Y:S02]  /*18d0*/  ISETP.GE.AND P1, PT, R36, UR20, PT ;  /* 0x0000001424007c0c */ /* 0x000fe4000bf26270 */
[C---:B-1----:R-:W-:Y:S02]  /*18e0*/  LEA.HI R0, R17.reuse, R10, RZ, 0x1 ;  /* 0x0000000a11007211 */ /* 0x042fe400078f08ff */
[----:B------:R-:W-:Y:S01]  /*18f0*/  LOP3.LUT R9, R17, 0xfffffff0, RZ, 0xc0, !PT ;  /* 0xfffffff011097812 */ /* 0x000fe200078ec0ff */
[----:B------:R-:W-:Y:S01]  /*1900*/  IMAD.U32 R17, RZ, RZ, UR10 ;  /* 0x0000000aff117e24 */ /* 0x000fe2000f8e00ff */
[----:B------:R-:W-:-:S03]  /*1910*/  LOP3.LUT R8, R0, 0xfffffffe, RZ, 0xc0, !PT ;  /* 0xfffffffe00087812 */ /* 0x000fc600078ec0ff */
[----:B------:R-:W-:Y:S01]  /*1920*/  IMAD.IADD R0, R165, 0x1, -R9 ;  /* 0x00000001a5007824 */ /* 0x000fe200078e0a09 */
[----:B------:R-:W-:Y:S01]  /*1930*/  IADD3 R19, R10, -R8, RZ ;  /* 0x800000080a137210 */ /* 0x000fe20007ffe0ff */
[----:B------:R-:W-:Y:S01]  /*1940*/  @!P3 IMAD R8, R20, 0x2, R12 ;  /* 0x000000021408b824 */ /* 0x000fe200078e020c */
[----:B------:R-:W-:Y:S02]  /*1950*/  @!P5 MOV R12, 0x400 ;  /* 0x00000400000cd802 */ /* 0x000fe40000000f00 */
[----:B------:R-:W-:Y:S02]  /*1960*/  SHF.R.S32.HI R9, RZ, 0x1f, R0 ;  /* 0x0000001fff097819 */ /* 0x000fe40000011400 */
[----:B------:R-:W-:Y:S01]  /*1970*/  @!P3 LDGSTS.E.BYPASS.LTC128B.128 [R8+0x8000], desc[UR16][R6.64] ;  /* 0x080000000608bfae */ /* 0x000fe2000b901d50 */
[----:B------:R-:W-:Y:S02]  /*1980*/  @!P2 MOV R10, 0x400 ;  /* 0x00000400000aa802 */ /* 0x000fe40000000f00 */
[----:B------:R-:W-:Y:S01]  /*1990*/  LEA.HI R23, R9, R0, RZ, 0x3 ;  /* 0x0000000009177211 */ /* 0x000fe200078f18ff */
[----:B------:R1:W-:Y:S01]  /*19a0*/  @!P3 LDGSTS.E.BYPASS.LTC128B.128 [R8+0xa000], desc[UR16][R6.64+0x80] ;  /* 0x0a0000800608bfae */ /* 0x0003e2000b901d50 */
[----:B------:R-:W-:Y:S01]  /*19b0*/  @!P5 LEA R22, R22, R12, 0x18 ;  /* 0x0000000c1616d211 */ /* 0x000fe200078ec0ff */
[----:B------:R-:W-:Y:S01]  /*19c0*/  IMAD.SHL.U32 R12, R38, 0x40, RZ ;  /* 0x00000040260c7824 */ /* 0x000fe200078e00ff */
[----:B------:R-:W-:-:S02]  /*19d0*/  LOP3.LUT R9, R23, 0xfffffff8, RZ, 0xc0, !PT ;  /* 0xfffffff817097812 */ /* 0x000fc400078ec0ff */
[----:B--2---:R-:W-:-:S03]  /*19e0*/  @!P2 LEA R24, R24, R10, 0x18 ;  /* 0x0000000a1818a211 */ /* 0x004fc600078ec0ff */
[----:B------:R-:W-:Y:S02]  /*19f0*/  IMAD.IADD R25, R0, 0x1, -R9 ;  /* 0x0000000100197824 */ /* 0x000fe400078e0a09 */
[----:B------:R-:W-:Y:S02]  /*1a00*/  IMAD R0, R3, UR8, RZ ;  /* 0x0000000803007c24 */ /* 0x000fe4000f8e02ff */
[----:B------:R-:W-:Y:S02]  /*1a10*/  @!P6 IMAD R3, R20, 0x2, R11 ;  /* 0x000000021403e824 */ /* 0x000fe400078e020b */
[----:B------:R-:W-:Y:S01]  /*1a20*/  IMAD R10, R2, UR9, R0 ;  /* 0x00000009020a7c24 */ /* 0x000fe2000f8e0200 */
[----:B------:R-:W-:Y:S01]  /*1a30*/  LOP3.LUT R0, R12, 0x1c0, RZ, 0xc0, !PT ;  /* 0x000001c00c007812 */ /* 0x000fe200078ec0ff */
[----:B------:R-:W-:Y:S01]  /*1a40*/  IMAD.SHL.U32 R11, R19, 0x8, RZ ;  /* 0x00000008130b7824 */ /* 0x000fe200078e00ff */
[----:B------:R-:W2:Y:S01]  /*1a50*/  @!P2 LDC.64 R12, c[0x0][0x218] ;  /* 0x00008600ff0cab82 */ /* 0x000ea20000000a00 */
[----:B-1----:R-:W-:Y:S01]  /*1a60*/  IMAD.U32 R6, RZ, RZ, UR11 ;  /* 0x0000000bff067e24 */ /* 0x002fe2000f8e00ff */
[----:B------:R-:W-:-:S04]  /*1a70*/  @!P6 LEA R7, P3, R17, R4, 0x4 ;  /* 0x000000041107e211 */ /* 0x000fc800078620ff */
[----:B------:R-:W-:Y:S02]  /*1a80*/  @!P6 LEA.HI.X R8, R17, R5, R6, 0x4, P3 ;  /* 0x000000051108e211 */ /* 0x000fe400018f2406 */
[----:B------:R-:W-:-:S04]  /*1a90*/  @!P6 LEA R6, P3, R7, R14, 0x1 ;  /* 0x0000000e0706e211 */ /* 0x000fc800078608ff */
[----:B------:R-:W-:Y:S01]  /*1aa0*/  @!P6 LEA.HI.X R7, R7, R15, R8, 0x1, P3 ;  /* 0x0000000f0707e211 */ /* 0x000fe200018f0c08 */
[C---:B------:R-:W-:Y:S01]  /*1ab0*/  IMAD.WIDE.U32 R8, R2.reuse, UR8, R28 ;  /* 0x0000000802087c25 */ /* 0x040fe2000f8e001c */
[----:B------:R-:W1:Y:S01]  /*1ac0*/  @!P5 LDC.64 R14, c[0x0][0x218] ;  /* 0x00008600ff0edb82 */ /* 0x000e620000000a00 */
[C---:B------:R-:W-:Y:S01]  /*1ad0*/  ISETP.GE.AND P3, PT, R2.reuse, UR20, PT ;  /* 0x0000001402007c0c */ /* 0x040fe2000bf66270 */
[----:B------:R-:W-:Y:S01]  /*1ae0*/  USHF.L.U32 UR20, UR11, 0x5, URZ ;  /* 0x000000050b147899 */ /* 0x000fe2000800063f */
[----:B------:R-:W-:Y:S01]  /*1af0*/  SHF.L.U32 R2, R2, 0x3, RZ ;  /* 0x0000000302027819 */ /* 0x000fe200000006ff */
[----:B------:R-:W-:Y:S04]  /*1b00*/  @!P6 LDGSTS.E.BYPASS.LTC128B.128 [R3+0x8800], desc[UR16][R6.64] ;  /* 0x088000000603efae */ /* 0x000fe8000b901d50 */
[----:B------:R3:W-:Y:S02]  /*1b10*/  @!P6 LDGSTS.E.BYPASS.LTC128B.128 [R3+0xa800], desc[UR16][R6.64+0x80] ;  /* 0x0a8000800603efae */ /* 0x0007e4000b901d50 */
[----:B---3--:R-:W-:Y:S01]  /*1b20*/  LOP3.LUT R3, R0, 0x8, R2, 0xf8, !PT ;  /* 0x0000000800037812 */ /* 0x008fe200078ef802 */
[----:B------:R-:W-:Y:S01]  /*1b30*/  IMAD R7, R21, UR6, RZ ;  /* 0x0000000615077c24 */ /* 0x000fe2000f8e02ff */
[----:B------:R-:W-:-:S02]  /*1b40*/  SHF.R.U32.HI R0, RZ, 0x3, R0 ;  /* 0x00000003ff007819 */ /* 0x000fc40000011600 */
[----:B------:R-:W-:Y:S01]  /*1b50*/  IADD3 R2, P6, R8, UR24, RZ ;  /* 0x0000001808027c10 */ /* 0x000fe2000ffde0ff */
[----:B------:R-:W-:Y:S01]  /*1b60*/  UIMAD.WIDE.U32 UR24, UR10, 0x20, URZ ;  /* 0x000000200a1878a5 */ /* 0x000fe2000f8e003f */
[----:B------:R-:W-:Y:S01]  /*1b70*/  LOP3.LUT R18, R3, R0, RZ, 0x3c, !PT ;  /* 0x0000000003127212 */ /* 0x000fe200078e3cff */
[----:B------:R-:W-:Y:S01]  /*1b80*/  IMAD.U32 R0, RZ, RZ, UR20 ;  /* 0x00000014ff007e24 */ /* 0x000fe2000f8e00ff */
[----:B------:R-:W-:Y:S01]  /*1b90*/  IADD3.X R3, R9, UR22, R10, P6, !PT ;  /* 0x0000001609037c10 */ /* 0x000fe2000b7fe40a */
[----:B------:R-:W-:Y:S01]  /*1ba0*/  @!P5 IMAD R10, R20, 0x2, R22 ;  /* 0x00000002140ad824 */ /* 0x000fe200078e0216 */
[----:B------:R-:W-:Y:S02]  /*1bb0*/  LEA.HI R22, R40, R165, RZ, 0x5 ;  /* 0x000000a528167211 */ /* 0x000fe400078f28ff */
[----:B------:R-:W-:Y:S01]  /*1bc0*/  @!P5 IADD3 R6, P6, R4, UR24, RZ ;  /* 0x000000180406dc10 */ /* 0x000fe2000ffde0ff */
[----:B------:R-:W-:Y:S01]  /*1bd0*/  IMAD.WIDE.U32 R26, R16, UR6, R2 ;  /* 0x00000006101a7c25 */ /* 0x000fe2000f8e0002 */
[----:B------:R-:W-:-:S02]  /*1be0*/  @!UP0 UIMAD UR6, UR11, 0x30, URZ ;  /* 0x000000300b0688a4 */ /* 0x000fc4000f8e023f */
[----:B------:R-:W-:Y:S01]  /*1bf0*/  @!P5 IADD3.X R0, R5, UR25, R0, P6, !PT ;  /* 0x000000190500dc10 */ /* 0x000fe2000b7fe400 */
[----:B------:R-:W-:Y:S01]  /*1c00*/  @!P2 IMAD.WIDE.U32 R2, R17, 0x30, R4 ;  /* 0x000000301102a825 */ /* 0x000fe200078e0004 */
[C---:B-1----:R-:W-:Y:S01]  /*1c10*/  @!P5 LEA R8, P6, R6.reuse, R14, 0x1 ;  /* 0x0000000e0608d211 */ /* 0x042fe200078c08ff */
[----:B------:R-:W-:Y:S01]  /*1c20*/  UIMAD.WIDE.U32 UR24, UR18, UR8, URZ ;  /* 0x00000008121872a5 */ /* 0x000fe2000f8e003f */
[----:B------:R-:W-:Y:S01]  /*1c30*/  STL.64 [R1+0x28], R26 ;  /* 0x0000281a01007387 */ /* 0x000fe20000100a00 */
[----:B------:R-:W-:Y:S01]  /*1c40*/  @!P2 VIADD R3, R3, UR6 ;  /* 0x000000060303ac36 */ /* 0x000fe20008000000 */
[----:B------:R-:W-:Y:S01]  /*1c50*/  @!P5 LEA.HI.X R9, R6, R15, R0, 0x1, P6 ;  /* 0x0000000f0609d211 */ /* 0x000fe200030f0c00 */
[----:B------:R-:W-:Y:S01]  /*1c60*/  IMAD R16, R16, UR7, R7 ;  /* 0x0000000710107c24 */ /* 0x000fe2000f8e0207 */
[----:B--2---:R-:W-:Y:S01]  /*1c70*/  @!P2 LEA R4, P6, R2, R12, 0x1 ;  /* 0x0000000c0204a211 */ /* 0x004fe200078c08ff */
[----:B------:R-:W-:Y:S01]  /*1c80*/  IMAD.SHL.U32 R0, R25, 0x40, RZ ;  /* 0x0000004019007824 */ /* 0x000fe200078e00ff */
[----:B------:R-:W-:Y:S01]  /*1c90*/  MOV R7, UR25 ;  /* 0x0000001900077c02 */ /* 0x000fe20008000f00 */
[----:B------:R-:W-:Y:S01]  /*1ca0*/  @!P2 IMAD R7, R20, 0x2, R24 ;  /* 0x000000021407a824 */ /* 0x000fe200078e0218 */
[----:B------:R-:W-:Y:S01]  /*1cb0*/  @!P2 LEA.HI.X R5, R2, R13, R3, 0x1, P6 ;  /* 0x0000000d0205a211 */ /* 0x000fe200030f0c03 */
[----:B------:R-:W-:Y:S01]  /*1cc0*/  @!P5 LDGSTS.E.BYPASS.LTC128B.128 [R10+0x9000], desc[UR16][R8.64] ;  /* 0x09000000080adfae */ /* 0x000fe2000b901d50 */
[----:B------:R-:W-:Y:S01]  /*1cd0*/  UIMAD UR7, UR19, UR8, URZ ;  /* 0x00000008130772a4 */ /* 0x000fe2000f8e023f */
[----:B------:R-:W-:Y:S01]  /*1ce0*/  LOP3.LUT R0, R0, 0x1c0, RZ, 0xc0, !PT ;  /* 0x000001c000007812 */ /* 0x000fe200078ec0ff */
[----:B------:R-:W1:Y:S01]  /*1cf0*/  @!P3 LDC.64 R14, c[0x0][0x220] ;  /* 0x00008800ff0ebb82 */ /* 0x000e620000000a00 */
[----:B------:R1:W-:Y:S01]  /*1d00*/  @!P5 LDGSTS.E.BYPASS.LTC128B.128 [R10+0xb000], desc[UR16][R8.64+0x80] ;  /* 0x0b000080080adfae */ /* 0x0003e2000b901d50 */
[----:B------:R-:W-:Y:S01]  /*1d10*/  UIMAD UR7, UR18, UR9, UR7 ;  /* 0x00000009120772a4 */ /* 0x000fe2000f8e0207 */
[----:B------:R-:W-:Y:S01]  /*1d20*/  LOP3.LUT R12, R0, 0x8, R11, 0xf8, !PT ;  /* 0x00000008000c7812 */ /* 0x000fe200078ef80b */
[----:B------:R-:W-:Y:S01]  /*1d30*/  IMAD.U32 R6, RZ, RZ, UR24 ;  /* 0x00000018ff067e24 */ /* 0x000fe2000f8e00ff */
[----:B------:R-:W-:Y:S01]  /*1d40*/  @!P2 LDGSTS.E.BYPASS.LTC128B.128 [R7+0x9800], desc[UR16][R4.64] ;  /* 0x098000000407afae */ /* 0x000fe2000b901d50 */
[----:B------:R-:W-:Y:S01]  /*1d50*/  SHF.R.U32.HI R11, RZ, 0x3, R0 ;  /* 0x00000003ff0b7819 */ /* 0x000fe20000011600 */
[----:B------:R-:W-:Y:S01]  /*1d60*/  IMAD R0, R19, 0x200, R18 ;  /* 0x0000020013007824 */ /* 0x000fe200078e0212 */
[----:B------:R-:W-:Y:S01]  /*1d70*/  UIADD3 UR7, UR25, UR7, URZ ;  /* 0x0000000719077290 */ /* 0x000fe2000fffe03f */
[----:B------:R2:W-:Y:S01]  /*1d80*/  @!P2 LDGSTS.E.BYPASS.LTC128B.128 [R7+0xb800], desc[UR16][R4.64+0x80] ;  /* 0x0b8000800407afae */ /* 0x0005e2000b901d50 */
[----:B------:R-:W3:Y:S01]  /*1d90*/  @!P0 LDC.64 R18, c[0x0][0x220] ;  /* 0x00008800ff128b82 */ /* 0x000ee20000000a00 */
[----:B------:R-:W-:Y:S01]  /*1da0*/  IMAD.IADD R13, R27, 0x1, R16 ;  /* 0x000000011b0d7824 */ /* 0x000fe200078e0210 */
[----:B------:R-:W-:Y:S01]  /*1db0*/  LEA R2, P6, R6, R26, 0x6 ;  /* 0x0000001a06027211 */ /* 0x000fe200078c30ff */
[----:B------:R-:W0:Y:S01]  /*1dc0*/  LDGDEPBAR ;  /* 0x00000000000079af */ /* 0x000e220000000000 */
[----:B------:R-:W-:Y:S01]  /*1dd0*/  IMAD.U32 R3, RZ, RZ, UR7 ;  /* 0x00000007ff037e24 */ /* 0x000fe2000f8e00ff */
[----:B------:R-:W-:Y:S01]  /*1de0*/  USHF.L.U32 UR6, UR9, 0x5, URZ ;  /* 0x0000000509067899 */ /* 0x000fe2000800063f */
[----:B------:R-:W-:Y:S01]  /*1df0*/  LOP3.LUT R184, R12, R11, RZ, 0x3c, !PT ;  /* 0x0000000b0cb87212 */ /* 0x000fe200078e3cff */
[----:B------:R-:W-:Y:S01]  /*1e00*/  UIMAD.WIDE.U32 UR24, UR8, 0x20, URZ ;  /* 0x00000020081878a5 */ /* 0x000fe2000f8e003f */
[----:B------:R-:W4:Y:S01]  /*1e10*/  @!P4 LDC.64 R20, c[0x0][0x220] ;  /* 0x00008800ff14cb82 */ /* 0x000f220000000a00 */
[----:B------:R-:W-:Y:S01]  /*1e20*/  LEA.HI.X R3, R6, R13, R3, 0x6, P6 ;  /* 0x0000000d06037211 */ /* 0x000fe200030f3403 */
[----:B------:R-:W-:Y:S01]  /*1e30*/  IMAD.U32 R6, RZ, RZ, UR8 ;  /* 0x00000008ff067e24 */ /* 0x000fe2000f8e00ff */
[----:B------:R5:W-:Y:S01]  /*1e40*/  STL [R1+0x18], R13 ;  /* 0x0000180d01007387 */ /* 0x000be20000100800 */
[----:B------:R-:W-:Y:S01]  /*1e50*/  VOTEU.ALL UP0, P1 ;  /* 0x00000000003f7886 */ /* 0x000fe20000800000 */
[----:B------:R-:W-:Y:S01]  /*1e60*/  LEA R228, R0, UR4, 0x1 ;  /* 0x0000000400e47c11 */ /* 0x000fe2000f8e08ff */
[----:B------:R-:W-:-:S02]  /*1e70*/  ULDC UR19, c[0x0][0x39c] ;  /* 0x0000e70000137ab9 */ /* 0x000fc40000000800 */
[----:B------:R-:W4:Y:S01]  /*1e80*/  @!P1 LDC.64 R16, c[0x0][0x220] ;  /* 0x00008800ff109b82 */ /* 0x000f220000000a00 */
[----:B-1----:R-:W-:Y:S01]  /*1e90*/  @!P3 LEA R10, P6, R2, R14, 0x1 ;  /* 0x0000000e020ab211 */ /* 0x002fe200078c08ff */
[C---:B------:R-:W-:Y:S02]  /*1ea0*/  VIADD R0, R228.reuse, 0x8000 ;  /* 0x00008000e4007836 */ /* 0x040fe40000000000 */
[----:B------:R-:W-:Y:S01]  /*1eb0*/  VIADD R239, R228, 0x8020 ;  /* 0x00008020e4ef7836 */ /* 0x000fe20000000000 */
[----:B------:R-:W-:Y:S01]  /*1ec0*/  @!P3 LEA.HI.X R11, R2, R15, R3, 0x1, P6 ;  /* 0x0000000f020bb211 */ /* 0x000fe200030f0c03 */
[----:B--2---:R-:W-:Y:S01]  /*1ed0*/  IMAD.U32 R4, RZ, RZ, UR8 ;  /* 0x00000008ff047e24 */ /* 0x004fe2000f8e00ff */
[----:B------:R-:W-:-:S04]  /*1ee0*/  DEPBAR.LE SB0, 0x0 ;  /* 0x000080000000791a */ /* 0x000fc80000000000 */
[----:B------:R-:W-:Y:S01]  /*1ef0*/  BAR.SYNC.DEFER_BLOCKING 0x0 ;  /* 0x0000000000007b1d */ /* 0x000fe20000010000 */
[----:B------:R-:W-:Y:S02]  /*1f00*/  MOV R5, UR9 ;  /* 0x0000000900057c02 */ /* 0x000fe40008000f00 */
[----:B------:R-:W-:Y:S01]  /*1f10*/  @!P4 LEA R9, P2, R4, R2, 0x4 ;  /* 0x000000020409c211 */ /* 0x000fe200078420ff */
[----:B-----5:R-:W-:-:S03]  /*1f20*/  IMAD.SHL.U32 R13, R23, 0x40, RZ ;  /* 0x00000040170d7824 */ /* 0x020fc600078e00ff */
[----:B------:R-:W-:Y:S01]  /*1f30*/  @!P4 LEA.HI.X R12, R6, R3, R5, 0x4, P2 ;  /* 0x00000003060cc211 */ /* 0x000fe200010f2405 */
[----:B------:R-:W-:Y:S01]  /*1f40*/  IMAD.U32 R6, RZ, RZ, UR6 ;  /* 0x00000006ff067e24 */ /* 0x000fe2000f8e00ff */
[----:B------:R-:W-:Y:S01]  /*1f50*/  @!P0 IADD3 R7, P2, R2, UR24, RZ ;  /* 0x0000001802078c10 */ /* 0x000fe2000ff5e0ff */
[----:B------:R-:W-:Y:S01]  /*1f60*/  @!P1 IMAD.WIDE.U32 R4, R4, 0x30, R2 ;  /* 0x0000003004049825 */ /* 0x000fe200078e0002 */
[----:B------:R-:W-:Y:S01]  /*1f70*/  SHF.R.S32.HI R2, RZ, 0x5, R22 ;  /* 0x00000005ff027819 */ /* 0x000fe20000011416 */
[----:B------:R-:W-:Y:S01]  /*1f80*/  @!UP0 UIMAD UR6, UR9, 0x30, URZ ;  /* 0x00000030090688a4 */ /* 0x000fe2000f8e023f */
[----:B------:R-:W-:Y:S01]  /*1f90*/  LOP3.LUT R183, R13, 0xfffffe00, RZ, 0xc0, !PT ;  /* 0xfffffe000db77812 */ /* 0x000fe200078ec0ff */
[----:B------:R-:W-:Y:S01]  /*1fa0*/  UISETP.GE.AND UP0, UPT, UR13, 0x41, UPT ;  /* 0x000000410d00788c */ /* 0x000fe2000bf06270 */
[----:B------:R-:W-:Y:S02]  /*1fb0*/  @!P0 IADD3.X R14, R3, UR25, R6, P2, !PT ;  /* 0x00000019030e8c10 */ /* 0x000fe400097fe406 */
[----:B---3--:R-:W-:Y:S01]  /*1fc0*/  @!P0 LEA R6, P2, R7, R18, 0x1 ;  /* 0x0000001207068211 */ /* 0x008fe200078408ff */
[----:B------:R-:W-:Y:S01]  /*1fd0*/  IMAD R3, R2, 0x400, R183 ;  /* 0x0000040002037824 */ /* 0x000fe200078e02b7 */
[----:B----4-:R-:W-:Y:S01]  /*1fe0*/  @!P4 LEA R8, P5, R9, R20, 0x1 ;  /* 0x000000140908c211 */ /* 0x010fe200078a08ff */
[----:B------:R-:W-:Y:S01]  /*1ff0*/  @!P1 VIADD R2, R5, UR6 ;  /* 0x0000000605029c36 */ /* 0x000fe20008000000 */
[----:B------:R-:W-:-:S02]  /*2000*/  @!P0 LEA.HI.X R7, R7, R19, R14, 0x1, P2 ;  /* 0x0000001307078211 */ /* 0x000fc400010f0c0e */
[----:B------:R-:W-:Y:S01]  /*2010*/  @!P4 LEA.HI.X R9, R9, R21, R12, 0x1, P5 ;  /* 0x000000150909c211 */ /* 0x000fe200028f0c0c */
[----:B------:R-:W-:Y:S04]  /*2020*/  @P3 STS.128 [R247+0xc000], RZ ;  /* 0x00c000fff7003388 */ /* 0x000fe80000000c00 */
[----:B------:R-:W-:Y:S04]  /*2030*/  @P3 STS.128 [R247+0xe000], RZ ;  /* 0x00e000fff7003388 */ /* 0x000fe80000000c00 */
[----:B------:R-:W-:Y:S01]  /*2040*/  @!PT LDS RZ, [RZ] ;  /* 0x00000000fffff984 */ /* 0x000fe20000000800 */
[----:B------:R-:W-:Y:S01]  /*2050*/  @!PT LDS RZ, [RZ] ;  /* 0x00000000fffff984 */ /* 0x000fe20000000800 */
[----:B------:R-:W-:Y:S01]  /*2060*/  @!PT LDS RZ, [RZ] ;  /* 0x00000000fffff984 */ /* 0x000fe20000000800 */
[----:B------:R-:W-:Y:S04]  /*2070*/  @!P3 LDGSTS.E.BYPASS.LTC128B.128 [R247+0xc000], desc[UR16][R10.64] ;  /* 0x0c0000000af7bfae */ /* 0x000fe8000b901d50 */
        /* <DEDUP_REMOVED lines=21> */
[----:B------:R-:W-:-:S03]  /*21d0*/  MOV R2, 0x20 ;  /* 0x0000002000027802 */ /* 0x000fc60000000f00 */
[----:B------:R-:W-:Y:S04]  /*21e0*/  @P1 STS.128 [R247+0xf800], RZ ;  /* 0x00f800fff7001388 */ /* 0x000fe80000000c00 */
[----:B------:R-:W-:Y:S01]  /*21f0*/  @!PT LDS RZ, [RZ] ;  /* 0x00000000fffff984 */ /* 0x000fe20000000800 */
[----:B------:R-:W-:Y:S01]  /*2200*/  @!PT LDS RZ, [RZ] ;  /* 0x00000000fffff984 */ /* 0x000fe20000000800 */
[----:B------:R-:W-:Y:S01]  /*2210*/  @!PT LDS RZ, [RZ] ;  /* 0x00000000fffff984 */ /* 0x000fe20000000800 */
[----:B------:R-:W-:Y:S04]  /*2220*/  @!P1 LDGSTS.E.BYPASS.LTC128B.128 [R247+0xd800], desc[UR16][R10.64] ;  /* 0x0d8000000af79fae */ /* 0x000fe8000b901d50 */
[----:B------:R2:W-:Y:S01]  /*2230*/  @!P1 LDGSTS.E.BYPASS.LTC128B.128 [R247+0xf800], desc[UR16][R10.64+0x80] ;  /* 0x0f8000800af79fae */ /* 0x0005e2000b901d50 */
[----:B------:R-:W-:-:S03]  /*2240*/  R2P PR, R25, 0x6 ;  /* 0x0000000619007804 */ /* 0x000fc60000000000 */
[----:B------:R-:W-:Y:S02]  /*2250*/  LDSM.16.M88.4 R20, [R228+0x8000] ;  /* 0x00800000e414783b */ /* 0x000fe40000000200 */
[----:B------:R-:W-:Y:S02]  /*2260*/  SEL R3, R3, 0xfffffff0, !P1 ;  /* 0xfffffff003037807 */ /* 0x000fe40004800000 */
[----:B------:R-:W-:Y:S01]  /*2270*/  SEL R2, R2, 0xffffffe0, !P2 ;  /* 0xffffffe002027807 */ /* 0x000fe20005000000 */
[----:B------:R-:W-:Y:S01]  /*2280*/  LDSM.16.M88.4 R28, [R228+0x9000] ;  /* 0x00900000e41c783b */ /* 0x000fe20000000200 */
[----:B------:R-:W-:Y:S01]  /*2290*/  R2P PR, R38, 0x6 ;  /* 0x0000000626007804 */ /* 0x000fe20000000000 */
[----:B------:R-:W-:Y:S01]  /*22a0*/  IMAD R236, R3, 0x2, R235 ;  /* 0x0000000203ec7824 */ /* 0x000fe200078e02eb */
[C---:B------:R-:W-:Y:S01]  /*22b0*/  LEA R238, R2.reuse, R235, 0x1 ;  /* 0x000000eb02ee7211 */ /* 0x040fe200078e08ff */
[----:B-1----:R-:W1:Y:S02]  /*22c0*/  LDSM.16.M88.4 R4, [R235+0x2000] ;  /* 0x00200000eb04783b */ /* 0x002e640000000200 */
[----:B------:R-:W-:-:S02]  /*22d0*/  IMAD R237, R2, 0x2, R236 ;  /* 0x0000000202ed7824 */ /* 0x000fc400078e02ec */
[----:B------:R-:W-:Y:S04]  /*22e0*/  LDSM.16.M88.4 R32, [R228+0x8800] ;  /* 0x00880000e420783b */ /* 0x000fe80000000200 */
[----:B------:R-:W-:Y:S02]  /*22f0*/  LDSM.16.M88.4 R24, [R228+0x9800] ;  /* 0x00980000e418783b */ /* 0x000fe40000000200 */
[----:B------:R-:W-:Y:S02]  /*2300*/  @P1 VIADD R239, R0, 0xffffffe0 ;  /* 0xffffffe000ef1836 */ /* 0x000fe40000000000 */
[----:B------:R-:W-:Y:S01]  /*2310*/  LDSM.16.M88.4 R16, [R236] ;  /* 0x00000000ec10783b */ /* 0x000fe20000000200 */
[----:B------:R-:W-:-:S03]  /*2320*/  IMAD.MOV.U32 R0, RZ, RZ, 0x40 ;  /* 0x00000040ff007424 */ /* 0x000fc600078e00ff */
[----:B--2---:R-:W2:Y:S02]  /*2330*/  LDSM.16.M88.4 R8, [R235] ;  /* 0x00000000eb08783b */ /* 0x004ea40000000200 */
[----:B------:R-:W-:Y:S02]  /*2340*/  SEL R0, R0, 0xffffffc0, !P2 ;  /* 0xffffffc000007807 */ /* 0x000fe40005000000 */
[----:B------:R-:W3:Y:S03]  /*2350*/  LDSM.16.M88.4 R48, [R239] ;  /* 0x00000000ef30783b */ /* 0x000ee60000000200 */
[----:B------:R-:W-:Y:S01]  /*2360*/  IMAD.IADD R234, R228, 0x1, R0 ;  /* 0x00000001e4ea7824 */ /* 0x000fe200078e0200 */
[----:B------:R-:W4:Y:S01]  /*2370*/  LDSM.16.M88.4 R12, [R236+0x2000] ;  /* 0x00200000ec0c783b */ /* 0x000f220000000200 */
[----:B------:R-:W-:-:S03]  /*2380*/  IMAD.IADD R233, R0, 0x1, R239 ;  /* 0x0000000100e97824 */ /* 0x000fc600078e02ef */
[----:B------:R-:W5:Y:S04]  /*2390*/  LDSM.16.M88.4 R52, [R239+0x1000] ;  /* 0x00100000ef34783b */ /* 0x000f680000000200 */
[----:B------:R-:W-:Y:S04]  /*23a0*/  LDSM.16.M88.4 R64, [R239+0x1800] ;  /* 0x00180000ef40783b */ /* 0x000fe80000000200 */
[----:B------:R-:W-:Y:S01]  /*23b0*/  LDSM.16.M88.4 R56, [R234+0x8000] ;  /* 0x00800000ea38783b */ /* 0x000fe20000000200 */
[C---:B-1----:R-:W-:Y:S03]  /*23c0*/  HMMA.16816.F32.BF16 R40, R4.reuse, R20, RZ ;  /* 0x000000140428723c */ /* 0x042fe600000418ff */
[----:B------:R-:W-:Y:S04]  /*23d0*/  LDSM.16.M88.4 R44, [R238] ;  /* 0x00000000ee2c783b */ /* 0x000fe80000000200 */
[----:B------:R-:W-:Y:S01]  /*23e0*/  LDSM.16.M88.4 R68, [R233] ;  /* 0x00000000e944783b */ /* 0x000fe20000000200 */
[C---:B------:R-:W-:Y:S03]  /*23f0*/  HMMA.16816.F32.BF16 R96, R4.reuse, R22, RZ ;  /* 0x000000160460723c */ /* 0x040fe600000418ff */
[----:B------:R-:W0:Y:S03]  /*2400*/  LDGDEPBAR ;  /* 0x00000000000079af */ /* 0x000e260000000000 */
[----:B------:R-:W-:Y:S06]  /*2410*/  HMMA.16816.F32.BF16 R84, R4, R28, RZ ;  /* 0x0000001c0454723c */ /* 0x000fec00000418ff */
[C---:B--2---:R-:W-:Y:S06]  /*2420*/  HMMA.16816.F32.BF16 R36, R8.reuse, R20, RZ ;  /* 0x000000140824723c */ /* 0x044fec00000418ff */
[----:B------:R-:W-:Y:S01]  /*2430*/  HMMA.16816.F32.BF16 R132, R8, R22, RZ ;  /* 0x000000160884723c */ /* 0x000fe200000418ff */
[----:B------:R-:W1:Y:S05]  /*2440*/  LDSM.16.M88.4 R20, [R239+0x800] ;  /* 0x00080000ef14783b */ /* 0x000e6a0000000200 */
[C---:B------:R-:W-:Y:S06]  /*2450*/  HMMA.16816.F32.BF16 R92, R4.reuse, R32, RZ ;  /* 0x00000020045c723c */ /* 0x040fec00000418ff */
[C---:B------:R-:W-:Y:S06]  /*2460*/  HMMA.16816.F32.BF16 R76, R4.reuse, R24, RZ ;  /* 0x00000018044c723c */ /* 0x040fec00000418ff */
[C---:B------:R-:W-:Y:S06]  /*2470*/  HMMA.16816.F32.BF16 R88, R4.reuse, R34, RZ ;  /* 0x000000220458723c */ /* 0x040fec00000418ff */
[C---:B------:R-:W-:Y:S06]  /*2480*/  HMMA.16816.F32.BF16 R80, R4.reuse, R30, RZ ;  /* 0x0000001e0450723c */ /* 0x040fec00000418ff */
[----:B------:R-:W-:Y:S01]  /*2490*/  HMMA.16816.F32.BF16 R72, R4, R26, RZ ;  /* 0x0000001a0448723c */ /* 0x000fe200000418ff */
[----:B------:R-:W2:Y:S05]  /*24a0*/  LDSM.16.M88.4 R4, [R238+0x2000] ;  /* 0x00200000ee04783b */ /* 0x000eaa0000000200 */
[C---:B------:R-:W-:Y:S06]  /*24b0*/  HMMA.16816.F32.BF16 R100, R8.reuse, R24, RZ ;  /* 0x000000180864723c */ /* 0x040fec00000418ff */
[----:B------:R-:W-:Y:S06]  /*24c0*/  HMMA.16816.F32.BF16 R140, R8, R26, RZ ;  /* 0x0000001a088c723c */ /* 0x000fec00000418ff */
[----:B---3--:R-:W-:Y:S01]  /*24d0*/  HMMA.16816.F32.BF16 R24, R16, R48, R36 ;  /* 0x000000301018723c */ /* 0x008fe20000041824 */
[----:B------:R-:W-:Y:S05]  /*24e0*/  LDSM.16.M88.4 R36, [R237+0x2000] ;  /* 0x00200000ed24783b */ /* 0x000fea0000000200 */
[C---:B------:R-:W-:Y:S06]  /*24f0*/  HMMA.16816.F32.BF16 R60, R8.reuse, R32, RZ ;  /* 0x00000020083c723c */ /* 0x040fec00000418ff */
[C---:B------:R-:W-:Y:S06]  /*2500*/  HMMA.16816.F32.BF16 R104, R8.reuse, R34, RZ ;  /* 0x000000220868723c */ /* 0x040fec00000418ff */
[C---:B------:R-:W-:Y:S06]  /*2510*/  HMMA.16816.F32.BF16 R32, R8.reuse, R28, RZ ;  /* 0x0000001c0820723c */ /* 0x040fec00000418ff */
[----:B------:R-:W-:Y:S01]  /*2520*/  HMMA.16816.F32.BF16 R136, R8, R30, RZ ;  /* 0x0000001e0888723c */ /* 0x000fe200000418ff */
[----:B------:R-:W-:Y:S05]  /*2530*/  LDSM.16.M88.4 R8, [R234+0x8800] ;  /* 0x00880000ea08783b */ /* 0x000fea0000000200 */
[C---:B----4-:R-:W-:Y:S01]  /*2540*/  HMMA.16816.F32.BF16 R28, R12.reuse, R48, R40 ;  /* 0x000000300c1c723c */ /* 0x050fe20000041828 */
[----:B------:R-:W3:Y:S05]  /*2550*/  LDSM.16.M88.4 R40, [R237] ;  /* 0x00000000ed28783b */ /* 0x000eea0000000200 */
[C---:B-----5:R-:W-:Y:S06]  /*2560*/  HMMA.16816.F32.BF16 R124, R12.reuse, R52, R84 ;  /* 0x000000340c7c723c */ /* 0x060fec0000041854 */
[C---:B------:R-:W-:Y:S06]  /*2570*/  HMMA.16816.F32.BF16 R116, R12.reuse, R50, R96 ;  /* 0x000000320c74723c */ /* 0x040fec0000041860 */
[C---:B-1----:R-:W-:Y:S06]  /*2580*/  HMMA.16816.F32.BF16 R128, R12.reuse, R20, R92 ;  /* 0x000000140c80723c */ /* 0x042fec000004185c */
[C---:B------:R-:W-:Y:S01]  /*2590*/  HMMA.16816.F32.BF16 R120, R12.reuse, R64, R76 ;  /* 0x000000400c78723c */ /* 0x040fe2000004184c */
[----:B------:R-:W-:Y:S05]  /*25a0*/  LDSM.16.M88.4 R76, [R228+0xa000] ;  /* 0x00a00000e44c783b */ /* 0x000fea0000000200 */
[C---:B------:R-:W-:Y:S01]  /*25b0*/  HMMA.16816.F32.BF16 R112, R12.reuse, R22, R88 ;  /* 0x000000160c70723c */ /* 0x040fe20000041858 */
[----:B------:R-:W-:Y:S05]  /*25c0*/  LDSM.16.M88.4 R88, [R239+0x2000] ;  /* 0x00200000ef58783b */ /* 0x000fea0000000200 */
[C---:B------:R-:W-:Y:S01]  /*25d0*/  HMMA.16816.F32.BF16 R96, R12.reuse, R54, R80 ;  /* 0x000000360c60723c */ /* 0x040fe20000041850 */
[----:B------:R-:W-:Y:S05]  /*25e0*/  LDSM.16.M88.4 R80, [R234+0x9800] ;  /* 0x00980000ea50783b */ /* 0x000fea0000000200 */
[----:B------:R-:W-:Y:S06]  /*25f0*/  HMMA.16816.F32.BF16 R84, R12, R66, R72 ;  /* 0x000000420c54723c */ /* 0x000fec0000041848 */
[----:B------:R-:W-:Y:S01]  /*2600*/  HMMA.16816.F32.BF16 R12, R44, R56, R24 ;  /* 0x000000382c0c723c */ /* 0x000fe20000041818 */
[----:B------:R-:W-:Y:S05]  /*2610*/  LDSM.16.M88.4 R24, [R236+0x4000] ;  /* 0x00400000ec18783b */ /* 0x000fea0000000200 */
[C---:B------:R-:W-:Y:S01]  /*2620*/  HMMA.16816.F32.BF16 R148, R16.reuse, R52, R32 ;  /* 0x000000341094723c */ /* 0x040fe20000041820 */
[----:B------:R-:W1:Y:S05]  /*2630*/  LDSM.16.M88.4 R32, [R235+0x4000] ;  /* 0x00400000eb20783b */ /* 0x000e6a0000000200 */
[C---:B------:R-:W-:Y:S01]  /*2640*/  HMMA.16816.F32.BF16 R108, R16.reuse, R20, R60 ;  /* 0x00000014106c723c */ /* 0x040fe2000004183c */
[----:B------:R-:W4:Y:S05]  /*2650*/  LDSM.16.M88.4 R60, [R234+0x9000] ;  /* 0x00900000ea3c783b */ /* 0x000f2a0000000200 */
[----:B------:R-:W-:Y:S06]  /*2660*/  HMMA.16816.F32.BF16 R48, R16, R50, R132 ;  /* 0x000000321030723c */ /* 0x000fec0000041884 */
[----:B--2---:R-:W-:Y:S01]  /*2670*/  HMMA.16816.F32.BF16 R72, R4, R56, R28 ;  /* 0x000000380448723c */ /* 0x004fe2000004181c */
[----:B------:R-:W2:Y:S05]  /*2680*/  LDSM.16.M88.4 R28, [R235+0x6000] ;  /* 0x00600000eb1c783b */ /* 0x000eaa0000000200 */
[----:B---3--:R-:W-:Y:S06]  /*2690*/  HMMA.16816.F32.BF16 R12, R40, R68, R12 ;  /* 0x00000044280c723c */ /* 0x008fec000004180c */
[C---:B------:R-:W-:Y:S01]  /*26a0*/  HMMA.16816.F32.BF16 R92, R16.reuse, R22, R104 ;  /* 0x00000016105c723c */ /* 0x040fe20000041868 */
[----:B------:R-:W-:Y:S05]  /*26b0*/  LDSM.16.M88.4 R20, [R238+0x4000] ;  /* 0x00400000ee14783b */ /* 0x000fea0000000200 */
[C---:B------:R-:W-:Y:S06]  /*26c0*/  HMMA.16816.F32.BF16 R160, R16.reuse, R64, R100 ;  /* 0x0000004010a0723c */ /* 0x040fec0000041864 */
[C---:B------:R-:W-:Y:S01]  /*26d0*/  HMMA.16816.F32.BF16 R104, R16.reuse, R54, R136 ;  /* 0x000000361068723c */ /* 0x040fe20000041888 */
[----:B------:R-:W-:Y:S05]  /*26e0*/  LDSM.16.M88.4 R52, [R233+0x800] ;  /* 0x00080000e934783b */ /* 0x000fea0000000200 */
[----:B------:R-:W-:Y:S06]  /*26f0*/  HMMA.16816.F32.BF16 R144, R16, R66, R140 ;  /* 0x000000421090723c */ /* 0x000fec000004188c */
[----:B------:R-:W-:Y:S01]  /*2700*/  HMMA.16816.F32.BF16 R16, R44, R58, R48 ;  /* 0x0000003a2c10723c */ /* 0x000fe20000041830 */
[----:B------:R-:W-:Y:S05]  /*2710*/  LDSM.16.M88.4 R48, [R233+0x1800] ;  /* 0x00180000e930783b */ /* 0x000fea0000000200 */
[----:B------:R-:W-:Y:S06]  /*2720*/  HMMA.16816.F32.BF16 R72, R36, R68, R72 ;  /* 0x000000442448723c */ /* 0x000fec0000041848 */
[----:B-1----:R-:W-:Y:S06]  /*2730*/  HMMA.16816.F32.BF16 R12, R32, R76, R12 ;  /* 0x0000004c200c723c */ /* 0x002fec000004180c */
[C---:B------:R-:W-:Y:S06]  /*2740*/  HMMA.16816.F32.BF16 R140, R4.reuse, R8, R128 ;  /* 0x00000008048c723c */ /* 0x040fec0000041880 */
[C---:B----4-:R-:W-:Y:S06]  /*2750*/  HMMA.16816.F32.BF16 R152, R4.reuse, R60, R124 ;  /* 0x0000003c0498723c */ /* 0x050fec000004187c */
[C---:B------:R-:W-:Y:S06]  /*2760*/  HMMA.16816.F32.BF16 R156, R4.reuse, R80, R120 ;  /* 0x00000050049c723c */ /* 0x040fec0000041878 */
[C---:B------:R-:W-:Y:S01]  /*2770*/  HMMA.16816.F32.BF16 R100, R4.reuse, R58, R116 ;  /* 0x0000003a0464723c */ /* 0x040fe20000041874 */
[----:B------:R-:W-:Y:S05]  /*2780*/  LDSM.16.M88.4 R56, [R233+0x1000] ;  /* 0x00100000e938783b */ /* 0x000fea0000000200 */
[C---:B------:R-:W-:Y:S06]  /*2790*/  HMMA.16816.F32.BF16 R112, R4.reuse, R10, R112 ;  /* 0x0000000a0470723c */ /* 0x040fec0000041870 */
[C---:B------:R-:W-:Y:S06]  /*27a0*/  HMMA.16816.F32.BF16 R132, R4.reuse, R62, R96 ;  /* 0x0000003e0484723c */ /* 0x040fec0000041860 */
[----:B------:R-:W-:Y:S01]  /*27b0*/  HMMA.16816.F32.BF16 R128, R4, R82, R84 ;  /* 0x000000520480723c */ /* 0x000fe20000041854 */
[----:B------:R-:W1:Y:S04]  /*27c0*/  LDSM.16.M88.4 R4, [R236+0x6000] ;  /* 0x00600000ec04783b */ /* 0x000e680000000200 */
[----:B------:R-:W3:Y:S01]  /*27d0*/  LDSM.16.M88.4 R84, [R234+0xa000] ;  /* 0x00a00000ea54783b */ /* 0x000ee20000000200 */
[----:B------:R-:W-:Y:S03]  /*27e0*/  HMMA.16816.F32.BF16 R64, R40, R70, R16 ;  /* 0x000000462840723c */ /* 0x000fe60000041810 */
[----:B------:R-:W4:Y:S03]  /*27f0*/  LDSM.16.M88.4 R16, [R238+0x6000] ;  /* 0x00600000ee10783b */ /* 0x000f260000000200 */
[----:B--2---:R-:W-:Y:S06]  /*2800*/  HMMA.16816.F32.BF16 R72, R28, R76, R72 ;  /* 0x0000004c1c48723c */ /* 0x004fec0000041848 */
[C---:B------:R-:W-:Y:S06]  /*2810*/  HMMA.16816.F32.BF16 R124, R44.reuse, R8, R108 ;  /* 0x000000082c7c723c */ /* 0x040fec000004186c */
[----:B------:R-:W-:Y:S01]  /*2820*/  HMMA.16816.F32.BF16 R120, R44, R10, R92 ;  /* 0x0000000a2c78723c */ /* 0x000fe2000004185c */
[----:B------:R-:W-:Y:S05]  /*2830*/  LDSM.16.M88.4 R92, [R233+0x2000] ;  /* 0x00200000e95c783b */ /* 0x000fea0000000200 */
[----:B------:R-:W-:Y:S01]  /*2840*/  HMMA.16816.F32.BF16 R8, R24, R88, R12 ;  /* 0x000000581808723c */ /* 0x000fe2000004180c */
[----:B------:R-:W-:Y:S05]  /*2850*/  LDSM.16.M88.4 R12, [R237+0x4000] ;  /* 0x00400000ed0c783b */ /* 0x000fea0000000200 */
[----:B------:R-:W-:Y:S06]  /*2860*/  HMMA.16816.F32.BF16 R96, R36, R70, R100 ;  /* 0x000000462460723c */ /* 0x000fec0000041864 */
[C---:B------:R-:W-:Y:S06]  /*2870*/  HMMA.16816.F32.BF16 R136, R44.reuse, R60, R148 ;  /* 0x0000003c2c88723c */ /* 0x040fec0000041894 */
[C---:B------:R-:W-:Y:S06]  /*2880*/  HMMA.16816.F32.BF16 R116, R44.reuse, R62, R104 ;  /* 0x0000003e2c74723c */ /* 0x040fec0000041868 */
[C---:B------:R-:W-:Y:S06]  /*2890*/  HMMA.16816.F32.BF16 R108, R44.reuse, R80, R160 ;  /* 0x000000502c6c723c */ /* 0x040fec00000418a0 */
[----:B------:R-:W-:Y:S01]  /*28a0*/  HMMA.16816.F32.BF16 R100, R44, R82, R144 ;  /* 0x000000522c64723c */ /* 0x000fe20000041890 */
[----:B------:R-:W2:Y:S05]  /*28b0*/  LDSM.16.M88.4 R44, [R228+0xa800] ;  /* 0x00a80000e42c783b */ /* 0x000eaa0000000200 */
[----:B------:R-:W-:Y:S06]  /*28c0*/  HMMA.16816.F32.BF16 R68, R32, R78, R64 ;  /* 0x0000004e2044723c */ /* 0x000fec0000041840 */
[----:B-1----:R-:W-:Y:S06]  /*28d0*/  HMMA.16816.F32.BF16 R72, R4, R88, R72 ;  /* 0x000000580448723c */ /* 0x002fec0000041848 */
[----:B------:R-:W-:Y:S06]  /*28e0*/  HMMA.16816.F32.BF16 R64, R40, R52, R124 ;  /* 0x000000342840723c */ /* 0x000fec000004187c */
[----:B---3--:R-:W-:Y:S01]  /*28f0*/  HMMA.16816.F32.BF16 R60, R20, R84, R8 ;  /* 0x00000054143c723c */ /* 0x008fe20000041808 */
[----:B------:R-:W1:Y:S05]  /*2900*/  LDSM.16.M88.4 R8, [R237+0x6000] ;  /* 0x00600000ed08783b */ /* 0x000e6a0000000200 */
[C---:B------:R-:W-:Y:S06]  /*2910*/  HMMA.16816.F32.BF16 R104, R36.reuse, R52, R140 ;  /* 0x000000342468723c */ /* 0x040fec000004188c */
[C---:B------:R-:W-:Y:S06]  /*2920*/  HMMA.16816.F32.BF16 R112, R36.reuse, R54, R112 ;  /* 0x000000362470723c */ /* 0x040fec0000041870 */
[C---:B------:R-:W-:Y:S06]  /*2930*/  HMMA.16816.F32.BF16 R152, R36.reuse, R56, R152 ;  /* 0x000000382498723c */ /* 0x040fec0000041898 */
[C---:B------:R-:W-:Y:S06]  /*2940*/  HMMA.16816.F32.BF16 R132, R36.reuse, R58, R132 ;  /* 0x0000003a2484723c */ /* 0x040fec0000041884 */
[C---:B------:R-:W-:Y:S06]  /*2950*/  HMMA.16816.F32.BF16 R156, R36.reuse, R48, R156 ;  /* 0x00000030249c723c */ /* 0x040fec000004189c */
[----:B------:R-:W-:Y:S06]  /*2960*/  HMMA.16816.F32.BF16 R128, R36, R50, R128 ;  /* 0x000000322480723c */ /* 0x000fec0000041880 */
[----:B------:R-:W-:Y:S06]  /*2970*/  HMMA.16816.F32.BF16 R36, R28, R78, R96 ;  /* 0x0000004e1c24723c */ /* 0x000fec0000041860 */
[----:B------:R-:W-:Y:S01]  /*2980*/  HMMA.16816.F32.BF16 R80, R40, R54, R120 ;  /* 0x000000362850723c */ /* 0x000fe20000041878 */
[----:B------:R-:W3:Y:S05]  /*2990*/  LDSM.16.M88.4 R52, [R239+0x2800] ;  /* 0x00280000ef34783b */ /* 0x000eea0000000200 */
[----:B------:R-:W-:Y:S06]  /*29a0*/  HMMA.16816.F32.BF16 R68, R24, R90, R68 ;  /* 0x0000005a1844723c */ /* 0x000fec0000041844 */
[----:B----4-:R-:W-:Y:S06]  /*29b0*/  HMMA.16816.F32.BF16 R72, R16, R84, R72 ;  /* 0x000000541048723c */ /* 0x010fec0000041848 */
[C---:B------:R-:W-:Y:S06]  /*29c0*/  HMMA.16816.F32.BF16 R108, R40.reuse, R48, R108 ;  /* 0x00000030286c723c */ /* 0x040fec000004186c */
[----:B------:R-:W-:Y:S06]  /*29d0*/  HMMA.16816.F32.BF16 R100, R40, R50, R100 ;  /* 0x000000322864723c */ /* 0x000fec0000041864 */
[----:B--2---:R-:W-:Y:S06]  /*29e0*/  HMMA.16816.F32.BF16 R48, R32, R44, R64 ;  /* 0x0000002c2030723c */ /* 0x004fec0000041840 */
[----:B------:R-:W-:Y:S06]  /*29f0*/  HMMA.16816.F32.BF16 R96, R12, R92, R60 ;  /* 0x0000005c0c60723c */ /* 0x000fec000004183c */
[C---:B------:R-:W-:Y:S06]  /*2a00*/  HMMA.16816.F32.BF16 R120, R40.reuse, R56, R136 ;  /* 0x000000382878723c */ /* 0x040fec0000041888 */
[----:B------:R-:W-:Y:S06]  /*2a10*/  HMMA.16816.F32.BF16 R116, R40, R58, R116 ;  /* 0x0000003a2874723c */ /* 0x000fec0000041874 */
[----:B------:R-:W-:Y:S01]  /*2a20*/  HMMA.16816.F32.BF16 R40, R4, R90, R36 ;  /* 0x0000005a0428723c */ /* 0x000fe20000041824 */
[----:B------:R-:W-:Y:S05]  /*2a30*/  LDSM.16.M88.4 R36, [R228+0xb000] ;  /* 0x00b00000e424783b */ /* 0x000fea0000000200 */
[----:B------:R-:W-:Y:S01]  /*2a40*/  HMMA.16816.F32.BF16 R60, R28, R44, R104 ;  /* 0x0000002c1c3c723c */ /* 0x000fe20000041868 */
[----:B------:R-:W-:-:S04]  /*2a50*/  FMUL.FTZ R0, R96, UR19 ;  /* 0x0000001360007c20 */ /* 0x000fc80008410000 */
[----:B------:R2:W-:Y:S01]  /*2a60*/  MUFU.TANH R138, R0 ;  /* 0x00000000008a7308 */ /* 0x0005e20000002400 */
[-C--:B------:R-:W-:Y:S06]  /*2a70*/  HMMA.16816.F32.BF16 R112, R28, R46.reuse, R112 ;  /* 0x0000002e1c70723c */ /* 0x080fec0000041870 */
[----:B------:R-:W-:Y:S01]  /*2a80*/  HMMA.16816.F32.BF16 R80, R32, R46, R80 ;  /* 0x0000002e2050723c */ /* 0x000fe20000041850 */
[----:B------:R-:W4:Y:S05]  /*2a90*/  LDSM.16.M88.4 R44, [R234+0xa800] ;  /* 0x00a80000ea2c783b */ /* 0x000f2a0000000200 */
[----:B------:R-:W-:Y:S01]  /*2aa0*/  HMMA.16816.F32.BF16 R56, R20, R86, R68 ;  /* 0x000000561438723c */ /* 0x000fe20000041844 */
[----:B--2---:R-:W-:-:S05]  /*2ab0*/  FMUL.FTZ R0, R97, UR19 ;  /* 0x0000001361007c20 */ /* 0x004fca0008410000 */
[----:B-1----:R-:W-:Y:S01]  /*2ac0*/  HMMA.16816.F32.BF16 R76, R8, R92, R72 ;  /* 0x0000005c084c723c */ /* 0x002fe20000041848 */
[----:B------:R1:W-:Y:S05]  /*2ad0*/  MUFU.TANH R139, R0 ;  /* 0x00000000008b7308 */ /* 0x0003ea0000002400 */
[----:B---3--:R-:W-:Y:S06]  /*2ae0*/  HMMA.16816.F32.BF16 R48, R24, R52, R48 ;  /* 0x000000341830723c */ /* 0x008fec0000041830 */
[----:B------:R-:W-:Y:S01]  /*2af0*/  HMMA.16816.F32.BF16 R68, R16, R86, R40 ;  /* 0x000000561044723c */ /* 0x000fe20000041828 */
[----:B------:R-:W2:Y:S05]  /*2b00*/  LDSM.16.M88.4 R40, [R233+0x2800] ;  /* 0x00280000e928783b */ /* 0x000eaa0000000200 */
[----:B------:R-:W-:Y:S01]  /*2b10*/  HMMA.16816.F32.BF16 R64, R12, R94, R56 ;  /* 0x0000005e0c40723c */ /* 0x000fe20000041838 */
[----:B-1----:R-:W-:-:S04]  /*2b20*/  FMUL.FTZ R0, R98, UR19 ;  /* 0x0000001362007c20 */ /* 0x002fc80008410000 */
[----:B------:R1:W-:Y:S01]  /*2b30*/  MUFU.TANH R136, R0 ;  /* 0x0000000000887308 */ /* 0x0003e20000002400 */
[----:B------:R-:W-:Y:S06]  /*2b40*/  HMMA.16816.F32.BF16 R56, R4, R52, R60 ;  /* 0x000000340438723c */ /* 0x000fec000004183c */
[----:B----4-:R-:W-:Y:S06]  /*2b50*/  HMMA.16816.F32.BF16 R48, R20, R44, R48 ;  /* 0x0000002c1430723c */ /* 0x010fec0000041830 */
[----:B------:R-:W-:Y:S01]  /*2b60*/  HMMA.16816.F32.BF16 R72, R8, R94, R68 ;  /* 0x0000005e0848723c */ /* 0x000fe20000041844 */
[----:B-1----:R-:W-:-:S05]  /*2b70*/  FMUL.FTZ R0, R99, UR19 ;  /* 0x0000001363007c20 */ /* 0x002fca0008410000 */
[----:B------:R-:W-:Y:S01]  /*2b80*/  HMMA.16816.F32.BF16 R88, R32, R36, R120 ;  /* 0x000000242058723c */ /* 0x000fe20000041878 */
[----:B------:R1:W-:Y:S05]  /*2b90*/  MUFU.TANH R137, R0 ;  /* 0x0000000000897308 */ /* 0x0003ea0000002400 */
[----:B------:R-:W-:Y:S06]  /*2ba0*/  HMMA.16816.F32.BF16 R56, R16, R44, R56 ;  /* 0x0000002c1038723c */ /* 0x000fec0000041838 */
[----:B--2---:R-:W-:Y:S01]  /*2bb0*/  HMMA.16816.F32.BF16 R68, R12, R40, R48 ;  /* 0x000000280c44723c */ /* 0x004fe20000041830 */
[----:B------:R-:W2:Y:S05]  /*2bc0*/  LDSM.16.M88.4 R48, [R239+0x3000] ;  /* 0x00300000ef30783b */ /* 0x000eaa0000000200 */
[----:B------:R-:W-:Y:S01]  /*2bd0*/  HMMA.16816.F32.BF16 R60, R24, R54, R80 ;  /* 0x00000036183c723c */ /* 0x000fe20000041850 */
[----:B-1----:R-:W-:-:S04]  /*2be0*/  FMUL.FTZ R0, R76, UR19 ;  /* 0x000000134c007c20 */ /* 0x002fc80008410000 */
[----:B------:R1:W-:Y:S01]  /*2bf0*/  MUFU.TANH R126, R0 ;  /* 0x00000000007e7308 */ /* 0x0003e20000002400 */
[C---:B------:R-:W-:Y:S06]  /*2c00*/  HMMA.16816.F32.BF16 R84, R28.reuse, R36, R152 ;  /* 0x000000241c54723c */ /* 0x040fec0000041898 */
[-C--:B------:R-:W-:Y:S06]  /*2c10*/  HMMA.16816.F32.BF16 R92, R28, R38.reuse, R132 ;  /* 0x000000261c5c723c */ /* 0x080fec0000041884 */
[----:B------:R-:W-:Y:S01]  /*2c20*/  HMMA.16816.F32.BF16 R80, R32, R38, R116 ;  /* 0x000000262050723c */ /* 0x000fe20000041874 */
[----:B------:R-:W3:Y:S01]  /*2c30*/  LDSM.16.M88.4 R36, [R234+0xb000] ;  /* 0x00b00000ea24783b */ /* 0x000ee20000000200 */
[----:B-1----:R-:W-:-:S04]  /*2c40*/  FMUL.FTZ R0, R77, UR19 ;  /* 0x000000134d007c20 */ /* 0x002fc80008410000 */
[----:B------:R1:W-:Y:S02]  /*2c50*/  MUFU.TANH R127, R0 ;  /* 0x00000000007f7308 */ /* 0x0003e40000002400 */
[----:B-1----:R-:W-:-:S06]  /*2c60*/  FMUL.FTZ R0, R78, UR19 ;  /* 0x000000134e007c20 */ /* 0x002fcc0008410000 */
[----:B------:R1:W4:Y:S02]  /*2c70*/  MUFU.TANH R124, R0 ;  /* 0x00000000007c7308 */ /* 0x0003240000002400 */
[----:B-1----:R-:W-:Y:S02]  /*2c80*/  FMUL.FTZ R0, R79, UR19 ;  /* 0x000000134f007c20 */ /* 0x002fe40008410000 */
[----:B------:R-:W-:Y:S04]  /*2c90*/  HMMA.16816.F32.BF16 R76, R8, R40, R56 ;  /* 0x00000028084c723c */ /* 0x000fe80000041838 */
[----:B------:R1:W5:Y:S02]  /*2ca0*/  MUFU.TANH R122, R0 ;  /* 0x00000000007a7308 */ /* 0x0003640000002400 */
[----:B------:R-:W-:Y:S01]  /*2cb0*/  HMMA.16816.F32.BF16 R56, R20, R46, R60 ;  /* 0x0000002e1438723c */ /* 0x000fe2000004183c */
[----:B-1----:R-:W-:-:S05]  /*2cc0*/  FMUL.FTZ R0, R64, UR19 ;  /* 0x0000001340007c20 */ /* 0x002fca0008410000 */
[----:B------:R1:W-:Y:S02]  /*2cd0*/  MUFU.TANH R123, R0 ;  /* 0x00000000007b7308 */ /* 0x0003e40000002400 */
[----:B-1----:R-:W-:-:S06]  /*2ce0*/  FMUL.FTZ R0, R65, UR19 ;  /* 0x0000001341007c20 */ /* 0x002fcc0008410000 */
[----:B------:R1:W-:Y:S02]  /*2cf0*/  MUFU.TANH R125, R0 ;  /* 0x00000000007d7308 */ /* 0x0003e40000002400 */
[----:B-1----:R-:W-:-:S06]  /*2d00*/  FMUL.FTZ R0, R66, UR19 ;  /* 0x0000001342007c20 */ /* 0x002fcc0008410000 */
[----:B------:R1:W-:Y:S02]  /*2d10*/  MUFU.TANH R120, R0 ;  /* 0x0000000000787308 */ /* 0x0003e40000002400 */
[----:B-1----:R-:W-:Y:S02]  /*2d20*/  FMUL.FTZ R0, R67, UR19 ;  /* 0x0000001343007c20 */ /* 0x002fe40008410000 */
[----:B------:R-:W-:Y:S01]  /*2d30*/  HMMA.16816.F32.BF16 R64, R4, R54, R112 ;  /* 0x000000360440723c */ /* 0x000fe20000041870 */
[----:B------:R-:W-:Y:S03]  /*2d40*/  LDSM.16.M88.4 R52, [R228+0xb800] ;  /* 0x00b80000e434783b */ /* 0x000fe60000000200 */
[----:B------:R1:W-:Y:S02]  /*2d50*/  MUFU.TANH R121, R0 ;  /* 0x0000000000797308 */ /* 0x0003e40000002400 */
[----:B-1----:R-:W-:-:S06]  /*2d60*/  FMUL.FTZ R0, R72, UR19 ;  /* 0x0000001348007c20 */ /* 0x002fcc0008410000 */
[----:B------:R1:W-:-:S12]  /*2d70*/  MUFU.TANH R107, R0 ;  /* 0x00000000006b7308 */ /* 0x0003d80000002400 */
[----:B------:R-:W-:Y:S01]  /*2d80*/  HMMA.16816.F32.BF16 R60, R16, R46, R64 ;  /* 0x0000002e103c723c */ /* 0x000fe20000041840 */
[----:B------:R-:W4:Y:S05]  /*2d90*/  LDSM.16.M88.4 R44, [R233+0x3000] ;  /* 0x00300000e92c783b */ /* 0x000f2a0000000200 */
[----:B--2---:R-:W-:Y:S01]  /*2da0*/  HMMA.16816.F32.BF16 R64, R24, R48, R88 ;  /* 0x000000301840723c */ /* 0x004fe20000041858 */
[----:B-1----:R-:W-:-:S04]  /*2db0*/  FMUL.FTZ R0, R73, UR19 ;  /* 0x0000001349007c20 */ /* 0x002fc80008410000 */
[----:B------:R1:W-:Y:S02]  /*2dc0*/  MUFU.TANH R112, R0 ;  /* 0x0000000000707308 */ /* 0x0003e40000002400 */
[----:B-1----:R-:W-:-:S06]  /*2dd0*/  FMUL.FTZ R0, R74, UR19 ;  /* 0x000000134a007c20 */ /* 0x002fcc0008410000 */
[----:B------:R1:W-:Y:S02]  /*2de0*/  MUFU.TANH R104, R0 ;  /* 0x0000000000687308 */ /* 0x0003e40000002400 */
[----:B-1----:R-:W-:-:S03]  /*2df0*/  FMUL.FTZ R0, R75, UR19 ;  /* 0x000000134b007c20 */ /* 0x002fc60008410000 */
[----:B------:R-:W-:Y:S03]  /*2e00*/  HMMA.16816.F32.BF16 R72, R8, R42, R60 ;  /* 0x0000002a0848723c */ /* 0x000fe6000004183c */
[----:B------:R1:W-:Y:S03]  /*2e10*/  MUFU.TANH R105, R0 ;  /* 0x0000000000697308 */ /* 0x0003e60000002400 */
[----:B---3--:R-:W-:Y:S01]  /*2e20*/  HMMA.16816.F32.BF16 R60, R20, R36, R64 ;  /* 0x00000024143c723c */ /* 0x008fe20000041840 */
[----:B-1----:R-:W-:-:S04]  /*2e30*/  FMUL.FTZ R0, R68, UR19 ;  /* 0x0000001344007c20 */ /* 0x002fc80008410000 */
[----:B------:R1:W-:-:S15]  /*2e40*/  MUFU.TANH R106, R0 ;  /* 0x00000000006a7308 */ /* 0x0003de0000002400 */
[----:B------:R-:W-:-:S04]  /*2e50*/  NOP ;  /* 0x0000000000007918 */ /* 0x000fc80000000000 */
[----:B----4-:R-:W-:Y:S01]  /*2e60*/  HMMA.16816.F32.BF16 R60, R12, R44, R60 ;  /* 0x0000002c0c3c723c */ /* 0x010fe2000004183c */
[----:B-1----:R-:W-:-:S04]  /*2e70*/  FMUL.FTZ R0, R69, UR19 ;  /* 0x0000001345007c20 */ /* 0x002fc80008410000 */
[----:B------:R1:W-:Y:S02]  /*2e80*/  MUFU.TANH R168, R0 ;  /* 0x0000000000a87308 */ /* 0x0003e40000002400 */
[----:B-1----:R-:W-:-:S06]  /*2e90*/  FMUL.FTZ R0, R70, UR19 ;  /* 0x0000001346007c20 */ /* 0x002fcc0008410000 */
[----:B------:R1:W-:Y:S02]  /*2ea0*/  MUFU.TANH R170, R0 ;  /* 0x0000000000aa7308 */ /* 0x0003e40000002400 */
[----:B-1----:R-:W-:Y:S02]  /*2eb0*/  FMUL.FTZ R0, R71, UR19 ;  /* 0x0000001347007c20 */ /* 0x002fe40008410000 */
[----:B------:R-:W-:Y:S04]  /*2ec0*/  HMMA.16816.F32.BF16 R68, R12, R42, R56 ;  /* 0x0000002a0c44723c */ /* 0x000fe80000041838 */
[----:B------:R1:W-:Y:S02]  /*2ed0*/  MUFU.TANH R169, R0 ;  /* 0x0000000000a97308 */ /* 0x0003e40000002400 */
[----:B------:R-:W-:Y:S06]  /*2ee0*/  HMMA.16816.F32.BF16 R56, R4, R48, R84 ;  /* 0x000000300438723c */ /* 0x000fec0000041854 */
[----:B------:R-:W-:Y:S01]  /*2ef0*/  HMMA.16816.F32.BF16 R84, R28, R52, R156 ;  /* 0x000000341c54723c */ /* 0x000fe2000004189c */
[----:B-1----:R-:W-:-:S04]  /*2f00*/  FMUL.FTZ R0, R76, UR19 ;  /* 0x000000134c007c20 */ /* 0x002fc80008410000 */
[----:B------:R1:W-:-:S13]  /*2f10*/  MUFU.TANH R99, R0 ;  /* 0x0000000000637308 */ /* 0x0003da0000002400 */
[----:B------:R-:W-:Y:S06]  /*2f20*/  HMMA.16816.F32.BF16 R40, R16, R36, R56 ;  /* 0x000000241028723c */ /* 0x000fec0000041838 */
[----:B------:R-:W-:Y:S01]  /*2f30*/  HMMA.16816.F32.BF16 R56, R24, R50, R80 ;  /* 0x000000321838723c */ /* 0x000fe20000041850 */
[----:B-1----:R-:W-:-:S05]  /*2f40*/  FMUL.FTZ R0, R77, UR19 ;  /* 0x000000134d007c20 */ /* 0x002fca0008410000 */
[----:B------:R-:W-:Y:S01]  /*2f50*/  HMMA.16816.F32.BF16 R48, R4, R50, R92 ;  /* 0x000000320430723c */ /* 0x000fe2000004185c */
[----:B------:R1:W-:Y:S11]  /*2f60*/  MUFU.TANH R98, R0 ;  /* 0x0000000000627308 */ /* 0x0003f60000002400 */
[----:B------:R-:W-:Y:S06]  /*2f70*/  HMMA.16816.F32.BF16 R64, R8, R44, R40 ;  /* 0x0000002c0840723c */ /* 0x000fec0000041828 */
[----:B------:R-:W-:Y:S01]  /*2f80*/  HMMA.16816.F32.BF16 R56, R20, R38, R56 ;  /* 0x000000261438723c */ /* 0x000fe20000041838 */
[----:B-1----:R-:W-:-:S04]  /*2f90*/  FMUL.FTZ R0, R78, UR19 ;  /* 0x000000134e007c20 */ /* 0x002fc80008410000 */
[----:B------:R1:W2:Y:S01]  /*2fa0*/  MUFU.TANH R97, R0 ;  /* 0x0000000000617308 */ /* 0x0002a20000002400 */
[----:B------:R-:W-:-:S12]  /*2fb0*/  HMMA.16816.F32.BF16 R36, R16, R38, R48 ;  /* 0x000000261024723c */ /* 0x000fd80000041830 */
[----:B------:R-:W-:Y:S01]  /*2fc0*/  FMUL.FTZ R65, R65, UR19 ;  /* 0x0000001341417c20 */ /* 0x000fe20008410000 */
[----:B------:R-:W-:Y:S01]  /*2fd0*/  FMUL.FTZ R66, R66, UR19 ;  /* 0x0000001342427c20 */ /* 0x000fe20008410000 */
[----:B------:R-:W-:Y:S01]  /*2fe0*/  FMUL.FTZ R67, R67, UR19 ;  /* 0x0000001343437c20 */ /* 0x000fe20008410000 */
[----:B-1----:R-:W-:Y:S02]  /*2ff0*/  FMUL.FTZ R0, R79, UR19 ;  /* 0x000000134f007c20 */ /* 0x002fe40008410000 */
[----:B------:R-:W-:Y:S01]  /*3000*/  HMMA.16816.F32.BF16 R76, R28, R54, R128 ;  /* 0x000000361c4c723c */ /* 0x000fe20000041880 */
[----:B------:R-:W1:Y:S01]  /*3010*/  LDSM.16.M88.4 R28, [R239+0x3800] ;  /* 0x00380000ef1c783b */ /* 0x000e620000000200 */
[----:B------:R3:W4:Y:S08]  /*3020*/  MUFU.TANH R96, R0 ;  /* 0x0000000000607308 */ /* 0x0007300000002400 */
[----:B------:R-:W1:Y:S08]  /*3030*/  MUFU.TANH R65, R65 ;  /* 0x0000004100417308 */ /* 0x000e700000002400 */
[----:B------:R-:W1:Y:S01]  /*3040*/  MUFU.TANH R66, R66 ;  /* 0x0000004200427308 */ /* 0x000e620000002400 */
[----:B---3--:R-:W-:-:S07]  /*3050*/  FMUL.FTZ R0, R68, UR19 ;  /* 0x0000001344007c20 */ /* 0x008fce0008410000 */
[----:B------:R3:W2:Y:S08]  /*3060*/  MUFU.TANH R90, R0 ;  /* 0x00000000005a7308 */ /* 0x0006b00000002400 */
[----:B------:R-:W2:Y:S01]  /*3070*/  MUFU.TANH R67, R67 ;  /* 0x0000004300437308 */ /* 0x000ea20000002400 */
[----:B-1----:R-:W-:Y:S01]  /*3080*/  HMMA.16816.F32.BF16 R48, R4, R28, R84 ;  /* 0x0000001c0430723c */ /* 0x002fe20000041854 */
[----:B---3--:R-:W-:-:S06]  /*3090*/  FMUL.FTZ R0, R69, UR19 ;  /* 0x0000001345007c20 */ /* 0x008fcc0008410000 */
[----:B------:R1:W3:Y:S01]  /*30a0*/  MUFU.TANH R91, R0 ;  /* 0x00000000005b7308 */ /* 0x0002e20000002400 */
[----:B------:R-:W-:Y:S07]  /*30b0*/  HMMA.16816.F32.BF16 R40, R4, R30, R76 ;  /* 0x0000001e0428723c */ /* 0x000fee000004184c */
[----:B------:R-:W-:-:S05]  /*30c0*/  IMAD.SHL.U32 R4, R165, 0x2, RZ ;  /* 0x00000002a5047824 */ /* 0x000fca00078e00ff */
[----:B------:R-:W-:Y:S01]  /*30d0*/  LOP3.LUT R4, R4, 0x6, RZ, 0xc0, !PT ;  /* 0x0000000604047812 */ /* 0x000fe200078ec0ff */
[----:B-1----:R-:W-:-:S04]  /*30e0*/  FMUL.FTZ R0, R70, UR19 ;  /* 0x0000001346007c20 */ /* 0x002fc80008410000 */
[----:B------:R1:W1:Y:S02]  /*30f0*/  MUFU.TANH R88, R0 ;  /* 0x0000000000587308 */ /* 0x0002640000002400 */
[----:B-1----:R-:W-:Y:S02]  /*3100*/  FMUL.FTZ R0, R71, UR19 ;  /* 0x0000001347007c20 */ /* 0x002fe40008410000 */
[C---:B------:R-:W-:Y:S04]  /*3110*/  HMMA.16816.F32.BF16 R68, R32.reuse, R52, R108 ;  /* 0x000000342044723c */ /* 0x040fe8000004186c */
[----:B------:R1:W1:Y:S02]  /*3120*/  MUFU.TANH R89, R0 ;  /* 0x0000000000597308 */ /* 0x0002640000002400 */
[----:B------:R-:W-:Y:S01]  /*3130*/  HMMA.16816.F32.BF16 R52, R32, R54, R100 ;  /* 0x000000362034723c */ /* 0x000fe20000041864 */
[----:B------:R-:W5:Y:S01]  /*3140*/  LDSM.16.M88.4 R32, [R234+0xb800] ;  /* 0x00b80000ea20783b */ /* 0x000f620000000200 */
[----:B-1----:R-:W-:-:S04]  /*3150*/  FMUL.FTZ R0, R72, UR19 ;  /* 0x0000001348007c20 */ /* 0x002fc80008410000 */
[----:B------:R1:W1:-:S15]  /*3160*/  MUFU.TANH R82, R0 ;  /* 0x0000000000527308 */ /* 0x00025e0000002400 */
[----:B------:R-:W-:-:S03]  /*3170*/  NOP ;  /* 0x0000000000007918 */ /* 0x000fc60000000000 */
[----:B------:R-:W-:Y:S01]  /*3180*/  HMMA.16816.F32.BF16 R52, R24, R30, R52 ;  /* 0x0000001e1834723c */ /* 0x000fe20000041834 */
[----:B-1----:R-:W-:-:S04]  /*3190*/  FMUL.FTZ R0, R73, UR19 ;  /* 0x0000001349007c20 */ /* 0x002fc80008410000 */
[----:B------:R1:W1:Y:S02]  /*31a0*/  MUFU.TANH R83, R0 ;  /* 0x0000000000537308 */ /* 0x0002640000002400 */
[----:B-1----:R-:W-:-:S06]  /*31b0*/  FMUL.FTZ R0, R74, UR19 ;  /* 0x000000134a007c20 */ /* 0x002fcc0008410000 */
        /* <DEDUP_REMOVED lines=9> */
[----:B-1----:R-:W-:Y:S02]  /*3250*/  FMUL.FTZ R0, R63, UR19 ;  /* 0x000000133f007c20 */ /* 0x002fe40008410000 */
[----:B------:R-:W-:Y:S04]  /*3260*/  HMMA.16816.F32.BF16 R60, R12, R46, R56 ;  /* 0x0000002e0c3c723c */ /* 0x000fe80000041838 */
[----:B------:R1:W1:Y:S02]  /*3270*/  MUFU.TANH R72, R0 ;  /* 0x0000000000487308 */ /* 0x0002640000002400 */
[----:B------:R-:W-:Y:S01]  /*3280*/  HMMA.16816.F32.BF16 R56, R24, R28, R68 ;  /* 0x0000001c1838723c */ /* 0x000fe20000041844 */
[----:B------:R-:W4:Y:S01]  /*3290*/  LDSM.16.M88.4 R24, [R233+0x3800] ;  /* 0x00380000e918783b */ /* 0x000f220000000200 */
[----:B------:R-:W-:-:S04]  /*32a0*/  DEPBAR.LE SB0, 0x0 ;  /* 0x000080000000791a */ /* 0x000fc80000000000 */
[----:B------:R-:W-:Y:S06]  /*32b0*/  HMMA.16816.F32.BF16 R44, R8, R46, R36 ;  /* 0x0000002e082c723c */ /* 0x000fec0000041824 */
[----:B-----5:R-:W-:Y:S01]  /*32c0*/  HMMA.16816.F32.BF16 R36, R16, R32, R48 ;  /* 0x000000201024723c */ /* 0x020fe20000041830 */
[----:B-1----:R-:W-:-:S04]  /*32d0*/  FMUL.FTZ R0, R64, UR19 ;  /* 0x0000001340007c20 */ /* 0x002fc80008410000 */
[----:B------:R1:W1:Y:S01]  /*32e0*/  MUFU.TANH R64, R0 ;  /* 0x0000000000407308 */ /* 0x0002620000002400 */
[----:B------:R-:W-:Y:S01]  /*32f0*/  HMMA.16816.F32.BF16 R28, R16, R34, R40 ;  /* 0x00000022101c723c */ /* 0x000fe20000041828 */
[----:B------:R-:W-:Y:S01]  /*3300*/  FMUL.FTZ R60, R60, UR19 ;  /* 0x000000133c3c7c20 */ /* 0x000fe20008410000 */
[----:B------:R-:W-:-:S04]  /*3310*/  FMUL.FTZ R7, R61, UR19 ;  /* 0x000000133d077c20 */ /* 0x000fc80008410000 */
[C---:B------:R-:W-:Y:S01]  /*3320*/  HMMA.16816.F32.BF16 R16, R20.reuse, R32, R56 ;  /* 0x000000201410723c */ /* 0x040fe20000041838 */
[----:B------:R5:W2:Y:S05]  /*3330*/  MUFU.TANH R69, R60 ;  /* 0x0000003c00457308 */ /* 0x000aaa0000002400 */
[----:B------:R-:W-:Y:S03]  /*3340*/  HMMA.16816.F32.BF16 R20, R20, R34, R52 ;  /* 0x000000221414723c */ /* 0x000fe60000041834 */
[----:B------:R-:W2:Y:S01]  /*3350*/  MUFU.TANH R68, R7 ;  /* 0x0000000700447308 */ /* 0x000ea20000002400 */
[----:B-1----:R-:W-:-:S04]  /*3360*/  IMAD.U32 R0, RZ, RZ, UR18 ;  /* 0x00000012ff007e24 */ /* 0x002fc8000f8e00ff */
[----:B------:R-:W-:Y:S01]  /*3370*/  IMAD R0, R0, 0x40, R4 ;  /* 0x0000004000007824 */ /* 0x000fe200078e0204 */
[C---:B----4-:R-:W-:Y:S03]  /*3380*/  HMMA.16816.F32.BF16 R36, R8.reuse, R24, R36 ;  /* 0x000000180824723c */ /* 0x050fe60000041824 */
[C---:B------:R-:W-:Y:S01]  /*3390*/  VIADD R5, R0.reuse, 0x8 ;  /* 0x0000000800057836 */ /* 0x040fe20000000000 */
[C---:B------:R-:W-:Y:S01]  /*33a0*/  IADD3 R6, R0.reuse, 0x1, RZ ;  /* 0x0000000100067810 */ /* 0x040fe20007ffe0ff */
[C---:B------:R-:W-:Y:S01]  /*33b0*/  VIADD R4, R0.reuse, 0x9 ;  /* 0x0000000900047836 */ /* 0x040fe20000000000 */
[----:B------:R-:W-:Y:S01]  /*33c0*/  BAR.SYNC.DEFER_BLOCKING 0x0 ;  /* 0x0000000000007b1d */ /* 0x000fe20000010000 */
[C---:B------:R-:W-:Y:S01]  /*33d0*/  ISETP.GE.AND P5, PT, R0.reuse, UR13, PT ;  /* 0x0000000d00007c0c */ /* 0x040fe2000bfa6270 */
[----:B------:R-:W-:Y:S01]  /*33e0*/  HMMA.16816.F32.BF16 R32, R8, R26, R28 ;  /* 0x0000001a0820723c */ /* 0x000fe2000004181c */
[----:B------:R-:W-:Y:S01]  /*33f0*/  ISETP.GE.AND P3, PT, R5, UR13, PT ;  /* 0x0000000d05007c0c */ /* 0x000fe2000bf66270 */
[----:B------:R-:W-:Y:S01]  /*3400*/  VIADD R5, R0, 0x11 ;  /* 0x0000001100057836 */ /* 0x000fe20000000000 */
[----:B------:R-:W-:Y:S01]  /*3410*/  ISETP.GE.AND P2, PT, R4, UR13, PT ;  /* 0x0000000d04007c0c */ /* 0x000fe2000bf46270 */
[----:B------:R-:W-:Y:S01]  /*3420*/  VIADD R4, R0, 0x18 ;  /* 0x0000001800047836 */ /* 0x000fe20000000000 */
[----:B------:R-:W-:Y:S01]  /*3430*/  ISETP.GE.AND P4, PT, R6, UR13, PT ;  /* 0x0000000d06007c0c */ /* 0x000fe2000bf86270 */
[----:B------:R-:W-:Y:S01]  /*3440*/  VIADD R6, R0, 0x10 ;  /* 0x0000001000067836 */ /* 0x000fe20000000000 */
[----:B------:R-:W-:Y:S01]  /*3450*/  ISETP.GE.AND P1, PT, R5, UR13, PT ;  /* 0x0000000d05007c0c */ /* 0x000fe2000bf26270 */
[----:B------:R-:W-:Y:S01]  /*3460*/  FMUL.FTZ R5, R62, UR19 ;  /* 0x000000133e057c20 */ /* 0x000fe20008410000 */
[----:B------:R-:W-:Y:S01]  /*3470*/  ISETP.GE.AND P6, PT, R4, UR13, PT ;  /* 0x0000000d04007c0c */ /* 0x000fe2000bfc6270 */
[----:B------:R-:W-:Y:S01]  /*3480*/  HMMA.16816.F32.BF16 R16, R12, R24, R16 ;  /* 0x000000180c10723c */ /* 0x000fe20000041810 */
[----:B------:R-:W-:Y:S01]  /*3490*/  IADD3 R4, R0, 0x19, RZ ;  /* 0x0000001900047810 */ /* 0x000fe20007ffe0ff */
[----:B------:R1:W4:Y:S01]  /*34a0*/  MUFU.TANH R56, R5 ;  /* 0x0000000500387308 */ /* 0x0003220000002400 */
[----:B------:R-:W-:-:S02]  /*34b0*/  P2R R41, PR, RZ, 0x40 ;  /* 0x00000040ff297803 */ /* 0x000fc40000000000 */
[----:B------:R-:W-:Y:S01]  /*34c0*/  ISETP.GE.AND P6, PT, R4, UR13, PT ;  /* 0x0000000d04007c0c */ /* 0x000fe2000bfc6270 */
[----:B------:R-:W-:Y:S01]  /*34d0*/  VIADD R4, R0, 0x20 ;  /* 0x0000002000047836 */ /* 0x000fe20000000000 */
[----:B------:R-:W-:Y:S01]  /*34e0*/  ISETP.GE.AND P0, PT, R6, UR13, PT ;  /* 0x0000000d06007c0c */ /* 0x000fe2000bf06270 */
[----:B------:R-:W-:Y:S01]  /*34f0*/  FMUL.FTZ R6, R63, UR19 ;  /* 0x000000133f067c20 */ /* 0x000fe20008410000 */
[----:B------:R-:W-:Y:S01]  /*3500*/  FSEL R50, R124, -INF , !P5 ;  /* 0xff8000007c327808 */ /* 0x000fe20006800000 */
[----:B------:R-:W-:Y:S01]  /*3510*/  HMMA.16816.F32.BF16 R20, R12, R26, R20 ;  /* 0x0000001a0c14723c */ /* 0x000fe20000041814 */
[----:B------:R-:W-:Y:S01]  /*3520*/  FSEL R48, R126, -INF , !P5 ;  /* 0xff8000007e307808 */ /* 0x000fe20006800000 */
[----:B------:R3:W2:Y:S01]  /*3530*/  MUFU.TANH R51, R6 ;  /* 0x0000000600337308 */ /* 0x0006a20000002400 */
[----:B------:R-:W-:Y:S02]  /*3540*/  FSEL R84, R136, -INF , !P5 ;  /* 0xff80000088547808 */ /* 0x000fe40006800000 */
[----:B-----5:R-:W-:-:S02]  /*3550*/  FSEL R60, R138, -INF , !P5 ;  /* 0xff8000008a3c7808 */ /* 0x020fc40006800000 */
[----:B------:R-:W-:Y:S01]  /*3560*/  ISETP.GE.AND P5, PT, R4, UR13, PT ;  /* 0x0000000d04007c0c */ /* 0x000fe2000bfa6270 */
[----:B------:R-:W-:Y:S02]  /*3570*/  VIADD R4, R0, 0x21 ;  /* 0x0000002100047836 */ /* 0x000fe40000000000 */
[----:B-1----:R-:W-:Y:S01]  /*3580*/  FMUL.FTZ R5, R44, UR19 ;  /* 0x000000132c057c20 */ /* 0x002fe20008410000 */
[----:B------:R-:W-:Y:S01]  /*3590*/  FSEL R44, R122, -INF , !P4 ;  /* 0xff8000007a2c7808 */ /* 0x000fe20006000000 */
[----:B------:R-:W-:Y:S01]  /*35a0*/  FMUL.FTZ R12, R36, UR19 ;  /* 0x00000013240c7c20 */ /* 0x000fe20008410000 */
[----:B------:R-:W-:Y:S01]  /*35b0*/  FSEL R42, R127, -INF , !P4 ;  /* 0xff8000007f2a7808 */ /* 0x000fe20006000000 */
[----:B------:R1:W1:Y:S01]  /*35c0*/  MUFU.TANH R40, R5 ;  /* 0x0000000500287308 */ /* 0x0002620000002400 */
[----:B------:R-:W-:Y:S02]  /*35d0*/  FSEL R62, R137, -INF , !P4 ;  /* 0xff800000893e7808 */ /* 0x000fe40006000000 */
[----:B------:R-:W-:-:S02]  /*35e0*/  FSEL R52, R139, -INF , !P4 ;  /* 0xff8000008b347808 */ /* 0x000fc40006000000 */
[----:B--2---:R-:W-:Y:S01]  /*35f0*/  FSEL R85, R97, -INF , !P0 ;  /* 0xff80000061557808 */ /* 0x004fe20004000000 */
[----:B---3--:R-:W-:Y:S01]  /*3600*/  FMUL.FTZ R6, R45, UR19 ;  /* 0x000000132d067c20 */ /* 0x008fe20008410000 */
[----:B------:R-:W-:Y:S02]  /*3610*/  FSEL R31, R99, -INF , !P0 ;  /* 0xff800000631f7808 */ /* 0x000fe40004000000 */
[----:B------:R-:W-:Y:S01]  /*3620*/  FSEL R170, R170, -INF , !P0 ;  /* 0xff800000aaaa7808 */ /* 0x000fe20004000000 */
[----:B------:R-:W2:Y:S01]  /*3630*/  MUFU.TANH R28, R6 ;  /* 0x00000006001c7308 */ /* 0x000ea20000002400 */
[----:B------:R-:W-:Y:S02]  /*3640*/  FSEL R87, R106, -INF , !P0 ;  /* 0xff8000006a577808 */ /* 0x000fe40004000000 */
[----:B------:R-:W-:Y:S01]  /*3650*/  ISETP.GE.AND P4, PT, R4, UR13, PT ;  /* 0x0000000d04007c0c */ /* 0x000fe2000bf86270 */
[----:B------:R-:W-:Y:S01]  /*3660*/  VIADD R4, R0, 0x28 ;  /* 0x0000002800047836 */ /* 0x000fe20000000000 */
[----:B------:R-:W-:Y:S01]  /*3670*/  PLOP3.LUT P0, PT, PT, PT, UP0, 0x80, 0x0 ;  /* 0x000000000000781c */ /* 0x000fe20003f0f008 */
[----:B-1----:R-:W-:Y:S01]  /*3680*/  FMUL.FTZ R5, R46, UR19 ;  /* 0x000000132e057c20 */ /* 0x002fe20008410000 */
[----:B------:R-:W-:-:S02]  /*3690*/  FSEL R49, R104, -INF , !P3 ;  /* 0xff80000068317808 */ /* 0x000fc40005800000 */
[----:B------:R-:W-:Y:S01]  /*36a0*/  FSEL R43, R107, -INF , !P3 ;  /* 0xff8000006b2b7808 */ /* 0x000fe20005800000 */
[----:B------:R1:W3:Y:S01]  /*36b0*/  MUFU.TANH R24, R5 ;  /* 0x0000000500187308 */ /* 0x0002e20000002400 */
[----:B------:R-:W-:Y:S02]  /*36c0*/  FSEL R63, R120, -INF , !P3 ;  /* 0xff800000783f7808 */ /* 0x000fe40005800000 */
[----:B------:R-:W-:Y:S02]  /*36d0*/  FSEL R53, R123, -INF , !P3 ;  /* 0xff8000007b357808 */ /* 0x000fe40005800000 */
[----:B------:R-:W-:Y:S01]  /*36e0*/  ISETP.GE.AND P3, PT, R4, UR13, PT ;  /* 0x0000000d04007c0c */ /* 0x000fe2000bf66270 */
[----:B------:R-:W-:Y:S01]  /*36f0*/  VIADD R4, R0, 0x29 ;  /* 0x0000002900047836 */ /* 0x000fe20000000000 */
[----:B------:R-:W-:Y:S02]  /*3700*/  FSEL R30, R105, -INF , !P2 ;  /* 0xff800000691e7808 */ /* 0x000fe40005000000 */
[----:B------:R-:W-:-:S02]  /*3710*/  FSEL R29, R112, -INF , !P2 ;  /* 0xff800000701d7808 */ /* 0x000fc40005000000 */
[----:B------:R-:W-:Y:S02]  /*3720*/  FSEL R61, R121, -INF , !P2 ;  /* 0xff800000793d7808 */ /* 0x000fe40005000000 */
[----:B------:R-:W-:Y:S02]  /*3730*/  FSEL R54, R125, -INF , !P2 ;  /* 0xff8000007d367808 */ /* 0x000fe40005000000 */
[----:B------:R-:W-:Y:S01]  /*3740*/  ISETP.GE.AND P2, PT, R4, UR13, PT ;  /* 0x0000000d04007c0c */ /* 0x000fe2000bf46270 */
[----:B-1----:R-:W-:Y:S01]  /*3750*/  FMUL.FTZ R5, R47, UR19 ;  /* 0x000000132f057c20 */ /* 0x002fe20008410000 */
[----:B------:R-:W-:Y:S02]  /*3760*/  FSEL R86, R96, -INF , !P1 ;  /* 0xff80000060567808 */ /* 0x000fe40004800000 */
[----:B------:R-:W-:Y:S01]  /*3770*/  FSEL R55, R98, -INF , !P1 ;  /* 0xff80000062377808 */ /* 0x000fe20004800000 */
[----:B------:R1:W1:Y:S01]  /*3780*/  MUFU.TANH R25, R5 ;  /* 0x0000000500197308 */ /* 0x0002620000002400 */
[----:B------:R-:W-:-:S02]  /*3790*/  FSEL R169, R169, -INF , !P1 ;  /* 0xff800000a9a97808 */ /* 0x000fc40004800000 */
[----:B------:R-:W-:Y:S01]  /*37a0*/  FSEL R168, R168, -INF , !P1 ;  /* 0xff800000a8a87808 */ /* 0x000fe20004800000 */
[----:B--234-:R-:W-:Y:S06]  /*37b0*/  @!P0 BRA `(.L_x_64) ;  /* 0x0000000000748947 */ /* 0x01cfec0003800000 */
[----:B------:R-:W-:-:S04]  /*37c0*/  ULEA.HI.SX32 UR6, UR12, 0xfffffffe, 0x1a ;  /* 0xfffffffe0c067891 */ /* 0x000fc8000f8fd23f */
[----:B------:R-:W-:Y:S02]  /*37d0*/  USHF.R.S32.HI UR7, URZ, 0x1f, UR6 ;  /* 0x0000001f3f077899 */ /* 0x000fe40008011406 */
[----:B------:R-:W-:Y:S01]  /*37e0*/  UIMAD UR21, UR21, UR6, URZ ;  /* 0x00000006151572a4 */ /* 0x000fe2000f8e023f */
[----:B-1----:R-:W-:-:S03]  /*37f0*/  IMAD.WIDE.U32 R4, R164, UR6, R166 ;  /* 0x00000006a4047c25 */ /* 0x002fc6000f8e00a6 */
[----:B------:R-:W-:-:S03]  /*3800*/  UIMAD UR23, UR7, UR23, UR21 ;  /* 0x00000017071772a4 */ /* 0x000fc6000f8e0215 */
[----:B------:R-:W-:Y:S02]  /*3810*/  ULDC.64 UR6, c[0x0][0x218] ;  /* 0x0000860000067ab9 */ /* 0x000fe40000000a00 */
[C---:B------:R-:W-:Y:S01]  /*3820*/  LEA R8, P1, R4.reuse, UR6, 0x1 ;  /* 0x0000000604087c11 */ /* 0x040fe2000f8208ff */
[----:B------:R-:W-:Y:S01]  /*3830*/  VIADD R5, R5, UR23 ;  /* 0x0000001705057c36 */ /* 0x000fe20008000000 */
[----:B------:R-:W-:Y:S02]  /*3840*/  USHF.L.U32 UR6, UR10, 0x5, URZ ;  /* 0x000000050a067899 */ /* 0x000fe4000800063f */
[----:B------:R-:W-:Y:S02]  /*3850*/  USHF.L.U64.HI UR10, UR10, 0x5, UR11 ;  /* 0x000000050a0a7899 */ /* 0x000fe4000801020b */
        /* <DEDUP_REMOVED lines=19> */
.L_x_64:
[----:B--2---:R-:W-:Y:S01]  /*3990*/  FMNMX.FTZ R4, R48, R42, !PT ;  /* 0x0000002a30047209 */ /* 0x004fe20007810000 */
[----:B-1----:R-:W-:Y:S01]  /*39a0*/  VIADD R5, R0, 0x30 ;  /* 0x0000003000057836 */ /* 0x002fe20000000000 */
[----:B------:R-:W-:Y:S01]  /*39b0*/  ISETP.NE.AND P1, PT, R41, RZ, PT ;  /* 0x000000ff2900720c */ /* 0x000fe20003f25270 */
[----:B------:R-:W-:Y:S01]  /*39c0*/  FMUL.FTZ R6, R37, UR19 ;  /* 0x0000001325067c20 */ /* 0x000fe20008410000 */
[----:B------:R-:W-:Y:S01]  /*39d0*/  FMNMX.FTZ R4, R43, R4, !PT ;  /* 0x000000042b047209 */ /* 0x000fe20007810000 */
[----:B------:R-:W1:Y:S01]  /*39e0*/  MUFU.TANH R8, R12 ;  /* 0x0000000c00087308 */ /* 0x000e620000002400 */
[----:B------:R-:W-:Y:S01]  /*39f0*/  FSEL R36, R80, -INF , !P1 ;  /* 0xff80000050247808 */ /* 0x000fe20004800000 */
[----:B------:R-:W-:Y:S01]  /*3a00*/  FMUL.FTZ R7, R33, UR19 ;  /* 0x0000001321077c20 */ /* 0x000fe20008410000 */
[----:B------:R-:W-:Y:S01]  /*3a10*/  FMNMX.FTZ R4, R29, R4, !PT ;  /* 0x000000041d047209 */ /* 0x000fe20007810000 */
[----:B------:R-:W-:Y:S01]  /*3a20*/  ULDC UR6, c[0x0][0x2ec] ;  /* 0x0000bb0000067ab9 */ /* 0x000fe20000000800 */
[----:B------:R-:W-:Y:S01]  /*3a30*/  FSEL R27, R82, -INF , !P1 ;  /* 0xff800000521b7808 */ /* 0x000fe20004800000 */
[----:B------:R-:W-:Y:S01]  /*3a40*/  STL [R1+0x58], R239 ;  /* 0x000058ef01007387 */ /* 0x000fe20000100800 */
[----:B------:R-:W-:Y:S01]  /*3a50*/  FMNMX.FTZ R4, R31, R4, !PT ;  /* 0x000000041f047209 */ /* 0x000fe20007810000 */
[----:B------:R2:W3:Y:S01]  /*3a60*/  MUFU.TANH R10, R6 ;  /* 0x00000006000a7308 */ /* 0x0004e20000002400 */
[----:B------:R-:W-:Y:S01]  /*3a70*/  FSEL R166, R88, -INF , !P1 ;  /* 0xff80000058a67808 */ /* 0x000fe20004800000 */
[----:B------:R-:W-:Y:S01]  /*3a80*/  STL [R1+0x54], R247 ;  /* 0x000054f701007387 */ /* 0x000fe20000100800 */
[----:B------:R-:W-:-:S02]  /*3a90*/  FSEL R164, R90, -INF , !P1 ;  /* 0xff8000005aa47808 */ /* 0x000fc40004800000 */
[----:B------:R-:W-:Y:S01]  /*3aa0*/  ISETP.GE.AND P1, PT, R5, UR13, PT ;  /* 0x0000000d05007c0c */ /* 0x000fe2000bf26270 */
[----:B------:R-:W-:Y:S01]  /*3ab0*/  VIADD R5, R0, 0x31 ;  /* 0x0000003100057836 */ /* 0x000fe20000000000 */
[----:B------:R-:W-:Y:S01]  /*3ac0*/  FMNMX.FTZ R4, R55, R4, !PT ;  /* 0x0000000437047209 */ /* 0x000fe20007810000 */
[----:B------:R-:W-:Y:S01]  /*3ad0*/  MUFU.TANH R7, R7 ;  /* 0x0000000700077308 */ /* 0x000fe20000002400 */
[----:B------:R-:W-:Y:S01]  /*3ae0*/  FSEL R37, R74, -INF , !P6 ;  /* 0xff8000004a257808 */ /* 0x000fe20007000000 */
[----:B------:R-:W-:Y:S01]  /*3af0*/  STL [R1+0x50], R238 ;  /* 0x000050ee01007387 */ /* 0x000fe20000100800 */
[----:B------:R-:W-:Y:S02]  /*3b00*/  FSEL R26, R83, -INF , !P6 ;  /* 0xff800000531a7808 */ /* 0x000fe40007000000 */
[----:B------:R-:W-:Y:S01]  /*3b10*/  FSEL R139, R89, -INF , !P6 ;  /* 0xff800000598b7808 */ /* 0x000fe20007000000 */
[----:B------:R-:W-:Y:S01]  /*3b20*/  STL [R1+0x4c], R237 ;  /* 0x00004ced01007387 */ /* 0x000fe20000100800 */
[----:B------:R-:W-:-:S02]  /*3b30*/  FSEL R138, R91, -INF , !P6 ;  /* 0xff8000005b8a7808 */ /* 0x000fc40007000000 */
[----:B------:R-:W-:Y:S01]  /*3b40*/  FMNMX.FTZ R4, R27, R4, !PT ;  /* 0x000000041b047209 */ /* 0x000fe20007810000 */
[----:B------:R-:W-:Y:S01]  /*3b50*/  STL [R1+0x48], R236 ;  /* 0x000048ec01007387 */ /* 0x000fe20000100800 */
[----:B------:R-:W-:Y:S01]  /*3b60*/  ISETP.GE.AND P6, PT, R5, UR13, PT ;  /* 0x0000000d05007c0c */ /* 0x000fe2000bfc6270 */
[----:B------:R-:W-:Y:S01]  /*3b70*/  FMUL.FTZ R5, R32, UR19 ;  /* 0x0000001320057c20 */ /* 0x000fe20008410000 */
[----:B------:R-:W-:Y:S01]  /*3b80*/  FSEL R180, R64, -INF , !P5 ;  /* 0xff80000040b47808 */ /* 0x000fe20006800000 */
[----:B------:R-:W-:Y:S01]  /*3b90*/  STL [R1+0x44], R235 ;  /* 0x000044eb01007387 */ /* 0x000fe20000100800 */
[----:B------:R-:W-:Y:S01]  /*3ba0*/  FMNMX.FTZ R4, R26, R4, !PT ;  /* 0x000000041a047209 */ /* 0x000fe20007810000 */
[----:B------:R4:W3:Y:S01]  /*3bb0*/  MUFU.TANH R9, R5 ;  /* 0x0000000500097308 */ /* 0x0008e20000002400 */
[----:B--2---:R-:W-:Y:S01]  /*3bc0*/  IADD3 R6, R0, 0x38, RZ ;  /* 0x0000003800067810 */ /* 0x004fe20007ffe0ff */
[----:B------:R-:W-:Y:S01]  /*3bd0*/  STL [R1+0x40], R234 ;  /* 0x000040ea01007387 */ /* 0x000fe20000100800 */
[----:B------:R-:W-:-:S02]  /*3be0*/  FSEL R176, R65, -INF , !P4 ;  /* 0xff80000041b07808 */ /* 0x000fc40006000000 */
[----:B------:R-:W-:Y:S01]  /*3bf0*/  FSEL R177, R40, -INF , !P3 ;  /* 0xff80000028b17808 */ /* 0x000fe20005800000 */
[----:B------:R-:W-:Y:S01]  /*3c00*/  STL [R1+0x3c], R233 ;  /* 0x00003ce901007387 */ /* 0x000fe20000100800 */
[----:B------:R-:W-:Y:S02]  /*3c10*/  FSEL R179, R28, -INF , !P2 ;  /* 0xff8000001cb37808 */ /* 0x000fe40005000000 */
[----:B-1----:R-:W-:Y:S01]  /*3c20*/  FSEL R240, R8, -INF , !P1 ;  /* 0xff80000008f07808 */ /* 0x002fe20004800000 */
[----:B------:R-:W-:Y:S01]  /*3c30*/  STL [R1+0x38], R228 ;  /* 0x000038e401007387 */ /* 0x000fe20000100800 */
[----:B------:R-:W-:Y:S02]  /*3c40*/  FSEL R181, R67, -INF , !P4 ;  /* 0xff80000043b57808 */ /* 0x000fe40006000000 */
[----:B------:R-:W-:Y:S02]  /*3c50*/  FSEL R173, R72, -INF , !P4 ;  /* 0xff80000048ad7808 */ /* 0x000fe40006000000 */
[----:B------:R-:W-:Y:S01]  /*3c60*/  FSEL R171, R75, -INF , !P4 ;  /* 0xff8000004bab7808 */ /* 0x000fe20006000000 */
[----:B----4-:R-:W-:Y:S01]  /*3c70*/  VIADD R5, R0, 0x39 ;  /* 0x0000003900057836 */ /* 0x010fe20000000000 */
[----:B------:R-:W-:-:S02]  /*3c80*/  FMNMX.FTZ R0, R180, R4, !PT ;  /* 0x00000004b4007209 */ /* 0x000fc40007810000 */
[----:B------:R-:W-:Y:S02]  /*3c90*/  FSEL R182, R66, -INF , !P5 ;  /* 0xff80000042b67808 */ /* 0x000fe40006800000 */
[----:B------:R-:W-:Y:S02]  /*3ca0*/  FMNMX.FTZ R0, R176, R0, !PT ;  /* 0x00000000b0007209 */ /* 0x000fe40007810000 */
[----:B------:R-:W-:Y:S01]  /*3cb0*/  ISETP.GE.AND P4, PT, R5, UR13, PT ;  /* 0x0000000d05007c0c */ /* 0x000fe2000bf86270 */
[----:B------:R-:W-:Y:S01]  /*3cc0*/  FMUL.FTZ R5, R16, UR19 ;  /* 0x0000001310057c20 */ /* 0x000fe20008410000 */
[----:B------:R-:W-:Y:S02]  /*3cd0*/  FMNMX.FTZ R4, R177, R0, !PT ;  /* 0x00000000b1047209 */ /* 0x000fe40007810000 */
[----:B------:R-:W-:Y:S01]  /*3ce0*/  FMNMX.FTZ R0, R50, R44, !PT ;  /* 0x0000002c32007209 */ /* 0x000fe20007810000 */
[----:B------:R1:W-:Y:S01]  /*3cf0*/  MUFU.TANH R14, R5 ;  /* 0x00000005000e7308 */ /* 0x0003e20000002400 */
[----:B------:R-:W-:-:S02]  /*3d00*/  FMNMX.FTZ R4, R179, R4, !PT ;  /* 0x00000004b3047209 */ /* 0x000fc40007810000 */
[----:B------:R-:W-:Y:S02]  /*3d10*/  FMNMX.FTZ R0, R49, R0, !PT ;  /* 0x0000000031007209 */ /* 0x000fe40007810000 */
[----:B------:R-:W-:Y:S02]  /*3d20*/  FSEL R178, R73, -INF , !P5 ;  /* 0xff80000049b27808 */ /* 0x000fe40006800000 */
[----:B------:R-:W-:Y:S02]  /*3d30*/  FMNMX.FTZ R0, R30, R0, !PT ;  /* 0x000000001e007209 */ /* 0x000fe40007810000 */
[----:B------:R-:W-:Y:S02]  /*3d40*/  FSEL R175, R81, -INF , !P5 ;  /* 0xff80000051af7808 */ /* 0x000fe40006800000 */
[----:B------:R-:W-:Y:S02]  /*3d50*/  FMNMX.FTZ R0, R85, R0, !PT ;  /* 0x0000000055007209 */ /* 0x000fe40007810000 */
[----:B------:R-:W-:-:S02]  /*3d60*/  ISETP.GE.AND P5, PT, R6, UR13, PT ;  /* 0x0000000d06007c0c */ /* 0x000fc4000bfa6270 */
[----:B---3--:R-:W-:Y:S01]  /*3d70*/  FSEL R212, R10, -INF , !P6 ;  /* 0xff8000000ad47808 */ /* 0x008fe20007000000 */
[----:B------:R-:W-:Y:S01]  /*3d80*/  FMUL.FTZ R10, R19, UR19 ;  /* 0x00000013130a7c20 */ /* 0x000fe20008410000 */
[----:B------:R-:W-:Y:S01]  /*3d90*/  FMNMX.FTZ R4, R240, R4, !PT ;  /* 0x00000004f0047209 */ /* 0x000fe20007810000 */
[----:B-1----:R-:W-:Y:S01]  /*3da0*/  FMUL.FTZ R5, R38, UR19 ;  /* 0x0000001326057c20 */ /* 0x002fe20008410000 */
[----:B------:R-:W-:Y:S02]  /*3db0*/  FMNMX.FTZ R0, R86, R0, !PT ;  /* 0x0000000056007209 */ /* 0x000fe40007810000 */
[----:B------:R-:W-:Y:S01]  /*3dc0*/  FSEL R252, R9, -INF , !P5 ;  /* 0xff80000009fc7808 */ /* 0x000fe20006800000 */
[----:B------:R1:W2:Y:S01]  /*3dd0*/  MUFU.TANH R13, R5 ;  /* 0x00000005000d7308 */ /* 0x0002a20000002400 */
[----:B------:R-:W-:Y:S01]  /*3de0*/  FMNMX.FTZ R4, R212, R4, !PT ;  /* 0x00000004d4047209 */ /* 0x000fe20007810000 */
[----:B------:R-:W-:Y:S01]  /*3df0*/  FMUL.FTZ R9, R17, UR19 ;  /* 0x0000001311097c20 */ /* 0x000fe20008410000 */
[----:B------:R-:W-:Y:S01]  /*3e00*/  FMNMX.FTZ R0, R36, R0, !PT ;  /* 0x0000000024007209 */ /* 0x000fe20007810000 */
[----:B------:R-:W-:Y:S01]  /*3e10*/  STL [R1+0x68], R252 ;  /* 0x000068fc01007387 */ /* 0x000fe20000100800 */
[----:B------:R-:W-:Y:S01]  /*3e20*/  FSEL R243, R7, -INF , !P4 ;  /* 0xff80000007f37808 */ /* 0x000fe20006000000 */
[----:B------:R-:W-:Y:S01]  /*3e30*/  FMUL.FTZ R7, R18, UR19 ;  /* 0x0000001312077c20 */ /* 0x000fe20008410000 */
[----:B------:R-:W-:-:S02]  /*3e40*/  FMNMX.FTZ R4, R252, R4, !PT ;  /* 0x00000004fc047209 */ /* 0x000fc40007810000 */
[----:B------:R-:W-:Y:S01]  /*3e50*/  FMNMX.FTZ R0, R37, R0, !PT ;  /* 0x0000000025007209 */ /* 0x000fe20007810000 */
[----:B------:R3:W-:Y:S01]  /*3e60*/  MUFU.TANH R15, R7 ;  /* 0x00000007000f7308 */ /* 0x0007e20000002400 */
[----:B------:R-:W-:Y:S01]  /*3e70*/  FMNMX.FTZ R6, R243, R4, !PT ;  /* 0x00000004f3067209 */ /* 0x000fe20007810000 */
[----:B------:R-:W-:Y:S01]  /*3e80*/  FMUL.FTZ R4, R34, UR19 ;  /* 0x0000001322047c20 */ /* 0x000fe20008410000 */
[----:B------:R-:W-:Y:S02]  /*3e90*/  FMNMX.FTZ R0, R182, R0, !PT ;  /* 0x00000000b6007209 */ /* 0x000fe40007810000 */
[----:B------:R-:W-:Y:S01]  /*3ea0*/  FSEL R174, R24, -INF , !P3 ;  /* 0xff80000018ae7808 */ /* 0x000fe20005800000 */
[----:B------:R-:W4:Y:S01]  /*3eb0*/  SHFL.BFLY PT, R8, R6, 0x2, 0x1f ;  /* 0x0c401f0006087f89 */ /* 0x000f2200000e0000 */
[----:B-1----:R-:W-:Y:S01]  /*3ec0*/  FMUL.FTZ R5, R39, UR19 ;  /* 0x0000001327057c20 */ /* 0x002fe20008410000 */
[----:B------:R1:W1:Y:S01]  /*3ed0*/  MUFU.TANH R11, R4 ;  /* 0x00000004000b7308 */ /* 0x0002620000002400 */
[----:B------:R-:W-:-:S02]  /*3ee0*/  FMNMX.FTZ R0, R181, R0, !PT ;  /* 0x00000000b5007209 */ /* 0x000fc40007810000 */
[----:B------:R-:W-:Y:S02]  /*3ef0*/  FSEL R172, R25, -INF , !P2 ;  /* 0xff80000019ac7808 */ /* 0x000fe40005000000 */
[----:B------:R-:W-:Y:S02]  /*3f00*/  FMNMX.FTZ R0, R174, R0, !PT ;  /* 0x00000000ae007209 */ /* 0x000fe40007810000 */
[----:B--2---:R-:W-:Y:S01]  /*3f10*/  FSEL R244, R13, -INF , !P1 ;  /* 0xff8000000df47808 */ /* 0x004fe20004800000 */
[----:B------:R2:W2:Y:S01]  /*3f20*/  MUFU.TANH R12, R5 ;  /* 0x00000005000c7308 */ /* 0x0004a20000002400 */
[----:B------:R-:W-:Y:S01]  /*3f30*/  FMNMX.FTZ R0, R172, R0, !PT ;  /* 0x00000000ac007209 */ /* 0x000fe20007810000 */
[----:B---3--:R-:W-:Y:S01]  /*3f40*/  FMUL.FTZ R7, R21, UR19 ;  /* 0x0000001315077c20 */ /* 0x008fe20008410000 */
[----:B------:R-:W-:Y:S01]  /*3f50*/  FSEL R167, R69, -INF , !P3 ;  /* 0xff80000045a77808 */ /* 0x000fe20005800000 */
[----:B------:R-:W-:Y:S01]  /*3f60*/  STL [R1+0x64], R244 ;  /* 0x000064f401007387 */ /* 0x000fe20000100800 */
[----:B------:R-:W-:-:S02]  /*3f70*/  FMNMX.FTZ R0, R244, R0, !PT ;  /* 0x00000000f4007209 */ /* 0x000fc40007810000 */
[----:B------:R-:W-:Y:S01]  /*3f80*/  FSEL R165, R68, -INF , !P2 ;  /* 0xff80000044a57808 */ /* 0x000fe20005000000 */
[----:B------:R-:W3:Y:S01]  /*3f90*/  MUFU.TANH R13, R9 ;  /* 0x00000009000d7308 */ /* 0x000ee20000002400 */
[----:B-1----:R-:W-:Y:S02]  /*3fa0*/  FMNMX.FTZ R4, R60, R52, !PT ;  /* 0x000000343c047209 */ /* 0x002fe40007810000 */
[----:B------:R-:W-:Y:S02]  /*3fb0*/  FSEL R245, R11, -INF , !P5 ;  /* 0xff8000000bf57808 */ /* 0x000fe40006800000 */
[----:B------:R-:W-:Y:S02]  /*3fc0*/  FMNMX.FTZ R4, R53, R4, !PT ;  /* 0x0000000435047209 */ /* 0x000fe40007810000 */
[----:B----4-:R-:W-:Y:S01]  /*3fd0*/  FMNMX.FTZ R8, R6, R8, !PT ;  /* 0x0000000806087209 */ /* 0x010fe20007810000 */
[----:B------:R1:W-:Y:S01]  /*3fe0*/  MUFU.TANH R11, R7 ;  /* 0x00000007000b7308 */ /* 0x0003e20000002400 */
[----:B--2---:R-:W-:Y:S01]  /*3ff0*/  FMUL.FTZ R5, R35, UR19 ;  /* 0x0000001323057c20 */ /* 0x004fe20008410000 */
[----:B------:R-:W-:-:S02]  /*4000*/  FMNMX.FTZ R4, R54, R4, !PT ;  /* 0x0000000436047209 */ /* 0x000fc40007810000 */
[----:B------:R-:W-:Y:S01]  /*4010*/  FSEL R246, R12, -INF , !P6 ;  /* 0xff8000000cf67808 */ /* 0x000fe20007000000 */
[----:B------:R-:W2:Y:S01]  /*4020*/  SHFL.BFLY PT, R134, R8, 0x1, 0x1f ;  /* 0x0c201f0008867f89 */ /* 0x000ea200000e0000 */
[----:B------:R-:W-:Y:S02]  /*4030*/  FMNMX.FTZ R4, R87, R4, !PT ;  /* 0x0000000457047209 */ /* 0x000fe40007810000 */
[----:B------:R-:W4:Y:S01]  /*4040*/  MUFU.TANH R5, R5 ;  /* 0x0000000500057308 */ /* 0x000f220000002400 */
[----:B------:R-:W-:Y:S01]  /*4050*/  FMNMX.FTZ R0, R246, R0, !PT ;  /* 0x00000000f6007209 */ /* 0x000fe20007810000 */
[----:B------:R-:W-:Y:S01]  /*4060*/  STL [R1+0x6c], R246 ;  /* 0x00006cf601007387 */ /* 0x000fe20000100800 */
[----:B------:R-:W-:Y:S02]  /*4070*/  FMNMX.FTZ R4, R168, R4, !PT ;  /* 0x00000004a8047209 */ /* 0x000fe40007810000 */
[----:B------:R-:W-:Y:S01]  /*4080*/  FMNMX.FTZ R0, R245, R0, !PT ;  /* 0x00000000f5007209 */ /* 0x000fe20007810000 */
[----:B------:R-:W-:Y:S01]  /*4090*/  STL [R1+0x70], R245 ;  /* 0x000070f501007387 */ /* 0x000fe20000100800 */
[----:B------:R-:W-:-:S02]  /*40a0*/  FMNMX.FTZ R4, R164, R4, !PT ;  /* 0x00000004a4047209 */ /* 0x000fc40007810000 */
[----:B------:R-:W-:Y:S01]  /*40b0*/  FSEL R203, R14, -INF , !P1 ;  /* 0xff8000000ecb7808 */ /* 0x000fe20004800000 */
[----:B-1----:R-:W-:Y:S01]  /*40c0*/  FMUL.FTZ R7, R23, UR19 ;  /* 0x0000001317077c20 */ /* 0x002fe20008410000 */
[----:B------:R-:W-:Y:S01]  /*40d0*/  FMNMX.FTZ R4, R138, R4, !PT ;  /* 0x000000048a047209 */ /* 0x000fe20007810000 */
[----:B------:R-:W-:Y:S01]  /*40e0*/  MUFU.TANH R14, R10 ;  /* 0x0000000a000e7308 */ /* 0x000fe20000002400 */
[----:B---3--:R-:W-:Y:S02]  /*40f0*/  FSEL R202, R13, -INF , !P6 ;  /* 0xff8000000dca7808 */ /* 0x008fe40007000000 */
[----:B------:R-:W-:Y:S02]  /*4100*/  FMNMX.FTZ R4, R175, R4, !PT ;  /* 0x00000004af047209 */ /* 0x000fe40007810000 */
[----:B----4-:R-:W-:Y:S01]  /*4110*/  FSEL R214, R5, -INF , !P4 ;  /* 0xff80000005d67808 */ /* 0x010fe20006000000 */
[----:B------:R-:W-:Y:S01]  /*4120*/  FMUL.FTZ R5, R20, UR19 ;  /* 0x0000001314057c20 */ /* 0x000fe20008410000 */
[----:B------:R-:W-:-:S02]  /*4130*/  FMNMX.FTZ R4, R171, R4, !PT ;  /* 0x00000004ab047209 */ /* 0x000fc40007810000 */
[----:B------:R-:W-:Y:S01]  /*4140*/  FMNMX.FTZ R6, R214, R0, !PT ;  /* 0x00000000d6067209 */ /* 0x000fe20007810000 */
[----:B------:R1:W3:Y:S01]  /*4150*/  MUFU.TANH R12, R5 ;  /* 0x00000005000c7308 */ /* 0x0002e20000002400 */
[----:B------:R-:W-:Y:S02]  /*4160*/  FMNMX.FTZ R0, R84, R62, !PT ;  /* 0x0000003e54007209 */ /* 0x000fe40007810000 */
[----:B------:R-:W-:Y:S01]  /*4170*/  FMNMX.FTZ R4, R167, R4, !PT ;  /* 0x00000004a7047209 */ /* 0x000fe20007810000 */
[----:B------:R-:W4:Y:S01]  /*4180*/  SHFL.BFLY PT, R9, R6, 0x2, 0x1f ;  /* 0x0c401f0006097f89 */ /* 0x000f2200000e0000 */
[----:B------:R-:W-:Y:S02]  /*4190*/  FMNMX.FTZ R0, R63, R0, !PT ;  /* 0x000000003f007209 */ /* 0x000fe40007810000 */
[----:B------:R-:W-:Y:S02]  /*41a0*/  FMNMX.FTZ R4, R165, R4, !PT ;  /* 0x00000004a5047209 */ /* 0x000fe40007810000 */
[----:B------:R-:W-:-:S02]  /*41b0*/  FMNMX.FTZ R0, R61, R0, !PT ;  /* 0x000000003d007209 */ /* 0x000fc40007810000 */
[----:B------:R-:W-:Y:S02]  /*41c0*/  FMNMX.FTZ R4, R203, R4, !PT ;  /* 0x00000004cb047209 */ /* 0x000fe40007810000 */
[----:B------:R-:W-:Y:S02]  /*41d0*/  FMNMX.FTZ R0, R170, R0, !PT ;  /* 0x00000000aa007209 */ /* 0x000fe40007810000 */
[----:B------:R-:W-:Y:S02]  /*41e0*/  FMNMX.FTZ R4, R202, R4, !PT ;  /* 0x00000004ca047209 */ /* 0x000fe40007810000 */
[----:B------:R-:W-:Y:S01]  /*41f0*/  FMNMX.FTZ R0, R169, R0, !PT ;  /* 0x00000000a9007209 */ /* 0x000fe20007810000 */
[----:B-1----:R-:W-:Y:S01]  /*4200*/  FMUL.FTZ R5, R22, UR19 ;  /* 0x0000001316057c20 */ /* 0x002fe20008410000 */
[----:B---3--:R-:W-:Y:S02]  /*4210*/  FSEL R201, R12, -INF , !P5 ;  /* 0xff8000000cc97808 */ /* 0x008fe40006800000 */
[----:B------:R-:W-:Y:S01]  /*4220*/  FMNMX.FTZ R0, R166, R0, !PT ;  /* 0x00000000a6007209 */ /* 0x000fe20007810000 */
[----:B------:R1:W3:Y:S01]  /*4230*/  MUFU.TANH R10, R5 ;  /* 0x00000005000a7308 */ /* 0x0002e20000002400 */
[----:B------:R-:W-:-:S02]  /*4240*/  FSEL R242, R11, -INF , !P4 ;  /* 0xff8000000bf27808 */ /* 0x000fc40006000000 */
[----:B------:R-:W-:Y:S02]  /*4250*/  FMNMX.FTZ R0, R139, R0, !PT ;  /* 0x000000008b007209 */ /* 0x000fe40007810000 */
[----:B------:R-:W-:Y:S02]  /*4260*/  FMNMX.FTZ R4, R201, R4, !PT ;  /* 0x00000004c9047209 */ /* 0x000fe40007810000 */
[----:B------:R-:W-:Y:S02]  /*4270*/  FMNMX.FTZ R0, R178, R0, !PT ;  /* 0x00000000b2007209 */ /* 0x000fe40007810000 */
[----:B------:R-:W-:Y:S02]  /*4280*/  FSEL R137, R56, -INF , !P3 ;  /* 0xff80000038897808 */ /* 0x000fe40005800000 */
[----:B------:R-:W-:Y:S02]  /*4290*/  FMNMX.FTZ R0, R173, R0, !PT ;  /* 0x00000000ad007209 */ /* 0x000fe40007810000 */
[----:B--2---:R-:W-:-:S02]  /*42a0*/  FMNMX.FTZ R134, R8, R134, !PT ;  /* 0x0000008608867209 */ /* 0x004fc40007810000 */
[----:B----4-:R-:W-:Y:S01]  /*42b0*/  FMNMX.FTZ R6, R6, R9, !PT ;  /* 0x0000000906067209 */ /* 0x010fe20007810000 */
[----:B------:R2:W4:Y:S01]  /*42c0*/  MUFU.TANH R8, R7 ;  /* 0x0000000700087308 */ /* 0x0005220000002400 */
[----:B-1----:R-:W-:Y:S01]  /*42d0*/  FMNMX.FTZ R5, R242, R4, !PT ;  /* 0x00000004f2057209 */ /* 0x002fe20007810000 */
[----:B------:R-:W-:Y:S01]  /*42e0*/  FMUL.FTZ R13, R134, UR6 ;  /* 0x00000006860d7c20 */ /* 0x000fe20008410000 */
[----:B------:R-:W-:Y:S01]  /*42f0*/  FSEL R132, R51, -INF , !P2 ;  /* 0xff80000033847808 */ /* 0x000fe20005000000 */
[----:B------:R-:W1:Y:S01]  /*4300*/  SHFL.BFLY PT, R133, R6, 0x1, 0x1f ;  /* 0x0c201f0006857f89 */ /* 0x000e6200000e0000 */
[----:B------:R-:W-:Y:S02]  /*4310*/  FMNMX.FTZ R0, R137, R0, !PT ;  /* 0x0000000089007209 */ /* 0x000fe40007810000 */
[----:B------:R-:W-:Y:S01]  /*4320*/  FSEL R200, R15, -INF , !P1 ;  /* 0xff8000000fc87808 */ /* 0x000fe20004800000 */
[----:B------:R-:W-:Y:S01]  /*4330*/  STL [R1+0x5c], R134 ;  /* 0x00005c8601007387 */ /* 0x000fe20000100800 */
[----:B------:R-:W-:-:S02]  /*4340*/  FMNMX.FTZ R0, R132, R0, !PT ;  /* 0x0000000084007209 */ /* 0x000fc40007810000 */
[----:B------:R-:W-:Y:S02]  /*4350*/  FSEL R15, R14, -INF , !P6 ;  /* 0xff8000000e0f7808 */ /* 0x000fe40007000000 */
[----:B------:R-:W-:Y:S02]  /*4360*/  FMNMX.FTZ R0, R200, R0, !PT ;  /* 0x00000000c8007209 */ /* 0x000fe40007810000 */
[----:B---3--:R-:W-:Y:S01]  /*4370*/  FSEL R14, R10, -INF , !P5 ;  /* 0xff8000000a0e7808 */ /* 0x008fe20006800000 */
[----:B--2---:R-:W2:Y:S01]  /*4380*/  SHFL.BFLY PT, R7, R5, 0x2, 0x1f ;  /* 0x0c401f0005077f89 */ /* 0x004ea200000e0000 */
[----:B------:R-:W-:Y:S02]  /*4390*/  FMNMX.FTZ R4, R15, R0, !PT ;  /* 0x000000000f047209 */ /* 0x000fe40007810000 */
[----:B------:R-:W-:Y:S02]  /*43a0*/  FSETP.NEU.FTZ.AND P1, PT, R134, -INF , PT ;  /* 0xff8000008600780b */ /* 0x000fe40003f3d000 */
[----:B----4-:R-:W-:-:S02]  /*43b0*/  FSEL R241, R8, -INF , !P4 ;  /* 0xff80000008f17808 */ /* 0x010fc40006000000 */
[----:B------:R-:W-:Y:S02]  /*43c0*/  FMNMX.FTZ R4, R14, R4, !PT ;  /* 0x000000040e047209 */ /* 0x000fe40007810000 */
[----:B------:R-:W-:Y:S02]  /*43d0*/  FSEL R13, R13, RZ, P1 ;  /* 0x000000ff0d0d7208 */ /* 0x000fe40000800000 */
[----:B------:R-:W-:Y:S02]  /*43e0*/  FMNMX.FTZ R4, R241, R4, !PT ;  /* 0x00000004f1047209 */ /* 0x000fe40007810000 */
[----:B-1----:R-:W-:Y:S01]  /*43f0*/  FMNMX.FTZ R133, R6, R133, !PT ;  /* 0x0000008506857209 */ /* 0x002fe20007810000 */
[----:B------:R-:W-:-:S03]  /*4400*/  FFMA.FTZ R0, R48, UR6, -R13 ;  /* 0x0000000630007c23 */ /* 0x000fc6000801080d */
[C---:B------:R-:W-:Y:S01]  /*4410*/  FSETP.NEU.FTZ.AND P1, PT, R133.reuse, -INF , PT ;  /* 0xff8000008500780b */ /* 0x040fe20003f3d000 */
[----:B------:R1:W-:Y:S01]  /*4420*/  MUFU.EX2 R213, R0 ;  /* 0x0000000000d57308 */ /* 0x0003e20000000800 */
[----:B------:R-:W-:Y:S01]  /*4430*/  FMUL.FTZ R12, R133, UR6 ;  /* 0x00000006850c7c20 */ /* 0x000fe20008410000 */
[----:B------:R-:W-:Y:S01]  /*4440*/  STL [R1+0x60], R133 ;  /* 0x0000608501007387 */ /* 0x000fe20000100800 */
[----:B--2---:R-:W-:-:S03]  /*4450*/  FMNMX.FTZ R5, R5, R7, !PT ;  /* 0x0000000705057209 */ /* 0x004fc60007810000 */
[----:B------:R-:W-:Y:S01]  /*4460*/  SHFL.BFLY PT, R7, R4, 0x2, 0x1f ;  /* 0x0c401f0004077f89 */ /* 0x000fe200000e0000 */
[----:B------:R-:W-:-:S03]  /*4470*/  FSEL R12, R12, RZ, P1 ;  /* 0x000000ff0c0c7208 */ /* 0x000fc60000800000 */
[----:B------:R-:W2:Y:S02]  /*4480*/  SHFL.BFLY PT, R8, R5, 0x1, 0x1f ;  /* 0x0c201f0005087f89 */ /* 0x000ea400000e0000 */
[----:B------:R-:W-:Y:S01]  /*4490*/  FFMA.FTZ R6, R50, UR6, -R12 ;  /* 0x0000000632067c23 */ /* 0x000fe2000801080c */
[----:B-1----:R-:W-:-:S03]  /*44a0*/  FFMA.FTZ R0, R42, UR6, -R13 ;  /* 0x000000062a007c23 */ /* 0x002fc6000801080d */
[----:B------:R1:W-:Y:S08]  /*44b0*/  MUFU.EX2 R244, R6 ;  /* 0x0000000600f47308 */ /* 0x0003f00000000800 */
[----:B------:R3:W-:Y:S01]  /*44c0*/  MUFU.EX2 R221, R0 ;  /* 0x0000000000dd7308 */ /* 0x0007e20000000800 */
[----:B-1----:R-:W-:Y:S01]  /*44d0*/  FFMA.FTZ R6, R44, UR6, -R12 ;  /* 0x000000062c067c23 */ /* 0x002fe2000801080c */
[----:B--2---:R-:W-:-:S06]  /*44e0*/  FMNMX.FTZ R136, R5, R8, !PT ;  /* 0x0000000805887209 */ /* 0x004fcc0007810000 */
[----:B------:R-:W1:Y:S01]  /*44f0*/  MUFU.EX2 R252, R6 ;  /* 0x0000000600fc7308 */ /* 0x000e620000000800 */
[----:B------:R-:W-:Y:S01]  /*4500*/  FSETP.NEU.FTZ.AND P1, PT, R136, -INF , PT ;  /* 0xff8000008800780b */ /* 0x000fe20003f3d000 */
[----:B---3--:R-:W-:-:S06]  /*4510*/  FFMA.FTZ R0, R43, UR6, -R13 ;  /* 0x000000062b007c23 */ /* 0x008fcc000801080d */
[----:B------:R2:W-:Y:S01]  /*4520*/  MUFU.EX2 R228, R0 ;  /* 0x0000000000e47308 */ /* 0x0005e20000000800 */
[----:B-1----:R-:W-:Y:S01]  /*4530*/  F2FP.BF16.F32.PACK_AB R5, R252, R244 ;  /* 0x000000f4fc05723e */ /* 0x002fe200000010ff */
[----:B--2---:R-:W-:-:S06]  /*4540*/  FFMA.FTZ R0, R29, UR6, -R13 ;  /* 0x000000061d007c23 */ /* 0x004fcc000801080d */
        /* <DEDUP_REMOVED lines=9> */
[----:B------:R3:W-:Y:S01]  /*45e0*/  MUFU.EX2 R133, R4 ;  /* 0x0000000400857308 */ /* 0x0007e20000000800 */
[----:B------:R-:W-:Y:S02]  /*45f0*/  IMAD R231, R2, 0x2, R230 ;  /* 0x0000000202e77824 */ /* 0x000fe400078e02e6 */
[----:B------:R-:W4:Y:S04]  /*4600*/  LDSM.16.MT88.4 R48, [R230+0xc000] ;  /* 0x00c00000e630783b */ /* 0x000f280000004200 */
[----:B------:R-:W4:Y:S01]  /*4610*/  LDSM.16.MT88.4 R44, [R229+0xc000] ;  /* 0x00c00000e52c783b */ /* 0x000f220000004200 */
[----:B------:R2:W2:Y:S03]  /*4620*/  MUFU.EX2 R233, R3 ;  /* 0x0000000300e97308 */ /* 0x0004a60000000800 */
[----:B------:R-:W4:Y:S04]  /*4630*/  LDSM.16.MT88.4 R56, [R232+0xc000] ;  /* 0x00c00000e838783b */ /* 0x000f280000004200 */
[----:B------:R-:W4:Y:S01]  /*4640*/  LDSM.16.MT88.4 R80, [R231+0xc000] ;  /* 0x00c00000e750783b */ /* 0x000f220000004200 */
[----:B---3--:R-:W-:-:S03]  /*4650*/  F2FP.BF16.F32.PACK_AB R4, R221, R213 ;  /* 0x000000d5dd04723e */ /* 0x008fc600000010ff */
[----:B------:R-:W3:Y:S01]  /*4660*/  LDSM.16.MT88.4 R76, [R229+0xe000] ;  /* 0x00e00000e54c783b */ /* 0x000ee20000004200 */
[----:B-1----:R-:W-:-:S03]  /*4670*/  FMNMX.FTZ R135, R0, R6, !PT ;  /* 0x0000000600877209 */ /* 0x002fc60007810000 */
[----:B------:R-:W1:Y:S01]  /*4680*/  LDSM.16.MT88.4 R64, [R230+0xe000] ;  /* 0x00e00000e640783b */ /* 0x000e620000004200 */
[----:B--2---:R-:W-:Y:S01]  /*4690*/  FMUL.FTZ R3, R136, UR6 ;  /* 0x0000000688037c20 */ /* 0x004fe20008410000 */
[----:B------:R-:W-:Y:S01]  /*46a0*/  F2FP.BF16.F32.PACK_AB R6, R206, R228 ;  /* 0x000000e4ce06723e */ /* 0x000fe200000010ff */
[----:B------:R-:W-:Y:S01]  /*46b0*/  FMUL.FTZ R0, R135, UR6 ;  /* 0x0000000687007c20 */ /* 0x000fe20008410000 */
[----:B------:R-:W2:Y:S02]  /*46c0*/  LDSM.16.MT88.4 R68, [R232+0xe000] ;  /* 0x00e00000e844783b */ /* 0x000ea40000004200 */
[----:B------:R-:W-:Y:S02]  /*46d0*/  FSEL R2, R3, RZ, P1 ;  /* 0x000000ff03027208 */ /* 0x000fe40000800000 */
[----:B------:R-:W-:Y:S01]  /*46e0*/  FSETP.NEU.FTZ.AND P1, PT, R135, -INF , PT ;  /* 0xff8000008700780b */ /* 0x000fe20003f3d000 */
[----:B------:R-:W2:Y:S01]  /*46f0*/  LDSM.16.MT88.4 R72, [R231+0xe000] ;  /* 0x00e00000e748783b */ /* 0x000ea20000004200 */
[----:B------:R-:W-:Y:S01]  /*4700*/  F2FP.BF16.F32.PACK_AB R7, R133, R233 ;  /* 0x000000e98507723e */ /* 0x000fe200000010ff */
[--C-:B------:R-:W-:Y:S01]  /*4710*/  FFMA.FTZ R3, R60, UR6, -R2.reuse ;  /* 0x000000063c037c23 */ /* 0x100fe20008010802 */
[----:B------:R-:W-:Y:S01]  /*4720*/  FSEL R0, R0, RZ, P1 ;  /* 0x000000ff00007208 */ /* 0x000fe20000800000 */
[----:B------:R-:W2:Y:S01]  /*4730*/  LDSM.16.MT88.4 R20, [R230+0xc800] ;  /* 0x00c80000e614783b */ /* 0x000ea20000004200 */
[--C-:B------:R-:W-:Y:S01]  /*4740*/  FFMA.FTZ R8, R53, UR6, -R2.reuse ;  /* 0x0000000635087c23 */ /* 0x100fe20008010802 */
[----:B------:R3:W-:Y:S02]  /*4750*/  MUFU.EX2 R222, R3 ;  /* 0x0000000300de7308 */ /* 0x0007e40000000800 */
[----:B------:R-:W2:Y:S01]  /*4760*/  LDSM.16.MT88.4 R16, [R232+0xc800] ;  /* 0x00c80000e810783b */ /* 0x000ea20000004200 */
[C---:B----4-:R-:W-:Y:S03]  /*4770*/  HMMA.16816.F32.BF16 R156, R4.reuse, R48, RZ ;  /* 0x00000030049c723c */ /* 0x050fe600000418ff */
[----:B------:R-:W4:Y:S02]  /*4780*/  LDSM.16.MT88.4 R40, [R231+0xe800] ;  /* 0x00e80000e728783b */ /* 0x000f240000004200 */
[----:B------:R-:W-:Y:S01]  /*4790*/  MUFU.EX2 R220, R8 ;  /* 0x0000000800dc7308 */ /* 0x000fe20000000800 */
[C---:B------:R-:W-:Y:S01]  /*47a0*/  HMMA.16816.F32.BF16 R160, R4.reuse, R44, RZ ;  /* 0x0000002c04a0723c */ /* 0x040fe200000418ff */
[----:B------:R-:W-:Y:S05]  /*47b0*/  LDSM.16.MT88.4 R32, [R230+0xe800] ;  /* 0x00e80000e620783b */ /* 0x000fea0000004200 */
[----:B------:R-:W-:Y:S01]  /*47c0*/  HMMA.16816.F32.BF16 R152, R4, R56, RZ ;  /* 0x000000380498723c */ /* 0x000fe200000418ff */
[----:B---3--:R-:W-:-:S04]  /*47d0*/  FFMA.FTZ R3, R52, UR6, -R2 ;  /* 0x0000000634037c23 */ /* 0x008fc80008010802 */
[----:B------:R3:W3:Y:S01]  /*47e0*/  MUFU.EX2 R192, R3 ;  /* 0x0000000300c07308 */ /* 0x0006e20000000800 */
[C---:B------:R-:W-:Y:S06]  /*47f0*/  HMMA.16816.F32.BF16 R148, R4.reuse, R80, RZ ;  /* 0x000000500494723c */ /* 0x040fec00000418ff */
[C---:B------:R-:W-:Y:S06]  /*4800*/  HMMA.16816.F32.BF16 R144, R4.reuse, R76, RZ ;  /* 0x0000004c0490723c */ /* 0x040fec00000418ff */
[----:B-1----:R-:W-:Y:S01]  /*4810*/  HMMA.16816.F32.BF16 R140, R4, R64, RZ ;  /* 0x00000040048c723c */ /* 0x002fe200000418ff */
[----:B---3--:R-:W-:Y:S01]  /*4820*/  FFMA.FTZ R3, R54, UR6, -R2 ;  /* 0x0000000636037c23 */ /* 0x008fe20008010802 */
[----:B------:R-:W-:-:S04]  /*4830*/  F2FP.BF16.F32.PACK_AB R8, R192, R222 ;  /* 0x000000dec008723e */ /* 0x000fc800000010ff */
[C---:B--2---:R-:W-:Y:S01]  /*4840*/  HMMA.16816.F32.BF16 R128, R4.reuse, R68, RZ ;  /* 0x000000440480723c */ /* 0x044fe200000418ff */
[----:B------:R1:W2:Y:S05]  /*4850*/  MUFU.EX2 R208, R3 ;  /* 0x0000000300d07308 */ /* 0x0002aa0000000800 */
[C---:B------:R-:W-:Y:S06]  /*4860*/  HMMA.16816.F32.BF16 R124, R4.reuse, R72, RZ ;  /* 0x00000048047c723c */ /* 0x040fec00000418ff */
[C---:B------:R-:W-:Y:S06]  /*4870*/  HMMA.16816.F32.BF16 R120, R4.reuse, R46, RZ ;  /* 0x0000002e0478723c */ /* 0x040fec00000418ff */
[----:B------:R-:W-:Y:S01]  /*4880*/  HMMA.16816.F32.BF16 R116, R4, R50, RZ ;  /* 0x000000320474723c */ /* 0x000fe200000418ff */
[----:B-1----:R-:W-:Y:S01]  /*4890*/  FFMA.FTZ R3, R84, UR6, -R0 ;  /* 0x0000000654037c23 */ /* 0x002fe20008010800 */
[----:B--2---:R-:W-:-:S03]  /*48a0*/  F2FP.BF16.F32.PACK_AB R10, R208, R220 ;  /* 0x000000dcd00a723e */ /* 0x004fc600000010ff */
[----:B------:R1:W-:Y:S01]  /*48b0*/  MUFU.EX2 R194, R3 ;  /* 0x0000000300c27308 */ /* 0x0003e20000000800 */
[C---:B------:R-:W-:Y:S06]  /*48c0*/  HMMA.16816.F32.BF16 R112, R4.reuse, R58, RZ ;  /* 0x0000003a0470723c */ /* 0x040fec00000418ff */
[C---:B------:R-:W-:Y:S06]  /*48d0*/  HMMA.16816.F32.BF16 R108, R4.reuse, R82, RZ ;  /* 0x00000052046c723c */ /* 0x040fec00000418ff */
[----:B------:R-:W-:Y:S01]  /*48e0*/  HMMA.16816.F32.BF16 R104, R4, R78, RZ ;  /* 0x0000004e0468723c */ /* 0x000fe200000418ff */
[----:B-1----:R-:W-:-:S05]  /*48f0*/  FFMA.FTZ R3, R62, UR6, -R0 ;  /* 0x000000063e037c23 */ /* 0x002fca0008010800 */
[C---:B------:R-:W-:Y:S01]  /*4900*/  HMMA.16816.F32.BF16 R100, R4.reuse, R66, RZ ;  /* 0x000000420464723c */ /* 0x040fe200000418ff */
[----:B------:R1:W2:Y:S05]  /*4910*/  MUFU.EX2 R193, R3 ;  /* 0x0000000300c17308 */ /* 0x0002aa0000000800 */
[C---:B------:R-:W-:Y:S06]  /*4920*/  HMMA.16816.F32.BF16 R96, R4.reuse, R70, RZ ;  /* 0x000000460460723c */ /* 0x040fec00000418ff */
[----:B------:R-:W-:Y:S01]  /*4930*/  HMMA.16816.F32.BF16 R88, R4, R74, RZ ;  /* 0x0000004a0458723c */ /* 0x000fe200000418ff */
[----:B-1----:R-:W-:Y:S01]  /*4940*/  FFMA.FTZ R3, R63, UR6, -R0 ;  /* 0x000000063f037c23 */ /* 0x002fe20008010800 */
[----:B--2---:R-:W-:-:S03]  /*4950*/  F2FP.BF16.F32.PACK_AB R9, R193, R194 ;  /* 0x000000c2c109723e */ /* 0x004fc600000010ff */
[----:B------:R1:W-:Y:S02]  /*4960*/  MUFU.EX2 R215, R3 ;  /* 0x0000000300d77308 */ /* 0x0003e40000000800 */
[----:B-1----:R-:W-:Y:S02]  /*4970*/  FFMA.FTZ R3, R61, UR6, -R0 ;  /* 0x000000063d037c23 */ /* 0x002fe40008010800 */
[----:B------:R-:W-:Y:S04]  /*4980*/  LDSM.16.MT88.4 R60, [R231+0xc800] ;  /* 0x00c80000e73c783b */ /* 0x000fe80000004200 */
[----:B------:R1:W2:Y:S02]  /*4990*/  MUFU.EX2 R207, R3 ;  /* 0x0000000300cf7308 */ /* 0x0002a40000000800 */
[--C-:B-1----:R-:W-:Y:S01]  /*49a0*/  FFMA.FTZ R3, R31, UR6, -R13.reuse ;  /* 0x000000061f037c23 */ /* 0x102fe2000801080d */
[----:B--2---:R-:W-:Y:S01]  /*49b0*/  F2FP.BF16.F32.PACK_AB R11, R207, R215 ;  /* 0x000000d7cf0b723e */ /* 0x004fe200000010ff */
[----:B------:R-:W-:Y:S04]  /*49c0*/  LDSM.16.MT88.4 R28, [R229+0xe800] ;  /* 0x00e80000e51c783b */ /* 0x000fe80000004200 */
[----:B------:R1:W-:Y:S02]  /*49d0*/  MUFU.EX2 R205, R3 ;  /* 0x0000000300cd7308 */ /* 0x0003e40000000800 */
[----:B------:R-:W-:Y:S01]  /*49e0*/  HMMA.16816.F32.BF16 R92, R8, R44, RZ ;  /* 0x0000002c085c723c */ /* 0x000fe200000418ff */
[----:B-1----:R-:W-:-:S05]  /*49f0*/  FFMA.FTZ R3, R55, UR6, -R13 ;  /* 0x0000000637037c23 */ /* 0x002fca000801080d */
[C---:B------:R-:W-:Y:S01]  /*4a00*/  HMMA.16816.F32.BF16 R52, R8.reuse, R56, RZ ;  /* 0x000000380834723c */ /* 0x040fe200000418ff */
[----:B------:R1:W2:Y:S05]  /*4a10*/  MUFU.EX2 R246, R3 ;  /* 0x0000000300f67308 */ /* 0x0002aa0000000800 */
[----:B------:R-:W-:Y:S01]  /*4a20*/  HMMA.16816.F32.BF16 R56, R8, R58, RZ ;  /* 0x0000003a0838723c */ /* 0x000fe200000418ff */
[----:B-1----:R-:W-:Y:S01]  /*4a30*/  FFMA.FTZ R3, R27, UR6, -R13 ;  /* 0x000000061b037c23 */ /* 0x002fe2000801080d */
[----:B--2---:R-:W-:-:S03]  /*4a40*/  F2FP.BF16.F32.PACK_AB R4, R246, R205 ;  /* 0x000000cdf604723e */ /* 0x004fc600000010ff */
[----:B------:R1:W-:Y:S02]  /*4a50*/  MUFU.EX2 R238, R3 ;  /* 0x0000000300ee7308 */ /* 0x0003e40000000800 */
[----:B-1----:R-:W-:Y:S02]  /*4a60*/  FFMA.FTZ R3, R26, UR6, -R13 ;  /* 0x000000061a037c23 */ /* 0x002fe4000801080d */
[----:B------:R-:W-:Y:S04]  /*4a70*/  LDSM.16.MT88.4 R24, [R229+0xc800] ;  /* 0x00c80000e518783b */ /* 0x000fe80000004200 */
[----:B------:R1:W2:Y:S02]  /*4a80*/  MUFU.EX2 R204, R3 ;  /* 0x0000000300cc7308 */ /* 0x0002a40000000800 */
[----:B-1----:R-:W-:Y:S01]  /*4a90*/  FFMA.FTZ R3, R85, UR6, -R12 ;  /* 0x0000000655037c23 */ /* 0x002fe2000801080c */
[----:B--2---:R-:W-:-:S05]  /*4aa0*/  F2FP.BF16.F32.PACK_AB R6, R204, R238 ;  /* 0x000000eecc06723e */ /* 0x004fca00000010ff */
[----:B------:R1:W-:Y:S02]  /*4ab0*/  MUFU.EX2 R223, R3 ;  /* 0x0000000300df7308 */ /* 0x0003e40000000800 */
[----:B-1----:R-:W-:-:S06]  /*4ac0*/  FFMA.FTZ R3, R86, UR6, -R12 ;  /* 0x0000000656037c23 */ /* 0x002fcc000801080c */
[----:B------:R1:W2:Y:S02]  /*4ad0*/  MUFU.EX2 R235, R3 ;  /* 0x0000000300eb7308 */ /* 0x0002a40000000800 */
[----:B-1----:R-:W-:Y:S01]  /*4ae0*/  FFMA.FTZ R3, R36, UR6, -R12 ;  /* 0x0000000624037c23 */ /* 0x002fe2000801080c */
[----:B--2---:R-:W-:-:S05]  /*4af0*/  F2FP.BF16.F32.PACK_AB R5, R235, R223 ;  /* 0x000000dfeb05723e */ /* 0x004fca00000010ff */
[----:B------:R1:W-:Y:S02]  /*4b00*/  MUFU.EX2 R247, R3 ;  /* 0x0000000300f77308 */ /* 0x0003e40000000800 */
[----:B-1----:R-:W-:Y:S02]  /*4b10*/  FFMA.FTZ R3, R37, UR6, -R12 ;  /* 0x0000000625037c23 */ /* 0x002fe4000801080c */
[----:B------:R-:W1:Y:S04]  /*4b20*/  LDSM.16.MT88.4 R36, [R232+0xe800] ;  /* 0x00e80000e824783b */ /* 0x000e680000004200 */
[----:B------:R2:W3:Y:S02]  /*4b30*/  MUFU.EX2 R195, R3 ;  /* 0x0000000300c37308 */ /* 0x0004e40000000800 */
[----:B--2---:R-:W-:Y:S01]  /*4b40*/  FFMA.FTZ R3, R87, UR6, -R2 ;  /* 0x0000000657037c23 */ /* 0x004fe20008010802 */
[----:B---3--:R-:W-:Y:S01]  /*4b50*/  F2FP.BF16.F32.PACK_AB R7, R195, R247 ;  /* 0x000000f7c307723e */ /* 0x008fe200000010ff */
[----:B------:R-:W-:Y:S04]  /*4b60*/  HMMA.16816.F32.BF16 R84, R8, R48, RZ ;  /* 0x000000300854723c */ /* 0x000fe800000418ff */
[----:B------:R2:W3:Y:S02]  /*4b70*/  MUFU.EX2 R196, R3 ;  /* 0x0000000300c47308 */ /* 0x0004e40000000800 */
[C---:B------:R-:W-:Y:S06]  /*4b80*/  HMMA.16816.F32.BF16 R188, R4.reuse, R20, R156 ;  /* 0x0000001404bc723c */ /* 0x040fec000004189c */
[----:B------:R-:W-:Y:S01]  /*4b90*/  HMMA.16816.F32.BF16 R216, R4, R16, R152 ;  /* 0x0000001004d8723c */ /* 0x000fe20000041898 */
[----:B------:R-:W-:-:S02]  /*4ba0*/  IMAD.MOV.U32 R157, RZ, RZ, R194 ;  /* 0x000000ffff9d7224 */ /* 0x000fc400078e00c2 */
[----:B------:R-:W-:-:S03]  /*4bb0*/  IMAD.MOV.U32 R158, RZ, RZ, R193 ;  /* 0x000000ffff9e7224 */ /* 0x000fc600078e00c1 */
[C---:B----4-:R-:W-:Y:S01]  /*4bc0*/  HMMA.16816.F32.BF16 R224, R4.reuse, R40, R124 ;  /* 0x0000002804e0723c */ /* 0x050fe2000004187c */
[--C-:B--2---:R-:W-:Y:S01]  /*4bd0*/  FFMA.FTZ R3, R168, UR6, -R2.reuse ;  /* 0x00000006a8037c23 */ /* 0x104fe20008010802 */
[----:B---3--:R-:W-:Y:S02]  /*4be0*/  MOV R159, R196 ;  /* 0x000000c4009f7202 */ /* 0x008fe40000000f00 */
[----:B------:R-:W-:Y:S01]  /*4bf0*/  MOV R168, R206 ;  /* 0x000000ce00a87202 */ /* 0x000fe20000000f00 */
[----:B------:R2:W3:Y:S01]  /*4c00*/  MUFU.EX2 R234, R3 ;  /* 0x0000000300ea7308 */ /* 0x0004e20000000800 */
[C---:B-1----:R-:W-:Y:S06]  /*4c10*/  HMMA.16816.F32.BF16 R152, R4.reuse, R36, R128 ;  /* 0x000000240498723c */ /* 0x042fec0000041880 */
[C---:B------:R-:W-:Y:S06]  /*4c20*/  HMMA.16816.F32.BF16 R128, R4.reuse, R22, R116 ;  /* 0x000000160480723c */ /* 0x040fec0000041874 */
[----:B------:R-:W-:Y:S01]  /*4c30*/  HMMA.16816.F32.BF16 R124, R4, R18, R112 ;  /* 0x00000012047c723c */ /* 0x000fe20000041870 */
[----:B--2---:R-:W-:Y:S01]  /*4c40*/  FFMA.FTZ R3, R164, UR6, -R2 ;  /* 0x00000006a4037c23 */ /* 0x004fe20008010802 */
[----:B------:R-:W-:-:S04]  /*4c50*/  MOV R164, R192 ;  /* 0x000000c000a47202 */ /* 0x000fc80000000f00 */
[C---:B------:R-:W-:Y:S01]  /*4c60*/  HMMA.16816.F32.BF16 R116, R4.reuse, R30, R104 ;  /* 0x0000001e0474723c */ /* 0x040fe20000041868 */
[----:B------:R1:W-:Y:S05]  /*4c70*/  MUFU.EX2 R236, R3 ;  /* 0x0000000300ec7308 */ /* 0x0003ea0000000800 */
[C---:B------:R-:W-:Y:S06]  /*4c80*/  HMMA.16816.F32.BF16 R184, R4.reuse, R24, R160 ;  /* 0x0000001804b8723c */ /* 0x040fec00000418a0 */
[C---:B------:R-:W-:Y:S06]  /*4c90*/  HMMA.16816.F32.BF16 R196, R4.reuse, R60, R148 ;  /* 0x0000003c04c4723c */ /* 0x040fec0000041894 */
[----:B------:R-:W-:Y:S01]  /*4ca0*/  HMMA.16816.F32.BF16 R120, R4, R26, R120 ;  /* 0x0000001a0478723c */ /* 0x000fe20000041878 */
[----:B-1----:R-:W-:Y:S01]  /*4cb0*/  FFMA.FTZ R3, R138, UR6, -R2 ;  /* 0x000000068a037c23 */ /* 0x002fe20008010802 */
[----:B------:R-:W-:-:S03]  /*4cc0*/  IMAD.MOV.U32 R138, RZ, RZ, R205 ;  /* 0x000000ffff8a7224 */ /* 0x000fc600078e00cd */
[----:B------:R1:W-:Y:S01]  /*4cd0*/  MUFU.EX2 R239, R3 ;  /* 0x0000000300ef7308 */ /* 0x0003e20000000800 */
[C---:B------:R-:W-:Y:S06]  /*4ce0*/  HMMA.16816.F32.BF16 R104, R4.reuse, R34, R100 ;  /* 0x000000220468723c */ /* 0x040fec0000041864 */
[C---:B------:R-:W-:Y:S06]  /*4cf0*/  HMMA.16816.F32.BF16 R112, R4.reuse, R38, R96 ;  /* 0x000000260470723c */ /* 0x040fec0000041860 */
[----:B------:R-:W-:Y:S01]  /*4d00*/  HMMA.16816.F32.BF16 R248, R4, R42, R88 ;  /* 0x0000002a04f8723c */ /* 0x000fe20000041858 */
[----:B-1----:R-:W-:Y:S01]  /*4d10*/  FFMA.FTZ R3, R170, UR6, -R0 ;  /* 0x00000006aa037c23 */ /* 0x002fe20008010800 */
[----:B------:R-:W-:-:S04]  /*4d20*/  IMAD.MOV.U32 R170, RZ, RZ, R207 ;  /* 0x000000ffffaa7224 */ /* 0x000fc800078e00cf */
[C---:B------:R-:W-:Y:S01]  /*4d30*/  HMMA.16816.F32.BF16 R96, R8.reuse, R50, RZ ;  /* 0x000000320860723c */ /* 0x040fe200000418ff */
[----:B------:R1:W-:Y:S05]  /*4d40*/  MUFU.EX2 R156, R3 ;  /* 0x00000003009c7308 */ /* 0x0003ea0000000800 */
[C---:B------:R-:W-:Y:S06]  /*4d50*/  HMMA.16816.F32.BF16 R48, R8.reuse, R68, RZ ;  /* 0x000000440830723c */ /* 0x040fec00000418ff */
[C---:B------:R-:W-:Y:S06]  /*4d60*/  HMMA.16816.F32.BF16 R88, R8.reuse, R80, RZ ;  /* 0x000000500858723c */ /* 0x040fec00000418ff */
[----:B------:R-:W-:Y:S01]  /*4d70*/  HMMA.16816.F32.BF16 R80, R8, R82, RZ ;  /* 0x000000520850723c */ /* 0x000fe200000418ff */
[----:B-1----:R-:W-:Y:S01]  /*4d80*/  FFMA.FTZ R3, R169, UR6, -R0 ;  /* 0x00000006a9037c23 */ /* 0x002fe20008010800 */
[----:B------:R-:W-:-:S03]  /*4d90*/  IMAD.MOV.U32 R169, RZ, RZ, R208 ;  /* 0x000000ffffa97224 */ /* 0x000fc600078e00d0 */
[----:B------:R1:W2:Y:S01]  /*4da0*/  MUFU.EX2 R183, R3 ;  /* 0x0000000300b77308 */ /* 0x0002a20000000800 */
[----:B------:R-:W-:Y:S06]  /*4db0*/  HMMA.16816.F32.BF16 R208, R4, R28, R144 ;  /* 0x0000001c04d0723c */ /* 0x000fec0000041890 */
[----:B------:R-:W-:Y:S01]  /*4dc0*/  HMMA.16816.F32.BF16 R68, R8, R70, RZ ;  /* 0x000000460844723c */ /* 0x000fe200000418ff */
[----:B------:R-:W-:Y:S01]  /*4dd0*/  IMAD.MOV.U32 R146, RZ, RZ, R204 ;  /* 0x000000ffff927224 */ /* 0x000fe200078e00cc */
[----:B------:R-:W-:Y:S01]  /*4de0*/  MOV R147, R195 ;  /* 0x000000c300937202 */ /* 0x000fe20000000f00 */
[----:B------:R-:W-:Y:S01]  /*4df0*/  IMAD.MOV.U32 R144, RZ, RZ, R223 ;  /* 0x000000ffff907224 */ /* 0x000fe200078e00df */
[----:B------:R-:W-:-:S02]  /*4e00*/  MOV R145, R138 ;  /* 0x0000008a00917202 */ /* 0x000fc40000000f00 */
[----:B------:R-:W-:Y:S01]  /*4e10*/  HMMA.16816.F32.BF16 R192, R4, R32, R140 ;  /* 0x0000002004c0723c */ /* 0x000fe2000004188c */
[----:B-1----:R-:W-:Y:S01]  /*4e20*/  FFMA.FTZ R3, R166, UR6, -R0 ;  /* 0x00000006a6037c23 */ /* 0x002fe20008010800 */
[----:B------:R-:W-:-:S04]  /*4e30*/  MOV R166, R222 ;  /* 0x000000de00a67202 */ /* 0x000fc80000000f00 */
[----:B------:R-:W-:Y:S01]  /*4e40*/  HMMA.16816.F32.BF16 R204, R4, R62, R108 ;  /* 0x0000003e04cc723c */ /* 0x000fe2000004186c */
[----:B------:R1:W-:Y:S06]  /*4e50*/  MUFU.EX2 R237, R3 ;  /* 0x0000000300ed7308 */ /* 0x0003ec0000000800 */
[----:B---3--:R-:W-:Y:S02]  /*4e60*/  F2FP.BF16.F32.PACK_AB R4, R234, R159 ;  /* 0x0000009fea04723e */ /* 0x008fe400000010ff */
[----:B--2---:R-:W-:Y:S02]  /*4e70*/  F2FP.BF16.F32.PACK_AB R5, R183, R156 ;  /* 0x0000009cb705723e */ /* 0x004fe400000010ff */
[----:B------:R-:W-:Y:S01]  /*4e80*/  F2FP.BF16.F32.PACK_AB R6, R239, R236 ;  /* 0x000000ecef06723e */ /* 0x000fe200000010ff */
[----:B-1----:R-:W-:-:S04]  /*4e90*/  FFMA.FTZ R3, R139, UR6, -R0 ;  /* 0x000000068b037c23 */ /* 0x002fc80008010800 */
[----:B------:R-:W1:Y:S02]  /*4ea0*/  MUFU.EX2 R134, R3 ;  /* 0x0000000300867308 */ /* 0x000e640000000800 */
[----:B-1----:R-:W-:Y:S01]  /*4eb0*/  F2FP.BF16.F32.PACK_AB R7, R134, R237 ;  /* 0x000000ed8607723e */ /* 0x002fe200000010ff */
[----:B------:R-:W-:-:S06]  /*4ec0*/  FFMA.FTZ R3, R175, UR6, -R2 ;  /* 0x00000006af037c23 */ /* 0x000fcc0008010802 */
[----:B------:R-:W-:Y:S06]  /*4ed0*/  HMMA.16816.F32.BF16 R108, R4, R16, R52 ;  /* 0x00000010046c723c */ /* 0x000fec0000041834 */
[----:B------:R-:W-:Y:S06]  /*4ee0*/  HMMA.16816.F32.BF16 R52, R8, R64, RZ ;  /* 0x000000400834723c */ /* 0x000fec00000418ff */
[----:B------:R-:W-:Y:S06]  /*4ef0*/  HMMA.16816.F32.BF16 R148, R4, R24, R92 ;  /* 0x000000180494723c */ /* 0x000fec000004185c */
[C---:B------:R-:W-:Y:S06]  /*4f00*/  HMMA.16816.F32.BF16 R92, R8.reuse, R46, RZ ;  /* 0x0000002e085c723c */ /* 0x040fec00000418ff */
[----:B------:R-:W-:Y:S06]  /*4f10*/  HMMA.16816.F32.BF16 R44, R8, R72, RZ ;  /* 0x00000048082c723c */ /* 0x000fec00000418ff */
[C---:B------:R-:W-:Y:S06]  /*4f20*/  HMMA.16816.F32.BF16 R100, R4.reuse, R32, R52 ;  /* 0x000000200464723c */ /* 0x040fec0000041834 */
[C---:B------:R-:W-:Y:S01]  /*4f30*/  HMMA.16816.F32.BF16 R140, R4.reuse, R36, R48 ;  /* 0x00000024048c723c */ /* 0x040fe20000041830 */
[----:B------:R-:W-:Y:S01]  /*4f40*/  MOV R54, R220 ;  /* 0x000000dc00367202 */ /* 0x000fe20000000f00 */
[----:B------:R-:W-:Y:S01]  /*4f50*/  IMAD.MOV.U32 R55, RZ, RZ, R221 ;  /* 0x000000ffff377224 */ /* 0x000fe200078e00dd */
[----:B------:R1:W-:Y:S01]  /*4f60*/  MUFU.EX2 R220, R3 ;  /* 0x0000000300dc7308 */ /* 0x0003e20000000800 */
[----:B------:R-:W-:Y:S01]  /*4f70*/  IMAD.MOV.U32 R33, RZ, RZ, R213 ;  /* 0x000000ffff217224 */ /* 0x000fe200078e00d5 */
[----:B------:R-:W-:Y:S01]  /*4f80*/  MOV R52, R214 ;  /* 0x000000d600347202 */ /* 0x000fe20000000f00 */
[----:B------:R-:W-:Y:S01]  /*4f90*/  HMMA.16816.F32.BF16 R160, R4, R20, R84 ;  /* 0x0000001404a0723c */ /* 0x000fe20000041854 */
[----:B------:R-:W-:-:S05]  /*4fa0*/  IMAD.MOV.U32 R53, RZ, RZ, R215 ;  /* 0x000000ffff357224 */ /* 0x000fca00078e00d7 */
[----:B------:R-:W-:Y:S06]  /*4fb0*/  HMMA.16816.F32.BF16 R44, R4, R40, R44 ;  /* 0x00000028042c723c */ /* 0x000fec000004182c */
[----:B------:R-:W-:Y:S01]  /*4fc0*/  HMMA.16816.F32.BF16 R84, R8, R76, RZ ;  /* 0x0000004c0854723c */ /* 0x000fe200000418ff */
[----:B------:R-:W-:Y:S01]  /*4fd0*/  MOV R41, R212 ;  /* 0x000000d400297202 */ /* 0x000fe20000000f00 */
[----:B-1----:R-:W-:Y:S01]  /*4fe0*/  FFMA.FTZ R3, R171, UR6, -R2 ;  /* 0x00000006ab037c23 */ /* 0x002fe20008010802 */
[----:B------:R-:W-:Y:S01]  /*4ff0*/  MOV R171, R33 ;  /* 0x0000002100ab7202 */ /* 0x000fe20000000f00 */
[----:B------:R-:W-:-:S02]  /*5000*/  IMAD.MOV.U32 R33, RZ, RZ, R52 ;  /* 0x000000ffff217224 */ /* 0x000fc400078e0034 */
[----:B------:R1:W2:Y:S01]  /*5010*/  MUFU.EX2 R221, R3 ;  /* 0x0000000300dd7308 */ /* 0x0002a20000000800 */
[----:B------:R-:W-:Y:S01]  /*5020*/  IMAD.MOV.U32 R37, RZ, RZ, R142 ;  /* 0x000000ffff257224 */ /* 0x000fe200078e008e */
[----:B------:R-:W-:Y:S01]  /*5030*/  MOV R36, R141 ;  /* 0x0000008d00247202 */ /* 0x000fe20000000f00 */
[----:B------:R-:W-:Y:S01]  /*5040*/  IMAD.MOV.U32 R32, RZ, RZ, R143 ;  /* 0x000000ffff207224 */ /* 0x000fe200078e008f */
[----:B------:R-:W-:Y:S01]  /*5050*/  HMMA.16816.F32.BF16 R76, R8, R78, RZ ;  /* 0x0000004e084c723c */ /* 0x000fe200000418ff */
[----:B------:R-:W-:-:S03]  /*5060*/  IMAD.MOV.U32 R245, RZ, RZ, R140 ;  /* 0x000000fffff57224 */ /* 0x000fc600078e008c */
[----:B------:R-:W-:Y:S02]  /*5070*/  MOV R175, R32 ;  /* 0x0000002000af7202 */ /* 0x000fe40000000f00 */
[C---:B------:R-:W-:Y:S02]  /*5080*/  HMMA.16816.F32.BF16 R64, R8.reuse, R66, RZ ;  /* 0x000000420840723c */ /* 0x040fe400000418ff */
[----:B------:R-:W-:Y:S02]  /*5090*/  IMAD.MOV.U32 R21, RZ, RZ, R44 ;  /* 0x000000ffff157224 */ /* 0x000fe400078e002c */
[----:B------:R-:W-:Y:S02]  /*50a0*/  IMAD.MOV.U32 R20, RZ, RZ, R45 ;  /* 0x000000ffff147224 */ /* 0x000fe400078e002d */
[----:B------:R-:W-:Y:S01]  /*50b0*/  HMMA.16816.F32.BF16 R8, R8, R74, RZ ;  /* 0x0000004a0808723c */ /* 0x000fe200000418ff */
[----:B-1----:R-:W-:-:S04]  /*50c0*/  FFMA.FTZ R3, R167, UR6, -R2 ;  /* 0x00000006a7037c23 */ /* 0x002fc80008010802 */
[----:B------:R1:W-:Y:S01]  /*50d0*/  MUFU.EX2 R222, R3 ;  /* 0x0000000300de7308 */ /* 0x0003e20000000800 */
[C---:B------:R-:W-:Y:S06]  /*50e0*/  HMMA.16816.F32.BF16 R84, R4.reuse, R28, R84 ;  /* 0x0000001c0454723c */ /* 0x040fec0000041854 */
[----:B------:R-:W-:Y:S01]  /*50f0*/  HMMA.16816.F32.BF16 R88, R4, R60, R88 ;  /* 0x0000003c0458723c */ /* 0x000fe20000041858 */
[----:B------:R-:W-:Y:S01]  /*5100*/  IMAD.MOV.U32 R29, RZ, RZ, R46 ;  /* 0x000000ffff1d7224 */ /* 0x000fe200078e002e */
[----:B------:R-:W-:-:S04]  /*5110*/  MOV R28, R47 ;  /* 0x0000002f001c7202 */ /* 0x000fc80000000f00 */
[----:B------:R-:W-:Y:S01]  /*5120*/  HMMA.16816.F32.BF16 R44, R4, R26, R92 ;  /* 0x0000001a042c723c */ /* 0x000fe2000004185c */
[----:B------:R-:W3:Y:S01]  /*5130*/  LDSM.16.MT88.4 R24, [R230+0xd000] ;  /* 0x00d00000e618783b */ /* 0x000ee20000004200 */
[----:B-1----:R-:W-:-:S04]  /*5140*/  FFMA.FTZ R3, R165, UR6, -R2 ;  /* 0x00000006a5037c23 */ /* 0x002fc80008010802 */
[C---:B------:R-:W-:Y:S01]  /*5150*/  HMMA.16816.F32.BF16 R72, R4.reuse, R18, R56 ;  /* 0x000000120448723c */ /* 0x040fe20000041838 */
[----:B------:R-:W-:Y:S01]  /*5160*/  MOV R95, R55 ;  /* 0x00000037005f7202 */ /* 0x000fe20000000f00 */
[----:B------:R1:W4:Y:S01]  /*5170*/  MUFU.EX2 R223, R3 ;  /* 0x0000000300df7308 */ /* 0x0003220000000800 */
[----:B------:R-:W-:Y:S01]  /*5180*/  IMAD.MOV.U32 R94, RZ, RZ, R166 ;  /* 0x000000ffff5e7224 */ /* 0x000fe200078e00a6 */
[----:B------:R-:W3:Y:S01]  /*5190*/  LDSM.16.MT88.4 R16, [R229+0xd000] ;  /* 0x00d00000e510783b */ /* 0x000ee20000004200 */
[----:B------:R-:W-:Y:S01]  /*51a0*/  MOV R93, R144 ;  /* 0x00000090005d7202 */ /* 0x000fe20000000f00 */
[----:B------:R-:W-:Y:S01]  /*51b0*/  HMMA.16816.F32.BF16 R60, R4, R62, R80 ;  /* 0x0000003e043c723c */ /* 0x000fe20000041850 */
[----:B------:R-:W-:-:S05]  /*51c0*/  IMAD.MOV.U32 R92, RZ, RZ, R145 ;  /* 0x000000ffff5c7224 */ /* 0x000fca00078e0091 */
[C---:B------:R-:W-:Y:S01]  /*51d0*/  HMMA.16816.F32.BF16 R56, R4.reuse, R34, R64 ;  /* 0x000000220438723c */ /* 0x040fe20000041840 */
[----:B------:R-:W-:Y:S01]  /*51e0*/  MOV R82, R53 ;  /* 0x0000003500527202 */ /* 0x000fe20000000f00 */
[----:B------:R-:W-:Y:S01]  /*51f0*/  IMAD.MOV.U32 R83, RZ, RZ, R54 ;  /* 0x000000ffff537224 */ /* 0x000fe200078e0036 */
[----:B------:R-:W-:Y:S01]  /*5200*/  MOV R81, R28 ;  /* 0x0000001c00517202 */ /* 0x000fe20000000f00 */
[----:B------:R-:W-:Y:S02]  /*5210*/  IMAD.MOV.U32 R80, RZ, RZ, R29 ;  /* 0x000000ffff507224 */ /* 0x000fe400078e001d */
[C---:B------:R-:W-:Y:S01]  /*5220*/  HMMA.16816.F32.BF16 R96, R4.reuse, R22, R96 ;  /* 0x000000160460723c */ /* 0x040fe20000041860 */
[----:B-1----:R-:W-:Y:S01]  /*5230*/  FFMA.FTZ R3, R178, UR6, -R0 ;  /* 0x00000006b2037c23 */ /* 0x002fe20008010800 */
[----:B------:R-:W-:Y:S01]  /*5240*/  IMAD.MOV.U32 R178, RZ, RZ, R37 ;  /* 0x000000ffffb27224 */ /* 0x000fe200078e0025 */
[----:B------:R-:W-:Y:S02]  /*5250*/  MOV R37, R164 ;  /* 0x000000a400257202 */ /* 0x000fe40000000f00 */
[----:B------:R1:W-:Y:S01]  /*5260*/  MUFU.EX2 R212, R3 ;  /* 0x0000000300d47308 */ /* 0x0003e20000000800 */
[C---:B------:R-:W-:Y:S01]  /*5270*/  HMMA.16816.F32.BF16 R48, R4.reuse, R30, R76 ;  /* 0x0000001e0430723c */ /* 0x040fe2000004184c */
[----:B------:R-:W3:Y:S05]  /*5280*/  LDSM.16.MT88.4 R28, [R229+0xf000] ;  /* 0x00f00000e51c783b */ /* 0x000eea0000004200 */
[----:B------:R-:W-:Y:S01]  /*5290*/  HMMA.16816.F32.BF16 R64, R4, R38, R68 ;  /* 0x000000260440723c */ /* 0x000fe20000041844 */
[----:B------:R-:W-:-:S05]  /*52a0*/  IMAD.MOV.U32 R79, RZ, RZ, R158 ;  /* 0x000000ffff4f7224 */ /* 0x000fca00078e009e */
[----:B------:R-:W-:Y:S01]  /*52b0*/  HMMA.16816.F32.BF16 R52, R4, R42, R8 ;  /* 0x0000002a0434723c */ /* 0x000fe20000041808 */
[----:B-1----:R-:W-:Y:S01]  /*52c0*/  FFMA.FTZ R3, R173, UR6, -R0 ;  /* 0x00000006ad037c23 */ /* 0x002fe20008010800 */
[----:B------:R-:W-:-:S05]  /*52d0*/  MOV R173, R146 ;  /* 0x0000009200ad7202 */ /* 0x000fca0000000f00 */
[----:B--2---:R-:W-:Y:S01]  /*52e0*/  F2FP.BF16.F32.PACK_AB R8, R221, R220 ;  /* 0x000000dcdd08723e */ /* 0x004fe200000010ff */
[----:B------:R1:W2:Y:S01]  /*52f0*/  MUFU.EX2 R213, R3 ;  /* 0x0000000300d57308 */ /* 0x0002a20000000800 */
[----:B----4-:R-:W-:Y:S01]  /*5300*/  F2FP.BF16.F32.PACK_AB R10, R223, R222 ;  /* 0x000000dedf0a723e */ /* 0x010fe200000010ff */
        /* <DEDUP_REMOVED lines=8> */
[C---:B---3--:R-:W-:Y:S06]  /*5390*/  HMMA.16816.F32.BF16 R160, R8.reuse, R24, R160 ;  /* 0x0000001808a0723c */ /* 0x048fec00000418a0 */
[C---:B------:R-:W-:Y:S06]  /*53a0*/  HMMA.16816.F32.BF16 R148, R8.reuse, R16, R148 ;  /* 0x000000100894723c */ /* 0x040fec0000041894 */
[----:B------:R-:W-:Y:S01]  /*53b0*/  HMMA.16816.F32.BF16 R44, R8, R18, R44 ;  /* 0x00000012082c723c */ /* 0x000fe2000004182c */
[----:B-1----:R-:W-:Y:S01]  /*53c0*/  FFMA.FTZ R3, R176, UR6, -R13 ;  /* 0x00000006b0037c23 */ /* 0x002fe2000801080d */
[----:B------:R-:W-:-:S03]  /*53d0*/  IMAD.MOV.U32 R176, RZ, RZ, R147 ;  /* 0x000000ffffb07224 */ /* 0x000fc600078e0093 */
[----:B------:R1:W2:Y:S02]  /*53e0*/  MUFU.EX2 R143, R3 ;  /* 0x00000003008f7308 */ /* 0x0002a40000000800 */
[----:B-1----:R-:W-:Y:S01]  /*53f0*/  FFMA.FTZ R3, R177, UR6, -R13 ;  /* 0x00000006b1037c23 */ /* 0x002fe2000801080d */
[----:B--2---:R-:W-:Y:S02]  /*5400*/  F2FP.BF16.F32.PACK_AB R4, R143, R142 ;  /* 0x0000008e8f04723e */ /* 0x004fe400000010ff */
[----:B------:R-:W-:-:S03]  /*5410*/  MOV R177, R157 ;  /* 0x0000009d00b17202 */ /* 0x000fc60000000f00 */
[----:B------:R1:W-:Y:S02]  /*5420*/  MUFU.EX2 R141, R3 ;  /* 0x00000003008d7308 */ /* 0x0003e40000000800 */
[----:B-1----:R-:W-:-:S06]  /*5430*/  FFMA.FTZ R3, R179, UR6, -R13 ;  /* 0x00000006b3037c23 */ /* 0x002fcc000801080d */
        /* <DEDUP_REMOVED lines=9> */
[----:B-1----:R-:W-:-:S06]  /*54d0*/  FFMA.FTZ R3, R172, UR6, -R12 ;  /* 0x00000006ac037c23 */ /* 0x002fcc000801080c */
[----:B------:R-:W1:Y:S02]  /*54e0*/  MUFU.EX2 R139, R3 ;  /* 0x00000003008b7308 */ /* 0x000e640000000800 */
[----:B-1----:R-:W-:Y:S01]  /*54f0*/  F2FP.BF16.F32.PACK_AB R7, R139, R137 ;  /* 0x000000898b07723e */ /* 0x002fe200000010ff */
[----:B------:R-:W-:Y:S02]  /*5500*/  IMAD.MOV.U32 R3, RZ, RZ, R41 ;  /* 0x000000ffff037224 */ /* 0x000fe400078e0029 */
[----:B------:R-:W1:Y:S04]  /*5510*/  LDSM.16.MT88.4 R40, [R232+0xf000] ;  /* 0x00f00000e828783b */ /* 0x000e680000004200 */
[C---:B------:R-:W-:Y:S06]  /*5520*/  HMMA.16816.F32.BF16 R164, R4.reuse, R24, R188 ;  /* 0x0000001804a4723c */ /* 0x040fec00000418bc */
[C---:B------:R-:W-:Y:S01]  /*5530*/  HMMA.16816.F32.BF16 R68, R4.reuse, R28, R208 ;  /* 0x0000001c0444723c */ /* 0x040fe200000418d0 */
[----:B------:R-:W-:Y:S01]  /*5540*/  IMAD.MOV.U32 R25, RZ, RZ, R33 ;  /* 0x000000ffff197224 */ /* 0x000fe200078e0021 */
[----:B------:R-:W-:Y:S01]  /*5550*/  MOV R24, R183 ;  /* 0x000000b700187202 */ /* 0x000fe20000000f00 */
[----:B------:R-:W2:Y:S03]  /*5560*/  LDSM.16.MT88.4 R32, [R230+0xf000] ;  /* 0x00f00000e620783b */ /* 0x000ea60000004200 */
[----:B------:R-:W-:Y:S01]  /*5570*/  HMMA.16816.F32.BF16 R144, R4, R16, R184 ;  /* 0x000000100490723c */ /* 0x000fe200000418b8 */
[----:B------:R-:W-:Y:S01]  /*5580*/  IMAD.MOV.U32 R208, RZ, RZ, R92 ;  /* 0x000000ffffd07224 */ /* 0x000fe200078e005c */
[----:B------:R-:W-:Y:S01]  /*5590*/  MOV R209, R93 ;  /* 0x0000005d00d17202 */ /* 0x000fe20000000f00 */
[----:B------:R-:W-:Y:S01]  /*55a0*/  IMAD.MOV.U32 R210, RZ, RZ, R94 ;  /* 0x000000ffffd27224 */ /* 0x000fe200078e005e */
[----:B------:R-:W-:-:S03]  /*55b0*/  MOV R211, R95 ;  /* 0x0000005f00d37202 */ /* 0x000fc60000000f00 */
[----:B------:R-:W-:Y:S01]  /*55c0*/  IMAD.MOV.U32 R186, RZ, RZ, R21 ;  /* 0x000000ffffba7224 */ /* 0x000fe200078e0015 */
[----:B------:R-:W-:Y:S01]  /*55d0*/  MOV R187, R20 ;  /* 0x0000001400bb7202 */ /* 0x000fe20000000f00 */
[----:B------:R-:W-:Y:S01]  /*55e0*/  IMAD.MOV.U32 R185, RZ, RZ, R159 ;  /* 0x000000ffffb97224 */ /* 0x000fe200078e009f */
[----:B------:R-:W3:Y:S01]  /*55f0*/  LDSM.16.MT88.4 R20, [R232+0xd000] ;  /* 0x00d00000e814783b */ /* 0x000ee20000004200 */
[----:B------:R-:W-:Y:S02]  /*5600*/  MOV R184, R156 ;  /* 0x0000009c00b87202 */ /* 0x000fe40000000f00 */
[C---:B------:R-:W-:Y:S01]  /*5610*/  HMMA.16816.F32.BF16 R156, R4.reuse, R18, R120 ;  /* 0x00000012049c723c */ /* 0x040fe20000041878 */
[----:B------:R-:W4:Y:S05]  /*5620*/  LDSM.16.MT88.4 R16, [R231+0xd000] ;  /* 0x00d00000e710783b */ /* 0x000f2a0000004200 */
[C---:B-1----:R-:W-:Y:S07]  /*5630*/  HMMA.16816.F32.BF16 R120, R4.reuse, R40, R152 ;  /* 0x000000280478723c */ /* 0x042fee0000041898 */
[----:B------:R-:W-:Y:S01]  /*5640*/  IMAD.MOV.U32 R155, RZ, RZ, R24 ;  /* 0x000000ffff9b7224 */ /* 0x000fe200078e0018 */
[C---:B--2---:R-:W-:Y:S06]  /*5650*/  HMMA.16816.F32.BF16 R92, R4.reuse, R32, R192 ;  /* 0x00000020045c723c */ /* 0x044fec00000418c0 */
[C---:B------:R-:W-:Y:S01]  /*5660*/  HMMA.16816.F32.BF16 R104, R4.reuse, R34, R104 ;  /* 0x000000220468723c */ /* 0x040fe20000041868 */
[----:B------:R-:W-:Y:S01]  /*5670*/  IMAD.MOV.U32 R194, RZ, RZ, R36 ;  /* 0x000000ffffc27224 */ /* 0x000fe200078e0024 */
[----:B------:R-:W-:Y:S01]  /*5680*/  MOV R195, R37 ;  /* 0x0000002500c37202 */ /* 0x000fe20000000f00 */
[----:B------:R-:W-:Y:S01]  /*5690*/  IMAD.MOV.U32 R192, RZ, RZ, R178 ;  /* 0x000000ffffc07224 */ /* 0x000fe200078e00b2 */
[----:B------:R-:W1:Y:S01]  /*56a0*/  LDSM.16.MT88.4 R36, [R231+0xf000] ;  /* 0x00f00000e724783b */ /* 0x000e620000004200 */
[----:B------:R-:W-:Y:S01]  /*56b0*/  MOV R193, R175 ;  /* 0x000000af00c17202 */ /* 0x000fe20000000f00 */
[----:B------:R-:W-:Y:S01]  /*56c0*/  IMAD.MOV.U32 R152, RZ, RZ, R194 ;  /* 0x000000ffff987224 */ /* 0x000fe200078e00c2 */
[----:B---3--:R-:W-:Y:S01]  /*56d0*/  HMMA.16816.F32.BF16 R180, R4, R20, R216 ;  /* 0x0000001404b4723c */ /* 0x008fe200000418d8 */
[----:B------:R-:W-:Y:S01]  /*56e0*/  IMAD.MOV.U32 R153, RZ, RZ, R192 ;  /* 0x000000ffff997224 */ /* 0x000fe200078e00c0 */
[----:B------:R-:W-:-:S04]  /*56f0*/  MOV R154, R193 ;  /* 0x000000c1009a7202 */ /* 0x000fc80000000f00 */
[C---:B----4-:R-:W-:Y:S01]  /*5700*/  HMMA.16816.F32.BF16 R196, R4.reuse, R16, R196 ;  /* 0x0000001004c4723c */ /* 0x050fe200000418c4 */
[----:B------:R-:W-:Y:S01]  /*5710*/  MOV R217, R177 ;  /* 0x000000b100d97202 */ /* 0x000fe20000000f00 */
[----:B------:R-:W-:Y:S01]  /*5720*/  IMAD.MOV.U32 R218, RZ, RZ, R176 ;  /* 0x000000ffffda7224 */ /* 0x000fe200078e00b0 */
[----:B------:R-:W-:Y:S01]  /*5730*/  MOV R219, R173 ;  /* 0x000000ad00db7202 */ /* 0x000fe20000000f00 */
[----:B------:R-:W-:Y:S02]  /*5740*/  IMAD.MOV.U32 R216, RZ, RZ, R79 ;  /* 0x000000ffffd87224 */ /* 0x000fe400078e004f */
[C---:B------:R-:W-:Y:S06]  /*5750*/  HMMA.16816.F32.BF16 R176, R4.reuse, R42, R112 ;  /* 0x0000002a04b0723c */ /* 0x040fec0000041870 */
[----:B------:R-:W-:Y:S01]  /*5760*/  HMMA.16816.F32.BF16 R172, R4, R26, R128 ;  /* 0x0000001a04ac723c */ /* 0x000fe20000041880 */
[----:B------:R-:W-:-:S02]  /*5770*/  IMAD.MOV.U32 R112, RZ, RZ, R3 ;  /* 0x000000ffff707224 */ /* 0x000fc400078e0003 */
[----:B------:R-:W-:Y:S01]  /*5780*/  FFMA.FTZ R3, R203, UR6, -R2 ;  /* 0x00000006cb037c23 */ /* 0x000fe20008010802 */
[----:B------:R-:W-:Y:S01]  /*5790*/  MOV R113, R243 ;  /* 0x000000f300717202 */ /* 0x000fe20000000f00 */
[----:B------:R-:W-:Y:S01]  /*57a0*/  IMAD.MOV.U32 R115, RZ, RZ, R216 ;  /* 0x000000ffff737224 */ /* 0x000fe200078e00d8 */
[----:B------:R-:W-:Y:S01]  /*57b0*/  MOV R114, R217 ;  /* 0x000000d900727202 */ /* 0x000fe20000000f00 */
[----:B------:R2:W-:Y:S01]  /*57c0*/  MUFU.EX2 R24, R3 ;  /* 0x0000000300187308 */ /* 0x0005e20000000800 */
[C---:B------:R-:W-:Y:S01]  /*57d0*/  HMMA.16816.F32.BF16 R188, R4.reuse, R22, R124 ;  /* 0x0000001604bc723c */ /* 0x040fe2000004187c */
[----:B------:R-:W-:Y:S01]  /*57e0*/  MOV R130, R25 ;  /* 0x0000001900827202 */ /* 0x000fe20000000f00 */
[----:B------:R-:W-:Y:S01]  /*57f0*/  IMAD.MOV.U32 R128, RZ, RZ, R218 ;  /* 0x000000ffff807224 */ /* 0x000fe200078e00da */
[----:B------:R-:W-:Y:S02]  /*5800*/  MOV R129, R219 ;  /* 0x000000db00817202 */ /* 0x000fe40000000f00 */
[----:B------:R-:W-:Y:S01]  /*5810*/  MOV R131, R195 ;  /* 0x000000c300837202 */ /* 0x000fe20000000f00 */
[C---:B------:R-:W-:Y:S06]  /*5820*/  HMMA.16816.F32.BF16 R204, R4.reuse, R18, R204 ;  /* 0x0000001204cc723c */ /* 0x040fec00000418cc */
[----:B-1----:R-:W-:Y:S01]  /*5830*/  HMMA.16816.F32.BF16 R224, R4, R36, R224 ;  /* 0x0000002404e0723c */ /* 0x002fe200000418e0 */
[----:B--2---:R-:W-:-:S05]  /*5840*/  FFMA.FTZ R3, R202, UR6, -R2 ;  /* 0x00000006ca037c23 */ /* 0x004fca0008010802 */
[C---:B------:R-:W-:Y:S01]  /*5850*/  HMMA.16816.F32.BF16 R76, R4.reuse, R30, R116 ;  /* 0x0000001e044c723c */ /* 0x040fe20000041874 */
[----:B------:R1:W2:Y:S05]  /*5860*/  MUFU.EX2 R25, R3 ;  /* 0x0000000300197308 */ /* 0x0002aa0000000800 */
        /* <DEDUP_REMOVED lines=8> */
[----:B------:R-:W-:-:S03]  /*58f0*/  IMAD.MOV.U32 R7, RZ, RZ, R240 ;  /* 0x000000ffff077224 */ /* 0x000fc600078e00f0 */
[C---:B------:R-:W-:Y:S01]  /*5900*/  HMMA.16816.F32.BF16 R240, R8.reuse, R26, R96 ;  /* 0x0000001a08f0723c */ /* 0x040fe20000041860 */
[--C-:B-1----:R-:W-:Y:S01]  /*5910*/  FFMA.FTZ R3, R201, UR6, -R2.reuse ;  /* 0x00000006c9037c23 */ /* 0x102fe20008010802 */
[----:B------:R-:W-:Y:S01]  /*5920*/  FFMA.FTZ R2, R5, UR6, -R2 ;  /* 0x0000000605027c23 */ /* 0x000fe20008010802 */
[----:B------:R-:W-:Y:S01]  /*5930*/  IMAD.MOV.U32 R127, RZ, RZ, R224 ;  /* 0x000000ffff7f7224 */ /* 0x000fe200078e00e0 */
[----:B------:R-:W-:Y:S01]  /*5940*/  MOV R126, R225 ;  /* 0x000000e1007e7202 */ /* 0x000fe20000000f00 */
[----:B------:R-:W-:Y:S01]  /*5950*/  IMAD.MOV.U32 R125, RZ, RZ, R226 ;  /* 0x000000ffff7d7224 */ /* 0x000fe200078e00e2 */
[----:B------:R1:W-:Y:S01]  /*5960*/  MUFU.EX2 R26, R2 ;  /* 0x00000002001a7308 */ /* 0x0003e20000000800 */
[----:B------:R-:W-:Y:S01]  /*5970*/  MOV R124, R227 ;  /* 0x000000e3007c7202 */ /* 0x000fe20000000f00 */
[C---:B------:R-:W-:Y:S01]  /*5980*/  HMMA.16816.F32.BF16 R192, R8.reuse, R16, R88 ;  /* 0x0000001008c0723c */ /* 0x040fe20000041858 */
[----:B------:R-:W-:Y:S01]  /*5990*/  MOV R5, R6 ;  /* 0x0000000600057202 */ /* 0x000fe20000000f00 */
[----:B------:R-:W-:Y:S01]  /*59a0*/  IMAD.MOV.U32 R6, RZ, RZ, R7 ;  /* 0x000000ffff067224 */ /* 0x000fe200078e0007 */
[----:B------:R-:W-:Y:S01]  /*59b0*/  MOV R7, R112 ;  /* 0x0000007000077202 */ /* 0x000fe20000000f00 */
[----:B------:R-:W-:Y:S01]  /*59c0*/  IMAD.MOV.U32 R112, RZ, RZ, R113 ;  /* 0x000000ffff707224 */ /* 0x000fe200078e0071 */
[----:B------:R-:W-:Y:S01]  /*59d0*/  MOV R113, R114 ;  /* 0x0000007200717202 */ /* 0x000fe20000000f00 */
[C---:B------:R-:W-:Y:S01]  /*59e0*/  HMMA.16816.F32.BF16 R224, R8.reuse, R20, R108 ;  /* 0x0000001408e0723c */ /* 0x040fe2000004186c */
[----:B------:R-:W-:Y:S01]  /*59f0*/  IMAD.MOV.U32 R114, RZ, RZ, R115 ;  /* 0x000000ffff727224 */ /* 0x000fe200078e0073 */
[----:B------:R-:W-:Y:S01]  /*5a00*/  MOV R115, R116 ;  /* 0x0000007400737202 */ /* 0x000fe20000000f00 */
[----:B------:R-:W-:Y:S01]  /*5a10*/  IMAD.MOV.U32 R116, RZ, RZ, R117 ;  /* 0x000000ffff747224 */ /* 0x000fe200078e0075 */
[----:B------:R-:W-:Y:S01]  /*5a20*/  MOV R117, R118 ;  /* 0x0000007600757202 */ /* 0x000fe20000000f00 */
[----:B------:R-:W-:Y:S01]  /*5a30*/  IMAD.MOV.U32 R118, RZ, RZ, R119 ;  /* 0x000000ffff767224 */ /* 0x000fe200078e0077 */
[----:B------:R-:W-:Y:S01]  /*5a40*/  MOV R119, R131 ;  /* 0x0000008300777202 */ /* 0x000fe20000000f00 */
[----:B------:R-:W-:Y:S01]  /*5a50*/  IMAD.MOV.U32 R131, RZ, RZ, R245 ;  /* 0x000000ffff837224 */ /* 0x000fe200078e00f5 */
[C---:B------:R-:W-:Y:S01]  /*5a60*/  HMMA.16816.F32.BF16 R208, R8.reuse, R18, R60 ;  /* 0x0000001208d0723c */ /* 0x040fe2000004183c */
[--C-:B-1----:R-:W-:Y:S01]  /*5a70*/  FFMA.FTZ R2, R200, UR6, -R0.reuse ;  /* 0x00000006c8027c23 */ /* 0x102fe20008010800 */
[----:B------:R-:W3:Y:S01]  /*5a80*/  LDL.LU R245, [R1+0x70] ;  /* 0x0000700001f57983 */ /* 0x000ee20000300800 */
[----:B------:R-:W-:Y:S03]  /*5a90*/  MUFU.EX2 R27, R3 ;  /* 0x00000003001b7308 */ /* 0x000fe60000000800 */
[----:B------:R-:W-:Y:S01]  /*5aa0*/  HMMA.16816.F32.BF16 R60, R8, R28, R84 ;  /* 0x0000001c083c723c */ /* 0x000fe20000041854 */
[----:B------:R-:W-:Y:S04]  /*5ab0*/  LDSM.16.MT88.4 R200, [R231+0xd800] ;  /* 0x00d80000e7c8783b */ /* 0x000fe80000004200 */
[----:B------:R1:W-:Y:S02]  /*5ac0*/  MUFU.EX2 R20, R2 ;  /* 0x0000000200147308 */ /* 0x0003e40000000800 */
[----:B-1----:R-:W-:-:S06]  /*5ad0*/  FFMA.FTZ R2, R15, UR6, -R0 ;  /* 0x000000060f027c23 */ /* 0x002fcc0008010800 */
[----:B------:R1:W4:Y:S02]  /*5ae0*/  MUFU.EX2 R22, R2 ;  /* 0x0000000200167308 */ /* 0x0003240000000800 */
[--C-:B-1----:R-:W-:Y:S01]  /*5af0*/  FFMA.FTZ R2, R14, UR6, -R0.reuse ;  /* 0x000000060e027c23 */ /* 0x102fe20008010800 */
[----:B------:R-:W-:Y:S01]  /*5b00*/  FFMA.FTZ R0, R5, UR6, -R0 ;  /* 0x0000000605007c23 */ /* 0x000fe20008010800 */
[----:B------:R-:W-:Y:S01]  /*5b10*/  MOV R5, R6 ;  /* 0x0000000600057202 */ /* 0x000fe20000000f00 */
[----:B------:R-:W-:Y:S01]  /*5b20*/  IMAD.MOV.U32 R6, RZ, RZ, R7 ;  /* 0x000000ffff067224 */ /* 0x000fe200078e0007 */
[----:B------:R-:W-:Y:S01]  /*5b30*/  MOV R7, R112 ;  /* 0x0000007000077202 */ /* 0x000fe20000000f00 */
[----:B------:R-:W-:Y:S01]  /*5b40*/  IMAD.MOV.U32 R112, RZ, RZ, R113 ;  /* 0x000000ffff707224 */ /* 0x000fe200078e0071 */
[----:B------:R1:W-:Y:S01]  /*5b50*/  MUFU.EX2 R21, R0 ;  /* 0x0000000000157308 */ /* 0x0003e20000000800 */
        /* <DEDUP_REMOVED lines=9> */
[----:B-1----:R-:W-:Y:S01]  /*5bf0*/  FFMA.FTZ R0, R5, UR6, -R13 ;  /* 0x0000000605007c23 */ /* 0x002fe2000801080d */
        /* <DEDUP_REMOVED lines=17> */
[----:B------:R1:W-:Y:S01]  /*5d10*/  MUFU.EX2 R16, R0 ;  /* 0x0000000000107308 */ /* 0x0003e20000000800 */
[----:B------:R-:W-:Y:S01]  /*5d20*/  IMAD.MOV.U32 R131, RZ, RZ, R152 ;  /* 0x000000ffff837224 */ /* 0x000fe200078e0098 */
[----:B------:R-:W-:Y:S01]  /*5d30*/  MOV R187, R80 ;  /* 0x0000005000bb7202 */ /* 0x000fe20000000f00 */
[----:B------:R-:W-:Y:S01]  /*5d40*/  IMAD.MOV.U32 R80, RZ, RZ, R81 ;  /* 0x000000ffff507224 */ /* 0x000fe200078e0051 */
[----:B------:R-:W-:Y:S01]  /*5d50*/  MOV R152, R153 ;  /* 0x0000009900987202 */ /* 0x000fe20000000f00 */
[----:B------:R-:W-:Y:S01]  /*5d60*/  IMAD.MOV.U32 R153, RZ, RZ, R154 ;  /* 0x000000ffff997224 */ /* 0x000fe200078e009a */
[----:B------:R-:W-:-:S02]  /*5d70*/  MOV R81, R246 ;  /* 0x000000f600517202 */ /* 0x000fc40000000f00 */
[----:B------:R-:W-:Y:S01]  /*5d80*/  MOV R154, R155 ;  /* 0x0000009b009a7202 */ /* 0x000fe20000000f00 */
[----:B------:R-:W-:Y:S01]  /*5d90*/  IMAD.MOV.U32 R155, RZ, RZ, R186 ;  /* 0x000000ffff9b7224 */ /* 0x000fe200078e00ba */
[----:B------:R-:W-:Y:S01]  /*5da0*/  MOV R186, R187 ;  /* 0x000000bb00ba7202 */ /* 0x000fe20000000f00 */
[----:B------:R-:W-:Y:S02]  /*5db0*/  IMAD.MOV.U32 R187, RZ, RZ, R80 ;  /* 0x000000ffffbb7224 */ /* 0x000fe400078e0050 */
[----:B-1----:R-:W-:Y:S01]  /*5dc0*/  FFMA.FTZ R0, R5, UR6, -R13 ;  /* 0x0000000605007c23 */ /* 0x002fe2000801080d */
        /* <DEDUP_REMOVED lines=11> */
[----:B------:R-:W2:Y:S01]  /*5e80*/  LDL.LU R246, [R1+0x6c] ;  /* 0x00006c0001f67983 */ /* 0x000ea20000300800 */
[----:B------:R-:W-:Y:S01]  /*5e90*/  IMAD.MOV.U32 R83, RZ, RZ, R252 ;  /* 0x000000ffff537224 */ /* 0x000fe200078e00fc */
[----:B------:R-:W-:Y:S01]  /*5ea0*/  MOV R118, R119 ;  /* 0x0000007700767202 */ /* 0x000fe20000000f00 */
[----:B------:R-:W-:Y:S01]  /*5eb0*/  IMAD.MOV.U32 R119, RZ, RZ, R130 ;  /* 0x000000ffff777224 */ /* 0x000fe200078e0082 */
[----:B------:R-:W4:Y:S01]  /*5ec0*/  LDL.LU R252, [R1+0x68] ;  /* 0x0000680001fc7983 */ /* 0x000f220000300800 */
        /* <DEDUP_REMOVED lines=12> */
[----:B------:R-:W-:-:S02]  /*5f90*/  MOV R171, R244 ;  /* 0x000000f400ab7202 */ /* 0x000fc40000000f00 */
[----:B------:R-:W3:Y:S01]  /*5fa0*/  LDL.LU R244, [R1+0x64] ;  /* 0x0000640001f47983 */ /* 0x000ee20000300800 */
        /* <DEDUP_REMOVED lines=11> */
[----:B------:R1:W5:Y:S01]  /*6060*/  LDL.LU R133, [R1+0x60] ;  /* 0x0000600001857983 */ /* 0x0003620000300800 */
[----:B------:R-:W-:Y:S01]  /*6070*/  MOV R99, R7 ;  /* 0x0000000700637202 */ /* 0x000fe20000000f00 */
[----:B------:R-:W-:Y:S01]  /*6080*/  IMAD.MOV.U32 R6, RZ, RZ, R134 ;  /* 0x000000ffff067224 */ /* 0x000fe200078e0086 */
[----:B------:R-:W-:Y:S01]  /*6090*/  MOV R7, R239 ;  /* 0x000000ef00077202 */ /* 0x000fe20000000f00 */
[----:B------:R1:W5:Y:S04]  /*60a0*/  LDL.LU R134, [R1+0x5c] ;  /* 0x00005c0001867983 */ /* 0x0003680000300800 */
[----:B------:R-:W3:Y:S01]  /*60b0*/  LDL.LU R239, [R1+0x58] ;  /* 0x0000580001ef7983 */ /* 0x000ee20000300800 */
[----:B------:R4:W1:Y:S01]  /*60c0*/  MUFU.EX2 R17, R0 ;  /* 0x0000000000117308 */ /* 0x0008620000000800 */
[----:B------:R-:W-:Y:S01]  /*60d0*/  MOV R109, R117 ;  /* 0x00000075006d7202 */ /* 0x000fe20000000f00 */
[----:B------:R-:W-:Y:S01]  /*60e0*/  IMAD.MOV.U32 R117, RZ, RZ, R154 ;  /* 0x000000ffff757224 */ /* 0x000fe200078e009a */
[----:B------:R-:W-:Y:S01]  /*60f0*/  MOV R97, R131 ;  /* 0x0000008300617202 */ /* 0x000fe20000000f00 */
[----:B------:R-:W-:Y:S01]  /*6100*/  IMAD.MOV.U32 R131, RZ, RZ, R152 ;  /* 0x000000ffff837224 */ /* 0x000fe200078e0098 */
[----:B------:R-:W-:Y:S01]  /*6110*/  MOV R118, R155 ;  /* 0x0000009b00767202 */ /* 0x000fe20000000f00 */
[----:B------:R-:W-:-:S02]  /*6120*/  IMAD.MOV.U32 R96, RZ, RZ, R130 ;  /* 0x000000ffff607224 */ /* 0x000fc400078e0082 */
[----:B------:R-:W-:Y:S01]  /*6130*/  MUFU.EX2 R23, R2 ;  /* 0x0000000200177308 */ /* 0x000fe20000000800 */
[----:B------:R-:W-:Y:S01]  /*6140*/  IMAD.MOV.U32 R4, RZ, RZ, R82 ;  /* 0x000000ffff047224 */ /* 0x000fe200078e0052 */
[----:B------:R-:W-:Y:S01]  /*6150*/  MOV R75, R97 ;  /* 0x00000061004b7202 */ /* 0x000fe20000000f00 */
[----:B------:R-:W-:Y:S02]  /*6160*/  IMAD.MOV.U32 R74, RZ, RZ, R96 ;  /* 0x000000ffff4a7224 */ /* 0x000fe400078e0060 */
[----:B------:R-:W-:Y:S01]  /*6170*/  IMAD.MOV.U32 R96, RZ, RZ, R4 ;  /* 0x000000ffff607224 */ /* 0x000fe200078e0004 */
[----:B------:R-:W-:Y:S01]  /*6180*/  HMMA.16816.F32.BF16 R84, R8, R32, R100 ;  /* 0x000000200854723c */ /* 0x000fe20000041864 */
[----:B------:R-:W-:Y:S01]  /*6190*/  IMAD.MOV.U32 R4, RZ, RZ, R128 ;  /* 0x000000ffff047224 */ /* 0x000fe200078e0080 */
[----:B------:R-:W-:Y:S01]  /*61a0*/  MOV R108, R111 ;  /* 0x0000006f006c7202 */ /* 0x000fe20000000f00 */
[----:B------:R-:W-:-:S03]  /*61b0*/  IMAD.MOV.U32 R128, RZ, RZ, R247 ;  /* 0x000000ffff807224 */ /* 0x000fc600078e00f7 */
[C---:B------:R-:W-:Y:S01]  /*61c0*/  HMMA.16816.F32.BF16 R100, R8.reuse, R40, R72 ;  /* 0x000000280864723c */ /* 0x040fe20000041848 */
[----:B------:R-:W-:Y:S01]  /*61d0*/  IMAD.MOV.U32 R111, RZ, RZ, R98 ;  /* 0x000000ffff6f7224 */ /* 0x000fe200078e0062 */
[----:B------:R-:W-:Y:S01]  /*61e0*/  MOV R130, R187 ;  /* 0x000000bb00827202 */ /* 0x000fe20000000f00 */
[----:B------:R-:W-:Y:S01]  /*61f0*/  IMAD.MOV.U32 R81, RZ, RZ, R169 ;  /* 0x000000ffff517224 */ /* 0x000fe200078e00a9 */
[----:B------:R-:W-:Y:S01]  /*6200*/  MOV R82, R171 ;  /* 0x000000ab00527202 */ /* 0x000fe20000000f00 */
[----:B------:R1:W5:Y:S02]  /*6210*/  LDL.LU R247, [R1+0x54] ;  /* 0x0000540001f77983 */ /* 0x0003640000300800 */
[----:B------:R-:W-:Y:S01]  /*6220*/  IMAD.MOV.U32 R75, RZ, RZ, R110 ;  /* 0x000000ffff4b7224 */ /* 0x000fe200078e006e */
[----:B------:R-:W-:Y:S01]  /*6230*/  HMMA.16816.F32.BF16 R48, R8, R30, R48 ;  /* 0x0000001e0830723c */ /* 0x000fe20000041830 */
[----:B------:R-:W-:Y:S02]  /*6240*/  MOV R80, R170 ;  /* 0x000000aa00507202 */ /* 0x000fe40000000f00 */
[----:B------:R-:W-:-:S03]  /*6250*/  MOV R90, R111 ;  /* 0x0000006f005a7202 */ /* 0x000fc60000000f00 */
[C---:B------:R-:W-:Y:S06]  /*6260*/  HMMA.16816.F32.BF16 R56, R8.reuse, R34, R56 ;  /* 0x000000220838723c */ /* 0x040fec0000041838 */
[C---:B------:R-:W-:Y:S06]  /*6270*/  HMMA.16816.F32.BF16 R64, R8.reuse, R42, R64 ;  /* 0x0000002a0840723c */ /* 0x040fec0000041840 */
[----:B------:R-:W-:Y:S01]  /*6280*/  HMMA.16816.F32.BF16 R52, R8, R38, R52 ;  /* 0x000000260834723c */ /* 0x000fe20000041834 */
[----:B------:R-:W-:-:S02]  /*6290*/  IMAD.MOV.U32 R187, RZ, RZ, R168 ;  /* 0x000000ffffbb7224 */ /* 0x000fc400078e00a8 */
[----:B------:R-:W-:Y:S04]  /*62a0*/  LDSM.16.MT88.4 R168, [R230+0xd800] ;  /* 0x00d80000e6a8783b */ /* 0x000fe80000004200 */
[----:B------:R-:W-:Y:S01]  /*62b0*/  IMAD.MOV.U32 R39, RZ, RZ, R80 ;  /* 0x000000ffff277224 */ /* 0x000fe200078e0050 */
[----:B------:R-:W-:Y:S01]  /*62c0*/  MOV R38, R81 ;  /* 0x0000005100267202 */ /* 0x000fe20000000f00 */
[----:B------:R-:W-:Y:S01]  /*62d0*/  IMAD.MOV.U32 R43, RZ, RZ, R184 ;  /* 0x000000ffff2b7224 */ /* 0x000fe200078e00b8 */
[----:B------:R-:W-:Y:S01]  /*62e0*/  MOV R42, R185 ;  /* 0x000000b9002a7202 */ /* 0x000fe20000000f00 */
[----:B----4-:R-:W-:-:S04]  /*62f0*/  FFMA.FTZ R0, R252, UR6, -R13 ;  /* 0x00000006fc007c23 */ /* 0x010fc8000801080d */
[----:B------:R4:W-:Y:S02]  /*6300*/  MUFU.EX2 R18, R0 ;  /* 0x0000000000127308 */ /* 0x0009e40000000800 */
[----:B----4-:R-:W-:Y:S01]  /*6310*/  FFMA.FTZ R0, R5, UR6, -R13 ;  /* 0x0000000605007c23 */ /* 0x010fe2000801080d */
[----:B------:R-:W-:Y:S01]  /*6320*/  IMAD.MOV.U32 R5, RZ, RZ, R112 ;  /* 0x000000ffff057224 */ /* 0x000fe200078e0070 */
[----:B------:R-:W-:Y:S01]  /*6330*/  MOV R112, R113 ;  /* 0x0000007100707202 */ /* 0x000fe20000000f00 */
[----:B------:R-:W-:Y:S01]  /*6340*/  IMAD.MOV.U32 R113, RZ, RZ, R114 ;  /* 0x000000ffff717224 */ /* 0x000fe200078e0072 */
[----:B------:R-:W-:Y:S01]  /*6350*/  MOV R114, R115 ;  /* 0x0000007300727202 */ /* 0x000fe20000000f00 */
[----:B------:R-:W-:Y:S01]  /*6360*/  IMAD.MOV.U32 R115, RZ, RZ, R116 ;  /* 0x000000ffff737224 */ /* 0x000fe200078e0074 */
[----:B------:R-:W-:Y:S01]  /*6370*/  MOV R116, R153 ;  /* 0x0000009900747202 */ /* 0x000fe20000000f00 */
[----:B------:R3:W-:Y:S01]  /*6380*/  MUFU.EX2 R19, R0 ;  /* 0x0000000000137308 */ /* 0x0007e20000000800 */
[----:B------:R-:W4:Y:S01]  /*6390*/  LDSM.16.MT88.4 R152, [R229+0xd800] ;  /* 0x00d80000e598783b */ /* 0x000f220000004200 */
[--C-:B--2---:R-:W-:Y:S01]  /*63a0*/  FFMA.FTZ R2, R246, UR6, -R12.reuse ;  /* 0x00000006f6027c23 */ /* 0x104fe2000801080c */
[----:B---3--:R-:W-:-:S05]  /*63b0*/  FFMA.FTZ R0, R244, UR6, -R12 ;  /* 0x00000006f4007c23 */ /* 0x008fca000801080c */
[----:B------:R2:W-:Y:S01]  /*63c0*/  MUFU.EX2 R15, R0 ;  /* 0x00000000000f7308 */ /* 0x0005e20000000800 */
[----:B------:R-:W-:Y:S02]  /*63d0*/  MOV R97, R5 ;  /* 0x0000000500617202 */ /* 0x000fe40000000f00 */
[----:B------:R-:W-:-:S05]  /*63e0*/  MOV R5, R129 ;  /* 0x0000008100057202 */ /* 0x000fca0000000f00 */
[----:B------:R-:W3:Y:S01]  /*63f0*/  MUFU.EX2 R13, R2 ;  /* 0x00000002000d7308 */ /* 0x000ee20000000800 */
[----:B--2---:R-:W-:-:S07]  /*6400*/  FFMA.FTZ R0, R245, UR6, -R12 ;  /* 0x00000006f5007c23 */ /* 0x004fce000801080c */
[----:B------:R2:W-:Y:S01]  /*6410*/  MUFU.EX2 R14, R0 ;  /* 0x00000000000e7308 */ /* 0x0005e20000000800 */
[----:B------:R-:W-:Y:S02]  /*6420*/  MOV R129, R238 ;  /* 0x000000ee00817202 */ /* 0x000fe40000000f00 */
[----:B------:R-:W-:Y:S01]  /*6430*/  MOV R110, R97 ;  /* 0x00000061006e7202 */ /* 0x000fe20000000f00 */
[----:B------:R-:W-:Y:S02]  /*6440*/  IMAD.MOV.U32 R97, RZ, RZ, R4 ;  /* 0x000000ffff617224 */ /* 0x000fe400078e0004 */
[----:B--2---:R-:W-:Y:S01]  /*6450*/  FFMA.FTZ R0, R109, UR6, -R12 ;  /* 0x000000066d007c23 */ /* 0x004fe2000801080c */
[----:B------:R-:W-:Y:S01]  /*6460*/  MOV R98, R5 ;  /* 0x0000000500627202 */ /* 0x000fe20000000f00 */
[----:B------:R-:W-:Y:S01]  /*6470*/  HMMA.16816.F32.BF16 R116, R8, R36, R116 ;  /* 0x000000240874723c */ /* 0x000fe20000041874 */
[----:B------:R-:W-:Y:S01]  /*6480*/  IMAD.MOV.U32 R3, RZ, RZ, R112 ;  /* 0x000000ffff037224 */ /* 0x000fe200078e0070 */
[----:B------:R2:W4:Y:S01]  /*6490*/  MUFU.EX2 R12, R0 ;  /* 0x00000000000c7308 */ /* 0x0005220000000800 */
        /* <DEDUP_REMOVED lines=27> */
[----:B------:R-:W-:Y:S01]  /*6650*/  F2FP.BF16.F32.PACK_AB R128, R25, R24 ;  /* 0x000000181980723e */ /* 0x000fe200000010ff */
[----:B------:R-:W-:Y:S01]  /*6660*/  IMAD.MOV.U32 R40, RZ, RZ, R114 ;  /* 0x000000ffff287224 */ /* 0x000fe200078e0072 */
[----:B------:R-:W-:Y:S01]  /*6670*/  F2FP.BF16.F32.PACK_AB R129, R22, R20 ;  /* 0x000000141681723e */ /* 0x000fe200000010ff */
[----:B------:R4:W5:Y:S01]  /*6680*/  LDL.LU R238, [R1+0x50] ;  /* 0x0000500001ee7983 */ /* 0x0009620000300800 */
[----:B-1----:R-:W-:-:S02]  /*6690*/  F2FP.BF16.F32.PACK_AB R124, R17, R16 ;  /* 0x00000010117c723e */ /* 0x002fc400000010ff */
[----:B---3--:R-:W-:Y:S02]  /*66a0*/  F2FP.BF16.F32.PACK_AB R125, R13, R15 ;  /* 0x0000000f0d7d723e */ /* 0x008fe400000010ff */
[----:B------:R-:W-:Y:S01]  /*66b0*/  F2FP.BF16.F32.PACK_AB R131, R21, R23 ;  /* 0x000000171583723e */ /* 0x000fe200000010ff */
[----:B------:R-:W-:Y:S01]  /*66c0*/  IMAD.MOV.U32 R8, RZ, RZ, R82 ;  /* 0x000000ffff087224 */ /* 0x000fe200078e0052 */
[----:B------:R-:W-:Y:S01]  /*66d0*/  F2FP.BF16.F32.PACK_AB R130, R26, R27 ;  /* 0x0000001b1a82723e */ /* 0x000fe200000010ff */
[----:B------:R-:W-:Y:S01]  /*66e0*/  IMAD.MOV.U32 R89, RZ, RZ, R110 ;  /* 0x000000ffff597224 */ /* 0x000fe200078e006e */
[----:B------:R-:W-:Y:S02]  /*66f0*/  F2FP.BF16.F32.PACK_AB R126, R19, R18 ;  /* 0x00000012137e723e */ /* 0x000fe400000010ff */
[----:B--2---:R-:W-:Y:S01]  /*6700*/  MOV R0, R83 ;  /* 0x0000005300007202 */ /* 0x004fe20000000f00 */
[----:B------:R-:W-:Y:S01]  /*6710*/  IMAD.MOV.U32 R252, RZ, RZ, R108 ;  /* 0x000000fffffc7224 */ /* 0x000fe200078e006c */
[----:B----4-:R-:W-:Y:S01]  /*6720*/  F2FP.BF16.F32.PACK_AB R127, R12, R14 ;  /* 0x0000000e0c7f723e */ /* 0x010fe200000010ff */
[----:B------:R-:W1:Y:S01]  /*6730*/  LDSM.16.MT88.4 R80, [R229+0xf800] ;  /* 0x00f80000e550783b */ /* 0x000e620000004200 */
[----:B------:R-:W-:Y:S01]  /*6740*/  MOV R110, R7 ;  /* 0x00000007006e7202 */ /* 0x000fe20000000f00 */
[----:B------:R-:W-:Y:S01]  /*6750*/  IMAD.MOV.U32 R7, RZ, RZ, R234 ;  /* 0x000000ffff077224 */ /* 0x000fe200078e00ea */
[-C--:B------:R-:W-:Y:S01]  /*6760*/  HMMA.16816.F32.BF16 R148, R128, R152.reuse, R148 ;  /* 0x000000988094723c */ /* 0x080fe20000041894 */
[----:B------:R-:W-:Y:S01]  /*6770*/  IMAD.MOV.U32 R35, RZ, RZ, R96 ;  /* 0x000000ffff237224 */ /* 0x000fe200078e0060 */
[----:B------:R-:W-:Y:S01]  /*6780*/  MOV R34, R97 ;  /* 0x0000006100227202 */ /* 0x000fe20000000f00 */
[----:B------:R-:W-:Y:S01]  /*6790*/  IMAD.MOV.U32 R246, RZ, RZ, R98 ;  /* 0x000000fffff67224 */ /* 0x000fe200078e0062 */
[----:B------:R-:W-:Y:S01]  /*67a0*/  MOV R108, R99 ;  /* 0x00000063006c7202 */ /* 0x000fe20000000f00 */
[----:B------:R-:W-:Y:S01]  /*67b0*/  IMAD.MOV.U32 R37, RZ, RZ, R186 ;  /* 0x000000ffff257224 */ /* 0x000fe200078e00ba */
[----:B------:R-:W-:Y:S01]  /*67c0*/  HMMA.16816.F32.BF16 R144, R124, R152, R144 ;  /* 0x000000987c90723c */ /* 0x000fe20000041890 */
[----:B------:R-:W2:Y:S01]  /*67d0*/  LDSM.16.MT88.4 R96, [R230+0xf800] ;  /* 0x00f80000e660783b */ /* 0x000ea20000004200 */
[----:B------:R-:W-:Y:S01]  /*67e0*/  MOV R33, R109 ;  /* 0x0000006d00217202 */ /* 0x000fe20000000f00 */
[----:B------:R-:W-:Y:S01]  /*67f0*/  IMAD.MOV.U32 R32, RZ, RZ, R110 ;  /* 0x000000ffff207224 */ /* 0x000fe200078e006e */
[----:B------:R-:W-:-:S02]  /*6800*/  MOV R244, R111 ;  /* 0x0000006f00f47202 */ /* 0x000fc40000000f00 */
[----:B------:R-:W-:Y:S01]  /*6810*/  MOV R41, R113 ;  /* 0x0000007100297202 */ /* 0x000fe20000000f00 */
[-C--:B------:R-:W-:Y:S01]  /*6820*/  HMMA.16816.F32.BF16 R156, R124, R154.reuse, R156 ;  /* 0x0000009a7c9c723c */ /* 0x080fe2000004189c */
[----:B------:R-:W-:Y:S01]  /*6830*/  IMAD.MOV.U32 R109, RZ, RZ, R4 ;  /* 0x000000ffff6d7224 */ /* 0x000fe200078e0004 */
[----:B------:R-:W-:Y:S01]  /*6840*/  MOV R110, R5 ;  /* 0x00000005006e7202 */ /* 0x000fe20000000f00 */
[----:B------:R-:W-:Y:S01]  /*6850*/  IMAD.MOV.U32 R111, RZ, RZ, R6 ;  /* 0x000000ffff6f7224 */ /* 0x000fe200078e0006 */
[----:B------:R-:W-:Y:S02]  /*6860*/  MOV R245, R7 ;  /* 0x0000000700f57202 */ /* 0x000fe40000000f00 */
[----:B------:R-:W-:Y:S01]  /*6870*/  MOV R36, R187 ;  /* 0x000000bb00247202 */ /* 0x000fe20000000f00 */
[----:B------:R-:W-:Y:S01]  /*6880*/  HMMA.16816.F32.BF16 R152, R128, R154, R44 ;  /* 0x0000009a8098723c */ /* 0x000fe2000004182c */
[----:B------:R-:W3:Y:S04]  /*6890*/  LDSM.16.MT88.4 R184, [R232+0xd800] ;  /* 0x00d80000e8b8783b */ /* 0x000ee80000004200 */
[----:B------:R-:W-:Y:S02]  /*68a0*/  LDSM.16.MT88.4 R4, [R231+0xf800] ;  /* 0x00f80000e704783b */ /* 0x000fe40000004200 */
[----:B------:R-:W-:-:S02]  /*68b0*/  MOV R45, R115 ;  /* 0x00000073002d7202 */ /* 0x000fc40000000f00 */
[----:B------:R-:W4:Y:S01]  /*68c0*/  LDSM.16.MT88.4 R112, [R232+0xf800] ;  /* 0x00f80000e870783b */ /* 0x000f220000004200 */
[----:B------:R-:W-:Y:S01]  /*68d0*/  IMAD.MOV.U32 R29, RZ, RZ, R72 ;  /* 0x000000ffff1d7224 */ /* 0x000fe200078e0048 */
[----:B------:R-:W-:Y:S01]  /*68e0*/  MOV R28, R73 ;  /* 0x00000049001c7202 */ /* 0x000fe20000000f00 */
[----:B------:R-:W-:Y:S01]  /*68f0*/  IMAD.MOV.U32 R31, RZ, RZ, R74 ;  /* 0x000000ffff1f7224 */ /* 0x000fe200078e004a */
[----:B------:R-:W-:Y:S01]  /*6900*/  MOV R30, R75 ;  /* 0x0000004b001e7202 */ /* 0x000fe20000000f00 */
[----:B------:R2:W5:Y:S01]  /*6910*/  LDL.LU R237, [R1+0x4c] ;  /* 0x00004c0001ed7983 */ /* 0x0005620000300800 */
[----:B-1----:R-:W-:Y:S01]  /*6920*/  HMMA.16816.F32.BF16 R72, R124, R80, R68 ;  /* 0x000000507c48723c */ /* 0x002fe20000041844 */
[----:B------:R-:W-:Y:S01]  /*6930*/  MOV R47, R89 ;  /* 0x00000059002f7202 */ /* 0x000fe20000000f00 */
[----:B------:R-:W-:Y:S01]  /*6940*/  IMAD.MOV.U32 R46, RZ, RZ, R90 ;  /* 0x000000ffff2e7224 */ /* 0x000fe200078e005a */
[----:B------:R-:W-:Y:S01]  /*6950*/  MOV R2, R91 ;  /* 0x0000005b00027202 */ /* 0x000fe20000000f00 */
[----:B------:R1:W5:Y:S03]  /*6960*/  LDL.LU R236, [R1+0x48] ;  /* 0x0000480001ec7983 */ /* 0x0003660000300800 */
[----:B------:R-:W-:Y:S01]  /*6970*/  IMAD.MOV.U32 R68, RZ, RZ, R108 ;  /* 0x000000ffff447224 */ /* 0x000fe200078e006c */
[----:B------:R-:W-:Y:S01]  /*6980*/  MOV R69, R109 ;  /* 0x0000006d00457202 */ /* 0x000fe20000000f00 */
[----:B------:R-:W-:Y:S01]  /*6990*/  IMAD.MOV.U32 R70, RZ, RZ, R110 ;  /* 0x000000ffff467224 */ /* 0x000fe200078e006e */
[----:B------:R-:W-:Y:S01]  /*69a0*/  MOV R71, R111 ;  /* 0x0000006f00477202 */ /* 0x000fe20000000f00 */
[-C--:B------:R-:W-:Y:S01]  /*69b0*/  HMMA.16816.F32.BF16 R160, R128, R168.reuse, R160 ;  /* 0x000000a880a0723c */ /* 0x080fe200000418a0 */
[----:B------:R-:W-:Y:S01]  /*69c0*/  MOV R44, R46 ;  /* 0x0000002e002c7202 */ /* 0x000fe20000000f00 */
[----:B------:R1:W5:Y:S04]  /*69d0*/  LDL.LU R235, [R1+0x44] ;  /* 0x0000440001eb7983 */ /* 0x0003680000300800 */
[C---:B------:R-:W-:Y:S06]  /*69e0*/  HMMA.16816.F32.BF16 R164, R124.reuse, R168, R164 ;  /* 0x000000a87ca4723c */ /* 0x040fec00000418a4 */
[----:B--2---:R-:W-:Y:S01]  /*69f0*/  HMMA.16816.F32.BF16 R88, R124, R96, R92 ;  /* 0x000000607c58723c */ /* 0x004fe2000004185c */
[----:B------:R-:W-:Y:S01]  /*6a00*/  IMAD.MOV.U32 R169, RZ, RZ, R45 ;  /* 0x000000ffffa97224 */ /* 0x000fe200078e002d */
[----:B------:R-:W-:-:S04]  /*6a10*/  MOV R46, R9 ;  /* 0x00000009002e7202 */ /* 0x000fc80000000f00 */
[C---:B------:R-:W-:Y:S06]  /*6a20*/  HMMA.16816.F32.BF16 R172, R124.reuse, R170, R172 ;  /* 0x000000aa7cac723c */ /* 0x040fec00000418ac */
[C---:B---3--:R-:W-:Y:S06]  /*6a30*/  HMMA.16816.F32.BF16 R180, R124.reuse, R184, R180 ;  /* 0x000000b87cb4723c */ /* 0x048fec00000418b4 */
[C---:B------:R-:W-:Y:S06]  /*6a40*/  HMMA.16816.F32.BF16 R188, R124.reuse, R186, R188 ;  /* 0x000000ba7cbc723c */ /* 0x040fec00000418bc */
[C---:B------:R-:W-:Y:S06]  /*6a50*/  HMMA.16816.F32.BF16 R196, R124.reuse, R200, R196 ;  /* 0x000000c87cc4723c */ /* 0x040fec00000418c4 */
[C---:B------:R-:W-:Y:S06]  /*6a60*/  HMMA.16816.F32.BF16 R204, R124.reuse, R202, R204 ;  /* 0x000000ca7ccc723c */ /* 0x040fec00000418cc */
[C---:B------:R-:W-:Y:S06]  /*6a70*/  HMMA.16816.F32.BF16 R76, R124.reuse, R82, R76 ;  /* 0x000000527c4c723c */ /* 0x040fec000004184c */
[C---:B----4-:R-:W-:Y:S01]  /*6a80*/  HMMA.16816.F32.BF16 R108, R124.reuse, R114, R176 ;  /* 0x000000727c6c723c */ /* 0x050fe200000418b0 */
[----:B------:R-:W-:Y:S01]  /*6a90*/  FADD.FTZ R2, R2, R44 ;  /* 0x0000002c02027221 */ /* 0x000fe20000010000 */
[----:B------:R1:W5:Y:S04]  /*6aa0*/  LDL.LU R234, [R1+0x40] ;  /* 0x0000400001ea7983 */ /* 0x0003680000300800 */
[----:B------:R-:W-:Y:S01]  /*6ab0*/  HMMA.16816.F32.BF16 R92, R124, R98, R104 ;  /* 0x000000627c5c723c */ /* 0x000fe20000041868 */
[----:B------:R-:W-:-:S05]  /*6ac0*/  IMAD.MOV.U32 R45, RZ, RZ, R47 ;  /* 0x000000ffff2d7224 */ /* 0x000fca00078e002f */
[C---:B------:R-:W-:Y:S06]  /*6ad0*/  HMMA.16816.F32.BF16 R104, R124.reuse, R112, R120 ;  /* 0x000000707c68723c */ /* 0x040fec0000041878 */
[----:B------:R-:W-:Y:S01]  /*6ae0*/  HMMA.16816.F32.BF16 R120, R124, R4, R68 ;  /* 0x000000047c78723c */ /* 0x000fe20000041844 */
[----:B------:R-:W-:-:S05]  /*6af0*/  IMAD.MOV.U32 R47, RZ, RZ, R10 ;  /* 0x000000ffff2f7224 */ /* 0x000fca00078e000a */
[----:B------:R-:W-:Y:S01]  /*6b00*/  HMMA.16816.F32.BF16 R124, R124, R6, R248 ;  /* 0x000000067c7c723c */ /* 0x000fe200000418f8 */
[----:B------:R-:W-:-:S06]  /*6b10*/  MOV R9, R11 ;  /* 0x0000000b00097202 */ /* 0x000fcc0000000f00 */
[----:B------:R-:W-:Y:S01]  /*6b20*/  IMAD.MOV.U32 R251, RZ, RZ, R169 ;  /* 0x000000fffffb7224 */ /* 0x000fe200078e00a9 */
[----:B------:R-:W-:Y:S01]  /*6b30*/  MOV R10, R228 ;  /* 0x000000e4000a7202 */ /* 0x000fe20000000f00 */
[----:B------:R-:W-:Y:S02]  /*6b40*/  FADD.FTZ R0, R0, R45 ;  /* 0x0000002d00007221 */ /* 0x000fe40000010000 */
[----:B------:R-:W-:Y:S01]  /*6b50*/  FADD.FTZ R3, R3, R251 ;  /* 0x000000fb03037221 */ /* 0x000fe20000010000 */
[----:B------:R-:W-:Y:S02]  /*6b60*/  IMAD.MOV.U32 R11, RZ, RZ, R233 ;  /* 0x000000ffff0b7224 */ /* 0x000fe400078e00e9 */
        /* <DEDUP_REMOVED lines=8> */
[----:B------:R-:W-:Y:S01]  /*6bf0*/  HMMA.16816.F32.BF16 R116, R128, R4, R116 ;  /* 0x000000048074723c */ /* 0x000fe20000041874 */
[----:B------:R-:W-:Y:S01]  /*6c00*/  FADD.FTZ R2, R43, R2 ;  /* 0x000000022b027221 */ /* 0x000fe20000010000 */
[----:B------:R-:W-:Y:S01]  /*6c10*/  FADD.FTZ R3, R42, R3 ;  /* 0x000000032a037221 */ /* 0x000fe20000010000 */
[----:B------:R-:W-:Y:S01]  /*6c20*/  FADD.FTZ R0, R40, R0 ;  /* 0x0000000028007221 */ /* 0x000fe20000010000 */
[----:B------:R1:W5:Y:S03]  /*6c30*/  LDL.LU R233, [R1+0x3c] ;  /* 0x00003c0001e97983 */ /* 0x0003660000300800 */
        /* <DEDUP_REMOVED lines=10> */
[----:B------:R-:W-:-:S02]  /*6ce0*/  FADD.FTZ R3, R31, R3 ;  /* 0x000000031f037221 */ /* 0x000fc40000010000 */
[----:B------:R-:W-:Y:S01]  /*6cf0*/  FADD.FTZ R0, R252, R4 ;  /* 0x00000004fc007221 */ /* 0x000fe20000010000 */
[----:B------:R-:W-:Y:S01]  /*6d00*/  FADD.FTZ R4, R30, R5 ;  /* 0x000000051e047221 */ /* 0x000fe20000010000 */
[----:B------:R-:W-:Y:S02]  /*6d10*/  FADD.FTZ R2, R28, R2 ;  /* 0x000000021c027221 */ /* 0x000fe40000010000 */
        /* <DEDUP_REMOVED lines=32> */
[----:B------:R-:W-:-:S02]  /*6f20*/  FADD.FTZ R0, R12, R0 ;  /* 0x000000000c007221 */ /* 0x000fc40000010000 */
[----:B------:R1:W-:Y:S04]  /*6f30*/  STL [R1+0x10], R4 ;  /* 0x0000100401007387 */ /* 0x0003e80000100800 */
[----:B------:R1:W-:Y:S04]  /*6f40*/  STL [R1+0xc], R3 ;  /* 0x00000c0301007387 */ /* 0x0003e80000100800 */
[----:B------:R1:W-:Y:S04]  /*6f50*/  STL [R1+0x8], R2 ;  /* 0x0000080201007387 */ /* 0x0003e80000100800 */
[----:B------:R1:W-:Y:S01]  /*6f60*/  STL [R1+0x14], R0 ;  /* 0x0000140001007387 */ /* 0x0003e20000100800 */
[----:B------:R-:W-:Y:S01]  /*6f70*/  HMMA.16816.F32.BF16 R176, R128, R184, R224 ;  /* 0x000000b880b0723c */ /* 0x000fe200000418e0 */
[----:B------:R-:W-:-:S05]  /*6f80*/  IADD3 R246, R239, 0x800, RZ ;  /* 0x00000800eff67810 */ /* 0x000fca0007ffe0ff */
[----:B------:R-:W-:Y:S01]  /*6f90*/  HMMA.16816.F32.BF16 R192, R128, R200, R192 ;  /* 0x000000c880c0723c */ /* 0x000fe200000418c0 */
[----:B------:R-:W-:-:S05]  /*6fa0*/  VIADD R245, R239, 0x1000 ;  /* 0x00001000eff57836 */ /* 0x000fca0000000000 */
[----:B------:R-:W-:Y:S01]  /*6fb0*/  HMMA.16816.F32.BF16 R68, R128, R80, R60 ;  /* 0x000000508044723c */ /* 0x000fe2000004183c */
[----:B------:R-:W-:-:S05]  /*6fc0*/  IADD3 R244, R239, 0x1800, RZ ;  /* 0x00001800eff47810 */ /* 0x000fca0007ffe0ff */
[C---:B------:R-:W-:Y:S06]  /*6fd0*/  HMMA.16816.F32.BF16 R84, R128.reuse, R96, R84 ;  /* 0x000000608054723c */ /* 0x040fec0000041854 */
[C---:B------:R-:W-:Y:S06]  /*6fe0*/  HMMA.16816.F32.BF16 R100, R128.reuse, R112, R100 ;  /* 0x000000708064723c */ /* 0x040fec0000041864 */
[C---:B------:R-:W-:Y:S06]  /*6ff0*/  HMMA.16816.F32.BF16 R168, R128.reuse, R170, R240 ;  /* 0x000000aa80a8723c */ /* 0x040fec00000418f0 */
[----:B------:R-:W-:Y:S01]  /*7000*/  HMMA.16816.F32.BF16 R184, R128, R186, R216 ;  /* 0x000000ba80b8723c */ /* 0x000fe200000418d8 */
[C---:B------:R-:W-:Y:S01]  /*7010*/  VIADD R243, R239.reuse, 0x2000 ;  /* 0x00002000eff37836 */ /* 0x040fe20000000000 */
[----:B------:R-:W-:-:S04]  /*7020*/  IADD3 R242, R239, 0x2800, RZ ;  /* 0x00002800eff27810 */ /* 0x000fc80007ffe0ff */
[----:B------:R-:W-:Y:S01]  /*7030*/  HMMA.16816.F32.BF16 R200, R128, R202, R208 ;  /* 0x000000ca80c8723c */ /* 0x000fe200000418d0 */
[C---:B------:R-:W-:Y:S01]  /*7040*/  VIADD R241, R239.reuse, 0x3000 ;  /* 0x00003000eff17836 */ /* 0x040fe20000000000 */
[----:B------:R-:W-:-:S04]  /*7050*/  IADD3 R240, R239, 0x3800, RZ ;  /* 0x00003800eff07810 */ /* 0x000fc80007ffe0ff */
[C---:B------:R-:W-:Y:S06]  /*7060*/  HMMA.16816.F32.BF16 R80, R128.reuse, R82, R48 ;  /* 0x000000528050723c */ /* 0x040fec0000041830 */
[C---:B------:R-:W-:Y:S06]  /*7070*/  HMMA.16816.F32.BF16 R96, R128.reuse, R98, R56 ;  /* 0x000000628060723c */ /* 0x040fec0000041838 */
[C---:B------:R-:W-:Y:S06]  /*7080*/  HMMA.16816.F32.BF16 R112, R128.reuse, R114, R64 ;  /* 0x000000728070723c */ /* 0x040fec0000041840 */
        /* <DEDUP_REMOVED lines=14> */
[----:B------:R-:W-:Y:S01]  /*7170*/  ULDC UR4, c[0x0][0x2ec] ;  /* 0x0000bb0000047ab9 */ /* 0x000fe20000000800 */
[----:B------:R-:W-:Y:S01]  /*7180*/  ULDC.64 UR12, c[0x0][0x250] ;  /* 0x00009400000c7ab9 */ /* 0x000fe20000000a00 */
[----:B------:R-:W-:Y:S01]  /*7190*/  ULDC.64 UR6, c[0x0][0x218] ;  /* 0x0000860000067ab9 */ /* 0x000fe20000000a00 */
[----:B------:R-:W-:Y:S01]  /*71a0*/  ULDC.64 UR10, c[0x0][0x220] ;  /* 0x00008800000a7ab9 */ /* 0x000fe20000000a00 */
[----:B------:R-:W-:Y:S06]  /*71b0*/  BRA `(.L_x_66) ;  /* 0x0000000000887947 */ /* 0x000fec0003800000 */
.L_x_68:
        /* <DEDUP_REMOVED lines=34> */
.L_x_66:
        /* <DEDUP_REMOVED lines=11> */
[----:B------:R-:W-:Y:S02]  /*7490*/  MOV R2, UR23 ;  /* 0x0000001700027c02 */ /* 0x000fe40008000f00 */
        /* <DEDUP_REMOVED lines=10> */
[----:B-----5:R-:W-:Y:S01]  /*7540*/  LDGSTS.E.BYPASS.LTC128B.128 [R247+0xc000], desc[UR16][R8.64] ;  /* 0x0c00000008f77fae */ /* 0x020fe2000b901d50 */
[----:B------:R-:W-:Y:S02]  /*7550*/  IADD3 R10, P0, R4, UR19, RZ ;  /* 0x00000013040a7c10 */ /* 0x000fe4000ff1e0ff */
[----:B------:R-:W-:Y:S04]  /*7560*/  IADD3.X R5, R7, UR18, RZ, P1, !PT ;  /* 0x0000001207057c10 */ /* 0x000fe80008ffe4ff */
[----:B------:R-:W-:Y:S01]  /*7570*/  IADD3.X R11, R5, UR18, RZ, P0, !PT ;  /* 0x00000012050b7c10 */ /* 0x000fe200087fe4ff */
[----:B------:R-:W-:Y:S01]  /*7580*/  LDGSTS.E.BYPASS.LTC128B.128 [R247+0xe000], desc[UR16][R8.64+0x80] ;  /* 0x0e00008008f77fae */ /* 0x000fe2000b901d50 */
[----:B------:R-:W-:Y:S07]  /*7590*/  ISETP.LT.AND P0, PT, RZ, UR25, PT ;  /* 0x00000019ff007c0c */ /* 0x000fee000bf01270 */
[----:B------:R-:W-:Y:S08]  /*75a0*/  LDGSTS.E.BYPASS.LTC128B.128 [R247+0xc800], desc[UR16][R6.64] ;  /* 0x0c80000006f77fae */ /* 0x000ff0000b901d50 */
[----:B------:R-:W-:Y:S08]  /*75b0*/  LDGSTS.E.BYPASS.LTC128B.128 [R247+0xe800], desc[UR16][R6.64+0x80] ;  /* 0x0e80008006f77fae */ /* 0x000ff0000b901d50 */
[----:B------:R-:W-:Y:S08]  /*75c0*/  LDGSTS.E.BYPASS.LTC128B.128 [R247+0xd000], desc[UR16][R4.64] ;  /* 0x0d00000004f77fae */ /* 0x000ff0000b901d50 */
[----:B------:R1:W-:Y:S08]  /*75d0*/  LDGSTS.E.BYPASS.LTC128B.128 [R247+0xf000], desc[UR16][R4.64+0x80] ;  /* 0x0f00008004f77fae */ /* 0x0003f0000b901d50 */
[----:B------:R-:W-:Y:S08]  /*75e0*/  LDGSTS.E.BYPASS.LTC128B.128 [R247+0xd800], desc[UR16][R10.64] ;  /* 0x0d8000000af77fae */ /* 0x000ff0000b901d50 */
[----:B------:R2:W-:Y:S08]  /*75f0*/  LDGSTS.E.BYPASS.LTC128B.128 [R247+0xf800], desc[UR16][R10.64+0x80] ;  /* 0x0f8000800af77fae */ /* 0x0005f0000b901d50 */
[----:B------:R-:W-:Y:S08]  /*7600*/  LDSM.16.M88.4 R64, [R235] ;  /* 0x00000000eb40783b */ /* 0x000ff00000000200 */
[----:B------:R-:W1:Y:S08]  /*7610*/  LDSM.16.M88.4 R16, [R228+0x8000] ;  /* 0x00800000e410783b */ /* 0x000e700000000200 */
[----:B------:R-:W2:Y:S08]  /*7620*/  LDSM.16.M88.4 R60, [R235+0x2000] ;  /* 0x00200000eb3c783b */ /* 0x000eb00000000200 */
[----:B------:R-:W3:Y:S08]  /*7630*/  LDSM.16.M88.4 R32, [R228+0x8800] ;  /* 0x00880000e420783b */ /* 0x000ef00000000200 */
[----:B------:R-:W0:Y:S08]  /*7640*/  LDGDEPBAR ;  /* 0x00000000000079af */ /* 0x000e300000000000 */
[----:B------:R-:W4:Y:S08]  /*7650*/  LDSM.16.M88.4 R48, [R228+0x9000] ;  /* 0x00900000e430783b */ /* 0x000f300000000200 */
[----:B------:R-:W5:Y:S01]  /*7660*/  LDSM.16.M88.4 R140, [R228+0x9800] ;  /* 0x00980000e48c783b */ /* 0x000f620000000200 */
[-C--:B-1----:R-:W-:Y:S07]  /*7670*/  HMMA.16816.F32.BF16 R4, R64, R16.reuse, RZ ;  /* 0x000000104004723c */ /* 0x082fee00000418ff */
[----:B------:R-:W-:Y:S01]  /*7680*/  LDSM.16.M88.4 R208, [R236] ;  /* 0x00000000ecd0783b */ /* 0x000fe20000000200 */
[C---:B--2---:R-:W-:Y:S07]  /*7690*/  HMMA.16816.F32.BF16 R8, R60.reuse, R16, RZ ;  /* 0x000000103c08723c */ /* 0x044fee00000418ff */
[----:B------:R-:W1:Y:S01]  /*76a0*/  LDSM.16.M88.4 R212, [R239] ;  /* 0x00000000efd4783b */ /* 0x000e620000000200 */
[-C--:B------:R-:W-:Y:S06]  /*76b0*/  HMMA.16816.F32.BF16 R12, R60, R18.reuse, RZ ;  /* 0x000000123c0c723c */ /* 0x080fec00000418ff */
[C---:B------:R-:W-:Y:S01]  /*76c0*/  HMMA.16816.F32.BF16 R16, R64.reuse, R18, RZ ;  /* 0x000000124010723c */ /* 0x040fe200000418ff */
[----:B------:R-:W2:Y:S05]  /*76d0*/  LDSM.16.M88.4 R216, [R236+0x2000] ;  /* 0x00200000ecd8783b */ /* 0x000eaa0000000200 */
[-C--:B---3--:R-:W-:Y:S03]  /*76e0*/  HMMA.16816.F32.BF16 R20, R64, R32.reuse, RZ ;  /* 0x000000204014723c */ /* 0x088fe600000418ff */
[----:B------:R-:W-:Y:S03]  /*76f0*/  LDSM.16.M88.4 R220, [R245] ;  /* 0x00000000f5dc783b */ /* 0x000fe60000000200 */
[C---:B------:R-:W-:Y:S05]  /*7700*/  HMMA.16816.F32.BF16 R24, R60.reuse, R32, RZ ;  /* 0x000000203c18723c */ /* 0x040fea00000418ff */
[----:B------:R-:W-:Y:S01]  /*7710*/  LDSM.16.M88.4 R224, [R244] ;  /* 0x00000000f4e0783b */ /* 0x000fe20000000200 */
        /* <DEDUP_REMOVED lines=30> */
[----:B------:R-:W-:Y:S03]  /*7900*/  HMMA.16816.F32.BF16 R64, R208, R226, R64 ;  /* 0x000000e2d040723c */ /* 0x000fe60000041840 */
[----:B------:R-:W3:Y:S03]  /*7910*/  LDSM.16.M88.4 R208, [R234+0x8800] ;  /* 0x00880000ead0783b */ /* 0x000ee60000000200 */
[-C--:B-1----:R-:W-:Y:S05]  /*7920*/  HMMA.16816.F32.BF16 R4, R140, R212.reuse, R4 ;  /* 0x000000d48c04723c */ /* 0x082fea0000041804 */
[----:B------:R-:W1:Y:S01]  /*7930*/  LDSM.16.M88.4 R224, [R234+0x9800] ;  /* 0x00980000eae0783b */ /* 0x000e620000000200 */
        /* <DEDUP_REMOVED lines=18> */
[----:B------:R-:W-:Y:S03]  /*7a60*/  HMMA.16816.F32.BF16 R64, R140, R226, R64 ;  /* 0x000000e28c40723c */ /* 0x000fe60000041840 */
[----:B------:R-:W1:Y:S03]  /*7a70*/  LDSM.16.M88.4 R140, [R233+0x800] ;  /* 0x00080000e98c783b */ /* 0x000e660000000200 */
[-C--:B--2---:R-:W-:Y:S05]  /*7a80*/  HMMA.16816.F32.BF16 R4, R208, R212.reuse, R4 ;  /* 0x000000d4d004723c */ /* 0x084fea0000041804 */
[----:B------:R-:W2:Y:S01]  /*7a90*/  LDSM.16.M88.4 R224, [R233+0x1800] ;  /* 0x00180000e9e0783b */ /* 0x000ea20000000200 */
        /* <DEDUP_REMOVED lines=18> */
[----:B------:R-:W-:Y:S03]  /*7bc0*/  HMMA.16816.F32.BF16 R64, R208, R226, R64 ;  /* 0x000000e2d040723c */ /* 0x000fe60000041840 */
[----:B------:R-:W2:Y:S03]  /*7bd0*/  LDSM.16.M88.4 R208, [R228+0xa800] ;  /* 0x00a80000e4d0783b */ /* 0x000ea60000000200 */
[-C--:B-1----:R-:W-:Y:S05]  /*7be0*/  HMMA.16816.F32.BF16 R4, R140, R212.reuse, R4 ;  /* 0x000000d48c04723c */ /* 0x082fea0000041804 */
[----:B------:R-:W1:Y:S01]  /*7bf0*/  LDSM.16.M88.4 R224, [R228+0xb800] ;  /* 0x00b80000e4e0783b */ /* 0x000e620000000200 */
        /* <DEDUP_REMOVED lines=18> */
[----:B------:R-:W-:Y:S03]  /*7d20*/  HMMA.16816.F32.BF16 R64, R140, R226, R64 ;  /* 0x000000e28c40723c */ /* 0x000fe60000041840 */
[----:B------:R-:W1:Y:S03]  /*7d30*/  LDSM.16.M88.4 R140, [R242] ;  /* 0x00000000f28c783b */ /* 0x000e660000000200 */
[-C--:B--2---:R-:W-:Y:S05]  /*7d40*/  HMMA.16816.F32.BF16 R4, R208, R212.reuse, R4 ;  /* 0x000000d4d004723c */ /* 0x084fea0000041804 */
[----:B------:R-:W2:Y:S01]  /*7d50*/  LDSM.16.M88.4 R224, [R240] ;  /* 0x00000000f0e0783b */ /* 0x000ea20000000200 */
        /* <DEDUP_REMOVED lines=17> */
[----:B------:R-:W2:Y:S05]  /*7e70*/  LDSM.16.M88.4 R216, [R234+0xa800] ;  /* 0x00a80000ead8783b */ /* 0x000eaa0000000200 */
[----:B------:R-:W-:Y:S03]  /*7e80*/  HMMA.16816.F32.BF16 R64, R208, R226, R64 ;  /* 0x000000e2d040723c */ /* 0x000fe60000041840 */
[----:B------:R-:W4:Y:S03]  /*7e90*/  LDSM.16.M88.4 R208, [R234+0xb000] ;  /* 0x00b00000ead0783b */ /* 0x000f260000000200 */
[-C--:B-1----:R-:W-:Y:S05]  /*7ea0*/  HMMA.16816.F32.BF16 R4, R140, R212.reuse, R4 ;  /* 0x000000d48c04723c */ /* 0x082fea0000041804 */
[----:B------:R-:W1:Y:S01]  /*7eb0*/  LDSM.16.M88.4 R224, [R234+0xb800] ;  /* 0x00b80000eae0783b */ /* 0x000e620000000200 */
        /* <DEDUP_REMOVED lines=9> */
[-C--:B----4-:R-:W-:Y:S06]  /*7f50*/  HMMA.16816.F32.BF16 R36, R140, R208.reuse, R36 ;  /* 0x000000d08c24723c */ /* 0x090fec0000041824 */
[C---:B------:R-:W-:Y:S06]  /*7f60*/  HMMA.16816.F32.BF16 R40, R220.reuse, R208, R40 ;  /* 0x000000d0dc28723c */ /* 0x040fec0000041828 */
[-C--:B------:R-:W-:Y:S06]  /*7f70*/  HMMA.16816.F32.BF16 R44, R220, R210.reuse, R44 ;  /* 0x000000d2dc2c723c */ /* 0x080fec000004182c */
[C---:B------:R-:W-:Y:S01]  /*7f80*/  HMMA.16816.F32.BF16 R48, R140.reuse, R210, R48 ;  /* 0x000000d28c30723c */ /* 0x040fe20000041830 */
[----:B------:R-:W3:Y:S05]  /*7f90*/  LDSM.16.M88.4 R208, [R237+0x6000] ;  /* 0x00600000edd0783b */ /* 0x000eea0000000200 */
[-C--:B-1----:R-:W-:Y:S06]  /*7fa0*/  HMMA.16816.F32.BF16 R52, R140, R224.reuse, R52 ;  /* 0x000000e08c34723c */ /* 0x082fec0000041834 */
[C---:B------:R-:W-:Y:S06]  /*7fb0*/  HMMA.16816.F32.BF16 R56, R220.reuse, R224, R56 ;  /* 0x000000e0dc38723c */ /* 0x040fec0000041838 */
[-C--:B------:R-:W-:Y:S06]  /*7fc0*/  HMMA.16816.F32.BF16 R60, R220, R226.reuse, R60 ;  /* 0x000000e2dc3c723c */ /* 0x080fec000004183c */
[----:B------:R-:W-:Y:S06]  /*7fd0*/  HMMA.16816.F32.BF16 R64, R140, R226, R64 ;  /* 0x000000e28c40723c */ /* 0x000fec0000041840 */
[-C--:B--2---:R-:W-:Y:S06]  /*7fe0*/  HMMA.16816.F32.BF16 R4, R212, R216.reuse, R4 ;  /* 0x000000d8d404723c */ /* 0x084fec0000041804 */
[C---:B---3--:R-:W-:Y:S06]  /*7ff0*/  HMMA.16816.F32.BF16 R8, R208.reuse, R216, R8 ;  /* 0x000000d8d008723c */ /* 0x048fec0000041808 */
[-C--:B------:R-:W-:Y:S06]  /*8000*/  HMMA.16816.F32.BF16 R12, R208, R218.reuse, R12 ;  /* 0x000000dad00c723c */ /* 0x080fec000004180c */
[C---:B------:R-:W-:Y:S06]  /*8010*/  HMMA.16816.F32.BF16 R16, R212.reuse, R218, R16 ;  /* 0x000000dad410723c */ /* 0x040fec0000041810 */
[----:B------:R-:W-:Y:S01]  /*8020*/  FMUL.FTZ R4, R4, UR22 ;  /* 0x0000001604047c20 */ /* 0x000fe20008410000 */
[----:B------:R-:W-:Y:S01]  /*8030*/  FMUL.FTZ R6, R6, UR22 ;  /* 0x0000001606067c20 */ /* 0x000fe20008410000 */
[----:B------:R-:W-:Y:S03]  /*8040*/  FMUL.FTZ R5, R5, UR22 ;  /* 0x0000001605057c20 */ /* 0x000fe60008410000 */
[----:B------:R-:W-:Y:S01]  /*8050*/  FMUL.FTZ R221, R7, UR22 ;  /* 0x0000001607dd7c20 */ /* 0x000fe20008410000 */
[----:B------:R-:W-:Y:S01]  /*8060*/  MUFU.TANH R143, R4 ;  /* 0x00000004008f7308 */ /* 0x000fe20000002400 */
[----:B------:R-:W-:Y:S01]  /*8070*/  FMUL.FTZ R8, R8, UR22 ;  /* 0x0000001608087c20 */ /* 0x000fe20008410000 */
[----:B------:R-:W-:Y:S01]  /*8080*/  FMUL.FTZ R10, R10, UR22 ;  /* 0x000000160a0a7c20 */ /* 0x000fe20008410000 */
[----:B------:R-:W-:Y:S01]  /*8090*/  FMUL.FTZ R9, R9, UR22 ;  /* 0x0000001609097c20 */ /* 0x000fe20008410000 */
[----:B------:R-:W-:Y:S06]  /*80a0*/  FMUL.FTZ R11, R11, UR22 ;  /* 0x000000160b0b7c20 */ /* 0x000fec0008410000 */
[----:B------:R-:W-:Y:S01]  /*80b0*/  MUFU.TANH R216, R6 ;  /* 0x0000000600d87308 */ /* 0x000fe20000002400 */
[----:B------:R-:W-:Y:S01]  /*80c0*/  FMUL.FTZ R15, R15, UR22 ;  /* 0x000000160f0f7c20 */ /* 0x000fe20008410000 */
[----:B------:R-:W-:Y:S01]  /*80d0*/  FMUL.FTZ R12, R12, UR22 ;  /* 0x000000160c0c7c20 */ /* 0x000fe20008410000 */
[----:B------:R-:W-:Y:S01]  /*80e0*/  FMUL.FTZ R14, R14, UR22 ;  /* 0x000000160e0e7c20 */ /* 0x000fe20008410000 */
[----:B------:R-:W-:Y:S01]  /*80f0*/  FMUL.FTZ R13, R13, UR22 ;  /* 0x000000160d0d7c20 */ /* 0x000fe20008410000 */
[----:B------:R-:W-:Y:S05]  /*8100*/  FMUL.FTZ R16, R16, UR22 ;  /* 0x0000001610107c20 */ /* 0x000fea0008410000 */
[----:B------:R1:W-:Y:S01]  /*8110*/  MUFU.TANH R223, R5 ;  /* 0x0000000500df7308 */ /* 0x0003e20000002400 */
[----:B------:R-:W-:Y:S09]  /*8120*/  FMUL.FTZ R18, R18, UR22 ;  /* 0x0000001612127c20 */ /* 0x000ff20008410000 */
[----:B------:R-:W-:Y:S10]  /*8130*/  MUFU.TANH R217, R8 ;  /* 0x0000000800d97308 */ /* 0x000ff40000002400 */
[----:B------:R-:W-:Y:S01]  /*8140*/  MUFU.TANH R220, R10 ;  /* 0x0000000a00dc7308 */ /* 0x000fe20000002400 */
[----:B-1----:R-:W1:Y:S09]  /*8150*/  LDSM.16.M88.4 R4, [R233+0x2800] ;  /* 0x00280000e904783b */ /* 0x002e720000000200 */
[----:B------:R-:W-:Y:S10]  /*8160*/  MUFU.TANH R226, R9 ;  /* 0x0000000900e27308 */ /* 0x000ff40000002400 */
[----:B------:R2:W-:Y:S10]  /*8170*/  MUFU.TANH R222, R11 ;  /* 0x0000000b00de7308 */ /* 0x0005f40000002400 */
[----:B------:R3:W-:Y:S10]  /*8180*/  MUFU.TANH R218, R15 ;  /* 0x0000000f00da7308 */ /* 0x0007f40000002400 */
[----:B------:R4:W-:Y:S01]  /*8190*/  MUFU.TANH R142, R16 ;  /* 0x00000010008e7308 */ /* 0x0009e20000002400 */
[----:B--2---:R-:W2:Y:S09]  /*81a0*/  LDSM.16.M88.4 R8, [R233+0x3000] ;  /* 0x00300000e908783b */ /* 0x004eb20000000200 */
[----:B------:R-:W-:Y:S01]  /*81b0*/  MUFU.TANH R221, R221 ;  /* 0x000000dd00dd7308 */ /* 0x000fe20000002400 */
[-C--:B-1----:R-:W-:Y:S03]  /*81c0*/  HMMA.16816.F32.BF16 R20, R212, R4.reuse, R20 ;  /* 0x00000004d414723c */ /* 0x082fe60000041814 */
[----:B---3--:R-:W-:Y:S03]  /*81d0*/  FMUL.FTZ R15, R19, UR22 ;  /* 0x00000016130f7c20 */ /* 0x008fe60008410000 */
[C---:B------:R-:W-:Y:S03]  /*81e0*/  HMMA.16816.F32.BF16 R24, R208.reuse, R4, R24 ;  /* 0x00000004d018723c */ /* 0x040fe60000041818 */
[----:B------:R-:W-:Y:S02]  /*81f0*/  MUFU.TANH R18, R18 ;  /* 0x0000001200127308 */ /* 0x000fe40000002400 */
[----:B----4-:R-:W-:Y:S01]  /*8200*/  FMUL.FTZ R16, R17, UR22 ;  /* 0x0000001611107c20 */ /* 0x010fe20008410000 */
[-C--:B------:R-:W-:Y:S07]  /*8210*/  HMMA.16816.F32.BF16 R28, R208, R6.reuse, R28 ;  /* 0x00000006d01c723c */ /* 0x080fee000004181c */
[----:B------:R-:W-:Y:S01]  /*8220*/  MUFU.TANH R219, R12 ;  /* 0x0000000c00db7308 */ /* 0x000fe20000002400 */
[C---:B------:R-:W-:Y:S01]  /*8230*/  HMMA.16816.F32.BF16 R32, R212.reuse, R6, R32 ;  /* 0x00000006d420723c */ /* 0x040fe20000041820 */
[----:B------:R-:W1:Y:S01]  /*8240*/  LDSM.16.M88.4 R4, [R233+0x3800] ;  /* 0x00380000e904783b */ /* 0x000e620000000200 */
[----:B------:R-:W-:Y:S07]  /*8250*/  DEPBAR.LE SB0, 0x0 ;  /* 0x000080000000791a */ /* 0x000fee0000000000 */
[----:B------:R-:W-:Y:S02]  /*8260*/  MUFU.TANH R16, R16 ;  /* 0x0000001000107308 */ /* 0x000fe40000002400 */
[----:B------:R-:W-:Y:S01]  /*8270*/  FMUL.FTZ R23, R23, UR22 ;  /* 0x0000001617177c20 */ /* 0x000fe20008410000 */
[----:B------:R-:W-:Y:S01]  /*8280*/  FMUL.FTZ R21, R21, UR22 ;  /* 0x0000001615157c20 */ /* 0x000fe20008410000 */
[----:B------:R-:W-:Y:S01]  /*8290*/  FMUL.FTZ R20, R20, UR22 ;  /* 0x0000001614147c20 */ /* 0x000fe20008410000 */
[----:B------:R-:W-:Y:S01]  /*82a0*/  FMUL.FTZ R25, R25, UR22 ;  /* 0x0000001619197c20 */ /* 0x000fe20008410000 */
[----:B------:R-:W-:Y:S04]  /*82b0*/  FMUL.FTZ R27, R27, UR22 ;  /* 0x000000161b1b7c20 */ /* 0x000fe80008410000 */
[----:B------:R-:W3:Y:S01]  /*82c0*/  MUFU.TANH R133, R23 ;  /* 0x0000001700857308 */ /* 0x000ee20000002400 */
[----:B------:R-:W-:Y:S01]  /*82d0*/  BAR.SYNC.DEFER_BLOCKING 0x0 ;  /* 0x0000000000007b1d */ /* 0x000fe20000010000 */
[-C--:B--2---:R-:W-:Y:S05]  /*82e0*/  HMMA.16816.F32.BF16 R36, R212, R8.reuse, R36 ;  /* 0x00000008d424723c */ /* 0x084fea0000041824 */
[----:B------:R-:W-:Y:S03]  /*82f0*/  FMUL.FTZ R28, R28, UR22 ;  /* 0x000000161c1c7c20 */ /* 0x000fe60008410000 */
[----:B------:R3:W-:Y:S01]  /*8300*/  MUFU.TANH R19, R25 ;  /* 0x0000001900137308 */ /* 0x0007e20000002400 */
[C---:B------:R-:W-:Y:S04]  /*8310*/  HMMA.16816.F32.BF16 R40, R208.reuse, R8, R40 ;  /* 0x00000008d028723c */ /* 0x040fe80000041828 */
[----:B------:R-:W-:Y:S01]  /*8320*/  FMUL.FTZ R31, R31, UR22 ;  /* 0x000000161f1f7c20 */ /* 0x000fe20008410000 */
[----:B------:R-:W-:Y:S01]  /*8330*/  FMUL.FTZ R24, R24, UR22 ;  /* 0x0000001618187c20 */ /* 0x000fe20008410000 */
[-C--:B------:R-:W-:Y:S03]  /*8340*/  HMMA.16816.F32.BF16 R44, R208, R10.reuse, R44 ;  /* 0x0000000ad02c723c */ /* 0x080fe6000004182c */
[----:B------:R-:W2:Y:S02]  /*8350*/  MUFU.TANH R2, R27 ;  /* 0x0000001b00027308 */ /* 0x000ea40000002400 */
[----:B------:R-:W-:Y:S01]  /*8360*/  FMUL.FTZ R29, R29, UR22 ;  /* 0x000000161d1d7c20 */ /* 0x000fe20008410000 */
[C---:B------:R-:W-:Y:S07]  /*8370*/  HMMA.16816.F32.BF16 R48, R212.reuse, R10, R48 ;  /* 0x0000000ad430723c */ /* 0x040fee0000041830 */
[----:B------:R-:W-:Y:S01]  /*8380*/  MUFU.TANH R0, R28 ;  /* 0x0000001c00007308 */ /* 0x000fe20000002400 */
[----:B---3--:R-:W-:Y:S01]  /*8390*/  IMAD.MOV.U32 R25, RZ, RZ, R133 ;  /* 0x000000ffff197224 */ /* 0x008fe200078e0085 */
[-C--:B-1----:R-:W-:Y:S08]  /*83a0*/  HMMA.16816.F32.BF16 R52, R212, R4.reuse, R52 ;  /* 0x00000004d434723c */ /* 0x082ff00000041834 */
[----:B------:R2:W-:Y:S01]  /*83b0*/  MUFU.TANH R141, R31 ;  /* 0x0000001f008d7308 */ /* 0x0005e20000002400 */
[C---:B------:R-:W-:Y:S04]  /*83c0*/  HMMA.16816.F32.BF16 R56, R208.reuse, R4, R56 ;  /* 0x00000004d038723c */ /* 0x040fe80000041838 */
[----:B------:R-:W-:Y:S02]  /*83d0*/  FMUL.FTZ R43, R43, UR22 ;  /* 0x000000162b2b7c20 */ /* 0x000fe40008410000 */
[-C--:B------:R-:W-:Y:S03]  /*83e0*/  HMMA.16816.F32.BF16 R60, R208, R6.reuse, R60 ;  /* 0x00000006d03c723c */ /* 0x080fe6000004183c */
[----:B------:R-:W-:Y:S02]  /*83f0*/  MUFU.TANH R225, R14 ;  /* 0x0000000e00e17308 */ /* 0x000fe40000002400 */
[----:B------:R-:W-:Y:S01]  /*8400*/  FMUL.FTZ R41, R41, UR22 ;  /* 0x0000001629297c20 */ /* 0x000fe20008410000 */
[----:B------:R-:W-:Y:S07]  /*8410*/  HMMA.16816.F32.BF16 R64, R212, R6, R64 ;  /* 0x00000006d440723c */ /* 0x000fee0000041840 */
[----:B------:R-:W-:Y:S01]  /*8420*/  MUFU.TANH R140, R43 ;  /* 0x0000002b008c7308 */ /* 0x000fe20000002400 */
[----:B------:R-:W-:Y:S03]  /*8430*/  FMUL.FTZ R22, R22, UR22 ;  /* 0x0000001616167c20 */ /* 0x000fe60008410000 */
[----:B--2---:R-:W-:Y:S01]  /*8440*/  MOV R31, R2 ;  /* 0x00000002001f7202 */ /* 0x004fe20000000f00 */
[----:B------:R-:W-:Y:S01]  /*8450*/  FMUL.FTZ R26, R26, UR22 ;  /* 0x000000161a1a7c20 */ /* 0x000fe20008410000 */
[----:B------:R-:W-:Y:S04]  /*8460*/  FMNMX.FTZ R2, R216, R132, !PT ;  /* 0x00000084d8027209 */ /* 0x000fe80007810000 */
[----:B------:R-:W-:Y:S01]  /*8470*/  MUFU.TANH R249, R21 ;  /* 0x0000001500f97308 */ /* 0x000fe20000002400 */
[----:B------:R-:W-:Y:S01]  /*8480*/  FMUL.FTZ R58, R58, UR22 ;  /* 0x000000163a3a7c20 */ /* 0x000fe20008410000 */
[----:B------:R-:W-:Y:S01]  /*8490*/  FMUL.FTZ R59, R59, UR22 ;  /* 0x000000163b3b7c20 */ /* 0x000fe20008410000 */
[----:B------:R-:W-:Y:S01]  /*84a0*/  FMUL.FTZ R32, R32, UR22 ;  /* 0x0000001620207c20 */ /* 0x000fe20008410000 */
[----:B------:R-:W-:Y:S01]  /*84b0*/  FMNMX.FTZ R5, R217, R137, !PT ;  /* 0x00000089d9057209 */ /* 0x000fe20007810000 */
[----:B------:R-:W-:Y:S01]  /*84c0*/  FMUL.FTZ R30, R30, UR22 ;  /* 0x000000161e1e7c20 */ /* 0x000fe20008410000 */
[----:B------:R-:W-:Y:S01]  /*84d0*/  FMNMX.FTZ R6, R220, R138, !PT ;  /* 0x0000008adc067209 */ /* 0x000fe20007810000 */
[----:B------:R-:W-:Y:S03]  /*84e0*/  FMUL.FTZ R60, R60, UR22 ;  /* 0x000000163c3c7c20 */ /* 0x000fe60008410000 */
[----:B------:R-:W1:Y:S01]  /*84f0*/  MUFU.TANH R133, R58 ;  /* 0x0000003a00857308 */ /* 0x000e620000002400 */
[----:B------:R-:W-:Y:S01]  /*8500*/  FMUL.FTZ R61, R61, UR22 ;  /* 0x000000163d3d7c20 */ /* 0x000fe20008410000 */
[----:B------:R-:W-:Y:S01]  /*8510*/  FMUL.FTZ R36, R36, UR22 ;  /* 0x0000001624247c20 */ /* 0x000fe20008410000 */
[----:B------:R-:W-:Y:S01]  /*8520*/  FMUL.FTZ R34, R34, UR22 ;  /* 0x0000001622227c20 */ /* 0x000fe20008410000 */
[----:B------:R-:W-:Y:S01]  /*8530*/  FMUL.FTZ R33, R33, UR22 ;  /* 0x0000001621217c20 */ /* 0x000fe20008410000 */
[----:B------:R-:W-:Y:S01]  /*8540*/  FMUL.FTZ R64, R64, UR22 ;  /* 0x0000001640407c20 */ /* 0x000fe20008410000 */
[----:B------:R-:W-:Y:S01]  /*8550*/  FMUL.FTZ R35, R35, UR22 ;  /* 0x0000001623237c20 */ /* 0x000fe20008410000 */
[----:B------:R-:W-:Y:S03]  /*8560*/  FMUL.FTZ R38, R38, UR22 ;  /* 0x0000001626267c20 */ /* 0x000fe60008410000 */
[----:B------:R-:W2:Y:S01]  /*8570*/  MUFU.TANH R4, R59 ;  /* 0x0000003b00047308 */ /* 0x000ea20000002400 */
[----:B------:R-:W-:Y:S01]  /*8580*/  FMUL.FTZ R37, R37, UR22 ;  /* 0x0000001625257c20 */ /* 0x000fe20008410000 */
[----:B------:R-:W-:Y:S01]  /*8590*/  FMUL.FTZ R57, R57, UR22 ;  /* 0x0000001639397c20 */ /* 0x000fe20008410000 */
[----:B------:R-:W-:Y:S01]  /*85a0*/  FMUL.FTZ R66, R66, UR22 ;  /* 0x0000001642427c20 */ /* 0x000fe20008410000 */
[----:B------:R-:W-:Y:S01]  /*85b0*/  FMUL.FTZ R39, R39, UR22 ;  /* 0x0000001627277c20 */ /* 0x000fe20008410000 */
[----:B------:R-:W-:Y:S01]  /*85c0*/  FMUL.FTZ R62, R62, UR22 ;  /* 0x000000163e3e7c20 */ /* 0x000fe20008410000 */
[----:B------:R-:W-:Y:S01]  /*85d0*/  FMUL.FTZ R42, R42, UR22 ;  /* 0x000000162a2a7c20 */ /* 0x000fe20008410000 */
[----:B------:R-:W-:Y:S03]  /*85e0*/  FMUL.FTZ R56, R56, UR22 ;  /* 0x0000001638387c20 */ /* 0x000fe60008410000 */
[----:B------:R3:W-:Y:S01]  /*85f0*/  MUFU.TANH R213, R60 ;  /* 0x0000003c00d57308 */ /* 0x0007e20000002400 */
[----:B-1----:R-:W-:Y:S01]  /*8600*/  STL [R1], R133 ;  /* 0x0000008501007387 */ /* 0x002fe20000100800 */
[----:B------:R-:W-:Y:S01]  /*8610*/  FMUL.FTZ R40, R40, UR22 ;  /* 0x0000001628287c20 */ /* 0x000fe20008410000 */
[----:B------:R-:W-:Y:S01]  /*8620*/  FMUL.FTZ R49, R49, UR22 ;  /* 0x0000001631317c20 */ /* 0x000fe20008410000 */
[----:B------:R-:W-:Y:S01]  /*8630*/  FMUL.FTZ R48, R48, UR22 ;  /* 0x0000001630307c20 */ /* 0x000fe20008410000 */
[----:B------:R-:W-:Y:S01]  /*8640*/  FMUL.FTZ R44, R44, UR22 ;  /* 0x000000162c2c7c20 */ /* 0x000fe20008410000 */
[----:B------:R-:W-:Y:S01]  /*8650*/  MOV R43, R25 ;  /* 0x00000019002b7202 */ /* 0x000fe20000000f00 */
[----:B------:R-:W-:Y:S03]  /*8660*/  FMUL.FTZ R50, R50, UR22 ;  /* 0x0000001632327c20 */ /* 0x000fe60008410000 */
[----:B------:R-:W-:Y:S01]  /*8670*/  MUFU.TANH R224, R13 ;  /* 0x0000000d00e07308 */ /* 0x000fe20000002400 */
[----:B--2---:R1:W-:Y:S01]  /*8680*/  STL [R1+0x4], R4 ;  /* 0x0000040401007387 */ /* 0x0043e20000100800 */
[----:B------:R-:W-:Y:S01]  /*8690*/  MOV R59, R0 ;  /* 0x00000000003b7202 */ /* 0x000fe20000000f00 */
[----:B------:R-:W-:Y:S01]  /*86a0*/  FMUL.FTZ R0, R63, UR22 ;  /* 0x000000163f007c20 */ /* 0x000fe20008410000 */
[----:B------:R-:W-:Y:S01]  /*86b0*/  FMUL.FTZ R51, R51, UR22 ;  /* 0x0000001633337c20 */ /* 0x000fe20008410000 */
[----:B------:R-:W-:Y:S01]  /*86c0*/  FMUL.FTZ R53, R53, UR22 ;  /* 0x0000001635357c20 */ /* 0x000fe20008410000 */
[----:B------:R-:W-:Y:S01]  /*86d0*/  FMUL.FTZ R65, R65, UR22 ;  /* 0x0000001641417c20 */ /* 0x000fe20008410000 */
[----:B------:R-:W-:Y:S03]  /*86e0*/  FMUL.FTZ R52, R52, UR22 ;  /* 0x0000001634347c20 */ /* 0x000fe60008410000 */
[----:B------:R-:W-:Y:S01]  /*86f0*/  MUFU.TANH R15, R15 ;  /* 0x0000000f000f7308 */ /* 0x000fe20000002400 */
[----:B---3--:R-:W-:Y:S02]  /*8700*/  IMAD.MOV.U32 R60, RZ, RZ, R140 ;  /* 0x000000ffff3c7224 */ /* 0x008fe400078e008c */
[----:B------:R-:W-:Y:S01]  /*8710*/  FMUL.FTZ R54, R54, UR22 ;  /* 0x0000001636367c20 */ /* 0x000fe20008410000 */
[----:B------:R-:W-:Y:S01]  /*8720*/  FMUL.FTZ R46, R46, UR22 ;  /* 0x000000162e2e7c20 */ /* 0x000fe20008410000 */
[----:B------:R-:W-:Y:S01]  /*8730*/  FMUL.FTZ R45, R45, UR22 ;  /* 0x000000162d2d7c20 */ /* 0x000fe20008410000 */
[----:B------:R-:W-:Y:S01]  /*8740*/  FMUL.FTZ R47, R47, UR22 ;  /* 0x000000162f2f7c20 */ /* 0x000fe20008410000 */
[----:B------:R-:W-:Y:S01]  /*8750*/  FMUL.FTZ R55, R55, UR22 ;  /* 0x0000001637377c20 */ /* 0x000fe20008410000 */
[----:B------:R-:W-:Y:S02]  /*8760*/  FMUL.FTZ R67, R67, UR22 ;  /* 0x0000001643437c20 */ /* 0x000fe40008410000 */
[----:B------:R-:W2:Y:S10]  /*8770*/  MUFU.TANH R12, R24 ;  /* 0x00000018000c7308 */ /* 0x000eb40000002400 */
[----:B------:R2:W-:Y:S01]  /*8780*/  MUFU.TANH R21, R41 ;  /* 0x0000002900157308 */ /* 0x0005e20000002400 */
[----:B-1----:R-:W-:Y:S04]  /*8790*/  FMNMX.FTZ R4, R143, R3, !PT ;  /* 0x000000038f047209 */ /* 0x002fe80007810000 */
[----:B------:R-:W-:Y:S05]  /*87a0*/  FMNMX.FTZ R7, R223, R4, !PT ;  /* 0x00000004df077209 */ /* 0x000fea0007810000 */
[----:B------:R-:W1:Y:S01]  /*87b0*/  MUFU.TANH R252, R20 ;  /* 0x0000001400fc7308 */ /* 0x000e620000002400 */
[----:B------:R-:W-:Y:S02]  /*87c0*/  FMNMX.FTZ R4, R221, R2, !PT ;  /* 0x00000002dd047209 */ /* 0x000fe40007810000 */
[----:B------:R-:W-:Y:S02]  /*87d0*/  FMNMX.FTZ R2, R226, R5, !PT ;  /* 0x00000005e2027209 */ /* 0x000fe40007810000 */
[----:B------:R-:W-:Y:S02]  /*87e0*/  FMNMX.FTZ R7, R142, R7, !PT ;  /* 0x000000078e077209 */ /* 0x000fe40007810000 */
[----:B------:R-:W-:Y:S03]  /*87f0*/  FMNMX.FTZ R5, R222, R6, !PT ;  /* 0x00000006de057209 */ /* 0x000fe60007810000 */
[----:B------:R-:W3:Y:S01]  /*8800*/  MUFU.TANH R139, R29 ;  /* 0x0000001d008b7308 */ /* 0x000ee20000002400 */
[----:B------:R-:W-:Y:S02]  /*8810*/  FMNMX.FTZ R6, R18, R4, !PT ;  /* 0x0000000412067209 */ /* 0x000fe40007810000 */
[----:B------:R-:W-:Y:S02]  /*8820*/  FMNMX.FTZ R4, R219, R2, !PT ;  /* 0x00000002db047209 */ /* 0x000fe40007810000 */
[----:B------:R-:W-:Y:S02]  /*8830*/  FMNMX.FTZ R7, R16, R7, !PT ;  /* 0x0000000710077209 */ /* 0x000fe40007810000 */
[----:B------:R-:W-:Y:S03]  /*8840*/  FMNMX.FTZ R2, R225, R5, !PT ;  /* 0x00000005e1027209 */ /* 0x000fe60007810000 */
[----:B------:R3:W-:Y:S01]  /*8850*/  MUFU.TANH R212, R61 ;  /* 0x0000003d00d47308 */ /* 0x0007e20000002400 */
[----:B--2---:R-:W-:Y:S02]  /*8860*/  MOV R41, R12 ;  /* 0x0000000c00297202 */ /* 0x004fe40000000f00 */
[----:B------:R-:W-:Y:S02]  /*8870*/  FMNMX.FTZ R5, R15, R6, !PT ;  /* 0x000000060f057209 */ /* 0x000fe40007810000 */
[----:B------:R-:W-:Y:S02]  /*8880*/  FMNMX.FTZ R4, R224, R4, !PT ;  /* 0x00000004e0047209 */ /* 0x000fe40007810000 */
[----:B-1----:R-:W-:Y:S03]  /*8890*/  FMNMX.FTZ R6, R252, R7, !PT ;  /* 0x00000007fc067209 */ /* 0x002fe60007810000 */
[----:B------:R-:W1:Y:S01]  /*88a0*/  MUFU.TANH R251, R22 ;  /* 0x0000001600fb7308 */ /* 0x000e620000002400 */
[----:B------:R-:W-:Y:S02]  /*88b0*/  FMNMX.FTZ R8, R218, R2, !PT ;  /* 0x00000002da087209 */ /* 0x000fe40007810000 */
[----:B------:R-:W-:Y:S02]  /*88c0*/  FMNMX.FTZ R2, R41, R4, !PT ;  /* 0x0000000429027209 */ /* 0x000fe40007810000 */
[----:B------:R-:W-:Y:S02]  /*88d0*/  FMNMX.FTZ R4, R249, R6, !PT ;  /* 0x00000006f9047209 */ /* 0x000fe40007810000 */
[----:B------:R-:W-:Y:S03]  /*88e0*/  FMNMX.FTZ R6, R19, R2, !PT ;  /* 0x0000000213067209 */ /* 0x000fe60007810000 */
[----:B------:R-:W2:Y:S01]  /*88f0*/  MUFU.TANH R17, R26 ;  /* 0x0000001a00117308 */ /* 0x000ea20000002400 */
[----:B---3--:R-:W-:Y:S09]  /*8900*/  IMAD.MOV.U32 R61, RZ, RZ, R139 ;  /* 0x000000ffff3d7224 */ /* 0x008ff200078e008b */
[----:B------:R2:W-:Y:S01]  /*8910*/  MUFU.TANH R140, R0 ;  /* 0x00000000008c7308 */ /* 0x0005e20000002400 */
[----:B-1----:R-:W-:Y:S04]  /*8920*/  FMNMX.FTZ R5, R251, R5, !PT ;  /* 0x00000005fb057209 */ /* 0x002fe80007810000 */
[----:B------:R-:W-:Y:S05]  /*8930*/  FMNMX.FTZ R5, R43, R5, !PT ;  /* 0x000000052b057209 */ /* 0x000fea0007810000 */
[----:B------:R-:W1:Y:S10]  /*8940*/  MUFU.TANH R227, R32 ;  /* 0x0000002000e37308 */ /* 0x000e740000002400 */
[----:B------:R-:W3:Y:S01]  /*8950*/  MUFU.TANH R13, R30 ;  /* 0x0000001e000d7308 */ /* 0x000ee20000002400 */
[----:B--2---:R-:W-:Y:S04]  /*8960*/  FMNMX.FTZ R0, R17, R8, !PT ;  /* 0x0000000811007209 */ /* 0x004fe80007810000 */
[----:B------:R-:W-:Y:S05]  /*8970*/  FMNMX.FTZ R0, R31, R0, !PT ;  /* 0x000000001f007209 */ /* 0x000fea0007810000 */
[----:B------:R-:W2:Y:S01]  /*8980*/  MUFU.TANH R136, R36 ;  /* 0x0000002400887308 */ /* 0x000ea20000002400 */
[----:B-1----:R-:W-:Y:S09]  /*8990*/  FMNMX.FTZ R4, R227, R4, !PT ;  /* 0x00000004e3047209 */ /* 0x002ff20007810000 */
[----:B------:R2:W-:Y:S01]  /*89a0*/  MUFU.TANH R209, R64 ;  /* 0x0000004000d17308 */ /* 0x0005e20000002400 */
[----:B---3--:R-:W-:Y:S09]  /*89b0*/  IMAD.MOV.U32 R58, RZ, RZ, R13 ;  /* 0x000000ffff3a7224 */ /* 0x008ff200078e000d */
[----:B------:R-:W1:Y:S10]  /*89c0*/  MUFU.TANH R24, R34 ;  /* 0x0000002200187308 */ /* 0x000e740000002400 */
[----:B------:R-:W3:Y:S01]  /*89d0*/  MUFU.TANH R248, R33 ;  /* 0x0000002100f87308 */ /* 0x000ee20000002400 */
[----:B--2---:R-:W-:Y:S09]  /*89e0*/  IMAD.MOV.U32 R64, RZ, RZ, R136 ;  /* 0x000000ffff407224 */ /* 0x004ff200078e0088 */
[----:B------:R-:W2:Y:S01]  /*89f0*/  MUFU.TANH R250, R35 ;  /* 0x0000002300fa7308 */ /* 0x000ea20000002400 */
[----:B-1----:R-:W-:Y:S02]  /*8a00*/  FMNMX.FTZ R2, R24, R5, !PT ;  /* 0x0000000518027209 */ /* 0x002fe40007810000 */
[----:B------:R-:W-:Y:S02]  /*8a10*/  FMNMX.FTZ R5, R59, R6, !PT ;  /* 0x000000063b057209 */ /* 0x000fe40007810000 */
[----:B------:R-:W-:Y:S02]  /*8a20*/  FMNMX.FTZ R6, R58, R0, !PT ;  /* 0x000000003a067209 */ /* 0x000fe40007810000 */
[----:B------:R-:W-:Y:S03]  /*8a30*/  FMNMX.FTZ R5, R61, R5, !PT ;  /* 0x000000053d057209 */ /* 0x000fe60007810000 */
[----:B------:R-:W1:Y:S01]  /*8a40*/  MUFU.TANH R20, R38 ;  /* 0x0000002600147308 */ /* 0x000e620000002400 */
[----:B---3--:R-:W-:Y:S04]  /*8a50*/  FMNMX.FTZ R4, R248, R4, !PT ;  /* 0x00000004f8047209 */ /* 0x008fe80007810000 */
[----:B------:R-:W-:Y:S05]  /*8a60*/  FMNMX.FTZ R4, R64, R4, !PT ;  /* 0x0000000440047209 */ /* 0x000fea0007810000 */
[----:B------:R-:W3:Y:S01]  /*8a70*/  MUFU.TANH R135, R37 ;  /* 0x0000002500877308 */ /* 0x000ee20000002400 */
[----:B--2---:R-:W-:Y:S09]  /*8a80*/  FMNMX.FTZ R0, R250, R2, !PT ;  /* 0x00000002fa007209 */ /* 0x004ff20007810000 */
[----:B------:R1:W-:Y:S10]  /*8a90*/  MUFU.TANH R214, R57 ;  /* 0x0000003900d67308 */ /* 0x0003f40000002400 */
[----:B------:R3:W-:Y:S10]  /*8aa0*/  MUFU.TANH R211, R66 ;  /* 0x0000004200d37308 */ /* 0x0007f40000002400 */
[----:B------:R-:W2:Y:S01]  /*8ab0*/  MUFU.TANH R14, R39 ;  /* 0x00000027000e7308 */ /* 0x000ea20000002400 */
[----:B-1----:R-:W-:Y:S04]  /*8ac0*/  MOV R57, R20 ;  /* 0x0000001400397202 */ /* 0x002fe80000000f00 */
[----:B------:R-:W-:Y:S05]  /*8ad0*/  FMNMX.FTZ R2, R57, R0, !PT ;  /* 0x0000000039027209 */ /* 0x000fea0007810000 */
[----:B------:R1:W-:Y:S01]  /*8ae0*/  MUFU.TANH R139, R62 ;  /* 0x0000003e008b7308 */ /* 0x0003e20000002400 */
[----:B---3--:R-:W-:Y:S04]  /*8af0*/  MOV R66, R135 ;  /* 0x0000008700427202 */ /* 0x008fe80000000f00 */
[----:B------:R-:W-:Y:S05]  /*8b00*/  FMNMX.FTZ R4, R66, R4, !PT ;  /* 0x0000000442047209 */ /* 0x000fea0007810000 */
[----:B------:R-:W3:Y:S01]  /*8b10*/  MUFU.TANH R22, R42 ;  /* 0x0000002a00167308 */ /* 0x000ee20000002400 */
[----:B--2---:R-:W-:Y:S05]  /*8b20*/  IMAD.MOV.U32 R63, RZ, RZ, R14 ;  /* 0x000000ffff3f7224 */ /* 0x004fea00078e000e */
[----:B------:R-:W-:Y:S04]  /*8b30*/  FMNMX.FTZ R2, R63, R2, !PT ;  /* 0x000000023f027209 */ /* 0x000fe80007810000 */
[----:B------:R3:W-:Y:S01]  /*8b40*/  MUFU.TANH R215, R56 ;  /* 0x0000003800d77308 */ /* 0x0007e20000002400 */
[----:B-1----:R-:W-:Y:S04]  /*8b50*/  MOV R62, R141 ;  /* 0x0000008d003e7202 */ /* 0x002fe80000000f00 */
[----:B------:R-:W-:Y:S05]  /*8b60*/  FMNMX.FTZ R0, R62, R6, !PT ;  /* 0x000000063e007209 */ /* 0x000fea0007810000 */
[----:B------:R-:W1:Y:S10]  /*8b70*/  MUFU.TANH R23, R40 ;  /* 0x0000002800177308 */ /* 0x000e740000002400 */
[----:B------:R1:W-:Y:S01]  /*8b80*/  MUFU.TANH R30, R49 ;  /* 0x00000031001e7308 */ /* 0x0003e20000002400 */
[----:B---3--:R-:W-:Y:S05]  /*8b90*/  IMAD.MOV.U32 R56, RZ, RZ, R22 ;  /* 0x000000ffff387224 */ /* 0x008fea00078e0016 */
[----:B------:R-:W-:Y:S04]  /*8ba0*/  FMNMX.FTZ R0, R56, R0, !PT ;  /* 0x0000000038007209 */ /* 0x000fe80007810000 */
[----:B------:R-:W2:Y:S01]  /*8bb0*/  MUFU.TANH R28, R48 ;  /* 0x00000030001c7308 */ /* 0x000ea20000002400 */
[----:B------:R-:W-:Y:S09]  /*8bc0*/  FMNMX.FTZ R6, R60, R0, !PT ;  /* 0x000000003c067209 */ /* 0x000ff20007810000 */
[----:B------:R-:W-:Y:S01]  /*8bd0*/  MUFU.TANH R42, R44 ;  /* 0x0000002c002a7308 */ /* 0x000fe20000002400 */
[----:B-1----:R-:W-:Y:S05]  /*8be0*/  IMAD.MOV.U32 R49, RZ, RZ, R23 ;  /* 0x000000ffff317224 */ /* 0x002fea00078e0017 */
[----:B------:R-:W-:Y:S04]  /*8bf0*/  FMNMX.FTZ R5, R49, R5, !PT ;  /* 0x0000000531057209 */ /* 0x000fe80007810000 */
[----:B------:R-:W1:Y:S01]  /*8c00*/  MUFU.TANH R44, R50 ;  /* 0x00000032002c7308 */ /* 0x000e620000002400 */
[----:B--2---:R-:W-:Y:S04]  /*8c10*/  FMNMX.FTZ R4, R28, R4, !PT ;  /* 0x000000041c047209 */ /* 0x004fe80007810000 */
[----:B------:R-:W-:Y:S05]  /*8c20*/  FMNMX.FTZ R4, R30, R4, !PT ;  /* 0x000000041e047209 */ /* 0x000fea0007810000 */
[----:B------:R2:W3:Y:S10]  /*8c30*/  MUFU.TANH R50, R51 ;  /* 0x0000003300327308 */ /* 0x0004f40000002400 */
[----:B------:R-:W4:Y:S01]  /*8c40*/  MUFU.TANH R134, R53 ;  /* 0x0000003500867308 */ /* 0x000f220000002400 */
[----:B-1----:R-:W-:Y:S09]  /*8c50*/  FMNMX.FTZ R2, R44, R2, !PT ;  /* 0x000000022c027209 */ /* 0x002ff20007810000 */
[----:B------:R4:W-:Y:S01]  /*8c60*/  MUFU.TANH R208, R65 ;  /* 0x0000004100d07308 */ /* 0x0009e20000002400 */
[----:B--2---:R-:W-:Y:S02]  /*8c70*/  MOV R51, R21 ;  /* 0x0000001500337202 */ /* 0x004fe40000000f00 */
[----:B---3--:R-:W-:Y:S02]  /*8c80*/  FMNMX.FTZ R0, R50, R2, !PT ;  /* 0x0000000232007209 */ /* 0x008fe40007810000 */
[----:B------:R-:W-:Y:S05]  /*8c90*/  FMNMX.FTZ R5, R51, R5, !PT ;  /* 0x0000000533057209 */ /* 0x000fea0007810000 */
[----:B------:R-:W1:Y:S01]  /*8ca0*/  MUFU.TANH R26, R52 ;  /* 0x00000034001a7308 */ /* 0x000e620000002400 */
[----:B------:R-:W-:Y:S09]  /*8cb0*/  FMNMX.FTZ R2, R42, R5, !PT ;  /* 0x000000052a027209 */ /* 0x000ff20007810000 */
[----:B------:R-:W2:Y:S01]  /*8cc0*/  MUFU.TANH R48, R54 ;  /* 0x0000003600307308 */ /* 0x000ea20000002400 */
[----:B----4-:R-:W-:Y:S09]  /*8cd0*/  IMAD.MOV.U32 R65, RZ, RZ, R134 ;  /* 0x000000ffff417224 */ /* 0x010ff200078e0086 */
[----:B------:R-:W3:Y:S01]  /*8ce0*/  MUFU.TANH R40, R45 ;  /* 0x0000002d00287308 */ /* 0x000ee20000002400 */
[----:B-1----:R-:W-:Y:S04]  /*8cf0*/  FMNMX.FTZ R4, R26, R4, !PT ;  /* 0x000000041a047209 */ /* 0x002fe80007810000 */
[----:B------:R-:W-:Y:S05]  /*8d00*/  FMNMX.FTZ R4, R65, R4, !PT ;  /* 0x0000000441047209 */ /* 0x000fea0007810000 */
[----:B------:R-:W1:Y:S01]  /*8d10*/  MUFU.TANH R46, R46 ;  /* 0x0000002e002e7308 */ /* 0x000e620000002400 */
[----:B--2---:R-:W-:Y:S02]  /*8d20*/  FMNMX.FTZ R0, R48, R0, !PT ;  /* 0x0000000030007209 */ /* 0x004fe40007810000 */
[----:B------:R-:W-:Y:S04]  /*8d30*/  FMNMX.FTZ R136, R209, R4, !PT ;  /* 0x00000004d1887209 */ /* 0x000fe80007810000 */
[----:B------:R-:W-:Y:S03]  /*8d40*/  FMNMX.FTZ R136, R208, R136, !PT ;  /* 0x00000088d0887209 */ /* 0x000fe60007810000 */
[----:B------:R-:W2:Y:S01]  /*8d50*/  MUFU.TANH R45, R55 ;  /* 0x00000037002d7308 */ /* 0x000ea20000002400 */
[----:B---3--:R-:W-:Y:S04]  /*8d60*/  FMNMX.FTZ R2, R40, R2, !PT ;  /* 0x0000000228027209 */ /* 0x008fe80007810000 */
[----:B------:R-:W-:Y:S05]  /*8d70*/  FMNMX.FTZ R12, R215, R2, !PT ;  /* 0x00000002d70c7209 */ /* 0x000fea0007810000 */
[----:B------:R-:W3:Y:S01]  /*8d80*/  MUFU.TANH R47, R47 ;  /* 0x0000002f002f7308 */ /* 0x000ee20000002400 */
[----:B-1----:R-:W-:Y:S09]  /*8d90*/  FMNMX.FTZ R5, R46, R6, !PT ;  /* 0x000000062e057209 */ /* 0x002ff20007810000 */
[----:B------:R1:W4:Y:S01]  /*8da0*/  MUFU.TANH R210, R67 ;  /* 0x0000004300d27308 */ /* 0x0003220000002400 */
[----:B--2---:R-:W-:Y:S04]  /*8db0*/  FMNMX.FTZ R0, R45, R0, !PT ;  /* 0x000000002d007209 */ /* 0x004fe80007810000 */
[----:B------:R-:W-:Y:S02]  /*8dc0*/  FMNMX.FTZ R13, R211, R0, !PT ;  /* 0x00000000d30d7209 */ /* 0x000fe40007810000 */
[----:B---3--:R-:W-:Y:S01]  /*8dd0*/  FMNMX.FTZ R14, R47, R5, !PT ;  /* 0x000000052f0e7209 */ /* 0x008fe20007810000 */
[----:B------:R-:W-:Y:S06]  /*8de0*/  @P0 BRA `(.L_x_68) ;  /* 0xffffffe000f40947 */ /* 0x000fec000383ffff */
.L_x_67:
[----:B------:R3:W-:Y:S01]  /*8df0*/  STL [R1+0x74], R247 ;  /* 0x000074f701007387 */ /* 0x0007e20000100800 */
[----:B--2-4-:R-:W-:Y:S01]  /*8e00*/  FMNMX.FTZ R5, R210, R13, !PT ;  /* 0x0000000dd2057209 */ /* 0x014fe20007810000 */
[----:B------:R-:W-:Y:S01]  /*8e10*/  UIADD3 UR25, UR25, -0x1, URZ ;  /* 0xffffffff19197890 */ /* 0x000fe2000fffe03f */
[----:B------:R-:W-:Y:S01]  /*8e20*/  FMNMX.FTZ R2, R214, R12, !PT ;  /* 0x0000000cd6027209 */ /* 0x000fe20007810000 */
[----:B------:R-:W2:Y:S01]  /*8e30*/  SHFL.BFLY PT, R6, R136, 0x2, 0x1f ;  /* 0x0c401f0088067f89 */ /* 0x000ea200000e0000 */
[----:B------:R-:W-:Y:S02]  /*8e40*/  FMNMX.FTZ R0, R133, R14, !PT ;  /* 0x0000000e85007209 */ /* 0x000fe40007810000 */
[----:B------:R-:W-:Y:S05]  /*8e50*/  FMNMX.FTZ R2, R213, R2, !PT ;  /* 0x00000002d5027209 */ /* 0x000fea0007810000 */
[----:B------:R-:W4:Y:S01]  /*8e60*/  SHFL.BFLY PT, R7, R5, 0x2, 0x1f ;  /* 0x0c401f0005077f89 */ /* 0x000f2200000e0000 */
[----:B-1----:R-:W-:Y:S02]  /*8e70*/  MOV R67, R24 ;  /* 0x0000001800437202 */ /* 0x002fe40000000f00 */
[----:B------:R-:W-:Y:S05]  /*8e80*/  FMNMX.FTZ R4, R212, R2, !PT ;  /* 0x00000002d4047209 */ /* 0x000fea0007810000 */
[----:B------:R-:W-:Y:S08]  /*8e90*/  LDSM.16.MT88.4 R20, [R229+0xc000] ;  /* 0x00c00000e514783b */ /* 0x000ff00000004200 */
[----:B------:R-:W1:Y:S08]  /*8ea0*/  SHFL.BFLY PT, R134, R4, 0x2, 0x1f ;  /* 0x0c401f0004867f89 */ /* 0x000e7000000e0000 */
[----:B------:R-:W-:Y:S08]  /*8eb0*/  LDSM.16.MT88.4 R36, [R230+0xc000] ;  /* 0x00c00000e624783b */ /* 0x000ff00000004200 */
[----:B---3--:R-:W3:Y:S04]  /*8ec0*/  LDL.LU R247, [R1+0x4] ;  /* 0x0000040001f77983 */ /* 0x008ee80000300800 */
[----:B------:R-:W-:Y:S04]  /*8ed0*/  STL [R1+0x70], R246 ;  /* 0x000070f601007387 */ /* 0x000fe80000100800 */
[----:B------:R-:W-:Y:S04]  /*8ee0*/  STL [R1+0x6c], R245 ;  /* 0x00006cf501007387 */ /* 0x000fe80000100800 */
[----:B------:R-:W-:Y:S04]  /*8ef0*/  STL [R1+0x68], R244 ;  /* 0x000068f401007387 */ /* 0x000fe80000100800 */
[----:B------:R-:W-:Y:S04]  /*8f00*/  STL [R1+0x64], R243 ;  /* 0x000064f301007387 */ /* 0x000fe80000100800 */
[----:B------:R-:W-:Y:S04]  /*8f10*/  STL [R1+0x60], R242 ;  /* 0x000060f201007387 */ /* 0x000fe80000100800 */
[----:B------:R-:W-:Y:S04]  /*8f20*/  STL [R1+0x5c], R241 ;  /* 0x00005cf101007387 */ /* 0x000fe80000100800 */
[----:B------:R-:W-:Y:S04]  /*8f30*/  STL [R1+0x58], R240 ;  /* 0x000058f001007387 */ /* 0x000fe80000100800 */
[----:B------:R2:W-:Y:S04]  /*8f40*/  STL [R1+0x54], R239 ;  /* 0x000054ef01007387 */ /* 0x0005e80000100800 */
[----:B------:R4:W-:Y:S04]  /*8f50*/  STL [R1+0x50], R238 ;  /* 0x000050ee01007387 */ /* 0x0009e80000100800 */
[----:B------:R1:W-:Y:S04]  /*8f60*/  STL [R1+0x4c], R237 ;  /* 0x00004ced01007387 */ /* 0x0003e80000100800 */
[----:B------:R1:W-:Y:S04]  /*8f70*/  STL [R1+0x48], R236 ;  /* 0x000048ec01007387 */ /* 0x0003e80000100800 */
[----:B------:R-:W-:Y:S04]  /*8f80*/  STL [R1+0x44], R235 ;  /* 0x000044eb01007387 */ /* 0x000fe80000100800 */
[----:B------:R1:W-:Y:S04]  /*8f90*/  STL [R1+0x40], R234 ;  /* 0x000040ea01007387 */ /* 0x0003e80000100800 */
[----:B------:R1:W-:Y:S01]  /*8fa0*/  STL [R1+0x3c], R233 ;  /* 0x00003ce901007387 */ /* 0x0003e20000100800 */
[----:B--2---:R-:W-:Y:S03]  /*8fb0*/  MOV R239, R19 ;  /* 0x0000001300ef7202 */ /* 0x004fe60000000f00 */
[----:B------:R-:W-:Y:S01]  /*8fc0*/  STL [R1+0x38], R228 ;  /* 0x000038e401007387 */ /* 0x000fe20000100800 */
[----:B----4-:R-:W-:Y:S03]  /*8fd0*/  MOV R238, R17 ;  /* 0x0000001100ee7202 */ /* 0x010fe60000000f00 */
[----:B------:R-:W-:Y:S01]  /*8fe0*/  LDSM.16.MT88.4 R52, [R232+0xc000] ;  /* 0x00c00000e834783b */ /* 0x000fe20000004200 */
[----:B-1----:R-:W-:Y:S02]  /*8ff0*/  MOV R237, R45 ;  /* 0x0000002d00ed7202 */ /* 0x002fe40000000f00 */
[----:B------:R-:W-:Y:S02]  /*9000*/  MOV R236, R40 ;  /* 0x0000002800ec7202 */ /* 0x000fe40000000f00 */
[----:B------:R-:W-:Y:S02]  /*9010*/  MOV R234, R26 ;  /* 0x0000001a00ea7202 */ /* 0x000fe40000000f00 */
[----:B------:R-:W-:Y:S02]  /*9020*/  MOV R233, R42 ;  /* 0x0000002a00e97202 */ /* 0x000fe40000000f00 */
[----:B---3--:R-:W-:Y:S02]  /*9030*/  FMNMX.FTZ R0, R247, R0, !PT ;  /* 0x00000000f7007209 */ /* 0x008fe40007810000 */
[----:B------:R-:W-:Y:S02]  /*9040*/  FMNMX.FTZ R136, R136, R6, !PT ;  /* 0x0000000688887209 */ /* 0x000fe40007810000 */
[----:B------:R-:W-:Y:S02]  /*9050*/  FMNMX.FTZ R0, R139, R0, !PT ;  /* 0x000000008b007209 */ /* 0x000fe40007810000 */
[----:B------:R-:W-:Y:S01]  /*9060*/  FMNMX.FTZ R5, R5, R7, !PT ;  /* 0x0000000705057209 */ /* 0x000fe20007810000 */
[----:B------:R-:W1:Y:S01]  /*9070*/  SHFL.BFLY PT, R6, R136, 0x1, 0x1f ;  /* 0x0c201f0088067f89 */ /* 0x000e6200000e0000 */
[----:B------:R-:W-:Y:S02]  /*9080*/  FMNMX.FTZ R0, R140, R0, !PT ;  /* 0x000000008c007209 */ /* 0x000fe40007810000 */
[----:B------:R-:W-:Y:S05]  /*9090*/  FMNMX.FTZ R134, R4, R134, !PT ;  /* 0x0000008604867209 */ /* 0x000fea0007810000 */
[----:B------:R-:W2:Y:S08]  /*90a0*/  SHFL.BFLY PT, R135, R5, 0x1, 0x1f ;  /* 0x0c201f0005877f89 */ /* 0x000eb000000e0000 */
[----:B------:R-:W3:Y:S08]  /*90b0*/  SHFL.BFLY PT, R2, R0, 0x2, 0x1f ;  /* 0x0c401f0000027f89 */ /* 0x000ef000000e0000 */
[----:B------:R-:W4:Y:S01]  /*90c0*/  SHFL.BFLY PT, R7, R134, 0x1, 0x1f ;  /* 0x0c201f0086077f89 */ /* 0x000f2200000e0000 */
[----:B-1----:R-:W-:Y:S02]  /*90d0*/  FMNMX.FTZ R136, R136, R6, !PT ;  /* 0x0000000688887209 */ /* 0x002fe40007810000 */
[----:B--2---:R-:W-:Y:S02]  /*90e0*/  FMNMX.FTZ R135, R5, R135, !PT ;  /* 0x0000008705877209 */ /* 0x004fe40007810000 */
[----:B------:R-:W-:Y:S02]  /*90f0*/  FSETP.NEU.FTZ.AND P1, PT, R136, -INF , PT ;  /* 0xff8000008800780b */ /* 0x000fe40003f3d000 */
[----:B---3--:R-:W-:Y:S01]  /*9100*/  FMNMX.FTZ R2, R0, R2, !PT ;  /* 0x0000000200027209 */ /* 0x008fe20007810000 */
[----:B------:R-:W-:Y:S01]  /*9110*/  FADD.FTZ R0, -R136, R3 ;  /* 0x0000000388007221 */ /* 0x000fe20000010100 */
[C---:B------:R-:W-:Y:S01]  /*9120*/  FMUL.FTZ R141, R135.reuse, UR4 ;  /* 0x00000004878d7c20 */ /* 0x040fe20008410000 */
[----:B----4-:R-:W-:Y:S02]  /*9130*/  FMNMX.FTZ R134, R134, R7, !PT ;  /* 0x0000000786867209 */ /* 0x010fe40007810000 */
[----:B------:R-:W-:Y:S01]  /*9140*/  FMUL.FTZ R3, R0, UR4 ;  /* 0x0000000400037c20 */ /* 0x000fe20008410000 */
[----:B------:R-:W-:Y:S01]  /*9150*/  FADD.FTZ R0, -R135, R132 ;  /* 0x0000008487007221 */ /* 0x000fe20000010100 */
[----:B------:R-:W1:Y:S02]  /*9160*/  SHFL.BFLY PT, R4, R2, 0x1, 0x1f ;  /* 0x0c201f0002047f89 */ /* 0x000e6400000e0000 */
[----:B------:R2:W3:Y:S02]  /*9170*/  MUFU.EX2 R132, R3 ;  /* 0x0000000300847308 */ /* 0x0004e40000000800 */
[----:B--2---:R-:W-:Y:S01]  /*9180*/  FMUL.FTZ R3, R0, UR4 ;  /* 0x0000000400037c20 */ /* 0x004fe20008410000 */
[----:B------:R-:W-:Y:S01]  /*9190*/  FADD.FTZ R0, -R134, R137 ;  /* 0x0000008986007221 */ /* 0x000fe20000010100 */
[----:B------:R-:W-:Y:S01]  /*91a0*/  FMUL.FTZ R137, R136, UR4 ;  /* 0x0000000488897c20 */ /* 0x000fe20008410000 */
[C---:B---3--:R-:W-:Y:S01]  /*91b0*/  FMUL.FTZ R17, R132.reuse, R153 ;  /* 0x0000009984117220 */ /* 0x048fe20000410000 */
[----:B------:R-:W-:Y:S01]  /*91c0*/  FMUL.FTZ R32, R132, R168 ;  /* 0x000000a884207220 */ /* 0x000fe20000410000 */
[----:B-1----:R-:W-:Y:S01]  /*91d0*/  FMNMX.FTZ R133, R2, R4, !PT ;  /* 0x0000000402857209 */ /* 0x002fe20007810000 */
[----:B------:R-:W-:Y:S01]  /*91e0*/  FMUL.FTZ R2, R0, UR4 ;  /* 0x0000000400027c20 */ /* 0x000fe20008410000 */
[----:B------:R-:W-:Y:S01]  /*91f0*/  FSEL R137, R137, RZ, P1 ;  /* 0x000000ff89897208 */ /* 0x000fe20000800000 */
[----:B------:R-:W1:Y:S01]  /*9200*/  MUFU.EX2 R3, R3 ;  /* 0x0000000300037308 */ /* 0x000e620000000800 */
[----:B------:R-:W-:Y:S01]  /*9210*/  FSETP.NEU.FTZ.AND P1, PT, R135, -INF , PT ;  /* 0xff8000008700780b */ /* 0x000fe20003f3d000 */
[----:B------:R-:W-:Y:S01]  /*9220*/  FADD.FTZ R0, -R133, R138 ;  /* 0x0000008a85007221 */ /* 0x000fe20000010100 */
[----:B------:R-:W-:Y:S01]  /*9230*/  FMUL.FTZ R138, R134, UR4 ;  /* 0x00000004868a7c20 */ /* 0x000fe20008410000 */
[----:B------:R-:W-:Y:S01]  /*9240*/  FFMA.FTZ R4, R143, UR4, -R137 ;  /* 0x000000048f047c23 */ /* 0x000fe20008010889 */
[----:B------:R-:W-:Y:S01]  /*9250*/  FSEL R141, R141, RZ, P1 ;  /* 0x000000ff8d8d7208 */ /* 0x000fe20000800000 */
[----:B------:R-:W-:Y:S01]  /*9260*/  FMUL.FTZ R0, R0, UR4 ;  /* 0x0000000400007c20 */ /* 0x000fe20008410000 */
[----:B------:R-:W-:Y:S03]  /*9270*/  FSETP.NEU.FTZ.AND P1, PT, R134, -INF , PT ;  /* 0xff8000008600780b */ /* 0x000fe60003f3d000 */
[----:B------:R2:W-:Y:S01]  /*9280*/  MUFU.EX2 R228, R4 ;  /* 0x0000000400e47308 */ /* 0x0005e20000000800 */
[----:B------:R-:W-:Y:S01]  /*9290*/  FMUL.FTZ R33, R132, R169 ;  /* 0x000000a984217220 */ /* 0x000fe20000410000 */
[----:B------:R-:W-:Y:S01]  /*92a0*/  FFMA.FTZ R6, R15, UR4, -R141 ;  /* 0x000000040f067c23 */ /* 0x000fe2000801088d */
[----:B------:R-:W-:Y:S01]  /*92b0*/  FSEL R138, R138, RZ, P1 ;  /* 0x000000ff8a8a7208 */ /* 0x000fe20000800000 */
[--C-:B------:R-:W-:Y:S01]  /*92c0*/  FFMA.FTZ R143, R252, UR4, -R137.reuse ;  /* 0x00000004fc8f7c23 */ /* 0x100fe20008010889 */
[----:B------:R-:W-:Y:S01]  /*92d0*/  FSETP.NEU.FTZ.AND P1, PT, R133, -INF , PT ;  /* 0xff8000008500780b */ /* 0x000fe20003f3d000 */
[----:B------:R-:W-:Y:S01]  /*92e0*/  FMUL.FTZ R68, R132, R68 ;  /* 0x0000004484447220 */ /* 0x000fe20000410000 */
[----:B------:R-:W-:Y:S01]  /*92f0*/  MOV R169, R57 ;  /* 0x0000003900a97202 */ /* 0x000fe20000000f00 */
[--C-:B------:R-:W-:Y:S01]  /*9300*/  FFMA.FTZ R5, R217, UR4, -R138.reuse ;  /* 0x00000004d9057c23 */ /* 0x100fe2000801088a */
[----:B------:R-:W-:Y:S01]  /*9310*/  FFMA.FTZ R10, R224, UR4, -R138 ;  /* 0x00000004e00a7c23 */ /* 0x000fe2000801088a */
[----:B------:R3:W-:Y:S01]  /*9320*/  MUFU.EX2 R8, R6 ;  /* 0x0000000600087308 */ /* 0x0007e20000000800 */
[C---:B-1----:R-:W-:Y:S01]  /*9330*/  FMUL.FTZ R7, R3.reuse, R151 ;  /* 0x0000009703077220 */ /* 0x042fe20000410000 */
[C---:B------:R-:W-:Y:S01]  /*9340*/  FMUL.FTZ R19, R3.reuse, R155 ;  /* 0x0000009b03137220 */ /* 0x040fe20000410000 */
[C---:B------:R-:W-:Y:S01]  /*9350*/  FMUL.FTZ R34, R3.reuse, R170 ;  /* 0x000000aa03227220 */ /* 0x040fe20000410000 */
[----:B------:R-:W-:Y:S01]  /*9360*/  FMUL.FTZ R35, R3, R171 ;  /* 0x000000ab03237220 */ /* 0x000fe20000410000 */
[----:B------:R-:W-:Y:S01]  /*9370*/  MOV R224, R47 ;  /* 0x0000002f00e07202 */ /* 0x000fe20000000f00 */
[C---:B------:R-:W-:Y:S01]  /*9380*/  FMUL.FTZ R69, R132.reuse, R69 ;  /* 0x0000004584457220 */ /* 0x040fe20000410000 */
[----:B--2---:R-:W-:Y:S03]  /*9390*/  FFMA.FTZ R4, R223, UR4, -R137 ;  /* 0x00000004df047c23 */ /* 0x004fe60008010889 */
[----:B------:R-:W-:Y:S01]  /*93a0*/  MUFU.EX2 R241, R10 ;  /* 0x0000000a00f17308 */ /* 0x000fe20000000800 */
[----:B------:R-:W-:Y:S01]  /*93b0*/  MOV R171, R59 ;  /* 0x0000003b00ab7202 */ /* 0x000fe20000000f00 */
[C---:B------:R-:W-:Y:S01]  /*93c0*/  FMUL.FTZ R70, R3.reuse, R70 ;  /* 0x0000004603467220 */ /* 0x040fe20000410000 */
[----:B------:R-:W-:Y:S01]  /*93d0*/  MOV R170, R58 ;  /* 0x0000003a00aa7202 */ /* 0x000fe20000000f00 */
[C---:B------:R-:W-:Y:S01]  /*93e0*/  FMUL.FTZ R71, R3.reuse, R71 ;  /* 0x0000004703477220 */ /* 0x040fe20000410000 */
[----:B------:R-:W-:Y:S01]  /*93f0*/  MOV R168, R56 ;  /* 0x0000003800a87202 */ /* 0x000fe20000000f00 */
[C---:B------:R-:W-:Y:S01]  /*9400*/  FMUL.FTZ R80, R132.reuse, R80 ;  /* 0x0000005084507220 */ /* 0x040fe20000410000 */
[C---:B------:R-:W-:Y:S03]  /*9410*/  FMUL.FTZ R81, R132.reuse, R81 ;  /* 0x0000005184517220 */ /* 0x040fe60000410000 */
[----:B------:R1:W-:Y:S01]  /*9420*/  MUFU.EX2 R246, R4 ;  /* 0x0000000400f67308 */ /* 0x0003e20000000800 */
[C---:B---3--:R-:W-:Y:S01]  /*9430*/  FMUL.FTZ R6, R3.reuse, R150 ;  /* 0x0000009603067220 */ /* 0x048fe20000410000 */
[C---:B------:R-:W-:Y:S01]  /*9440*/  FMUL.FTZ R82, R3.reuse, R82 ;  /* 0x0000005203527220 */ /* 0x040fe20000410000 */
[C---:B------:R-:W-:Y:S01]  /*9450*/  FMUL.FTZ R83, R3.reuse, R83 ;  /* 0x0000005303537220 */ /* 0x040fe20000410000 */
[C---:B------:R-:W-:Y:S01]  /*9460*/  FMUL.FTZ R84, R132.reuse, R84 ;  /* 0x0000005484547220 */ /* 0x040fe20000410000 */
[C---:B------:R-:W-:Y:S01]  /*9470*/  FMUL.FTZ R85, R132.reuse, R85 ;  /* 0x0000005584557220 */ /* 0x040fe20000410000 */
[C---:B------:R-:W-:Y:S01]  /*9480*/  FMUL.FTZ R86, R3.reuse, R86 ;  /* 0x0000005603567220 */ /* 0x040fe20000410000 */
[C---:B------:R-:W-:Y:S03]  /*9490*/  FMUL.FTZ R87, R3.reuse, R87 ;  /* 0x0000005703577220 */ /* 0x040fe60000410000 */
[----:B------:R-:W2:Y:S01]  /*94a0*/  MUFU.EX2 R2, R2 ;  /* 0x0000000200027308 */ /* 0x000ea20000000800 */
[C---:B------:R-:W-:Y:S01]  /*94b0*/  FMUL.FTZ R96, R132.reuse, R96 ;  /* 0x0000006084607220 */ /* 0x040fe20000410000 */
[C---:B------:R-:W-:Y:S01]  /*94c0*/  FMUL.FTZ R97, R132.reuse, R97 ;  /* 0x0000006184617220 */ /* 0x040fe20000410000 */
[C---:B------:R-:W-:Y:S01]  /*94d0*/  FMUL.FTZ R98, R3.reuse, R98 ;  /* 0x0000006203627220 */ /* 0x040fe20000410000 */
[C---:B------:R-:W-:Y:S01]  /*94e0*/  FMUL.FTZ R99, R3.reuse, R99 ;  /* 0x0000006303637220 */ /* 0x040fe20000410000 */
[C---:B------:R-:W-:Y:S01]  /*94f0*/  FMUL.FTZ R100, R132.reuse, R100 ;  /* 0x0000006484647220 */ /* 0x040fe20000410000 */
[----:B------:R-:W-:Y:S01]  /*9500*/  FMUL.FTZ R101, R132, R101 ;  /* 0x0000006584657220 */ /* 0x000fe20000410000 */
[C---:B------:R-:W-:Y:S03]  /*9510*/  FMUL.FTZ R102, R3.reuse, R102 ;  /* 0x0000006603667220 */ /* 0x040fe60000410000 */
[----:B------:R-:W3:Y:S01]  /*9520*/  MUFU.EX2 R0, R0 ;  /* 0x0000000000007308 */ /* 0x000ee20000000800 */
[----:B-1----:R-:W-:Y:S01]  /*9530*/  FFMA.FTZ R4, R216, UR4, -R141 ;  /* 0x00000004d8047c23 */ /* 0x002fe2000801088d */
[----:B------:R-:W-:Y:S01]  /*9540*/  FMUL.FTZ R103, R3, R103 ;  /* 0x0000006703677220 */ /* 0x000fe20000410000 */
[----:B------:R-:W-:Y:S01]  /*9550*/  FFMA.FTZ R209, R209, UR4, -R137 ;  /* 0x00000004d1d17c23 */ /* 0x000fe20008010889 */
[C---:B------:R-:W-:Y:S01]  /*9560*/  FMUL.FTZ R112, R132.reuse, R112 ;  /* 0x0000007084707220 */ /* 0x040fe20000410000 */
[----:B------:R-:W-:Y:S01]  /*9570*/  FMUL.FTZ R113, R132, R113 ;  /* 0x0000007184717220 */ /* 0x000fe20000410000 */
[C---:B------:R-:W-:Y:S01]  /*9580*/  FMUL.FTZ R114, R3.reuse, R114 ;  /* 0x0000007203727220 */ /* 0x040fe20000410000 */
[----:B------:R-:W-:Y:S03]  /*9590*/  FMUL.FTZ R115, R3, R115 ;  /* 0x0000007303737220 */ /* 0x000fe60000410000 */
[----:B------:R1:W-:Y:S01]  /*95a0*/  MUFU.EX2 R223, R4 ;  /* 0x0000000400df7308 */ /* 0x0003e20000000800 */
[C---:B--2---:R-:W-:Y:S01]  /*95b0*/  FMUL.FTZ R9, R2.reuse, R145 ;  /* 0x0000009102097220 */ /* 0x044fe20000410000 */
[C---:B------:R-:W-:Y:S01]  /*95c0*/  FMUL.FTZ R13, R2.reuse, R157 ;  /* 0x0000009d020d7220 */ /* 0x040fe20000410000 */
[C---:B------:R-:W-:Y:S01]  /*95d0*/  FMUL.FTZ R24, R2.reuse, R164 ;  /* 0x000000a402187220 */ /* 0x040fe20000410000 */
[C---:B------:R-:W-:Y:S01]  /*95e0*/  FMUL.FTZ R25, R2.reuse, R165 ;  /* 0x000000a502197220 */ /* 0x040fe20000410000 */
[C---:B------:R-:W-:Y:S01]  /*95f0*/  FMUL.FTZ R29, R2.reuse, R173 ;  /* 0x000000ad021d7220 */ /* 0x040fe20000410000 */
[----:B------:R-:W-:Y:S01]  /*9600*/  FMUL.FTZ R40, R2, R180 ;  /* 0x000000b402287220 */ /* 0x000fe20000410000 */
[----:B------:R-:W-:Y:S03]  /*9610*/  MOV R180, R41 ;  /* 0x0000002900b47202 */ /* 0x000fe60000000f00 */
[----:B------:R2:W-:Y:S01]  /*9620*/  MUFU.EX2 R216, R5 ;  /* 0x0000000500d87308 */ /* 0x0005e20000000800 */
[C---:B---3--:R-:W-:Y:S01]  /*9630*/  FMUL.FTZ R10, R0.reuse, R146 ;  /* 0x00000092000a7220 */ /* 0x048fe20000410000 */
[C---:B------:R-:W-:Y:S01]  /*9640*/  FMUL.FTZ R11, R0.reuse, R147 ;  /* 0x00000093000b7220 */ /* 0x040fe20000410000 */
[C---:B------:R-:W-:Y:S01]  /*9650*/  FMUL.FTZ R14, R0.reuse, R158 ;  /* 0x0000009e000e7220 */ /* 0x040fe20000410000 */
[C---:B------:R-:W-:Y:S01]  /*9660*/  FMUL.FTZ R15, R0.reuse, R159 ;  /* 0x0000009f000f7220 */ /* 0x040fe20000410000 */
[C---:B------:R-:W-:Y:S01]  /*9670*/  FMUL.FTZ R26, R0.reuse, R166 ;  /* 0x000000a6001a7220 */ /* 0x040fe20000410000 */
[C---:B------:R-:W-:Y:S01]  /*9680*/  FMUL.FTZ R27, R0.reuse, R167 ;  /* 0x000000a7001b7220 */ /* 0x040fe20000410000 */
[----:B------:R-:W-:Y:S01]  /*9690*/  MOV R167, R30 ;  /* 0x0000001e00a77202 */ /* 0x000fe20000000f00 */
[----:B------:R-:W-:Y:S01]  /*96a0*/  FMUL.FTZ R30, R0, R174 ;  /* 0x000000ae001e7220 */ /* 0x000fe20000410000 */
[----:B-1----:R-:W-:Y:S01]  /*96b0*/  FFMA.FTZ R4, R221, UR4, -R141 ;  /* 0x00000004dd047c23 */ /* 0x002fe2000801088d */
[----:B------:R-:W-:Y:S01]  /*96c0*/  MOV R166, R28 ;  /* 0x0000001c00a67202 */ /* 0x000fe20000000f00 */
[----:B------:R-:W-:Y:S01]  /*96d0*/  FMUL.FTZ R28, R2, R172 ;  /* 0x000000ac021c7220 */ /* 0x000fe20000410000 */
[----:B------:R-:W-:Y:S01]  /*96e0*/  MOV R174, R31 ;  /* 0x0000001f00ae7202 */ /* 0x000fe20000000f00 */
[----:B------:R1:W3:Y:S01]  /*96f0*/  MUFU.EX2 R245, R4 ;  /* 0x0000000400f57308 */ /* 0x0002e20000000800 */
[C---:B------:R-:W-:Y:S01]  /*9700*/  FMUL.FTZ R31, R0.reuse, R175 ;  /* 0x000000af001f7220 */ /* 0x040fe20000410000 */
[----:B------:R-:W-:Y:S01]  /*9710*/  FMUL.FTZ R42, R0, R182 ;  /* 0x000000b6002a7220 */ /* 0x000fe20000410000 */
[----:B------:R-:W-:Y:S01]  /*9720*/  MOV R182, R43 ;  /* 0x0000002b00b67202 */ /* 0x000fe20000000f00 */
[----:B--2---:R-:W-:Y:S01]  /*9730*/  FMUL.FTZ R5, R132, R149 ;  /* 0x0000009584057220 */ /* 0x004fe20000410000 */
[----:B------:R-:W-:Y:S01]  /*9740*/  FMUL.FTZ R43, R0, R183 ;  /* 0x000000b7002b7220 */ /* 0x000fe20000410000 */
[C---:B------:R-:W-:Y:S01]  /*9750*/  FMUL.FTZ R41, R2.reuse, R181 ;  /* 0x000000b502297220 */ /* 0x040fe20000410000 */
[----:B------:R-:W-:Y:S01]  /*9760*/  FMUL.FTZ R45, R2, R189 ;  /* 0x000000bd022d7220 */ /* 0x000fe20000410000 */
[----:B------:R-:W-:Y:S01]  /*9770*/  FMUL.FTZ R47, R0, R191 ;  /* 0x000000bf002f7220 */ /* 0x000fe20000410000 */
[----:B------:R-:W-:Y:S01]  /*9780*/  MOV R173, R51 ;  /* 0x0000003300ad7202 */ /* 0x000fe20000000f00 */
[----:B------:R-:W-:Y:S01]  /*9790*/  FMUL.FTZ R51, R3, R187 ;  /* 0x000000bb03337220 */ /* 0x000fe20000410000 */
[----:B------:R-:W-:Y:S01]  /*97a0*/  MOV R172, R49 ;  /* 0x0000003100ac7202 */ /* 0x000fe20000000f00 */
[----:B------:R-:W-:Y:S01]  /*97b0*/  FMUL.FTZ R49, R132, R185 ;  /* 0x000000b984317220 */ /* 0x000fe20000410000 */
[----:B------:R-:W-:Y:S01]  /*97c0*/  MOV R181, R67 ;  /* 0x0000004300b57202 */ /* 0x000fe20000000f00 */
[C---:B------:R-:W-:Y:S01]  /*97d0*/  FMUL.FTZ R56, R2.reuse, R196 ;  /* 0x000000c402387220 */ /* 0x040fe20000410000 */
[----:B------:R-:W-:Y:S01]  /*97e0*/  FMUL.FTZ R57, R2, R197 ;  /* 0x000000c502397220 */ /* 0x000fe20000410000 */
[----:B------:R-:W-:Y:S01]  /*97f0*/  FMUL.FTZ R58, R0, R198 ;  /* 0x000000c6003a7220 */ /* 0x000fe20000410000 */
[--C-:B-1----:R-:W-:Y:S01]  /*9800*/  FFMA.FTZ R4, R142, UR4, -R137.reuse ;  /* 0x000000048e047c23 */ /* 0x102fe20008010889 */
[----:B------:R-:W-:Y:S01]  /*9810*/  FMUL.FTZ R142, R133, UR4 ;  /* 0x00000004858e7c20 */ /* 0x000fe20008410000 */
[----:B---3--:R-:W-:Y:S01]  /*9820*/  F2FP.BF16.F32.PACK_AB R145, R245, R223 ;  /* 0x000000dff591723e */ /* 0x008fe200000010ff */
[----:B------:R-:W-:Y:S01]  /*9830*/  FMUL.FTZ R59, R0, R199 ;  /* 0x000000c7003b7220 */ /* 0x000fe20000410000 */
[----:B------:R1:W-:Y:S01]  /*9840*/  MUFU.EX2 R244, R4 ;  /* 0x0000000400f47308 */ /* 0x0003e20000000800 */
[----:B------:R-:W-:Y:S01]  /*9850*/  MOV R183, R181 ;  /* 0x000000b500b77202 */ /* 0x000fe20000000f00 */
[----:B------:R-:W-:Y:S01]  /*9860*/  FMUL.FTZ R67, R3, R203 ;  /* 0x000000cb03437220 */ /* 0x000fe20000410000 */
[----:B------:R-:W-:Y:S01]  /*9870*/  FSEL R142, R142, RZ, P1 ;  /* 0x000000ff8e8e7208 */ /* 0x000fe20000800000 */
[----:B------:R-:W-:Y:S01]  /*9880*/  FMUL.FTZ R72, R2, R72 ;  /* 0x0000004802487220 */ /* 0x000fe20000410000 */
[----:B------:R-:W-:Y:S01]  /*9890*/  MOV R175, R65 ;  /* 0x0000004100af7202 */ /* 0x000fe20000000f00 */
[----:B------:R-:W-:Y:S01]  /*98a0*/  FMUL.FTZ R65, R132, R201 ;  /* 0x000000c984417220 */ /* 0x000fe20000410000 */
[----:B------:R-:W-:Y:S01]  /*98b0*/  MOV R164, R66 ;  /* 0x0000004200a47202 */ /* 0x000fe20000000f00 */
[----:B------:R-:W-:Y:S01]  /*98c0*/  FFMA.FTZ R12, R225, UR4, -R142 ;  /* 0x00000004e10c7c23 */ /* 0x000fe2000801088e */
[----:B------:R-:W-:Y:S01]  /*98d0*/  MOV R225, R46 ;  /* 0x0000002e00e17202 */ /* 0x000fe20000000f00 */
[----:B------:R-:W-:Y:S01]  /*98e0*/  FMUL.FTZ R46, R0, R190 ;  /* 0x000000be002e7220 */ /* 0x000fe20000410000 */
[----:B------:R-:W-:Y:S01]  /*98f0*/  MOV R165, R64 ;  /* 0x0000004000a57202 */ /* 0x000fe20000000f00 */
[----:B------:R-:W-:Y:S01]  /*9900*/  FMUL.FTZ R64, R132, R200 ;  /* 0x000000c884407220 */ /* 0x000fe20000410000 */
[----:B------:R-:W-:Y:S01]  /*9910*/  FMUL.FTZ R66, R3, R202 ;  /* 0x000000ca03427220 */ /* 0x000fe20000410000 */
[----:B------:R-:W-:Y:S01]  /*9920*/  FMUL.FTZ R73, R2, R73 ;  /* 0x0000004902497220 */ /* 0x000fe20000410000 */
[C---:B------:R-:W-:Y:S01]  /*9930*/  FMUL.FTZ R74, R0.reuse, R74 ;  /* 0x0000004a004a7220 */ /* 0x040fe20000410000 */
[----:B------:R-:W-:Y:S01]  /*9940*/  FMUL.FTZ R75, R0, R75 ;  /* 0x0000004b004b7220 */ /* 0x000fe20000410000 */
[--C-:B-1----:R-:W-:Y:S01]  /*9950*/  FFMA.FTZ R4, R16, UR4, -R137.reuse ;  /* 0x0000000410047c23 */ /* 0x102fe20008010889 */
[----:B------:R-:W-:Y:S01]  /*9960*/  FMUL.FTZ R16, R132, R152 ;  /* 0x0000009884107220 */ /* 0x000fe20000410000 */
[C---:B------:R-:W-:Y:S01]  /*9970*/  FMUL.FTZ R76, R2.reuse, R76 ;  /* 0x0000004c024c7220 */ /* 0x040fe20000410000 */
[----:B------:R-:W-:Y:S01]  /*9980*/  FMUL.FTZ R77, R2, R77 ;  /* 0x0000004d024d7220 */ /* 0x000fe20000410000 */
[----:B------:R1:W2:Y:S01]  /*9990*/  MUFU.EX2 R242, R4 ;  /* 0x0000000400f27308 */ /* 0x0002a20000000800 */
        /* <DEDUP_REMOVED lines=15> */
[----:B------:R-:W-:Y:S01]  /*9a90*/  FFMA.FTZ R164, R164, UR4, -R137 ;  /* 0x00000004a4a47c23 */ /* 0x000fe20008010889 */
[----:B-1----:R-:W-:Y:S01]  /*9aa0*/  FFMA.FTZ R4, R18, UR4, -R141 ;  /* 0x0000000412047c23 */ /* 0x002fe2000801088d */
[----:B--2---:R-:W-:Y:S01]  /*9ab0*/  F2FP.BF16.F32.PACK_AB R146, R242, R244 ;  /* 0x000000f4f292723e */ /* 0x004fe200000010ff */
[----:B------:R-:W-:Y:S01]  /*9ac0*/  FMUL.FTZ R18, R3, R154 ;  /* 0x0000009a03127220 */ /* 0x000fe20000410000 */
[--C-:B------:R-:W-:Y:S01]  /*9ad0*/  FFMA.FTZ R166, R166, UR4, -R137.reuse ;  /* 0x00000004a6a67c23 */ /* 0x100fe20008010889 */
[----:B------:R1:W-:Y:S01]  /*9ae0*/  MUFU.EX2 R243, R4 ;  /* 0x0000000400f37308 */ /* 0x0003e20000000800 */
[----:B------:R-:W2:Y:S01]  /*9af0*/  LDSM.16.MT88.4 R152, [R231+0xc000] ;  /* 0x00c00000e798783b */ /* 0x000ea20000004200 */
[--C-:B------:R-:W-:Y:S01]  /*9b00*/  FFMA.FTZ R167, R167, UR4, -R137.reuse ;  /* 0x00000004a7a77c23 */ /* 0x100fe20008010889 */
[--C-:B------:R-:W-:Y:S01]  /*9b10*/  FFMA.FTZ R175, R175, UR4, -R137.reuse ;  /* 0x00000004afaf7c23 */ /* 0x100fe20008010889 */
[C---:B------:R-:W-:Y:S01]  /*9b20*/  FMUL.FTZ R108, R2.reuse, R108 ;  /* 0x0000006c026c7220 */ /* 0x040fe20000410000 */
[----:B------:R-:W-:Y:S01]  /*9b30*/  FMUL.FTZ R109, R2, R109 ;  /* 0x0000006d026d7220 */ /* 0x000fe20000410000 */
[C---:B------:R-:W-:Y:S01]  /*9b40*/  FMUL.FTZ R110, R0.reuse, R110 ;  /* 0x0000006e006e7220 */ /* 0x040fe20000410000 */
[----:B------:R-:W-:Y:S01]  /*9b50*/  FMUL.FTZ R111, R0, R111 ;  /* 0x0000006f006f7220 */ /* 0x000fe20000410000 */
[C---:B------:R-:W-:Y:S01]  /*9b60*/  FMUL.FTZ R116, R132.reuse, R116 ;  /* 0x0000007484747220 */ /* 0x040fe20000410000 */
[----:B------:R-:W-:Y:S01]  /*9b70*/  FMUL.FTZ R117, R132, R117 ;  /* 0x0000007584757220 */ /* 0x000fe20000410000 */
[C---:B------:R-:W-:Y:S01]  /*9b80*/  FMUL.FTZ R118, R3.reuse, R118 ;  /* 0x0000007603767220 */ /* 0x040fe20000410000 */
[C---:B------:R-:W-:Y:S01]  /*9b90*/  FMUL.FTZ R119, R3.reuse, R119 ;  /* 0x0000007703777220 */ /* 0x040fe20000410000 */
[C---:B------:R-:W-:Y:S01]  /*9ba0*/  FMUL.FTZ R120, R2.reuse, R120 ;  /* 0x0000007802787220 */ /* 0x040fe20000410000 */
[----:B------:R-:W-:Y:S01]  /*9bb0*/  FMUL.FTZ R121, R2, R121 ;  /* 0x0000007902797220 */ /* 0x000fe20000410000 */
[C---:B------:R-:W-:Y:S01]  /*9bc0*/  FMUL.FTZ R122, R0.reuse, R122 ;  /* 0x0000007a007a7220 */ /* 0x040fe20000410000 */
[----:B------:R-:W-:Y:S01]  /*9bd0*/  FMUL.FTZ R123, R0, R123 ;  /* 0x0000007b007b7220 */ /* 0x000fe20000410000 */
[----:B------:R-:W-:Y:S01]  /*9be0*/  FMUL.FTZ R124, R2, R124 ;  /* 0x0000007c027c7220 */ /* 0x000fe20000410000 */
[----:B-1----:R-:W-:Y:S01]  /*9bf0*/  FFMA.FTZ R4, R226, UR4, -R138 ;  /* 0x00000004e2047c23 */ /* 0x002fe2000801088a */
[----:B------:R-:W-:Y:S01]  /*9c00*/  MOV R226, R48 ;  /* 0x0000003000e27202 */ /* 0x000fe20000000f00 */
[----:B------:R-:W-:Y:S01]  /*9c10*/  FMUL.FTZ R48, R132, R184 ;  /* 0x000000b884307220 */ /* 0x000fe20000410000 */
[----:B------:R-:W-:Y:S01]  /*9c20*/  FMUL.FTZ R125, R2, R125 ;  /* 0x0000007d027d7220 */ /* 0x000fe20000410000 */
[----:B------:R1:W-:Y:S01]  /*9c30*/  MUFU.EX2 R221, R4 ;  /* 0x0000000400dd7308 */ /* 0x0003e20000000800 */
[C---:B------:R-:W-:Y:S01]  /*9c40*/  FMUL.FTZ R126, R0.reuse, R126 ;  /* 0x0000007e007e7220 */ /* 0x040fe20000410000 */
[----:B------:R-:W-:Y:S01]  /*9c50*/  FMUL.FTZ R127, R0, R127 ;  /* 0x0000007f007f7220 */ /* 0x000fe20000410000 */
[C---:B------:R-:W-:Y:S01]  /*9c60*/  FMUL.FTZ R128, R132.reuse, R128 ;  /* 0x0000008084807220 */ /* 0x040fe20000410000 */
[----:B------:R-:W-:Y:S01]  /*9c70*/  FMUL.FTZ R129, R132, R129 ;  /* 0x0000008184817220 */ /* 0x000fe20000410000 */
[C---:B------:R-:W-:Y:S01]  /*9c80*/  FMUL.FTZ R130, R3.reuse, R130 ;  /* 0x0000008203827220 */ /* 0x040fe20000410000 */
[----:B------:R-:W-:Y:S01]  /*9c90*/  FMUL.FTZ R131, R3, R131 ;  /* 0x0000008303837220 */ /* 0x000fe20000410000 */
[----:B------:R-:W-:Y:S03]  /*9ca0*/  LDSM.16.MT88.4 R200, [R231+0xd800] ;  /* 0x00d80000e7c8783b */ /* 0x000fe60000004200 */
[----:B------:R-:W-:Y:S01]  /*9cb0*/  MUFU.EX2 R198, R164 ;  /* 0x000000a400c67308 */ /* 0x000fe20000000800 */
[--C-:B------:R-:W-:Y:S01]  /*9cc0*/  FFMA.FTZ R139, R139, UR4, -R142.reuse ;  /* 0x000000048b8b7c23 */ /* 0x100fe2000801088e */
[--C-:B-1----:R-:W-:Y:S08]  /*9cd0*/  FFMA.FTZ R4, R220, UR4, -R142.reuse ;  /* 0x00000004dc047c23 */ /* 0x102ff0000801088e */
[----:B------:R1:W-:Y:S02]  /*9ce0*/  MUFU.EX2 R217, R4 ;  /* 0x0000000400d97308 */ /* 0x0003e40000000800 */
[----:B-1----:R-:W-:Y:S08]  /*9cf0*/  FFMA.FTZ R4, R222, UR4, -R142 ;  /* 0x00000004de047c23 */ /* 0x002ff0000801088e */
[----:B------:R1:W3:Y:S02]  /*9d00*/  MUFU.EX2 R220, R4 ;  /* 0x0000000400dc7308 */ /* 0x0002e40000000800 */
[----:B-1----:R-:W-:Y:S01]  /*9d10*/  FFMA.FTZ R4, R219, UR4, -R138 ;  /* 0x00000004db047c23 */ /* 0x002fe2000801088a */
[----:B---3--:R-:W-:Y:S07]  /*9d20*/  F2FP.BF16.F32.PACK_AB R149, R220, R217 ;  /* 0x000000d9dc95723e */ /* 0x008fee00000010ff */
[----:B------:R1:W-:Y:S10]  /*9d30*/  MUFU.EX2 R219, R12 ;  /* 0x0000000c00db7308 */ /* 0x0003f40000000800 */
[----:B------:R3:W4:Y:S01]  /*9d40*/  MUFU.EX2 R222, R4 ;  /* 0x0000000400de7308 */ /* 0x0007220000000800 */
[----:B-1----:R-:W-:Y:S02]  /*9d50*/  FMUL.FTZ R12, R2, R156 ;  /* 0x0000009c020c7220 */ /* 0x002fe40000410000 */
[----:B------:R-:W1:Y:S01]  /*9d60*/  LDSM.16.MT88.4 R156, [R229+0xe000] ;  /* 0x00e00000e59c783b */ /* 0x000e620000004200 */
[----:B---3--:R-:W-:Y:S01]  /*9d70*/  FFMA.FTZ R4, R218, UR4, -R142 ;  /* 0x00000004da047c23 */ /* 0x008fe2000801088e */
[----:B------:R-:W-:Y:S01]  /*9d80*/  MOV R218, R8 ;  /* 0x0000000800da7202 */ /* 0x000fe20000000f00 */
[----:B------:R-:W-:Y:S01]  /*9d90*/  FMUL.FTZ R8, R2, R144 ;  /* 0x0000009002087220 */ /* 0x000fe20000410000 */
[----:B------:R-:W-:Y:S03]  /*9da0*/  F2FP.BF16.F32.PACK_AB R144, R246, R228 ;  /* 0x000000e4f690723e */ /* 0x000fe600000010ff */
[----:B------:R3:W2:Y:S01]  /*9db0*/  MUFU.EX2 R240, R4 ;  /* 0x0000000400f07308 */ /* 0x0006a20000000800 */
[----:B------:R-:W-:Y:S02]  /*9dc0*/  F2FP.BF16.F32.PACK_AB R147, R218, R243 ;  /* 0x000000f3da93723e */ /* 0x000fe400000010ff */
[----:B----4-:R-:W-:Y:S01]  /*9dd0*/  F2FP.BF16.F32.PACK_AB R150, R241, R222 ;  /* 0x000000def196723e */ /* 0x010fe200000010ff */
[----:B---3--:R-:W-:Y:S01]  /*9de0*/  FMUL.FTZ R4, R132, R148 ;  /* 0x0000009484047220 */ /* 0x008fe20000410000 */
[----:B------:R-:W-:Y:S02]  /*9df0*/  F2FP.BF16.F32.PACK_AB R148, R221, R216 ;  /* 0x000000d8dd94723e */ /* 0x000fe400000010ff */
[----:B--2---:R-:W-:Y:S04]  /*9e00*/  F2FP.BF16.F32.PACK_AB R151, R240, R219 ;  /* 0x000000dbf097723e */ /* 0x004fe800000010ff */
[-C--:B------:R-:W-:Y:S06]  /*9e10*/  HMMA.16816.F32.BF16 R4, R144, R20.reuse, R4 ;  /* 0x000000149004723c */ /* 0x080fec0000041804 */
[C---:B------:R-:W-:Y:S06]  /*9e20*/  HMMA.16816.F32.BF16 R8, R148.reuse, R20, R8 ;  /* 0x000000149408723c */ /* 0x040fec0000041808 */
[-C--:B------:R-:W-:Y:S05]  /*9e30*/  HMMA.16816.F32.BF16 R12, R148, R22.reuse, R12 ;  /* 0x00000016940c723c */ /* 0x080fea000004180c */
[C---:B------:R-:W-:Y:S01]  /*9e40*/  FMUL.FTZ R20, R132.reuse, R160 ;  /* 0x000000a084147220 */ /* 0x040fe20000410000 */
[C---:B------:R-:W-:Y:S05]  /*9e50*/  HMMA.16816.F32.BF16 R16, R144.reuse, R22, R16 ;  /* 0x000000169010723c */ /* 0x040fea0000041810 */
[----:B------:R-:W-:Y:S01]  /*9e60*/  FMUL.FTZ R21, R132, R161 ;  /* 0x000000a184157220 */ /* 0x000fe20000410000 */
[----:B------:R-:W-:Y:S01]  /*9e70*/  MOV R160, R60 ;  /* 0x0000003c00a07202 */ /* 0x000fe20000000f00 */
[C---:B------:R-:W-:Y:S01]  /*9e80*/  FMUL.FTZ R22, R3.reuse, R162 ;  /* 0x000000a203167220 */ /* 0x040fe20000410000 */
[C---:B------:R-:W-:Y:S03]  /*9e90*/  FMUL.FTZ R23, R3.reuse, R163 ;  /* 0x000000a303177220 */ /* 0x040fe60000410000 */
[----:B------:R-:W-:Y:S01]  /*9ea0*/  MOV R161, R63 ;  /* 0x0000003f00a17202 */ /* 0x000fe20000000f00 */
[----:B------:R-:W-:Y:S01]  /*9eb0*/  FMUL.FTZ R60, R2, R204 ;  /* 0x000000cc023c7220 */ /* 0x000fe20000410000 */
[----:B------:R-:W-:Y:S01]  /*9ec0*/  MOV R163, R50 ;  /* 0x0000003200a37202 */ /* 0x000fe20000000f00 */
[C---:B------:R-:W-:Y:S01]  /*9ed0*/  FMUL.FTZ R50, R3.reuse, R186 ;  /* 0x000000ba03327220 */ /* 0x040fe20000410000 */
[-C--:B------:R-:W-:Y:S03]  /*9ee0*/  HMMA.16816.F32.BF16 R20, R144, R36.reuse, R20 ;  /* 0x000000249014723c */ /* 0x080fe60000041814 */
[----:B------:R-:W-:Y:S01]  /*9ef0*/  MOV R189, R161 ;  /* 0x000000a100bd7202 */ /* 0x000fe20000000f00 */
[----:B------:R-:W-:Y:S01]  /*9f00*/  FMUL.FTZ R63, R0, R207 ;  /* 0x000000cf003f7220 */ /* 0x000fe20000410000 */
[----:B------:R-:W-:Y:S01]  /*9f10*/  MOV R162, R44 ;  /* 0x0000002c00a27202 */ /* 0x000fe20000000f00 */
[C---:B------:R-:W-:Y:S01]  /*9f20*/  HMMA.16816.F32.BF16 R24, R148.reuse, R36, R24 ;  /* 0x000000249418723c */ /* 0x040fe20000041818 */
[----:B------:R-:W-:Y:S04]  /*9f30*/  MUFU.EX2 R207, R166 ;  /* 0x000000a600cf7308 */ /* 0x000fe80000000800 */
[----:B------:R-:W-:Y:S01]  /*9f40*/  FMUL.FTZ R44, R2, R188 ;  /* 0x000000bc022c7220 */ /* 0x000fe20000410000 */
[-C--:B------:R-:W-:Y:S05]  /*9f50*/  HMMA.16816.F32.BF16 R28, R148, R38.reuse, R28 ;  /* 0x00000026941c723c */ /* 0x080fea000004181c */
[C---:B------:R-:W-:Y:S01]  /*9f60*/  FMUL.FTZ R36, R132.reuse, R176 ;  /* 0x000000b084247220 */ /* 0x040fe20000410000 */
[C---:B------:R-:W-:Y:S05]  /*9f70*/  HMMA.16816.F32.BF16 R32, R144.reuse, R38, R32 ;  /* 0x000000269020723c */ /* 0x040fea0000041820 */
[----:B------:R-:W-:Y:S01]  /*9f80*/  FMUL.FTZ R37, R132, R177 ;  /* 0x000000b184257220 */ /* 0x000fe20000410000 */
[----:B------:R-:W-:Y:S01]  /*9f90*/  MOV R176, R62 ;  /* 0x0000003e00b07202 */ /* 0x000fe20000000f00 */
[C---:B------:R-:W-:Y:S01]  /*9fa0*/  FMUL.FTZ R39, R3.reuse, R179 ;  /* 0x000000b303277220 */ /* 0x040fe20000410000 */
[----:B------:R-:W-:Y:S02]  /*9fb0*/  MOV R179, R239 ;  /* 0x000000ef00b37202 */ /* 0x000fe40000000f00 */
[----:B------:R2:W-:Y:S01]  /*9fc0*/  MUFU.EX2 R239, R143 ;  /* 0x0000008f00ef7308 */ /* 0x0005e20000000800 */
[----:B------:R-:W-:Y:S01]  /*9fd0*/  FMUL.FTZ R38, R3, R178 ;  /* 0x000000b203267220 */ /* 0x000fe20000410000 */
[----:B------:R-:W-:Y:S01]  /*9fe0*/  MOV R178, R238 ;  /* 0x000000ee00b27202 */ /* 0x000fe20000000f00 */
[----:B------:R-:W-:Y:S01]  /*9ff0*/  FMUL.FTZ R62, R0, R206 ;  /* 0x000000ce003e7220 */ /* 0x000fe20000410000 */
[----:B------:R-:W-:Y:S01]  /*a000*/  MOV R177, R61 ;  /* 0x0000003d00b17202 */ /* 0x000fe20000000f00 */
[----:B------:R-:W-:Y:S01]  /*a010*/  FMUL.FTZ R61, R2, R205 ;  /* 0x000000cd023d7220 */ /* 0x000fe20000410000 */
[----:B------:R-:W-:Y:S02]  /*a020*/  MOV R181, R178 ;  /* 0x000000b200b57202 */ /* 0x000fe40000000f00 */
[-C--:B------:R-:W-:Y:S06]  /*a030*/  HMMA.16816.F32.BF16 R36, R144, R52.reuse, R36 ;  /* 0x000000349024723c */ /* 0x080fec0000041824 */
[C---:B------:R-:W-:Y:S05]  /*a040*/  HMMA.16816.F32.BF16 R40, R148.reuse, R52, R40 ;  /* 0x000000349428723c */ /* 0x040fea0000041828 */
[----:B--2---:R-:W-:Y:S01]  /*a050*/  FFMA.FTZ R143, R249, UR4, -R137 ;  /* 0x00000004f98f7c23 */ /* 0x004fe20008010889 */
[-C--:B------:R-:W-:Y:S03]  /*a060*/  HMMA.16816.F32.BF16 R44, R148, R54.reuse, R44 ;  /* 0x00000036942c723c */ /* 0x080fe6000004182c */
[----:B------:R2:W3:Y:S02]  /*a070*/  MUFU.EX2 R235, R143 ;  /* 0x0000008f00eb7308 */ /* 0x0004e40000000800 */
[C---:B------:R-:W-:Y:S01]  /*a080*/  FMUL.FTZ R52, R132.reuse, R192 ;  /* 0x000000c084347220 */ /* 0x040fe20000410000 */
[C---:B------:R-:W-:Y:S05]  /*a090*/  HMMA.16816.F32.BF16 R48, R144.reuse, R54, R48 ;  /* 0x000000369030723c */ /* 0x040fea0000041830 */
[----:B------:R-:W-:Y:S02]  /*a0a0*/  FMUL.FTZ R53, R132, R193 ;  /* 0x000000c184357220 */ /* 0x000fe40000410000 */
[C---:B------:R-:W-:Y:S01]  /*a0b0*/  FMUL.FTZ R54, R3.reuse, R194 ;  /* 0x000000c203367220 */ /* 0x040fe20000410000 */
[----:B------:R-:W-:Y:S03]  /*a0c0*/  FMUL.FTZ R55, R3, R195 ;  /* 0x000000c303377220 */ /* 0x000fe60000410000 */
[--C-:B--2---:R-:W-:Y:S04]  /*a0d0*/  FFMA.FTZ R143, R251, UR4, -R141.reuse ;  /* 0x00000004fb8f7c23 */ /* 0x104fe8000801088d */
[-C--:B------:R-:W-:Y:S01]  /*a0e0*/  HMMA.16816.F32.BF16 R52, R144, R152.reuse, R52 ;  /* 0x000000989034723c */ /* 0x080fe20000041834 */
[----:B------:R2:W-:Y:S05]  /*a0f0*/  MUFU.EX2 R238, R143 ;  /* 0x0000008f00ee7308 */ /* 0x0005ea0000000800 */
[C---:B------:R-:W-:Y:S06]  /*a100*/  HMMA.16816.F32.BF16 R56, R148.reuse, R152, R56 ;  /* 0x000000989438723c */ /* 0x040fec0000041838 */
[-C--:B------:R-:W-:Y:S06]  /*a110*/  HMMA.16816.F32.BF16 R60, R148, R154.reuse, R60 ;  /* 0x0000009a943c723c */ /* 0x080fec000004183c */
[C---:B------:R-:W-:Y:S01]  /*a120*/  HMMA.16816.F32.BF16 R64, R144.reuse, R154, R64 ;  /* 0x0000009a9040723c */ /* 0x040fe20000041840 */
[----:B------:R-:W4:Y:S04]  /*a130*/  LDSM.16.MT88.4 R152, [R230+0xe000] ;  /* 0x00e00000e698783b */ /* 0x000f280000004200 */
[----:B--2---:R-:W-:Y:S01]  /*a140*/  FFMA.FTZ R143, R182, UR4, -R141 ;  /* 0x00000004b68f7c23 */ /* 0x004fe2000801088d */
[-C--:B-1----:R-:W-:Y:S05]  /*a150*/  HMMA.16816.F32.BF16 R68, R144, R156.reuse, R68 ;  /* 0x0000009c9044723c */ /* 0x082fea0000041844 */
[----:B------:R-:W-:Y:S01]  /*a160*/  MOV R182, R179 ;  /* 0x000000b300b67202 */ /* 0x000fe20000000f00 */
[C---:B------:R-:W-:Y:S05]  /*a170*/  HMMA.16816.F32.BF16 R72, R148.reuse, R156, R72 ;  /* 0x0000009c9448723c */ /* 0x040fea0000041848 */
[----:B------:R-:W-:Y:S01]  /*a180*/  MOV R179, R174 ;  /* 0x000000ae00b37202 */ /* 0x000fe20000000f00 */
[-C--:B------:R-:W-:Y:S05]  /*a190*/  HMMA.16816.F32.BF16 R76, R148, R158.reuse, R76 ;  /* 0x0000009e944c723c */ /* 0x080fea000004184c */
[----:B------:R-:W-:Y:S01]  /*a1a0*/  MOV R174, R234 ;  /* 0x000000ea00ae7202 */ /* 0x000fe20000000f00 */
[C---:B------:R-:W-:Y:S01]  /*a1b0*/  HMMA.16816.F32.BF16 R80, R144.reuse, R158, R80 ;  /* 0x0000009e9050723c */ /* 0x040fe20000041850 */
[----:B------:R1:W2:Y:S01]  /*a1c0*/  MUFU.EX2 R234, R143 ;  /* 0x0000008f00ea7308 */ /* 0x0002a20000000800 */
[----:B------:R-:W3:Y:S03]  /*a1d0*/  LDSM.16.MT88.4 R156, [R232+0xe000] ;  /* 0x00e00000e89c783b */ /* 0x000ee60000004200 */
[--C-:B------:R-:W-:Y:S01]  /*a1e0*/  FFMA.FTZ R174, R174, UR4, -R137.reuse ;  /* 0x00000004aeae7c23 */ /* 0x100fe20008010889 */
[-C--:B----4-:R-:W-:Y:S05]  /*a1f0*/  HMMA.16816.F32.BF16 R84, R144, R152.reuse, R84 ;  /* 0x000000989054723c */ /* 0x090fea0000041854 */
[--C-:B-1----:R-:W-:Y:S01]  /*a200*/  FFMA.FTZ R143, R248, UR4, -R137.reuse ;  /* 0x00000004f88f7c23 */ /* 0x102fe20008010889 */
[C---:B------:R-:W-:Y:S03]  /*a210*/  HMMA.16816.F32.BF16 R88, R148.reuse, R152, R88 ;  /* 0x000000989458723c */ /* 0x040fe60000041858 */
[----:B------:R1:W-:Y:S03]  /*a220*/  MUFU.EX2 R178, R143 ;  /* 0x0000008f00b27308 */ /* 0x0003e60000000800 */
[-C--:B------:R-:W-:Y:S05]  /*a230*/  HMMA.16816.F32.BF16 R92, R148, R154.reuse, R92 ;  /* 0x0000009a945c723c */ /* 0x080fea000004185c */
[--C-:B------:R-:W-:Y:S01]  /*a240*/  FFMA.FTZ R152, R227, UR4, -R137.reuse ;  /* 0x00000004e3987c23 */ /* 0x100fe20008010889 */
[C---:B------:R-:W-:Y:S03]  /*a250*/  HMMA.16816.F32.BF16 R96, R144.reuse, R154, R96 ;  /* 0x0000009a9060723c */ /* 0x040fe60000041860 */
[----:B------:R4:W2:Y:S02]  /*a260*/  MUFU.EX2 R193, R152 ;  /* 0x0000009800c17308 */ /* 0x0008a40000000800 */
[----:B------:R-:W-:Y:S01]  /*a270*/  FFMA.FTZ R137, R208, UR4, -R137 ;  /* 0x00000004d0897c23 */ /* 0x000fe20008010889 */
[--C-:B-1----:R-:W-:Y:S01]  /*a280*/  FFMA.FTZ R143, R183, UR4, -R141.reuse ;  /* 0x00000004b78f7c23 */ /* 0x102fe2000801088d */
[-C--:B---3--:R-:W-:Y:S06]  /*a290*/  HMMA.16816.F32.BF16 R100, R144, R156.reuse, R100 ;  /* 0x0000009c9064723c */ /* 0x088fec0000041864 */
[----:B------:R1:W-:Y:S01]  /*a2a0*/  MUFU.EX2 R204, R143 ;  /* 0x0000008f00cc7308 */ /* 0x0003e20000000800 */
[----:B------:R-:W-:Y:S01]  /*a2b0*/  MOV R183, R182 ;  /* 0x000000b600b77202 */ /* 0x000fe20000000f00 */
[C---:B------:R-:W-:Y:S04]  /*a2c0*/  HMMA.16816.F32.BF16 R104, R148.reuse, R156, R104 ;  /* 0x0000009c9468723c */ /* 0x040fe80000041868 */
[----:B------:R-:W-:Y:S02]  /*a2d0*/  MOV R182, R181 ;  /* 0x000000b500b67202 */ /* 0x000fe40000000f00 */
[-C--:B------:R-:W-:Y:S01]  /*a2e0*/  HMMA.16816.F32.BF16 R108, R148, R158.reuse, R108 ;  /* 0x0000009e946c723c */ /* 0x080fe2000004186c */
[----:B----4-:R-:W3:Y:S01]  /*a2f0*/  LDSM.16.MT88.4 R152, [R231+0xe000] ;  /* 0x00e00000e798783b */ /* 0x010ee20000004200 */
[----:B------:R-:W-:Y:S03]  /*a300*/  MUFU.EX2 R195, R137 ;  /* 0x0000008900c37308 */ /* 0x000fe60000000800 */
[----:B------:R-:W-:Y:S01]  /*a310*/  MOV R181, R179 ;  /* 0x000000b300b57202 */ /* 0x000fe20000000f00 */
[C---:B------:R-:W-:Y:S05]  /*a320*/  HMMA.16816.F32.BF16 R112, R144.reuse, R158, R112 ;  /* 0x0000009e9070723c */ /* 0x040fea0000041870 */
[----:B-1----:R-:W-:Y:S01]  /*a330*/  FFMA.FTZ R143, R250, UR4, -R141 ;  /* 0x00000004fa8f7c23 */ /* 0x002fe2000801088d */
[----:B------:R-:W-:Y:S03]  /*a340*/  MOV R179, R177 ;  /* 0x000000b100b37202 */ /* 0x000fe60000000f00 */
[----:B------:R1:W4:Y:S02]  /*a350*/  MUFU.EX2 R177, R143 ;  /* 0x0000008f00b17308 */ /* 0x0003240000000800 */
[--C-:B-1----:R-:W-:Y:S08]  /*a360*/  FFMA.FTZ R143, R180, UR4, -R138.reuse ;  /* 0x00000004b48f7c23 */ /* 0x102ff0000801088a */
[----:B------:R1:W-:Y:S01]  /*a370*/  MUFU.EX2 R180, R143 ;  /* 0x0000008f00b47308 */ /* 0x0003e20000000800 */
[-C--:B---3--:R-:W-:Y:S06]  /*a380*/  HMMA.16816.F32.BF16 R116, R144, R152.reuse, R116 ;  /* 0x000000989074723c */ /* 0x088fec0000041874 */
[C---:B------:R-:W-:Y:S06]  /*a390*/  HMMA.16816.F32.BF16 R120, R148.reuse, R152, R120 ;  /* 0x000000989478723c */ /* 0x040fec0000041878 */
[-C--:B------:R-:W-:Y:S05]  /*a3a0*/  HMMA.16816.F32.BF16 R124, R148, R154.reuse, R124 ;  /* 0x0000009a947c723c */ /* 0x080fea000004187c */
[----:B-1----:R-:W-:Y:S01]  /*a3b0*/  FFMA.FTZ R143, R183, UR4, -R138 ;  /* 0x00000004b78f7c23 */ /* 0x002fe2000801088a */
[----:B------:R-:W-:Y:S01]  /*a3c0*/  HMMA.16816.F32.BF16 R128, R144, R154, R128 ;  /* 0x0000009a9080723c */ /* 0x000fe20000041880 */
[----:B------:R-:W-:Y:S04]  /*a3d0*/  LDSM.16.MT88.4 R152, [R232+0xc800] ;  /* 0x00c80000e898783b */ /* 0x000fe80000004200 */
[----:B------:R-:W-:Y:S02]  /*a3e0*/  MOV R183, R182 ;  /* 0x000000b600b77202 */ /* 0x000fe40000000f00 */
[----:B------:R-:W-:Y:S04]  /*a3f0*/  MOV R182, R181 ;  /* 0x000000b500b67202 */ /* 0x000fe80000000f00 */
[----:B------:R-:W-:Y:S01]  /*a400*/  MOV R181, R179 ;  /* 0x000000b300b57202 */ /* 0x000fe20000000f00 */
[--C-:B------:R-:W-:Y:S01]  /*a410*/  FFMA.FTZ R156, R182, UR4, -R142.reuse ;  /* 0x00000004b69c7c23 */ /* 0x100fe2000801088e */
[----:B------:R-:W-:Y:S02]  /*a420*/  MOV R179, R171 ;  /* 0x000000ab00b37202 */ /* 0x000fe40000000f00 */
[----:B------:R-:W-:Y:S02]  /*a430*/  MOV R171, R170 ;  /* 0x000000aa00ab7202 */ /* 0x000fe40000000f00 */
[----:B------:R-:W-:Y:S02]  /*a440*/  MOV R170, R169 ;  /* 0x000000a900aa7202 */ /* 0x000fe40000000f00 */
[----:B------:R-:W-:Y:S02]  /*a450*/  MOV R169, R168 ;  /* 0x000000a800a97202 */ /* 0x000fe40000000f00 */
[----:B------:R-:W-:Y:S02]  /*a460*/  MOV R168, R173 ;  /* 0x000000ad00a87202 */ /* 0x000fe40000000f00 */
[----:B------:R-:W-:Y:S02]  /*a470*/  MOV R173, R172 ;  /* 0x000000ac00ad7202 */ /* 0x000fe40000000f00 */
[----:B------:R-:W-:Y:S02]  /*a480*/  MOV R172, R163 ;  /* 0x000000a300ac7202 */ /* 0x000fe40000000f00 */
[----:B------:R-:W-:Y:S01]  /*a490*/  MOV R163, R162 ;  /* 0x000000a200a37202 */ /* 0x000fe20000000f00 */
[----:B------:R-:W-:Y:S01]  /*a4a0*/  IMAD.MOV.U32 R162, RZ, RZ, R233 ;  /* 0x000000ffffa27224 */ /* 0x000fe200078e00e9 */
[----:B------:R-:W-:Y:S01]  /*a4b0*/  MOV R182, R181 ;  /* 0x000000b500b67202 */ /* 0x000fe20000000f00 */
[----:B------:R1:W3:Y:S01]  /*a4c0*/  MUFU.EX2 R233, R143 ;  /* 0x0000008f00e97308 */ /* 0x0002e20000000800 */
        /* <DEDUP_REMOVED lines=8> */
[----:B-1----:R-:W-:Y:S01]  /*a550*/  FFMA.FTZ R143, R183, UR4, -R142 ;  /* 0x00000004b78f7c23 */ /* 0x002fe2000801088e */
[----:B------:R-:W-:Y:S02]  /*a560*/  MOV R183, R179 ;  /* 0x000000b300b77202 */ /* 0x000fe40000000f00 */
[----:B------:R1:W-:Y:S01]  /*a570*/  MUFU.EX2 R179, R156 ;  /* 0x0000009c00b37308 */ /* 0x0003e20000000800 */
[----:B------:R-:W-:Y:S02]  /*a580*/  MOV R188, R172 ;  /* 0x000000ac00bc7202 */ /* 0x000fe40000000f00 */
[----:B------:R-:W-:Y:S02]  /*a590*/  MOV R172, R162 ;  /* 0x000000a200ac7202 */ /* 0x000fe40000000f00 */
[----:B------:R-:W-:Y:S02]  /*a5a0*/  F2FP.BF16.F32.PACK_AB R144, R235, R239 ;  /* 0x000000efeb90723e */ /* 0x000fe400000010ff */
[----:B--2---:R-:W-:Y:S03]  /*a5b0*/  F2FP.BF16.F32.PACK_AB R145, R234, R238 ;  /* 0x000000eeea91723e */ /* 0x004fe600000010ff */
[----:B------:R2:W2:Y:S01]  /*a5c0*/  MUFU.EX2 R236, R143 ;  /* 0x0000008f00ec7308 */ /* 0x0004a20000000800 */
[----:B------:R-:W-:Y:S02]  /*a5d0*/  F2FP.BF16.F32.PACK_AB R146, R178, R193 ;  /* 0x000000c1b292723e */ /* 0x000fe400000010ff */
[----:B----4-:R-:W-:Y:S02]  /*a5e0*/  F2FP.BF16.F32.PACK_AB R147, R177, R204 ;  /* 0x000000ccb193723e */ /* 0x010fe400000010ff */
[----:B---3--:R-:W-:Y:S01]  /*a5f0*/  F2FP.BF16.F32.PACK_AB R148, R233, R180 ;  /* 0x000000b4e994723e */ /* 0x008fe200000010ff */
[----:B-1----:R-:W1:Y:S01]  /*a600*/  LDSM.16.MT88.4 R156, [R229+0xc800] ;  /* 0x00c80000e59c783b */ /* 0x002e620000004200 */
[--C-:B--2---:R-:W-:Y:S01]  /*a610*/  FFMA.FTZ R143, R183, UR4, -R138.reuse ;  /* 0x00000004b78f7c23 */ /* 0x104fe2000801088a */
[----:B------:R-:W-:Y:S02]  /*a620*/  MOV R183, R176 ;  /* 0x000000b000b77202 */ /* 0x000fe40000000f00 */
[----:B------:R-:W-:Y:S01]  /*a630*/  F2FP.BF16.F32.PACK_AB R149, R179, R236 ;  /* 0x000000ecb395723e */ /* 0x000fe200000010ff */
[----:B------:R-:W2:Y:S02]  /*a640*/  MUFU.EX2 R184, R143 ;  /* 0x0000008f00b87308 */ /* 0x000ea40000000800 */
[----:B--2---:R-:W-:Y:S01]  /*a650*/  MOV R208, R184 ;  /* 0x000000b800d07202 */ /* 0x004fe20000000f00 */
[----:B------:R-:W-:Y:S01]  /*a660*/  FFMA.FTZ R143, R182, UR4, -R138 ;  /* 0x00000004b68f7c23 */ /* 0x000fe2000801088a */
[----:B------:R-:W2:Y:S01]  /*a670*/  LDL.LU R184, [R1+0x10] ;  /* 0x0000100001b87983 */ /* 0x000ea20000300800 */
[----:B------:R-:W-:Y:S05]  /*a680*/  MOV R182, R173 ;  /* 0x000000ad00b67202 */ /* 0x000fea0000000f00 */
[----:B------:R3:W4:Y:S01]  /*a690*/  MUFU.EX2 R176, R143 ;  /* 0x0000008f00b07308 */ /* 0x0007220000000800 */
[----:B------:R-:W-:Y:S01]  /*a6a0*/  MOV R173, R160 ;  /* 0x000000a000ad7202 */ /* 0x000fe20000000f00 */
[-C--:B-1----:R-:W-:Y:S03]  /*a6b0*/  HMMA.16816.F32.BF16 R4, R144, R156.reuse, R4 ;  /* 0x0000009c9004723c */ /* 0x082fe60000041804 */
[--C-:B---3--:R-:W-:Y:S01]  /*a6c0*/  FFMA.FTZ R143, R181, UR4, -R142.reuse ;  /* 0x00000004b58f7c23 */ /* 0x108fe2000801088e */
[----:B------:R-:W-:Y:S02]  /*a6d0*/  MOV R181, R171 ;  /* 0x000000ab00b57202 */ /* 0x000fe40000000f00 */
[----:B------:R-:W-:Y:S02]  /*a6e0*/  MOV R171, R168 ;  /* 0x000000a800ab7202 */ /* 0x000fe40000000f00 */
[----:B------:R1:W-:Y:S03]  /*a6f0*/  MUFU.EX2 R191, R143 ;  /* 0x0000008f00bf7308 */ /* 0x0003e60000000800 */
[----:B------:R-:W-:Y:S02]  /*a700*/  MOV R190, R181 ;  /* 0x000000b500be7202 */ /* 0x000fe40000000f00 */
[----:B------:R-:W-:Y:S02]  /*a710*/  MOV R168, R163 ;  /* 0x000000a300a87202 */ /* 0x000fe40000000f00 */
[----:B------:R-:W3:Y:S01]  /*a720*/  LDSM.16.MT88.4 R160, [R230+0xc800] ;  /* 0x00c80000e6a0783b */ /* 0x000ee20000004200 */
[----:B----4-:R-:W-:Y:S02]  /*a730*/  F2FP.BF16.F32.PACK_AB R150, R176, R208 ;  /* 0x000000d0b096723e */ /* 0x010fe400000010ff */
[----:B------:R-:W-:Y:S10]  /*a740*/  MUFU.EX2 R181, R165 ;  /* 0x000000a500b57308 */ /* 0x000ff40000000800 */
[----:B------:R-:W-:Y:S01]  /*a750*/  MUFU.EX2 R165, R167 ;  /* 0x000000a700a57308 */ /* 0x000fe20000000800 */
[----:B-1----:R-:W-:Y:S09]  /*a760*/  FFMA.FTZ R143, R183, UR4, -R142 ;  /* 0x00000004b78f7c23 */ /* 0x002ff2000801088e */
[----:B------:R1:W4:Y:S02]  /*a770*/  MUFU.EX2 R183, R143 ;  /* 0x0000008f00b77308 */ /* 0x0003240000000800 */
[--C-:B-1----:R-:W-:Y:S01]  /*a780*/  FFMA.FTZ R143, R190, UR4, -R141.reuse ;  /* 0x00000004be8f7c23 */ /* 0x102fe2000801088d */
[----:B----4-:R-:W-:Y:S07]  /*a790*/  F2FP.BF16.F32.PACK_AB R151, R183, R191 ;  /* 0x000000bfb797723e */ /* 0x010fee00000010ff */
[----:B------:R1:W-:Y:S01]  /*a7a0*/  MUFU.EX2 R194, R143 ;  /* 0x0000008f00c27308 */ /* 0x0003e20000000800 */
[C---:B------:R-:W-:Y:S06]  /*a7b0*/  HMMA.16816.F32.BF16 R8, R148.reuse, R156, R8 ;  /* 0x0000009c9408723c */ /* 0x040fec0000041808 */
[-C--:B------:R-:W-:Y:S06]  /*a7c0*/  HMMA.16816.F32.BF16 R12, R148, R158.reuse, R12 ;  /* 0x0000009e940c723c */ /* 0x080fec000004180c */
[C---:B------:R-:W-:Y:S01]  /*a7d0*/  HMMA.16816.F32.BF16 R16, R144.reuse, R158, R16 ;  /* 0x0000009e9010723c */ /* 0x040fe20000041810 */
[----:B------:R-:W4:Y:S04]  /*a7e0*/  LDSM.16.MT88.4 R156, [R231+0xc800] ;  /* 0x00c80000e79c783b */ /* 0x000f280000004200 */
[--C-:B-1----:R-:W-:Y:S01]  /*a7f0*/  FFMA.FTZ R143, R189, UR4, -R141.reuse ;  /* 0x00000004bd8f7c23 */ /* 0x102fe2000801088d */
[-C--:B---3--:R-:W-:Y:S01]  /*a800*/  HMMA.16816.F32.BF16 R20, R144, R160.reuse, R20 ;  /* 0x000000a09014723c */ /* 0x088fe20000041814 */
[----:B------:R-:W-:Y:S05]  /*a810*/  MUFU.EX2 R189, R175 ;  /* 0x000000af00bd7308 */ /* 0x000fea0000000800 */
[C---:B------:R-:W-:Y:S05]  /*a820*/  HMMA.16816.F32.BF16 R24, R148.reuse, R160, R24 ;  /* 0x000000a09418723c */ /* 0x040fea0000041818 */
[----:B------:R1:W-:Y:S01]  /*a830*/  MUFU.EX2 R199, R143 ;  /* 0x0000008f00c77308 */ /* 0x0003e20000000800 */
[-C--:B------:R-:W-:Y:S06]  /*a840*/  HMMA.16816.F32.BF16 R28, R148, R162.reuse, R28 ;  /* 0x000000a2941c723c */ /* 0x080fec000004181c */
[C---:B------:R-:W-:Y:S01]  /*a850*/  HMMA.16816.F32.BF16 R32, R144.reuse, R162, R32 ;  /* 0x000000a29020723c */ /* 0x040fe20000041820 */
[----:B------:R-:W-:Y:S05]  /*a860*/  LDSM.16.MT88.4 R160, [R230+0xd000] ;  /* 0x00d00000e6a0783b */ /* 0x000fea0000004200 */
[-C--:B------:R-:W-:Y:S05]  /*a870*/  HMMA.16816.F32.BF16 R36, R144, R152.reuse, R36 ;  /* 0x000000989024723c */ /* 0x080fea0000041824 */
[--C-:B-1----:R-:W-:Y:S01]  /*a880*/  FFMA.FTZ R143, R188, UR4, -R141.reuse ;  /* 0x00000004bc8f7c23 */ /* 0x102fe2000801088d */
[C---:B------:R-:W-:Y:S03]  /*a890*/  HMMA.16816.F32.BF16 R40, R148.reuse, R152, R40 ;  /* 0x000000989428723c */ /* 0x040fe60000041828 */
[----:B------:R1:W3:Y:S03]  /*a8a0*/  MUFU.EX2 R166, R143 ;  /* 0x0000008f00a67308 */ /* 0x0002e60000000800 */
[-C--:B------:R-:W-:Y:S06]  /*a8b0*/  HMMA.16816.F32.BF16 R44, R148, R154.reuse, R44 ;  /* 0x0000009a942c723c */ /* 0x080fec000004182c */
[C---:B------:R-:W-:Y:S01]  /*a8c0*/  HMMA.16816.F32.BF16 R48, R144.reuse, R154, R48 ;  /* 0x0000009a9030723c */ /* 0x040fe20000041830 */
[----:B------:R-:W3:Y:S05]  /*a8d0*/  LDSM.16.MT88.4 R152, [R229+0xe800] ;  /* 0x00e80000e598783b */ /* 0x000eea0000004200 */
[-C--:B----4-:R-:W-:Y:S05]  /*a8e0*/  HMMA.16816.F32.BF16 R52, R144, R156.reuse, R52 ;  /* 0x0000009c9034723c */ /* 0x090fea0000041834 */
[--C-:B-1----:R-:W-:Y:S01]  /*a8f0*/  FFMA.FTZ R143, R182, UR4, -R141.reuse ;  /* 0x00000004b68f7c23 */ /* 0x102fe2000801088d */
[C---:B------:R-:W-:Y:S03]  /*a900*/  HMMA.16816.F32.BF16 R56, R148.reuse, R156, R56 ;  /* 0x0000009c9438723c */ /* 0x040fe60000041838 */
[----:B------:R1:W-:Y:S03]  /*a910*/  MUFU.EX2 R164, R143 ;  /* 0x0000008f00a47308 */ /* 0x0003e60000000800 */
[-C--:B------:R-:W-:Y:S06]  /*a920*/  HMMA.16816.F32.BF16 R60, R148, R158.reuse, R60 ;  /* 0x0000009e943c723c */ /* 0x080fec000004183c */
[C---:B------:R-:W-:Y:S01]  /*a930*/  HMMA.16816.F32.BF16 R64, R144.reuse, R158, R64 ;  /* 0x0000009e9040723c */ /* 0x040fe20000041840 */
[----:B------:R-:W4:Y:S04]  /*a940*/  LDSM.16.MT88.4 R156, [R230+0xe800] ;  /* 0x00e80000e69c783b */ /* 0x000f280000004200 */
[--C-:B-1----:R-:W-:Y:S01]  /*a950*/  FFMA.FTZ R143, R171, UR4, -R138.reuse ;  /* 0x00000004ab8f7c23 */ /* 0x102fe2000801088a */
[--C-:B------:R-:W-:Y:S03]  /*a960*/  FFMA.FTZ R171, R215, UR4, -R138.reuse ;  /* 0x00000004d7ab7c23 */ /* 0x100fe6000801088a */
[----:B------:R1:W-:Y:S02]  /*a970*/  MUFU.EX2 R196, R143 ;  /* 0x0000008f00c47308 */ /* 0x0003e40000000800 */
[----:B---3--:R-:W-:Y:S01]  /*a980*/  MOV R215, R166 ;  /* 0x000000a600d77202 */ /* 0x008fe20000000f00 */
[-C--:B------:R-:W-:Y:S07]  /*a990*/  HMMA.16816.F32.BF16 R68, R144, R152.reuse, R68 ;  /* 0x000000989044723c */ /* 0x080fee0000041844 */
[----:B------:R-:W-:Y:S01]  /*a9a0*/  MUFU.EX2 R250, R171 ;  /* 0x000000ab00fa7308 */ /* 0x000fe20000000800 */
[C---:B------:R-:W-:Y:S06]  /*a9b0*/  HMMA.16816.F32.BF16 R72, R148.reuse, R152, R72 ;  /* 0x000000989448723c */ /* 0x040fec0000041848 */
[-C--:B------:R-:W-:Y:S05]  /*a9c0*/  HMMA.16816.F32.BF16 R76, R148, R154.reuse, R76 ;  /* 0x0000009a944c723c */ /* 0x080fea000004184c */
[----:B-1----:R-:W-:Y:S01]  /*a9d0*/  FFMA.FTZ R143, R170, UR4, -R138 ;  /* 0x00000004aa8f7c23 */ /* 0x002fe2000801088a */
[C---:B------:R-:W-:Y:S01]  /*a9e0*/  HMMA.16816.F32.BF16 R80, R144.reuse, R154, R80 ;  /* 0x0000009a9050723c */ /* 0x040fe20000041850 */
[----:B------:R-:W1:Y:S02]  /*a9f0*/  LDSM.16.MT88.4 R152, [R232+0xe800] ;  /* 0x00e80000e898783b */ /* 0x000e640000004200 */
[----:B------:R3:W-:Y:S02]  /*aa00*/  MUFU.EX2 R205, R143 ;  /* 0x0000008f00cd7308 */ /* 0x0007e40000000800 */
[--C-:B------:R-:W-:Y:S01]  /*aa10*/  FFMA.FTZ R170, R211, UR4, -R141.reuse ;  /* 0x00000004d3aa7c23 */ /* 0x100fe2000801088d */
[-C--:B----4-:R-:W-:Y:S07]  /*aa20*/  HMMA.16816.F32.BF16 R84, R144, R156.reuse, R84 ;  /* 0x0000009c9054723c */ /* 0x090fee0000041854 */
[----:B------:R-:W-:Y:S01]  /*aa30*/  MUFU.EX2 R252, R170 ;  /* 0x000000aa00fc7308 */ /* 0x000fe20000000800 */
[C---:B------:R-:W-:Y:S06]  /*aa40*/  HMMA.16816.F32.BF16 R88, R148.reuse, R156, R88 ;  /* 0x0000009c9458723c */ /* 0x040fec0000041858 */
[-C--:B------:R-:W-:Y:S05]  /*aa50*/  HMMA.16816.F32.BF16 R92, R148, R158.reuse, R92 ;  /* 0x0000009e945c723c */ /* 0x080fea000004185c */
[--C-:B---3--:R-:W-:Y:S01]  /*aa60*/  FFMA.FTZ R143, R169, UR4, -R142.reuse ;  /* 0x00000004a98f7c23 */ /* 0x108fe2000801088e */
[C---:B------:R-:W-:Y:S01]  /*aa70*/  HMMA.16816.F32.BF16 R96, R144.reuse, R158, R96 ;  /* 0x0000009e9060723c */ /* 0x040fe20000041860 */
[----:B------:R-:W3:Y:S02]  /*aa80*/  LDSM.16.MT88.4 R156, [R231+0xe800] ;  /* 0x00e80000e79c783b */ /* 0x000ee40000004200 */
[----:B------:R4:W-:Y:S02]  /*aa90*/  MUFU.EX2 R197, R143 ;  /* 0x0000008f00c57308 */ /* 0x0009e40000000800 */
[--C-:B------:R-:W-:Y:S08]  /*aaa0*/  FFMA.FTZ R169, R237, UR4, -R141.reuse ;  /* 0x00000004eda97c23 */ /* 0x100ff0000801088d */
[----:B------:R-:W-:Y:S01]  /*aab0*/  MUFU.EX2 R188, R169 ;  /* 0x000000a900bc7308 */ /* 0x000fe20000000800 */
[-C--:B-1----:R-:W-:Y:S03]  /*aac0*/  HMMA.16816.F32.BF16 R100, R144, R152.reuse, R100 ;  /* 0x000000989064723c */ /* 0x082fe60000041864 */
[----:B----4-:R-:W-:Y:S02]  /*aad0*/  FFMA.FTZ R143, R173, UR4, -R142 ;  /* 0x00000004ad8f7c23 */ /* 0x010fe4000801088e */
[----:B------:R-:W4:Y:S01]  /*aae0*/  LDL.LU R173, [R1+0xc] ;  /* 0x00000c0001ad7983 */ /* 0x000f220000300800 */
[C---:B------:R-:W-:Y:S03]  /*aaf0*/  HMMA.16816.F32.BF16 R104, R148.reuse, R152, R104 ;  /* 0x000000989468723c */ /* 0x040fe60000041868 */
[----:B------:R1:W2:Y:S01]  /*ab00*/  MUFU.EX2 R206, R143 ;  /* 0x0000008f00ce7308 */ /* 0x0002a20000000800 */
[----:B------:R-:W4:Y:S02]  /*ab10*/  LDL.LU R182, [R1+0x8] ;  /* 0x0000080001b67983 */ /* 0x000f240000300800 */
[-C--:B------:R-:W-:Y:S06]  /*ab20*/  HMMA.16816.F32.BF16 R108, R148, R154.reuse, R108 ;  /* 0x0000009a946c723c */ /* 0x080fec000004186c */
[C---:B------:R-:W-:Y:S01]  /*ab30*/  HMMA.16816.F32.BF16 R112, R144.reuse, R154, R112 ;  /* 0x0000009a9070723c */ /* 0x040fe20000041870 */
[----:B------:R-:W2:Y:S05]  /*ab40*/  LDSM.16.MT88.4 R152, [R229+0xd000] ;  /* 0x00d00000e598783b */ /* 0x000eaa0000004200 */
[-C--:B---3--:R-:W-:Y:S05]  /*ab50*/  HMMA.16816.F32.BF16 R116, R144, R156.reuse, R116 ;  /* 0x0000009c9074723c */ /* 0x088fea0000041874 */
[--C-:B-1----:R-:W-:Y:S01]  /*ab60*/  FFMA.FTZ R143, R168, UR4, -R138.reuse ;  /* 0x00000004a88f7c23 */ /* 0x102fe2000801088a */
[C---:B------:R-:W-:Y:S03]  /*ab70*/  HMMA.16816.F32.BF16 R120, R148.reuse, R156, R120 ;  /* 0x0000009c9478723c */ /* 0x040fe60000041878 */
[----:B------:R1:W3:Y:S02]  /*ab80*/  MUFU.EX2 R167, R143 ;  /* 0x0000008f00a77308 */ /* 0x0002e40000000800 */
[--C-:B------:R-:W-:Y:S01]  /*ab90*/  FFMA.FTZ R168, R226, UR4, -R141.reuse ;  /* 0x00000004e2a87c23 */ /* 0x100fe2000801088d */
[-C--:B------:R-:W-:Y:S01]  /*aba0*/  HMMA.16816.F32.BF16 R124, R148, R158.reuse, R124 ;  /* 0x0000009e947c723c */ /* 0x080fe2000004187c */
[----:B------:R-:W4:Y:S06]  /*abb0*/  LDL.LU R226, [R1] ;  /* 0x0000000001e27983 */ /* 0x000f2c0000300800 */
[----:B------:R3:W3:Y:S01]  /*abc0*/  MUFU.EX2 R190, R168 ;  /* 0x000000a800be7308 */ /* 0x0006e20000000800 */
[----:B------:R-:W-:Y:S01]  /*abd0*/  HMMA.16816.F32.BF16 R128, R144, R158, R128 ;  /* 0x0000009e9080723c */ /* 0x000fe20000041880 */
[----:B------:R-:W-:Y:S03]  /*abe0*/  LDSM.16.MT88.4 R156, [R231+0xd000] ;  /* 0x00d00000e79c783b */ /* 0x000fe60000004200 */
[----:B------:R-:W-:Y:S01]  /*abf0*/  FFMA.FTZ R141, R210, UR4, -R141 ;  /* 0x00000004d28d7c23 */ /* 0x000fe2000801088d */
[----:B--2---:R-:W-:Y:S01]  /*ac00*/  F2FP.BF16.F32.PACK_AB R149, R206, R197 ;  /* 0x000000c5ce95723e */ /* 0x004fe200000010ff */
[--C-:B-1----:R-:W-:Y:S03]  /*ac10*/  FFMA.FTZ R143, R172, UR4, -R138.reuse ;  /* 0x00000004ac8f7c23 */ /* 0x102fe6000801088a */
[----:B------:R1:W-:Y:S02]  /*ac20*/  MUFU.EX2 R251, R141 ;  /* 0x0000008d00fb7308 */ /* 0x0003e40000000800 */
[----:B------:R-:W-:Y:S01]  /*ac30*/  FFMA.FTZ R172, R213, UR4, -R138 ;  /* 0x00000004d5ac7c23 */ /* 0x000fe2000801088a */
[----:B------:R-:W-:Y:S02]  /*ac40*/  MOV R213, R164 ;  /* 0x000000a400d57202 */ /* 0x000fe40000000f00 */
[----:B------:R-:W-:Y:S02]  /*ac50*/  F2FP.BF16.F32.PACK_AB R144, R198, R181 ;  /* 0x000000b5c690723e */ /* 0x000fe400000010ff */
[----:B------:R-:W-:Y:S03]  /*ac60*/  F2FP.BF16.F32.PACK_AB R147, R213, R215 ;  /* 0x000000d7d593723e */ /* 0x000fe600000010ff */
[----:B------:R2:W2:Y:S01]  /*ac70*/  MUFU.EX2 R192, R143 ;  /* 0x0000008f00c07308 */ /* 0x0004a20000000800 */
[----:B------:R-:W-:Y:S01]  /*ac80*/  F2FP.BF16.F32.PACK_AB R145, R199, R194 ;  /* 0x000000c2c791723e */ /* 0x000fe200000010ff */
[----:B---3--:R-:W-:Y:S01]  /*ac90*/  LDSM.16.MT88.4 R168, [R230+0xd800] ;  /* 0x00d80000e6a8783b */ /* 0x008fe20000004200 */
[----:B------:R-:W-:Y:S04]  /*aca0*/  MOV R210, R167 ;  /* 0x000000a700d27202 */ /* 0x000fe80000000f00 */
[----:B------:R-:W-:Y:S01]  /*acb0*/  MOV R175, R210 ;  /* 0x000000d200af7202 */ /* 0x000fe20000000f00 */
[----:B------:R-:W-:Y:S01]  /*acc0*/  FFMA.FTZ R132, R132, R184, R228 ;  /* 0x000000b884847223 */ /* 0x000fe200000100e4 */
[----:B-1----:R-:W-:Y:S01]  /*acd0*/  F2FP.BF16.F32.PACK_AB R141, R188, R190 ;  /* 0x000000bebc8d723e */ /* 0x002fe200000010ff */
[----:B------:R-:W3:Y:S01]  /*ace0*/  LDL.LU R184, [R1+0x14] ;  /* 0x0000140001b87983 */ /* 0x000ee20000300800 */
[----:B------:R1:W-:Y:S01]  /*acf0*/  MUFU.EX2 R228, R174 ;  /* 0x000000ae00e47308 */ /* 0x0003e20000000800 */
[--C-:B--2---:R-:W-:Y:S01]  /*ad00*/  FFMA.FTZ R143, R225, UR4, -R142.reuse ;  /* 0x00000004e18f7c23 */ /* 0x104fe2000801088e */
[----:B------:R-:W-:Y:S08]  /*ad10*/  F2FP.BF16.F32.PACK_AB R150, R192, R210 ;  /* 0x000000d2c096723e */ /* 0x000ff000000010ff */
[----:B------:R2:W2:Y:S01]  /*ad20*/  MUFU.EX2 R148, R143 ;  /* 0x0000008f00947308 */ /* 0x0004a20000000800 */
[----:B-1----:R-:W-:Y:S01]  /*ad30*/  MOV R174, R215 ;  /* 0x000000d700ae7202 */ /* 0x002fe20000000f00 */
[----:B--2---:R-:W-:Y:S01]  /*ad40*/  FFMA.FTZ R143, R224, UR4, -R142 ;  /* 0x00000004e08f7c23 */ /* 0x004fe2000801088e */
[----:B------:R-:W-:Y:S07]  /*ad50*/  MOV R211, R148 ;  /* 0x0000009400d37202 */ /* 0x000fee0000000f00 */
[----:B------:R-:W-:Y:S01]  /*ad60*/  MUFU.EX2 R224, R139 ;  /* 0x0000008b00e07308 */ /* 0x000fe20000000800 */
[----:B------:R-:W-:Y:S09]  /*ad70*/  F2FP.BF16.F32.PACK_AB R148, R205, R196 ;  /* 0x000000c4cd94723e */ /* 0x000ff200000010ff */
[----:B------:R1:W2:Y:S02]  /*ad80*/  MUFU.EX2 R237, R143 ;  /* 0x0000008f00ed7308 */ /* 0x0002a40000000800 */
[--C-:B-1----:R-:W-:Y:S01]  /*ad90*/  FFMA.FTZ R143, R214, UR4, -R138.reuse ;  /* 0x00000004d68f7c23 */ /* 0x102fe2000801088a */
[----:B------:R-:W-:Y:S01]  /*ada0*/  MOV R214, R165 ;  /* 0x000000a500d67202 */ /* 0x000fe20000000f00 */
[----:B------:R-:W-:Y:S01]  /*adb0*/  FFMA.FTZ R138, R212, UR4, -R138 ;  /* 0x00000004d48a7c23 */ /* 0x000fe2000801088a */
[----:B--2---:R-:W-:Y:S01]  /*adc0*/  F2FP.BF16.F32.PACK_AB R151, R237, R211 ;  /* 0x000000d3ed97723e */ /* 0x004fe200000010ff */
[----:B------:R-:W1:Y:S01]  /*add0*/  LDSM.16.MT88.4 R164, [R232+0xd000] ;  /* 0x00d00000e8a4783b */ /* 0x000e620000004200 */
[----:B------:R-:W-:Y:S03]  /*ade0*/  F2FP.BF16.F32.PACK_AB R146, R214, R207 ;  /* 0x000000cfd692723e */ /* 0x000fe600000010ff */
[----:B------:R-:W-:Y:S04]  /*adf0*/  MUFU.EX2 R225, R138 ;  /* 0x0000008a00e17308 */ /* 0x000fe80000000800 */
[-C--:B------:R-:W-:Y:S06]  /*ae00*/  HMMA.16816.F32.BF16 R4, R144, R152.reuse, R4 ;  /* 0x000000989004723c */ /* 0x080fec0000041804 */
[----:B------:R2:W1:Y:S01]  /*ae10*/  MUFU.EX2 R249, R143 ;  /* 0x0000008f00f97308 */ /* 0x0004620000000800 */
[C---:B------:R-:W-:Y:S06]  /*ae20*/  HMMA.16816.F32.BF16 R8, R148.reuse, R152, R8 ;  /* 0x000000989408723c */ /* 0x040fec0000041808 */
[-C--:B------:R-:W-:Y:S06]  /*ae30*/  HMMA.16816.F32.BF16 R12, R148, R154.reuse, R12 ;  /* 0x0000009a940c723c */ /* 0x080fec000004180c */
[C---:B------:R-:W-:Y:S01]  /*ae40*/  HMMA.16816.F32.BF16 R16, R144.reuse, R154, R16 ;  /* 0x0000009a9010723c */ /* 0x040fe20000041810 */
[----:B------:R-:W1:Y:S04]  /*ae50*/  LDSM.16.MT88.4 R152, [R229+0xf000] ;  /* 0x00f00000e598783b */ /* 0x000e680000004200 */
[----:B--2---:R-:W-:Y:S01]  /*ae60*/  F2FP.BF16.F32.PACK_AB R143, R251, R252 ;  /* 0x000000fcfb8f723e */ /* 0x004fe200000010ff */
[-C--:B------:R-:W-:Y:S06]  /*ae70*/  HMMA.16816.F32.BF16 R20, R144, R160.reuse, R20 ;  /* 0x000000a09014723c */ /* 0x080fec0000041814 */
[C---:B------:R-:W-:Y:S06]  /*ae80*/  HMMA.16816.F32.BF16 R24, R148.reuse, R160, R24 ;  /* 0x000000a09418723c */ /* 0x040fec0000041818 */
[-C--:B------:R-:W-:Y:S06]  /*ae90*/  HMMA.16816.F32.BF16 R28, R148, R162.reuse, R28 ;  /* 0x000000a2941c723c */ /* 0x080fec000004181c */
[C---:B------:R-:W-:Y:S01]  /*aea0*/  HMMA.16816.F32.BF16 R32, R144.reuse, R162, R32 ;  /* 0x000000a29020723c */ /* 0x040fe20000041820 */
[----:B------:R-:W2:Y:S05]  /*aeb0*/  LDSM.16.MT88.4 R160, [R230+0xf000] ;  /* 0x00f00000e6a0783b */ /* 0x000eaa0000004200 */
[-C--:B-1----:R-:W-:Y:S06]  /*aec0*/  HMMA.16816.F32.BF16 R36, R144, R164.reuse, R36 ;  /* 0x000000a49024723c */ /* 0x082fec0000041824 */
[C---:B------:R-:W-:Y:S06]  /*aed0*/  HMMA.16816.F32.BF16 R40, R148.reuse, R164, R40 ;  /* 0x000000a49428723c */ /* 0x040fec0000041828 */
[-C--:B------:R-:W-:Y:S06]  /*aee0*/  HMMA.16816.F32.BF16 R44, R148, R166.reuse, R44 ;  /* 0x000000a6942c723c */ /* 0x080fec000004182c */
[C---:B------:R-:W-:Y:S01]  /*aef0*/  HMMA.16816.F32.BF16 R48, R144.reuse, R166, R48 ;  /* 0x000000a69030723c */ /* 0x040fe20000041830 */
[----:B------:R-:W1:Y:S05]  /*af00*/  LDSM.16.MT88.4 R164, [R232+0xf000] ;  /* 0x00f00000e8a4783b */ /* 0x000e6a0000004200 */
[-C--:B------:R-:W-:Y:S06]  /*af10*/  HMMA.16816.F32.BF16 R52, R144, R156.reuse, R52 ;  /* 0x0000009c9034723c */ /* 0x080fec0000041834 */
        /* <DEDUP_REMOVED lines=8> */
[----:B------:R-:W3:Y:S05]  /*afa0*/  LDSM.16.MT88.4 R152, [R229+0xd800] ;  /* 0x00d80000e598783b */ /* 0x000eea0000004200 */
[-C--:B--2---:R-:W-:Y:S06]  /*afb0*/  HMMA.16816.F32.BF16 R84, R144, R160.reuse, R84 ;  /* 0x000000a09054723c */ /* 0x084fec0000041854 */
[C---:B------:R-:W-:Y:S06]  /*afc0*/  HMMA.16816.F32.BF16 R88, R148.reuse, R160, R88 ;  /* 0x000000a09458723c */ /* 0x040fec0000041858 */
[-C--:B------:R-:W-:Y:S05]  /*afd0*/  HMMA.16816.F32.BF16 R92, R148, R162.reuse, R92 ;  /* 0x000000a2945c723c */ /* 0x080fea000004185c */
[----:B------:R-:W-:Y:S01]  /*afe0*/  MOV R160, R211 ;  /* 0x000000d300a07202 */ /* 0x000fe20000000f00 */
[C---:B------:R-:W-:Y:S05]  /*aff0*/  HMMA.16816.F32.BF16 R96, R144.reuse, R162, R96 ;  /* 0x000000a29060723c */ /* 0x040fea0000041860 */
[----:B------:R-:W-:Y:S01]  /*b000*/  MOV R161, R208 ;  /* 0x000000d000a17202 */ /* 0x000fe20000000f00 */
[-C--:B-1----:R-:W-:Y:S05]  /*b010*/  HMMA.16816.F32.BF16 R100, R144, R164.reuse, R100 ;  /* 0x000000a49064723c */ /* 0x082fea0000041864 */
[----:B------:R-:W-:Y:S01]  /*b020*/  MOV R162, R213 ;  /* 0x000000d500a27202 */ /* 0x000fe20000000f00 */
[C---:B------:R-:W-:Y:S05]  /*b030*/  HMMA.16816.F32.BF16 R104, R148.reuse, R164, R104 ;  /* 0x000000a49468723c */ /* 0x040fea0000041868 */
[----:B------:R-:W-:Y:S01]  /*b040*/  MOV R163, R214 ;  /* 0x000000d600a37202 */ /* 0x000fe20000000f00 */
[-C--:B------:R-:W-:Y:S01]  /*b050*/  HMMA.16816.F32.BF16 R108, R148, R166.reuse, R108 ;  /* 0x000000a6946c723c */ /* 0x080fe2000004186c */
[----:B------:R-:W-:Y:S04]  /*b060*/  LDSM.16.MT88.4 R212, [R229+0xf800] ;  /* 0x00f80000e5d4783b */ /* 0x000fe80000004200 */
[----:B------:R-:W-:Y:S01]  /*b070*/  F2FP.BF16.F32.PACK_AB R208, R249, R250 ;  /* 0x000000faf9d0723e */ /* 0x000fe200000010ff */
[C---:B------:R-:W-:Y:S06]  /*b080*/  HMMA.16816.F32.BF16 R112, R144.reuse, R166, R112 ;  /* 0x000000a69070723c */ /* 0x040fec0000041870 */
[-C--:B------:R-:W-:Y:S05]  /*b090*/  HMMA.16816.F32.BF16 R116, R144, R156.reuse, R116 ;  /* 0x0000009c9074723c */ /* 0x080fea0000041874 */
[----:B----4-:R-:W-:Y:S01]  /*b0a0*/  FFMA.FTZ R173, R3, R173, R223 ;  /* 0x000000ad03ad7223 */ /* 0x010fe200000100df */
[----:B------:R-:W-:Y:S01]  /*b0b0*/  FFMA.FTZ R3, R2, R182, R216 ;  /* 0x000000b602037223 */ /* 0x000fe200000100d8 */
[C---:B------:R-:W-:Y:S01]  /*b0c0*/  HMMA.16816.F32.BF16 R120, R148.reuse, R156, R120 ;  /* 0x0000009c9478723c */ /* 0x040fe20000041878 */
[----:B------:R-:W-:Y:S03]  /*b0d0*/  MUFU.EX2 R182, R209 ;  /* 0x000000d100b67308 */ /* 0x000fe60000000800 */
[----:B------:R-:W-:Y:S02]  /*b0e0*/  FADD.FTZ R3, R221, R3 ;  /* 0x00000003dd037221 */ /* 0x000fe40000010000 */
[-C--:B------:R-:W-:Y:S05]  /*b0f0*/  HMMA.16816.F32.BF16 R124, R148, R158.reuse, R124 ;  /* 0x0000009e947c723c */ /* 0x080fea000004187c */
[----:B------:R-:W-:Y:S01]  /*b100*/  FADD.FTZ R137, R222, R3 ;  /* 0x00000003de897221 */ /* 0x000fe20000010000 */
[----:B------:R-:W-:Y:S05]  /*b110*/  HMMA.16816.F32.BF16 R128, R144, R158, R128 ;  /* 0x0000009e9080723c */ /* 0x000fea0000041880 */
[--C-:B------:R-:W-:Y:S02]  /*b120*/  FFMA.FTZ R2, R226, UR4, -R142.reuse ;  /* 0x00000004e2027c23 */ /* 0x100fe4000801088e */
[----:B------:R-:W1:Y:S10]  /*b130*/  MUFU.EX2 R226, R172 ;  /* 0x000000ac00e27308 */ /* 0x000e740000000800 */
[----:B------:R2:W-:Y:S01]  /*b140*/  MUFU.EX2 R248, R2 ;  /* 0x0000000200f87308 */ /* 0x0005e20000000800 */
[----:B-1----:R-:W-:Y:S01]  /*b150*/  F2FP.BF16.F32.PACK_AB R210, R225, R226 ;  /* 0x000000e2e1d2723e */ /* 0x002fe200000010ff */
[--C-:B--2---:R-:W-:Y:S01]  /*b160*/  FFMA.FTZ R2, R247, UR4, -R142.reuse ;  /* 0x00000004f7027c23 */ /* 0x104fe2000801088e */
[----:B------:R-:W-:Y:S01]  /*b170*/  FFMA.FTZ R142, R140, UR4, -R142 ;  /* 0x000000048c8e7c23 */ /* 0x000fe2000801088e */
[----:B------:R-:W-:Y:S01]  /*b180*/  F2FP.BF16.F32.PACK_AB R140, R189, R228 ;  /* 0x000000e4bd8c723e */ /* 0x000fe200000010ff */
[----:B------:R1:W5:Y:S05]  /*b190*/  LDL.LU R247, [R1+0x74] ;  /* 0x0000740001f77983 */ /* 0x00036a0000300800 */
[----:B------:R-:W2:Y:S01]  /*b1a0*/  MUFU.EX2 R227, R2 ;  /* 0x0000000200e37308 */ /* 0x000ea20000000800 */
[----:B---3--:R-:W-:Y:S02]  /*b1b0*/  FFMA.FTZ R0, R0, R184, R217 ;  /* 0x000000b800007223 */ /* 0x008fe400000100d9 */
[----:B------:R-:W3:Y:S02]  /*b1c0*/  LDSM.16.MT88.4 R184, [R232+0xd800] ;  /* 0x00d80000e8b8783b */ /* 0x000ee40000004200 */
[----:B------:R-:W-:Y:S05]  /*b1d0*/  FADD.FTZ R0, R220, R0 ;  /* 0x00000000dc007221 */ /* 0x000fea0000010000 */
[----:B------:R4:W1:Y:S01]  /*b1e0*/  MUFU.EX2 R139, R142 ;  /* 0x0000008e008b7308 */ /* 0x0008620000000800 */
[----:B------:R-:W-:Y:S01]  /*b1f0*/  FADD.FTZ R3, R219, R0 ;  /* 0x00000000db037221 */ /* 0x000fe20000010000 */
[----:B------:R-:W-:Y:S01]  /*b200*/  LDSM.16.MT88.4 R220, [R232+0xf800] ;  /* 0x00f80000e8dc783b */ /* 0x000fe20000004200 */
[----:B--2---:R-:W-:Y:S01]  /*b210*/  F2FP.BF16.F32.PACK_AB R209, R227, R248 ;  /* 0x000000f8e3d1723e */ /* 0x004fe200000010ff */
[----:B------:R-:W-:Y:S01]  /*b220*/  FADD.FTZ R2, R246, R132 ;  /* 0x00000084f6027221 */ /* 0x000fe20000010000 */
[----:B------:R-:W-:Y:S05]  /*b230*/  FADD.FTZ R132, R245, R173 ;  /* 0x000000adf5847221 */ /* 0x000fea0000010000 */
[----:B------:R2:W5:Y:S01]  /*b240*/  LDL.LU R246, [R1+0x70] ;  /* 0x0000700001f67983 */ /* 0x0005620000300800 */
[----:B------:R-:W-:Y:S01]  /*b250*/  FADD.FTZ R2, R244, R2 ;  /* 0x00000002f4027221 */ /* 0x000fe20000010000 */
[----:B------:R-:W-:Y:S02]  /*b260*/  FADD.FTZ R138, R243, R132 ;  /* 0x00000084f38a7221 */ /* 0x000fe40000010000 */
[----:B------:R2:W5:Y:S01]  /*b270*/  LDL.LU R245, [R1+0x6c] ;  /* 0x00006c0001f57983 */ /* 0x0005620000300800 */
[----:B----4-:R-:W-:Y:S01]  /*b280*/  F2FP.BF16.F32.PACK_AB R142, R195, R182 ;  /* 0x000000b6c38e723e */ /* 0x010fe200000010ff */
[----:B------:R-:W-:Y:S01]  /*b290*/  FADD.FTZ R132, R242, R2 ;  /* 0x00000002f2847221 */ /* 0x000fe20000010000 */
[----:B------:R-:W-:Y:S01]  /*b2a0*/  MOV R2, R192 ;  /* 0x000000c000027202 */ /* 0x000fe20000000f00 */
[----:B------:R2:W5:Y:S01]  /*b2b0*/  LDL.LU R244, [R1+0x68] ;  /* 0x0000680001f47983 */ /* 0x0005620000300800 */
[----:B------:R-:W-:Y:S02]  /*b2c0*/  MOV R192, R218 ;  /* 0x000000da00c07202 */ /* 0x000fe40000000f00 */
[----:B-1----:R-:W-:Y:S01]  /*b2d0*/  F2FP.BF16.F32.PACK_AB R211, R139, R224 ;  /* 0x000000e08bd3723e */ /* 0x002fe200000010ff */
[-C--:B------:R-:W-:Y:S01]  /*b2e0*/  HMMA.16816.F32.BF16 R148, R140, R152.reuse, R4 ;  /* 0x000000988c94723c */ /* 0x080fe20000041804 */
[----:B------:R2:W5:Y:S04]  /*b2f0*/  LDL.LU R243, [R1+0x64] ;  /* 0x0000640001f37983 */ /* 0x0005680000300800 */
[----:B------:R-:W-:Y:S01]  /*b300*/  MOV R0, R192 ;  /* 0x000000c000007202 */ /* 0x000fe20000000f00 */
[C---:B------:R-:W-:Y:S01]  /*b310*/  HMMA.16816.F32.BF16 R144, R208.reuse, R152, R8 ;  /* 0x00000098d090723c */ /* 0x040fe20000041808 */
[----:B------:R-:W1:Y:S04]  /*b320*/  LDSM.16.MT88.4 R216, [R230+0xf800] ;  /* 0x00f80000e6d8783b */ /* 0x000e680000004200 */
[----:B------:R-:W-:Y:S01]  /*b330*/  FADD.FTZ R0, R0, R138 ;  /* 0x0000008a00007221 */ /* 0x000fe20000010000 */
[----:B------:R-:W-:Y:S01]  /*b340*/  MOV R138, R133 ;  /* 0x00000085008a7202 */ /* 0x000fe20000000f00 */
[-C--:B------:R-:W-:Y:S02]  /*b350*/  HMMA.16816.F32.BF16 R156, R208, R154.reuse, R12 ;  /* 0x0000009ad09c723c */ /* 0x080fe4000004180c */
[----:B------:R-:W4:Y:S02]  /*b360*/  LDSM.16.MT88.4 R4, [R231+0xf800] ;  /* 0x00f80000e704783b */ /* 0x000f240000004200 */
[----:B------:R-:W-:Y:S02]  /*b370*/  MOV R9, R162 ;  /* 0x000000a200097202 */ /* 0x000fe40000000f00 */
[----:B------:R-:W-:Y:S01]  /*b380*/  MOV R8, R163 ;  /* 0x000000a300087202 */ /* 0x000fe20000000f00 */
[C---:B------:R-:W-:Y:S03]  /*b390*/  HMMA.16816.F32.BF16 R152, R140.reuse, R154, R16 ;  /* 0x0000009a8c98723c */ /* 0x040fe60000041810 */
[----:B------:R2:W5:Y:S01]  /*b3a0*/  LDL.LU R242, [R1+0x60] ;  /* 0x0000600001f27983 */ /* 0x0005620000300800 */
[----:B------:R-:W-:Y:S02]  /*b3b0*/  MOV R15, R182 ;  /* 0x000000b6000f7202 */ /* 0x000fe40000000f00 */
[----:B------:R-:W-:Y:S02]  /*b3c0*/  MOV R10, R191 ;  /* 0x000000bf000a7202 */ /* 0x000fe40000000f00 */
[----:B------:R-:W-:Y:S03]  /*b3d0*/  MOV R19, R160 ;  /* 0x000000a000137202 */ /* 0x000fe60000000f00 */
[----:B------:R-:W-:Y:S02]  /*b3e0*/  MOV R18, R161 ;  /* 0x000000a100127202 */ /* 0x000fe40000000f00 */
[----:B------:R-:W-:Y:S01]  /*b3f0*/  MOV R17, R175 ;  /* 0x000000af00117202 */ /* 0x000fe20000000f00 */
[-C--:B------:R-:W-:Y:S03]  /*b400*/  HMMA.16816.F32.BF16 R160, R140, R168.reuse, R20 ;  /* 0x000000a88ca0723c */ /* 0x080fe60000041814 */
[----:B------:R-:W-:Y:S02]  /*b410*/  MOV R16, R174 ;  /* 0x000000ae00107202 */ /* 0x000fe40000000f00 */
[----:B------:R-:W-:Y:S01]  /*b420*/  MOV R12, R190 ;  /* 0x000000be000c7202 */ /* 0x000fe20000000f00 */
[C---:B------:R-:W-:Y:S05]  /*b430*/  HMMA.16816.F32.BF16 R164, R208.reuse, R168, R24 ;  /* 0x000000a8d0a4723c */ /* 0x040fea0000041818 */
[----:B------:R-:W-:Y:S01]  /*b440*/  MOV R20, R204 ;  /* 0x000000cc00147202 */ /* 0x000fe20000000f00 */
[-C--:B------:R-:W-:Y:S05]  /*b450*/  HMMA.16816.F32.BF16 R172, R208, R170.reuse, R28 ;  /* 0x000000aad0ac723c */ /* 0x080fea000004181c */
[----:B------:R-:W-:Y:S01]  /*b460*/  MOV R24, R196 ;  /* 0x000000c400187202 */ /* 0x000fe20000000f00 */
[C---:B------:R-:W-:Y:S05]  /*b470*/  HMMA.16816.F32.BF16 R168, R140.reuse, R170, R32 ;  /* 0x000000aa8ca8723c */ /* 0x040fea0000041820 */
[----:B------:R-:W-:Y:S01]  /*b480*/  MOV R28, R183 ;  /* 0x000000b7001c7202 */ /* 0x000fe20000000f00 */
[----:B------:R-:W-:Y:S01]  /*b490*/  IMAD.MOV.U32 R23, RZ, RZ, R207 ;  /* 0x000000ffff177224 */ /* 0x000fe200078e00cf */
[----:B------:R-:W-:Y:S04]  /*b4a0*/  MOV R32, R179 ;  /* 0x000000b300207202 */ /* 0x000fe80000000f00 */
[----:B------:R-:W-:Y:S02]  /*b4b0*/  MOV R33, R178 ;  /* 0x000000b200217202 */ /* 0x000fe40000000f00 */
[----:B------:R-:W-:Y:S02]  /*b4c0*/  MOV R34, R177 ;  /* 0x000000b100227202 */ /* 0x000fe40000000f00 */
[----:B------:R-:W-:Y:S02]  /*b4d0*/  MOV R35, R176 ;  /* 0x000000b000237202 */ /* 0x000fe40000000f00 */
[----:B------:R-:W-:Y:S01]  /*b4e0*/  MOV R29, R181 ;  /* 0x000000b5001d7202 */ /* 0x000fe20000000f00 */
[-C--:B---3--:R-:W-:Y:S03]  /*b4f0*/  HMMA.16816.F32.BF16 R176, R140, R184.reuse, R36 ;  /* 0x000000b88cb0723c */ /* 0x088fe60000041824 */
[----:B------:R-:W-:Y:S02]  /*b500*/  MOV R30, R193 ;  /* 0x000000c1001e7202 */ /* 0x000fe40000000f00 */
[----:B------:R-:W-:Y:S02]  /*b510*/  MOV R31, R194 ;  /* 0x000000c2001f7202 */ /* 0x000fe40000000f00 */
[----:B------:R-:W-:Y:S02]  /*b520*/  MOV R39, R180 ;  /* 0x000000b400277202 */ /* 0x000fe40000000f00 */
[C---:B------:R-:W-:Y:S04]  /*b530*/  HMMA.16816.F32.BF16 R180, R208.reuse, R184, R40 ;  /* 0x000000b8d0b4723c */ /* 0x040fe80000041828 */
[----:B------:R-:W-:Y:S02]  /*b540*/  MOV R38, R39 ;  /* 0x0000002700267202 */ /* 0x000fe40000000f00 */
[----:B------:R-:W-:Y:S02]  /*b550*/  MOV R39, R32 ;  /* 0x0000002000277202 */ /* 0x000fe40000000f00 */
[----:B------:R-:W-:Y:S03]  /*b560*/  MOV R32, R33 ;  /* 0x0000002100207202 */ /* 0x000fe60000000f00 */
[----:B------:R-:W-:Y:S02]  /*b570*/  MOV R33, R34 ;  /* 0x0000002200217202 */ /* 0x000fe40000000f00 */
        /* <DEDUP_REMOVED lines=51> */
[----:B------:R-:W-:Y:S01]  /*b8b0*/  FADD.FTZ R9, R241, R137 ;  /* 0x00000089f1097221 */ /* 0x000fe20000010000 */
[----:B------:R-:W-:Y:S01]  /*b8c0*/  MOV R23, R16 ;  /* 0x0000001000177202 */ /* 0x000fe20000000f00 */
[----:B------:R2:W5:Y:S01]  /*b8d0*/  LDL.LU R241, [R1+0x5c] ;  /* 0x00005c0001f17983 */ /* 0x0005620000300800 */
        /* <DEDUP_REMOVED lines=14> */
[----:B------:R-:W-:Y:S01]  /*b9c0*/  MOV R36, R37 ;  /* 0x0000002500247202 */ /* 0x000fe20000000f00 */
[----:B------:R-:W-:Y:S01]  /*b9d0*/  FADD.FTZ R3, R238, R0 ;  /* 0x00000000ee037221 */ /* 0x000fe20000010000 */
[----:B------:R-:W-:Y:S01]  /*b9e0*/  MOV R16, R17 ;  /* 0x0000001100107202 */ /* 0x000fe20000000f00 */
[----:B------:R-:W-:Y:S01]  /*b9f0*/  FADD.FTZ R0, R43, R9 ;  /* 0x000000092b007221 */ /* 0x000fe20000010000 */
[----:B------:R-:W-:Y:S01]  /*ba00*/  MOV R37, R38 ;  /* 0x0000002600257202 */ /* 0x000fe20000000f00 */
[----:B------:R-:W-:Y:S01]  /*ba10*/  FADD.FTZ R2, R236, R2 ;  /* 0x00000002ec027221 */ /* 0x000fe20000010000 */
[----:B------:R-:W-:Y:S01]  /*ba20*/  MOV R17, R18 ;  /* 0x0000001200117202 */ /* 0x000fe20000000f00 */
[----:B------:R-:W-:Y:S01]  /*ba30*/  FADD.FTZ R9, R234, R3 ;  /* 0x00000003ea097221 */ /* 0x000fe20000010000 */
        /* <DEDUP_REMOVED lines=8> */
[----:B------:R-:W-:Y:S01]  /*bac0*/  MOV R20, R21 ;  /* 0x0000001500147202 */ /* 0x000fe20000000f00 */
[----:B------:R2:W5:Y:S01]  /*bad0*/  LDL.LU R238, [R1+0x50] ;  /* 0x0000500001ee7983 */ /* 0x0005620000300800 */
        /* <DEDUP_REMOVED lines=22> */
[----:B------:R-:W-:Y:S01]  /*bc40*/  FADD.FTZ R8, R233, R0 ;  /* 0x00000000e9087221 */ /* 0x000fe20000010000 */
[----:B------:R-:W-:Y:S02]  /*bc50*/  MOV R43, R36 ;  /* 0x00000024002b7202 */ /* 0x000fe40000000f00 */
[----:B------:R2:W5:Y:S01]  /*bc60*/  LDL.LU R234, [R1+0x40] ;  /* 0x0000400001ea7983 */ /* 0x0005620000300800 */
        /* <DEDUP_REMOVED lines=8> */
[----:B------:R2:W5:Y:S01]  /*bcf0*/  LDL.LU R228, [R1+0x38] ;  /* 0x0000380001e47983 */ /* 0x0005620000300800 */
[----:B------:R-:W-:Y:S01]  /*bd00*/  MOV R13, R189 ;  /* 0x000000bd000d7202 */ /* 0x000fe20000000f00 */
[----:B------:R-:W-:Y:S01]  /*bd10*/  FADD.FTZ R2, R38, R0 ;  /* 0x0000000026027221 */ /* 0x000fe20000010000 */
        /* <DEDUP_REMOVED lines=40> */
[-C--:B----4-:R-:W-:Y:S05]  /*bfa0*/  HMMA.16816.F32.BF16 R116, R140, R4.reuse, R116 ;  /* 0x000000048c74723c */ /* 0x090fea0000041874 */
[----:B------:R-:W-:Y:S01]  /*bfb0*/  MOV R132, R135 ;  /* 0x0000008700847202 */ /* 0x000fe20000000f00 */
[C---:B------:R-:W-:Y:S05]  /*bfc0*/  HMMA.16816.F32.BF16 R120, R208.reuse, R4, R120 ;  /* 0x00000004d078723c */ /* 0x040fea0000041878 */
[----:B------:R-:W-:Y:S01]  /*bfd0*/  MOV R137, R134 ;  /* 0x0000008600897202 */ /* 0x000fe20000000f00 */
[-C--:B------:R-:W-:Y:S05]  /*bfe0*/  HMMA.16816.F32.BF16 R124, R208, R6.reuse, R124 ;  /* 0x00000006d07c723c */ /* 0x080fea000004187c */
[----:B------:R-:W-:Y:S01]  /*bff0*/  FADD.FTZ R5, R16, R8 ;  /* 0x0000000810057221 */ /* 0x000fe20000010000 */
[----:B------:R-:W-:Y:S01]  /*c000*/  FADD.FTZ R4, R18, R0 ;  /* 0x0000000012047221 */ /* 0x000fe20000010000 */
[----:B------:R-:W-:Y:S01]  /*c010*/  FADD.FTZ R0, R19, R2 ;  /* 0x0000000213007221 */ /* 0x000fe20000010000 */
[----:B------:R-:W-:Y:S04]  /*c020*/  HMMA.16816.F32.BF16 R128, R140, R6, R128 ;  /* 0x000000068c80723c */ /* 0x000fe80000041880 */
[----:B------:R-:W-:Y:S01]  /*c030*/  FADD.FTZ R2, R12, R5 ;  /* 0x000000050c027221 */ /* 0x000fe20000010000 */
        /* <DEDUP_REMOVED lines=11> */
[----:B------:R-:W-:Y:S02]  /*c0f0*/  FADD.FTZ R2, R225, R2 ;  /* 0x00000002e1027221 */ /* 0x000fe40000010000 */
[----:B------:R-:W-:Y:S01]  /*c100*/  STL [R1+0x10], R5 ;  /* 0x0000100501007387 */ /* 0x000fe20000100800 */
[----:B------:R-:W-:Y:S03]  /*c110*/  FADD.FTZ R0, R139, R0 ;  /* 0x000000008b007221 */ /* 0x000fe60000010000 */
[----:B------:R1:W-:Y:S04]  /*c120*/  STL [R1+0xc], R3 ;  /* 0x00000c0301007387 */ /* 0x0003e80000100800 */
[----:B------:R2:W-:Y:S04]  /*c130*/  STL [R1+0x8], R2 ;  /* 0x0000080201007387 */ /* 0x0005e80000100800 */
[----:B------:R2:W-:Y:S01]  /*c140*/  STL [R1+0x14], R0 ;  /* 0x0000140001007387 */ /* 0x0005e20000100800 */
[----:B-1----:R-:W-:Y:S01]  /*c150*/  MOV R3, R136 ;  /* 0x0000008800037202 */ /* 0x002fe20000000f00 */
[----:B------:R-:W-:Y:S06]  /*c160*/  @P0 BRA `(.L_x_66) ;  /* 0xffffffb0009c0947 */ /* 0x000fec000383ffff */
.L_x_65:
[----:B------:R-:W3:Y:S04]  /*c170*/  LDL.LU R8, [R1+0x10] ;  /* 0x0000100001087983 */ /* 0x000ee80000300800 */
[----:B------:R-:W4:Y:S04]  /*c180*/  LDL.LU R7, [R1+0xc] ;  /* 0x00000c0001077983 */ /* 0x000f280000300800 */
[----:B------:R-:W2:Y:S04]  /*c190*/  LDL.LU R6, [R1+0x8] ;  /* 0x0000080001067983 */ /* 0x000ea80000300800 */
[----:B------:R-:W2:Y:S01]  /*c1a0*/  LDL.LU R5, [R1+0x14] ;  /* 0x0000140001057983 */ /* 0x000ea20000300800 */
[----:B------:R-:W1:Y:S01]  /*c1b0*/  S2UR UR8, SR_CgaCtaId ;  /* 0x00000000000879c3 */ /* 0x000e620000008800 */
[----:B------:R-:W-:Y:S01]  /*c1c0*/  UISETP.NE.AND UP0, UPT, UR14, -0x1, UPT ;  /* 0xffffffff0e00788c */ /* 0x000fe2000bf05270 */
[----:B------:R-:W-:Y:S01]  /*c1d0*/  IMAD.MOV.U32 R141, RZ, RZ, 0x20 ;  /* 0x00000020ff8d7424 */ /* 0x000fe200078e00ff */
[----:B------:R-:W1:Y:S01]  /*c1e0*/  S2R R11, SR_TID.X ;  /* 0x00000000000b7919 */ /* 0x000e620000002100 */
[----:B------:R-:W-:Y:S01]  /*c1f0*/  IMAD.MOV.U32 R132, RZ, RZ, 0x40 ;  /* 0x00000040ff847424 */ /* 0x000fe200078e00ff */
[----:B------:R-:W1:Y:S07]  /*c200*/  S2R R143, SR_TID.X ;  /* 0x00000000008f7919 */ /* 0x000e6e0000002100 */
        /* <DEDUP_REMOVED lines=31> */
[----:B----4-:R-:W-:-:S03]  /*c400*/  FADD.FTZ R140, R0, R6 ;  /* 0x00000006008c7221 */ /* 0x010fc60000010000 */
        /* <DEDUP_REMOVED lines=18> */
[----:B------:R-:W-:-:S02]  /*c530*/  LEA.HI R2, R4, R4, RZ, 0x1d ;  /* 0x0000000404027211 */ /* 0x000fc400078fe8ff */
[----:B------:R2:W3:Y:S01]  /*c540*/  @P5 MUFU.RCP R3, R138 ;  /* 0x0000008a00035308 */ /* 0x0004e20000001000 */
[----:B------:R-:W-:Y:S01]  /*c550*/  PLOP3.LUT P4, PT, PT, PT, PT, 0x8, 0x0 ;  /* 0x000000000000781c */ /* 0x000fe20003f8e170 */
[C---:B-1----:R-:W-:Y:S01]  /*c560*/  FMUL.FTZ R148, R0.reuse, R148 ;  /* 0x0000009400947220 */ /* 0x042fe20000410000 */
[----:B------:R-:W-:Y:S01]  /*c570*/  LEA R2, R5, R2, 0x1 ;  /* 0x0000000205027211 */ /* 0x000fe200078e08ff */
[C---:B------:R-:W-:Y:S01]  /*c580*/  FMUL.FTZ R5, R0.reuse, R149 ;  /* 0x0000009500057220 */ /* 0x040fe20000410000 */
[C---:B------:R-:W-:Y:S01]  /*c590*/  FMUL.FTZ R152, R0.reuse, R152 ;  /* 0x0000009800987220 */ /* 0x040fe20000410000 */
        /* <DEDUP_REMOVED lines=21> */
.L_x_69:
        /* <DEDUP_REMOVED lines=24> */
.L_x_70:
        /* <DEDUP_REMOVED lines=15> */
[----:B------:R-:W-:Y:S01]  /*c960*/  FMUL.FTZ R150, R3, R150 ;  /* 0x0000009603967220 */ /* 0x000fe20000410000 */
        /* <DEDUP_REMOVED lines=20> */
[C---:B------:R-:W-:Y:S01]  /*cab0*/  FMUL.FTZ R82, R3.reuse, R82 ;  /* 0x0000005203527220 */ /* 0x040fe20000410000 */
        /* <DEDUP_REMOVED lines=113> */
[----:B-1----:R-:W-:Y:S01]  /*d1d0*/  IADD3 R13, R141, R22, RZ ;  /* 0x000000168d0d7210 */ /* 0x002fe20007ffe0ff */
[----:B------:R1:W-:Y:S01]  /*d1e0*/  STS [R0], R10 ;  /* 0x0000000a00007388 */ /* 0x0003e20000000800 */
[----:B------:R-:W-:Y:S02]  /*d1f0*/  F2FP.BF16.F32.PACK_AB R23, R183, R23 ;  /* 0x00000017b717723e */ /* 0x000fe400000010ff */
[----:B--2---:R-:W-:Y:S01]  /*d200*/  IADD3 R3, R25, R132, RZ ;  /* 0x0000008419037210 */ /* 0x004fe20007ffe0ff */
[----:B------:R2:W-:Y:S01]  /*d210*/  STS [R0+0x400], R9 ;  /* 0x0004000900007388 */ /* 0x0005e20000000800 */
[----:B------:R-:W-:Y:S02]  /*d220*/  F2FP.BF16.F32.PACK_AB R48, R48, R188 ;  /* 0x000000bc3030723e */ /* 0x000fe400000010ff */
[----:B------:R-:W-:Y:S01]  /*d230*/  F2FP.BF16.F32.PACK_AB R47, R191, R47 ;  /* 0x0000002fbf2f723e */ /* 0x000fe200000010ff */
[----:B------:R-:W-:Y:S01]  /*d240*/  STS [R13], R7 ;  /* 0x000000070d007388 */ /* 0x000fe20000000800 */
[----:B------:R-:W-:-:S02]  /*d250*/  F2FP.BF16.F32.PACK_AB R46, R46, R192 ;  /* 0x000000c02e2e723e */ /* 0x000fc400000010ff */
[----:B------:R-:W-:Y:S01]  /*d260*/  F2FP.BF16.F32.PACK_AB R45, R45, R194 ;  /* 0x000000c22d2d723e */ /* 0x000fe200000010ff */
[----:B------:R3:W-:Y:S01]  /*d270*/  STS [R13+0x400], R6 ;  /* 0x000400060d007388 */ /* 0x0007e20000000800 */
[----:B------:R-:W-:Y:S01]  /*d280*/  IADD3 R2, R0, R132, RZ ;  /* 0x0000008400027210 */ /* 0x000fe20007ffe0ff */
[----:B------:R-:W4:Y:S01]  /*d290*/  @!P2 LDC R11, c[0x0][0x270] ;  /* 0x00009c00ff0bab82 */ /* 0x000f220000000800 */
        /* <DEDUP_REMOVED lines=9> */
[----:B-1----:R-:W1:Y:S01]  /*d330*/  @P3 LDC R10, c[0x0][0x2e8] ;  /* 0x0000ba00ff0a3b82 */ /* 0x002e620000000800 */
[----:B------:R-:W-:Y:S01]  /*d340*/  F2FP.BF16.F32.PACK_AB R39, R207, R39 ;  /* 0x00000027cf27723e */ /* 0x000fe200000010ff */
[----:B------:R-:W-:Y:S01]  /*d350*/  STS [R13+0x2400], R20 ;  /* 0x002400140d007388 */ /* 0x000fe20000000800 */
[----:B------:R-:W-:Y:S01]  /*d360*/  F2FP.BF16.F32.PACK_AB R38, R38, R26 ;  /* 0x0000001a2626723e */ /* 0x000fe200000010ff */
[----:B--2---:R-:W2:Y:S01]  /*d370*/  @P3 MUFU.LG2 R9, R55 ;  /* 0x0000003700093308 */ /* 0x004ea20000000c00 */
[----:B------:R-:W-:Y:S01]  /*d380*/  F2FP.BF16.F32.PACK_AB R37, R37, R70 ;  /* 0x000000462525723e */ /* 0x000fe200000010ff */
[----:B------:R-:W-:Y:S01]  /*d390*/  STS [R3], R19 ;  /* 0x0000001303007388 */ /* 0x000fe20000000800 */
[----:B------:R-:W-:-:S02]  /*d3a0*/  F2FP.BF16.F32.PACK_AB R34, R34, R30 ;  /* 0x0000001e2222723e */ /* 0x000fc400000010ff */
[----:B------:R-:W-:Y:S01]  /*d3b0*/  F2FP.BF16.F32.PACK_AB R33, R33, R82 ;  /* 0x000000522121723e */ /* 0x000fe200000010ff */
[----:B------:R2:W-:Y:S01]  /*d3c0*/  STS [R3+0x400], R18 ;  /* 0x0004001203007388 */ /* 0x0005e20000000800 */
[----:B------:R-:W-:Y:S01]  /*d3d0*/  F2FP.BF16.F32.PACK_AB R36, R36, R72 ;  /* 0x000000482424723e */ /* 0x000fe200000010ff */
[----:B---3--:R-:W3:Y:S01]  /*d3e0*/  @P2 LDC.64 R6, c[0x0][0x2c0] ;  /* 0x0000b000ff062b82 */ /* 0x008ee20000000a00 */
[----:B------:R-:W-:Y:S01]  /*d3f0*/  F2FP.BF16.F32.PACK_AB R35, R75, R35 ;  /* 0x000000234b23723e */ /* 0x000fe200000010ff */
[----:B------:R4:W-:Y:S01]  /*d400*/  STS [R5], R16 ;  /* 0x0000001005007388 */ /* 0x0009e20000000800 */
[----:B------:R-:W-:Y:S02]  /*d410*/  F2FP.BF16.F32.PACK_AB R32, R32, R76 ;  /* 0x0000004c2020723e */ /* 0x000fe400000010ff */
[----:B------:R-:W-:Y:S01]  /*d420*/  F2FP.BF16.F32.PACK_AB R31, R79, R31 ;  /* 0x0000001f4f1f723e */ /* 0x000fe200000010ff */
[----:B------:R-:W-:Y:S01]  /*d430*/  STS [R5+0x400], R15 ;  /* 0x0004000f05007388 */ /* 0x000fe20000000800 */
[----:B------:R-:W-:Y:S01]  /*d440*/  F2FP.BF16.F32.PACK_AB R30, R85, R84 ;  /* 0x00000054551e723e */ /* 0x000fe200000010ff */
[----:B------:R-:W1:Y:S01]  /*d450*/  @P2 LDC R8, c[0x0][0x2c0] ;  /* 0x0000b000ff082b82 */ /* 0x000e620000000800 */
        /* <DEDUP_REMOVED lines=36> */
[----:B--2---:R-:W-:Y:S01]  /*d6a0*/  MOV R18, 0x7f800000 ;  /* 0x7f80000000127802 */ /* 0x004fe20000000f00 */
[----:B------:R-:W-:Y:S01]  /*d6b0*/  STS [R25+0x4000], R38 ;  /* 0x0040002619007388 */ /* 0x000fe20000000800 */
[----:B------:R-:W-:-:S02]  /*d6c0*/  MOV R19, 0x7f800000 ;  /* 0x7f80000000137802 */ /* 0x000fc40000000f00 */
[----:B----4-:R-:W-:Y:S01]  /*d6d0*/  MOV R16, 0x7f800000 ;  /* 0x7f80000000107802 */ /* 0x010fe20000000f00 */
        /* <DEDUP_REMOVED lines=13> */
[----:B--2---:R-:W-:-:S03]  /*d7b0*/  MOV R22, 0x7f800000 ;  /* 0x7f80000000167802 */ /* 0x004fc60000000f00 */
[----:B------:R-:W-:Y:S04]  /*d7c0*/  STS [R13+0x6000], R53 ;  /* 0x006000350d007388 */ /* 0x000fe80000000800 */
[----:B------:R-:W-:Y:S01]  /*d7d0*/  STS [R13+0x6400], R52 ;  /* 0x006400340d007388 */ /* 0x000fe20000000800 */
[----:B------:R-:W2:Y:S03]  /*d7e0*/  S2R R12, SR_CTAID.Y ;  /* 0x00000000000c7919 */ /* 0x000ea60000002600 */
[----:B------:R-:W-:Y:S04]  /*d7f0*/  STS [R3+0x4000], R51 ;  /* 0x0040003303007388 */ /* 0x000fe80000000800 */
[----:B------:R-:W-:Y:S04]  /*d800*/  STS [R3+0x4400], R50 ;  /* 0x0044003203007388 */ /* 0x000fe80000000800 */
[----:B------:R-:W-:Y:S01]  /*d810*/  STS [R5+0x4000], R49 ;  /* 0x0040003105007388 */ /* 0x000fe20000000800 */
[----:B----4-:R-:W-:Y:S01]  /*d820*/  @P2 MOV R0, 0x1 ;  /* 0x0000000100002802 */ /* 0x010fe20000000f00 */
[----:B------:R-:W-:-:S02]  /*d830*/  @!P2 IMAD R0, R69, R11, RZ ;  /* 0x0000000b4500a224 */ /* 0x000fc400078e02ff */
[----:B------:R-:W-:Y:S01]  /*d840*/  STS [R5+0x4400], R56 ;  /* 0x0044003805007388 */ /* 0x000fe20000000800 */
[----:B------:R-:W4:Y:S03]  /*d850*/  @P1 LDC R11, c[0x0][0x2e8] ;  /* 0x0000ba00ff0b1b82 */ /* 0x000f260000000800 */
        /* <DEDUP_REMOVED lines=11> */
[----:B-1----:R-:W-:Y:S01]  /*d910*/  @P2 IMAD R5, R7, R6, RZ ;  /* 0x0000000607052224 */ /* 0x002fe200078e02ff */
[----:B------:R-:W-:Y:S01]  /*d920*/  @!P2 MOV R5, R69 ;  /* 0x000000450005a202 */ /* 0x000fe20000000f00 */
[----:B------:R-:W1:Y:S01]  /*d930*/  @P5 LDC R7, c[0x0][0x2e8] ;  /* 0x0000ba00ff075b82 */ /* 0x000e620000000800 */
[----:B------:R-:W-:Y:S01]  /*d940*/  STS [R4+0x6000], R67 ;  /* 0x0060004304007388 */ /* 0x000fe20000000800 */
[----:B------:R-:W4:Y:S03]  /*d950*/  @P1 MUFU.LG2 R6, R139 ;  /* 0x0000008b00061308 */ /* 0x000f260000000c00 */
[----:B------:R4:W-:Y:S03]  /*d960*/  STS [R4+0x6400], R68 ;  /* 0x0064004404007388 */ /* 0x0009e60000000800 */
[----:B------:R-:W-:Y:S06]  /*d970*/  BAR.SYNC.DEFER_BLOCKING 0x0 ;  /* 0x0000000000007b1d */ /* 0x000fec0000010000 */
[----:B------:R-:W1:Y:S01]  /*d980*/  S2R R23, SR_CTAID.Z ;  /* 0x0000000000177919 */ /* 0x000e620000002700 */
[----:B---3--:R-:W-:-:S02]  /*d990*/  @P3 FMUL.FTZ R2, R9, 0.69314718246459960938 ;  /* 0x3f31721809023820 */ /* 0x008fc40000410000 */
[----:B------:R-:W3:Y:S02]  /*d9a0*/  @P5 MUFU.LG2 R9, R138 ;  /* 0x0000008a00095308 */ /* 0x000ee40000000c00 */
[----:B------:R-:W-:Y:S01]  /*d9b0*/  @P3 FFMA.FTZ R22, R136, R10, R2 ;  /* 0x0000000a88163223 */ /* 0x000fe20000010002 */
[----:B--2---:R-:W-:Y:S01]  /*d9c0*/  IMAD R2, R12, R0, RZ ;  /* 0x000000000c027224 */ /* 0x004fe200078e02ff */
[C---:B------:R-:W-:Y:S01]  /*d9d0*/  IADD3 R0, R54.reuse, 0x40, RZ ;  /* 0x0000004036007810 */ /* 0x040fe20007ffe0ff */
[----:B------:R-:W2:Y:S01]  /*d9e0*/  @P6 LDC R12, c[0x0][0x2e8] ;  /* 0x0000ba00ff0c6b82 */ /* 0x000ea20000000800 */
[----:B----4-:R-:W-:Y:S02]  /*d9f0*/  IADD3 R4, R54, 0x20, RZ ;  /* 0x0000002036047810 */ /* 0x010fe40007ffe0ff */
[----:B------:R-:W-:Y:S01]  /*da00*/  SEL R2, R2, RZ, !P4 ;  /* 0x000000ff02027207 */ /* 0x000fe20006000000 */
[----:B-----5:R4:W2:Y:S01]  /*da10*/  LDS.128 R28, [R247+0x3800] ;  /* 0x00380000f71c7984 */ /* 0x0208a20000000c00 */
[----:B------:R-:W-:Y:S01]  /*da20*/  ISETP.GE.AND P2, PT, R0, UR5, PT ;  /* 0x0000000500007c0c */ /* 0x000fe2000bf46270 */
[----:B------:R-:W-:Y:S01]  /*da30*/  IMAD R0, R8, UR6, RZ ;  /* 0x0000000608007c24 */ /* 0x000fe2000f8e02ff */
[----:B------:R-:W-:Y:S01]  /*da40*/  ISETP.GE.AND P4, PT, R4, UR5, PT ;  /* 0x0000000504007c0c */ /* 0x000fe2000bf86270 */
[----:B------:R4:W2:Y:S01]  /*da50*/  LDS.128 R24, [R247+0x7800] ;  /* 0x00780000f7187984 */ /* 0x0008a20000000c00 */
[----:B------:R-:W-:Y:S01]  /*da60*/  @P1 FMUL.FTZ R4, R6, 0.69314718246459960938 ;  /* 0x3f31721806041820 */ /* 0x000fe20000410000 */
[----:B------:R-:W-:Y:S01]  /*da70*/  LEA.HI R6, R208, R143, RZ, 0x5 ;  /* 0x0000008fd0067211 */ /* 0x000fe200078f28ff */
[----:B------:R-:W4:Y:S01]  /*da80*/  @P6 MUFU.LG2 R10, R140 ;  /* 0x0000008c000a6308 */ /* 0x000f220000000c00 */
[----:B------:R-:W-:Y:S01]  /*da90*/  ISETP.GE.AND P3, PT, R3, UR5, PT ;  /* 0x0000000503007c0c */ /* 0x000fe2000bf66270 */
[----:B---3--:R-:W-:Y:S01]  /*daa0*/  @P5 FMUL.FTZ R3, R9, 0.69314718246459960938 ;  /* 0x3f31721809035820 */ /* 0x008fe20000410000 */
[----:B------:R-:W-:-:S03]  /*dab0*/  @P1 FFMA.FTZ R18, R134, R11, R4 ;  /* 0x0000000b86121223 */ /* 0x000fc60000010004 */
[----:B-1----:R-:W-:Y:S01]  /*dac0*/  @P5 FFMA.FTZ R19, R135, R7, R3 ;  /* 0x0000000787135223 */ /* 0x002fe20000010003 */
        /* <DEDUP_REMOVED lines=8> */
[----:B----4-:R-:W-:Y:S01]  /*db50*/  @P6 FMUL.FTZ R3, R10, 0.69314718246459960938 ;  /* 0x3f3172180a036820 */ /* 0x010fe20000410000 */
[----:B------:R-:W-:Y:S02]  /*db60*/  LOP3.LUT P5, RZ, R0, 0x3, RZ, 0xc0, !PT ;  /* 0x0000000300ff7812 */ /* 0x000fe400078ac0ff */
[----:B------:R-:W-:Y:S01]  /*db70*/  IADD3 R2, R54, 0x50, RZ ;  /* 0x0000005036027810 */ /* 0x000fe20007ffe0ff */
[----:B--2---:R-:W-:Y:S01]  /*db80*/  @P6 FFMA.FTZ R16, R133, R12, R3 ;  /* 0x0000000c85106223 */ /* 0x004fe20000010003 */
        /* <DEDUP_REMOVED lines=55> */
.L_x_72:
[----:B------:R-:W-:Y:S05]  /*df00*/  BSYNC B0 ;  /* 0x0000000000007941 */ /* 0x000fea0003800000 */
.L_x_71:
        /* <DEDUP_REMOVED lines=31> */
.L_x_74:
[----:B------:R-:W-:Y:S05]  /*e100*/  BSYNC B0 ;  /* 0x0000000000007941 */ /* 0x000fea0003800000 */
.L_x_73:
        /* <DEDUP_REMOVED lines=19> */
.L_x_76:
[----:B------:R-:W-:Y:S05]  /*e240*/  BSYNC B0 ;  /* 0x0000000000007941 */ /* 0x000fea0003800000 */
.L_x_75:
        /* <DEDUP_REMOVED lines=18> */
.L_x_78:
[----:B------:R-:W-:Y:S05]  /*e370*/  BSYNC B0 ;  /* 0x0000000000007941 */ /* 0x000fea0003800000 */
.L_x_77:
        /* <DEDUP_REMOVED lines=18> */
.L_x_80:
[----:B------:R-:W-:Y:S05]  /*e4a0*/  BSYNC B0 ;  /* 0x0000000000007941 */ /* 0x000fea0003800000 */
.L_x_79:
        /* <DEDUP_REMOVED lines=18> */
.L_x_82:
[----:B------:R-:W-:Y:S05]  /*e5d0*/  BSYNC B0 ;  /* 0x0000000000007941 */ /* 0x000fea0003800000 */
.L_x_81:
        /* <DEDUP_REMOVED lines=18> */
.L_x_84:
[----:B------:R-:W-:Y:S05]  /*e700*/  BSYNC B0 ;  /* 0x0000000000007941 */ /* 0x000fea0003800000 */
.L_x_83:
        /* <DEDUP_REMOVED lines=18> */
.L_x_86:
[----:B------:R-:W-:Y:S05]  /*e830*/  BSYNC B0 ;  /* 0x0000000000007941 */ /* 0x000fea0003800000 */
.L_x_85:
        /* <DEDUP_REMOVED lines=16> */
.L_x_61:
        /* <DEDUP_REMOVED lines=86> */
.L_x_88:
[----:B------:R-:W-:Y:S05]  /*eea0*/  BSYNC B0 ;  /* 0x0000000000007941 */ /* 0x000fea0003800000 */
.L_x_87:
        /* <DEDUP_REMOVED lines=18> */
.L_x_90:
[----:B------:R-:W-:Y:S05]  /*efd0*/  BSYNC B0 ;  /* 0x0000000000007941 */ /* 0x000fea0003800000 */
.L_x_89:
        /* <DEDUP_REMOVED lines=18> */
.L_x_92:
[----:B------:R-:W-:Y:S05]  /*f100*/  BSYNC B0 ;  /* 0x0000000000007941 */ /* 0x000fea0003800000 */
.L_x_91:
        /* <DEDUP_REMOVED lines=17> */
.L_x_94:
[----:B------:R-:W-:Y:S05]  /*f220*/  BSYNC B0 ;  /* 0x0000000000007941 */ /* 0x000fea0003800000 */
.L_x_93:
        /* <DEDUP_REMOVED lines=17> */
.L_x_96:
[----:B------:R-:W-:Y:S05]  /*f340*/  BSYNC B0 ;  /* 0x0000000000007941 */ /* 0x000fea0003800000 */
.L_x_95:
        /* <DEDUP_REMOVED lines=17> */
.L_x_98:
[----:B------:R-:W-:Y:S05]  /*f460*/  BSYNC B0 ;  /* 0x0000000000007941 */ /* 0x000fea0003800000 */
.L_x_97:
        /* <DEDUP_REMOVED lines=16> */
.L_x_100:
[----:B------:R-:W-:Y:S05]  /*f570*/  BSYNC B0 ;  /* 0x0000000000007941 */ /* 0x000fea0003800000 */
.L_x_99:
        /* <DEDUP_REMOVED lines=16> */
.L_x_102:
[----:B------:R-:W-:Y:S05]  /*f680*/  BSYNC B0 ;  /* 0x0000000000007941 */ /* 0x000fea0003800000 */
.L_x_101:
        /* <DEDUP_REMOVED lines=10> */
.L_x_104:
[----:B------:R-:W-:Y:S05]  /*f730*/  BSYNC B0 ;  /* 0x0000000000007941 */ /* 0x000fea0003800000 */
.L_x_103:
        /* <DEDUP_REMOVED lines=15> */
.L_x_106:
[----:B------:R-:W-:Y:S05]  /*f830*/  BSYNC B0 ;  /* 0x0000000000007941 */ /* 0x000fea0003800000 */
.L_x_105:
        /* <DEDUP_REMOVED lines=10> */
.L_x_108:
[----:B------:R-:W-:Y:S05]  /*f8e0*/  BSYNC B0 ;  /* 0x0000000000007941 */ /* 0x000fea0003800000 */
.L_x_107:
        /* <DEDUP_REMOVED lines=10> */
.L_x_110:
[----:B------:R-:W-:Y:S05]  /*f990*/  BSYNC B0 ;  /* 0x0000000000007941 */ /* 0x000fea0003800000 */
.L_x_109:
        /* <DEDUP_REMOVED lines=10> */
.L_x_112:
[----:B------:R-:W-:Y:S05]  /*fa40*/  BSYNC B0 ;  /* 0x0000000000007941 */ /* 0x000fea0003800000 */
.L_x_111:
        /* <DEDUP_REMOVED lines=10> */
.L_x_114:
[----:B------:R-:W-:Y:S05]  /*faf0*/  BSYNC B0 ;  /* 0x0000000000007941 */ /* 0x000fea0003800000 */
.L_x_113:
        /* <DEDUP_REMOVED lines=10> */
.L_x_116:
[----:B------:R-:W-:Y:S05]  /*fba0*/  BSYNC B0 ;  /* 0x0000000000007941 */ /* 0x000fea0003800000 */
.L_x_115:
        /* <DEDUP_REMOVED lines=10> */
.L_x_117:
        /* <DEDUP_REMOVED lines=11> */
.L_x_2916:


//--------------------- .text._ZN5flash16flash_fwd_kernelI23Flash_fwd_kernel_traitsILi128ELi128ELi64ELi4ELb0ELb0EN7cutlass10bfloat16_tE19Flash_kernel_traitsILi128ELi128ELi64ELi4ES3_EELb0ELb0ELb0ELb0ELb1ELb1ELb0ELb0EEEvNS_16Flash_fwd_paramsE --------------------------
	.section	.text._ZN5flash16flash_fwd_kernelI23Flash_fwd_kernel_traitsILi128ELi128ELi64ELi4ELb0ELb0EN7cutlass10bfloat16_tE19Flash_kernel_traitsILi128ELi128ELi64ELi4ES3_EELb0ELb0ELb0ELb0ELb1ELb1ELb0ELb0EEEvNS_16Flash_fwd_paramsE,"ax",@progbits
	.align	128
        .global         _ZN5flash16flash_fwd_kernelI23Flash_fwd_kernel_traitsILi128ELi128ELi64ELi4ELb0ELb0EN7cutlass10bfloat16_tE19Flash_kernel_traitsILi128ELi128ELi64ELi4ES3_EELb0ELb0ELb0ELb0ELb1ELb1ELb0ELb0EEEvNS_16Flash_fwd_paramsE
        .type           _ZN5flash16flash_fwd_kernelI23Flash_fwd_kernel_traitsILi128ELi128ELi64ELi4ELb0ELb0EN7cutlass10bfloat16_tE19Flash_kernel_traitsILi128ELi128ELi64ELi4ES3_EELb0ELb0ELb0ELb0ELb1ELb1ELb0ELb0EEEvNS_16Flash_fwd_paramsE,@function
        .size           _ZN5flash16flash_fwd_kernelI23Flash_fwd_kernel_traitsILi128ELi128ELi64ELi4ELb0ELb0EN7cutlass10bfloat16_tE19Flash_kernel_traitsILi128ELi128ELi64ELi4ES3_EELb0ELb0ELb0ELb0ELb1ELb1ELb0ELb0EEEvNS_16Flash_fwd_paramsE,(.L_x_2917 - _ZN5flash16flash_fwd_kernelI23Flash_fwd_kernel_traitsILi128ELi128ELi64ELi4ELb0ELb0EN7cutlass10bfloat16_tE19Flash_kernel_traitsILi128ELi128ELi64ELi4ES3_EELb0ELb0ELb0ELb0ELb1ELb1ELb0ELb0EEEvNS_16Flash_fwd_paramsE)
        .other          _ZN5flash16flash_fwd_kernelI23Flash_fwd_kernel_traitsILi128ELi128ELi64ELi4ELb0ELb0EN7cutlass10bfloat16_tE19Flash_kernel_traitsILi128ELi128ELi64ELi4ES3_EELb0ELb0ELb0ELb0ELb1ELb1ELb0ELb0EEEvNS_16Flash_fwd_paramsE,@"STO_CUDA_ENTRY STV_DEFAULT"
_ZN5flash16flash_fwd_kernelI23Flash_fwd_kernel_traitsILi128ELi128ELi64ELi4ELb0ELb0EN7cutlass10bfloat16_tE19Flash_kernel_traitsILi128ELi128ELi64ELi4ES3_EELb0ELb0ELb0ELb0ELb1ELb1ELb0ELb0EEEvNS_16Flash_fwd_paramsE:
.text._ZN5flash16flash_fwd_kernelI23Flash_fwd_kernel_traitsILi128ELi128ELi64ELi4ELb0ELb0EN7cutlass10bfloat16_tE19Flash_kernel_traitsILi128ELi128ELi64ELi4ES3_EELb0ELb0ELb0ELb0ELb1ELb1ELb0ELb0EEEvNS_16Flash_fwd_paramsE:
[----:B------:R-:W1:Y:S08]  /*0000*/  LDC R1, c[0x0][0x28] ;  /* 0x00000a00ff017b82 */ /* 0x000e700000000800 */
[----:B------:R-:W2:Y:S01]  /*0010*/  LDC.64 R2, c[0x0][0x300] ;  /* 0x0000c000ff027b82 */ /* 0x000ea20000000a00 */
[----:B------:R-:W3:Y:S01]  /*0020*/  S2R R29, SR_CTAID.Y ;  /* 0x00000000001d7919 */ /* 0x000ee20000002600 */
[----:B------:R-:W-:Y:S01]  /*0030*/  IMAD.MOV.U32 R19, RZ, RZ, RZ ;  /* 0x000000ffff137224 */ /* 0x000fe200078e00ff */
[----:B------:R-:W-:Y:S01]  /*0040*/  ULDC.64 UR16, c[0x0][0x208] ;  /* 0x0000820000107ab9 */ /* 0x000fe20000000a00 */
[----:B------:R-:W-:Y:S01]  /*0050*/  ULDC UR4, c[0x0][0x2c4] ;  /* 0x0000b10000047ab9 */ /* 0x000fe20000000800 */
[----:B-1----:R-:W-:-:S03]  /*0060*/  VIADD R1, R1, 0xffffff60 ;  /* 0xffffff6001017836 */ /* 0x002fc60000000000 */
[----:B------:R-:W1:Y:S01]  /*0070*/  LDC.64 R4, c[0x0][0x308] ;  /* 0x0000c200ff047b82 */ /* 0x000e620000000a00 */
[----:B--2---:R-:W-:-:S04]  /*0080*/  ISETP.NE.U32.AND P0, PT, R2, RZ, PT ;  /* 0x000000ff0200720c */ /* 0x004fc80003f05070 */
[----:B------:R-:W-:Y:S02]  /*0090*/  ISETP.NE.AND.EX P0, PT, R3, RZ, PT, P0 ;  /* 0x000000ff0300720c */ /* 0x000fe40003f05300 */
[----:B-1----:R-:W-:-:S04]  /*00a0*/  ISETP.NE.U32.AND P3, PT, R4, RZ, PT ;  /* 0x000000ff0400720c */ /* 0x002fc80003f65070 */
[----:B------:R-:W-:-:S07]  /*00b0*/  ISETP.NE.AND.EX P3, PT, R5, RZ, PT, P3 ;  /* 0x000000ff0500720c */ /* 0x000fce0003f65330 */
[----:B------:R-:W3:Y:S02]  /*00c0*/  @P0 LDC.64 R2, c[0x0][0x300] ;  /* 0x0000c000ff020b82 */ /* 0x000ee40000000a00 */
[----:B---3--:R-:W-:-:S05]  /*00d0*/  @P0 IMAD.WIDE R2, R29, 0x4, R2 ;  /* 0x000000041d020825 */ /* 0x008fca00078e0202 */
[----:B------:R1:W5:Y:S02]  /*00e0*/  @P0 LDG.E R19, desc[UR16][R2.64] ;  /* 0x0000001002130981 */ /* 0x000364000c1e1900 */
[----:B-1----:R-:W1:Y:S02]  /*00f0*/  @P3 LDC.64 R2, c[0x0][0x308] ;  /* 0x0000c200ff023b82 */ /* 0x002e640000000a00 */
[----:B-1----:R-:W-:-:S05]  /*0100*/  @P3 IMAD.WIDE R2, R29, 0x4, R2 ;  /* 0x000000041d023825 */ /* 0x002fca00078e0202 */
[----:B------:R1:W5:Y:S01]  /*0110*/  @P3 LDG.E R23, desc[UR16][R2.64] ;  /* 0x0000001002173981 */ /* 0x000362000c1e1900 */
[----:B------:R-:W2:Y:S02]  /*0120*/  S2R R14, SR_CTAID.X ;  /* 0x00000000000e7919 */ /* 0x000ea40000002500 */
[----:B--2---:R-:W-:-:S05]  /*0130*/  IMAD.SHL.U32 R0, R14, 0x80, RZ ;  /* 0x000000800e007824 */ /* 0x004fca00078e00ff */
[----:B------:R-:W-:-:S13]  /*0140*/  ISETP.GE.AND P0, PT, R0, UR4, PT ;  /* 0x0000000400007c0c */ /* 0x000fda000bf06270 */
[----:B-1----:R-:W-:Y:S05]  /*0150*/  @P0 EXIT ;  /* 0x000000000000094d */ /* 0x002fea0003800000 */
[----:B------:R-:W1:Y:S01]  /*0160*/  LDC R28, c[0x0][0x278] ;  /* 0x00009e00ff1c7b82 */ /* 0x000e620000000800 */
[----:B------:R-:W2:Y:S01]  /*0170*/  S2R R6, SR_TID.X ;  /* 0x0000000000067919 */ /* 0x000ea20000002100 */
[----:B------:R-:W-:Y:S01]  /*0180*/  SHF.R.S32.HI R27, RZ, 0x1f, R29 ;  /* 0x0000001fff1b7819 */ /* 0x000fe2000001141d */
[----:B------:R-:W-:Y:S01]  /*0190*/  ULDC.64 UR4, c[0x0][0x228] ;  /* 0x00008a0000047ab9 */ /* 0x000fe20000000a00 */
[----:B------:R-:W-:Y:S01]  /*01a0*/  ULDC.64 UR6, c[0x0][0x240] ;  /* 0x0000900000067ab9 */ /* 0x000fe20000000a00 */
[----:B------:R-:W3:Y:S01]  /*01b0*/  S2R R30, SR_CTAID.Z ;  /* 0x00000000001e7919 */ /* 0x000ee20000002700 */
[----:B------:R-:W-:Y:S01]  /*01c0*/  ULDC.64 UR8, c[0x0][0x210] ;  /* 0x0000840000087ab9 */ /* 0x000fe20000000a00 */
[----:B------:R-:W-:Y:S01]  /*01d0*/  ULDC.64 UR12, c[0x0][0x248] ;  /* 0x00009200000c7ab9 */ /* 0x000fe20000000a00 */
[----:B------:R-:W4:Y:S01]  /*01e0*/  S2UR UR10, SR_CgaCtaId ;  /* 0x00000000000a79c3 */ /* 0x000f220000008800 */
[----:B-----5:R-:W-:Y:S01]  /*01f0*/  @P3 IMAD.IADD R152, R23, 0x1, -R19 ;  /* 0x0000000117983824 */ /* 0x020fe200078e0a13 */
[----:B------:R-:W-:-:S02]  /*0200*/  USHF.L.U64.HI UR19, UR12, 0x6, UR13 ;  /* 0x000000060c137899 */ /* 0x000fc4000801020d */
[----:B------:R-:W-:Y:S02]  /*0210*/  USHF.L.U32 UR20, UR12, 0x6, URZ ;  /* 0x000000060c147899 */ /* 0x000fe4000800063f */
[----:B------:R-:W-:Y:S02]  /*0220*/  USHF.L.U32 UR14, UR12, 0x5, URZ ;  /* 0x000000050c0e7899 */ /* 0x000fe4000800063f */
[----:B------:R-:W-:Y:S01]  /*0230*/  USHF.L.U64.HI UR15, UR12, 0x5, UR13 ;  /* 0x000000050c0f7899 */ /* 0x000fe2000801020d */
[----:B-1----:R-:W-:-:S05]  /*0240*/  IABS R0, R28 ;  /* 0x0000001c00007213 */ /* 0x002fca0000000000 */
[----:B------:R-:W-:-:S04]  /*0250*/  IMAD.MOV.U32 R26, RZ, RZ, R0 ;  /* 0x000000ffff1a7224 */ /* 0x000fc800078e0000 */
[----:B------:R-:W1:Y:S01]  /*0260*/  I2F.RP R3, R26 ;  /* 0x0000001a00037306 */ /* 0x000e620000209400 */
[----:B--2---:R-:W-:Y:S02]  /*0270*/  SHF.R.S32.HI R4, RZ, 0x1f, R6 ;  /* 0x0000001fff047819 */ /* 0x004fe40000011406 */
[----:B---3--:R-:W-:Y:S02]  /*0280*/  SHF.R.S32.HI R18, RZ, 0x1f, R30 ;  /* 0x0000001fff127819 */ /* 0x008fe4000001141e */
[CC--:B------:R-:W-:Y:S02]  /*0290*/  LEA.HI R17, R4.reuse, R6.reuse, RZ, 0x3 ;  /* 0x0000000604117211 */ /* 0x0c0fe400078f18ff */
[----:B------:R-:W-:Y:S02]  /*02a0*/  LEA.HI R0, R4, R6, RZ, 0x4 ;  /* 0x0000000604007211 */ /* 0x000fe400078f20ff */
[----:B------:R-:W-:Y:S02]  /*02b0*/  LOP3.LUT R2, R17, 0xfffffff8, RZ, 0xc0, !PT ;  /* 0xfffffff811027812 */ /* 0x000fe400078ec0ff */
[----:B------:R-:W-:-:S02]  /*02c0*/  LOP3.LUT R5, R0, 0xfffffff0, RZ, 0xc0, !PT ;  /* 0xfffffff000057812 */ /* 0x000fc400078ec0ff */
[----:B------:R-:W-:Y:S01]  /*02d0*/  SHF.R.S32.HI R8, RZ, 0x3, R17 ;  /* 0x00000003ff087819 */ /* 0x000fe20000011411 */
[----:B-1----:R-:W1:Y:S01]  /*02e0*/  MUFU.RCP R7, R3 ;  /* 0x0000000300077308 */ /* 0x002e620000001000 */
[----:B------:R-:W-:Y:S01]  /*02f0*/  IMAD.IADD R22, R6, 0x1, -R2 ;  /* 0x0000000106167824 */ /* 0x000fe200078e0a02 */
[-C--:B------:R-:W-:Y:S01]  /*0300*/  LEA.HI R16, R4, R6.reuse, RZ, 0x6 ;  /* 0x0000000604107211 */ /* 0x080fe200078f30ff */
[----:B------:R-:W-:Y:S01]  /*0310*/  IMAD.IADD R5, R6, 0x1, -R5 ;  /* 0x0000000106057824 */ /* 0x000fe200078e0a05 */
[----:B------:R-:W-:Y:S01]  /*0320*/  LEA.HI R25, R4, R6, RZ, 0x5 ;  /* 0x0000000604197211 */ /* 0x000fe200078f28ff */
[----:B------:R-:W-:Y:S01]  /*0330*/  IMAD.SHL.U32 R12, R22, 0x8, RZ ;  /* 0x00000008160c7824 */ /* 0x000fe200078e00ff */
[----:B------:R-:W-:Y:S01]  /*0340*/  SHF.R.S32.HI R10, RZ, 0x4, R0 ;  /* 0x00000004ff0a7819 */ /* 0x000fe20000011400 */
[----:B------:R-:W-:Y:S01]  /*0350*/  IMAD.SHL.U32 R6, R8, 0x40, RZ ;  /* 0x0000004008067824 */ /* 0x000fe200078e00ff */
[----:B------:R-:W-:Y:S01]  /*0360*/  SHF.R.S32.HI R9, RZ, 0x1f, R8 ;  /* 0x0000001fff097819 */ /* 0x000fe20000011408 */
[----:B------:R-:W-:Y:S01]  /*0370*/  IMAD R2, R27, UR4, RZ ;  /* 0x000000041b027c24 */ /* 0x000fe2000f8e02ff */
[----:B------:R-:W-:-:S02]  /*0380*/  SHF.R.S32.HI R13, RZ, 0x1f, R12 ;  /* 0x0000001fff0d7819 */ /* 0x000fc4000001140c */
[----:B------:R-:W-:Y:S01]  /*0390*/  LEA.HI R4, R0, R10, RZ, 0x1 ;  /* 0x0000000a00047211 */ /* 0x000fe200078f08ff */
[----:B------:R-:W-:Y:S01]  /*03a0*/  IMAD R11, R29, UR5, R2 ;  /* 0x000000051d0b7c24 */ /* 0x000fe2000f8e0202 */
[----:B------:R-:W-:Y:S01]  /*03b0*/  LOP3.LUT R0, R6, 0x1c0, RZ, 0xc0, !PT ;  /* 0x000001c006007812 */ /* 0x000fe200078ec0ff */
[----:B------:R-:W-:Y:S01]  /*03c0*/  IMAD.WIDE R14, R14, 0x80, R8 ;  /* 0x000000800e0e7825 */ /* 0x000fe200078e0208 */
[----:B------:R-:W-:Y:S02]  /*03d0*/  LOP3.LUT R6, R4, 0xfffffffe, RZ, 0xc0, !PT ;  /* 0xfffffffe04067812 */ /* 0x000fe400078ec0ff */
[----:B------:R-:W-:Y:S01]  /*03e0*/  LOP3.LUT R4, R0, 0x38, R12, 0xf8, !PT ;  /* 0x0000003800047812 */ /* 0x000fe200078ef80c */
[----:B-1----:R-:W-:Y:S01]  /*03f0*/  VIADD R7, R7, 0xffffffe ;  /* 0x0ffffffe07077836 */ /* 0x002fe20000000000 */
[----:B------:R-:W-:Y:S01]  /*0400*/  SHF.R.U32.HI R0, RZ, 0x3, R0 ;  /* 0x00000003ff007819 */ /* 0x000fe20000011600 */
[----:B------:R-:W-:Y:S01]  /*0410*/  IMAD.WIDE.U32 R2, R29, UR4, R12 ;  /* 0x000000041d027c25 */ /* 0x000fe2000f8e000c */
[----:B------:R-:W-:-:S03]  /*0420*/  ULDC.64 UR4, c[0x0][0x258] ;  /* 0x0000960000047ab9 */ /* 0x000fc60000000a00 */
[----:B------:R-:W1:Y:S01]  /*0430*/  F2I.FTZ.U32.TRUNC.NTZ R7, R7 ;  /* 0x0000000700077305 */ /* 0x000e62000021f000 */
[----:B------:R-:W-:Y:S01]  /*0440*/  IMAD.IADD R3, R3, 0x1, R11 ;  /* 0x0000000103037824 */ /* 0x000fe200078e020b */
[----:B------:R-:W-:Y:S01]  /*0450*/  LOP3.LUT R11, R4, R0, RZ, 0x3c, !PT ;  /* 0x00000000040b7212 */ /* 0x000fe200078e3cff */
[----:B------:R-:W-:Y:S01]  /*0460*/  IMAD.IADD R21, R10, 0x1, -R6 ;  /* 0x000000010a157824 */ /* 0x000fe200078e0a06 */
[----:B------:R-:W-:Y:S01]  /*0470*/  SHF.R.S32.HI R0, RZ, 0x1f, R5 ;  /* 0x0000001fff007819 */ /* 0x000fe20000011405 */
[----:B------:R-:W-:Y:S02]  /*0480*/  IMAD R4, R18, UR4, RZ ;  /* 0x0000000412047c24 */ /* 0x000fe4000f8e02ff */
[----:B------:R-:W-:Y:S01]  /*0490*/  IMAD.SHL.U32 R10, R16, 0x8, RZ ;  /* 0x00000008100a7824 */ /* 0x000fe200078e00ff */
[----:B------:R-:W-:Y:S01]  /*04a0*/  LEA.HI R20, R0, R5, RZ, 0x3 ;  /* 0x0000000500147211 */ /* 0x000fe200078f18ff */
[C---:B------:R-:W-:Y:S01]  /*04b0*/  IMAD R4, R30.reuse, UR5, R4 ;  /* 0x000000051e047c24 */ /* 0x040fe2000f8e0204 */
[----:B------:R-:W-:Y:S01]  /*04c0*/  UMOV UR5, 0x400 ;  /* 0x0000040000057882 */ /* 0x000fe20000000000 */
[----:B------:R-:W-:Y:S01]  /*04d0*/  IMAD.WIDE.U32 R2, R30, UR4, R2 ;  /* 0x000000041e027c25 */ /* 0x000fe2000f8e0002 */
[----:B------:R-:W-:Y:S01]  /*04e0*/  LOP3.LUT R6, R20, 0xfffffff8, RZ, 0xc0, !PT ;  /* 0xfffffff814067812 */ /* 0x000fe200078ec0ff */
[----:B----4-:R-:W-:Y:S01]  /*04f0*/  ULEA UR5, UR10, UR5, 0x18 ;  /* 0x000000050a057291 */ /* 0x010fe2000f8ec03f */
[----:B------:R-:W-:Y:S01]  /*0500*/  LOP3.LUT R11, R11, 0x7ffffe00, R10, 0xf8, !PT ;  /* 0x7ffffe000b0b7812 */ /* 0x000fe200078ef80a */
[----:B-1----:R-:W-:Y:S01]  /*0510*/  IMAD.MOV R0, RZ, RZ, -R7 ;  /* 0x000000ffff007224 */ /* 0x002fe200078e0a07 */
[----:B------:R-:W-:Y:S01]  /*0520*/  USHF.L.U32 UR4, UR6, 0x5, URZ ;  /* 0x0000000506047899 */ /* 0x000fe2000800063f */
[----:B------:R-:W-:Y:S01]  /*0530*/  IMAD.IADD R96, R5, 0x1, -R6 ;  /* 0x0000000105607824 */ /* 0x000fe200078e0a06 */
[----:B------:R-:W-:Y:S01]  /*0540*/  ULDC.64 UR10, c[0x0][0x250] ;  /* 0x00009400000a7ab9 */ /* 0x000fe20000000a00 */
[----:B------:R-:W-:Y:S01]  /*0550*/  IMAD R0, R0, R26, RZ ;  /* 0x0000001a00007224 */ /* 0x000fe200078e02ff */
[----:B------:R-:W-:Y:S01]  /*0560*/  LEA R247, R11, UR5, 0x1 ;  /* 0x000000050bf77c11 */ /* 0x000fe2000f8e08ff */
[----:B------:R-:W-:Y:S01]  /*0570*/  IMAD.MOV.U32 R6, RZ, RZ, RZ ;  /* 0x000000ffff067224 */ /* 0x000fe200078e00ff */
[----:B------:R-:W-:Y:S01]  /*0580*/  USHF.L.U32 UR18, UR10, 0x5, URZ ;  /* 0x000000050a127899 */ /* 0x000fe2000800063f */
[----:B------:R-:W-:Y:S01]  /*0590*/  IMAD.IADD R3, R3, 0x1, R4 ;  /* 0x0000000103037824 */ /* 0x000fe200078e0204 */
[----:B------:R-:W-:Y:S01]  /*05a0*/  USHF.L.U64.HI UR21, UR10, 0x5, UR11 ;  /* 0x000000050a157899 */ /* 0x000fe2000801020b */
[----:B------:R-:W-:-:S02]  /*05b0*/  IMAD R10, R15, UR6, RZ ;  /* 0x000000060f0a7c24 */ /* 0x000fc4000f8e02ff */
[----:B------:R-:W-:-:S04]  /*05c0*/  IMAD.HI.U32 R7, R7, R0, R6 ;  /* 0x0000000007077227 */ /* 0x000fc800078e0006 */
[----:B------:R-:W-:Y:S02]  /*05d0*/  IMAD.SHL.U32 R0, R22, 0x40, RZ ;  /* 0x0000004016007824 */ /* 0x000fe400078e00ff */
[C---:B------:R-:W-:Y:S02]  /*05e0*/  IMAD R10, R14.reuse, UR7, R10 ;  /* 0x000000070e0a7c24 */ /* 0x040fe4000f8e020a */
[----:B------:R-:W-:Y:S01]  /*05f0*/  IMAD.WIDE.U32 R4, R14, UR6, R2 ;  /* 0x000000060e047c25 */ /* 0x000fe2000f8e0002 */
[----:B------:R-:W-:Y:S02]  /*0600*/  IABS R14, R30 ;  /* 0x0000001e000e7213 */ /* 0x000fe40000000000 */
[----:B------:R-:W-:Y:S01]  /*0610*/  LOP3.LUT R0, R0, 0x1c0, RZ, 0xc0, !PT ;  /* 0x000001c000007812 */ /* 0x000fe200078ec0ff */
[----:B------:R-:W-:Y:S01]  /*0620*/  IMAD.IADD R3, R5, 0x1, R10 ;  /* 0x0000000105037824 */ /* 0x000fe200078e020a */
[----:B------:R-:W-:Y:S01]  /*0630*/  LEA R2, P0, R4, UR8, 0x1 ;  /* 0x0000000804027c11 */ /* 0x000fe2000f8008ff */
[----:B------:R-:W-:Y:S01]  /*0640*/  USHF.L.U64.HI UR8, UR6, 0x5, UR7 ;  /* 0x0000000506087899 */ /* 0x000fe20008010207 */
[----:B------:R-:W-:-:S02]  /*0650*/  LOP3.LUT R6, R0, 0x8, R17, 0xf8, !PT ;  /* 0x0000000800067812 */ /* 0x000fc400078ef811 */
[----:B------:R-:W-:Y:S01]  /*0660*/  SHF.R.U32.HI R5, RZ, 0x3, R0 ;  /* 0x00000003ff057819 */ /* 0x000fe20000011600 */
[----:B------:R-:W-:Y:S01]  /*0670*/  IMAD.HI.U32 R0, R7, R14, RZ ;  /* 0x0000000e07007227 */ /* 0x000fe200078e00ff */
[----:B------:R-:W-:Y:S01]  /*0680*/  LEA.HI.X R3, R4, UR9, R3, 0x1, P0 ;  /* 0x0000000904037c11 */ /* 0x000fe200080f0c03 */
[----:B------:R-:W1:Y:S01]  /*0690*/  @!P3 LDC.64 R16, c[0x0][0x318] ;  /* 0x0000c600ff10bb82 */ /* 0x000e620000000a00 */
[----:B------:R-:W-:Y:S01]  /*06a0*/  IADD3 R4, P0, R2, UR4, RZ ;  /* 0x0000000402047c10 */ /* 0x000fe2000ff1e0ff */
[----:B------:R-:W-:Y:S01]  /*06b0*/  IMAD.MOV R10, RZ, RZ, -R0 ;  /* 0x000000ffff0a7224 */ /* 0x000fe200078e0a00 */
[----:B------:R-:W-:Y:S01]  /*06c0*/  LOP3.LUT R24, R6, R5, RZ, 0x3c, !PT ;  /* 0x0000000506187212 */ /* 0x000fe200078e3cff */
[----:B------:R-:W-:Y:S01]  /*06d0*/  @!PT LDS RZ, [RZ] ;  /* 0x00000000fffff984 */ /* 0x000fe20000000800 */
[----:B------:R-:W-:Y:S01]  /*06e0*/  @!PT LDS RZ, [RZ] ;  /* 0x00000000fffff984 */ /* 0x000fe20000000800 */
[----:B------:R-:W-:Y:S01]  /*06f0*/  @!PT LDS RZ, [RZ] ;  /* 0x00000000fffff984 */ /* 0x000fe20000000800 */
[----:B------:R-:W-:Y:S01]  /*0700*/  LDGSTS.E.BYPASS.LTC128B.128 [R247], desc[UR16][R2.64] ;  /* 0x0000000002f77fae */ /* 0x000fe2000b901d50 */
[----:B------:R-:W-:Y:S01]  /*0710*/  IADD3.X R5, R3, UR8, RZ, P0, !PT ;  /* 0x0000000803057c10 */ /* 0x000fe200087fe4ff */
[----:B------:R-:W-:Y:S01]  /*0720*/  IMAD R10, R26, R10, R14 ;  /* 0x0000000a1a0a7224 */ /* 0x000fe200078e020e */
[----:B------:R-:W-:Y:S01]  /*0730*/  IADD3 R11, P0, R8, R19, RZ ;  /* 0x00000013080b7210 */ /* 0x000fe20007f1e0ff */
[----:B------:R2:W-:Y:S01]  /*0740*/  LDGSTS.E.BYPASS.LTC128B.128 [R247+0x4000], desc[UR16][R2.64+0x80] ;  /* 0x0400008002f77fae */ /* 0x0005e2000b901d50 */
[----:B------:R-:W3:Y:S01]  /*0750*/  @!P3 LDC.64 R14, c[0x0][0x2c8] ;  /* 0x0000b200ff0ebb82 */ /* 0x000ee20000000a00 */
[----:B------:R-:W-:Y:S01]  /*0760*/  ULDC.64 UR6, c[0x0][0x230] ;  /* 0x00008c0000067ab9 */ /* 0x000fe20000000a00 */
[----:B------:R-:W-:Y:S01]  /*0770*/  LEA.HI.X.SX32 R18, R19, R9, 0x1, P0 ;  /* 0x0000000913127211 */ /* 0x000fe200000f0eff */
[----:B------:R-:W-:Y:S04]  /*0780*/  LDGSTS.E.BYPASS.LTC128B.128 [R247+0x800], desc[UR16][R4.64] ;  /* 0x0080000004f77fae */ /* 0x000fe8000b901d50 */
[----:B------:R4:W-:Y:S01]  /*0790*/  LDGSTS.E.BYPASS.LTC128B.128 [R247+0x4800], desc[UR16][R4.64+0x80] ;  /* 0x0480008004f77fae */ /* 0x0009e2000b901d50 */
[----:B-1----:R-:W-:-:S04]  /*07a0*/  @!P3 ISETP.NE.U32.AND P2, PT, R16, RZ, PT ;  /* 0x000000ff1000b20c */ /* 0x002fc80003f45070 */
[----:B------:R-:W-:Y:S02]  /*07b0*/  @!P3 ISETP.NE.AND.EX P2, PT, R17, RZ, PT, P2 ;  /* 0x000000ff1100b20c */ /* 0x000fe40003f45320 */
[----:B--2---:R-:W-:-:S04]  /*07c0*/  IADD3 R2, P1, R4, UR4, RZ ;  /* 0x0000000404027c10 */ /* 0x004fc8000ff3e0ff */
[----:B------:R-:W-:Y:S02]  /*07d0*/  IADD3.X R3, R5, UR8, RZ, P1, !PT ;  /* 0x0000000805037c10 */ /* 0x000fe40008ffe4ff */
[----:B------:R-:W-:Y:S02]  /*07e0*/  ISETP.GT.U32.AND P1, PT, R26, R10, PT ;  /* 0x0000000a1a00720c */ /* 0x000fe40003f24070 */
[----:B------:R-:W-:Y:S01]  /*07f0*/  IADD3 R6, P0, R2, UR4, RZ ;  /* 0x0000000402067c10 */ /* 0x000fe2000ff1e0ff */
[----:B------:R-:W-:Y:S03]  /*0800*/  LDGSTS.E.BYPASS.LTC128B.128 [R247+0x1000], desc[UR16][R2.64] ;  /* 0x0100000002f77fae */ /* 0x000fe6000b901d50 */
[----:B------:R-:W-:Y:S01]  /*0810*/  IADD3.X R7, R3, UR8, RZ, P0, !PT ;  /* 0x0000000803077c10 */ /* 0x000fe200087fe4ff */
[----:B------:R1:W-:Y:S01]  /*0820*/  LDGSTS.E.BYPASS.LTC128B.128 [R247+0x5000], desc[UR16][R2.64+0x80] ;  /* 0x0500008002f77fae */ /* 0x0003e2000b901d50 */
[----:B----4-:R-:W-:-:S03]  /*0830*/  IADD3 R4, P0, R6, UR4, RZ ;  /* 0x0000000406047c10 */ /* 0x010fc6000ff1e0ff */
[----:B------:R-:W-:Y:S01]  /*0840*/  LDGSTS.E.BYPASS.LTC128B.128 [R247+0x1800], desc[UR16][R6.64] ;  /* 0x0180000006f77fae */ /* 0x000fe2000b901d50 */
[----:B------:R-:W-:Y:S01]  /*0850*/  IADD3.X R5, R7, UR8, RZ, P0, !PT ;  /* 0x0000000807057c10 */ /* 0x000fe200087fe4ff */
[----:B------:R-:W-:Y:S02]  /*0860*/  @!P1 IMAD.IADD R10, R10, 0x1, -R26 ;  /* 0x000000010a0a9824 */ /* 0x000fe400078e0a1a */
[----:B------:R2:W-:Y:S01]  /*0870*/  LDGSTS.E.BYPASS.LTC128B.128 [R247+0x5800], desc[UR16][R6.64+0x80] ;  /* 0x0580008006f77fae */ /* 0x0005e2000b901d50 */
[----:B------:R-:W-:Y:S01]  /*0880*/  @!P1 VIADD R0, R0, 0x1 ;  /* 0x0000000100009836 */ /* 0x000fe20000000000 */
[----:B------:R-:W-:Y:S02]  /*0890*/  ISETP.NE.AND P1, PT, R28, RZ, PT ;  /* 0x000000ff1c00720c */ /* 0x000fe40003f25270 */
[----:B------:R-:W-:Y:S01]  /*08a0*/  ISETP.GE.U32.AND P4, PT, R10, R26, PT ;  /* 0x0000001a0a00720c */ /* 0x000fe20003f86070 */
[----:B------:R-:W-:Y:S04]  /*08b0*/  LDGSTS.E.BYPASS.LTC128B.128 [R247+0x2000], desc[UR16][R4.64] ;  /* 0x0200000004f77fae */ /* 0x000fe8000b901d50 */
[----:B------:R4:W-:Y:S08]  /*08c0*/  LDGSTS.E.BYPASS.LTC128B.128 [R247+0x6000], desc[UR16][R4.64+0x80] ;  /* 0x0600008004f77fae */ /* 0x0009f0000b901d50 */
[----:B------:R-:W-:-:S02]  /*08d0*/  @P4 VIADD R0, R0, 0x1 ;  /* 0x0000000100004836 */ /* 0x000fc40000000000 */
[----:B-1----:R-:W-:Y:S02]  /*08e0*/  IMAD R2, R18, UR12, RZ ;  /* 0x0000000c12027c24 */ /* 0x002fe4000f8e02ff */
[----:B------:R-:W-:Y:S02]  /*08f0*/  IMAD.MOV.U32 R9, RZ, RZ, R0 ;  /* 0x000000ffff097224 */ /* 0x000fe400078e0000 */
[C---:B------:R-:W-:Y:S01]  /*0900*/  IMAD R8, R11.reuse, UR13, R2 ;  /* 0x0000000d0b087c24 */ /* 0x040fe2000f8e0202 */
[----:B------:R-:W-:Y:S01]  /*0910*/  IADD3 R2, P0, R4, UR4, RZ ;  /* 0x0000000404027c10 */ /* 0x000fe2000ff1e0ff */
[----:B--2---:R-:W-:-:S03]  /*0920*/  IMAD.WIDE.U32 R6, R11, UR12, R12 ;  /* 0x0000000c0b067c25 */ /* 0x004fc6000f8e000c */
[----:B------:R-:W-:-:S05]  /*0930*/  IADD3.X R3, R5, UR8, RZ, P0, !PT ;  /* 0x0000000805037c10 */ /* 0x000fca00087fe4ff */
[----:B------:R-:W-:Y:S01]  /*0940*/  LDGSTS.E.BYPASS.LTC128B.128 [R247+0x2800], desc[UR16][R2.64] ;  /* 0x0280000002f77fae */ /* 0x000fe2000b901d50 */
[----:B----4-:R-:W-:Y:S01]  /*0950*/  IMAD.IADD R5, R7, 0x1, R8 ;  /* 0x0000000107057824 */ /* 0x010fe200078e0208 */
[----:B------:R-:W-:Y:S01]  /*0960*/  LOP3.LUT R7, R30, R28, RZ, 0x3c, !PT ;  /* 0x0000001c1e077212 */ /* 0x000fe200078e3cff */
[----:B------:R-:W-:Y:S01]  /*0970*/  IMAD.MOV.U32 R4, RZ, RZ, R6 ;  /* 0x000000ffff047224 */ /* 0x000fe200078e0006 */
[----:B---3--:R-:W-:Y:S01]  /*0980*/  @!P3 SEL R6, R15, RZ, P2 ;  /* 0x000000ff0f06b207 */ /* 0x008fe20001000000 */
[----:B------:R1:W-:Y:S01]  /*0990*/  LDGSTS.E.BYPASS.LTC128B.128 [R247+0x6800], desc[UR16][R2.64+0x80] ;  /* 0x0680008002f77fae */ /* 0x0003e2000b901d50 */
[----:B------:R-:W-:Y:S01]  /*09a0*/  ISETP.GE.AND P0, PT, R7, RZ, PT ;  /* 0x000000ff0700720c */ /* 0x000fe20003f06270 */
[----:B------:R-:W-:Y:S01]  /*09b0*/  IMAD R7, R27, UR6, RZ ;  /* 0x000000061b077c24 */ /* 0x000fe2000f8e02ff */
[----:B------:R-:W-:Y:S01]  /*09c0*/  @!P3 IADD3 R152, R6, R14, -R19 ;  /* 0x0000000e0698b210 */ /* 0x000fe20007ffe813 */
[----:B------:R-:W-:-:S04]  /*09d0*/  IMAD.WIDE.U32 R4, R29, UR6, R4 ;  /* 0x000000061d047c25 */ /* 0x000fc8000f8e0004 */
[----:B------:R-:W-:Y:S01]  /*09e0*/  IMAD R0, R29, UR7, R7 ;  /* 0x000000071d007c24 */ /* 0x000fe2000f8e0207 */
[----:B------:R-:W-:Y:S01]  /*09f0*/  ULDC.64 UR6, c[0x0][0x260] ;  /* 0x0000980000067ab9 */ /* 0x000fe20000000a00 */
[----:B------:R-:W-:-:S04]  /*0a00*/  VIADD R8, R152, 0x3f ;  /* 0x0000003f98087836 */ /* 0x000fc80000000000 */
[----:B------:R-:W-:Y:S01]  /*0a10*/  @!P0 IMAD.MOV R9, RZ, RZ, -R9 ;  /* 0x000000ffff098224 */ /* 0x000fe200078e0a09 */
[----:B------:R-:W-:-:S04]  /*0a20*/  @!P1 LOP3.LUT R9, RZ, R28, RZ, 0x33, !PT ;  /* 0x0000001cff099212 */ /* 0x000fc800078e33ff */
[----:B------:R-:W-:Y:S02]  /*0a30*/  SHF.R.S32.HI R10, RZ, 0x1f, R9 ;  /* 0x0000001fff0a7819 */ /* 0x000fe40000011409 */
[----:B-1----:R-:W-:-:S04]  /*0a40*/  IADD3 R2, P2, R2, UR4, RZ ;  /* 0x0000000402027c10 */ /* 0x002fc8000ff5e0ff */
[----:B------:R-:W-:Y:S02]  /*0a50*/  IADD3.X R3, R3, UR8, RZ, P2, !PT ;  /* 0x0000000803037c10 */ /* 0x000fe400097fe4ff */
[----:B------:R-:W-:Y:S01]  /*0a60*/  IADD3 R6, P2, R2, UR4, RZ ;  /* 0x0000000402067c10 */ /* 0x000fe2000ff5e0ff */
[----:B------:R-:W-:Y:S02]  /*0a70*/  UIADD3 UR4, UR5, 0x8000, URZ ;  /* 0x0000800005047890 */ /* 0x000fe4000fffe03f */
[----:B------:R-:W-:Y:S01]  /*0a80*/  LDGSTS.E.BYPASS.LTC128B.128 [R247+0x3000], desc[UR16][R2.64] ;  /* 0x0300000002f77fae */ /* 0x000fe2000b901d50 */
[----:B------:R-:W-:Y:S01]  /*0a90*/  IADD3.X R7, R3, UR8, RZ, P2, !PT ;  /* 0x0000000803077c10 */ /* 0x000fe200097fe4ff */
[----:B------:R-:W-:Y:S02]  /*0aa0*/  ULDC.64 UR8, c[0x0][0x268] ;  /* 0x00009a0000087ab9 */ /* 0x000fe40000000a00 */
[----:B------:R1:W-:Y:S04]  /*0ab0*/  LDGSTS.E.BYPASS.LTC128B.128 [R247+0x7000], desc[UR16][R2.64+0x80] ;  /* 0x0700008002f77fae */ /* 0x0003e8000b901d50 */
[----:B------:R-:W-:Y:S04]  /*0ac0*/  LDGSTS.E.BYPASS.LTC128B.128 [R247+0x3800], desc[UR16][R6.64] ;  /* 0x0380000006f77fae */ /* 0x000fe8000b901d50 */
[----:B------:R2:W-:Y:S01]  /*0ad0*/  LDGSTS.E.BYPASS.LTC128B.128 [R247+0x7800], desc[UR16][R6.64+0x80] ;  /* 0x0780008006f77fae */ /* 0x0005e2000b901d50 */
[----:B-1----:R-:W-:Y:S01]  /*0ae0*/  IMAD.IADD R3, R5, 0x1, R0 ;  /* 0x0000000105037824 */ /* 0x002fe200078e0200 */
[----:B------:R-:W-:Y:S01]  /*0af0*/  SHF.R.S32.HI R0, RZ, 0x1f, R8 ;  /* 0x0000001fff007819 */ /* 0x000fe20000011408 */
[----:B------:R-:W-:-:S02]  /*0b00*/  IMAD.MOV.U32 R2, RZ, RZ, R4 ;  /* 0x000000ffff027224 */ /* 0x000fc400078e0004 */
[----:B------:R-:W-:Y:S01]  /*0b10*/  IMAD R4, R10, UR6, RZ ;  /* 0x000000060a047c24 */ /* 0x000fe2000f8e02ff */
[----:B------:R-:W-:Y:S01]  /*0b20*/  LEA.HI R246, R0, R8, RZ, 0x6 ;  /* 0x0000000800f67211 */ /* 0x000fe200078f30ff */
[----:B------:R-:W-:Y:S02]  /*0b30*/  IMAD R0, R18, UR10, RZ ;  /* 0x0000000a12007c24 */ /* 0x000fe4000f8e02ff */
[----:B------:R-:W-:Y:S01]  /*0b40*/  IMAD.WIDE.U32 R32, R9, UR6, R2 ;  /* 0x0000000609207c25 */ /* 0x000fe2000f8e0002 */
[----:B------:R-:W-:-:S03]  /*0b50*/  LEA.HI.SX32 R8, R246, 0xffffffff, 0x1a ;  /* 0xfffffffff6087811 */ /* 0x000fc600078fd2ff */
[----:B------:R-:W-:Y:S01]  /*0b60*/  IMAD R4, R9, UR7, R4 ;  /* 0x0000000709047c24 */ /* 0x000fe2000f8e0204 */
[----:B------:R-:W-:Y:S01]  /*0b70*/  ULDC.64 UR6, c[0x0][0x238] ;  /* 0x00008e0000067ab9 */ /* 0x000fe20000000a00 */
[C---:B------:R-:W-:Y:S01]  /*0b80*/  IMAD R0, R11.reuse, UR11, R0 ;  /* 0x0000000b0b007c24 */ /* 0x040fe2000f8e0200 */
[----:B------:R-:W-:Y:S01]  /*0b90*/  STL.64 [R1+0x50], R32 ;  /* 0x0000502001007387 */ /* 0x000fe20000100a00 */
[----:B------:R-:W-:Y:S01]  /*0ba0*/  IMAD.WIDE.U32 R2, R11, UR10, R12 ;  /* 0x0000000a0b027c25 */ /* 0x000fe2000f8e000c */
[----:B------:R-:W-:-:S03]  /*0bb0*/  SHF.R.S32.HI R11, RZ, 0x1f, R8 ;  /* 0x0000001fff0b7819 */ /* 0x000fc60000011408 */
[----:B------:R-:W-:Y:S02]  /*0bc0*/  IMAD R5, R8, UR19, RZ ;  /* 0x0000001308057c24 */ /* 0x000fe4000f8e02ff */
[----:B------:R-:W-:Y:S02]  /*0bd0*/  IMAD.IADD R161, R33, 0x1, R4 ;  /* 0x0000000121a17824 */ /* 0x000fe400078e0204 */
[----:B------:R-:W-:Y:S02]  /*0be0*/  IMAD.MOV.U32 R160, RZ, RZ, R32 ;  /* 0x000000ffffa07224 */ /* 0x000fe400078e0020 */
[----:B------:R-:W-:Y:S02]  /*0bf0*/  IMAD.IADD R3, R3, 0x1, R0 ;  /* 0x0000000103037824 */ /* 0x000fe400078e0200 */
[----:B--2---:R-:W-:Y:S01]  /*0c00*/  IMAD R7, R27, UR6, RZ ;  /* 0x000000061b077c24 */ /* 0x004fe2000f8e02ff */
[----:B------:R-:W-:Y:S01]  /*0c10*/  STL.64 [R1+0x40], R160 ;  /* 0x000040a001007387 */ /* 0x000fe20000100a00 */
[----:B------:R-:W-:-:S02]  /*0c20*/  IMAD R0, R11, UR20, R5 ;  /* 0x000000140b007c24 */ /* 0x000fc4000f8e0205 */
[----:B------:R-:W-:-:S04]  /*0c30*/  IMAD.WIDE.U32 R4, R8, UR20, R160 ;  /* 0x0000001408047c25 */ /* 0x000fc8000f8e00a0 */
[C---:B------:R-:W-:Y:S02]  /*0c40*/  IMAD R7, R29.reuse, UR7, R7 ;  /* 0x000000071d077c24 */ /* 0x040fe4000f8e0207 */
[----:B------:R-:W-:Y:S01]  /*0c50*/  IMAD.WIDE.U32 R2, R29, UR6, R2 ;  /* 0x000000061d027c25 */ /* 0x000fe2000f8e0002 */
[----:B------:R-:W-:Y:S02]  /*0c60*/  ULDC.64 UR6, c[0x0][0x218] ;  /* 0x0000860000067ab9 */ /* 0x000fe40000000a00 */
[----:B------:R-:W-:Y:S01]  /*0c70*/  LEA R6, P0, R4, UR6, 0x1 ;  /* 0x0000000604067c11 */ /* 0x000fe2000f8008ff */
[----:B------:R-:W-:Y:S02]  /*0c80*/  IMAD.IADD R0, R5, 0x1, R0 ;  /* 0x0000000105007824 */ /* 0x000fe400078e0200 */
[----:B------:R-:W-:-:S03]  /*0c90*/  IMAD.IADD R3, R3, 0x1, R7 ;  /* 0x0000000103037824 */ /* 0x000fc600078e0207 */
[----:B------:R-:W-:Y:S01]  /*0ca0*/  LEA.HI.X R7, R4, UR7, R0, 0x1, P0 ;  /* 0x0000000704077c11 */ /* 0x000fe200080f0c00 */
[----:B------:R-:W-:Y:S01]  /*0cb0*/  IMAD.WIDE.U32 R12, R9, UR8, R2 ;  /* 0x00000008090c7c25 */ /* 0x000fe2000f8e0002 */
[----:B------:R-:W-:-:S03]  /*0cc0*/  IADD3 R4, P0, R6, UR14, RZ ;  /* 0x0000000e06047c10 */ /* 0x000fc6000ff1e0ff */
[----:B------:R-:W-:Y:S01]  /*0cd0*/  LDGSTS.E.BYPASS.LTC128B.128 [R247+0x8000], desc[UR16][R6.64] ;  /* 0x0800000006f77fae */ /* 0x000fe2000b901d50 */
[----:B------:R-:W-:Y:S01]  /*0ce0*/  IADD3.X R5, R7, UR15, RZ, P0, !PT ;  /* 0x0000000f07057c10 */ /* 0x000fe200087fe4ff */
[----:B------:R-:W-:Y:S01]  /*0cf0*/  IMAD R0, R10, UR8, RZ ;  /* 0x000000080a007c24 */ /* 0x000fe2000f8e02ff */
[----:B------:R-:W-:Y:S01]  /*0d00*/  IADD3 R2, P0, R4, UR14, RZ ;  /* 0x0000000e04027c10 */ /* 0x000fe2000ff1e0ff */
[----:B------:R1:W-:Y:S02]  /*0d10*/  LDGSTS.E.BYPASS.LTC128B.128 [R247+0xa000], desc[UR16][R6.64+0x80] ;  /* 0x0a00008006f77fae */ /* 0x0003e4000b901d50 */
[----:B------:R-:W-:Y:S01]  /*0d20*/  IMAD R9, R9, UR9, R0 ;  /* 0x0000000909097c24 */ /* 0x000fe2000f8e0200 */
[----:B------:R-:W-:Y:S01]  /*0d30*/  IADD3.X R3, R5, UR15, RZ, P0, !PT ;  /* 0x0000000f05037c10 */ /* 0x000fe200087fe4ff */
[----:B------:R-:W-:Y:S01]  /*0d40*/  LDGSTS.E.BYPASS.LTC128B.128 [R247+0x8800], desc[UR16][R4.64] ;  /* 0x0880000004f77fae */ /* 0x000fe2000b901d50 */
[----:B------:R-:W-:Y:S01]  /*0d50*/  IMAD R0, R11, UR10, RZ ;  /* 0x0000000a0b007c24 */ /* 0x000fe2000f8e02ff */
[----:B------:R-:W-:-:S02]  /*0d60*/  ULDC.64 UR8, c[0x0][0x220] ;  /* 0x0000880000087ab9 */ /* 0x000fc40000000a00 */
[----:B------:R2:W-:Y:S01]  /*0d70*/  LDGSTS.E.BYPASS.LTC128B.128 [R247+0xa800], desc[UR16][R4.64+0x80] ;  /* 0x0a80008004f77fae */ /* 0x0005e2000b901d50 */
[----:B------:R-:W-:-:S03]  /*0d80*/  IMAD R0, R8, UR11, R0 ;  /* 0x0000000b08007c24 */ /* 0x000fc6000f8e0200 */
[----:B------:R-:W-:Y:S04]  /*0d90*/  LDGSTS.E.BYPASS.LTC128B.128 [R247+0x9000], desc[UR16][R2.64] ;  /* 0x0900000002f77fae */ /* 0x000fe8000b901d50 */
[----:B------:R3:W-:Y:S04]  /*0da0*/  LDGSTS.E.BYPASS.LTC128B.128 [R247+0xb000], desc[UR16][R2.64+0x80] ;  /* 0x0b00008002f77fae */ /* 0x0007e8000b901d50 */
[----:B------:R-:W-:Y:S01]  /*0db0*/  STL.64 [R1+0x48], R12 ;  /* 0x0000480c01007387 */ /* 0x000fe20000100a00 */
[----:B-1----:R-:W-:-:S04]  /*0dc0*/  IMAD.WIDE.U32 R6, R8, UR10, RZ ;  /* 0x0000000a08067c25 */ /* 0x002fc8000f8e00ff */
[----:B------:R-:W-:Y:S01]  /*0dd0*/  IMAD.IADD R0, R7, 0x1, R0 ;  /* 0x0000000107007824 */ /* 0x000fe200078e0200 */
[----:B--2---:R-:W-:-:S04]  /*0de0*/  IADD3 R4, P0, R2, UR14, RZ ;  /* 0x0000000e02047c10 */ /* 0x004fc8000ff1e0ff */
[----:B------:R-:W-:Y:S02]  /*0df0*/  IADD3.X R5, R3, UR15, RZ, P0, !PT ;  /* 0x0000000f03057c10 */ /* 0x000fe400087fe4ff */
[----:B------:R-:W-:Y:S01]  /*0e00*/  LEA R7, P0, R6, R12, 0x6 ;  /* 0x0000000c06077211 */ /* 0x000fe200078030ff */
[----:B---3--:R-:W-:Y:S02]  /*0e10*/  IMAD.IADD R2, R13, 0x1, R9 ;  /* 0x000000010d027824 */ /* 0x008fe400078e0209 */
[----:B------:R-:W-:Y:S01]  /*0e20*/  LDGSTS.E.BYPASS.LTC128B.128 [R247+0x9800], desc[UR16][R4.64] ;  /* 0x0980000004f77fae */ /* 0x000fe2000b901d50 */
[----:B------:R-:W-:-:S03]  /*0e30*/  IMAD.SHL.U32 R3, R21, 0x8, RZ ;  /* 0x0000000815037824 */ /* 0x000fc600078e00ff */
[----:B------:R1:W-:Y:S01]  /*0e40*/  LDGSTS.E.BYPASS.LTC128B.128 [R247+0xb800], desc[UR16][R4.64+0x80] ;  /* 0x0b80008004f77fae */ /* 0x0003e2000b901d50 */
[----:B------:R-:W-:Y:S01]  /*0e50*/  LEA.HI.X R6, R6, R2, R0, 0x6, P0 ;  /* 0x0000000206067211 */ /* 0x000fe200000f3400 */
[----:B------:R-:W-:Y:S02]  /*0e60*/  IMAD R0, R21, 0x200, R24 ;  /* 0x0000020015007824 */ /* 0x000fe400078e0218 */
[----:B------:R-:W0:Y:S03]  /*0e70*/  LDGDEPBAR ;  /* 0x00000000000079af */ /* 0x000e260000000000 */
[----:B------:R-:W-:Y:S01]  /*0e80*/  LEA R233, R0, UR4, 0x1 ;  /* 0x0000000400e97c11 */ /* 0x000fe2000f8e08ff */
[----:B------:R2:W-:Y:S04]  /*0e90*/  STL [R1+0x3c], R2 ;  /* 0x00003c0201007387 */ /* 0x0005e80000100800 */
[----:B------:R-:W-:Y:S01]  /*0ea0*/  VIADD R238, R233, 0x20 ;  /* 0x00000020e9ee7836 */ /* 0x000fe20000000000 */
[----:B-1----:R-:W-:Y:S01]  /*0eb0*/  LEA R4, P0, R7, UR8, 0x1 ;  /* 0x0000000807047c11 */ /* 0x002fe2000f8008ff */
[----:B------:R-:W-:-:S04]  /*0ec0*/  DEPBAR.LE SB0, 0x0 ;  /* 0x000080000000791a */ /* 0x000fc80000000000 */
[----:B------:R-:W-:Y:S01]  /*0ed0*/  LEA.HI.X R5, R7, UR9, R6, 0x1, P0 ;  /* 0x0000000907057c11 */ /* 0x000fe200080f0c06 */
[----:B------:R-:W-:Y:S01]  /*0ee0*/  BAR.SYNC.DEFER_BLOCKING 0x0 ;  /* 0x0000000000007b1d */ /* 0x000fe20000010000 */
[----:B--2---:R-:W-:Y:S02]  /*0ef0*/  IMAD.SHL.U32 R2, R96, 0x40, RZ ;  /* 0x0000004060027824 */ /* 0x004fe400078e00ff */
[----:B------:R-:W-:Y:S01]  /*0f00*/  IMAD.SHL.U32 R6, R20, 0x40, RZ ;  /* 0x0000004014067824 */ /* 0x000fe200078e00ff */
[----:B------:R-:W-:Y:S01]  /*0f10*/  LEA R20, R0, UR5, 0x1 ;  /* 0x0000000500147c11 */ /* 0x000fe2000f8e08ff */
[----:B------:R-:W-:Y:S01]  /*0f20*/  IMAD.MOV.U32 R0, RZ, RZ, 0x40 ;  /* 0x00000040ff007424 */ /* 0x000fe200078e00ff */
[----:B------:R-:W-:Y:S02]  /*0f30*/  LOP3.LUT R2, R2, 0x1c0, RZ, 0xc0, !PT ;  /* 0x000001c002027812 */ /* 0x000fe400078ec0ff */
[----:B------:R-:W-:Y:S02]  /*0f40*/  LOP3.LUT R153, R6, 0xfffffe00, RZ, 0xc0, !PT ;  /* 0xfffffe0006997812 */ /* 0x000fe400078ec0ff */
[----:B------:R-:W-:-:S02]  /*0f50*/  LOP3.LUT R7, R2, 0x8, R3, 0xf8, !PT ;  /* 0x0000000802077812 */ /* 0x000fc400078ef803 */
[----:B------:R-:W-:Y:S02]  /*0f60*/  SHF.R.U32.HI R3, RZ, 0x3, R2 ;  /* 0x00000003ff037819 */ /* 0x000fe40000011602 */
[----:B------:R-:W-:Y:S02]  /*0f70*/  IADD3 R2, P0, R4, UR18, RZ ;  /* 0x0000001204027c10 */ /* 0x000fe4000ff1e0ff */
[----:B------:R-:W-:Y:S02]  /*0f80*/  LOP3.LUT R154, R7, R3, RZ, 0x3c, !PT ;  /* 0x00000003079a7212 */ /* 0x000fe400078e3cff */
[----:B------:R-:W-:Y:S02]  /*0f90*/  SHF.R.S32.HI R7, RZ, 0x5, R25 ;  /* 0x00000005ff077819 */ /* 0x000fe40000011419 */
[----:B------:R-:W-:Y:S02]  /*0fa0*/  IADD3.X R3, R5, UR21, RZ, P0, !PT ;  /* 0x0000001505037c10 */ /* 0x000fe400087fe4ff */
[----:B------:R-:W-:Y:S01]  /*0fb0*/  IADD3 R6, P1, R2, UR18, RZ ;  /* 0x0000001202067c10 */ /* 0x000fe2000ff3e0ff */
[----:B------:R-:W-:Y:S01]  /*0fc0*/  @!PT LDS RZ, [RZ] ;  /* 0x00000000fffff984 */ /* 0x000fe20000000800 */
[----:B------:R-:W-:Y:S01]  /*0fd0*/  @!PT LDS RZ, [RZ] ;  /* 0x00000000fffff984 */ /* 0x000fe20000000800 */
[----:B------:R-:W-:Y:S01]  /*0fe0*/  @!PT LDS RZ, [RZ] ;  /* 0x00000000fffff984 */ /* 0x000fe20000000800 */
[----:B------:R-:W-:Y:S04]  /*0ff0*/  LDGSTS.E.BYPASS.LTC128B.128 [R247+0xc000], desc[UR16][R4.64] ;  /* 0x0c00000004f77fae */ /* 0x000fe8000b901d50 */
[----:B------:R1:W-:Y:S04]  /*1000*/  LDGSTS.E.BYPASS.LTC128B.128 [R247+0xe000], desc[UR16][R4.64+0x80] ;  /* 0x0e00008004f77fae */ /* 0x0003e8000b901d50 */
[----:B------:R-:W-:Y:S04]  /*1010*/  LDGSTS.E.BYPASS.LTC128B.128 [R247+0xc800], desc[UR16][R2.64] ;  /* 0x0c80000002f77fae */ /* 0x000fe8000b901d50 */
[----:B------:R2:W-:Y:S01]  /*1020*/  LDGSTS.E.BYPASS.LTC128B.128 [R247+0xe800], desc[UR16][R2.64+0x80] ;  /* 0x0e80008002f77fae */ /* 0x0005e2000b901d50 */
[----:B-1----:R-:W-:Y:S01]  /*1030*/  IMAD R5, R7, 0x400, R153 ;  /* 0x0000040007057824 */ /* 0x002fe200078e0299 */
[----:B------:R-:W-:-:S02]  /*1040*/  IADD3 R4, P0, R6, UR18, RZ ;  /* 0x0000001206047c10 */ /* 0x000fc4000ff1e0ff */
[----:B------:R-:W-:Y:S02]  /*1050*/  IADD3.X R7, R3, UR21, RZ, P1, !PT ;  /* 0x0000001503077c10 */ /* 0x000fe40008ffe4ff */
[----:B------:R-:W-:Y:S01]  /*1060*/  LOP3.LUT P1, RZ, R96, 0x2, RZ, 0xc0, !PT ;  /* 0x0000000260ff7812 */ /* 0x000fe2000782c0ff */
[----:B--2---:R-:W-:Y:S01]  /*1070*/  IMAD.IADD R2, R5, 0x1, R154 ;  /* 0x0000000105027824 */ /* 0x004fe200078e029a */
[----:B------:R-:W-:Y:S01]  /*1080*/  IADD3.X R5, R7, UR21, RZ, P0, !PT ;  /* 0x0000001507057c10 */ /* 0x000fe200087fe4ff */
[----:B------:R-:W-:Y:S01]  /*1090*/  LDGSTS.E.BYPASS.LTC128B.128 [R247+0xd000], desc[UR16][R6.64] ;  /* 0x0d00000006f77fae */ /* 0x000fe2000b901d50 */
[----:B------:R-:W-:Y:S01]  /*10a0*/  LOP3.LUT P0, RZ, R22, 0x2, RZ, 0xc0, !PT ;  /* 0x0000000216ff7812 */ /* 0x000fe2000780c0ff */
[----:B------:R-:W-:Y:S01]  /*10b0*/  IMAD.MOV.U32 R3, RZ, RZ, 0x20 ;  /* 0x00000020ff037424 */ /* 0x000fe200078e00ff */
[----:B------:R-:W-:Y:S01]  /*10c0*/  LEA R234, R2, UR5, 0x1 ;  /* 0x0000000502ea7c11 */ /* 0x000fe2000f8e08ff */
[----:B------:R-:W-:Y:S03]  /*10d0*/  LDGSTS.E.BYPASS.LTC128B.128 [R247+0xf000], desc[UR16][R6.64+0x80] ;  /* 0x0f00008006f77fae */ /* 0x000fe6000b901d50 */
[----:B------:R-:W-:Y:S01]  /*10e0*/  SEL R3, R3, 0xffffffe0, !P1 ;  /* 0xffffffe003037807 */ /* 0x000fe20004800000 */
[----:B------:R-:W-:Y:S01]  /*10f0*/  LDGSTS.E.BYPASS.LTC128B.128 [R247+0xd800], desc[UR16][R4.64] ;  /* 0x0d80000004f77fae */ /* 0x000fe2000b901d50 */
[----:B------:R-:W-:-:S03]  /*1100*/  LOP3.LUT P1, RZ, R96, 0x4, RZ, 0xc0, !PT ;  /* 0x0000000460ff7812 */ /* 0x000fc6000782c0ff */
[----:B------:R1:W-:Y:S01]  /*1110*/  LDGSTS.E.BYPASS.LTC128B.128 [R247+0xf800], desc[UR16][R4.64+0x80] ;  /* 0x0f80008004f77fae */ /* 0x0003e2000b901d50 */
[----:B------:R-:W-:Y:S01]  /*1120*/  IMAD.IADD R235, R234, 0x1, R3 ;  /* 0x00000001eaeb7824 */ /* 0x000fe200078e0203 */
[----:B------:R-:W-:Y:S01]  /*1130*/  SEL R2, R0, 0xffffffc0, !P1 ;  /* 0xffffffc000027807 */ /* 0x000fe20004800000 */
[----:B------:R-:W-:Y:S01]  /*1140*/  @P0 VIADD R238, R233, 0xffffffe0 ;  /* 0xffffffe0e9ee0836 */ /* 0x000fe20000000000 */
[----:B------:R-:W-:Y:S01]  /*1150*/  LDSM.16.M88.4 R16, [R20+0x8000] ;  /* 0x008000001410783b */ /* 0x000fe20000000200 */
[----:B------:R-:W-:Y:S02]  /*1160*/  LOP3.LUT P0, RZ, R22, 0x4, RZ, 0xc0, !PT ;  /* 0x0000000416ff7812 */ /* 0x000fe4000780c0ff */
[--C-:B------:R-:W-:Y:S01]  /*1170*/  IMAD.IADD R237, R234, 0x1, R2.reuse ;  /* 0x00000001eaed7824 */ /* 0x100fe200078e0202 */
[----:B------:R-:W-:Y:S01]  /*1180*/  LDSM.16.M88.4 R32, [R20+0x8800] ;  /* 0x008800001420783b */ /* 0x000fe20000000200 */
[----:B------:R-:W-:Y:S01]  /*1190*/  SEL R0, R0, 0xffffffc0, !P0 ;  /* 0xffffffc000007807 */ /* 0x000fe20004000000 */
[----:B------:R-:W-:Y:S01]  /*11a0*/  IMAD.IADD R236, R235, 0x1, R2 ;  /* 0x00000001ebec7824 */ /* 0x000fe200078e0202 */
[----:B------:R-:W-:Y:S01]  /*11b0*/  ISETP.GE.AND P0, PT, R152, 0x41, PT ;  /* 0x000000419800780c */ /* 0x000fe20003f06270 */
[----:B------:R-:W-:Y:S02]  /*11c0*/  LDSM.16.M88.4 R28, [R20+0x9000] ;  /* 0x00900000141c783b */ /* 0x000fe40000000200 */
[----:B------:R-:W-:-:S02]  /*11d0*/  IMAD.IADD R232, R233, 0x1, R0 ;  /* 0x00000001e9e87824 */ /* 0x000fc400078e0200 */
[----:B------:R-:W-:Y:S01]  /*11e0*/  LDSM.16.M88.4 R24, [R20+0x9800] ;  /* 0x009800001418783b */ /* 0x000fe20000000200 */
[----:B------:R-:W-:-:S03]  /*11f0*/  IMAD.IADD R231, R0, 0x1, R238 ;  /* 0x0000000100e77824 */ /* 0x000fc600078e02ee */
[----:B------:R-:W2:Y:S04]  /*1200*/  LDSM.16.M88.4 R8, [R234] ;  /* 0x00000000ea08783b */ /* 0x000ea80000000200 */
[----:B------:R-:W-:Y:S04]  /*1210*/  LDSM.16.M88.4 R12, [R235+0x2000] ;  /* 0x00200000eb0c783b */ /* 0x000fe80000000200 */
[----:B-1----:R-:W1:Y:S04]  /*1220*/  LDSM.16.M88.4 R4, [R234+0x2000] ;  /* 0x00200000ea04783b */ /* 0x002e680000000200 */
[----:B------:R-:W3:Y:S04]  /*1230*/  LDSM.16.M88.4 R68, [R238+0x1800] ;  /* 0x00180000ee44783b */ /* 0x000ee80000000200 */
[----:B------:R-:W4:Y:S04]  /*1240*/  LDSM.16.M88.4 R48, [R238+0x800] ;  /* 0x00080000ee30783b */ /* 0x000f280000000200 */
[----:B------:R-:W4:Y:S04]  /*1250*/  LDSM.16.M88.4 R40, [R238] ;  /* 0x00000000ee28783b */ /* 0x000f280000000200 */
[----:B------:R-:W4:Y:S04]  /*1260*/  LDSM.16.M88.4 R56, [R238+0x1000] ;  /* 0x00100000ee38783b */ /* 0x000f280000000200 */
[----:B------:R-:W0:Y:S01]  /*1270*/  LDGDEPBAR ;  /* 0x00000000000079af */ /* 0x000e220000000000 */
[C---:B--2---:R-:W-:Y:S06]  /*1280*/  HMMA.16816.F32.BF16 R80, R8.reuse, R16, RZ ;  /* 0x000000100850723c */ /* 0x044fec00000418ff */
[----:B------:R-:W-:Y:S06]  /*1290*/  HMMA.16816.F32.BF16 R104, R8, R18, RZ ;  /* 0x000000120868723c */ /* 0x000fec00000418ff */
[C---:B-1----:R-:W-:Y:S06]  /*12a0*/  HMMA.16816.F32.BF16 R76, R4.reuse, R16, RZ ;  /* 0x00000010044c723c */ /* 0x042fec00000418ff */
[C---:B------:R-:W-:Y:S01]  /*12b0*/  HMMA.16816.F32.BF16 R72, R4.reuse, R18, RZ ;  /* 0x000000120448723c */ /* 0x040fe200000418ff */
[----:B------:R-:W1:Y:S05]  /*12c0*/  LDSM.16.M88.4 R16, [R235] ;  /* 0x00000000eb10783b */ /* 0x000e6a0000000200 */
[C---:B------:R-:W-:Y:S06]  /*12d0*/  HMMA.16816.F32.BF16 R64, R4.reuse, R32, RZ ;  /* 0x000000200440723c */ /* 0x040fec00000418ff */
[C---:B------:R-:W-:Y:S06]  /*12e0*/  HMMA.16816.F32.BF16 R52, R4.reuse, R28, RZ ;  /* 0x0000001c0434723c */ /* 0x040fec00000418ff */
[C---:B------:R-:W-:Y:S06]  /*12f0*/  HMMA.16816.F32.BF16 R36, R4.reuse, R24, RZ ;  /* 0x000000180424723c */ /* 0x040fec00000418ff */
[C---:B------:R-:W-:Y:S06]  /*1300*/  HMMA.16816.F32.BF16 R60, R4.reuse, R34, RZ ;  /* 0x00000022043c723c */ /* 0x040fec00000418ff */
[C---:B------:R-:W-:Y:S06]  /*1310*/  HMMA.16816.F32.BF16 R44, R4.reuse, R30, RZ ;  /* 0x0000001e042c723c */ /* 0x040fec00000418ff */
[----:B------:R-:W-:Y:S06]  /*1320*/  HMMA.16816.F32.BF16 R4, R4, R26, RZ ;  /* 0x0000001a0404723c */ /* 0x000fec00000418ff */
[C---:B------:R-:W-:Y:S06]  /*1330*/  HMMA.16816.F32.BF16 R84, R8.reuse, R24, RZ ;  /* 0x000000180854723c */ /* 0x040fec00000418ff */
[C---:B------:R-:W-:Y:S06]  /*1340*/  HMMA.16816.F32.BF16 R100, R8.reuse, R34, RZ ;  /* 0x000000220864723c */ /* 0x040fec00000418ff */
[C---:B------:R-:W-:Y:S06]  /*1350*/  HMMA.16816.F32.BF16 R88, R8.reuse, R28, RZ ;  /* 0x0000001c0858723c */ /* 0x040fec00000418ff */
[C---:B------:R-:W-:Y:S01]  /*1360*/  HMMA.16816.F32.BF16 R92, R8.reuse, R32, RZ ;  /* 0x00000020085c723c */ /* 0x040fe200000418ff */
[----:B------:R-:W-:Y:S05]  /*1370*/  LDSM.16.M88.4 R32, [R232+0x800] ;  /* 0x00080000e820783b */ /* 0x000fea0000000200 */
[C---:B------:R-:W-:Y:S01]  /*1380*/  HMMA.16816.F32.BF16 R108, R8.reuse, R30, RZ ;  /* 0x0000001e086c723c */ /* 0x040fe200000418ff */
[----:B------:R-:W-:Y:S05]  /*1390*/  LDSM.16.M88.4 R28, [R232+0x1000] ;  /* 0x00100000e81c783b */ /* 0x000fea0000000200 */
[----:B------:R-:W-:Y:S01]  /*13a0*/  HMMA.16816.F32.BF16 R116, R8, R26, RZ ;  /* 0x0000001a0874723c */ /* 0x000fe200000418ff */
[----:B------:R-:W-:Y:S04]  /*13b0*/  LDSM.16.M88.4 R24, [R232+0x1800] ;  /* 0x00180000e818783b */ /* 0x000fe80000000200 */
[----:B------:R-:W-:Y:S01]  /*13c0*/  LDSM.16.M88.4 R8, [R237] ;  /* 0x00000000ed08783b */ /* 0x000fe20000000200 */
[C---:B---3--:R-:W-:Y:S03]  /*13d0*/  HMMA.16816.F32.BF16 R140, R12.reuse, R68, R36 ;  /* 0x000000440c8c723c */ /* 0x048fe60000041824 */
[----:B------:R-:W-:Y:S03]  /*13e0*/  LDSM.16.M88.4 R36, [R232] ;  /* 0x00000000e824783b */ /* 0x000fe60000000200 */
[C---:B------:R-:W-:Y:S01]  /*13f0*/  HMMA.16816.F32.BF16 R120, R12.reuse, R70, R4 ;  /* 0x000000460c78723c */ /* 0x040fe20000041804 */
[----:B------:R-:W2:Y:S05]  /*1400*/  LDSM.16.M88.4 R4, [R237+0x2000] ;  /* 0x00200000ed04783b */ /* 0x000eaa0000000200 */
[C---:B----4-:R-:W-:Y:S06]  /*1410*/  HMMA.16816.F32.BF16 R132, R12.reuse, R48, R64 ;  /* 0x000000300c84723c */ /* 0x050fec0000041840 */
[C---:B------:R-:W-:Y:S06]  /*1420*/  HMMA.16816.F32.BF16 R76, R12.reuse, R40, R76 ;  /* 0x000000280c4c723c */ /* 0x040fec000004184c */
[C---:B------:R-:W-:Y:S01]  /*1430*/  HMMA.16816.F32.BF16 R124, R12.reuse, R56, R52 ;  /* 0x000000380c7c723c */ /* 0x040fe20000041834 */
[----:B------:R-:W-:Y:S05]  /*1440*/  LDSM.16.M88.4 R52, [R231+0x1800] ;  /* 0x00180000e734783b */ /* 0x000fea0000000200 */
[C---:B------:R-:W-:Y:S06]  /*1450*/  HMMA.16816.F32.BF16 R72, R12.reuse, R42, R72 ;  /* 0x0000002a0c48723c */ /* 0x040fec0000041848 */
[C---:B------:R-:W-:Y:S06]  /*1460*/  HMMA.16816.F32.BF16 R64, R12.reuse, R50, R60 ;  /* 0x000000320c40723c */ /* 0x040fec000004183c */
[----:B------:R-:W-:Y:S01]  /*1470*/  HMMA.16816.F32.BF16 R96, R12, R58, R44 ;  /* 0x0000003a0c60723c */ /* 0x000fe2000004182c */
[----:B------:R-:W-:Y:S04]  /*1480*/  LDSM.16.M88.4 R12, [R236+0x2000] ;  /* 0x00200000ec0c783b */ /* 0x000fe80000000200 */
[----:B------:R-:W-:Y:S01]  /*1490*/  LDSM.16.M88.4 R44, [R231+0x800] ;  /* 0x00080000e72c783b */ /* 0x000fe20000000200 */
[C---:B-1----:R-:W-:Y:S06]  /*14a0*/  HMMA.16816.F32.BF16 R136, R16.reuse, R68, R84 ;  /* 0x000000441088723c */ /* 0x042fec0000041854 */
[C---:B------:R-:W-:Y:S06]  /*14b0*/  HMMA.16816.F32.BF16 R128, R16.reuse, R56, R88 ;  /* 0x000000381080723c */ /* 0x040fec0000041858 */
[C---:B------:R-:W-:Y:S06]  /*14c0*/  HMMA.16816.F32.BF16 R84, R16.reuse, R50, R100 ;  /* 0x000000321054723c */ /* 0x040fec0000041864 */
[C---:B------:R-:W-:Y:S06]  /*14d0*/  HMMA.16816.F32.BF16 R112, R16.reuse, R40, R80 ;  /* 0x000000281070723c */ /* 0x040fec0000041850 */
[C---:B------:R-:W-:Y:S01]  /*14e0*/  HMMA.16816.F32.BF16 R88, R16.reuse, R42, R104 ;  /* 0x0000002a1058723c */ /* 0x040fe20000041868 */
[----:B------:R-:W1:Y:S05]  /*14f0*/  LDSM.16.M88.4 R40, [R231] ;  /* 0x00000000e728783b */ /* 0x000e6a0000000200 */
[C---:B------:R-:W-:Y:S01]  /*1500*/  HMMA.16816.F32.BF16 R100, R16.reuse, R58, R108 ;  /* 0x0000003a1064723c */ /* 0x040fe2000004186c */
[----:B------:R-:W3:Y:S05]  /*1510*/  LDSM.16.M88.4 R56, [R231+0x1000] ;  /* 0x00100000e738783b */ /* 0x000eea0000000200 */
[C---:B------:R-:W-:Y:S06]  /*1520*/  HMMA.16816.F32.BF16 R92, R16.reuse, R48, R92 ;  /* 0x00000030105c723c */ /* 0x040fec000004185c */
[----:B------:R-:W-:Y:S01]  /*1530*/  HMMA.16816.F32.BF16 R80, R16, R70, R116 ;  /* 0x000000461050723c */ /* 0x000fe20000041874 */
[----:B------:R-:W4:Y:S05]  /*1540*/  LDSM.16.M88.4 R16, [R236] ;  /* 0x00000000ec10783b */ /* 0x000f2a0000000200 */
[C---:B--2---:R-:W-:Y:S06]  /*1550*/  HMMA.16816.F32.BF16 R76, R4.reuse, R36, R76 ;  /* 0x00000024044c723c */ /* 0x044fec000004184c */
[C---:B------:R-:W-:Y:S06]  /*1560*/  HMMA.16816.F32.BF16 R68, R4.reuse, R32, R132 ;  /* 0x000000200444723c */ /* 0x040fec0000041884 */
[C---:B------:R-:W-:Y:S06]  /*1570*/  HMMA.16816.F32.BF16 R60, R4.reuse, R28, R124 ;  /* 0x0000001c043c723c */ /* 0x040fec000004187c */
[C---:B------:R-:W-:Y:S06]  /*1580*/  HMMA.16816.F32.BF16 R72, R4.reuse, R38, R72 ;  /* 0x000000260448723c */ /* 0x040fec0000041848 */
[C---:B------:R-:W-:Y:S06]  /*1590*/  HMMA.16816.F32.BF16 R64, R4.reuse, R34, R64 ;  /* 0x000000220440723c */ /* 0x040fec0000041840 */
[C---:B------:R-:W-:Y:S06]  /*15a0*/  HMMA.16816.F32.BF16 R48, R4.reuse, R30, R96 ;  /* 0x0000001e0430723c */ /* 0x040fec0000041860 */
[C---:B------:R-:W-:Y:S06]  /*15b0*/  HMMA.16816.F32.BF16 R108, R4.reuse, R24, R140 ;  /* 0x00000018046c723c */ /* 0x040fec000004188c */
[----:B------:R-:W-:Y:S01]  /*15c0*/  HMMA.16816.F32.BF16 R104, R4, R26, R120 ;  /* 0x0000001a0468723c */ /* 0x000fe20000041878 */
[----:B------:R-:W-:Y:S05]  /*15d0*/  LDSM.16.M88.4 R4, [R234+0x6000] ;  /* 0x00600000ea04783b */ /* 0x000fea0000000200 */
[C---:B------:R-:W-:Y:S06]  /*15e0*/  HMMA.16816.F32.BF16 R112, R8.reuse, R36, R112 ;  /* 0x000000240870723c */ /* 0x040fec0000041870 */
[C---:B------:R-:W-:Y:S01]  /*15f0*/  HMMA.16816.F32.BF16 R96, R8.reuse, R38, R88 ;  /* 0x000000260860723c */ /* 0x040fe20000041858 */
[----:B------:R-:W2:Y:S05]  /*1600*/  LDSM.16.M88.4 R36, [R20+0xa000] ;  /* 0x00a000001424783b */ /* 0x000eaa0000000200 */
[C---:B------:R-:W-:Y:S06]  /*1610*/  HMMA.16816.F32.BF16 R92, R8.reuse, R32, R92 ;  /* 0x00000020085c723c */ /* 0x040fec000004185c */
[C---:B------:R-:W-:Y:S01]  /*1620*/  HMMA.16816.F32.BF16 R84, R8.reuse, R34, R84 ;  /* 0x000000220854723c */ /* 0x040fe20000041854 */
[----:B------:R-:W2:Y:S05]  /*1630*/  LDSM.16.M88.4 R32, [R20+0xa800] ;  /* 0x00a800001420783b */ /* 0x000eaa0000000200 */
[C---:B------:R-:W-:Y:S06]  /*1640*/  HMMA.16816.F32.BF16 R88, R8.reuse, R28, R128 ;  /* 0x0000001c0858723c */ /* 0x040fec0000041880 */
[C---:B------:R-:W-:Y:S06]  /*1650*/  HMMA.16816.F32.BF16 R128, R8.reuse, R24, R136 ;  /* 0x000000180880723c */ /* 0x040fec0000041888 */
[C---:B------:R-:W-:Y:S06]  /*1660*/  HMMA.16816.F32.BF16 R116, R8.reuse, R26, R80 ;  /* 0x0000001a0874723c */ /* 0x040fec0000041850 */
[----:B------:R-:W-:Y:S01]  /*1670*/  HMMA.16816.F32.BF16 R120, R8, R30, R100 ;  /* 0x0000001e0878723c */ /* 0x000fe20000041864 */
[----:B------:R-:W2:Y:S04]  /*1680*/  LDSM.16.M88.4 R28, [R20+0xb000] ;  /* 0x00b00000141c783b */ /* 0x000ea80000000200 */
[----:B------:R-:W-:Y:S01]  /*1690*/  LDSM.16.M88.4 R8, [R234+0x4000] ;  /* 0x00400000ea08783b */ /* 0x000fe20000000200 */
[C---:B-1----:R-:W-:Y:S06]  /*16a0*/  HMMA.16816.F32.BF16 R80, R12.reuse, R40, R76 ;  /* 0x000000280c50723c */ /* 0x042fec000004184c */
[C---:B------:R-:W-:Y:S01]  /*16b0*/  HMMA.16816.F32.BF16 R24, R12.reuse, R42, R72 ;  /* 0x0000002a0c18723c */ /* 0x040fe20000041848 */
[----:B------:R-:W-:Y:S05]  /*16c0*/  LDSM.16.M88.4 R72, [R238+0x3000] ;  /* 0x00300000ee48783b */ /* 0x000fea0000000200 */
[C---:B------:R-:W-:Y:S06]  /*16d0*/  HMMA.16816.F32.BF16 R68, R12.reuse, R44, R68 ;  /* 0x0000002c0c44723c */ /* 0x040fec0000041844 */
[C---:B------:R-:W-:Y:S06]  /*16e0*/  HMMA.16816.F32.BF16 R64, R12.reuse, R46, R64 ;  /* 0x0000002e0c40723c */ /* 0x040fec0000041840 */
[C---:B---3--:R-:W-:Y:S01]  /*16f0*/  HMMA.16816.F32.BF16 R140, R12.reuse, R56, R60 ;  /* 0x000000380c8c723c */ /* 0x048fe2000004183c */
[----:B------:R-:W-:Y:S05]  /*1700*/  LDSM.16.M88.4 R60, [R238+0x2800] ;  /* 0x00280000ee3c783b */ /* 0x000fea0000000200 */
[C---:B------:R-:W-:Y:S06]  /*1710*/  HMMA.16816.F32.BF16 R136, R12.reuse, R58, R48 ;  /* 0x0000003a0c88723c */ /* 0x040fec0000041830 */
[C---:B------:R-:W-:Y:S06]  /*1720*/  HMMA.16816.F32.BF16 R132, R12.reuse, R52, R108 ;  /* 0x000000340c84723c */ /* 0x040fec000004186c */
[----:B------:R-:W-:Y:S01]  /*1730*/  HMMA.16816.F32.BF16 R124, R12, R54, R104 ;  /* 0x000000360c7c723c */ /* 0x000fe20000041868 */
[----:B------:R-:W1:Y:S04]  /*1740*/  LDSM.16.M88.4 R12, [R20+0xb800] ;  /* 0x00b80000140c783b */ /* 0x000e680000000200 */
[----:B------:R-:W3:Y:S01]  /*1750*/  LDSM.16.M88.4 R20, [R235+0x6000] ;  /* 0x00600000eb14783b */ /* 0x000ee20000000200 */
[C---:B----4-:R-:W-:Y:S06]  /*1760*/  HMMA.16816.F32.BF16 R112, R16.reuse, R40, R112 ;  /* 0x000000281070723c */ /* 0x050fec0000041870 */
[----:B------:R-:W-:Y:S01]  /*1770*/  HMMA.16816.F32.BF16 R108, R16, R42, R96 ;  /* 0x0000002a106c723c */ /* 0x000fe20000041860 */
[----:B------:R-:W4:Y:S05]  /*1780*/  LDSM.16.M88.4 R40, [R238+0x2000] ;  /* 0x00200000ee28783b */ /* 0x000f2a0000000200 */
[----:B--2---:R-:W-:Y:S01]  /*1790*/  HMMA.16816.F32.BF16 R48, R4, R38, R24 ;  /* 0x000000260430723c */ /* 0x004fe20000041818 */
[----:B------:R-:W2:Y:S05]  /*17a0*/  LDSM.16.M88.4 R24, [R235+0x4000] ;  /* 0x00400000eb18783b */ /* 0x000eaa0000000200 */
[C---:B------:R-:W-:Y:S06]  /*17b0*/  HMMA.16816.F32.BF16 R100, R16.reuse, R44, R92 ;  /* 0x0000002c1064723c */ /* 0x040fec000004185c */
[C---:B------:R-:W-:Y:S06]  /*17c0*/  HMMA.16816.F32.BF16 R92, R16.reuse, R56, R88 ;  /* 0x00000038105c723c */ /* 0x040fec0000041858 */
[C---:B------:R-:W-:Y:S06]  /*17d0*/  HMMA.16816.F32.BF16 R88, R16.reuse, R58, R120 ;  /* 0x0000003a1058723c */ /* 0x040fec0000041878 */
[C---:B------:R-:W-:Y:S06]  /*17e0*/  HMMA.16816.F32.BF16 R96, R16.reuse, R46, R84 ;  /* 0x0000002e1060723c */ /* 0x040fec0000041854 */
[C---:B------:R-:W-:Y:S06]  /*17f0*/  HMMA.16816.F32.BF16 R76, R16.reuse, R52, R128 ;  /* 0x00000034104c723c */ /* 0x040fec0000041880 */
[----:B------:R-:W-:Y:S06]  /*1800*/  HMMA.16816.F32.BF16 R56, R16, R54, R116 ;  /* 0x000000361038723c */ /* 0x000fec0000041874 */
[C---:B------:R-:W-:Y:S01]  /*1810*/  HMMA.16816.F32.BF16 R16, R4.reuse, R34, R64 ;  /* 0x000000220410723c */ /* 0x040fe20000041840 */
[----:B------:R-:W2:Y:S05]  /*1820*/  LDSM.16.M88.4 R64, [R238+0x3800] ;  /* 0x00380000ee40783b */ /* 0x000eaa0000000200 */
[C---:B------:R-:W-:Y:S06]  /*1830*/  HMMA.16816.F32.BF16 R52, R4.reuse, R36, R80 ;  /* 0x000000240434723c */ /* 0x040fec0000041850 */
[C---:B------:R-:W-:Y:S06]  /*1840*/  HMMA.16816.F32.BF16 R44, R4.reuse, R32, R68 ;  /* 0x00000020042c723c */ /* 0x040fec0000041844 */
[C---:B------:R-:W-:Y:S06]  /*1850*/  HMMA.16816.F32.BF16 R68, R4.reuse, R28, R140 ;  /* 0x0000001c0444723c */ /* 0x040fec000004188c */
[C---:B------:R-:W-:Y:S06]  /*1860*/  HMMA.16816.F32.BF16 R84, R4.reuse, R30, R136 ;  /* 0x0000001e0454723c */ /* 0x040fec0000041888 */
[C---:B-1----:R-:W-:Y:S06]  /*1870*/  HMMA.16816.F32.BF16 R104, R4.reuse, R12, R132 ;  /* 0x0000000c0468723c */ /* 0x042fec0000041884 */
[----:B------:R-:W-:Y:S06]  /*1880*/  HMMA.16816.F32.BF16 R80, R4, R14, R124 ;  /* 0x0000000e0450723c */ /* 0x000fec000004187c */
[C---:B------:R-:W-:Y:S06]  /*1890*/  HMMA.16816.F32.BF16 R4, R8.reuse, R36, R112 ;  /* 0x000000240804723c */ /* 0x040fec0000041870 */
[----:B------:R-:W-:Y:S01]  /*18a0*/  HMMA.16816.F32.BF16 R108, R8, R38, R108 ;  /* 0x00000026086c723c */ /* 0x000fe2000004186c */
[----:B------:R-:W-:Y:S05]  /*18b0*/  LDSM.16.M88.4 R36, [R232+0x2000] ;  /* 0x00200000e824783b */ /* 0x000fea0000000200 */
[----:B---3--:R-:W-:Y:S01]  /*18c0*/  HMMA.16816.F32.BF16 R132, R20, R62, R16 ;  /* 0x0000003e1484723c */ /* 0x008fe20000041810 */
[----:B------:R-:W1:Y:S05]  /*18d0*/  LDSM.16.M88.4 R16, [R237+0x4000] ;  /* 0x00400000ed10783b */ /* 0x000e6a0000000200 */
[C---:B------:R-:W-:Y:S06]  /*18e0*/  HMMA.16816.F32.BF16 R120, R8.reuse, R28, R92 ;  /* 0x0000001c0878723c */ /* 0x040fec000004185c */
        /* <DEDUP_REMOVED lines=8> */
[----:B------:R-:W-:Y:S01]  /*1970*/  LDSM.16.M88.4 R8, [R236+0x4000] ;  /* 0x00400000ec08783b */ /* 0x000fe20000000200 */
[C---:B----4-:R-:W-:Y:S06]  /*1980*/  HMMA.16816.F32.BF16 R88, R20.reuse, R40, R52 ;  /* 0x000000281458723c */ /* 0x050fec0000041834 */
[----:B------:R-:W-:Y:S06]  /*1990*/  HMMA.16816.F32.BF16 R124, R20, R42, R48 ;  /* 0x0000002a147c723c */ /* 0x000fec0000041830 */
[C---:B--2---:R-:W-:Y:S01]  /*19a0*/  HMMA.16816.F32.BF16 R56, R24.reuse, R40, R4 ;  /* 0x000000281838723c */ /* 0x044fe20000041804 */
[----:B------:R-:W-:Y:S05]  /*19b0*/  LDSM.16.M88.4 R4, [R236+0x6000] ;  /* 0x00600000ec04783b */ /* 0x000fea0000000200 */
[----:B------:R-:W-:Y:S01]  /*19c0*/  HMMA.16816.F32.BF16 R52, R24, R42, R108 ;  /* 0x0000002a1834723c */ /* 0x000fe2000004186c */
[----:B------:R-:W2:Y:S05]  /*19d0*/  LDSM.16.M88.4 R40, [R232+0x3800] ;  /* 0x00380000e828783b */ /* 0x000eaa0000000200 */
[C---:B------:R-:W-:Y:S01]  /*19e0*/  HMMA.16816.F32.BF16 R136, R20.reuse, R60, R44 ;  /* 0x0000003c1488723c */ /* 0x040fe2000004182c */
[----:B------:R-:W4:Y:S05]  /*19f0*/  LDSM.16.M88.4 R44, [R231+0x2000] ;  /* 0x00200000e72c783b */ /* 0x000f2a0000000200 */
[C---:B------:R-:W-:Y:S06]  /*1a00*/  HMMA.16816.F32.BF16 R148, R20.reuse, R72, R68 ;  /* 0x000000481494723c */ /* 0x040fec0000041844 */
[C---:B------:R-:W-:Y:S06]  /*1a10*/  HMMA.16816.F32.BF16 R144, R20.reuse, R74, R84 ;  /* 0x0000004a1490723c */ /* 0x040fec0000041854 */
[C---:B------:R-:W-:Y:S06]  /*1a20*/  HMMA.16816.F32.BF16 R140, R20.reuse, R64, R104 ;  /* 0x00000040148c723c */ /* 0x040fec0000041868 */
[----:B------:R-:W-:Y:S01]  /*1a30*/  HMMA.16816.F32.BF16 R128, R20, R66, R80 ;  /* 0x000000421480723c */ /* 0x000fe20000041850 */
[----:B------:R-:W4:Y:S05]  /*1a40*/  LDSM.16.M88.4 R20, [R231+0x2800] ;  /* 0x00280000e714783b */ /* 0x000f2a0000000200 */
[C---:B------:R-:W-:Y:S06]  /*1a50*/  HMMA.16816.F32.BF16 R80, R24.reuse, R72, R120 ;  /* 0x000000481850723c */ /* 0x040fec0000041878 */
[C---:B------:R-:W-:Y:S06]  /*1a60*/  HMMA.16816.F32.BF16 R84, R24.reuse, R74, R116 ;  /* 0x0000004a1854723c */ /* 0x040fec0000041874 */
[C---:B------:R-:W-:Y:S06]  /*1a70*/  HMMA.16816.F32.BF16 R48, R24.reuse, R60, R100 ;  /* 0x0000003c1830723c */ /* 0x040fec0000041864 */
[----:B------:R-:W-:Y:S06]  /*1a80*/  HMMA.16816.F32.BF16 R76, R24, R62, R112 ;  /* 0x0000003e184c723c */ /* 0x000fec0000041870 */
[----:B-1----:R-:W-:Y:S06]  /*1a90*/  HMMA.16816.F32.BF16 R72, R16, R36, R56 ;  /* 0x000000241048723c */ /* 0x002fec0000041838 */
[C---:B------:R-:W-:Y:S06]  /*1aa0*/  HMMA.16816.F32.BF16 R92, R24.reuse, R64, R92 ;  /* 0x00000040185c723c */ /* 0x040fec000004185c */
[----:B------:R-:W-:Y:S01]  /*1ab0*/  HMMA.16816.F32.BF16 R100, R24, R66, R96 ;  /* 0x000000421864723c */ /* 0x000fe20000041860 */
[----:B------:R-:W1:Y:S05]  /*1ac0*/  LDSM.16.M88.4 R24, [R231+0x3000] ;  /* 0x00300000e718783b */ /* 0x000e6a0000000200 */
[----:B------:R-:W-:Y:S06]  /*1ad0*/  HMMA.16816.F32.BF16 R68, R16, R38, R52 ;  /* 0x000000261044723c */ /* 0x000fec0000041834 */
[C---:B---3--:R-:W-:Y:S06]  /*1ae0*/  HMMA.16816.F32.BF16 R96, R12.reuse, R36, R88 ;  /* 0x000000240c60723c */ /* 0x048fec0000041858 */
        /* <DEDUP_REMOVED lines=8> */
[----:B------:R-:W-:Y:S01]  /*1b70*/  HMMA.16816.F32.BF16 R12, R16, R30, R84 ;  /* 0x0000001e100c723c */ /* 0x000fe20000041854 */
[----:B------:R-:W2:Y:S01]  /*1b80*/  LDSM.16.M88.4 R28, [R231+0x3800] ;  /* 0x00380000e71c783b */ /* 0x000ea20000000200 */
[----:B------:R-:W-:-:S04]  /*1b90*/  DEPBAR.LE SB0, 0x0 ;  /* 0x000080000000791a */ /* 0x000fc80000000000 */
[C---:B------:R-:W-:Y:S06]  /*1ba0*/  HMMA.16816.F32.BF16 R64, R16.reuse, R32, R48 ;  /* 0x000000201040723c */ /* 0x040fec0000041830 */
[----:B------:R-:W-:Y:S06]  /*1bb0*/  HMMA.16816.F32.BF16 R48, R16, R34, R76 ;  /* 0x000000221030723c */ /* 0x000fec000004184c */
[----:B----4-:R-:W-:Y:S06]  /*1bc0*/  HMMA.16816.F32.BF16 R76, R8, R44, R72 ;  /* 0x0000002c084c723c */ /* 0x010fec0000041848 */
[C---:B------:R-:W-:Y:S06]  /*1bd0*/  HMMA.16816.F32.BF16 R32, R16.reuse, R40, R92 ;  /* 0x000000281020723c */ /* 0x040fec000004185c */
[----:B------:R-:W-:Y:S06]  /*1be0*/  HMMA.16816.F32.BF16 R16, R16, R42, R100 ;  /* 0x0000002a1010723c */ /* 0x000fec0000041864 */
[C---:B------:R-:W-:Y:S06]  /*1bf0*/  HMMA.16816.F32.BF16 R68, R8.reuse, R46, R68 ;  /* 0x0000002e0844723c */ /* 0x040fec0000041844 */
[----:B------:R-:W-:Y:S01]  /*1c00*/  HMMA.16816.F32.BF16 R168, R8, R20, R64 ;  /* 0x0000001408a8723c */ /* 0x000fe20000041840 */
[----:B------:R-:W-:-:S05]  /*1c10*/  FMNMX.FTZ R0, R76, R77, !PT ;  /* 0x0000004d4c007209 */ /* 0x000fca0007810000 */
[C---:B------:R-:W-:Y:S06]  /*1c20*/  HMMA.16816.F32.BF16 R156, R8.reuse, R22, R48 ;  /* 0x00000016089c723c */ /* 0x040fec0000041830 */
[C---:B-1----:R-:W-:Y:S06]  /*1c30*/  HMMA.16816.F32.BF16 R184, R8.reuse, R24, R36 ;  /* 0x0000001808b8723c */ /* 0x042fec0000041824 */
[----:B------:R-:W-:Y:S01]  /*1c40*/  HMMA.16816.F32.BF16 R176, R8, R26, R12 ;  /* 0x0000001a08b0723c */ /* 0x000fe2000004180c */
[----:B------:R-:W-:-:S04]  /*1c50*/  FMNMX.FTZ R0, R68, R0, !PT ;  /* 0x0000000044007209 */ /* 0x000fc80007810000 */
[----:B------:R-:W-:Y:S01]  /*1c60*/  FMNMX.FTZ R0, R69, R0, !PT ;  /* 0x0000000045007209 */ /* 0x000fe20007810000 */
[----:B--2---:R-:W-:Y:S03]  /*1c70*/  HMMA.16816.F32.BF16 R164, R8, R28, R32 ;  /* 0x0000001c08a4723c */ /* 0x004fe60000041820 */
[----:B------:R-:W-:-:S03]  /*1c80*/  FMNMX.FTZ R0, R168, R0, !PT ;  /* 0x00000000a8007209 */ /* 0x000fc60007810000 */
[----:B------:R-:W-:Y:S01]  /*1c90*/  HMMA.16816.F32.BF16 R8, R8, R30, R16 ;  /* 0x0000001e0808723c */ /* 0x000fe20000041810 */
[----:B------:R-:W-:-:S04]  /*1ca0*/  FMNMX.FTZ R12, R169, R0, !PT ;  /* 0x00000000a90c7209 */ /* 0x000fc80007810000 */
[----:B------:R-:W-:Y:S01]  /*1cb0*/  FMNMX.FTZ R12, R156, R12, !PT ;  /* 0x0000000c9c0c7209 */ /* 0x000fe20007810000 */
[----:B------:R-:W-:Y:S03]  /*1cc0*/  HMMA.16816.F32.BF16 R40, R4, R44, R96 ;  /* 0x0000002c0428723c */ /* 0x000fe60000041860 */
[----:B------:R-:W-:-:S03]  /*1cd0*/  FMNMX.FTZ R12, R157, R12, !PT ;  /* 0x0000000c9d0c7209 */ /* 0x000fc60007810000 */
[C---:B------:R-:W-:Y:S05]  /*1ce0*/  HMMA.16816.F32.BF16 R44, R4.reuse, R46, R88 ;  /* 0x0000002e042c723c */ /* 0x040fea0000041858 */
[----:B------:R-:W-:Y:S01]  /*1cf0*/  STL.64 [R1+0x30], R166 ;  /* 0x000030a601007387 */ /* 0x000fe20000100a00 */
[C---:B------:R-:W-:Y:S01]  /*1d00*/  HMMA.16816.F32.BF16 R64, R4.reuse, R20, R56 ;  /* 0x000000140440723c */ /* 0x040fe20000041838 */
[----:B------:R-:W-:Y:S02]  /*1d10*/  IMAD.MOV.U32 R244, RZ, RZ, R164 ;  /* 0x000000fffff47224 */ /* 0x000fe400078e00a4 */
[----:B------:R-:W-:Y:S02]  /*1d20*/  IMAD.MOV.U32 R181, RZ, RZ, R165 ;  /* 0x000000ffffb57224 */ /* 0x000fe400078e00a5 */
[----:B------:R-:W-:Y:S01]  /*1d30*/  STL.64 [R1+0x28], R10 ;  /* 0x0000280a01007387 */ /* 0x000fe20000100a00 */
[----:B------:R-:W-:Y:S01]  /*1d40*/  IMAD.MOV.U32 R204, RZ, RZ, R9 ;  /* 0x000000ffffcc7224 */ /* 0x000fe200078e0009 */
[----:B------:R-:W-:Y:S01]  /*1d50*/  FMNMX.FTZ R9, R184, R12, !PT ;  /* 0x0000000cb8097209 */ /* 0x000fe20007810000 */
[----:B------:R-:W-:Y:S01]  /*1d60*/  HMMA.16816.F32.BF16 R92, R4, R22, R52 ;  /* 0x00000016045c723c */ /* 0x000fe20000041834 */
[----:B------:R-:W-:-:S02]  /*1d70*/  IMAD.MOV.U32 R205, RZ, RZ, R8 ;  /* 0x000000ffffcd7224 */ /* 0x000fc400078e0008 */
[----:B------:R-:W-:Y:S02]  /*1d80*/  FMNMX.FTZ R9, R185, R9, !PT ;  /* 0x00000009b9097209 */ /* 0x000fe40007810000 */
[----:B------:R-:W-:Y:S01]  /*1d90*/  FMNMX.FTZ R0, R40, R41, !PT ;  /* 0x0000002928007209 */ /* 0x000fe20007810000 */
[----:B------:R-:W-:Y:S01]  /*1da0*/  HMMA.16816.F32.BF16 R12, R4, R28, R108 ;  /* 0x0000001c040c723c */ /* 0x000fe2000004186c */
[----:B------:R-:W-:-:S03]  /*1db0*/  FMNMX.FTZ R9, R176, R9, !PT ;  /* 0x00000009b0097209 */ /* 0x000fc60007810000 */
[----:B------:R-:W-:Y:S02]  /*1dc0*/  FMNMX.FTZ R0, R44, R0, !PT ;  /* 0x000000002c007209 */ /* 0x000fe40007810000 */
[C---:B------:R-:W-:Y:S01]  /*1dd0*/  HMMA.16816.F32.BF16 R188, R4.reuse, R24, R60 ;  /* 0x0000001804bc723c */ /* 0x040fe2000004183c */
[----:B------:R-:W-:Y:S02]  /*1de0*/  FMNMX.FTZ R9, R177, R9, !PT ;  /* 0x00000009b1097209 */ /* 0x000fe40007810000 */
[----:B------:R-:W-:Y:S02]  /*1df0*/  FMNMX.FTZ R0, R45, R0, !PT ;  /* 0x000000002d007209 */ /* 0x000fe40007810000 */
[----:B------:R-:W-:Y:S01]  /*1e00*/  FMNMX.FTZ R9, R244, R9, !PT ;  /* 0x00000009f4097209 */ /* 0x000fe20007810000 */
[----:B------:R-:W-:Y:S01]  /*1e10*/  HMMA.16816.F32.BF16 R172, R4, R26, R104 ;  /* 0x0000001a04ac723c */ /* 0x000fe20000041868 */
[----:B------:R-:W-:Y:S02]  /*1e20*/  FMNMX.FTZ R0, R64, R0, !PT ;  /* 0x0000000040007209 */ /* 0x000fe40007810000 */
[----:B------:R-:W-:-:S02]  /*1e30*/  FMNMX.FTZ R9, R181, R9, !PT ;  /* 0x00000009b5097209 */ /* 0x000fc40007810000 */
[----:B------:R-:W-:-:S04]  /*1e40*/  FMNMX.FTZ R0, R65, R0, !PT ;  /* 0x0000000041007209 */ /* 0x000fc80007810000 */
[----:B------:R-:W-:Y:S02]  /*1e50*/  FMNMX.FTZ R0, R92, R0, !PT ;  /* 0x000000005c007209 */ /* 0x000fe40007810000 */
[----:B------:R-:W-:Y:S02]  /*1e60*/  STL.64 [R1+0x10], R12 ;  /* 0x0000100c01007387 */ /* 0x000fe40000100a00 */
[----:B------:R-:W-:Y:S02]  /*1e70*/  FMNMX.FTZ R8, R93, R0, !PT ;  /* 0x000000005d087209 */ /* 0x000fe40007810000 */
[----:B------:R1:W-:Y:S01]  /*1e80*/  STL.64 [R1+0x18], R14 ;  /* 0x0000180e01007387 */ /* 0x0003e20000100a00 */
[----:B------:R-:W-:Y:S02]  /*1e90*/  FMNMX.FTZ R0, R42, R43, !PT ;  /* 0x0000002b2a007209 */ /* 0x000fe40007810000 */
[----:B------:R-:W-:Y:S02]  /*1ea0*/  FMNMX.FTZ R8, R188, R8, !PT ;  /* 0x00000008bc087209 */ /* 0x000fe40007810000 */
[----:B------:R-:W-:Y:S01]  /*1eb0*/  FMNMX.FTZ R0, R46, R0, !PT ;  /* 0x000000002e007209 */ /* 0x000fe20007810000 */
[----:B-1----:R-:W-:Y:S07]  /*1ec0*/  HMMA.16816.F32.BF16 R12, R4, R30, R112 ;  /* 0x0000001e040c723c */ /* 0x002fee0000041870 */
[----:B------:R-:W-:-:S02]  /*1ed0*/  FMNMX.FTZ R4, R189, R8, !PT ;  /* 0x00000008bd047209 */ /* 0x000fc40007810000 */
[----:B------:R-:W-:-:S14]  /*1ee0*/  FMNMX.FTZ R5, R205, R9, !PT ;  /* 0x00000009cd057209 */ /* 0x000fdc0007810000 */
[----:B------:R1:W-:Y:S04]  /*1ef0*/  STL.64 [R1], R12 ;  /* 0x0000000c01007387 */ /* 0x0003e80000100a00 */
[----:B------:R2:W-:Y:S01]  /*1f00*/  STL.64 [R1+0x8], R14 ;  /* 0x0000080e01007387 */ /* 0x0005e20000100a00 */
[----:B-1----:R-:W-:Y:S02]  /*1f10*/  FMNMX.FTZ R12, R47, R0, !PT ;  /* 0x000000002f0c7209 */ /* 0x002fe40007810000 */
[----:B------:R-:W-:Y:S02]  /*1f20*/  FMNMX.FTZ R13, R204, R5, !PT ;  /* 0x00000005cc0d7209 */ /* 0x000fe40007810000 */
[----:B--2---:R-:W-:Y:S01]  /*1f30*/  FMNMX.FTZ R14, R172, R4, !PT ;  /* 0x00000004ac0e7209 */ /* 0x004fe20007810000 */
[----:B------:R-:W-:Y:S06]  /*1f40*/  BAR.SYNC.DEFER_BLOCKING 0x0 ;  /* 0x0000000000007b1d */ /* 0x000fec0000010000 */
[----:B------:R-:W-:Y:S05]  /*1f50*/  @!P0 BRA `(.L_x_118) ;  /* 0x0000000000688947 */ /* 0x000fea0003800000 */
[----:B------:R-:W-:-:S04]  /*1f60*/  LEA.HI.SX32 R0, R246, 0xfffffffe, 0x1a ;  /* 0xfffffffef6007811 */ /* 0x000fc800078fd2ff */
[----:B------:R-:W-:Y:S01]  /*1f70*/  SHF.R.S32.HI R7, RZ, 0x1f, R0 ;  /* 0x0000001fff077819 */ /* 0x000fe20000011400 */
[C---:B------:R-:W-:Y:S02]  /*1f80*/  IMAD R6, R0.reuse, UR19, RZ ;  /* 0x0000001300067c24 */ /* 0x040fe4000f8e02ff */
[----:B------:R-:W-:-:S04]  /*1f90*/  IMAD.WIDE.U32 R4, R0, UR20, R160 ;  /* 0x0000001400047c25 */ /* 0x000fc8000f8e00a0 */
[----:B------:R-:W-:Y:S01]  /*1fa0*/  IMAD R0, R7, UR20, R6 ;  /* 0x0000001407007c24 */ /* 0x000fe2000f8e0206 */
[----:B------:R-:W-:-:S03]  /*1fb0*/  LEA R8, P2, R4, UR6, 0x1 ;  /* 0x0000000604087c11 */ /* 0x000fc6000f8408ff */
[----:B------:R-:W-:Y:S01]  /*1fc0*/  IMAD.IADD R0, R5, 0x1, R0 ;  /* 0x0000000105007824 */ /* 0x000fe200078e0200 */
[----:B------:R-:W-:-:S04]  /*1fd0*/  IADD3 R6, P1, R8, UR14, RZ ;  /* 0x0000000e08067c10 */ /* 0x000fc8000ff3e0ff */
        /* <DEDUP_REMOVED lines=17> */
[----:B------:R-:W0:Y:S02]  /*20f0*/  LDGDEPBAR ;  /* 0x00000000000079af */ /* 0x000e240000000000 */
.L_x_118:
[----:B------:R-:W2:Y:S01]  /*2100*/  LDL.LU R201, [R1+0x4] ;  /* 0x0000040001c97983 */ /* 0x000ea20000300800 */
[----:B-1----:R-:W-:Y:S01]  /*2110*/  FMNMX.FTZ R4, R173, R14, !PT ;  /* 0x0000000ead047209 */ /* 0x002fe20007810000 */
[----:B------:R-:W-:Y:S02]  /*2120*/  ULDC UR4, c[0x0][0x2ec] ;  /* 0x0000bb0000047ab9 */ /* 0x000fe40000000800 */
[----:B------:R-:W3:Y:S04]  /*2130*/  LDL.LU R200, [R1+0x10] ;  /* 0x0000100001c87983 */ /* 0x000ee80000300800 */
[----:B------:R-:W4:Y:S04]  /*2140*/  LDL.LU R252, [R1] ;  /* 0x0000000001fc7983 */ /* 0x000f280000300800 */
[----:B------:R-:W2:Y:S04]  /*2150*/  LDL.LU R239, [R1+0x2c] ;  /* 0x00002c0001ef7983 */ /* 0x000ea80000300800 */
[----:B------:R-:W2:Y:S04]  /*2160*/  LDL.LU R161, [R1+0x30] ;  /* 0x0000300001a17983 */ /* 0x000ea80000300800 */
[----:B------:R-:W2:Y:S04]  /*2170*/  LDL.LU R166, [R1+0x28] ;  /* 0x0000280001a67983 */ /* 0x000ea80000300800 */
[----:B------:R-:W2:Y:S04]  /*2180*/  LDL.LU R180, [R1+0x34] ;  /* 0x0000340001b47983 */ /* 0x000ea80000300800 */
[----:B------:R-:W2:Y:S04]  /*2190*/  LDL.LU R199, [R1+0x1c] ;  /* 0x00001c0001c77983 */ /* 0x000ea80000300800 */
[----:B------:R-:W2:Y:S04]  /*21a0*/  LDL.LU R183, [R1+0x18] ;  /* 0x0000180001b77983 */ /* 0x000ea80000300800 */
[----:B------:R-:W4:Y:S04]  /*21b0*/  LDL.LU R19, [R1+0x14] ;  /* 0x0000140001137983 */ /* 0x000f280000300800 */
[----:B------:R-:W2:Y:S01]  /*21c0*/  LDL R10, [R1+0x8] ;  /* 0x00000800010a7983 */ /* 0x000ea20000100800 */
[----:B------:R-:W-:-:S03]  /*21d0*/  FMNMX.FTZ R0, R66, R12, !PT ;  /* 0x0000000c42007209 */ /* 0x000fc60007810000 */
[----:B------:R-:W-:Y:S01]  /*21e0*/  STL [R1+0x7c], R238 ;  /* 0x00007cee01007387 */ /* 0x000fe20000100800 */
[----:B------:R-:W-:-:S03]  /*21f0*/  FMNMX.FTZ R0, R67, R0, !PT ;  /* 0x0000000043007209 */ /* 0x000fc60007810000 */
[----:B------:R-:W-:Y:S01]  /*2200*/  STL [R1+0x78], R247 ;  /* 0x000078f701007387 */ /* 0x000fe20000100800 */
[----:B------:R-:W-:-:S03]  /*2210*/  FMNMX.FTZ R0, R94, R0, !PT ;  /* 0x000000005e007209 */ /* 0x000fc60007810000 */
[----:B------:R-:W-:Y:S04]  /*2220*/  STL [R1+0x74], R246 ;  /* 0x000074f601007387 */ /* 0x000fe80000100800 */
[----:B------:R-:W-:Y:S04]  /*2230*/  STL [R1+0x70], R237 ;  /* 0x000070ed01007387 */ /* 0x000fe80000100800 */
[----:B------:R-:W-:Y:S04]  /*2240*/  STL [R1+0x6c], R236 ;  /* 0x00006cec01007387 */ /* 0x000fe80000100800 */
[----:B------:R-:W-:Y:S04]  /*2250*/  STL [R1+0x68], R235 ;  /* 0x000068eb01007387 */ /* 0x000fe80000100800 */
[----:B------:R-:W-:Y:S04]  /*2260*/  STL [R1+0x64], R234 ;  /* 0x000064ea01007387 */ /* 0x000fe80000100800 */
[----:B------:R-:W-:Y:S04]  /*2270*/  STL [R1+0x60], R233 ;  /* 0x000060e901007387 */ /* 0x000fe80000100800 */
[----:B------:R-:W-:Y:S04]  /*2280*/  STL [R1+0x5c], R232 ;  /* 0x00005ce801007387 */ /* 0x000fe80000100800 */
[----:B------:R-:W-:Y:S04]  /*2290*/  STL [R1+0x58], R231 ;  /* 0x000058e701007387 */ /* 0x000fe80000100800 */
[----:B------:R-:W1:Y:S01]  /*22a0*/  SHFL.BFLY PT, R6, R13, 0x2, 0x1f ;  /* 0x0c401f000d067f89 */ /* 0x000e6200000e0000 */
[----:B---3--:R-:W-:-:S04]  /*22b0*/  FMNMX.FTZ R4, R200, R4, !PT ;  /* 0x00000004c8047209 */ /* 0x008fc80007810000 */
[----:B----4-:R-:W-:Y:S01]  /*22c0*/  FMNMX.FTZ R4, R19, R4, !PT ;  /* 0x0000000413047209 */ /* 0x010fe20007810000 */
[----:B------:R3:W-:Y:S04]  /*22d0*/  STL [R1+0x90], R19 ;  /* 0x0000901301007387 */ /* 0x0007e80000100800 */
[----:B---3--:R-:W3:Y:S01]  /*22e0*/  LDL.LU R19, [R1+0xc] ;  /* 0x00000c0001137983 */ /* 0x008ee20000300800 */
[----:B------:R-:W-:Y:S02]  /*22f0*/  FMNMX.FTZ R0, R95, R0, !PT ;  /* 0x000000005f007209 */ /* 0x000fe40007810000 */
[----:B------:R-:W-:Y:S01]  /*2300*/  FMNMX.FTZ R5, R78, R79, !PT ;  /* 0x0000004f4e057209 */ /* 0x000fe20007810000 */
[----:B------:R-:W-:Y:S01]  /*2310*/  STL [R1+0x98], R175 ;  /* 0x000098af01007387 */ /* 0x000fe20000100800 */
[----:B------:R-:W-:-:S02]  /*2320*/  FMNMX.FTZ R4, R252, R4, !PT ;  /* 0x00000004fc047209 */ /* 0x000fc40007810000 */
[----:B------:R-:W-:Y:S02]  /*2330*/  FMNMX.FTZ R0, R190, R0, !PT ;  /* 0x00000000be007209 */ /* 0x000fe40007810000 */
[----:B------:R-:W-:Y:S02]  /*2340*/  FMNMX.FTZ R5, R70, R5, !PT ;  /* 0x0000000546057209 */ /* 0x000fe40007810000 */
[----:B--2---:R-:W-:Y:S02]  /*2350*/  FMNMX.FTZ R7, R201, R4, !PT ;  /* 0x00000004c9077209 */ /* 0x004fe40007810000 */
[----:B------:R-:W-:Y:S02]  /*2360*/  FMNMX.FTZ R0, R191, R0, !PT ;  /* 0x00000000bf007209 */ /* 0x000fe40007810000 */
[----:B------:R-:W-:Y:S01]  /*2370*/  FMNMX.FTZ R4, R71, R5, !PT ;  /* 0x0000000547047209 */ /* 0x000fe20007810000 */
[----:B------:R-:W-:Y:S01]  /*2380*/  SHFL.BFLY PT, R8, R7, 0x2, 0x1f ;  /* 0x0c401f0007087f89 */ /* 0x000fe200000e0000 */
[----:B------:R-:W-:-:S02]  /*2390*/  FMNMX.FTZ R0, R174, R0, !PT ;  /* 0x00000000ae007209 */ /* 0x000fc40007810000 */
[----:B-1----:R-:W-:Y:S02]  /*23a0*/  FMNMX.FTZ R6, R13, R6, !PT ;  /* 0x000000060d067209 */ /* 0x002fe40007810000 */
[----:B------:R-:W-:Y:S02]  /*23b0*/  FMNMX.FTZ R4, R170, R4, !PT ;  /* 0x00000004aa047209 */ /* 0x000fe40007810000 */
[----:B------:R-:W-:Y:S01]  /*23c0*/  FMNMX.FTZ R0, R175, R0, !PT ;  /* 0x00000000af007209 */ /* 0x000fe20007810000 */
[----:B------:R-:W1:Y:S01]  /*23d0*/  SHFL.BFLY PT, R9, R6, 0x1, 0x1f ;  /* 0x0c201f0006097f89 */ /* 0x000e6200000e0000 */
[----:B------:R-:W-:Y:S02]  /*23e0*/  FMNMX.FTZ R4, R171, R4, !PT ;  /* 0x00000004ab047209 */ /* 0x000fe40007810000 */
[----:B------:R-:W-:Y:S02]  /*23f0*/  FMNMX.FTZ R0, R183, R0, !PT ;  /* 0x00000000b7007209 */ /* 0x000fe40007810000 */
[----:B------:R-:W-:-:S02]  /*2400*/  FMNMX.FTZ R4, R158, R4, !PT ;  /* 0x000000049e047209 */ /* 0x000fc40007810000 */
[----:B------:R-:W-:Y:S02]  /*2410*/  FMNMX.FTZ R0, R199, R0, !PT ;  /* 0x00000000c7007209 */ /* 0x000fe40007810000 */
[----:B------:R-:W-:Y:S02]  /*2420*/  FMNMX.FTZ R4, R159, R4, !PT ;  /* 0x000000049f047209 */ /* 0x000fe40007810000 */
[----:B------:R-:W-:Y:S02]  /*2430*/  FMNMX.FTZ R0, R10, R0, !PT ;  /* 0x000000000a007209 */ /* 0x000fe40007810000 */
[----:B------:R-:W-:-:S04]  /*2440*/  FMNMX.FTZ R5, R186, R4, !PT ;  /* 0x00000004ba057209 */ /* 0x000fc80007810000 */
[----:B------:R-:W-:-:S04]  /*2450*/  FMNMX.FTZ R5, R187, R5, !PT ;  /* 0x00000005bb057209 */ /* 0x000fc80007810000 */
[----:B------:R-:W-:Y:S02]  /*2460*/  FMNMX.FTZ R5, R178, R5, !PT ;  /* 0x00000005b2057209 */ /* 0x000fe40007810000 */
[----:B-1----:R-:W-:Y:S02]  /*2470*/  FMNMX.FTZ R164, R6, R9, !PT ;  /* 0x0000000906a47209 */ /* 0x002fe40007810000 */
[----:B------:R-:W-:Y:S02]  /*2480*/  FMNMX.FTZ R5, R179, R5, !PT ;  /* 0x00000005b3057209 */ /* 0x000fe40007810000 */
[C---:B------:R-:W-:Y:S02]  /*2490*/  FSETP.NEU.FTZ.AND P1, PT, R164.reuse, -INF , PT ;  /* 0xff800000a400780b */ /* 0x040fe40003f3d000 */
[----:B------:R-:W-:Y:S01]  /*24a0*/  FMNMX.FTZ R6, R161, R5, !PT ;  /* 0x00000005a1067209 */ /* 0x000fe20007810000 */
[----:B------:R-:W-:-:S03]  /*24b0*/  FMUL.FTZ R5, R164, UR4 ;  /* 0x00000004a4057c20 */ /* 0x000fc60008410000 */
[----:B------:R-:W-:Y:S02]  /*24c0*/  FMNMX.FTZ R6, R180, R6, !PT ;  /* 0x00000006b4067209 */ /* 0x000fe40007810000 */
[----:B------:R-:W-:Y:S02]  /*24d0*/  FSEL R18, R5, RZ, P1 ;  /* 0x000000ff05127208 */ /* 0x000fe40000800000 */
[----:B------:R-:W-:-:S03]  /*24e0*/  FMNMX.FTZ R5, R166, R6, !PT ;  /* 0x00000006a6057209 */ /* 0x000fc60007810000 */
[----:B------:R-:W-:Y:S01]  /*24f0*/  FFMA.FTZ R6, R76, UR4, -R18 ;  /* 0x000000044c067c23 */ /* 0x000fe20008010812 */
[----:B------:R-:W-:-:S03]  /*2500*/  FMNMX.FTZ R5, R239, R5, !PT ;  /* 0x00000005ef057209 */ /* 0x000fc60007810000 */
[----:B------:R1:W-:Y:S02]  /*2510*/  MUFU.EX2 R10, R6 ;  /* 0x00000006000a7308 */ /* 0x0003e40000000800 */
[----:B-1----:R-:W-:-:S06]  /*2520*/  FFMA.FTZ R6, R68, UR4, -R18 ;  /* 0x0000000444067c23 */ /* 0x002fcc0008010812 */
[----:B------:R-:W-:Y:S01]  /*2530*/  MUFU.EX2 R236, R6 ;  /* 0x0000000600ec7308 */ /* 0x000fe20000000800 */
[----:B---3--:R-:W-:Y:S01]  /*2540*/  FMNMX.FTZ R4, R19, R0, !PT ;  /* 0x0000000013047209 */ /* 0x008fe20007810000 */
[----:B------:R-:W-:Y:S01]  /*2550*/  STL [R1+0x94], R19 ;  /* 0x0000941301007387 */ /* 0x000fe20000100800 */
[----:B------:R-:W-:-:S03]  /*2560*/  FMNMX.FTZ R0, R7, R8, !PT ;  /* 0x0000000807007209 */ /* 0x000fc60007810000 */
[----:B------:R-:W1:Y:S04]  /*2570*/  SHFL.BFLY PT, R7, R4, 0x2, 0x1f ;  /* 0x0c401f0004077f89 */ /* 0x000e6800000e0000 */
[----:B------:R-:W2:Y:S04]  /*2580*/  SHFL.BFLY PT, R8, R0, 0x1, 0x1f ;  /* 0x0c201f0000087f89 */ /* 0x000ea800000e0000 */
[----:B------:R-:W-:Y:S01]  /*2590*/  STL [R1+0x80], R164 ;  /* 0x000080a401007387 */ /* 0x000fe20000100800 */
[----:B-1----:R-:W-:-:S03]  /*25a0*/  FMNMX.FTZ R4, R4, R7, !PT ;  /* 0x0000000704047209 */ /* 0x002fc60007810000 */
[----:B------:R-:W1:Y:S01]  /*25b0*/  SHFL.BFLY PT, R7, R5, 0x2, 0x1f ;  /* 0x0c401f0005077f89 */ /* 0x000e6200000e0000 */
[----:B--2---:R-:W-:Y:S01]  /*25c0*/  FMNMX.FTZ R162, R0, R8, !PT ;  /* 0x0000000800a27209 */ /* 0x004fe20007810000 */
[----:B------:R-:W-:Y:S02]  /*25d0*/  FFMA.FTZ R0, R77, UR4, -R18 ;  /* 0x000000044d007c23 */ /* 0x000fe40008010812 */
[----:B------:R-:W2:Y:S01]  /*25e0*/  SHFL.BFLY PT, R8, R4, 0x1, 0x1f ;  /* 0x0c201f0004087f89 */ /* 0x000ea200000e0000 */
[C---:B------:R-:W-:Y:S01]  /*25f0*/  FSETP.NEU.FTZ.AND P1, PT, R162.reuse, -INF , PT ;  /* 0xff800000a200780b */ /* 0x040fe20003f3d000 */
[----:B------:R3:W-:Y:S02]  /*2600*/  MUFU.EX2 R192, R0 ;  /* 0x0000000000c07308 */ /* 0x0007e40000000800 */
[----:B------:R-:W-:Y:S01]  /*2610*/  STL [R1+0x84], R162 ;  /* 0x000084a201007387 */ /* 0x000fe20000100800 */
[----:B---3--:R-:W-:Y:S01]  /*2620*/  FMUL.FTZ R0, R162, UR4 ;  /* 0x00000004a2007c20 */ /* 0x008fe20008410000 */
[----:B-1----:R-:W-:-:S02]  /*2630*/  FMNMX.FTZ R5, R5, R7, !PT ;  /* 0x0000000705057209 */ /* 0x002fc40007810000 */
[----:B--2---:R-:W-:Y:S02]  /*2640*/  FMNMX.FTZ R160, R4, R8, !PT ;  /* 0x0000000804a07209 */ /* 0x004fe40007810000 */
[----:B------:R-:W-:Y:S01]  /*2650*/  FSEL R17, R0, RZ, P1 ;  /* 0x000000ff00117208 */ /* 0x000fe20000800000 */
[----:B------:R-:W-:Y:S01]  /*2660*/  FFMA.FTZ R0, R69, UR4, -R18 ;  /* 0x0000000445007c23 */ /* 0x000fe20008010812 */
[----:B------:R-:W1:Y:S01]  /*2670*/  SHFL.BFLY PT, R6, R5, 0x1, 0x1f ;  /* 0x0c201f0005067f89 */ /* 0x000e6200000e0000 */
[----:B------:R-:W-:Y:S02]  /*2680*/  FSETP.NEU.FTZ.AND P1, PT, R160, -INF , PT ;  /* 0xff800000a000780b */ /* 0x000fe40003f3d000 */
[----:B------:R2:W3:Y:S01]  /*2690*/  MUFU.EX2 R232, R0 ;  /* 0x0000000000e87308 */ /* 0x0004e20000000800 */
[--C-:B------:R-:W-:Y:S01]  /*26a0*/  FFMA.FTZ R4, R44, UR4, -R17.reuse ;  /* 0x000000042c047c23 */ /* 0x100fe20008010811 */
[----:B------:R-:W-:Y:S06]  /*26b0*/  STL [R1+0x88], R160 ;  /* 0x000088a001007387 */ /* 0x000fec0000100800 */
[----:B------:R-:W-:Y:S01]  /*26c0*/  MUFU.EX2 R195, R4 ;  /* 0x0000000400c37308 */ /* 0x000fe20000000800 */
[----:B--2---:R-:W-:Y:S01]  /*26d0*/  FFMA.FTZ R0, R40, UR4, -R17 ;  /* 0x0000000428007c23 */ /* 0x004fe20008010811 */
[----:B---3--:R-:W-:-:S06]  /*26e0*/  F2FP.BF16.F32.PACK_AB R14, R232, R236 ;  /* 0x000000ece80e723e */ /* 0x008fcc00000010ff */
[----:B------:R2:W-:Y:S01]  /*26f0*/  MUFU.EX2 R247, R0 ;  /* 0x0000000000f77308 */ /* 0x0005e20000000800 */
[----:B-1----:R-:W-:-:S05]  /*2700*/  FMNMX.FTZ R163, R5, R6, !PT ;  /* 0x0000000605a37209 */ /* 0x002fca0007810000 */
[----:B------:R-:W-:Y:S01]  /*2710*/  STL [R1+0x8c], R163 ;  /* 0x00008ca301007387 */ /* 0x000fe20000100800 */
[----:B--2---:R-:W-:-:S04]  /*2720*/  FFMA.FTZ R0, R41, UR4, -R17 ;  /* 0x0000000429007c23 */ /* 0x004fc80008010811 */
[----:B------:R1:W2:Y:S02]  /*2730*/  MUFU.EX2 R238, R0 ;  /* 0x0000000000ee7308 */ /* 0x0002a40000000800 */
[----:B-1----:R-:W-:Y:S01]  /*2740*/  FMUL.FTZ R0, R160, UR4 ;  /* 0x00000004a0007c20 */ /* 0x002fe20008410000 */
[----:B--2---:R-:W-:-:S04]  /*2750*/  F2FP.BF16.F32.PACK_AB R8, R238, R247 ;  /* 0x000000f7ee08723e */ /* 0x004fc800000010ff */
[----:B------:R-:W-:Y:S01]  /*2760*/  FSEL R16, R0, RZ, P1 ;  /* 0x000000ff00107208 */ /* 0x000fe20000800000 */
[----:B------:R-:W-:Y:S01]  /*2770*/  FFMA.FTZ R0, R45, UR4, -R17 ;  /* 0x000000042d007c23 */ /* 0x000fe20008010811 */
[----:B------:R-:W-:-:S03]  /*2780*/  FSETP.NEU.FTZ.AND P1, PT, R163, -INF , PT ;  /* 0xff800000a300780b */ /* 0x000fc60003f3d000 */
[----:B------:R1:W-:Y:S01]  /*2790*/  MUFU.EX2 R194, R0 ;  /* 0x0000000000c27308 */ /* 0x0003e20000000800 */
[----:B------:R-:W-:-:S07]  /*27a0*/  FFMA.FTZ R4, R42, UR4, -R16 ;  /* 0x000000042a047c23 */ /* 0x000fce0008010810 */
[----:B------:R-:W-:Y:S01]  /*27b0*/  MUFU.EX2 R237, R4 ;  /* 0x0000000400ed7308 */ /* 0x000fe20000000800 */
[----:B-1----:R-:W-:-:S04]  /*27c0*/  LOP3.LUT R0, R154, R153, RZ, 0xfc, !PT ;  /* 0x000000999a007212 */ /* 0x002fc800078efcff */
[----:B------:R-:W-:Y:S01]  /*27d0*/  LEA R167, R0, UR5, 0x1 ;  /* 0x0000000500a77c11 */ /* 0x000fe2000f8e08ff */
[----:B------:R-:W-:-:S03]  /*27e0*/  FFMA.FTZ R0, R43, UR4, -R16 ;  /* 0x000000042b007c23 */ /* 0x000fc60008010810 */
[----:B------:R-:W-:Y:S01]  /*27f0*/  IADD3 R228, R3, R167, RZ ;  /* 0x000000a703e47210 */ /* 0x000fe20007ffe0ff */
[----:B------:R1:W2:Y:S01]  /*2800*/  MUFU.EX2 R246, R0 ;  /* 0x0000000000f67308 */ /* 0x0002a20000000800 */
[C---:B------:R-:W-:Y:S02]  /*2810*/  IMAD.IADD R230, R2.reuse, 0x1, R167 ;  /* 0x0000000102e67824 */ /* 0x040fe400078e02a7 */
[--C-:B------:R-:W-:Y:S01]  /*2820*/  FFMA.FTZ R3, R47, UR4, -R16.reuse ;  /* 0x000000042f037c23 */ /* 0x100fe20008010810 */
[----:B------:R-:W-:Y:S01]  /*2830*/  IADD3 R229, R2, R228, RZ ;  /* 0x000000e402e57210 */ /* 0x000fe20007ffe0ff */
[----:B------:R-:W3:Y:S04]  /*2840*/  LDSM.16.MT88.4 R72, [R167+0xe000] ;  /* 0x00e00000a748783b */ /* 0x000ee80000004200 */
[----:B------:R-:W4:Y:S01]  /*2850*/  LDSM.16.MT88.4 R52, [R230+0xc000] ;  /* 0x00c00000e634783b */ /* 0x000f220000004200 */
[----:B------:R2:W-:Y:S03]  /*2860*/  MUFU.EX2 R182, R3 ;  /* 0x0000000300b67308 */ /* 0x0005e60000000800 */
[----:B------:R-:W-:Y:S04]  /*2870*/  LDSM.16.MT88.4 R48, [R230+0xc800] ;  /* 0x00c80000e630783b */ /* 0x000fe80000004200 */
[----:B------:R-:W4:Y:S01]  /*2880*/  LDSM.16.MT88.4 R84, [R230+0xe000] ;  /* 0x00e00000e654783b */ /* 0x000f220000004200 */
[----:B-1----:R-:W-:Y:S01]  /*2890*/  FFMA.FTZ R0, R46, UR4, -R16 ;  /* 0x000000042e007c23 */ /* 0x002fe20008010810 */
[----:B--2---:R-:W-:-:S02]  /*28a0*/  F2FP.BF16.F32.PACK_AB R9, R246, R237 ;  /* 0x000000edf609723e */ /* 0x004fc400000010ff */
[----:B------:R-:W1:Y:S01]  /*28b0*/  LDSM.16.MT88.4 R28, [R167+0xc000] ;  /* 0x00c00000a71c783b */ /* 0x000e620000004200 */
[----:B------:R2:W2:Y:S03]  /*28c0*/  MUFU.EX2 R233, R0 ;  /* 0x0000000000e97308 */ /* 0x0004a60000000800 */
[----:B------:R-:W1:Y:S01]  /*28d0*/  LDSM.16.MT88.4 R20, [R228+0xc000] ;  /* 0x00c00000e414783b */ /* 0x000e620000004200 */
[----:B------:R-:W-:Y:S01]  /*28e0*/  IMAD.MOV.U32 R3, RZ, RZ, R10 ;  /* 0x000000ffff037224 */ /* 0x000fe200078e000a */
[----:B------:R-:W-:Y:S02]  /*28f0*/  F2FP.BF16.F32.PACK_AB R10, R194, R195 ;  /* 0x000000c3c20a723e */ /* 0x000fe400000010ff */
[----:B------:R-:W1:Y:S02]  /*2900*/  LDSM.16.MT88.4 R56, [R229+0xc000] ;  /* 0x00c00000e538783b */ /* 0x000e640000004200 */
[----:B------:R-:W-:-:S02]  /*2910*/  F2FP.BF16.F32.PACK_AB R12, R192, R3 ;  /* 0x00000003c00c723e */ /* 0x000fc400000010ff */
[----:B------:R-:W1:Y:S04]  /*2920*/  LDSM.16.MT88.4 R80, [R229+0xe000] ;  /* 0x00e00000e550783b */ /* 0x000e680000004200 */
[----:B------:R-:W-:Y:S01]  /*2930*/  LDSM.16.MT88.4 R120, [R167+0xe800] ;  /* 0x00e80000a778783b */ /* 0x000fe20000004200 */
[----:B--2---:R-:W-:Y:S01]  /*2940*/  FMUL.FTZ R0, R163, UR4 ;  /* 0x00000004a3007c20 */ /* 0x004fe20008410000 */
[----:B------:R-:W-:Y:S02]  /*2950*/  F2FP.BF16.F32.PACK_AB R11, R182, R233 ;  /* 0x000000e9b60b723e */ /* 0x000fe400000010ff */
[----:B------:R-:W-:Y:S02]  /*2960*/  LDSM.16.MT88.4 R128, [R230+0xe800] ;  /* 0x00e80000e680783b */ /* 0x000fe40000004200 */
[----:B------:R-:W-:-:S02]  /*2970*/  FSEL R0, R0, RZ, P1 ;  /* 0x000000ff00007208 */ /* 0x000fc40000800000 */
[----:B------:R-:W-:Y:S01]  /*2980*/  LDSM.16.MT88.4 R124, [R228+0xe800] ;  /* 0x00e80000e47c783b */ /* 0x000fe20000004200 */
[C---:B---3--:R-:W-:Y:S02]  /*2990*/  HMMA.16816.F32.BF16 R88, R8.reuse, R72, RZ ;  /* 0x000000480858723c */ /* 0x048fe400000418ff */
[--C-:B------:R-:W-:Y:S01]  /*29a0*/  FFMA.FTZ R2, R78, UR4, -R0.reuse ;  /* 0x000000044e027c23 */ /* 0x100fe20008010800 */
[----:B------:R-:W-:Y:S03]  /*29b0*/  LDSM.16.MT88.4 R136, [R229+0xe800] ;  /* 0x00e80000e588783b */ /* 0x000fe60000004200 */
[----:B------:R2:W-:Y:S01]  /*29c0*/  MUFU.EX2 R162, R2 ;  /* 0x0000000200a27308 */ /* 0x0005e20000000800 */
[C---:B----4-:R-:W-:Y:S01]  /*29d0*/  HMMA.16816.F32.BF16 R112, R8.reuse, R52, RZ ;  /* 0x000000340870723c */ /* 0x050fe200000418ff */
[----:B------:R-:W-:Y:S04]  /*29e0*/  LDSM.16.MT88.4 R44, [R167+0xc800] ;  /* 0x00c80000a72c783b */ /* 0x000fe80000004200 */
[----:B------:R-:W-:Y:S01]  /*29f0*/  LDSM.16.MT88.4 R40, [R228+0xc800] ;  /* 0x00c80000e428783b */ /* 0x000fe20000004200 */
[C---:B------:R-:W-:Y:S06]  /*2a00*/  HMMA.16816.F32.BF16 R32, R8.reuse, R84, RZ ;  /* 0x000000540820723c */ /* 0x040fec00000418ff */
[----:B-1----:R-:W-:Y:S01]  /*2a10*/  HMMA.16816.F32.BF16 R132, R8, R28, RZ ;  /* 0x0000001c0884723c */ /* 0x002fe200000418ff */
[----:B--2---:R-:W-:-:S02]  /*2a20*/  FFMA.FTZ R2, R79, UR4, -R0 ;  /* 0x000000044f027c23 */ /* 0x004fc40008010800 */
[----:B------:R-:W1:Y:S03]  /*2a30*/  LDSM.16.MT88.4 R76, [R228+0xe000] ;  /* 0x00e00000e44c783b */ /* 0x000e660000004200 */
[C---:B------:R-:W-:Y:S01]  /*2a40*/  HMMA.16816.F32.BF16 R116, R8.reuse, R20, RZ ;  /* 0x000000140874723c */ /* 0x040fe200000418ff */
[----:B------:R2:W3:Y:S05]  /*2a50*/  MUFU.EX2 R165, R2 ;  /* 0x0000000200a57308 */ /* 0x0004ea0000000800 */
[C---:B------:R-:W-:Y:S06]  /*2a60*/  HMMA.16816.F32.BF16 R104, R8.reuse, R56, RZ ;  /* 0x000000380868723c */ /* 0x040fec00000418ff */
[----:B------:R-:W-:Y:S01]  /*2a70*/  HMMA.16816.F32.BF16 R24, R8, R80, RZ ;  /* 0x000000500818723c */ /* 0x000fe200000418ff */
[----:B--2---:R-:W-:-:S05]  /*2a80*/  FFMA.FTZ R2, R70, UR4, -R0 ;  /* 0x0000000446027c23 */ /* 0x004fca0008010800 */
[C---:B------:R-:W-:Y:S01]  /*2a90*/  HMMA.16816.F32.BF16 R60, R8.reuse, R22, RZ ;  /* 0x00000016083c723c */ /* 0x040fe200000418ff */
[----:B---3--:R-:W-:Y:S01]  /*2aa0*/  F2FP.BF16.F32.PACK_AB R13, R165, R162 ;  /* 0x000000a2a50d723e */ /* 0x008fe200000010ff */
[----:B------:R2:W-:Y:S04]  /*2ab0*/  MUFU.EX2 R235, R2 ;  /* 0x0000000200eb7308 */ /* 0x0005e80000000800 */
[C---:B------:R-:W-:Y:S06]  /*2ac0*/  HMMA.16816.F32.BF16 R96, R8.reuse, R54, RZ ;  /* 0x000000360860723c */ /* 0x040fec00000418ff */
[C---:B------:R-:W-:Y:S06]  /*2ad0*/  HMMA.16816.F32.BF16 R100, R8.reuse, R74, RZ ;  /* 0x0000004a0864723c */ /* 0x040fec00000418ff */
[----:B------:R-:W-:Y:S01]  /*2ae0*/  HMMA.16816.F32.BF16 R152, R8, R86, RZ ;  /* 0x000000560898723c */ /* 0x000fe200000418ff */
[----:B--2---:R-:W-:-:S02]  /*2af0*/  FFMA.FTZ R2, R71, UR4, -R0 ;  /* 0x0000000447027c23 */ /* 0x004fc40008010800 */
[----:B------:R-:W2:Y:S02]  /*2b00*/  LDSM.16.MT88.4 R68, [R229+0xc800] ;  /* 0x00c80000e544783b */ /* 0x000ea40000004200 */
[----:B------:R3:W4:Y:S01]  /*2b10*/  MUFU.EX2 R231, R2 ;  /* 0x0000000200e77308 */ /* 0x0007220000000800 */
[C---:B-1----:R-:W-:Y:S06]  /*2b20*/  HMMA.16816.F32.BF16 R36, R8.reuse, R76, RZ ;  /* 0x0000004c0824723c */ /* 0x042fec00000418ff */
[C---:B------:R-:W-:Y:S06]  /*2b30*/  HMMA.16816.F32.BF16 R108, R8.reuse, R78, RZ ;  /* 0x0000004e086c723c */ /* 0x040fec00000418ff */
[----:B------:R-:W-:Y:S01]  /*2b40*/  HMMA.16816.F32.BF16 R140, R8, R82, RZ ;  /* 0x00000052088c723c */ /* 0x000fe200000418ff */
[----:B---3--:R-:W-:Y:S01]  /*2b50*/  FFMA.FTZ R2, R64, UR4, -R17 ;  /* 0x0000000440027c23 */ /* 0x008fe20008010811 */
[----:B----4-:R-:W-:-:S03]  /*2b60*/  F2FP.BF16.F32.PACK_AB R15, R231, R235 ;  /* 0x000000ebe70f723e */ /* 0x010fc600000010ff */
[----:B------:R1:W-:Y:S04]  /*2b70*/  MUFU.EX2 R19, R2 ;  /* 0x0000000200137308 */ /* 0x0003e80000000800 */
[C---:B------:R-:W-:Y:S06]  /*2b80*/  HMMA.16816.F32.BF16 R144, R12.reuse, R20, RZ ;  /* 0x000000140c90723c */ /* 0x040fec00000418ff */
[----:B------:R-:W-:Y:S01]  /*2b90*/  HMMA.16816.F32.BF16 R148, R12, R28, RZ ;  /* 0x0000001c0c94723c */ /* 0x000fe200000418ff */
[----:B-1----:R-:W-:-:S04]  /*2ba0*/  FFMA.FTZ R2, R65, UR4, -R17 ;  /* 0x0000000441027c23 */ /* 0x002fc80008010811 */
[----:B------:R1:W3:Y:S02]  /*2bb0*/  MUFU.EX2 R198, R2 ;  /* 0x0000000200c67308 */ /* 0x0002e40000000800 */
[----:B-1----:R-:W-:Y:S01]  /*2bc0*/  FFMA.FTZ R2, R92, UR4, -R17 ;  /* 0x000000045c027c23 */ /* 0x002fe20008010811 */
[----:B---3--:R-:W-:Y:S01]  /*2bd0*/  F2FP.BF16.F32.PACK_AB R4, R198, R19 ;  /* 0x00000013c604723e */ /* 0x008fe200000010ff */
[----:B------:R-:W-:-:S04]  /*2be0*/  IMAD.MOV.U32 R29, RZ, RZ, R198 ;  /* 0x000000ffff1d7224 */ /* 0x000fc800078e00c6 */
[----:B------:R1:W-:Y:S02]  /*2bf0*/  MUFU.EX2 R245, R2 ;  /* 0x0000000200f57308 */ /* 0x0003e40000000800 */
[----:B-1----:R-:W-:-:S06]  /*2c00*/  FFMA.FTZ R2, R93, UR4, -R17 ;  /* 0x000000045d027c23 */ /* 0x002fcc0008010811 */
[----:B------:R1:W3:Y:S02]  /*2c10*/  MUFU.EX2 R196, R2 ;  /* 0x0000000200c47308 */ /* 0x0002e40000000800 */
[----:B-1----:R-:W-:Y:S01]  /*2c20*/  FFMA.FTZ R2, R66, UR4, -R16 ;  /* 0x0000000442027c23 */ /* 0x002fe20008010810 */
[----:B---3--:R-:W-:Y:S01]  /*2c30*/  F2FP.BF16.F32.PACK_AB R6, R196, R245 ;  /* 0x000000f5c406723e */ /* 0x008fe200000010ff */
[----:B------:R-:W-:-:S04]  /*2c40*/  IMAD.MOV.U32 R21, RZ, RZ, R196 ;  /* 0x000000ffff157224 */ /* 0x000fc800078e00c4 */
[----:B------:R1:W-:Y:S02]  /*2c50*/  MUFU.EX2 R193, R2 ;  /* 0x0000000200c17308 */ /* 0x0003e40000000800 */
[--C-:B-1----:R-:W-:Y:S02]  /*2c60*/  FFMA.FTZ R2, R67, UR4, -R16.reuse ;  /* 0x0000000443027c23 */ /* 0x102fe40008010810 */
[----:B------:R-:W-:Y:S04]  /*2c70*/  HMMA.16816.F32.BF16 R64, R8, R30, RZ ;  /* 0x0000001e0840723c */ /* 0x000fe800000418ff */
[----:B------:R1:W3:Y:S02]  /*2c80*/  MUFU.EX2 R175, R2 ;  /* 0x0000000200af7308 */ /* 0x0002e40000000800 */
[----:B-1----:R-:W-:Y:S01]  /*2c90*/  FFMA.FTZ R2, R94, UR4, -R16 ;  /* 0x000000045e027c23 */ /* 0x002fe20008010810 */
[----:B---3--:R-:W-:-:S05]  /*2ca0*/  F2FP.BF16.F32.PACK_AB R5, R175, R193 ;  /* 0x000000c1af05723e */ /* 0x008fca00000010ff */
[----:B------:R1:W-:Y:S02]  /*2cb0*/  MUFU.EX2 R160, R2 ;  /* 0x0000000200a07308 */ /* 0x0003e40000000800 */
[----:B-1----:R-:W-:Y:S02]  /*2cc0*/  FFMA.FTZ R2, R95, UR4, -R16 ;  /* 0x000000045f027c23 */ /* 0x002fe40008010810 */
[----:B------:R-:W-:Y:S04]  /*2cd0*/  HMMA.16816.F32.BF16 R92, R8, R58, RZ ;  /* 0x0000003a085c723c */ /* 0x000fe800000418ff */
[----:B------:R-:W1:Y:S02]  /*2ce0*/  MUFU.EX2 R197, R2 ;  /* 0x0000000200c57308 */ /* 0x000e640000000800 */
[----:B-1----:R-:W-:-:S02]  /*2cf0*/  F2FP.BF16.F32.PACK_AB R7, R197, R160 ;  /* 0x000000a0c507723e */ /* 0x002fc400000010ff */
[----:B------:R-:W-:-:S05]  /*2d00*/  MOV R28, R197 ;  /* 0x000000c5001c7202 */ /* 0x000fca0000000f00 */
[C---:B------:R-:W-:Y:S06]  /*2d10*/  HMMA.16816.F32.BF16 R208, R4.reuse, R48, R112 ;  /* 0x0000003004d0723c */ /* 0x040fec0000041870 */
[C---:B------:R-:W-:Y:S06]  /*2d20*/  HMMA.16816.F32.BF16 R8, R4.reuse, R120, R88 ;  /* 0x000000780408723c */ /* 0x040fec0000041858 */
[----:B------:R-:W-:Y:S01]  /*2d30*/  HMMA.16816.F32.BF16 R240, R4, R128, R32 ;  /* 0x0000008004f0723c */ /* 0x000fe20000041820 */
[----:B------:R-:W-:Y:S01]  /*2d40*/  MOV R89, R19 ;  /* 0x0000001300597202 */ /* 0x000fe20000000f00 */
[----:B------:R-:W-:-:S02]  /*2d50*/  IMAD.MOV.U32 R90, RZ, RZ, R201 ;  /* 0x000000ffff5a7224 */ /* 0x000fc400078e00c9 */
[----:B------:R-:W-:Y:S02]  /*2d60*/  IMAD.MOV.U32 R88, RZ, RZ, R200 ;  /* 0x000000ffff587224 */ /* 0x000fe400078e00c8 */
[----:B------:R-:W-:Y:S01]  /*2d70*/  HMMA.16816.F32.BF16 R200, R4, R126, R108 ;  /* 0x0000007e04c8723c */ /* 0x000fe2000004186c */
[----:B------:R-:W-:-:S05]  /*2d80*/  MOV R35, R180 ;  /* 0x000000b400237202 */ /* 0x000fca0000000f00 */
[----:B------:R-:W-:Y:S01]  /*2d90*/  MOV R2, R209 ;  /* 0x000000d100027202 */ /* 0x000fe20000000f00 */
[----:B------:R-:W-:Y:S01]  /*2da0*/  IMAD.MOV.U32 R207, RZ, RZ, R210 ;  /* 0x000000ffffcf7224 */ /* 0x000fe200078e00d2 */
[----:B------:R-:W-:Y:S01]  /*2db0*/  MOV R206, R211 ;  /* 0x000000d300ce7202 */ /* 0x000fe20000000f00 */
[----:B------:R-:W-:Y:S01]  /*2dc0*/  IMAD.MOV.U32 R115, RZ, RZ, R208 ;  /* 0x000000ffff737224 */ /* 0x000fe200078e00d0 */
[----:B------:R-:W-:Y:S01]  /*2dd0*/  MOV R91, R2 ;  /* 0x00000002005b7202 */ /* 0x000fe20000000f00 */
[----:B------:R-:W-:Y:S01]  /*2de0*/  FFMA.FTZ R2, R168, UR4, -R18 ;  /* 0x00000004a8027c23 */ /* 0x000fe20008010812 */
[----:B------:R-:W-:Y:S01]  /*2df0*/  IMAD.MOV.U32 R20, RZ, RZ, R8 ;  /* 0x000000ffff147224 */ /* 0x000fe200078e0008 */
[----:B------:R-:W-:Y:S01]  /*2e00*/  MOV R114, R9 ;  /* 0x0000000900727202 */ /* 0x000fe20000000f00 */
[----:B------:R-:W-:Y:S01]  /*2e10*/  IMAD.MOV.U32 R113, RZ, RZ, R10 ;  /* 0x000000ffff717224 */ /* 0x000fe200078e000a */
[----:B------:R1:W-:Y:S01]  /*2e20*/  MUFU.EX2 R164, R2 ;  /* 0x0000000200a47308 */ /* 0x0003e20000000800 */
[----:B------:R-:W-:Y:S01]  /*2e30*/  MOV R112, R11 ;  /* 0x0000000b00707202 */ /* 0x000fe20000000f00 */
[----:B------:R-:W-:Y:S01]  /*2e40*/  HMMA.16816.F32.BF16 R208, R4, R138, R140 ;  /* 0x0000008a04d0723c */ /* 0x000fe2000004188c */
[----:B------:R-:W-:Y:S01]  /*2e50*/  IMAD.MOV.U32 R111, RZ, RZ, R114 ;  /* 0x000000ffff6f7224 */ /* 0x000fe200078e0072 */
[----:B------:R-:W-:Y:S01]  /*2e60*/  MOV R108, R162 ;  /* 0x000000a2006c7202 */ /* 0x000fe20000000f00 */
[----:B------:R-:W-:-:S03]  /*2e70*/  IMAD.MOV.U32 R168, RZ, RZ, R35 ;  /* 0x000000ffffa87224 */ /* 0x000fc600078e0023 */
[----:B------:R-:W-:Y:S01]  /*2e80*/  HMMA.16816.F32.BF16 R248, R4, R124, R36 ;  /* 0x0000007c04f8723c */ /* 0x000fe20000041824 */
[----:B------:R-:W-:Y:S01]  /*2e90*/  MOV R141, R194 ;  /* 0x000000c2008d7202 */ /* 0x000fe20000000f00 */
[----:B------:R-:W-:Y:S01]  /*2ea0*/  IMAD.MOV.U32 R142, RZ, RZ, R193 ;  /* 0x000000ffff8e7224 */ /* 0x000fe200078e00c1 */
[----:B------:R-:W-:-:S03]  /*2eb0*/  MOV R143, R192 ;  /* 0x000000c0008f7202 */ /* 0x000fc60000000f00 */
[C---:B------:R-:W-:Y:S01]  /*2ec0*/  HMMA.16816.F32.BF16 R132, R4.reuse, R44, R132 ;  /* 0x0000002c0484723c */ /* 0x040fe20000041884 */
[----:B------:R-:W-:Y:S01]  /*2ed0*/  MOV R39, R199 ;  /* 0x000000c700277202 */ /* 0x000fe20000000f00 */
[----:B------:R-:W-:Y:S02]  /*2ee0*/  IMAD.MOV.U32 R38, RZ, RZ, R183 ;  /* 0x000000ffff267224 */ /* 0x000fe400078e00b7 */
[----:B-1----:R-:W-:Y:S01]  /*2ef0*/  FFMA.FTZ R2, R169, UR4, -R18 ;  /* 0x00000004a9027c23 */ /* 0x002fe20008010812 */
[----:B------:R-:W-:Y:S01]  /*2f00*/  MOV R37, R182 ;  /* 0x000000b600257202 */ /* 0x000fe20000000f00 */
[----:B------:R-:W-:Y:S01]  /*2f10*/  IMAD.MOV.U32 R36, RZ, RZ, R181 ;  /* 0x000000ffff247224 */ /* 0x000fe200078e00b5 */
[----:B------:R-:W-:Y:S01]  /*2f20*/  HMMA.16816.F32.BF16 R116, R4, R40, R116 ;  /* 0x000000280474723c */ /* 0x000fe20000041874 */
[----:B------:R1:W3:Y:S03]  /*2f30*/  MUFU.EX2 R32, R2 ;  /* 0x0000000200207308 */ /* 0x0002e60000000800 */
[----:B------:R-:W-:-:S02]  /*2f40*/  MOV R169, R36 ;  /* 0x0000002400a97202 */ /* 0x000fc40000000f00 */
[C---:B--2---:R-:W-:Y:S06]  /*2f50*/  HMMA.16816.F32.BF16 R104, R4.reuse, R68, R104 ;  /* 0x000000440468723c */ /* 0x044fec0000041868 */
[----:B------:R-:W-:Y:S01]  /*2f60*/  HMMA.16816.F32.BF16 R224, R4, R136, R24 ;  /* 0x0000008804e0723c */ /* 0x000fe20000041818 */
[----:B-1----:R-:W-:Y:S01]  /*2f70*/  FFMA.FTZ R2, R156, UR4, -R18 ;  /* 0x000000049c027c23 */ /* 0x002fe20008010812 */
[----:B---3--:R-:W-:-:S04]  /*2f80*/  MOV R140, R32 ;  /* 0x00000020008c7202 */ /* 0x008fc80000000f00 */
[C---:B------:R-:W-:Y:S01]  /*2f90*/  HMMA.16816.F32.BF16 R180, R4.reuse, R46, R64 ;  /* 0x0000002e04b4723c */ /* 0x040fe20000041840 */
[----:B------:R-:W-:Y:S01]  /*2fa0*/  IMAD.MOV.U32 R156, RZ, RZ, R39 ;  /* 0x000000ffff9c7224 */ /* 0x000fe200078e0027 */
[----:B------:R1:W-:Y:S04]  /*2fb0*/  MUFU.EX2 R19, R2 ;  /* 0x0000000200137308 */ /* 0x0003e80000000800 */
[----:B------:R-:W-:Y:S01]  /*2fc0*/  HMMA.16816.F32.BF16 R60, R4, R42, R60 ;  /* 0x0000002a043c723c */ /* 0x000fe2000004183c */
[----:B------:R-:W-:Y:S02]  /*2fd0*/  MOV R67, R90 ;  /* 0x0000005a00437202 */ /* 0x000fe40000000f00 */
[----:B------:R-:W-:-:S03]  /*2fe0*/  MOV R90, R207 ;  /* 0x000000cf005a7202 */ /* 0x000fc60000000f00 */
[C---:B------:R-:W-:Y:S06]  /*2ff0*/  HMMA.16816.F32.BF16 R220, R4.reuse, R50, R96 ;  /* 0x0000003204dc723c */ /* 0x040fec0000041860 */
[----:B------:R-:W-:Y:S01]  /*3000*/  HMMA.16816.F32.BF16 R216, R4, R70, R92 ;  /* 0x0000004604d8723c */ /* 0x000fe2000004185c */
[----:B-1----:R-:W-:Y:S01]  /*3010*/  FFMA.FTZ R2, R157, UR4, -R18 ;  /* 0x000000049d027c23 */ /* 0x002fe20008010812 */
[----:B------:R-:W-:-:S03]  /*3020*/  MOV R157, R38 ;  /* 0x00000026009d7202 */ /* 0x000fc60000000f00 */
[----:B------:R1:W2:Y:S01]  /*3030*/  MUFU.EX2 R163, R2 ;  /* 0x0000000200a37308 */ /* 0x0002a20000000800 */
[C---:B------:R-:W-:Y:S01]  /*3040*/  HMMA.16816.F32.BF16 R212, R4.reuse, R122, R100 ;  /* 0x0000007a04d4723c */ /* 0x040fe20000041864 */
[----:B------:R-:W-:Y:S01]  /*3050*/  MOV R95, R88 ;  /* 0x00000058005f7202 */ /* 0x000fe20000000f00 */
[----:B------:R-:W-:Y:S01]  /*3060*/  IMAD.MOV.U32 R92, RZ, RZ, R89 ;  /* 0x000000ffff5c7224 */ /* 0x000fe200078e0059 */
[----:B------:R-:W-:Y:S01]  /*3070*/  MOV R88, R115 ;  /* 0x0000007300587202 */ /* 0x000fe20000000f00 */
[----:B------:R-:W-:Y:S01]  /*3080*/  IMAD.MOV.U32 R89, RZ, RZ, R91 ;  /* 0x000000ffff597224 */ /* 0x000fe200078e005b */
[----:B------:R-:W-:Y:S01]  /*3090*/  MOV R94, R204 ;  /* 0x000000cc005e7202 */ /* 0x000fe20000000f00 */
[----:B------:R-:W-:Y:S01]  /*30a0*/  HMMA.16816.F32.BF16 R196, R4, R130, R152 ;  /* 0x0000008204c4723c */ /* 0x000fe20000041898 */
[----:B------:R-:W-:Y:S02]  /*30b0*/  IMAD.MOV.U32 R91, RZ, RZ, R206 ;  /* 0x000000ffff5b7224 */ /* 0x000fe400078e00ce */
[----:B------:R-:W-:-:S03]  /*30c0*/  IMAD.MOV.U32 R93, RZ, RZ, R205 ;  /* 0x000000ffff5d7224 */ /* 0x000fc600078e00cd */
[C---:B------:R-:W-:Y:S01]  /*30d0*/  HMMA.16816.F32.BF16 R24, R12.reuse, R52, RZ ;  /* 0x000000340c18723c */ /* 0x040fe200000418ff */
[----:B------:R-:W-:Y:S01]  /*30e0*/  F2FP.BF16.F32.PACK_AB R4, R140, R164 ;  /* 0x000000a48c04723e */ /* 0x000fe200000010ff */
[--C-:B-1----:R-:W-:Y:S01]  /*30f0*/  FFMA.FTZ R2, R170, UR4, -R0.reuse ;  /* 0x00000004aa027c23 */ /* 0x102fe20008010800 */
[----:B--2---:R-:W-:Y:S01]  /*3100*/  F2FP.BF16.F32.PACK_AB R6, R163, R19 ;  /* 0x00000013a306723e */ /* 0x004fe200000010ff */
[----:B------:R-:W-:Y:S02]  /*3110*/  IMAD.MOV.U32 R170, RZ, RZ, R37 ;  /* 0x000000ffffaa7224 */ /* 0x000fe400078e0025 */
[C---:B------:R-:W-:Y:S01]  /*3120*/  HMMA.16816.F32.BF16 R32, R12.reuse, R22, RZ ;  /* 0x000000160c20723c */ /* 0x040fe200000418ff */
[----:B------:R1:W2:Y:S05]  /*3130*/  MUFU.EX2 R8, R2 ;  /* 0x0000000200087308 */ /* 0x0002aa0000000800 */
[C---:B------:R-:W-:Y:S06]  /*3140*/  HMMA.16816.F32.BF16 R36, R12.reuse, R30, RZ ;  /* 0x0000001e0c24723c */ /* 0x040fec00000418ff */
[----:B------:R-:W-:Y:S01]  /*3150*/  HMMA.16816.F32.BF16 R52, R12, R54, RZ ;  /* 0x000000360c34723c */ /* 0x000fe200000418ff */
[----:B-1----:R-:W-:Y:S01]  /*3160*/  FFMA.FTZ R2, R171, UR4, -R0 ;  /* 0x00000004ab027c23 */ /* 0x002fe20008010800 */
[----:B--2---:R-:W-:Y:S01]  /*3170*/  MOV R110, R8 ;  /* 0x00000008006e7202 */ /* 0x004fe20000000f00 */
[----:B------:R-:W-:-:S02]  /*3180*/  IMAD.MOV.U32 R171, RZ, RZ, R112 ;  /* 0x000000ffffab7224 */ /* 0x000fc400078e0070 */
[----:B------:R1:W2:Y:S02]  /*3190*/  MUFU.EX2 R234, R2 ;  /* 0x0000000200ea7308 */ /* 0x0002a40000000800 */
[----:B-1----:R-:W-:Y:S01]  /*31a0*/  FFMA.FTZ R2, R158, UR4, -R0 ;  /* 0x000000049e027c23 */ /* 0x002fe20008010800 */
[----:B--2---:R-:W-:Y:S02]  /*31b0*/  F2FP.BF16.F32.PACK_AB R5, R234, R110 ;  /* 0x0000006eea05723e */ /* 0x004fe400000010ff */
[----:B------:R-:W-:-:S03]  /*31c0*/  MOV R158, R113 ;  /* 0x00000071009e7202 */ /* 0x000fc60000000f00 */
[----:B------:R1:W2:Y:S02]  /*31d0*/  MUFU.EX2 R9, R2 ;  /* 0x0000000200097308 */ /* 0x0002a40000000800 */
[----:B-1----:R-:W-:Y:S01]  /*31e0*/  FFMA.FTZ R2, R159, UR4, -R0 ;  /* 0x000000049f027c23 */ /* 0x002fe20008010800 */
[----:B--2---:R-:W-:Y:S02]  /*31f0*/  IMAD.MOV.U32 R109, RZ, RZ, R9 ;  /* 0x000000ffff6d7224 */ /* 0x004fe400078e0009 */
[C---:B------:R-:W-:Y:S03]  /*3200*/  HMMA.16816.F32.BF16 R8, R12.reuse, R56, RZ ;  /* 0x000000380c08723c */ /* 0x040fe600000418ff */
[----:B------:R-:W1:Y:S03]  /*3210*/  MUFU.EX2 R159, R2 ;  /* 0x00000002009f7308 */ /* 0x000e660000000800 */
[----:B------:R-:W-:Y:S01]  /*3220*/  HMMA.16816.F32.BF16 R56, R12, R58, RZ ;  /* 0x0000003a0c38723c */ /* 0x000fe200000418ff */
[----:B-1----:R-:W-:Y:S01]  /*3230*/  F2FP.BF16.F32.PACK_AB R7, R159, R109 ;  /* 0x0000006d9f07723e */ /* 0x002fe200000010ff */
[----:B------:R-:W-:-:S15]  /*3240*/  FFMA.FTZ R2, R184, UR4, -R18 ;  /* 0x00000004b8027c23 */ /* 0x000fde0008010812 */
[----:B------:R-:W-:-:S01]  /*3250*/  NOP ;  /* 0x0000000000007918 */ /* 0x000fc20000000000 */
[C---:B------:R-:W-:Y:S06]  /*3260*/  HMMA.16816.F32.BF16 R112, R4.reuse, R68, R8 ;  /* 0x000000440470723c */ /* 0x040fec0000041808 */
[----:B------:R-:W-:Y:S01]  /*3270*/  HMMA.16816.F32.BF16 R204, R4, R48, R24 ;  /* 0x0000003004cc723c */ /* 0x000fe20000041818 */
[----:B------:R-:W-:Y:S01]  /*3280*/  MOV R69, R28 ;  /* 0x0000001c00457202 */ /* 0x000fe20000000f00 */
[----:B------:R-:W-:-:S04]  /*3290*/  IMAD.MOV.U32 R68, RZ, RZ, R29 ;  /* 0x000000ffff447224 */ /* 0x000fc800078e001d */
[----:B------:R-:W-:Y:S01]  /*32a0*/  HMMA.16816.F32.BF16 R28, R12, R72, RZ ;  /* 0x000000480c1c723c */ /* 0x000fe200000418ff */
[----:B------:R-:W-:Y:S01]  /*32b0*/  MOV R49, R20 ;  /* 0x0000001400317202 */ /* 0x000fe20000000f00 */
[----:B------:R-:W-:Y:S01]  /*32c0*/  IMAD.MOV.U32 R48, RZ, RZ, R21 ;  /* 0x000000ffff307224 */ /* 0x000fe200078e0015 */
[----:B------:R-:W-:-:S03]  /*32d0*/  MOV R184, R68 ;  /* 0x0000004400b87202 */ /* 0x000fc60000000f00 */
[C---:B------:R-:W-:Y:S06]  /*32e0*/  HMMA.16816.F32.BF16 R24, R12.reuse, R76, RZ ;  /* 0x0000004c0c18723c */ /* 0x040fec00000418ff */
[C---:B------:R-:W-:Y:S06]  /*32f0*/  HMMA.16816.F32.BF16 R20, R12.reuse, R84, RZ ;  /* 0x000000540c14723c */ /* 0x040fec00000418ff */
[----:B------:R-:W-:Y:S06]  /*3300*/  HMMA.16816.F32.BF16 R8, R12, R80, RZ ;  /* 0x000000500c08723c */ /* 0x000fec00000418ff */
[----:B------:R-:W-:Y:S01]  /*3310*/  HMMA.16816.F32.BF16 R100, R4, R120, R28 ;  /* 0x000000780464723c */ /* 0x000fe2000004181c */
[----:B------:R1:W2:Y:S05]  /*3320*/  MUFU.EX2 R29, R2 ;  /* 0x00000002001d7308 */ /* 0x0002aa0000000800 */
[----:B------:R-:W-:Y:S01]  /*3330*/  HMMA.16816.F32.BF16 R72, R12, R74, RZ ;  /* 0x0000004a0c48723c */ /* 0x000fe200000418ff */
[----:B------:R-:W-:-:S05]  /*3340*/  IMAD.MOV.U32 R31, RZ, RZ, R164 ;  /* 0x000000ffff1f7224 */ /* 0x000fca00078e00a4 */
[----:B------:R-:W-:Y:S01]  /*3350*/  HMMA.16816.F32.BF16 R76, R12, R78, RZ ;  /* 0x0000004e0c4c723c */ /* 0x000fe200000418ff */
[----:B-1----:R-:W-:-:S05]  /*3360*/  FFMA.FTZ R2, R185, UR4, -R18 ;  /* 0x00000004b9027c23 */ /* 0x002fca0008010812 */
[C---:B------:R-:W-:Y:S06]  /*3370*/  HMMA.16816.F32.BF16 R84, R12.reuse, R86, RZ ;  /* 0x000000560c54723c */ /* 0x040fec00000418ff */
[----:B------:R-:W-:Y:S06]  /*3380*/  HMMA.16816.F32.BF16 R80, R12, R82, RZ ;  /* 0x000000520c50723c */ /* 0x000fec00000418ff */
[C---:B------:R-:W-:Y:S01]  /*3390*/  HMMA.16816.F32.BF16 R152, R4.reuse, R128, R20 ;  /* 0x000000800498723c */ /* 0x040fe20000041814 */
[----:B------:R-:W-:Y:S01]  /*33a0*/  MOV R13, R234 ;  /* 0x000000ea000d7202 */ /* 0x000fe20000000f00 */
[----:B------:R-:W-:Y:S01]  /*33b0*/  IMAD.MOV.U32 R12, RZ, RZ, R195 ;  /* 0x000000ffff0c7224 */ /* 0x000fe200078e00c3 */
[----:B------:R1:W-:Y:S01]  /*33c0*/  MUFU.EX2 R234, R2 ;  /* 0x0000000200ea7308 */ /* 0x0003e20000000800 */
[----:B------:R-:W-:Y:S01]  /*33d0*/  MOV R15, R67 ;  /* 0x00000043000f7202 */ /* 0x000fe20000000f00 */
[----:B------:R-:W-:Y:S01]  /*33e0*/  IMAD.MOV.U32 R14, RZ, RZ, R252 ;  /* 0x000000ffff0e7224 */ /* 0x000fe200078e00fc */
[C---:B------:R-:W-:Y:S06]  /*33f0*/  HMMA.16816.F32.BF16 R192, R4.reuse, R136, R8 ;  /* 0x0000008804c0723c */ /* 0x040fec0000041808 */
[----:B------:R-:W-:Y:S01]  /*3400*/  HMMA.16816.F32.BF16 R96, R4, R124, R24 ;  /* 0x0000007c0460723c */ /* 0x000fe20000041818 */
[----:B------:R-:W-:-:S05]  /*3410*/  IMAD.MOV.U32 R129, RZ, RZ, R15 ;  /* 0x000000ffff817224 */ /* 0x000fca00078e000f */
[C---:B------:R-:W-:Y:S01]  /*3420*/  HMMA.16816.F32.BF16 R148, R4.reuse, R44, R148 ;  /* 0x0000002c0494723c */ /* 0x040fe20000041894 */
[----:B------:R-:W-:Y:S02]  /*3430*/  IMAD.MOV.U32 R125, RZ, RZ, R13 ;  /* 0x000000ffff7d7224 */ /* 0x000fe400078e000d */
[--C-:B-1----:R-:W-:Y:S01]  /*3440*/  FFMA.FTZ R2, R176, UR4, -R18.reuse ;  /* 0x00000004b0027c23 */ /* 0x102fe20008010812 */
[----:B------:R-:W-:Y:S02]  /*3450*/  MOV R124, R14 ;  /* 0x0000000e007c7202 */ /* 0x000fe40000000f00 */
[C---:B------:R-:W-:Y:S01]  /*3460*/  HMMA.16816.F32.BF16 R36, R4.reuse, R46, R36 ;  /* 0x0000002e0424723c */ /* 0x040fe20000041824 */
[----:B------:R1:W3:Y:S05]  /*3470*/  MUFU.EX2 R28, R2 ;  /* 0x00000002001c7308 */ /* 0x0002ea0000000800 */
[C---:B------:R-:W-:Y:S01]  /*3480*/  HMMA.16816.F32.BF16 R144, R4.reuse, R40, R144 ;  /* 0x000000280490723c */ /* 0x040fe20000041890 */
[----:B------:R-:W-:Y:S01]  /*3490*/  MOV R185, R48 ;  /* 0x0000003000b97202 */ /* 0x000fe20000000f00 */
[----:B------:R-:W-:Y:S01]  /*34a0*/  IMAD.MOV.U32 R120, RZ, RZ, R49 ;  /* 0x000000ffff787224 */ /* 0x000fe200078e0031 */
[----:B------:R-:W-:Y:S03]  /*34b0*/  LDSM.16.MT88.4 R20, [R167+0xd000] ;  /* 0x00d00000a714783b */ /* 0x000fe60000004200 */
[----:B------:R-:W-:Y:S01]  /*34c0*/  HMMA.16816.F32.BF16 R44, R4, R126, R76 ;  /* 0x0000007e042c723c */ /* 0x000fe2000004184c */
[----:B------:R-:W-:Y:S01]  /*34d0*/  LDSM.16.MT88.4 R24, [R167+0xf000] ;  /* 0x00f00000a718783b */ /* 0x000fe20000004200 */
[----:B-1----:R-:W-:-:S04]  /*34e0*/  FFMA.FTZ R2, R177, UR4, -R18 ;  /* 0x00000004b1027c23 */ /* 0x002fc80008010812 */
[----:B------:R-:W-:Y:S01]  /*34f0*/  HMMA.16816.F32.BF16 R84, R4, R130, R84 ;  /* 0x000000820454723c */ /* 0x000fe20000041854 */
[----:B------:R1:W-:Y:S01]  /*3500*/  MUFU.EX2 R177, R2 ;  /* 0x0000000200b17308 */ /* 0x0003e20000000800 */
[----:B------:R-:W-:Y:S01]  /*3510*/  IMAD.MOV.U32 R127, RZ, RZ, R109 ;  /* 0x000000ffff7f7224 */ /* 0x000fe200078e006d */
[----:B------:R-:W-:-:S03]  /*3520*/  MOV R126, R245 ;  /* 0x000000f5007e7202 */ /* 0x000fc60000000f00 */
[----:B------:R-:W-:Y:S01]  /*3530*/  HMMA.16816.F32.BF16 R32, R4, R42, R32 ;  /* 0x0000002a0420723c */ /* 0x000fe20000041820 */
[----:B--2---:R-:W-:Y:S01]  /*3540*/  IMAD.MOV.U32 R131, RZ, RZ, R29 ;  /* 0x000000ffff837224 */ /* 0x004fe200078e001d */
[----:B---3--:R-:W-:-:S04]  /*3550*/  MOV R130, R28 ;  /* 0x0000001c00827202 */ /* 0x008fc80000000f00 */
[C---:B------:R-:W-:Y:S06]  /*3560*/  HMMA.16816.F32.BF16 R64, R4.reuse, R50, R52 ;  /* 0x000000320440723c */ /* 0x040fec0000041834 */
[----:B------:R-:W-:Y:S01]  /*3570*/  HMMA.16816.F32.BF16 R56, R4, R70, R56 ;  /* 0x000000460438723c */ /* 0x000fe20000041838 */
[----:B-1----:R-:W-:-:S04]  /*3580*/  FFMA.FTZ R2, R186, UR4, -R0 ;  /* 0x00000004ba027c23 */ /* 0x002fc80008010800 */
[----:B------:R1:W-:Y:S01]  /*3590*/  MUFU.EX2 R162, R2 ;  /* 0x0000000200a27308 */ /* 0x0003e20000000800 */
[----:B------:R-:W-:Y:S01]  /*35a0*/  MOV R109, R239 ;  /* 0x000000ef006d7202 */ /* 0x000fe20000000f00 */
[----:B------:R-:W-:Y:S01]  /*35b0*/  HMMA.16816.F32.BF16 R40, R4, R122, R72 ;  /* 0x0000007a0428723c */ /* 0x000fe20000041848 */
[--C-:B-1----:R-:W-:Y:S01]  /*35c0*/  FFMA.FTZ R2, R187, UR4, -R0.reuse ;  /* 0x00000004bb027c23 */ /* 0x102fe20008010800 */
[----:B------:R-:W-:Y:S02]  /*35d0*/  MOV R187, R12 ;  /* 0x0000000c00bb7202 */ /* 0x000fe40000000f00 */
[----:B------:R-:W1:Y:S02]  /*35e0*/  LDSM.16.MT88.4 R12, [R228+0xd000] ;  /* 0x00d00000e40c783b */ /* 0x000e640000004200 */
[----:B------:R2:W3:Y:S02]  /*35f0*/  MUFU.EX2 R186, R2 ;  /* 0x0000000200ba7308 */ /* 0x0004e40000000800 */
[----:B--2---:R-:W-:-:S06]  /*3600*/  FFMA.FTZ R2, R178, UR4, -R0 ;  /* 0x00000004b2027c23 */ /* 0x004fcc0008010800 */
[----:B------:R2:W-:Y:S02]  /*3610*/  MUFU.EX2 R136, R2 ;  /* 0x0000000200887308 */ /* 0x0005e40000000800 */
[----:B--2---:R-:W-:-:S06]  /*3620*/  FFMA.FTZ R2, R179, UR4, -R0 ;  /* 0x00000004b3027c23 */ /* 0x004fcc0008010800 */
[----:B------:R2:W4:Y:S02]  /*3630*/  MUFU.EX2 R178, R2 ;  /* 0x0000000200b27308 */ /* 0x0005240000000800 */
[----:B--2---:R-:W-:-:S06]  /*3640*/  FFMA.FTZ R2, R188, UR4, -R17 ;  /* 0x00000004bc027c23 */ /* 0x004fcc0008010811 */
[----:B------:R2:W-:Y:S02]  /*3650*/  MUFU.EX2 R164, R2 ;  /* 0x0000000200a47308 */ /* 0x0005e40000000800 */
[----:B--2---:R-:W-:Y:S01]  /*3660*/  FFMA.FTZ R2, R189, UR4, -R17 ;  /* 0x00000004bd027c23 */ /* 0x004fe20008010811 */
[----:B------:R-:W-:Y:S02]  /*3670*/  IMAD.MOV.U32 R189, RZ, RZ, R175 ;  /* 0x000000ffffbd7224 */ /* 0x000fe400078e00af */
[----:B------:R-:W2:Y:S03]  /*3680*/  LDL.LU R175, [R1+0x98] ;  /* 0x0000980001af7983 */ /* 0x000ea60000300800 */
[----:B------:R3:W1:Y:S02]  /*3690*/  MUFU.EX2 R128, R2 ;  /* 0x0000000200807308 */ /* 0x0006640000000800 */
[----:B---3--:R-:W-:-:S06]  /*36a0*/  FFMA.FTZ R2, R172, UR4, -R17 ;  /* 0x00000004ac027c23 */ /* 0x008fcc0008010811 */
[----:B------:R3:W-:Y:S02]  /*36b0*/  MUFU.EX2 R176, R2 ;  /* 0x0000000200b07308 */ /* 0x0007e40000000800 */
[----:B---3--:R-:W-:-:S06]  /*36c0*/  FFMA.FTZ R2, R173, UR4, -R17 ;  /* 0x00000004ad027c23 */ /* 0x008fcc0008010811 */
[----:B------:R3:W-:Y:S02]  /*36d0*/  MUFU.EX2 R179, R2 ;  /* 0x0000000200b37308 */ /* 0x0007e40000000800 */
[----:B---3--:R-:W-:Y:S01]  /*36e0*/  FFMA.FTZ R2, R190, UR4, -R16 ;  /* 0x00000004be027c23 */ /* 0x008fe20008010810 */
[----:B------:R-:W-:Y:S02]  /*36f0*/  MOV R190, R19 ;  /* 0x0000001300be7202 */ /* 0x000fe40000000f00 */
[----:B------:R-:W3:Y:S03]  /*3700*/  LDL.LU R19, [R1+0x94] ;  /* 0x0000940001137983 */ /* 0x000ee60000300800 */
[----:B------:R4:W-:Y:S01]  /*3710*/  MUFU.EX2 R252, R2 ;  /* 0x0000000200fc7308 */ /* 0x0009e20000000800 */
[----:B------:R-:W-:Y:S02]  /*3720*/  IMAD.MOV.U32 R188, RZ, RZ, R244 ;  /* 0x000000ffffbc7224 */ /* 0x000fe400078e00f4 */
[----:B----4-:R-:W-:Y:S01]  /*3730*/  FFMA.FTZ R2, R191, UR4, -R16 ;  /* 0x00000004bf027c23 */ /* 0x010fe20008010810 */
[----:B------:R-:W-:Y:S01]  /*3740*/  HMMA.16816.F32.BF16 R48, R4, R138, R80 ;  /* 0x0000008a0430723c */ /* 0x000fe20000041850 */
[----:B------:R-:W-:Y:S01]  /*3750*/  F2FP.BF16.F32.PACK_AB R8, R234, R131 ;  /* 0x00000083ea08723e */ /* 0x000fe200000010ff */
[----:B------:R-:W-:-:S02]  /*3760*/  IMAD.MOV.U32 R191, RZ, RZ, R31 ;  /* 0x000000ffffbf7224 */ /* 0x000fc400078e001f */
[----:B------:R4:W1:Y:S01]  /*3770*/  MUFU.EX2 R239, R2 ;  /* 0x0000000200ef7308 */ /* 0x0008620000000800 */
[----:B------:R-:W-:Y:S01]  /*3780*/  F2FP.BF16.F32.PACK_AB R9, R186, R162 ;  /* 0x000000a2ba09723e */ /* 0x000fe200000010ff */
[----:B------:R-:W3:Y:S01]  /*3790*/  LDSM.16.MT88.4 R28, [R228+0xf000] ;  /* 0x00f00000e41c783b */ /* 0x000ee20000004200 */
[----:B----4-:R-:W-:-:S05]  /*37a0*/  FFMA.FTZ R2, R174, UR4, -R16 ;  /* 0x00000004ae027c23 */ /* 0x010fca0008010810 */
[----:B------:R2:W-:Y:S01]  /*37b0*/  MUFU.EX2 R244, R2 ;  /* 0x0000000200f47308 */ /* 0x0005e20000000800 */
[----:B------:R-:W-:Y:S02]  /*37c0*/  F2FP.BF16.F32.PACK_AB R10, R177, R130 ;  /* 0x00000082b10a723e */ /* 0x000fe400000010ff */
[----:B------:R-:W-:Y:S02]  /*37d0*/  F2FP.BF16.F32.PACK_AB R11, R178, R136 ;  /* 0x00000088b20b723e */ /* 0x000fe400000010ff */
[----:B-1----:R-:W-:Y:S02]  /*37e0*/  F2FP.BF16.F32.PACK_AB R4, R128, R164 ;  /* 0x000000a48004723e */ /* 0x002fe400000010ff */
[----:B------:R-:W-:Y:S02]  /*37f0*/  F2FP.BF16.F32.PACK_AB R5, R239, R252 ;  /* 0x000000fcef05723e */ /* 0x000fe400000010ff */
[----:B------:R-:W-:Y:S01]  /*3800*/  F2FP.BF16.F32.PACK_AB R6, R179, R176 ;  /* 0x000000b0b306723e */ /* 0x000fe200000010ff */
[----:B--2---:R-:W-:-:S04]  /*3810*/  FFMA.FTZ R2, R175, UR4, -R16 ;  /* 0x00000004af027c23 */ /* 0x004fc80008010810 */
[----:B------:R-:W1:Y:S02]  /*3820*/  MUFU.EX2 R245, R2 ;  /* 0x0000000200f57308 */ /* 0x000e640000000800 */
[----:B-1----:R-:W-:Y:S01]  /*3830*/  F2FP.BF16.F32.PACK_AB R7, R245, R244 ;  /* 0x000000f4f507723e */ /* 0x002fe200000010ff */
[----:B------:R-:W-:Y:S02]  /*3840*/  IMAD.MOV.U32 R2, RZ, RZ, R69 ;  /* 0x000000ffff027224 */ /* 0x000fe400078e0045 */
[-C--:B------:R-:W-:Y:S06]  /*3850*/  HMMA.16816.F32.BF16 R68, R8, R12.reuse, R144 ;  /* 0x0000000c0844723c */ /* 0x080fec0000041890 */
[----:B------:R-:W-:Y:S01]  /*3860*/  HMMA.16816.F32.BF16 R72, R4, R12, R116 ;  /* 0x0000000c0448723c */ /* 0x000fe20000041874 */
[----:B------:R-:W-:-:S02]  /*3870*/  MOV R146, R176 ;  /* 0x000000b000927202 */ /* 0x000fc40000000f00 */
[----:B------:R-:W2:Y:S04]  /*3880*/  LDL.LU R176, [R1+0x8] ;  /* 0x0000080001b07983 */ /* 0x000ea80000300800 */
[----:B---3--:R-:W-:Y:S02]  /*3890*/  MOV R116, R19 ;  /* 0x0000001300747202 */ /* 0x008fe40000000f00 */
[----:B------:R-:W3:Y:S01]  /*38a0*/  LDL.LU R19, [R1+0x90] ;  /* 0x0000900001137983 */ /* 0x000ee20000300800 */
[----:B------:R-:W-:Y:S03]  /*38b0*/  HMMA.16816.F32.BF16 R52, R8, R22, R36 ;  /* 0x000000160834723c */ /* 0x000fe60000041824 */
[----:B------:R-:W1:Y:S03]  /*38c0*/  LDSM.16.MT88.4 R36, [R230+0xf000] ;  /* 0x00f00000e624783b */ /* 0x000e660000004200 */
[-C--:B------:R-:W-:Y:S06]  /*38d0*/  HMMA.16816.F32.BF16 R76, R4, R14.reuse, R60 ;  /* 0x0000000e044c723c */ /* 0x080fec000004183c */
[----:B------:R-:W-:Y:S01]  /*38e0*/  HMMA.16816.F32.BF16 R60, R8, R14, R32 ;  /* 0x0000000e083c723c */ /* 0x000fe20000041820 */
[----:B------:R-:W4:Y:S01]  /*38f0*/  LDSM.16.MT88.4 R32, [R229+0xf000] ;  /* 0x00f00000e520783b */ /* 0x000f220000004200 */
[----:B------:R-:W-:Y:S01]  /*3900*/  IMAD.MOV.U32 R122, RZ, RZ, R158 ;  /* 0x000000ffff7a7224 */ /* 0x000fe200078e009e */
[----:B------:R-:W-:-:S02]  /*3910*/  MOV R158, R95 ;  /* 0x0000005f009e7202 */ /* 0x000fc40000000f00 */
[----:B------:R-:W-:Y:S02]  /*3920*/  MOV R118, R2 ;  /* 0x0000000200767202 */ /* 0x000fe40000000f00 */
[----:B------:R-:W-:Y:S01]  /*3930*/  MOV R121, R111 ;  /* 0x0000006f00797202 */ /* 0x000fe20000000f00 */
[----:B------:R-:W-:Y:S01]  /*3940*/  IMAD.MOV.U32 R111, RZ, RZ, R92 ;  /* 0x000000ffff6f7224 */ /* 0x000fe200078e005c */
[----:B------:R-:W-:Y:S01]  /*3950*/  MOV R2, R188 ;  /* 0x000000bc00027202 */ /* 0x000fe20000000f00 */
[----:B------:R-:W-:Y:S01]  /*3960*/  IMAD.MOV.U32 R92, RZ, RZ, R169 ;  /* 0x000000ffff5c7224 */ /* 0x000fe200078e00a9 */
[----:B------:R-:W-:Y:S01]  /*3970*/  MOV R137, R170 ;  /* 0x000000aa00897202 */ /* 0x000fe20000000f00 */
[-C--:B------:R-:W-:Y:S01]  /*3980*/  HMMA.16816.F32.BF16 R172, R8, R20.reuse, R148 ;  /* 0x0000001408ac723c */ /* 0x080fe20000041894 */
[----:B------:R-:W-:Y:S01]  /*3990*/  MOV R123, R171 ;  /* 0x000000ab007b7202 */ /* 0x000fe20000000f00 */
[----:B------:R-:W-:Y:S01]  /*39a0*/  IMAD.MOV.U32 R117, RZ, RZ, R131 ;  /* 0x000000ffff757224 */ /* 0x000fe200078e0083 */
[----:B------:R-:W-:Y:S01]  /*39b0*/  MOV R95, R168 ;  /* 0x000000a8005f7202 */ /* 0x000fe20000000f00 */
[----:B------:R-:W-:Y:S01]  /*39c0*/  IMAD.MOV.U32 R147, RZ, RZ, R136 ;  /* 0x000000ffff937224 */ /* 0x000fe200078e0088 */
[----:B------:R-:W-:Y:S01]  /*39d0*/  MOV R119, R159 ;  /* 0x0000009f00777202 */ /* 0x000fe20000000f00 */
[C---:B------:R-:W-:Y:S01]  /*39e0*/  HMMA.16816.F32.BF16 R168, R4.reuse, R20, R132 ;  /* 0x0000001404a8723c */ /* 0x040fe20000041884 */
[----:B------:R-:W-:Y:S01]  /*39f0*/  MOV R131, R137 ;  /* 0x0000008900837202 */ /* 0x000fe20000000f00 */
[----:B------:R-:W-:Y:S01]  /*3a00*/  FFMA.FTZ R2, R2, UR4, -R18 ;  /* 0x0000000402027c23 */ /* 0x000fe20008010812 */
[----:B------:R-:W-:Y:S04]  /*3a10*/  LDSM.16.MT88.4 R12, [R229+0xd000] ;  /* 0x00d00000e50c783b */ /* 0x000fe80000004200 */
[----:B------:R-:W-:Y:S01]  /*3a20*/  IMAD.MOV.U32 R132, RZ, RZ, R158 ;  /* 0x000000ffff847224 */ /* 0x000fe200078e009e */
[----:B------:R-:W-:Y:S01]  /*3a30*/  MOV R135, R157 ;  /* 0x0000009d00877202 */ /* 0x000fe20000000f00 */
[----:B------:R-:W-:Y:S01]  /*3a40*/  HMMA.16816.F32.BF16 R136, R4, R28, R248 ;  /* 0x0000001c0488723c */ /* 0x000fe200000418f8 */
[----:B------:R-:W-:-:S05]  /*3a50*/  MOV R133, R124 ;  /* 0x0000007c00857202 */ /* 0x000fca0000000f00 */
[----:B-1----:R-:W-:Y:S01]  /*3a60*/  HMMA.16816.F32.BF16 R148, R4, R36, R240 ;  /* 0x000000240494723c */ /* 0x002fe200000418f0 */
[----:B------:R-:W-:-:S06]  /*3a70*/  MOV R251, R125 ;  /* 0x0000007d00fb7202 */ /* 0x000fcc0000000f00 */
[----:B------:R-:W-:Y:S02]  /*3a80*/  MOV R241, R156 ;  /* 0x0000009c00f17202 */ /* 0x000fe40000000f00 */
[----:B----4-:R-:W-:Y:S01]  /*3a90*/  HMMA.16816.F32.BF16 R156, R4, R32, R224 ;  /* 0x00000020049c723c */ /* 0x010fe200000418e0 */
[----:B------:R-:W-:Y:S01]  /*3aa0*/  IMAD.MOV.U32 R242, RZ, RZ, R126 ;  /* 0x000000fffff27224 */ /* 0x000fe200078e007e */
[----:B------:R-:W-:-:S05]  /*3ab0*/  MOV R243, R127 ;  /* 0x0000007f00f37202 */ /* 0x000fca0000000f00 */
[----:B------:R-:W-:Y:S01]  /*3ac0*/  IMAD.MOV.U32 R224, RZ, RZ, R92 ;  /* 0x000000ffffe07224 */ /* 0x000fe200078e005c */
[----:B------:R-:W-:Y:S01]  /*3ad0*/  HMMA.16816.F32.BF16 R124, R4, R26, R212 ;  /* 0x0000001a047c723c */ /* 0x000fe200000418d4 */
[----:B------:R1:W-:Y:S01]  /*3ae0*/  MUFU.EX2 R213, R2 ;  /* 0x0000000200d57308 */ /* 0x0003e20000000800 */
[----:B------:R-:W-:Y:S02]  /*3af0*/  MOV R225, R93 ;  /* 0x0000005d00e17202 */ /* 0x000fe40000000f00 */
[----:B------:R-:W-:Y:S01]  /*3b00*/  MOV R226, R94 ;  /* 0x0000005e00e27202 */ /* 0x000fe20000000f00 */
[----:B-1----:R-:W-:-:S04]  /*3b10*/  FFMA.FTZ R2, R224, UR4, -R18 ;  /* 0x00000004e0027c23 */ /* 0x002fc80008010812 */
[----:B------:R1:W4:Y:S01]  /*3b20*/  MUFU.EX2 R214, R2 ;  /* 0x0000000200d67308 */ /* 0x0003220000000800 */
[----:B------:R-:W-:Y:S01]  /*3b30*/  HMMA.16816.F32.BF16 R180, R4, R22, R180 ;  /* 0x0000001604b4723c */ /* 0x000fe200000418b4 */
[----:B------:R-:W4:Y:S01]  /*3b40*/  LDSM.16.MT88.4 R20, [R230+0xd000] ;  /* 0x00d00000e614783b */ /* 0x000f220000004200 */
[----:B------:R-:W-:Y:S02]  /*3b50*/  IMAD.MOV.U32 R240, RZ, RZ, R109 ;  /* 0x000000fffff07224 */ /* 0x000fe400078e006d */
[----:B------:R-:W-:Y:S02]  /*3b60*/  IMAD.MOV.U32 R227, RZ, RZ, R95 ;  /* 0x000000ffffe37224 */ /* 0x000fe400078e005f */
[----:B-1----:R-:W-:-:S04]  /*3b70*/  FFMA.FTZ R2, R225, UR4, -R18 ;  /* 0x00000004e1027c23 */ /* 0x002fc80008010812 */
[----:B------:R1:W-:Y:S02]  /*3b80*/  MUFU.EX2 R215, R2 ;  /* 0x0000000200d77308 */ /* 0x0003e40000000800 */
[----:B-1----:R-:W-:-:S06]  /*3b90*/  FFMA.FTZ R2, R226, UR4, -R18 ;  /* 0x00000004e2027c23 */ /* 0x002fcc0008010812 */
[----:B------:R1:W-:Y:S02]  /*3ba0*/  MUFU.EX2 R212, R2 ;  /* 0x0000000200d47308 */ /* 0x0003e40000000800 */
[----:B-1----:R-:W-:-:S06]  /*3bb0*/  FFMA.FTZ R2, R161, UR4, -R0 ;  /* 0x00000004a1027c23 */ /* 0x002fcc0008010800 */
[----:B------:R1:W-:Y:S01]  /*3bc0*/  MUFU.EX2 R161, R2 ;  /* 0x0000000200a17308 */ /* 0x0003e20000000800 */
[----:B------:R-:W-:Y:S01]  /*3bd0*/  MOV R224, R119 ;  /* 0x0000007700e07202 */ /* 0x000fe20000000f00 */
[----:B------:R-:W-:Y:S01]  /*3be0*/  HMMA.16816.F32.BF16 R120, R4, R24, R120 ;  /* 0x000000180478723c */ /* 0x000fe20000041878 */
[----:B-1----:R-:W-:Y:S01]  /*3bf0*/  FFMA.FTZ R2, R227, UR4, -R0 ;  /* 0x00000004e3027c23 */ /* 0x002fe20008010800 */
[----:B------:R-:W-:Y:S02]  /*3c00*/  MOV R227, R240 ;  /* 0x000000f000e37202 */ /* 0x000fe40000000f00 */
[----:B------:R-:W-:Y:S01]  /*3c10*/  MOV R240, R241 ;  /* 0x000000f100f07202 */ /* 0x000fe20000000f00 */
[----:B------:R-:W-:Y:S01]  /*3c20*/  IMAD.MOV.U32 R241, RZ, RZ, R116 ;  /* 0x000000fffff17224 */ /* 0x000fe200078e0074 */
[----:B------:R-:W-:Y:S02]  /*3c30*/  MOV R116, R117 ;  /* 0x0000007500747202 */ /* 0x000fe40000000f00 */
[----:B------:R-:W-:Y:S01]  /*3c40*/  MOV R117, R118 ;  /* 0x0000007600757202 */ /* 0x000fe20000000f00 */
[----:B------:R-:W-:Y:S01]  /*3c50*/  IMAD.MOV.U32 R118, RZ, RZ, R185 ;  /* 0x000000ffff767224 */ /* 0x000fe200078e00b9 */
[----:B------:R-:W-:-:S02]  /*3c60*/  MOV R185, R165 ;  /* 0x000000a500b97202 */ /* 0x000fc40000000f00 */
[----:B------:R1:W-:Y:S01]  /*3c70*/  MUFU.EX2 R165, R2 ;  /* 0x0000000200a57308 */ /* 0x0003e20000000800 */
[----:B------:R-:W-:Y:S01]  /*3c80*/  MOV R226, R117 ;  /* 0x0000007500e27202 */ /* 0x000fe20000000f00 */
[----:B------:R-:W-:Y:S02]  /*3c90*/  IMAD.MOV.U32 R225, RZ, RZ, R118 ;  /* 0x000000ffffe17224 */ /* 0x000fe400078e0076 */
[--C-:B-1----:R-:W-:Y:S01]  /*3ca0*/  FFMA.FTZ R2, R166, UR4, -R0.reuse ;  /* 0x00000004a6027c23 */ /* 0x102fe20008010800 */
[----:B------:R-:W-:Y:S01]  /*3cb0*/  FFMA.FTZ R0, R227, UR4, -R0 ;  /* 0x00000004e3007c23 */ /* 0x000fe20008010800 */
[----:B------:R-:W-:Y:S02]  /*3cc0*/  MOV R227, R116 ;  /* 0x0000007400e37202 */ /* 0x000fe40000000f00 */
[----:B------:R-:W-:Y:S01]  /*3cd0*/  HMMA.16816.F32.BF16 R116, R8, R24, R100 ;  /* 0x000000180874723c */ /* 0x000fe20000041864 */
[----:B------:R1:W-:Y:S01]  /*3ce0*/  MUFU.EX2 R25, R0 ;  /* 0x0000000000197308 */ /* 0x0003e20000000800 */
[----:B------:R-:W-:-:S02]  /*3cf0*/  IMAD.MOV.U32 R134, RZ, RZ, R129 ;  /* 0x000000ffff867224 */ /* 0x000fc400078e0081 */
[----:B-1----:R-:W-:-:S05]  /*3d00*/  FFMA.FTZ R0, R132, UR4, -R17 ;  /* 0x0000000484007c23 */ /* 0x002fca0008010811 */
[----:B------:R3:W-:Y:S01]  /*3d10*/  MUFU.EX2 R18, R0 ;  /* 0x0000000000127308 */ /* 0x0007e20000000800 */
[----:B----4-:R-:W-:Y:S01]  /*3d20*/  HMMA.16816.F32.BF16 R92, R4, R22, R220 ;  /* 0x00000016045c723c */ /* 0x010fe200000418dc */
[----:B------:R-:W-:Y:S02]  /*3d30*/  MOV R250, R184 ;  /* 0x000000b800fa7202 */ /* 0x000fe40000000f00 */
[----:B------:R-:W-:Y:S02]  /*3d40*/  MOV R184, R108 ;  /* 0x0000006c00b87202 */ /* 0x000fe40000000f00 */
[----:B------:R-:W-:Y:S02]  /*3d50*/  MOV R83, R110 ;  /* 0x0000006e00537202 */ /* 0x000fe40000000f00 */
[----:B------:R-:W-:Y:S01]  /*3d60*/  MOV R222, R240 ;  /* 0x000000f000de7202 */ /* 0x000fe20000000f00 */
[----:B------:R-:W-:Y:S01]  /*3d70*/  HMMA.16816.F32.BF16 R56, R8, R14, R56 ;  /* 0x0000000e0838723c */ /* 0x000fe20000041838 */
[----:B------:R-:W-:Y:S01]  /*3d80*/  MOV R82, R111 ;  /* 0x0000006f00527202 */ /* 0x000fe20000000f00 */
[----:B------:R-:W-:-:S04]  /*3d90*/  IMAD.MOV.U32 R223, RZ, RZ, R241 ;  /* 0x000000ffffdf7224 */ /* 0x000fc800078e00f1 */
[----:B------:R-:W-:Y:S01]  /*3da0*/  HMMA.16816.F32.BF16 R108, R4, R14, R216 ;  /* 0x0000000e046c723c */ /* 0x000fe200000418d8 */
[----:B------:R-:W-:Y:S01]  /*3db0*/  MOV R248, R190 ;  /* 0x000000be00f87202 */ /* 0x000fe20000000f00 */
[----:B------:R-:W-:-:S05]  /*3dc0*/  IMAD.MOV.U32 R249, RZ, RZ, R189 ;  /* 0x000000fffff97224 */ /* 0x000fca00078e00bd */
[----:B------:R-:W-:Y:S01]  /*3dd0*/  MOV R216, R223 ;  /* 0x000000df00d87202 */ /* 0x000fe20000000f00 */
[----:B------:R-:W-:Y:S01]  /*3de0*/  HMMA.16816.F32.BF16 R88, R4, R20, R88 ;  /* 0x000000140458723c */ /* 0x000fe20000041858 */
[----:B------:R-:W-:Y:S01]  /*3df0*/  IMAD.MOV.U32 R129, RZ, RZ, R143 ;  /* 0x000000ffff817224 */ /* 0x000fe200078e008f */
[----:B------:R-:W-:-:S04]  /*3e00*/  MOV R81, R142 ;  /* 0x0000008e00517202 */ /* 0x000fc80000000f00 */
[----:B------:R-:W-:Y:S01]  /*3e10*/  HMMA.16816.F32.BF16 R204, R8, R20, R204 ;  /* 0x0000001408cc723c */ /* 0x000fe200000418cc */
[----:B------:R-:W-:Y:S01]  /*3e20*/  IMAD.MOV.U32 R144, RZ, RZ, R140 ;  /* 0x000000ffff907224 */ /* 0x000fe200078e008c */
[----:B------:R-:W-:-:S04]  /*3e30*/  MOV R80, R141 ;  /* 0x0000008d00507202 */ /* 0x000fc80000000f00 */
[----:B------:R-:W-:Y:S01]  /*3e40*/  HMMA.16816.F32.BF16 R64, R8, R22, R64 ;  /* 0x000000160840723c */ /* 0x000fe20000041840 */
[----:B------:R-:W-:Y:S01]  /*3e50*/  MOV R240, R163 ;  /* 0x000000a300f07202 */ /* 0x000fe20000000f00 */
[----:B------:R-:W-:-:S04]  /*3e60*/  IMAD.MOV.U32 R241, RZ, RZ, R160 ;  /* 0x000000fffff17224 */ /* 0x000fc800078e00a0 */
[----:B------:R-:W-:Y:S01]  /*3e70*/  HMMA.16816.F32.BF16 R104, R4, R12, R104 ;  /* 0x0000000c0468723c */ /* 0x000fe20000041868 */
[----:B------:R-:W-:Y:S01]  /*3e80*/  MOV R145, R191 ;  /* 0x000000bf00917202 */ /* 0x000fe20000000f00 */
[----:B------:R-:W-:-:S04]  /*3e90*/  IMAD.MOV.U32 R219, RZ, RZ, R248 ;  /* 0x000000ffffdb7224 */ /* 0x000fc800078e00f8 */
[----:B------:R-:W-:Y:S01]  /*3ea0*/  HMMA.16816.F32.BF16 R20, R8, R12, R112 ;  /* 0x0000000c0814723c */ /* 0x000fe20000041870 */
[----:B------:R-:W-:-:S05]  /*3eb0*/  MOV R218, R249 ;  /* 0x000000f900da7202 */ /* 0x000fca0000000f00 */
[----:B------:R-:W-:Y:S01]  /*3ec0*/  HMMA.16816.F32.BF16 R192, R8, R32, R192 ;  /* 0x0000002008c0723c */ /* 0x000fe200000418c0 */
[----:B---3--:R-:W-:Y:S01]  /*3ed0*/  FFMA.FTZ R0, R19, UR4, -R17 ;  /* 0x0000000413007c23 */ /* 0x008fe20008010811 */
[----:B------:R-:W-:-:S04]  /*3ee0*/  MOV R221, R242 ;  /* 0x000000f200dd7202 */ /* 0x000fc80000000f00 */
[-C--:B------:R-:W-:Y:S01]  /*3ef0*/  HMMA.16816.F32.BF16 R140, R4, R30.reuse, R200 ;  /* 0x0000001e048c723c */ /* 0x080fe200000418c8 */
[----:B------:R-:W-:Y:S01]  /*3f00*/  MOV R220, R243 ;  /* 0x000000f300dc7202 */ /* 0x000fe20000000f00 */
[----:B------:R1:W3:Y:S01]  /*3f10*/  MUFU.EX2 R19, R0 ;  /* 0x0000000000137308 */ /* 0x0002e20000000800 */
[----:B------:R-:W-:Y:S01]  /*3f20*/  MOV R248, R82 ;  /* 0x0000005200f87202 */ /* 0x000fe20000000f00 */
[----:B------:R4:W5:Y:S01]  /*3f30*/  LDL.LU R163, [R1+0x8c] ;  /* 0x00008c0001a37983 */ /* 0x0009620000300800 */
[----:B------:R-:W-:Y:S01]  /*3f40*/  MOV R249, R83 ;  /* 0x0000005300f97202 */ /* 0x000fe20000000f00 */
[----:B------:R-:W-:Y:S01]  /*3f50*/  IMAD.MOV.U32 R243, RZ, RZ, R81 ;  /* 0x000000fffff37224 */ /* 0x000fe200078e0051 */
[----:B------:R-:W-:Y:S01]  /*3f60*/  MOV R32, R129 ;  /* 0x0000008100207202 */ /* 0x000fe20000000f00 */
[----:B------:R-:W-:Y:S01]  /*3f70*/  HMMA.16816.F32.BF16 R44, R8, R30, R44 ;  /* 0x0000001e082c723c */ /* 0x000fe2000004182c */
[----:B------:R-:W-:-:S05]  /*3f80*/  MOV R223, R240 ;  /* 0x000000f000df7202 */ /* 0x000fca0000000f00 */
[----:B------:R-:W-:Y:S01]  /*3f90*/  HMMA.16816.F32.BF16 R40, R8, R26, R40 ;  /* 0x0000001a0828723c */ /* 0x000fe20000041828 */
[----:B------:R-:W-:Y:S01]  /*3fa0*/  MOV R217, R250 ;  /* 0x000000fa00d97202 */ /* 0x000fe20000000f00 */
[----:B------:R2:W-:Y:S01]  /*3fb0*/  MUFU.EX2 R166, R2 ;  /* 0x0000000200a67308 */ /* 0x0005e20000000800 */
[----:B------:R-:W-:Y:S01]  /*3fc0*/  LDSM.16.MT88.4 R112, [R229+0xd800] ;  /* 0x00d80000e570783b */ /* 0x000fe20000004200 */
[----:B-1----:R-:W-:Y:S01]  /*3fd0*/  FFMA.FTZ R0, R133, UR4, -R17 ;  /* 0x0000000485007c23 */ /* 0x002fe20008010811 */
[----:B------:R-:W-:Y:S01]  /*3fe0*/  MOV R242, R80 ;  /* 0x0000005000f27202 */ /* 0x000fe20000000f00 */
[----:B------:R-:W-:Y:S01]  /*3ff0*/  IMAD.MOV.U32 R240, RZ, RZ, R251 ;  /* 0x000000fffff07224 */ /* 0x000fe200078e00fb */
[----:B------:R-:W-:Y:S01]  /*4000*/  MOV R33, R185 ;  /* 0x000000b900217202 */ /* 0x000fe20000000f00 */
[-C--:B------:R-:W-:Y:S02]  /*4010*/  HMMA.16816.F32.BF16 R208, R4, R34.reuse, R208 ;  /* 0x0000002204d0723c */ /* 0x080fe400000418d0 */
[----:B------:R1:W-:Y:S01]  /*4020*/  MUFU.EX2 R24, R0 ;  /* 0x0000000000187308 */ /* 0x0003e20000000800 */
[----:B------:R-:W-:Y:S01]  /*4030*/  MOV R30, R145 ;  /* 0x00000091001e7202 */ /* 0x000fe20000000f00 */
[----:B------:R-:W-:Y:S01]  /*4040*/  FADD.FTZ R3, R3, R32 ;  /* 0x0000002003037221 */ /* 0x000fe20000010000 */
[----:B------:R-:W-:Y:S01]  /*4050*/  MOV R31, R249 ;  /* 0x000000f9001f7202 */ /* 0x000fe20000000f00 */
[----:B------:R4:W5:Y:S01]  /*4060*/  LDL.LU R160, [R1+0x88] ;  /* 0x0000880001a07983 */ /* 0x0009620000300800 */
[----:B------:R-:W-:Y:S06]  /*4070*/  HMMA.16816.F32.BF16 R48, R8, R34, R48 ;  /* 0x000000220830723c */ /* 0x000fec0000041830 */
[----:B------:R-:W-:Y:S01]  /*4080*/  HMMA.16816.F32.BF16 R188, R4, R38, R196 ;  /* 0x0000002604bc723c */ /* 0x000fe200000418c4 */
[----:B--2---:R-:W-:Y:S01]  /*4090*/  IMAD.MOV.U32 R2, RZ, RZ, R184 ;  /* 0x000000ffff027224 */ /* 0x004fe200078e00b8 */
[----:B------:R-:W-:Y:S01]  /*40a0*/  MOV R26, R242 ;  /* 0x000000f2001a7202 */ /* 0x000fe20000000f00 */
[----:B------:R-:W-:Y:S01]  /*40b0*/  LDSM.16.MT88.4 R80, [R228+0xd800] ;  /* 0x00d80000e450783b */ /* 0x000fe20000004200 */
[----:B-1----:R-:W-:Y:S01]  /*40c0*/  FFMA.FTZ R0, R134, UR4, -R17 ;  /* 0x0000000486007c23 */ /* 0x002fe20008010811 */
[----:B------:R-:W-:-:S02]  /*40d0*/  IMAD.MOV.U32 R35, RZ, RZ, R33 ;  /* 0x000000ffff237224 */ /* 0x000fc400078e0021 */
[----:B------:R-:W1:Y:S01]  /*40e0*/  LDSM.16.MT88.4 R4, [R229+0xf800] ;  /* 0x00f80000e504783b */ /* 0x000e620000004200 */
[----:B------:R2:W-:Y:S02]  /*40f0*/  MUFU.EX2 R17, R0 ;  /* 0x0000000000117308 */ /* 0x0005e40000000800 */
[----:B--2---:R-:W-:-:S06]  /*4100*/  FFMA.FTZ R0, R135, UR4, -R16 ;  /* 0x0000000487007c23 */ /* 0x004fcc0008010810 */
[----:B------:R2:W-:Y:S02]  /*4110*/  MUFU.EX2 R15, R0 ;  /* 0x00000000000f7308 */ /* 0x0005e40000000800 */
[----:B--2---:R-:W-:-:S06]  /*4120*/  FFMA.FTZ R0, R222, UR4, -R16 ;  /* 0x00000004de007c23 */ /* 0x004fcc0008010810 */
[----:B------:R2:W4:Y:S01]  /*4130*/  MUFU.EX2 R14, R0 ;  /* 0x00000000000e7308 */ /* 0x0005220000000800 */
[----:B------:R-:W-:Y:S01]  /*4140*/  IMAD.MOV.U32 R222, RZ, RZ, R241 ;  /* 0x000000ffffde7224 */ /* 0x000fe200078e00f1 */
[----:B------:R-:W-:Y:S01]  /*4150*/  MOV R241, R144 ;  /* 0x0000009000f17202 */ /* 0x000fe20000000f00 */
[----:B------:R-:W-:Y:S01]  /*4160*/  HMMA.16816.F32.BF16 R132, R8, R28, R96 ;  /* 0x0000001c0884723c */ /* 0x000fe20000041860 */
[----:B--2---:R-:W-:-:S06]  /*4170*/  FFMA.FTZ R0, R176, UR4, -R16 ;  /* 0x00000004b0007c23 */ /* 0x004fcc0008010810 */
[----:B------:R-:W-:Y:S01]  /*4180*/  MOV R28, R248 ;  /* 0x000000f8001c7202 */ /* 0x000fe20000000f00 */
[----:B------:R-:W-:Y:S01]  /*4190*/  IMAD.MOV.U32 R29, RZ, RZ, R243 ;  /* 0x000000ffff1d7224 */ /* 0x000fe200078e00f3 */
[----:B------:R-:W-:Y:S01]  /*41a0*/  MOV R27, R241 ;  /* 0x000000f1001b7202 */ /* 0x000fe20000000f00 */
[----:B------:R2:W-:Y:S01]  /*41b0*/  MUFU.EX2 R13, R0 ;  /* 0x00000000000d7308 */ /* 0x0005e20000000800 */
[----:B------:R-:W-:Y:S01]  /*41c0*/  FADD.FTZ R2, R2, R35 ;  /* 0x0000002302027221 */ /* 0x000fe20000010000 */
[----:B------:R-:W-:Y:S01]  /*41d0*/  MOV R144, R177 ;  /* 0x000000b100907202 */ /* 0x000fe20000000f00 */
[----:B------:R-:W-:Y:S01]  /*41e0*/  FADD.FTZ R3, R236, R3 ;  /* 0x00000003ec037221 */ /* 0x000fe20000010000 */
[----:B------:R-:W-:Y:S02]  /*41f0*/  F2FP.BF16.F32.PACK_AB R196, R214, R213 ;  /* 0x000000d5d6c4723e */ /* 0x000fe400000010ff */
[----:B---3--:R-:W-:Y:S02]  /*4200*/  F2FP.BF16.F32.PACK_AB R200, R19, R18 ;  /* 0x0000001213c8723e */ /* 0x008fe400000010ff */
[----:B------:R-:W-:Y:S01]  /*4210*/  MOV R250, R178 ;  /* 0x000000b200fa7202 */ /* 0x000fe20000000f00 */
[----:B------:R-:W-:Y:S01]  /*4220*/  IMAD.MOV.U32 R251, RZ, RZ, R179 ;  /* 0x000000fffffb7224 */ /* 0x000fe200078e00b3 */
[----:B------:R-:W-:Y:S01]  /*4230*/  F2FP.BF16.F32.PACK_AB R197, R165, R161 ;  /* 0x000000a1a5c5723e */ /* 0x000fe200000010ff */
[----:B------:R-:W-:Y:S01]  /*4240*/  LDSM.16.MT88.4 R96, [R230+0xd800] ;  /* 0x00d80000e660783b */ /* 0x000fe20000004200 */
[----:B--2---:R-:W-:Y:S01]  /*4250*/  FFMA.FTZ R0, R216, UR4, -R16 ;  /* 0x00000004d8007c23 */ /* 0x004fe20008010810 */
[----:B------:R-:W-:Y:S01]  /*4260*/  MOV R16, R131 ;  /* 0x0000008300107202 */ /* 0x000fe20000000f00 */
[----:B------:R-:W-:Y:S01]  /*4270*/  IMAD.MOV.U32 R249, RZ, RZ, R144 ;  /* 0x000000fffff97224 */ /* 0x000fe200078e0090 */
[----:B------:R-:W-:Y:S01]  /*4280*/  MOV R248, R146 ;  /* 0x0000009200f87202 */ /* 0x000fe20000000f00 */
[----:B------:R2:W3:Y:S01]  /*4290*/  MUFU.EX2 R12, R0 ;  /* 0x00000000000c7308 */ /* 0x0004e20000000800 */
[----:B------:R-:W-:Y:S01]  /*42a0*/  IMAD.MOV.U32 R216, RZ, RZ, R240 ;  /* 0x000000ffffd87224 */ /* 0x000fe200078e00f0 */
[----:B------:R-:W-:Y:S01]  /*42b0*/  MOV R33, R16 ;  /* 0x0000001000217202 */ /* 0x000fe20000000f00 */
[----:B------:R-:W-:Y:S01]  /*42c0*/  IMAD.MOV.U32 R243, RZ, RZ, R147 ;  /* 0x000000fffff37224 */ /* 0x000fe200078e0093 */
[----:B------:R-:W-:Y:S01]  /*42d0*/  MOV R16, R31 ;  /* 0x0000001f00107202 */ /* 0x000fe20000000f00 */
[----:B------:R-:W-:Y:S01]  /*42e0*/  IMAD.MOV.U32 R31, RZ, RZ, R29 ;  /* 0x000000ffff1f7224 */ /* 0x000fe200078e001d */
[----:B------:R-:W-:-:S02]  /*42f0*/  MOV R29, R27 ;  /* 0x0000001b001d7202 */ /* 0x000fc40000000f00 */
[----:B----4-:R-:W-:Y:S02]  /*4300*/  F2FP.BF16.F32.PACK_AB R201, R14, R15 ;  /* 0x0000000f0ec9723e */ /* 0x010fe400000010ff */
[----:B------:R-:W-:Y:S02]  /*4310*/  F2FP.BF16.F32.PACK_AB R198, R212, R215 ;  /* 0x000000d7d4c6723e */ /* 0x000fe400000010ff */
[----:B------:R-:W-:Y:S02]  /*4320*/  F2FP.BF16.F32.PACK_AB R199, R25, R166 ;  /* 0x000000a619c7723e */ /* 0x000fe400000010ff */
[----:B------:R-:W-:Y:S01]  /*4330*/  F2FP.BF16.F32.PACK_AB R202, R17, R24 ;  /* 0x0000001811ca723e */ /* 0x000fe200000010ff */
[----:B------:R-:W-:Y:S01]  /*4340*/  FADD.FTZ R2, R235, R2 ;  /* 0x00000002eb027221 */ /* 0x000fe20000010000 */
[----:B------:R-:W-:Y:S01]  /*4350*/  FADD.FTZ R3, R232, R3 ;  /* 0x00000003e8037221 */ /* 0x000fe20000010000 */
[----:B--2---:R-:W-:Y:S01]  /*4360*/  IMAD.MOV.U32 R0, RZ, RZ, R187 ;  /* 0x000000ffff007224 */ /* 0x004fe200078e00bb */
[----:B------:R-:W-:Y:S01]  /*4370*/  MOV R241, R128 ;  /* 0x0000008000f17202 */ /* 0x000fe20000000f00 */
[----:B------:R-:W2:Y:S03]  /*4380*/  LDSM.16.MT88.4 R176, [R167+0xd800] ;  /* 0x00d80000a7b0783b */ /* 0x000ea60000004200 */
[----:B------:R-:W-:Y:S01]  /*4390*/  MOV R32, R0 ;  /* 0x0000000000207202 */ /* 0x000fe20000000f00 */
[----:B------:R-:W-:Y:S01]  /*43a0*/  IMAD.MOV.U32 R0, RZ, RZ, R30 ;  /* 0x000000ffff007224 */ /* 0x000fe200078e001e */
[----:B------:R-:W-:-:S02]  /*43b0*/  MOV R30, R28 ;  /* 0x0000001c001e7202 */ /* 0x000fc40000000f00 */
[----:B------:R-:W-:Y:S01]  /*43c0*/  MOV R28, R26 ;  /* 0x0000001a001c7202 */ /* 0x000fe20000000f00 */
[----:B------:R-:W-:Y:S01]  /*43d0*/  IMAD.MOV.U32 R26, RZ, RZ, R216 ;  /* 0x000000ffff1a7224 */ /* 0x000fe200078e00d8 */
[----:B------:R-:W-:Y:S01]  /*43e0*/  MOV R27, R217 ;  /* 0x000000d9001b7202 */ /* 0x000fe20000000f00 */
[----:B------:R-:W-:Y:S01]  /*43f0*/  IMAD.MOV.U32 R217, RZ, RZ, R219 ;  /* 0x000000ffffd97224 */ /* 0x000fe200078e00db */
[----:B------:R-:W-:Y:S02]  /*4400*/  MOV R216, R218 ;  /* 0x000000da00d87202 */ /* 0x000fe40000000f00 */
[----:B------:R-:W-:Y:S01]  /*4410*/  MOV R218, R220 ;  /* 0x000000dc00da7202 */ /* 0x000fe20000000f00 */
[----:B------:R-:W-:Y:S01]  /*4420*/  IMAD.MOV.U32 R220, RZ, RZ, R222 ;  /* 0x000000ffffdc7224 */ /* 0x000fe200078e00de */
[----:B------:R-:W-:Y:S02]  /*4430*/  MOV R219, R221 ;  /* 0x000000dd00db7202 */ /* 0x000fe40000000f00 */
[----:B------:R-:W-:Y:S01]  /*4440*/  MOV R221, R223 ;  /* 0x000000df00dd7202 */ /* 0x000fe20000000f00 */
[----:B------:R-:W-:Y:S01]  /*4450*/  IMAD.MOV.U32 R223, RZ, RZ, R225 ;  /* 0x000000ffffdf7224 */ /* 0x000fe200078e00e1 */
[----:B------:R-:W-:-:S02]  /*4460*/  MOV R222, R224 ;  /* 0x000000e000de7202 */ /* 0x000fc40000000f00 */
[----:B------:R-:W-:Y:S01]  /*4470*/  MOV R224, R226 ;  /* 0x000000e200e07202 */ /* 0x000fe20000000f00 */
[----:B------:R-:W-:Y:S01]  /*4480*/  IMAD.MOV.U32 R226, RZ, RZ, R162 ;  /* 0x000000ffffe27224 */ /* 0x000fe200078e00a2 */
[----:B------:R-:W-:Y:S01]  /*4490*/  MOV R35, R32 ;  /* 0x0000002000237202 */ /* 0x000fe20000000f00 */
[----:B------:R-:W-:Y:S01]  /*44a0*/  IMAD.MOV.U32 R32, RZ, RZ, R33 ;  /* 0x000000ffff207224 */ /* 0x000fe200078e0021 */
[----:B------:R-:W-:Y:S01]  /*44b0*/  MOV R225, R227 ;  /* 0x000000e300e17202 */ /* 0x000fe20000000f00 */
[----:B------:R4:W5:Y:S01]  /*44c0*/  LDL.LU R162, [R1+0x84] ;  /* 0x0000840001a27983 */ /* 0x0009620000300800 */
[----:B------:R-:W-:Y:S02]  /*44d0*/  MOV R227, R164 ;  /* 0x000000a400e37202 */ /* 0x000fe40000000f00 */
[----:B------:R-:W-:Y:S01]  /*44e0*/  MOV R33, R0 ;  /* 0x0000000000217202 */ /* 0x000fe20000000f00 */
[----:B------:R4:W5:Y:S01]  /*44f0*/  LDL.LU R164, [R1+0x80] ;  /* 0x0000800001a47983 */ /* 0x0009620000300800 */
[----:B------:R-:W-:-:S03]  /*4500*/  FADD.FTZ R0, R247, R238 ;  /* 0x000000eef7007221 */ /* 0x000fc60000010000 */
[----:B------:R-:W4:Y:S01]  /*4510*/  LDL.LU R238, [R1+0x7c] ;  /* 0x00007c0001ee7983 */ /* 0x000f220000300800 */
[----:B------:R-:W-:Y:S01]  /*4520*/  HMMA.16816.F32.BF16 R144, R8, R36, R152 ;  /* 0x000000240890723c */ /* 0x000fe20000041898 */
[----:B------:R-:W-:Y:S02]  /*4530*/  MOV R34, R35 ;  /* 0x0000002300227202 */ /* 0x000fe40000000f00 */
[----:B---3--:R-:W-:Y:S01]  /*4540*/  F2FP.BF16.F32.PACK_AB R203, R12, R13 ;  /* 0x0000000d0ccb723e */ /* 0x008fe200000010ff */
[----:B------:R-:W-:Y:S02]  /*4550*/  FADD.FTZ R2, R231, R2 ;  /* 0x00000002e7027221 */ /* 0x000fe40000010000 */
[----:B-1----:R-:W-:Y:S01]  /*4560*/  HMMA.16816.F32.BF16 R192, R196, R4, R192 ;  /* 0x00000004c4c0723c */ /* 0x002fe200000418c0 */
[----:B------:R-:W-:Y:S02]  /*4570*/  IMAD.MOV.U32 R35, RZ, RZ, R28 ;  /* 0x000000ffff237224 */ /* 0x000fe400078e001c */
[----:B------:R-:W-:Y:S01]  /*4580*/  FADD.FTZ R0, R34, R0 ;  /* 0x0000000022007221 */ /* 0x000fe20000010000 */
[----:B------:R-:W-:Y:S01]  /*4590*/  FADD.FTZ R3, R33, R3 ;  /* 0x0000000321037221 */ /* 0x000fe20000010000 */
[----:B------:R-:W-:Y:S01]  /*45a0*/  MOV R240, R186 ;  /* 0x000000ba00f07202 */ /* 0x000fe20000000f00 */
[----:B------:R-:W-:Y:S01]  /*45b0*/  LDSM.16.MT88.4 R152, [R230+0xf800] ;  /* 0x00f80000e698783b */ /* 0x000fe20000004200 */
[----:B------:R-:W-:Y:S01]  /*45c0*/  HMMA.16816.F32.BF16 R36, R8, R38, R84 ;  /* 0x000000260824723c */ /* 0x000fe20000041854 */
[----:B------:R-:W-:Y:S01]  /*45d0*/  FADD.FTZ R0, R35, R0 ;  /* 0x0000000023007221 */ /* 0x000fe20000010000 */
[----:B------:R-:W-:Y:S01]  /*45e0*/  MOV R28, R29 ;  /* 0x0000001d001c7202 */ /* 0x000fe20000000f00 */
[----:B------:R-:W-:Y:S01]  /*45f0*/  FADD.FTZ R2, R16, R2 ;  /* 0x0000000210027221 */ /* 0x000fe20000010000 */
[----:B------:R-:W-:Y:S01]  /*4600*/  MOV R242, R130 ;  /* 0x0000008200f27202 */ /* 0x000fe20000000f00 */
[----:B------:R-:W-:Y:S02]  /*4610*/  LDSM.16.MT88.4 R184, [R228+0xf800] ;  /* 0x00f80000e4b8783b */ /* 0x000fe40000004200 */
[----:B------:R-:W-:Y:S01]  /*4620*/  FADD.FTZ R8, R237, R246 ;  /* 0x000000f6ed087221 */ /* 0x000fe20000010000 */
[----:B------:R-:W-:Y:S01]  /*4630*/  HMMA.16816.F32.BF16 R156, R200, R4, R156 ;  /* 0x00000004c89c723c */ /* 0x000fe2000004189c */
[----:B------:R-:W-:Y:S01]  /*4640*/  MOV R29, R26 ;  /* 0x0000001a001d7202 */ /* 0x000fe20000000f00 */
[----:B------:R-:W-:Y:S01]  /*4650*/  FADD.FTZ R0, R30, R0 ;  /* 0x000000001e007221 */ /* 0x000fe20000010000 */
[----:B------:R-:W-:Y:S01]  /*4660*/  FADD.FTZ R8, R233, R8 ;  /* 0x00000008e9087221 */ /* 0x000fe20000010000 */
[----:B------:R-:W-:-:S02]  /*4670*/  IMAD.MOV.U32 R26, RZ, RZ, R27 ;  /* 0x000000ffff1a7224 */ /* 0x000fc400078e001b */
[----:B------:R-:W-:Y:S01]  /*4680*/  FADD.FTZ R3, R28, R3 ;  /* 0x000000031c037221 */ /* 0x000fe20000010000 */
[----:B------:R-:W1:Y:S01]  /*4690*/  LDSM.16.MT88.4 R128, [R167+0xf800] ;  /* 0x00f80000a780783b */ /* 0x000e620000004200 */
[----:B------:R-:W-:Y:S01]  /*46a0*/  FADD.FTZ R4, R32, R8 ;  /* 0x0000000820047221 */ /* 0x000fe20000010000 */
[----:B------:R-:W-:Y:S02]  /*46b0*/  MOV R27, R216 ;  /* 0x000000d8001b7202 */ /* 0x000fe40000000f00 */
[----:B------:R-:W-:Y:S01]  /*46c0*/  MOV R216, R217 ;  /* 0x000000d900d87202 */ /* 0x000fe20000000f00 */
[----:B------:R-:W-:Y:S01]  /*46d0*/  FADD.FTZ R4, R31, R4 ;  /* 0x000000041f047221 */ /* 0x000fe20000010000 */
[----:B------:R-:W-:Y:S01]  /*46e0*/  IMAD.MOV.U32 R217, RZ, RZ, R218 ;  /* 0x000000ffffd97224 */ /* 0x000fe200078e00da */
[----:B------:R-:W-:Y:S01]  /*46f0*/  MOV R218, R219 ;  /* 0x000000db00da7202 */ /* 0x000fe20000000f00 */
[----:B------:R-:W-:Y:S01]  /*4700*/  FADD.FTZ R2, R29, R2 ;  /* 0x000000021d027221 */ /* 0x000fe20000010000 */
[----:B------:R-:W-:Y:S01]  /*4710*/  MOV R219, R220 ;  /* 0x000000dc00db7202 */ /* 0x000fe20000000f00 */
[----:B------:R-:W-:Y:S01]  /*4720*/  FADD.FTZ R0, R26, R0 ;  /* 0x000000001a007221 */ /* 0x000fe20000010000 */
[----:B------:R-:W-:-:S02]  /*4730*/  IMAD.MOV.U32 R220, RZ, RZ, R221 ;  /* 0x000000ffffdc7224 */ /* 0x000fc400078e00dd */
[----:B------:R-:W-:Y:S01]  /*4740*/  FADD.FTZ R4, R27, R4 ;  /* 0x000000041b047221 */ /* 0x000fe20000010000 */
[----:B------:R-:W-:Y:S01]  /*4750*/  MOV R221, R222 ;  /* 0x000000de00dd7202 */ /* 0x000fe20000000f00 */
[----:B------:R-:W-:Y:S01]  /*4760*/  FADD.FTZ R5, R216, R3 ;  /* 0x00000003d8057221 */ /* 0x000fe20000010000 */
[----:B------:R-:W-:Y:S01]  /*4770*/  MOV R222, R223 ;  /* 0x000000df00de7202 */ /* 0x000fe20000000f00 */
[----:B------:R-:W-:Y:S01]  /*4780*/  FADD.FTZ R3, R217, R2 ;  /* 0x00000002d9037221 */ /* 0x000fe20000010000 */
[----:B------:R-:W-:Y:S02]  /*4790*/  IMAD.MOV.U32 R223, RZ, RZ, R224 ;  /* 0x000000ffffdf7224 */ /* 0x000fe400078e00e0 */
[----:B------:R-:W-:Y:S01]  /*47a0*/  FADD.FTZ R2, R218, R0 ;  /* 0x00000000da027221 */ /* 0x000fe20000010000 */
[----:B------:R-:W-:Y:S01]  /*47b0*/  MOV R224, R225 ;  /* 0x000000e100e07202 */ /* 0x000fe20000000f00 */
[----:B------:R-:W-:Y:S01]  /*47c0*/  FADD.FTZ R0, R219, R4 ;  /* 0x00000004db007221 */ /* 0x000fe20000010000 */
[----:B------:R-:W-:Y:S01]  /*47d0*/  MOV R225, R226 ;  /* 0x000000e200e17202 */ /* 0x000fe20000000f00 */
[----:B------:R-:W-:Y:S01]  /*47e0*/  FADD.FTZ R4, R220, R5 ;  /* 0x00000005dc047221 */ /* 0x000fe20000010000 */
[----:B------:R-:W-:Y:S01]  /*47f0*/  FADD.FTZ R3, R221, R3 ;  /* 0x00000003dd037221 */ /* 0x000fe20000010000 */
[----:B------:R-:W-:-:S02]  /*4800*/  IMAD.MOV.U32 R226, RZ, RZ, R227 ;  /* 0x000000ffffe27224 */ /* 0x000fc400078e00e3 */
[----:B------:R-:W-:Y:S01]  /*4810*/  FADD.FTZ R2, R222, R2 ;  /* 0x00000002de027221 */ /* 0x000fe20000010000 */
[----:B------:R-:W-:Y:S01]  /*4820*/  MOV R227, R234 ;  /* 0x000000ea00e37202 */ /* 0x000fe20000000f00 */
        /* <DEDUP_REMOVED lines=31> */
[----:B------:R-:W-:-:S02]  /*4a20*/  FADD.FTZ R4, R212, R4 ;  /* 0x00000004d4047221 */ /* 0x000fc40000010000 */
[----:B------:R3:W5:Y:S01]  /*4a30*/  LDL.LU R237, [R1+0x70] ;  /* 0x0000700001ed7983 */ /* 0x0007620000300800 */
[----:B------:R-:W-:-:S03]  /*4a40*/  FADD.FTZ R3, R25, R3 ;  /* 0x0000000319037221 */ /* 0x000fc60000010000 */
[----:B------:R3:W5:Y:S01]  /*4a50*/  LDL.LU R236, [R1+0x6c] ;  /* 0x00006c0001ec7983 */ /* 0x0007620000300800 */
[----:B------:R-:W-:-:S03]  /*4a60*/  FADD.FTZ R2, R17, R2 ;  /* 0x0000000211027221 */ /* 0x000fc60000010000 */
[----:B------:R3:W5:Y:S01]  /*4a70*/  LDL.LU R235, [R1+0x68] ;  /* 0x0000680001eb7983 */ /* 0x0007620000300800 */
[----:B------:R-:W-:-:S03]  /*4a80*/  FADD.FTZ R0, R12, R0 ;  /* 0x000000000c007221 */ /* 0x000fc60000010000 */
[----:B------:R3:W5:Y:S04]  /*4a90*/  LDL.LU R234, [R1+0x64] ;  /* 0x0000640001ea7983 */ /* 0x0007680000300800 */
[----:B------:R3:W5:Y:S04]  /*4aa0*/  LDL.LU R233, [R1+0x60] ;  /* 0x0000600001e97983 */ /* 0x0007680000300800 */
[----:B------:R3:W5:Y:S04]  /*4ab0*/  LDL.LU R232, [R1+0x5c] ;  /* 0x00005c0001e87983 */ /* 0x0007680000300800 */
[----:B------:R3:W5:Y:S04]  /*4ac0*/  LDL.LU R231, [R1+0x58] ;  /* 0x0000580001e77983 */ /* 0x0007680000300800 */
[----:B------:R3:W-:Y:S04]  /*4ad0*/  STL [R1+0x28], R4 ;  /* 0x0000280401007387 */ /* 0x0007e80000100800 */
[----:B------:R3:W-:Y:S04]  /*4ae0*/  STL [R1+0x24], R3 ;  /* 0x0000240301007387 */ /* 0x0007e80000100800 */
[----:B------:R3:W-:Y:S04]  /*4af0*/  STL [R1+0x20], R2 ;  /* 0x0000200201007387 */ /* 0x0007e80000100800 */
[----:B------:R3:W-:Y:S01]  /*4b00*/  STL [R1+0x38], R0 ;  /* 0x0000380001007387 */ /* 0x0007e20000100800 */
[-C--:B--2---:R-:W-:Y:S06]  /*4b10*/  HMMA.16816.F32.BF16 R172, R196, R176.reuse, R172 ;  /* 0x000000b0c4ac723c */ /* 0x084fec00000418ac */
        /* <DEDUP_REMOVED lines=9> */
[C---:B-1----:R-:W-:Y:S06]  /*4bb0*/  HMMA.16816.F32.BF16 R120, R200.reuse, R128, R120 ;  /* 0x00000080c878723c */ /* 0x042fec0000041878 */
[C---:B------:R-:W-:Y:S06]  /*4bc0*/  HMMA.16816.F32.BF16 R124, R200.reuse, R130, R124 ;  /* 0x00000082c87c723c */ /* 0x040fec000004187c */
[C---:B------:R-:W-:Y:S06]  /*4bd0*/  HMMA.16816.F32.BF16 R136, R200.reuse, R184, R136 ;  /* 0x000000b8c888723c */ /* 0x040fec0000041888 */
[C---:B------:R-:W-:Y:S06]  /*4be0*/  HMMA.16816.F32.BF16 R140, R200.reuse, R186, R140 ;  /* 0x000000bac88c723c */ /* 0x040fec000004188c */
[C---:B------:R-:W-:Y:S06]  /*4bf0*/  HMMA.16816.F32.BF16 R148, R200.reuse, R152, R148 ;  /* 0x00000098c894723c */ /* 0x040fec0000041894 */
[----:B------:R-:W-:Y:S06]  /*4c00*/  HMMA.16816.F32.BF16 R188, R200, R154, R188 ;  /* 0x0000009ac8bc723c */ /* 0x000fec00000418bc */
        /* <DEDUP_REMOVED lines=11> */
[----:B------:R-:W-:Y:S06]  /*4cc0*/  HMMA.16816.F32.BF16 R152, R196, R154, R36 ;  /* 0x0000009ac498723c */ /* 0x000fec0000041824 */
[-C--:B------:R-:W-:Y:S06]  /*4cd0*/  HMMA.16816.F32.BF16 R200, R200, R6.reuse, R208 ;  /* 0x00000006c8c8723c */ /* 0x080fec00000418d0 */
[----:B------:R-:W-:Y:S01]  /*4ce0*/  HMMA.16816.F32.BF16 R196, R196, R6, R48 ;  /* 0x00000006c4c4723c */ /* 0x000fe20000041830 */
[C---:B----4-:R-:W-:Y:S01]  /*4cf0*/  IADD3 R245, R238.reuse, 0x800, RZ ;  /* 0x00000800eef57810 */ /* 0x050fe20007ffe0ff */
[C---:B------:R-:W-:Y:S01]  /*4d00*/  VIADD R244, R238.reuse, 0x1000 ;  /* 0x00001000eef47836 */ /* 0x040fe20000000000 */
[C---:B------:R-:W-:Y:S01]  /*4d10*/  IADD3 R243, R238.reuse, 0x1800, RZ ;  /* 0x00001800eef37810 */ /* 0x040fe20007ffe0ff */
[C---:B------:R-:W-:Y:S01]  /*4d20*/  VIADD R241, R238.reuse, 0x2800 ;  /* 0x00002800eef17836 */ /* 0x040fe20000000000 */
[----:B------:R-:W-:-:S02]  /*4d30*/  IADD3 R242, R238, 0x2000, RZ ;  /* 0x00002000eef27810 */ /* 0x000fc40007ffe0ff */
[C---:B------:R-:W-:Y:S02]  /*4d40*/  IADD3 R240, R238.reuse, 0x3000, RZ ;  /* 0x00003000eef07810 */ /* 0x040fe40007ffe0ff */
[----:B------:R-:W-:Y:S01]  /*4d50*/  IADD3 R239, R238, 0x3800, RZ ;  /* 0x00003800eeef7810 */ /* 0x000fe20007ffe0ff */
[----:B---3--:R-:W-:-:S14]  /*4d60*/  @!P0 BRA `(.L_x_119) ;  /* 0x0000003800d88947 */ /* 0x008fdc0003800000 */
[----:B-----5:R-:W-:Y:S01]  /*4d70*/  LEA.HI.SX32 R246, R246, 0xfffffffe, 0x1a ;  /* 0xfffffffef6f67811 */ /* 0x020fe200078fd2ff */
[----:B------:R-:W-:Y:S01]  /*4d80*/  IMAD.MOV.U32 R161, RZ, RZ, R163 ;  /* 0x000000ffffa17224 */ /* 0x000fe200078e00a3 */
[----:B------:R-:W-:Y:S01]  /*4d90*/  MOV R166, R160 ;  /* 0x000000a000a67202 */ /* 0x000fe20000000f00 */
[----:B------:R-:W-:Y:S01]  /*4da0*/  IMAD.MOV.U32 R3, RZ, RZ, R164 ;  /* 0x000000ffff037224 */ /* 0x000fe200078e00a4 */
[----:B------:R-:W-:Y:S01]  /*4db0*/  MOV R165, R162 ;  /* 0x000000a200a57202 */ /* 0x000fe20000000f00 */
[----:B------:R-:W-:Y:S01]  /*4dc0*/  ULDC UR4, c[0x0][0x2ec] ;  /* 0x0000bb0000047ab9 */ /* 0x000fe20000000800 */
[----:B------:R-:W-:Y:S01]  /*4dd0*/  ULDC.64 UR10, c[0x0][0x220] ;  /* 0x00008800000a7ab9 */ /* 0x000fe20000000a00 */
[----:B------:R-:W-:Y:S01]  /*4de0*/  ULDC.64 UR12, c[0x0][0x250] ;  /* 0x00009400000c7ab9 */ /* 0x000fe20000000a00 */
[----:B------:R-:W-:Y:S01]  /*4df0*/  ULDC.64 UR6, c[0x0][0x218] ;  /* 0x0000860000067ab9 */ /* 0x000fe20000000a00 */
[----:B------:R-:W-:Y:S01]  /*4e00*/  ULDC.64 UR8, c[0x0][0x248] ;  /* 0x0000920000087ab9 */ /* 0x000fe20000000a00 */
[----:B------:R-:W-:Y:S05]  /*4e10*/  BRA `(.L_x_120) ;  /* 0x00000000007c7947 */ /* 0x000fea0003800000 */
.L_x_122:
[----:B------:R-:W2:Y:S01]  /*4e20*/  LDL.64 R250, [R1+0x50] ;  /* 0x0000500001fa7983 */ /* 0x000ea20000100a00 */
[----:B------:R-:W-:Y:S03]  /*4e30*/  VIADD R0, R246, 0xffffffff ;  /* 0xfffffffff6007836 */ /* 0x000fe60000000000 */
[----:B------:R-:W3:Y:S01]  /*4e40*/  LDL.64 R248, [R1+0x40] ;  /* 0x0000400001f87983 */ /* 0x000ee20000100a00 */
[----:B------:R-:W-:Y:S01]  /*4e50*/  IMAD.WIDE.U32 R162, R0, UR8, RZ ;  /* 0x0000000800a27c25 */ /* 0x000fe2000f8e00ff */
[----:B------:R-:W-:Y:S05]  /*4e60*/  SHF.R.S32.HI R2, RZ, 0x1f, R0 ;  /* 0x0000001fff027819 */ /* 0x000fea0000011400 */
[----:B------:R-:W-:Y:S04]  /*4e70*/  IMAD R2, R2, UR8, RZ ;  /* 0x0000000802027c24 */ /* 0x000fe8000f8e02ff */
[----:B------:R-:W-:Y:S04]  /*4e80*/  IMAD R2, R0, UR9, R2 ;  /* 0x0000000900027c24 */ /* 0x000fe8000f8e0202 */
[----:B------:R-:W-:Y:S01]  /*4e90*/  IMAD.IADD R2, R163, 0x1, R2 ;  /* 0x00000001a3027824 */ /* 0x000fe200078e0202 */
        /* <DEDUP_REMOVED lines=23> */
.L_x_120:
[----:B--2---:R-:W2:Y:S01]  /*5010*/  LDL.64 R10, [R1+0x48] ;  /* 0x00004800010a7983 */ /* 0x004ea20000100a00 */
[----:B------:R-:W-:Y:S01]  /*5020*/  SHF.R.S32.HI R0, RZ, 0x1f, R246 ;  /* 0x0000001fff007819 */ /* 0x000fe200000114f6 */
[----:B------:R-:W-:Y:S04]  /*5030*/  DEPBAR.LE SB0, 0x0 ;  /* 0x000080000000791a */ /* 0x000fe80000000000 */
[----:B------:R-:W3:Y:S01]  /*5040*/  LDL R6, [R1+0x3c] ;  /* 0x00003c0001067983 */ /* 0x000ee20000100800 */
[----:B------:R-:W-:Y:S02]  /*5050*/  IMAD R0, R0, UR12, RZ ;  /* 0x0000000c00007c24 */ /* 0x000fe4000f8e02ff */
[C---:B------:R-:W-:Y:S01]  /*5060*/  IMAD.WIDE.U32 R4, R246.reuse, UR12, RZ ;  /* 0x0000000cf6047c25 */ /* 0x040fe2000f8e00ff */
[----:B------:R-:W-:Y:S03]  /*5070*/  BAR.SYNC.DEFER_BLOCKING 0x0 ;  /* 0x0000000000007b1d */ /* 0x000fe60000010000 */
        /* <DEDUP_REMOVED lines=18> */
[----:B------:R-:W-:Y:S05]  /*51a0*/  ISETP.GT.AND P0, PT, R246, RZ, PT ;  /* 0x000000fff600720c */ /* 0x000fea0003f04270 */
[----:B------:R-:W-:Y:S06]  /*51b0*/  LDGSTS.E.BYPASS.LTC128B.128 [R247+0xe800], desc[UR16][R6.64+0x80] ;  /* 0x0e80008006f77fae */ /* 0x000fec000b901d50 */
[----:B------:R-:W-:Y:S06]  /*51c0*/  LDGSTS.E.BYPASS.LTC128B.128 [R247+0xd000], desc[UR16][R4.64] ;  /* 0x0d00000004f77fae */ /* 0x000fec000b901d50 */
[----:B------:R1:W-:Y:S06]  /*51d0*/  LDGSTS.E.BYPASS.LTC128B.128 [R247+0xf000], desc[UR16][R4.64+0x80] ;  /* 0x0f00008004f77fae */ /* 0x0003ec000b901d50 */
[----:B------:R-:W-:Y:S06]  /*51e0*/  LDGSTS.E.BYPASS.LTC128B.128 [R247+0xd800], desc[UR16][R10.64] ;  /* 0x0d8000000af77fae */ /* 0x000fec000b901d50 */
[----:B------:R2:W-:Y:S06]  /*51f0*/  LDGSTS.E.BYPASS.LTC128B.128 [R247+0xf800], desc[UR16][R10.64+0x80] ;  /* 0x0f8000800af77fae */ /* 0x0005ec000b901d50 */
[----:B------:R-:W-:Y:S06]  /*5200*/  LDSM.16.M88.4 R64, [R234] ;  /* 0x00000000ea40783b */ /* 0x000fec0000000200 */
[----:B------:R-:W1:Y:S06]  /*5210*/  LDSM.16.M88.4 R16, [R233] ;  /* 0x00000000e910783b */ /* 0x000e6c0000000200 */
        /* <DEDUP_REMOVED lines=234> */
.L_x_121:
[----:B-1----:R-:W-:Y:S01]  /*60c0*/  SHFL.BFLY PT, R163, R164, 0x2, 0x1f ;  /* 0x0c401f00a4a37f89 */ /* 0x002fe200000e0000 */
[----:B------:R-:W-:Y:S02]  /*60d0*/  FMNMX.FTZ R162, R67, R210, !PT ;  /* 0x000000d243a27209 */ /* 0x000fe40007810000 */
[----:B------:R-:W-:Y:S02]  /*60e0*/  FMNMX.FTZ R2, R57, R160, !PT ;  /* 0x000000a039027209 */ /* 0x000fe40007810000 */
[----:B------:R-:W-:Y:S03]  /*60f0*/  FMNMX.FTZ R0, R58, R211, !PT ;  /* 0x000000d33a007209 */ /* 0x000fe60007810000 */
[----:B------:R-:W-:Y:S01]  /*6100*/  SHFL.BFLY PT, R205, R162, 0x2, 0x1f ;  /* 0x0c401f00a2cd7f89 */ /* 0x000fe200000e0000 */
[----:B------:R-:W-:Y:S02]  /*6110*/  FMNMX.FTZ R2, R60, R2, !PT ;  /* 0x000000023c027209 */ /* 0x000fe40007810000 */
[----:B------:R-:W-:Y:S02]  /*6120*/  FMNMX.FTZ R0, R59, R0, !PT ;  /* 0x000000003b007209 */ /* 0x000fe40007810000 */
[----:B------:R-:W-:Y:S02]  /*6130*/  FMNMX.FTZ R160, R61, R2, !PT ;  /* 0x000000023da07209 */ /* 0x000fe40007810000 */
[----:B------:R-:W-:Y:S02]  /*6140*/  FMNMX.FTZ R0, R62, R0, !PT ;  /* 0x000000003e007209 */ /* 0x000fe40007810000 */
[----:B------:R-:W-:Y:S01]  /*6150*/  IADD3 R246, R246, -0x1, RZ ;  /* 0xfffffffff6f67810 */ /* 0x000fe20007ffe0ff */
        /* <DEDUP_REMOVED lines=17> */
[----:B------:R-:W-:Y:S01]  /*6270*/  FADD.FTZ R0, -R163, R161 ;  /* 0x000000a1a3007221 */ /* 0x000fe20000010100 */
[----:B------:R-:W1:Y:S01]  /*6280*/  LDSM.16.MT88.4 R204, [R167+0xc000] ;  /* 0x00c00000a7cc783b */ /* 0x000e620000004200 */
[----:B----4-:R-:W-:Y:S01]  /*6290*/  FMNMX.FTZ R160, R2, R160, !PT ;  /* 0x000000a002a07209 */ /* 0x010fe20007810000 */
[----:B------:R2:W3:Y:S01]  /*62a0*/  MUFU.EX2 R161, R3 ;  /* 0x0000000300a17308 */ /* 0x0004e20000000800 */
[----:B------:R-:W-:Y:S03]  /*62b0*/  FMUL.FTZ R212, R162, UR4 ;  /* 0x00000004a2d47c20 */ /* 0x000fe60008410000 */
[----:B------:R-:W-:Y:S01]  /*62c0*/  FMUL.FTZ R213, R160, UR4 ;  /* 0x00000004a0d57c20 */ /* 0x000fe20008410000 */
[----:B--2---:R-:W-:Y:S01]  /*62d0*/  FMUL.FTZ R3, R0, UR4 ;  /* 0x0000000400037c20 */ /* 0x004fe20008410000 */
[----:B------:R-:W-:Y:S01]  /*62e0*/  FADD.FTZ R0, -R162, R165 ;  /* 0x000000a5a2007221 */ /* 0x000fe20000010100 */
[----:B------:R-:W-:Y:S01]  /*62f0*/  FMUL.FTZ R165, R164, UR4 ;  /* 0x00000004a4a57c20 */ /* 0x000fe20008410000 */
[C---:B---3--:R-:W-:Y:S01]  /*6300*/  FMUL.FTZ R68, R161.reuse, R68 ;  /* 0x00000044a1447220 */ /* 0x048fe20000410000 */
[----:B------:R-:W-:Y:S01]  /*6310*/  FMUL.FTZ R69, R161, R69 ;  /* 0x00000045a1457220 */ /* 0x000fe20000410000 */
[----:B------:R-:W-:Y:S01]  /*6320*/  FMUL.FTZ R2, R0, UR4 ;  /* 0x0000000400027c20 */ /* 0x000fe20008410000 */
[----:B------:R-:W-:Y:S01]  /*6330*/  FADD.FTZ R0, -R160, R166 ;  /* 0x000000a6a0007221 */ /* 0x000fe20000010100 */
[----:B------:R-:W-:Y:S01]  /*6340*/  FSEL R165, R165, RZ, P1 ;  /* 0x000000ffa5a57208 */ /* 0x000fe20000800000 */
[C---:B------:R-:W-:Y:S01]  /*6350*/  FMUL.FTZ R166, R163.reuse, UR4 ;  /* 0x00000004a3a67c20 */ /* 0x040fe20008410000 */
[----:B------:R-:W-:Y:S01]  /*6360*/  FSETP.NEU.FTZ.AND P1, PT, R163, -INF , PT ;  /* 0xff800000a300780b */ /* 0x000fe20003f3d000 */
[----:B------:R-:W-:Y:S01]  /*6370*/  FMUL.FTZ R0, R0, UR4 ;  /* 0x0000000400007c20 */ /* 0x000fe20008410000 */
[----:B------:R-:W2:Y:S01]  /*6380*/  MUFU.EX2 R2, R2 ;  /* 0x0000000200027308 */ /* 0x000ea20000000800 */
        /* <DEDUP_REMOVED lines=15> */
[----:B------:R-:W3:Y:S01]  /*6480*/  MUFU.EX2 R0, R0 ;  /* 0x0000000000007308 */ /* 0x000ee20000000800 */
[--C-:B------:R-:W-:Y:S01]  /*6490*/  FFMA.FTZ R12, R12, UR4, -R212.reuse ;  /* 0x000000040c0c7c23 */ /* 0x100fe200080108d4 */
[----:B------:R-:W-:Y:S01]  /*64a0*/  FFMA.FTZ R13, R13, UR4, -R212 ;  /* 0x000000040d0d7c23 */ /* 0x000fe200080108d4 */
[--C-:B------:R-:W-:Y:S01]  /*64b0*/  FFMA.FTZ R10, R10, UR4, -R213.reuse ;  /* 0x000000040a0a7c23 */ /* 0x100fe200080108d5 */
[--C-:B------:R-:W-:Y:S01]  /*64c0*/  FFMA.FTZ R11, R11, UR4, -R213.reuse ;  /* 0x000000040b0b7c23 */ /* 0x100fe200080108d5 */
[--C-:B------:R-:W-:Y:S01]  /*64d0*/  FFMA.FTZ R14, R14, UR4, -R213.reuse ;  /* 0x000000040e0e7c23 */ /* 0x100fe200080108d5 */
[----:B------:R-:W-:Y:S01]  /*64e0*/  FFMA.FTZ R15, R15, UR4, -R213 ;  /* 0x000000040f0f7c23 */ /* 0x000fe200080108d5 */
[C---:B--2---:R-:W-:Y:S03]  /*64f0*/  FMUL.FTZ R72, R2.reuse, R72 ;  /* 0x0000004802487220 */ /* 0x044fe60000410000 */
        /* <DEDUP_REMOVED lines=9> */
[C---:B---3--:R-:W-:Y:S01]  /*6590*/  FMUL.FTZ R74, R0.reuse, R74 ;  /* 0x0000004a004a7220 */ /* 0x048fe20000410000 */
[C---:B------:R-:W-:Y:S01]  /*65a0*/  FMUL.FTZ R75, R0.reuse, R75 ;  /* 0x0000004b004b7220 */ /* 0x040fe20000410000 */
[C---:B------:R-:W-:Y:S01]  /*65b0*/  FMUL.FTZ R78, R0.reuse, R78 ;  /* 0x0000004e004e7220 */ /* 0x040fe20000410000 */
[----:B------:R-:W-:Y:S01]  /*65c0*/  FMUL.FTZ R79, R0, R79 ;  /* 0x0000004f004f7220 */ /* 0x000fe20000410000 */
[C---:B------:R-:W-:Y:S01]  /*65d0*/  FMUL.FTZ R88, R2.reuse, R88 ;  /* 0x0000005802587220 */ /* 0x040fe20000410000 */
[----:B------:R-:W-:Y:S01]  /*65e0*/  FMUL.FTZ R89, R2, R89 ;  /* 0x0000005902597220 */ /* 0x000fe20000410000 */
[----:B------:R-:W-:Y:S03]  /*65f0*/  FMUL.FTZ R90, R0, R90 ;  /* 0x0000005a005a7220 */ /* 0x000fe60000410000 */
[----:B------:R3:W-:Y:S01]  /*6600*/  MUFU.EX2 R249, R10 ;  /* 0x0000000a00f97308 */ /* 0x0007e20000000800 */
[----:B--2---:R-:W-:Y:S01]  /*6610*/  FMUL.FTZ R8, R2, R168 ;  /* 0x000000a802087220 */ /* 0x004fe20000410000 */
[----:B------:R-:W-:Y:S01]  /*6620*/  FMUL.FTZ R91, R0, R91 ;  /* 0x0000005b005b7220 */ /* 0x000fe20000410000 */
[C---:B------:R-:W-:Y:S01]  /*6630*/  FMUL.FTZ R92, R2.reuse, R92 ;  /* 0x0000005c025c7220 */ /* 0x040fe20000410000 */
[----:B------:R-:W-:Y:S01]  /*6640*/  FMUL.FTZ R93, R2, R93 ;  /* 0x0000005d025d7220 */ /* 0x000fe20000410000 */
[C---:B------:R-:W-:Y:S01]  /*6650*/  FMUL.FTZ R94, R0.reuse, R94 ;  /* 0x0000005e005e7220 */ /* 0x040fe20000410000 */
[----:B------:R-:W-:Y:S01]  /*6660*/  FMUL.FTZ R95, R0, R95 ;  /* 0x0000005f005f7220 */ /* 0x000fe20000410000 */
[C---:B------:R-:W-:Y:S03]  /*6670*/  FMUL.FTZ R96, R161.reuse, R96 ;  /* 0x00000060a1607220 */ /* 0x040fe60000410000 */
[----:B------:R2:W5:Y:S01]  /*6680*/  MUFU.EX2 R219, R11 ;  /* 0x0000000b00db7308 */ /* 0x0005620000000800 */
[C---:B----4-:R-:W-:Y:S01]  /*6690*/  FMUL.FTZ R9, R2.reuse, R169 ;  /* 0x000000a902097220 */ /* 0x050fe20000410000 */
[C---:B------:R-:W-:Y:S01]  /*66a0*/  FMUL.FTZ R97, R161.reuse, R97 ;  /* 0x00000061a1617220 */ /* 0x040fe20000410000 */
[C---:B------:R-:W-:Y:S01]  /*66b0*/  FMUL.FTZ R100, R161.reuse, R100 ;  /* 0x00000064a1647220 */ /* 0x040fe20000410000 */
[C---:B------:R-:W-:Y:S01]  /*66c0*/  FMUL.FTZ R101, R161.reuse, R101 ;  /* 0x00000065a1657220 */ /* 0x040fe20000410000 */
[C---:B------:R-:W-:Y:S01]  /*66d0*/  FMUL.FTZ R104, R2.reuse, R104 ;  /* 0x0000006802687220 */ /* 0x040fe20000410000 */
[----:B------:R-:W-:Y:S01]  /*66e0*/  FMUL.FTZ R105, R2, R105 ;  /* 0x0000006902697220 */ /* 0x000fe20000410000 */
[C---:B------:R-:W-:Y:S03]  /*66f0*/  FMUL.FTZ R106, R0.reuse, R106 ;  /* 0x0000006a006a7220 */ /* 0x040fe60000410000 */
[----:B------:R4:W-:Y:S01]  /*6700*/  MUFU.EX2 R209, R5 ;  /* 0x0000000500d17308 */ /* 0x0009e20000000800 */
[C---:B---3--:R-:W-:Y:S01]  /*6710*/  FMUL.FTZ R10, R0.reuse, R170 ;  /* 0x000000aa000a7220 */ /* 0x048fe20000410000 */
[----:B------:R-:W-:Y:S01]  /*6720*/  FMUL.FTZ R107, R0, R107 ;  /* 0x0000006b006b7220 */ /* 0x000fe20000410000 */
[C---:B------:R-:W-:Y:S01]  /*6730*/  FMUL.FTZ R108, R2.reuse, R108 ;  /* 0x0000006c026c7220 */ /* 0x040fe20000410000 */
[----:B------:R-:W-:Y:S01]  /*6740*/  FMUL.FTZ R109, R2, R109 ;  /* 0x0000006d026d7220 */ /* 0x000fe20000410000 */
[C---:B------:R-:W-:Y:S01]  /*6750*/  FMUL.FTZ R110, R0.reuse, R110 ;  /* 0x0000006e006e7220 */ /* 0x040fe20000410000 */
[C---:B------:R-:W-:Y:S01]  /*6760*/  FMUL.FTZ R111, R0.reuse, R111 ;  /* 0x0000006f006f7220 */ /* 0x040fe20000410000 */
[C---:B------:R-:W-:Y:S03]  /*6770*/  FMUL.FTZ R112, R161.reuse, R112 ;  /* 0x00000070a1707220 */ /* 0x040fe60000410000 */
[----:B------:R-:W3:Y:S01]  /*6780*/  MUFU.EX2 R3, R3 ;  /* 0x0000000300037308 */ /* 0x000ee20000000800 */
[----:B--2---:R-:W-:Y:S01]  /*6790*/  FMUL.FTZ R11, R0, R171 ;  /* 0x000000ab000b7220 */ /* 0x004fe20000410000 */
[C---:B------:R-:W-:Y:S01]  /*67a0*/  FMUL.FTZ R113, R161.reuse, R113 ;  /* 0x00000071a1717220 */ /* 0x040fe20000410000 */
[C---:B------:R-:W-:Y:S01]  /*67b0*/  FMUL.FTZ R116, R161.reuse, R116 ;  /* 0x00000074a1747220 */ /* 0x040fe20000410000 */
[C---:B------:R-:W-:Y:S01]  /*67c0*/  FMUL.FTZ R117, R161.reuse, R117 ;  /* 0x00000075a1757220 */ /* 0x040fe20000410000 */
[C---:B------:R-:W-:Y:S01]  /*67d0*/  FMUL.FTZ R120, R2.reuse, R120 ;  /* 0x0000007802787220 */ /* 0x040fe20000410000 */
[----:B------:R-:W-:Y:S01]  /*67e0*/  FMUL.FTZ R121, R2, R121 ;  /* 0x0000007902797220 */ /* 0x000fe20000410000 */
[C---:B------:R-:W-:Y:S03]  /*67f0*/  FMUL.FTZ R122, R0.reuse, R122 ;  /* 0x0000007a007a7220 */ /* 0x040fe60000410000 */
[----:B------:R-:W2:Y:S01]  /*6800*/  MUFU.EX2 R216, R4 ;  /* 0x0000000400d87308 */ /* 0x000ea20000000800 */
[----:B----4-:R-:W-:Y:S01]  /*6810*/  FMUL.FTZ R5, R161, R173 ;  /* 0x000000ada1057220 */ /* 0x010fe20000410000 */
[----:B-----5:R-:W-:Y:S01]  /*6820*/  F2FP.BF16.F32.PACK_AB R173, R219, R249 ;  /* 0x000000f9dbad723e */ /* 0x020fe200000010ff */
[----:B------:R-:W-:Y:S01]  /*6830*/  FMUL.FTZ R123, R0, R123 ;  /* 0x0000007b007b7220 */ /* 0x000fe20000410000 */
[C---:B------:R-:W-:Y:S01]  /*6840*/  FMUL.FTZ R124, R2.reuse, R124 ;  /* 0x0000007c027c7220 */ /* 0x040fe20000410000 */
[----:B------:R-:W-:Y:S01]  /*6850*/  FMUL.FTZ R125, R2, R125 ;  /* 0x0000007d027d7220 */ /* 0x000fe20000410000 */
[C---:B------:R-:W-:Y:S01]  /*6860*/  FMUL.FTZ R126, R0.reuse, R126 ;  /* 0x0000007e007e7220 */ /* 0x040fe20000410000 */
[----:B------:R-:W-:Y:S03]  /*6870*/  FMUL.FTZ R127, R0, R127 ;  /* 0x0000007f007f7220 */ /* 0x000fe60000410000 */
[----:B------:R4:W-:Y:S01]  /*6880*/  MUFU.EX2 R215, R6 ;  /* 0x0000000600d77308 */ /* 0x0009e20000000800 */
[C---:B---3--:R-:W-:Y:S01]  /*6890*/  FMUL.FTZ R70, R3.reuse, R70 ;  /* 0x0000004603467220 */ /* 0x048fe20000410000 */
[C---:B------:R-:W-:Y:S01]  /*68a0*/  FMUL.FTZ R71, R3.reuse, R71 ;  /* 0x0000004703477220 */ /* 0x040fe20000410000 */
[C---:B------:R-:W-:Y:S01]  /*68b0*/  FMUL.FTZ R82, R3.reuse, R82 ;  /* 0x0000005203527220 */ /* 0x040fe20000410000 */
[C---:B------:R-:W-:Y:S01]  /*68c0*/  FMUL.FTZ R83, R3.reuse, R83 ;  /* 0x0000005303537220 */ /* 0x040fe20000410000 */
[C---:B------:R-:W-:Y:S01]  /*68d0*/  FMUL.FTZ R86, R3.reuse, R86 ;  /* 0x0000005603567220 */ /* 0x040fe20000410000 */
[C---:B------:R-:W-:Y:S01]  /*68e0*/  FMUL.FTZ R87, R3.reuse, R87 ;  /* 0x0000005703577220 */ /* 0x040fe20000410000 */
[----:B------:R-:W-:Y:S03]  /*68f0*/  FMUL.FTZ R98, R3, R98 ;  /* 0x0000006203627220 */ /* 0x000fe60000410000 */
[----:B------:R-:W3:Y:S01]  /*6900*/  MUFU.EX2 R250, R7 ;  /* 0x0000000700fa7308 */ /* 0x000ee20000000800 */
[----:B--2---:R-:W-:Y:S01]  /*6910*/  F2FP.BF16.F32.PACK_AB R168, R209, R216 ;  /* 0x000000d8d1a8723e */ /* 0x004fe200000010ff */
[----:B------:R-:W-:Y:S01]  /*6920*/  FMUL.FTZ R4, R161, R172 ;  /* 0x000000aca1047220 */ /* 0x000fe20000410000 */
[----:B------:R-:W-:Y:S01]  /*6930*/  F2FP.BF16.F32.PACK_AB R172, R251, R214 ;  /* 0x000000d6fbac723e */ /* 0x000fe200000010ff */
[C---:B------:R-:W-:Y:S01]  /*6940*/  FMUL.FTZ R99, R3.reuse, R99 ;  /* 0x0000006303637220 */ /* 0x040fe20000410000 */
[C---:B------:R-:W-:Y:S01]  /*6950*/  FMUL.FTZ R102, R3.reuse, R102 ;  /* 0x0000006603667220 */ /* 0x040fe20000410000 */
[C---:B------:R-:W-:Y:S01]  /*6960*/  FMUL.FTZ R103, R3.reuse, R103 ;  /* 0x0000006703677220 */ /* 0x040fe20000410000 */
[C---:B------:R-:W-:Y:S03]  /*6970*/  FMUL.FTZ R114, R3.reuse, R114 ;  /* 0x0000007203727220 */ /* 0x040fe60000410000 */
[----:B------:R2:W-:Y:S01]  /*6980*/  MUFU.EX2 R218, R16 ;  /* 0x0000001000da7308 */ /* 0x0005e20000000800 */
[C---:B----4-:R-:W-:Y:S01]  /*6990*/  FMUL.FTZ R6, R3.reuse, R174 ;  /* 0x000000ae03067220 */ /* 0x050fe20000410000 */
[C---:B------:R-:W-:Y:S01]  /*69a0*/  FMUL.FTZ R115, R3.reuse, R115 ;  /* 0x0000007303737220 */ /* 0x040fe20000410000 */
[C---:B------:R-:W-:Y:S01]  /*69b0*/  FMUL.FTZ R118, R3.reuse, R118 ;  /* 0x0000007603767220 */ /* 0x040fe20000410000 */
[----:B------:R-:W-:Y:S01]  /*69c0*/  FMUL.FTZ R119, R3, R119 ;  /* 0x0000007703777220 */ /* 0x000fe20000410000 */
[C---:B------:R-:W-:Y:S01]  /*69d0*/  FMUL.FTZ R128, R161.reuse, R128 ;  /* 0x00000080a1807220 */ /* 0x040fe20000410000 */
[----:B------:R-:W-:Y:S01]  /*69e0*/  FMUL.FTZ R129, R161, R129 ;  /* 0x00000081a1817220 */ /* 0x000fe20000410000 */
[C---:B------:R-:W-:Y:S03]  /*69f0*/  FMUL.FTZ R130, R3.reuse, R130 ;  /* 0x0000008203827220 */ /* 0x040fe60000410000 */
[----:B------:R-:W4:Y:S01]  /*6a00*/  MUFU.EX2 R225, R17 ;  /* 0x0000001100e17308 */ /* 0x000f220000000800 */
[----:B---3--:R-:W-:Y:S01]  /*6a10*/  F2FP.BF16.F32.PACK_AB R169, R250, R215 ;  /* 0x000000d7faa9723e */ /* 0x008fe200000010ff */
[C---:B------:R-:W-:Y:S01]  /*6a20*/  FMUL.FTZ R7, R3.reuse, R175 ;  /* 0x000000af03077220 */ /* 0x040fe20000410000 */
[----:B------:R-:W-:Y:S01]  /*6a30*/  FMUL.FTZ R131, R3, R131 ;  /* 0x0000008303837220 */ /* 0x000fe20000410000 */
[C---:B------:R-:W-:Y:S01]  /*6a40*/  FMUL.FTZ R132, R161.reuse, R132 ;  /* 0x00000084a1847220 */ /* 0x040fe20000410000 */
[----:B------:R-:W-:Y:S01]  /*6a50*/  FMUL.FTZ R133, R161, R133 ;  /* 0x00000085a1857220 */ /* 0x000fe20000410000 */
[C---:B------:R-:W-:Y:S01]  /*6a60*/  FMUL.FTZ R134, R3.reuse, R134 ;  /* 0x0000008603867220 */ /* 0x040fe20000410000 */
[----:B------:R-:W-:Y:S03]  /*6a70*/  FMUL.FTZ R135, R3, R135 ;  /* 0x0000008703877220 */ /* 0x000fe60000410000 */
[----:B------:R3:W-:Y:S01]  /*6a80*/  MUFU.EX2 R217, R18 ;  /* 0x0000001200d97308 */ /* 0x0007e20000000800 */
[----:B--2---:R-:W-:Y:S01]  /*6a90*/  FMUL.FTZ R16, R161, R176 ;  /* 0x000000b0a1107220 */ /* 0x004fe20000410000 */
[C---:B------:R-:W-:Y:S01]  /*6aa0*/  FMUL.FTZ R136, R2.reuse, R136 ;  /* 0x0000008802887220 */ /* 0x040fe20000410000 */
[----:B------:R-:W-:Y:S01]  /*6ab0*/  FMUL.FTZ R137, R2, R137 ;  /* 0x0000008902897220 */ /* 0x000fe20000410000 */
[C---:B------:R-:W-:Y:S01]  /*6ac0*/  FMUL.FTZ R138, R0.reuse, R138 ;  /* 0x0000008a008a7220 */ /* 0x040fe20000410000 */
[----:B------:R-:W-:Y:S01]  /*6ad0*/  FMUL.FTZ R139, R0, R139 ;  /* 0x0000008b008b7220 */ /* 0x000fe20000410000 */
[--C-:B------:R-:W-:Y:S01]  /*6ae0*/  FFMA.FTZ R20, R20, UR4, -R165.reuse ;  /* 0x0000000414147c23 */ /* 0x100fe200080108a5 */
[--C-:B------:R-:W-:Y:S03]  /*6af0*/  FFMA.FTZ R21, R21, UR4, -R165.reuse ;  /* 0x0000000415157c23 */ /* 0x100fe600080108a5 */
[----:B------:R-:W2:Y:S01]  /*6b00*/  MUFU.EX2 R224, R19 ;  /* 0x0000001300e07308 */ /* 0x000ea20000000800 */
[----:B----4-:R-:W-:Y:S01]  /*6b10*/  F2FP.BF16.F32.PACK_AB R170, R225, R218 ;  /* 0x000000dae1aa723e */ /* 0x010fe200000010ff */
[----:B------:R-:W-:Y:S01]  /*6b20*/  FMUL.FTZ R17, R161, R177 ;  /* 0x000000b1a1117220 */ /* 0x000fe20000410000 */
[--C-:B------:R-:W-:Y:S01]  /*6b30*/  FFMA.FTZ R22, R22, UR4, -R166.reuse ;  /* 0x0000000416167c23 */ /* 0x100fe200080108a6 */
[--C-:B------:R-:W-:Y:S01]  /*6b40*/  FFMA.FTZ R35, R35, UR4, -R166.reuse ;  /* 0x0000000423237c23 */ /* 0x100fe200080108a6 */
[C---:B------:R-:W-:Y:S01]  /*6b50*/  FMUL.FTZ R140, R2.reuse, R140 ;  /* 0x0000008c028c7220 */ /* 0x040fe20000410000 */
[----:B------:R-:W-:Y:S01]  /*6b60*/  FMUL.FTZ R141, R2, R141 ;  /* 0x0000008d028d7220 */ /* 0x000fe20000410000 */
[C---:B------:R-:W-:Y:S03]  /*6b70*/  FMUL.FTZ R142, R0.reuse, R142 ;  /* 0x0000008e008e7220 */ /* 0x040fe60000410000 */
[----:B------:R4:W-:Y:S01]  /*6b80*/  MUFU.EX2 R208, R15 ;  /* 0x0000000f00d07308 */ /* 0x0009e20000000800 */
[----:B---3--:R-:W-:Y:S01]  /*6b90*/  FMUL.FTZ R18, R3, R178 ;  /* 0x000000b203127220 */ /* 0x008fe20000410000 */
[----:B------:R-:W-:Y:S01]  /*6ba0*/  FMUL.FTZ R143, R0, R143 ;  /* 0x0000008f008f7220 */ /* 0x000fe20000410000 */
[--C-:B------:R-:W-:Y:S01]  /*6bb0*/  FFMA.FTZ R32, R32, UR4, -R165.reuse ;  /* 0x0000000420207c23 */ /* 0x100fe200080108a5 */
[----:B------:R-:W-:Y:S01]  /*6bc0*/  FFMA.FTZ R33, R33, UR4, -R165 ;  /* 0x0000000421217c23 */ /* 0x000fe200080108a5 */
[----:B------:R-:W-:Y:S01]  /*6bd0*/  FFMA.FTZ R34, R34, UR4, -R166 ;  /* 0x0000000422227c23 */ /* 0x000fe200080108a6 */
[--C-:B------:R-:W-:Y:S01]  /*6be0*/  FFMA.FTZ R24, R24, UR4, -R212.reuse ;  /* 0x0000000418187c23 */ /* 0x100fe200080108d4 */
[----:B------:R-:W-:Y:S03]  /*6bf0*/  FMUL.FTZ R144, R161, R144 ;  /* 0x00000090a1907220 */ /* 0x000fe60000410000 */
[----:B------:R3:W-:Y:S01]  /*6c00*/  MUFU.EX2 R248, R12 ;  /* 0x0000000c00f87308 */ /* 0x0007e20000000800 */
[----:B--2---:R-:W-:Y:S01]  /*6c10*/  F2FP.BF16.F32.PACK_AB R171, R224, R217 ;  /* 0x000000d9e0ab723e */ /* 0x004fe200000010ff */
[----:B------:R-:W-:Y:S01]  /*6c20*/  FMUL.FTZ R19, R3, R179 ;  /* 0x000000b303137220 */ /* 0x000fe20000410000 */
[----:B------:R-:W-:Y:S01]  /*6c30*/  FMUL.FTZ R145, R161, R145 ;  /* 0x00000091a1917220 */ /* 0x000fe20000410000 */
[----:B------:R-:W-:Y:S01]  /*6c40*/  LDSM.16.MT88.4 R176, [R230+0xc000] ;  /* 0x00c00000e6b0783b */ /* 0x000fe20000004200 */
[C---:B------:R-:W-:Y:S01]  /*6c50*/  FMUL.FTZ R146, R3.reuse, R146 ;  /* 0x0000009203927220 */ /* 0x040fe20000410000 */
[----:B------:R-:W-:Y:S01]  /*6c60*/  FMUL.FTZ R147, R3, R147 ;  /* 0x0000009303937220 */ /* 0x000fe20000410000 */
[--C-:B------:R-:W-:Y:S01]  /*6c70*/  FFMA.FTZ R25, R25, UR4, -R212.reuse ;  /* 0x0000000419197c23 */ /* 0x100fe200080108d4 */
[-C--:B-1----:R-:W-:Y:S02]  /*6c80*/  HMMA.16816.F32.BF16 R4, R168, R204.reuse, R4 ;  /* 0x000000cca804723c */ /* 0x082fe40000041804 */
[----:B------:R-:W1:Y:S03]  /*6c90*/  MUFU.EX2 R252, R13 ;  /* 0x0000000d00fc7308 */ /* 0x000e660000000800 */
[----:B----4-:R-:W-:Y:S01]  /*6ca0*/  FMUL.FTZ R15, R0, R183 ;  /* 0x000000b7000f7220 */ /* 0x010fe20000410000 */
[C---:B------:R-:W-:Y:S01]  /*6cb0*/  FMUL.FTZ R148, R2.reuse, R148 ;  /* 0x0000009402947220 */ /* 0x040fe20000410000 */
[----:B------:R-:W-:Y:S01]  /*6cc0*/  FMUL.FTZ R149, R2, R149 ;  /* 0x0000009502957220 */ /* 0x000fe20000410000 */
[----:B------:R-:W-:Y:S04]  /*6cd0*/  FMUL.FTZ R150, R0, R150 ;  /* 0x0000009600967220 */ /* 0x000fe80000410000 */
[----:B------:R-:W2:Y:S01]  /*6ce0*/  MUFU.EX2 R227, R14 ;  /* 0x0000000e00e37308 */ /* 0x000ea20000000800 */
[----:B---3--:R-:W-:Y:S01]  /*6cf0*/  FMUL.FTZ R12, R2, R180 ;  /* 0x000000b4020c7220 */ /* 0x008fe20000410000 */
[----:B------:R-:W-:Y:S01]  /*6d00*/  FMUL.FTZ R151, R0, R151 ;  /* 0x0000009700977220 */ /* 0x000fe20000410000 */
[--C-:B------:R-:W-:Y:S01]  /*6d10*/  FFMA.FTZ R28, R28, UR4, -R212.reuse ;  /* 0x000000041c1c7c23 */ /* 0x100fe200080108d4 */
[--C-:B------:R-:W-:Y:S01]  /*6d20*/  FFMA.FTZ R29, R29, UR4, -R212.reuse ;  /* 0x000000041d1d7c23 */ /* 0x100fe200080108d4 */
[--C-:B------:R-:W-:Y:S01]  /*6d30*/  FFMA.FTZ R30, R30, UR4, -R213.reuse ;  /* 0x000000041e1e7c23 */ /* 0x100fe200080108d5 */
[C---:B------:R-:W-:Y:S04]  /*6d40*/  FMUL.FTZ R152, R161.reuse, R152 ;  /* 0x00000098a1987220 */ /* 0x040fe80000410000 */
[----:B------:R3:W-:Y:S01]  /*6d50*/  MUFU.EX2 R226, R20 ;  /* 0x0000001400e27308 */ /* 0x0007e20000000800 */
[----:B-1----:R-:W-:Y:S01]  /*6d60*/  F2FP.BF16.F32.PACK_AB R174, R252, R248 ;  /* 0x000000f8fcae723e */ /* 0x002fe200000010ff */
[C---:B------:R-:W-:Y:S01]  /*6d70*/  FMUL.FTZ R13, R2.reuse, R181 ;  /* 0x000000b5020d7220 */ /* 0x040fe20000410000 */
[----:B------:R-:W-:Y:S01]  /*6d80*/  FMUL.FTZ R153, R161, R153 ;  /* 0x00000099a1997220 */ /* 0x000fe20000410000 */
[C---:B------:R-:W-:Y:S01]  /*6d90*/  FMUL.FTZ R154, R3.reuse, R154 ;  /* 0x0000009a039a7220 */ /* 0x040fe20000410000 */
[----:B------:R-:W-:Y:S01]  /*6da0*/  FMUL.FTZ R155, R3, R155 ;  /* 0x0000009b039b7220 */ /* 0x000fe20000410000 */
[C---:B------:R-:W-:Y:S01]  /*6db0*/  FMUL.FTZ R156, R2.reuse, R156 ;  /* 0x0000009c029c7220 */ /* 0x040fe20000410000 */
[----:B------:R-:W-:Y:S03]  /*6dc0*/  FMUL.FTZ R157, R2, R157 ;  /* 0x0000009d029d7220 */ /* 0x000fe60000410000 */
[----:B------:R1:W-:Y:S01]  /*6dd0*/  MUFU.EX2 R221, R35 ;  /* 0x0000002300dd7308 */ /* 0x0003e20000000800 */
[----:B--2---:R-:W-:Y:S01]  /*6de0*/  F2FP.BF16.F32.PACK_AB R175, R208, R227 ;  /* 0x000000e3d0af723e */ /* 0x004fe200000010ff */
[C---:B------:R-:W-:Y:S01]  /*6df0*/  FMUL.FTZ R14, R0.reuse, R182 ;  /* 0x000000b6000e7220 */ /* 0x040fe20000410000 */
[C---:B------:R-:W-:Y:S01]  /*6e00*/  FMUL.FTZ R158, R0.reuse, R158 ;  /* 0x0000009e009e7220 */ /* 0x040fe20000410000 */
[----:B------:R-:W-:Y:S01]  /*6e10*/  LDSM.16.MT88.4 R180, [R229+0xc000] ;  /* 0x00c00000e5b4783b */ /* 0x000fe20000004200 */
[----:B------:R-:W-:Y:S01]  /*6e20*/  FMUL.FTZ R159, R0, R159 ;  /* 0x0000009f009f7220 */ /* 0x000fe20000410000 */
[--C-:B------:R-:W-:Y:S01]  /*6e30*/  FFMA.FTZ R40, R40, UR4, -R212.reuse ;  /* 0x0000000428287c23 */ /* 0x100fe200080108d4 */
[----:B------:R-:W-:Y:S01]  /*6e40*/  FFMA.FTZ R41, R41, UR4, -R212 ;  /* 0x0000000429297c23 */ /* 0x000fe200080108d4 */
[C---:B------:R-:W-:Y:S02]  /*6e50*/  HMMA.16816.F32.BF16 R8, R172.reuse, R204, R8 ;  /* 0x000000ccac08723c */ /* 0x040fe40000041808 */
[----:B------:R2:W-:Y:S02]  /*6e60*/  MUFU.EX2 R222, R29 ;  /* 0x0000001d00de7308 */ /* 0x0005e40000000800 */
[----:B---3--:R-:W-:Y:S01]  /*6e70*/  FMUL.FTZ R20, R161, R184 ;  /* 0x000000b8a1147220 */ /* 0x008fe20000410000 */
[--C-:B------:R-:W-:Y:S01]  /*6e80*/  FFMA.FTZ R184, R39, UR4, -R166.reuse ;  /* 0x0000000427b87c23 */ /* 0x100fe200080108a6 */
[-C--:B------:R-:W-:Y:S06]  /*6e90*/  HMMA.16816.F32.BF16 R12, R172, R206.reuse, R12 ;  /* 0x000000ceac0c723c */ /* 0x080fec000004180c */
[----:B------:R3:W-:Y:S01]  /*6ea0*/  MUFU.EX2 R220, R33 ;  /* 0x0000002100dc7308 */ /* 0x0007e20000000800 */
[----:B------:R-:W-:Y:S01]  /*6eb0*/  MOV R205, R209 ;  /* 0x000000d100cd7202 */ /* 0x000fe20000000f00 */
[C---:B------:R-:W-:Y:S04]  /*6ec0*/  HMMA.16816.F32.BF16 R16, R168.reuse, R206, R16 ;  /* 0x000000cea810723c */ /* 0x040fe80000041810 */
[----:B------:R-:W-:Y:S01]  /*6ed0*/  MOV R204, R208 ;  /* 0x000000d000cc7202 */ /* 0x000fe20000000f00 */
[----:B-1----:R-:W-:Y:S01]  /*6ee0*/  FMUL.FTZ R35, R0, R191 ;  /* 0x000000bf00237220 */ /* 0x002fe20000410000 */
[----:B------:R-:W1:Y:S01]  /*6ef0*/  LDSM.16.MT88.4 R208, [R228+0xc000] ;  /* 0x00c00000e4d0783b */ /* 0x000e620000004200 */
[----:B--2---:R-:W-:Y:S01]  /*6f00*/  FMUL.FTZ R29, R2, R201 ;  /* 0x000000c9021d7220 */ /* 0x004fe20000410000 */
[----:B------:R2:W4:Y:S03]  /*6f10*/  MUFU.EX2 R223, R25 ;  /* 0x0000001900df7308 */ /* 0x0005260000000800 */
[----:B------:R-:W-:Y:S01]  /*6f20*/  FMUL.FTZ R39, R3, R199 ;  /* 0x000000c703277220 */ /* 0x000fe20000410000 */
[--C-:B------:R-:W-:Y:S01]  /*6f30*/  FFMA.FTZ R42, R42, UR4, -R213.reuse ;  /* 0x000000042a2a7c23 */ /* 0x100fe200080108d5 */
[----:B------:R-:W-:Y:S01]  /*6f40*/  FFMA.FTZ R43, R43, UR4, -R213 ;  /* 0x000000042b2b7c23 */ /* 0x000fe200080108d5 */
[----:B---3--:R-:W-:Y:S01]  /*6f50*/  FMUL.FTZ R33, R2, R189 ;  /* 0x000000bd02217220 */ /* 0x008fe20000410000 */
[--C-:B------:R-:W-:Y:S01]  /*6f60*/  FFMA.FTZ R189, R36, UR4, -R165.reuse ;  /* 0x0000000424bd7c23 */ /* 0x100fe200080108a5 */
[C---:B------:R-:W-:Y:S01]  /*6f70*/  FMUL.FTZ R36, R161.reuse, R196 ;  /* 0x000000c4a1247220 */ /* 0x040fe20000410000 */
[----:B------:R-:W-:Y:S02]  /*6f80*/  MOV R207, R218 ;  /* 0x000000da00cf7202 */ /* 0x000fe40000000f00 */
[----:B------:R3:W-:Y:S01]  /*6f90*/  MUFU.EX2 R218, R21 ;  /* 0x0000001500da7308 */ /* 0x0007e20000000800 */
[----:B------:R-:W-:Y:S02]  /*6fa0*/  MOV R206, R219 ;  /* 0x000000db00ce7202 */ /* 0x000fe40000000f00 */
[----:B------:R-:W-:Y:S01]  /*6fb0*/  MOV R201, R248 ;  /* 0x000000f800c97202 */ /* 0x000fe20000000f00 */
[C---:B--2---:R-:W-:Y:S01]  /*6fc0*/  FMUL.FTZ R25, R161.reuse, R193 ;  /* 0x000000c1a1197220 */ /* 0x044fe20000410000 */
[--C-:B------:R-:W-:Y:S05]  /*6fd0*/  FFMA.FTZ R193, R64, UR4, -R165.reuse ;  /* 0x0000000440c17c23 */ /* 0x100fea00080108a5 */
[----:B------:R2:W-:Y:S01]  /*6fe0*/  MUFU.EX2 R219, R30 ;  /* 0x0000001e00db7308 */ /* 0x0005e20000000800 */
[----:B---3--:R-:W-:Y:S01]  /*6ff0*/  FMUL.FTZ R21, R161, R185 ;  /* 0x000000b9a1157220 */ /* 0x008fe20000410000 */
[--C-:B------:R-:W-:Y:S01]  /*7000*/  FFMA.FTZ R185, R38, UR4, -R166.reuse ;  /* 0x0000000426b97c23 */ /* 0x100fe200080108a6 */
[C---:B------:R-:W-:Y:S01]  /*7010*/  FMUL.FTZ R38, R3.reuse, R198 ;  /* 0x000000c603267220 */ /* 0x040fe20000410000 */
[----:B--2---:R-:W-:Y:S01]  /*7020*/  FMUL.FTZ R30, R0, R202 ;  /* 0x000000ca001e7220 */ /* 0x004fe20000410000 */
[-C--:B-1----:R-:W-:Y:S06]  /*7030*/  HMMA.16816.F32.BF16 R68, R168, R208.reuse, R68 ;  /* 0x000000d0a844723c */ /* 0x082fec0000041844 */
[C---:B------:R-:W-:Y:S06]  /*7040*/  HMMA.16816.F32.BF16 R72, R172.reuse, R208, R72 ;  /* 0x000000d0ac48723c */ /* 0x040fec0000041848 */
[-C--:B------:R-:W-:Y:S05]  /*7050*/  HMMA.16816.F32.BF16 R76, R172, R210.reuse, R76 ;  /* 0x000000d2ac4c723c */ /* 0x080fea000004184c */
[----:B------:R-:W-:Y:S01]  /*7060*/  MOV R209, R217 ;  /* 0x000000d900d17202 */ /* 0x000fe20000000f00 */
[C---:B------:R-:W-:Y:S01]  /*7070*/  HMMA.16816.F32.BF16 R80, R168.reuse, R210, R80 ;  /* 0x000000d2a850723c */ /* 0x040fe20000041850 */
[----:B------:R1:W-:Y:S05]  /*7080*/  MUFU.EX2 R211, R22 ;  /* 0x0000001600d37308 */ /* 0x0003ea0000000800 */
[-C--:B------:R-:W-:Y:S05]  /*7090*/  HMMA.16816.F32.BF16 R84, R168, R176.reuse, R84 ;  /* 0x000000b0a854723c */ /* 0x080fea0000041854 */
[----:B------:R2:W3:Y:S01]  /*70a0*/  MUFU.EX2 R210, R32 ;  /* 0x0000002000d27308 */ /* 0x0004e20000000800 */
[C---:B------:R-:W-:Y:S09]  /*70b0*/  HMMA.16816.F32.BF16 R88, R172.reuse, R176, R88 ;  /* 0x000000b0ac58723c */ /* 0x040ff20000041858 */
[----:B------:R5:W-:Y:S01]  /*70c0*/  MUFU.EX2 R217, R34 ;  /* 0x0000002200d97308 */ /* 0x000be20000000800 */
[-C--:B------:R-:W-:Y:S03]  /*70d0*/  HMMA.16816.F32.BF16 R92, R172, R178.reuse, R92 ;  /* 0x000000b2ac5c723c */ /* 0x080fe6000004185c */
[----:B-1----:R-:W-:Y:S03]  /*70e0*/  FMUL.FTZ R22, R3, R186 ;  /* 0x000000ba03167220 */ /* 0x002fe60000410000 */
[C---:B------:R-:W-:Y:S01]  /*70f0*/  HMMA.16816.F32.BF16 R96, R168.reuse, R178, R96 ;  /* 0x000000b2a860723c */ /* 0x040fe20000041860 */
[----:B------:R-:W1:Y:S04]  /*7100*/  LDSM.16.MT88.4 R176, [R167+0xe000] ;  /* 0x00e00000a7b0783b */ /* 0x000e680000004200 */
[--C-:B------:R-:W-:Y:S01]  /*7110*/  FFMA.FTZ R186, R49, UR4, -R165.reuse ;  /* 0x0000000431ba7c23 */ /* 0x100fe200080108a5 */
[-C--:B------:R-:W-:Y:S05]  /*7120*/  HMMA.16816.F32.BF16 R100, R168, R180.reuse, R100 ;  /* 0x000000b4a864723c */ /* 0x080fea0000041864 */
[----:B--2---:R-:W-:Y:S01]  /*7130*/  FMUL.FTZ R32, R2, R188 ;  /* 0x000000bc02207220 */ /* 0x004fe20000410000 */
[C---:B------:R-:W-:Y:S05]  /*7140*/  HMMA.16816.F32.BF16 R104, R172.reuse, R180, R104 ;  /* 0x000000b4ac68723c */ /* 0x040fea0000041868 */
[----:B-----5:R-:W-:Y:S01]  /*7150*/  FMUL.FTZ R34, R0, R190 ;  /* 0x000000be00227220 */ /* 0x020fe20000410000 */
[-C--:B------:R-:W-:Y:S05]  /*7160*/  HMMA.16816.F32.BF16 R108, R172, R182.reuse, R108 ;  /* 0x000000b6ac6c723c */ /* 0x080fea000004186c */
[--C-:B------:R-:W-:Y:S01]  /*7170*/  FFMA.FTZ R188, R37, UR4, -R165.reuse ;  /* 0x0000000425bc7c23 */ /* 0x100fe200080108a5 */
[C---:B------:R-:W-:Y:S01]  /*7180*/  HMMA.16816.F32.BF16 R112, R168.reuse, R182, R112 ;  /* 0x000000b6a870723c */ /* 0x040fe20000041870 */
[----:B------:R-:W2:Y:S02]  /*7190*/  LDSM.16.MT88.4 R180, [R228+0xe000] ;  /* 0x00e00000e4b4783b */ /* 0x000ea40000004200 */
[----:B------:R5:W-:Y:S02]  /*71a0*/  MUFU.EX2 R248, R188 ;  /* 0x000000bc00f87308 */ /* 0x000be40000000800 */
[----:B------:R-:W-:Y:S01]  /*71b0*/  FMUL.FTZ R37, R161, R197 ;  /* 0x000000c5a1257220 */ /* 0x000fe20000410000 */
[----:B----4-:R-:W-:Y:S02]  /*71c0*/  MOV R197, R223 ;  /* 0x000000df00c57202 */ /* 0x010fe40000000f00 */
[----:B---3--:R-:W-:Y:S03]  /*71d0*/  MOV R199, R210 ;  /* 0x000000d200c77202 */ /* 0x008fe60000000f00 */
[----:B------:R-:W-:Y:S02]  /*71e0*/  MOV R210, R205 ;  /* 0x000000cd00d27202 */ /* 0x000fe40000000f00 */
[----:B------:R-:W-:Y:S01]  /*71f0*/  MOV R205, R249 ;  /* 0x000000f900cd7202 */ /* 0x000fe20000000f00 */
[-C--:B-1----:R-:W-:Y:S03]  /*7200*/  HMMA.16816.F32.BF16 R116, R168, R176.reuse, R116 ;  /* 0x000000b0a874723c */ /* 0x082fe60000041874 */
[----:B-----5:R-:W-:Y:S03]  /*7210*/  MOV R188, R220 ;  /* 0x000000dc00bc7202 */ /* 0x020fe60000000f00 */
[C---:B------:R-:W-:Y:S06]  /*7220*/  HMMA.16816.F32.BF16 R120, R172.reuse, R176, R120 ;  /* 0x000000b0ac78723c */ /* 0x040fec0000041878 */
[-C--:B------:R-:W-:Y:S06]  /*7230*/  HMMA.16816.F32.BF16 R124, R172, R178.reuse, R124 ;  /* 0x000000b2ac7c723c */ /* 0x080fec000004187c */
[C---:B------:R-:W-:Y:S01]  /*7240*/  HMMA.16816.F32.BF16 R128, R168.reuse, R178, R128 ;  /* 0x000000b2a880723c */ /* 0x040fe20000041880 */
[----:B------:R-:W1:Y:S05]  /*7250*/  LDSM.16.MT88.4 R176, [R230+0xe000] ;  /* 0x00e00000e6b0783b */ /* 0x000e6a0000004200 */
[-C--:B--2---:R-:W-:Y:S06]  /*7260*/  HMMA.16816.F32.BF16 R132, R168, R180.reuse, R132 ;  /* 0x000000b4a884723c */ /* 0x084fec0000041884 */
[C---:B------:R-:W-:Y:S06]  /*7270*/  HMMA.16816.F32.BF16 R136, R172.reuse, R180, R136 ;  /* 0x000000b4ac88723c */ /* 0x040fec0000041888 */
[-C--:B------:R-:W-:Y:S05]  /*7280*/  HMMA.16816.F32.BF16 R140, R172, R182.reuse, R140 ;  /* 0x000000b6ac8c723c */ /* 0x080fea000004188c */
[--C-:B------:R-:W-:Y:S01]  /*7290*/  FFMA.FTZ R180, R23, UR4, -R166.reuse ;  /* 0x0000000417b47c23 */ /* 0x100fe200080108a6 */
[----:B------:R-:W-:Y:S01]  /*72a0*/  FMUL.FTZ R23, R3, R187 ;  /* 0x000000bb03177220 */ /* 0x000fe20000410000 */
[----:B------:R-:W-:Y:S01]  /*72b0*/  FFMA.FTZ R187, R48, UR4, -R165 ;  /* 0x0000000430bb7c23 */ /* 0x000fe200080108a5 */
[--C-:B------:R-:W-:Y:S01]  /*72c0*/  FFMA.FTZ R48, R31, UR4, -R213.reuse ;  /* 0x000000041f307c23 */ /* 0x100fe200080108d5 */
[----:B------:R2:W3:Y:S02]  /*72d0*/  MUFU.EX2 R208, R180 ;  /* 0x000000b400d07308 */ /* 0x0004e40000000800 */
[----:B------:R-:W-:Y:S02]  /*72e0*/  FMUL.FTZ R31, R0, R203 ;  /* 0x000000cb001f7220 */ /* 0x000fe40000410000 */
[C---:B------:R-:W-:Y:S06]  /*72f0*/  HMMA.16816.F32.BF16 R20, R168.reuse, R182, R20 ;  /* 0x000000b6a814723c */ /* 0x040fec0000041814 */
[----:B------:R-:W4:Y:S01]  /*7300*/  MUFU.EX2 R223, R48 ;  /* 0x0000003000df7308 */ /* 0x000f220000000800 */
[-C--:B-1----:R-:W-:Y:S01]  /*7310*/  HMMA.16816.F32.BF16 R144, R168, R176.reuse, R144 ;  /* 0x000000b0a890723c */ /* 0x082fe20000041890 */
[----:B--2---:R-:W1:Y:S03]  /*7320*/  LDSM.16.MT88.4 R180, [R229+0xe000] ;  /* 0x00e00000e5b4783b */ /* 0x004e660000004200 */
[----:B---3--:R-:W-:Y:S02]  /*7330*/  MOV R191, R208 ;  /* 0x000000d000bf7202 */ /* 0x008fe40000000f00 */
[C---:B------:R-:W-:Y:S03]  /*7340*/  HMMA.16816.F32.BF16 R148, R172.reuse, R176, R148 ;  /* 0x000000b0ac94723c */ /* 0x040fe60000041894 */
[----:B------:R2:W-:Y:S02]  /*7350*/  MUFU.EX2 R208, R24 ;  /* 0x0000001800d07308 */ /* 0x0005e40000000800 */
[----:B------:R-:W-:Y:S01]  /*7360*/  MOV R196, R191 ;  /* 0x000000bf00c47202 */ /* 0x000fe20000000f00 */
[-C--:B------:R-:W-:Y:S05]  /*7370*/  HMMA.16816.F32.BF16 R32, R172, R178.reuse, R32 ;  /* 0x000000b2ac20723c */ /* 0x080fea0000041820 */
[--C-:B------:R-:W-:Y:S01]  /*7380*/  FFMA.FTZ R177, R27, UR4, -R213.reuse ;  /* 0x000000041bb17c23 */ /* 0x100fe200080108d5 */
[C---:B------:R-:W-:Y:S03]  /*7390*/  HMMA.16816.F32.BF16 R152, R168.reuse, R178, R152 ;  /* 0x000000b2a898723c */ /* 0x040fe60000041898 */
[----:B------:R-:W3:Y:S02]  /*73a0*/  MUFU.EX2 R190, R177 ;  /* 0x000000b100be7308 */ /* 0x000ee40000000800 */
[----:B------:R-:W-:Y:S01]  /*73b0*/  FFMA.FTZ R176, R26, UR4, -R213 ;  /* 0x000000041ab07c23 */ /* 0x000fe200080108d5 */
[----:B--2---:R-:W-:Y:S01]  /*73c0*/  FMUL.FTZ R24, R161, R192 ;  /* 0x000000c0a1187220 */ /* 0x004fe20000410000 */
[----:B------:R-:W-:Y:S01]  /*73d0*/  MOV R192, R218 ;  /* 0x000000da00c07202 */ /* 0x000fe20000000f00 */
[C---:B------:R-:W-:Y:S05]  /*73e0*/  FMUL.FTZ R26, R3.reuse, R194 ;  /* 0x000000c2031a7220 */ /* 0x040fea0000410000 */
[----:B------:R2:W5:Y:S01]  /*73f0*/  MUFU.EX2 R218, R28 ;  /* 0x0000001c00da7308 */ /* 0x0005620000000800 */
[----:B------:R-:W-:Y:S01]  /*7400*/  FMUL.FTZ R27, R3, R195 ;  /* 0x000000c3031b7220 */ /* 0x000fe20000410000 */
[--C-:B------:R-:W-:Y:S01]  /*7410*/  FFMA.FTZ R195, R52, UR4, -R165.reuse ;  /* 0x0000000434c37c23 */ /* 0x100fe200080108a5 */
[--C-:B------:R-:W-:Y:S01]  /*7420*/  FFMA.FTZ R194, R53, UR4, -R165.reuse ;  /* 0x0000000435c27c23 */ /* 0x100fe200080108a5 */
[----:B------:R-:W-:Y:S01]  /*7430*/  FFMA.FTZ R165, R65, UR4, -R165 ;  /* 0x0000000441a57c23 */ /* 0x000fe200080108a5 */
[--C-:B------:R-:W-:Y:S01]  /*7440*/  FFMA.FTZ R191, R55, UR4, -R166.reuse ;  /* 0x0000000437bf7c23 */ /* 0x100fe200080108a6 */
[----:B----4-:R-:W-:Y:S04]  /*7450*/  F2FP.BF16.F32.PACK_AB R55, R223, R219 ;  /* 0x000000dbdf37723e */ /* 0x010fe800000010ff */
[----:B------:R-:W4:Y:S01]  /*7460*/  MUFU.EX2 R176, R176 ;  /* 0x000000b000b07308 */ /* 0x000f220000000800 */
[----:B---3--:R-:W-:Y:S01]  /*7470*/  MOV R198, R190 ;  /* 0x000000be00c67202 */ /* 0x008fe20000000f00 */
[--C-:B------:R-:W-:Y:S01]  /*7480*/  FFMA.FTZ R190, R66, UR4, -R166.reuse ;  /* 0x0000000442be7c23 */ /* 0x100fe200080108a6 */
[----:B------:R-:W-:Y:S01]  /*7490*/  MOV R203, R192 ;  /* 0x000000c000cb7202 */ /* 0x000fe20000000f00 */
[--C-:B------:R-:W-:Y:S01]  /*74a0*/  FFMA.FTZ R192, R54, UR4, -R166.reuse ;  /* 0x0000000436c07c23 */ /* 0x100fe200080108a6 */
[-C--:B-1----:R-:W-:Y:S03]  /*74b0*/  HMMA.16816.F32.BF16 R24, R168, R180.reuse, R24 ;  /* 0x000000b4a818723c */ /* 0x082fe60000041818 */
[----:B--2---:R-:W-:Y:S01]  /*74c0*/  FMUL.FTZ R28, R2, R200 ;  /* 0x000000c8021c7220 */ /* 0x004fe20000410000 */
[----:B-----5:R-:W-:Y:S02]  /*74d0*/  F2FP.BF16.F32.PACK_AB R54, R222, R218 ;  /* 0x000000dade36723e */ /* 0x020fe400000010ff */
[C---:B------:R-:W-:Y:S05]  /*74e0*/  HMMA.16816.F32.BF16 R156, R172.reuse, R180, R156 ;  /* 0x000000b4ac9c723c */ /* 0x040fea000004189c */
[----:B------:R-:W-:Y:S01]  /*74f0*/  F2FP.BF16.F32.PACK_AB R48, R203, R226 ;  /* 0x000000e2cb30723e */ /* 0x000fe200000010ff */
[-C--:B------:R-:W-:Y:S01]  /*7500*/  HMMA.16816.F32.BF16 R28, R172, R182.reuse, R28 ;  /* 0x000000b6ac1c723c */ /* 0x080fe2000004181c */
[----:B------:R-:W-:Y:S04]  /*7510*/  LDSM.16.MT88.4 R172, [R228+0xc800] ;  /* 0x00c80000e4ac783b */ /* 0x000fe80000004200 */
[----:B----4-:R-:W-:Y:S01]  /*7520*/  MOV R180, R176 ;  /* 0x000000b000b47202 */ /* 0x010fe20000000f00 */
[----:B------:R-:W-:Y:S03]  /*7530*/  HMMA.16816.F32.BF16 R36, R168, R182, R36 ;  /* 0x000000b6a824723c */ /* 0x000fe60000041824 */
[----:B------:R-:W1:Y:S02]  /*7540*/  LDSM.16.MT88.4 R176, [R167+0xc800] ;  /* 0x00c80000a7b0783b */ /* 0x000e640000004200 */
[----:B------:R-:W-:Y:S01]  /*7550*/  MOV R202, R180 ;  /* 0x000000b400ca7202 */ /* 0x000fe20000000f00 */
[--C-:B------:R-:W-:Y:S01]  /*7560*/  FFMA.FTZ R181, R50, UR4, -R166.reuse ;  /* 0x0000000432b57c23 */ /* 0x100fe200080108a6 */
[----:B------:R-:W-:Y:S01]  /*7570*/  MOV R182, R211 ;  /* 0x000000d300b67202 */ /* 0x000fe20000000f00 */
[--C-:B------:R-:W-:Y:S02]  /*7580*/  FFMA.FTZ R180, R51, UR4, -R166.reuse ;  /* 0x0000000433b47c23 */ /* 0x100fe400080108a6 */
[----:B------:R-:W-:Y:S01]  /*7590*/  MUFU.EX2 R249, R181 ;  /* 0x000000b500f97308 */ /* 0x000fe20000000800 */
[----:B------:R-:W-:Y:S01]  /*75a0*/  MOV R211, R252 ;  /* 0x000000fc00d37202 */ /* 0x000fe20000000f00 */
[----:B------:R-:W-:Y:S01]  /*75b0*/  FFMA.FTZ R166, R67, UR4, -R166 ;  /* 0x0000000443a67c23 */ /* 0x000fe200080108a6 */
[----:B------:R-:W-:Y:S01]  /*75c0*/  F2FP.BF16.F32.PACK_AB R49, R196, R182 ;  /* 0x000000b6c431723e */ /* 0x000fe200000010ff */
[----:B------:R-:W2:Y:S01]  /*75d0*/  LDSM.16.MT88.4 R64, [R230+0xc800] ;  /* 0x00c80000e640783b */ /* 0x000ea20000004200 */
[----:B------:R-:W-:Y:S02]  /*75e0*/  F2FP.BF16.F32.PACK_AB R50, R220, R199 ;  /* 0x000000c7dc32723e */ /* 0x000fe400000010ff */
[----:B------:R-:W-:Y:S03]  /*75f0*/  F2FP.BF16.F32.PACK_AB R51, R221, R217 ;  /* 0x000000d9dd33723e */ /* 0x000fe600000010ff */
[----:B------:R3:W-:Y:S01]  /*7600*/  MUFU.EX2 R252, R186 ;  /* 0x000000ba00fc7308 */ /* 0x0007e20000000800 */
[----:B------:R-:W-:Y:S02]  /*7610*/  MOV R183, R208 ;  /* 0x000000d000b77202 */ /* 0x000fe40000000f00 */
[----:B------:R-:W-:Y:S01]  /*7620*/  F2FP.BF16.F32.PACK_AB R53, R198, R202 ;  /* 0x000000cac635723e */ /* 0x000fe200000010ff */
[----:B------:R-:W4:Y:S01]  /*7630*/  LDSM.16.MT88.4 R168, [R229+0xc800] ;  /* 0x00c80000e5a8783b */ /* 0x000f220000004200 */
[----:B------:R-:W-:Y:S02]  /*7640*/  F2FP.BF16.F32.PACK_AB R52, R197, R183 ;  /* 0x000000b7c534723e */ /* 0x000fe400000010ff */
[----:B------:R-:W-:Y:S02]  /*7650*/  MOV R208, R206 ;  /* 0x000000ce00d07202 */ /* 0x000fe40000000f00 */
[----:B------:R-:W-:Y:S02]  /*7660*/  MOV R206, R251 ;  /* 0x000000fb00ce7202 */ /* 0x000fe40000000f00 */
[----:B------:R5:W-:Y:S01]  /*7670*/  MUFU.EX2 R251, R180 ;  /* 0x000000b400fb7308 */ /* 0x000be20000000800 */
[----:B------:R-:W-:Y:S02]  /*7680*/  MOV R200, R204 ;  /* 0x000000cc00c87202 */ /* 0x000fe40000000f00 */
[----:B------:R-:W-:Y:S01]  /*7690*/  MOV R204, R250 ;  /* 0x000000fa00cc7202 */ /* 0x000fe20000000f00 */
[----:B---3--:R-:W3:Y:S06]  /*76a0*/  LDL.LU R186, [R1+0x20] ;  /* 0x0000200001ba7983 */ /* 0x008eec0000300800 */
[----:B------:R2:W4:Y:S01]  /*76b0*/  MUFU.EX2 R250, R187 ;  /* 0x000000bb00fa7308 */ /* 0x0005220000000800 */
[----:B------:R-:W3:Y:S01]  /*76c0*/  LDL.LU R181, [R1+0x24] ;  /* 0x0000240001b57983 */ /* 0x000ee20000300800 */
[-C--:B-1----:R-:W-:Y:S03]  /*76d0*/  HMMA.16816.F32.BF16 R4, R48, R176.reuse, R4 ;  /* 0x000000b03004723c */ /* 0x082fe60000041804 */
[----:B-----5:R-:W5:Y:S03]  /*76e0*/  LDL.LU R180, [R1+0x28] ;  /* 0x0000280001b47983 */ /* 0x020f660000300800 */
[C---:B------:R-:W-:Y:S05]  /*76f0*/  HMMA.16816.F32.BF16 R8, R52.reuse, R176, R8 ;  /* 0x000000b03408723c */ /* 0x040fea0000041808 */
[----:B--2---:R-:W-:Y:S01]  /*7700*/  MOV R187, R223 ;  /* 0x000000df00bb7202 */ /* 0x004fe20000000f00 */
[-C--:B------:R-:W-:Y:S01]  /*7710*/  HMMA.16816.F32.BF16 R12, R52, R178.reuse, R12 ;  /* 0x000000b2340c723c */ /* 0x080fe2000004180c */
[----:B------:R1:W-:Y:S04]  /*7720*/  MUFU.EX2 R223, R40 ;  /* 0x0000002800df7308 */ /* 0x0003e80000000800 */
[----:B------:R-:W-:Y:S01]  /*7730*/  MOV R177, R227 ;  /* 0x000000e300b17202 */ /* 0x000fe20000000f00 */
[C---:B------:R-:W-:Y:S05]  /*7740*/  HMMA.16816.F32.BF16 R16, R48.reuse, R178, R16 ;  /* 0x000000b23010723c */ /* 0x040fea0000041810 */
[----:B------:R2:W-:Y:S01]  /*7750*/  MUFU.EX2 R227, R184 ;  /* 0x000000b800e37308 */ /* 0x0005e20000000800 */
[----:B------:R-:W-:Y:S01]  /*7760*/  MOV R176, R226 ;  /* 0x000000e200b07202 */ /* 0x000fe20000000f00 */
[-C--:B------:R-:W-:Y:S04]  /*7770*/  HMMA.16816.F32.BF16 R68, R48, R172.reuse, R68 ;  /* 0x000000ac3044723c */ /* 0x080fe80000041844 */
[----:B------:R-:W-:Y:S02]  /*7780*/  MOV R178, R224 ;  /* 0x000000e000b27202 */ /* 0x000fe40000000f00 */
[C---:B------:R-:W-:Y:S02]  /*7790*/  HMMA.16816.F32.BF16 R72, R52.reuse, R172, R72 ;  /* 0x000000ac3448723c */ /* 0x040fe40000041848 */
[----:B------:R4:W-:Y:S03]  /*77a0*/  MUFU.EX2 R224, R41 ;  /* 0x0000002900e07308 */ /* 0x0009e60000000800 */
[----:B------:R-:W-:Y:S01]  /*77b0*/  MOV R179, R225 ;  /* 0x000000e100b37202 */ /* 0x000fe20000000f00 */
[-C--:B------:R-:W-:Y:S06]  /*77c0*/  HMMA.16816.F32.BF16 R76, R52, R174.reuse, R76 ;  /* 0x000000ae344c723c */ /* 0x080fec000004184c */
[----:B------:R-:W-:Y:S01]  /*77d0*/  MUFU.EX2 R225, R189 ;  /* 0x000000bd00e17308 */ /* 0x000fe20000000800 */
[--C-:B-1----:R-:W-:Y:S01]  /*77e0*/  FFMA.FTZ R40, R47, UR4, -R213.reuse ;  /* 0x000000042f287c23 */ /* 0x102fe200080108d5 */
[C---:B------:R-:W-:Y:S04]  /*77f0*/  HMMA.16816.F32.BF16 R80, R48.reuse, R174, R80 ;  /* 0x000000ae3050723c */ /* 0x040fe80000041850 */
[----:B--2---:R-:W-:Y:S02]  /*7800*/  MOV R184, R222 ;  /* 0x000000de00b87202 */ /* 0x004fe40000000f00 */
[-C--:B------:R-:W-:Y:S02]  /*7810*/  HMMA.16816.F32.BF16 R84, R48, R64.reuse, R84 ;  /* 0x000000403054723c */ /* 0x080fe40000041854 */
[----:B------:R1:W2:Y:S03]  /*7820*/  MUFU.EX2 R226, R185 ;  /* 0x000000b900e27308 */ /* 0x0002a60000000800 */
[--C-:B----4-:R-:W-:Y:S01]  /*7830*/  FFMA.FTZ R41, R46, UR4, -R213.reuse ;  /* 0x000000042e297c23 */ /* 0x110fe200080108d5 */
[C---:B------:R-:W-:Y:S06]  /*7840*/  HMMA.16816.F32.BF16 R88, R52.reuse, R64, R88 ;  /* 0x000000403458723c */ /* 0x040fec0000041858 */
[----:B------:R4:W-:Y:S01]  /*7850*/  MUFU.EX2 R222, R42 ;  /* 0x0000002a00de7308 */ /* 0x0009e20000000800 */
[--C-:B------:R-:W-:Y:S01]  /*7860*/  FFMA.FTZ R172, R57, UR4, -R212.reuse ;  /* 0x0000000439ac7c23 */ /* 0x100fe200080108d4 */
[-C--:B------:R-:W-:Y:S03]  /*7870*/  HMMA.16816.F32.BF16 R92, R52, R66.reuse, R92 ;  /* 0x00000042345c723c */ /* 0x080fe6000004185c */
[--C-:B------:R-:W-:Y:S03]  /*7880*/  FFMA.FTZ R173, R60, UR4, -R212.reuse ;  /* 0x000000043cad7c23 */ /* 0x100fe600080108d4 */
[C---:B------:R-:W-:Y:S01]  /*7890*/  HMMA.16816.F32.BF16 R96, R48.reuse, R66, R96 ;  /* 0x000000423060723c */ /* 0x040fe20000041860 */
[----:B------:R-:W2:Y:S04]  /*78a0*/  LDSM.16.MT88.4 R64, [R167+0xe800] ;  /* 0x00e80000a740783b */ /* 0x000ea80000004200 */
[----:B-1----:R-:W-:Y:S01]  /*78b0*/  MOV R185, R221 ;  /* 0x000000dd00b97202 */ /* 0x002fe20000000f00 */
[-C--:B------:R-:W-:Y:S01]  /*78c0*/  HMMA.16816.F32.BF16 R100, R48, R168.reuse, R100 ;  /* 0x000000a83064723c */ /* 0x080fe20000041864 */
[----:B------:R1:W2:Y:S04]  /*78d0*/  MUFU.EX2 R221, R43 ;  /* 0x0000002b00dd7308 */ /* 0x0002a80000000800 */
[----:B----4-:R-:W-:Y:S01]  /*78e0*/  F2FP.BF16.F32.PACK_AB R42, R252, R250 ;  /* 0x000000fafc2a723e */ /* 0x010fe200000010ff */
[C---:B------:R-:W-:Y:S05]  /*78f0*/  HMMA.16816.F32.BF16 R104, R52.reuse, R168, R104 ;  /* 0x000000a83468723c */ /* 0x040fea0000041868 */
[----:B------:R-:W-:Y:S01]  /*7900*/  MOV R174, R218 ;  /* 0x000000da00ae7202 */ /* 0x000fe20000000f00 */
[-C--:B------:R-:W-:Y:S01]  /*7910*/  HMMA.16816.F32.BF16 R108, R52, R170.reuse, R108 ;  /* 0x000000aa346c723c */ /* 0x080fe2000004186c */
[----:B------:R2:W-:Y:S04]  /*7920*/  MUFU.EX2 R218, R41 ;  /* 0x0000002900da7308 */ /* 0x0005e80000000800 */
[----:B------:R-:W-:Y:S01]  /*7930*/  MOV R175, R217 ;  /* 0x000000d900af7202 */ /* 0x000fe20000000f00 */
[C---:B------:R-:W-:Y:S01]  /*7940*/  HMMA.16816.F32.BF16 R112, R48.reuse, R170, R112 ;  /* 0x000000aa3070723c */ /* 0x040fe20000041870 */
[----:B------:R-:W4:Y:S04]  /*7950*/  LDSM.16.MT88.4 R168, [R228+0xe800] ;  /* 0x00e80000e4a8783b */ /* 0x000f280000004200 */
[----:B-1----:R-:W-:Y:S02]  /*7960*/  F2FP.BF16.F32.PACK_AB R43, R251, R249 ;  /* 0x000000f9fb2b723e */ /* 0x002fe400000010ff */
[----:B------:R-:W-:Y:S02]  /*7970*/  MOV R189, R219 ;  /* 0x000000db00bd7202 */ /* 0x000fe40000000f00 */
[----:B------:R1:W-:Y:S02]  /*7980*/  MUFU.EX2 R219, R40 ;  /* 0x0000002800db7308 */ /* 0x0003e40000000800 */
[----:B--2---:R-:W-:Y:S01]  /*7990*/  F2FP.BF16.F32.PACK_AB R41, R227, R226 ;  /* 0x000000e2e329723e */ /* 0x004fe200000010ff */
[-C--:B------:R-:W-:Y:S06]  /*79a0*/  HMMA.16816.F32.BF16 R116, R48, R64.reuse, R116 ;  /* 0x000000403074723c */ /* 0x080fec0000041874 */
[C---:B------:R-:W-:Y:S05]  /*79b0*/  HMMA.16816.F32.BF16 R120, R52.reuse, R64, R120 ;  /* 0x000000403478723c */ /* 0x040fea0000041878 */
[----:B-1----:R-:W-:Y:S01]  /*79c0*/  F2FP.BF16.F32.PACK_AB R40, R248, R225 ;  /* 0x000000e1f828723e */ /* 0x002fe200000010ff */
[-C--:B------:R-:W-:Y:S06]  /*79d0*/  HMMA.16816.F32.BF16 R124, R52, R66.reuse, R124 ;  /* 0x00000042347c723c */ /* 0x080fec000004187c */
[C---:B------:R-:W-:Y:S01]  /*79e0*/  HMMA.16816.F32.BF16 R128, R48.reuse, R66, R128 ;  /* 0x000000423080723c */ /* 0x040fe20000041880 */
[----:B------:R-:W1:Y:S05]  /*79f0*/  LDSM.16.MT88.4 R64, [R230+0xe800] ;  /* 0x00e80000e640783b */ /* 0x000e6a0000004200 */
[-C--:B----4-:R-:W-:Y:S06]  /*7a00*/  HMMA.16816.F32.BF16 R132, R48, R168.reuse, R132 ;  /* 0x000000a83084723c */ /* 0x090fec0000041884 */
[C---:B------:R-:W-:Y:S06]  /*7a10*/  HMMA.16816.F32.BF16 R136, R52.reuse, R168, R136 ;  /* 0x000000a83488723c */ /* 0x040fec0000041888 */
[-C--:B------:R-:W-:Y:S06]  /*7a20*/  HMMA.16816.F32.BF16 R140, R52, R170.reuse, R140 ;  /* 0x000000aa348c723c */ /* 0x080fec000004188c */
[C---:B------:R-:W-:Y:S01]  /*7a30*/  HMMA.16816.F32.BF16 R20, R48.reuse, R170, R20 ;  /* 0x000000aa3014723c */ /* 0x040fe20000041814 */
[----:B------:R-:W2:Y:S05]  /*7a40*/  LDSM.16.MT88.4 R168, [R229+0xe800] ;  /* 0x00e80000e5a8783b */ /* 0x000eaa0000004200 */
[-C--:B-1----:R-:W-:Y:S06]  /*7a50*/  HMMA.16816.F32.BF16 R144, R48, R64.reuse, R144 ;  /* 0x000000403090723c */ /* 0x082fec0000041890 */
[C---:B------:R-:W-:Y:S06]  /*7a60*/  HMMA.16816.F32.BF16 R148, R52.reuse, R64, R148 ;  /* 0x000000403494723c */ /* 0x040fec0000041894 */
[-C--:B------:R-:W-:Y:S05]  /*7a70*/  HMMA.16816.F32.BF16 R32, R52, R66.reuse, R32 ;  /* 0x000000423420723c */ /* 0x080fea0000041820 */
[--C-:B------:R-:W-:Y:S01]  /*7a80*/  FFMA.FTZ R65, R45, UR4, -R212.reuse ;  /* 0x000000042d417c23 */ /* 0x100fe200080108d4 */
[C---:B------:R-:W-:Y:S03]  /*7a90*/  HMMA.16816.F32.BF16 R152, R48.reuse, R66, R152 ;  /* 0x000000423098723c */ /* 0x040fe60000041898 */
[----:B------:R-:W-:Y:S02]  /*7aa0*/  MUFU.EX2 R220, R65 ;  /* 0x0000004100dc7308 */ /* 0x000fe40000000800 */
[--C-:B------:R-:W-:Y:S01]  /*7ab0*/  FFMA.FTZ R64, R44, UR4, -R212.reuse ;  /* 0x000000042c407c23 */ /* 0x100fe200080108d4 */
[-C--:B--2---:R-:W-:Y:S01]  /*7ac0*/  HMMA.16816.F32.BF16 R24, R48, R168.reuse, R24 ;  /* 0x000000a83018723c */ /* 0x084fe20000041818 */
[----:B------:R-:W1:Y:S04]  /*7ad0*/  LDSM.16.MT88.4 R44, [R167+0xd000] ;  /* 0x00d00000a72c783b */ /* 0x000e680000004200 */
[--C-:B------:R-:W-:Y:S01]  /*7ae0*/  FFMA.FTZ R67, R56, UR4, -R212.reuse ;  /* 0x0000000438437c23 */ /* 0x100fe200080108d4 */
[C---:B------:R-:W-:Y:S01]  /*7af0*/  HMMA.16816.F32.BF16 R156, R52.reuse, R168, R156 ;  /* 0x000000a8349c723c */ /* 0x040fe2000004189c */
[----:B------:R-:W2:Y:S04]  /*7b00*/  MUFU.EX2 R217, R64 ;  /* 0x0000004000d97308 */ /* 0x000ea80000000800 */
[--C-:B------:R-:W-:Y:S01]  /*7b10*/  FFMA.FTZ R66, R58, UR4, -R213.reuse ;  /* 0x000000043a427c23 */ /* 0x100fe200080108d5 */
[-C--:B------:R-:W-:Y:S01]  /*7b20*/  HMMA.16816.F32.BF16 R28, R52, R170.reuse, R28 ;  /* 0x000000aa341c723c */ /* 0x080fe2000004181c */
[----:B------:R-:W-:Y:S04]  /*7b30*/  LDSM.16.MT88.4 R52, [R230+0xd000] ;  /* 0x00d00000e634783b */ /* 0x000fe80000004200 */
[--C-:B------:R-:W-:Y:S01]  /*7b40*/  FFMA.FTZ R168, R59, UR4, -R213.reuse ;  /* 0x000000043ba87c23 */ /* 0x100fe200080108d5 */
[----:B------:R-:W-:Y:S03]  /*7b50*/  HMMA.16816.F32.BF16 R36, R48, R170, R36 ;  /* 0x000000aa3024723c */ /* 0x000fe60000041824 */
[----:B------:R-:W4:Y:S02]  /*7b60*/  LDSM.16.MT88.4 R56, [R228+0xd000] ;  /* 0x00d00000e438783b */ /* 0x000f240000004200 */
[--C-:B------:R-:W-:Y:S01]  /*7b70*/  FFMA.FTZ R169, R62, UR4, -R213.reuse ;  /* 0x000000043ea97c23 */ /* 0x100fe200080108d5 */
[----:B------:R-:W-:Y:S01]  /*7b80*/  FFMA.FTZ R212, R61, UR4, -R212 ;  /* 0x000000043dd47c23 */ /* 0x000fe200080108d4 */
[----:B------:R-:W-:Y:S01]  /*7b90*/  F2FP.BF16.F32.PACK_AB R48, R224, R223 ;  /* 0x000000dfe030723e */ /* 0x000fe200000010ff */
[----:B------:R-:W-:Y:S03]  /*7ba0*/  FFMA.FTZ R213, R63, UR4, -R213 ;  /* 0x000000043fd57c23 */ /* 0x000fe600080108d5 */
[----:B------:R-:W-:Y:S01]  /*7bb0*/  F2FP.BF16.F32.PACK_AB R49, R221, R222 ;  /* 0x000000dedd31723e */ /* 0x000fe200000010ff */
[----:B------:R-:W3:Y:S01]  /*7bc0*/  LDSM.16.MT88.4 R60, [R229+0xd000] ;  /* 0x00d00000e53c783b */ /* 0x000ee20000004200 */
[----:B--2---:R-:W-:Y:S01]  /*7bd0*/  F2FP.BF16.F32.PACK_AB R50, R220, R217 ;  /* 0x000000d9dc32723e */ /* 0x004fe200000010ff */
[----:B------:R-:W-:Y:S01]  /*7be0*/  MUFU.EX2 R212, R212 ;  /* 0x000000d400d47308 */ /* 0x000fe20000000800 */
[----:B------:R-:W-:Y:S02]  /*7bf0*/  F2FP.BF16.F32.PACK_AB R51, R219, R218 ;  /* 0x000000dadb33723e */ /* 0x000fe400000010ff */
[----:B------:R-:W-:Y:S02]  /*7c00*/  MOV R171, R177 ;  /* 0x000000b100ab7202 */ /* 0x000fe40000000f00 */
[----:B------:R-:W-:Y:S02]  /*7c10*/  MOV R170, R201 ;  /* 0x000000c900aa7202 */ /* 0x000fe40000000f00 */
[----:B------:R-:W-:Y:S03]  /*7c20*/  MOV R201, R208 ;  /* 0x000000d000c97202 */ /* 0x000fe60000000f00 */
[----:B------:R-:W-:Y:S01]  /*7c30*/  MUFU.EX2 R213, R213 ;  /* 0x000000d500d57308 */ /* 0x000fe20000000800 */
[-C--:B-1----:R-:W-:Y:S06]  /*7c40*/  HMMA.16816.F32.BF16 R4, R40, R44.reuse, R4 ;  /* 0x0000002c2804723c */ /* 0x082fec0000041804 */
[C---:B------:R-:W-:Y:S03]  /*7c50*/  HMMA.16816.F32.BF16 R8, R48.reuse, R44, R8 ;  /* 0x0000002c3008723c */ /* 0x040fe60000041808 */
[----:B------:R1:W-:Y:S03]  /*7c60*/  MUFU.EX2 R208, R195 ;  /* 0x000000c300d07308 */ /* 0x0003e60000000800 */
[-C--:B------:R-:W-:Y:S06]  /*7c70*/  HMMA.16816.F32.BF16 R12, R48, R46.reuse, R12 ;  /* 0x0000002e300c723c */ /* 0x080fec000004180c */
[C---:B------:R-:W-:Y:S01]  /*7c80*/  HMMA.16816.F32.BF16 R16, R40.reuse, R46, R16 ;  /* 0x0000002e2810723c */ /* 0x040fe20000041810 */
[----:B------:R-:W2:Y:S05]  /*7c90*/  LDSM.16.MT88.4 R44, [R167+0xf000] ;  /* 0x00f00000a72c783b */ /* 0x000eaa0000004200 */
[-C--:B----4-:R-:W-:Y:S05]  /*7ca0*/  HMMA.16816.F32.BF16 R68, R40, R56.reuse, R68 ;  /* 0x000000382844723c */ /* 0x090fea0000041844 */
[----:B-1----:R-:W-:Y:S01]  /*7cb0*/  MOV R195, R209 ;  /* 0x000000d100c37202 */ /* 0x002fe20000000f00 */
[C---:B------:R-:W-:Y:S01]  /*7cc0*/  HMMA.16816.F32.BF16 R72, R48.reuse, R56, R72 ;  /* 0x000000383048723c */ /* 0x040fe20000041848 */
[----:B------:R1:W4:Y:S05]  /*7cd0*/  MUFU.EX2 R209, R194 ;  /* 0x000000c200d17308 */ /* 0x00032a0000000800 */
[-C--:B------:R-:W-:Y:S06]  /*7ce0*/  HMMA.16816.F32.BF16 R76, R48, R58.reuse, R76 ;  /* 0x0000003a304c723c */ /* 0x080fec000004184c */
[C---:B------:R-:W-:Y:S01]  /*7cf0*/  HMMA.16816.F32.BF16 R80, R40.reuse, R58, R80 ;  /* 0x0000003a2850723c */ /* 0x040fe20000041850 */
[----:B------:R-:W4:Y:S05]  /*7d00*/  LDSM.16.MT88.4 R56, [R228+0xf000] ;  /* 0x00f00000e438783b */ /* 0x000f2a0000004200 */
[-C--:B------:R-:W-:Y:S05]  /*7d10*/  HMMA.16816.F32.BF16 R84, R40, R52.reuse, R84 ;  /* 0x000000342854723c */ /* 0x080fea0000041854 */
[----:B-1----:R-:W-:Y:S01]  /*7d20*/  MOV R194, R207 ;  /* 0x000000cf00c27202 */ /* 0x002fe20000000f00 */
[C---:B------:R-:W-:Y:S01]  /*7d30*/  HMMA.16816.F32.BF16 R88, R48.reuse, R52, R88 ;  /* 0x000000343058723c */ /* 0x040fe20000041858 */
[----:B------:R-:W-:Y:S05]  /*7d40*/  MUFU.EX2 R207, R192 ;  /* 0x000000c000cf7308 */ /* 0x000fea0000000800 */
[-C--:B------:R-:W-:Y:S05]  /*7d50*/  HMMA.16816.F32.BF16 R92, R48, R54.reuse, R92 ;  /* 0x00000036305c723c */ /* 0x080fea000004185c */
[----:B---3--:R-:W-:Y:S01]  /*7d60*/  FFMA.FTZ R65, R2, R186, R214 ;  /* 0x000000ba02417223 */ /* 0x008fe200000100d6 */
[C---:B------:R-:W-:Y:S01]  /*7d70*/  HMMA.16816.F32.BF16 R96, R40.reuse, R54, R96 ;  /* 0x000000362860723c */ /* 0x040fe20000041860 */
[----:B------:R1:W-:Y:S01]  /*7d80*/  MUFU.EX2 R214, R193 ;  /* 0x000000c100d67308 */ /* 0x0003e20000000800 */
[----:B------:R-:W3:Y:S03]  /*7d90*/  LDSM.16.MT88.4 R52, [R230+0xf000] ;  /* 0x00f00000e634783b */ /* 0x000ee60000004200 */
[----:B------:R-:W-:Y:S01]  /*7da0*/  FFMA.FTZ R64, R3, R181, R215 ;  /* 0x000000b503407223 */ /* 0x000fe200000100d7 */
[-C--:B------:R-:W-:Y:S05]  /*7db0*/  HMMA.16816.F32.BF16 R100, R40, R60.reuse, R100 ;  /* 0x0000003c2864723c */ /* 0x080fea0000041864 */
[----:B------:R-:W-:Y:S01]  /*7dc0*/  MUFU.EX2 R215, R166 ;  /* 0x000000a600d77308 */ /* 0x000fe20000000800 */
[----:B------:R-:W-:Y:S01]  /*7dd0*/  MOV R186, R178 ;  /* 0x000000b200ba7202 */ /* 0x000fe20000000f00 */
[C---:B------:R-:W-:Y:S04]  /*7de0*/  HMMA.16816.F32.BF16 R104, R48.reuse, R60, R104 ;  /* 0x0000003c3068723c */ /* 0x040fe80000041868 */
[----:B------:R-:W-:Y:S02]  /*7df0*/  MOV R181, R176 ;  /* 0x000000b000b57202 */ /* 0x000fe40000000f00 */
[-C--:B------:R-:W-:Y:S01]  /*7e00*/  HMMA.16816.F32.BF16 R108, R48, R62.reuse, R108 ;  /* 0x0000003e306c723c */ /* 0x080fe2000004186c */
[----:B-1----:R-:W3:Y:S01]  /*7e10*/  LDL.LU R193, [R1+0x38] ;  /* 0x0000380001c17983 */ /* 0x002ee20000300800 */
[----:B------:R-:W-:Y:S03]  /*7e20*/  MUFU.EX2 R166, R168 ;  /* 0x000000a800a67308 */ /* 0x000fe60000000800 */
[----:B-----5:R-:W-:Y:S01]  /*7e30*/  FFMA.FTZ R161, R161, R180, R216 ;  /* 0x000000b4a1a17223 */ /* 0x020fe200000100d8 */
[C---:B------:R-:W-:Y:S01]  /*7e40*/  HMMA.16816.F32.BF16 R112, R40.reuse, R62, R112 ;  /* 0x0000003e2870723c */ /* 0x040fe20000041870 */
[----:B------:R-:W1:Y:S05]  /*7e50*/  LDSM.16.MT88.4 R60, [R229+0xf000] ;  /* 0x00f00000e53c783b */ /* 0x000e6a0000004200 */
[----:B------:R-:W-:Y:S01]  /*7e60*/  MUFU.EX2 R216, R165 ;  /* 0x000000a500d87308 */ /* 0x000fe20000000800 */
[----:B------:R-:W-:Y:S01]  /*7e70*/  MOV R180, R179 ;  /* 0x000000b300b47202 */ /* 0x000fe20000000f00 */
[-C--:B--2---:R-:W-:Y:S01]  /*7e80*/  HMMA.16816.F32.BF16 R116, R40, R44.reuse, R116 ;  /* 0x0000002c2874723c */ /* 0x084fe20000041874 */
[----:B------:R-:W2:Y:S02]  /*7e90*/  LDSM.16.MT88.4 R176, [R167+0xd800] ;  /* 0x00d80000a7b0783b */ /* 0x000ea40000004200 */
[----:B------:R-:W-:Y:S03]  /*7ea0*/  MOV R192, R201 ;  /* 0x000000c900c07202 */ /* 0x000fe60000000f00 */
[C---:B------:R-:W-:Y:S02]  /*7eb0*/  HMMA.16816.F32.BF16 R120, R48.reuse, R44, R120 ;  /* 0x0000002c3078723c */ /* 0x040fe40000041878 */
[----:B------:R-:W-:Y:S03]  /*7ec0*/  MUFU.EX2 R165, R173 ;  /* 0x000000ad00a57308 */ /* 0x000fe60000000800 */
[----:B------:R-:W-:Y:S01]  /*7ed0*/  MOV R2, R204 ;  /* 0x000000cc00027202 */ /* 0x000fe20000000f00 */
[-C--:B------:R-:W-:Y:S06]  /*7ee0*/  HMMA.16816.F32.BF16 R124, R48, R46.reuse, R124 ;  /* 0x0000002e307c723c */ /* 0x080fec000004187c */
[----:B------:R-:W-:Y:S01]  /*7ef0*/  MUFU.EX2 R204, R66 ;  /* 0x0000004200cc7308 */ /* 0x000fe20000000800 */
[----:B------:R-:W-:Y:S01]  /*7f00*/  FADD.FTZ R2, R2, R64 ;  /* 0x0000004002027221 */ /* 0x000fe20000010000 */
[C---:B------:R-:W-:Y:S01]  /*7f10*/  HMMA.16816.F32.BF16 R128, R40.reuse, R46, R128 ;  /* 0x0000002e2880723c */ /* 0x040fe20000041880 */
[----:B------:R-:W5:Y:S03]  /*7f20*/  LDSM.16.MT88.4 R44, [R228+0xd800] ;  /* 0x00d80000e42c783b */ /* 0x000f660000004200 */
[----:B------:R-:W-:Y:S02]  /*7f30*/  FADD.FTZ R2, R195, R2 ;  /* 0x00000002c3027221 */ /* 0x000fe40000010000 */
[-C--:B----4-:R-:W-:Y:S05]  /*7f40*/  HMMA.16816.F32.BF16 R132, R40, R56.reuse, R132 ;  /* 0x000000382884723c */ /* 0x090fea0000041884 */
[----:B------:R-:W-:Y:S01]  /*7f50*/  MOV R195, R187 ;  /* 0x000000bb00c37202 */ /* 0x000fe20000000f00 */
[C---:B------:R-:W-:Y:S05]  /*7f60*/  HMMA.16816.F32.BF16 R136, R48.reuse, R56, R136 ;  /* 0x000000383088723c */ /* 0x040fea0000041888 */
[----:B------:R-:W-:Y:S01]  /*7f70*/  MOV R3, R210 ;  /* 0x000000d200037202 */ /* 0x000fe20000000f00 */
[-C--:B------:R-:W-:Y:S01]  /*7f80*/  HMMA.16816.F32.BF16 R140, R48, R58.reuse, R140 ;  /* 0x0000003a308c723c */ /* 0x080fe2000004188c */
[----:B------:R4:W2:Y:S04]  /*7f90*/  MUFU.EX2 R210, R191 ;  /* 0x000000bf00d27308 */ /* 0x0008a80000000800 */
[----:B------:R-:W-:Y:S01]  /*7fa0*/  FADD.FTZ R3, R3, R161 ;  /* 0x000000a103037221 */ /* 0x000fe20000010000 */
[C---:B------:R-:W-:Y:S01]  /*7fb0*/  HMMA.16816.F32.BF16 R20, R40.reuse, R58, R20 ;  /* 0x0000003a2814723c */ /* 0x040fe20000041814 */
[----:B------:R-:W-:Y:S04]  /*7fc0*/  LDSM.16.MT88.4 R56, [R229+0xd800] ;  /* 0x00d80000e538783b */ /* 0x000fe80000004200 */
[----:B------:R-:W5:Y:S01]  /*7fd0*/  MUFU.EX2 R161, R169 ;  /* 0x000000a900a17308 */ /* 0x000f620000000800 */
[----:B------:R-:W-:Y:S01]  /*7fe0*/  FADD.FTZ R3, R194, R3 ;  /* 0x00000003c2037221 */ /* 0x000fe20000010000 */
[-C--:B---3--:R-:W-:Y:S04]  /*7ff0*/  HMMA.16816.F32.BF16 R144, R40, R52.reuse, R144 ;  /* 0x000000342890723c */ /* 0x088fe80000041890 */
[----:B------:R-:W-:Y:S02]  /*8000*/  MOV R194, R184 ;  /* 0x000000b800c27202 */ /* 0x000fe40000000f00 */
[C---:B------:R-:W-:Y:S05]  /*8010*/  HMMA.16816.F32.BF16 R148, R48.reuse, R52, R148 ;  /* 0x000000343094723c */ /* 0x040fea0000041894 */
[----:B------:R-:W-:Y:S01]  /*8020*/  MOV R201, R200 ;  /* 0x000000c800c97202 */ /* 0x000fe20000000f00 */
[-C--:B------:R-:W-:Y:S05]  /*8030*/  HMMA.16816.F32.BF16 R32, R48, R54.reuse, R32 ;  /* 0x000000363020723c */ /* 0x080fea0000041820 */
[----:B------:R-:W-:Y:S01]  /*8040*/  MOV R200, R211 ;  /* 0x000000d300c87202 */ /* 0x000fe20000000f00 */
[C---:B------:R-:W-:Y:S01]  /*8050*/  HMMA.16816.F32.BF16 R152, R40.reuse, R54, R152 ;  /* 0x000000362898723c */ /* 0x040fe20000041898 */
[----:B------:R3:W5:Y:S01]  /*8060*/  MUFU.EX2 R211, R190 ;  /* 0x000000be00d37308 */ /* 0x0007620000000800 */
[----:B------:R-:W5:Y:S03]  /*8070*/  LDSM.16.MT88.4 R52, [R230+0xd800] ;  /* 0x00d80000e634783b */ /* 0x000f660000004200 */
[----:B----4-:R-:W-:Y:S01]  /*8080*/  MOV R191, R206 ;  /* 0x000000ce00bf7202 */ /* 0x010fe20000000f00 */
[-C--:B-1----:R-:W-:Y:S05]  /*8090*/  HMMA.16816.F32.BF16 R24, R40, R60.reuse, R24 ;  /* 0x0000003c2818723c */ /* 0x082fea0000041818 */
[----:B------:R1:W-:Y:S01]  /*80a0*/  MUFU.EX2 R206, R67 ;  /* 0x0000004300ce7308 */ /* 0x0003e20000000800 */
[C---:B------:R-:W-:Y:S06]  /*80b0*/  HMMA.16816.F32.BF16 R156, R48.reuse, R60, R156 ;  /* 0x0000003c309c723c */ /* 0x040fec000004189c */
[-C--:B------:R-:W-:Y:S05]  /*80c0*/  HMMA.16816.F32.BF16 R28, R48, R62.reuse, R28 ;  /* 0x0000003e301c723c */ /* 0x080fea000004181c */
[----:B---3--:R-:W-:Y:S01]  /*80d0*/  MOV R190, R205 ;  /* 0x000000cd00be7202 */ /* 0x008fe20000000f00 */
[----:B------:R-:W-:Y:S01]  /*80e0*/  HMMA.16816.F32.BF16 R36, R40, R62, R36 ;  /* 0x0000003e2824723c */ /* 0x000fe20000041824 */
[----:B------:R3:W4:Y:S01]  /*80f0*/  MUFU.EX2 R205, R172 ;  /* 0x000000ac00cd7308 */ /* 0x0007220000000800 */
[----:B------:R-:W-:Y:S03]  /*8100*/  LDSM.16.MT88.4 R40, [R230+0xf800] ;  /* 0x00f80000e628783b */ /* 0x000fe60000004200 */
[----:B------:R-:W-:Y:S01]  /*8110*/  MOV R61, R198 ;  /* 0x000000c6003d7202 */ /* 0x000fe20000000f00 */
[----:B------:R-:W-:Y:S01]  /*8120*/  FADD.FTZ R49, R180, R3 ;  /* 0x00000003b4317221 */ /* 0x000fe20000010000 */
[----:B------:R-:W-:Y:S01]  /*8130*/  MOV R51, R197 ;  /* 0x000000c500337202 */ /* 0x000fe20000000f00 */
[----:B------:R-:W-:Y:S02]  /*8140*/  FADD.FTZ R60, R191, R65 ;  /* 0x00000041bf3c7221 */ /* 0x000fe40000010000 */
[----:B-1----:R-:W1:Y:S01]  /*8150*/  LDSM.16.MT88.4 R64, [R167+0xf800] ;  /* 0x00f80000a740783b */ /* 0x002e620000004200 */
[----:B------:R-:W-:Y:S01]  /*8160*/  MOV R50, R196 ;  /* 0x000000c400327202 */ /* 0x000fe20000000f00 */
[----:B------:R-:W-:Y:S01]  /*8170*/  FADD.FTZ R3, R186, R2 ;  /* 0x00000002ba037221 */ /* 0x000fe20000010000 */
[----:B------:R-:W-:Y:S01]  /*8180*/  F2FP.BF16.F32.PACK_AB R196, R209, R208 ;  /* 0x000000d0d1c4723e */ /* 0x000fe200000010ff */
[----:B------:R-:W-:Y:S01]  /*8190*/  FADD.FTZ R60, R170, R60 ;  /* 0x0000003caa3c7221 */ /* 0x000fe20000010000 */
[----:B--2---:R-:W-:Y:S02]  /*81a0*/  F2FP.BF16.F32.PACK_AB R197, R210, R207 ;  /* 0x000000cfd2c5723e */ /* 0x004fe400000010ff */
[----:B------:R-:W-:Y:S02]  /*81b0*/  F2FP.BF16.F32.PACK_AB R198, R216, R214 ;  /* 0x000000d6d8c6723e */ /* 0x000fe400000010ff */
[----:B------:R-:W-:Y:S02]  /*81c0*/  MOV R191, R175 ;  /* 0x000000af00bf7202 */ /* 0x000fe40000000f00 */
[----:B------:R-:W-:Y:S02]  /*81d0*/  MOV R63, R203 ;  /* 0x000000cb003f7202 */ /* 0x000fe40000000f00 */
[----:B------:R-:W-:Y:S02]  /*81e0*/  MOV R62, R202 ;  /* 0x000000ca003e7202 */ /* 0x000fe40000000f00 */
[----:B------:R-:W-:Y:S02]  /*81f0*/  MOV R2, R201 ;  /* 0x000000c900027202 */ /* 0x000fe40000000f00 */
[----:B------:R-:W-:Y:S02]  /*8200*/  F2FP.BF16.F32.PACK_AB R201, R166, R204 ;  /* 0x000000cca6c9723e */ /* 0x000fe400000010ff */
[----:B------:R-:W-:Y:S02]  /*8210*/  F2FP.BF16.F32.PACK_AB R202, R212, R165 ;  /* 0x000000a5d4ca723e */ /* 0x000fe400000010ff */
[----:B-----5:R-:W-:Y:S01]  /*8220*/  F2FP.BF16.F32.PACK_AB R203, R213, R161 ;  /* 0x000000a1d5cb723e */ /* 0x020fe200000010ff */
[----:B------:R-:W-:Y:S01]  /*8230*/  FFMA.FTZ R0, R0, R193, R190 ;  /* 0x000000c100007223 */ /* 0x000fe200000100be */
[----:B------:R-:W-:Y:S02]  /*8240*/  MOV R190, R199 ;  /* 0x000000c700be7202 */ /* 0x000fe40000000f00 */
[----:B------:R-:W-:Y:S01]  /*8250*/  F2FP.BF16.F32.PACK_AB R199, R215, R211 ;  /* 0x000000d3d7c7723e */ /* 0x000fe200000010ff */
[----:B------:R-:W-:Y:S01]  /*8260*/  FADD.FTZ R0, R192, R0 ;  /* 0x00000000c0007221 */ /* 0x000fe20000010000 */
[----:B------:R-:W-:Y:S02]  /*8270*/  MOV R193, R188 ;  /* 0x000000bc00c17202 */ /* 0x000fe40000000f00 */
[----:B------:R-:W-:Y:S01]  /*8280*/  MOV R188, R174 ;  /* 0x000000ae00bc7202 */ /* 0x000fe20000000f00 */
[----:B------:R-:W-:Y:S01]  /*8290*/  FADD.FTZ R48, R171, R0 ;  /* 0x00000000ab307221 */ /* 0x000fe20000010000 */
[----:B------:R-:W-:Y:S01]  /*82a0*/  MOV R0, R200 ;  /* 0x000000c800007202 */ /* 0x000fe20000000f00 */
[-C--:B---3--:R-:W-:Y:S01]  /*82b0*/  HMMA.16816.F32.BF16 R172, R196, R176.reuse, R4 ;  /* 0x000000b0c4ac723c */ /* 0x088fe20000041804 */
[----:B------:R-:W-:Y:S04]  /*82c0*/  LDSM.16.MT88.4 R4, [R229+0xf800] ;  /* 0x00f80000e504783b */ /* 0x000fe80000004200 */
[----:B----4-:R-:W-:Y:S01]  /*82d0*/  F2FP.BF16.F32.PACK_AB R200, R205, R206 ;  /* 0x000000cecdc8723e */ /* 0x010fe200000010ff */
[----:B------:R-:W-:Y:S01]  /*82e0*/  FADD.FTZ R0, R0, R60 ;  /* 0x0000003c00007221 */ /* 0x000fe20000010000 */
[----:B------:R-:W-:Y:S01]  /*82f0*/  MOV R192, R185 ;  /* 0x000000b900c07202 */ /* 0x000fe20000000f00 */
[----:B------:R-:W-:Y:S01]  /*8300*/  FADD.FTZ R2, R2, R48 ;  /* 0x0000003002027221 */ /* 0x000fe20000010000 */
[----:B------:R-:W2:Y:S03]  /*8310*/  LDSM.16.MT88.4 R184, [R228+0xf800] ;  /* 0x00f80000e4b8783b */ /* 0x000ea60000004200 */
[C---:B------:R-:W-:Y:S04]  /*8320*/  HMMA.16816.F32.BF16 R168, R200.reuse, R176, R8 ;  /* 0x000000b0c8a8723c */ /* 0x040fe80000041808 */
[----:B------:R-:W-:Y:S03]  /*8330*/  FADD.FTZ R2, R62, R2 ;  /* 0x000000023e027221 */ /* 0x000fe60000010000 */
[----:B------:R-:W-:Y:S04]  /*8340*/  MOV R9, R181 ;  /* 0x000000b500097202 */ /* 0x000fe80000000f00 */
[----:B------:R-:W-:Y:S01]  /*8350*/  MOV R10, R182 ;  /* 0x000000b6000a7202 */ /* 0x000fe20000000f00 */
[----:B------:R-:W-:Y:S01]  /*8360*/  FADD.FTZ R8, R9, R49 ;  /* 0x0000003109087221 */ /* 0x000fe20000010000 */
[----:B------:R-:W-:Y:S02]  /*8370*/  MOV R11, R183 ;  /* 0x000000b7000b7202 */ /* 0x000fe40000000f00 */
[-C--:B------:R-:W-:Y:S03]  /*8380*/  HMMA.16816.F32.BF16 R180, R200, R178.reuse, R12 ;  /* 0x000000b2c8b4723c */ /* 0x080fe6000004180c */
[----:B------:R-:W-:Y:S01]  /*8390*/  FADD.FTZ R0, R11, R0 ;  /* 0x000000000b007221 */ /* 0x000fe20000010000 */
        /* <DEDUP_REMOVED lines=54> */
[C---:B------:R-:W-:Y:S06]  /*8700*/  HMMA.16816.F32.BF16 R156, R200.reuse, R4, R156 ;  /* 0x00000004c89c723c */ /* 0x040fec000004189c */
        /* <DEDUP_REMOVED lines=21> */
[----:B------:R-:W-:Y:S02]  /*8860*/  MOV R161, R163 ;  /* 0x000000a300a17202 */ /* 0x000fe40000000f00 */
[----:B------:R1:W-:Y:S01]  /*8870*/  STL [R1+0x24], R3 ;  /* 0x0000240301007387 */ /* 0x0003e20000100800 */
[----:B------:R-:W-:Y:S03]  /*8880*/  MOV R165, R162 ;  /* 0x000000a200a57202 */ /* 0x000fe60000000f00 */
[----:B------:R2:W-:Y:S04]  /*8890*/  STL [R1+0x20], R2 ;  /* 0x0000200201007387 */ /* 0x0005e80000100800 */
[----:B------:R2:W-:Y:S01]  /*88a0*/  STL [R1+0x38], R0 ;  /* 0x0000380001007387 */ /* 0x0005e20000100800 */
[----:B-1----:R-:W-:Y:S01]  /*88b0*/  MOV R3, R164 ;  /* 0x000000a400037202 */ /* 0x002fe20000000f00 */
[----:B------:R-:W-:Y:S06]  /*88c0*/  @P0 BRA `(.L_x_120) ;  /* 0xffffffc400d00947 */ /* 0x000fec000383ffff */
.L_x_119:
[----:B--2---:R-:W2:Y:S04]  /*88d0*/  LDL.LU R2, [R1+0x28] ;  /* 0x0000280001027983 */ /* 0x004ea80000300800 */
[----:B------:R-:W3:Y:S04]  /*88e0*/  LDL.LU R7, [R1+0x24] ;  /* 0x0000240001077983 */ /* 0x000ee80000300800 */
[----:B------:R-:W4:Y:S04]  /*88f0*/  LDL.LU R6, [R1+0x20] ;  /* 0x0000200001067983 */ /* 0x000f280000300800 */
[----:B------:R-:W4:Y:S01]  /*8900*/  LDL.LU R5, [R1+0x38] ;  /* 0x0000380001057983 */ /* 0x000f220000300800 */
[----:B------:R-:W1:Y:S01]  /*8910*/  S2UR UR4, SR_CgaCtaId ;  /* 0x00000000000479c3 */ /* 0x000e620000008800 */
[----:B------:R-:W-:Y:S01]  /*8920*/  UMOV UR5, 0x400 ;  /* 0x0000040000057882 */ /* 0x000fe20000000000 */
[----:B------:R-:W-:Y:S01]  /*8930*/  BSSY B0, `(.L_x_123) ;  /* 0x00001ad000007945 */ /* 0x000fe20003800000 */
[----:B------:R-:W4:Y:S01]  /*8940*/  S2R R167, SR_TID.X ;  /* 0x0000000000a77919 */ /* 0x000f220000002100 */
[----:B------:R-:W1:Y:S02]  /*8950*/  S2R R205, SR_TID.X ;  /* 0x0000000000cd7919 */ /* 0x000e640000002100 */
[----:B-1----:R-:W-:-:S03]  /*8960*/  ULEA UR4, UR4, UR5, 0x18 ;  /* 0x0000000504047291 */ /* 0x002fc6000f8ec03f */
[----:B------:R-:W-:Y:S01]  /*8970*/  ULDC.U8 UR5, c[0x0][0x3d8] ;  /* 0x0000f60000057ab9 */ /* 0x000fe20000000000 */
[----:B------:R-:W-:-:S04]  /*8980*/  SHF.R.S32.HI R33, RZ, 0x1f, R205 ;  /* 0x0000001fff217819 */ /* 0x000fc800000114cd */
[----:B------:R-:W-:Y:S01]  /*8990*/  LEA.HI R206, R33, R205, RZ, 0x3 ;  /* 0x000000cd21ce7211 */ /* 0x000fe200078f18ff */
[----:B--2---:R-:W1:Y:S04]  /*89a0*/  SHFL.BFLY PT, R0, R2, 0x2, 0x1f ;  /* 0x0c401f0002007f89 */ /* 0x004e6800000e0000 */
[----:B---3--:R-:W2:Y:S04]  /*89b0*/  SHFL.BFLY PT, R4, R7, 0x2, 0x1f ;  /* 0x0c401f0007047f89 */ /* 0x008ea800000e0000 */
[----:B----4-:R-:W3:Y:S01]  /*89c0*/  SHFL.BFLY PT, R3, R6, 0x2, 0x1f ;  /* 0x0c401f0006037f89 */ /* 0x010ee200000e0000 */
[----:B-1----:R-:W-:-:S03]  /*89d0*/  FADD.FTZ R0, R0, R2 ;  /* 0x0000000200007221 */ /* 0x002fc60000010000 */
[----:B------:R-:W1:Y:S01]  /*89e0*/  SHFL.BFLY PT, R2, R5, 0x2, 0x1f ;  /* 0x0c401f0005027f89 */ /* 0x000e6200000e0000 */
[----:B--2---:R-:W-:Y:S01]  /*89f0*/  FADD.FTZ R4, R4, R7 ;  /* 0x0000000704047221 */ /* 0x004fe20000010000 */
[----:B------:R-:W-:Y:S02]  /*8a00*/  SHF.R.S32.HI R7, RZ, 0x1f, R167 ;  /* 0x0000001fff077819 */ /* 0x000fe400000114a7 */
[----:B------:R-:W2:Y:S01]  /*8a10*/  SHFL.BFLY PT, R161, R0, 0x1, 0x1f ;  /* 0x0c201f0000a17f89 */ /* 0x000ea200000e0000 */
[----:B---3--:R-:W-:-:S03]  /*8a20*/  FADD.FTZ R3, R3, R6 ;  /* 0x0000000603037221 */ /* 0x008fc60000010000 */
[----:B------:R-:W3:Y:S01]  /*8a30*/  SHFL.BFLY PT, R165, R4, 0x1, 0x1f ;  /* 0x0c201f0004a57f89 */ /* 0x000ee200000e0000 */
[----:B-1----:R-:W-:-:S03]  /*8a40*/  FADD.FTZ R2, R2, R5 ;  /* 0x0000000502027221 */ /* 0x002fc60000010000 */
[----:B------:R-:W1:Y:S01]  /*8a50*/  SHFL.BFLY PT, R5, R3, 0x1, 0x1f ;  /* 0x0c201f0003057f89 */ /* 0x000e6200000e0000 */
[----:B--2---:R-:W-:Y:S01]  /*8a60*/  FADD.FTZ R161, R0, R161 ;  /* 0x000000a100a17221 */ /* 0x004fe20000010000 */
[----:B------:R-:W-:Y:S02]  /*8a70*/  MOV R0, 0x3f800000 ;  /* 0x3f80000000007802 */ /* 0x000fe40000000f00 */
[----:B------:R-:W2:Y:S01]  /*8a80*/  SHFL.BFLY PT, R6, R2, 0x1, 0x1f ;  /* 0x0c201f0002067f89 */ /* 0x000ea200000e0000 */
[----:B---3--:R-:W-:Y:S01]  /*8a90*/  FADD.FTZ R165, R4, R165 ;  /* 0x000000a504a57221 */ /* 0x008fe20000010000 */
[----:B------:R-:W-:Y:S02]  /*8aa0*/  FSETP.NE.FTZ.AND P5, PT, R161, RZ, PT ;  /* 0x000000ffa100720b */ /* 0x000fe40003fb5000 */
[----:B------:R-:W-:Y:S02]  /*8ab0*/  LEA.HI R4, R7, R167, RZ, 0x5 ;  /* 0x000000a707047211 */ /* 0x000fe400078f28ff */
[----:B------:R-:W-:-:S09]  /*8ac0*/  FSETP.NE.FTZ.AND P4, PT, R165, RZ, PT ;  /* 0x000000ffa500720b */ /* 0x000fd20003f95000 */
[----:B------:R-:W3:Y:S01]  /*8ad0*/  @P5 MUFU.RCP R0, R161 ;  /* 0x000000a100005308 */ /* 0x000ee20000001000 */
[----:B-1----:R-:W-:Y:S01]  /*8ae0*/  FADD.FTZ R166, R3, R5 ;  /* 0x0000000503a67221 */ /* 0x002fe20000010000 */
[----:B------:R-:W-:Y:S02]  /*8af0*/  LOP3.LUT R3, R4, 0xffffffe0, RZ, 0xc0, !PT ;  /* 0xffffffe004037812 */ /* 0x000fe400078ec0ff */
[----:B------:R-:W-:Y:S01]  /*8b00*/  LEA.HI R4, R33, R205, RZ, 0x2 ;  /* 0x000000cd21047211 */ /* 0x000fe200078f10ff */
[----:B--2---:R-:W-:Y:S01]  /*8b10*/  FADD.FTZ R204, R2, R6 ;  /* 0x0000000602cc7221 */ /* 0x004fe20000010000 */
[----:B------:R-:W-:Y:S02]  /*8b20*/  FSETP.NE.FTZ.AND P3, PT, R166, RZ, PT ;  /* 0x000000ffa600720b */ /* 0x000fe40003f75000 */
[----:B------:R-:W-:Y:S02]  /*8b30*/  LOP3.LUT R5, R4, 0x3ffffffc, RZ, 0xc0, !PT ;  /* 0x3ffffffc04057812 */ /* 0x000fe400078ec0ff */
[----:B------:R-:W-:-:S02]  /*8b40*/  LOP3.LUT R2, R206, 0xfffffff8, RZ, 0xc0, !PT ;  /* 0xfffffff8ce027812 */ /* 0x000fc400078ec0ff */
[-C--:B------:R-:W-:Y:S02]  /*8b50*/  LEA.HI R33, R33, R205.reuse, RZ, 0x5 ;  /* 0x000000cd21217211 */ /* 0x080fe400078f28ff */
[----:B------:R-:W-:Y:S01]  /*8b60*/  IADD3 R60, -R5, R205, RZ ;  /* 0x000000cd053c7210 */ /* 0x000fe20007ffe1ff */
[C---:B---3--:R-:W-:Y:S01]  /*8b70*/  FMUL.FTZ R172, R0.reuse, R172 ;  /* 0x000000ac00ac7220 */ /* 0x048fe20000410000 */
[----:B------:R-:W-:Y:S01]  /*8b80*/  IADD3 R167, -R3, R167, RZ ;  /* 0x000000a703a77210 */ /* 0x000fe20007ffe1ff */
[----:B------:R-:W-:Y:S01]  /*8b90*/  FMUL.FTZ R6, R0, R173 ;  /* 0x000000ad00067220 */ /* 0x000fe20000410000 */
[----:B------:R-:W-:Y:S01]  /*8ba0*/  IADD3 R205, -R2, R205, RZ ;  /* 0x000000cd02cd7210 */ /* 0x000fe20007ffe1ff */
[C---:B------:R-:W-:Y:S01]  /*8bb0*/  FMUL.FTZ R176, R0.reuse, R176 ;  /* 0x000000b000b07220 */ /* 0x040fe20000410000 */
[----:B------:R-:W-:Y:S01]  /*8bc0*/  MOV R3, 0x3f800000 ;  /* 0x3f80000000037802 */ /* 0x000fe20000000f00 */
[C---:B------:R-:W-:Y:S01]  /*8bd0*/  FMUL.FTZ R177, R0.reuse, R177 ;  /* 0x000000b100b17220 */ /* 0x040fe20000410000 */
[----:B------:R-:W-:Y:S01]  /*8be0*/  MOV R2, 0x3f800000 ;  /* 0x3f80000000027802 */ /* 0x000fe20000000f00 */
[----:B------:R-:W-:Y:S01]  /*8bf0*/  FMUL.FTZ R15, R0, R68 ;  /* 0x00000044000f7220 */ /* 0x000fe20000410000 */
[----:B------:R-:W-:Y:S01]  /*8c00*/  FSETP.NE.FTZ.AND P0, PT, R204, RZ, PT ;  /* 0x000000ffcc00720b */ /* 0x000fe20003f15000 */
[C---:B------:R-:W-:Y:S01]  /*8c10*/  FMUL.FTZ R12, R0.reuse, R69 ;  /* 0x00000045000c7220 */ /* 0x040fe20000410000 */
[----:B------:R-:W1:Y:S01]  /*8c20*/  @P4 MUFU.RCP R3, R165 ;  /* 0x000000a500034308 */ /* 0x000e620000001000 */
        /* <DEDUP_REMOVED lines=27> */
[----:B------:R-:W-:Y:S01]  /*8de0*/  MOV R0, 0x3f800000 ;  /* 0x3f80000000007802 */ /* 0x000fe20000000f00 */
[C---:B-1----:R-:W-:Y:S01]  /*8df0*/  FMUL.FTZ R174, R3.reuse, R174 ;  /* 0x000000ae03ae7220 */ /* 0x042fe20000410000 */
[C---:B------:R-:W-:Y:S01]  /*8e00*/  FMUL.FTZ R5, R3.reuse, R175 ;  /* 0x000000af03057220 */ /* 0x040fe20000410000 */
[C---:B------:R-:W-:Y:S01]  /*8e10*/  FMUL.FTZ R178, R3.reuse, R178 ;  /* 0x000000b203b27220 */ /* 0x040fe20000410000 */
[C---:B------:R-:W-:Y:S01]  /*8e20*/  FMUL.FTZ R7, R3.reuse, R179 ;  /* 0x000000b303077220 */ /* 0x040fe20000410000 */
        /* <DEDUP_REMOVED lines=61> */
[--C-:B------:R-:W-:Y:S01]  /*9200*/  SHF.R.S32.HI R2, RZ, 0x2, R4.reuse ;  /* 0x00000002ff027819 */ /* 0x100fe20000011404 */
[C---:B-1----:R-:W-:Y:S01]  /*9210*/  FMUL.FTZ R171, R0.reuse, R171 ;  /* 0x000000ab00ab7220 */ /* 0x042fe20000410000 */
[----:B------:R-:W-:Y:S01]  /*9220*/  SHF.R.S32.HI R3, RZ, 0x1f, R4 ;  /* 0x0000001fff037819 */ /* 0x000fe20000011404 */
[C---:B------:R-:W-:Y:S01]  /*9230*/  FMUL.FTZ R8, R0.reuse, R170 ;  /* 0x000000aa00087220 */ /* 0x040fe20000410000 */
[C---:B------:R-:W-:Y:S01]  /*9240*/  FMUL.FTZ R183, R0.reuse, R183 ;  /* 0x000000b700b77220 */ /* 0x040fe20000410000 */
[C---:B------:R-:W-:Y:S01]  /*9250*/  FMUL.FTZ R13, R0.reuse, R182 ;  /* 0x000000b6000d7220 */ /* 0x040fe20000410000 */
[----:B------:R-:W-:Y:S01]  /*9260*/  LEA.HI R3, R3, R2, RZ, 0x3 ;  /* 0x0000000203037211 */ /* 0x000fe200078f18ff */
[C---:B------:R-:W-:Y:S01]  /*9270*/  FMUL.FTZ R75, R0.reuse, R75 ;  /* 0x0000004b004b7220 */ /* 0x040fe20000410000 */
[C---:B------:R-:W-:Y:S01]  /*9280*/  FMUL.FTZ R18, R0.reuse, R74 ;  /* 0x0000004a00127220 */ /* 0x040fe20000410000 */
[C---:B------:R-:W-:Y:S01]  /*9290*/  FMUL.FTZ R79, R0.reuse, R79 ;  /* 0x0000004f004f7220 */ /* 0x040fe20000410000 */
[----:B------:R-:W-:Y:S01]  /*92a0*/  LOP3.LUT R3, R3, 0xfffffff8, RZ, 0xc0, !PT ;  /* 0xfffffff803037812 */ /* 0x000fe200078ec0ff */
[C---:B------:R-:W-:Y:S01]  /*92b0*/  FMUL.FTZ R24, R0.reuse, R78 ;  /* 0x0000004e00187220 */ /* 0x040fe20000410000 */
[C---:B------:R-:W-:Y:S01]  /*92c0*/  FMUL.FTZ R91, R0.reuse, R91 ;  /* 0x0000005b005b7220 */ /* 0x040fe20000410000 */
[----:B------:R-:W-:Y:S01]  /*92d0*/  FMUL.FTZ R25, R0, R90 ;  /* 0x0000005a00197220 */ /* 0x000fe20000410000 */
[----:B------:R-:W-:Y:S01]  /*92e0*/  IADD3 R3, R2, -R3, RZ ;  /* 0x8000000302037210 */ /* 0x000fe20007ffe0ff */
        /* <DEDUP_REMOVED lines=22> */
[----:B------:R-:W-:-:S02]  /*9450*/  SHF.R.S32.HI R33, RZ, 0x5, R33 ;  /* 0x00000005ff217819 */ /* 0x000fc40000011421 */
[----:B------:R-:W-:Y:S02]  /*9460*/  SHF.L.U32 R0, R3, 0x6, RZ ;  /* 0x0000000603007819 */ /* 0x000fe400000006ff */
[----:B------:R-:W-:Y:S02]  /*9470*/  LEA R2, R33, R60, 0x9 ;  /* 0x0000003c21027211 */ /* 0x000fe400078e48ff */
[----:B------:R-:W-:Y:S02]  /*9480*/  LOP3.LUT R0, R0, 0x1c0, RZ, 0xc0, !PT ;  /* 0x000001c000007812 */ /* 0x000fe400078ec0ff */
[----:B------:R-:W-:Y:S02]  /*9490*/  LOP3.LUT R60, R3, 0x1, RZ, 0xc0, !PT ;  /* 0x00000001033c7812 */ /* 0x000fe400078ec0ff */
[----:B------:R-:W-:Y:S02]  /*94a0*/  LEA.HI R0, R0, R0, RZ, 0x1d ;  /* 0x0000000000007211 */ /* 0x000fe400078fe8ff */
[----:B------:R-:W-:-:S02]  /*94b0*/  ISETP.NE.U32.AND P1, PT, R60, 0x1, PT ;  /* 0x000000013c00780c */ /* 0x000fc40003f25070 */
[----:B------:R-:W-:Y:S02]  /*94c0*/  LEA R0, R2, R0, 0x1 ;  /* 0x0000000002007211 */ /* 0x000fe400078e08ff */
[----:B------:R-:W-:Y:S02]  /*94d0*/  F2FP.BF16.F32.PACK_AB R6, R6, R172 ;  /* 0x000000ac0606723e */ /* 0x000fe400000010ff */
[----:B------:R-:W-:Y:S01]  /*94e0*/  LEA R0, R0, UR4, 0x1 ;  /* 0x0000000400007c11 */ /* 0x000fe2000f8e08ff */
[----:B------:R-:W-:Y:S01]  /*94f0*/  ULDC.U8 UR4, c[0x0][0x3d9] ;  /* 0x0000f64000047ab9 */ /* 0x000fe20000000000 */
[----:B------:R-:W-:Y:S02]  /*9500*/  F2FP.BF16.F32.PACK_AB R5, R5, R174 ;  /* 0x000000ae0505723e */ /* 0x000fe400000010ff */
[----:B------:R-:W-:Y:S01]  /*9510*/  IADD3 R2, R0, -0x10, RZ ;  /* 0xfffffff000027810 */ /* 0x000fe20007ffe0ff */
[----:B------:R1:W-:Y:S01]  /*9520*/  STS [R0], R6 ;  /* 0x0000000600007388 */ /* 0x0003e20000000800 */
[----:B------:R-:W-:-:S02]  /*9530*/  F2FP.BF16.F32.PACK_AB R4, R177, R176 ;  /* 0x000000b0b104723e */ /* 0x000fc400000010ff */
[----:B------:R-:W-:Y:S01]  /*9540*/  @P1 IADD3 R2, R0, 0x10, RZ ;  /* 0x0000001000021810 */ /* 0x000fe20007ffe0ff */
[----:B------:R-:W-:Y:S01]  /*9550*/  STS [R0+0x400], R5 ;  /* 0x0004000500007388 */ /* 0x000fe20000000800 */
[----:B------:R-:W-:Y:S02]  /*9560*/  R2P PR, R3, 0x6 ;  /* 0x0000000603007804 */ /* 0x000fe40000000000 */
[----:B------:R-:W-:Y:S01]  /*9570*/  MOV R3, 0x20 ;  /* 0x0000002000037802 */ /* 0x000fe20000000f00 */
[----:B------:R2:W-:Y:S01]  /*9580*/  STS [R2], R4 ;  /* 0x0000000402007388 */ /* 0x0005e20000000800 */
[----:B------:R-:W-:Y:S02]  /*9590*/  F2FP.BF16.F32.PACK_AB R7, R7, R178 ;  /* 0x000000b20707723e */ /* 0x000fe400000010ff */
        /* <DEDUP_REMOVED lines=8> */
[----:B------:R-:W-:Y:S01]  /*9620*/  STS [R0+0x2400], R8 ;  /* 0x0024000800007388 */ /* 0x000fe20000000800 */
[----:B------:R-:W-:Y:S02]  /*9630*/  F2FP.BF16.F32.PACK_AB R15, R81, R80 ;  /* 0x00000050510f723e */ /* 0x000fe400000010ff */
[----:B-1----:R-:W-:Y:S01]  /*9640*/  MOV R6, 0x40 ;  /* 0x0000004000067802 */ /* 0x002fe20000000f00 */
[----:B------:R1:W-:Y:S01]  /*9650*/  STS [R2+0x2000], R10 ;  /* 0x0020000a02007388 */ /* 0x0003e20000000800 */
[----:B------:R-:W-:-:S02]  /*9660*/  F2FP.BF16.F32.PACK_AB R14, R14, R82 ;  /* 0x000000520e0e723e */ /* 0x000fc400000010ff */
[----:B------:R-:W-:Y:S01]  /*9670*/  SEL R6, R6, 0xffffffc0, !P2 ;  /* 0xffffffc006067807 */ /* 0x000fe20005000000 */
[----:B------:R-:W-:Y:S01]  /*9680*/  STS [R2+0x2400], R13 ;  /* 0x0024000d02007388 */ /* 0x000fe20000000800 */
[----:B------:R-:W-:Y:S02]  /*9690*/  F2FP.BF16.F32.PACK_AB R16, R16, R72 ;  /* 0x000000481010723e */ /* 0x000fe400000010ff */
[----:B--2---:R-:W-:Y:S02]  /*96a0*/  SEL R4, R3, 0xffffffe0, !P1 ;  /* 0xffffffe003047807 */ /* 0x004fe40004800000 */
[----:B------:R-:W-:Y:S02]  /*96b0*/  ISETP.NE.AND P1, PT, RZ, UR4, PT ;  /* 0x00000004ff007c0c */ /* 0x000fe4000bf25270 */
[----:B------:R-:W-:Y:S02]  /*96c0*/  IADD3 R3, R0, R4, RZ ;  /* 0x0000000400037210 */ /* 0x000fe40007ffe0ff */
[----:B---3--:R-:W-:-:S02]  /*96d0*/  IADD3 R7, R4, R2, RZ ;  /* 0x0000000204077210 */ /* 0x008fc40007ffe0ff */
[----:B------:R-:W-:Y:S01]  /*96e0*/  F2FP.BF16.F32.PACK_AB R18, R75, R18 ;  /* 0x000000124b12723e */ /* 0x000fe200000010ff */
[----:B------:R2:W-:Y:S01]  /*96f0*/  STS [R3], R12 ;  /* 0x0000000c03007388 */ /* 0x0005e20000000800 */
[----:B------:R-:W-:Y:S01]  /*9700*/  F2FP.BF16.F32.PACK_AB R17, R17, R76 ;  /* 0x0000004c1111723e */ /* 0x000fe200000010ff */
[----:B----4-:R-:W3:Y:S01]  /*9710*/  @P4 MUFU.LG2 R9, R165 ;  /* 0x000000a500094308 */ /* 0x010ee20000000c00 */
[----:B------:R-:W-:Y:S01]  /*9720*/  F2FP.BF16.F32.PACK_AB R24, R79, R24 ;  /* 0x000000184f18723e */ /* 0x000fe200000010ff */
[----:B------:R4:W-:Y:S01]  /*9730*/  STS [R3+0x400], R11 ;  /* 0x0004000b03007388 */ /* 0x0009e20000000800 */
[----:B------:R-:W-:Y:S02]  /*9740*/  F2FP.BF16.F32.PACK_AB R23, R23, R84 ;  /* 0x000000541717723e */ /* 0x000fe400000010ff */
[----:B------:R-:W-:Y:S01]  /*9750*/  F2FP.BF16.F32.PACK_AB R22, R22, R86 ;  /* 0x000000561616723e */ /* 0x000fe200000010ff */
[----:B------:R-:W-:Y:S01]  /*9760*/  STS [R7], R15 ;  /* 0x0000000f07007388 */ /* 0x000fe20000000800 */
[----:B------:R-:W-:Y:S01]  /*9770*/  IADD3 R5, R0, R6, RZ ;  /* 0x0000000600057210 */ /* 0x000fe20007ffe0ff */
[----:B-1----:R-:W1:Y:S01]  /*9780*/  @P5 MUFU.LG2 R10, R161 ;  /* 0x000000a1000a5308 */ /* 0x002e620000000c00 */
[----:B------:R-:W-:Y:S01]  /*9790*/  F2FP.BF16.F32.PACK_AB R20, R20, R96 ;  /* 0x000000601414723e */ /* 0x000fe200000010ff */
[----:B------:R3:W-:Y:S01]  /*97a0*/  STS [R7+0x400], R14 ;  /* 0x0004000e07007388 */ /* 0x0007e20000000800 */
[----:B------:R-:W-:-:S02]  /*97b0*/  F2FP.BF16.F32.PACK_AB R19, R19, R98 ;  /* 0x000000621313723e */ /* 0x000fc400000010ff */
[----:B------:R-:W-:Y:S01]  /*97c0*/  IADD3 R8, R6, R2, RZ ;  /* 0x0000000206087210 */ /* 0x000fe20007ffe0ff */
[----:B------:R1:W-:Y:S01]  /*97d0*/  STS [R3+0x2000], R16 ;  /* 0x0020001003007388 */ /* 0x0003e20000000800 */
[----:B------:R-:W-:Y:S02]  /*97e0*/  F2FP.BF16.F32.PACK_AB R21, R21, R88 ;  /* 0x000000581515723e */ /* 0x000fe400000010ff */
[----:B------:R-:W-:Y:S01]  /*97f0*/  F2FP.BF16.F32.PACK_AB R25, R91, R25 ;  /* 0x000000195b19723e */ /* 0x000fe200000010ff */
[----:B------:R-:W-:Y:S01]  /*9800*/  STS [R3+0x2400], R18 ;  /* 0x0024001203007388 */ /* 0x000fe20000000800 */
[----:B------:R-:W-:Y:S02]  /*9810*/  F2FP.BF16.F32.PACK_AB R32, R32, R92 ;  /* 0x0000005c2020723e */ /* 0x000fe400000010ff */
[----:B------:R-:W-:Y:S01]  /*9820*/  F2FP.BF16.F32.PACK_AB R31, R95, R31 ;  /* 0x0000001f5f1f723e */ /* 0x000fe200000010ff */
[----:B------:R1:W-:Y:S01]  /*9830*/  STS [R7+0x2000], R17 ;  /* 0x0020001107007388 */ /* 0x0003e20000000800 */
[----:B--2---:R-:W2:Y:S01]  /*9840*/  @P1 LDC.64 R12, c[0x0][0x2c0] ;  /* 0x0000b000ff0c1b82 */ /* 0x004ea20000000a00 */
[----:B------:R-:W-:-:S02]  /*9850*/  F2FP.BF16.F32.PACK_AB R30, R30, R100 ;  /* 0x000000641e1e723e */ /* 0x000fc400000010ff */
[----:B------:R-:W-:Y:S01]  /*9860*/  F2FP.BF16.F32.PACK_AB R29, R29, R102 ;  /* 0x000000661d1d723e */ /* 0x000fe200000010ff */
[----:B------:R-:W-:Y:S01]  /*9870*/  STS [R7+0x2400], R24 ;  /* 0x0024001807007388 */ /* 0x000fe20000000800 */
[----:B------:R-:W-:Y:S02]  /*9880*/  IADD3 R4, R3, R6, RZ ;  /* 0x0000000603047210 */ /* 0x000fe40007ffe0ff */
[----:B------:R-:W-:Y:S01]  /*9890*/  F2FP.BF16.F32.PACK_AB R27, R27, R112 ;  /* 0x000000701b1b723e */ /* 0x000fe200000010ff */
[----:B------:R-:W-:Y:S01]  /*98a0*/  STS [R5], R23 ;  /* 0x0000001705007388 */ /* 0x000fe20000000800 */
[----:B------:R-:W-:Y:S01]  /*98b0*/  F2FP.BF16.F32.PACK_AB R26, R26, R114 ;  /* 0x000000721a1a723e */ /* 0x000fe200000010ff */
[----:B----4-:R-:W4:Y:S01]  /*98c0*/  @P4 LDC R11, c[0x0][0x2e8] ;  /* 0x0000ba00ff0b4b82 */ /* 0x010f220000000800 */
[----:B------:R-:W-:Y:S01]  /*98d0*/  IADD3 R6, R7, R6, RZ ;  /* 0x0000000607067210 */ /* 0x000fe20007ffe0ff */
[----:B------:R-:W-:Y:S01]  /*98e0*/  STS [R5+0x400], R22 ;  /* 0x0004001605007388 */ /* 0x000fe20000000800 */
[----:B------:R-:W-:Y:S01]  /*98f0*/  F2FP.BF16.F32.PACK_AB R28, R28, R104 ;  /* 0x000000681c1c723e */ /* 0x000fe200000010ff */
[----:B---3--:R-:W3:Y:S01]  /*9900*/  @P3 MUFU.LG2 R14, R166 ;  /* 0x000000a6000e3308 */ /* 0x008ee20000000c00 */
[----:B------:R-:W-:Y:S01]  /*9910*/  F2FP.BF16.F32.PACK_AB R52, R107, R52 ;  /* 0x000000346b34723e */ /* 0x000fe200000010ff */
[----:B------:R-:W-:Y:S01]  /*9920*/  STS [R8], R20 ;  /* 0x0000001408007388 */ /* 0x000fe20000000800 */
[----:B------:R-:W-:Y:S01]  /*9930*/  F2FP.BF16.F32.PACK_AB R51, R51, R108 ;  /* 0x0000006c3333723e */ /* 0x000fe200000010ff */
[----:B-1----:R-:W1:Y:S01]  /*9940*/  @P3 LDC R16, c[0x0][0x2e8] ;  /* 0x0000ba00ff103b82 */ /* 0x002e620000000800 */
[----:B------:R-:W-:Y:S01]  /*9950*/  F2FP.BF16.F32.PACK_AB R50, R111, R50 ;  /* 0x000000326f32723e */ /* 0x000fe200000010ff */
[----:B------:R-:W-:Y:S01]  /*9960*/  STS [R8+0x400], R19 ;  /* 0x0004001308007388 */ /* 0x000fe20000000800 */
[----:B------:R-:W-:-:S02]  /*9970*/  F2FP.BF16.F32.PACK_AB R49, R49, R116 ;  /* 0x000000743131723e */ /* 0x000fc400000010ff */
[----:B------:R-:W-:Y:S01]  /*9980*/  F2FP.BF16.F32.PACK_AB R48, R48, R118 ;  /* 0x000000763030723e */ /* 0x000fe200000010ff */
[----:B------:R-:W-:Y:S01]  /*9990*/  STS [R5+0x2000], R21 ;  /* 0x0020001505007388 */ /* 0x000fe20000000800 */
[----:B------:R-:W-:Y:S01]  /*99a0*/  F2FP.BF16.F32.PACK_AB R45, R45, R128 ;  /* 0x000000802d2d723e */ /* 0x000fe200000010ff */
[----:B------:R-:W1:Y:S01]  /*99b0*/  @P0 LDC R17, c[0x0][0x2e8] ;  /* 0x0000ba00ff110b82 */ /* 0x000e620000000800 */
[----:B------:R-:W-:Y:S01]  /*99c0*/  F2FP.BF16.F32.PACK_AB R44, R44, R130 ;  /* 0x000000822c2c723e */ /* 0x000fe200000010ff */
[----:B------:R3:W-:Y:S01]  /*99d0*/  STS [R5+0x2400], R25 ;  /* 0x0024001905007388 */ /* 0x0007e20000000800 */
        /* <DEDUP_REMOVED lines=8> */
[----:B------:R-:W-:Y:S01]  /*9a60*/  STS [R4], R30 ;  /* 0x0000001e04007388 */ /* 0x000fe20000000800 */
[----:B------:R-:W-:Y:S02]  /*9a70*/  ISETP.NE.AND P2, PT, RZ, UR5, PT ;  /* 0x00000005ff007c0c */ /* 0x000fe4000bf45270 */
        /* <DEDUP_REMOVED lines=9> */
[----:B------:R-:W-:Y:S01]  /*9b10*/  ISETP.NE.OR P6, PT, RZ, UR4, !P2 ;  /* 0x00000004ff007c0c */ /* 0x000fe2000d7c5670 */
        /* <DEDUP_REMOVED lines=10> */
[----:B------:R-:W-:Y:S01]  /*9bc0*/  F2FP.BF16.F32.PACK_AB R53, R53, R188 ;  /* 0x000000bc3535723e */ /* 0x000fe200000010ff */
[----:B------:R-:W4:Y:S01]  /*9bd0*/  @!P6 LDC R15, c[0x0][0x2c4] ;  /* 0x0000b100ff0feb82 */ /* 0x000f220000000800 */
        /* <DEDUP_REMOVED lines=11> */
[----:B---3--:R-:W-:-:S02]  /*9c90*/  MOV R25, 0x7f800000 ;  /* 0x7f80000000197802 */ /* 0x008fc40000000f00 */
[----:B------:R-:W-:Y:S01]  /*9ca0*/  F2FP.BF16.F32.PACK_AB R67, R67, R200 ;  /* 0x000000c84343723e */ /* 0x000fe200000010ff */
[----:B------:R-:W-:Y:S01]  /*9cb0*/  STS [R0+0x6000], R47 ;  /* 0x0060002f00007388 */ /* 0x000fe20000000800 */
[----:B------:R-:W-:Y:S02]  /*9cc0*/  F2FP.BF16.F32.PACK_AB R66, R203, R66 ;  /* 0x00000042cb42723e */ /* 0x000fe400000010ff */
[----:B------:R-:W-:Y:S01]  /*9cd0*/  MOV R24, 0x7f800000 ;  /* 0x7f80000000187802 */ /* 0x000fe20000000f00 */
[----:B------:R3:W-:Y:S01]  /*9ce0*/  STS [R0+0x6400], R46 ;  /* 0x0064002e00007388 */ /* 0x0007e20000000800 */
[----:B------:R-:W-:Y:S02]  /*9cf0*/  MOV R22, 0x7f800000 ;  /* 0x7f80000000167802 */ /* 0x000fe40000000f00 */
[----:B------:R-:W-:Y:S01]  /*9d00*/  MOV R23, 0x7f800000 ;  /* 0x7f80000000177802 */ /* 0x000fe20000000f00 */
[----:B------:R-:W-:Y:S04]  /*9d10*/  STS [R2+0x6000], R43 ;  /* 0x0060002b02007388 */ /* 0x000fe80000000800 */
[----:B------:R2:W-:Y:S04]  /*9d20*/  STS [R2+0x6400], R42 ;  /* 0x0064002a02007388 */ /* 0x0005e80000000800 */
[----:B------:R-:W-:Y:S04]  /*9d30*/  STS [R3+0x4000], R41 ;  /* 0x0040002903007388 */ /* 0x000fe80000000800 */
[----:B------:R-:W-:Y:S04]  /*9d40*/  STS [R3+0x4400], R40 ;  /* 0x0044002803007388 */ /* 0x000fe80000000800 */
[----:B------:R-:W-:Y:S04]  /*9d50*/  STS [R7+0x4000], R37 ;  /* 0x0040002507007388 */ /* 0x000fe80000000800 */
[----:B------:R-:W-:Y:S01]  /*9d60*/  STS [R7+0x4400], R36 ;  /* 0x0044002407007388 */ /* 0x000fe20000000800 */
[----:B---3--:R-:W3:Y:S03]  /*9d70*/  @!P1 LDC R0, c[0x0][0x270] ;  /* 0x00009c00ff009b82 */ /* 0x008ee60000000800 */
[----:B------:R-:W-:Y:S04]  /*9d80*/  STS [R3+0x6000], R39 ;  /* 0x0060002703007388 */ /* 0x000fe80000000800 */
[----:B------:R-:W-:Y:S01]  /*9d90*/  STS [R3+0x6400], R38 ;  /* 0x0064002603007388 */ /* 0x000fe20000000800 */
[----:B--2---:R-:W2:Y:S03]  /*9da0*/  @!P1 LDC R2, c[0x0][0x2e4] ;  /* 0x0000b900ff029b82 */ /* 0x004ea60000000800 */
[----:B------:R-:W-:Y:S04]  /*9db0*/  STS [R7+0x6000], R35 ;  /* 0x0060002307007388 */ /* 0x000fe80000000800 */
[----:B------:R1:W-:Y:S01]  /*9dc0*/  STS [R7+0x6400], R34 ;  /* 0x0064002207007388 */ /* 0x0003e20000000800 */
[----:B------:R-:W4:Y:S03]  /*9dd0*/  S2R R26, SR_CTAID.Y ;  /* 0x00000000001a7919 */ /* 0x000f260000002600 */
[----:B------:R-:W-:Y:S04]  /*9de0*/  STS [R5+0x4000], R59 ;  /* 0x0040003b05007388 */ /* 0x000fe80000000800 */
[----:B------:R-:W-:Y:S04]  /*9df0*/  STS [R5+0x4400], R58 ;  /* 0x0044003a05007388 */ /* 0x000fe80000000800 */
[----:B------:R-:W-:Y:S04]  /*9e00*/  STS [R8+0x4000], R55 ;  /* 0x0040003708007388 */ /* 0x000fe80000000800 */
[----:B------:R-:W-:Y:S01]  /*9e10*/  STS [R8+0x4400], R54 ;  /* 0x0044003608007388 */ /* 0x000fe20000000800 */
[----:B------:R-:W3:Y:S01]  /*9e20*/  S2R R29, SR_CTAID.X ;  /* 0x00000000001d7919 */ /* 0x000ee20000002500 */
[----:B-1----:R-:W-:-:S02]  /*9e30*/  @P1 IMAD R7, R13, R12, RZ ;  /* 0x0000000c0d071224 */ /* 0x002fc400078e02ff */
[----:B------:R-:W2:Y:S01]  /*9e40*/  @!P1 LDC R13, c[0x0][0x2c4] ;  /* 0x0000b100ff0d9b82 */ /* 0x000ea20000000800 */
[----:B------:R-:W-:Y:S04]  /*9e50*/  STS [R5+0x6000], R57 ;  /* 0x0060003905007388 */ /* 0x000fe80000000800 */
[----:B------:R1:W-:Y:S03]  /*9e60*/  STS [R5+0x6400], R56 ;  /* 0x0064003805007388 */ /* 0x0003e60000000800 */
[----:B------:R-:W3:Y:S01]  /*9e70*/  @P5 LDC R12, c[0x0][0x2e8] ;  /* 0x0000ba00ff0c5b82 */ /* 0x000ee20000000800 */
[----:B------:R-:W-:Y:S01]  /*9e80*/  STS [R8+0x6000], R53 ;  /* 0x0060003508007388 */ /* 0x000fe20000000800 */
[----:B----4-:R-:W-:-:S03]  /*9e90*/  SHF.R.S32.HI R27, RZ, 0x1f, R26 ;  /* 0x0000001fff1b7819 */ /* 0x010fc6000001141a */
[----:B------:R4:W-:Y:S01]  /*9ea0*/  STS [R8+0x6400], R61 ;  /* 0x0064003d08007388 */ /* 0x0009e20000000800 */
[----:B------:R-:W4:Y:S03]  /*9eb0*/  S2R R28, SR_CTAID.Z ;  /* 0x00000000001c7919 */ /* 0x000f260000002700 */
[----:B------:R-:W-:Y:S01]  /*9ec0*/  STS [R4+0x4000], R60 ;  /* 0x0040003c04007388 */ /* 0x000fe20000000800 */
[----:B--2---:R-:W-:-:S03]  /*9ed0*/  @!P1 SEL R7, R13, R2, !P2 ;  /* 0x000000020d079207 */ /* 0x004fc60005000000 */
[----:B------:R-:W-:Y:S01]  /*9ee0*/  STS [R4+0x4400], R63 ;  /* 0x0044003f04007388 */ /* 0x000fe20000000800 */
[----:B------:R-:W-:-:S03]  /*9ef0*/  CS2R R2, SRZ ;  /* 0x0000000000027805 */ /* 0x000fc6000001ff00 */
[----:B------:R-:W-:Y:S01]  /*9f00*/  STS [R6+0x4000], R62 ;  /* 0x0040003e06007388 */ /* 0x000fe20000000800 */
[----:B-1----:R-:W-:Y:S01]  /*9f10*/  @P1 MOV R5, 0x1 ;  /* 0x0000000100051802 */ /* 0x002fe20000000f00 */
[----:B---3--:R-:W-:Y:S02]  /*9f20*/  @!P1 IMAD R5, R7, R0, RZ ;  /* 0x0000000007059224 */ /* 0x008fe400078e02ff */
[----:B------:R-:W-:Y:S01]  /*9f30*/  STS [R6+0x4400], R64 ;  /* 0x0044004006007388 */ /* 0x000fe20000000800 */
[C---:B------:R-:W-:Y:S02]  /*9f40*/  @!P6 IMAD R0, R26.reuse, R15, RZ ;  /* 0x0000000f1a00e224 */ /* 0x040fe400078e02ff */
[----:B------:R-:W1:Y:S01]  /*9f50*/  @P0 MUFU.LG2 R15, R204 ;  /* 0x000000cc000f0308 */ /* 0x000e620000000c00 */
[----:B------:R-:W-:Y:S01]  /*9f60*/  STS [R4+0x6000], R65 ;  /* 0x0060004104007388 */ /* 0x000fe20000000800 */
[----:B----4-:R-:W2:Y:S01]  /*9f70*/  @P1 LDC R8, c[0x0][0x2c0] ;  /* 0x0000b000ff081b82 */ /* 0x010ea20000000800 */
[----:B------:R-:W-:Y:S01]  /*9f80*/  IMAD R5, R26, R5, RZ ;  /* 0x000000051a057224 */ /* 0x000fe200078e02ff */
[----:B------:R-:W-:Y:S01]  /*9f90*/  @!P6 SHF.R.S32.HI R3, RZ, 0x1f, R0 ;  /* 0x0000001fff03e819 */ /* 0x000fe20000011400 */
[----:B------:R3:W-:Y:S01]  /*9fa0*/  STS [R4+0x6400], R68 ;  /* 0x0064004404007388 */ /* 0x0007e20000000800 */
[----:B------:R-:W-:-:S03]  /*9fb0*/  @!P6 MOV R2, R0 ;  /* 0x000000000002e202 */ /* 0x000fc60000000f00 */
[----:B------:R-:W-:Y:S04]  /*9fc0*/  STS [R6+0x6000], R67 ;  /* 0x0060004306007388 */ /* 0x000fe80000000800 */
[----:B------:R4:W-:Y:S01]  /*9fd0*/  STS [R6+0x6400], R66 ;  /* 0x0064004206007388 */ /* 0x0009e20000000800 */
[----:B------:R-:W-:Y:S01]  /*9fe0*/  @!P1 MOV R8, 0x1 ;  /* 0x0000000100089802 */ /* 0x000fe20000000f00 */
[----:B---3--:R-:W-:Y:S01]  /*9ff0*/  @P4 FMUL.FTZ R4, R9, 0.69314718246459960938 ;  /* 0x3f31721809044820 */ /* 0x008fe20000410000 */
[----:B------:R-:W-:-:S03]  /*a000*/  SEL R9, R5, RZ, P6 ;  /* 0x000000ff05097207 */ /* 0x000fc60003000000 */
[----:B--2---:R-:W-:Y:S02]  /*a010*/  IMAD R5, R29, R8, RZ ;  /* 0x000000081d057224 */ /* 0x004fe400078e02ff */
[----:B-----5:R-:W-:Y:S01]  /*a020*/  @P4 FFMA.FTZ R25, R163, R11, R4 ;  /* 0x0000000ba3194223 */ /* 0x020fe20000010004 */
[----:B------:R-:W-:Y:S01]  /*a030*/  BAR.SYNC.DEFER_BLOCKING 0x0 ;  /* 0x0000000000007b1d */ /* 0x000fe20000010000 */
[----:B------:R-:W-:Y:S01]  /*a040*/  LOP3.LUT P4, RZ, R167, 0x3, RZ, 0xc0, !PT ;  /* 0x00000003a7ff7812 */ /* 0x000fe2000788c0ff */
[----:B------:R-:W-:Y:S02]  /*a050*/  IMAD R4, R28, R7, R9 ;  /* 0x000000071c047224 */ /* 0x000fe400078e0209 */
[----:B----4-:R-:W-:Y:S01]  /*a060*/  @P5 FMUL.FTZ R6, R10, 0.69314718246459960938 ;  /* 0x3f3172180a065820 */ /* 0x010fe20000410000 */
[----:B------:R-:W-:Y:S01]  /*a070*/  SHF.L.U32 R0, R5, 0x7, RZ ;  /* 0x0000000705007819 */ /* 0x000fe200000006ff */
[----:B------:R-:W-:Y:S01]  /*a080*/  @P3 FMUL.FTZ R7, R14, 0.69314718246459960938 ;  /* 0x3f3172180e073820 */ /* 0x000fe20000410000 */
[----:B------:R-:W-:Y:S01]  /*a090*/  SHF.L.U32 R14, R205, 0x3, RZ ;  /* 0x00000003cd0e7819 */ /* 0x000fe200000006ff */
[----:B------:R-:W-:Y:S01]  /*a0a0*/  @P5 FFMA.FTZ R24, R164, R12, R6 ;  /* 0x0000000ca4185223 */ /* 0x000fe20000010006 */
[----:B------:R-:W-:Y:S01]  /*a0b0*/  IADD3 R11, P2, P1, R0, R2, R4 ;  /* 0x00000002000b7210 */ /* 0x000fe2000795e004 */
[----:B-1----:R-:W-:Y:S01]  /*a0c0*/  @P0 FMUL.FTZ R6, R15, 0.69314718246459960938 ;  /* 0x3f3172180f060820 */ /* 0x002fe20000410000 */
[----:B------:R-:W-:Y:S01]  /*a0d0*/  SHF.R.S32.HI R5, RZ, 0x1f, R0 ;  /* 0x0000001fff057819 */ /* 0x000fe20000011400 */
[----:B------:R-:W-:Y:S01]  /*a0e0*/  @P3 FFMA.FTZ R22, R162, R16, R7 ;  /* 0x00000010a2163223 */ /* 0x000fe20000010007 */
[----:B------:R-:W-:Y:S01]  /*a0f0*/  SHF.R.S32.HI R4, RZ, 0x1f, R4 ;  /* 0x0000001fff047819 */ /* 0x000fe20000011404 */
[----:B------:R-:W-:Y:S01]  /*a100*/  @P0 FFMA.FTZ R23, R160, R17, R6 ;  /* 0x00000011a0170223 */ /* 0x000fe20000010006 */
[----:B------:R-:W-:-:S02]  /*a110*/  SHF.R.S32.HI R15, RZ, 0x1f, R14 ;  /* 0x0000001fff0f7819 */ /* 0x000fc4000001140e */
[----:B------:R-:W-:Y:S01]  /*a120*/  IADD3.X R9, R5, R3, R4, P2, P1 ;  /* 0x0000000305097210 */ /* 0x000fe200017e2404 */
[----:B------:R-:W-:Y:S06]  /*a130*/  @P4 BRA `(.L_x_124) ;  /* 0x0000000000b04947 */ /* 0x000fec0003800000 */
[----:B------:R-:W-:Y:S02]  /*a140*/  SHF.R.S32.HI R0, RZ, 0x1f, R33 ;  /* 0x0000001fff007819 */ /* 0x000fe40000011421 */
[----:B------:R-:W-:Y:S02]  /*a150*/  SHF.R.S32.HI R3, RZ, 0x1f, R167 ;  /* 0x0000001fff037819 */ /* 0x000fe400000114a7 */
[----:B------:R-:W-:Y:S02]  /*a160*/  LEA.HI R2, R0, R33, RZ, 0x2 ;  /* 0x0000002100027211 */ /* 0x000fe400078f10ff */
[----:B------:R-:W-:Y:S02]  /*a170*/  LEA.HI R0, R3, R167, RZ, 0x2 ;  /* 0x000000a703007211 */ /* 0x000fe400078f10ff */
[----:B------:R-:W-:Y:S02]  /*a180*/  LOP3.LUT R2, R2, 0xffffffc, RZ, 0xc0, !PT ;  /* 0x0ffffffc02027812 */ /* 0x000fe400078ec0ff */
[----:B------:R-:W-:-:S03]  /*a190*/  SHF.R.S32.HI R0, RZ, 0x2, R0 ;  /* 0x00000002ff007819 */ /* 0x000fc60000011400 */
[----:B------:R-:W-:-:S04]  /*a1a0*/  IMAD.IADD R2, R33, 0x1, -R2 ;  /* 0x0000000121027824 */ /* 0x000fc800078e0a02 */
[----:B------:R-:W-:Y:S02]  /*a1b0*/  IMAD R0, R2, 0x10, R0 ;  /* 0x0000001002007824 */ /* 0x000fe400078e0200 */
[----:B------:R-:W-:Y:S02]  /*a1c0*/  IMAD R2, R29, -0x80, R13 ;  /* 0xffffff801d027824 */ /* 0x000fe400078e020d */
[C---:B------:R-:W-:Y:S02]  /*a1d0*/  VIADD R3, R0.reuse, 0x8 ;  /* 0x0000000800037836 */ /* 0x040fe40000000000 */
[C---:B------:R-:W-:Y:S01]  /*a1e0*/  VIADD R4, R0.reuse, 0x40 ;  /* 0x0000004000047836 */ /* 0x040fe20000000000 */
[CC--:B------:R-:W-:Y:S01]  /*a1f0*/  ISETP.GE.AND P6, PT, R0.reuse, R2.reuse, PT ;  /* 0x000000020000720c */ /* 0x0c0fe20003fc6270 */
[----:B------:R-:W-:Y:S01]  /*a200*/  VIADD R5, R0, 0x48 ;  /* 0x0000004800057836 */ /* 0x000fe20000000000 */
[-C--:B------:R-:W-:Y:S02]  /*a210*/  ISETP.GE.AND P5, PT, R3, R2.reuse, PT ;  /* 0x000000020300720c */ /* 0x080fe40003fa6270 */
[----:B------:R-:W-:-:S02]  /*a220*/  ISETP.GE.AND P4, PT, R4, R2, PT ;  /* 0x000000020400720c */ /* 0x000fc40003f86270 */
[----:B------:R-:W-:-:S07]  /*a230*/  ISETP.GE.AND P3, PT, R5, R2, PT ;  /* 0x000000020500720c */ /* 0x000fce0003f66270 */
[----:B------:R-:W1:Y:S01]  /*a240*/  @!P6 LDC.64 R12, c[0x0][0x2b0] ;  /* 0x0000ac00ff0ceb82 */ /* 0x000e620000000a00 */
[-C--:B------:R-:W-:Y:S02]  /*a250*/  @!P6 IMAD R2, R0, R8.reuse, RZ ;  /* 0x000000080002e224 */ /* 0x080fe400078e02ff */
[-C--:B------:R-:W-:Y:S02]  /*a260*/  @!P5 IMAD R0, R3, R8.reuse, RZ ;  /* 0x000000080300d224 */ /* 0x080fe400078e02ff */
[-C--:B------:R-:W-:Y:S01]  /*a270*/  @!P4 IMAD R3, R4, R8.reuse, RZ ;  /* 0x000000080403c224 */ /* 0x080fe200078e02ff */
[-C--:B------:R-:W-:Y:S01]  /*a280*/  @!P6 IADD3 R7, P0, R2, R11.reuse, RZ ;  /* 0x0000000b0207e210 */ /* 0x080fe20007f1e0ff */
[----:B------:R-:W-:Y:S01]  /*a290*/  @!P3 IMAD R5, R5, R8, RZ ;  /* 0x000000080505b224 */ /* 0x000fe200078e02ff */
[----:B------:R-:W2:Y:S01]  /*a2a0*/  @!P5 LDC.64 R16, c[0x0][0x2b0] ;  /* 0x0000ac00ff10db82 */ /* 0x000ea20000000a00 */
[-C--:B------:R-:W-:Y:S02]  /*a2b0*/  @!P5 IADD3 R4, P2, R0, R11.reuse, RZ ;  /* 0x0000000b0004d210 */ /* 0x080fe40007f5e0ff */
[----:B------:R-:W-:-:S02]  /*a2c0*/  @!P4 IADD3 R10, P1, R3, R11, RZ ;  /* 0x0000000b030ac210 */ /* 0x000fc40007f3e0ff */
[-C--:B------:R-:W-:Y:S02]  /*a2d0*/  @!P6 LEA.HI.X.SX32 R2, R2, R9.reuse, 0x1, P0 ;  /* 0x000000090202e211 */ /* 0x080fe400000f0eff */
[----:B------:R-:W-:Y:S01]  /*a2e0*/  @!P5 LEA.HI.X.SX32 R0, R0, R9, 0x1, P2 ;  /* 0x000000090000d211 */ /* 0x000fe200010f0eff */
[----:B------:R-:W3:Y:S01]  /*a2f0*/  @!P4 LDC.64 R18, c[0x0][0x2b0] ;  /* 0x0000ac00ff12cb82 */ /* 0x000ee20000000a00 */
[----:B------:R-:W-:-:S07]  /*a300*/  @!P3 IADD3 R11, P0, R5, R11, RZ ;  /* 0x0000000b050bb210 */ /* 0x000fce0007f1e0ff */
[----:B------:R-:W4:Y:S01]  /*a310*/  @!P3 LDC.64 R20, c[0x0][0x2b0] ;  /* 0x0000ac00ff14bb82 */ /* 0x000f220000000a00 */
[----:B-1----:R-:W-:Y:S02]  /*a320*/  @!P6 LEA R8, P2, R7, R12, 0x2 ;  /* 0x0000000c0708e211 */ /* 0x002fe400078410ff */
[-C--:B------:R-:W-:Y:S02]  /*a330*/  @!P4 LEA.HI.X.SX32 R12, R3, R9.reuse, 0x1, P1 ;  /* 0x00000009030cc211 */ /* 0x080fe400008f0eff */
[----:B------:R-:W-:Y:S02]  /*a340*/  @!P3 LEA.HI.X.SX32 R3, R5, R9, 0x1, P0 ;  /* 0x000000090503b211 */ /* 0x000fe400000f0eff */
[----:B------:R-:W-:Y:S02]  /*a350*/  @!P6 LEA.HI.X R9, R7, R13, R2, 0x2, P2 ;  /* 0x0000000d0709e211 */ /* 0x000fe400010f1402 */
[----:B--2---:R-:W-:-:S03]  /*a360*/  @!P5 LEA R6, P1, R4, R16, 0x2 ;  /* 0x000000100406d211 */ /* 0x004fc600078210ff */
[----:B------:R1:W-:Y:S01]  /*a370*/  @!P6 STG.E desc[UR16][R8.64], R24 ;  /* 0x000000180800e986 */ /* 0x0003e2000c101910 */
[----:B------:R-:W-:Y:S02]  /*a380*/  @!P5 LEA.HI.X R7, R4, R17, R0, 0x2, P1 ;  /* 0x000000110407d211 */ /* 0x000fe400008f1400 */
[----:B---3--:R-:W-:-:S03]  /*a390*/  @!P4 LEA R4, P1, R10, R18, 0x2 ;  /* 0x000000120a04c211 */ /* 0x008fc600078210ff */
[----:B------:R1:W-:Y:S01]  /*a3a0*/  @!P5 STG.E desc[UR16][R6.64], R25 ;  /* 0x000000190600d986 */ /* 0x0003e2000c101910 */
[----:B------:R-:W-:Y:S02]  /*a3b0*/  @!P4 LEA.HI.X R5, R10, R19, R12, 0x2, P1 ;  /* 0x000000130a05c211 */ /* 0x000fe400008f140c */
[----:B----4-:R-:W-:-:S03]  /*a3c0*/  @!P3 LEA R2, P0, R11, R20, 0x2 ;  /* 0x000000140b02b211 */ /* 0x010fc600078010ff */
[----:B------:R1:W-:Y:S01]  /*a3d0*/  @!P4 STG.E desc[UR16][R4.64], R22 ;  /* 0x000000160400c986 */ /* 0x0003e2000c101910 */
[----:B------:R-:W-:-:S05]  /*a3e0*/  @!P3 LEA.HI.X R3, R11, R21, R3, 0x2, P0 ;  /* 0x000000150b03b211 */ /* 0x000fca00000f1403 */
[----:B------:R1:W-:Y:S04]  /*a3f0*/  @!P3 STG.E desc[UR16][R2.64], R23 ;  /* 0x000000170200b986 */ /* 0x0003e8000c101910 */
.L_x_124:
[----:B------:R-:W-:Y:S05]  /*a400*/  BSYNC B0 ;  /* 0x0000000000007941 */ /* 0x000fea0003800000 */
.L_x_123:
[----:B------:R-:W-:Y:S01]  /*a410*/  ULDC.64 UR4, c[0x0][0x290] ;  /* 0x0000a40000047ab9 */ /* 0x000fe20000000a00 */
[----:B-1----:R-:W-:Y:S01]  /*a420*/  SHF.R.S32.HI R5, RZ, 0x1f, R28 ;  /* 0x0000001fff057819 */ /* 0x002fe2000001141c */
[----:B------:R-:W-:Y:S01]  /*a430*/  IMAD R0, R27, UR4, RZ ;  /* 0x000000041b007c24 */ /* 0x000fe2000f8e02ff */
[----:B------:R-:W-:Y:S01]  /*a440*/  SHF.R.S32.HI R4, RZ, 0x3, R206 ;  /* 0x00000003ff047819 */ /* 0x000fe200000114ce */
[C---:B------:R-:W-:Y:S01]  /*a450*/  IMAD.WIDE.U32 R2, R26.reuse, UR4, R14 ;  /* 0x000000041a027c25 */ /* 0x040fe2000f8e000e */
[----:B------:R-:W1:Y:S01]  /*a460*/  LDS.128 R72, [R247] ;  /* 0x00000000f7487984 */ /* 0x000e620000000c00 */
[----:B------:R-:W-:Y:S02]  /*a470*/  ULDC.64 UR6, c[0x0][0x298] ;  /* 0x0000a60000067ab9 */ /* 0x000fe40000000a00 */
[----:B------:R-:W-:Y:S01]  /*a480*/  IMAD R0, R26, UR5, R0 ;  /* 0x000000051a007c24 */ /* 0x000fe2000f8e0200 */
[----:B------:R-:W-:Y:S01]  /*a490*/  ULDC.64 UR4, c[0x0][0x2a0] ;  /* 0x0000a80000047ab9 */ /* 0x000fe20000000a00 */
[----:B------:R-:W2:Y:S02]  /*a4a0*/  LDS.128 R68, [R247+0x4000] ;  /* 0x00400000f7447984 */ /* 0x000ea40000000c00 */
[----:B------:R-:W-:-:S02]  /*a4b0*/  IMAD.IADD R3, R3, 0x1, R0 ;  /* 0x0000000103037824 */ /* 0x000fc400078e0200 */
[----:B------:R-:W-:Y:S01]  /*a4c0*/  IMAD R0, R5, UR4, RZ ;  /* 0x0000000405007c24 */ /* 0x000fe2000f8e02ff */
[----:B------:R-:W-:Y:S01]  /*a4d0*/  SHF.R.S32.HI R5, RZ, 0x1f, R4 ;  /* 0x0000001fff057819 */ /* 0x000fe20000011404 */
[C---:B------:R-:W-:Y:S01]  /*a4e0*/  IMAD.WIDE.U32 R2, R28.reuse, UR4, R2 ;  /* 0x000000041c027c25 */ /* 0x040fe2000f8e0002 */
[----:B------:R-:W3:Y:S03]  /*a4f0*/  LDS.128 R64, [R247+0x800] ;  /* 0x00080000f7407984 */ /* 0x000ee60000000c00 */
[----:B------:R-:W-:Y:S01]  /*a500*/  IMAD R0, R28, UR5, R0 ;  /* 0x000000051c007c24 */ /* 0x000fe2000f8e0200 */
[----:B------:R-:W4:Y:S01]  /*a510*/  LDS.128 R56, [R247+0x4800] ;  /* 0x00480000f7387984 */ /* 0x000f220000000c00 */
[----:B------:R-:W-:Y:S01]  /*a520*/  IMAD.WIDE R4, R29, 0x80, R4 ;  /* 0x000000801d047825 */ /* 0x000fe200078e0204 */
[----:B------:R-:W-:Y:S02]  /*a530*/  ULDC.64 UR4, c[0x0][0x280] ;  /* 0x0000a00000047ab9 */ /* 0x000fe40000000a00 */
[----:B------:R-:W5:Y:S01]  /*a540*/  LDS.128 R60, [R247+0x1000] ;  /* 0x00100000f73c7984 */ /* 0x000f620000000c00 */
[----:B------:R-:W-:-:S02]  /*a550*/  IMAD.IADD R3, R3, 0x1, R0 ;  /* 0x0000000103037824 */ /* 0x000fc400078e0200 */
[----:B------:R-:W-:Y:S01]  /*a560*/  IMAD R0, R5, UR6, RZ ;  /* 0x0000000605007c24 */ /* 0x000fe2000f8e02ff */
[----:B------:R-:W5:Y:S01]  /*a570*/  LDS.128 R52, [R247+0x5000] ;  /* 0x00500000f7347984 */ /* 0x000f620000000c00 */
[----:B------:R-:W-:-:S03]  /*a580*/  IMAD.WIDE.U32 R2, R4, UR6, R2 ;  /* 0x0000000604027c25 */ /* 0x000fc6000f8e0002 */
[----:B------:R-:W5:Y:S01]  /*a590*/  LDS.128 R36, [R247+0x1800] ;  /* 0x00180000f7247984 */ /* 0x000f620000000c00 */
[----:B------:R-:W-:Y:S01]  /*a5a0*/  IMAD R0, R4, UR7, R0 ;  /* 0x0000000704007c24 */ /* 0x000fe2000f8e0200 */
[C---:B------:R-:W-:Y:S01]  /*a5b0*/  LEA R4, P0, R2.reuse, UR4, 0x1 ;  /* 0x0000000402047c11 */ /* 0x040fe2000f8008ff */
[----:B------:R-:W-:Y:S01]  /*a5c0*/  USHF.L.U32 UR4, UR6, 0x5, URZ ;  /* 0x0000000506047899 */ /* 0x000fe2000800063f */
[----:B------:R-:W5:Y:S01]  /*a5d0*/  LDS.128 R44, [R247+0x5800] ;  /* 0x00580000f72c7984 */ /* 0x000f620000000c00 */
[----:B------:R-:W-:Y:S01]  /*a5e0*/  IMAD.IADD R0, R3, 0x1, R0 ;  /* 0x0000000103007824 */ /* 0x000fe200078e0200 */
[----:B------:R-:W-:Y:S02]  /*a5f0*/  USHF.L.U64.HI UR6, UR6, 0x5, UR7 ;  /* 0x0000000506067899 */ /* 0x000fe40008010207 */
[----:B------:R-:W5:Y:S02]  /*a600*/  LDS.128 R48, [R247+0x2000] ;  /* 0x00200000f7307984 */ /* 0x000f640000000c00 */
[----:B------:R-:W-:-:S02]  /*a610*/  LEA.HI.X R5, R2, UR5, R0, 0x1, P0 ;  /* 0x0000000502057c11 */ /* 0x000fc400080f0c00 */
[----:B------:R-:W5:Y:S01]  /*a620*/  LDS.128 R40, [R247+0x6000] ;  /* 0x00600000f7287984 */ /* 0x000f620000000c00 */
[----:B------:R-:W-:-:S03]  /*a630*/  IADD3 R2, P0, R4, UR4, RZ ;  /* 0x0000000404027c10 */ /* 0x000fc6000ff1e0ff */
[----:B------:R-:W5:Y:S01]  /*a640*/  LDS.128 R32, [R247+0x2800] ;  /* 0x00280000f7207984 */ /* 0x000f620000000c00 */
[----:B------:R-:W-:Y:S02]  /*a650*/  IADD3.X R3, R5, UR6, RZ, P0, !PT ;  /* 0x0000000605037c10 */ /* 0x000fe400087fe4ff */
[----:B------:R-:W-:Y:S01]  /*a660*/  IADD3 R8, P0, R2, UR4, RZ ;  /* 0x0000000402087c10 */ /* 0x000fe2000ff1e0ff */
[----:B------:R-:W5:Y:S03]  /*a670*/  LDS.128 R20, [R247+0x6800] ;  /* 0x00680000f7147984 */ /* 0x000f660000000c00 */
[----:B------:R-:W-:Y:S01]  /*a680*/  IADD3.X R9, R3, UR6, RZ, P0, !PT ;  /* 0x0000000603097c10 */ /* 0x000fe200087fe4ff */
[----:B------:R-:W5:Y:S01]  /*a690*/  LDS.128 R28, [R247+0x3000] ;  /* 0x00300000f71c7984 */ /* 0x000f620000000c00 */
[----:B------:R-:W-:-:S03]  /*a6a0*/  IADD3 R10, P0, R8, UR4, RZ ;  /* 0x00000004080a7c10 */ /* 0x000fc6000ff1e0ff */
[----:B------:R-:W5:Y:S01]  /*a6b0*/  LDS.128 R16, [R247+0x7000] ;  /* 0x00700000f7107984 */ /* 0x000f620000000c00 */
[----:B------:R-:W-:Y:S02]  /*a6c0*/  IADD3.X R11, R9, UR6, RZ, P0, !PT ;  /* 0x00000006090b7c10 */ /* 0x000fe400087fe4ff */
[----:B------:R-:W-:Y:S01]  /*a6d0*/  IADD3 R6, P0, R10, UR4, RZ ;  /* 0x000000040a067c10 */ /* 0x000fe2000ff1e0ff */
[----:B------:R-:W5:Y:S03]  /*a6e0*/  LDS.128 R24, [R247+0x3800] ;  /* 0x00380000f7187984 */ /* 0x000f660000000c00 */
[----:B------:R-:W-:Y:S01]  /*a6f0*/  IADD3.X R7, R11, UR6, RZ, P0, !PT ;  /* 0x000000060b077c10 */ /* 0x000fe200087fe4ff */
[----:B------:R-:W5:Y:S04]  /*a700*/  LDS.128 R12, [R247+0x7800] ;  /* 0x00780000f70c7984 */ /* 0x000f680000000c00 */
[----:B-1----:R-:W-:Y:S04]  /*a710*/  STG.E.128 desc[UR16][R4.64], R72 ;  /* 0x0000004804007986 */ /* 0x002fe8000c101d10 */
[----:B--2---:R1:W-:Y:S04]  /*a720*/  STG.E.128 desc[UR16][R4.64+0x80], R68 ;  /* 0x0000804404007986 */ /* 0x0043e8000c101d10 */
[----:B---3--:R-:W-:Y:S04]  /*a730*/  STG.E.128 desc[UR16][R2.64], R64 ;  /* 0x0000004002007986 */ /* 0x008fe8000c101d10 */
[----:B----4-:R2:W-:Y:S04]  /*a740*/  STG.E.128 desc[UR16][R2.64+0x80], R56 ;  /* 0x0000803802007986 */ /* 0x0105e8000c101d10 */
[----:B-----5:R-:W-:Y:S04]  /*a750*/  STG.E.128 desc[UR16][R8.64], R60 ;  /* 0x0000003c08007986 */ /* 0x020fe8000c101d10 */
[----:B------:R3:W-:Y:S04]  /*a760*/  STG.E.128 desc[UR16][R8.64+0x80], R52 ;  /* 0x0000803408007986 */ /* 0x0007e8000c101d10 */
[----:B------:R-:W-:Y:S04]  /*a770*/  STG.E.128 desc[UR16][R10.64], R36 ;  /* 0x000000240a007986 */ /* 0x000fe8000c101d10 */
[----:B------:R-:W-:Y:S04]  /*a780*/  STG.E.128 desc[UR16][R10.64+0x80], R44 ;  /* 0x0000802c0a007986 */ /* 0x000fe8000c101d10 */
[----:B------:R-:W-:Y:S04]  /*a790*/  STG.E.128 desc[UR16][R6.64], R48 ;  /* 0x0000003006007986 */ /* 0x000fe8000c101d10 */
[----:B------:R-:W-:Y:S01]  /*a7a0*/  STG.E.128 desc[UR16][R6.64+0x80], R40 ;  /* 0x0000802806007986 */ /* 0x000fe2000c101d10 */
[----:B-1----:R-:W-:-:S04]  /*a7b0*/  IADD3 R4, P0, R6, UR4, RZ ;  /* 0x0000000406047c10 */ /* 0x002fc8000ff1e0ff */
[----:B------:R-:W-:Y:S02]  /*a7c0*/  IADD3.X R5, R7, UR6, RZ, P0, !PT ;  /* 0x0000000607057c10 */ /* 0x000fe400087fe4ff */
[----:B--2---:R-:W-:-:S03]  /*a7d0*/  IADD3 R2, P0, R4, UR4, RZ ;  /* 0x0000000404027c10 */ /* 0x004fc6000ff1e0ff */
[----:B------:R-:W-:Y:S01]  /*a7e0*/  STG.E.128 desc[UR16][R4.64], R32 ;  /* 0x0000002004007986 */ /* 0x000fe2000c101d10 */
[----:B------:R-:W-:-:S03]  /*a7f0*/  IADD3.X R3, R5, UR6, RZ, P0, !PT ;  /* 0x0000000605037c10 */ /* 0x000fc600087fe4ff */
[----:B------:R-:W-:Y:S01]  /*a800*/  STG.E.128 desc[UR16][R4.64+0x80], R20 ;  /* 0x0000801404007986 */ /* 0x000fe2000c101d10 */
[----:B---3--:R-:W-:-:S03]  /*a810*/  IADD3 R8, P0, R2, UR4, RZ ;  /* 0x0000000402087c10 */ /* 0x008fc6000ff1e0ff */
[----:B------:R-:W-:Y:S01]  /*a820*/  STG.E.128 desc[UR16][R2.64], R28 ;  /* 0x0000001c02007986 */ /* 0x000fe2000c101d10 */
[----:B------:R-:W-:-:S03]  /*a830*/  IADD3.X R9, R3, UR6, RZ, P0, !PT ;  /* 0x0000000603097c10 */ /* 0x000fc600087fe4ff */
[----:B------:R-:W-:Y:S04]  /*a840*/  STG.E.128 desc[UR16][R2.64+0x80], R16 ;  /* 0x0000801002007986 */ /* 0x000fe8000c101d10 */
[----:B------:R-:W-:Y:S04]  /*a850*/  STG.E.128 desc[UR16][R8.64], R24 ;  /* 0x0000001808007986 */ /* 0x000fe8000c101d10 */
[----:B------:R-:W-:Y:S01]  /*a860*/  STG.E.128 desc[UR16][R8.64+0x80], R12 ;  /* 0x0000800c08007986 */ /* 0x000fe2000c101d10 */
[----:B------:R-:W-:Y:S05]  /*a870*/  EXIT ;  /* 0x000000000000794d */ /* 0x000fea0003800000 */
.L_x_125:
        /* <DEDUP_REMOVED lines=16> */
.L_x_2917:


//--------------------- .text._ZN5flash16flash_fwd_kernelI23Flash_fwd_kernel_traitsILi128ELi128ELi64ELi4ELb0ELb0EN7cutlass10bfloat16_tE19Flash_kernel_traitsILi128ELi128ELi64ELi4ES3_EELb0ELb0ELb0ELb0ELb1ELb1ELb1ELb0EEEvNS_16Flash_fwd_paramsE --------------------------
	.section	.text._ZN5flash16flash_fwd_kernelI23Flash_fwd_kernel_traitsILi128ELi128ELi64ELi4ELb0ELb0EN7cutlass10bfloat16_tE19Flash_kernel_traitsILi128ELi128ELi64ELi4ES3_EELb0ELb0ELb0ELb0ELb1ELb1ELb1ELb0EEEvNS_16Flash_fwd_paramsE,"ax",@progbits
	.align	128
        .global         _ZN5flash16flash_fwd_kernelI23Flash_fwd_kernel_traitsILi128ELi128ELi64ELi4ELb0ELb0EN7cutlass10bfloat16_tE19Flash_kernel_traitsILi128ELi128ELi64ELi4ES3_EELb0ELb0ELb0ELb0ELb1ELb1ELb1ELb0EEEvNS_16Flash_fwd_paramsE
        .type           _ZN5flash16flash_fwd_kernelI23Flash_fwd_kernel_traitsILi128ELi128ELi64ELi4ELb0ELb0EN7cutlass10bfloat16_tE19Flash_kernel_traitsILi128ELi128ELi64ELi4ES3_EELb0ELb0ELb0ELb0ELb1ELb1ELb1ELb0EEEvNS_16Flash_fwd_paramsE,@function
        .size           _ZN5flash16flash_fwd_kernelI23Flash_fwd_kernel_traitsILi128ELi128ELi64ELi4ELb0ELb0EN7cutlass10bfloat16_tE19Flash_kernel_traitsILi128ELi128ELi64ELi4ES3_EELb0ELb0ELb0ELb0ELb1ELb1ELb1ELb0EEEvNS_16Flash_fwd_paramsE,(.L_x_2918 - _ZN5flash16flash_fwd_kernelI23Flash_fwd_kernel_traitsILi128ELi128ELi64ELi4ELb0ELb0EN7cutlass10bfloat16_tE19Flash_kernel_traitsILi128ELi128ELi64ELi4ES3_EELb0ELb0ELb0ELb0ELb1ELb1ELb1ELb0EEEvNS_16Flash_fwd_paramsE)
        .other          _ZN5flash16flash_fwd_kernelI23Flash_fwd_kernel_traitsILi128ELi128ELi64ELi4ELb0ELb0EN7cutlass10bfloat16_tE19Flash_kernel_traitsILi128ELi128ELi64ELi4ES3_EELb0ELb0ELb0ELb0ELb1ELb1ELb1ELb0EEEvNS_16Flash_fwd_paramsE,@"STO_CUDA_ENTRY STV_DEFAULT"
_ZN5flash16flash_fwd_kernelI23Flash_fwd_kernel_traitsILi128ELi128ELi64ELi4ELb0ELb0EN7cutlass10bfloat16_tE19Flash_kernel_traitsILi128ELi128ELi64ELi4ES3_EELb0ELb0ELb0ELb0ELb1ELb1ELb1ELb0EEEvNS_16Flash_fwd_paramsE:
.text._ZN5flash16flash_fwd_kernelI23Flash_fwd_kernel_traitsILi128ELi128ELi64ELi4ELb0ELb0EN7cutlass10bfloat16_tE19Flash_kernel_traitsILi128ELi128ELi64ELi4ES3_EELb0ELb0ELb0ELb0ELb1ELb1ELb1ELb0EEEvNS_16Flash_fwd_paramsE:
        /* <DEDUP_REMOVED lines=53> */
[----:B------:R-:W-:Y:S01]  /*0350*/  IMAD R2, R26, UR4, RZ ;  /* 0x000000041a027c24 */ /* 0x000fe2000f8e02ff */
[----:B------:R-:W-:Y:S02]  /*0360*/  SHF.L.U32 R6, R8, 0x6, RZ ;  /* 0x0000000608067819 */ /* 0x000fe400000006ff */
[----:B------:R-:W-:Y:S01]  /*0370*/  SHF.R.S32.HI R13, RZ, 0x1f, R12 ;  /* 0x0000001fff0d7819 */ /* 0x000fe2000001140c */
[----:B------:R-:W-:Y:S01]  /*0380*/  IMAD R11, R28, UR5, R2 ;  /* 0x000000051c0b7c24 */ /* 0x000fe2000f8e0202 */
[----:B------:R-:W-:-:S02]  /*0390*/  LEA.HI R4, R0, R10, RZ, 0x1 ;  /* 0x0000000a00047211 */ /* 0x000fc400078f08ff */
[----:B------:R-:W-:Y:S02]  /*03a0*/  LOP3.LUT R0, R6, 0x1c0, RZ, 0xc0, !PT ;  /* 0x000001c006007812 */ /* 0x000fe400078ec0ff */
[----:B------:R-:W-:Y:S01]  /*03b0*/  LOP3.LUT R6, R4, 0xfffffffe, RZ, 0xc0, !PT ;  /* 0xfffffffe04067812 */ /* 0x000fe200078ec0ff */
[----:B-1----:R-:W-:Y:S01]  /*03c0*/  VIADD R7, R7, 0xffffffe ;  /* 0x0ffffffe07077836 */ /* 0x002fe20000000000 */
[--C-:B------:R-:W-:Y:S01]  /*03d0*/  LOP3.LUT R4, R0, 0x38, R12.reuse, 0xf8, !PT ;  /* 0x0000003800047812 */ /* 0x100fe200078ef80c */
[----:B------:R-:W-:Y:S01]  /*03e0*/  IMAD.WIDE.U32 R2, R28, UR4, R12 ;  /* 0x000000041c027c25 */ /* 0x000fe2000f8e000c */
[----:B------:R-:W-:Y:S01]  /*03f0*/  SHF.R.U32.HI R0, RZ, 0x3, R0 ;  /* 0x00000003ff007819 */ /* 0x000fe20000011600 */
[----:B------:R-:W-:Y:S01]  /*0400*/  ULDC.64 UR4, c[0x0][0x258] ;  /* 0x0000960000047ab9 */ /* 0x000fe20000000a00 */
[----:B------:R-:W-:Y:S01]  /*0410*/  SHF.R.S32.HI R9, RZ, 0x1f, R8 ;  /* 0x0000001fff097819 */ /* 0x000fe20000011408 */
[----:B------:R-:W1:Y:S01]  /*0420*/  F2I.FTZ.U32.TRUNC.NTZ R7, R7 ;  /* 0x0000000700077305 */ /* 0x000e62000021f000 */
[----:B------:R-:W-:Y:S01]  /*0430*/  IMAD.IADD R3, R3, 0x1, R11 ;  /* 0x0000000103037824 */ /* 0x000fe200078e020b */
[----:B------:R-:W-:Y:S01]  /*0440*/  LOP3.LUT R11, R4, R0, RZ, 0x3c, !PT ;  /* 0x00000000040b7212 */ /* 0x000fe200078e3cff */
[----:B------:R-:W-:Y:S01]  /*0450*/  IMAD.IADD R21, R10, 0x1, -R6 ;  /* 0x000000010a157824 */ /* 0x000fe200078e0a06 */
[----:B------:R-:W-:Y:S01]  /*0460*/  SHF.R.S32.HI R0, RZ, 0x1f, R5 ;  /* 0x0000001fff007819 */ /* 0x000fe20000011405 */
[----:B------:R-:W-:Y:S01]  /*0470*/  IMAD R4, R18, UR4, RZ ;  /* 0x0000000412047c24 */ /* 0x000fe2000f8e02ff */
[----:B------:R-:W-:Y:S01]  /*0480*/  SHF.L.U32 R10, R16, 0x3, RZ ;  /* 0x00000003100a7819 */ /* 0x000fe200000006ff */
[----:B------:R-:W-:Y:S01]  /*0490*/  IMAD.WIDE R14, R14, 0x80, R8 ;  /* 0x000000800e0e7825 */ /* 0x000fe200078e0208 */
[----:B------:R-:W-:-:S02]  /*04a0*/  LEA.HI R20, R0, R5, RZ, 0x3 ;  /* 0x0000000500147211 */ /* 0x000fc400078f18ff */
[----:B------:R-:W-:Y:S01]  /*04b0*/  LOP3.LUT R11, R11, 0x7ffffe00, R10, 0xf8, !PT ;  /* 0x7ffffe000b0b7812 */ /* 0x000fe200078ef80a */
[C---:B------:R-:W-:Y:S01]  /*04c0*/  IMAD R4, R29.reuse, UR5, R4 ;  /* 0x000000051d047c24 */ /* 0x040fe2000f8e0204 */
[----:B------:R-:W-:Y:S01]  /*04d0*/  LOP3.LUT R6, R20, 0xfffffff8, RZ, 0xc0, !PT ;  /* 0xfffffff814067812 */ /* 0x000fe200078ec0ff */
[----:B------:R-:W-:Y:S01]  /*04e0*/  IMAD.WIDE.U32 R2, R29, UR4, R2 ;  /* 0x000000041d027c25 */ /* 0x000fe2000f8e0002 */
[----:B------:R-:W-:Y:S01]  /*04f0*/  UMOV UR5, 0x400 ;  /* 0x0000040000057882 */ /* 0x000fe20000000000 */
[----:B------:R-:W-:Y:S02]  /*0500*/  USHF.L.U32 UR4, UR6, 0x5, URZ ;  /* 0x0000000506047899 */ /* 0x000fe4000800063f */
[--C-:B-1----:R-:W-:Y:S01]  /*0510*/  IMAD.MOV R0, RZ, RZ, -R7.reuse ;  /* 0x000000ffff007224 */ /* 0x102fe200078e0a07 */
[----:B----4-:R-:W-:Y:S01]  /*0520*/  ULEA UR5, UR10, UR5, 0x18 ;  /* 0x000000050a057291 */ /* 0x010fe2000f8ec03f */
[----:B------:R-:W-:Y:S02]  /*0530*/  IMAD.IADD R37, R5, 0x1, -R6 ;  /* 0x0000000105257824 */ /* 0x000fe400078e0a06 */
[----:B------:R-:W-:Y:S01]  /*0540*/  IMAD R0, R0, R25, RZ ;  /* 0x0000001900007224 */ /* 0x000fe200078e02ff */
[----:B------:R-:W-:Y:S01]  /*0550*/  ULDC.64 UR10, c[0x0][0x250] ;  /* 0x00009400000a7ab9 */ /* 0x000fe20000000a00 */
[----:B------:R-:W-:Y:S01]  /*0560*/  IMAD.MOV.U32 R6, RZ, RZ, RZ ;  /* 0x000000ffff067224 */ /* 0x000fe200078e00ff */
[----:B------:R-:W-:Y:S01]  /*0570*/  LEA R251, R11, UR5, 0x1 ;  /* 0x000000050bfb7c11 */ /* 0x000fe2000f8e08ff */
[----:B------:R-:W-:Y:S01]  /*0580*/  IMAD.IADD R3, R3, 0x1, R4 ;  /* 0x0000000103037824 */ /* 0x000fe200078e0204 */
[----:B------:R-:W-:Y:S01]  /*0590*/  USHF.L.U32 UR18, UR10, 0x5, URZ ;  /* 0x000000050a127899 */ /* 0x000fe2000800063f */
[----:B------:R-:W-:Y:S01]  /*05a0*/  IMAD R10, R15, UR6, RZ ;  /* 0x000000060f0a7c24 */ /* 0x000fe2000f8e02ff */
[----:B------:R-:W-:Y:S01]  /*05b0*/  USHF.L.U64.HI UR21, UR10, 0x5, UR11 ;  /* 0x000000050a157899 */ /* 0x000fe2000801020b */
[----:B------:R-:W-:-:S04]  /*05c0*/  IMAD.HI.U32 R7, R7, R0, R6 ;  /* 0x0000000007077227 */ /* 0x000fc800078e0006 */
[----:B------:R-:W-:Y:S02]  /*05d0*/  IMAD.SHL.U32 R0, R36, 0x40, RZ ;  /* 0x0000004024007824 */ /* 0x000fe400078e00ff */
[C---:B------:R-:W-:Y:S02]  /*05e0*/  IMAD R10, R14.reuse, UR7, R10 ;  /* 0x000000070e0a7c24 */ /* 0x040fe4000f8e020a */
[----:B------:R-:W-:Y:S01]  /*05f0*/  IMAD.WIDE.U32 R4, R14, UR6, R2 ;  /* 0x000000060e047c25 */ /* 0x000fe2000f8e0002 */
[----:B------:R-:W-:Y:S02]  /*0600*/  IABS R14, R29 ;  /* 0x0000001d000e7213 */ /* 0x000fe40000000000 */
[----:B------:R-:W-:Y:S02]  /*0610*/  LOP3.LUT R0, R0, 0x1c0, RZ, 0xc0, !PT ;  /* 0x000001c000007812 */ /* 0x000fe400078ec0ff */
[----:B------:R-:W-:Y:S02]  /*0620*/  IADD3 R3, R5, R10, RZ ;  /* 0x0000000a05037210 */ /* 0x000fe40007ffe0ff */
        /* <DEDUP_REMOVED lines=43> */
[----:B-1----:R-:W-:-:S03]  /*08e0*/  IMAD R2, R18, UR12, RZ ;  /* 0x0000000c12027c24 */ /* 0x002fc6000f8e02ff */
[----:B------:R-:W-:Y:S01]  /*08f0*/  MOV R9, R0 ;  /* 0x0000000000097202 */ /* 0x000fe20000000f00 */
[C---:B------:R-:W-:Y:S01]  /*0900*/  IMAD R8, R11.reuse, UR13, R2 ;  /* 0x0000000d0b087c24 */ /* 0x040fe2000f8e0202 */
[----:B------:R-:W-:Y:S01]  /*0910*/  IADD3 R2, P0, R4, UR4, RZ ;  /* 0x0000000404027c10 */ /* 0x000fe2000ff1e0ff */
[----:B--2---:R-:W-:-:S03]  /*0920*/  IMAD.WIDE.U32 R6, R11, UR12, R12 ;  /* 0x0000000c0b067c25 */ /* 0x004fc6000f8e000c */
[----:B------:R-:W-:-:S05]  /*0930*/  IADD3.X R3, R5, UR8, RZ, P0, !PT ;  /* 0x0000000805037c10 */ /* 0x000fca00087fe4ff */
[----:B------:R-:W-:Y:S01]  /*0940*/  LDGSTS.E.BYPASS.LTC128B.128 [R251+0x2800], desc[UR16][R2.64] ;  /* 0x0280000002fb7fae */ /* 0x000fe2000b901d50 */
[----:B----4-:R-:W-:Y:S01]  /*0950*/  IMAD.IADD R5, R7, 0x1, R8 ;  /* 0x0000000107057824 */ /* 0x010fe200078e0208 */
[----:B------:R-:W-:Y:S02]  /*0960*/  LOP3.LUT R7, R29, R27, RZ, 0x3c, !PT ;  /* 0x0000001b1d077212 */ /* 0x000fe400078e3cff */
[----:B------:R1:W-:Y:S01]  /*0970*/  LDGSTS.E.BYPASS.LTC128B.128 [R251+0x6800], desc[UR16][R2.64+0x80] ;  /* 0x0680008002fb7fae */ /* 0x0003e2000b901d50 */
[----:B------:R-:W-:Y:S02]  /*0980*/  MOV R4, R6 ;  /* 0x0000000600047202 */ /* 0x000fe40000000f00 */
[----:B------:R-:W-:Y:S01]  /*0990*/  ISETP.GE.AND P0, PT, R7, RZ, PT ;  /* 0x000000ff0700720c */ /* 0x000fe20003f06270 */
[----:B------:R-:W-:Y:S01]  /*09a0*/  IMAD R7, R26, UR6, RZ ;  /* 0x000000061a077c24 */ /* 0x000fe2000f8e02ff */
[----:B---3--:R-:W-:Y:S01]  /*09b0*/  @!P3 SEL R6, R15, RZ, P2 ;  /* 0x000000ff0f06b207 */ /* 0x008fe20001000000 */
[----:B------:R-:W-:-:S03]  /*09c0*/  IMAD.WIDE.U32 R4, R28, UR6, R4 ;  /* 0x000000061c047c25 */ /* 0x000fc6000f8e0004 */
[----:B------:R-:W-:Y:S01]  /*09d0*/  @!P3 IADD3 R160, R6, R14, -R19 ;  /* 0x0000000e06a0b210 */ /* 0x000fe20007ffe813 */
[----:B------:R-:W-:Y:S01]  /*09e0*/  IMAD R0, R28, UR7, R7 ;  /* 0x000000071c007c24 */ /* 0x000fe2000f8e0207 */
[----:B------:R-:W-:-:S03]  /*09f0*/  ULDC.64 UR6, c[0x0][0x260] ;  /* 0x0000980000067ab9 */ /* 0x000fc60000000a00 */
[----:B------:R-:W-:Y:S02]  /*0a00*/  VIADD R8, R160, 0x3f ;  /* 0x0000003fa0087836 */ /* 0x000fe40000000000 */
        /* <DEDUP_REMOVED lines=14> */
[----:B------:R-:W-:-:S02]  /*0af0*/  SHF.R.S32.HI R0, RZ, 0x1f, R8 ;  /* 0x0000001fff007819 */ /* 0x000fc40000011408 */
[----:B------:R-:W-:Y:S01]  /*0b00*/  MOV R2, R4 ;  /* 0x0000000400027202 */ /* 0x000fe20000000f00 */
[----:B------:R-:W-:Y:S01]  /*0b10*/  IMAD R4, R10, UR6, RZ ;  /* 0x000000060a047c24 */ /* 0x000fe2000f8e02ff */
[----:B------:R-:W-:Y:S01]  /*0b20*/  LEA.HI R178, R0, R8, RZ, 0x6 ;  /* 0x0000000800b27211 */ /* 0x000fe200078f30ff */
[----:B------:R-:W-:Y:S02]  /*0b30*/  IMAD R0, R18, UR10, RZ ;  /* 0x0000000a12007c24 */ /* 0x000fe4000f8e02ff */
[C---:B------:R-:W-:Y:S01]  /*0b40*/  IMAD.WIDE.U32 R30, R9.reuse, UR6, R2 ;  /* 0x00000006091e7c25 */ /* 0x040fe2000f8e0002 */
[----:B------:R-:W-:Y:S01]  /*0b50*/  LEA.HI.SX32 R8, R178, 0xffffffff, 0x1a ;  /* 0xffffffffb2087811 */ /* 0x000fe200078fd2ff */
[----:B------:R-:W-:Y:S02]  /*0b60*/  STL [R1], R178 ;  /* 0x000000b201007387 */ /* 0x000fe40000100800 */
        /* <DEDUP_REMOVED lines=14> */
[C---:B------:R-:W-:Y:S01]  /*0c50*/  IMAD R7, R28.reuse, UR7, R7 ;  /* 0x000000071c077c24 */ /* 0x040fe2000f8e0207 */
[----:B------:R-:W-:Y:S01]  /*0c60*/  IADD3 R0, R5, R0, RZ ;  /* 0x0000000005007210 */ /* 0x000fe20007ffe0ff */
[----:B------:R-:W-:Y:S01]  /*0c70*/  IMAD.WIDE.U32 R2, R28, UR6, R2 ;  /* 0x000000061c027c25 */ /* 0x000fe2000f8e0002 */
[----:B------:R-:W-:Y:S02]  /*0c80*/  ULDC.64 UR6, c[0x0][0x218] ;  /* 0x0000860000067ab9 */ /* 0x000fe40000000a00 */
[----:B------:R-:W-:Y:S01]  /*0c90*/  LEA R6, P0, R4, UR6, 0x1 ;  /* 0x0000000604067c11 */ /* 0x000fe2000f8008ff */
        /* <DEDUP_REMOVED lines=31> */
[C---:B------:R-:W-:Y:S01]  /*0e90*/  LEA R44, R0.reuse, UR5, 0x1 ;  /* 0x00000005002c7c11 */ /* 0x040fe2000f8e08ff */
[----:B------:R2:W-:Y:S01]  /*0ea0*/  STL [R1+0x20], R2 ;  /* 0x0000200201007387 */ /* 0x0005e20000100800 */
[----:B------:R-:W-:Y:S01]  /*0eb0*/  LEA R238, R0, UR4, 0x1 ;  /* 0x0000000400ee7c11 */ /* 0x000fe2000f8e08ff */
[----:B------:R-:W-:-:S04]  /*0ec0*/  ULDC UR4, c[0x0][0x39c] ;  /* 0x0000e70000047ab9 */ /* 0x000fc80000000800 */
[----:B------:R-:W-:Y:S01]  /*0ed0*/  VIADD R243, R238, 0x20 ;  /* 0x00000020eef37836 */ /* 0x000fe20000000000 */
[----:B-1----:R-:W-:Y:S01]  /*0ee0*/  LEA R4, P0, R7, UR8, 0x1 ;  /* 0x0000000807047c11 */ /* 0x002fe2000f8008ff */
[----:B------:R-:W-:-:S04]  /*0ef0*/  DEPBAR.LE SB0, 0x0 ;  /* 0x000080000000791a */ /* 0x000fc80000000000 */
[----:B------:R-:W-:Y:S01]  /*0f00*/  LEA.HI.X R5, R7, UR9, R6, 0x1, P0 ;  /* 0x0000000907057c11 */ /* 0x000fe200080f0c06 */
[----:B------:R-:W-:Y:S01]  /*0f10*/  BAR.SYNC.DEFER_BLOCKING 0x0 ;  /* 0x0000000000007b1d */ /* 0x000fe20000010000 */
[----:B--2---:R-:W-:Y:S01]  /*0f20*/  SHF.L.U32 R2, R37, 0x6, RZ ;  /* 0x0000000625027819 */ /* 0x004fe200000006ff */
[----:B------:R-:W-:-:S03]  /*0f30*/  IMAD.SHL.U32 R6, R20, 0x40, RZ ;  /* 0x0000004014067824 */ /* 0x000fc600078e00ff */
[----:B------:R-:W-:Y:S02]  /*0f40*/  LOP3.LUT R2, R2, 0x1c0, RZ, 0xc0, !PT ;  /* 0x000001c002027812 */ /* 0x000fe400078ec0ff */
[----:B------:R-:W-:Y:S02]  /*0f50*/  LOP3.LUT R161, R6, 0xfffffe00, RZ, 0xc0, !PT ;  /* 0xfffffe0006a17812 */ /* 0x000fe400078ec0ff */
[----:B------:R-:W-:Y:S02]  /*0f60*/  LOP3.LUT R7, R2, 0x8, R3, 0xf8, !PT ;  /* 0x0000000802077812 */ /* 0x000fe400078ef803 */
[----:B------:R-:W-:Y:S02]  /*0f70*/  SHF.R.U32.HI R3, RZ, 0x3, R2 ;  /* 0x00000003ff037819 */ /* 0x000fe40000011602 */
[----:B------:R-:W-:Y:S02]  /*0f80*/  IADD3 R2, P0, R4, UR18, RZ ;  /* 0x0000001204027c10 */ /* 0x000fe4000ff1e0ff */
[----:B------:R-:W-:-:S02]  /*0f90*/  LOP3.LUT R162, R7, R3, RZ, 0x3c, !PT ;  /* 0x0000000307a27212 */ /* 0x000fc400078e3cff */
        /* <DEDUP_REMOVED lines=10> */
[----:B-1----:R-:W-:-:S02]  /*1040*/  LEA R5, R7, R161, 0xa ;  /* 0x000000a107057211 */ /* 0x002fc400078e50ff */
[----:B------:R-:W-:Y:S02]  /*1050*/  IADD3 R4, P0, R6, UR18, RZ ;  /* 0x0000001206047c10 */ /* 0x000fe4000ff1e0ff */
        /* <DEDUP_REMOVED lines=8> */
[----:B------:R-:W-:Y:S01]  /*10e0*/  LDGSTS.E.BYPASS.LTC128B.128 [R251+0xf000], desc[UR16][R6.64+0x80] ;  /* 0x0f00008006fb7fae */ /* 0x000fe2000b901d50 */
[----:B------:R-:W-:-:S02]  /*10f0*/  IMAD.MOV.U32 R2, RZ, RZ, 0x40 ;  /* 0x00000040ff027424 */ /* 0x000fc400078e00ff */
[----:B------:R-:W-:Y:S01]  /*1100*/  SEL R3, R3, 0xffffffe0, !P1 ;  /* 0xffffffe003037807 */ /* 0x000fe20004800000 */
[----:B------:R-:W-:Y:S01]  /*1110*/  LDGSTS.E.BYPASS.LTC128B.128 [R251+0xd800], desc[UR16][R4.64] ;  /* 0x0d80000004fb7fae */ /* 0x000fe2000b901d50 */
[----:B------:R-:W-:Y:S02]  /*1120*/  LOP3.LUT P1, RZ, R37, 0x4, RZ, 0xc0, !PT ;  /* 0x0000000425ff7812 */ /* 0x000fe4000782c0ff */
[----:B------:R-:W-:Y:S01]  /*1130*/  IADD3 R240, R239, R3, RZ ;  /* 0x00000003eff07210 */ /* 0x000fe20007ffe0ff */
[----:B------:R1:W-:Y:S02]  /*1140*/  LDGSTS.E.BYPASS.LTC128B.128 [R251+0xf800], desc[UR16][R4.64+0x80] ;  /* 0x0f80008004fb7fae */ /* 0x0003e4000b901d50 */
[----:B------:R-:W-:Y:S01]  /*1150*/  @P0 VIADD R243, R238, 0xffffffe0 ;  /* 0xffffffe0eef30836 */ /* 0x000fe20000000000 */
[----:B------:R-:W-:Y:S01]  /*1160*/  LOP3.LUT P0, RZ, R36, 0x4, RZ, 0xc0, !PT ;  /* 0x0000000424ff7812 */ /* 0x000fe2000780c0ff */
[----:B------:R-:W-:Y:S03]  /*1170*/  LDSM.16.M88.4 R8, [R239] ;  /* 0x00000000ef08783b */ /* 0x000fe60000000200 */
[C---:B------:R-:W-:Y:S01]  /*1180*/  SEL R0, R2.reuse, 0xffffffc0, !P0 ;  /* 0xffffffc002007807 */ /* 0x040fe20004000000 */
[----:B------:R-:W2:Y:S01]  /*1190*/  LDSM.16.M88.4 R20, [R44+0x8000] ;  /* 0x008000002c14783b */ /* 0x000ea20000000200 */
[----:B------:R-:W-:-:S02]  /*11a0*/  SEL R2, R2, 0xffffffc0, !P1 ;  /* 0xffffffc002027807 */ /* 0x000fc40004800000 */
[----:B------:R-:W-:Y:S01]  /*11b0*/  ISETP.GE.AND P0, PT, R160, 0x41, PT ;  /* 0x00000041a000780c */ /* 0x000fe20003f06270 */
[----:B------:R-:W-:Y:S01]  /*11c0*/  LDSM.16.M88.4 R24, [R44+0x9800] ;  /* 0x009800002c18783b */ /* 0x000fe20000000200 */
[----:B------:R-:W-:Y:S01]  /*11d0*/  IMAD.IADD R237, R238, 0x1, R0 ;  /* 0x00000001eeed7824 */ /* 0x000fe200078e0200 */
[----:B------:R-:W-:Y:S01]  /*11e0*/  IADD3 R242, R239, R2, RZ ;  /* 0x00000002eff27210 */ /* 0x000fe20007ffe0ff */
[----:B------:R-:W-:Y:S01]  /*11f0*/  IMAD.IADD R236, R0, 0x1, R243 ;  /* 0x0000000100ec7824 */ /* 0x000fe200078e02f3 */
[----:B------:R-:W3:Y:S01]  /*1200*/  LDSM.16.M88.4 R32, [R44+0x8800] ;  /* 0x008800002c20783b */ /* 0x000ee20000000200 */
[----:B------:R-:W-:-:S03]  /*1210*/  IMAD.IADD R241, R240, 0x1, R2 ;  /* 0x00000001f0f17824 */ /* 0x000fc600078e0202 */
[----:B------:R-:W-:Y:S04]  /*1220*/  LDSM.16.M88.4 R28, [R44+0x9000] ;  /* 0x009000002c1c783b */ /* 0x000fe80000000200 */
[----:B------:R-:W-:Y:S04]  /*1230*/  LDSM.16.M88.4 R16, [R240] ;  /* 0x00000000f010783b */ /* 0x000fe80000000200 */
[----:B-1----:R-:W1:Y:S04]  /*1240*/  LDSM.16.M88.4 R4, [R239+0x2000] ;  /* 0x00200000ef04783b */ /* 0x002e680000000200 */
[----:B------:R-:W4:Y:S04]  /*1250*/  LDSM.16.M88.4 R48, [R243] ;  /* 0x00000000f330783b */ /* 0x000f280000000200 */
[----:B------:R-:W4:Y:S04]  /*1260*/  LDSM.16.M88.4 R12, [R240+0x2000] ;  /* 0x00200000f00c783b */ /* 0x000f280000000200 */
[----:B------:R-:W-:Y:S04]  /*1270*/  LDSM.16.M88.4 R56, [R243+0x800] ;  /* 0x00080000f338783b */ /* 0x000fe80000000200 */
[----:B------:R-:W-:Y:S01]  /*1280*/  LDSM.16.M88.4 R52, [R243+0x1000] ;  /* 0x00100000f334783b */ /* 0x000fe20000000200 */
[C---:B--2---:R-:W-:Y:S03]  /*1290*/  HMMA.16816.F32.BF16 R40, R8.reuse, R20, RZ ;  /* 0x000000140828723c */ /* 0x044fe600000418ff */
[----:B------:R-:W-:Y:S04]  /*12a0*/  LDSM.16.M88.4 R68, [R237] ;  /* 0x00000000ed44783b */ /* 0x000fe80000000200 */
[----:B------:R-:W-:Y:S01]  /*12b0*/  LDSM.16.M88.4 R36, [R242] ;  /* 0x00000000f224783b */ /* 0x000fe20000000200 */
[C---:B------:R-:W-:Y:S03]  /*12c0*/  HMMA.16816.F32.BF16 R128, R8.reuse, R22, RZ ;  /* 0x000000160880723c */ /* 0x040fe600000418ff */
[----:B------:R-:W-:Y:S03]  /*12d0*/  LDSM.16.M88.4 R64, [R237+0x1000] ;  /* 0x00100000ed40783b */ /* 0x000fe60000000200 */
[C---:B---3--:R-:W-:Y:S01]  /*12e0*/  HMMA.16816.F32.BF16 R116, R8.reuse, R32, RZ ;  /* 0x000000200874723c */ /* 0x048fe200000418ff */
[----:B------:R-:W-:Y:S04]  /*12f0*/  LDSM.16.M88.4 R120, [R237+0x1800] ;  /* 0x00180000ed78783b */ /* 0x000fe80000000200 */
[----:B------:R-:W-:Y:S01]  /*1300*/  LDSM.16.M88.4 R60, [R237+0x800] ;  /* 0x00080000ed3c783b */ /* 0x000fe20000000200 */
[----:B------:R-:W-:Y:S03]  /*1310*/  HMMA.16816.F32.BF16 R136, R8, R34, RZ ;  /* 0x000000220888723c */ /* 0x000fe600000418ff */
[----:B------:R-:W0:Y:S03]  /*1320*/  LDGDEPBAR ;  /* 0x00000000000079af */ /* 0x000e260000000000 */
[C---:B-1----:R-:W-:Y:S06]  /*1330*/  HMMA.16816.F32.BF16 R72, R4.reuse, R20, RZ ;  /* 0x000000140448723c */ /* 0x042fec00000418ff */
[C---:B------:R-:W-:Y:S01]  /*1340*/  HMMA.16816.F32.BF16 R92, R4.reuse, R22, RZ ;  /* 0x00000016045c723c */ /* 0x040fe200000418ff */
[----:B------:R-:W1:Y:S05]  /*1350*/  LDSM.16.M88.4 R20, [R243+0x1800] ;  /* 0x00180000f314783b */ /* 0x000e6a0000000200 */
[C---:B------:R-:W-:Y:S06]  /*1360*/  HMMA.16816.F32.BF16 R84, R4.reuse, R24, RZ ;  /* 0x000000180454723c */ /* 0x040fec00000418ff */
[C---:B------:R-:W-:Y:S06]  /*1370*/  HMMA.16816.F32.BF16 R80, R4.reuse, R32, RZ ;  /* 0x000000200450723c */ /* 0x040fec00000418ff */
[C---:B------:R-:W-:Y:S06]  /*1380*/  HMMA.16816.F32.BF16 R88, R4.reuse, R34, RZ ;  /* 0x000000220458723c */ /* 0x040fec00000418ff */
[C---:B------:R-:W-:Y:S06]  /*1390*/  HMMA.16816.F32.BF16 R76, R4.reuse, R28, RZ ;  /* 0x0000001c044c723c */ /* 0x040fec00000418ff */
[C---:B------:R-:W-:Y:S06]  /*13a0*/  HMMA.16816.F32.BF16 R104, R4.reuse, R30, RZ ;  /* 0x0000001e0468723c */ /* 0x040fec00000418ff */
[----:B------:R-:W-:Y:S01]  /*13b0*/  HMMA.16816.F32.BF16 R100, R4, R26, RZ ;  /* 0x0000001a0464723c */ /* 0x000fe200000418ff */
[----:B------:R-:W2:Y:S05]  /*13c0*/  LDSM.16.M88.4 R4, [R242+0x2000] ;  /* 0x00200000f204783b */ /* 0x000eaa0000000200 */
[C---:B------:R-:W-:Y:S06]  /*13d0*/  HMMA.16816.F32.BF16 R96, R8.reuse, R28, RZ ;  /* 0x0000001c0860723c */ /* 0x040fec00000418ff */
[C---:B------:R-:W-:Y:S06]  /*13e0*/  HMMA.16816.F32.BF16 R132, R8.reuse, R30, RZ ;  /* 0x0000001e0884723c */ /* 0x040fec00000418ff */
[C---:B------:R-:W-:Y:S06]  /*13f0*/  HMMA.16816.F32.BF16 R32, R8.reuse, R24, RZ ;  /* 0x000000180820723c */ /* 0x040fec00000418ff */
[----:B------:R-:W-:Y:S06]  /*1400*/  HMMA.16816.F32.BF16 R124, R8, R26, RZ ;  /* 0x0000001a087c723c */ /* 0x000fec00000418ff */
[-C--:B----4-:R-:W-:Y:S01]  /*1410*/  HMMA.16816.F32.BF16 R8, R16, R48.reuse, R40 ;  /* 0x000000301008723c */ /* 0x090fe20000041828 */
[----:B------:R-:W-:Y:S05]  /*1420*/  LDSM.16.M88.4 R40, [R241] ;  /* 0x00000000f128783b */ /* 0x000fea0000000200 */
[C---:B------:R-:W-:Y:S01]  /*1430*/  HMMA.16816.F32.BF16 R112, R12.reuse, R48, R72 ;  /* 0x000000300c70723c */ /* 0x040fe20000041848 */
[----:B------:R-:W3:Y:S05]  /*1440*/  LDSM.16.M88.4 R72, [R236] ;  /* 0x00000000ec48783b */ /* 0x000eea0000000200 */
[C---:B-1----:R-:W-:Y:S06]  /*1450*/  HMMA.16816.F32.BF16 R24, R12.reuse, R20, R84 ;  /* 0x000000140c18723c */ /* 0x042fec0000041854 */
[C---:B------:R-:W-:Y:S06]  /*1460*/  HMMA.16816.F32.BF16 R108, R12.reuse, R56, R80 ;  /* 0x000000380c6c723c */ /* 0x040fec0000041850 */
[C---:B------:R-:W-:Y:S06]  /*1470*/  HMMA.16816.F32.BF16 R84, R12.reuse, R50, R92 ;  /* 0x000000320c54723c */ /* 0x040fec000004185c */
[C---:B------:R-:W-:Y:S06]  /*1480*/  HMMA.16816.F32.BF16 R76, R12.reuse, R52, R76 ;  /* 0x000000340c4c723c */ /* 0x040fec000004184c */
[C---:B------:R-:W-:Y:S01]  /*1490*/  HMMA.16816.F32.BF16 R80, R12.reuse, R58, R88 ;  /* 0x0000003a0c50723c */ /* 0x040fe20000041858 */
[----:B------:R-:W-:Y:S05]  /*14a0*/  LDSM.16.M88.4 R88, [R44+0xa000] ;  /* 0x00a000002c58783b */ /* 0x000fea0000000200 */
[C---:B------:R-:W-:Y:S06]  /*14b0*/  HMMA.16816.F32.BF16 R28, R12.reuse, R54, R104 ;  /* 0x000000360c1c723c */ /* 0x040fec0000041868 */
[----:B------:R-:W-:Y:S06]  /*14c0*/  HMMA.16816.F32.BF16 R92, R12, R22, R100 ;  /* 0x000000160c5c723c */ /* 0x000fec0000041864 */
[----:B------:R-:W-:Y:S01]  /*14d0*/  HMMA.16816.F32.BF16 R12, R36, R68, R8 ;  /* 0x00000044240c723c */ /* 0x000fe20000041808 */
[----:B------:R-:W1:Y:S05]  /*14e0*/  LDSM.16.M88.4 R8, [R241+0x2000] ;  /* 0x00200000f108783b */ /* 0x000e6a0000000200 */
[C---:B------:R-:W-:Y:S01]  /*14f0*/  HMMA.16816.F32.BF16 R156, R16.reuse, R20, R32 ;  /* 0x00000014109c723c */ /* 0x040fe20000041820 */
[----:B------:R-:W4:Y:S05]  /*1500*/  LDSM.16.M88.4 R32, [R239+0x4000] ;  /* 0x00400000ef20783b */ /* 0x000f2a0000000200 */
[C---:B------:R-:W-:Y:S06]  /*1510*/  HMMA.16816.F32.BF16 R140, R16.reuse, R56, R116 ;  /* 0x00000038108c723c */ /* 0x040fec0000041874 */
[C---:B------:R-:W-:Y:S06]  /*1520*/  HMMA.16816.F32.BF16 R152, R16.reuse, R52, R96 ;  /* 0x000000341098723c */ /* 0x040fec0000041860 */
[C---:B------:R-:W-:Y:S01]  /*1530*/  HMMA.16816.F32.BF16 R116, R16.reuse, R54, R132 ;  /* 0x000000361074723c */ /* 0x040fe20000041884 */
[----:B------:R-:W-:Y:S05]  /*1540*/  LDSM.16.M88.4 R52, [R236+0x800] ;  /* 0x00080000ec34783b */ /* 0x000fea0000000200 */
[C---:B------:R-:W-:Y:S01]  /*1550*/  HMMA.16816.F32.BF16 R96, R16.reuse, R50, R128 ;  /* 0x000000321060723c */ /* 0x040fe20000041880 */
[----:B------:R-:W-:Y:S05]  /*1560*/  LDSM.16.M88.4 R48, [R243+0x2000] ;  /* 0x00200000f330783b */ /* 0x000fea0000000200 */
[C---:B------:R-:W-:Y:S01]  /*1570*/  HMMA.16816.F32.BF16 R100, R16.reuse, R58, R136 ;  /* 0x0000003a1064723c */ /* 0x040fe20000041888 */
[----:B------:R-:W-:Y:S05]  /*1580*/  LDSM.16.M88.4 R56, [R236+0x1800] ;  /* 0x00180000ec38783b */ /* 0x000fea0000000200 */
[----:B------:R-:W-:Y:S01]  /*1590*/  HMMA.16816.F32.BF16 R132, R16, R22, R124 ;  /* 0x000000161084723c */ /* 0x000fe2000004187c */
[----:B------:R-:W-:Y:S05]  /*15a0*/  LDSM.16.M88.4 R20, [R240+0x6000] ;  /* 0x00600000f014783b */ /* 0x000fea0000000200 */
[C---:B--2---:R-:W-:Y:S06]  /*15b0*/  HMMA.16816.F32.BF16 R16, R4.reuse, R68, R112 ;  /* 0x000000440410723c */ /* 0x044fec0000041870 */
[----:B------:R-:W-:Y:S01]  /*15c0*/  HMMA.16816.F32.BF16 R124, R4, R66, R28 ;  /* 0x00000042047c723c */ /* 0x000fe2000004181c */
[----:B------:R-:W2:Y:S05]  /*15d0*/  LDSM.16.M88.4 R28, [R239+0x6000] ;  /* 0x00600000ef1c783b */ /* 0x000eaa0000000200 */
[----:B---3--:R-:W-:Y:S06]  /*15e0*/  HMMA.16816.F32.BF16 R12, R40, R72, R12 ;  /* 0x00000048280c723c */ /* 0x008fec000004180c */
[C---:B------:R-:W-:Y:S01]  /*15f0*/  HMMA.16816.F32.BF16 R136, R4.reuse, R120, R24 ;  /* 0x000000780488723c */ /* 0x040fe20000041818 */
[----:B------:R-:W3:Y:S05]  /*1600*/  LDSM.16.M88.4 R24, [R240+0x4000] ;  /* 0x00400000f018783b */ /* 0x000eea0000000200 */
[C---:B------:R-:W-:Y:S06]  /*1610*/  HMMA.16816.F32.BF16 R148, R4.reuse, R60, R108 ;  /* 0x0000003c0494723c */ /* 0x040fec000004186c */
[C---:B------:R-:W-:Y:S06]  /*1620*/  HMMA.16816.F32.BF16 R144, R4.reuse, R64, R76 ;  /* 0x000000400490723c */ /* 0x040fec000004184c */
[C---:B------:R-:W-:Y:S06]  /*1630*/  HMMA.16816.F32.BF16 R104, R4.reuse, R70, R84 ;  /* 0x000000460468723c */ /* 0x040fec0000041854 */
[----:B------:R-:W-:Y:S06]  /*1640*/  HMMA.16816.F32.BF16 R128, R4, R62, R80 ;  /* 0x0000003e0480723c */ /* 0x000fec0000041850 */
[C---:B------:R-:W-:Y:S01]  /*1650*/  HMMA.16816.F32.BF16 R76, R36.reuse, R70, R96 ;  /* 0x00000046244c723c */ /* 0x040fe20000041860 */
[----:B------:R-:W-:Y:S05]  /*1660*/  LDSM.16.M88.4 R68, [R237+0x2000] ;  /* 0x00200000ed44783b */ /* 0x000fea0000000200 */
[C---:B------:R-:W-:Y:S06]  /*1670*/  HMMA.16816.F32.BF16 R84, R36.reuse, R60, R140 ;  /* 0x0000003c2454723c */ /* 0x040fec000004188c */
[----:B------:R-:W-:Y:S06]  /*1680*/  HMMA.16816.F32.BF16 R108, R36, R62, R100 ;  /* 0x0000003e246c723c */ /* 0x000fec0000041864 */
[----:B------:R-:W-:Y:S01]  /*1690*/  HMMA.16816.F32.BF16 R92, R4, R122, R92 ;  /* 0x0000007a045c723c */ /* 0x000fe2000004185c */
[----:B------:R-:W3:Y:S05]  /*16a0*/  LDSM.16.M88.4 R4, [R236+0x1000] ;  /* 0x00100000ec04783b */ /* 0x000eea0000000200 */
[----:B-1----:R-:W-:Y:S01]  /*16b0*/  HMMA.16816.F32.BF16 R60, R8, R72, R16 ;  /* 0x00000048083c723c */ /* 0x002fe20000041810 */
[----:B------:R-:W1:Y:S05]  /*16c0*/  LDSM.16.M88.4 R16, [R242+0x4000] ;  /* 0x00400000f210783b */ /* 0x000e6a0000000200 */
[----:B----4-:R-:W-:Y:S06]  /*16d0*/  HMMA.16816.F32.BF16 R12, R32, R88, R12 ;  /* 0x00000058200c723c */ /* 0x010fec000004180c */
[-C--:B------:R-:W-:Y:S06]  /*16e0*/  HMMA.16816.F32.BF16 R104, R8, R74.reuse, R104 ;  /* 0x0000004a0868723c */ /* 0x080fec0000041868 */
[----:B------:R-:W-:Y:S06]  /*16f0*/  HMMA.16816.F32.BF16 R76, R40, R74, R76 ;  /* 0x0000004a284c723c */ /* 0x000fec000004184c */
[----:B--2---:R-:W-:Y:S01]  /*1700*/  HMMA.16816.F32.BF16 R72, R28, R88, R60 ;  /* 0x000000581c48723c */ /* 0x004fe2000004183c */
[----:B------:R-:W-:Y:S05]  /*1710*/  LDSM.16.M88.4 R60, [R44+0xa800] ;  /* 0x00a800002c3c783b */ /* 0x000fea0000000200 */
[C---:B------:R-:W-:Y:S06]  /*1720*/  HMMA.16816.F32.BF16 R100, R36.reuse, R64, R152 ;  /* 0x000000402464723c */ /* 0x040fec0000041898 */
[C---:B------:R-:W-:Y:S01]  /*1730*/  HMMA.16816.F32.BF16 R96, R36.reuse, R66, R116 ;  /* 0x000000422460723c */ /* 0x040fe20000041874 */
[----:B------:R-:W-:Y:S05]  /*1740*/  LDSM.16.M88.4 R64, [R236+0x2000] ;  /* 0x00200000ec40783b */ /* 0x000fea0000000200 */
[C---:B------:R-:W-:Y:S06]  /*1750*/  HMMA.16816.F32.BF16 R112, R36.reuse, R120, R156 ;  /* 0x000000782470723c */ /* 0x040fec000004189c */
[----:B------:R-:W-:Y:S06]  /*1760*/  HMMA.16816.F32.BF16 R80, R36, R122, R132 ;  /* 0x0000007a2450723c */ /* 0x000fec0000041884 */
[----:B---3--:R-:W-:Y:S01]  /*1770*/  HMMA.16816.F32.BF16 R36, R24, R48, R12 ;  /* 0x000000301824723c */ /* 0x008fe2000004180c */
[----:B------:R-:W2:Y:S05]  /*1780*/  LDSM.16.M88.4 R12, [R242+0x6000] ;  /* 0x00600000f20c783b */ /* 0x000eaa0000000200 */
[C---:B------:R-:W-:Y:S06]  /*1790*/  HMMA.16816.F32.BF16 R116, R8.reuse, R52, R148 ;  /* 0x000000340874723c */ /* 0x040fec0000041894 */
[C---:B------:R-:W-:Y:S06]  /*17a0*/  HMMA.16816.F32.BF16 R128, R8.reuse, R54, R128 ;  /* 0x000000360880723c */ /* 0x040fec0000041880 */
[C---:B------:R-:W-:Y:S06]  /*17b0*/  HMMA.16816.F32.BF16 R144, R8.reuse, R4, R144 ;  /* 0x000000040890723c */ /* 0x040fec0000041890 */
[C---:B------:R-:W-:Y:S06]  /*17c0*/  HMMA.16816.F32.BF16 R132, R8.reuse, R6, R124 ;  /* 0x000000060884723c */ /* 0x040fec000004187c */
[C---:B------:R-:W-:Y:S06]  /*17d0*/  HMMA.16816.F32.BF16 R140, R8.reuse, R56, R136 ;  /* 0x00000038088c723c */ /* 0x040fec0000041888 */
[----:B------:R-:W-:Y:S01]  /*17e0*/  HMMA.16816.F32.BF16 R148, R8, R58, R92 ;  /* 0x0000003a0894723c */ /* 0x000fe2000004185c */
[----:B------:R-:W3:Y:S05]  /*17f0*/  LDSM.16.M88.4 R8, [R241+0x4000] ;  /* 0x00400000f108783b */ /* 0x000eea0000000200 */
[C---:B------:R-:W-:Y:S06]  /*1800*/  HMMA.16816.F32.BF16 R84, R40.reuse, R52, R84 ;  /* 0x000000342854723c */ /* 0x040fec0000041854 */
[----:B------:R-:W-:Y:S06]  /*1810*/  HMMA.16816.F32.BF16 R108, R40, R54, R108 ;  /* 0x00000036286c723c */ /* 0x000fec000004186c */
[----:B------:R-:W-:Y:S06]  /*1820*/  HMMA.16816.F32.BF16 R52, R20, R48, R72 ;  /* 0x000000301434723c */ /* 0x000fec0000041848 */
[----:B------:R-:W-:Y:S06]  /*1830*/  HMMA.16816.F32.BF16 R76, R32, R90, R76 ;  /* 0x0000005a204c723c */ /* 0x000fec000004184c */
[C---:B------:R-:W-:Y:S06]  /*1840*/  HMMA.16816.F32.BF16 R100, R40.reuse, R4, R100 ;  /* 0x000000042864723c */ /* 0x040fec0000041864 */
[----:B------:R-:W-:Y:S01]  /*1850*/  HMMA.16816.F32.BF16 R120, R40, R6, R96 ;  /* 0x000000062878723c */ /* 0x000fe20000041860 */
[----:B------:R-:W4:Y:S05]  /*1860*/  LDSM.16.M88.4 R4, [R241+0x6000] ;  /* 0x00600000f104783b */ /* 0x000f2a0000000200 */
[----:B-1----:R-:W-:Y:S01]  /*1870*/  HMMA.16816.F32.BF16 R72, R16, R68, R36 ;  /* 0x000000441048723c */ /* 0x002fe20000041824 */
[----:B------:R-:W1:Y:S05]  /*1880*/  LDSM.16.M88.4 R36, [R243+0x2800] ;  /* 0x00280000f324783b */ /* 0x000e6a0000000200 */
[----:B------:R-:W-:Y:S06]  /*1890*/  HMMA.16816.F32.BF16 R136, R40, R58, R80 ;  /* 0x0000003a2888723c */ /* 0x000fec0000041850 */
[----:B------:R-:W-:Y:S06]  /*18a0*/  HMMA.16816.F32.BF16 R80, R28, R90, R104 ;  /* 0x0000005a1c50723c */ /* 0x000fec0000041868 */
[----:B------:R-:W-:Y:S06]  /*18b0*/  HMMA.16816.F32.BF16 R124, R40, R56, R112 ;  /* 0x00000038287c723c */ /* 0x000fec0000041870 */
[----:B--2---:R-:W-:Y:S06]  /*18c0*/  HMMA.16816.F32.BF16 R40, R12, R68, R52 ;  /* 0x000000440c28723c */ /* 0x004fec0000041834 */
[----:B------:R-:W-:Y:S06]  /*18d0*/  HMMA.16816.F32.BF16 R52, R24, R50, R76 ;  /* 0x000000321834723c */ /* 0x000fec000004184c */
[----:B---3--:R-:W-:Y:S06]  /*18e0*/  HMMA.16816.F32.BF16 R76, R8, R64, R72 ;  /* 0x00000040084c723c */ /* 0x008fec0000041848 */
[----:B------:R-:W-:Y:S06]  /*18f0*/  HMMA.16816.F32.BF16 R48, R20, R50, R80 ;  /* 0x000000321430723c */ /* 0x000fec0000041850 */
[-C--:B------:R-:W-:Y:S06]  /*1900*/  HMMA.16816.F32.BF16 R56, R32, R60.reuse, R84 ;  /* 0x0000003c2038723c */ /* 0x080fec0000041854 */
[----:B------:R-:W-:Y:S06]  /*1910*/  HMMA.16816.F32.BF16 R72, R28, R60, R116 ;  /* 0x0000003c1c48723c */ /* 0x000fec0000041874 */
[----:B----4-:R-:W-:Y:S01]  /*1920*/  HMMA.16816.F32.BF16 R92, R4, R64, R40 ;  /* 0x00000040045c723c */ /* 0x010fe20000041828 */
[----:B------:R-:W-:-:S04]  /*1930*/  FMUL.FTZ R0, R76, UR4 ;  /* 0x000000044c007c20 */ /* 0x000fc80008410000 */
[----:B------:R2:W-:Y:S01]  /*1940*/  MUFU.TANH R115, R0 ;  /* 0x0000000000737308 */ /* 0x0005e20000002400 */
[-C--:B------:R-:W-:Y:S01]  /*1950*/  HMMA.16816.F32.BF16 R40, R16, R70.reuse, R52 ;  /* 0x000000461028723c */ /* 0x080fe20000041834 */
[----:B------:R-:W3:Y:S05]  /*1960*/  LDSM.16.M88.4 R52, [R237+0x2800] ;  /* 0x00280000ed34783b */ /* 0x000eea0000000200 */
[----:B------:R-:W-:Y:S06]  /*1970*/  HMMA.16816.F32.BF16 R68, R12, R70, R48 ;  /* 0x000000460c44723c */ /* 0x000fec0000041830 */
[----:B-1----:R-:W-:Y:S01]  /*1980*/  HMMA.16816.F32.BF16 R84, R24, R36, R56 ;  /* 0x000000241854723c */ /* 0x002fe20000041838 */
[----:B------:R-:W1:Y:S01]  /*1990*/  LDSM.16.M88.4 R56, [R44+0xb000] ;  /* 0x00b000002c38783b */ /* 0x000e620000000200 */
[----:B--2---:R-:W-:-:S03]  /*19a0*/  FMUL.FTZ R0, R77, UR4 ;  /* 0x000000044d007c20 */ /* 0x004fc60008410000 */
[----:B------:R-:W-:Y:S01]  /*19b0*/  LDSM.16.M88.4 R44, [R44+0xb800] ;  /* 0x00b800002c2c783b */ /* 0x000fe20000000200 */
[----:B------:R-:W-:Y:S01]  /*19c0*/  HMMA.16816.F32.BF16 R80, R20, R36, R72 ;  /* 0x000000241450723c */ /* 0x000fe20000041848 */
[----:B------:R2:W4:Y:S05]  /*19d0*/  MUFU.TANH R114, R0 ;  /* 0x0000000000727308 */ /* 0x00052a0000002400 */
[----:B------:R-:W-:Y:S01]  /*19e0*/  HMMA.16816.F32.BF16 R72, R8, R66, R40 ;  /* 0x000000420848723c */ /* 0x000fe20000041828 */
[----:B------:R-:W4:Y:S05]  /*19f0*/  LDSM.16.M88.4 R40, [R236+0x2800] ;  /* 0x00280000ec28783b */ /* 0x000f2a0000000200 */
[----:B------:R-:W-:Y:S06]  /*1a00*/  HMMA.16816.F32.BF16 R48, R32, R62, R108 ;  /* 0x0000003e2030723c */ /* 0x000fec000004186c */
[----:B------:R-:W-:Y:S01]  /*1a10*/  HMMA.16816.F32.BF16 R88, R4, R66, R68 ;  /* 0x000000420458723c */ /* 0x000fe20000041844 */
[----:B--2---:R-:W-:-:S04]  /*1a20*/  FMUL.FTZ R0, R78, UR4 ;  /* 0x000000044e007c20 */ /* 0x004fc80008410000 */
[----:B------:R2:W-:Y:S01]  /*1a30*/  MUFU.TANH R117, R0 ;  /* 0x0000000000757308 */ /* 0x0005e20000002400 */
[----:B---3--:R-:W-:Y:S06]  /*1a40*/  HMMA.16816.F32.BF16 R64, R16, R52, R84 ;  /* 0x000000341040723c */ /* 0x008fec0000041854 */
[----:B------:R-:W-:Y:S01]  /*1a50*/  HMMA.16816.F32.BF16 R96, R28, R62, R128 ;  /* 0x0000003e1c60723c */ /* 0x000fe20000041880 */
[----:B------:R-:W3:Y:S05]  /*1a60*/  LDSM.16.M88.4 R60, [R243+0x3000] ;  /* 0x00300000f33c783b */ /* 0x000eea0000000200 */
[----:B------:R-:W-:Y:S01]  /*1a70*/  HMMA.16816.F32.BF16 R48, R24, R38, R48 ;  /* 0x000000261830723c */ /* 0x000fe20000041830 */
[----:B--2---:R-:W-:-:S05]  /*1a80*/  FMUL.FTZ R0, R79, UR4 ;  /* 0x000000044f007c20 */ /* 0x004fca0008410000 */
[----:B------:R-:W-:Y:S01]  /*1a90*/  HMMA.16816.F32.BF16 R76, R12, R52, R80 ;  /* 0x000000340c4c723c */ /* 0x000fe20000041850 */
[----:B------:R2:W-:Y:S05]  /*1aa0*/  MUFU.TANH R116, R0 ;  /* 0x0000000000747308 */ /* 0x0005ea0000002400 */
[-C--:B-1----:R-:W-:Y:S06]  /*1ab0*/  HMMA.16816.F32.BF16 R80, R32, R56.reuse, R100 ;  /* 0x000000382050723c */ /* 0x082fec0000041864 */
[----:B------:R-:W-:Y:S01]  /*1ac0*/  HMMA.16816.F32.BF16 R68, R28, R56, R144 ;  /* 0x000000381c44723c */ /* 0x000fe20000041890 */
[----:B--2---:R-:W-:-:S04]  /*1ad0*/  FMUL.FTZ R0, R92, UR4 ;  /* 0x000000045c007c20 */ /* 0x004fc80008410000 */
[----:B------:R1:W-:Y:S07]  /*1ae0*/  MUFU.TANH R113, R0 ;  /* 0x0000000000717308 */ /* 0x0003ee0000002400 */
[----:B----4-:R-:W-:Y:S06]  /*1af0*/  HMMA.16816.F32.BF16 R84, R4, R40, R76 ;  /* 0x000000280454723c */ /* 0x010fec000004184c */
[-C--:B---3--:R-:W-:Y:S06]  /*1b00*/  HMMA.16816.F32.BF16 R80, R24, R60.reuse, R80 ;  /* 0x0000003c1850723c */ /* 0x088fec0000041850 */
[----:B------:R-:W-:Y:S01]  /*1b10*/  HMMA.16816.F32.BF16 R76, R20, R60, R68 ;  /* 0x0000003c144c723c */ /* 0x000fe20000041844 */
[----:B-1----:R-:W-:-:S04]  /*1b20*/  FMUL.FTZ R0, R93, UR4 ;  /* 0x000000045d007c20 */ /* 0x002fc80008410000 */
[----:B------:R1:W-:Y:S02]  /*1b30*/  MUFU.TANH R112, R0 ;  /* 0x0000000000707308 */ /* 0x0003e40000002400 */
[----:B-1----:R-:W-:-:S06]  /*1b40*/  FMUL.FTZ R0, R94, UR4 ;  /* 0x000000045e007c20 */ /* 0x002fcc0008410000 */
[----:B------:R1:W-:Y:S02]  /*1b50*/  MUFU.TANH R107, R0 ;  /* 0x00000000006b7308 */ /* 0x0003e40000002400 */
[----:B-1----:R-:W-:-:S06]  /*1b60*/  FMUL.FTZ R0, R95, UR4 ;  /* 0x000000045f007c20 */ /* 0x002fcc0008410000 */
[----:B------:R1:W-:Y:S02]  /*1b70*/  MUFU.TANH R106, R0 ;  /* 0x00000000006a7308 */ /* 0x0003e40000002400 */
[----:B-1----:R-:W-:-:S06]  /*1b80*/  FMUL.FTZ R0, R72, UR4 ;  /* 0x0000000448007c20 */ /* 0x002fcc0008410000 */
[----:B------:R1:W2:Y:S02]  /*1b90*/  MUFU.TANH R105, R0 ;  /* 0x0000000000697308 */ /* 0x0002a40000002400 */
[----:B-1----:R-:W-:-:S06]  /*1ba0*/  FMUL.FTZ R0, R73, UR4 ;  /* 0x0000000449007c20 */ /* 0x002fcc0008410000 */
[----:B------:R1:W3:Y:S02]  /*1bb0*/  MUFU.TANH R104, R0 ;  /* 0x0000000000687308 */ /* 0x0002e40000002400 */
[----:B-1----:R-:W-:-:S06]  /*1bc0*/  FMUL.FTZ R0, R74, UR4 ;  /* 0x000000044a007c20 */ /* 0x002fcc0008410000 */
[----:B------:R1:W-:Y:S02]  /*1bd0*/  MUFU.TANH R108, R0 ;  /* 0x00000000006c7308 */ /* 0x0003e40000002400 */
[----:B-1----:R-:W-:Y:S02]  /*1be0*/  FMUL.FTZ R0, R75, UR4 ;  /* 0x000000044b007c20 */ /* 0x002fe40008410000 */
[----:B------:R-:W-:Y:S04]  /*1bf0*/  HMMA.16816.F32.BF16 R72, R8, R40, R64 ;  /* 0x000000280848723c */ /* 0x000fe80000041840 */
[----:B------:R1:W-:Y:S02]  /*1c00*/  MUFU.TANH R109, R0 ;  /* 0x00000000006d7308 */ /* 0x0003e40000002400 */
[----:B------:R-:W-:Y:S06]  /*1c10*/  HMMA.16816.F32.BF16 R64, R20, R38, R96 ;  /* 0x000000261440723c */ /* 0x000fec0000041860 */
[----:B------:R-:W-:Y:S01]  /*1c20*/  HMMA.16816.F32.BF16 R36, R16, R54, R48 ;  /* 0x000000361024723c */ /* 0x000fe20000041830 */
[----:B------:R-:W4:Y:S01]  /*1c30*/  LDSM.16.M88.4 R48, [R237+0x3000] ;  /* 0x00300000ed30783b */ /* 0x000f220000000200 */
[----:B-1----:R-:W-:-:S04]  /*1c40*/  FMUL.FTZ R0, R88, UR4 ;  /* 0x0000000458007c20 */ /* 0x002fc80008410000 */
[----:B------:R1:W-:-:S12]  /*1c50*/  MUFU.TANH R95, R0 ;  /* 0x00000000005f7308 */ /* 0x0003d80000002400 */
[----:B------:R-:W-:Y:S01]  /*1c60*/  HMMA.16816.F32.BF16 R68, R12, R54, R64 ;  /* 0x000000360c44723c */ /* 0x000fe20000041840 */
[----:B------:R-:W2:Y:S05]  /*1c70*/  LDSM.16.M88.4 R52, [R236+0x3000] ;  /* 0x00300000ec34783b */ /* 0x000eaa0000000200 */
[----:B------:R-:W-:Y:S01]  /*1c80*/  HMMA.16816.F32.BF16 R64, R8, R42, R36 ;  /* 0x0000002a0840723c */ /* 0x000fe20000041824 */
[----:B-1----:R-:W-:-:S04]  /*1c90*/  FMUL.FTZ R0, R89, UR4 ;  /* 0x0000000459007c20 */ /* 0x002fc80008410000 */
[----:B------:R1:W-:Y:S01]  /*1ca0*/  MUFU.TANH R94, R0 ;  /* 0x00000000005e7308 */ /* 0x0003e20000002400 */
[----:B----4-:R-:W-:-:S12]  /*1cb0*/  HMMA.16816.F32.BF16 R36, R16, R48, R80 ;  /* 0x000000301024723c */ /* 0x010fd80000041850 */
[----:B------:R-:W-:Y:S01]  /*1cc0*/  HMMA.16816.F32.BF16 R68, R4, R42, R68 ;  /* 0x0000002a0444723c */ /* 0x000fe20000041844 */
[----:B------:R-:W4:Y:S01]  /*1cd0*/  LDSM.16.M88.4 R40, [R243+0x3800] ;  /* 0x00380000f328783b */ /* 0x000f220000000200 */
[----:B-1----:R-:W-:-:S04]  /*1ce0*/  FMUL.FTZ R0, R90, UR4 ;  /* 0x000000045a007c20 */ /* 0x002fc80008410000 */
[----:B------:R1:W-:Y:S01]  /*1cf0*/  MUFU.TANH R96, R0 ;  /* 0x0000000000607308 */ /* 0x0003e20000002400 */
[----:B------:R-:W-:Y:S01]  /*1d00*/  HMMA.16816.F32.BF16 R80, R28, R44, R140 ;  /* 0x0000002c1c50723c */ /* 0x000fe2000004188c */
[----:B-1----:R-:W-:-:S05]  /*1d10*/  FMUL.FTZ R0, R91, UR4 ;  /* 0x000000045b007c20 */ /* 0x002fca0008410000 */
[-C--:B------:R-:W-:Y:S01]  /*1d20*/  HMMA.16816.F32.BF16 R88, R28, R58.reuse, R132 ;  /* 0x0000003a1c58723c */ /* 0x080fe20000041884 */
[----:B------:R1:W-:Y:S05]  /*1d30*/  MUFU.TANH R97, R0 ;  /* 0x0000000000617308 */ /* 0x0003ea0000002400 */
[----:B------:R-:W-:Y:S01]  /*1d40*/  HMMA.16816.F32.BF16 R56, R32, R58, R120 ;  /* 0x0000003a2038723c */ /* 0x000fe20000041878 */
[----:B-1----:R-:W-:-:S04]  /*1d50*/  FMUL.FTZ R0, R72, UR4 ;  /* 0x0000000448007c20 */ /* 0x002fc80008410000 */
[----:B------:R1:W3:-:S15]  /*1d60*/  MUFU.TANH R174, R0 ;  /* 0x0000000000ae7308 */ /* 0x0002de0000002400 */
[----:B------:R-:W-:-:S04]  /*1d70*/  NOP ;  /* 0x0000000000007918 */ /* 0x000fc80000000000 */
[-C--:B------:R-:W-:Y:S06]  /*1d80*/  HMMA.16816.F32.BF16 R56, R24, R62.reuse, R56 ;  /* 0x0000003e1838723c */ /* 0x080fec0000041838 */
[----:B------:R-:W-:Y:S01]  /*1d90*/  HMMA.16816.F32.BF16 R60, R20, R62, R88 ;  /* 0x0000003e143c723c */ /* 0x000fe20000041858 */
[----:B-1----:R-:W-:-:S04]  /*1da0*/  FMUL.FTZ R0, R73, UR4 ;  /* 0x0000000449007c20 */ /* 0x002fc80008410000 */
[----:B------:R1:W3:-:S13]  /*1db0*/  MUFU.TANH R172, R0 ;  /* 0x0000000000ac7308 */ /* 0x0002da0000002400 */
[----:B------:R-:W-:Y:S01]  /*1dc0*/  HMMA.16816.F32.BF16 R56, R16, R50, R56 ;  /* 0x000000321038723c */ /* 0x000fe20000041838 */
[----:B-1----:R-:W-:-:S04]  /*1dd0*/  FMUL.FTZ R0, R74, UR4 ;  /* 0x000000044a007c20 */ /* 0x002fc80008410000 */
[----:B------:R1:W-:-:S15]  /*1de0*/  MUFU.TANH R175, R0 ;  /* 0x0000000000af7308 */ /* 0x0003de0000002400 */
[----:B------:R-:W-:-:S04]  /*1df0*/  NOP ;  /* 0x0000000000007918 */ /* 0x000fc80000000000 */
[----:B--2---:R-:W-:Y:S01]  /*1e00*/  HMMA.16816.F32.BF16 R56, R8, R54, R56 ;  /* 0x000000360838723c */ /* 0x004fe20000041838 */
[----:B-1----:R-:W-:-:S05]  /*1e10*/  FMUL.FTZ R0, R75, UR4 ;  /* 0x000000044b007c20 */ /* 0x002fca0008410000 */
[----:B------:R-:W-:Y:S01]  /*1e20*/  HMMA.16816.F32.BF16 R72, R12, R48, R76 ;  /* 0x000000300c48723c */ /* 0x000fe2000004184c */
[----:B------:R1:W-:Y:S05]  /*1e30*/  MUFU.TANH R173, R0 ;  /* 0x0000000000ad7308 */ /* 0x0003ea0000002400 */
[----:B------:R-:W-:Y:S06]  /*1e40*/  HMMA.16816.F32.BF16 R76, R32, R44, R124 ;  /* 0x0000002c204c723c */ /* 0x000fec000004187c */
[----:B------:R-:W-:Y:S06]  /*1e50*/  HMMA.16816.F32.BF16 R48, R12, R50, R60 ;  /* 0x000000320c30723c */ /* 0x000fec000004183c */
[----:B------:R-:W-:Y:S01]  /*1e60*/  HMMA.16816.F32.BF16 R32, R32, R46, R136 ;  /* 0x0000002e2020723c */ /* 0x000fe20000041888 */
[----:B-1----:R-:W-:Y:S01]  /*1e70*/  FMUL.FTZ R0, R84, UR4 ;  /* 0x0000000454007c20 */ /* 0x002fe20008410000 */
[----:B------:R-:W-:-:S03]  /*1e80*/  FMUL.FTZ R59, R59, UR4 ;  /* 0x000000043b3b7c20 */ /* 0x000fc60008410000 */
[----:B------:R1:W-:Y:S01]  /*1e90*/  MUFU.TANH R98, R0 ;  /* 0x0000000000627308 */ /* 0x0003e20000002400 */
[----:B------:R-:W-:Y:S06]  /*1ea0*/  HMMA.16816.F32.BF16 R72, R4, R52, R72 ;  /* 0x000000340448723c */ /* 0x000fec0000041848 */
[----:B----4-:R-:W-:Y:S01]  /*1eb0*/  HMMA.16816.F32.BF16 R60, R24, R40, R76 ;  /* 0x00000028183c723c */ /* 0x010fe2000004184c */
[----:B------:R-:W-:Y:S01]  /*1ec0*/  MUFU.TANH R138, R59 ;  /* 0x0000003b008a7308 */ /* 0x000fe20000002400 */
[----:B-1----:R-:W-:-:S10]  /*1ed0*/  FMUL.FTZ R0, R85, UR4 ;  /* 0x0000000455007c20 */ /* 0x002fd40008410000 */
[----:B------:R-:W-:Y:S01]  /*1ee0*/  HMMA.16816.F32.BF16 R24, R24, R42, R32 ;  /* 0x0000002a1818723c */ /* 0x000fe20000041820 */
        /* <DEDUP_REMOVED lines=8> */
[----:B------:R1:W4:Y:S02]  /*1f70*/  MUFU.TANH R168, R0 ;  /* 0x0000000000a87308 */ /* 0x0003240000002400 */
[----:B-1----:R-:W-:-:S06]  /*1f80*/  FMUL.FTZ R0, R66, UR4 ;  /* 0x0000000442007c20 */ /* 0x002fcc0008410000 */
[----:B------:R1:W-:Y:S02]  /*1f90*/  MUFU.TANH R167, R0 ;  /* 0x0000000000a77308 */ /* 0x0003e40000002400 */
[----:B-1----:R-:W-:Y:S02]  /*1fa0*/  FMUL.FTZ R0, R67, UR4 ;  /* 0x0000000443007c20 */ /* 0x002fe40008410000 */
[----:B------:R-:W-:Y:S01]  /*1fb0*/  HMMA.16816.F32.BF16 R64, R8, R52, R36 ;  /* 0x000000340840723c */ /* 0x000fe20000041824 */
[----:B------:R-:W1:Y:S03]  /*1fc0*/  LDSM.16.M88.4 R36, [R237+0x3800] ;  /* 0x00380000ed24783b */ /* 0x000e660000000200 */
[----:B------:R3:W-:Y:S02]  /*1fd0*/  MUFU.TANH R165, R0 ;  /* 0x0000000000a57308 */ /* 0x0007e40000002400 */
[----:B------:R-:W-:Y:S01]  /*1fe0*/  HMMA.16816.F32.BF16 R52, R4, R54, R48 ;  /* 0x000000360434723c */ /* 0x000fe20000041830 */
[----:B---3--:R-:W-:-:S05]  /*1ff0*/  FMUL.FTZ R0, R68, UR4 ;  /* 0x0000000444007c20 */ /* 0x008fca0008410000 */
[----:B------:R3:W-:Y:S02]  /*2000*/  MUFU.TANH R92, R0 ;  /* 0x00000000005c7308 */ /* 0x0007e40000002400 */
[----:B---3--:R-:W-:Y:S01]  /*2010*/  FMUL.FTZ R0, R69, UR4 ;  /* 0x0000000445007c20 */ /* 0x008fe20008410000 */
[C---:B-1----:R-:W-:Y:S05]  /*2020*/  HMMA.16816.F32.BF16 R48, R16.reuse, R36, R60 ;  /* 0x000000241030723c */ /* 0x042fea000004183c */
[----:B------:R1:W-:Y:S01]  /*2030*/  MUFU.TANH R93, R0 ;  /* 0x00000000005d7308 */ /* 0x0003e20000002400 */
[----:B------:R-:W-:Y:S01]  /*2040*/  HMMA.16816.F32.BF16 R16, R16, R38, R24 ;  /* 0x000000261010723c */ /* 0x000fe20000041818 */
[----:B-1----:R-:W-:-:S06]  /*2050*/  FMUL.FTZ R0, R70, UR4 ;  /* 0x0000000446007c20 */ /* 0x002fcc0008410000 */
[----:B------:R1:W-:Y:S02]  /*2060*/  MUFU.TANH R100, R0 ;  /* 0x0000000000647308 */ /* 0x0003e40000002400 */
[----:B-1----:R-:W-:Y:S02]  /*2070*/  FMUL.FTZ R0, R71, UR4 ;  /* 0x0000000447007c20 */ /* 0x002fe40008410000 */
[----:B------:R-:W-:Y:S01]  /*2080*/  HMMA.16816.F32.BF16 R68, R28, R46, R148 ;  /* 0x0000002e1c44723c */ /* 0x000fe20000041894 */
[----:B------:R-:W1:Y:S03]  /*2090*/  LDSM.16.M88.4 R28, [R236+0x3800] ;  /* 0x00380000ec1c783b */ /* 0x000e660000000200 */
[----:B------:R3:W-:Y:S01]  /*20a0*/  MUFU.TANH R101, R0 ;  /* 0x0000000000657308 */ /* 0x0007e20000002400 */
[----:B------:R-:W-:-:S04]  /*20b0*/  DEPBAR.LE SB0, 0x0 ;  /* 0x000080000000791a */ /* 0x000fc80000000000 */
[----:B------:R-:W-:Y:S01]  /*20c0*/  HMMA.16816.F32.BF16 R44, R20, R40, R80 ;  /* 0x00000028142c723c */ /* 0x000fe20000041850 */
[----:B---3--:R-:W-:-:S04]  /*20d0*/  FMUL.FTZ R0, R64, UR4 ;  /* 0x0000000440007c20 */ /* 0x008fc80008410000 */
[----:B------:R3:W4:Y:S10]  /*20e0*/  MUFU.TANH R199, R0 ;  /* 0x0000000000c77308 */ /* 0x0007340000002400 */
[----:B------:R-:W-:Y:S09]  /*20f0*/  HMMA.16816.F32.BF16 R20, R20, R42, R68 ;  /* 0x0000002a1414723c */ /* 0x000ff20000041844 */
[----:B------:R-:W-:Y:S01]  /*2100*/  HMMA.16816.F32.BF16 R32, R12, R36, R44 ;  /* 0x000000240c20723c */ /* 0x000fe2000004182c */
[----:B---3--:R-:W-:-:S05]  /*2110*/  FMUL.FTZ R0, R65, UR4 ;  /* 0x0000000441007c20 */ /* 0x008fca0008410000 */
[C---:B-1----:R-:W-:Y:S01]  /*2120*/  HMMA.16816.F32.BF16 R48, R8.reuse, R28, R48 ;  /* 0x0000001c0830723c */ /* 0x042fe20000041830 */
[----:B------:R1:W3:Y:S05]  /*2130*/  MUFU.TANH R198, R0 ;  /* 0x0000000000c67308 */ /* 0x0002ea0000002400 */
[----:B------:R-:W-:Y:S06]  /*2140*/  HMMA.16816.F32.BF16 R16, R8, R30, R16 ;  /* 0x0000001e0810723c */ /* 0x000fec0000041810 */
[----:B------:R-:W-:Y:S06]  /*2150*/  HMMA.16816.F32.BF16 R12, R12, R38, R20 ;  /* 0x000000260c0c723c */ /* 0x000fec0000041814 */
[----:B------:R-:W-:Y:S01]  /*2160*/  HMMA.16816.F32.BF16 R24, R4, R28, R32 ;  /* 0x0000001c0418723c */ /* 0x000fe20000041820 */
[----:B-1----:R-:W-:-:S04]  /*2170*/  FMUL.FTZ R0, R66, UR4 ;  /* 0x0000000442007c20 */ /* 0x002fc80008410000 */
[----:B------:R1:W-:-:S13]  /*2180*/  MUFU.TANH R197, R0 ;  /* 0x0000000000c57308 */ /* 0x0003da0000002400 */
[----:B------:R-:W-:Y:S01]  /*2190*/  HMMA.16816.F32.BF16 R28, R4, R30, R12 ;  /* 0x0000001e041c723c */ /* 0x000fe2000004180c */
[----:B-1----:R-:W-:-:S05]  /*21a0*/  FMUL.FTZ R0, R67, UR4 ;  /* 0x0000000443007c20 */ /* 0x002fca0008410000 */
[----:B------:R-:W-:Y:S01]  /*21b0*/  FMUL.FTZ R8, R24, UR4 ;  /* 0x0000000418087c20 */ /* 0x000fe20008410000 */
[----:B------:R-:W-:Y:S01]  /*21c0*/  FMUL.FTZ R5, R26, UR4 ;  /* 0x000000041a057c20 */ /* 0x000fe20008410000 */
[----:B------:R-:W-:Y:S01]  /*21d0*/  FMUL.FTZ R15, R27, UR4 ;  /* 0x000000041b0f7c20 */ /* 0x000fe20008410000 */
[----:B------:R1:W-:Y:S08]  /*21e0*/  MUFU.TANH R196, R0 ;  /* 0x0000000000c47308 */ /* 0x0003f00000002400 */
[----:B------:R2:W-:Y:S07]  /*21f0*/  MUFU.TANH R249, R5 ;  /* 0x0000000500f97308 */ /* 0x0005ee0000002400 */
[----:B------:R-:W-:Y:S01]  /*2200*/  FMUL.FTZ R7, R29, UR4 ;  /* 0x000000041d077c20 */ /* 0x000fe20008410000 */
[----:B------:R4:W-:Y:S01]  /*2210*/  MUFU.TANH R185, R8 ;  /* 0x0000000800b97308 */ /* 0x0009e20000002400 */
[----:B-1----:R-:W-:-:S07]  /*2220*/  FMUL.FTZ R0, R72, UR4 ;  /* 0x0000000448007c20 */ /* 0x002fce0008410000 */
[----:B------:R1:W-:Y:S01]  /*2230*/  MUFU.TANH R183, R0 ;  /* 0x0000000000b77308 */ /* 0x0003e20000002400 */
[----:B--2---:R-:W-:-:S07]  /*2240*/  FMUL.FTZ R5, R16, UR4 ;  /* 0x0000000410057c20 */ /* 0x004fce0008410000 */
[----:B------:R2:W-:Y:S01]  /*2250*/  MUFU.TANH R222, R5 ;  /* 0x0000000500de7308 */ /* 0x0005e20000002400 */
[----:B----4-:R-:W-:-:S07]  /*2260*/  FMUL.FTZ R8, R25, UR4 ;  /* 0x0000000419087c20 */ /* 0x010fce0008410000 */
[----:B------:R-:W-:Y:S01]  /*2270*/  MUFU.TANH R163, R8 ;  /* 0x0000000800a37308 */ /* 0x000fe20000002400 */
[----:B-1----:R-:W-:-:S07]  /*2280*/  FMUL.FTZ R0, R73, UR4 ;  /* 0x0000000449007c20 */ /* 0x002fce0008410000 */
[----:B------:R1:W-:Y:S01]  /*2290*/  MUFU.TANH R180, R0 ;  /* 0x0000000000b47308 */ /* 0x0003e20000002400 */
[----:B--2---:R-:W-:-:S07]  /*22a0*/  FMUL.FTZ R5, R17, UR4 ;  /* 0x0000000411057c20 */ /* 0x004fce0008410000 */
[----:B------:R2:W-:Y:S08]  /*22b0*/  MUFU.TANH R221, R5 ;  /* 0x0000000500dd7308 */ /* 0x0005f00000002400 */
[----:B------:R-:W-:Y:S01]  /*22c0*/  MUFU.TANH R223, R7 ;  /* 0x0000000700df7308 */ /* 0x000fe20000002400 */
[----:B-1----:R-:W-:-:S07]  /*22d0*/  FMUL.FTZ R0, R74, UR4 ;  /* 0x000000044a007c20 */ /* 0x002fce0008410000 */
[----:B------:R1:W-:Y:S01]  /*22e0*/  MUFU.TANH R182, R0 ;  /* 0x0000000000b67308 */ /* 0x0003e20000002400 */
[----:B--2---:R-:W-:-:S07]  /*22f0*/  FMUL.FTZ R5, R28, UR4 ;  /* 0x000000041c057c20 */ /* 0x004fce0008410000 */
[----:B------:R-:W-:Y:S01]  /*2300*/  MUFU.TANH R248, R5 ;  /* 0x0000000500f87308 */ /* 0x000fe20000002400 */
[----:B-1----:R-:W-:-:S07]  /*2310*/  FMUL.FTZ R0, R75, UR4 ;  /* 0x000000044b007c20 */ /* 0x002fce0008410000 */
[----:B------:R1:W-:Y:S02]  /*2320*/  MUFU.TANH R181, R0 ;  /* 0x0000000000b57308 */ /* 0x0003e40000002400 */
[----:B-1----:R-:W-:-:S06]  /*2330*/  FMUL.FTZ R0, R56, UR4 ;  /* 0x0000000438007c20 */ /* 0x002fcc0008410000 */
[----:B------:R1:W2:Y:S02]  /*2340*/  MUFU.TANH R171, R0 ;  /* 0x0000000000ab7308 */ /* 0x0002a40000002400 */
[----:B-1----:R-:W-:-:S06]  /*2350*/  FMUL.FTZ R0, R57, UR4 ;  /* 0x0000000439007c20 */ /* 0x002fcc0008410000 */
[----:B------:R1:W4:Y:S02]  /*2360*/  MUFU.TANH R170, R0 ;  /* 0x0000000000aa7308 */ /* 0x0003240000002400 */
[----:B-1----:R-:W-:-:S06]  /*2370*/  FMUL.FTZ R0, R58, UR4 ;  /* 0x000000043a007c20 */ /* 0x002fcc0008410000 */
[----:B------:R1:W-:Y:S02]  /*2380*/  MUFU.TANH R166, R0 ;  /* 0x0000000000a67308 */ /* 0x0003e40000002400 */
        /* <DEDUP_REMOVED lines=9> */
[----:B------:R1:W4:Y:S02]  /*2420*/  MUFU.TANH R252, R0 ;  /* 0x0000000000fc7308 */ /* 0x0003240000002400 */
[----:B-1----:R-:W-:-:S06]  /*2430*/  FMUL.FTZ R0, R49, UR4 ;  /* 0x0000000431007c20 */ /* 0x002fcc0008410000 */
[----:B------:R1:W4:Y:S02]  /*2440*/  MUFU.TANH R250, R0 ;  /* 0x0000000000fa7308 */ /* 0x0003240000002400 */
[----:B-1----:R-:W-:-:S04]  /*2450*/  FMNMX.FTZ R0, R115, R114, !PT ;  /* 0x0000007273007209 */ /* 0x002fc80007810000 */
[----:B------:R-:W-:-:S04]  /*2460*/  FMNMX.FTZ R0, R105, R0, !PT ;  /* 0x0000000069007209 */ /* 0x000fc80007810000 */
[----:B------:R-:W-:-:S04]  /*2470*/  FMNMX.FTZ R0, R104, R0, !PT ;  /* 0x0000000068007209 */ /* 0x000fc80007810000 */
[----:B------:R-:W-:-:S04]  /*2480*/  FMNMX.FTZ R0, R174, R0, !PT ;  /* 0x00000000ae007209 */ /* 0x000fc80007810000 */
[----:B------:R-:W-:Y:S02]  /*2490*/  FMNMX.FTZ R4, R172, R0, !PT ;  /* 0x00000000ac047209 */ /* 0x000fe40007810000 */
[----:B------:R-:W-:Y:S02]  /*24a0*/  FMNMX.FTZ R0, R113, R112, !PT ;  /* 0x0000007071007209 */ /* 0x000fe40007810000 */
[----:B------:R-:W-:Y:S02]  /*24b0*/  FMNMX.FTZ R4, R169, R4, !PT ;  /* 0x00000004a9047209 */ /* 0x000fe40007810000 */
[----:B------:R-:W-:Y:S02]  /*24c0*/  FMNMX.FTZ R0, R95, R0, !PT ;  /* 0x000000005f007209 */ /* 0x000fe40007810000 */
[----:B------:R-:W-:Y:S02]  /*24d0*/  FMNMX.FTZ R4, R168, R4, !PT ;  /* 0x00000004a8047209 */ /* 0x000fe40007810000 */
[----:B------:R-:W-:-:S02]  /*24e0*/  FMNMX.FTZ R0, R94, R0, !PT ;  /* 0x000000005e007209 */ /* 0x000fc40007810000 */
[----:B------:R-:W-:Y:S02]  /*24f0*/  FMNMX.FTZ R4, R199, R4, !PT ;  /* 0x00000004c7047209 */ /* 0x000fe40007810000 */
[----:B------:R-:W-:Y:S02]  /*2500*/  FMNMX.FTZ R0, R98, R0, !PT ;  /* 0x0000000062007209 */ /* 0x000fe40007810000 */
[----:B---3--:R-:W-:Y:S02]  /*2510*/  FMNMX.FTZ R4, R198, R4, !PT ;  /* 0x00000004c6047209 */ /* 0x008fe40007810000 */
[----:B------:R-:W-:Y:S02]  /*2520*/  FMNMX.FTZ R0, R99, R0, !PT ;  /* 0x0000000063007209 */ /* 0x000fe40007810000 */
[----:B--2---:R-:W-:Y:S02]  /*2530*/  FMNMX.FTZ R4, R171, R4, !PT ;  /* 0x00000004ab047209 */ /* 0x004fe40007810000 */
[----:B------:R-:W-:-:S02]  /*2540*/  FMNMX.FTZ R0, R92, R0, !PT ;  /* 0x000000005c007209 */ /* 0x000fc40007810000 */
[----:B----4-:R-:W-:Y:S02]  /*2550*/  FMNMX.FTZ R4, R170, R4, !PT ;  /* 0x00000004aa047209 */ /* 0x010fe40007810000 */
[----:B------:R-:W-:Y:S02]  /*2560*/  FMNMX.FTZ R0, R93, R0, !PT ;  /* 0x000000005d007209 */ /* 0x000fe40007810000 */
[----:B------:R-:W-:Y:S02]  /*2570*/  FMNMX.FTZ R5, R252, R4, !PT ;  /* 0x00000004fc057209 */ /* 0x000fe40007810000 */
[----:B------:R-:W-:Y:S02]  /*2580*/  FMNMX.FTZ R4, R107, R106, !PT ;  /* 0x0000006a6b047209 */ /* 0x000fe40007810000 */
[----:B------:R-:W-:Y:S02]  /*2590*/  FMNMX.FTZ R0, R183, R0, !PT ;  /* 0x00000000b7007209 */ /* 0x000fe40007810000 */
[----:B------:R-:W-:-:S02]  /*25a0*/  FMNMX.FTZ R6, R250, R5, !PT ;  /* 0x00000005fa067209 */ /* 0x000fc40007810000 */
[----:B------:R-:W-:Y:S02]  /*25b0*/  FMNMX.FTZ R5, R96, R4, !PT ;  /* 0x0000000460057209 */ /* 0x000fe40007810000 */
[----:B------:R-:W-:Y:S02]  /*25c0*/  FMNMX.FTZ R0, R180, R0, !PT ;  /* 0x00000000b4007209 */ /* 0x000fe40007810000 */
[----:B------:R-:W-:Y:S02]  /*25d0*/  FMNMX.FTZ R4, R222, R6, !PT ;  /* 0x00000006de047209 */ /* 0x000fe40007810000 */
[----:B------:R-:W-:Y:S02]  /*25e0*/  FMNMX.FTZ R13, R97, R5, !PT ;  /* 0x00000005610d7209 */ /* 0x000fe40007810000 */
[----:B------:R-:W-:Y:S02]  /*25f0*/  FMNMX.FTZ R14, R137, R0, !PT ;  /* 0x00000000890e7209 */ /* 0x000fe40007810000 */
[----:B------:R-:W-:Y:S01]  /*2600*/  FMNMX.FTZ R12, R221, R4, !PT ;  /* 0x00000004dd0c7209 */ /* 0x000fe20007810000 */
        /* <DEDUP_REMOVED lines=28> */
.L_x_126:
[----:B-1----:R-:W-:Y:S01]  /*27d0*/  FMNMX.FTZ R4, R132, R14, !PT ;  /* 0x0000000e84047209 */ /* 0x002fe20007810000 */
[----:B------:R-:W1:Y:S01]  /*27e0*/  SHFL.BFLY PT, R136, R12, 0x2, 0x1f ;  /* 0x0c401f000c887f89 */ /* 0x000e6200000e0000 */
[----:B------:R-:W-:Y:S01]  /*27f0*/  FMNMX.FTZ R0, R102, R13, !PT ;  /* 0x0000000d66007209 */ /* 0x000fe20007810000 */
[----:B------:R-:W-:Y:S01]  /*2800*/  FMUL.FTZ R5, R30, UR4 ;  /* 0x000000041e057c20 */ /* 0x000fe20008410000 */
[----:B------:R-:W-:Y:S01]  /*2810*/  FMNMX.FTZ R4, R185, R4, !PT ;  /* 0x00000004b9047209 */ /* 0x000fe20007810000 */
[----:B------:R-:W-:Y:S01]  /*2820*/  STL [R1+0x60], R243 ;  /* 0x000060f301007387 */ /* 0x000fe20000100800 */
[----:B------:R-:W-:Y:S01]  /*2830*/  FMNMX.FTZ R0, R103, R0, !PT ;  /* 0x0000000067007209 */ /* 0x000fe20007810000 */
[----:B------:R2:W-:Y:S01]  /*2840*/  MUFU.TANH R179, R5 ;  /* 0x0000000500b37308 */ /* 0x0005e20000002400 */
[----:B------:R-:W-:Y:S01]  /*2850*/  FMUL.FTZ R6, R31, UR4 ;  /* 0x000000041f067c20 */ /* 0x000fe20008410000 */
[----:B------:R3:W-:Y:S01]  /*2860*/  STL [R1+0x5c], R251 ;  /* 0x00005cfb01007387 */ /* 0x0007e20000100800 */
[----:B------:R-:W-:-:S03]  /*2870*/  FMNMX.FTZ R0, R100, R0, !PT ;  /* 0x0000000064007209 */ /* 0x000fc60007810000 */
[----:B------:R-:W-:Y:S01]  /*2880*/  STL [R1+0x58], R242 ;  /* 0x000058f201007387 */ /* 0x000fe20000100800 */
[----:B------:R-:W-:Y:S01]  /*2890*/  FMNMX.FTZ R0, R101, R0, !PT ;  /* 0x0000000065007209 */ /* 0x000fe20007810000 */
[----:B------:R-:W4:Y:S02]  /*28a0*/  MUFU.TANH R220, R15 ;  /* 0x0000000f00dc7308 */ /* 0x000f240000002400 */
[----:B------:R-:W-:Y:S01]  /*28b0*/  STL [R1+0x54], R241 ;  /* 0x000054f101007387 */ /* 0x000fe20000100800 */
[----:B------:R-:W-:-:S03]  /*28c0*/  FMNMX.FTZ R0, R182, R0, !PT ;  /* 0x00000000b6007209 */ /* 0x000fc60007810000 */
[----:B------:R-:W-:Y:S01]  /*28d0*/  STL [R1+0x50], R240 ;  /* 0x000050f001007387 */ /* 0x000fe20000100800 */
[----:B------:R-:W-:Y:S01]  /*28e0*/  FMNMX.FTZ R0, R181, R0, !PT ;  /* 0x00000000b5007209 */ /* 0x000fe20007810000 */
[----:B------:R4:W-:Y:S01]  /*28f0*/  MUFU.TANH R176, R6 ;  /* 0x0000000600b07308 */ /* 0x0009e20000002400 */
[----:B--2---:R-:W-:Y:S01]  /*2900*/  FMNMX.FTZ R5, R117, R116, !PT ;  /* 0x0000007475057209 */ /* 0x004fe20007810000 */
[----:B------:R-:W-:Y:S01]  /*2910*/  STL [R1+0x4c], R239 ;  /* 0x00004cef01007387 */ /* 0x000fe20000100800 */
[----:B-1----:R-:W-:Y:S02]  /*2920*/  FMNMX.FTZ R136, R12, R136, !PT ;  /* 0x000000880c887209 */ /* 0x002fe40007810000 */
[----:B------:R-:W-:Y:S01]  /*2930*/  FMNMX.FTZ R0, R164, R0, !PT ;  /* 0x00000000a4007209 */ /* 0x000fe20007810000 */
[----:B------:R-:W-:Y:S03]  /*2940*/  STL [R1+0x48], R238 ;  /* 0x000048ee01007387 */ /* 0x000fe60000100800 */
[----:B------:R-:W-:Y:S01]  /*2950*/  FMNMX.FTZ R0, R139, R0, !PT ;  /* 0x000000008b007209 */ /* 0x000fe20007810000 */
[----:B------:R-:W1:Y:S01]  /*2960*/  SHFL.BFLY PT, R7, R136, 0x1, 0x1f ;  /* 0x0c201f0088077f89 */ /* 0x000e6200000e0000 */
[----:B---3--:R-:W-:-:S02]  /*2970*/  MOV R251, R163 ;  /* 0x000000a300fb7202 */ /* 0x008fc40000000f00 */
[----:B------:R-:W-:Y:S01]  /*2980*/  FMNMX.FTZ R0, R249, R0, !PT ;  /* 0x00000000f9007209 */ /* 0x000fe20007810000 */
[----:B------:R-:W-:Y:S01]  /*2990*/  STL [R1+0x44], R237 ;  /* 0x000044ed01007387 */ /* 0x000fe20000100800 */
[----:B------:R-:W-:Y:S02]  /*29a0*/  FMNMX.FTZ R4, R251, R4, !PT ;  /* 0x00000004fb047209 */ /* 0x000fe40007810000 */
[----:B----4-:R-:W-:Y:S01]  /*29b0*/  FMNMX.FTZ R6, R220, R0, !PT ;  /* 0x00000000dc067209 */ /* 0x010fe20007810000 */
[----:B------:R-:W-:Y:S01]  /*29c0*/  STL [R1+0x40], R236 ;  /* 0x000040ec01007387 */ /* 0x000fe20000100800 */
[----:B------:R-:W-:-:S03]  /*29d0*/  FMNMX.FTZ R4, R248, R4, !PT ;  /* 0x00000004f8047209 */ /* 0x000fc60007810000 */
[----:B------:R-:W-:Y:S01]  /*29e0*/  STL [R1+0x7c], R248 ;  /* 0x00007cf801007387 */ /* 0x000fe20000100800 */
[----:B------:R-:W-:Y:S02]  /*29f0*/  FMNMX.FTZ R134, R223, R4, !PT ;  /* 0x00000004df867209 */ /* 0x000fe40007810000 */
[----:B------:R-:W-:Y:S01]  /*2a00*/  FMNMX.FTZ R4, R108, R5, !PT ;  /* 0x000000056c047209 */ /* 0x000fe20007810000 */
[----:B------:R-:W-:Y:S01]  /*2a10*/  FMUL.FTZ R5, R50, UR4 ;  /* 0x0000000432057c20 */ /* 0x000fe20008410000 */
[----:B------:R-:W-:Y:S02]  /*2a20*/  STL [R1+0x80], R223 ;  /* 0x000080df01007387 */ /* 0x000fe40000100800 */
[----:B------:R-:W-:Y:S01]  /*2a30*/  FMNMX.FTZ R4, R109, R4, !PT ;  /* 0x000000046d047209 */ /* 0x000fe20007810000 */
[----:B------:R2:W3:Y:S01]  /*2a40*/  MUFU.TANH R186, R5 ;  /* 0x0000000500ba7308 */ /* 0x0004e20000002400 */
[----:B------:R-:W4:Y:S02]  /*2a50*/  SHFL.BFLY PT, R8, R134, 0x2, 0x1f ;  /* 0x0c401f0086087f89 */ /* 0x000f2400000e0000 */
[----:B------:R-:W-:-:S02]  /*2a60*/  FMNMX.FTZ R4, R175, R4, !PT ;  /* 0x00000004af047209 */ /* 0x000fc40007810000 */
[----:B-1----:R-:W-:Y:S02]  /*2a70*/  FMNMX.FTZ R136, R136, R7, !PT ;  /* 0x0000000788887209 */ /* 0x002fe40007810000 */
[----:B------:R-:W-:Y:S02]  /*2a80*/  FMNMX.FTZ R4, R173, R4, !PT ;  /* 0x00000004ad047209 */ /* 0x000fe40007810000 */
[----:B------:R-:W-:Y:S01]  /*2a90*/  FSETP.NEU.FTZ.AND P1, PT, R136, -INF , PT ;  /* 0xff8000008800780b */ /* 0x000fe20003f3d000 */
[----:B------:R-:W-:Y:S01]  /*2aa0*/  STL [R1+0x64], R136 ;  /* 0x0000648801007387 */ /* 0x000fe20000100800 */
[----:B------:R-:W-:-:S04]  /*2ab0*/  FMNMX.FTZ R4, R167, R4, !PT ;  /* 0x00000004a7047209 */ /* 0x000fc80007810000 */
[----:B------:R-:W-:Y:S01]  /*2ac0*/  FMNMX.FTZ R0, R165, R4, !PT ;  /* 0x00000004a5007209 */ /* 0x000fe20007810000 */
[----:B------:R-:W-:Y:S01]  /*2ad0*/  FMUL.FTZ R4, R18, UR4 ;  /* 0x0000000412047c20 */ /* 0x000fe20008410000 */
[----:B--2---:R-:W-:Y:S02]  /*2ae0*/  FMUL.FTZ R5, R51, UR4 ;  /* 0x0000000433057c20 */ /* 0x004fe40008410000 */
[----:B------:R-:W-:Y:S01]  /*2af0*/  FMNMX.FTZ R0, R197, R0, !PT ;  /* 0x00000000c5007209 */ /* 0x000fe20007810000 */
[----:B------:R1:W-:Y:S03]  /*2b00*/  MUFU.TANH R188, R4 ;  /* 0x0000000400bc7308 */ /* 0x0003e60000002400 */
[----:B------:R-:W-:Y:S02]  /*2b10*/  FMNMX.FTZ R0, R196, R0, !PT ;  /* 0x00000000c4007209 */ /* 0x000fe40007810000 */
[----:B----4-:R-:W-:-:S02]  /*2b20*/  FMNMX.FTZ R134, R134, R8, !PT ;  /* 0x0000000886867209 */ /* 0x010fc40007810000 */
[----:B------:R-:W-:Y:S01]  /*2b30*/  FMNMX.FTZ R0, R166, R0, !PT ;  /* 0x00000000a6007209 */ /* 0x000fe20007810000 */
[----:B------:R2:W4:Y:S03]  /*2b40*/  MUFU.TANH R187, R5 ;  /* 0x0000000500bb7308 */ /* 0x0005260000002400 */
[----:B------:R-:W-:-:S04]  /*2b50*/  FMNMX.FTZ R0, R138, R0, !PT ;  /* 0x000000008a007209 */ /* 0x000fc80007810000 */
[----:B---3--:R-:W-:Y:S01]  /*2b60*/  FMNMX.FTZ R0, R186, R0, !PT ;  /* 0x00000000ba007209 */ /* 0x008fe20007810000 */
[----:B-1----:R-:W-:Y:S01]  /*2b70*/  FMUL.FTZ R4, R19, UR4 ;  /* 0x0000000413047c20 */ /* 0x002fe20008410000 */
[----:B------:R-:W-:Y:S02]  /*2b80*/  ULDC UR4, c[0x0][0x2ec] ;  /* 0x0000bb0000047ab9 */ /* 0x000fe40000000800 */
[----:B------:R-:W-:Y:S01]  /*2b90*/  FMUL.FTZ R18, R136, UR4 ;  /* 0x0000000488127c20 */ /* 0x000fe20008410000 */
[----:B------:R1:W3:Y:S01]  /*2ba0*/  MUFU.TANH R19, R4 ;  /* 0x0000000400137308 */ /* 0x0002e20000002400 */
[----:B--2---:R-:W-:-:S03]  /*2bb0*/  FMNMX.FTZ R5, R179, R6, !PT ;  /* 0x00000006b3057209 */ /* 0x004fc60007810000 */
[----:B------:R-:W-:Y:S02]  /*2bc0*/  FSEL R18, R18, RZ, P1 ;  /* 0x000000ff12127208 */ /* 0x000fe40000800000 */
[----:B------:R-:W-:Y:S02]  /*2bd0*/  FMNMX.FTZ R6, R176, R5, !PT ;  /* 0x00000005b0067209 */ /* 0x000fe40007810000 */
[----:B------:R-:W2:Y:S01]  /*2be0*/  SHFL.BFLY PT, R5, R134, 0x1, 0x1f ;  /* 0x0c201f0086057f89 */ /* 0x000ea200000e0000 */
[----:B----4-:R-:W-:-:S03]  /*2bf0*/  FMNMX.FTZ R0, R187, R0, !PT ;  /* 0x00000000bb007209 */ /* 0x010fc60007810000 */
[----:B------:R-:W4:Y:S01]  /*2c00*/  SHFL.BFLY PT, R133, R6, 0x2, 0x1f ;  /* 0x0c401f0006857f89 */ /* 0x000f2200000e0000 */
[----:B------:R-:W-:Y:S01]  /*2c10*/  FMNMX.FTZ R0, R188, R0, !PT ;  /* 0x00000000bc007209 */ /* 0x000fe20007810000 */
[----:B-1----:R-:W-:-:S03]  /*2c20*/  FFMA.FTZ R4, R115, UR4, -R18 ;  /* 0x0000000473047c23 */ /* 0x002fc60008010812 */
[----:B---3--:R-:W-:Y:S01]  /*2c30*/  FMNMX.FTZ R0, R19, R0, !PT ;  /* 0x0000000013007209 */ /* 0x008fe20007810000 */
[----:B------:R1:W-:Y:S01]  /*2c40*/  MUFU.EX2 R9, R4 ;  /* 0x0000000400097308 */ /* 0x0003e20000000800 */
[----:B--2---:R-:W-:-:S03]  /*2c50*/  FMNMX.FTZ R134, R134, R5, !PT ;  /* 0x0000000586867209 */ /* 0x004fc60007810000 */
[----:B------:R-:W-:Y:S01]  /*2c60*/  SHFL.BFLY PT, R5, R0, 0x2, 0x1f ;  /* 0x0c401f0000057f89 */ /* 0x000fe200000e0000 */
[--C-:B-1----:R-:W-:Y:S01]  /*2c70*/  FFMA.FTZ R4, R114, UR4, -R18.reuse ;  /* 0x0000000472047c23 */ /* 0x102fe20008010812 */
[----:B----4-:R-:W-:Y:S01]  /*2c80*/  FMNMX.FTZ R133, R6, R133, !PT ;  /* 0x0000008506857209 */ /* 0x010fe20007810000 */
[C---:B------:R-:W-:Y:S01]  /*2c90*/  FMUL.FTZ R17, R134.reuse, UR4 ;  /* 0x0000000486117c20 */ /* 0x040fe20008410000 */
[----:B------:R-:W-:Y:S01]  /*2ca0*/  FSETP.NEU.FTZ.AND P1, PT, R134, -INF , PT ;  /* 0xff8000008600780b */ /* 0x000fe20003f3d000 */
[----:B------:R1:W-:Y:S01]  /*2cb0*/  MUFU.EX2 R184, R4 ;  /* 0x0000000400b87308 */ /* 0x0003e20000000800 */
[----:B------:R-:W-:Y:S02]  /*2cc0*/  STL [R1+0x68], R134 ;  /* 0x0000688601007387 */ /* 0x000fe40000100800 */
[----:B------:R-:W-:Y:S02]  /*2cd0*/  FSEL R17, R17, RZ, P1 ;  /* 0x000000ff11117208 */ /* 0x000fe40000800000 */
[----:B------:R-:W2:Y:S01]  /*2ce0*/  SHFL.BFLY PT, R6, R133, 0x1, 0x1f ;  /* 0x0c201f0085067f89 */ /* 0x000ea200000e0000 */
[----:B-1----:R-:W-:-:S04]  /*2cf0*/  FFMA.FTZ R4, R105, UR4, -R18 ;  /* 0x0000000469047c23 */ /* 0x002fc80008010812 */
[----:B------:R1:W-:Y:S01]  /*2d00*/  MUFU.EX2 R136, R4 ;  /* 0x0000000400887308 */ /* 0x0003e20000000800 */
[----:B--2---:R-:W-:-:S04]  /*2d10*/  FMNMX.FTZ R133, R133, R6, !PT ;  /* 0x0000000685857209 */ /* 0x004fc80007810000 */
[C---:B------:R-:W-:Y:S01]  /*2d20*/  FSETP.NEU.FTZ.AND P1, PT, R133.reuse, -INF , PT ;  /* 0xff8000008500780b */ /* 0x040fe20003f3d000 */
[----:B------:R-:W-:Y:S01]  /*2d30*/  FMUL.FTZ R16, R133, UR4 ;  /* 0x0000000485107c20 */ /* 0x000fe20008410000 */
[----:B-1----:R-:W-:-:S04]  /*2d40*/  FFMA.FTZ R4, R104, UR4, -R18 ;  /* 0x0000000468047c23 */ /* 0x002fc80008010812 */
[----:B------:R-:W-:Y:S01]  /*2d50*/  FSEL R16, R16, RZ, P1 ;  /* 0x000000ff10107208 */ /* 0x000fe20000800000 */
[----:B------:R1:W-:Y:S02]  /*2d60*/  MUFU.EX2 R241, R4 ;  /* 0x0000000400f17308 */ /* 0x0003e40000000800 */
[----:B-1----:R-:W-:-:S06]  /*2d70*/  FFMA.FTZ R4, R113, UR4, -R17 ;  /* 0x0000000471047c23 */ /* 0x002fcc0008010811 */
[----:B------:R1:W2:Y:S02]  /*2d80*/  MUFU.EX2 R7, R4 ;  /* 0x0000000400077308 */ /* 0x0002a40000000800 */
[----:B-1----:R-:W-:Y:S01]  /*2d90*/  FMNMX.FTZ R4, R0, R5, !PT ;  /* 0x0000000500047209 */ /* 0x002fe20007810000 */
[----:B------:R-:W-:Y:S01]  /*2da0*/  FFMA.FTZ R0, R112, UR4, -R17 ;  /* 0x0000000470007c23 */ /* 0x000fe20008010811 */
[----:B--2---:R1:W-:Y:S01]  /*2db0*/  STL [R1+0xc], R7 ;  /* 0x00000c0701007387 */ /* 0x0043e20000100800 */
[----:B------:R-:W-:-:S03]  /*2dc0*/  FFMA.FTZ R5, R107, UR4, -R16 ;  /* 0x000000046b057c23 */ /* 0x000fc60008010810 */
[----:B------:R-:W2:Y:S01]  /*2dd0*/  SHFL.BFLY PT, R6, R4, 0x1, 0x1f ;  /* 0x0c201f0004067f89 */ /* 0x000ea200000e0000 */
[----:B------:R-:W-:Y:S08]  /*2de0*/  MUFU.EX2 R134, R5 ;  /* 0x0000000500867308 */ /* 0x000ff00000000800 */
[----:B-1----:R1:W3:Y:S01]  /*2df0*/  MUFU.EX2 R7, R0 ;  /* 0x0000000000077308 */ /* 0x0022e20000000800 */
[----:B--2---:R-:W-:-:S04]  /*2e00*/  FMNMX.FTZ R135, R4, R6, !PT ;  /* 0x0000000604877209 */ /* 0x004fc80007810000 */
[----:B------:R-:W-:Y:S01]  /*2e10*/  FSETP.NEU.FTZ.AND P1, PT, R135, -INF , PT ;  /* 0xff8000008700780b */ /* 0x000fe20003f3d000 */
[--C-:B-1----:R-:W-:Y:S01]  /*2e20*/  FFMA.FTZ R0, R95, UR4, -R17.reuse ;  /* 0x000000045f007c23 */ /* 0x102fe20008010811 */
[----:B---3--:R-:W-:Y:S03]  /*2e30*/  STL [R1+0x8], R7 ;  /* 0x0000080701007387 */ /* 0x008fe60000100800 */
[----:B------:R1:W-:Y:S01]  /*2e40*/  MUFU.EX2 R223, R0 ;  /* 0x0000000000df7308 */ /* 0x0003e20000000800 */
[----:B------:R2:W-:Y:S04]  /*2e50*/  STL [R1+0x6c], R133 ;  /* 0x00006c8501007387 */ /* 0x0005e80000100800 */
[----:B------:R3:W-:Y:S01]  /*2e60*/  STL [R1+0x70], R135 ;  /* 0x0000708701007387 */ /* 0x0007e20000100800 */
[----:B-1----:R-:W-:-:S04]  /*2e70*/  FFMA.FTZ R0, R94, UR4, -R17 ;  /* 0x000000045e007c23 */ /* 0x002fc80008010811 */
[----:B------:R1:W4:Y:S02]  /*2e80*/  MUFU.EX2 R239, R0 ;  /* 0x0000000000ef7308 */ /* 0x0003240000000800 */
[----:B-1----:R-:W-:-:S04]  /*2e90*/  LOP3.LUT R0, R162, R161, RZ, 0xfc, !PT ;  /* 0x000000a1a2007212 */ /* 0x002fc800078efcff */
[----:B------:R-:W-:Y:S01]  /*2ea0*/  LEA R232, R0, UR5, 0x1 ;  /* 0x0000000500e87c11 */ /* 0x000fe2000f8e08ff */
[----:B------:R-:W-:-:S03]  /*2eb0*/  FFMA.FTZ R0, R106, UR4, -R16 ;  /* 0x000000046a007c23 */ /* 0x000fc60008010810 */
[----:B------:R-:W-:Y:S01]  /*2ec0*/  IADD3 R235, R2, R232, RZ ;  /* 0x000000e802eb7210 */ /* 0x000fe20007ffe0ff */
[----:B--2---:R1:W2:Y:S01]  /*2ed0*/  MUFU.EX2 R133, R0 ;  /* 0x0000000000857308 */ /* 0x0042a20000000800 */
[----:B------:R-:W-:Y:S01]  /*2ee0*/  IMAD.IADD R233, R3, 0x1, R232 ;  /* 0x0000000103e97824 */ /* 0x000fe200078e02e8 */
[----:B----4-:R-:W-:Y:S01]  /*2ef0*/  F2FP.BF16.F32.PACK_AB R10, R239, R223 ;  /* 0x000000dfef0a723e */ /* 0x010fe200000010ff */
[----:B------:R-:W-:Y:S04]  /*2f00*/  LDSM.16.MT88.4 R72, [R232+0xe000] ;  /* 0x00e00000e848783b */ /* 0x000fe80000004200 */
[----:B------:R-:W-:Y:S04]  /*2f10*/  LDSM.16.MT88.4 R84, [R235+0xe000] ;  /* 0x00e00000eb54783b */ /* 0x000fe80000004200 */
[----:B------:R-:W-:Y:S04]  /*2f20*/  LDSM.16.MT88.4 R140, [R235+0xe800] ;  /* 0x00e80000eb8c783b */ /* 0x000fe80000004200 */
[----:B------:R-:W-:Y:S01]  /*2f30*/  LDSM.16.MT88.4 R52, [R235+0xc000] ;  /* 0x00c00000eb34783b */ /* 0x000fe20000004200 */
[----:B-1----:R-:W-:Y:S01]  /*2f40*/  FFMA.FTZ R0, R96, UR4, -R16 ;  /* 0x0000000460007c23 */ /* 0x002fe20008010810 */
[----:B------:R-:W-:-:S02]  /*2f50*/  IMAD.IADD R234, R2, 0x1, R233 ;  /* 0x0000000102ea7824 */ /* 0x000fc400078e02e9 */
[----:B------:R-:W-:Y:S01]  /*2f60*/  FFMA.FTZ R3, R97, UR4, -R16 ;  /* 0x0000000461037c23 */ /* 0x000fe20008010810 */
[----:B------:R-:W-:Y:S01]  /*2f70*/  LDSM.16.MT88.4 R76, [R233+0xe000] ;  /* 0x00e00000e94c783b */ /* 0x000fe20000004200 */
[----:B------:R1:W-:Y:S03]  /*2f80*/  MUFU.EX2 R242, R0 ;  /* 0x0000000000f27308 */ /* 0x0003e60000000800 */
[----:B------:R-:W-:Y:S04]  /*2f90*/  LDSM.16.MT88.4 R80, [R234+0xe000] ;  /* 0x00e00000ea50783b */ /* 0x000fe80000004200 */
[----:B------:R-:W-:Y:S04]  /*2fa0*/  LDSM.16.MT88.4 R56, [R234+0xc000] ;  /* 0x00c00000ea38783b */ /* 0x000fe80000004200 */
[----:B------:R-:W4:Y:S04]  /*2fb0*/  LDSM.16.MT88.4 R28, [R232+0xc000] ;  /* 0x00c00000e81c783b */ /* 0x000f280000004200 */
[----:B------:R-:W4:Y:S01]  /*2fc0*/  LDSM.16.MT88.4 R20, [R233+0xc000] ;  /* 0x00c00000e914783b */ /* 0x000f220000004200 */
[----:B-1----:R-:W-:-:S03]  /*2fd0*/  FMUL.FTZ R0, R135, UR4 ;  /* 0x0000000487007c20 */ /* 0x002fc60008410000 */
[----:B---3--:R-:W3:Y:S01]  /*2fe0*/  LDL.LU R135, [R1+0xc] ;  /* 0x00000c0001877983 */ /* 0x008ee20000300800 */
[----:B------:R1:W2:Y:S01]  /*2ff0*/  MUFU.EX2 R189, R3 ;  /* 0x0000000300bd7308 */ /* 0x0002a20000000800 */
[----:B------:R-:W-:Y:S02]  /*3000*/  F2FP.BF16.F32.PACK_AB R14, R241, R136 ;  /* 0x00000088f10e723e */ /* 0x000fe400000010ff */
[----:B------:R-:W-:Y:S01]  /*3010*/  FSEL R0, R0, RZ, P1 ;  /* 0x000000ff00007208 */ /* 0x000fe20000800000 */
[----:B------:R-:W3:Y:S04]  /*3020*/  LDSM.16.MT88.4 R48, [R235+0xc800] ;  /* 0x00c80000eb30783b */ /* 0x000ee80000004200 */
[----:B------:R-:W-:Y:S01]  /*3030*/  FFMA.FTZ R2, R117, UR4, -R0 ;  /* 0x0000000475027c23 */ /* 0x000fe20008010800 */
[----:B------:R-:W3:Y:S03]  /*3040*/  LDSM.16.MT88.4 R120, [R232+0xe800] ;  /* 0x00e80000e878783b */ /* 0x000ee60000004200 */
[----:B------:R4:W-:Y:S01]  /*3050*/  MUFU.EX2 R248, R2 ;  /* 0x0000000200f87308 */ /* 0x0009e20000000800 */
[----:B------:R-:W3:Y:S01]  /*3060*/  LDSM.16.MT88.4 R128, [R233+0xe800] ;  /* 0x00e80000e980783b */ /* 0x000ee20000004200 */
[----:B-1----:R-:W-:-:S03]  /*3070*/  MOV R3, R9 ;  /* 0x0000000900037202 */ /* 0x002fc60000000f00 */
[----:B------:R-:W1:Y:S01]  /*3080*/  LDSM.16.MT88.4 R144, [R234+0xe800] ;  /* 0x00e80000ea90783b */ /* 0x000e620000004200 */
[----:B--2---:R-:W-:Y:S02]  /*3090*/  F2FP.BF16.F32.PACK_AB R9, R133, R134 ;  /* 0x000000868509723e */ /* 0x004fe400000010ff */
[----:B------:R-:W-:Y:S01]  /*30a0*/  F2FP.BF16.F32.PACK_AB R11, R189, R242 ;  /* 0x000000f2bd0b723e */ /* 0x000fe200000010ff */
[----:B------:R-:W2:Y:S01]  /*30b0*/  LDSM.16.MT88.4 R68, [R234+0xc800] ;  /* 0x00c80000ea44783b */ /* 0x000ea20000004200 */
[----:B------:R-:W-:-:S03]  /*30c0*/  F2FP.BF16.F32.PACK_AB R12, R184, R3 ;  /* 0x00000003b80c723e */ /* 0x000fc600000010ff */
[----:B------:R-:W2:Y:S01]  /*30d0*/  LDSM.16.MT88.4 R44, [R232+0xc800] ;  /* 0x00c80000e82c783b */ /* 0x000ea20000004200 */
[----:B----4-:R-:W-:-:S03]  /*30e0*/  FFMA.FTZ R2, R116, UR4, -R0 ;  /* 0x0000000474027c23 */ /* 0x010fc60008010800 */
[----:B------:R-:W4:Y:S01]  /*30f0*/  LDSM.16.MT88.4 R40, [R233+0xc800] ;  /* 0x00c80000e928783b */ /* 0x000f220000004200 */
[----:B------:R1:W1:Y:S02]  /*3100*/  MUFU.EX2 R212, R2 ;  /* 0x0000000200d47308 */ /* 0x0002640000000800 */
[----:B-1----:R-:W-:Y:S01]  /*3110*/  FFMA.FTZ R2, R108, UR4, -R0 ;  /* 0x000000046c027c23 */ /* 0x002fe20008010800 */
[----:B------:R-:W-:-:S05]  /*3120*/  F2FP.BF16.F32.PACK_AB R13, R212, R248 ;  /* 0x000000f8d40d723e */ /* 0x000fca00000010ff */
[----:B------:R1:W-:Y:S02]  /*3130*/  MUFU.EX2 R243, R2 ;  /* 0x0000000200f37308 */ /* 0x0003e40000000800 */
[----:B-1----:R-:W-:-:S06]  /*3140*/  FFMA.FTZ R2, R109, UR4, -R0 ;  /* 0x000000046d027c23 */ /* 0x002fcc0008010800 */
[----:B------:R1:W2:Y:S02]  /*3150*/  MUFU.EX2 R240, R2 ;  /* 0x0000000200f07308 */ /* 0x0002a40000000800 */
[----:B-1----:R-:W-:Y:S01]  /*3160*/  FFMA.FTZ R2, R98, UR4, -R17 ;  /* 0x0000000462027c23 */ /* 0x002fe20008010811 */
[----:B--2---:R-:W-:-:S05]  /*3170*/  F2FP.BF16.F32.PACK_AB R15, R240, R243 ;  /* 0x000000f3f00f723e */ /* 0x004fca00000010ff */
[----:B------:R1:W-:Y:S02]  /*3180*/  MUFU.EX2 R238, R2 ;  /* 0x0000000200ee7308 */ /* 0x0003e40000000800 */
[C---:B------:R-:W-:Y:S06]  /*3190*/  HMMA.16816.F32.BF16 R156, R12.reuse, R28, RZ ;  /* 0x0000001c0c9c723c */ /* 0x040fec00000418ff */
[----:B------:R-:W-:Y:S01]  /*31a0*/  HMMA.16816.F32.BF16 R152, R12, R20, RZ ;  /* 0x000000140c98723c */ /* 0x000fe200000418ff */
[----:B-1----:R-:W-:-:S04]  /*31b0*/  FFMA.FTZ R2, R99, UR4, -R17 ;  /* 0x0000000463027c23 */ /* 0x002fc80008010811 */
        /* <DEDUP_REMOVED lines=14> */
[----:B-1----:R-:W-:Y:S01]  /*32a0*/  FFMA.FTZ R2, R101, UR4, -R16 ;  /* 0x0000000465027c23 */ /* 0x002fe20008010810 */
[----:B---3--:R-:W-:Y:S01]  /*32b0*/  F2FP.BF16.F32.PACK_AB R8, R7, R135 ;  /* 0x000000870708723e */ /* 0x008fe200000010ff */
[----:B------:R1:W-:Y:S04]  /*32c0*/  STL [R1+0x74], R135 ;  /* 0x0000748701007387 */ /* 0x0003e80000100800 */
[----:B------:R2:W-:Y:S02]  /*32d0*/  STL [R1+0x78], R239 ;  /* 0x000078ef01007387 */ /* 0x0005e40000100800 */
[C---:B------:R-:W-:Y:S06]  /*32e0*/  HMMA.16816.F32.BF16 R32, R8.reuse, R84, RZ ;  /* 0x000000540820723c */ /* 0x040fec00000418ff */
[C---:B------:R-:W-:Y:S06]  /*32f0*/  HMMA.16816.F32.BF16 R160, R8.reuse, R86, RZ ;  /* 0x0000005608a0723c */ /* 0x040fec00000418ff */
[C---:B------:R-:W-:Y:S06]  /*3300*/  HMMA.16816.F32.BF16 R112, R8.reuse, R52, RZ ;  /* 0x000000340870723c */ /* 0x040fec00000418ff */
[C---:B------:R-:W-:Y:S01]  /*3310*/  HMMA.16816.F32.BF16 R88, R8.reuse, R72, RZ ;  /* 0x000000480858723c */ /* 0x040fe200000418ff */
[----:B-1----:R-:W-:Y:S01]  /*3320*/  MOV R135, R176 ;  /* 0x000000b000877202 */ /* 0x002fe20000000f00 */
[----:B--2---:R1:W2:Y:S04]  /*3330*/  MUFU.EX2 R239, R2 ;  /* 0x0000000200ef7308 */ /* 0x0042a80000000800 */
[C---:B------:R-:W-:Y:S06]  /*3340*/  HMMA.16816.F32.BF16 R36, R8.reuse, R76, RZ ;  /* 0x0000004c0824723c */ /* 0x040fec00000418ff */
[C---:B------:R-:W-:Y:S06]  /*3350*/  HMMA.16816.F32.BF16 R24, R8.reuse, R80, RZ ;  /* 0x000000500818723c */ /* 0x040fec00000418ff */
[----:B------:R-:W-:Y:S01]  /*3360*/  HMMA.16816.F32.BF16 R104, R8, R56, RZ ;  /* 0x000000380868723c */ /* 0x000fe200000418ff */
[----:B-1----:R-:W-:Y:S01]  /*3370*/  FFMA.FTZ R2, R174, UR4, -R18 ;  /* 0x00000004ae027c23 */ /* 0x002fe20008010812 */
[----:B--2---:R-:W-:-:S04]  /*3380*/  F2FP.BF16.F32.PACK_AB R7, R239, R213 ;  /* 0x000000d5ef07723e */ /* 0x004fc800000010ff */
[----:B------:R-:W-:Y:S01]  /*3390*/  HMMA.16816.F32.BF16 R124, R8, R28, RZ ;  /* 0x0000001c087c723c */ /* 0x000fe200000418ff */
[----:B------:R1:W-:Y:S05]  /*33a0*/  MUFU.EX2 R237, R2 ;  /* 0x0000000200ed7308 */ /* 0x0003ea0000000800 */
[----:B------:R-:W-:Y:S01]  /*33b0*/  HMMA.16816.F32.BF16 R200, R4, R140, R32 ;  /* 0x0000008c04c8723c */ /* 0x000fe20000041820 */
[----:B------:R-:W-:Y:S01]  /*33c0*/  MOV R28, R178 ;  /* 0x000000b2001c7202 */ /* 0x000fe20000000f00 */
[----:B------:R-:W-:-:S04]  /*33d0*/  IMAD.MOV.U32 R29, RZ, RZ, R177 ;  /* 0x000000ffff1d7224 */ /* 0x000fc800078e00b1 */
[C---:B------:R-:W-:Y:S06]  /*33e0*/  HMMA.16816.F32.BF16 R116, R8.reuse, R20, RZ ;  /* 0x000000140874723c */ /* 0x040fec00000418ff */
[C---:B------:R-:W-:Y:S01]  /*33f0*/  HMMA.16816.F32.BF16 R64, R8.reuse, R30, RZ ;  /* 0x0000001e0840723c */ /* 0x040fe200000418ff */
[----:B-1----:R-:W-:Y:S01]  /*3400*/  FFMA.FTZ R2, R172, UR4, -R18 ;  /* 0x00000004ac027c23 */ /* 0x002fe20008010812 */
[----:B------:R-:W-:Y:S01]  /*3410*/  IMAD.MOV.U32 R21, RZ, RZ, R179 ;  /* 0x000000ffff157224 */ /* 0x000fe200078e00b3 */
[----:B------:R-:W-:Y:S02]  /*3420*/  MOV R20, R213 ;  /* 0x000000d500147202 */ /* 0x000fe40000000f00 */
[----:B------:R1:W-:Y:S01]  /*3430*/  MUFU.EX2 R215, R2 ;  /* 0x0000000200d77308 */ /* 0x0003e20000000800 */
[----:B------:R-:W-:Y:S01]  /*3440*/  HMMA.16816.F32.BF16 R60, R8, R22, RZ ;  /* 0x00000016083c723c */ /* 0x000fe200000418ff */
[----:B------:R-:W-:-:S05]  /*3450*/  IMAD.MOV.U32 R174, RZ, RZ, R21 ;  /* 0x000000ffffae7224 */ /* 0x000fca00078e0015 */
[C---:B------:R-:W-:Y:S06]  /*3460*/  HMMA.16816.F32.BF16 R96, R8.reuse, R54, RZ ;  /* 0x000000360860723c */ /* 0x040fec00000418ff */
[----:B------:R-:W-:Y:S01]  /*3470*/  HMMA.16816.F32.BF16 R92, R8, R58, RZ ;  /* 0x0000003a085c723c */ /* 0x000fe200000418ff */
[----:B-1----:R-:W-:-:S05]  /*3480*/  FFMA.FTZ R2, R169, UR4, -R18 ;  /* 0x00000004a9027c23 */ /* 0x002fca0008010812 */
[C---:B------:R-:W-:Y:S01]  /*3490*/  HMMA.16816.F32.BF16 R100, R8.reuse, R74, RZ ;  /* 0x0000004a0864723c */ /* 0x040fe200000418ff */
[----:B------:R1:W2:Y:S05]  /*34a0*/  MUFU.EX2 R192, R2 ;  /* 0x0000000200c07308 */ /* 0x0002aa0000000800 */
[C---:B------:R-:W-:Y:S06]  /*34b0*/  HMMA.16816.F32.BF16 R108, R8.reuse, R78, RZ ;  /* 0x0000004e086c723c */ /* 0x040fec00000418ff */
[----:B------:R-:W-:Y:S06]  /*34c0*/  HMMA.16816.F32.BF16 R148, R8, R82, RZ ;  /* 0x000000520894723c */ /* 0x000fec00000418ff */
[----:B------:R-:W-:Y:S01]  /*34d0*/  HMMA.16816.F32.BF16 R176, R4, R142, R160 ;  /* 0x0000008e04b0723c */ /* 0x000fe200000418a0 */
[----:B-1----:R-:W-:Y:S01]  /*34e0*/  FFMA.FTZ R2, R168, UR4, -R18 ;  /* 0x00000004a8027c23 */ /* 0x002fe20008010812 */
[----:B--2---:R-:W-:-:S03]  /*34f0*/  IMAD.MOV.U32 R168, RZ, RZ, R192 ;  /* 0x000000ffffa87224 */ /* 0x004fc600078e00c0 */
[----:B------:R1:W2:Y:S01]  /*3500*/  MUFU.EX2 R33, R2 ;  /* 0x0000000200217308 */ /* 0x0002a20000000800 */
[----:B------:R-:W-:Y:S01]  /*3510*/  HMMA.16816.F32.BF16 R244, R4, R48, R112 ;  /* 0x0000003004f4723c */ /* 0x000fe20000041870 */
[----:B------:R-:W-:Y:S01]  /*3520*/  IMAD.MOV.U32 R163, RZ, RZ, R212 ;  /* 0x000000ffffa37224 */ /* 0x000fe200078e00d4 */
[----:B------:R-:W-:-:S04]  /*3530*/  MOV R160, R20 ;  /* 0x0000001400a07202 */ /* 0x000fc80000000f00 */
[C---:B------:R-:W-:Y:S01]  /*3540*/  HMMA.16816.F32.BF16 R224, R4.reuse, R120, R88 ;  /* 0x0000007804e0723c */ /* 0x040fe20000041858 */
[----:B------:R-:W-:Y:S01]  /*3550*/  MOV R114, R191 ;  /* 0x000000bf00727202 */ /* 0x000fe20000000f00 */
[----:B------:R-:W-:Y:S01]  /*3560*/  IMAD.MOV.U32 R113, RZ, RZ, R190 ;  /* 0x000000ffff717224 */ /* 0x000fe200078e00be */
[----:B------:R-:W-:Y:S01]  /*3570*/  MOV R112, R189 ;  /* 0x000000bd00707202 */ /* 0x000fe20000000f00 */
[----:B------:R-:W-:Y:S02]  /*3580*/  IMAD.MOV.U32 R115, RZ, RZ, R214 ;  /* 0x000000ffff737224 */ /* 0x000fe400078e00d6 */
[C---:B------:R-:W-:Y:S01]  /*3590*/  HMMA.16816.F32.BF16 R208, R4.reuse, R128, R36 ;  /* 0x0000008004d0723c */ /* 0x040fe20000041824 */
[----:B------:R-:W-:Y:S01]  /*35a0*/  IMAD.MOV.U32 R91, RZ, RZ, R188 ;  /* 0x000000ffff5b7224 */ /* 0x000fe200078e00bc */
[----:B------:R-:W-:Y:S01]  /*35b0*/  MOV R90, R187 ;  /* 0x000000bb005a7202 */ /* 0x000fe20000000f00 */
[----:B------:R-:W-:Y:S02]  /*35c0*/  IMAD.MOV.U32 R89, RZ, RZ, R186 ;  /* 0x000000ffff597224 */ /* 0x000fe400078e00ba */
[----:B-1----:R-:W-:Y:S01]  /*35d0*/  FFMA.FTZ R2, R175, UR4, -R0 ;  /* 0x00000004af027c23 */ /* 0x002fe20008010800 */
[----:B--2---:R-:W-:Y:S01]  /*35e0*/  IMAD.MOV.U32 R161, RZ, RZ, R33 ;  /* 0x000000ffffa17224 */ /* 0x004fe200078e0021 */
[----:B------:R-:W-:Y:S01]  /*35f0*/  HMMA.16816.F32.BF16 R216, R4, R144, R24 ;  /* 0x0000009004d8723c */ /* 0x000fe20000041818 */
[----:B------:R-:W-:Y:S01]  /*3600*/  MOV R88, R185 ;  /* 0x000000b900587202 */ /* 0x000fe20000000f00 */
[----:B------:R1:W-:Y:S01]  /*3610*/  MUFU.EX2 R236, R2 ;  /* 0x0000000200ec7308 */ /* 0x0003e20000000800 */
[----:B------:R-:W-:-:S02]  /*3620*/  IMAD.MOV.U32 R39, RZ, RZ, R184 ;  /* 0x000000ffff277224 */ /* 0x000fc400078e00b8 */
[----:B------:R-:W-:Y:S01]  /*3630*/  IMAD.MOV.U32 R175, RZ, RZ, R29 ;  /* 0x000000ffffaf7224 */ /* 0x000fe200078e001d */
[----:B------:R-:W-:Y:S01]  /*3640*/  HMMA.16816.F32.BF16 R228, R4, R68, R104 ;  /* 0x0000004404e4723c */ /* 0x000fe20000041868 */
[----:B------:R-:W-:-:S05]  /*3650*/  IMAD.MOV.U32 R169, RZ, RZ, R114 ;  /* 0x000000ffffa97224 */ /* 0x000fca00078e0072 */
[C---:B------:R-:W-:Y:S06]  /*3660*/  HMMA.16816.F32.BF16 R24, R12.reuse, R52, RZ ;  /* 0x000000340c18723c */ /* 0x040fec00000418ff */
[----:B------:R-:W-:Y:S01]  /*3670*/  HMMA.16816.F32.BF16 R8, R12, R56, RZ ;  /* 0x000000380c08723c */ /* 0x000fe200000418ff */
[--C-:B-1----:R-:W-:Y:S01]  /*3680*/  FFMA.FTZ R2, R173, UR4, -R0.reuse ;  /* 0x00000004ad027c23 */ /* 0x102fe20008010800 */
[----:B------:R-:W-:Y:S01]  /*3690*/  MOV R173, R239 ;  /* 0x000000ef00ad7202 */ /* 0x000fe20000000f00 */
[----:B------:R-:W-:Y:S02]  /*36a0*/  IMAD.MOV.U32 R239, RZ, RZ, R135 ;  /* 0x000000ffffef7224 */ /* 0x000fe400078e0087 */
[----:B------:R1:W2:Y:S01]  /*36b0*/  MUFU.EX2 R172, R2 ;  /* 0x0000000200ac7308 */ /* 0x0002a20000000800 */
[C---:B------:R-:W-:Y:S06]  /*36c0*/  HMMA.16816.F32.BF16 R124, R4.reuse, R44, R124 ;  /* 0x0000002c047c723c */ /* 0x040fec000004187c */
[C---:B----4-:R-:W-:Y:S06]  /*36d0*/  HMMA.16816.F32.BF16 R116, R4.reuse, R40, R116 ;  /* 0x000000280474723c */ /* 0x050fec0000041874 */
[----:B------:R-:W-:Y:S01]  /*36e0*/  HMMA.16816.F32.BF16 R104, R4, R46, R64 ;  /* 0x0000002e0468723c */ /* 0x000fe20000041840 */
[----:B-1----:R-:W-:Y:S01]  /*36f0*/  FFMA.FTZ R2, R167, UR4, -R0 ;  /* 0x00000004a7027c23 */ /* 0x002fe20008010800 */
[----:B------:R-:W-:-:S04]  /*3700*/  MOV R167, R28 ;  /* 0x0000001c00a77202 */ /* 0x000fc80000000f00 */
[C---:B------:R-:W-:Y:S01]  /*3710*/  HMMA.16816.F32.BF16 R60, R4.reuse, R42, R60 ;  /* 0x0000002a043c723c */ /* 0x040fe2000004183c */
[----:B------:R1:W-:Y:S05]  /*3720*/  MUFU.EX2 R32, R2 ;  /* 0x0000000200207308 */ /* 0x0003ea0000000800 */
[C---:B------:R-:W-:Y:S06]  /*3730*/  HMMA.16816.F32.BF16 R188, R4.reuse, R50, R96 ;  /* 0x0000003204bc723c */ /* 0x040fec0000041860 */
[C---:B------:R-:W-:Y:S06]  /*3740*/  HMMA.16816.F32.BF16 R204, R4.reuse, R70, R92 ;  /* 0x0000004604cc723c */ /* 0x040fec000004185c */
[----:B------:R-:W-:Y:S01]  /*3750*/  HMMA.16816.F32.BF16 R192, R4, R122, R100 ;  /* 0x0000007a04c0723c */ /* 0x000fe20000041864 */
[----:B-1----:R-:W-:Y:S01]  /*3760*/  FFMA.FTZ R2, R165, UR4, -R0 ;  /* 0x00000004a5027c23 */ /* 0x002fe20008010800 */
[----:B------:R-:W-:-:S04]  /*3770*/  MOV R165, R215 ;  /* 0x000000d700a57202 */ /* 0x000fc80000000f00 */
[C---:B------:R-:W-:Y:S01]  /*3780*/  HMMA.16816.F32.BF16 R184, R4.reuse, R130, R108 ;  /* 0x0000008204b8723c */ /* 0x040fe2000004186c */
[----:B------:R-:W1:Y:S05]  /*3790*/  MUFU.EX2 R2, R2 ;  /* 0x0000000200027308 */ /* 0x000e6a0000000800 */
[----:B------:R-:W-:Y:S06]  /*37a0*/  HMMA.16816.F32.BF16 R212, R4, R146, R148 ;  /* 0x0000009204d4723c */ /* 0x000fec0000041894 */
[----:B------:R-:W-:Y:S01]  /*37b0*/  HMMA.16816.F32.BF16 R52, R12, R54, RZ ;  /* 0x000000360c34723c */ /* 0x000fe200000418ff */
[----:B------:R-:W-:-:S02]  /*37c0*/  F2FP.BF16.F32.PACK_AB R4, R165, R237 ;  /* 0x000000eda504723e */ /* 0x000fc400000010ff */
[----:B--2---:R-:W-:Y:S02]  /*37d0*/  F2FP.BF16.F32.PACK_AB R5, R172, R236 ;  /* 0x000000ecac05723e */ /* 0x004fe400000010ff */
[----:B------:R-:W-:Y:S01]  /*37e0*/  F2FP.BF16.F32.PACK_AB R6, R161, R168 ;  /* 0x000000a8a106723e */ /* 0x000fe200000010ff */
[----:B------:R-:W-:Y:S01]  /*37f0*/  HMMA.16816.F32.BF16 R56, R12, R58, RZ ;  /* 0x0000003a0c38723c */ /* 0x000fe200000418ff */
[----:B-1----:R-:W-:Y:S01]  /*3800*/  MOV R162, R2 ;  /* 0x0000000200a27202 */ /* 0x002fe20000000f00 */
[----:B------:R-:W-:Y:S01]  /*3810*/  FFMA.FTZ R2, R199, UR4, -R18 ;  /* 0x00000004c7027c23 */ /* 0x000fe20008010812 */
[----:B------:R-:W-:Y:S02]  /*3820*/  IMAD.MOV.U32 R199, RZ, RZ, R165 ;  /* 0x000000ffffc77224 */ /* 0x000fe400078e00a5 */
[----:B------:R-:W-:-:S07]  /*3830*/  F2FP.BF16.F32.PACK_AB R7, R162, R32 ;  /* 0x00000020a207723e */ /* 0x000fce00000010ff */
[C---:B------:R-:W-:Y:S06]  /*3840*/  HMMA.16816.F32.BF16 R148, R4.reuse, R44, R156 ;  /* 0x0000002c0494723c */ /* 0x040fec000004189c */
[----:B------:R-:W-:Y:S01]  /*3850*/  HMMA.16816.F32.BF16 R108, R4, R48, R24 ;  /* 0x00000030046c723c */ /* 0x000fe20000041818 */
[----:B------:R-:W-:Y:S01]  /*3860*/  MOV R157, R39 ;  /* 0x00000027009d7202 */ /* 0x000fe20000000f00 */
[----:B------:R-:W-:Y:S01]  /*3870*/  IMAD.MOV.U32 R156, RZ, RZ, R88 ;  /* 0x000000ffff9c7224 */ /* 0x000fe200078e0058 */
[----:B------:R-:W-:Y:S01]  /*3880*/  MOV R158, R32 ;  /* 0x00000020009e7202 */ /* 0x000fe20000000f00 */
[----:B------:R-:W-:Y:S01]  /*3890*/  IMAD.MOV.U32 R44, RZ, RZ, R90 ;  /* 0x000000ffff2c7224 */ /* 0x000fe200078e005a */
[----:B------:R-:W-:Y:S01]  /*38a0*/  MOV R45, R89 ;  /* 0x00000059002d7202 */ /* 0x000fe20000000f00 */
[----:B------:R-:W-:Y:S01]  /*38b0*/  HMMA.16816.F32.BF16 R36, R12, R30, RZ ;  /* 0x0000001e0c24723c */ /* 0x000fe200000418ff */
[----:B------:R-:W-:Y:S01]  /*38c0*/  MOV R49, R91 ;  /* 0x0000005b00317202 */ /* 0x000fe20000000f00 */
[----:B------:R-:W-:-:S02]  /*38d0*/  IMAD.MOV.U32 R48, RZ, RZ, R112 ;  /* 0x000000ffff307224 */ /* 0x000fc400078e0070 */
[----:B------:R-:W-:Y:S02]  /*38e0*/  IMAD.MOV.U32 R159, RZ, RZ, R115 ;  /* 0x000000ffff9f7224 */ /* 0x000fe400078e0073 */
[----:B------:R-:W-:Y:S06]  /*38f0*/  HMMA.16816.F32.BF16 R28, R12, R72, RZ ;  /* 0x000000480c1c723c */ /* 0x000fec00000418ff */
[----:B------:R-:W-:Y:S06]  /*3900*/  HMMA.16816.F32.BF16 R96, R4, R68, R8 ;  /* 0x000000440460723c */ /* 0x000fec0000041808 */
[----:B------:R-:W-:Y:S01]  /*3910*/  HMMA.16816.F32.BF16 R32, R12, R22, RZ ;  /* 0x000000160c20723c */ /* 0x000fe200000418ff */
[----:B------:R-:W-:-:S05]  /*3920*/  MOV R69, R113 ;  /* 0x0000007100457202 */ /* 0x000fca0000000f00 */
[C---:B------:R-:W-:Y:S06]  /*3930*/  HMMA.16816.F32.BF16 R24, R12.reuse, R76, RZ ;  /* 0x0000004c0c18723c */ /* 0x040fec00000418ff */
[C---:B------:R-:W-:Y:S06]  /*3940*/  HMMA.16816.F32.BF16 R20, R12.reuse, R84, RZ ;  /* 0x000000540c14723c */ /* 0x040fec00000418ff */
[C---:B------:R-:W-:Y:S06]  /*3950*/  HMMA.16816.F32.BF16 R8, R12.reuse, R80, RZ ;  /* 0x000000500c08723c */ /* 0x040fec00000418ff */
[C---:B------:R-:W-:Y:S06]  /*3960*/  HMMA.16816.F32.BF16 R72, R12.reuse, R74, RZ ;  /* 0x0000004a0c48723c */ /* 0x040fec00000418ff */
[C---:B------:R-:W-:Y:S06]  /*3970*/  HMMA.16816.F32.BF16 R76, R12.reuse, R78, RZ ;  /* 0x0000004e0c4c723c */ /* 0x040fec00000418ff */
[C---:B------:R-:W-:Y:S06]  /*3980*/  HMMA.16816.F32.BF16 R84, R12.reuse, R86, RZ ;  /* 0x000000560c54723c */ /* 0x040fec00000418ff */
[----:B------:R-:W-:Y:S01]  /*3990*/  HMMA.16816.F32.BF16 R80, R12, R82, RZ ;  /* 0x000000520c50723c */ /* 0x000fe200000418ff */
[----:B------:R1:W-:Y:S05]  /*39a0*/  MUFU.EX2 R15, R2 ;  /* 0x00000002000f7308 */ /* 0x0003ea0000000800 */
[C---:B------:R-:W-:Y:S06]  /*39b0*/  HMMA.16816.F32.BF16 R152, R4.reuse, R40, R152 ;  /* 0x000000280498723c */ /* 0x040fec0000041898 */
[----:B------:R-:W-:Y:S01]  /*39c0*/  HMMA.16816.F32.BF16 R92, R4, R120, R28 ;  /* 0x00000078045c723c */ /* 0x000fe2000004181c */
[----:B-1----:R-:W-:-:S05]  /*39d0*/  FFMA.FTZ R2, R198, UR4, -R18 ;  /* 0x00000004c6027c23 */ /* 0x002fca0008010812 */
[C---:B------:R-:W-:Y:S01]  /*39e0*/  HMMA.16816.F32.BF16 R100, R4.reuse, R140, R20 ;  /* 0x0000008c0464723c */ /* 0x040fe20000041814 */
[----:B------:R-:W-:Y:S01]  /*39f0*/  IMAD.MOV.U32 R31, RZ, RZ, R157 ;  /* 0x000000ffff1f7224 */ /* 0x000fe200078e009d */
[----:B------:R-:W1:Y:S01]  /*3a00*/  LDSM.16.MT88.4 R20, [R232+0xd000] ;  /* 0x00d00000e814783b */ /* 0x000e620000004200 */
[----:B------:R2:W-:Y:S01]  /*3a10*/  MUFU.EX2 R40, R2 ;  /* 0x0000000200287308 */ /* 0x0005e20000000800 */
        /* <DEDUP_REMOVED lines=8> */
[C---:B------:R-:W-:Y:S01]  /*3aa0*/  HMMA.16816.F32.BF16 R112, R4.reuse, R144, R8 ;  /* 0x000000900470723c */ /* 0x040fe20000041808 */
[----:B------:R-:W-:Y:S01]  /*3ab0*/  IMAD.MOV.U32 R121, RZ, RZ, R69 ;  /* 0x000000ffff797224 */ /* 0x000fe200078e0045 */
[----:B------:R-:W-:Y:S01]  /*3ac0*/  MOV R28, R48 ;  /* 0x00000030001c7202 */ /* 0x000fe20000000f00 */
[----:B------:R-:W-:Y:S01]  /*3ad0*/  IMAD.MOV.U32 R69, RZ, RZ, R49 ;  /* 0x000000ffff457224 */ /* 0x000fe200078e0031 */
[----:B------:R-:W-:Y:S01]  /*3ae0*/  LDSM.16.MT88.4 R24, [R232+0xf000] ;  /* 0x00f00000e818783b */ /* 0x000fe20000004200 */
[----:B------:R-:W-:Y:S01]  /*3af0*/  MOV R129, R31 ;  /* 0x0000001f00817202 */ /* 0x000fe20000000f00 */
[----:B------:R-:W-:Y:S01]  /*3b00*/  HMMA.16816.F32.BF16 R32, R4, R42, R32 ;  /* 0x0000002a0420723c */ /* 0x000fe20000041820 */
[----:B--2---:R-:W-:Y:S01]  /*3b10*/  FFMA.FTZ R2, R171, UR4, -R18 ;  /* 0x00000004ab027c23 */ /* 0x004fe20008010812 */
[----:B------:R-:W-:-:S03]  /*3b20*/  IMAD.MOV.U32 R171, RZ, RZ, R158 ;  /* 0x000000ffffab7224 */ /* 0x000fc600078e009e */
[----:B------:R2:W3:Y:S01]  /*3b30*/  MUFU.EX2 R120, R2 ;  /* 0x0000000200787308 */ /* 0x0004e20000000800 */
[C---:B------:R-:W-:Y:S06]  /*3b40*/  HMMA.16816.F32.BF16 R36, R4.reuse, R46, R36 ;  /* 0x0000002e0424723c */ /* 0x040fec0000041824 */
[C---:B------:R-:W-:Y:S06]  /*3b50*/  HMMA.16816.F32.BF16 R64, R4.reuse, R50, R52 ;  /* 0x000000320440723c */ /* 0x040fec0000041834 */
[----:B------:R-:W-:Y:S01]  /*3b60*/  HMMA.16816.F32.BF16 R48, R4, R146, R80 ;  /* 0x000000920430723c */ /* 0x000fe20000041850 */
[----:B--2---:R-:W-:Y:S01]  /*3b70*/  FFMA.FTZ R2, R170, UR4, -R18 ;  /* 0x00000004aa027c23 */ /* 0x004fe20008010812 */
[----:B------:R-:W-:-:S04]  /*3b80*/  MOV R170, R159 ;  /* 0x0000009f00aa7202 */ /* 0x000fc80000000f00 */
[C---:B------:R-:W-:Y:S01]  /*3b90*/  HMMA.16816.F32.BF16 R56, R4.reuse, R70, R56 ;  /* 0x000000460438723c */ /* 0x040fe20000041838 */
[----:B---3--:R-:W-:Y:S01]  /*3ba0*/  MOV R82, R120 ;  /* 0x0000007800527202 */ /* 0x008fe20000000f00 */
[----:B------:R2:W3:Y:S01]  /*3bb0*/  MUFU.EX2 R135, R2 ;  /* 0x0000000200877308 */ /* 0x0004e20000000800 */
[----:B------:R-:W-:Y:S01]  /*3bc0*/  MOV R81, R121 ;  /* 0x0000007900517202 */ /* 0x000fe20000000f00 */
[----:B------:R-:W-:Y:S01]  /*3bd0*/  IMAD.MOV.U32 R80, RZ, RZ, R28 ;  /* 0x000000ffff507224 */ /* 0x000fe200078e001c */
[----:B------:R-:W-:Y:S01]  /*3be0*/  MOV R121, R29 ;  /* 0x0000001d00797202 */ /* 0x000fe20000000f00 */
[----:B------:R-:W-:Y:S01]  /*3bf0*/  HMMA.16816.F32.BF16 R84, R4, R142, R84 ;  /* 0x0000008e0454723c */ /* 0x000fe20000041854 */
[----:B------:R-:W-:Y:S01]  /*3c00*/  MOV R71, R157 ;  /* 0x0000009d00477202 */ /* 0x000fe20000000f00 */
[----:B------:R-:W-:Y:S02]  /*3c10*/  IMAD.MOV.U32 R70, RZ, RZ, R160 ;  /* 0x000000ffff467224 */ /* 0x000fe400078e00a0 */
[----:B------:R-:W-:-:S02]  /*3c20*/  IMAD.MOV.U32 R120, RZ, RZ, R30 ;  /* 0x000000ffff787224 */ /* 0x000fc400078e001e */
[----:B------:R-:W-:Y:S01]  /*3c30*/  LDSM.16.MT88.4 R28, [R233+0xf000] ;  /* 0x00f00000e91c783b */ /* 0x000fe20000004200 */
[----:B--2---:R-:W-:Y:S01]  /*3c40*/  FFMA.FTZ R2, R197, UR4, -R0 ;  /* 0x00000004c5027c23 */ /* 0x004fe20008010800 */
[----:B---3--:R-:W-:-:S03]  /*3c50*/  F2FP.BF16.F32.PACK_AB R10, R135, R82 ;  /* 0x00000052870a723e */ /* 0x008fc600000010ff */
[----:B------:R2:W3:Y:S02]  /*3c60*/  MUFU.EX2 R68, R2 ;  /* 0x0000000200447308 */ /* 0x0004e40000000800 */
[----:B--2---:R-:W-:-:S06]  /*3c70*/  FFMA.FTZ R2, R196, UR4, -R0 ;  /* 0x00000004c4027c23 */ /* 0x004fcc0008010800 */
[----:B------:R2:W4:Y:S02]  /*3c80*/  MUFU.EX2 R140, R2 ;  /* 0x00000002008c7308 */ /* 0x0005240000000800 */
[----:B--2---:R-:W-:-:S06]  /*3c90*/  FFMA.FTZ R2, R166, UR4, -R0 ;  /* 0x00000004a6027c23 */ /* 0x004fcc0008010800 */
[----:B------:R2:W-:Y:S02]  /*3ca0*/  MUFU.EX2 R198, R2 ;  /* 0x0000000200c67308 */ /* 0x0005e40000000800 */
[----:B--2---:R-:W-:Y:S01]  /*3cb0*/  FFMA.FTZ R2, R138, UR4, -R0 ;  /* 0x000000048a027c23 */ /* 0x004fe20008010800 */
[----:B------:R-:W-:Y:S02]  /*3cc0*/  MOV R138, R40 ;  /* 0x00000028008a7202 */ /* 0x000fe40000000f00 */
[C---:B------:R-:W-:Y:S03]  /*3cd0*/  HMMA.16816.F32.BF16 R40, R4.reuse, R122, R72 ;  /* 0x0000007a0428723c */ /* 0x040fe60000041848 */
[----:B------:R2:W1:Y:S04]  /*3ce0*/  MUFU.EX2 R128, R2 ;  /* 0x0000000200807308 */ /* 0x0004680000000800 */
[----:B---3--:R-:W-:Y:S01]  /*3cf0*/  MOV R122, R68 ;  /* 0x00000044007a7202 */ /* 0x008fe20000000f00 */
[----:B------:R-:W-:Y:S01]  /*3d00*/  IMAD.MOV.U32 R123, RZ, RZ, R15 ;  /* 0x000000ffff7b7224 */ /* 0x000fe200078e000f */
[----:B------:R-:W-:Y:S01]  /*3d10*/  MOV R68, R44 ;  /* 0x0000002c00447202 */ /* 0x000fe20000000f00 */
[----:B------:R-:W3:Y:S01]  /*3d20*/  LDSM.16.MT88.4 R12, [R233+0xd000] ;  /* 0x00d00000e90c783b */ /* 0x000ee20000004200 */
[----:B------:R-:W-:Y:S01]  /*3d30*/  HMMA.16816.F32.BF16 R44, R4, R130, R76 ;  /* 0x00000082042c723c */ /* 0x000fe2000004184c */
[----:B----4-:R-:W-:Y:S01]  /*3d40*/  F2FP.BF16.F32.PACK_AB R9, R140, R122 ;  /* 0x0000007a8c09723e */ /* 0x010fe200000010ff */
[----:B------:R-:W-:Y:S01]  /*3d50*/  IMAD.MOV.U32 R74, RZ, RZ, R162 ;  /* 0x000000ffff4a7224 */ /* 0x000fe200078e00a2 */
[----:B------:R-:W-:-:S02]  /*3d60*/  MOV R75, R161 ;  /* 0x000000a1004b7202 */ /* 0x000fc40000000f00 */
[----:B------:R-:W-:Y:S01]  /*3d70*/  MOV R73, R163 ;  /* 0x000000a300497202 */ /* 0x000fe20000000f00 */
[----:B--2---:R-:W-:Y:S01]  /*3d80*/  FFMA.FTZ R2, R183, UR4, -R17 ;  /* 0x00000004b7027c23 */ /* 0x004fe20008010811 */
[----:B-1----:R-:W-:Y:S01]  /*3d90*/  F2FP.BF16.F32.PACK_AB R11, R128, R198 ;  /* 0x000000c6800b723e */ /* 0x002fe200000010ff */
[----:B------:R-:W-:Y:S01]  /*3da0*/  IMAD.MOV.U32 R131, RZ, RZ, R173 ;  /* 0x000000ffff837224 */ /* 0x000fe200078e00ad */
[----:B------:R-:W-:Y:S01]  /*3db0*/  MOV R76, R175 ;  /* 0x000000af004c7202 */ /* 0x000fe20000000f00 */
[----:B------:R1:W2:Y:S01]  /*3dc0*/  MUFU.EX2 R8, R2 ;  /* 0x0000000200087308 */ /* 0x0002a20000000800 */
[----:B------:R-:W-:Y:S01]  /*3dd0*/  IMAD.MOV.U32 R77, RZ, RZ, R172 ;  /* 0x000000ffff4d7224 */ /* 0x000fe200078e00ac */
[----:B------:R-:W-:Y:S02]  /*3de0*/  MOV R78, R174 ;  /* 0x000000ae004e7202 */ /* 0x000fe40000000f00 */
[----:B------:R-:W-:Y:S01]  /*3df0*/  MOV R72, R167 ;  /* 0x000000a700487202 */ /* 0x000fe20000000f00 */
[----:B-1----:R-:W-:Y:S01]  /*3e00*/  FFMA.FTZ R2, R180, UR4, -R17 ;  /* 0x00000004b4027c23 */ /* 0x002fe20008010811 */
[----:B--2---:R-:W-:-:S03]  /*3e10*/  MOV R79, R8 ;  /* 0x00000008004f7202 */ /* 0x004fc60000000f00 */
[----:B------:R1:W2:Y:S02]  /*3e20*/  MUFU.EX2 R141, R2 ;  /* 0x00000002008d7308 */ /* 0x0002a40000000800 */
[----:B-1----:R-:W-:Y:S01]  /*3e30*/  FFMA.FTZ R2, R137, UR4, -R17 ;  /* 0x0000000489027c23 */ /* 0x002fe20008010811 */
[----:B--2---:R-:W-:Y:S01]  /*3e40*/  F2FP.BF16.F32.PACK_AB R4, R141, R79 ;  /* 0x0000004f8d04723e */ /* 0x004fe200000010ff */
[----:B------:R-:W-:-:S04]  /*3e50*/  IMAD.MOV.U32 R137, RZ, RZ, R156 ;  /* 0x000000ffff897224 */ /* 0x000fc800078e009c */
        /* <DEDUP_REMOVED lines=13> */
[----:B-1----:R-:W-:Y:S01]  /*3f30*/  IMAD.MOV.U32 R83, RZ, RZ, R8 ;  /* 0x000000ffff537224 */ /* 0x002fe200078e0008 */
[----:B------:R-:W-:Y:S01]  /*3f40*/  F2FP.BF16.F32.PACK_AB R8, R138, R123 ;  /* 0x0000007b8a08723e */ /* 0x000fe200000010ff */
[----:B------:R-:W-:-:S03]  /*3f50*/  FFMA.FTZ R2, R252, UR4, -R18 ;  /* 0x00000004fc027c23 */ /* 0x000fc60008010812 */
[----:B------:R-:W-:-:S03]  /*3f60*/  F2FP.BF16.F32.PACK_AB R7, R83, R239 ;  /* 0x000000ef5307723e */ /* 0x000fc600000010ff */
[-C--:B------:R-:W-:Y:S06]  /*3f70*/  HMMA.16816.F32.BF16 R148, R8, R20.reuse, R148 ;  /* 0x000000140894723c */ /* 0x080fec0000041894 */
[C---:B------:R-:W-:Y:S06]  /*3f80*/  HMMA.16816.F32.BF16 R144, R4.reuse, R20, R124 ;  /* 0x000000140490723c */ /* 0x040fec000004187c */
[----:B------:R-:W-:Y:S01]  /*3f90*/  HMMA.16816.F32.BF16 R156, R4, R22, R104 ;  /* 0x00000016049c723c */ /* 0x000fe20000041868 */
[----:B------:R-:W-:Y:S01]  /*3fa0*/  IMAD.MOV.U32 R127, RZ, RZ, R199 ;  /* 0x000000ffff7f7224 */ /* 0x000fe200078e00c7 */
[----:B------:R-:W-:Y:S01]  /*3fb0*/  MOV R125, R76 ;  /* 0x0000004c007d7202 */ /* 0x000fe20000000f00 */
[----:B------:R-:W-:-:S02]  /*3fc0*/  IMAD.MOV.U32 R124, RZ, RZ, R70 ;  /* 0x000000ffff7c7224 */ /* 0x000fc400078e0046 */
[----:B------:R-:W-:Y:S01]  /*3fd0*/  IMAD.MOV.U32 R126, RZ, RZ, R77 ;  /* 0x000000ffff7e7224 */ /* 0x000fe200078e004d */
[----:B------:R-:W-:Y:S01]  /*3fe0*/  HMMA.16816.F32.BF16 R52, R8, R22, R36 ;  /* 0x000000160834723c */ /* 0x000fe20000041824 */
[----:B------:R-:W1:Y:S04]  /*3ff0*/  LDSM.16.MT88.4 R20, [R235+0xd000] ;  /* 0x00d00000eb14783b */ /* 0x000e680000004200 */
[----:B------:R-:W2:Y:S01]  /*4000*/  LDSM.16.MT88.4 R36, [R235+0xf000] ;  /* 0x00f00000eb24783b */ /* 0x000ea20000004200 */
[----:B---3--:R-:W-:Y:S06]  /*4010*/  HMMA.16816.F32.BF16 R172, R4, R14, R60 ;  /* 0x0000000e04ac723c */ /* 0x008fec000004183c */
[-C--:B------:R-:W-:Y:S06]  /*4020*/  HMMA.16816.F32.BF16 R160, R8, R12.reuse, R152 ;  /* 0x0000000c08a0723c */ /* 0x080fec0000041898 */
[----:B------:R-:W-:Y:S01]  /*4030*/  HMMA.16816.F32.BF16 R164, R4, R12, R116 ;  /* 0x0000000c04a4723c */ /* 0x000fe20000041874 */
[----:B------:R-:W-:Y:S01]  /*4040*/  MOV R152, R72 ;  /* 0x0000004800987202 */ /* 0x000fe20000000f00 */
[----:B------:R-:W-:Y:S01]  /*4050*/  IMAD.MOV.U32 R153, RZ, RZ, R73 ;  /* 0x000000ffff997224 */ /* 0x000fe200078e0049 */
[----:B------:R-:W-:-:S02]  /*4060*/  MOV R154, R74 ;  /* 0x0000004a009a7202 */ /* 0x000fc40000000f00 */
[----:B------:R-:W-:Y:S01]  /*4070*/  MOV R155, R75 ;  /* 0x0000004b009b7202 */ /* 0x000fe20000000f00 */
[----:B------:R-:W-:Y:S01]  /*4080*/  HMMA.16816.F32.BF16 R60, R8, R14, R32 ;  /* 0x0000000e083c723c */ /* 0x000fe20000041820 */
[----:B------:R-:W3:Y:S01]  /*4090*/  LDSM.16.MT88.4 R12, [R234+0xd000] ;  /* 0x00d00000ea0c783b */ /* 0x000ee20000004200 */
[----:B------:R-:W-:Y:S01]  /*40a0*/  IMAD.MOV.U32 R116, RZ, RZ, R138 ;  /* 0x000000ffff747224 */ /* 0x000fe200078e008a */
[----:B------:R-:W-:Y:S01]  /*40b0*/  MOV R119, R123 ;  /* 0x0000007b00777202 */ /* 0x000fe20000000f00 */
[----:B------:R4:W-:Y:S01]  /*40c0*/  MUFU.EX2 R138, R2 ;  /* 0x00000002008a7308 */ /* 0x0009e20000000800 */
[----:B------:R-:W3:Y:S01]  /*40d0*/  LDSM.16.MT88.4 R32, [R234+0xf000] ;  /* 0x00f00000ea20783b */ /* 0x000ee20000004200 */
[----:B------:R-:W-:Y:S01]  /*40e0*/  HMMA.16816.F32.BF16 R72, R4, R24, R224 ;  /* 0x000000180448723c */ /* 0x000fe200000418e0 */
[----:B------:R-:W-:Y:S01]  /*40f0*/  IMAD.MOV.U32 R118, RZ, RZ, R122 ;  /* 0x000000ffff767224 */ /* 0x000fe200078e007a */
[----:B------:R-:W-:-:S04]  /*4100*/  MOV R117, R79 ;  /* 0x0000004f00757202 */ /* 0x000fc80000000f00 */
[----:B------:R-:W-:Y:S01]  /*4110*/  HMMA.16816.F32.BF16 R40, R8, R26, R40 ;  /* 0x0000001a0828723c */ /* 0x000fe20000041828 */
[----:B------:R-:W-:Y:S01]  /*4120*/  MOV R225, R121 ;  /* 0x0000007900e17202 */ /* 0x000fe20000000f00 */
[----:B------:R-:W-:Y:S01]  /*4130*/  IMAD.MOV.U32 R227, RZ, RZ, R69 ;  /* 0x000000ffffe37224 */ /* 0x000fe200078e0045 */
[----:B------:R-:W-:-:S03]  /*4140*/  MOV R226, R68 ;  /* 0x0000004400e27202 */ /* 0x000fc60000000f00 */
[----:B-1----:R-:W-:Y:S01]  /*4150*/  HMMA.16816.F32.BF16 R180, R4, R20, R244 ;  /* 0x0000001404b4723c */ /* 0x002fe200000418f4 */
[----:B----4-:R-:W-:-:S05]  /*4160*/  FFMA.FTZ R2, R250, UR4, -R18 ;  /* 0x00000004fa027c23 */ /* 0x010fca0008010812 */
[----:B------:R-:W-:Y:S01]  /*4170*/  HMMA.16816.F32.BF16 R188, R4, R22, R188 ;  /* 0x0000001604bc723c */ /* 0x000fe200000418bc */
[----:B------:R1:W-:Y:S01]  /*4180*/  MUFU.EX2 R139, R2 ;  /* 0x00000002008b7308 */ /* 0x0003e20000000800 */
[----:B------:R-:W-:Y:S01]  /*4190*/  IMAD.MOV.U32 R244, RZ, RZ, R198 ;  /* 0x000000fffff47224 */ /* 0x000fe200078e00c6 */
[----:B------:R-:W-:Y:S02]  /*41a0*/  MOV R245, R196 ;  /* 0x000000c400f57202 */ /* 0x000fe40000000f00 */
[----:B------:R-:W-:Y:S01]  /*41b0*/  MOV R246, R141 ;  /* 0x0000008d00f67202 */ /* 0x000fe20000000f00 */
[----:B------:R-:W-:Y:S01]  /*41c0*/  HMMA.16816.F32.BF16 R44, R8, R30, R44 ;  /* 0x0000001e082c723c */ /* 0x000fe2000004182c */
[----:B------:R-:W-:-:S05]  /*41d0*/  MOV R247, R140 ;  /* 0x0000008c00f77202 */ /* 0x000fca0000000f00 */
[----:B--2---:R-:W-:Y:S01]  /*41e0*/  HMMA.16816.F32.BF16 R140, R4, R38, R176 ;  /* 0x00000026048c723c */ /* 0x004fe200000418b0 */
[----:B-1----:R-:W-:-:S05]  /*41f0*/  FFMA.FTZ R2, R222, UR4, -R18 ;  /* 0x00000004de027c23 */ /* 0x002fca0008010812 */
[C---:B---3--:R-:W-:Y:S01]  /*4200*/  HMMA.16816.F32.BF16 R196, R4.reuse, R12, R228 ;  /* 0x0000000c04c4723c */ /* 0x048fe200000418e4 */
[----:B------:R1:W-:Y:S05]  /*4210*/  MUFU.EX2 R222, R2 ;  /* 0x0000000200de7308 */ /* 0x0003ea0000000800 */
[----:B------:R-:W-:Y:S01]  /*4220*/  HMMA.16816.F32.BF16 R204, R4, R14, R204 ;  /* 0x0000000e04cc723c */ /* 0x000fe200000418cc */
[----:B------:R-:W-:Y:S01]  /*4230*/  MOV R231, R131 ;  /* 0x0000008300e77202 */ /* 0x000fe20000000f00 */
[----:B------:R-:W-:Y:S01]  /*4240*/  IMAD.MOV.U32 R228, RZ, RZ, R120 ;  /* 0x000000ffffe47224 */ /* 0x000fe200078e0078 */
[----:B------:R-:W-:Y:S02]  /*4250*/  MOV R131, R137 ;  /* 0x0000008900837202 */ /* 0x000fe40000000f00 */
[----:B------:R-:W-:Y:S01]  /*4260*/  MOV R229, R71 ;  /* 0x0000004700e57202 */ /* 0x000fe20000000f00 */
[----:B------:R-:W-:Y:S01]  /*4270*/  HMMA.16816.F32.BF16 R176, R8, R20, R108 ;  /* 0x0000001408b0723c */ /* 0x000fe2000004186c */
[----:B------:R-:W-:-:S05]  /*4280*/  MOV R230, R78 ;  /* 0x0000004e00e67202 */ /* 0x000fca0000000f00 */
[----:B------:R-:W-:Y:S01]  /*4290*/  HMMA.16816.F32.BF16 R68, R4, R28, R208 ;  /* 0x0000001c0444723c */ /* 0x000fe200000418d0 */
[----:B-1----:R-:W-:-:S04]  /*42a0*/  FFMA.FTZ R2, R221, UR4, -R18 ;  /* 0x00000004dd027c23 */ /* 0x002fc80008010812 */
[----:B------:R1:W-:Y:S01]  /*42b0*/  MUFU.EX2 R137, R2 ;  /* 0x0000000200897308 */ /* 0x0003e20000000800 */
[C---:B------:R-:W-:Y:S06]  /*42c0*/  HMMA.16816.F32.BF16 R208, R8.reuse, R22, R64 ;  /* 0x0000001608d0723c */ /* 0x040fec0000041840 */
[----:B------:R-:W-:Y:S01]  /*42d0*/  HMMA.16816.F32.BF16 R64, R8, R14, R56 ;  /* 0x0000000e0840723c */ /* 0x000fe20000041838 */
[----:B------:R-:W-:-:S05]  /*42e0*/  IMAD.MOV.U32 R224, RZ, RZ, R118 ;  /* 0x000000ffffe07224 */ /* 0x000fca00078e0076 */
[----:B------:R-:W-:Y:S01]  /*42f0*/  HMMA.16816.F32.BF16 R120, R4, R36, R200 ;  /* 0x000000240478723c */ /* 0x000fe200000418c8 */
[----:B-1----:R-:W-:Y:S01]  /*4300*/  FFMA.FTZ R2, R225, UR4, -R0 ;  /* 0x00000004e1027c23 */ /* 0x002fe20008010800 */
[----:B------:R-:W-:-:S04]  /*4310*/  MOV R225, R226 ;  /* 0x000000e200e17202 */ /* 0x000fc80000000f00 */
[----:B------:R-:W-:Y:S01]  /*4320*/  HMMA.16816.F32.BF16 R76, R4, R26, R192 ;  /* 0x0000001a044c723c */ /* 0x000fe200000418c0 */
[----:B------:R-:W-:Y:S01]  /*4330*/  MOV R226, R227 ;  /* 0x000000e300e27202 */ /* 0x000fe20000000f00 */
[----:B------:R1:W-:Y:S01]  /*4340*/  MUFU.EX2 R15, R2 ;  /* 0x00000002000f7308 */ /* 0x0003e20000000800 */
[----:B------:R-:W-:Y:S01]  /*4350*/  IMAD.MOV.U32 R227, RZ, RZ, R228 ;  /* 0x000000ffffe37224 */ /* 0x000fe200078e00e4 */
[----:B------:R-:W-:Y:S02]  /*4360*/  MOV R228, R229 ;  /* 0x000000e500e47202 */ /* 0x000fe40000000f00 */
[----:B------:R-:W-:Y:S01]  /*4370*/  MOV R229, R230 ;  /* 0x000000e600e57202 */ /* 0x000fe20000000f00 */
[----:B------:R-:W-:Y:S01]  /*4380*/  IMAD.MOV.U32 R230, RZ, RZ, R231 ;  /* 0x000000ffffe67224 */ /* 0x000fe200078e00e7 */
[----:B------:R-:W-:Y:S01]  /*4390*/  MOV R231, R82 ;  /* 0x0000005200e77202 */ /* 0x000fe20000000f00 */
[----:B------:R-:W-:Y:S01]  /*43a0*/  HMMA.16816.F32.BF16 R192, R8, R12, R96 ;  /* 0x0000000c08c0723c */ /* 0x000fe20000041860 */
[----:B------:R-:W-:-:S02]  /*43b0*/  MOV R82, R223 ;  /* 0x000000df00527202 */ /* 0x000fc40000000f00 */
[----:B------:R-:W-:Y:S01]  /*43c0*/  MOV R201, R119 ;  /* 0x0000007700c97202 */ /* 0x000fe20000000f00 */
[----:B------:R-:W2:Y:S02]  /*43d0*/  LDL.LU R223, [R1+0x80] ;  /* 0x0000800001df7983 */ /* 0x000ea40000300800 */
[----:B------:R-:W-:Y:S01]  /*43e0*/  HMMA.16816.F32.BF16 R100, R8, R36, R100 ;  /* 0x000000240864723c */ /* 0x000fe20000041864 */
[----:B-1----:R-:W-:Y:S01]  /*43f0*/  FFMA.FTZ R2, R225, UR4, -R0 ;  /* 0x00000004e1027c23 */ /* 0x002fe20008010800 */
[----:B------:R-:W-:-:S04]  /*4400*/  MOV R118, R171 ;  /* 0x000000ab00767202 */ /* 0x000fc80000000f00 */
[C---:B------:R-:W-:Y:S01]  /*4410*/  HMMA.16816.F32.BF16 R56, R8.reuse, R24, R92 ;  /* 0x000000180838723c */ /* 0x040fe2000004185c */
[----:B------:R-:W-:Y:S01]  /*4420*/  MOV R202, R152 ;  /* 0x0000009800ca7202 */ /* 0x000fe20000000f00 */
[----:B------:R1:W-:Y:S04]  /*4430*/  MUFU.EX2 R18, R2 ;  /* 0x0000000200127308 */ /* 0x0003e80000000800 */
[-C--:B------:R-:W-:Y:S01]  /*4440*/  HMMA.16816.F32.BF16 R48, R8, R34.reuse, R48 ;  /* 0x000000220830723c */ /* 0x080fe20000041830 */
[----:B------:R-:W-:Y:S01]  /*4450*/  IMAD.MOV.U32 R203, RZ, RZ, R153 ;  /* 0x000000ffffcb7224 */ /* 0x000fe200078e0099 */
[----:B------:R-:W3:Y:S04]  /*4460*/  LDSM.16.MT88.4 R96, [R233+0xf800] ;  /* 0x00f80000e960783b */ /* 0x000ee80000004200 */
[C---:B------:R-:W-:Y:S06]  /*4470*/  HMMA.16816.F32.BF16 R212, R4.reuse, R34, R212 ;  /* 0x0000002204d4723c */ /* 0x040fec00000418d4 */
[----:B------:R-:W-:Y:S01]  /*4480*/  HMMA.16816.F32.BF16 R216, R4, R32, R216 ;  /* 0x0000002004d8723c */ /* 0x000fe200000418d8 */
[----:B-1----:R-:W-:Y:S01]  /*4490*/  FFMA.FTZ R2, R226, UR4, -R0 ;  /* 0x00000004e2027c23 */ /* 0x002fe20008010800 */
[----:B------:R-:W-:Y:S01]  /*44a0*/  IMAD.MOV.U32 R226, RZ, RZ, R227 ;  /* 0x000000ffffe27224 */ /* 0x000fe200078e00e3 */
[----:B------:R-:W-:-:S02]  /*44b0*/  MOV R227, R228 ;  /* 0x000000e400e37202 */ /* 0x000fc40000000f00 */
[----:B------:R-:W-:Y:S01]  /*44c0*/  MOV R228, R229 ;  /* 0x000000e500e47202 */ /* 0x000fe20000000f00 */
[----:B------:R-:W-:Y:S01]  /*44d0*/  IMAD.MOV.U32 R229, RZ, RZ, R230 ;  /* 0x000000ffffe57224 */ /* 0x000fe200078e00e6 */
[----:B------:R-:W-:Y:S01]  /*44e0*/  MOV R230, R130 ;  /* 0x0000008200e67202 */ /* 0x000fe20000000f00 */
[----:B------:R-:W-:Y:S01]  /*44f0*/  HMMA.16816.F32.BF16 R104, R4, R30, R184 ;  /* 0x0000001e0468723c */ /* 0x000fe200000418b8 */
[----:B------:R-:W-:Y:S01]  /*4500*/  MOV R130, R131 ;  /* 0x0000008300827202 */ /* 0x000fe20000000f00 */
[----:B------:R-:W-:Y:S02]  /*4510*/  IMAD.MOV.U32 R131, RZ, RZ, R248 ;  /* 0x000000ffff837224 */ /* 0x000fe400078e00f8 */
[----:B------:R-:W-:Y:S01]  /*4520*/  FFMA.FTZ R0, R19, UR4, -R0 ;  /* 0x0000000413007c23 */ /* 0x000fe20008010800 */
[----:B------:R-:W4:Y:S03]  /*4530*/  LDL.LU R248, [R1+0x7c] ;  /* 0x00007c0001f87983 */ /* 0x000f260000300800 */
[----:B------:R1:W-:Y:S01]  /*4540*/  MUFU.EX2 R19, R0 ;  /* 0x0000000000137308 */ /* 0x0003e20000000800 */
[----:B------:R-:W-:Y:S01]  /*4550*/  MOV R225, R117 ;  /* 0x0000007500e17202 */ /* 0x000fe20000000f00 */
[----:B------:R-:W-:Y:S01]  /*4560*/  IMAD.MOV.U32 R119, RZ, RZ, R168 ;  /* 0x000000ffff777224 */ /* 0x000fe200078e00a8 */
[----:B------:R-:W-:Y:S01]  /*4570*/  HMMA.16816.F32.BF16 R24, R8, R28, R88 ;  /* 0x0000001c0818723c */ /* 0x000fe20000041858 */
[----:B------:R-:W-:-:S05]  /*4580*/  MOV R35, R82 ;  /* 0x0000005200237202 */ /* 0x000fca0000000f00 */
[----:B------:R-:W-:Y:S01]  /*4590*/  HMMA.16816.F32.BF16 R36, R8, R38, R84 ;  /* 0x000000260824723c */ /* 0x000fe20000041854 */
[----:B------:R-:W-:Y:S01]  /*45a0*/  IMAD.MOV.U32 R30, RZ, RZ, R125 ;  /* 0x000000ffff1e7224 */ /* 0x000fe200078e007d */
[----:B------:R-:W-:Y:S01]  /*45b0*/  MUFU.EX2 R20, R2 ;  /* 0x0000000200147308 */ /* 0x000fe20000000800 */
[----:B------:R-:W-:Y:S01]  /*45c0*/  IMAD.MOV.U32 R250, RZ, RZ, R202 ;  /* 0x000000fffffa7224 */ /* 0x000fe200078e00ca */
[----:B------:R-:W-:Y:S01]  /*45d0*/  MOV R252, R201 ;  /* 0x000000c900fc7202 */ /* 0x000fe20000000f00 */
[----:B------:R-:W-:Y:S01]  /*45e0*/  LDSM.16.MT88.4 R4, [R234+0xf800] ;  /* 0x00f80000ea04783b */ /* 0x000fe20000004200 */
[--C-:B-1----:R-:W-:Y:S01]  /*45f0*/  FFMA.FTZ R0, R226, UR4, -R17.reuse ;  /* 0x00000004e2007c23 */ /* 0x102fe20008010811 */
[----:B------:R-:W-:Y:S02]  /*4600*/  MOV R221, R203 ;  /* 0x000000cb00dd7202 */ /* 0x000fe40000000f00 */
[----:B------:R-:W-:Y:S01]  /*4610*/  LDSM.16.MT88.4 R184, [R235+0xd800] ;  /* 0x00d80000ebb8783b */ /* 0x000fe20000004200 */
[----:B------:R1:W-:Y:S02]  /*4620*/  MUFU.EX2 R22, R0 ;  /* 0x0000000000167308 */ /* 0x0003e40000000800 */
[----:B-1----:R-:W-:Y:S01]  /*4630*/  FFMA.FTZ R0, R227, UR4, -R17 ;  /* 0x00000004e3007c23 */ /* 0x002fe20008010811 */
[----:B------:R-:W-:-:S02]  /*4640*/  MOV R227, R228 ;  /* 0x000000e400e37202 */ /* 0x000fc40000000f00 */
[----:B------:R-:W-:-:S03]  /*4650*/  MOV R228, R229 ;  /* 0x000000e500e47202 */ /* 0x000fc60000000f00 */
[----:B------:R4:W1:Y:S01]  /*4660*/  MUFU.EX2 R23, R0 ;  /* 0x0000000000177308 */ /* 0x0008620000000800 */
[----:B------:R-:W-:Y:S01]  /*4670*/  IMAD.MOV.U32 R229, RZ, RZ, R246 ;  /* 0x000000ffffe57224 */ /* 0x000fe200078e00f6 */
[----:B------:R-:W-:Y:S02]  /*4680*/  MOV R246, R247 ;  /* 0x000000f700f67202 */ /* 0x000fe40000000f00 */
[----:B------:R-:W-:Y:S01]  /*4690*/  MOV R247, R116 ;  /* 0x0000007400f77202 */ /* 0x000fe20000000f00 */
[----:B------:R-:W-:Y:S01]  /*46a0*/  IMAD.MOV.U32 R116, RZ, RZ, R132 ;  /* 0x000000ffff747224 */ /* 0x000fe200078e0084 */
[----:B------:R-:W-:Y:S02]  /*46b0*/  MOV R200, R228 ;  /* 0x000000e400c87202 */ /* 0x000fe40000000f00 */
[----:B------:R-:W-:Y:S02]  /*46c0*/  MOV R117, R170 ;  /* 0x000000aa00757202 */ /* 0x000fe40000000f00 */
[----:B------:R-:W-:Y:S01]  /*46d0*/  MOV R226, R116 ;  /* 0x0000007400e27202 */ /* 0x000fe20000000f00 */
[----:B------:R-:W-:Y:S01]  /*46e0*/  IMAD.MOV.U32 R116, RZ, RZ, R124 ;  /* 0x000000ffff747224 */ /* 0x000fe200078e007c */
[----:B------:R-:W-:Y:S01]  /*46f0*/  MOV R29, R117 ;  /* 0x00000075001d7202 */ /* 0x000fe20000000f00 */
[----:B------:R-:W-:Y:S01]  /*4700*/  IMAD.MOV.U32 R28, RZ, RZ, R118 ;  /* 0x000000ffff1c7224 */ /* 0x000fe200078e0076 */
[----:B------:R-:W-:-:S02]  /*4710*/  MOV R124, R169 ;  /* 0x000000a9007c7202 */ /* 0x000fc40000000f00 */
[----:B------:R-:W-:Y:S01]  /*4720*/  MOV R228, R246 ;  /* 0x000000f600e47202 */ /* 0x000fe20000000f00 */
[----:B------:R-:W-:Y:S01]  /*4730*/  LDSM.16.MT88.4 R168, [R233+0xd800] ;  /* 0x00d80000e9a8783b */ /* 0x000fe20000004200 */
[----:B------:R-:W-:Y:S02]  /*4740*/  MOV R34, R130 ;  /* 0x0000008200227202 */ /* 0x000fe40000000f00 */
[----:B------:R-:W-:Y:S02]  /*4750*/  MOV R246, R154 ;  /* 0x0000009a00f67202 */ /* 0x000fe40000000f00 */
[----:B------:R-:W-:Y:S02]  /*4760*/  MOV R31, R124 ;  /* 0x0000007c001f7202 */ /* 0x000fe40000000f00 */
[----:B------:R-:W-:Y:S01]  /*4770*/  MOV R2, R131 ;  /* 0x0000008300027202 */ /* 0x000fe20000000f00 */
[----:B----4-:R-:W-:-:S04]  /*4780*/  FFMA.FTZ R0, R248, UR4, -R17 ;  /* 0x00000004f8007c23 */ /* 0x010fc80008010811 */
[----:B------:R2:W-:Y:S02]  /*4790*/  MUFU.EX2 R132, R0 ;  /* 0x0000000000847308 */ /* 0x0005e40000000800 */
[----:B--2---:R-:W-:-:S06]  /*47a0*/  FFMA.FTZ R0, R223, UR4, -R17 ;  /* 0x00000004df007c23 */ /* 0x004fcc0008010811 */
[----:B------:R2:W-:Y:S02]  /*47b0*/  MUFU.EX2 R21, R0 ;  /* 0x0000000000157308 */ /* 0x0005e40000000800 */
[----:B--2---:R-:W-:-:S06]  /*47c0*/  FFMA.FTZ R0, R249, UR4, -R16 ;  /* 0x00000004f9007c23 */ /* 0x004fcc0008010810 */
[----:B------:R2:W-:Y:S01]  /*47d0*/  MUFU.EX2 R17, R0 ;  /* 0x0000000000117308 */ /* 0x0005e20000000800 */
[----:B------:R-:W-:Y:S01]  /*47e0*/  MOV R249, R116 ;  /* 0x0000007400f97202 */ /* 0x000fe20000000f00 */
[----:B--2---:R-:W-:-:S06]  /*47f0*/  FFMA.FTZ R0, R220, UR4, -R16 ;  /* 0x00000004dc007c23 */ /* 0x004fcc0008010810 */
[----:B------:R2:W4:Y:S01]  /*4800*/  MUFU.EX2 R14, R0 ;  /* 0x00000000000e7308 */ /* 0x0005220000000800 */
[----:B------:R-:W-:Y:S02]  /*4810*/  MOV R220, R119 ;  /* 0x0000007700dc7202 */ /* 0x000fe40000000f00 */
[----:B------:R-:W-:Y:S01]  /*4820*/  HMMA.16816.F32.BF16 R116, R8, R32, R112 ;  /* 0x000000200874723c */ /* 0x000fe20000041870 */
[----:B------:R-:W-:Y:S01]  /*4830*/  MOV R248, R246 ;  /* 0x000000f600f87202 */ /* 0x000fe20000000f00 */
[----:B------:R-:W3:Y:S05]  /*4840*/  LDSM.16.MT88.4 R112, [R235+0xf800] ;  /* 0x00f80000eb70783b */ /* 0x000eea0000004200 */
[----:B------:R-:W-:Y:S01]  /*4850*/  MOV R11, R129 ;  /* 0x00000081000b7202 */ /* 0x000fe20000000f00 */
[----:B--2---:R-:W-:-:S04]  /*4860*/  FFMA.FTZ R0, R227, UR4, -R16 ;  /* 0x00000004e3007c23 */ /* 0x004fc80008010810 */
[----:B------:R2:W-:Y:S01]  /*4870*/  MUFU.EX2 R13, R0 ;  /* 0x00000000000d7308 */ /* 0x0005e20000000800 */
        /* <DEDUP_REMOVED lines=8> */
[----:B--2---:R-:W-:Y:S01]  /*4900*/  FFMA.FTZ R0, R200, UR4, -R16 ;  /* 0x00000004c8007c23 */ /* 0x004fe20008010810 */
[----:B------:R-:W-:Y:S01]  /*4910*/  MOV R16, R126 ;  /* 0x0000007e00107202 */ /* 0x000fe20000000f00 */
[----:B------:R-:W-:Y:S01]  /*4920*/  IMAD.MOV.U32 R223, RZ, RZ, R247 ;  /* 0x000000ffffdf7224 */ /* 0x000fe200078e00f7 */
[----:B------:R-:W-:Y:S01]  /*4930*/  MOV R35, R33 ;  /* 0x0000002100237202 */ /* 0x000fe20000000f00 */
[----:B------:R2:W3:Y:S01]  /*4940*/  MUFU.EX2 R12, R0 ;  /* 0x00000000000c7308 */ /* 0x0004e20000000800 */
        /* <DEDUP_REMOVED lines=8> */
[----:B------:R-:W-:Y:S01]  /*49d0*/  FADD.FTZ R3, R136, R3 ;  /* 0x0000000388037221 */ /* 0x000fe20000010000 */
[----:B-1----:R-:W-:Y:S01]  /*49e0*/  F2FP.BF16.F32.PACK_AB R124, R23, R22 ;  /* 0x00000016177c723e */ /* 0x002fe200000010ff */
[----:B------:R-:W-:Y:S01]  /*49f0*/  IMAD.MOV.U32 R246, RZ, RZ, R128 ;  /* 0x000000fffff67224 */ /* 0x000fe200078e0080 */
[----:B----4-:R-:W-:Y:S01]  /*4a00*/  F2FP.BF16.F32.PACK_AB R125, R14, R17 ;  /* 0x000000110e7d723e */ /* 0x010fe200000010ff */
[----:B------:R-:W1:Y:S01]  /*4a10*/  LDSM.16.MT88.4 R152, [R232+0xd800] ;  /* 0x00d80000e898783b */ /* 0x000e620000004200 */
[----:B--2---:R-:W-:-:S03]  /*4a20*/  MOV R0, R127 ;  /* 0x0000007f00007202 */ /* 0x004fc60000000f00 */
[----:B------:R-:W2:Y:S02]  /*4a30*/  LDSM.16.MT88.4 R200, [R234+0xd800] ;  /* 0x00d80000eac8783b */ /* 0x000ea40000004200 */
[----:B------:R-:W-:Y:S01]  /*4a40*/  IMAD.MOV.U32 R32, RZ, RZ, R0 ;  /* 0x000000ffff207224 */ /* 0x000fe200078e0000 */
[----:B------:R-:W-:Y:S02]  /*4a50*/  MOV R0, R30 ;  /* 0x0000001e00007202 */ /* 0x000fe40000000f00 */
[----:B------:R-:W-:Y:S01]  /*4a60*/  MOV R30, R220 ;  /* 0x000000dc001e7202 */ /* 0x000fe20000000f00 */
[----:B------:R-:W-:Y:S01]  /*4a70*/  IMAD.MOV.U32 R220, RZ, RZ, R29 ;  /* 0x000000ffffdc7224 */ /* 0x000fe200078e001d */
[----:B------:R-:W-:Y:S02]  /*4a80*/  MOV R29, R223 ;  /* 0x000000df001d7202 */ /* 0x000fe40000000f00 */
[----:B------:R-:W-:Y:S01]  /*4a90*/  MOV R223, R221 ;  /* 0x000000dd00df7202 */ /* 0x000fe20000000f00 */
[----:B------:R-:W-:Y:S01]  /*4aa0*/  IMAD.MOV.U32 R221, RZ, RZ, R252 ;  /* 0x000000ffffdd7224 */ /* 0x000fe200078e00fc */
[----:B------:R-:W-:Y:S01]  /*4ab0*/  MOV R250, R224 ;  /* 0x000000e000fa7202 */ /* 0x000fe20000000f00 */
[----:B------:R-:W-:Y:S01]  /*4ac0*/  IMAD.MOV.U32 R224, RZ, RZ, R226 ;  /* 0x000000ffffe07224 */ /* 0x000fe200078e00e2 */
[----:B------:R-:W-:-:S02]  /*4ad0*/  MOV R252, R225 ;  /* 0x000000e100fc7202 */ /* 0x000fc40000000f00 */
        /* <DEDUP_REMOVED lines=12> */
[----:B------:R-:W-:Y:S01]  /*4ba0*/  MOV R35, R32 ;  /* 0x0000002000237202 */ /* 0x000fe20000000f00 */
[----:B------:R-:W4:Y:S01]  /*4bb0*/  LDL.LU R239, [R1+0x78] ;  /* 0x0000780001ef7983 */ /* 0x000f220000300800 */
[----:B------:R-:W-:Y:S01]  /*4bc0*/  MOV R32, R33 ;  /* 0x0000002100207202 */ /* 0x000fe20000000f00 */
[----:B------:R-:W-:Y:S02]  /*4bd0*/  IMAD.MOV.U32 R33, RZ, RZ, R0 ;  /* 0x000000ffff217224 */ /* 0x000fe400078e0000 */
[----:B------:R-:W2:Y:S04]  /*4be0*/  LDL.LU R135, [R1+0x74] ;  /* 0x0000740001877983 */ /* 0x000ea80000300800 */
[----:B------:R-:W2:Y:S01]  /*4bf0*/  LDL.LU R0, [R1+0x8] ;  /* 0x0000080001007983 */ /* 0x000ea20000300800 */
[----:B------:R-:W-:Y:S01]  /*4c00*/  FADD.FTZ R2, R243, R2 ;  /* 0x00000002f3027221 */ /* 0x000fe20000010000 */
[----:B------:R-:W-:-:S02]  /*4c10*/  F2FP.BF16.F32.PACK_AB R126, R21, R132 ;  /* 0x00000084157e723e */ /* 0x000fc400000010ff */
[----:B---3--:R-:W-:Y:S02]  /*4c20*/  F2FP.BF16.F32.PACK_AB R127, R12, R13 ;  /* 0x0000000d0c7f723e */ /* 0x008fe400000010ff */
[----:B------:R-:W-:Y:S02]  /*4c30*/  MOV R9, R10 ;  /* 0x0000000a00097202 */ /* 0x000fe40000000f00 */
[----:B------:R-:W-:Y:S02]  /*4c40*/  MOV R10, R34 ;  /* 0x00000022000a7202 */ /* 0x000fe40000000f00 */
[----:B------:R-:W-:Y:S02]  /*4c50*/  F2FP.BF16.F32.PACK_AB R128, R139, R138 ;  /* 0x0000008a8b80723e */ /* 0x000fe400000010ff */
[----:B------:R-:W-:Y:S02]  /*4c60*/  F2FP.BF16.F32.PACK_AB R129, R18, R15 ;  /* 0x0000000f1281723e */ /* 0x000fe400000010ff */
[----:B------:R-:W-:-:S02]  /*4c70*/  F2FP.BF16.F32.PACK_AB R130, R137, R222 ;  /* 0x000000de8982723e */ /* 0x000fc400000010ff */
[----:B------:R-:W-:Y:S01]  /*4c80*/  F2FP.BF16.F32.PACK_AB R131, R19, R20 ;  /* 0x000000141383723e */ /* 0x000fe200000010ff */
[----:B------:R-:W-:Y:S01]  /*4c90*/  FADD.FTZ R8, R242, R8 ;  /* 0x00000008f2087221 */ /* 0x000fe20000010000 */
[----:B------:R-:W-:Y:S01]  /*4ca0*/  HMMA.16816.F32.BF16 R92, R124, R98, R104 ;  /* 0x000000627c5c723c */ /* 0x000fe20000041868 */
[----:B------:R-:W-:Y:S01]  /*4cb0*/  FADD.FTZ R3, R241, R3 ;  /* 0x00000003f1037221 */ /* 0x000fe20000010000 */
[----:B------:R-:W-:Y:S01]  /*4cc0*/  FADD.FTZ R2, R240, R2 ;  /* 0x00000002f0027221 */ /* 0x000fe20000010000 */
[----:B------:R-:W-:-:S03]  /*4cd0*/  IMAD.MOV.U32 R34, RZ, RZ, R35 ;  /* 0x000000ffff227224 */ /* 0x000fc600078e0023 */
[----:B------:R-:W-:Y:S01]  /*4ce0*/  HMMA.16816.F32.BF16 R104, R124, R112, R120 ;  /* 0x000000707c68723c */ /* 0x000fe20000041878 */
[----:B------:R-:W-:Y:S01]  /*4cf0*/  MOV R35, R32 ;  /* 0x0000002000237202 */ /* 0x000fe20000000f00 */
[----:B------:R-:W-:Y:S01]  /*4d00*/  FADD.FTZ R3, R237, R3 ;  /* 0x00000003ed037221 */ /* 0x000fe20000010000 */
[----:B------:R-:W-:-:S03]  /*4d10*/  MOV R32, R33 ;  /* 0x0000002100207202 */ /* 0x000fc60000000f00 */
[----:B------:R-:W-:Y:S01]  /*4d20*/  HMMA.16816.F32.BF16 R120, R124, R4, R216 ;  /* 0x000000047c78723c */ /* 0x000fe200000418d8 */
[----:B------:R-:W-:Y:S01]  /*4d30*/  FADD.FTZ R2, R236, R2 ;  /* 0x00000002ec027221 */ /* 0x000fe20000010000 */
[----:B------:R-:W-:-:S04]  /*4d40*/  IMAD.MOV.U32 R33, RZ, RZ, R16 ;  /* 0x000000ffff217224 */ /* 0x000fc800078e0010 */
[----:B------:R-:W-:Y:S01]  /*4d50*/  HMMA.16816.F32.BF16 R116, R128, R4, R116 ;  /* 0x000000048074723c */ /* 0x000fe20000041874 */
[----:B------:R-:W-:Y:S01]  /*4d60*/  MOV R16, R30 ;  /* 0x0000001e00107202 */ /* 0x000fe20000000f00 */
[----:B------:R-:W-:Y:S01]  /*4d70*/  FADD.FTZ R3, R34, R3 ;  /* 0x0000000322037221 */ /* 0x000fe20000010000 */
[----:B------:R-:W-:Y:S01]  /*4d80*/  MOV R30, R31 ;  /* 0x0000001f001e7202 */ /* 0x000fe20000000f00 */
[----:B------:R-:W-:Y:S02]  /*4d90*/  IMAD.MOV.U32 R31, RZ, RZ, R220 ;  /* 0x000000ffff1f7224 */ /* 0x000fe400078e00dc */
[----:B------:R-:W-:Y:S01]  /*4da0*/  FADD.FTZ R2, R35, R2 ;  /* 0x0000000223027221 */ /* 0x000fe20000010000 */
        /* <DEDUP_REMOVED lines=11> */
[----:B------:R-:W-:-:S02]  /*4e60*/  IMAD.MOV.U32 R252, RZ, RZ, R224 ;  /* 0x000000fffffc7224 */ /* 0x000fc400078e00e0 */
[----:B--2---:R-:W-:Y:S02]  /*4e70*/  FADD.FTZ R0, R135, R0 ;  /* 0x0000000087007221 */ /* 0x004fe40000010000 */
[----:B------:R2:W5:Y:S04]  /*4e80*/  LDL.LU R135, [R1+0x70] ;  /* 0x0000700001877983 */ /* 0x0005680000300800 */
[----:B------:R2:W5:Y:S04]  /*4e90*/  LDL.LU R133, [R1+0x6c] ;  /* 0x00006c0001857983 */ /* 0x0005680000300800 */
[----:B------:R2:W5:Y:S04]  /*4ea0*/  LDL.LU R134, [R1+0x68] ;  /* 0x0000680001867983 */ /* 0x0005680000300800 */
[----:B------:R2:W5:Y:S04]  /*4eb0*/  LDL.LU R136, [R1+0x64] ;  /* 0x0000640001887983 */ /* 0x0005680000300800 */
[----:B------:R-:W3:Y:S01]  /*4ec0*/  LDL.LU R243, [R1+0x60] ;  /* 0x0000600001f37983 */ /* 0x000ee20000300800 */
[----:B------:R-:W-:Y:S01]  /*4ed0*/  FADD.FTZ R0, R9, R0 ;  /* 0x0000000009007221 */ /* 0x000fe20000010000 */
[----:B------:R-:W-:Y:S01]  /*4ee0*/  IMAD.MOV.U32 R9, RZ, RZ, R10 ;  /* 0x000000ffff097224 */ /* 0x000fe200078e000a */
[----:B------:R-:W-:-:S02]  /*4ef0*/  MOV R10, R238 ;  /* 0x000000ee000a7202 */ /* 0x000fc40000000f00 */
[----:B----4-:R-:W-:Y:S01]  /*4f00*/  FADD.FTZ R0, R239, R0 ;  /* 0x00000000ef007221 */ /* 0x010fe20000010000 */
[----:B------:R-:W-:-:S03]  /*4f10*/  FADD.FTZ R4, R9, R8 ;  /* 0x0000000809047221 */ /* 0x000fc60000010000 */
[----:B------:R-:W-:Y:S01]  /*4f20*/  FADD.FTZ R0, R10, R0 ;  /* 0x000000000a007221 */ /* 0x000fe20000010000 */
[----:B------:R-:W-:-:S03]  /*4f30*/  FADD.FTZ R4, R11, R4 ;  /* 0x000000040b047221 */ /* 0x000fc60000010000 */
[----:B------:R-:W-:Y:S01]  /*4f40*/  FADD.FTZ R0, R32, R0 ;  /* 0x0000000020007221 */ /* 0x000fe20000010000 */
[----:B------:R-:W-:-:S03]  /*4f50*/  FADD.FTZ R4, R33, R4 ;  /* 0x0000000421047221 */ /* 0x000fc60000010000 */
[----:B------:R-:W-:Y:S01]  /*4f60*/  FADD.FTZ R2, R31, R0 ;  /* 0x000000001f027221 */ /* 0x000fe20000010000 */
[----:B------:R-:W-:Y:S01]  /*4f70*/  FADD.FTZ R0, R220, R4 ;  /* 0x00000004dc007221 */ /* 0x000fe20000010000 */
[----:B------:R-:W-:Y:S01]  /*4f80*/  FADD.FTZ R4, R28, R5 ;  /* 0x000000051c047221 */ /* 0x000fe20000010000 */
[----:B------:R-:W-:Y:S01]  /*4f90*/  MOV R224, R225 ;  /* 0x000000e100e07202 */ /* 0x000fe20000000f00 */
[----:B------:R-:W-:Y:S01]  /*4fa0*/  FADD.FTZ R2, R249, R2 ;  /* 0x00000002f9027221 */ /* 0x000fe20000010000 */
        /* <DEDUP_REMOVED lines=23> */
[----:B------:R-:W4:Y:S01]  /*5120*/  LDSM.16.MT88.4 R80, [R232+0xf800] ;  /* 0x00f80000e850783b */ /* 0x000f220000004200 */
        /* <DEDUP_REMOVED lines=33> */
[----:B------:R-:W-:Y:S06]  /*5340*/  HMMA.16816.F32.BF16 R88, R124, R96, R68 ;  /* 0x000000607c58723c */ /* 0x000fec0000041844 */
[-C--:B-1----:R-:W-:Y:S06]  /*5350*/  HMMA.16816.F32.BF16 R148, R128, R152.reuse, R148 ;  /* 0x000000988094723c */ /* 0x082fec0000041894 */
        /* <DEDUP_REMOVED lines=9> */
[C---:B----4-:R-:W-:Y:S06]  /*53f0*/  HMMA.16816.F32.BF16 R72, R124.reuse, R80, R72 ;  /* 0x000000507c48723c */ /* 0x050fec0000041848 */
        /* <DEDUP_REMOVED lines=16> */
[C---:B---3--:R-:W-:Y:S01]  /*5500*/  IADD3 R250, R243.reuse, 0x800, RZ ;  /* 0x00000800f3fa7810 */ /* 0x048fe20007ffe0ff */
[C---:B------:R-:W-:Y:S01]  /*5510*/  VIADD R249, R243.reuse, 0x1000 ;  /* 0x00001000f3f97836 */ /* 0x040fe20000000000 */
[C---:B------:R-:W-:Y:S01]  /*5520*/  IADD3 R248, R243.reuse, 0x1800, RZ ;  /* 0x00001800f3f87810 */ /* 0x040fe20007ffe0ff */
[C---:B------:R-:W-:Y:S01]  /*5530*/  VIADD R246, R243.reuse, 0x2800 ;  /* 0x00002800f3f67836 */ /* 0x040fe20000000000 */
[----:B------:R-:W-:-:S02]  /*5540*/  IADD3 R247, R243, 0x2000, RZ ;  /* 0x00002000f3f77810 */ /* 0x000fc40007ffe0ff */
[C---:B------:R-:W-:Y:S02]  /*5550*/  IADD3 R245, R243.reuse, 0x3000, RZ ;  /* 0x00003000f3f57810 */ /* 0x040fe40007ffe0ff */
[----:B------:R-:W-:Y:S01]  /*5560*/  IADD3 R244, R243, 0x3800, RZ ;  /* 0x00003800f3f47810 */ /* 0x000fe20007ffe0ff */
[----:B--2---:R-:W-:-:S14]  /*5570*/  @!P0 BRA `(.L_x_127) ;  /* 0x0000005000148947 */ /* 0x004fdc0003800000 */
[----:B------:R-:W2:Y:S01]  /*5580*/  LDL.LU R231, [R1] ;  /* 0x0000000001e77983 */ /* 0x000ea20000300800 */
[----:B-----5:R-:W-:Y:S01]  /*5590*/  IMAD.MOV.U32 R132, RZ, RZ, R135 ;  /* 0x000000ffff847224 */ /* 0x020fe200078e0087 */
[----:B------:R-:W-:Y:S01]  /*55a0*/  MOV R140, R133 ;  /* 0x00000085008c7202 */ /* 0x000fe20000000f00 */
[----:B------:R-:W-:Y:S01]  /*55b0*/  IMAD.MOV.U32 R3, RZ, RZ, R136 ;  /* 0x000000ffff037224 */ /* 0x000fe200078e0088 */
[----:B------:R-:W-:Y:S01]  /*55c0*/  MOV R139, R134 ;  /* 0x00000086008b7202 */ /* 0x000fe20000000f00 */
[----:B------:R-:W-:Y:S01]  /*55d0*/  ULDC UR5, c[0x0][0x39c] ;  /* 0x0000e70000057ab9 */ /* 0x000fe20000000800 */
[----:B------:R-:W-:Y:S01]  /*55e0*/  ULDC UR4, c[0x0][0x2ec] ;  /* 0x0000bb0000047ab9 */ /* 0x000fe20000000800 */
[----:B------:R-:W-:Y:S01]  /*55f0*/  ULDC.64 UR10, c[0x0][0x220] ;  /* 0x00008800000a7ab9 */ /* 0x000fe20000000a00 */
[----:B------:R-:W-:Y:S01]  /*5600*/  ULDC.64 UR12, c[0x0][0x250] ;  /* 0x00009400000c7ab9 */ /* 0x000fe20000000a00 */
[----:B------:R-:W-:Y:S01]  /*5610*/  ULDC.64 UR6, c[0x0][0x218] ;  /* 0x0000860000067ab9 */ /* 0x000fe20000000a00 */
[----:B------:R-:W-:Y:S01]  /*5620*/  ULDC.64 UR8, c[0x0][0x248] ;  /* 0x0000920000087ab9 */ /* 0x000fe20000000a00 */
[----:B--2---:R-:W-:-:S05]  /*5630*/  LEA.HI.SX32 R0, R231, 0xfffffffe, 0x1a ;  /* 0xfffffffee7007811 */ /* 0x004fca00078fd2ff */
[----:B------:R1:W-:Y:S01]  /*5640*/  STL [R1+0x4], R0 ;  /* 0x0000040001007387 */ /* 0x0003e20000100800 */
[----:B------:R-:W-:Y:S05]  /*5650*/  BRA `(.L_x_128) ;  /* 0x00000000007c7947 */ /* 0x000fea0003800000 */
.L_x_130:
        /* <DEDUP_REMOVED lines=31> */
.L_x_128:
[----:B------:R-:W1:Y:S01]  /*5850*/  LDL R133, [R1+0x4] ;  /* 0x0000040001857983 */ /* 0x000e620000100800 */
[----:B------:R-:W-:Y:S04]  /*5860*/  DEPBAR.LE SB0, 0x0 ;  /* 0x000080000000791a */ /* 0x000fe80000000000 */
[----:B---3--:R-:W2:Y:S06]  /*5870*/  LDL.64 R10, [R1+0x30] ;  /* 0x00003000010a7983 */ /* 0x008eac0000100a00 */
[----:B------:R-:W3:Y:S01]  /*5880*/  LDL R6, [R1+0x20] ;  /* 0x0000200001067983 */ /* 0x000ee20000100800 */
[----:B------:R-:W-:Y:S01]  /*5890*/  BAR.SYNC.DEFER_BLOCKING 0x0 ;  /* 0x0000000000007b1d */ /* 0x000fe20000010000 */
[----:B-1----:R-:W-:Y:S01]  /*58a0*/  SHF.R.S32.HI R0, RZ, 0x1f, R133 ;  /* 0x0000001fff007819 */ /* 0x002fe20000011485 */
[C---:B------:R-:W-:Y:S04]  /*58b0*/  IMAD.WIDE.U32 R4, R133.reuse, UR12, RZ ;  /* 0x0000000c85047c25 */ /* 0x040fe8000f8e00ff */
[----:B------:R-:W-:Y:S04]  /*58c0*/  IMAD R0, R0, UR12, RZ ;  /* 0x0000000c00007c24 */ /* 0x000fe8000f8e02ff */
[----:B------:R-:W-:Y:S01]  /*58d0*/  IMAD R2, R133, UR13, R0 ;  /* 0x0000000d85027c24 */ /* 0x000fe2000f8e0200 */
[----:B--2---:R-:W-:Y:S03]  /*58e0*/  LEA R0, P0, R4, R10, 0x6 ;  /* 0x0000000a04007211 */ /* 0x004fe600078030ff */
[----:B------:R-:W-:Y:S01]  /*58f0*/  IMAD.IADD R2, R5, 0x1, R2 ;  /* 0x0000000105027824 */ /* 0x000fe200078e0202 */
[----:B------:R-:W-:Y:S04]  /*5900*/  LEA R8, P1, R0, UR10, 0x1 ;  /* 0x0000000a00087c11 */ /* 0x000fe8000f8208ff */
        /* <DEDUP_REMOVED lines=13> */
[----:B------:R-:W-:Y:S07]  /*59e0*/  ISETP.GT.AND P0, PT, R133, RZ, PT ;  /* 0x000000ff8500720c */ /* 0x000fee0003f04270 */
[----:B------:R-:W-:Y:S08]  /*59f0*/  LDGSTS.E.BYPASS.LTC128B.128 [R251+0xc800], desc[UR16][R6.64] ;  /* 0x0c80000006fb7fae */ /* 0x000ff0000b901d50 */
[----:B------:R-:W-:Y:S08]  /*5a00*/  LDGSTS.E.BYPASS.LTC128B.128 [R251+0xe800], desc[UR16][R6.64+0x80] ;  /* 0x0e80008006fb7fae */ /* 0x000ff0000b901d50 */
[----:B------:R-:W-:Y:S08]  /*5a10*/  LDGSTS.E.BYPASS.LTC128B.128 [R251+0xd000], desc[UR16][R4.64] ;  /* 0x0d00000004fb7fae */ /* 0x000ff0000b901d50 */
[----:B------:R1:W-:Y:S08]  /*5a20*/  LDGSTS.E.BYPASS.LTC128B.128 [R251+0xf000], desc[UR16][R4.64+0x80] ;  /* 0x0f00008004fb7fae */ /* 0x0003f0000b901d50 */
[----:B------:R-:W-:Y:S08]  /*5a30*/  LDGSTS.E.BYPASS.LTC128B.128 [R251+0xd800], desc[UR16][R10.64] ;  /* 0x0d8000000afb7fae */ /* 0x000ff0000b901d50 */
[----:B------:R2:W-:Y:S08]  /*5a40*/  LDGSTS.E.BYPASS.LTC128B.128 [R251+0xf800], desc[UR16][R10.64+0x80] ;  /* 0x0f8000800afb7fae */ /* 0x0005f0000b901d50 */
[----:B------:R-:W-:Y:S08]  /*5a50*/  LDSM.16.M88.4 R64, [R239] ;  /* 0x00000000ef40783b */ /* 0x000ff00000000200 */
[----:B------:R-:W1:Y:S08]  /*5a60*/  LDSM.16.M88.4 R16, [R238] ;  /* 0x00000000ee10783b */ /* 0x000e700000000200 */
        /* <DEDUP_REMOVED lines=164> */
[----:B------:R-:W1:Y:S01]  /*64b0*/  MUFU.TANH R142, R4 ;  /* 0x00000004008e7308 */ /* 0x000e620000002400 */
        /* <DEDUP_REMOVED lines=14> */
[----:B--2---:R-:W2:Y:S09]  /*65a0*/  LDSM.16.M88.4 R4, [R236+0x2800] ;  /* 0x00280000ec04783b */ /* 0x004eb20000000200 */
[----:B------:R-:W-:Y:S10]  /*65b0*/  MUFU.TANH R226, R9 ;  /* 0x0000000900e27308 */ /* 0x000ff40000002400 */
[----:B------:R3:W-:Y:S10]  /*65c0*/  MUFU.TANH R223, R11 ;  /* 0x0000000b00df7308 */ /* 0x0007f40000002400 */
[----:B------:R4:W-:Y:S10]  /*65d0*/  MUFU.TANH R221, R15 ;  /* 0x0000000f00dd7308 */ /* 0x0009f40000002400 */
[----:B------:R5:W-:Y:S01]  /*65e0*/  MUFU.TANH R141, R16 ;  /* 0x00000010008d7308 */ /* 0x000be20000002400 */
[----:B---3--:R-:W3:Y:S09]  /*65f0*/  LDSM.16.M88.4 R8, [R236+0x3000] ;  /* 0x00300000ec08783b */ /* 0x008ef20000000200 */
[----:B------:R-:W-:Y:S01]  /*6600*/  MUFU.TANH R225, R14 ;  /* 0x0000000e00e17308 */ /* 0x000fe20000002400 */
[-C--:B--2---:R-:W-:Y:S03]  /*6610*/  HMMA.16816.F32.BF16 R20, R216, R4.reuse, R20 ;  /* 0x00000004d814723c */ /* 0x084fe60000041814 */
[----:B----4-:R-:W-:Y:S03]  /*6620*/  FMUL.FTZ R15, R19, UR5 ;  /* 0x00000005130f7c20 */ /* 0x010fe60008410000 */
[C---:B------:R-:W-:Y:S03]  /*6630*/  HMMA.16816.F32.BF16 R24, R212.reuse, R4, R24 ;  /* 0x00000004d418723c */ /* 0x040fe60000041818 */
[----:B------:R-:W-:Y:S02]  /*6640*/  MUFU.TANH R209, R209 ;  /* 0x000000d100d17308 */ /* 0x000fe40000002400 */
[----:B-----5:R-:W-:Y:S01]  /*6650*/  FMUL.FTZ R16, R17, UR5 ;  /* 0x0000000511107c20 */ /* 0x020fe20008410000 */
[-C--:B------:R-:W-:Y:S07]  /*6660*/  HMMA.16816.F32.BF16 R28, R212, R6.reuse, R28 ;  /* 0x00000006d41c723c */ /* 0x080fee000004181c */
[----:B------:R-:W-:Y:S01]  /*6670*/  MUFU.TANH R18, R18 ;  /* 0x0000001200127308 */ /* 0x000fe20000002400 */
[C---:B------:R-:W-:Y:S01]  /*6680*/  HMMA.16816.F32.BF16 R32, R216.reuse, R6, R32 ;  /* 0x00000006d820723c */ /* 0x040fe20000041820 */
[----:B------:R-:W2:Y:S01]  /*6690*/  LDSM.16.M88.4 R4, [R236+0x3800] ;  /* 0x00380000ec04783b */ /* 0x000ea20000000200 */
[----:B------:R-:W-:Y:S07]  /*66a0*/  DEPBAR.LE SB0, 0x0 ;  /* 0x000080000000791a */ /* 0x000fee0000000000 */
[----:B------:R-:W-:Y:S02]  /*66b0*/  MUFU.TANH R222, R12 ;  /* 0x0000000c00de7308 */ /* 0x000fe40000002400 */
[----:B------:R-:W-:Y:S01]  /*66c0*/  FMUL.FTZ R20, R20, UR5 ;  /* 0x0000000514147c20 */ /* 0x000fe20008410000 */
[----:B------:R-:W-:Y:S01]  /*66d0*/  FMUL.FTZ R22, R22, UR5 ;  /* 0x0000000516167c20 */ /* 0x000fe20008410000 */
[----:B------:R-:W-:Y:S01]  /*66e0*/  FMUL.FTZ R23, R23, UR5 ;  /* 0x0000000517177c20 */ /* 0x000fe20008410000 */
[----:B------:R-:W-:Y:S01]  /*66f0*/  FMUL.FTZ R24, R24, UR5 ;  /* 0x0000000518187c20 */ /* 0x000fe20008410000 */
[----:B------:R-:W-:Y:S04]  /*6700*/  FMUL.FTZ R21, R21, UR5 ;  /* 0x0000000515157c20 */ /* 0x000fe80008410000 */
[----:B------:R-:W4:Y:S01]  /*6710*/  MUFU.TANH R2, R20 ;  /* 0x0000001400027308 */ /* 0x000f220000002400 */
[----:B------:R-:W-:Y:S01]  /*6720*/  BAR.SYNC.DEFER_BLOCKING 0x0 ;  /* 0x0000000000007b1d */ /* 0x000fe20000010000 */
[-C--:B---3--:R-:W-:Y:S05]  /*6730*/  HMMA.16816.F32.BF16 R36, R216, R8.reuse, R36 ;  /* 0x00000008d824723c */ /* 0x088fea0000041824 */
[----:B------:R-:W-:Y:S03]  /*6740*/  FMUL.FTZ R31, R31, UR5 ;  /* 0x000000051f1f7c20 */ /* 0x000fe60008410000 */
[----:B------:R-:W-:Y:S01]  /*6750*/  MUFU.TANH R16, R16 ;  /* 0x0000001000107308 */ /* 0x000fe20000002400 */
[C---:B------:R-:W-:Y:S04]  /*6760*/  HMMA.16816.F32.BF16 R40, R212.reuse, R8, R40 ;  /* 0x00000008d428723c */ /* 0x040fe80000041828 */
[----:B------:R-:W-:Y:S01]  /*6770*/  FMUL.FTZ R35, R35, UR5 ;  /* 0x0000000523237c20 */ /* 0x000fe20008410000 */
[----:B------:R-:W-:Y:S01]  /*6780*/  FMUL.FTZ R30, R30, UR5 ;  /* 0x000000051e1e7c20 */ /* 0x000fe20008410000 */
[-C--:B------:R-:W-:Y:S03]  /*6790*/  HMMA.16816.F32.BF16 R44, R212, R10.reuse, R44 ;  /* 0x0000000ad42c723c */ /* 0x080fe6000004182c */
[----:B------:R-:W3:Y:S02]  /*67a0*/  MUFU.TANH R0, R31 ;  /* 0x0000001f00007308 */ /* 0x000ee40000002400 */
[----:B------:R-:W-:Y:S01]  /*67b0*/  FMUL.FTZ R32, R32, UR5 ;  /* 0x0000000520207c20 */ /* 0x000fe20008410000 */
[C---:B------:R-:W-:Y:S07]  /*67c0*/  HMMA.16816.F32.BF16 R48, R216.reuse, R10, R48 ;  /* 0x0000000ad830723c */ /* 0x040fee0000041830 */
[----:B------:R-:W-:Y:S01]  /*67d0*/  MUFU.TANH R14, R35 ;  /* 0x00000023000e7308 */ /* 0x000fe20000002400 */
[----:B------:R-:W-:Y:S01]  /*67e0*/  FMUL.FTZ R36, R36, UR5 ;  /* 0x0000000524247c20 */ /* 0x000fe20008410000 */
[-C--:B--2---:R-:W-:Y:S08]  /*67f0*/  HMMA.16816.F32.BF16 R52, R216, R4.reuse, R52 ;  /* 0x00000004d834723c */ /* 0x084ff00000041834 */
[----:B------:R-:W-:Y:S01]  /*6800*/  MUFU.TANH R137, R30 ;  /* 0x0000001e00897308 */ /* 0x000fe20000002400 */
[C---:B------:R-:W-:Y:S04]  /*6810*/  HMMA.16816.F32.BF16 R56, R212.reuse, R4, R56 ;  /* 0x00000004d438723c */ /* 0x040fe80000041838 */
[----:B------:R-:W-:Y:S02]  /*6820*/  FMUL.FTZ R40, R40, UR5 ;  /* 0x0000000528287c20 */ /* 0x000fe40008410000 */
[-C--:B------:R-:W-:Y:S03]  /*6830*/  HMMA.16816.F32.BF16 R60, R212, R6.reuse, R60 ;  /* 0x00000006d43c723c */ /* 0x080fe6000004183c */
[----:B------:R-:W-:Y:S02]  /*6840*/  MUFU.TANH R138, R36 ;  /* 0x00000024008a7308 */ /* 0x000fe40000002400 */
[----:B------:R-:W-:Y:S01]  /*6850*/  FMUL.FTZ R42, R42, UR5 ;  /* 0x000000052a2a7c20 */ /* 0x000fe20008410000 */
[----:B------:R-:W-:Y:S01]  /*6860*/  FMUL.FTZ R48, R48, UR5 ;  /* 0x0000000530307c20 */ /* 0x000fe20008410000 */
[----:B------:R-:W-:Y:S06]  /*6870*/  HMMA.16816.F32.BF16 R64, R216, R6, R64 ;  /* 0x00000006d840723c */ /* 0x000fec0000041840 */
[----:B------:R4:W-:Y:S01]  /*6880*/  MUFU.TANH R19, R40 ;  /* 0x0000002800137308 */ /* 0x0009e20000002400 */
[----:B------:R-:W-:Y:S01]  /*6890*/  FMUL.FTZ R41, R41, UR5 ;  /* 0x0000000529297c20 */ /* 0x000fe20008410000 */
[----:B------:R-:W-:Y:S03]  /*68a0*/  FMUL.FTZ R44, R44, UR5 ;  /* 0x000000052c2c7c20 */ /* 0x000fe60008410000 */
[----:B------:R-:W-:Y:S01]  /*68b0*/  FMUL.FTZ R46, R46, UR5 ;  /* 0x000000052e2e7c20 */ /* 0x000fe20008410000 */
[----:B------:R-:W-:Y:S01]  /*68c0*/  FMUL.FTZ R49, R49, UR5 ;  /* 0x0000000531317c20 */ /* 0x000fe20008410000 */
[----:B------:R-:W-:Y:S03]  /*68d0*/  FMUL.FTZ R50, R50, UR5 ;  /* 0x0000000532327c20 */ /* 0x000fe60008410000 */
[----:B------:R-:W-:Y:S01]  /*68e0*/  MUFU.TANH R35, R48 ;  /* 0x0000003000237308 */ /* 0x000fe20000002400 */
[----:B------:R-:W-:Y:S01]  /*68f0*/  FMUL.FTZ R57, R57, UR5 ;  /* 0x0000000539397c20 */ /* 0x000fe20008410000 */
[----:B------:R-:W-:Y:S01]  /*6900*/  FMUL.FTZ R58, R58, UR5 ;  /* 0x000000053a3a7c20 */ /* 0x000fe20008410000 */
[----:B------:R-:W-:Y:S01]  /*6910*/  FMUL.FTZ R59, R59, UR5 ;  /* 0x000000053b3b7c20 */ /* 0x000fe20008410000 */
[----:B-1----:R-:W-:Y:S01]  /*6920*/  FMNMX.FTZ R4, R142, R3, !PT ;  /* 0x000000038e047209 */ /* 0x002fe20007810000 */
[----:B------:R-:W-:Y:S01]  /*6930*/  FMUL.FTZ R26, R26, UR5 ;  /* 0x000000051a1a7c20 */ /* 0x000fe20008410000 */
[----:B------:R-:W-:Y:S01]  /*6940*/  FMUL.FTZ R27, R27, UR5 ;  /* 0x000000051b1b7c20 */ /* 0x000fe20008410000 */
[----:B------:R-:W-:Y:S03]  /*6950*/  FMUL.FTZ R60, R60, UR5 ;  /* 0x000000053c3c7c20 */ /* 0x000fe60008410000 */
[----:B------:R3:W-:Y:S01]  /*6960*/  MUFU.TANH R218, R57 ;  /* 0x0000003900da7308 */ /* 0x0007e20000002400 */
[----:B----4-:R-:W-:Y:S02]  /*6970*/  IMAD.MOV.U32 R40, RZ, RZ, R2 ;  /* 0x000000ffff287224 */ /* 0x010fe400078e0002 */
[----:B------:R-:W-:Y:S01]  /*6980*/  FMUL.FTZ R61, R61, UR5 ;  /* 0x000000053d3d7c20 */ /* 0x000fe20008410000 */
[----:B------:R-:W-:Y:S01]  /*6990*/  FMUL.FTZ R62, R62, UR5 ;  /* 0x000000053e3e7c20 */ /* 0x000fe20008410000 */
[----:B------:R-:W-:Y:S01]  /*69a0*/  FMUL.FTZ R25, R25, UR5 ;  /* 0x0000000519197c20 */ /* 0x000fe20008410000 */
[----:B------:R-:W-:Y:S01]  /*69b0*/  FMNMX.FTZ R5, R211, R139, !PT ;  /* 0x0000008bd3057209 */ /* 0x000fe20007810000 */
[----:B------:R-:W-:Y:S01]  /*69c0*/  FMUL.FTZ R28, R28, UR5 ;  /* 0x000000051c1c7c20 */ /* 0x000fe20008410000 */
[----:B------:R-:W-:Y:S02]  /*69d0*/  FMUL.FTZ R33, R33, UR5 ;  /* 0x0000000521217c20 */ /* 0x000fe40008410000 */
[----:B------:R-:W1:Y:S01]  /*69e0*/  MUFU.TANH R2, R42 ;  /* 0x0000002a00027308 */ /* 0x000e620000002400 */
[----:B------:R-:W-:Y:S01]  /*69f0*/  FMNMX.FTZ R7, R210, R4, !PT ;  /* 0x00000004d2077209 */ /* 0x000fe20007810000 */
[----:B------:R-:W-:Y:S01]  /*6a00*/  FMUL.FTZ R43, R43, UR5 ;  /* 0x000000052b2b7c20 */ /* 0x000fe20008410000 */
[----:B------:R-:W-:Y:S01]  /*6a10*/  FMNMX.FTZ R6, R220, R140, !PT ;  /* 0x0000008cdc067209 */ /* 0x000fe20007810000 */
[----:B------:R-:W-:Y:S01]  /*6a20*/  FMUL.FTZ R45, R45, UR5 ;  /* 0x000000052d2d7c20 */ /* 0x000fe20008410000 */
[----:B------:R-:W-:Y:S01]  /*6a30*/  FMUL.FTZ R34, R34, UR5 ;  /* 0x0000000522227c20 */ /* 0x000fe20008410000 */
[----:B------:R-:W-:Y:S01]  /*6a40*/  FMUL.FTZ R39, R39, UR5 ;  /* 0x0000000527277c20 */ /* 0x000fe20008410000 */
[----:B------:R-:W-:Y:S03]  /*6a50*/  FMUL.FTZ R51, R51, UR5 ;  /* 0x0000000533337c20 */ /* 0x000fe60008410000 */
[----:B------:R1:W-:Y:S01]  /*6a60*/  MUFU.TANH R217, R60 ;  /* 0x0000003c00d97308 */ /* 0x0003e20000002400 */
[----:B---3--:R-:W-:Y:S02]  /*6a70*/  IMAD.MOV.U32 R57, RZ, RZ, R0 ;  /* 0x000000ffff397224 */ /* 0x008fe400078e0000 */
[----:B------:R-:W-:Y:S01]  /*6a80*/  FMUL.FTZ R0, R63, UR5 ;  /* 0x000000053f007c20 */ /* 0x000fe20008410000 */
[----:B------:R-:W-:Y:S01]  /*6a90*/  FMNMX.FTZ R7, R141, R7, !PT ;  /* 0x000000078d077209 */ /* 0x000fe20007810000 */
[----:B------:R-:W-:Y:S01]  /*6aa0*/  FMUL.FTZ R38, R38, UR5 ;  /* 0x0000000526267c20 */ /* 0x000fe20008410000 */
[----:B------:R-:W-:Y:S01]  /*6ab0*/  FMUL.FTZ R37, R37, UR5 ;  /* 0x0000000525257c20 */ /* 0x000fe20008410000 */
[----:B------:R-:W-:Y:S01]  /*6ac0*/  FMUL.FTZ R56, R56, UR5 ;  /* 0x0000000538387c20 */ /* 0x000fe20008410000 */
[----:B------:R-:W-:Y:S02]  /*6ad0*/  FMNMX.FTZ R7, R16, R7, !PT ;  /* 0x0000000710077209 */ /* 0x000fe40007810000 */
[----:B------:R2:W-:Y:S01]  /*6ae0*/  MUFU.TANH R48, R58 ;  /* 0x0000003a00307308 */ /* 0x0005e20000002400 */
        /* <DEDUP_REMOVED lines=8> */
[----:B-1----:R-:W-:Y:S01]  /*6b70*/  IMAD.MOV.U32 R60, RZ, RZ, R2 ;  /* 0x000000ffff3c7224 */ /* 0x002fe200078e0002 */
[----:B------:R-:W-:Y:S01]  /*6b80*/  FMNMX.FTZ R2, R143, R132, !PT ;  /* 0x000000848f027209 */ /* 0x000fe20007810000 */
[----:B------:R-:W-:Y:S01]  /*6b90*/  FMUL.FTZ R66, R66, UR5 ;  /* 0x0000000542427c20 */ /* 0x000fe20008410000 */
[----:B------:R-:W-:Y:S01]  /*6ba0*/  FMUL.FTZ R65, R65, UR5 ;  /* 0x0000000541417c20 */ /* 0x000fe20008410000 */
[----:B------:R-:W-:Y:S01]  /*6bb0*/  FMUL.FTZ R67, R67, UR5 ;  /* 0x0000000543437c20 */ /* 0x000fe20008410000 */
[----:B------:R-:W-:Y:S04]  /*6bc0*/  FMNMX.FTZ R4, R209, R2, !PT ;  /* 0x00000002d1047209 */ /* 0x000fe80007810000 */
[----:B------:R-:W1:Y:S01]  /*6bd0*/  MUFU.TANH R224, R13 ;  /* 0x0000000d00e07308 */ /* 0x000e620000002400 */
[----:B--2---:R-:W-:Y:S02]  /*6be0*/  MOV R58, R138 ;  /* 0x0000008a003a7202 */ /* 0x004fe40000000f00 */
[----:B------:R-:W-:Y:S02]  /*6bf0*/  FMNMX.FTZ R2, R226, R5, !PT ;  /* 0x00000005e2027209 */ /* 0x000fe40007810000 */
[----:B------:R-:W-:Y:S02]  /*6c00*/  FMNMX.FTZ R5, R223, R6, !PT ;  /* 0x00000006df057209 */ /* 0x000fe40007810000 */
[----:B------:R-:W-:Y:S03]  /*6c10*/  FMNMX.FTZ R6, R18, R4, !PT ;  /* 0x0000000412067209 */ /* 0x000fe60007810000 */
[----:B------:R-:W-:Y:S01]  /*6c20*/  MUFU.TANH R13, R24 ;  /* 0x00000018000d7308 */ /* 0x000fe20000002400 */
[----:B---3--:R-:W-:Y:S01]  /*6c30*/  IMAD.MOV.U32 R59, RZ, RZ, R137 ;  /* 0x000000ffff3b7224 */ /* 0x008fe200078e0089 */
[----:B------:R-:W-:Y:S02]  /*6c40*/  FMNMX.FTZ R4, R222, R2, !PT ;  /* 0x00000002de047209 */ /* 0x000fe40007810000 */
[----:B------:R-:W-:Y:S06]  /*6c50*/  FMNMX.FTZ R2, R225, R5, !PT ;  /* 0x00000005e1027209 */ /* 0x000fec0007810000 */
[----:B------:R-:W2:Y:S01]  /*6c60*/  MUFU.TANH R15, R15 ;  /* 0x0000000f000f7308 */ /* 0x000ea20000002400 */
[----:B-1----:R-:W-:Y:S09]  /*6c70*/  FMNMX.FTZ R4, R224, R4, !PT ;  /* 0x00000004e0047209 */ /* 0x002ff20007810000 */
[----:B------:R1:W-:Y:S10]  /*6c80*/  MUFU.TANH R24, R41 ;  /* 0x0000002900187308 */ /* 0x0003f40000002400 */
[----:B------:R-:W3:Y:S01]  /*6c90*/  MUFU.TANH R12, R22 ;  /* 0x00000016000c7308 */ /* 0x000ee20000002400 */
[----:B--2---:R-:W-:Y:S02]  /*6ca0*/  FMNMX.FTZ R5, R15, R6, !PT ;  /* 0x000000060f057209 */ /* 0x004fe40007810000 */
[----:B------:R-:W-:Y:S07]  /*6cb0*/  FMNMX.FTZ R6, R40, R7, !PT ;  /* 0x0000000728067209 */ /* 0x000fee0007810000 */
[----:B------:R3:W2:Y:S01]  /*6cc0*/  MUFU.TANH R10, R44 ;  /* 0x0000002c000a7308 */ /* 0x0006a20000002400 */
[----:B-1----:R-:W-:Y:S09]  /*6cd0*/  MOV R41, R13 ;  /* 0x0000000d00297202 */ /* 0x002ff20000000f00 */
[----:B------:R-:W-:Y:S10]  /*6ce0*/  MUFU.TANH R227, R32 ;  /* 0x0000002000e37308 */ /* 0x000ff40000002400 */
[----:B------:R-:W1:Y:S01]  /*6cf0*/  MUFU.TANH R8, R49 ;  /* 0x0000003100087308 */ /* 0x000e620000002400 */
[----:B---3--:R-:W-:Y:S02]  /*6d00*/  MOV R44, R12 ;  /* 0x0000000c002c7202 */ /* 0x008fe40000000f00 */
[----:B--2---:R-:W-:Y:S02]  /*6d10*/  MOV R63, R10 ;  /* 0x0000000a003f7202 */ /* 0x004fe40000000f00 */
[----:B------:R-:W-:Y:S05]  /*6d20*/  FMNMX.FTZ R5, R44, R5, !PT ;  /* 0x000000052c057209 */ /* 0x000fea0007810000 */
[----:B------:R1:W-:Y:S10]  /*6d30*/  MUFU.TANH R216, R61 ;  /* 0x0000003d00d87308 */ /* 0x0003f40000002400 */
[----:B------:R-:W-:Y:S10]  /*6d40*/  MUFU.TANH R32, R46 ;  /* 0x0000002e00207308 */ /* 0x000ff40000002400 */
[----:B------:R-:W2:Y:S01]  /*6d50*/  MUFU.TANH R231, R23 ;  /* 0x0000001700e77308 */ /* 0x000ea20000002400 */
[----:B-1----:R-:W-:Y:S02]  /*6d60*/  MOV R61, R8 ;  /* 0x00000008003d7202 */ /* 0x002fe40000000f00 */
[----:B------:R-:W-:Y:S02]  /*6d70*/  FMNMX.FTZ R8, R221, R2, !PT ;  /* 0x00000002dd087209 */ /* 0x000fe40007810000 */
[----:B------:R-:W-:Y:S05]  /*6d80*/  FMNMX.FTZ R2, R41, R4, !PT ;  /* 0x0000000429027209 */ /* 0x000fea0007810000 */
[----:B------:R2:W-:Y:S10]  /*6d90*/  MUFU.TANH R46, R50 ;  /* 0x00000032002e7308 */ /* 0x0005f40000002400 */
[----:B------:R-:W1:Y:S10]  /*6da0*/  MUFU.TANH R252, R21 ;  /* 0x0000001500fc7308 */ /* 0x000e740000002400 */
[----:B------:R-:W-:Y:S01]  /*6db0*/  MUFU.TANH R17, R26 ;  /* 0x0000001a00117308 */ /* 0x000fe20000002400 */
[----:B--2---:R-:W-:Y:S05]  /*6dc0*/  IMAD.MOV.U32 R50, RZ, RZ, R231 ;  /* 0x000000ffff327224 */ /* 0x004fea00078e00e7 */
[----:B------:R-:W-:Y:S04]  /*6dd0*/  FMNMX.FTZ R5, R50, R5, !PT ;  /* 0x0000000532057209 */ /* 0x000fe80007810000 */
[----:B------:R-:W2:Y:S01]  /*6de0*/  MUFU.TANH R134, R27 ;  /* 0x0000001b00867308 */ /* 0x000ea20000002400 */
[----:B-1----:R-:W-:Y:S04]  /*6df0*/  FMNMX.FTZ R4, R252, R6, !PT ;  /* 0x00000006fc047209 */ /* 0x002fe80007810000 */
[----:B------:R-:W-:Y:S05]  /*6e00*/  FMNMX.FTZ R4, R227, R4, !PT ;  /* 0x00000004e3047209 */ /* 0x000fea0007810000 */
[----:B------:R2:W-:Y:S10]  /*6e10*/  MUFU.TANH R138, R62 ;  /* 0x0000003e008a7308 */ /* 0x0005f40000002400 */
[----:B------:R1:W-:Y:S10]  /*6e20*/  MUFU.TANH R137, R0 ;  /* 0x0000000000897308 */ /* 0x0003f40000002400 */
[----:B------:R-:W3:Y:S01]  /*6e30*/  MUFU.TANH R135, R28 ;  /* 0x0000001c00877308 */ /* 0x000ee20000002400 */
[----:B--2---:R-:W-:Y:S09]  /*6e40*/  MOV R62, R134 ;  /* 0x00000086003e7202 */ /* 0x004ff20000000f00 */
[----:B------:R3:W2:Y:S01]  /*6e50*/  MUFU.TANH R230, R33 ;  /* 0x0000002100e67308 */ /* 0x0006a20000002400 */
[----:B-1----:R-:W-:Y:S04]  /*6e60*/  FMNMX.FTZ R0, R17, R8, !PT ;  /* 0x0000000811007209 */ /* 0x002fe80007810000 */
[----:B------:R-:W-:Y:S05]  /*6e70*/  FMNMX.FTZ R0, R62, R0, !PT ;  /* 0x000000003e007209 */ /* 0x000fea0007810000 */
[----:B------:R-:W1:Y:S10]  /*6e80*/  MUFU.TANH R25, R25 ;  /* 0x0000001900197308 */ /* 0x000e740000002400 */
[----:B------:R4:W-:Y:S01]  /*6e90*/  MUFU.TANH R31, R43 ;  /* 0x0000002b001f7308 */ /* 0x0009e20000002400 */
[----:B---3--:R-:W-:Y:S01]  /*6ea0*/  IMAD.MOV.U32 R33, RZ, RZ, R135 ;  /* 0x000000ffff217224 */ /* 0x008fe200078e0087 */
[----:B--2---:R-:W-:Y:S04]  /*6eb0*/  FMNMX.FTZ R4, R230, R4, !PT ;  /* 0x00000004e6047209 */ /* 0x004fe80007810000 */
[----:B------:R-:W-:Y:S04]  /*6ec0*/  FMNMX.FTZ R4, R58, R4, !PT ;  /* 0x000000043a047209 */ /* 0x000fe80007810000 */
[----:B------:R-:W2:Y:S01]  /*6ed0*/  MUFU.TANH R26, R34 ;  /* 0x00000022001a7308 */ /* 0x000ea20000002400 */
[----:B-1----:R-:W-:Y:S09]  /*6ee0*/  FMNMX.FTZ R6, R25, R2, !PT ;  /* 0x0000000219067209 */ /* 0x002ff20007810000 */
[----:B------:R-:W-:Y:S01]  /*6ef0*/  MUFU.TANH R30, R45 ;  /* 0x0000002d001e7308 */ /* 0x000fe20000002400 */
[----:B----4-:R-:W-:Y:S09]  /*6f00*/  IMAD.MOV.U32 R43, RZ, RZ, R14 ;  /* 0x000000ffff2b7224 */ /* 0x010ff200078e000e */
[----:B------:R-:W1:Y:S01]  /*6f10*/  MUFU.TANH R229, R39 ;  /* 0x0000002700e57308 */ /* 0x000e620000002400 */
[----:B--2---:R-:W-:Y:S02]  /*6f20*/  FMNMX.FTZ R2, R26, R5, !PT ;  /* 0x000000051a027209 */ /* 0x004fe40007810000 */
[----:B------:R-:W-:Y:S02]  /*6f30*/  FMNMX.FTZ R5, R33, R6, !PT ;  /* 0x0000000621057209 */ /* 0x000fe40007810000 */
[----:B------:R-:W-:Y:S02]  /*6f40*/  FMNMX.FTZ R6, R59, R0, !PT ;  /* 0x000000003b067209 */ /* 0x000fe40007810000 */
[----:B------:R-:W-:Y:S03]  /*6f50*/  FMNMX.FTZ R0, R43, R2, !PT ;  /* 0x000000022b007209 */ /* 0x000fe60007810000 */
[----:B------:R1:W-:Y:S10]  /*6f60*/  MUFU.TANH R45, R51 ;  /* 0x00000033002d7308 */ /* 0x0003f40000002400 */
[----:B------:R-:W-:Y:S10]  /*6f70*/  MUFU.TANH R208, R38 ;  /* 0x0000002600d07308 */ /* 0x000ff40000002400 */
[----:B------:R-:W2:Y:S01]  /*6f80*/  MUFU.TANH R228, R37 ;  /* 0x0000002500e47308 */ /* 0x000ea20000002400 */
[----:B-1----:R-:W-:Y:S09]  /*6f90*/  IMAD.MOV.U32 R51, RZ, RZ, R229 ;  /* 0x000000ffff337224 */ /* 0x002ff200078e00e5 */
[----:B------:R1:W-:Y:S10]  /*6fa0*/  MUFU.TANH R219, R56 ;  /* 0x0000003800db7308 */ /* 0x0003f40000002400 */
[----:B------:R-:W3:Y:S01]  /*6fb0*/  MUFU.TANH R136, R29 ;  /* 0x0000001d00887308 */ /* 0x000ee20000002400 */
[----:B--2---:R-:W-:Y:S04]  /*6fc0*/  MOV R49, R228 ;  /* 0x000000e400317202 */ /* 0x004fe80000000f00 */
[----:B------:R-:W-:Y:S05]  /*6fd0*/  FMNMX.FTZ R4, R49, R4, !PT ;  /* 0x0000000431047209 */ /* 0x000fea0007810000 */
[----:B------:R-:W2:Y:S01]  /*6fe0*/  MUFU.TANH R229, R52 ;  /* 0x0000003400e57308 */ /* 0x000ea20000002400 */
[----:B-1----:R-:W-:Y:S02]  /*6ff0*/  MOV R56, R208 ;  /* 0x000000d000387202 */ /* 0x002fe40000000f00 */
[----:B------:R-:W-:Y:S02]  /*7000*/  FMNMX.FTZ R4, R35, R4, !PT ;  /* 0x0000000423047209 */ /* 0x000fe40007810000 */
[----:B------:R-:W-:Y:S02]  /*7010*/  FMNMX.FTZ R2, R56, R0, !PT ;  /* 0x0000000038027209 */ /* 0x000fe40007810000 */
[----:B------:R-:W-:Y:S03]  /*7020*/  FMNMX.FTZ R0, R57, R6, !PT ;  /* 0x0000000639007209 */ /* 0x000fe60007810000 */
[----:B------:R-:W-:Y:S01]  /*7030*/  MUFU.TANH R42, R47 ;  /* 0x0000002f002a7308 */ /* 0x000fe20000002400 */
[----:B---3--:R-:W-:Y:S02]  /*7040*/  MOV R34, R136 ;  /* 0x0000008800227202 */ /* 0x008fe40000000f00 */
[----:B------:R-:W-:Y:S02]  /*7050*/  FMNMX.FTZ R2, R51, R2, !PT ;  /* 0x0000000233027209 */ /* 0x000fe40007810000 */
[----:B------:R-:W-:Y:S02]  /*7060*/  FMNMX.FTZ R5, R34, R5, !PT ;  /* 0x0000000522057209 */ /* 0x000fe40007810000 */
[----:B------:R-:W-:Y:S03]  /*7070*/  FMNMX.FTZ R0, R60, R0, !PT ;  /* 0x000000003c007209 */ /* 0x000fe60007810000 */
        /* <DEDUP_REMOVED lines=8> */
[----:B--2---:R-:W-:Y:S02]  /*7100*/  FMNMX.FTZ R4, R229, R4, !PT ;  /* 0x00000004e5047209 */ /* 0x004fe40007810000 */
[----:B------:R-:W-:Y:S03]  /*7110*/  FMNMX.FTZ R2, R63, R5, !PT ;  /* 0x000000053f027209 */ /* 0x000fe60007810000 */
[----:B------:R-:W2:Y:S01]  /*7120*/  MUFU.TANH R231, R55 ;  /* 0x0000003700e77308 */ /* 0x000ea20000002400 */
[----:B-1----:R-:W-:Y:S02]  /*7130*/  FMNMX.FTZ R0, R47, R0, !PT ;  /* 0x000000002f007209 */ /* 0x002fe40007810000 */
[----:B------:R-:W-:Y:S02]  /*7140*/  FMNMX.FTZ R5, R32, R6, !PT ;  /* 0x0000000620057209 */ /* 0x000fe40007810000 */
[----:B------:R-:W-:Y:S02]  /*7150*/  FMNMX.FTZ R2, R30, R2, !PT ;  /* 0x000000021e027209 */ /* 0x000fe40007810000 */
[----:B------:R-:W-:Y:S03]  /*7160*/  FMNMX.FTZ R14, R42, R5, !PT ;  /* 0x000000052a0e7209 */ /* 0x000fe60007810000 */
[----:B------:R-:W1:Y:S01]  /*7170*/  MUFU.TANH R214, R64 ;  /* 0x0000004000d67308 */ /* 0x000e620000002400 */
[----:B---3--:R-:W-:Y:S02]  /*7180*/  FMNMX.FTZ R4, R228, R4, !PT ;  /* 0x00000004e4047209 */ /* 0x008fe40007810000 */
[----:B------:R-:W-:Y:S07]  /*7190*/  FMNMX.FTZ R12, R219, R2, !PT ;  /* 0x00000002db0c7209 */ /* 0x000fee0007810000 */
[----:B------:R-:W3:Y:S01]  /*71a0*/  MUFU.TANH R215, R66 ;  /* 0x0000004200d77308 */ /* 0x000ee20000002400 */
[----:B--2---:R-:W-:Y:S09]  /*71b0*/  FMNMX.FTZ R0, R231, R0, !PT ;  /* 0x00000000e7007209 */ /* 0x004ff20007810000 */
[----:B------:R-:W2:Y:S01]  /*71c0*/  MUFU.TANH R212, R65 ;  /* 0x0000004100d47308 */ /* 0x000ea20000002400 */
[----:B-1----:R-:W-:Y:S09]  /*71d0*/  FMNMX.FTZ R136, R214, R4, !PT ;  /* 0x00000004d6887209 */ /* 0x002ff20007810000 */
[----:B------:R1:W4:Y:S01]  /*71e0*/  MUFU.TANH R213, R67 ;  /* 0x0000004300d57308 */ /* 0x0003220000002400 */
[----:B---3--:R-:W-:Y:S02]  /*71f0*/  FMNMX.FTZ R13, R215, R0, !PT ;  /* 0x00000000d70d7209 */ /* 0x008fe40007810000 */
[----:B--2---:R-:W-:Y:S01]  /*7200*/  FMNMX.FTZ R136, R212, R136, !PT ;  /* 0x00000088d4887209 */ /* 0x004fe20007810000 */
[----:B------:R-:W-:Y:S06]  /*7210*/  @P0 BRA `(.L_x_130) ;  /* 0xffffffe400100947 */ /* 0x000fec000383ffff */
.L_x_129:
[----:B------:R-:W-:Y:S01]  /*7220*/  STL [R1+0x7c], R251 ;  /* 0x00007cfb01007387 */ /* 0x000fe20000100800 */
[----:B--2-4-:R-:W-:Y:S02]  /*7230*/  FMNMX.FTZ R5, R213, R13, !PT ;  /* 0x0000000dd5057209 */ /* 0x014fe40007810000 */
[----:B------:R-:W-:Y:S01]  /*7240*/  FMNMX.FTZ R2, R218, R12, !PT ;  /* 0x0000000cda027209 */ /* 0x000fe20007810000 */
[----:B------:R-:W-:Y:S01]  /*7250*/  STL [R1+0x78], R250 ;  /* 0x000078fa01007387 */ /* 0x000fe20000100800 */
[----:B------:R-:W-:Y:S02]  /*7260*/  FMNMX.FTZ R0, R48, R14, !PT ;  /* 0x0000000e30007209 */ /* 0x000fe40007810000 */
[----:B------:R-:W-:Y:S01]  /*7270*/  FMNMX.FTZ R2, R217, R2, !PT ;  /* 0x00000002d9027209 */ /* 0x000fe20007810000 */
[----:B------:R-:W-:Y:S03]  /*7280*/  STL [R1+0x74], R249 ;  /* 0x000074f901007387 */ /* 0x000fe60000100800 */
[----:B------:R-:W-:Y:S01]  /*7290*/  FMNMX.FTZ R4, R216, R2, !PT ;  /* 0x00000002d8047209 */ /* 0x000fe20007810000 */
        /* <DEDUP_REMOVED lines=8> */
[----:B------:R1:W-:Y:S04]  /*7320*/  STL [R1+0x50], R240 ;  /* 0x000050f001007387 */ /* 0x0003e80000100800 */
[----:B------:R1:W-:Y:S04]  /*7330*/  STL [R1+0x4c], R239 ;  /* 0x00004cef01007387 */ /* 0x0003e80000100800 */
[----:B------:R1:W-:Y:S01]  /*7340*/  STL [R1+0x48], R238 ;  /* 0x000048ee01007387 */ /* 0x0003e20000100800 */
[----:B--2---:R-:W-:Y:S03]  /*7350*/  MOV R244, R25 ;  /* 0x0000001900f47202 */ /* 0x004fe60000000f00 */
[----:B------:R2:W-:Y:S01]  /*7360*/  STL [R1+0x44], R237 ;  /* 0x000044ed01007387 */ /* 0x0005e20000100800 */
[----:B---3--:R-:W-:Y:S03]  /*7370*/  MOV R243, R42 ;  /* 0x0000002a00f37202 */ /* 0x008fe60000000f00 */
[----:B------:R-:W3:Y:S01]  /*7380*/  SHFL.BFLY PT, R6, R136, 0x2, 0x1f ;  /* 0x0c401f0088067f89 */ /* 0x000ee200000e0000 */
[----:B----4-:R-:W-:Y:S07]  /*7390*/  MOV R242, R19 ;  /* 0x0000001300f27202 */ /* 0x010fee0000000f00 */
[----:B------:R-:W4:Y:S01]  /*73a0*/  SHFL.BFLY PT, R7, R5, 0x2, 0x1f ;  /* 0x0c401f0005077f89 */ /* 0x000f2200000e0000 */
[----:B-1----:R-:W-:Y:S07]  /*73b0*/  MOV R241, R41 ;  /* 0x0000002900f17202 */ /* 0x002fee0000000f00 */
[----:B------:R-:W1:Y:S01]  /*73c0*/  SHFL.BFLY PT, R134, R4, 0x2, 0x1f ;  /* 0x0c401f0004867f89 */ /* 0x000e6200000e0000 */
[----:B------:R-:W-:Y:S07]  /*73d0*/  MOV R240, R26 ;  /* 0x0000001a00f07202 */ /* 0x000fee0000000f00 */
[----:B------:R3:W-:Y:S01]  /*73e0*/  STL [R1+0x40], R236 ;  /* 0x000040ec01007387 */ /* 0x0007e20000100800 */
[----:B------:R-:W-:Y:S03]  /*73f0*/  MOV R239, R46 ;  /* 0x0000002e00ef7202 */ /* 0x000fe60000000f00 */
[----:B------:R-:W-:Y:S01]  /*7400*/  LDSM.16.MT88.4 R36, [R233+0xc000] ;  /* 0x00c00000e924783b */ /* 0x000fe20000004200 */
[----:B------:R-:W-:Y:S02]  /*7410*/  MOV R238, R24 ;  /* 0x0000001800ee7202 */ /* 0x000fe40000000f00 */
[----:B--2---:R-:W-:Y:S05]  /*7420*/  MOV R237, R20 ;  /* 0x0000001400ed7202 */ /* 0x004fea0000000f00 */
[----:B------:R-:W-:Y:S01]  /*7430*/  LDSM.16.MT88.4 R20, [R232+0xc000] ;  /* 0x00c00000e814783b */ /* 0x000fe20000004200 */
[----:B------:R-:W-:Y:S04]  /*7440*/  FMNMX.FTZ R0, R237, R0, !PT ;  /* 0x00000000ed007209 */ /* 0x000fe80007810000 */
[----:B------:R-:W-:Y:S03]  /*7450*/  FMNMX.FTZ R0, R138, R0, !PT ;  /* 0x000000008a007209 */ /* 0x000fe60007810000 */
[----:B------:R-:W-:Y:S01]  /*7460*/  LDSM.16.MT88.4 R52, [R235+0xc000] ;  /* 0x00c00000eb34783b */ /* 0x000fe20000004200 */
[----:B------:R-:W-:Y:S02]  /*7470*/  FMNMX.FTZ R0, R137, R0, !PT ;  /* 0x0000000089007209 */ /* 0x000fe40007810000 */
[----:B---3--:R-:W-:Y:S05]  /*7480*/  MOV R236, R45 ;  /* 0x0000002d00ec7202 */ /* 0x008fea0000000f00 */
[----:B------:R-:W2:Y:S01]  /*7490*/  SHFL.BFLY PT, R2, R0, 0x2, 0x1f ;  /* 0x0c401f0000027f89 */ /* 0x000ea200000e0000 */
[----:B------:R-:W-:Y:S02]  /*74a0*/  FMNMX.FTZ R136, R136, R6, !PT ;  /* 0x0000000688887209 */ /* 0x000fe40007810000 */
[----:B----4-:R-:W-:Y:S02]  /*74b0*/  FMNMX.FTZ R5, R5, R7, !PT ;  /* 0x0000000705057209 */ /* 0x010fe40007810000 */
[----:B-1----:R-:W-:Y:S03]  /*74c0*/  FMNMX.FTZ R134, R4, R134, !PT ;  /* 0x0000008604867209 */ /* 0x002fe60007810000 */
[----:B------:R-:W1:Y:S08]  /*74d0*/  SHFL.BFLY PT, R6, R136, 0x1, 0x1f ;  /* 0x0c201f0088067f89 */ /* 0x000e7000000e0000 */
[----:B------:R-:W3:Y:S08]  /*74e0*/  SHFL.BFLY PT, R135, R5, 0x1, 0x1f ;  /* 0x0c201f0005877f89 */ /* 0x000ef000000e0000 */
[----:B------:R-:W4:Y:S01]  /*74f0*/  SHFL.BFLY PT, R7, R134, 0x1, 0x1f ;  /* 0x0c201f0086077f89 */ /* 0x000f2200000e0000 */
[----:B--2---:R-:W-:Y:S07]  /*7500*/  FMNMX.FTZ R2, R0, R2, !PT ;  /* 0x0000000200027209 */ /* 0x004fee0007810000 */
[----:B------:R-:W2:Y:S01]  /*7510*/  SHFL.BFLY PT, R4, R2, 0x1, 0x1f ;  /* 0x0c201f0002047f89 */ /* 0x000ea200000e0000 */
[----:B-1----:R-:W-:Y:S02]  /*7520*/  FMNMX.FTZ R136, R136, R6, !PT ;  /* 0x0000000688887209 */ /* 0x002fe40007810000 */
[----:B---3--:R-:W-:Y:S03]  /*7530*/  FMNMX.FTZ R135, R5, R135, !PT ;  /* 0x0000008705877209 */ /* 0x008fe60007810000 */
[C---:B------:R-:W-:Y:S01]  /*7540*/  FADD.FTZ R0, -R136.reuse, R3 ;  /* 0x0000000388007221 */ /* 0x040fe20000010100 */
[----:B------:R-:W-:Y:S01]  /*7550*/  FSETP.NEU.FTZ.AND P1, PT, R136, -INF , PT ;  /* 0xff8000008800780b */ /* 0x000fe20003f3d000 */
[----:B------:R-:W-:Y:S01]  /*7560*/  STL [R1+0x80], R136 ;  /* 0x0000808801007387 */ /* 0x000fe20000100800 */
[----:B----4-:R-:W-:Y:S01]  /*7570*/  FMNMX.FTZ R134, R134, R7, !PT ;  /* 0x0000000786867209 */ /* 0x010fe20007810000 */
[----:B------:R-:W-:Y:S01]  /*7580*/  FMUL.FTZ R3, R0, UR4 ;  /* 0x0000000400037c20 */ /* 0x000fe20008410000 */
[C---:B------:R-:W-:Y:S01]  /*7590*/  FADD.FTZ R0, -R135.reuse, R132 ;  /* 0x0000008487007221 */ /* 0x040fe20000010100 */
[----:B------:R1:W-:Y:S01]  /*75a0*/  STL [R1+0x84], R135 ;  /* 0x0000848701007387 */ /* 0x0003e20000100800 */
[----:B------:R-:W-:Y:S01]  /*75b0*/  FMUL.FTZ R208, R135, UR4 ;  /* 0x0000000487d07c20 */ /* 0x000fe20008410000 */
[----:B------:R3:W4:Y:S01]  /*75c0*/  MUFU.EX2 R132, R3 ;  /* 0x0000000300847308 */ /* 0x0007220000000800 */
[----:B--2---:R-:W-:Y:S01]  /*75d0*/  FMNMX.FTZ R133, R2, R4, !PT ;  /* 0x0000000402857209 */ /* 0x004fe20007810000 */
[----:B---3--:R-:W-:Y:S01]  /*75e0*/  FMUL.FTZ R3, R0, UR4 ;  /* 0x0000000400037c20 */ /* 0x008fe20008410000 */
[----:B------:R-:W-:Y:S01]  /*75f0*/  FADD.FTZ R0, -R134, R139 ;  /* 0x0000008b86007221 */ /* 0x000fe20000010100 */
[----:B------:R-:W-:Y:S01]  /*7600*/  FMUL.FTZ R139, R136, UR4 ;  /* 0x00000004888b7c20 */ /* 0x000fe20008410000 */
[C---:B----4-:R-:W-:Y:S01]  /*7610*/  FMUL.FTZ R65, R132.reuse, R201 ;  /* 0x000000c984417220 */ /* 0x050fe20000410000 */
[----:B------:R-:W-:Y:S01]  /*7620*/  FMUL.FTZ R64, R132, R200 ;  /* 0x000000c884407220 */ /* 0x000fe20000410000 */
[----:B------:R-:W-:Y:S01]  /*7630*/  FMUL.FTZ R2, R0, UR4 ;  /* 0x0000000400027c20 */ /* 0x000fe20008410000 */
[----:B------:R-:W-:Y:S01]  /*7640*/  FADD.FTZ R0, -R133, R140 ;  /* 0x0000008c85007221 */ /* 0x000fe20000010100 */
[----:B------:R-:W-:Y:S01]  /*7650*/  FSEL R139, R139, RZ, P1 ;  /* 0x000000ff8b8b7208 */ /* 0x000fe20000800000 */
[----:B------:R-:W2:Y:S01]  /*7660*/  MUFU.EX2 R3, R3 ;  /* 0x0000000300037308 */ /* 0x000ea20000000800 */
[----:B------:R-:W-:Y:S01]  /*7670*/  FSETP.NEU.FTZ.AND P1, PT, R135, -INF , PT ;  /* 0xff8000008700780b */ /* 0x000fe20003f3d000 */
[----:B------:R-:W-:Y:S01]  /*7680*/  FMUL.FTZ R0, R0, UR4 ;  /* 0x0000000400007c20 */ /* 0x000fe20008410000 */
[----:B------:R-:W-:Y:S01]  /*7690*/  FMUL.FTZ R68, R132, R68 ;  /* 0x0000004484447220 */ /* 0x000fe20000410000 */
[--C-:B------:R-:W-:Y:S01]  /*76a0*/  FFMA.FTZ R4, R142, UR4, -R139.reuse ;  /* 0x000000048e047c23 */ /* 0x100fe2000801088b */
[----:B------:R-:W-:Y:S01]  /*76b0*/  FSEL R208, R208, RZ, P1 ;  /* 0x000000ffd0d07208 */ /* 0x000fe20000800000 */
[----:B------:R-:W-:Y:S01]  /*76c0*/  FMUL.FTZ R69, R132, R69 ;  /* 0x0000004584457220 */ /* 0x000fe20000410000 */
[----:B------:R-:W-:Y:S03]  /*76d0*/  FSETP.NEU.FTZ.AND P1, PT, R134, -INF , PT ;  /* 0xff8000008600780b */ /* 0x000fe60003f3d000 */
[----:B------:R3:W-:Y:S01]  /*76e0*/  MUFU.EX2 R8, R4 ;  /* 0x0000000400087308 */ /* 0x0007e20000000800 */
[C---:B------:R-:W-:Y:S01]  /*76f0*/  FMUL.FTZ R80, R132.reuse, R80 ;  /* 0x0000005084507220 */ /* 0x040fe20000410000 */
[--C-:B------:R-:W-:Y:S01]  /*7700*/  FFMA.FTZ R6, R15, UR4, -R208.reuse ;  /* 0x000000040f067c23 */ /* 0x100fe200080108d0 */
[C---:B------:R-:W-:Y:S01]  /*7710*/  FMUL.FTZ R81, R132.reuse, R81 ;  /* 0x0000005184517220 */ /* 0x040fe20000410000 */
[C---:B------:R-:W-:Y:S01]  /*7720*/  FMUL.FTZ R84, R132.reuse, R84 ;  /* 0x0000005484547220 */ /* 0x040fe20000410000 */
[C---:B------:R-:W-:Y:S01]  /*7730*/  FMUL.FTZ R85, R132.reuse, R85 ;  /* 0x0000005584557220 */ /* 0x040fe20000410000 */
        /* <DEDUP_REMOVED lines=8> */
[C---:B------:R-:W-:Y:S01]  /*77c0*/  FMUL.FTZ R71, R3.reuse, R71 ;  /* 0x0000004703477220 */ /* 0x040fe20000410000 */
[----:B------:R-:W-:Y:S03]  /*77d0*/  FMUL.FTZ R82, R3, R82 ;  /* 0x0000005203527220 */ /* 0x000fe60000410000 */
[----:B------:R-:W2:Y:S01]  /*77e0*/  MUFU.EX2 R2, R2 ;  /* 0x0000000200027308 */ /* 0x000ea20000000800 */
[----:B---3--:R-:W-:Y:S01]  /*77f0*/  FFMA.FTZ R4, R210, UR4, -R139 ;  /* 0x00000004d2047c23 */ /* 0x008fe2000801088b */
[----:B------:R-:W-:Y:S01]  /*7800*/  FMUL.FTZ R210, R133, UR4 ;  /* 0x0000000485d27c20 */ /* 0x000fe20008410000 */
[C---:B------:R-:W-:Y:S01]  /*7810*/  FMUL.FTZ R83, R3.reuse, R83 ;  /* 0x0000005303537220 */ /* 0x040fe20000410000 */
[C---:B------:R-:W-:Y:S01]  /*7820*/  FMUL.FTZ R86, R3.reuse, R86 ;  /* 0x0000005603567220 */ /* 0x040fe20000410000 */
[C---:B------:R-:W-:Y:S01]  /*7830*/  FMUL.FTZ R87, R3.reuse, R87 ;  /* 0x0000005703577220 */ /* 0x040fe20000410000 */
[C---:B------:R-:W-:Y:S01]  /*7840*/  FMUL.FTZ R98, R3.reuse, R98 ;  /* 0x0000006203627220 */ /* 0x040fe20000410000 */
[C---:B------:R-:W-:Y:S03]  /*7850*/  FMUL.FTZ R99, R3.reuse, R99 ;  /* 0x0000006303637220 */ /* 0x040fe60000410000 */
[----:B-1----:R1:W-:Y:S01]  /*7860*/  MUFU.EX2 R135, R4 ;  /* 0x0000000400877308 */ /* 0x0023e20000000800 */
[C---:B----4-:R-:W-:Y:S01]  /*7870*/  FMUL.FTZ R6, R3.reuse, R150 ;  /* 0x0000009603067220 */ /* 0x050fe20000410000 */
[C---:B------:R-:W-:Y:S01]  /*7880*/  FMUL.FTZ R100, R132.reuse, R100 ;  /* 0x0000006484647220 */ /* 0x040fe20000410000 */
[C---:B------:R-:W-:Y:S01]  /*7890*/  FMUL.FTZ R101, R132.reuse, R101 ;  /* 0x0000006584657220 */ /* 0x040fe20000410000 */
[C---:B------:R-:W-:Y:S01]  /*78a0*/  FMUL.FTZ R102, R3.reuse, R102 ;  /* 0x0000006603667220 */ /* 0x040fe20000410000 */
[C---:B------:R-:W-:Y:S01]  /*78b0*/  FMUL.FTZ R103, R3.reuse, R103 ;  /* 0x0000006703677220 */ /* 0x040fe20000410000 */
[C---:B------:R-:W-:Y:S01]  /*78c0*/  FMUL.FTZ R112, R132.reuse, R112 ;  /* 0x0000007084707220 */ /* 0x040fe20000410000 */
[----:B------:R-:W-:Y:S03]  /*78d0*/  FMUL.FTZ R113, R132, R113 ;  /* 0x0000007184717220 */ /* 0x000fe60000410000 */
[----:B------:R-:W3:Y:S01]  /*78e0*/  MUFU.EX2 R0, R0 ;  /* 0x0000000000007308 */ /* 0x000ee20000000800 */
[C---:B--2---:R-:W-:Y:S01]  /*78f0*/  FMUL.FTZ R13, R2.reuse, R157 ;  /* 0x0000009d020d7220 */ /* 0x044fe20000410000 */
[C---:B------:R-:W-:Y:S01]  /*7900*/  FMUL.FTZ R24, R2.reuse, R164 ;  /* 0x000000a402187220 */ /* 0x040fe20000410000 */
[C---:B------:R-:W-:Y:S01]  /*7910*/  FMUL.FTZ R25, R2.reuse, R165 ;  /* 0x000000a502197220 */ /* 0x040fe20000410000 */
[----:B------:R-:W-:Y:S01]  /*7920*/  MOV R164, R30 ;  /* 0x0000001e00a47202 */ /* 0x000fe20000000f00 */
[C---:B------:R-:W-:Y:S01]  /*7930*/  FMUL.FTZ R28, R2.reuse, R172 ;  /* 0x000000ac021c7220 */ /* 0x040fe20000410000 */
[C---:B------:R-:W-:Y:S01]  /*7940*/  FMUL.FTZ R29, R2.reuse, R173 ;  /* 0x000000ad021d7220 */ /* 0x040fe20000410000 */
[----:B------:R-:W-:Y:S01]  /*7950*/  MOV R165, R35 ;  /* 0x0000002300a57202 */ /* 0x000fe20000000f00 */
[----:B------:R-:W-:Y:S01]  /*7960*/  FMUL.FTZ R35, R3, R171 ;  /* 0x000000ab03237220 */ /* 0x000fe20000410000 */
[--C-:B-1----:R-:W-:Y:S01]  /*7970*/  FFMA.FTZ R4, R143, UR4, -R208.reuse ;  /* 0x000000048f047c23 */ /* 0x102fe200080108d0 */
[----:B------:R-:W-:Y:S01]  /*7980*/  MOV R172, R43 ;  /* 0x0000002b00ac7202 */ /* 0x000fe20000000f00 */
[C---:B------:R-:W-:Y:S01]  /*7990*/  FMUL.FTZ R41, R2.reuse, R181 ;  /* 0x000000b502297220 */ /* 0x040fe20000410000 */
[----:B------:R-:W-:Y:S01]  /*79a0*/  FMUL.FTZ R45, R2, R189 ;  /* 0x000000bd022d7220 */ /* 0x000fe20000410000 */
[----:B------:R1:W2:Y:S01]  /*79b0*/  MUFU.EX2 R9, R4 ;  /* 0x0000000400097308 */ /* 0x0002a20000000800 */
[----:B------:R-:W-:Y:S01]  /*79c0*/  MOV R171, R50 ;  /* 0x0000003200ab7202 */ /* 0x000fe20000000f00 */
[C---:B------:R-:W-:Y:S01]  /*79d0*/  FMUL.FTZ R50, R3.reuse, R186 ;  /* 0x000000ba03327220 */ /* 0x040fe20000410000 */
[----:B------:R-:W-:Y:S01]  /*79e0*/  MOV R157, R61 ;  /* 0x0000003d009d7202 */ /* 0x000fe20000000f00 */
        /* <DEDUP_REMOVED lines=8> */
[----:B------:R-:W-:Y:S01]  /*7a70*/  MOV R175, R32 ;  /* 0x0000002000af7202 */ /* 0x000fe20000000f00 */
[----:B------:R-:W-:Y:S01]  /*7a80*/  FMUL.FTZ R32, R132, R168 ;  /* 0x000000a884207220 */ /* 0x000fe20000410000 */
[----:B------:R-:W-:Y:S01]  /*7a90*/  MOV R168, R34 ;  /* 0x0000002200a87202 */ /* 0x000fe20000000f00 */
[----:B------:R-:W-:Y:S01]  /*7aa0*/  FMUL.FTZ R34, R3, R170 ;  /* 0x000000aa03227220 */ /* 0x000fe20000410000 */
[----:B------:R-:W-:Y:S01]  /*7ab0*/  FMUL.FTZ R42, R0, R182 ;  /* 0x000000b6002a7220 */ /* 0x000fe20000410000 */
[----:B-1----:R-:W-:Y:S01]  /*7ac0*/  FFMA.FTZ R4, R209, UR4, -R208 ;  /* 0x00000004d1047c23 */ /* 0x002fe200080108d0 */
[----:B------:R-:W-:Y:S01]  /*7ad0*/  FMUL.FTZ R209, R134, UR4 ;  /* 0x0000000486d17c20 */ /* 0x000fe20008410000 */
[C---:B------:R-:W-:Y:S01]  /*7ae0*/  FMUL.FTZ R43, R0.reuse, R183 ;  /* 0x000000b7002b7220 */ /* 0x040fe20000410000 */
[----:B------:R-:W-:Y:S01]  /*7af0*/  FMUL.FTZ R46, R0, R190 ;  /* 0x000000be002e7220 */ /* 0x000fe20000410000 */
[----:B------:R1:W3:Y:S01]  /*7b00*/  MUFU.EX2 R136, R4 ;  /* 0x0000000400887308 */ /* 0x0002e20000000800 */
[----:B------:R-:W-:Y:S01]  /*7b10*/  MOV R166, R49 ;  /* 0x0000003100a67202 */ /* 0x000fe20000000f00 */
[----:B------:R-:W-:Y:S01]  /*7b20*/  FMUL.FTZ R49, R132, R185 ;  /* 0x000000b984317220 */ /* 0x000fe20000410000 */
[----:B------:R-:W-:Y:S01]  /*7b30*/  FSEL R209, R209, RZ, P1 ;  /* 0x000000ffd1d17208 */ /* 0x000fe20000800000 */
[C---:B------:R-:W-:Y:S01]  /*7b40*/  FMUL.FTZ R61, R2.reuse, R205 ;  /* 0x000000cd023d7220 */ /* 0x040fe20000410000 */
[----:B------:R-:W-:Y:S01]  /*7b50*/  FSETP.NEU.FTZ.AND P1, PT, R133, -INF , PT ;  /* 0xff8000008500780b */ /* 0x000fe20003f3d000 */
[----:B------:R-:W-:Y:S01]  /*7b60*/  FMUL.FTZ R72, R2, R72 ;  /* 0x0000004802487220 */ /* 0x000fe20000410000 */
[----:B------:R-:W-:Y:S01]  /*7b70*/  MOV R170, R59 ;  /* 0x0000003b00aa7202 */ /* 0x000fe20000000f00 */
[--C-:B------:R-:W-:Y:S01]  /*7b80*/  FFMA.FTZ R5, R211, UR4, -R209.reuse ;  /* 0x00000004d3057c23 */ /* 0x100fe200080108d1 */
[----:B------:R-:W-:Y:S01]  /*7b90*/  FSEL R210, R210, RZ, P1 ;  /* 0x000000ffd2d27208 */ /* 0x000fe20000800000 */
[----:B------:R-:W-:Y:S01]  /*7ba0*/  FFMA.FTZ R10, R224, UR4, -R209 ;  /* 0x00000004e00a7c23 */ /* 0x000fe200080108d1 */
[----:B--2---:R-:W-:Y:S01]  /*7bb0*/  MOV R224, R9 ;  /* 0x0000000900e07202 */ /* 0x004fe20000000f00 */
[----:B------:R-:W-:Y:S01]  /*7bc0*/  MUFU.EX2 R211, R5 ;  /* 0x0000000500d37308 */ /* 0x000fe20000000800 */
[C---:B------:R-:W-:Y:S01]  /*7bd0*/  FMUL.FTZ R9, R2.reuse, R145 ;  /* 0x0000009102097220 */ /* 0x040fe20000410000 */
[----:B------:R-:W-:Y:S01]  /*7be0*/  FFMA.FTZ R12, R225, UR4, -R210 ;  /* 0x00000004e10c7c23 */ /* 0x000fe200080108d2 */
[----:B------:R-:W-:Y:S01]  /*7bf0*/  MOV R225, R8 ;  /* 0x0000000800e17202 */ /* 0x000fe20000000f00 */
[----:B------:R-:W-:Y:S01]  /*7c00*/  FMUL.FTZ R8, R2, R144 ;  /* 0x0000009002087220 */ /* 0x000fe20000410000 */
[--C-:B-1----:R-:W-:Y:S01]  /*7c10*/  FFMA.FTZ R4, R141, UR4, -R139.reuse ;  /* 0x000000048d047c23 */ /* 0x102fe2000801088b */
[----:B---3--:R-:W-:Y:S01]  /*7c20*/  F2FP.BF16.F32.PACK_AB R141, R136, R224 ;  /* 0x000000e0888d723e */ /* 0x008fe200000010ff */
[----:B------:R-:W-:Y:S03]  /*7c30*/  FMUL.FTZ R59, R0, R199 ;  /* 0x000000c7003b7220 */ /* 0x000fe60000410000 */
[----:B------:R1:W-:Y:S01]  /*7c40*/  MUFU.EX2 R5, R10 ;  /* 0x0000000a00057308 */ /* 0x0003e20000000800 */
[----:B------:R-:W-:Y:S01]  /*7c50*/  F2FP.BF16.F32.PACK_AB R140, R135, R225 ;  /* 0x000000e1878c723e */ /* 0x000fe200000010ff */
[----:B------:R-:W-:Y:S01]  /*7c60*/  FMUL.FTZ R73, R2, R73 ;  /* 0x0000004902497220 */ /* 0x000fe20000410000 */
[----:B------:R-:W-:Y:S01]  /*7c70*/  MOV R167, R58 ;  /* 0x0000003a00a77202 */ /* 0x000fe20000000f00 */
[----:B------:R-:W-:Y:S01]  /*7c80*/  FMUL.FTZ R58, R0, R198 ;  /* 0x000000c6003a7220 */ /* 0x000fe20000410000 */
[----:B------:R-:W-:Y:S01]  /*7c90*/  MOV R158, R60 ;  /* 0x0000003c009e7202 */ /* 0x000fe20000000f00 */
[----:B------:R-:W-:Y:S01]  /*7ca0*/  FMUL.FTZ R60, R2, R204 ;  /* 0x000000cc023c7220 */ /* 0x000fe20000410000 */
[----:B------:R-:W-:Y:S03]  /*7cb0*/  MOV R159, R63 ;  /* 0x0000003f009f7202 */ /* 0x000fe60000000f00 */
[----:B------:R2:W-:Y:S01]  /*7cc0*/  MUFU.EX2 R250, R4 ;  /* 0x0000000400fa7308 */ /* 0x0005e20000000800 */
[----:B------:R-:W-:Y:S01]  /*7cd0*/  MOV R173, R62 ;  /* 0x0000003e00ad7202 */ /* 0x000fe20000000f00 */
[C---:B------:R-:W-:Y:S01]  /*7ce0*/  FMUL.FTZ R62, R0.reuse, R206 ;  /* 0x000000ce003e7220 */ /* 0x040fe20000410000 */
[C---:B------:R-:W-:Y:S01]  /*7cf0*/  FMUL.FTZ R63, R0.reuse, R207 ;  /* 0x000000cf003f7220 */ /* 0x040fe20000410000 */
[C---:B------:R-:W-:Y:S01]  /*7d00*/  FMUL.FTZ R74, R0.reuse, R74 ;  /* 0x0000004a004a7220 */ /* 0x040fe20000410000 */
[----:B------:R-:W-:Y:S01]  /*7d10*/  FMUL.FTZ R75, R0, R75 ;  /* 0x0000004b004b7220 */ /* 0x000fe20000410000 */
[C---:B------:R-:W-:Y:S01]  /*7d20*/  FMUL.FTZ R76, R2.reuse, R76 ;  /* 0x0000004c024c7220 */ /* 0x040fe20000410000 */
[----:B------:R-:W-:Y:S01]  /*7d30*/  FMUL.FTZ R77, R2, R77 ;  /* 0x0000004d024d7220 */ /* 0x000fe20000410000 */
[C---:B------:R-:W-:Y:S01]  /*7d40*/  FMUL.FTZ R78, R0.reuse, R78 ;  /* 0x0000004e004e7220 */ /* 0x040fe20000410000 */
[C---:B-1----:R-:W-:Y:S01]  /*7d50*/  FMUL.FTZ R10, R0.reuse, R146 ;  /* 0x00000092000a7220 */ /* 0x042fe20000410000 */
[----:B------:R-:W-:Y:S01]  /*7d60*/  FMUL.FTZ R79, R0, R79 ;  /* 0x0000004f004f7220 */ /* 0x000fe20000410000 */
[C---:B------:R-:W-:Y:S01]  /*7d70*/  FMUL.FTZ R88, R2.reuse, R88 ;  /* 0x0000005802587220 */ /* 0x040fe20000410000 */
[----:B------:R-:W-:Y:S01]  /*7d80*/  FMUL.FTZ R89, R2, R89 ;  /* 0x0000005902597220 */ /* 0x000fe20000410000 */
[C---:B------:R-:W-:Y:S01]  /*7d90*/  FMUL.FTZ R90, R0.reuse, R90 ;  /* 0x0000005a005a7220 */ /* 0x040fe20000410000 */
[----:B------:R-:W-:Y:S01]  /*7da0*/  FMUL.FTZ R91, R0, R91 ;  /* 0x0000005b005b7220 */ /* 0x000fe20000410000 */
[C---:B------:R-:W-:Y:S01]  /*7db0*/  FMUL.FTZ R92, R2.reuse, R92 ;  /* 0x0000005c025c7220 */ /* 0x040fe20000410000 */
[----:B------:R-:W-:Y:S01]  /*7dc0*/  FMUL.FTZ R93, R2, R93 ;  /* 0x0000005d025d7220 */ /* 0x000fe20000410000 */
[--C-:B--2---:R-:W-:Y:S01]  /*7dd0*/  FFMA.FTZ R4, R16, UR4, -R139.reuse ;  /* 0x0000000410047c23 */ /* 0x104fe2000801088b */
        /* <DEDUP_REMOVED lines=18> */
[C---:B------:R-:W-:Y:S01]  /*7f00*/  FMUL.FTZ R120, R2.reuse, R120 ;  /* 0x0000007802787220 */ /* 0x040fe20000410000 */
[----:B------:R-:W-:Y:S01]  /*7f10*/  FMUL.FTZ R121, R2, R121 ;  /* 0x0000007902797220 */ /* 0x000fe20000410000 */
[--C-:B-1----:R-:W-:Y:S01]  /*7f20*/  FFMA.FTZ R4, R18, UR4, -R208.reuse ;  /* 0x0000000412047c23 */ /* 0x102fe200080108d0 */
[----:B--2---:R-:W-:Y:S01]  /*7f30*/  F2FP.BF16.F32.PACK_AB R142, R247, R250 ;  /* 0x000000faf78e723e */ /* 0x004fe200000010ff */
[C---:B------:R-:W-:Y:S01]  /*7f40*/  FMUL.FTZ R18, R3.reuse, R154 ;  /* 0x0000009a03127220 */ /* 0x040fe20000410000 */
[C---:B------:R-:W-:Y:S01]  /*7f50*/  FMUL.FTZ R122, R0.reuse, R122 ;  /* 0x0000007a007a7220 */ /* 0x040fe20000410000 */
[----:B------:R1:W2:Y:S01]  /*7f60*/  MUFU.EX2 R249, R4 ;  /* 0x0000000400f97308 */ /* 0x0002a20000000800 */
        /* <DEDUP_REMOVED lines=12> */
[--C-:B------:R-:W-:Y:S01]  /*8030*/  FFMA.FTZ R165, R165, UR4, -R139.reuse ;  /* 0x00000004a5a57c23 */ /* 0x100fe2000801088b */
[--C-:B------:R-:W-:Y:S01]  /*8040*/  FFMA.FTZ R166, R166, UR4, -R139.reuse ;  /* 0x00000004a6a67c23 */ /* 0x100fe2000801088b */
[----:B------:R-:W-:Y:S01]  /*8050*/  FFMA.FTZ R229, R229, UR4, -R139 ;  /* 0x00000004e5e57c23 */ /* 0x000fe2000801088b */
[----:B------:R-:W-:Y:S01]  /*8060*/  FFMA.FTZ R231, R231, UR4, -R208 ;  /* 0x00000004e7e77c23 */ /* 0x000fe200080108d0 */
[----:B-1----:R-:W-:Y:S01]  /*8070*/  FFMA.FTZ R4, R226, UR4, -R209 ;  /* 0x00000004e2047c23 */ /* 0x002fe200080108d1 */
[----:B--2---:R-:W-:Y:S01]  /*8080*/  F2FP.BF16.F32.PACK_AB R143, R246, R249 ;  /* 0x000000f9f68f723e */ /* 0x004fe200000010ff */
[----:B------:R-:W-:Y:S01]  /*8090*/  FFMA.FTZ R228, R228, UR4, -R139 ;  /* 0x00000004e4e47c23 */ /* 0x000fe2000801088b */
[----:B------:R-:W-:Y:S01]  /*80a0*/  MOV R226, R17 ;  /* 0x0000001100e27202 */ /* 0x000fe20000000f00 */
[----:B------:R1:W2:Y:S01]  /*80b0*/  MUFU.EX2 R251, R4 ;  /* 0x0000000400fb7308 */ /* 0x0002a20000000800 */
[----:B------:R-:W-:Y:S02]  /*80c0*/  FMUL.FTZ R17, R132, R153 ;  /* 0x0000009984117220 */ /* 0x000fe40000410000 */
[----:B------:R-:W-:Y:S07]  /*80d0*/  LDSM.16.MT88.4 R152, [R232+0xe000] ;  /* 0x00e00000e898783b */ /* 0x000fee0000004200 */
[----:B------:R-:W-:Y:S10]  /*80e0*/  MUFU.EX2 R206, R165 ;  /* 0x000000a500ce7308 */ /* 0x000ff40000000800 */
[----:B------:R-:W-:Y:S01]  /*80f0*/  MUFU.EX2 R231, R231 ;  /* 0x000000e700e77308 */ /* 0x000fe20000000800 */
[--C-:B-1----:R-:W-:Y:S01]  /*8100*/  FFMA.FTZ R4, R220, UR4, -R210.reuse ;  /* 0x00000004dc047c23 */ /* 0x102fe200080108d2 */
[----:B--2---:R-:W-:Y:S08]  /*8110*/  F2FP.BF16.F32.PACK_AB R144, R251, R211 ;  /* 0x000000d3fb90723e */ /* 0x004ff000000010ff */
[----:B------:R1:W-:Y:S02]  /*8120*/  MUFU.EX2 R220, R4 ;  /* 0x0000000400dc7308 */ /* 0x0003e40000000800 */
[--C-:B-1----:R-:W-:Y:S08]  /*8130*/  FFMA.FTZ R4, R223, UR4, -R210.reuse ;  /* 0x00000004df047c23 */ /* 0x102ff000080108d2 */
[----:B------:R1:W2:Y:S02]  /*8140*/  MUFU.EX2 R223, R4 ;  /* 0x0000000400df7308 */ /* 0x0002a40000000800 */
[--C-:B-1----:R-:W-:Y:S01]  /*8150*/  FFMA.FTZ R4, R222, UR4, -R209.reuse ;  /* 0x00000004de047c23 */ /* 0x102fe200080108d1 */
[----:B--2---:R-:W-:Y:S07]  /*8160*/  F2FP.BF16.F32.PACK_AB R145, R223, R220 ;  /* 0x000000dcdf91723e */ /* 0x004fee00000010ff */
[----:B------:R1:W-:Y:S10]  /*8170*/  MUFU.EX2 R222, R12 ;  /* 0x0000000c00de7308 */ /* 0x0003f40000000800 */
[----:B------:R2:W3:Y:S01]  /*8180*/  MUFU.EX2 R248, R4 ;  /* 0x0000000400f87308 */ /* 0x0004e20000000800 */
[----:B-1----:R-:W-:Y:S01]  /*8190*/  FMUL.FTZ R12, R2, R156 ;  /* 0x0000009c020c7220 */ /* 0x002fe20000410000 */
[----:B------:R-:W-:Y:S01]  /*81a0*/  MOV R156, R33 ;  /* 0x00000021009c7202 */ /* 0x000fe20000000f00 */
[----:B------:R-:W-:Y:S01]  /*81b0*/  FMUL.FTZ R33, R132, R169 ;  /* 0x000000a984217220 */ /* 0x000fe20000410000 */
[----:B------:R-:W-:Y:S01]  /*81c0*/  MOV R169, R57 ;  /* 0x0000003900a97202 */ /* 0x000fe20000000f00 */
[----:B------:R-:W-:Y:S02]  /*81d0*/  FMUL.FTZ R57, R2, R197 ;  /* 0x000000c502397220 */ /* 0x000fe40000410000 */
[--C-:B------:R-:W-:Y:S01]  /*81e0*/  FFMA.FTZ R156, R156, UR4, -R209.reuse ;  /* 0x000000049c9c7c23 */ /* 0x100fe200080108d1 */
[----:B--2---:R-:W-:Y:S01]  /*81f0*/  FFMA.FTZ R4, R221, UR4, -R210 ;  /* 0x00000004dd047c23 */ /* 0x004fe200080108d2 */
[----:B------:R-:W-:Y:S01]  /*8200*/  MOV R221, R5 ;  /* 0x0000000500dd7202 */ /* 0x000fe20000000f00 */
[C---:B------:R-:W-:Y:S01]  /*8210*/  FMUL.FTZ R5, R132.reuse, R149 ;  /* 0x0000009584057220 */ /* 0x040fe20000410000 */
[----:B------:R-:W-:Y:S02]  /*8220*/  MUFU.EX2 R199, R156 ;  /* 0x0000009c00c77308 */ /* 0x000fe40000000800 */
[----:B---3--:R-:W-:Y:S08]  /*8230*/  F2FP.BF16.F32.PACK_AB R146, R221, R248 ;  /* 0x000000f8dd92723e */ /* 0x008ff000000010ff */
[----:B------:R1:W2:Y:S02]  /*8240*/  MUFU.EX2 R245, R4 ;  /* 0x0000000400f57308 */ /* 0x0002a40000000800 */
[C---:B-1----:R-:W-:Y:S01]  /*8250*/  FMUL.FTZ R4, R132.reuse, R148 ;  /* 0x0000009484047220 */ /* 0x042fe20000410000 */
[----:B--2---:R-:W-:Y:S01]  /*8260*/  F2FP.BF16.F32.PACK_AB R147, R245, R222 ;  /* 0x000000def593723e */ /* 0x004fe200000010ff */
[----:B------:R-:W1:Y:S05]  /*8270*/  LDSM.16.MT88.4 R148, [R234+0xc000] ;  /* 0x00c00000ea94783b */ /* 0x000e6a0000004200 */
        /* <DEDUP_REMOVED lines=9> */
[----:B------:R-:W-:Y:S01]  /*8310*/  FMUL.FTZ R47, R0, R191 ;  /* 0x000000bf002f7220 */ /* 0x000fe20000410000 */
[----:B------:R-:W-:Y:S01]  /*8320*/  MOV R162, R51 ;  /* 0x0000003300a27202 */ /* 0x000fe20000000f00 */
[----:B------:R-:W-:Y:S01]  /*8330*/  FMUL.FTZ R51, R3, R187 ;  /* 0x000000bb03337220 */ /* 0x000fe20000410000 */
[----:B------:R-:W-:Y:S01]  /*8340*/  MOV R161, R48 ;  /* 0x0000003000a17202 */ /* 0x000fe20000000f00 */
[-C--:B------:R-:W-:Y:S03]  /*8350*/  HMMA.16816.F32.BF16 R20, R140, R36.reuse, R20 ;  /* 0x000000248c14723c */ /* 0x080fe60000041814 */
[----:B------:R-:W-:Y:S01]  /*8360*/  FMUL.FTZ R48, R132, R184 ;  /* 0x000000b884307220 */ /* 0x000fe20000410000 */
[--C-:B------:R-:W-:Y:S01]  /*8370*/  FFMA.FTZ R162, R162, UR4, -R208.reuse ;  /* 0x00000004a2a27c23 */ /* 0x100fe200080108d0 */
[----:B------:R-:W-:Y:S01]  /*8380*/  MOV R163, R56 ;  /* 0x0000003800a37202 */ /* 0x000fe20000000f00 */
[C---:B------:R-:W-:Y:S02]  /*8390*/  HMMA.16816.F32.BF16 R24, R144.reuse, R36, R24 ;  /* 0x000000249018723c */ /* 0x040fe40000041818 */
[----:B------:R-:W-:Y:S03]  /*83a0*/  MUFU.EX2 R197, R162 ;  /* 0x000000a200c57308 */ /* 0x000fe60000000800 */
[----:B------:R-:W-:Y:S01]  /*83b0*/  FMUL.FTZ R56, R2, R196 ;  /* 0x000000c402387220 */ /* 0x000fe20000410000 */
[-C--:B------:R-:W-:Y:S06]  /*83c0*/  HMMA.16816.F32.BF16 R28, R144, R38.reuse, R28 ;  /* 0x00000026901c723c */ /* 0x080fec000004181c */
[----:B------:R2:W-:Y:S01]  /*83d0*/  MUFU.EX2 R196, R166 ;  /* 0x000000a600c47308 */ /* 0x0005e20000000800 */
[--C-:B------:R-:W-:Y:S01]  /*83e0*/  FFMA.FTZ R163, R163, UR4, -R208.reuse ;  /* 0x00000004a3a37c23 */ /* 0x100fe200080108d0 */
[C---:B------:R-:W-:Y:S04]  /*83f0*/  HMMA.16816.F32.BF16 R32, R140.reuse, R38, R32 ;  /* 0x000000268c20723c */ /* 0x040fe80000041820 */
[C---:B------:R-:W-:Y:S01]  /*8400*/  FMUL.FTZ R36, R132.reuse, R176 ;  /* 0x000000b084247220 */ /* 0x040fe20000410000 */
[----:B------:R-:W-:Y:S02]  /*8410*/  FMUL.FTZ R37, R132, R177 ;  /* 0x000000b184257220 */ /* 0x000fe40000410000 */
[C---:B------:R-:W-:Y:S01]  /*8420*/  FMUL.FTZ R38, R3.reuse, R178 ;  /* 0x000000b203267220 */ /* 0x040fe20000410000 */
[----:B------:R-:W-:Y:S03]  /*8430*/  FMUL.FTZ R39, R3, R179 ;  /* 0x000000b303277220 */ /* 0x000fe60000410000 */
[----:B------:R-:W-:Y:S01]  /*8440*/  MOV R177, R40 ;  /* 0x0000002800b17202 */ /* 0x000fe20000000f00 */
[C---:B------:R-:W-:Y:S01]  /*8450*/  FMUL.FTZ R40, R2.reuse, R180 ;  /* 0x000000b402287220 */ /* 0x040fe20000410000 */
[----:B------:R-:W-:Y:S01]  /*8460*/  MOV R176, R44 ;  /* 0x0000002c00b07202 */ /* 0x000fe20000000f00 */
[----:B------:R-:W-:Y:S01]  /*8470*/  FMUL.FTZ R44, R2, R188 ;  /* 0x000000bc022c7220 */ /* 0x000fe20000410000 */
[-C--:B------:R-:W-:Y:S03]  /*8480*/  HMMA.16816.F32.BF16 R36, R140, R52.reuse, R36 ;  /* 0x000000348c24723c */ /* 0x080fe60000041824 */
[----:B--2---:R-:W-:Y:S01]  /*8490*/  FFMA.FTZ R166, R219, UR4, -R209 ;  /* 0x00000004dba67c23 */ /* 0x004fe200080108d1 */
[----:B------:R-:W-:Y:S02]  /*84a0*/  MOV R191, R242 ;  /* 0x000000f200bf7202 */ /* 0x000fe40000000f00 */
[C---:B------:R-:W-:Y:S05]  /*84b0*/  HMMA.16816.F32.BF16 R40, R144.reuse, R52, R40 ;  /* 0x000000349028723c */ /* 0x040fea0000041828 */
[----:B------:R-:W-:Y:S01]  /*84c0*/  MOV R179, R176 ;  /* 0x000000b000b37202 */ /* 0x000fe20000000f00 */
[-C--:B------:R-:W-:Y:S05]  /*84d0*/  HMMA.16816.F32.BF16 R44, R144, R54.reuse, R44 ;  /* 0x00000036902c723c */ /* 0x080fea000004182c */
[C---:B------:R-:W-:Y:S01]  /*84e0*/  FMUL.FTZ R52, R132.reuse, R192 ;  /* 0x000000c084347220 */ /* 0x040fe20000410000 */
[C---:B------:R-:W-:Y:S05]  /*84f0*/  HMMA.16816.F32.BF16 R48, R140.reuse, R54, R48 ;  /* 0x000000368c30723c */ /* 0x040fea0000041830 */
[----:B------:R-:W-:Y:S01]  /*8500*/  FMUL.FTZ R53, R132, R193 ;  /* 0x000000c184357220 */ /* 0x000fe20000410000 */
[----:B------:R-:W-:Y:S01]  /*8510*/  MOV R176, R173 ;  /* 0x000000ad00b07202 */ /* 0x000fe20000000f00 */
[C---:B------:R-:W-:Y:S01]  /*8520*/  FMUL.FTZ R54, R3.reuse, R194 ;  /* 0x000000c203367220 */ /* 0x040fe20000410000 */
[----:B------:R-:W-:Y:S03]  /*8530*/  FMUL.FTZ R55, R3, R195 ;  /* 0x000000c303377220 */ /* 0x000fe60000410000 */
[----:B------:R-:W-:Y:S02]  /*8540*/  MOV R173, R238 ;  /* 0x000000ee00ad7202 */ /* 0x000fe40000000f00 */
[----:B------:R-:W-:Y:S02]  /*8550*/  MOV R238, R244 ;  /* 0x000000f400ee7202 */ /* 0x000fe40000000f00 */
[-C--:B-1----:R-:W-:Y:S03]  /*8560*/  HMMA.16816.F32.BF16 R52, R140, R148.reuse, R52 ;  /* 0x000000948c34723c */ /* 0x082fe60000041834 */
[----:B------:R-:W-:Y:S02]  /*8570*/  MOV R178, R171 ;  /* 0x000000ab00b27202 */ /* 0x000fe40000000f00 */
[----:B------:R-:W-:Y:S01]  /*8580*/  MOV R171, R168 ;  /* 0x000000a800ab7202 */ /* 0x000fe20000000f00 */
[C---:B------:R-:W-:Y:S05]  /*8590*/  HMMA.16816.F32.BF16 R56, R144.reuse, R148, R56 ;  /* 0x000000949038723c */ /* 0x040fea0000041838 */
[----:B------:R-:W-:Y:S01]  /*85a0*/  MOV R168, R175 ;  /* 0x000000af00a87202 */ /* 0x000fe20000000f00 */
[-C--:B------:R-:W-:Y:S05]  /*85b0*/  HMMA.16816.F32.BF16 R60, R144, R150.reuse, R60 ;  /* 0x00000096903c723c */ /* 0x080fea000004183c */
[----:B------:R-:W-:Y:S01]  /*85c0*/  MOV R175, R174 ;  /* 0x000000ae00af7202 */ /* 0x000fe20000000f00 */
[C---:B------:R-:W-:Y:S01]  /*85d0*/  HMMA.16816.F32.BF16 R64, R140.reuse, R150, R64 ;  /* 0x000000968c40723c */ /* 0x040fe20000041840 */
[----:B------:R-:W1:Y:S04]  /*85e0*/  LDSM.16.MT88.4 R148, [R233+0xe000] ;  /* 0x00e00000e994783b */ /* 0x000e680000004200 */
[----:B------:R-:W-:Y:S01]  /*85f0*/  MOV R174, R240 ;  /* 0x000000f000ae7202 */ /* 0x000fe20000000f00 */
[-C--:B------:R-:W-:Y:S06]  /*8600*/  HMMA.16816.F32.BF16 R68, R140, R152.reuse, R68 ;  /* 0x000000988c44723c */ /* 0x080fec0000041844 */
        /* <DEDUP_REMOVED lines=9> */
[----:B------:R1:W-:Y:S02]  /*86a0*/  MUFU.EX2 R244, R148 ;  /* 0x0000009400f47308 */ /* 0x0003e40000000800 */
[----:B------:R-:W-:Y:S01]  /*86b0*/  MOV R177, R226 ;  /* 0x000000e200b17202 */ /* 0x000fe20000000f00 */
[-C--:B--2---:R-:W-:Y:S01]  /*86c0*/  HMMA.16816.F32.BF16 R100, R140, R152.reuse, R100 ;  /* 0x000000988c64723c */ /* 0x084fe20000041864 */
[----:B------:R-:W2:Y:S04]  /*86d0*/  LDL.LU R226, [R1+0x4] ;  /* 0x0000040001e27983 */ /* 0x000ea80000300800 */
[----:B------:R-:W3:Y:S01]  /*86e0*/  LDL.LU R185, [R1+0x18] ;  /* 0x0000180001b97983 */ /* 0x000ee20000300800 */
[C---:B------:R-:W-:Y:S03]  /*86f0*/  HMMA.16816.F32.BF16 R104, R144.reuse, R152, R104 ;  /* 0x000000989068723c */ /* 0x040fe60000041868 */
[----:B------:R-:W4:Y:S02]  /*8700*/  LDL.LU R184, [R1+0x14] ;  /* 0x0000140001b87983 */ /* 0x000f240000300800 */
[--C-:B------:R-:W-:Y:S01]  /*8710*/  FFMA.FTZ R149, R227, UR4, -R139.reuse ;  /* 0x00000004e3957c23 */ /* 0x100fe2000801088b */
[-C--:B------:R-:W-:Y:S05]  /*8720*/  HMMA.16816.F32.BF16 R108, R144, R154.reuse, R108 ;  /* 0x0000009a906c723c */ /* 0x080fea000004186c */
[----:B-1----:R-:W-:Y:S01]  /*8730*/  FFMA.FTZ R148, R252, UR4, -R139 ;  /* 0x00000004fc947c23 */ /* 0x002fe2000801088b */
[C---:B------:R-:W-:Y:S03]  /*8740*/  HMMA.16816.F32.BF16 R112, R140.reuse, R154, R112 ;  /* 0x0000009a8c70723c */ /* 0x040fe60000041870 */
[----:B------:R1:W1:Y:S02]  /*8750*/  MUFU.EX2 R240, R148 ;  /* 0x0000009400f07308 */ /* 0x0002640000000800 */
[----:B-1----:R-:W-:Y:S01]  /*8760*/  FFMA.FTZ R148, R179, UR4, -R208 ;  /* 0x00000004b3947c23 */ /* 0x002fe200080108d0 */
[----:B------:R-:W-:Y:S02]  /*8770*/  MOV R179, R178 ;  /* 0x000000b200b37202 */ /* 0x000fe40000000f00 */
[----:B------:R-:W-:Y:S03]  /*8780*/  MOV R178, R174 ;  /* 0x000000ae00b27202 */ /* 0x000fe60000000f00 */
[----:B------:R-:W-:Y:S02]  /*8790*/  MOV R174, R172 ;  /* 0x000000ac00ae7202 */ /* 0x000fe40000000f00 */
[----:B------:R-:W-:Y:S02]  /*87a0*/  MOV R172, R241 ;  /* 0x000000f100ac7202 */ /* 0x000fe40000000f00 */
[----:B------:R-:W-:Y:S02]  /*87b0*/  MOV R241, R243 ;  /* 0x000000f300f17202 */ /* 0x000fe40000000f00 */
[----:B------:R1:W-:Y:S01]  /*87c0*/  MUFU.EX2 R243, R148 ;  /* 0x0000009400f37308 */ /* 0x0003e20000000800 */
[----:B------:R-:W-:Y:S02]  /*87d0*/  MOV R181, R178 ;  /* 0x000000b200b57202 */ /* 0x000fe40000000f00 */
[----:B------:R-:W-:Y:S01]  /*87e0*/  MOV R180, R174 ;  /* 0x000000ae00b47202 */ /* 0x000fe20000000f00 */
[----:B------:R-:W-:Y:S01]  /*87f0*/  IMAD.MOV.U32 R174, RZ, RZ, R160 ;  /* 0x000000ffffae7224 */ /* 0x000fe200078e00a0 */
[----:B------:R-:W-:Y:S01]  /*8800*/  MOV R160, R239 ;  /* 0x000000ef00a07202 */ /* 0x000fe20000000f00 */
[--C-:B------:R-:W-:Y:S01]  /*8810*/  FFMA.FTZ R152, R181, UR4, -R208.reuse ;  /* 0x00000004b5987c23 */ /* 0x100fe200080108d0 */
[----:B------:R-:W-:Y:S02]  /*8820*/  MOV R181, R175 ;  /* 0x000000af00b57202 */ /* 0x000fe40000000f00 */
[----:B------:R-:W-:Y:S01]  /*8830*/  MOV R175, R158 ;  /* 0x0000009e00af7202 */ /* 0x000fe20000000f00 */
[----:B------:R1:W-:Y:S01]  /*8840*/  MUFU.EX2 R182, R152 ;  /* 0x0000009800b67308 */ /* 0x0003e20000000800 */
[--C-:B------:R-:W-:Y:S01]  /*8850*/  FFMA.FTZ R160, R160, UR4, -R208.reuse ;  /* 0x00000004a0a07c23 */ /* 0x100fe200080108d0 */
[----:B------:R-:W-:Y:S02]  /*8860*/  MOV R189, R181 ;  /* 0x000000b500bd7202 */ /* 0x000fe40000000f00 */
[----:B------:R-:W-:Y:S01]  /*8870*/  MOV R190, R175 ;  /* 0x000000af00be7202 */ /* 0x000fe20000000f00 */
[--C-:B-1----:R-:W-:Y:S01]  /*8880*/  FFMA.FTZ R148, R179, UR4, -R208.reuse ;  /* 0x00000004b3947c23 */ /* 0x102fe200080108d0 */
[----:B------:R-:W-:Y:S04]  /*8890*/  MOV R179, R172 ;  /* 0x000000ac00b37202 */ /* 0x000fe80000000f00 */
[----:B------:R-:W-:Y:S01]  /*88a0*/  MUFU.EX2 R207, R160 ;  /* 0x000000a000cf7308 */ /* 0x000fe20000000800 */
[----:B------:R-:W-:Y:S02]  /*88b0*/  MOV R172, R161 ;  /* 0x000000a100ac7202 */ /* 0x000fe40000000f00 */
[----:B------:R-:W-:Y:S01]  /*88c0*/  MOV R161, R236 ;  /* 0x000000ec00a17202 */ /* 0x000fe20000000f00 */
[----:B------:R-:W-:Y:S01]  /*88d0*/  FFMA.FTZ R153, R179, UR4, -R209 ;  /* 0x00000004b3997c23 */ /* 0x000fe200080108d1 */
[----:B------:R-:W-:Y:S05]  /*88e0*/  MOV R179, R177 ;  /* 0x000000b100b37202 */ /* 0x000fea0000000f00 */
[----:B------:R1:W1:Y:S01]  /*88f0*/  MUFU.EX2 R239, R148 ;  /* 0x0000009400ef7308 */ /* 0x0002620000000800 */
[--C-:B------:R-:W-:Y:S01]  /*8900*/  FFMA.FTZ R152, R180, UR4, -R208.reuse ;  /* 0x00000004b4987c23 */ /* 0x100fe200080108d0 */
[----:B------:R-:W-:Y:S08]  /*8910*/  FFMA.FTZ R161, R161, UR4, -R208 ;  /* 0x00000004a1a17c23 */ /* 0x000ff000080108d0 */
[----:B------:R1:W-:Y:S10]  /*8920*/  MUFU.EX2 R177, R152 ;  /* 0x0000009800b17308 */ /* 0x0003f40000000800 */
[----:B------:R-:W-:Y:S01]  /*8930*/  MUFU.EX2 R236, R149 ;  /* 0x0000009500ec7308 */ /* 0x000fe20000000800 */
[----:B-1----:R-:W-:Y:S09]  /*8940*/  FFMA.FTZ R148, R230, UR4, -R139 ;  /* 0x00000004e6947c23 */ /* 0x002ff2000801088b */
[----:B------:R1:W1:Y:S01]  /*8950*/  MUFU.EX2 R178, R148 ;  /* 0x0000009400b27308 */ /* 0x0002620000000800 */
[--C-:B------:R-:W-:Y:S09]  /*8960*/  FFMA.FTZ R152, R238, UR4, -R209.reuse ;  /* 0x00000004ee987c23 */ /* 0x100ff200080108d1 */
[----:B------:R1:W-:Y:S10]  /*8970*/  MUFU.EX2 R180, R153 ;  /* 0x0000009900b47308 */ /* 0x0003f40000000800 */
[----:B------:R1:W-:Y:S02]  /*8980*/  MUFU.EX2 R238, R152 ;  /* 0x0000009800ee7308 */ /* 0x0003e40000000800 */
[----:B-1----:R-:W1:Y:S08]  /*8990*/  LDSM.16.MT88.4 R148, [R234+0xe000] ;  /* 0x00e00000ea94783b */ /* 0x002e700000004200 */
[----:B------:R-:W-:Y:S01]  /*89a0*/  MUFU.EX2 R181, R163 ;  /* 0x000000a300b57308 */ /* 0x000fe20000000800 */
[--C-:B------:R-:W-:Y:S01]  /*89b0*/  FFMA.FTZ R153, R176, UR4, -R210.reuse ;  /* 0x00000004b0997c23 */ /* 0x100fe200080108d2 */
[----:B------:R-:W-:Y:S02]  /*89c0*/  MOV R176, R171 ;  /* 0x000000ab00b07202 */ /* 0x000fe40000000f00 */
[----:B------:R-:W-:Y:S02]  /*89d0*/  MOV R171, R170 ;  /* 0x000000aa00ab7202 */ /* 0x000fe40000000f00 */
[----:B------:R-:W-:Y:S02]  /*89e0*/  MOV R170, R169 ;  /* 0x000000a900aa7202 */ /* 0x000fe40000000f00 */
[----:B------:R-:W-:Y:S01]  /*89f0*/  MOV R169, R174 ;  /* 0x000000ae00a97202 */ /* 0x000fe20000000f00 */
[--C-:B------:R-:W-:Y:S01]  /*8a00*/  FFMA.FTZ R152, R179, UR4, -R210.reuse ;  /* 0x00000004b3987c23 */ /* 0x100fe200080108d2 */
[----:B------:R-:W-:Y:S01]  /*8a10*/  MOV R174, R241 ;  /* 0x000000f100ae7202 */ /* 0x000fe20000000f00 */
[----:B------:R-:W-:Y:S01]  /*8a20*/  MUFU.EX2 R179, R153 ;  /* 0x0000009900b37308 */ /* 0x000fe20000000800 */
[----:B------:R-:W-:Y:S02]  /*8a30*/  MOV R183, R170 ;  /* 0x000000aa00b77202 */ /* 0x000fe40000000f00 */
[----:B------:R-:W-:Y:S07]  /*8a40*/  MOV R170, R159 ;  /* 0x0000009f00aa7202 */ /* 0x000fee0000000f00 */
[----:B------:R1:W1:Y:S01]  /*8a50*/  MUFU.EX2 R241, R152 ;  /* 0x0000009800f17308 */ /* 0x0002620000000800 */
[--C-:B------:R-:W-:Y:S01]  /*8a60*/  FFMA.FTZ R160, R170, UR4, -R209.reuse ;  /* 0x00000004aaa07c23 */ /* 0x100fe200080108d1 */
[--C-:B------:R-:W-:Y:S08]  /*8a70*/  FFMA.FTZ R170, R217, UR4, -R209.reuse ;  /* 0x00000004d9aa7c23 */ /* 0x100ff000080108d1 */
[----:B------:R-:W-:Y:S01]  /*8a80*/  MUFU.EX2 R242, R161 ;  /* 0x000000a100f27308 */ /* 0x000fe20000000800 */
[-C--:B-1----:R-:W-:Y:S09]  /*8a90*/  HMMA.16816.F32.BF16 R116, R140, R148.reuse, R116 ;  /* 0x000000948c74723c */ /* 0x082ff20000041874 */
[----:B------:R-:W-:Y:S01]  /*8aa0*/  MUFU.EX2 R230, R166 ;  /* 0x000000a600e67308 */ /* 0x000fe20000000800 */
[----:B------:R-:W1:Y:S01]  /*8ab0*/  LDSM.16.MT88.4 R152, [R232+0xc800] ;  /* 0x00c80000e898783b */ /* 0x000e620000004200 */
[C---:B------:R-:W-:Y:S06]  /*8ac0*/  HMMA.16816.F32.BF16 R120, R144.reuse, R148, R120 ;  /* 0x000000949078723c */ /* 0x040fec0000041878 */
[-C--:B------:R-:W-:Y:S05]  /*8ad0*/  HMMA.16816.F32.BF16 R124, R144, R150.reuse, R124 ;  /* 0x00000096907c723c */ /* 0x080fea000004187c */
[----:B------:R-:W-:Y:S01]  /*8ae0*/  FFMA.FTZ R148, R176, UR4, -R209 ;  /* 0x00000004b0947c23 */ /* 0x000fe200080108d1 */
[----:B------:R-:W-:Y:S03]  /*8af0*/  HMMA.16816.F32.BF16 R128, R140, R150, R128 ;  /* 0x000000968c80723c */ /* 0x000fe60000041880 */
[----:B------:R-:W1:Y:S02]  /*8b00*/  MUFU.EX2 R176, R148 ;  /* 0x0000009400b07308 */ /* 0x000e640000000800 */
[--C-:B------:R-:W-:Y:S01]  /*8b10*/  FFMA.FTZ R149, R171, UR4, -R210.reuse ;  /* 0x00000004ab957c23 */ /* 0x100fe200080108d2 */
[----:B------:R-:W-:Y:S01]  /*8b20*/  FFMA.FTZ R144, R183, UR4, -R210 ;  /* 0x00000004b7907c23 */ /* 0x000fe200080108d2 */
[----:B------:R-:W-:Y:S04]  /*8b30*/  MOV R171, R169 ;  /* 0x000000a900ab7202 */ /* 0x000fe80000000f00 */
[----:B------:R-:W-:Y:S02]  /*8b40*/  MOV R169, R168 ;  /* 0x000000a800a97202 */ /* 0x000fe40000000f00 */
[----:B------:R1:W-:Y:S01]  /*8b50*/  MUFU.EX2 R200, R149 ;  /* 0x0000009500c87308 */ /* 0x0003e20000000800 */
[----:B------:R-:W-:Y:S01]  /*8b60*/  MOV R168, R164 ;  /* 0x000000a400a87202 */ /* 0x000fe20000000f00 */
[----:B------:R-:W-:Y:S01]  /*8b70*/  FFMA.FTZ R164, R157, UR4, -R139 ;  /* 0x000000049da47c23 */ /* 0x000fe2000801088b */
[----:B------:R-:W-:Y:S01]  /*8b80*/  F2FP.BF16.F32.PACK_AB R140, R240, R244 ;  /* 0x000000f4f08c723e */ /* 0x000fe200000010ff */
[----:B------:R-:W2:Y:S01]  /*8b90*/  LDSM.16.MT88.4 R156, [R233+0xc800] ;  /* 0x00c80000e99c783b */ /* 0x000ea20000004200 */
[----:B------:R-:W-:Y:S01]  /*8ba0*/  F2FP.BF16.F32.PACK_AB R141, R239, R243 ;  /* 0x000000f3ef8d723e */ /* 0x000fe200000010ff */
[--C-:B------:R-:W-:Y:S01]  /*8bb0*/  FFMA.FTZ R165, R168, UR4, -R209.reuse ;  /* 0x00000004a8a57c23 */ /* 0x100fe200080108d1 */
[----:B------:R-:W-:Y:S03]  /*8bc0*/  F2FP.BF16.F32.PACK_AB R142, R178, R236 ;  /* 0x000000ecb28e723e */ /* 0x000fe600000010ff */
[----:B------:R1:W1:Y:S01]  /*8bd0*/  MUFU.EX2 R188, R144 ;  /* 0x0000009000bc7308 */ /* 0x0002620000000800 */
[----:B------:R-:W-:Y:S01]  /*8be0*/  F2FP.BF16.F32.PACK_AB R143, R177, R182 ;  /* 0x000000b6b18f723e */ /* 0x000fe200000010ff */
[--C-:B------:R-:W-:Y:S01]  /*8bf0*/  FFMA.FTZ R171, R171, UR4, -R208.reuse ;  /* 0x00000004abab7c23 */ /* 0x100fe200080108d0 */
[----:B------:R-:W-:Y:S01]  /*8c00*/  F2FP.BF16.F32.PACK_AB R145, R179, R241 ;  /* 0x000000f1b391723e */ /* 0x000fe200000010ff */
[----:B------:R-:W-:Y:S01]  /*8c10*/  FFMA.FTZ R168, R218, UR4, -R209 ;  /* 0x00000004daa87c23 */ /* 0x000fe200080108d1 */
[----:B-1----:R-:W-:Y:S01]  /*8c20*/  F2FP.BF16.F32.PACK_AB R146, R176, R199 ;  /* 0x000000c7b092723e */ /* 0x002fe200000010ff */
[----:B------:R-:W-:Y:S01]  /*8c30*/  FFMA.FTZ R139, R212, UR4, -R139 ;  /* 0x00000004d48b7c23 */ /* 0x000fe2000801088b */
[----:B------:R-:W-:Y:S01]  /*8c40*/  FFMA.FTZ R208, R213, UR4, -R208 ;  /* 0x00000004d5d07c23 */ /* 0x000fe200080108d0 */
[-C--:B------:R-:W-:Y:S01]  /*8c50*/  HMMA.16816.F32.BF16 R4, R140, R152.reuse, R4 ;  /* 0x000000988c04723c */ /* 0x080fe20000041804 */
[----:B------:R-:W1:Y:S01]  /*8c60*/  LDSM.16.MT88.4 R148, [R235+0xc800] ;  /* 0x00c80000eb94783b */ /* 0x000e620000004200 */
[----:B------:R1:W-:Y:S10]  /*8c70*/  MUFU.EX2 R183, R167 ;  /* 0x000000a700b77308 */ /* 0x0003f40000000800 */
[----:B------:R1:W-:Y:S01]  /*8c80*/  MUFU.EX2 R175, R164 ;  /* 0x000000a400af7308 */ /* 0x0003e20000000800 */
[----:B------:R-:W-:Y:S02]  /*8c90*/  F2FP.BF16.F32.PACK_AB R144, R238, R180 ;  /* 0x000000b4ee90723e */ /* 0x000fe400000010ff */
[----:B------:R-:W-:Y:S07]  /*8ca0*/  F2FP.BF16.F32.PACK_AB R147, R188, R200 ;  /* 0x000000c8bc93723e */ /* 0x000fee00000010ff */
[----:B------:R-:W-:Y:S01]  /*8cb0*/  MUFU.EX2 R252, R171 ;  /* 0x000000ab00fc7308 */ /* 0x000fe20000000800 */
[--C-:B-1----:R-:W-:Y:S01]  /*8cc0*/  FFMA.FTZ R167, R172, UR4, -R210.reuse ;  /* 0x00000004aca77c23 */ /* 0x102fe200080108d2 */
[C---:B------:R-:W-:Y:S04]  /*8cd0*/  HMMA.16816.F32.BF16 R8, R144.reuse, R152, R8 ;  /* 0x000000989008723c */ /* 0x040fe80000041808 */
[--C-:B------:R-:W-:Y:S02]  /*8ce0*/  FFMA.FTZ R172, R138, UR4, -R210.reuse ;  /* 0x000000048aac7c23 */ /* 0x100fe400080108d2 */
[-C--:B------:R-:W-:Y:S02]  /*8cf0*/  HMMA.16816.F32.BF16 R12, R144, R154.reuse, R12 ;  /* 0x0000009a900c723c */ /* 0x080fe4000004180c */
[----:B------:R-:W-:Y:S03]  /*8d00*/  MUFU.EX2 R194, R139 ;  /* 0x0000008b00c27308 */ /* 0x000fe60000000800 */
[--C-:B------:R-:W-:Y:S01]  /*8d10*/  FFMA.FTZ R164, R169, UR4, -R210.reuse ;  /* 0x00000004a9a47c23 */ /* 0x100fe200080108d2 */
[C---:B------:R-:W-:Y:S01]  /*8d20*/  HMMA.16816.F32.BF16 R16, R140.reuse, R154, R16 ;  /* 0x0000009a8c10723c */ /* 0x040fe20000041810 */
[----:B------:R-:W1:Y:S05]  /*8d30*/  LDSM.16.MT88.4 R152, [R234+0xc800] ;  /* 0x00c80000ea98783b */ /* 0x000e6a0000004200 */
[----:B------:R-:W-:Y:S01]  /*8d40*/  MUFU.EX2 R195, R208 ;  /* 0x000000d000c37308 */ /* 0x000fe20000000800 */
[--C-:B------:R-:W-:Y:S01]  /*8d50*/  FFMA.FTZ R169, R237, UR4, -R210.reuse ;  /* 0x00000004eda97c23 */ /* 0x100fe200080108d2 */
[-C--:B--2---:R-:W-:Y:S08]  /*8d60*/  HMMA.16816.F32.BF16 R20, R140, R156.reuse, R20 ;  /* 0x0000009c8c14723c */ /* 0x084ff00000041814 */
[----:B------:R-:W-:Y:S01]  /*8d70*/  MUFU.EX2 R227, R169 ;  /* 0x000000a900e37308 */ /* 0x000fe20000000800 */
[C---:B------:R-:W-:Y:S06]  /*8d80*/  HMMA.16816.F32.BF16 R24, R144.reuse, R156, R24 ;  /* 0x0000009c9018723c */ /* 0x040fec0000041818 */
[-C--:B------:R-:W-:Y:S03]  /*8d90*/  HMMA.16816.F32.BF16 R28, R144, R158.reuse, R28 ;  /* 0x0000009e901c723c */ /* 0x080fe6000004181c */
[----:B------:R-:W2:Y:S03]  /*8da0*/  MUFU.EX2 R164, R164 ;  /* 0x000000a400a47308 */ /* 0x000ea60000000800 */
[C---:B------:R-:W-:Y:S01]  /*8db0*/  HMMA.16816.F32.BF16 R32, R140.reuse, R158, R32 ;  /* 0x0000009e8c20723c */ /* 0x040fe20000041820 */
[----:B------:R-:W-:Y:S05]  /*8dc0*/  LDSM.16.MT88.4 R156, [R233+0xd000] ;  /* 0x00d00000e99c783b */ /* 0x000fea0000004200 */
[-C--:B------:R-:W-:Y:S06]  /*8dd0*/  HMMA.16816.F32.BF16 R36, R140, R148.reuse, R36 ;  /* 0x000000948c24723c */ /* 0x080fec0000041824 */
[C---:B------:R-:W-:Y:S05]  /*8de0*/  HMMA.16816.F32.BF16 R40, R144.reuse, R148, R40 ;  /* 0x000000949028723c */ /* 0x040fea0000041828 */
[----:B--2---:R-:W-:Y:S01]  /*8df0*/  MOV R166, R164 ;  /* 0x000000a400a67202 */ /* 0x004fe20000000f00 */
[-C--:B------:R-:W-:Y:S06]  /*8e00*/  HMMA.16816.F32.BF16 R44, R144, R150.reuse, R44 ;  /* 0x00000096902c723c */ /* 0x080fec000004182c */
[C---:B------:R-:W-:Y:S01]  /*8e10*/  HMMA.16816.F32.BF16 R48, R140.reuse, R150, R48 ;  /* 0x000000968c30723c */ /* 0x040fe20000041830 */
[----:B------:R-:W2:Y:S05]  /*8e20*/  LDSM.16.MT88.4 R148, [R232+0xe800] ;  /* 0x00e80000e894783b */ /* 0x000eaa0000004200 */
[-C--:B-1----:R-:W-:Y:S06]  /*8e30*/  HMMA.16816.F32.BF16 R52, R140, R152.reuse, R52 ;  /* 0x000000988c34723c */ /* 0x082fec0000041834 */
[C---:B------:R-:W-:Y:S06]  /*8e40*/  HMMA.16816.F32.BF16 R56, R144.reuse, R152, R56 ;  /* 0x000000989038723c */ /* 0x040fec0000041838 */
[-C--:B------:R-:W-:Y:S05]  /*8e50*/  HMMA.16816.F32.BF16 R60, R144, R154.reuse, R60 ;  /* 0x0000009a903c723c */ /* 0x080fea000004183c */
[----:B---3--:R-:W-:Y:S01]  /*8e60*/  FFMA.FTZ R132, R132, R185, R225 ;  /* 0x000000b984847223 */ /* 0x008fe200000100e1 */
[C---:B------:R-:W-:Y:S01]  /*8e70*/  HMMA.16816.F32.BF16 R64, R140.reuse, R154, R64 ;  /* 0x0000009a8c40723c */ /* 0x040fe20000041840 */
[----:B------:R-:W1:Y:S04]  /*8e80*/  LDSM.16.MT88.4 R152, [R233+0xe800] ;  /* 0x00e80000e998783b */ /* 0x000e680000004200 */
[----:B------:R-:W-:Y:S02]  /*8e90*/  MOV R198, R226 ;  /* 0x000000e200c67202 */ /* 0x000fe40000000f00 */
[----:B------:R-:W-:Y:S01]  /*8ea0*/  MUFU.EX2 R226, R170 ;  /* 0x000000aa00e27308 */ /* 0x000fe20000000800 */
[-C--:B--2---:R-:W-:Y:S06]  /*8eb0*/  HMMA.16816.F32.BF16 R68, R140, R148.reuse, R68 ;  /* 0x000000948c44723c */ /* 0x084fec0000041844 */
        /* <DEDUP_REMOVED lines=13> */
[C---:B------:R-:W-:Y:S01]  /*8f90*/  HMMA.16816.F32.BF16 R112, R140.reuse, R150, R112 ;  /* 0x000000968c70723c */ /* 0x040fe20000041870 */
[----:B------:R-:W-:Y:S05]  /*8fa0*/  MUFU.EX2 R191, R215 ;  /* 0x000000d700bf7308 */ /* 0x000fea0000000800 */
[-C--:B-1----:R-:W-:Y:S05]  /*8fb0*/  HMMA.16816.F32.BF16 R116, R140, R152.reuse, R116 ;  /* 0x000000988c74723c */ /* 0x082fea0000041874 */
[----:B------:R1:W-:Y:S01]  /*8fc0*/  MUFU.EX2 R192, R148 ;  /* 0x0000009400c07308 */ /* 0x0003e20000000800 */
[C---:B------:R-:W-:Y:S06]  /*8fd0*/  HMMA.16816.F32.BF16 R120, R144.reuse, R152, R120 ;  /* 0x000000989078723c */ /* 0x040fec0000041878 */
[-C--:B------:R-:W-:Y:S05]  /*8fe0*/  HMMA.16816.F32.BF16 R124, R144, R154.reuse, R124 ;  /* 0x0000009a907c723c */ /* 0x080fea000004187c */
[--C-:B------:R-:W-:Y:S01]  /*8ff0*/  FFMA.FTZ R152, R189, UR4, -R210.reuse ;  /* 0x00000004bd987c23 */ /* 0x100fe200080108d2 */
[----:B------:R-:W-:Y:S01]  /*9000*/  HMMA.16816.F32.BF16 R128, R140, R154, R128 ;  /* 0x0000009a8c80723c */ /* 0x000fe20000041880 */
[----:B------:R-:W-:Y:S04]  /*9010*/  MUFU.EX2 R189, R228 ;  /* 0x000000e400bd7308 */ /* 0x000fe80000000800 */
[--C-:B-1----:R-:W-:Y:S01]  /*9020*/  FFMA.FTZ R148, R173, UR4, -R209.reuse ;  /* 0x00000004ad947c23 */ /* 0x102fe200080108d1 */
[--C-:B------:R-:W-:Y:S01]  /*9030*/  FFMA.FTZ R153, R174, UR4, -R210.reuse ;  /* 0x00000004ae997c23 */ /* 0x100fe200080108d2 */
[----:B------:R-:W2:Y:S01]  /*9040*/  LDL.LU R173, [R1+0x10] ;  /* 0x0000100001ad7983 */ /* 0x000ea20000300800 */
[----:B------:R-:W-:Y:S03]  /*9050*/  F2FP.BF16.F32.PACK_AB R143, R242, R207 ;  /* 0x000000cff28f723e */ /* 0x000fe600000010ff */
[----:B------:R1:W3:Y:S01]  /*9060*/  MUFU.EX2 R204, R148 ;  /* 0x0000009400cc7308 */ /* 0x0002e20000000800 */
[----:B------:R-:W-:Y:S01]  /*9070*/  F2FP.BF16.F32.PACK_AB R140, R196, R183 ;  /* 0x000000b7c48c723e */ /* 0x000fe200000010ff */
[----:B------:R-:W-:Y:S01]  /*9080*/  FFMA.FTZ R209, R216, UR4, -R209 ;  /* 0x00000004d8d17c23 */ /* 0x000fe200080108d1 */
[----:B------:R-:W-:Y:S01]  /*9090*/  F2FP.BF16.F32.PACK_AB R141, R197, R181 ;  /* 0x000000b5c58d723e */ /* 0x000fe200000010ff */
[----:B------:R-:W-:Y:S01]  /*90a0*/  LDSM.16.MT88.4 R216, [R233+0xf800] ;  /* 0x00f80000e9d8783b */ /* 0x000fe20000004200 */
[----:B------:R-:W-:Y:S05]  /*90b0*/  F2FP.BF16.F32.PACK_AB R142, R175, R206 ;  /* 0x000000ceaf8e723e */ /* 0x000fea00000010ff */
[----:B------:R-:W-:Y:S10]  /*90c0*/  MUFU.EX2 R205, R152 ;  /* 0x0000009800cd7308 */ /* 0x000ff40000000800 */
[----:B------:R4:W-:Y:S01]  /*90d0*/  MUFU.EX2 R152, R160 ;  /* 0x000000a000987308 */ /* 0x0009e20000000800 */
[--C-:B-1----:R-:W-:Y:S01]  /*90e0*/  FFMA.FTZ R148, R190, UR4, -R210.reuse ;  /* 0x00000004be947c23 */ /* 0x102fe200080108d2 */
[----:B---3--:R-:W-:Y:S01]  /*90f0*/  F2FP.BF16.F32.PACK_AB R144, R204, R192 ;  /* 0x000000c0cc90723e */ /* 0x008fe200000010ff */
[----:B------:R-:W-:Y:S01]  /*9100*/  FFMA.FTZ R210, R137, UR4, -R210 ;  /* 0x0000000489d27c23 */ /* 0x000fe200080108d2 */
[----:B----4-:R-:W-:Y:S01]  /*9110*/  FFMA.FTZ R137, R3, R184, R224 ;  /* 0x000000b803897223 */ /* 0x010fe200000100e0 */
[----:B------:R-:W-:Y:S01]  /*9120*/  FADD.FTZ R3, R135, R132 ;  /* 0x0000008487037221 */ /* 0x000fe20000010000 */
[----:B------:R-:W-:Y:S04]  /*9130*/  LDSM.16.MT88.4 R184, [R235+0xd800] ;  /* 0x00d80000ebb8783b */ /* 0x000fe80000004200 */
[----:B------:R1:W3:Y:S01]  /*9140*/  MUFU.EX2 R193, R148 ;  /* 0x0000009400c17308 */ /* 0x0002e20000000800 */
[----:B------:R-:W-:Y:S09]  /*9150*/  FADD.FTZ R3, R250, R3 ;  /* 0x00000003fa037221 */ /* 0x000ff20000010000 */
[----:B------:R4:W4:Y:S01]  /*9160*/  MUFU.EX2 R174, R165 ;  /* 0x000000a500ae7308 */ /* 0x0009220000000800 */
[----:B------:R-:W-:Y:S09]  /*9170*/  LDSM.16.MT88.4 R160, [R235+0xd000] ;  /* 0x00d00000eba0783b */ /* 0x000ff20000004200 */
[----:B------:R-:W4:Y:S01]  /*9180*/  MUFU.EX2 R237, R153 ;  /* 0x0000009900ed7308 */ /* 0x000f220000000800 */
[----:B-1----:R-:W1:Y:S01]  /*9190*/  LDSM.16.MT88.4 R148, [R232+0xd000] ;  /* 0x00d00000e894783b */ /* 0x002e620000004200 */
[----:B---3--:R-:W-:Y:S08]  /*91a0*/  F2FP.BF16.F32.PACK_AB R145, R205, R193 ;  /* 0x000000c1cd91723e */ /* 0x008ff000000010ff */
[----:B------:R3:W-:Y:S01]  /*91b0*/  MUFU.EX2 R190, R214 ;  /* 0x000000d600be7308 */ /* 0x0007e20000000800 */
[----:B----4-:R-:W-:Y:S04]  /*91c0*/  MOV R165, R152 ;  /* 0x0000009800a57202 */ /* 0x010fe80000000f00 */
[----:B------:R-:W-:Y:S05]  /*91d0*/  F2FP.BF16.F32.PACK_AB R146, R174, R165 ;  /* 0x000000a5ae92723e */ /* 0x000fea00000010ff */
[----:B------:R-:W4:Y:S01]  /*91e0*/  MUFU.EX2 R225, R209 ;  /* 0x000000d100e17308 */ /* 0x000f220000000800 */
[----:B------:R-:W-:Y:S01]  /*91f0*/  F2FP.BF16.F32.PACK_AB R147, R237, R164 ;  /* 0x000000a4ed93723e */ /* 0x000fe200000010ff */
[----:B------:R-:W4:Y:S01]  /*9200*/  LDSM.16.MT88.4 R152, [R234+0xd000] ;  /* 0x00d00000ea98783b */ /* 0x000f220000004200 */
[----:B------:R-:W-:Y:S07]  /*9210*/  MOV R164, R200 ;  /* 0x000000c800a47202 */ /* 0x000fee0000000f00 */
[----:B------:R4:W-:Y:S01]  /*9220*/  MUFU.EX2 R139, R210 ;  /* 0x000000d2008b7308 */ /* 0x0009e20000000800 */
[----:B------:R-:W-:Y:S09]  /*9230*/  LDSM.16.MT88.4 R200, [R234+0xd800] ;  /* 0x00d80000eac8783b */ /* 0x000ff20000004200 */
[----:B------:R-:W-:Y:S01]  /*9240*/  MUFU.EX2 R224, R172 ;  /* 0x000000ac00e07308 */ /* 0x000fe20000000800 */
[----:B---3--:R-:W-:Y:S09]  /*9250*/  LDSM.16.MT88.4 R212, [R232+0xf800] ;  /* 0x00f80000e8d4783b */ /* 0x008ff20000004200 */
[----:B------:R-:W3:Y:S01]  /*9260*/  MUFU.EX2 R228, R167 ;  /* 0x000000a700e47308 */ /* 0x000ee20000000800 */
[-C--:B-1----:R-:W-:Y:S03]  /*9270*/  HMMA.16816.F32.BF16 R4, R140, R148.reuse, R4 ;  /* 0x000000948c04723c */ /* 0x082fe60000041804 */
[----:B----4-:R-:W-:Y:S03]  /*9280*/  F2FP.BF16.F32.PACK_AB R210, R225, R226 ;  /* 0x000000e2e1d2723e */ /* 0x010fe600000010ff */
[C---:B------:R-:W-:Y:S06]  /*9290*/  HMMA.16816.F32.BF16 R8, R144.reuse, R148, R8 ;  /* 0x000000949008723c */ /* 0x040fec0000041808 */
[-C--:B------:R-:W-:Y:S05]  /*92a0*/  HMMA.16816.F32.BF16 R12, R144, R150.reuse, R12 ;  /* 0x00000096900c723c */ /* 0x080fea000004180c */
[----:B---3--:R-:W-:Y:S01]  /*92b0*/  F2FP.BF16.F32.PACK_AB R209, R227, R228 ;  /* 0x000000e4e3d1723e */ /* 0x008fe200000010ff */
[C---:B------:R-:W-:Y:S01]  /*92c0*/  HMMA.16816.F32.BF16 R16, R140.reuse, R150, R16 ;  /* 0x000000968c10723c */ /* 0x040fe20000041810 */
[----:B------:R-:W1:Y:S05]  /*92d0*/  LDSM.16.MT88.4 R148, [R232+0xf000] ;  /* 0x00f00000e894783b */ /* 0x000e6a0000004200 */
[-C--:B------:R-:W-:Y:S06]  /*92e0*/  HMMA.16816.F32.BF16 R20, R140, R156.reuse, R20 ;  /* 0x0000009c8c14723c */ /* 0x080fec0000041814 */
[C---:B------:R-:W-:Y:S06]  /*92f0*/  HMMA.16816.F32.BF16 R24, R144.reuse, R156, R24 ;  /* 0x0000009c9018723c */ /* 0x040fec0000041818 */
[-C--:B------:R-:W-:Y:S06]  /*9300*/  HMMA.16816.F32.BF16 R28, R144, R158.reuse, R28 ;  /* 0x0000009e901c723c */ /* 0x080fec000004181c */
[C---:B------:R-:W-:Y:S01]  /*9310*/  HMMA.16816.F32.BF16 R32, R140.reuse, R158, R32 ;  /* 0x0000009e8c20723c */ /* 0x040fe20000041820 */
[----:B------:R-:W3:Y:S05]  /*9320*/  LDSM.16.MT88.4 R156, [R233+0xf000] ;  /* 0x00f00000e99c783b */ /* 0x000eea0000004200 */
[-C--:B------:R-:W-:Y:S06]  /*9330*/  HMMA.16816.F32.BF16 R36, R140, R160.reuse, R36 ;  /* 0x000000a08c24723c */ /* 0x080fec0000041824 */
[C---:B------:R-:W-:Y:S06]  /*9340*/  HMMA.16816.F32.BF16 R40, R144.reuse, R160, R40 ;  /* 0x000000a09028723c */ /* 0x040fec0000041828 */
[-C--:B------:R-:W-:Y:S06]  /*9350*/  HMMA.16816.F32.BF16 R44, R144, R162.reuse, R44 ;  /* 0x000000a2902c723c */ /* 0x080fec000004182c */
[C---:B------:R-:W-:Y:S01]  /*9360*/  HMMA.16816.F32.BF16 R48, R140.reuse, R162, R48 ;  /* 0x000000a28c30723c */ /* 0x040fe20000041830 */
[----:B------:R-:W4:Y:S05]  /*9370*/  LDSM.16.MT88.4 R160, [R235+0xf000] ;  /* 0x00f00000eba0783b */ /* 0x000f2a0000004200 */
[-C--:B------:R-:W-:Y:S06]  /*9380*/  HMMA.16816.F32.BF16 R52, R140, R152.reuse, R52 ;  /* 0x000000988c34723c */ /* 0x080fec0000041834 */
[C---:B------:R-:W-:Y:S06]  /*9390*/  HMMA.16816.F32.BF16 R56, R144.reuse, R152, R56 ;  /* 0x000000989038723c */ /* 0x040fec0000041838 */
[-C--:B------:R-:W-:Y:S06]  /*93a0*/  HMMA.16816.F32.BF16 R60, R144, R154.reuse, R60 ;  /* 0x0000009a903c723c */ /* 0x080fec000004183c */
[C---:B------:R-:W-:Y:S01]  /*93b0*/  HMMA.16816.F32.BF16 R64, R140.reuse, R154, R64 ;  /* 0x0000009a8c40723c */ /* 0x040fe20000041840 */
[----:B------:R-:W4:Y:S05]  /*93c0*/  LDSM.16.MT88.4 R152, [R234+0xf000] ;  /* 0x00f00000ea98783b */ /* 0x000f2a0000004200 */
[-C--:B-1----:R-:W-:Y:S06]  /*93d0*/  HMMA.16816.F32.BF16 R68, R140, R148.reuse, R68 ;  /* 0x000000948c44723c */ /* 0x082fec0000041844 */
[C---:B------:R-:W-:Y:S06]  /*93e0*/  HMMA.16816.F32.BF16 R72, R144.reuse, R148, R72 ;  /* 0x000000949048723c */ /* 0x040fec0000041848 */
[-C--:B------:R-:W-:Y:S06]  /*93f0*/  HMMA.16816.F32.BF16 R76, R144, R150.reuse, R76 ;  /* 0x00000096904c723c */ /* 0x080fec000004184c */
[C---:B------:R-:W-:Y:S06]  /*9400*/  HMMA.16816.F32.BF16 R80, R140.reuse, R150, R80 ;  /* 0x000000968c50723c */ /* 0x040fec0000041850 */
[-C--:B---3--:R-:W-:Y:S06]  /*9410*/  HMMA.16816.F32.BF16 R84, R140, R156.reuse, R84 ;  /* 0x0000009c8c54723c */ /* 0x088fec0000041854 */
[C---:B------:R-:W-:Y:S06]  /*9420*/  HMMA.16816.F32.BF16 R88, R144.reuse, R156, R88 ;  /* 0x0000009c9058723c */ /* 0x040fec0000041858 */
[-C--:B------:R-:W-:Y:S06]  /*9430*/  HMMA.16816.F32.BF16 R92, R144, R158.reuse, R92 ;  /* 0x0000009e905c723c */ /* 0x080fec000004185c */
[C---:B------:R-:W-:Y:S06]  /*9440*/  HMMA.16816.F32.BF16 R96, R140.reuse, R158, R96 ;  /* 0x0000009e8c60723c */ /* 0x040fec0000041860 */
[-C--:B----4-:R-:W-:Y:S06]  /*9450*/  HMMA.16816.F32.BF16 R100, R140, R160.reuse, R100 ;  /* 0x000000a08c64723c */ /* 0x090fec0000041864 */
[C---:B------:R-:W-:Y:S06]  /*9460*/  HMMA.16816.F32.BF16 R104, R144.reuse, R160, R104 ;  /* 0x000000a09068723c */ /* 0x040fec0000041868 */
[-C--:B------:R-:W-:Y:S06]  /*9470*/  HMMA.16816.F32.BF16 R108, R144, R162.reuse, R108 ;  /* 0x000000a2906c723c */ /* 0x080fec000004186c */
[C---:B------:R-:W-:Y:S01]  /*9480*/  HMMA.16816.F32.BF16 R112, R140.reuse, R162, R112 ;  /* 0x000000a28c70723c */ /* 0x040fe20000041870 */
[----:B------:R-:W1:Y:S05]  /*9490*/  LDSM.16.MT88.4 R160, [R232+0xd800] ;  /* 0x00d80000e8a0783b */ /* 0x000e6a0000004200 */
[-C--:B------:R-:W-:Y:S06]  /*94a0*/  HMMA.16816.F32.BF16 R116, R140, R152.reuse, R116 ;  /* 0x000000988c74723c */ /* 0x080fec0000041874 */
[C---:B------:R-:W-:Y:S06]  /*94b0*/  HMMA.16816.F32.BF16 R120, R144.reuse, R152, R120 ;  /* 0x000000989078723c */ /* 0x040fec0000041878 */
[-C--:B------:R-:W-:Y:S06]  /*94c0*/  HMMA.16816.F32.BF16 R124, R144, R154.reuse, R124 ;  /* 0x0000009a907c723c */ /* 0x080fec000004187c */
[----:B------:R-:W-:Y:S07]  /*94d0*/  HMMA.16816.F32.BF16 R128, R140, R154, R128 ;  /* 0x0000009a8c80723c */ /* 0x000fee0000041880 */
[----:B------:R-:W-:Y:S04]  /*94e0*/  F2FP.BF16.F32.PACK_AB R141, R231, R252 ;  /* 0x000000fce78d723e */ /* 0x000fe800000010ff */
[----:B------:R-:W-:Y:S02]  /*94f0*/  F2FP.BF16.F32.PACK_AB R142, R194, R190 ;  /* 0x000000bec28e723e */ /* 0x000fe400000010ff */
[----:B------:R-:W-:Y:S01]  /*9500*/  F2FP.BF16.F32.PACK_AB R143, R195, R191 ;  /* 0x000000bfc38f723e */ /* 0x000fe200000010ff */
[----:B--2---:R-:W-:Y:S01]  /*9510*/  FFMA.FTZ R138, R2, R173, R211 ;  /* 0x000000ad028a7223 */ /* 0x004fe200000100d3 */
[----:B------:R-:W-:Y:S01]  /*9520*/  F2FP.BF16.F32.PACK_AB R211, R139, R224 ;  /* 0x000000e08bd3723e */ /* 0x000fe200000010ff */
[----:B------:R-:W2:Y:S01]  /*9530*/  LDL.LU R2, [R1+0x1c] ;  /* 0x00001c0001027983 */ /* 0x000ea20000300800 */
[----:B------:R-:W3:Y:S01]  /*9540*/  MUFU.EX2 R173, R229 ;  /* 0x000000e500ad7308 */ /* 0x000ee20000000800 */
[----:B------:R-:W-:Y:S02]  /*9550*/  FADD.FTZ R132, R251, R138 ;  /* 0x0000008afb847221 */ /* 0x000fe40000010000 */
[----:B------:R-:W4:Y:S02]  /*9560*/  LDL.LU R135, [R1+0x84] ;  /* 0x0000840001877983 */ /* 0x000f240000300800 */
[----:B------:R-:W-:Y:S05]  /*9570*/  FADD.FTZ R138, R248, R132 ;  /* 0x00000084f88a7221 */ /* 0x000fea0000010000 */
[----:B------:R1:W1:Y:S01]  /*9580*/  MUFU.EX2 R229, R168 ;  /* 0x000000a800e57308 */ /* 0x0002620000000800 */
[----:B---3--:R-:W-:Y:S07]  /*9590*/  F2FP.BF16.F32.PACK_AB R140, R189, R173 ;  /* 0x000000adbd8c723e */ /* 0x008fee00000010ff */
[-C--:B-1----:R-:W-:Y:S01]  /*95a0*/  HMMA.16816.F32.BF16 R148, R140, R160.reuse, R4 ;  /* 0x000000a08c94723c */ /* 0x082fe20000041804 */
[----:B------:R-:W1:Y:S02]  /*95b0*/  LDSM.16.MT88.4 R168, [R233+0xd800] ;  /* 0x00d80000e9a8783b */ /* 0x000e640000004200 */
[----:B------:R-:W-:Y:S06]  /*95c0*/  F2FP.BF16.F32.PACK_AB R208, R229, R230 ;  /* 0x000000e6e5d0723e */ /* 0x000fec00000010ff */
[----:B------:R-:W-:Y:S01]  /*95d0*/  LDSM.16.MT88.4 R4, [R234+0xf800] ;  /* 0x00f80000ea04783b */ /* 0x000fe20000004200 */
[C---:B------:R-:W-:Y:S06]  /*95e0*/  HMMA.16816.F32.BF16 R144, R208.reuse, R160, R8 ;  /* 0x000000a0d090723c */ /* 0x040fec0000041808 */
        /* <DEDUP_REMOVED lines=9> */
[----:B------:R-:W-:Y:S02]  /*9680*/  MOV R13, R191 ;  /* 0x000000bf000d7202 */ /* 0x000fe40000000f00 */
[----:B------:R-:W-:Y:S01]  /*9690*/  MOV R19, R189 ;  /* 0x000000bd00137202 */ /* 0x000fe20000000f00 */
[-C--:B-1----:R-:W-:Y:S03]  /*96a0*/  HMMA.16816.F32.BF16 R160, R140, R168.reuse, R20 ;  /* 0x000000a88ca0723c */ /* 0x082fe60000041814 */
[----:B------:R-:W-:Y:S02]  /*96b0*/  MOV R15, R195 ;  /* 0x000000c3000f7202 */ /* 0x000fe40000000f00 */
[----:B------:R-:W-:Y:S01]  /*96c0*/  MOV R14, R194 ;  /* 0x000000c2000e7202 */ /* 0x000fe20000000f00 */
[C---:B------:R-:W-:Y:S05]  /*96d0*/  HMMA.16816.F32.BF16 R164, R208.reuse, R168, R24 ;  /* 0x000000a8d0a4723c */ /* 0x040fea0000041818 */
[----:B------:R-:W-:Y:S02]  /*96e0*/  MOV R20, R199 ;  /* 0x000000c700147202 */ /* 0x000fe40000000f00 */
[----:B------:R-:W-:Y:S04]  /*96f0*/  MOV R24, R192 ;  /* 0x000000c000187202 */ /* 0x000fe80000000f00 */
[----:B------:R-:W-:Y:S02]  /*9700*/  MOV R25, R193 ;  /* 0x000000c100197202 */ /* 0x000fe40000000f00 */
[----:B------:R-:W-:Y:S02]  /*9710*/  MOV R26, R196 ;  /* 0x000000c4001a7202 */ /* 0x000fe40000000f00 */
[----:B------:R-:W-:Y:S02]  /*9720*/  MOV R27, R197 ;  /* 0x000000c5001b7202 */ /* 0x000fe40000000f00 */
[----:B------:R-:W-:Y:S02]  /*9730*/  MOV R21, R204 ;  /* 0x000000cc00157202 */ /* 0x000fe40000000f00 */
[----:B------:R-:W-:Y:S02]  /*9740*/  MOV R22, R205 ;  /* 0x000000cd00167202 */ /* 0x000fe40000000f00 */
[----:B------:R-:W-:Y:S02]  /*9750*/  MOV R23, R206 ;  /* 0x000000ce00177202 */ /* 0x000fe40000000f00 */
[----:B------:R-:W-:Y:S04]  /*9760*/  MOV R11, R198 ;  /* 0x000000c6000b7202 */ /* 0x000fe80000000f00 */
[----:B------:R-:W-:Y:S01]  /*9770*/  IADD3 R11, R11, -0x1, RZ ;  /* 0xffffffff0b0b7810 */ /* 0x000fe20007ffe0ff */
[----:B--2---:R-:W-:Y:S01]  /*9780*/  FFMA.FTZ R0, R0, R2, R220 ;  /* 0x0000000200007223 */ /* 0x004fe200000100dc */
[----:B------:R-:W-:Y:S01]  /*9790*/  FADD.FTZ R2, R136, R137 ;  /* 0x0000008988027221 */ /* 0x000fe20000010000 */
[----:B------:R-:W-:Y:S01]  /*97a0*/  FADD.FTZ R137, R247, R3 ;  /* 0x00000003f7897221 */ /* 0x000fe20000010000 */
[----:B------:R-:W2:Y:S01]  /*97b0*/  LDL.LU R136, [R1+0x80] ;  /* 0x0000800001887983 */ /* 0x000ea20000300800 */
[----:B------:R-:W-:Y:S01]  /*97c0*/  FADD.FTZ R0, R223, R0 ;  /* 0x00000000df007221 */ /* 0x000fe20000010000 */
[----:B------:R-:W-:Y:S02]  /*97d0*/  FADD.FTZ R2, R249, R2 ;  /* 0x00000002f9027221 */ /* 0x000fe40000010000 */
[----:B------:R3:W5:Y:S01]  /*97e0*/  LDL.LU R251, [R1+0x7c] ;  /* 0x00007c0001fb7983 */ /* 0x0007620000300800 */
[----:B------:R-:W-:Y:S01]  /*97f0*/  FADD.FTZ R132, R222, R0 ;  /* 0x00000000de847221 */ /* 0x000fe20000010000 */
[----:B------:R-:W-:Y:S01]  /*9800*/  FADD.FTZ R3, R246, R2 ;  /* 0x00000002f6037221 */ /* 0x000fe20000010000 */
[----:B------:R-:W-:Y:S01]  /*9810*/  MOV R2, R175 ;  /* 0x000000af00027202 */ /* 0x000fe20000000f00 */
[----:B------:R3:W5:Y:S01]  /*9820*/  LDL.LU R250, [R1+0x78] ;  /* 0x0000780001fa7983 */ /* 0x0007620000300800 */
[----:B------:R-:W-:Y:S01]  /*9830*/  MOV R175, R221 ;  /* 0x000000dd00af7202 */ /* 0x000fe20000000f00 */
[----:B------:R-:W-:Y:S02]  /*9840*/  FADD.FTZ R3, R243, R3 ;  /* 0x00000003f3037221 */ /* 0x000fe40000010000 */
[----:B------:R-:W1:Y:S01]  /*9850*/  LDSM.16.MT88.4 R220, [R235+0xf800] ;  /* 0x00f80000ebdc783b */ /* 0x000e620000004200 */
[----:B------:R-:W-:Y:S02]  /*9860*/  MOV R0, R175 ;  /* 0x000000af00007202 */ /* 0x000fe40000000f00 */
[-C--:B------:R-:W-:Y:S03]  /*9870*/  HMMA.16816.F32.BF16 R172, R208, R170.reuse, R28 ;  /* 0x000000aad0ac723c */ /* 0x080fe6000004181c */
[----:B------:R-:W-:Y:S02]  /*9880*/  FADD.FTZ R0, R0, R138 ;  /* 0x0000008a00007221 */ /* 0x000fe40000010000 */
[----:B------:R3:W5:Y:S01]  /*9890*/  LDL.LU R249, [R1+0x74] ;  /* 0x0000740001f97983 */ /* 0x0007620000300800 */
[C---:B------:R-:W-:Y:S03]  /*98a0*/  HMMA.16816.F32.BF16 R168, R140.reuse, R170, R32 ;  /* 0x000000aa8ca8723c */ /* 0x040fe60000041820 */
[----:B------:R3:W5:Y:S02]  /*98b0*/  LDL.LU R248, [R1+0x70] ;  /* 0x0000700001f87983 */ /* 0x0007640000300800 */
[----:B------:R-:W-:Y:S02]  /*98c0*/  MOV R28, R188 ;  /* 0x000000bc001c7202 */ /* 0x000fe40000000f00 */
[----:B------:R-:W-:Y:S01]  /*98d0*/  MOV R32, R179 ;  /* 0x000000b300207202 */ /* 0x000fe20000000f00 */
[----:B------:R3:W5:Y:S03]  /*98e0*/  LDL.LU R247, [R1+0x6c] ;  /* 0x00006c0001f77983 */ /* 0x0007660000300800 */
[----:B------:R-:W-:Y:S01]  /*98f0*/  MOV R33, R178 ;  /* 0x000000b200217202 */ /* 0x000fe20000000f00 */
[----:B------:R3:W5:Y:S01]  /*9900*/  LDL.LU R246, [R1+0x68] ;  /* 0x0000680001f67983 */ /* 0x0007620000300800 */
[----:B------:R-:W-:Y:S02]  /*9910*/  MOV R34, R177 ;  /* 0x000000b100227202 */ /* 0x000fe40000000f00 */
[----:B------:R-:W-:Y:S02]  /*9920*/  MOV R35, R176 ;  /* 0x000000b000237202 */ /* 0x000fe40000000f00 */
[----:B------:R-:W-:Y:S01]  /*9930*/  MOV R29, R183 ;  /* 0x000000b7001d7202 */ /* 0x000fe20000000f00 */
[-C--:B------:R-:W-:Y:S03]  /*9940*/  HMMA.16816.F32.BF16 R176, R140, R184.reuse, R36 ;  /* 0x000000b88cb0723c */ /* 0x080fe60000041824 */
[----:B------:R-:W-:Y:S02]  /*9950*/  MOV R30, R182 ;  /* 0x000000b6001e7202 */ /* 0x000fe40000000f00 */
[----:B------:R-:W-:Y:S02]  /*9960*/  MOV R31, R181 ;  /* 0x000000b5001f7202 */ /* 0x000fe40000000f00 */
[----:B------:R-:W-:Y:S02]  /*9970*/  MOV R39, R180 ;  /* 0x000000b400277202 */ /* 0x000fe40000000f00 */
[C---:B------:R-:W-:Y:S04]  /*9980*/  HMMA.16816.F32.BF16 R180, R208.reuse, R184, R40 ;  /* 0x000000b8d0b4723c */ /* 0x040fe80000041828 */
[----:B------:R-:W-:Y:S02]  /*9990*/  MOV R38, R39 ;  /* 0x0000002700267202 */ /* 0x000fe40000000f00 */
[----:B------:R-:W-:Y:S01]  /*99a0*/  MOV R39, R32 ;  /* 0x0000002000277202 */ /* 0x000fe20000000f00 */
[-C--:B------:R-:W-:Y:S04]  /*99b0*/  HMMA.16816.F32.BF16 R188, R208, R186.reuse, R44 ;  /* 0x000000bad0bc723c */ /* 0x080fe8000004182c */
[----:B------:R-:W-:Y:S02]  /*99c0*/  MOV R32, R33 ;  /* 0x0000002100207202 */ /* 0x000fe40000000f00 */
[----:B------:R-:W-:Y:S01]  /*99d0*/  MOV R33, R34 ;  /* 0x0000002200217202 */ /* 0x000fe20000000f00 */
        /* <DEDUP_REMOVED lines=16> */
[----:B------:R-:W-:Y:S01]  /*9ae0*/  MOV R33, R34 ;  /* 0x0000002200217202 */ /* 0x000fe20000000f00 */
[----:B------:R-:W-:Y:S01]  /*9af0*/  IMAD.MOV.U32 R34, RZ, RZ, R35 ;  /* 0x000000ffff227224 */ /* 0x000fe200078e0023 */
        /* <DEDUP_REMOVED lines=12> */
[----:B------:R-:W-:Y:S01]  /*9bc0*/  FADD.FTZ R0, R36, R0 ;  /* 0x0000000024007221 */ /* 0x000fe20000010000 */
        /* <DEDUP_REMOVED lines=10> */
[-C--:B-1----:R-:W-:Y:S04]  /*9c70*/  HMMA.16816.F32.BF16 R100, R140, R220.reuse, R100 ;  /* 0x000000dc8c64723c */ /* 0x082fe80000041864 */
        /* <DEDUP_REMOVED lines=20> */
[----:B------:R-:W-:Y:S04]  /*9dc0*/  HMMA.16816.F32.BF16 R128, R140, R6, R128 ;  /* 0x000000068c80723c */ /* 0x000fe80000041880 */
[----:B------:R-:W-:Y:S02]  /*9dd0*/  MOV R28, R29 ;  /* 0x0000001d001c7202 */ /* 0x000fe40000000f00 */
[----:B------:R-:W-:Y:S01]  /*9de0*/  MOV R9, R2 ;  /* 0x0000000200097202 */ /* 0x000fe20000000f00 */
[----:B------:R-:W-:Y:S01]  /*9df0*/  FADD.FTZ R2, R245, R132 ;  /* 0x00000084f5027221 */ /* 0x000fe20000010000 */
[----:B------:R-:W-:Y:S01]  /*9e00*/  MOV R21, R22 ;  /* 0x0000001600157202 */ /* 0x000fe20000000f00 */
[----:B------:R3:W5:Y:S02]  /*9e10*/  LDL.LU R245, [R1+0x64] ;  /* 0x0000640001f57983 */ /* 0x0007640000300800 */
[----:B------:R-:W-:Y:S01]  /*9e20*/  MOV R29, R30 ;  /* 0x0000001e001d7202 */ /* 0x000fe20000000f00 */
[----:B------:R-:W-:Y:S01]  /*9e30*/  FADD.FTZ R2, R241, R2 ;  /* 0x00000002f1027221 */ /* 0x000fe20000010000 */
        /* <DEDUP_REMOVED lines=75> */
[----:B------:R3:W5:Y:S01]  /*a2f0*/  LDL.LU R237, [R1+0x44] ;  /* 0x0000440001ed7983 */ /* 0x0007620000300800 */
[----:B------:R-:W-:Y:S01]  /*a300*/  FADD.FTZ R2, R28, R8 ;  /* 0x000000081c027221 */ /* 0x000fe20000010000 */
[----:B------:R-:W-:Y:S01]  /*a310*/  FADD.FTZ R10, R34, R0 ;  /* 0x00000000220a7221 */ /* 0x000fe20000010000 */
[----:B------:R-:W-:Y:S01]  /*a320*/  FADD.FTZ R3, R29, R3 ;  /* 0x000000031d037221 */ /* 0x000fe20000010000 */
[----:B------:R3:W5:Y:S01]  /*a330*/  LDL.LU R236, [R1+0x40] ;  /* 0x0000400001ec7983 */ /* 0x0007620000300800 */
[----:B------:R-:W-:Y:S01]  /*a340*/  FADD.FTZ R9, R43, R9 ;  /* 0x000000092b097221 */ /* 0x000fe20000010000 */
[----:B------:R-:W-:Y:S02]  /*a350*/  MOV R140, R133 ;  /* 0x00000085008c7202 */ /* 0x000fe40000000f00 */
[----:B----4-:R-:W-:Y:S01]  /*a360*/  MOV R132, R135 ;  /* 0x0000008700847202 */ /* 0x010fe20000000f00 */
[----:B------:R-:W-:Y:S04]  /*a370*/  FADD.FTZ R9, R39, R9 ;  /* 0x0000000927097221 */ /* 0x000fe80000010000 */
        /* <DEDUP_REMOVED lines=30> */
[----:B------:R-:W-:Y:S04]  /*a560*/  STL [R1+0x18], R5 ;  /* 0x0000180501007387 */ /* 0x000fe80000100800 */
[----:B------:R2:W-:Y:S04]  /*a570*/  STL [R1+0x14], R3 ;  /* 0x0000140301007387 */ /* 0x0005e80000100800 */
[----:B------:R3:W-:Y:S04]  /*a580*/  STL [R1+0x10], R2 ;  /* 0x0000100201007387 */ /* 0x0007e80000100800 */
[----:B------:R3:W-:Y:S04]  /*a590*/  STL [R1+0x1c], R0 ;  /* 0x00001c0001007387 */ /* 0x0007e80000100800 */
[----:B------:R3:W-:Y:S01]  /*a5a0*/  STL [R1+0x4], R11 ;  /* 0x0000040b01007387 */ /* 0x0007e20000100800 */
[----:B--2---:R-:W-:Y:S01]  /*a5b0*/  MOV R3, R136 ;  /* 0x0000008800037202 */ /* 0x004fe20000000f00 */
[----:B------:R-:W-:Y:S06]  /*a5c0*/  @P0 BRA `(.L_x_128) ;  /* 0xffffffb000a00947 */ /* 0x000fec000383ffff */
.L_x_127:
[----:B---3--:R-:W2:Y:S04]  /*a5d0*/  LDL.LU R2, [R1+0x18] ;  /* 0x0000180001027983 */ /* 0x008ea80000300800 */
        /* <DEDUP_REMOVED lines=183> */
[----:B------:R-:W-:-:S02]  /*b150*/  SHF.L.U32 R0, R3, 0x6, RZ ;  /* 0x0000000603007819 */ /* 0x000fc400000006ff */
[----:B------:R-:W-:Y:S02]  /*b160*/  F2FP.BF16.F32.PACK_AB R49, R49, R33 ;  /* 0x000000213131723e */ /* 0x000fe400000010ff */
[----:B------:R-:W-:Y:S02]  /*b170*/  SHF.R.S32.HI R33, RZ, 0x5, R60 ;  /* 0x00000005ff217819 */ /* 0x000fe4000001143c */
[----:B------:R-:W-:Y:S02]  /*b180*/  LOP3.LUT R0, R0, 0x1c0, RZ, 0xc0, !PT ;  /* 0x000001c000007812 */ /* 0x000fe400078ec0ff */
[----:B------:R-:W-:Y:S02]  /*b190*/  LOP3.LUT R60, R3, 0x1, RZ, 0xc0, !PT ;  /* 0x00000001033c7812 */ /* 0x000fe400078ec0ff */
[----:B------:R-:W-:Y:S02]  /*b1a0*/  LEA R2, R33, R141, 0x9 ;  /* 0x0000008d21027211 */ /* 0x000fe400078e48ff */
[----:B------:R-:W-:-:S02]  /*b1b0*/  LEA.HI R0, R0, R0, RZ, 0x1d ;  /* 0x0000000000007211 */ /* 0x000fc400078fe8ff */
[----:B------:R-:W-:Y:S02]  /*b1c0*/  ISETP.NE.U32.AND P1, PT, R60, 0x1, PT ;  /* 0x000000013c00780c */ /* 0x000fe40003f25070 */
        /* <DEDUP_REMOVED lines=25> */
[----:B------:R-:W-:Y:S01]  /*b360*/  STS [R2+0x2000], R10 ;  /* 0x0020000a02007388 */ /* 0x000fe20000000800 */
[----:B------:R-:W-:-:S02]  /*b370*/  F2FP.BF16.F32.PACK_AB R14, R14, R170 ;  /* 0x000000aa0e0e723e */ /* 0x000fc400000010ff */
[----:B------:R-:W-:Y:S01]  /*b380*/  SEL R6, R6, 0xffffffc0, !P2 ;  /* 0xffffffc006067807 */ /* 0x000fe20005000000 */
[----:B------:R1:W-:Y:S01]  /*b390*/  STS [R2+0x2400], R13 ;  /* 0x0024000d02007388 */ /* 0x0003e20000000800 */
[----:B------:R-:W-:Y:S02]  /*b3a0*/  F2FP.BF16.F32.PACK_AB R16, R16, R164 ;  /* 0x000000a41010723e */ /* 0x000fe400000010ff */
[----:B--2---:R-:W-:Y:S02]  /*b3b0*/  SEL R4, R3, 0xffffffe0, !P1 ;  /* 0xffffffe003047807 */ /* 0x004fe40004800000 */
[----:B------:R-:W-:Y:S02]  /*b3c0*/  ISETP.NE.AND P1, PT, RZ, UR4, PT ;  /* 0x00000004ff007c0c */ /* 0x000fe4000bf25270 */
[----:B------:R-:W-:Y:S02]  /*b3d0*/  IADD3 R3, R0, R4, RZ ;  /* 0x0000000400037210 */ /* 0x000fe40007ffe0ff */
[----:B---3--:R-:W-:-:S02]  /*b3e0*/  IADD3 R7, R4, R2, RZ ;  /* 0x0000000204077210 */ /* 0x008fc40007ffe0ff */
[----:B------:R-:W-:Y:S01]  /*b3f0*/  F2FP.BF16.F32.PACK_AB R18, R167, R18 ;  /* 0x00000012a712723e */ /* 0x000fe200000010ff */
[----:B------:R2:W-:Y:S01]  /*b400*/  STS [R3+0x400], R11 ;  /* 0x0004000b03007388 */ /* 0x0005e20000000800 */
[----:B------:R-:W-:Y:S01]  /*b410*/  F2FP.BF16.F32.PACK_AB R17, R17, R172 ;  /* 0x000000ac1111723e */ /* 0x000fe200000010ff */
[----:B----4-:R-:W3:Y:S01]  /*b420*/  @P4 MUFU.LG2 R9, R137 ;  /* 0x0000008900094308 */ /* 0x010ee20000000c00 */
[----:B------:R-:W-:Y:S01]  /*b430*/  F2FP.BF16.F32.PACK_AB R24, R175, R24 ;  /* 0x00000018af18723e */ /* 0x000fe200000010ff */
[----:B------:R4:W-:Y:S01]  /*b440*/  STS [R3], R12 ;  /* 0x0000000c03007388 */ /* 0x0009e20000000800 */
[----:B------:R-:W-:Y:S02]  /*b450*/  F2FP.BF16.F32.PACK_AB R23, R23, R176 ;  /* 0x000000b01717723e */ /* 0x000fe400000010ff */
[----:B------:R-:W-:Y:S01]  /*b460*/  F2FP.BF16.F32.PACK_AB R22, R22, R178 ;  /* 0x000000b21616723e */ /* 0x000fe200000010ff */
[----:B------:R-:W-:Y:S01]  /*b470*/  STS [R7], R15 ;  /* 0x0000000f07007388 */ /* 0x000fe20000000800 */
[----:B------:R-:W-:-:S02]  /*b480*/  IADD3 R5, R0, R6, RZ ;  /* 0x0000000600057210 */ /* 0x000fc40007ffe0ff */
[----:B------:R-:W-:Y:S01]  /*b490*/  F2FP.BF16.F32.PACK_AB R20, R20, R184 ;  /* 0x000000b81414723e */ /* 0x000fe200000010ff */
[----:B------:R3:W-:Y:S01]  /*b4a0*/  STS [R7+0x400], R14 ;  /* 0x0004000e07007388 */ /* 0x0007e20000000800 */
[----:B------:R-:W-:Y:S01]  /*b4b0*/  F2FP.BF16.F32.PACK_AB R19, R19, R186 ;  /* 0x000000ba1313723e */ /* 0x000fe200000010ff */
[----:B-1----:R-:W1:Y:S01]  /*b4c0*/  @P5 LDC R13, c[0x0][0x2e8] ;  /* 0x0000ba00ff0d5b82 */ /* 0x002e620000000800 */
[----:B------:R-:W-:Y:S01]  /*b4d0*/  IADD3 R8, R6, R2, RZ ;  /* 0x0000000206087210 */ /* 0x000fe20007ffe0ff */
[----:B------:R3:W-:Y:S01]  /*b4e0*/  STS [R3+0x2000], R16 ;  /* 0x0020001003007388 */ /* 0x0007e20000000800 */
[----:B------:R-:W-:Y:S02]  /*b4f0*/  F2FP.BF16.F32.PACK_AB R21, R21, R180 ;  /* 0x000000b41515723e */ /* 0x000fe400000010ff */
[----:B------:R-:W-:Y:S01]  /*b500*/  F2FP.BF16.F32.PACK_AB R25, R183, R25 ;  /* 0x00000019b719723e */ /* 0x000fe200000010ff */
[----:B------:R-:W-:Y:S01]  /*b510*/  STS [R3+0x2400], R18 ;  /* 0x0024001203007388 */ /* 0x000fe20000000800 */
[----:B------:R-:W-:-:S02]  /*b520*/  F2FP.BF16.F32.PACK_AB R32, R32, R188 ;  /* 0x000000bc2020723e */ /* 0x000fc400000010ff */
[----:B------:R-:W-:Y:S01]  /*b530*/  F2FP.BF16.F32.PACK_AB R31, R191, R31 ;  /* 0x0000001fbf1f723e */ /* 0x000fe200000010ff */
[----:B------:R3:W-:Y:S01]  /*b540*/  STS [R7+0x2000], R17 ;  /* 0x0020001107007388 */ /* 0x0007e20000000800 */
[----:B--2---:R-:W2:Y:S01]  /*b550*/  @P1 LDC.64 R10, c[0x0][0x2c0] ;  /* 0x0000b000ff0a1b82 */ /* 0x004ea20000000a00 */
[----:B------:R-:W-:Y:S02]  /*b560*/  F2FP.BF16.F32.PACK_AB R30, R30, R192 ;  /* 0x000000c01e1e723e */ /* 0x000fe400000010ff */
        /* <DEDUP_REMOVED lines=10> */
[----:B---3--:R-:W-:Y:S01]  /*b610*/  @P3 MUFU.LG2 R14, R138 ;  /* 0x0000008a000e3308 */ /* 0x008fe20000000c00 */
[----:B------:R-:W-:Y:S01]  /*b620*/  F2FP.BF16.F32.PACK_AB R52, R199, R52 ;  /* 0x00000034c734723e */ /* 0x000fe200000010ff */
[----:B------:R-:W-:Y:S01]  /*b630*/  STS [R8], R20 ;  /* 0x0000001408007388 */ /* 0x000fe20000000800 */
[----:B------:R-:W-:Y:S01]  /*b640*/  F2FP.BF16.F32.PACK_AB R51, R51, R204 ;  /* 0x000000cc3333723e */ /* 0x000fe200000010ff */
[----:B------:R-:W3:Y:S01]  /*b650*/  @P3 LDC R16, c[0x0][0x2e8] ;  /* 0x0000ba00ff103b82 */ /* 0x000ee20000000800 */
[----:B------:R-:W-:Y:S01]  /*b660*/  F2FP.BF16.F32.PACK_AB R50, R207, R50 ;  /* 0x00000032cf32723e */ /* 0x000fe200000010ff */
[----:B------:R-:W-:Y:S01]  /*b670*/  STS [R8+0x400], R19 ;  /* 0x0004001308007388 */ /* 0x000fe20000000800 */
[----:B------:R-:W-:-:S02]  /*b680*/  F2FP.BF16.F32.PACK_AB R48, R48, R70 ;  /* 0x000000463030723e */ /* 0x000fc400000010ff */
[----:B------:R-:W-:Y:S01]  /*b690*/  F2FP.BF16.F32.PACK_AB R45, R45, R80 ;  /* 0x000000502d2d723e */ /* 0x000fe200000010ff */
[----:B------:R-:W-:Y:S01]  /*b6a0*/  STS [R5+0x2000], R21 ;  /* 0x0020001505007388 */ /* 0x000fe20000000800 */
[----:B------:R-:W-:Y:S01]  /*b6b0*/  F2FP.BF16.F32.PACK_AB R44, R44, R82 ;  /* 0x000000522c2c723e */ /* 0x000fe200000010ff */
[----:B------:R-:W3:Y:S01]  /*b6c0*/  @P0 LDC R17, c[0x0][0x2e8] ;  /* 0x0000ba00ff110b82 */ /* 0x000ee20000000800 */
        /* <DEDUP_REMOVED lines=9> */
[----:B------:R-:W-:Y:S01]  /*b760*/  ISETP.NE.AND P2, PT, RZ, UR5, PT ;  /* 0x00000005ff007c0c */ /* 0x000fe2000bf45270 */
[----:B------:R-:W-:Y:S01]  /*b770*/  STS [R4], R30 ;  /* 0x0000001e04007388 */ /* 0x000fe20000000800 */
        /* <DEDUP_REMOVED lines=9> */
[----:B------:R-:W-:Y:S02]  /*b810*/  ISETP.NE.OR P6, PT, RZ, UR4, !P2 ;  /* 0x00000004ff007c0c */ /* 0x000fe4000d7c5670 */
        /* <DEDUP_REMOVED lines=22> */
[----:B-1----:R-:W-:Y:S01]  /*b980*/  MOV R25, 0x7f800000 ;  /* 0x7f80000000197802 */ /* 0x002fe20000000f00 */
[----:B------:R-:W-:Y:S01]  /*b990*/  STS [R2+0x4400], R44 ;  /* 0x0044002c02007388 */ /* 0x000fe20000000800 */
[----:B------:R-:W-:Y:S02]  /*b9a0*/  F2FP.BF16.F32.PACK_AB R67, R67, R124 ;  /* 0x0000007c4343723e */ /* 0x000fe400000010ff */
[----:B------:R-:W-:Y:S01]  /*b9b0*/  F2FP.BF16.F32.PACK_AB R66, R127, R66 ;  /* 0x000000427f42723e */ /* 0x000fe200000010ff */
[----:B------:R-:W-:Y:S01]  /*b9c0*/  STS [R0+0x6000], R47 ;  /* 0x0060002f00007388 */ /* 0x000fe20000000800 */
[----:B------:R-:W-:Y:S02]  /*b9d0*/  MOV R24, 0x7f800000 ;  /* 0x7f80000000187802 */ /* 0x000fe40000000f00 */
[----:B------:R-:W-:Y:S01]  /*b9e0*/  MOV R22, 0x7f800000 ;  /* 0x7f80000000167802 */ /* 0x000fe20000000f00 */
[----:B------:R1:W-:Y:S01]  /*b9f0*/  STS [R0+0x6400], R46 ;  /* 0x0064002e00007388 */ /* 0x0003e20000000800 */
[----:B------:R-:W-:-:S03]  /*ba00*/  MOV R23, 0x7f800000 ;  /* 0x7f80000000177802 */ /* 0x000fc60000000f00 */
[----:B------:R-:W-:Y:S04]  /*ba10*/  STS [R2+0x6000], R43 ;  /* 0x0060002b02007388 */ /* 0x000fe80000000800 */
[----:B------:R2:W-:Y:S04]  /*ba20*/  STS [R2+0x6400], R42 ;  /* 0x0064002a02007388 */ /* 0x0005e80000000800 */
[----:B------:R-:W-:Y:S04]  /*ba30*/  STS [R3+0x4000], R41 ;  /* 0x0040002903007388 */ /* 0x000fe80000000800 */
[----:B------:R-:W-:Y:S04]  /*ba40*/  STS [R3+0x4400], R40 ;  /* 0x0044002803007388 */ /* 0x000fe80000000800 */
[----:B------:R-:W-:Y:S04]  /*ba50*/  STS [R7+0x4000], R37 ;  /* 0x0040002507007388 */ /* 0x000fe80000000800 */
[----:B------:R-:W-:Y:S01]  /*ba60*/  STS [R7+0x4400], R36 ;  /* 0x0044002407007388 */ /* 0x000fe20000000800 */
[----:B-1----:R-:W1:Y:S03]  /*ba70*/  @!P1 LDC R0, c[0x0][0x270] ;  /* 0x00009c00ff009b82 */ /* 0x002e660000000800 */
        /* <DEDUP_REMOVED lines=10> */
[----:B------:R-:W1:Y:S01]  /*bb20*/  S2R R29, SR_CTAID.X ;  /* 0x00000000001d7919 */ /* 0x000e620000002500 */
[----:B---3--:R-:W-:-:S02]  /*bb30*/  @P1 IMAD R7, R11, R10, RZ ;  /* 0x0000000a0b071224 */ /* 0x008fc400078e02ff */
[----:B------:R-:W2:Y:S01]  /*bb40*/  @!P1 LDC R11, c[0x0][0x2c4] ;  /* 0x0000b100ff0b9b82 */ /* 0x000ea20000000800 */
[----:B------:R-:W-:Y:S01]  /*bb50*/  STS [R5+0x6000], R57 ;  /* 0x0060003905007388 */ /* 0x000fe20000000800 */
[----:B------:R-:W3:Y:S03]  /*bb60*/  @P5 MUFU.LG2 R10, R132 ;  /* 0x00000084000a5308 */ /* 0x000ee60000000c00 */
[----:B------:R3:W-:Y:S04]  /*bb70*/  STS [R5+0x6400], R56 ;  /* 0x0064003805007388 */ /* 0x0007e80000000800 */
        /* <DEDUP_REMOVED lines=9> */
[----:B---3--:R-:W-:Y:S01]  /*bc10*/  @P1 MOV R5, 0x1 ;  /* 0x0000000100051802 */ /* 0x008fe20000000f00 */
[----:B-1----:R-:W-:Y:S02]  /*bc20*/  @!P1 IMAD R5, R7, R0, RZ ;  /* 0x0000000007059224 */ /* 0x002fe400078e02ff */
        /* <DEDUP_REMOVED lines=52> */
[----:B------:R-:W-:Y:S01]  /*bf70*/  @!P4 IMAD R3, R4, R8, RZ ;  /* 0x000000080403c224 */ /* 0x000fe200078e02ff */
[----:B------:R-:W-:Y:S01]  /*bf80*/  @!P6 IADD3 R7, P0, R2, R10, RZ ;  /* 0x0000000a0207e210 */ /* 0x000fe20007f1e0ff */
        /* <DEDUP_REMOVED lines=23> */
.L_x_132:
[----:B------:R-:W-:Y:S05]  /*c100*/  BSYNC B0 ;  /* 0x0000000000007941 */ /* 0x000fea0003800000 */
.L_x_131:
        /* <DEDUP_REMOVED lines=71> */
.L_x_133:
        /* <DEDUP_REMOVED lines=16> */
.L_x_2918:


//--------------------- .text._ZN5flash16flash_fwd_kernelI23Flash_fwd_kernel_traitsILi128ELi128ELi64ELi4ELb0ELb0EN7cutlass10bfloat16_tE19Flash_kernel_traitsILi128ELi128ELi64ELi4ES3_EELb0ELb0ELb0ELb0ELb0ELb0ELb0ELb0EEEvNS_16Flash_fwd_paramsE --------------------------
	.section	.text._ZN5flash16flash_fwd_kernelI23Flash_fwd_kernel_traitsILi128ELi128ELi64ELi4ELb0ELb0EN7cutlass10bfloat16_tE19Flash_kernel_traitsILi128ELi128ELi64ELi4ES3_EELb0ELb0ELb0ELb0ELb0ELb0ELb0ELb0EEEvNS_16Flash_fwd_paramsE,"ax",@progbits
	.align	128
        .global         _ZN5flash16flash_fwd_kernelI23Flash_fwd_kernel_traitsILi128ELi128ELi64ELi4ELb0ELb0EN7cutlass10bfloat16_tE19Flash_kernel_traitsILi128ELi128ELi64ELi4ES3_EELb0ELb0ELb0ELb0ELb0ELb0ELb0ELb0EEEvNS_16Flash_fwd_paramsE
        .type           _ZN5flash16flash_fwd_kernelI23Flash_fwd_kernel_traitsILi128ELi128ELi64ELi4ELb0ELb0EN7cutlass10bfloat16_tE19Flash_kernel_traitsILi128ELi128ELi64ELi4ES3_EELb0ELb0ELb0ELb0ELb0ELb0ELb0ELb0EEEvNS_16Flash_fwd_paramsE,@function
        .size           _ZN5flash16flash_fwd_kernelI23Flash_fwd_kernel_traitsILi128ELi128ELi64ELi4ELb0ELb0EN7cutlass10bfloat16_tE19Flash_kernel_traitsILi128ELi128ELi64ELi4ES3_EELb0ELb0ELb0ELb0ELb0ELb0ELb0ELb0EEEvNS_16Flash_fwd_paramsE,(.L_x_2919 - _ZN5flash16flash_fwd_kernelI23Flash_fwd_kernel_traitsILi128ELi128ELi64ELi4ELb0ELb0EN7cutlass10bfloat16_tE19Flash_kernel_traitsILi128ELi128ELi64ELi4ES3_EELb0ELb0ELb0ELb0ELb0ELb0ELb0ELb0EEEvNS_16Flash_fwd_paramsE)
        .other          _ZN5flash16flash_fwd_kernelI23Flash_fwd_kernel_traitsILi128ELi128ELi64ELi4ELb0ELb0EN7cutlass10bfloat16_tE19Flash_kernel_traitsILi128ELi128ELi64ELi4ES3_EELb0ELb0ELb0ELb0ELb0ELb0ELb0ELb0EEEvNS_16Flash_fwd_paramsE,@"STO_CUDA_ENTRY STV_DEFAULT"
_ZN5flash16flash_fwd_kernelI23Flash_fwd_kernel_traitsILi128ELi128ELi64ELi4ELb0ELb0EN7cutlass10bfloat16_tE19Flash_kernel_traitsILi128ELi128ELi64ELi4ES3_EELb0ELb0ELb0ELb0ELb0ELb0ELb0ELb0EEEvNS_16Flash_fwd_paramsE:
.text._ZN5flash16flash_fwd_kernelI23Flash_fwd_kernel_traitsILi128ELi128ELi64ELi4ELb0ELb0EN7cutlass10bfloat16_tE19Flash_kernel_traitsILi128ELi128ELi64ELi4ES3_EELb0ELb0ELb0ELb0ELb0ELb0ELb0ELb0EEEvNS_16Flash_fwd_paramsE:
        /* <DEDUP_REMOVED lines=55> */
.L_x_134:
[----:B------:R-:W-:-:S05]  /*0370*/  ULDC UR7, c[0x0][0x2c8] ;  /* 0x0000b20000077ab9 */ /* 0x000fca0000000800 */
.L_x_135:
        /* <DEDUP_REMOVED lines=11> */
[----:B------:R-:W-:-:S06]  /*0430*/  UISETP.GT.AND UP0, UPT, UR12, UR14, UPT ;  /* 0x0000000e0c00728c */ /* 0x000fcc000bf04270 */
[----:B------:R-:W-:Y:S01]  /*0440*/  PLOP3.LUT P0, PT, PT, PT, UP0, 0x80, 0x0 ;  /* 0x000000000000781c */ /* 0x000fe20003f0f008 */
[----:B------:R-:W-:-:S04]  /*0450*/  @!UP1 UISETP.NE.U32.AND UP0, UPT, UR4, URZ, UPT ;  /* 0x0000003f0400928c */ /* 0x000fc8000bf05070 */
[----:B------:R-:W-:Y:S01]  /*0460*/  @!UP1 UISETP.NE.AND.EX UP0, UPT, UR5, URZ, UPT, UP0 ;  /* 0x0000003f0500928c */ /* 0x000fe2000bf05300 */
[----:B--2---:R-:W-:-:S07]  /*0470*/  @P1 R2UR UR20, R0 ;  /* 0x00000000001412ca */ /* 0x004fce00000e0000 */
[----:B------:R-:W-:Y:S08]  /*0480*/  @!P0 EXIT ;  /* 0x000000000000894d */ /* 0x000ff00003800000 */
[----:B------:R-:W-:Y:S01]  /*0490*/  @!UP1 ULDC UR4, c[0x0][0x2cc] ;  /* 0x0000b30000049ab9 */ /* 0x000fe20000000800 */
[----:B------:R-:W-:Y:S01]  /*04a0*/  @UP1 UIADD3 UR20, UR20, -UR13, URZ ;  /* 0x8000000d14141290 */ /* 0x000fe2000fffe03f */
[----:B------:R-:W1:Y:S01]  /*04b0*/  S2R R138, SR_TID.X ;  /* 0x00000000008a7919 */ /* 0x000e620000002100 */
[----:B------:R-:W-:-:S04]  /*04c0*/  @!UP1 USEL UR4, UR4, URZ, UP0 ;  /* 0x0000003f04049287 */ /* 0x000fc80008000000 */
[----:B------:R-:W-:-:S04]  /*04d0*/  @!UP1 UIADD3 UR20, UR4, UR7, -UR13 ;  /* 0x0000000704149290 */ /* 0x000fc8000fffe80d */
[----:B------:R-:W-:Y:S02]  /*04e0*/  UISETP.GE.AND UP0, UPT, UR20, 0x1, UPT ;  /* 0x000000011400788c */ /* 0x000fe4000bf06270 */
[----:B------:R-:W-:-:S04]  /*04f0*/  UIADD3 UR4, UR20, 0x3f, URZ ;  /* 0x0000003f14047890 */ /* 0x000fc8000fffe03f */
[----:B------:R-:W-:Y:S01]  /*0500*/  PLOP3.LUT P0, PT, PT, PT, UP0, 0x80, 0x0 ;  /* 0x000000000000781c */ /* 0x000fe20003f0f008 */
[----:B------:R-:W-:-:S04]  /*0510*/  USHF.R.S32.HI UR17, URZ, 0x1f, UR4 ;  /* 0x0000001f3f117899 */ /* 0x000fc80008011404 */
[----:B------:R-:W-:-:S08]  /*0520*/  ULEA.HI UR17, UR17, UR4, URZ, 0x6 ;  /* 0x0000000411117291 */ /* 0x000fd0000f8f303f */
[----:B------:R-:W-:Y:S05]  /*0530*/  @!P0 BRA `(.L_x_136) ;  /* 0x000000e000b48947 */ /* 0x000fea0003800000 */
[----:B------:R-:W2:Y:S01]  /*0540*/  LDC R12, c[0x0][0x278] ;  /* 0x00009e00ff0c7b82 */ /* 0x000ea20000000800 */
[----:B------:R-:W3:Y:S01]  /*0550*/  S2R R4, SR_CTAID.Z ;  /* 0x0000000000047919 */ /* 0x000ee20000002700 */
[----:B-1----:R-:W-:Y:S01]  /*0560*/  SHF.R.S32.HI R28, RZ, 0x1f, R138 ;  /* 0x0000001fff1c7819 */ /* 0x002fe2000001148a */
[----:B------:R-:W-:Y:S01]  /*0570*/  UISETP.NE.AND UP1, UPT, UR15, -0x1, UPT ;  /* 0xffffffff0f00788c */ /* 0x000fe2000bf25270 */
[----:B------:R-:W-:Y:S01]  /*0580*/  IMAD.U32 R8, RZ, RZ, UR16 ;  /* 0x00000010ff087e24 */ /* 0x000fe2000f8e00ff */
[----:B------:R-:W-:Y:S01]  /*0590*/  UISETP.NE.AND UP0, UPT, UR6, -0x1, UPT ;  /* 0xffffffff0600788c */ /* 0x000fe2000bf05270 */
[----:B------:R-:W-:-:S05]  /*05a0*/  LEA.HI R18, R28, R138, RZ, 0x4 ;  /* 0x0000008a1c127211 */ /* 0x000fca00078f20ff */
[----:B------:R-:W-:-:S03]  /*05b0*/  PLOP3.LUT P0, PT, PT, PT, UP0, 0x80, 0x0 ;  /* 0x000000000000781c */ /* 0x000fc60003f0f008 */
[----:B------:R-:W-:Y:S01]  /*05c0*/  @UP1 ULDC.64 UR4, c[0x0][0x240] ;  /* 0x0000900000041ab9 */ /* 0x000fe20000000a00 */
[----:B------:R-:W-:Y:S02]  /*05d0*/  @!UP1 USHF.R.S32.HI UR7, URZ, 0x1f, UR11 ;  /* 0x0000001f3f079899 */ /* 0x000fe4000801140b */
[----:B------:R-:W-:Y:S02]  /*05e0*/  @UP1 UIMAD.WIDE.U32 UR24, UR15, UR4, URZ ;  /* 0x000000040f1812a5 */ /* 0x000fe4000f8e003f */
[----:B------:R-:W-:Y:S02]  /*05f0*/  @UP0 UIADD3 UR23, UR13, UR6, URZ ;  /* 0x000000060d170290 */ /* 0x000fe4000fffe03f */
[----:B------:R-:W-:Y:S01]  /*0600*/  @UP1 UIMAD UR10, UR15, UR5, UR25 ;  /* 0x000000050f0a12a4 */ /* 0x000fe2000f8e0219 */
[----:B------:R-:W-:Y:S01]  /*0610*/  @UP0 ULDC.64 UR8, c[0x0][0x248] ;  /* 0x0000920000080ab9 */ /* 0x000fe20000000a00 */
[----:B--2---:R-:W-:Y:S01]  /*0620*/  IABS R0, R12 ;  /* 0x0000000c00007213 */ /* 0x004fe20000000000 */
[----:B------:R-:W-:Y:S01]  /*0630*/  @!UP1 ULDC.64 UR4, c[0x0][0x228] ;  /* 0x00008a0000049ab9 */ /* 0x000fe20000000a00 */
[----:B------:R-:W-:-:S02]  /*0640*/  @UP0 UIMAD.WIDE.U32 UR26, UR23, UR8, URZ ;  /* 0x00000008171a02a5 */ /* 0x000fc4000f8e003f */
[----:B------:R-:W-:Y:S01]  /*0650*/  @!UP1 UIMAD UR7, UR7, UR4, URZ ;  /* 0x00000004070792a4 */ /* 0x000fe2000f8e023f */
[----:B------:R-:W-:Y:S01]  /*0660*/  IMAD.MOV.U32 R5, RZ, RZ, R0 ;  /* 0x000000ffff057224 */ /* 0x000fe200078e0000 */
[----:B------:R-:W-:Y:S02]  /*0670*/  @!UP1 UIMAD.WIDE.U32 UR28, UR11, UR4, URZ ;  /* 0x000000040b1c92a5 */ /* 0x000fe4000f8e003f */
[----:B------:R-:W-:Y:S01]  /*0680*/  @!UP1 UIMAD UR5, UR11, UR5, UR7 ;  /* 0x000000050b0592a4 */ /* 0x000fe2000f8e0207 */
[----:B------:R-:W1:Y:S01]  /*0690*/  I2F.RP R2, R5 ;  /* 0x0000000500027306 */ /* 0x000e620000209400 */
[----:B---3--:R-:W-:Y:S01]  /*06a0*/  IABS R4, R4 ;  /* 0x0000000400047213 */ /* 0x008fe20000000000 */
[----:B------:R-:W-:Y:S02]  /*06b0*/  @UP0 UIMAD UR23, UR23, UR9, URZ ;  /* 0x00000009171702a4 */ /* 0x000fe4000f8e023f */
[----:B------:R-:W-:Y:S02]  /*06c0*/  @!UP1 UIADD3 UR10, UR29, UR5, URZ ;  /* 0x000000051d0a9290 */ /* 0x000fe4000fffe03f */
[----:B------:R-:W-:Y:S01]  /*06d0*/  @UP0 UIADD3 UR23, UR27, UR23, URZ ;  /* 0x000000171b170290 */ /* 0x000fe2000fffe03f */
[----:B------:R-:W-:Y:S01]  /*06e0*/  @!UP1 UMOV UR24, UR28 ;  /* 0x0000001c00189c82 */ /* 0x000fe20008000000 */
[----:B-1----:R-:W1:Y:S02]  /*06f0*/  MUFU.RCP R2, R2 ;  /* 0x0000000200027308 */ /* 0x002e640000001000 */
[----:B-1----:R-:W-:-:S06]  /*0700*/  VIADD R2, R2, 0xffffffe ;  /* 0x0ffffffe02027836 */ /* 0x002fcc0000000000 */
[----:B------:R-:W1:Y:S02]  /*0710*/  F2I.FTZ.U32.TRUNC.NTZ R3, R2 ;  /* 0x0000000200037305 */ /* 0x000e64000021f000 */
[----:B-1----:R-:W-:Y:S02]  /*0720*/  IMAD.MOV R0, RZ, RZ, -R3 ;  /* 0x000000ffff007224 */ /* 0x002fe400078e0a03 */
[----:B------:R-:W-:Y:S02]  /*0730*/  IMAD.MOV.U32 R2, RZ, RZ, RZ ;  /* 0x000000ffff027224 */ /* 0x000fe400078e00ff */
[----:B------:R-:W-:-:S04]  /*0740*/  IMAD R0, R0, R5, RZ ;  /* 0x0000000500007224 */ /* 0x000fc800078e02ff */
[----:B------:R-:W-:-:S04]  /*0750*/  IMAD.HI.U32 R2, R3, R0, R2 ;  /* 0x0000000003027227 */ /* 0x000fc800078e0002 */
[----:B------:R-:W-:Y:S01]  /*0760*/  IMAD.MOV.U32 R3, RZ, RZ, R4 ;  /* 0x000000ffff037224 */ /* 0x000fe200078e0004 */
[----:B------:R-:W-:-:S03]  /*0770*/  LEA.HI R4, R28, R138, RZ, 0x3 ;  /* 0x0000008a1c047211 */ /* 0x000fc600078f18ff */
[----:B------:R-:W-:Y:S01]  /*0780*/  IMAD.HI.U32 R0, R2, R3, RZ ;  /* 0x0000000302007227 */ /* 0x000fe200078e00ff */
[----:B------:R-:W-:Y:S02]  /*0790*/  SHF.R.S32.HI R6, RZ, 0x3, R4 ;  /* 0x00000003ff067819 */ /* 0x000fe40000011404 */
[----:B------:R-:W-:Y:S01]  /*07a0*/  LOP3.LUT R4, R4, 0xfffffff8, RZ, 0xc0, !PT ;  /* 0xfffffff804047812 */ /* 0x000fe200078ec0ff */
[----:B------:R-:W-:Y:S01]  /*07b0*/  IMAD.MOV R2, RZ, RZ, -R0 ;  /* 0x000000ffff027224 */ /* 0x000fe200078e0a00 */
[----:B------:R-:W-:-:S03]  /*07c0*/  SHF.R.S32.HI R7, RZ, 0x1f, R6 ;  /* 0x0000001fff077819 */ /* 0x000fc60000011406 */
[C---:B------:R-:W-:Y:S02]  /*07d0*/  IMAD R2, R5.reuse, R2, R3 ;  /* 0x0000000205027224 */ /* 0x040fe400078e0203 */
[----:B------:R-:W-:Y:S02]  /*07e0*/  IMAD.SHL.U32 R3, R6, 0x40, RZ ;  /* 0x0000004006037824 */ /* 0x000fe400078e00ff */
[----:B------:R-:W-:Y:S01]  /*07f0*/  IMAD.IADD R36, R138, 0x1, -R4 ;  /* 0x000000018a247824 */ /* 0x000fe200078e0a04 */
[----:B------:R-:W-:Y:S01]  /*0800*/  ISETP.GT.U32.AND P2, PT, R5, R2, PT ;  /* 0x000000020500720c */ /* 0x000fe20003f44070 */
[----:B------:R-:W-:Y:S01]  /*0810*/  IMAD.WIDE R8, R8, 0x80, R6 ;  /* 0x0000008008087825 */ /* 0x000fe200078e0206 */
[----:B------:R-:W-:-:S03]  /*0820*/  LOP3.LUT R3, R3, 0x1c0, RZ, 0xc0, !PT ;  /* 0x000001c003037812 */ /* 0x000fc600078ec0ff */
[----:B------:R-:W-:-:S05]  /*0830*/  IMAD.SHL.U32 R204, R36, 0x8, RZ ;  /* 0x0000000824cc7824 */ /* 0x000fca00078e00ff */
[----:B------:R-:W-:Y:S02]  /*0840*/  LOP3.LUT R4, R3, 0x38, R204, 0xf8, !PT ;  /* 0x0000003803047812 */ /* 0x000fe400078ef8cc */
[----:B------:R-:W-:Y:S01]  /*0850*/  SHF.R.U32.HI R3, RZ, 0x3, R3 ;  /* 0x00000003ff037819 */ /* 0x000fe20000011603 */
[----:B------:R-:W-:-:S03]  /*0860*/  @!P2 IMAD.IADD R2, R2, 0x1, -R5 ;  /* 0x000000010202a824 */ /* 0x000fc600078e0a05 */
[----:B------:R-:W-:Y:S02]  /*0870*/  LOP3.LUT R4, R4, R3, RZ, 0x3c, !PT ;  /* 0x0000000304047212 */ /* 0x000fe400078e3cff */
[----:B------:R-:W-:Y:S02]  /*0880*/  LOP3.LUT R3, R18, 0xfffffff0, RZ, 0xc0, !PT ;  /* 0xfffffff012037812 */ /* 0x000fe400078ec0ff */
[----:B------:R-:W-:-:S03]  /*0890*/  ISETP.GE.U32.AND P1, PT, R2, R5, PT ;  /* 0x000000050200720c */ /* 0x000fc60003f26070 */
[----:B------:R-:W-:Y:S01]  /*08a0*/  IMAD.IADD R2, R138, 0x1, -R3 ;  /* 0x000000018a027824 */ /* 0x000fe200078e0a03 */
[----:B------:R-:W-:-:S04]  /*08b0*/  LEA.HI R3, R28, R138, RZ, 0x6 ;  /* 0x0000008a1c037211 */ /* 0x000fc800078f30ff */
[----:B------:R-:W-:Y:S01]  /*08c0*/  SHF.R.S32.HI R5, RZ, 0x1f, R2 ;  /* 0x0000001fff057819 */ /* 0x000fe20000011402 */
[----:B------:R-:W-:Y:S06]  /*08d0*/  @P0 BRA `(.L_x_137) ;  /* 0x0000000000340947 */ /* 0x000fec0003800000 */
        /* <DEDUP_REMOVED lines=8> */
[----:B------:R-:W-:Y:S01]  /*0960*/  UIMAD UR7, UR7, UR4, URZ ;  /* 0x00000004070772a4 */ /* 0x000fe2000f8e023f */
[----:B------:R-:W-:-:S03]  /*0970*/  UMOV UR22, UR26 ;  /* 0x0000001a00167c82 */ /* 0x000fc60008000000 */
[----:B------:R-:W-:Y:S02]  /*0980*/  UIMAD UR5, UR11, UR5, UR7 ;  /* 0x000000050b0572a4 */ /* 0x000fe4000f8e0207 */
[----:B------:R-:W-:-:S04]  /*0990*/  UIMAD.WIDE.U32 UR26, UR11, UR4, UR22 ;  /* 0x000000040b1a72a5 */ /* 0x000fc8000f8e0016 */
[----:B------:R-:W-:-:S12]  /*09a0*/  UIADD3 UR23, UR27, UR5, URZ ;  /* 0x000000051b177290 */ /* 0x000fd8000fffe03f */
.L_x_137:
[----:B------:R-:W-:Y:S01]  /*09b0*/  @UP0 UIADD3 UR25, UR13, UR6, URZ ;  /* 0x000000060d190290 */ /* 0x000fe2000fffe03f */
[----:B------:R-:W-:Y:S01]  /*09c0*/  IMAD.SHL.U32 R3, R3, 0x8, RZ ;  /* 0x0000000803037824 */ /* 0x000fe200078e00ff */
[----:B------:R-:W-:Y:S01]  /*09d0*/  LEA.HI R25, R5, R2, RZ, 0x3 ;  /* 0x0000000205197211 */ /* 0x000fe200078f18ff */
[----:B------:R-:W-:Y:S01]  /*09e0*/  @UP0 ULDC.64 UR6, c[0x0][0x250] ;  /* 0x0000940000060ab9 */ /* 0x000fe20000000a00 */
[----:B------:R-:W-:Y:S02]  /*09f0*/  USHF.R.S32.HI UR22, URZ, 0x1f, UR21 ;  /* 0x0000001f3f167899 */ /* 0x000fe40008011415 */
[----:B------:R-:W-:Y:S01]  /*0a00*/  @UP0 UIMAD.WIDE.U32 UR28, UR25, UR6, URZ ;  /* 0x00000006191c02a5 */ /* 0x000fe2000f8e003f */
[----:B------:R-:W-:Y:S01]  /*0a10*/  LOP3.LUT R242, R4, 0xfffffe00, R3, 0xf8, !PT ;  /* 0xfffffe0004f27812 */ /* 0x000fe200078ef803 */
[----:B------:R-:W-:Y:S01]  /*0a20*/  @UP0 UIMAD UR25, UR25, UR7, URZ ;  /* 0x00000007191902a4 */ /* 0x000fe2000f8e023f */
[----:B------:R-:W-:Y:S02]  /*0a30*/  LOP3.LUT R4, R12, UR21, RZ, 0x3c, !PT ;  /* 0x000000150c047c12 */ /* 0x000fe4000f8e3cff */
[----:B------:R-:W-:Y:S01]  /*0a40*/  LOP3.LUT R3, R25, 0xfffffff8, RZ, 0xc0, !PT ;  /* 0xfffffff819037812 */ /* 0x000fe200078ec0ff */
[----:B------:R-:W-:Y:S01]  /*0a50*/  @UP0 UIADD3 UR25, UR29, UR25, URZ ;  /* 0x000000191d190290 */ /* 0x000fe2000fffe03f */
[----:B------:R-:W-:Y:S11]  /*0a60*/  @P0 BRA `(.L_x_138) ;  /* 0x0000000000300947 */ /* 0x000ff60003800000 */
        /* <DEDUP_REMOVED lines=12> */
.L_x_138:
[----:B------:R-:W-:Y:S01]  /*0b30*/  UIADD3 UR14, -UR14, UR12, URZ ;  /* 0x0000000c0e0e7290 */ /* 0x000fe2000fffe13f */
[----:B------:R-:W-:Y:S01]  /*0b40*/  IMAD.IADD R24, R2, 0x1, -R3 ;  /* 0x0000000102187824 */ /* 0x000fe200078e0a03 */
[--C-:B------:R-:W-:Y:S01]  /*0b50*/  SHF.R.S32.HI R205, RZ, 0x1f, R204.reuse ;  /* 0x0000001fffcd7819 */ /* 0x100fe200000114cc */
[----:B------:R-:W-:Y:S01]  /*0b60*/  VIADD R2, R6, 0x40 ;  /* 0x0000004006027836 */ /* 0x000fe20000000000 */
[----:B------:R-:W-:Y:S01]  /*0b70*/  ISETP.GE.AND P0, PT, R4, RZ, PT ;  /* 0x000000ff0400720c */ /* 0x000fe20003f06270 */
[----:B------:R-:W-:Y:S01]  /*0b80*/  IMAD R4, R7, UR8, RZ ;  /* 0x0000000807047c24 */ /* 0x000fe2000f8e02ff */
[----:B------:R-:W-:Y:S01]  /*0b90*/  @!P2 IADD3 R0, R0, 0x1, RZ ;  /* 0x000000010000a810 */ /* 0x000fe20007ffe0ff */
[----:B------:R-:W-:Y:S01]  /*0ba0*/  VIADD R11, R6, 0x50 ;  /* 0x00000050060b7836 */ /* 0x000fe20000000000 */
[----:B------:R-:W-:Y:S01]  /*0bb0*/  ISETP.GE.AND P4, PT, R2, UR14, PT ;  /* 0x0000000e02007c0c */ /* 0x000fe2000bf86270 */
[----:B------:R-:W-:Y:S01]  /*0bc0*/  IMAD.WIDE.U32 R2, R6, UR8, R204 ;  /* 0x0000000806027c25 */ /* 0x000fe2000f8e00cc */
[----:B------:R-:W-:Y:S01]  /*0bd0*/  ISETP.NE.AND P2, PT, R12, RZ, PT ;  /* 0x000000ff0c00720c */ /* 0x000fe20003f45270 */
[----:B------:R-:W-:Y:S01]  /*0be0*/  ULDC.64 UR12, c[0x0][0x260] ;  /* 0x00009800000c7ab9 */ /* 0x000fe20000000a00 */
[----:B------:R-:W-:Y:S01]  /*0bf0*/  IADD3 R10, R6, 0x60, RZ ;  /* 0x00000060060a7810 */ /* 0x000fe20007ffe0ff */
[----:B------:R-:W-:Y:S01]  /*0c00*/  @P1 VIADD R0, R0, 0x1 ;  /* 0x0000000100001836 */ /* 0x000fe20000000000 */
[----:B------:R-:W-:Y:S01]  /*0c10*/  ISETP.GE.AND P3, PT, R11, UR14, PT ;  /* 0x0000000e0b007c0c */ /* 0x000fe2000bf66270 */
[----:B------:R-:W-:Y:S01]  /*0c20*/  IMAD R5, R6, UR9, R4 ;  /* 0x0000000906057c24 */ /* 0x000fe2000f8e0204 */
[----:B------:R-:W-:Y:S01]  /*0c30*/  IADD3 R4, P1, R2, UR26, RZ ;  /* 0x0000001a02047c10 */ /* 0x000fe2000ff3e0ff */
[----:B------:R-:W-:Y:S01]  /*0c40*/  @!P0 IMAD.MOV R0, RZ, RZ, -R0 ;  /* 0x000000ffff008224 */ /* 0x000fe200078e0a00 */
[----:B------:R-:W-:Y:S01]  /*0c50*/  ISETP.GE.AND P0, PT, R10, UR14, PT ;  /* 0x0000000e0a007c0c */ /* 0x000fe2000bf06270 */
[----:B------:R-:W-:Y:S01]  /*0c60*/  IMAD R10, R7, UR6, RZ ;  /* 0x00000006070a7c24 */ /* 0x000fe2000f8e02ff */
[----:B------:R-:W-:Y:S01]  /*0c70*/  IADD3.X R5, R3, UR23, R5, P1, !PT ;  /* 0x0000001703057c10 */ /* 0x000fe20008ffe405 */
[----:B------:R-:W-:Y:S01]  /*0c80*/  IMAD.WIDE.U32 R2, R6, UR6, R204 ;  /* 0x0000000606027c25 */ /* 0x000fe2000f8e00cc */
[----:B------:R-:W-:Y:S01]  /*0c90*/  IADD3 R14, P1, R204, UR24, RZ ;  /* 0x00000018cc0e7c10 */ /* 0x000fe2000ff3e0ff */
[----:B------:R-:W1:Y:S01]  /*0ca0*/  S2UR UR23, SR_CgaCtaId ;  /* 0x00000000001779c3 */ /* 0x000e620000008800 */
[----:B------:R-:W-:Y:S01]  /*0cb0*/  @!P2 LOP3.LUT R0, RZ, R12, RZ, 0x33, !PT ;  /* 0x0000000cff00a212 */ /* 0x000fe200078e33ff */
[----:B------:R-:W-:Y:S01]  /*0cc0*/  IMAD R11, R6, UR7, R10 ;  /* 0x00000007060b7c24 */ /* 0x000fe2000f8e020a */
[----:B------:R-:W-:Y:S01]  /*0cd0*/  IADD3 R2, P2, R2, UR28, RZ ;  /* 0x0000001c02027c10 */ /* 0x000fe2000ff5e0ff */
[----:B------:R-:W-:Y:S01]  /*0ce0*/  VIADD R161, R204, 0x40 ;  /* 0x00000040cca17836 */ /* 0x000fe20000000000 */
[----:B------:R-:W-:Y:S01]  /*0cf0*/  IADD3.X R15, R205, UR10, RZ, P1, !PT ;  /* 0x0000000acd0f7c10 */ /* 0x000fe20008ffe4ff */
[----:B------:R-:W-:Y:S01]  /*0d00*/  ULDC.64 UR10, c[0x0][0x268] ;  /* 0x00009a00000a7ab9 */ /* 0x000fe20000000a00 */
[----:B------:R-:W-:Y:S01]  /*0d10*/  IADD3.X R3, R3, UR25, R11, P2, !PT ;  /* 0x0000001903037c10 */ /* 0x000fe200097fe40b */
[----:B------:R-:W-:Y:S01]  /*0d20*/  IMAD.WIDE.U32 R32, R0, UR12, R4 ;  /* 0x0000000c00207c25 */ /* 0x000fe2000f8e0004 */
[----:B------:R-:W-:Y:S01]  /*0d30*/  R2P PR, R24, 0x6 ;  /* 0x0000000618007804 */ /* 0x000fe20000000000 */
[----:B------:R-:W-:Y:S01]  /*0d40*/  ULDC.64 UR4, c[0x0][0x258] ;  /* 0x0000960000047ab9 */ /* 0x000fe20000000a00 */
[----:B------:R-:W-:Y:S01]  /*0d50*/  ISETP.GE.AND P6, PT, R6, UR14, PT ;  /* 0x0000000e06007c0c */ /* 0x000fe2000bfc6270 */
[----:B------:R-:W-:Y:S01]  /*0d60*/  IMAD.WIDE.U32 R30, R0, UR10, R2 ;  /* 0x0000000a001e7c25 */ /* 0x000fe2000f8e0002 */
[----:B------:R2:W-:Y:S01]  /*0d70*/  STL.64 [R1+0x48], R32 ;  /* 0x0000482001007387 */ /* 0x0005e20000100a00 */
[----:B------:R-:W-:Y:S01]  /*0d80*/  SHF.R.S32.HI R10, RZ, 0x1f, R0 ;  /* 0x0000001fff0a7819 */ /* 0x000fe20000011400 */
[----:B------:R-:W-:Y:S01]  /*0d90*/  UIMAD UR22, UR22, UR4, URZ ;  /* 0x00000004161672a4 */ /* 0x000fe2000f8e023f */
[----:B------:R-:W-:Y:S01]  /*0da0*/  IMAD.U32 R12, RZ, RZ, UR4 ;  /* 0x00000004ff0c7e24 */ /* 0x000fe2000f8e00ff */
[----:B------:R2:W-:Y:S01]  /*0db0*/  STL.64 [R1+0x40], R30 ;  /* 0x0000401e01007387 */ /* 0x0005e20000100a00 */
[----:B------:R-:W-:Y:S01]  /*0dc0*/  UMOV UR4, 0x400 ;  /* 0x0000040000047882 */ /* 0x000fe20000000000 */
[----:B------:R-:W-:Y:S01]  /*0dd0*/  IMAD R4, R10, UR10, RZ ;  /* 0x0000000a0a047c24 */ /* 0x000fe2000f8e02ff */
[----:B------:R-:W-:Y:S01]  /*0de0*/  UIMAD UR5, UR21, UR5, UR22 ;  /* 0x00000005150572a4 */ /* 0x000fe2000f8e0216 */
[----:B------:R2:W-:Y:S01]  /*0df0*/  STL [R1+0x10], R161 ;  /* 0x000010a101007387 */ /* 0x0005e20000100800 */
[----:B------:R-:W-:Y:S01]  /*0e00*/  IMAD.WIDE.U32 R14, R12, UR21, R14 ;  /* 0x000000150c0e7c25 */ /* 0x000fe2000f8e000e */
[----:B------:R-:W-:Y:S01]  /*0e10*/  BSSY B0, `(.L_x_139) ;  /* 0x0000029000007945 */ /* 0x000fe20003800000 */
[----:B-1----:R-:W-:Y:S01]  /*0e20*/  ULEA UR4, UR23, UR4, 0x18 ;  /* 0x0000000417047291 */ /* 0x002fe2000f8ec03f */
[----:B------:R-:W-:Y:S01]  /*0e30*/  IADD3 R23, R6, 0x20, RZ ;  /* 0x0000002006177810 */ /* 0x000fe20007ffe0ff */
[----:B------:R-:W-:-:S02]  /*0e40*/  IMAD R11, R10, UR12, RZ ;  /* 0x0000000c0a0b7c24 */ /* 0x000fc4000f8e02ff */
[----:B------:R-:W-:Y:S01]  /*0e50*/  IMAD R27, R0, UR11, R4 ;  /* 0x0000000b001b7c24 */ /* 0x000fe2000f8e0204 */
[----:B------:R-:W-:Y:S01]  /*0e60*/  MOV R4, 0x10 ;  /* 0x0000001000047802 */ /* 0x000fe20000000f00 */
[----:B------:R-:W-:Y:S01]  /*0e70*/  VIADD R22, R6, 0x10 ;  /* 0x0000001006167836 */ /* 0x000fe20000000000 */
[----:B------:R-:W-:Y:S01]  /*0e80*/  LEA R242, R242, UR4, 0x1 ;  /* 0x00000004f2f27c11 */ /* 0x000fe2000f8e08ff */
[----:B------:R-:W-:Y:S01]  /*0e90*/  IMAD.MOV.U32 R2, RZ, RZ, 0x20 ;  /* 0x00000020ff027424 */ /* 0x000fe200078e00ff */
[----:B------:R-:W-:Y:S01]  /*0ea0*/  SEL R4, R4, 0xfffffff0, !P1 ;  /* 0xfffffff004047807 */ /* 0x000fe20004800000 */
[----:B------:R-:W-:Y:S01]  /*0eb0*/  IMAD R26, R0, UR13, R11 ;  /* 0x0000000d001a7c24 */ /* 0x000fe2000f8e020b */
[----:B------:R-:W-:Y:S02]  /*0ec0*/  IADD3 R11, R15, UR5, RZ ;  /* 0x000000050f0b7c10 */ /* 0x000fe4000fffe0ff */
[----:B------:R-:W-:Y:S02]  /*0ed0*/  ISETP.GE.AND P5, PT, R22, UR14, PT ;  /* 0x0000000e16007c0c */ /* 0x000fe4000bfa6270 */
[----:B------:R-:W-:Y:S01]  /*0ee0*/  SEL R2, R2, 0xffffffe0, !P2 ;  /* 0xffffffe002027807 */ /* 0x000fe20005000000 */
[----:B------:R-:W-:Y:S10]  /*0ef0*/  @P6 BRA `(.L_x_140) ;  /* 0x0000000000686947 */ /* 0x000ff40003800000 */
[----:B------:R-:W-:Y:S01]  /*0f00*/  ULDC UR5, c[0x0][0x2d0] ;  /* 0x0000b40000057ab9 */ /* 0x000fe20000000800 */
[----:B------:R-:W-:Y:S01]  /*0f10*/  ULDC.64 UR10, c[0x0][0x240] ;  /* 0x00009000000a7ab9 */ /* 0x000fe20000000a00 */
[----:B------:R-:W-:Y:S01]  /*0f20*/  ISETP.GE.AND P6, PT, R204, UR5, PT ;  /* 0x00000005cc007c0c */ /* 0x000fe2000bfc6270 */
[----:B------:R-:W-:Y:S01]  /*0f30*/  IMAD R0, R9, UR10, RZ ;  /* 0x0000000a09007c24 */ /* 0x000fe2000f8e02ff */
[----:B------:R-:W-:Y:S01]  /*0f40*/  ISETP.GE.AND P2, PT, R161, UR5, PT ;  /* 0x00000005a1007c0c */ /* 0x000fe2000bf46270 */
[----:B------:R-:W-:Y:S02]  /*0f50*/  IMAD.MOV.U32 R10, RZ, RZ, R14 ;  /* 0x000000ffff0a7224 */ /* 0x000fe400078e000e */
[C---:B------:R-:W-:Y:S02]  /*0f60*/  IMAD R0, R8.reuse, UR11, R0 ;  /* 0x0000000b08007c24 */ /* 0x040fe4000f8e0200 */
[----:B------:R-:W-:-:S05]  /*0f70*/  IMAD.WIDE.U32 R12, R8, UR10, R10 ;  /* 0x0000000a080c7c25 */ /* 0x000fca000f8e000a */
[----:B------:R-:W-:Y:S01]  /*0f80*/  IADD3 R0, R13, R0, RZ ;  /* 0x000000000d007210 */ /* 0x000fe20007ffe0ff */
[----:B------:R-:W1:Y:S01]  /*0f90*/  @!P6 LDC.64 R16, c[0x0][0x210] ;  /* 0x00008400ff10eb82 */ /* 0x000e620000000a00 */
[----:B------:R3:W-:Y:S01]  /*0fa0*/  @P6 STS.128 [R242], RZ ;  /* 0x000000fff2006388 */ /* 0x0007e20000000c00 */
[----:B-1----:R-:W-:-:S04]  /*0fb0*/  @!P6 LEA R16, P1, R12, R16, 0x1 ;  /* 0x000000100c10e211 */ /* 0x002fc800078208ff */
[----:B------:R-:W-:-:S05]  /*0fc0*/  @!P6 LEA.HI.X R17, R12, R17, R0, 0x1, P1 ;  /* 0x000000110c11e211 */ /* 0x000fca00008f0c00 */
[----:B------:R-:W-:Y:S01]  /*0fd0*/  @!PT LDS RZ, [RZ] ;  /* 0x00000000fffff984 */ /* 0x000fe20000000800 */
[----:B------:R-:W-:Y:S01]  /*0fe0*/  @!PT LDS RZ, [RZ] ;  /* 0x00000000fffff984 */ /* 0x000fe20000000800 */
[----:B------:R-:W-:Y:S01]  /*0ff0*/  @!PT LDS RZ, [RZ] ;  /* 0x00000000fffff984 */ /* 0x000fe20000000800 */
[----:B------:R3:W-:Y:S04]  /*1000*/  @!P6 LDGSTS.E.BYPASS.LTC128B.128 [R242], desc[UR18][R16.64] ;  /* 0x0000000010f2efae */ /* 0x0007e8000b901d52 */
[----:B------:R3:W-:Y:S01]  /*1010*/  @P2 STS.128 [R242+0x4000], RZ ;  /* 0x004000fff2002388 */ /* 0x0007e20000000c00 */
[----:B------:R-:W-:Y:S05]  /*1020*/  @P2 BRA `(.L_x_140) ;  /* 0x00000000001c2947 */ /* 0x000fea0003800000 */
[----:B------:R-:W-:Y:S02]  /*1030*/  ULDC.64 UR10, c[0x0][0x210] ;  /* 0x00008400000a7ab9 */ /* 0x000fe40000000a00 */
[----:B---3--:R-:W-:-:S04]  /*1040*/  LEA R16, P1, R12, UR10, 0x1 ;  /* 0x0000000a0c107c11 */ /* 0x008fc8000f8208ff */
[----:B------:R-:W-:-:S05]  /*1050*/  LEA.HI.X R17, R12, UR11, R0, 0x1, P1 ;  /* 0x0000000b0c117c11 */ /* 0x000fca00088f0c00 */
[----:B------:R-:W-:Y:S01]  /*1060*/  @!PT LDS RZ, [RZ] ;  /* 0x00000000fffff984 */ /* 0x000fe20000000800 */
[----:B------:R-:W-:Y:S01]  /*1070*/  @!PT LDS RZ, [RZ] ;  /* 0x00000000fffff984 */ /* 0x000fe20000000800 */
[----:B------:R-:W-:Y:S01]  /*1080*/  @!PT LDS RZ, [RZ] ;  /* 0x00000000fffff984 */ /* 0x000fe20000000800 */
[----:B------:R1:W-:Y:S04]  /*1090*/  LDGSTS.E.BYPASS.LTC128B.128 [R242+0x4000], desc[UR18][R16.64+0x80] ;  /* 0x0400008010f27fae */ /* 0x0003e8000b901d52 */
.L_x_140:
[----:B------:R-:W-:Y:S05]  /*10a0*/  BSYNC B0 ;  /* 0x0000000000007941 */ /* 0x000fea0003800000 */
.L_x_139:
[----:B------:R-:W-:Y:S01]  /*10b0*/  BSSY B0, `(.L_x_141) ;  /* 0x0000022000007945 */ /* 0x000fe20003800000 */
[----:B------:R-:W-:Y:S01]  /*10c0*/  ISETP.GE.AND P1, PT, R23, UR14, PT ;  /* 0x0000000e17007c0c */ /* 0x000fe2000bf26270 */
[----:B------:R-:W-:Y:S01]  /*10d0*/  VIADD R5, R6, 0x70 ;  /* 0x0000007006057836 */ /* 0x000fe20000000000 */
[----:B------:R-:W-:Y:S01]  /*10e0*/  SHF.R.S32.HI R20, RZ, 0x4, R18 ;  /* 0x00000004ff147819 */ /* 0x000fe20000011412 */
[----:B------:R-:W-:Y:S05]  /*10f0*/  @P5 BRA `(.L_x_142) ;  /* 0x0000000000745947 */ /* 0x000fea0003800000 */
[----:B------:R-:W-:Y:S01]  /*1100*/  ULDC UR5, c[0x0][0x2d0] ;  /* 0x0000b40000057ab9 */ /* 0x000fe20000000800 */
[----:B------:R-:W-:Y:S01]  /*1110*/  IADD3 R0, P2, R8, 0x10, RZ ;  /* 0x0000001008007810 */ /* 0x000fe20007f5e0ff */
[----:B------:R-:W-:Y:S01]  /*1120*/  ULDC.64 UR10, c[0x0][0x240] ;  /* 0x00009000000a7ab9 */ /* 0x000fe20000000a00 */
[----:B------:R-:W-:Y:S01]  /*1130*/  ISETP.GE.AND P5, PT, R204, UR5, PT ;  /* 0x00000005cc007c0c */ /* 0x000fe2000bfa6270 */
[----:B------:R-:W-:Y:S01]  /*1140*/  IMAD.MOV.U32 R12, RZ, RZ, R14 ;  /* 0x000000ffff0c7224 */ /* 0x000fe200078e000e */
[----:B------:R-:W-:Y:S01]  /*1150*/  MOV R13, R11 ;  /* 0x0000000b000d7202 */ /* 0x000fe20000000f00 */
[----:B------:R-:W-:Y:S01]  /*1160*/  IMAD.X R3, RZ, RZ, R9, P2 ;  /* 0x000000ffff037224 */ /* 0x000fe200010e0609 */
[----:B------:R-:W-:-:S03]  /*1170*/  ISETP.GE.AND P2, PT, R161, UR5, PT ;  /* 0x00000005a1007c0c */ /* 0x000fc6000bf46270 */
[----:B------:R-:W-:Y:S02]  /*1180*/  IMAD R3, R3, UR10, RZ ;  /* 0x0000000a03037c24 */ /* 0x000fe4000f8e02ff */
[----:B------:R-:W-:-:S04]  /*1190*/  IMAD.WIDE.U32 R12, R0, UR10, R12 ;  /* 0x0000000a000c7c25 */ /* 0x000fc8000f8e000c */
[----:B-1-3--:R-:W1:Y:S01]  /*11a0*/  @!P5 LDC.64 R16, c[0x0][0x210] ;  /* 0x00008400ff10db82 */ /* 0x00ae620000000a00 */
[----:B------:R-:W-:Y:S01]  /*11b0*/  IMAD R0, R0, UR11, R3 ;  /* 0x0000000b00007c24 */ /* 0x000fe2000f8e0203 */
[----:B------:R4:W-:Y:S03]  /*11c0*/  @P5 STS.128 [R242+0x800], RZ ;  /* 0x000800fff2005388 */ /* 0x0009e60000000c00 */
[----:B------:R-:W-:Y:S01]  /*11d0*/  IMAD.IADD R0, R13, 0x1, R0 ;  /* 0x000000010d007824 */ /* 0x000fe200078e0200 */
[----:B-1----:R-:W-:-:S04]  /*11e0*/  @!P5 LEA R16, P6, R12, R16, 0x1 ;  /* 0x000000100c10d211 */ /* 0x002fc800078c08ff */
[----:B------:R-:W-:-:S05]  /*11f0*/  @!P5 LEA.HI.X R17, R12, R17, R0, 0x1, P6 ;  /* 0x000000110c11d211 */ /* 0x000fca00030f0c00 */
[----:B------:R-:W-:Y:S01]  /*1200*/  @!PT LDS RZ, [RZ] ;  /* 0x00000000fffff984 */ /* 0x000fe20000000800 */
[----:B------:R-:W-:Y:S01]  /*1210*/  @!PT LDS RZ, [RZ] ;  /* 0x00000000fffff984 */ /* 0x000fe20000000800 */
[----:B------:R-:W-:Y:S01]  /*1220*/  @!PT LDS RZ, [RZ] ;  /* 0x00000000fffff984 */ /* 0x000fe20000000800 */
[----:B------:R4:W-:Y:S04]  /*1230*/  @!P5 LDGSTS.E.BYPASS.LTC128B.128 [R242+0x800], desc[UR18][R16.64] ;  /* 0x0080000010f2dfae */ /* 0x0009e8000b901d52 */
[----:B------:R4:W-:Y:S01]  /*1240*/  @P2 STS.128 [R242+0x4800], RZ ;  /* 0x004800fff2002388 */ /* 0x0009e20000000c00 */
[----:B------:R-:W-:Y:S05]  /*1250*/  @P2 BRA `(.L_x_142) ;  /* 0x00000000001c2947 */ /* 0x000fea0003800000 */
[----:B------:R-:W-:Y:S02]  /*1260*/  ULDC.64 UR10, c[0x0][0x210] ;  /* 0x00008400000a7ab9 */ /* 0x000fe40000000a00 */
[----:B----4-:R-:W-:-:S04]  /*1270*/  LEA R16, P2, R12, UR10, 0x1 ;  /* 0x0000000a0c107c11 */ /* 0x010fc8000f8408ff */
[----:B------:R-:W-:-:S05]  /*1280*/  LEA.HI.X R17, R12, UR11, R0, 0x1, P2 ;  /* 0x0000000b0c117c11 */ /* 0x000fca00090f0c00 */
[----:B------:R-:W-:Y:S01]  /*1290*/  @!PT LDS RZ, [RZ] ;  /* 0x00000000fffff984 */ /* 0x000fe20000000800 */
[----:B------:R-:W-:Y:S01]  /*12a0*/  @!PT LDS RZ, [RZ] ;  /* 0x00000000fffff984 */ /* 0x000fe20000000800 */
[----:B------:R-:W-:Y:S01]  /*12b0*/  @!PT LDS RZ, [RZ] ;  /* 0x00000000fffff984 */ /* 0x000fe20000000800 */
[----:B------:R1:W-:Y:S04]  /*12c0*/  LDGSTS.E.BYPASS.LTC128B.128 [R242+0x4800], desc[UR18][R16.64+0x80] ;  /* 0x0480008010f27fae */ /* 0x0003e8000b901d52 */
.L_x_142:
[----:B------:R-:W-:Y:S05]  /*12d0*/  BSYNC B0 ;  /* 0x0000000000007941 */ /* 0x000fea0003800000 */
.L_x_141:
[----:B------:R-:W-:Y:S01]  /*12e0*/  ISETP.GE.AND P5, PT, R5, UR14, PT ;  /* 0x0000000e05007c0c */ /* 0x000fe2000bfa6270 */
[----:B------:R-:W-:Y:S01]  /*12f0*/  IMAD.SHL.U32 R5, R36, 0x40, RZ ;  /* 0x0000004024057824 */ /* 0x000fe200078e00ff */
[----:B------:R-:W-:Y:S01]  /*1300*/  BSSY B0, `(.L_x_143) ;  /* 0x0000023000007945 */ /* 0x000fe20003800000 */
[----:B------:R-:W-:Y:S01]  /*1310*/  LEA.HI R18, R18, R20, RZ, 0x1 ;  /* 0x0000001412127211 */ /* 0x000fe200078f08ff */
[C---:B------:R-:W-:Y:S02]  /*1320*/  VIADD R21, R6.reuse, 0x30 ;  /* 0x0000003006157836 */ /* 0x040fe40000000000 */
[----:B------:R-:W-:Y:S01]  /*1330*/  IMAD.SHL.U32 R19, R6, 0x8, RZ ;  /* 0x0000000806137824 */ /* 0x000fe200078e00ff */
[----:B------:R-:W-:Y:S01]  /*1340*/  LOP3.LUT R5, R5, 0x1c0, RZ, 0xc0, !PT ;  /* 0x000001c005057812 */ /* 0x000fe200078ec0ff */
        /* <DEDUP_REMOVED lines=11> */
[----:B-1-34-:R-:W1:Y:S01]  /*1400*/  @!P2 LDC.64 R16, c[0x0][0x210] ;  /* 0x00008400ff10ab82 */ /* 0x01ae620000000a00 */
        /* <DEDUP_REMOVED lines=18> */
.L_x_144:
[----:B------:R-:W-:Y:S05]  /*1530*/  BSYNC B0 ;  /* 0x0000000000007941 */ /* 0x000fea0003800000 */
.L_x_143:
[----:B------:R-:W-:Y:S01]  /*1540*/  ISETP.GE.AND P1, PT, R21, UR14, PT ;  /* 0x0000000e15007c0c */ /* 0x000fe2000bf26270 */
[----:B------:R-:W-:Y:S01]  /*1550*/  BSSY B0, `(.L_x_145) ;  /* 0x0000024000007945 */ /* 0x000fe20003800000 */
[----:B------:R-:W-:Y:S02]  /*1560*/  LOP3.LUT R18, R18, 0xfffffffe, RZ, 0xc0, !PT ;  /* 0xfffffffe12127812 */ /* 0x000fe400078ec0ff */
[----:B------:R-:W-:Y:S02]  /*1570*/  LOP3.LUT R0, R5, 0x8, R19, 0xf8, !PT ;  /* 0x0000000805007812 */ /* 0x000fe400078ef813 */
[----:B------:R-:W-:Y:S01]  /*1580*/  SHF.R.U32.HI R5, RZ, 0x3, R5 ;  /* 0x00000003ff057819 */ /* 0x000fe20000011605 */
[----:B------:R-:W-:-:S03]  /*1590*/  IMAD.IADD R18, R20, 0x1, -R18 ;  /* 0x0000000114127824 */ /* 0x000fc600078e0a12 */
[----:B------:R-:W-:-:S03]  /*15a0*/  LOP3.LUT R19, R0, R5, RZ, 0x3c, !PT ;  /* 0x0000000500137212 */ /* 0x000fc600078e3cff */
        /* <DEDUP_REMOVED lines=30> */
.L_x_146:
[----:B------:R-:W-:Y:S05]  /*1790*/  BSYNC B0 ;  /* 0x0000000000007941 */ /* 0x000fea0003800000 */
.L_x_145:
[----:B------:R-:W-:Y:S04]  /*17a0*/  BSSY B0, `(.L_x_147) ;  /* 0x000001f000007945 */ /* 0x000fe80003800000 */
        /* <DEDUP_REMOVED lines=30> */
.L_x_148:
[----:B------:R-:W-:Y:S05]  /*1990*/  BSYNC B0 ;  /* 0x0000000000007941 */ /* 0x000fea0003800000 */
.L_x_147:
        /* <DEDUP_REMOVED lines=31> */
.L_x_150:
[----:B------:R-:W-:Y:S05]  /*1b90*/  BSYNC B0 ;  /* 0x0000000000007941 */ /* 0x000fea0003800000 */
.L_x_149:
        /* <DEDUP_REMOVED lines=31> */
.L_x_152:
[----:B------:R-:W-:Y:S05]  /*1d90*/  BSYNC B0 ;  /* 0x0000000000007941 */ /* 0x000fea0003800000 */
.L_x_151:
[----:B------:R-:W-:Y:S04]  /*1da0*/  BSSY B0, `(.L_x_153) ;  /* 0x000001e000007945 */ /* 0x000fe80003800000 */
[----:B------:R-:W-:Y:S05]  /*1db0*/  @P5 BRA `(.L_x_154) ;  /* 0x0000000000705947 */ /* 0x000fea0003800000 */
[----:B------:R-:W-:Y:S01]  /*1dc0*/  ULDC UR5, c[0x0][0x2d0] ;  /* 0x0000b40000057ab9 */ /* 0x000fe20000000800 */
[----:B------:R-:W-:Y:S01]  /*1dd0*/  IADD3 R0, P0, R8, 0x70, RZ ;  /* 0x0000007008007810 */ /* 0x000fe20007f1e0ff */
[----:B------:R-:W-:Y:S01]  /*1de0*/  ULDC.64 UR10, c[0x0][0x240] ;  /* 0x00009000000a7ab9 */ /* 0x000fe20000000a00 */
[----:B------:R-:W-:Y:S02]  /*1df0*/  ISETP.GE.AND P1, PT, R204, UR5, PT ;  /* 0x00000005cc007c0c */ /* 0x000fe4000bf26270 */
[----:B------:R-:W-:Y:S01]  /*1e00*/  MOV R10, R14 ;  /* 0x0000000e000a7202 */ /* 0x000fe20000000f00 */
[----:B------:R-:W-:Y:S01]  /*1e10*/  IMAD.X R8, RZ, RZ, R9, P0 ;  /* 0x000000ffff087224 */ /* 0x000fe200000e0609 */
[----:B------:R-:W-:-:S03]  /*1e20*/  ISETP.GE.AND P0, PT, R161, UR5, PT ;  /* 0x00000005a1007c0c */ /* 0x000fc6000bf06270 */
[----:B------:R-:W-:Y:S02]  /*1e30*/  IMAD R8, R8, UR10, RZ ;  /* 0x0000000a08087c24 */ /* 0x000fe4000f8e02ff */
[----:B------:R-:W-:-:S04]  /*1e40*/  IMAD.WIDE.U32 R10, R0, UR10, R10 ;  /* 0x0000000a000a7c25 */ /* 0x000fc8000f8e000a */
[----:B------:R-:W5:Y:S01]  /*1e50*/  @!P1 LDC.64 R12, c[0x0][0x210] ;  /* 0x00008400ff0c9b82 */ /* 0x000f620000000a00 */
[----:B------:R-:W-:Y:S01]  /*1e60*/  IMAD R0, R0, UR11, R8 ;  /* 0x0000000b00007c24 */ /* 0x000fe2000f8e0208 */
[----:B------:R1:W-:Y:S03]  /*1e70*/  @P1 STS.128 [R242+0x3800], RZ ;  /* 0x003800fff2001388 */ /* 0x0003e60000000c00 */
[----:B------:R-:W-:Y:S01]  /*1e80*/  IMAD.IADD R0, R11, 0x1, R0 ;  /* 0x000000010b007824 */ /* 0x000fe200078e0200 */
[----:B-----5:R-:W-:-:S04]  /*1e90*/  @!P1 LEA R8, P2, R10, R12, 0x1 ;  /* 0x0000000c0a089211 */ /* 0x020fc800078408ff */
        /* <DEDUP_REMOVED lines=8> */
[----:B-1----:R-:W-:-:S04]  /*1f20*/  LEA R8, P0, R10, UR10, 0x1 ;  /* 0x0000000a0a087c11 */ /* 0x002fc8000f8008ff */
[----:B------:R-:W-:-:S05]  /*1f30*/  LEA.HI.X R9, R10, UR11, R0, 0x1, P0 ;  /* 0x0000000b0a097c11 */ /* 0x000fca00080f0c00 */
[----:B------:R-:W-:Y:S01]  /*1f40*/  @!PT LDS RZ, [RZ] ;  /* 0x00000000fffff984 */ /* 0x000fe20000000800 */
[----:B------:R-:W-:Y:S01]  /*1f50*/  @!PT LDS RZ, [RZ] ;  /* 0x00000000fffff984 */ /* 0x000fe20000000800 */
[----:B------:R-:W-:Y:S01]  /*1f60*/  @!PT LDS RZ, [RZ] ;  /* 0x00000000fffff984 */ /* 0x000fe20000000800 */
[----:B------:R1:W-:Y:S04]  /*1f70*/  LDGSTS.E.BYPASS.LTC128B.128 [R242+0x7800], desc[UR18][R8.64+0x80] ;  /* 0x0780008008f27fae */ /* 0x0003e8000b901d52 */
.L_x_154:
[----:B------:R-:W-:Y:S05]  /*1f80*/  BSYNC B0 ;  /* 0x0000000000007941 */ /* 0x000fea0003800000 */
.L_x_153:
[----:B------:R-:W-:Y:S01]  /*1f90*/  ULEA.HI.SX32 UR5, UR17, 0xffffffff, 0x1a ;  /* 0xffffffff11057891 */ /* 0x000fe2000f8fd23f */
[----:B------:R-:W-:Y:S01]  /*1fa0*/  IMAD.IADD R163, R33, 0x1, R26 ;  /* 0x0000000121a37824 */ /* 0x000fe200078e021a */
[----:B------:R-:W-:Y:S01]  /*1fb0*/  MOV R162, R32 ;  /* 0x0000002000a27202 */ /* 0x000fe20000000f00 */
[----:B------:R-:W-:Y:S01]  /*1fc0*/  USHF.L.U32 UR13, UR8, 0x6, URZ ;  /* 0x00000006080d7899 */ /* 0x000fe2000800063f */
[----:B------:R-:W-:Y:S01]  /*1fd0*/  IMAD.SHL.U32 R3, R24, 0x40, RZ ;  /* 0x0000004018037824 */ /* 0x000fe200078e00ff */
[----:B------:R-:W-:Y:S01]  /*1fe0*/  UIMAD UR23, UR5, -0x40, UR20 ;  /* 0xffffffc0051778a4 */ /* 0x000fe2000f8e0214 */
[----:B------:R-:W-:Y:S01]  /*1ff0*/  IMAD.SHL.U32 R5, R18, 0x8, RZ ;  /* 0x0000000812057824 */ /* 0x000fe200078e00ff */
[----:B------:R2:W-:Y:S01]  /*2000*/  STL.64 [R1+0x38], R162 ;  /* 0x000038a201007387 */ /* 0x0005e20000100a00 */
[----:B------:R-:W-:Y:S01]  /*2010*/  USHF.L.U64.HI UR12, UR8, 0x6, UR9 ;  /* 0x00000006080c7899 */ /* 0x000fe20008010209 */
[----:B------:R-:W-:Y:S01]  /*2020*/  IMAD.U32 R156, RZ, RZ, UR13 ;  /* 0x0000000dff9c7e24 */ /* 0x000fe2000f8e00ff */
[----:B------:R-:W-:Y:S01]  /*2030*/  USHF.R.S32.HI UR24, URZ, 0x1f, UR5 ;  /* 0x0000001f3f187899 */ /* 0x000fe20008011405 */
[----:B------:R-:W-:Y:S01]  /*2040*/  ISETP.GE.AND P0, PT, R6, UR23, PT ;  /* 0x0000001706007c0c */ /* 0x000fe2000bf06270 */
[----:B------:R-:W-:Y:S01]  /*2050*/  UIMAD UR10, UR12, UR5, URZ ;  /* 0x000000050c0a72a4 */ /* 0x000fe2000f8e023f */
[----:B-1----:R-:W-:Y:S01]  /*2060*/  IMAD.WIDE.U32 R8, R156, UR5, R162 ;  /* 0x000000059c087c25 */ /* 0x002fe2000f8e00a2 */
[----:B------:R-:W-:Y:S01]  /*2070*/  LOP3.LUT R3, R3, 0x1c0, RZ, 0xc0, !PT ;  /* 0x000001c003037812 */ /* 0x000fe200078ec0ff */
[----:B------:R-:W-:Y:S01]  /*2080*/  BSSY B0, `(.L_x_155) ;  /* 0x000001e000007945 */ /* 0x000fe20003800000 */
[----:B------:R-:W-:Y:S01]  /*2090*/  UIMAD UR10, UR24, UR13, UR10 ;  /* 0x0000000d180a72a4 */ /* 0x000fe2000f8e020a */
[----:B------:R-:W-:Y:S01]  /*20a0*/  ISETP.GE.AND P5, PT, R22, UR23, PT ;  /* 0x0000001716007c0c */ /* 0x000fe2000bfa6270 */
[----:B------:R-:W-:Y:S01]  /*20b0*/  IMAD R0, R18, 0x200, R19 ;  /* 0x0000020012007824 */ /* 0x000fe200078e0213 */
[----:B------:R-:W-:-:S02]  /*20c0*/  LOP3.LUT R5, R3, 0x8, R5, 0xf8, !PT ;  /* 0x0000000803057812 */ /* 0x000fc400078ef805 */
[----:B------:R-:W-:Y:S02]  /*20d0*/  ISETP.GE.AND P4, PT, R23, UR23, PT ;  /* 0x0000001717007c0c */ /* 0x000fe4000bf86270 */
[----:B------:R-:W-:Y:S02]  /*20e0*/  IADD3 R11, R9, UR10, RZ ;  /* 0x0000000a090b7c10 */ /* 0x000fe4000fffe0ff */
[----:B------:R-:W-:Y:S02]  /*20f0*/  ISETP.GE.AND P3, PT, R21, UR23, PT ;  /* 0x0000001715007c0c */ /* 0x000fe4000bf66270 */
[----:B------:R-:W-:Y:S01]  /*2100*/  SHF.R.U32.HI R3, RZ, 0x3, R3 ;  /* 0x00000003ff037819 */ /* 0x000fe20000011603 */
[----:B------:R-:W-:Y:S10]  /*2110*/  @P0 BRA `(.L_x_156) ;  /* 0x0000000000500947 */ /* 0x000ff40003800000 */
[----:B------:R-:W-:Y:S02]  /*2120*/  ULDC UR10, c[0x0][0x2d0] ;  /* 0x0000b400000a7ab9 */ /* 0x000fe40000000800 */
[----:B------:R-:W-:Y:S02]  /*2130*/  ISETP.GE.AND P1, PT, R204, UR10, PT ;  /* 0x0000000acc007c0c */ /* 0x000fe4000bf26270 */
[----:B------:R-:W-:-:S11]  /*2140*/  ISETP.GE.AND P0, PT, R161, UR10, PT ;  /* 0x0000000aa1007c0c */ /* 0x000fd6000bf06270 */
[----:B------:R-:W1:Y:S01]  /*2150*/  @!P1 LDC.64 R12, c[0x0][0x218] ;  /* 0x00008600ff0c9b82 */ /* 0x000e620000000a00 */
[----:B------:R1:W-:Y:S02]  /*2160*/  @P1 STS.128 [R242+0x8000], RZ ;  /* 0x008000fff2001388 */ /* 0x0003e40000000c00 */
        /* <DEDUP_REMOVED lines=15> */
.L_x_156:
[----:B------:R-:W-:Y:S05]  /*2260*/  BSYNC B0 ;  /* 0x0000000000007941 */ /* 0x000fea0003800000 */
.L_x_155:
[----:B------:R-:W-:Y:S01]  /*2270*/  USHF.L.U64.HI UR21, UR8, 0x4, UR9 ;  /* 0x0000000408157899 */ /* 0x000fe20008010209 */
[----:B------:R-:W-:Y:S01]  /*2280*/  BSSY B0, `(.L_x_157) ;  /* 0x000001a000007945 */ /* 0x000fe20003800000 */
[----:B------:R-:W-:Y:S01]  /*2290*/  USHF.L.U32 UR22, UR8, 0x4, URZ ;  /* 0x0000000408167899 */ /* 0x000fe2000800063f */
[----:B------:R-:W-:Y:S02]  /*22a0*/  LOP3.LUT R137, R5, R3, RZ, 0x3c, !PT ;  /* 0x0000000305897212 */ /* 0x000fe400078e3cff */
[----:B------:R-:W-:Y:S09]  /*22b0*/  @P5 BRA `(.L_x_158) ;  /* 0x0000000000585947 */ /* 0x000ff20003800000 */
[----:B------:R-:W-:Y:S01]  /*22c0*/  ULDC UR10, c[0x0][0x2d0] ;  /* 0x0000b400000a7ab9 */ /* 0x000fe20000000800 */
[----:B------:R-:W-:Y:S02]  /*22d0*/  IADD3 R3, P2, R8, UR22, RZ ;  /* 0x0000001608037c10 */ /* 0x000fe4000ff5e0ff */
[----:B------:R-:W-:Y:S02]  /*22e0*/  ISETP.GE.AND P1, PT, R204, UR10, PT ;  /* 0x0000000acc007c0c */ /* 0x000fe4000bf26270 */
[----:B------:R-:W-:Y:S02]  /*22f0*/  ISETP.GE.AND P0, PT, R161, UR10, PT ;  /* 0x0000000aa1007c0c */ /* 0x000fe4000bf06270 */
[----:B------:R-:W-:-:S09]  /*2300*/  IADD3.X R5, R11, UR21, RZ, P2, !PT ;  /* 0x000000150b057c10 */ /* 0x000fd200097fe4ff */
[----:B-1----:R-:W1:Y:S01]  /*2310*/  @!P1 LDC.64 R12, c[0x0][0x218] ;  /* 0x00008600ff0c9b82 */ /* 0x002e620000000a00 */
        /* <DEDUP_REMOVED lines=16> */
.L_x_158:
[----:B------:R-:W-:Y:S05]  /*2420*/  BSYNC B0 ;  /* 0x0000000000007941 */ /* 0x000fea0003800000 */
.L_x_157:
[----:B------:R-:W-:Y:S04]  /*2430*/  BSSY B0, `(.L_x_159) ;  /* 0x000001a000007945 */ /* 0x000fe80003800000 */
[----:B------:R-:W-:Y:S05]  /*2440*/  @P4 BRA `(.L_x_160) ;  /* 0x0000000000604947 */ /* 0x000fea0003800000 */
[----:B------:R-:W-:Y:S01]  /*2450*/  ULDC UR10, c[0x0][0x2d0] ;  /* 0x0000b400000a7ab9 */ /* 0x000fe20000000800 */
[----:B------:R-:W-:Y:S01]  /*2460*/  IMAD.U32 R5, RZ, RZ, UR8 ;  /* 0x00000008ff057e24 */ /* 0x000fe2000f8e00ff */
[----:B------:R-:W-:Y:S01]  /*2470*/  ISETP.GE.AND P1, PT, R204, UR10, PT ;  /* 0x0000000acc007c0c */ /* 0x000fe2000bf26270 */
[----:B-1----:R-:W-:Y:S01]  /*2480*/  IMAD.U32 R12, RZ, RZ, UR9 ;  /* 0x00000009ff0c7e24 */ /* 0x002fe2000f8e00ff */
[----:B------:R-:W-:Y:S02]  /*2490*/  ISETP.GE.AND P0, PT, R161, UR10, PT ;  /* 0x0000000aa1007c0c */ /* 0x000fe4000bf06270 */
[----:B------:R-:W-:-:S04]  /*24a0*/  LEA R3, P2, R5, R8, 0x5 ;  /* 0x0000000805037211 */ /* 0x000fc800078428ff */
[----:B------:R-:W-:-:S05]  /*24b0*/  LEA.HI.X R5, R5, R11, R12, 0x5, P2 ;  /* 0x0000000b05057211 */ /* 0x000fca00010f2c0c */
        /* <DEDUP_REMOVED lines=17> */
.L_x_160:
[----:B------:R-:W-:Y:S05]  /*25d0*/  BSYNC B0 ;  /* 0x0000000000007941 */ /* 0x000fea0003800000 */
.L_x_159:
[----:B------:R-:W-:Y:S04]  /*25e0*/  BSSY B0, `(.L_x_161) ;  /* 0x000001b000007945 */ /* 0x000fe80003800000 */
[----:B------:R-:W-:Y:S05]  /*25f0*/  @P3 BRA `(.L_x_162) ;  /* 0x0000000000643947 */ /* 0x000fea0003800000 */
[----:B------:R-:W-:Y:S01]  /*2600*/  ULDC UR10, c[0x0][0x2d0] ;  /* 0x0000b400000a7ab9 */ /* 0x000fe20000000800 */
[----:B------:R-:W-:Y:S01]  /*2610*/  IMAD.U32 R3, RZ, RZ, UR8 ;  /* 0x00000008ff037e24 */ /* 0x000fe2000f8e00ff */
[----:B------:R-:W-:Y:S01]  /*2620*/  ISETP.GE.AND P1, PT, R204, UR10, PT ;  /* 0x0000000acc007c0c */ /* 0x000fe2000bf26270 */
[----:B------:R-:W-:Y:S01]  /*2630*/  IMAD.MOV.U32 R10, RZ, RZ, R8 ;  /* 0x000000ffff0a7224 */ /* 0x000fe200078e0008 */
[----:B------:R-:W-:Y:S01]  /*2640*/  UIMAD UR11, UR9, 0x30, URZ ;  /* 0x00000030090b78a4 */ /* 0x000fe2000f8e023f */
[----:B------:R-:W-:Y:S02]  /*2650*/  ISETP.GE.AND P0, PT, R161, UR10, PT ;  /* 0x0000000aa1007c0c */ /* 0x000fe4000bf06270 */
[----:B------:R-:W-:-:S04]  /*2660*/  IMAD.WIDE.U32 R10, R3, 0x30, R10 ;  /* 0x00000030030a7825 */ /* 0x000fc800078e000a */
[----:B------:R-:W-:-:S04]  /*2670*/  VIADD R3, R11, UR11 ;  /* 0x0000000b0b037c36 */ /* 0x000fc80008000000 */
        /* <DEDUP_REMOVED lines=17> */
.L_x_162:
[----:B------:R-:W-:Y:S05]  /*2790*/  BSYNC B0 ;  /* 0x0000000000007941 */ /* 0x000fea0003800000 */
.L_x_161:
[----:B------:R-:W0:Y:S01]  /*27a0*/  LDGDEPBAR ;  /* 0x00000000000079af */ /* 0x000e220000000000 */
[----:B------:R-:W-:Y:S01]  /*27b0*/  ISETP.GE.AND P1, PT, R6, UR23, PT ;  /* 0x0000001706007c0c */ /* 0x000fe2000bf26270 */
[----:B------:R-:W-:Y:S01]  /*27c0*/  IMAD.IADD R10, R31, 0x1, R27 ;  /* 0x000000011f0a7824 */ /* 0x000fe200078e021b */
[----:B------:R-:W-:Y:S01]  /*27d0*/  UIMAD UR8, UR24, UR6, URZ ;  /* 0x00000006180872a4 */ /* 0x000fe2000f8e023f */
[----:B------:R-:W-:Y:S01]  /*27e0*/  IMAD.SHL.U32 R3, R25, 0x40, RZ ;  /* 0x0000004019037824 */ /* 0x000fe200078e00ff */
[----:B------:R-:W-:Y:S01]  /*27f0*/  LEA.HI R5, R28, R138, RZ, 0x5 ;  /* 0x0000008a1c057211 */ /* 0x000fe200078f28ff */
[----:B------:R-:W-:Y:S01]  /*2800*/  UIMAD.WIDE.U32 UR10, UR5, UR6, URZ ;  /* 0x00000006050a72a5 */ /* 0x000fe2000f8e003f */
[----:B------:R2:W-:Y:S01]  /*2810*/  STL [R1+0x50], R10 ;  /* 0x0000500a01007387 */ /* 0x0005e20000100800 */
[----:B------:R-:W-:Y:S01]  /*2820*/  UIMAD UR8, UR5, UR7, UR8 ;  /* 0x00000007050872a4 */ /* 0x000fe2000f8e0208 */
[----:B------:R-:W-:Y:S01]  /*2830*/  SHF.R.S32.HI R5, RZ, 0x5, R5 ;  /* 0x00000005ff057819 */ /* 0x000fe20000011405 */
[----:B------:R-:W-:Y:S01]  /*2840*/  BSSY B0, `(.L_x_163) ;  /* 0x0000028000007945 */ /* 0x000fe20003800000 */
[----:B------:R-:W-:Y:S01]  /*2850*/  LOP3.LUT R136, R3, 0xfffffe00, RZ, 0xc0, !PT ;  /* 0xfffffe0003887812 */ /* 0x000fe200078ec0ff */
[----:B------:R-:W-:Y:S01]  /*2860*/  UIADD3 UR8, UR11, UR8, URZ ;  /* 0x000000080b087290 */ /* 0x000fe2000fffe03f */
[----:B-1----:R-:W-:Y:S01]  /*2870*/  IMAD.U32 R8, RZ, RZ, UR10 ;  /* 0x0000000aff087e24 */ /* 0x002fe2000f8e00ff */
[----:B------:R-:W-:Y:S01]  /*2880*/  ISETP.GE.AND P5, PT, R22, UR23, PT ;  /* 0x0000001716007c0c */ /* 0x000fe2000bfa6270 */
[----:B------:R-:W-:Y:S01]  /*2890*/  IMAD.U32 R9, RZ, RZ, UR11 ;  /* 0x0000000bff097e24 */ /* 0x000fe2000f8e00ff */
[----:B------:R-:W-:Y:S01]  /*28a0*/  ISETP.GE.AND P4, PT, R23, UR23, PT ;  /* 0x0000001717007c0c */ /* 0x000fe2000bf86270 */
[----:B------:R-:W-:Y:S01]  /*28b0*/  IMAD R3, R5, 0x400, R136 ;  /* 0x0000040005037824 */ /* 0x000fe200078e0288 */
[----:B------:R-:W-:Y:S01]  /*28c0*/  LEA R6, P0, R8, R30, 0x6 ;  /* 0x0000001e08067211 */ /* 0x000fe200078030ff */
[----:B------:R-:W-:Y:S01]  /*28d0*/  IMAD.U32 R5, RZ, RZ, UR8 ;  /* 0x00000008ff057e24 */ /* 0x000fe2000f8e00ff */
[----:B------:R-:W-:Y:S01]  /*28e0*/  ISETP.GE.AND P3, PT, R21, UR23, PT ;  /* 0x0000001715007c0c */ /* 0x000fe2000bf66270 */
[----:B------:R-:W-:Y:S01]  /*28f0*/  IMAD.IADD R3, R137, 0x1, R3 ;  /* 0x0000000189037824 */ /* 0x000fe200078e0203 */
[----:B------:R-:W-:Y:S01]  /*2900*/  LEA R139, R0, UR4, 0x1 ;  /* 0x00000004008b7c11 */ /* 0x000fe2000f8e08ff */
[----:B------:R-:W-:-:S04]  /*2910*/  DEPBAR.LE SB0, 0x0 ;  /* 0x000080000000791a */ /* 0x000fc80000000000 */
[----:B------:R-:W-:Y:S01]  /*2920*/  BAR.SYNC.DEFER_BLOCKING 0x0 ;  /* 0x0000000000007b1d */ /* 0x000fe20000010000 */
[----:B------:R-:W-:Y:S02]  /*2930*/  LEA.HI.X R7, R8, R10, R5, 0x6, P0 ;  /* 0x0000000a08077211 */ /* 0x000fe400000f3405 */
[----:B------:R-:W-:-:S03]  /*2940*/  LEA R230, R3, UR4, 0x1 ;  /* 0x0000000403e67c11 */ /* 0x000fc6000f8e08ff */
[----:B------:R2:W-:Y:S04]  /*2950*/  @P1 STS.128 [R242+0xc000], RZ ;  /* 0x00c000fff2001388 */ /* 0x0005e80000000c00 */
[----:B------:R2:W-:Y:S01]  /*2960*/  @P1 STS.128 [R242+0xe000], RZ ;  /* 0x00e000fff2001388 */ /* 0x0005e20000000c00 */
[----:B------:R-:W-:Y:S05]  /*2970*/  @P1 BRA `(.L_x_164) ;  /* 0x0000000000501947 */ /* 0x000fea0003800000 */
        /* <DEDUP_REMOVED lines=20> */
.L_x_164:
[----:B------:R-:W-:Y:S05]  /*2ac0*/  BSYNC B0 ;  /* 0x0000000000007941 */ /* 0x000fea0003800000 */
.L_x_163:
[----:B------:R1:W-:Y:S01]  /*2ad0*/  @P5 STS.128 [R242+0xc800], RZ ;  /* 0x00c800fff2005388 */ /* 0x0003e20000000c00 */
[----:B------:R-:W-:Y:S03]  /*2ae0*/  BSSY B0, `(.L_x_165) ;  /* 0x000001c000007945 */ /* 0x000fe60003800000 */
[----:B------:R1:W-:Y:S01]  /*2af0*/  @P5 STS.128 [R242+0xe800], RZ ;  /* 0x00e800fff2005388 */ /* 0x0003e20000000c00 */
[----:B------:R-:W-:Y:S05]  /*2b00*/  @P5 BRA `(.L_x_166) ;  /* 0x0000000000645947 */ /* 0x000fea0003800000 */
[----:B------:R-:W-:Y:S01]  /*2b10*/  ULDC UR8, c[0x0][0x2d0] ;  /* 0x0000b40000087ab9 */ /* 0x000fe20000000800 */
[----:B------:R-:W-:Y:S01]  /*2b20*/  USHF.L.U32 UR9, UR7, 0x4, URZ ;  /* 0x0000000407097899 */ /* 0x000fe2000800063f */
[----:B------:R-:W-:Y:S01]  /*2b30*/  ISETP.GE.AND P1, PT, R204, UR8, PT ;  /* 0x00000008cc007c0c */ /* 0x000fe2000bf26270 */
[----:B------:R-:W-:Y:S01]  /*2b40*/  UIMAD.WIDE.U32 UR10, UR6, 0x10, URZ ;  /* 0x00000010060a78a5 */ /* 0x000fe2000f8e003f */
[----:B------:R-:W-:-:S03]  /*2b50*/  ISETP.GE.AND P0, PT, R161, UR8, PT ;  /* 0x00000008a1007c0c */ /* 0x000fc6000bf06270 */
[----:B------:R-:W-:Y:S02]  /*2b60*/  IMAD.U32 R3, RZ, RZ, UR9 ;  /* 0x00000009ff037e24 */ /* 0x000fe4000f8e00ff */
[----:B------:R-:W-:-:S04]  /*2b70*/  IADD3 R0, P2, R6, UR10, RZ ;  /* 0x0000000a06007c10 */ /* 0x000fc8000ff5e0ff */
[----:B------:R-:W-:Y:S02]  /*2b80*/  IADD3.X R3, R7, UR11, R3, P2, !PT ;  /* 0x0000000b07037c10 */ /* 0x000fe400097fe403 */
        /* <DEDUP_REMOVED lines=17> */
.L_x_166:
[----:B------:R-:W-:Y:S05]  /*2ca0*/  BSYNC B0 ;  /* 0x0000000000007941 */ /* 0x000fea0003800000 */
.L_x_165:
[----:B------:R1:W-:Y:S01]  /*2cb0*/  @P4 STS.128 [R242+0xd000], RZ ;  /* 0x00d000fff2004388 */ /* 0x0003e20000000c00 */
[----:B------:R-:W-:Y:S03]  /*2cc0*/  BSSY B0, `(.L_x_167) ;  /* 0x000001b000007945 */ /* 0x000fe60003800000 */
[----:B------:R1:W-:Y:S01]  /*2cd0*/  @P4 STS.128 [R242+0xf000], RZ ;  /* 0x00f000fff2004388 */ /* 0x0003e20000000c00 */
[----:B------:R-:W-:Y:S05]  /*2ce0*/  @P4 BRA `(.L_x_168) ;  /* 0x0000000000604947 */ /* 0x000fea0003800000 */
[----:B------:R-:W-:Y:S01]  /*2cf0*/  ULDC UR8, c[0x0][0x2d0] ;  /* 0x0000b40000087ab9 */ /* 0x000fe20000000800 */
[----:B------:R-:W-:Y:S01]  /*2d00*/  IMAD.U32 R3, RZ, RZ, UR6 ;  /* 0x00000006ff037e24 */ /* 0x000fe2000f8e00ff */
[----:B------:R-:W-:Y:S01]  /*2d10*/  ISETP.GE.AND P1, PT, R204, UR8, PT ;  /* 0x00000008cc007c0c */ /* 0x000fe2000bf26270 */
[----:B------:R-:W-:Y:S01]  /*2d20*/  IMAD.U32 R5, RZ, RZ, UR7 ;  /* 0x00000007ff057e24 */ /* 0x000fe2000f8e00ff */
[----:B------:R-:W-:Y:S02]  /*2d30*/  ISETP.GE.AND P0, PT, R161, UR8, PT ;  /* 0x00000008a1007c0c */ /* 0x000fe4000bf06270 */
[----:B------:R-:W-:-:S04]  /*2d40*/  LEA R0, P2, R3, R6, 0x5 ;  /* 0x0000000603007211 */ /* 0x000fc800078428ff */
[----:B------:R-:W-:-:S05]  /*2d50*/  LEA.HI.X R3, R3, R7, R5, 0x5, P2 ;  /* 0x0000000703037211 */ /* 0x000fca00010f2c05 */
        /* <DEDUP_REMOVED lines=17> */
.L_x_168:
[----:B------:R-:W-:Y:S05]  /*2e70*/  BSYNC B0 ;  /* 0x0000000000007941 */ /* 0x000fea0003800000 */
.L_x_167:
[----:B------:R1:W-:Y:S01]  /*2e80*/  @P3 STS.128 [R242+0xd800], RZ ;  /* 0x00d800fff2003388 */ /* 0x0003e20000000c00 */
[----:B------:R-:W-:Y:S03]  /*2e90*/  BSSY B0, `(.L_x_169) ;  /* 0x000001b000007945 */ /* 0x000fe60003800000 */
[----:B------:R1:W-:Y:S01]  /*2ea0*/  @P3 STS.128 [R242+0xf800], RZ ;  /* 0x00f800fff2003388 */ /* 0x0003e20000000c00 */
[----:B------:R-:W-:Y:S05]  /*2eb0*/  @P3 BRA `(.L_x_170) ;  /* 0x0000000000603947 */ /* 0x000fea0003800000 */
[----:B------:R-:W-:Y:S01]  /*2ec0*/  ULDC UR8, c[0x0][0x2d0] ;  /* 0x0000b40000087ab9 */ /* 0x000fe20000000800 */
[----:B------:R-:W-:Y:S01]  /*2ed0*/  IMAD.U32 R0, RZ, RZ, UR6 ;  /* 0x00000006ff007e24 */ /* 0x000fe2000f8e00ff */
[----:B------:R-:W-:Y:S01]  /*2ee0*/  ISETP.GE.AND P1, PT, R204, UR8, PT ;  /* 0x00000008cc007c0c */ /* 0x000fe2000bf26270 */
[----:B------:R-:W-:Y:S01]  /*2ef0*/  UIMAD UR9, UR7, 0x30, URZ ;  /* 0x00000030070978a4 */ /* 0x000fe2000f8e023f */
[----:B------:R-:W-:Y:S01]  /*2f00*/  ISETP.GE.AND P0, PT, R161, UR8, PT ;  /* 0x00000008a1007c0c */ /* 0x000fe2000bf06270 */
[----:B------:R-:W-:-:S04]  /*2f10*/  IMAD.WIDE.U32 R6, R0, 0x30, R6 ;  /* 0x0000003000067825 */ /* 0x000fc800078e0006 */
[----:B------:R-:W-:-:S06]  /*2f20*/  VIADD R0, R7, UR9 ;  /* 0x0000000907007c36 */ /* 0x000fcc0008000000 */
        /* <DEDUP_REMOVED lines=17> */
.L_x_170:
[----:B------:R-:W-:Y:S05]  /*3040*/  BSYNC B0 ;  /* 0x0000000000007941 */ /* 0x000fea0003800000 */
.L_x_169:
[----:B------:R-:W-:Y:S01]  /*3050*/  LDSM.16.M88.4 R12, [R230] ;  /* 0x00000000e60c783b */ /* 0x000fe20000000200 */
[----:B------:R-:W-:Y:S01]  /*3060*/  R2P PR, R36, 0x6 ;  /* 0x0000000624007804 */ /* 0x000fe20000000000 */
[C---:B------:R-:W-:Y:S01]  /*3070*/  VIADD R0, R139.reuse, 0x8000 ;  /* 0x000080008b007836 */ /* 0x040fe20000000000 */
[----:B------:R-:W-:Y:S01]  /*3080*/  UISETP.GE.AND UP0, UPT, UR20, 0x41, UPT ;  /* 0x000000411400788c */ /* 0x000fe2000bf06270 */
[----:B------:R-:W5:Y:S01]  /*3090*/  LDSM.16.M88.4 R20, [R139+0x8000] ;  /* 0x008000008b14783b */ /* 0x000f620000000200 */
[----:B------:R-:W-:Y:S02]  /*30a0*/  VIADD R234, R139, 0x8020 ;  /* 0x000080208bea7836 */ /* 0x000fe40000000000 */
[--C-:B------:R-:W-:Y:S01]  /*30b0*/  IMAD R231, R4, 0x2, R230.reuse ;  /* 0x0000000204e77824 */ /* 0x100fe200078e02e6 */
[----:B-12---:R-:W1:Y:S01]  /*30c0*/  LDSM.16.M88.4 R8, [R230+0x2000] ;  /* 0x00200000e608783b */ /* 0x006e620000000200 */
[C---:B------:R-:W-:Y:S02]  /*30d0*/  IMAD R233, R2.reuse, 0x2, R230 ;  /* 0x0000000202e97824 */ /* 0x040fe400078e02e6 */
[----:B------:R-:W-:Y:S01]  /*30e0*/  IMAD R232, R2, 0x2, R231 ;  /* 0x0000000202e87824 */ /* 0x000fe200078e02e7 */
[----:B------:R-:W2:Y:S01]  /*30f0*/  LDSM.16.M88.4 R32, [R139+0x8800] ;  /* 0x008800008b20783b */ /* 0x000ea20000000200 */
[----:B------:R-:W-:-:S02]  /*3100*/  IMAD.U32 R3, RZ, RZ, UR5 ;  /* 0x00000005ff037e24 */ /* 0x000fc4000f8e00ff */
[----:B------:R-:W-:Y:S01]  /*3110*/  @P1 VIADD R234, R0, 0xffffffe0 ;  /* 0xffffffe000ea1836 */ /* 0x000fe20000000000 */
[----:B------:R-:W2:Y:S01]  /*3120*/  LDSM.16.M88.4 R28, [R139+0x9000] ;  /* 0x009000008b1c783b */ /* 0x000ea20000000200 */
[----:B------:R-:W-:Y:S02]  /*3130*/  IMAD.MOV.U32 R0, RZ, RZ, 0x40 ;  /* 0x00000040ff007424 */ /* 0x000fe400078e00ff */
[C---:B------:R-:W-:Y:S01]  /*3140*/  VIADD R241, R234.reuse, 0x800 ;  /* 0x00000800eaf17836 */ /* 0x040fe20000000000 */
[----:B------:R-:W2:Y:S01]  /*3150*/  LDSM.16.M88.4 R24, [R139+0x9800] ;  /* 0x009800008b18783b */ /* 0x000ea20000000200 */
[----:B------:R-:W-:Y:S01]  /*3160*/  VIADD R240, R234, 0x1000 ;  /* 0x00001000eaf07836 */ /* 0x000fe20000000000 */
[----:B------:R-:W-:Y:S01]  /*3170*/  SEL R0, R0, 0xffffffc0, !P2 ;  /* 0xffffffc000007807 */ /* 0x000fe20005000000 */
[C---:B------:R-:W-:Y:S01]  /*3180*/  VIADD R239, R234.reuse, 0x1800 ;  /* 0x00001800eaef7836 */ /* 0x040fe20000000000 */
[----:B---34-:R-:W-:Y:S01]  /*3190*/  LDSM.16.M88.4 R16, [R231+0x2000] ;  /* 0x00200000e710783b */ /* 0x018fe20000000200 */
[----:B------:R-:W-:-:S02]  /*31a0*/  VIADD R238, R234, 0x2000 ;  /* 0x00002000eaee7836 */ /* 0x000fc40000000000 */
[----:B------:R-:W-:Y:S01]  /*31b0*/  IMAD.IADD R229, R139, 0x1, R0 ;  /* 0x000000018be57824 */ /* 0x000fe200078e0200 */
[----:B------:R-:W3:Y:S01]  /*31c0*/  LDSM.16.M88.4 R48, [R234+0x800] ;  /* 0x00080000ea30783b */ /* 0x000ee20000000200 */
[----:B------:R-:W-:Y:S02]  /*31d0*/  IMAD.IADD R228, R0, 0x1, R234 ;  /* 0x0000000100e47824 */ /* 0x000fe400078e02ea */
[----:B------:R-:W-:Y:S01]  /*31e0*/  IMAD.SHL.U32 R0, R138, 0x2, RZ ;  /* 0x000000028a007824 */ /* 0x000fe200078e00ff */
[----:B------:R-:W4:Y:S01]  /*31f0*/  LDSM.16.M88.4 R40, [R234] ;  /* 0x00000000ea28783b */ /* 0x000f220000000200 */
[C---:B------:R-:W-:Y:S02]  /*3200*/  VIADD R237, R234.reuse, 0x2800 ;  /* 0x00002800eaed7836 */ /* 0x040fe40000000000 */
[----:B------:R-:W-:Y:S01]  /*3210*/  VIADD R236, R234, 0x3000 ;  /* 0x00003000eaec7836 */ /* 0x000fe20000000000 */
[----:B------:R-:W4:Y:S01]  /*3220*/  LDSM.16.M88.4 R44, [R234+0x1000] ;  /* 0x00100000ea2c783b */ /* 0x000f220000000200 */
[----:B------:R-:W-:Y:S01]  /*3230*/  LOP3.LUT R0, R0, 0x6, RZ, 0xc0, !PT ;  /* 0x0000000600007812 */ /* 0x000fe200078ec0ff */
[----:B------:R-:W-:-:S02]  /*3240*/  VIADD R235, R234, 0x3800 ;  /* 0x00003800eaeb7836 */ /* 0x000fc40000000000 */
[----:B------:R-:W4:Y:S02]  /*3250*/  LDSM.16.M88.4 R52, [R234+0x1800] ;  /* 0x00180000ea34783b */ /* 0x000f240000000200 */
[----:B------:R-:W-:Y:S01]  /*3260*/  IMAD R3, R3, 0x40, R0 ;  /* 0x0000004003037824 */ /* 0x000fe200078e0200 */
[----:B------:R-:W-:Y:S01]  /*3270*/  LOP3.LUT R0, R137, R136, RZ, 0xfc, !PT ;  /* 0x0000008889007212 */ /* 0x000fe200078efcff */
[-C--:B-----5:R-:W-:Y:S01]  /*3280*/  HMMA.16816.F32.BF16 R104, R12, R20.reuse, RZ ;  /* 0x000000140c68723c */ /* 0x0a0fe200000418ff */
[----:B------:R-:W0:Y:S01]  /*3290*/  LDGDEPBAR ;  /* 0x00000000000079af */ /* 0x000e220000000000 */
[C---:B------:R-:W-:Y:S01]  /*32a0*/  VIADD R5, R3.reuse, 0x8 ;  /* 0x0000000803057836 */ /* 0x040fe20000000000 */
[C---:B------:R-:W-:Y:S01]  /*32b0*/  ISETP.GE.AND P1, PT, R3.reuse, UR20, PT ;  /* 0x0000001403007c0c */ /* 0x040fe2000bf26270 */
[----:B------:R-:W-:Y:S02]  /*32c0*/  VIADD R6, R3, 0x1 ;  /* 0x0000000103067836 */ /* 0x000fe40000000000 */
[----:B-1----:R-:W-:Y:S01]  /*32d0*/  HMMA.16816.F32.BF16 R36, R8, R20, RZ ;  /* 0x000000140824723c */ /* 0x002fe200000418ff */
[----:B------:R-:W-:Y:S01]  /*32e0*/  ISETP.GE.AND P6, PT, R5, UR20, PT ;  /* 0x0000001405007c0c */ /* 0x000fe2000bfc6270 */
[C---:B------:R-:W-:Y:S01]  /*32f0*/  VIADD R5, R3.reuse, 0x10 ;  /* 0x0000001003057836 */ /* 0x040fe20000000000 */
[----:B------:R-:W-:Y:S01]  /*3300*/  ISETP.GE.AND P0, PT, R6, UR20, PT ;  /* 0x0000001406007c0c */ /* 0x000fe2000bf06270 */
[----:B------:R-:W-:-:S02]  /*3310*/  VIADD R6, R3, 0x9 ;  /* 0x0000000903067836 */ /* 0x000fc40000000000 */
[-C--:B------:R-:W-:Y:S01]  /*3320*/  HMMA.16816.F32.BF16 R96, R8, R22.reuse, RZ ;  /* 0x000000160860723c */ /* 0x080fe200000418ff */
[----:B------:R-:W-:Y:S01]  /*3330*/  ISETP.GE.AND P4, PT, R5, UR20, PT ;  /* 0x0000001405007c0c */ /* 0x000fe2000bf86270 */
[C---:B------:R-:W-:Y:S01]  /*3340*/  VIADD R5, R3.reuse, 0x19 ;  /* 0x0000001903057836 */ /* 0x040fe20000000000 */
[----:B------:R-:W-:Y:S01]  /*3350*/  ISETP.GE.AND P5, PT, R6, UR20, PT ;  /* 0x0000001406007c0c */ /* 0x000fe2000bfa6270 */
[C---:B------:R-:W-:Y:S02]  /*3360*/  VIADD R7, R3.reuse, 0x11 ;  /* 0x0000001103077836 */ /* 0x040fe40000000000 */
[----:B------:R-:W-:Y:S01]  /*3370*/  HMMA.16816.F32.BF16 R92, R12, R22, RZ ;  /* 0x000000160c5c723c */ /* 0x000fe200000418ff */
[----:B------:R-:W1:Y:S01]  /*3380*/  LDSM.16.M88.4 R20, [R231] ;  /* 0x00000000e714783b */ /* 0x000e620000000200 */
[----:B------:R-:W-:Y:S01]  /*3390*/  VIADD R6, R3, 0x18 ;  /* 0x0000001803067836 */ /* 0x000fe20000000000 */
[----:B------:R-:W-:-:S03]  /*33a0*/  ISETP.GE.AND P3, PT, R7, UR20, PT ;  /* 0x0000001407007c0c */ /* 0x000fc6000bf66270 */
[----:B--2---:R-:W-:Y:S01]  /*33b0*/  HMMA.16816.F32.BF16 R60, R8, R32, RZ ;  /* 0x00000020083c723c */ /* 0x004fe200000418ff */
[----:B------:R-:W-:-:S05]  /*33c0*/  ISETP.GE.AND P2, PT, R6, UR20, PT ;  /* 0x0000001406007c0c */ /* 0x000fca000bf46270 */
[C---:B------:R-:W-:Y:S06]  /*33d0*/  HMMA.16816.F32.BF16 R84, R8.reuse, R28, RZ ;  /* 0x0000001c0854723c */ /* 0x040fec00000418ff */
[C---:B------:R-:W-:Y:S06]  /*33e0*/  HMMA.16816.F32.BF16 R76, R8.reuse, R24, RZ ;  /* 0x00000018084c723c */ /* 0x040fec00000418ff */
[C---:B------:R-:W-:Y:S06]  /*33f0*/  HMMA.16816.F32.BF16 R88, R8.reuse, R34, RZ ;  /* 0x000000220858723c */ /* 0x040fec00000418ff */
[C---:B------:R-:W-:Y:S06]  /*3400*/  HMMA.16816.F32.BF16 R80, R8.reuse, R30, RZ ;  /* 0x0000001e0850723c */ /* 0x040fec00000418ff */
[----:B------:R-:W-:Y:S01]  /*3410*/  HMMA.16816.F32.BF16 R72, R8, R26, RZ ;  /* 0x0000001a0848723c */ /* 0x000fe200000418ff */
[----:B------:R-:W-:Y:S05]  /*3420*/  LDSM.16.M88.4 R8, [R233+0x2000] ;  /* 0x00200000e908783b */ /* 0x000fea0000000200 */
[C---:B------:R-:W-:Y:S06]  /*3430*/  HMMA.16816.F32.BF16 R64, R12.reuse, R28, RZ ;  /* 0x0000001c0c40723c */ /* 0x040fec00000418ff */
[C---:B------:R-:W-:Y:S01]  /*3440*/  HMMA.16816.F32.BF16 R108, R12.reuse, R30, RZ ;  /* 0x0000001e0c6c723c */ /* 0x040fe200000418ff */
[----:B------:R-:W2:Y:S05]  /*3450*/  LDSM.16.M88.4 R28, [R229+0x9000] ;  /* 0x00900000e51c783b */ /* 0x000eaa0000000200 */
[C---:B------:R-:W-:Y:S06]  /*3460*/  HMMA.16816.F32.BF16 R56, R12.reuse, R24, RZ ;  /* 0x000000180c38723c */ /* 0x040fec00000418ff */
[----:B------:R-:W-:Y:S01]  /*3470*/  HMMA.16816.F32.BF16 R112, R12, R26, RZ ;  /* 0x0000001a0c70723c */ /* 0x000fe200000418ff */
[----:B------:R-:W-:Y:S05]  /*3480*/  LDSM.16.M88.4 R24, [R229+0x9800] ;  /* 0x00980000e518783b */ /* 0x000fea0000000200 */
[----:B---3--:R-:W-:Y:S06]  /*3490*/  HMMA.16816.F32.BF16 R116, R16, R48, R60 ;  /* 0x000000301074723c */ /* 0x008fec000004183c */
[C---:B------:R-:W-:Y:S06]  /*34a0*/  HMMA.16816.F32.BF16 R68, R12.reuse, R32, RZ ;  /* 0x000000200c44723c */ /* 0x040fec00000418ff */
[----:B------:R-:W-:Y:S01]  /*34b0*/  HMMA.16816.F32.BF16 R100, R12, R34, RZ ;  /* 0x000000220c64723c */ /* 0x000fe200000418ff */
[----:B------:R-:W-:Y:S04]  /*34c0*/  LDSM.16.M88.4 R12, [R233] ;  /* 0x00000000e90c783b */ /* 0x000fe80000000200 */
[----:B------:R-:W-:Y:S01]  /*34d0*/  LDSM.16.M88.4 R32, [R229+0x8800] ;  /* 0x00880000e520783b */ /* 0x000fe20000000200 */
[C---:B----4-:R-:W-:Y:S03]  /*34e0*/  HMMA.16816.F32.BF16 R120, R16.reuse, R40, R36 ;  /* 0x000000281078723c */ /* 0x050fe60000041824 */
[----:B------:R-:W3:Y:S03]  /*34f0*/  LDSM.16.M88.4 R36, [R229+0x8000] ;  /* 0x00800000e524783b */ /* 0x000ee60000000200 */
[C---:B------:R-:W-:Y:S06]  /*3500*/  HMMA.16816.F32.BF16 R60, R16.reuse, R44, R84 ;  /* 0x0000002c103c723c */ /* 0x040fec0000041854 */
[C---:B------:R-:W-:Y:S06]  /*3510*/  HMMA.16816.F32.BF16 R152, R16.reuse, R52, R76 ;  /* 0x000000341098723c */ /* 0x040fec000004184c */
[C---:B------:R-:W-:Y:S06]  /*3520*/  HMMA.16816.F32.BF16 R96, R16.reuse, R42, R96 ;  /* 0x0000002a1060723c */ /* 0x040fec0000041860 */
[C---:B------:R-:W-:Y:S06]  /*3530*/  HMMA.16816.F32.BF16 R132, R16.reuse, R50, R88 ;  /* 0x000000321084723c */ /* 0x040fec0000041858 */
[C---:B------:R-:W-:Y:S06]  /*3540*/  HMMA.16816.F32.BF16 R128, R16.reuse, R46, R80 ;  /* 0x0000002e1080723c */ /* 0x040fec0000041850 */
[----:B------:R-:W-:Y:S01]  /*3550*/  HMMA.16816.F32.BF16 R124, R16, R54, R72 ;  /* 0x00000036107c723c */ /* 0x000fe20000041848 */
[----:B------:R-:W-:Y:S05]  /*3560*/  LDSM.16.M88.4 R16, [R232+0x2000] ;  /* 0x00200000e810783b */ /* 0x000fea0000000200 */
[C---:B-1----:R-:W-:Y:S06]  /*3570*/  HMMA.16816.F32.BF16 R148, R20.reuse, R52, R56 ;  /* 0x000000341494723c */ /* 0x042fec0000041838 */
[C---:B------:R-:W-:Y:S01]  /*3580*/  HMMA.16816.F32.BF16 R76, R20.reuse, R54, R112 ;  /* 0x00000036144c723c */ /* 0x040fe20000041870 */
[----:B------:R-:W1:Y:S05]  /*3590*/  LDSM.16.M88.4 R52, [R228+0x1000] ;  /* 0x00100000e434783b */ /* 0x000e6a0000000200 */
[C---:B------:R-:W-:Y:S06]  /*35a0*/  HMMA.16816.F32.BF16 R80, R20.reuse, R40, R104 ;  /* 0x000000281450723c */ /* 0x040fec0000041868 */
[----:B------:R-:W-:Y:S06]  /*35b0*/  HMMA.16816.F32.BF16 R88, R20, R42, R92 ;  /* 0x0000002a1458723c */ /* 0x000fec000004185c */
[----:B--2---:R-:W-:Y:S01]  /*35c0*/  HMMA.16816.F32.BF16 R40, R8, R28, R60 ;  /* 0x0000001c0828723c */ /* 0x004fe2000004183c */
[----:B------:R-:W2:Y:S05]  /*35d0*/  LDSM.16.M88.4 R60, [R228+0x1800] ;  /* 0x00180000e43c783b */ /* 0x000eaa0000000200 */
[C---:B------:R-:W-:Y:S06]  /*35e0*/  HMMA.16816.F32.BF16 R140, R20.reuse, R48, R68 ;  /* 0x00000030148c723c */ /* 0x040fec0000041844 */
[C---:B------:R-:W-:Y:S06]  /*35f0*/  HMMA.16816.F32.BF16 R144, R20.reuse, R44, R64 ;  /* 0x0000002c1490723c */ /* 0x040fec0000041840 */
[C---:B------:R-:W-:Y:S01]  /*3600*/  HMMA.16816.F32.BF16 R100, R20.reuse, R50, R100 ;  /* 0x000000321464723c */ /* 0x040fe20000041864 */
[----:B------:R-:W4:Y:S05]  /*3610*/  LDSM.16.M88.4 R48, [R228+0x800] ;  /* 0x00080000e430783b */ /* 0x000f2a0000000200 */
[----:B------:R-:W-:Y:S01]  /*3620*/  HMMA.16816.F32.BF16 R84, R20, R46, R108 ;  /* 0x0000002e1454723c */ /* 0x000fe2000004186c */
[----:B------:R-:W-:Y:S04]  /*3630*/  LDSM.16.M88.4 R44, [R228] ;  /* 0x00000000e42c783b */ /* 0x000fe80000000200 */
[----:B------:R-:W5:Y:S01]  /*3640*/  LDSM.16.M88.4 R20, [R232] ;  /* 0x00000000e814783b */ /* 0x000f620000000200 */
[C---:B---3--:R-:W-:Y:S06]  /*3650*/  HMMA.16816.F32.BF16 R72, R8.reuse, R36, R120 ;  /* 0x000000240848723c */ /* 0x048fec0000041878 */
[C---:B------:R-:W-:Y:S06]  /*3660*/  HMMA.16816.F32.BF16 R68, R8.reuse, R38, R96 ;  /* 0x000000260844723c */ /* 0x040fec0000041860 */
[----:B------:R-:W-:Y:S06]  /*3670*/  HMMA.16816.F32.BF16 R92, R8, R26, R124 ;  /* 0x0000001a085c723c */ /* 0x000fec000004187c */
[----:B------:R-:W-:Y:S06]  /*3680*/  HMMA.16816.F32.BF16 R80, R12, R36, R80 ;  /* 0x000000240c50723c */ /* 0x000fec0000041850 */
[----:B------:R-:W-:Y:S06]  /*3690*/  HMMA.16816.F32.BF16 R56, R8, R34, R132 ;  /* 0x000000220838723c */ /* 0x000fec0000041884 */
[----:B------:R-:W-:Y:S06]  /*36a0*/  HMMA.16816.F32.BF16 R36, R12, R38, R88 ;  /* 0x000000260c24723c */ /* 0x000fec0000041858 */
[----:B------:R-:W-:Y:S06]  /*36b0*/  HMMA.16816.F32.BF16 R64, R8, R32, R116 ;  /* 0x000000200840723c */ /* 0x000fec0000041874 */
[C---:B------:R-:W-:Y:S06]  /*36c0*/  HMMA.16816.F32.BF16 R120, R12.reuse, R24, R148 ;  /* 0x000000180c78723c */ /* 0x040fec0000041894 */
[C---:B------:R-:W-:Y:S06]  /*36d0*/  HMMA.16816.F32.BF16 R88, R12.reuse, R32, R140 ;  /* 0x000000200c58723c */ /* 0x040fec000004188c */
[C---:B------:R-:W-:Y:S01]  /*36e0*/  HMMA.16816.F32.BF16 R100, R12.reuse, R34, R100 ;  /* 0x000000220c64723c */ /* 0x040fe20000041864 */
[----:B------:R-:W-:Y:S05]  /*36f0*/  LDSM.16.M88.4 R32, [R139+0xb000] ;  /* 0x00b000008b20783b */ /* 0x000fea0000000200 */
[C---:B------:R-:W-:Y:S06]  /*3700*/  HMMA.16816.F32.BF16 R108, R12.reuse, R28, R144 ;  /* 0x0000001c0c6c723c */ /* 0x040fec0000041890 */
[C---:B------:R-:W-:Y:S06]  /*3710*/  HMMA.16816.F32.BF16 R84, R12.reuse, R30, R84 ;  /* 0x0000001e0c54723c */ /* 0x040fec0000041854 */
[----:B------:R-:W-:Y:S01]  /*3720*/  HMMA.16816.F32.BF16 R116, R12, R26, R76 ;  /* 0x0000001a0c74723c */ /* 0x000fe2000004184c */
[----:B------:R-:W-:Y:S05]  /*3730*/  LDSM.16.M88.4 R12, [R230+0x4000] ;  /* 0x00400000e60c783b */ /* 0x000fea0000000200 */
[----:B-1----:R-:W-:Y:S01]  /*3740*/  HMMA.16816.F32.BF16 R148, R16, R52, R40 ;  /* 0x000000341094723c */ /* 0x002fe20000041828 */
[----:B------:R-:W1:Y:S05]  /*3750*/  LDSM.16.M88.4 R40, [R139+0xa000] ;  /* 0x00a000008b28783b */ /* 0x000e6a0000000200 */
[C---:B------:R-:W-:Y:S01]  /*3760*/  HMMA.16816.F32.BF16 R96, R8.reuse, R30, R128 ;  /* 0x0000001e0860723c */ /* 0x040fe20000041880 */
[----:B------:R-:W-:Y:S05]  /*3770*/  LDSM.16.M88.4 R28, [R139+0xb800] ;  /* 0x00b800008b1c783b */ /* 0x000fea0000000200 */
[----:B------:R-:W-:Y:S01]  /*3780*/  HMMA.16816.F32.BF16 R104, R8, R24, R152 ;  /* 0x000000180868723c */ /* 0x000fe20000041898 */
[----:B------:R-:W3:Y:S04]  /*3790*/  LDSM.16.M88.4 R8, [R230+0x6000] ;  /* 0x00600000e608783b */ /* 0x000ee80000000200 */
[----:B------:R-:W-:Y:S01]  /*37a0*/  LDSM.16.M88.4 R24, [R231+0x4000] ;  /* 0x00400000e718783b */ /* 0x000fe20000000200 */
[C---:B--2---:R-:W-:Y:S06]  /*37b0*/  HMMA.16816.F32.BF16 R124, R16.reuse, R62, R92 ;  /* 0x0000003e107c723c */ /* 0x044fec000004185c */
[----:B----4-:R-:W-:Y:S06]  /*37c0*/  HMMA.16816.F32.BF16 R152, R16, R50, R56 ;  /* 0x000000321098723c */ /* 0x010fec0000041838 */
[C---:B-----5:R-:W-:Y:S01]  /*37d0*/  HMMA.16816.F32.BF16 R92, R20.reuse, R46, R36 ;  /* 0x0000002e145c723c */ /* 0x060fe20000041824 */
[----:B------:R-:W2:Y:S05]  /*37e0*/  LDSM.16.M88.4 R36, [R139+0xa800] ;  /* 0x00a800008b24783b */ /* 0x000eaa0000000200 */
[-C--:B------:R-:W-:Y:S06]  /*37f0*/  HMMA.16816.F32.BF16 R56, R20, R44.reuse, R80 ;  /* 0x0000002c1438723c */ /* 0x080fec0000041850 */
        /* <DEDUP_REMOVED lines=8> */
[----:B------:R-:W4:Y:S05]  /*3880*/  LDSM.16.M88.4 R48, [R234+0x2000] ;  /* 0x00200000ea30783b */ /* 0x000f2a0000000200 */
[C---:B------:R-:W-:Y:S06]  /*3890*/  HMMA.16816.F32.BF16 R76, R20.reuse, R52, R108 ;  /* 0x00000034144c723c */ /* 0x040fec000004186c */
[C---:B------:R-:W-:Y:S01]  /*38a0*/  HMMA.16816.F32.BF16 R72, R20.reuse, R54, R84 ;  /* 0x000000361448723c */ /* 0x040fe20000041854 */
[----:B------:R-:W-:Y:S05]  /*38b0*/  LDSM.16.M88.4 R52, [R234+0x3800] ;  /* 0x00380000ea34783b */ /* 0x000fea0000000200 */
[C---:B------:R-:W-:Y:S06]  /*38c0*/  HMMA.16816.F32.BF16 R68, R20.reuse, R60, R120 ;  /* 0x0000003c1444723c */ /* 0x040fec0000041878 */
[----:B------:R-:W-:Y:S01]  /*38d0*/  HMMA.16816.F32.BF16 R44, R20, R62, R116 ;  /* 0x0000003e142c723c */ /* 0x000fe20000041874 */
[----:B------:R-:W5:Y:S05]  /*38e0*/  LDSM.16.M88.4 R60, [R234+0x2800] ;  /* 0x00280000ea3c783b */ /* 0x000f6a0000000200 */
[-C--:B-1----:R-:W-:Y:S01]  /*38f0*/  HMMA.16816.F32.BF16 R64, R12, R40.reuse, R56 ;  /* 0x000000280c40723c */ /* 0x082fe20000041838 */
[----:B------:R-:W1:Y:S05]  /*3900*/  LDSM.16.M88.4 R56, [R234+0x3000] ;  /* 0x00300000ea38783b */ /* 0x000e6a0000000200 */
[C---:B---3--:R-:W-:Y:S06]  /*3910*/  HMMA.16816.F32.BF16 R20, R8.reuse, R40, R112 ;  /* 0x000000280814723c */ /* 0x048fec0000041870 */
[C---:B------:R-:W-:Y:S06]  /*3920*/  HMMA.16816.F32.BF16 R84, R8.reuse, R42, R128 ;  /* 0x0000002a0854723c */ /* 0x040fec0000041880 */
[C---:B--2---:R-:W-:Y:S06]  /*3930*/  HMMA.16816.F32.BF16 R96, R8.reuse, R36, R132 ;  /* 0x000000240860723c */ /* 0x044fec0000041884 */
[C---:B------:R-:W-:Y:S06]  /*3940*/  HMMA.16816.F32.BF16 R104, R8.reuse, R34, R144 ;  /* 0x000000220868723c */ /* 0x040fec0000041890 */
[C---:B------:R-:W-:Y:S06]  /*3950*/  HMMA.16816.F32.BF16 R108, R8.reuse, R38, R152 ;  /* 0x00000026086c723c */ /* 0x040fec0000041898 */
[C---:B------:R-:W-:Y:S06]  /*3960*/  HMMA.16816.F32.BF16 R100, R8.reuse, R32, R148 ;  /* 0x000000200864723c */ /* 0x040fec0000041894 */
[C---:B------:R-:W-:Y:S06]  /*3970*/  HMMA.16816.F32.BF16 R132, R8.reuse, R28, R140 ;  /* 0x0000001c0884723c */ /* 0x040fec000004188c */
[----:B------:R-:W-:Y:S01]  /*3980*/  HMMA.16816.F32.BF16 R112, R8, R30, R124 ;  /* 0x0000001e0870723c */ /* 0x000fe2000004187c */
[----:B------:R-:W-:Y:S05]  /*3990*/  LDSM.16.M88.4 R8, [R233+0x6000] ;  /* 0x00600000e908783b */ /* 0x000fea0000000200 */
[C---:B------:R-:W-:Y:S01]  /*39a0*/  HMMA.16816.F32.BF16 R144, R12.reuse, R42, R92 ;  /* 0x0000002a0c90723c */ /* 0x040fe2000004185c */
[----:B------:R-:W-:Y:S05]  /*39b0*/  LDSM.16.M88.4 R40, [R229+0xa800] ;  /* 0x00a80000e528783b */ /* 0x000fea0000000200 */
        /* <DEDUP_REMOVED lines=8> */
[----:B------:R-:W2:Y:S04]  /*3a40*/  LDSM.16.M88.4 R44, [R229+0xa000] ;  /* 0x00a00000e52c783b */ /* 0x000ea80000000200 */
[----:B------:R-:W3:Y:S01]  /*3a50*/  LDSM.16.M88.4 R12, [R233+0x4000] ;  /* 0x00400000e90c783b */ /* 0x000ee20000000200 */
[-C--:B----4-:R-:W-:Y:S03]  /*3a60*/  HMMA.16816.F32.BF16 R120, R16, R48.reuse, R20 ;  /* 0x000000301078723c */ /* 0x090fe60000041814 */
[----:B------:R-:W-:Y:S03]  /*3a70*/  LDSM.16.M88.4 R28, [R228+0x2000] ;  /* 0x00200000e41c783b */ /* 0x000fe60000000200 */
[----:B------:R-:W-:Y:S01]  /*3a80*/  HMMA.16816.F32.BF16 R64, R24, R48, R64 ;  /* 0x000000301840723c */ /* 0x000fe20000041840 */
[----:B------:R-:W-:Y:S05]  /*3a90*/  LDSM.16.M88.4 R20, [R232+0x4000] ;  /* 0x00400000e814783b */ /* 0x000fea0000000200 */
[C---:B------:R-:W-:Y:S06]  /*3aa0*/  HMMA.16816.F32.BF16 R68, R16.reuse, R50, R84 ;  /* 0x000000321044723c */ /* 0x040fec0000041854 */
[C---:B-----5:R-:W-:Y:S06]  /*3ab0*/  HMMA.16816.F32.BF16 R80, R16.reuse, R60, R96 ;  /* 0x0000003c1050723c */ /* 0x060fec0000041860 */
[C---:B------:R-:W-:Y:S06]  /*3ac0*/  HMMA.16816.F32.BF16 R108, R16.reuse, R62, R108 ;  /* 0x0000003e106c723c */ /* 0x040fec000004186c */
[C---:B-1----:R-:W-:Y:S06]  /*3ad0*/  HMMA.16816.F32.BF16 R100, R16.reuse, R56, R100 ;  /* 0x000000381064723c */ /* 0x042fec0000041864 */
[C---:B------:R-:W-:Y:S06]  /*3ae0*/  HMMA.16816.F32.BF16 R96, R16.reuse, R58, R104 ;  /* 0x0000003a1060723c */ /* 0x040fec0000041868 */
[C---:B------:R-:W-:Y:S06]  /*3af0*/  HMMA.16816.F32.BF16 R92, R16.reuse, R52, R132 ;  /* 0x00000034105c723c */ /* 0x040fec0000041884 */
[----:B------:R-:W-:Y:S01]  /*3b00*/  HMMA.16816.F32.BF16 R76, R16, R54, R112 ;  /* 0x00000036104c723c */ /* 0x000fe20000041870 */
[----:B------:R-:W1:Y:S05]  /*3b10*/  LDSM.16.M88.4 R16, [R232+0x6000] ;  /* 0x00600000e810783b */ /* 0x000e6a0000000200 */
[C---:B------:R-:W-:Y:S01]  /*3b20*/  HMMA.16816.F32.BF16 R72, R24.reuse, R50, R144 ;  /* 0x000000321848723c */ /* 0x040fe20000041890 */
[----:B------:R-:W4:Y:S05]  /*3b30*/  LDSM.16.M88.4 R48, [R228+0x2800] ;  /* 0x00280000e430783b */ /* 0x000f2a0000000200 */
[C---:B------:R-:W-:Y:S06]  /*3b40*/  HMMA.16816.F32.BF16 R84, R24.reuse, R60, R148 ;  /* 0x0000003c1854723c */ /* 0x040fec0000041894 */
[C---:B------:R-:W-:Y:S06]  /*3b50*/  HMMA.16816.F32.BF16 R104, R24.reuse, R56, R140 ;  /* 0x000000381868723c */ /* 0x040fec000004188c */
[C---:B------:R-:W-:Y:S06]  /*3b60*/  HMMA.16816.F32.BF16 R112, R24.reuse, R58, R128 ;  /* 0x0000003a1870723c */ /* 0x040fec0000041880 */
[C---:B------:R-:W-:Y:S06]  /*3b70*/  HMMA.16816.F32.BF16 R88, R24.reuse, R62, R88 ;  /* 0x0000003e1858723c */ /* 0x040fec0000041858 */
[C---:B------:R-:W-:Y:S06]  /*3b80*/  HMMA.16816.F32.BF16 R116, R24.reuse, R52, R116 ;  /* 0x000000341874723c */ /* 0x040fec0000041874 */
[----:B------:R-:W-:Y:S06]  /*3b90*/  HMMA.16816.F32.BF16 R56, R24, R54, R124 ;  /* 0x000000361838723c */ /* 0x000fec000004187c */
[-C--:B--2---:R-:W-:Y:S06]  /*3ba0*/  HMMA.16816.F32.BF16 R52, R8, R44.reuse, R120 ;  /* 0x0000002c0834723c */ /* 0x084fec0000041878 */
[----:B---3--:R-:W-:Y:S06]  /*3bb0*/  HMMA.16816.F32.BF16 R24, R12, R44, R64 ;  /* 0x0000002c0c18723c */ /* 0x008fec0000041840 */
[C---:B------:R-:W-:Y:S06]  /*3bc0*/  HMMA.16816.F32.BF16 R60, R8.reuse, R46, R68 ;  /* 0x0000002e083c723c */ /* 0x040fec0000041844 */
[C---:B------:R-:W-:Y:S06]  /*3bd0*/  HMMA.16816.F32.BF16 R80, R8.reuse, R40, R80 ;  /* 0x000000280850723c */ /* 0x040fec0000041850 */
        /* <DEDUP_REMOVED lines=12> */
[----:B------:R-:W2:Y:S05]  /*3ca0*/  LDSM.16.M88.4 R12, [R228+0x3000] ;  /* 0x00300000e40c783b */ /* 0x000eaa0000000200 */
[-C--:B-1----:R-:W-:Y:S06]  /*3cb0*/  HMMA.16816.F32.BF16 R52, R16, R28.reuse, R52 ;  /* 0x0000001c1034723c */ /* 0x082fec0000041834 */
[----:B------:R-:W-:Y:S06]  /*3cc0*/  HMMA.16816.F32.BF16 R32, R20, R28, R24 ;  /* 0x0000001c1420723c */ /* 0x000fec0000041818 */
[-C--:B------:R-:W-:Y:S06]  /*3cd0*/  HMMA.16816.F32.BF16 R36, R16, R30.reuse, R60 ;  /* 0x0000001e1024723c */ /* 0x080fec000004183c */
[C---:B------:R-:W-:Y:S06]  /*3ce0*/  HMMA.16816.F32.BF16 R28, R20.reuse, R30, R44 ;  /* 0x0000001e141c723c */ /* 0x040fec000004182c */
[----:B----4-:R-:W-:Y:S01]  /*3cf0*/  HMMA.16816.F32.BF16 R44, R20, R48, R8 ;  /* 0x00000030142c723c */ /* 0x010fe20000041808 */
[----:B------:R-:W1:Y:S01]  /*3d00*/  LDSM.16.M88.4 R8, [R228+0x3800] ;  /* 0x00380000e408783b */ /* 0x000e620000000200 */
[----:B------:R-:W-:Y:S01]  /*3d10*/  FSEL R77, R52, -INF , !P1 ;  /* 0xff800000344d7808 */ /* 0x000fe20004800000 */
[----:B------:R-:W-:-:S04]  /*3d20*/  DEPBAR.LE SB0, 0x0 ;  /* 0x000080000000791a */ /* 0x000fc80000000000 */
[C---:B------:R-:W-:Y:S01]  /*3d30*/  HMMA.16816.F32.BF16 R24, R16.reuse, R48, R80 ;  /* 0x000000301018723c */ /* 0x040fe20000041850 */
[----:B------:R-:W-:Y:S02]  /*3d40*/  FSEL R74, R34, -INF , !P1 ;  /* 0xff800000224a7808 */ /* 0x000fe40004800000 */
[----:B------:R-:W-:Y:S02]  /*3d50*/  FSEL R63, R32, -INF , !P1 ;  /* 0xff800000203f7808 */ /* 0x000fe40004800000 */
[----:B------:R-:W-:Y:S01]  /*3d60*/  FSEL R79, R55, -INF , !P0 ;  /* 0xff800000374f7808 */ /* 0x000fe20004000000 */
[-C--:B------:R-:W-:Y:S01]  /*3d70*/  HMMA.16816.F32.BF16 R56, R16, R50.reuse, R108 ;  /* 0x000000321038723c */ /* 0x080fe2000004186c */
[----:B------:R-:W-:Y:S02]  /*3d80*/  FSEL R81, R54, -INF , !P1 ;  /* 0xff80000036517808 */ /* 0x000fe40004800000 */
[----:B------:R-:W-:Y:S01]  /*3d90*/  ISETP.GE.AND P1, PT, R5, UR20, PT ;  /* 0x0000001405007c0c */ /* 0x000fe2000bf26270 */
[----:B------:R-:W-:Y:S01]  /*3da0*/  VIADD R5, R3, 0x20 ;  /* 0x0000002003057836 */ /* 0x000fe20000000000 */
[----:B------:R-:W-:Y:S01]  /*3db0*/  FSEL R76, R53, -INF , !P0 ;  /* 0xff800000354c7808 */ /* 0x000fe20004000000 */
[----:B------:R-:W-:Y:S01]  /*3dc0*/  HMMA.16816.F32.BF16 R48, R20, R50, R40 ;  /* 0x000000321430723c */ /* 0x000fe20000041828 */
[----:B------:R-:W-:-:S02]  /*3dd0*/  FSEL R72, R35, -INF , !P0 ;  /* 0xff80000023487808 */ /* 0x000fc40004000000 */
[----:B------:R-:W-:Y:S02]  /*3de0*/  FSEL R60, R33, -INF , !P0 ;  /* 0xff800000213c7808 */ /* 0x000fe40004000000 */
[----:B------:R-:W-:Y:S01]  /*3df0*/  ISETP.GE.AND P0, PT, R5, UR20, PT ;  /* 0x0000001405007c0c */ /* 0x000fe2000bf06270 */
[----:B------:R-:W-:Y:S01]  /*3e00*/  VIADD R5, R3, 0x21 ;  /* 0x0000002103057836 */ /* 0x000fe20000000000 */
[-C--:B--2---:R-:W-:Y:S01]  /*3e10*/  HMMA.16816.F32.BF16 R52, R20, R12.reuse, R64 ;  /* 0x0000000c1434723c */ /* 0x084fe20000041840 */
[----:B------:R-:W-:Y:S02]  /*3e20*/  FSEL R80, R38, -INF , !P6 ;  /* 0xff80000026507808 */ /* 0x000fe40007000000 */
[----:B------:R-:W-:Y:S02]  /*3e30*/  FSEL R75, R36, -INF , !P6 ;  /* 0xff800000244b7808 */ /* 0x000fe40007000000 */
[----:B------:R-:W-:Y:S01]  /*3e40*/  FSEL R62, R28, -INF , !P6 ;  /* 0xff8000001c3e7808 */ /* 0x000fe20007000000 */
[----:B------:R-:W-:Y:S01]  /*3e50*/  HMMA.16816.F32.BF16 R40, R16, R12, R100 ;  /* 0x0000000c1028723c */ /* 0x000fe20000041864 */
[----:B------:R-:W-:-:S02]  /*3e60*/  FSEL R66, R30, -INF , !P6 ;  /* 0xff8000001e427808 */ /* 0x000fc40007000000 */
[----:B------:R-:W-:Y:S01]  /*3e70*/  ISETP.GE.AND P6, PT, R5, UR20, PT ;  /* 0x0000001405007c0c */ /* 0x000fe2000bfc6270 */
[----:B------:R-:W-:Y:S01]  /*3e80*/  VIADD R5, R3, 0x28 ;  /* 0x0000002803057836 */ /* 0x000fe20000000000 */
[----:B------:R-:W-:Y:S01]  /*3e90*/  FSEL R78, R39, -INF , !P5 ;  /* 0xff800000274e7808 */ /* 0x000fe20006800000 */
[-C--:B------:R-:W-:Y:S01]  /*3ea0*/  HMMA.16816.F32.BF16 R32, R16, R14.reuse, R96 ;  /* 0x0000000e1020723c */ /* 0x080fe20000041860 */
[----:B------:R-:W-:Y:S02]  /*3eb0*/  FSEL R73, R37, -INF , !P5 ;  /* 0xff80000025497808 */ /* 0x000fe40006800000 */
[----:B------:R-:W-:Y:S02]  /*3ec0*/  FSEL R64, R31, -INF , !P5 ;  /* 0xff8000001f407808 */ /* 0x000fe40006800000 */
[----:B------:R-:W-:Y:S02]  /*3ed0*/  FSEL R61, R29, -INF , !P5 ;  /* 0xff8000001d3d7808 */ /* 0x000fe40006800000 */
[----:B------:R-:W-:Y:S01]  /*3ee0*/  ISETP.GE.AND P5, PT, R5, UR20, PT ;  /* 0x0000001405007c0c */ /* 0x000fe2000bfa6270 */
[----:B------:R-:W-:Y:S01]  /*3ef0*/  VIADD R5, R3, 0x29 ;  /* 0x0000002903057836 */ /* 0x000fe20000000000 */
[----:B------:R-:W-:Y:S01]  /*3f00*/  FSEL R82, R26, -INF , !P4 ;  /* 0xff8000001a527808 */ /* 0x000fe20006000000 */
[----:B------:R-:W-:Y:S01]  /*3f10*/  HMMA.16816.F32.BF16 R28, R20, R14, R68 ;  /* 0x0000000e141c723c */ /* 0x000fe20000041844 */
[----:B------:R-:W-:-:S02]  /*3f20*/  FSEL R67, R24, -INF , !P4 ;  /* 0xff80000018437808 */ /* 0x000fc40006000000 */
[----:B------:R-:W-:Y:S02]  /*3f30*/  FSEL R83, R27, -INF , !P3 ;  /* 0xff8000001b537808 */ /* 0x000fe40005800000 */
[----:B------:R-:W-:Y:S01]  /*3f40*/  FSEL R65, R25, -INF , !P3 ;  /* 0xff80000019417808 */ /* 0x000fe20005800000 */
[-C--:B-1----:R-:W-:Y:S01]  /*3f50*/  HMMA.16816.F32.BF16 R12, R16, R8.reuse, R92 ;  /* 0x00000008100c723c */ /* 0x082fe2000004185c */
[----:B------:R-:W-:Y:S02]  /*3f60*/  FSEL R46, R46, -INF , !P4 ;  /* 0xff8000002e2e7808 */ /* 0x000fe40006000000 */
[----:B------:R-:W-:Y:S02]  /*3f70*/  FSEL R39, R44, -INF , !P4 ;  /* 0xff8000002c277808 */ /* 0x000fe40006000000 */
[----:B------:R-:W-:Y:S01]  /*3f80*/  ISETP.GE.AND P4, PT, R5, UR20, PT ;  /* 0x0000001405007c0c */ /* 0x000fe2000bf86270 */
[----:B------:R-:W-:Y:S01]  /*3f90*/  HMMA.16816.F32.BF16 R24, R20, R8, R116 ;  /* 0x000000081418723c */ /* 0x000fe20000041874 */
[----:B------:R-:W-:Y:S01]  /*3fa0*/  VIADD R5, R3, 0x30 ;  /* 0x0000003003057836 */ /* 0x000fe20000000000 */
[----:B------:R-:W-:-:S02]  /*3fb0*/  FSEL R47, R47, -INF , !P3 ;  /* 0xff8000002f2f7808 */ /* 0x000fc40005800000 */
[----:B------:R-:W-:Y:S02]  /*3fc0*/  FSEL R38, R45, -INF , !P3 ;  /* 0xff8000002d267808 */ /* 0x000fe40005800000 */
[-C--:B------:R-:W-:Y:S01]  /*3fd0*/  HMMA.16816.F32.BF16 R20, R20, R10.reuse, R84 ;  /* 0x0000000a1414723c */ /* 0x080fe20000041854 */
[----:B------:R-:W-:Y:S01]  /*3fe0*/  ISETP.GE.AND P3, PT, R5, UR20, PT ;  /* 0x0000001405007c0c */ /* 0x000fe2000bf66270 */
[----:B------:R-:W-:Y:S01]  /*3ff0*/  VIADD R5, R3, 0x31 ;  /* 0x0000003103057836 */ /* 0x000fe20000000000 */
[----:B------:R-:W-:Y:S02]  /*4000*/  FSEL R88, R58, -INF , !P2 ;  /* 0xff8000003a587808 */ /* 0x000fe40005000000 */
[----:B------:R-:W-:Y:S01]  /*4010*/  FSEL R56, R56, -INF , !P2 ;  /* 0xff80000038387808 */ /* 0x000fe20005000000 */
[----:B------:R-:W-:Y:S01]  /*4020*/  HMMA.16816.F32.BF16 R16, R16, R10, R120 ;  /* 0x0000000a1010723c */ /* 0x000fe20000041878 */
[----:B------:R-:W-:Y:S02]  /*4030*/  FSEL R45, R50, -INF , !P2 ;  /* 0xff800000322d7808 */ /* 0x000fe40005000000 */
[----:B------:R-:W-:-:S02]  /*4040*/  FSEL R37, R48, -INF , !P2 ;  /* 0xff80000030257808 */ /* 0x000fc40005000000 */
[----:B------:R-:W-:Y:S01]  /*4050*/  ISETP.GE.AND P2, PT, R5, UR20, PT ;  /* 0x0000001405007c0c */ /* 0x000fe2000bf46270 */
[----:B------:R-:W-:Y:S01]  /*4060*/  VIADD R5, R3, 0x38 ;  /* 0x0000003803057836 */ /* 0x000fe20000000000 */
[----:B------:R-:W-:Y:S01]  /*4070*/  FSEL R89, R59, -INF , !P1 ;  /* 0xff8000003b597808 */ /* 0x000fe20004800000 */
[----:B------:R-:W-:Y:S01]  /*4080*/  VIADD R3, R3, 0x39 ;  /* 0x0000003903037836 */ /* 0x000fe20000000000 */
[----:B------:R-:W-:Y:S02]  /*4090*/  FSEL R48, R57, -INF , !P1 ;  /* 0xff80000039307808 */ /* 0x000fe40004800000 */
[----:B------:R-:W-:Y:S02]  /*40a0*/  FSEL R44, R51, -INF , !P1 ;  /* 0xff800000332c7808 */ /* 0x000fe40004800000 */
[----:B------:R-:W-:Y:S02]  /*40b0*/  FSEL R36, R49, -INF , !P1 ;  /* 0xff80000031247808 */ /* 0x000fe40004800000 */
[----:B------:R-:W-:-:S02]  /*40c0*/  ISETP.GE.AND P1, PT, R5, UR20, PT ;  /* 0x0000001405007c0c */ /* 0x000fc4000bf26270 */
[----:B------:R-:W-:Y:S02]  /*40d0*/  FSEL R177, R54, -INF , !P0 ;  /* 0xff80000036b17808 */ /* 0x000fe40004000000 */
[----:B------:R-:W-:Y:S02]  /*40e0*/  FSEL R188, R42, -INF , !P0 ;  /* 0xff8000002abc7808 */ /* 0x000fe40004000000 */
[----:B------:R-:W-:Y:S02]  /*40f0*/  FSEL R179, R40, -INF , !P0 ;  /* 0xff80000028b37808 */ /* 0x000fe40004000000 */
[----:B------:R-:W-:Y:S02]  /*4100*/  FSEL R170, R52, -INF , !P0 ;  /* 0xff80000034aa7808 */ /* 0x000fe40004000000 */
[----:B------:R-:W-:Y:S02]  /*4110*/  ISETP.GE.AND P0, PT, R3, UR20, PT ;  /* 0x0000001403007c0c */ /* 0x000fe4000bf06270 */
[----:B------:R-:W-:-:S02]  /*4120*/  FSEL R207, R22, -INF , !P1 ;  /* 0xff80000016cf7808 */ /* 0x000fc40004800000 */
[----:B------:R-:W-:Y:S02]  /*4130*/  FSEL R158, R19, -INF , !P0 ;  /* 0xff800000139e7808 */ /* 0x000fe40004000000 */
[----:B------:R-:W-:Y:S02]  /*4140*/  FSEL R201, R17, -INF , !P0 ;  /* 0xff80000011c97808 */ /* 0x000fe40004000000 */
[----:B------:R-:W-:Y:S02]  /*4150*/  FSEL R23, R23, -INF , !P0 ;  /* 0xff80000017177808 */ /* 0x000fe40004000000 */
[----:B------:R-:W-:Y:S02]  /*4160*/  FSEL R22, R21, -INF , !P0 ;  /* 0xff80000015167808 */ /* 0x000fe40004000000 */
[----:B------:R-:W-:Y:S02]  /*4170*/  PLOP3.LUT P0, PT, PT, PT, UP0, 0x80, 0x0 ;  /* 0x000000000000781c */ /* 0x000fe40003f0f008 */
[----:B------:R-:W-:-:S02]  /*4180*/  FSEL R178, R43, -INF , !P6 ;  /* 0xff8000002bb27808 */ /* 0x000fc40007000000 */
[----:B------:R-:W-:Y:S02]  /*4190*/  FSEL R168, R41, -INF , !P6 ;  /* 0xff80000029a87808 */ /* 0x000fe40007000000 */
[----:B------:R-:W-:Y:S02]  /*41a0*/  FSEL R166, R55, -INF , !P6 ;  /* 0xff80000037a67808 */ /* 0x000fe40007000000 */
[----:B------:R-:W-:Y:S02]  /*41b0*/  FSEL R165, R53, -INF , !P6 ;  /* 0xff80000035a57808 */ /* 0x000fe40007000000 */
[----:B------:R-:W-:Y:S02]  /*41c0*/  FSEL R176, R34, -INF , !P5 ;  /* 0xff80000022b07808 */ /* 0x000fe40006800000 */
[----:B------:R-:W-:Y:S02]  /*41d0*/  FSEL R167, R32, -INF , !P5 ;  /* 0xff80000020a77808 */ /* 0x000fe40006800000 */
        /* <DEDUP_REMOVED lines=16> */
[----:B------:R-:W-:Y:S01]  /*42e0*/  FSEL R206, R20, -INF , !P1 ;  /* 0xff80000014ce7808 */ /* 0x000fe20004800000 */
[----:B------:R-:W-:Y:S06]  /*42f0*/  BAR.SYNC.DEFER_BLOCKING 0x0 ;  /* 0x0000000000007b1d */ /* 0x000fec0000010000 */
[----:B------:R-:W-:Y:S05]  /*4300*/  @!P0 BRA `(.L_x_171) ;  /* 0x00000004004c8947 */ /* 0x000fea0003800000 */
[----:B------:R-:W-:Y:S01]  /*4310*/  ULDC UR5, c[0x0][0x2d0] ;  /* 0x0000b40000057ab9 */ /* 0x000fe20000000800 */
[----:B------:R-:W-:Y:S01]  /*4320*/  ULEA.HI.SX32 UR6, UR17, 0xfffffffe, 0x1a ;  /* 0xfffffffe11067891 */ /* 0x000fe2000f8fd23f */
[----:B------:R-:W-:Y:S01]  /*4330*/  ISETP.GE.AND P3, PT, R204, UR5, PT ;  /* 0x00000005cc007c0c */ /* 0x000fe2000bf66270 */
[----:B------:R-:W-:Y:S01]  /*4340*/  BSSY B0, `(.L_x_172) ;  /* 0x000004e000007945 */ /* 0x000fe20003800000 */
[----:B------:R-:W-:Y:S01]  /*4350*/  ISETP.GE.AND P2, PT, R161, UR5, PT ;  /* 0x00000005a1007c0c */ /* 0x000fe2000bf46270 */
[----:B------:R-:W-:Y:S02]  /*4360*/  USHF.R.S32.HI UR5, URZ, 0x1f, UR6 ;  /* 0x0000001f3f057899 */ /* 0x000fe40008011406 */
[----:B------:R-:W-:Y:S01]  /*4370*/  UIMAD UR12, UR12, UR6, URZ ;  /* 0x000000060c0c72a4 */ /* 0x000fe2000f8e023f */
[----:B------:R-:W-:-:S03]  /*4380*/  IMAD.WIDE.U32 R6, R156, UR6, R162 ;  /* 0x000000069c067c25 */ /* 0x000fc6000f8e00a2 */
[----:B------:R-:W-:Y:S01]  /*4390*/  UIMAD UR5, UR5, UR13, UR12 ;  /* 0x0000000d050572a4 */ /* 0x000fe2000f8e020c */
[----:B------:R-:W-:-:S03]  /*43a0*/  IADD3 R5, P6, R6, UR22, RZ ;  /* 0x0000001606057c10 */ /* 0x000fc6000ffde0ff */
[----:B------:R-:W1:Y:S01]  /*43b0*/  @!P3 LDC.64 R8, c[0x0][0x218] ;  /* 0x00008600ff08bb82 */ /* 0x000e620000000a00 */
[----:B------:R2:W-:Y:S01]  /*43c0*/  @P3 STS.128 [R242+0x8000], RZ ;  /* 0x008000fff2003388 */ /* 0x0005e20000000c00 */
[----:B------:R-:W-:-:S06]  /*43d0*/  VIADD R7, R7, UR5 ;  /* 0x0000000507077c36 */ /* 0x000fcc0008000000 */
[----:B------:R-:W3:Y:S08]  /*43e0*/  @!P2 LDC.64 R10, c[0x0][0x218] ;  /* 0x00008600ff0aab82 */ /* 0x000ef00000000a00 */
[----:B------:R-:W4:Y:S08]  /*43f0*/  @!P3 LDC.64 R16, c[0x0][0x218] ;  /* 0x00008600ff10bb82 */ /* 0x000f300000000a00 */
[----:B------:R-:W5:Y:S01]  /*4400*/  @!P2 LDC.64 R14, c[0x0][0x218] ;  /* 0x00008600ff0eab82 */ /* 0x000f620000000a00 */
[----:B-1----:R-:W-:-:S04]  /*4410*/  @!P3 LEA R8, P1, R6, R8, 0x1 ;  /* 0x000000080608b211 */ /* 0x002fc800078208ff */
[----:B------:R-:W-:-:S03]  /*4420*/  @!P3 LEA.HI.X R9, R6, R9, R7, 0x1, P1 ;  /* 0x000000090609b211 */ /* 0x000fc600008f0c07 */
[----:B------:R-:W1:Y:S01]  /*4430*/  @!P3 LDC.64 R12, c[0x0][0x218] ;  /* 0x00008600ff0cbb82 */ /* 0x000e620000000a00 */
[C---:B---3--:R-:W-:Y:S01]  /*4440*/  @!P2 LEA R10, P1, R6.reuse, R10, 0x1 ;  /* 0x0000000a060aa211 */ /* 0x048fe200078208ff */
[----:B------:R-:W-:Y:S01]  /*4450*/  @!PT LDS RZ, [RZ] ;  /* 0x00000000fffff984 */ /* 0x000fe20000000800 */
[----:B------:R-:W-:Y:S01]  /*4460*/  @!PT LDS RZ, [RZ] ;  /* 0x00000000fffff984 */ /* 0x000fe20000000800 */
[----:B------:R-:W-:Y:S01]  /*4470*/  @!PT LDS RZ, [RZ] ;  /* 0x00000000fffff984 */ /* 0x000fe20000000800 */
[----:B------:R3:W-:Y:S03]  /*4480*/  @!P3 LDGSTS.E.BYPASS.LTC128B.128 [R242+0x8000], desc[UR18][R8.64] ;  /* 0x0800000008f2bfae */ /* 0x0007e6000b901d52 */
[----:B------:R-:W-:Y:S01]  /*4490*/  @!P2 LEA.HI.X R11, R6, R11, R7, 0x1, P1 ;  /* 0x0000000b060ba211 */ /* 0x000fe200008f0c07 */
[----:B------:R2:W-:Y:S01]  /*44a0*/  @P2 STS.128 [R242+0xa000], RZ ;  /* 0x00a000fff2002388 */ /* 0x0005e20000000c00 */
[----:B------:R-:W-:Y:S01]  /*44b0*/  IADD3.X R6, R7, UR21, RZ, P6, !PT ;  /* 0x0000001507067c10 */ /* 0x000fe2000b7fe4ff */
[----:B------:R-:W3:Y:S01]  /*44c0*/  @!P2 LDC.64 R20, c[0x0][0x218] ;  /* 0x00008600ff14ab82 */ /* 0x000ee20000000a00 */
[C---:B----4-:R-:W-:Y:S01]  /*44d0*/  @!P3 LEA R16, P5, R5.reuse, R16, 0x1 ;  /* 0x000000100510b211 */ /* 0x050fe200078a08ff */
[----:B------:R-:W-:Y:S01]  /*44e0*/  @!PT LDS RZ, [RZ] ;  /* 0x00000000fffff984 */ /* 0x000fe20000000800 */
[----:B------:R-:W-:Y:S01]  /*44f0*/  @!PT LDS RZ, [RZ] ;  /* 0x00000000fffff984 */ /* 0x000fe20000000800 */
[----:B------:R-:W-:Y:S01]  /*4500*/  @!PT LDS RZ, [RZ] ;  /* 0x00000000fffff984 */ /* 0x000fe20000000800 */
[----:B------:R4:W-:Y:S01]  /*4510*/  @!P2 LDGSTS.E.BYPASS.LTC128B.128 [R242+0xa000], desc[UR18][R10.64+0x80] ;  /* 0x0a0000800af2afae */ /* 0x0009e2000b901d52 */
[----:B------:R-:W-:-:S02]  /*4520*/  IADD3 R3, P1, R5, UR22, RZ ;  /* 0x0000001605037c10 */ /* 0x000fc4000ff3e0ff */
[C-C-:B------:R-:W-:Y:S01]  /*4530*/  @!P3 LEA.HI.X R17, R5.reuse, R17, R6.reuse, 0x1, P5 ;  /* 0x000000110511b211 */ /* 0x140fe200028f0c06 */
[----:B------:R2:W-:Y:S02]  /*4540*/  @P3 STS.128 [R242+0x8800], RZ ;  /* 0x008800fff2003388 */ /* 0x0005e40000000c00 */
[----:B------:R-:W4:Y:S01]  /*4550*/  @!P3 LDC.64 R18, c[0x0][0x218] ;  /* 0x00008600ff12bb82 */ /* 0x000f220000000a00 */
[C---:B-----5:R-:W-:Y:S01]  /*4560*/  @!P2 LEA R14, P4, R5.reuse, R14, 0x1 ;  /* 0x0000000e050ea211 */ /* 0x060fe200078808ff */
[----:B------:R-:W-:Y:S01]  /*4570*/  @!PT LDS RZ, [RZ] ;  /* 0x00000000fffff984 */ /* 0x000fe20000000800 */
[----:B------:R-:W-:Y:S01]  /*4580*/  @!PT LDS RZ, [RZ] ;  /* 0x00000000fffff984 */ /* 0x000fe20000000800 */
[----:B------:R-:W-:Y:S01]  /*4590*/  @!PT LDS RZ, [RZ] ;  /* 0x00000000fffff984 */ /* 0x000fe20000000800 */
[----:B------:R2:W-:Y:S03]  /*45a0*/  @!P3 LDGSTS.E.BYPASS.LTC128B.128 [R242+0x8800], desc[UR18][R16.64] ;  /* 0x0880000010f2bfae */ /* 0x0005e6000b901d52 */
[----:B------:R-:W-:Y:S01]  /*45b0*/  @!P2 LEA.HI.X R15, R5, R15, R6, 0x1, P4 ;  /* 0x0000000f050fa211 */ /* 0x000fe200020f0c06 */
[----:B------:R2:W-:Y:S01]  /*45c0*/  @P2 STS.128 [R242+0xa800], RZ ;  /* 0x00a800fff2002388 */ /* 0x0005e20000000c00 */
[----:B------:R-:W-:-:S02]  /*45d0*/  IADD3 R5, P5, R3, UR22, RZ ;  /* 0x0000001603057c10 */ /* 0x000fc4000ffbe0ff */
[----:B------:R-:W-:Y:S01]  /*45e0*/  IADD3.X R6, R6, UR21, RZ, P1, !PT ;  /* 0x0000001506067c10 */ /* 0x000fe20008ffe4ff */
[----:B------:R-:W-:Y:S01]  /*45f0*/  @!PT LDS RZ, [RZ] ;  /* 0x00000000fffff984 */ /* 0x000fe20000000800 */
[----:B------:R-:W-:Y:S01]  /*4600*/  @!PT LDS RZ, [RZ] ;  /* 0x00000000fffff984 */ /* 0x000fe20000000800 */
[----:B------:R-:W-:Y:S01]  /*4610*/  @!PT LDS RZ, [RZ] ;  /* 0x00000000fffff984 */ /* 0x000fe20000000800 */
[----:B------:R2:W-:Y:S01]  /*4620*/  @!P2 LDGSTS.E.BYPASS.LTC128B.128 [R242+0xa800], desc[UR18][R14.64+0x80] ;  /* 0x0a8000800ef2afae */ /* 0x0005e2000b901d52 */
[C---:B-1----:R-:W-:Y:S02]  /*4630*/  @!P3 LEA R12, P6, R3.reuse, R12, 0x1 ;  /* 0x0000000c030cb211 */ /* 0x042fe400078c08ff */
[----:B------:R-:W-:Y:S01]  /*4640*/  IADD3.X R7, R6, UR21, RZ, P5, !PT ;  /* 0x0000001506077c10 */ /* 0x000fe2000affe4ff */
[----:B------:R2:W-:Y:S01]  /*4650*/  @P3 STS.128 [R242+0x9000], RZ ;  /* 0x009000fff2003388 */ /* 0x0005e20000000c00 */
[C---:B------:R-:W-:Y:S02]  /*4660*/  @!P3 LEA.HI.X R13, R3.reuse, R13, R6, 0x1, P6 ;  /* 0x0000000d030db211 */ /* 0x040fe400030f0c06 */
[----:B---3--:R-:W-:-:S03]  /*4670*/  @!P2 LEA R8, P1, R3, R20, 0x1 ;  /* 0x000000140308a211 */ /* 0x008fc600078208ff */
[----:B------:R-:W-:Y:S01]  /*4680*/  @!PT LDS RZ, [RZ] ;  /* 0x00000000fffff984 */ /* 0x000fe20000000800 */
[----:B------:R-:W-:Y:S01]  /*4690*/  @!PT LDS RZ, [RZ] ;  /* 0x00000000fffff984 */ /* 0x000fe20000000800 */
[----:B------:R-:W-:Y:S01]  /*46a0*/  @!PT LDS RZ, [RZ] ;  /* 0x00000000fffff984 */ /* 0x000fe20000000800 */
[----:B------:R2:W-:Y:S01]  /*46b0*/  @!P3 LDGSTS.E.BYPASS.LTC128B.128 [R242+0x9000], desc[UR18][R12.64] ;  /* 0x090000000cf2bfae */ /* 0x0005e2000b901d52 */
[----:B------:R-:W-:Y:S02]  /*46c0*/  @!P2 LEA.HI.X R9, R3, R21, R6, 0x1, P1 ;  /* 0x000000150309a211 */ /* 0x000fe400008f0c06 */
[C---:B----4-:R-:W-:Y:S01]  /*46d0*/  @!P3 LEA R10, P4, R5.reuse, R18, 0x1 ;  /* 0x00000012050ab211 */ /* 0x050fe200078808ff */
[----:B------:R2:W-:Y:S03]  /*46e0*/  @P2 STS.128 [R242+0xb000], RZ ;  /* 0x00b000fff2002388 */ /* 0x0005e60000000c00 */
[----:B------:R-:W-:Y:S01]  /*46f0*/  @!P3 LEA.HI.X R11, R5, R19, R7, 0x1, P4 ;  /* 0x00000013050bb211 */ /* 0x000fe200020f0c07 */
[----:B------:R-:W-:Y:S01]  /*4700*/  @!PT LDS RZ, [RZ] ;  /* 0x00000000fffff984 */ /* 0x000fe20000000800 */
[----:B------:R-:W-:Y:S01]  /*4710*/  @!PT LDS RZ, [RZ] ;  /* 0x00000000fffff984 */ /* 0x000fe20000000800 */
[----:B------:R-:W-:Y:S01]  /*4720*/  @!PT LDS RZ, [RZ] ;  /* 0x00000000fffff984 */ /* 0x000fe20000000800 */
[----:B------:R2:W-:Y:S04]  /*4730*/  @!P2 LDGSTS.E.BYPASS.LTC128B.128 [R242+0xb000], desc[UR18][R8.64+0x80] ;  /* 0x0b00008008f2afae */ /* 0x0005e8000b901d52 */
[----:B------:R2:W-:Y:S04]  /*4740*/  @P3 STS.128 [R242+0x9800], RZ ;  /* 0x009800fff2003388 */ /* 0x0005e80000000c00 */
[----:B------:R-:W-:Y:S01]  /*4750*/  @!PT LDS RZ, [RZ] ;  /* 0x00000000fffff984 */ /* 0x000fe20000000800 */
[----:B------:R-:W-:Y:S01]  /*4760*/  @!PT LDS RZ, [RZ] ;  /* 0x00000000fffff984 */ /* 0x000fe20000000800 */
[----:B------:R-:W-:Y:S01]  /*4770*/  @!PT LDS RZ, [RZ] ;  /* 0x00000000fffff984 */ /* 0x000fe20000000800 */
[----:B------:R2:W-:Y:S04]  /*4780*/  @!P3 LDGSTS.E.BYPASS.LTC128B.128 [R242+0x9800], desc[UR18][R10.64] ;  /* 0x098000000af2bfae */ /* 0x0005e8000b901d52 */
[----:B------:R2:W-:Y:S01]  /*4790*/  @P2 STS.128 [R242+0xb800], RZ ;  /* 0x00b800fff2002388 */ /* 0x0005e20000000c00 */
[----:B------:R-:W-:Y:S05]  /*47a0*/  @P2 BRA `(.L_x_173) ;  /* 0x00000000001c2947 */ /* 0x000fea0003800000 */
[----:B------:R-:W-:Y:S02]  /*47b0*/  ULDC.64 UR6, c[0x0][0x218] ;  /* 0x0000860000067ab9 */ /* 0x000fe40000000a00 */
[----:B------:R-:W-:-:S04]  /*47c0*/  LEA R6, P1, R5, UR6, 0x1 ;  /* 0x0000000605067c11 */ /* 0x000fc8000f8208ff */
[----:B------:R-:W-:-:S05]  /*47d0*/  LEA.HI.X R7, R5, UR7, R7, 0x1, P1 ;  /* 0x0000000705077c11 */ /* 0x000fca00088f0c07 */
[----:B------:R-:W-:Y:S01]  /*47e0*/  @!PT LDS RZ, [RZ] ;  /* 0x00000000fffff984 */ /* 0x000fe20000000800 */
[----:B------:R-:W-:Y:S01]  /*47f0*/  @!PT LDS RZ, [RZ] ;  /* 0x00000000fffff984 */ /* 0x000fe20000000800 */
[----:B------:R-:W-:Y:S01]  /*4800*/  @!PT LDS RZ, [RZ] ;  /* 0x00000000fffff984 */ /* 0x000fe20000000800 */
[----:B------:R1:W-:Y:S04]  /*4810*/  LDGSTS.E.BYPASS.LTC128B.128 [R242+0xb800], desc[UR18][R6.64+0x80] ;  /* 0x0b80008006f27fae */ /* 0x0003e8000b901d52 */
.L_x_173:
[----:B------:R-:W-:Y:S05]  /*4820*/  BSYNC B0 ;  /* 0x0000000000007941 */ /* 0x000fea0003800000 */
.L_x_172:
[----:B------:R-:W0:Y:S02]  /*4830*/  LDGDEPBAR ;  /* 0x00000000000079af */ /* 0x000e240000000000 */
.L_x_171:
[----:B------:R-:W-:Y:S01]  /*4840*/  FMNMX.FTZ R3, R63, R60, !PT ;  /* 0x0000003c3f037209 */ /* 0x000fe20007810000 */
[----:B------:R-:W-:Y:S01]  /*4850*/  ULDC UR5, c[0x0][0x2ec] ;  /* 0x0000bb0000057ab9 */ /* 0x000fe20000000800 */
[----:B------:R-:W-:Y:S01]  /*4860*/  STL [R1+0x98], R242 ;  /* 0x000098f201007387 */ /* 0x000fe20000100800 */
[----:B------:R-:W-:Y:S02]  /*4870*/  LEA R224, R0, UR4, 0x1 ;  /* 0x0000000400e07c11 */ /* 0x000fe4000f8e08ff */
[----:B------:R-:W-:Y:S01]  /*4880*/  FMNMX.FTZ R3, R62, R3, !PT ;  /* 0x000000033e037209 */ /* 0x000fe20007810000 */
[----:B------:R-:W-:Y:S01]  /*4890*/  STL [R1+0x94], R241 ;  /* 0x000094f101007387 */ /* 0x000fe20000100800 */
[----:B------:R-:W-:Y:S01]  /*48a0*/  LEA R227, R2, R224, 0x1 ;  /* 0x000000e002e37211 */ /* 0x000fe200078e08ff */
[----:B------:R-:W-:Y:S01]  /*48b0*/  IMAD R225, R4, 0x2, R224 ;  /* 0x0000000204e17824 */ /* 0x000fe200078e02e0 */
[----:B------:R-:W-:Y:S01]  /*48c0*/  FMNMX.FTZ R3, R61, R3, !PT ;  /* 0x000000033d037209 */ /* 0x000fe20007810000 */
[----:B------:R-:W-:Y:S02]  /*48d0*/  STL [R1+0x90], R240 ;  /* 0x000090f001007387 */ /* 0x000fe40000100800 */
[----:B------:R-:W-:Y:S01]  /*48e0*/  IMAD R226, R2, 0x2, R225 ;  /* 0x0000000202e27824 */ /* 0x000fe200078e02e1 */
[----:B------:R-:W-:Y:S01]  /*48f0*/  FMNMX.FTZ R3, R39, R3, !PT ;  /* 0x0000000327037209 */ /* 0x000fe20007810000 */
[----:B------:R-:W-:Y:S03]  /*4900*/  STL [R1+0x8c], R239 ;  /* 0x00008cef01007387 */ /* 0x000fe60000100800 */
[----:B------:R-:W-:Y:S01]  /*4910*/  FMNMX.FTZ R3, R38, R3, !PT ;  /* 0x0000000326037209 */ /* 0x000fe20007810000 */
[----:B------:R-:W-:Y:S03]  /*4920*/  STL [R1+0x88], R238 ;  /* 0x000088ee01007387 */ /* 0x000fe60000100800 */
[----:B------:R-:W-:Y:S01]  /*4930*/  FMNMX.FTZ R3, R37, R3, !PT ;  /* 0x0000000325037209 */ /* 0x000fe20007810000 */
[----:B------:R-:W-:Y:S03]  /*4940*/  STL [R1+0x84], R237 ;  /* 0x000084ed01007387 */ /* 0x000fe60000100800 */
[----:B------:R-:W-:Y:S01]  /*4950*/  FMNMX.FTZ R3, R36, R3, !PT ;  /* 0x0000000324037209 */ /* 0x000fe20007810000 */
[----:B------:R-:W-:Y:S03]  /*4960*/  STL [R1+0x80], R236 ;  /* 0x000080ec01007387 */ /* 0x000fe60000100800 */
[----:B------:R-:W-:Y:S01]  /*4970*/  FMNMX.FTZ R3, R170, R3, !PT ;  /* 0x00000003aa037209 */ /* 0x000fe20007810000 */
[----:B------:R3:W-:Y:S03]  /*4980*/  STL [R1+0x7c], R235 ;  /* 0x00007ceb01007387 */ /* 0x0007e60000100800 */
        /* <DEDUP_REMOVED lines=9> */
[----:B------:R-:W-:Y:S01]  /*4a20*/  STL [R1+0x68], R230 ;  /* 0x000068e601007387 */ /* 0x000fe20000100800 */
[----:B------:R-:W-:-:S02]  /*4a30*/  FMNMX.FTZ R3, R74, R72, !PT ;  /* 0x000000484a037209 */ /* 0x000fc40007810000 */
[----:B------:R-:W-:Y:S01]  /*4a40*/  FMNMX.FTZ R5, R206, R5, !PT ;  /* 0x00000005ce057209 */ /* 0x000fe20007810000 */
[----:B------:R-:W-:Y:S01]  /*4a50*/  STL [R1+0x64], R229 ;  /* 0x000064e501007387 */ /* 0x000fe20000100800 */
[----:B------:R-:W-:Y:S02]  /*4a60*/  FMNMX.FTZ R3, R66, R3, !PT ;  /* 0x0000000342037209 */ /* 0x000fe40007810000 */
[----:B------:R-:W-:Y:S01]  /*4a70*/  FMNMX.FTZ R136, R22, R5, !PT ;  /* 0x0000000516887209 */ /* 0x000fe20007810000 */
[----:B------:R4:W-:Y:S01]  /*4a80*/  STL [R1+0x60], R228 ;  /* 0x000060e401007387 */ /* 0x0009e20000100800 */
[----:B------:R-:W-:Y:S02]  /*4a90*/  FMNMX.FTZ R3, R64, R3, !PT ;  /* 0x0000000340037209 */ /* 0x000fe40007810000 */
[----:B---3--:R-:W-:Y:S01]  /*4aa0*/  MOV R235, R160 ;  /* 0x000000a000eb7202 */ /* 0x008fe20000000f00 */
[----:B------:R-:W3:Y:S01]  /*4ab0*/  SHFL.BFLY PT, R5, R136, 0x2, 0x1f ;  /* 0x0c401f0088057f89 */ /* 0x000ee200000e0000 */
[----:B------:R-:W-:-:S03]  /*4ac0*/  FMNMX.FTZ R3, R46, R3, !PT ;  /* 0x000000032e037209 */ /* 0x000fc60007810000 */
[----:B------:R-:W-:Y:S01]  /*4ad0*/  STL [R1+0x5c], R205 ;  /* 0x00005ccd01007387 */ /* 0x000fe20000100800 */
[----:B------:R-:W-:-:S03]  /*4ae0*/  FMNMX.FTZ R3, R47, R3, !PT ;  /* 0x000000032f037209 */ /* 0x000fc60007810000 */
[----:B------:R-:W-:Y:S01]  /*4af0*/  STL [R1+0x58], R204 ;  /* 0x000058cc01007387 */ /* 0x000fe20000100800 */
[----:B------:R-:W-:-:S03]  /*4b00*/  FMNMX.FTZ R3, R45, R3, !PT ;  /* 0x000000032d037209 */ /* 0x000fc60007810000 */
[----:B------:R-:W-:Y:S01]  /*4b10*/  STL [R1+0x54], R139 ;  /* 0x0000548b01007387 */ /* 0x000fe20000100800 */
[----:B------:R-:W-:-:S03]  /*4b20*/  FMNMX.FTZ R3, R44, R3, !PT ;  /* 0x000000032c037209 */ /* 0x000fc60007810000 */
[----:B------:R-:W-:Y:S01]  /*4b30*/  STL [R1+0xa8], R207 ;  /* 0x0000a8cf01007387 */ /* 0x000fe20000100800 */
[----:B------:R-:W-:-:S03]  /*4b40*/  FMNMX.FTZ R3, R177, R3, !PT ;  /* 0x00000003b1037209 */ /* 0x000fc60007810000 */
[----:B------:R-:W-:Y:S01]  /*4b50*/  LDSM.16.MT88.4 R28, [R225+0xc000] ;  /* 0x00c00000e11c783b */ /* 0x000fe20000004200 */
[----:B------:R-:W-:Y:S01]  /*4b60*/  FMNMX.FTZ R3, R166, R3, !PT ;  /* 0x00000003a6037209 */ /* 0x000fe20007810000 */
[----:B----4-:R-:W-:Y:S01]  /*4b70*/  IMAD.MOV.U32 R228, RZ, RZ, R159 ;  /* 0x000000ffffe47224 */ /* 0x010fe200078e009f */
[----:B---3--:R-:W-:Y:S01]  /*4b80*/  FMNMX.FTZ R136, R136, R5, !PT ;  /* 0x0000000588887209 */ /* 0x008fe20007810000 */
[----:B------:R-:W-:Y:S01]  /*4b90*/  LDSM.16.MT88.4 R52, [R227+0xe000] ;  /* 0x00e00000e334783b */ /* 0x000fe20000004200 */
[----:B------:R-:W-:-:S03]  /*4ba0*/  FMNMX.FTZ R3, R164, R3, !PT ;  /* 0x00000003a4037209 */ /* 0x000fc60007810000 */
[----:B-1----:R-:W1:Y:S01]  /*4bb0*/  SHFL.BFLY PT, R7, R136, 0x1, 0x1f ;  /* 0x0c201f0088077f89 */ /* 0x002e6200000e0000 */
[----:B------:R-:W-:-:S03]  /*4bc0*/  FMNMX.FTZ R3, R138, R3, !PT ;  /* 0x000000038a037209 */ /* 0x000fc60007810000 */
[----:B------:R-:W-:Y:S01]  /*4bd0*/  LDSM.16.MT88.4 R32, [R225+0xe800] ;  /* 0x00e80000e120783b */ /* 0x000fe20000004200 */
[----:B------:R-:W-:Y:S02]  /*4be0*/  FMNMX.FTZ R5, R190, R3, !PT ;  /* 0x00000003be057209 */ /* 0x000fe40007810000 */
[----:B------:R-:W-:Y:S01]  /*4bf0*/  FMNMX.FTZ R3, R77, R76, !PT ;  /* 0x0000004c4d037209 */ /* 0x000fe20007810000 */
[----:B------:R-:W-:Y:S01]  /*4c00*/  LDSM.16.MT88.4 R68, [R224+0xe000] ;  /* 0x00e00000e044783b */ /* 0x000fe20000004200 */
[----:B------:R-:W-:Y:S02]  /*4c10*/  FMNMX.FTZ R5, R191, R5, !PT ;  /* 0x00000005bf057209 */ /* 0x000fe40007810000 */
[----:B------:R-:W-:Y:S01]  /*4c20*/  FMNMX.FTZ R3, R75, R3, !PT ;  /* 0x000000034b037209 */ /* 0x000fe20007810000 */
[----:B------:R-:W-:Y:S01]  /*4c30*/  LDSM.16.MT88.4 R40, [R226+0xc800] ;  /* 0x00c80000e228783b */ /* 0x000fe20000004200 */
[----:B------:R-:W-:Y:S02]  /*4c40*/  FMNMX.FTZ R6, R207, R5, !PT ;  /* 0x00000005cf067209 */ /* 0x000fe40007810000 */
[----:B------:R-:W-:Y:S01]  /*4c50*/  FMNMX.FTZ R5, R73, R3, !PT ;  /* 0x0000000349057209 */ /* 0x000fe20007810000 */
[----:B------:R-:W-:Y:S01]  /*4c60*/  LDSM.16.MT88.4 R24, [R227+0xe800] ;  /* 0x00e80000e318783b */ /* 0x000fe20000004200 */
[----:B------:R-:W-:-:S02]  /*4c70*/  FMNMX.FTZ R3, R23, R6, !PT ;  /* 0x0000000617037209 */ /* 0x000fc40007810000 */
[----:B------:R-:W-:Y:S01]  /*4c80*/  FMNMX.FTZ R5, R67, R5, !PT ;  /* 0x0000000543057209 */ /* 0x000fe20007810000 */
[----:B------:R-:W-:Y:S03]  /*4c90*/  LDSM.16.MT88.4 R84, [R226+0xe800] ;  /* 0x00e80000e254783b */ /* 0x000fe60000004200 */
[----:B------:R-:W-:Y:S01]  /*4ca0*/  FMNMX.FTZ R5, R65, R5, !PT ;  /* 0x0000000541057209 */ /* 0x000fe20007810000 */
[----:B------:R-:W3:Y:S01]  /*4cb0*/  SHFL.BFLY PT, R135, R3, 0x2, 0x1f ;  /* 0x0c401f0003877f89 */ /* 0x000ee200000e0000 */
[----:B-1----:R-:W-:Y:S02]  /*4cc0*/  FMNMX.FTZ R136, R136, R7, !PT ;  /* 0x0000000788887209 */ /* 0x002fe40007810000 */
[----:B------:R-:W-:Y:S02]  /*4cd0*/  FMNMX.FTZ R5, R56, R5, !PT ;  /* 0x0000000538057209 */ /* 0x000fe40007810000 */
[C---:B------:R-:W-:Y:S01]  /*4ce0*/  FSETP.NEU.FTZ.AND P1, PT, R136.reuse, -INF , PT ;  /* 0xff8000008800780b */ /* 0x040fe20003f3d000 */
[----:B------:R-:W-:Y:S01]  /*4cf0*/  FMUL.FTZ R21, R136, UR5 ;  /* 0x0000000588157c20 */ /* 0x000fe20008410000 */
[----:B------:R-:W-:Y:S01]  /*4d00*/  FMNMX.FTZ R5, R48, R5, !PT ;  /* 0x0000000530057209 */ /* 0x000fe20007810000 */
[----:B------:R-:W-:Y:S03]  /*4d10*/  STL [R1+0x9c], R136 ;  /* 0x00009c8801007387 */ /* 0x000fe60000100800 */
[----:B------:R-:W-:-:S02]  /*4d20*/  FSEL R21, R21, RZ, P1 ;  /* 0x000000ff15157208 */ /* 0x000fc40000800000 */
[----:B------:R-:W-:-:S03]  /*4d30*/  FMNMX.FTZ R5, R179, R5, !PT ;  /* 0x00000005b3057209 */ /* 0x000fc60007810000 */
[--C-:B------:R-:W-:Y:S01]  /*4d40*/  FFMA.FTZ R6, R63, UR5, -R21.reuse ;  /* 0x000000053f067c23 */ /* 0x100fe20008010815 */
[----:B------:R-:W-:Y:S01]  /*4d50*/  FMNMX.FTZ R7, R168, R5, !PT ;  /* 0x00000005a8077209 */ /* 0x000fe20007810000 */
[----:B------:R-:W-:Y:S02]  /*4d60*/  FFMA.FTZ R5, R60, UR5, -R21 ;  /* 0x000000053c057c23 */ /* 0x000fe40008010815 */
[----:B------:R1:W-:Y:S01]  /*4d70*/  MUFU.EX2 R189, R6 ;  /* 0x0000000600bd7308 */ /* 0x0003e20000000800 */
[----:B------:R-:W-:Y:S02]  /*4d80*/  FMNMX.FTZ R7, R167, R7, !PT ;  /* 0x00000007a7077209 */ /* 0x000fe40007810000 */
[----:B---3--:R-:W-:Y:S02]  /*4d90*/  FMNMX.FTZ R135, R3, R135, !PT ;  /* 0x0000008703877209 */ /* 0x008fe40007810000 */
[----:B------:R-:W-:-:S03]  /*4da0*/  FMNMX.FTZ R134, R169, R7, !PT ;  /* 0x00000007a9867209 */ /* 0x000fc60007810000 */
[----:B------:R3:W2:Y:S01]  /*4db0*/  MUFU.EX2 R199, R5 ;  /* 0x0000000500c77308 */ /* 0x0006a20000000800 */
[----:B------:R-:W4:Y:S01]  /*4dc0*/  SHFL.BFLY PT, R7, R135, 0x1, 0x1f ;  /* 0x0c201f0087077f89 */ /* 0x000f2200000e0000 */
[----:B------:R-:W-:-:S04]  /*4dd0*/  FMNMX.FTZ R134, R235, R134, !PT ;  /* 0x00000086eb867209 */ /* 0x000fc80007810000 */
[----:B------:R-:W-:Y:S02]  /*4de0*/  FMNMX.FTZ R134, R228, R134, !PT ;  /* 0x00000086e4867209 */ /* 0x000fe40007810000 */
[----:B-1----:R-:W-:Y:S02]  /*4df0*/  FMNMX.FTZ R6, R81, R79, !PT ;  /* 0x0000004f51067209 */ /* 0x002fe40007810000 */
[----:B------:R-:W-:Y:S02]  /*4e00*/  FMNMX.FTZ R134, R203, R134, !PT ;  /* 0x00000086cb867209 */ /* 0x000fe40007810000 */
[----:B------:R-:W-:Y:S02]  /*4e10*/  FMNMX.FTZ R3, R80, R6, !PT ;  /* 0x0000000650037209 */ /* 0x000fe40007810000 */
[----:B------:R-:W-:Y:S02]  /*4e20*/  FMNMX.FTZ R134, R201, R134, !PT ;  /* 0x00000086c9867209 */ /* 0x000fe40007810000 */
[----:B------:R-:W-:Y:S01]  /*4e30*/  FMNMX.FTZ R3, R78, R3, !PT ;  /* 0x000000034e037209 */ /* 0x000fe20007810000 */
[----:B---3--:R-:W-:Y:S01]  /*4e40*/  FFMA.FTZ R5, R62, UR5, -R21 ;  /* 0x000000053e057c23 */ /* 0x008fe20008010815 */
[----:B--2---:R-:W-:Y:S01]  /*4e50*/  F2FP.BF16.F32.PACK_AB R16, R199, R189 ;  /* 0x000000bdc710723e */ /* 0x004fe200000010ff */
[----:B------:R-:W1:Y:S01]  /*4e60*/  SHFL.BFLY PT, R6, R134, 0x2, 0x1f ;  /* 0x0c401f0086067f89 */ /* 0x000e6200000e0000 */
[----:B------:R-:W-:Y:S01]  /*4e70*/  FMNMX.FTZ R3, R82, R3, !PT ;  /* 0x0000000352037209 */ /* 0x000fe20007810000 */
[----:B------:R2:W-:Y:S03]  /*4e80*/  MUFU.EX2 R230, R5 ;  /* 0x0000000500e67308 */ /* 0x0005e60000000800 */
[----:B------:R-:W-:-:S02]  /*4e90*/  FMNMX.FTZ R3, R83, R3, !PT ;  /* 0x0000000353037209 */ /* 0x000fc40007810000 */
[----:B----4-:R-:W-:-:S04]  /*4ea0*/  FMNMX.FTZ R135, R135, R7, !PT ;  /* 0x0000000787877209 */ /* 0x010fc80007810000 */
[C---:B------:R-:W-:Y:S01]  /*4eb0*/  FSETP.NEU.FTZ.AND P1, PT, R135.reuse, -INF , PT ;  /* 0xff8000008700780b */ /* 0x040fe20003f3d000 */
[----:B------:R-:W-:Y:S01]  /*4ec0*/  FMUL.FTZ R20, R135, UR5 ;  /* 0x0000000587147c20 */ /* 0x000fe20008410000 */
[----:B------:R3:W-:Y:S04]  /*4ed0*/  STL [R1+0xa0], R135 ;  /* 0x0000a08701007387 */ /* 0x0007e80000100800 */
[----:B------:R-:W-:Y:S01]  /*4ee0*/  FSEL R20, R20, RZ, P1 ;  /* 0x000000ff14147208 */ /* 0x000fe20000800000 */
[----:B--2---:R-:W-:Y:S02]  /*4ef0*/  FFMA.FTZ R5, R61, UR5, -R21 ;  /* 0x000000053d057c23 */ /* 0x004fe40008010815 */
[----:B------:R-:W-:Y:S02]  /*4f00*/  LDSM.16.MT88.4 R60, [R225+0xe000] ;  /* 0x00e00000e13c783b */ /* 0x000fe40000004200 */
[----:B------:R2:W4:Y:S01]  /*4f10*/  MUFU.EX2 R204, R5 ;  /* 0x0000000500cc7308 */ /* 0x0005220000000800 */
[----:B-1----:R-:W-:-:S02]  /*4f20*/  FMNMX.FTZ R134, R134, R6, !PT ;  /* 0x0000000686867209 */ /* 0x002fc40007810000 */
[----:B---3--:R-:W-:Y:S02]  /*4f30*/  MOV R135, R158 ;  /* 0x0000009e00877202 */ /* 0x008fe40000000f00 */
[----:B--2---:R-:W-:Y:S01]  /*4f40*/  FMNMX.FTZ R5, R88, R3, !PT ;  /* 0x0000000358057209 */ /* 0x004fe20007810000 */
[----:B------:R-:W-:Y:S01]  /*4f50*/  FFMA.FTZ R3, R39, UR5, -R21 ;  /* 0x0000000527037c23 */ /* 0x000fe20008010815 */
[----:B----4-:R-:W-:Y:S02]  /*4f60*/  F2FP.BF16.F32.PACK_AB R18, R204, R230 ;  /* 0x000000e6cc12723e */ /* 0x010fe400000010ff */
[----:B------:R-:W-:Y:S01]  /*4f70*/  FMNMX.FTZ R5, R89, R5, !PT ;  /* 0x0000000559057209 */ /* 0x000fe20007810000 */
[----:B------:R1:W-:Y:S03]  /*4f80*/  MUFU.EX2 R234, R3 ;  /* 0x0000000300ea7308 */ /* 0x0003e60000000800 */
[----:B------:R-:W-:-:S04]  /*4f90*/  FMNMX.FTZ R5, R188, R5, !PT ;  /* 0x00000005bc057209 */ /* 0x000fc80007810000 */
[----:B------:R-:W-:-:S04]  /*4fa0*/  FMNMX.FTZ R5, R178, R5, !PT ;  /* 0x00000005b2057209 */ /* 0x000fc80007810000 */
[----:B------:R-:W-:-:S04]  /*4fb0*/  FMNMX.FTZ R5, R176, R5, !PT ;  /* 0x00000005b0057209 */ /* 0x000fc80007810000 */
[----:B------:R-:W-:Y:S01]  /*4fc0*/  FMNMX.FTZ R5, R171, R5, !PT ;  /* 0x00000005ab057209 */ /* 0x000fe20007810000 */
[----:B-1----:R-:W-:-:S03]  /*4fd0*/  FFMA.FTZ R3, R38, UR5, -R21 ;  /* 0x0000000526037c23 */ /* 0x002fc60008010815 */
[----:B------:R-:W-:Y:S01]  /*4fe0*/  FMNMX.FTZ R5, R208, R5, !PT ;  /* 0x00000005d0057209 */ /* 0x000fe20007810000 */
[----:B------:R1:W2:Y:S03]  /*4ff0*/  MUFU.EX2 R121, R3 ;  /* 0x0000000300797308 */ /* 0x0002a60000000800 */
[----:B------:R-:W-:Y:S02]  /*5000*/  FMNMX.FTZ R132, R192, R5, !PT ;  /* 0x00000005c0847209 */ /* 0x000fe40007810000 */
[----:B------:R-:W3:Y:S02]  /*5010*/  SHFL.BFLY PT, R5, R134, 0x1, 0x1f ;  /* 0x0c201f0086057f89 */ /* 0x000ee400000e0000 */
[----:B------:R-:W-:-:S04]  /*5020*/  FMNMX.FTZ R132, R157, R132, !PT ;  /* 0x000000849d847209 */ /* 0x000fc80007810000 */
[----:B------:R-:W-:-:S05]  /*5030*/  FMNMX.FTZ R132, R135, R132, !PT ;  /* 0x0000008487847209 */ /* 0x000fca0007810000 */
[----:B------:R-:W4:Y:S01]  /*5040*/  SHFL.BFLY PT, R6, R132, 0x2, 0x1f ;  /* 0x0c401f0084067f89 */ /* 0x000f2200000e0000 */
[----:B-1----:R-:W-:Y:S01]  /*5050*/  FFMA.FTZ R3, R37, UR5, -R21 ;  /* 0x0000000525037c23 */ /* 0x002fe20008010815 */
[----:B--2---:R-:W-:-:S03]  /*5060*/  F2FP.BF16.F32.PACK_AB R8, R121, R234 ;  /* 0x000000ea7908723e */ /* 0x004fc600000010ff */
[----:B------:R1:W-:Y:S01]  /*5070*/  MUFU.EX2 R200, R3 ;  /* 0x0000000300c87308 */ /* 0x0003e20000000800 */
[----:B---3--:R-:W-:Y:S01]  /*5080*/  FMNMX.FTZ R134, R134, R5, !PT ;  /* 0x0000000586867209 */ /* 0x008fe20007810000 */
[----:B------:R-:W-:-:S03]  /*5090*/  FFMA.FTZ R5, R45, UR5, -R20 ;  /* 0x000000052d057c23 */ /* 0x000fc60008010814 */
[----:B------:R-:W-:-:S03]  /*50a0*/  FSETP.NEU.FTZ.AND P1, PT, R134, -INF , PT ;  /* 0xff8000008600780b */ /* 0x000fc60003f3d000 */
[----:B------:R2:W-:Y:S01]  /*50b0*/  MUFU.EX2 R186, R5 ;  /* 0x0000000500ba7308 */ /* 0x0005e20000000800 */
[----:B------:R-:W-:Y:S01]  /*50c0*/  STL [R1+0xa4], R134 ;  /* 0x0000a48601007387 */ /* 0x000fe20000100800 */
[----:B-1----:R-:W-:Y:S01]  /*50d0*/  FFMA.FTZ R3, R36, UR5, -R21 ;  /* 0x0000000524037c23 */ /* 0x002fe20008010815 */
[----:B----4-:R-:W-:Y:S02]  /*50e0*/  FMNMX.FTZ R132, R132, R6, !PT ;  /* 0x0000000684847209 */ /* 0x010fe40007810000 */
[----:B------:R-:W-:Y:S03]  /*50f0*/  LDSM.16.MT88.4 R36, [R224+0xe800] ;  /* 0x00e80000e024783b */ /* 0x000fe60000004200 */
[----:B------:R1:W3:Y:S01]  /*5100*/  MUFU.EX2 R202, R3 ;  /* 0x0000000300ca7308 */ /* 0x0002e20000000800 */
[----:B------:R-:W4:Y:S01]  /*5110*/  SHFL.BFLY PT, R6, R132, 0x1, 0x1f ;  /* 0x0c201f0084067f89 */ /* 0x000f2200000e0000 */
[----:B--2---:R-:W-:-:S06]  /*5120*/  FFMA.FTZ R5, R44, UR5, -R20 ;  /* 0x000000052c057c23 */ /* 0x004fcc0008010814 */
[----:B------:R-:W2:Y:S01]  /*5130*/  MUFU.EX2 R242, R5 ;  /* 0x0000000500f27308 */ /* 0x000ea20000000800 */
[----:B-1----:R-:W-:Y:S01]  /*5140*/  FFMA.FTZ R3, R74, UR5, -R20 ;  /* 0x000000054a037c23 */ /* 0x002fe20008010814 */
[----:B---3--:R-:W-:-:S06]  /*5150*/  F2FP.BF16.F32.PACK_AB R10, R202, R200 ;  /* 0x000000c8ca0a723e */ /* 0x008fcc00000010ff */
[----:B------:R1:W-:Y:S01]  /*5160*/  MUFU.EX2 R184, R3 ;  /* 0x0000000300b87308 */ /* 0x0003e20000000800 */
[----:B----4-:R-:W-:Y:S02]  /*5170*/  FMNMX.FTZ R132, R132, R6, !PT ;  /* 0x0000000684847209 */ /* 0x010fe40007810000 */
[----:B--2---:R-:W-:-:S03]  /*5180*/  F2FP.BF16.F32.PACK_AB R11, R242, R186 ;  /* 0x000000baf20b723e */ /* 0x004fc600000010ff */
[----:B------:R-:W-:Y:S01]  /*5190*/  FMUL.FTZ R6, R132, UR5 ;  /* 0x0000000584067c20 */ /* 0x000fe20008410000 */
        /* <DEDUP_REMOVED lines=10> */
[----:B------:R-:W-:Y:S01]  /*5240*/  HMMA.16816.F32.BF16 R108, R16, R28, RZ ;  /* 0x0000001c106c723c */ /* 0x000fe200000418ff */
[----:B-1----:R-:W-:Y:S02]  /*5250*/  FFMA.FTZ R3, R47, UR5, -R20 ;  /* 0x000000052f037c23 */ /* 0x002fe40008010814 */
[----:B------:R-:W1:Y:S03]  /*5260*/  LDSM.16.MT88.4 R44, [R224+0xc000] ;  /* 0x00c00000e02c783b */ /* 0x000e660000004200 */
[----:B------:R2:W3:Y:S02]  /*5270*/  MUFU.EX2 R239, R3 ;  /* 0x0000000300ef7308 */ /* 0x0004e40000000800 */
[----:B--2---:R-:W-:Y:S01]  /*5280*/  FMUL.FTZ R3, R134, UR5 ;  /* 0x0000000586037c20 */ /* 0x004fe20008410000 */
[----:B---3--:R-:W-:-:S04]  /*5290*/  F2FP.BF16.F32.PACK_AB R9, R239, R236 ;  /* 0x000000ecef09723e */ /* 0x008fc800000010ff */
[----:B------:R-:W-:Y:S02]  /*52a0*/  FSEL R3, R3, RZ, P1 ;  /* 0x000000ff03037208 */ /* 0x000fe40000800000 */
[----:B------:R-:W-:-:S03]  /*52b0*/  FSETP.NEU.FTZ.AND P1, PT, R132, -INF , PT ;  /* 0xff8000008400780b */ /* 0x000fc60003f3d000 */
[--C-:B------:R-:W-:Y:S01]  /*52c0*/  FFMA.FTZ R5, R77, UR5, -R3.reuse ;  /* 0x000000054d057c23 */ /* 0x100fe20008010803 */
[----:B------:R-:W-:Y:S01]  /*52d0*/  FSEL R0, R6, RZ, P1 ;  /* 0x000000ff06007208 */ /* 0x000fe20000800000 */
[--C-:B------:R-:W-:Y:S02]  /*52e0*/  FFMA.FTZ R2, R56, UR5, -R3.reuse ;  /* 0x0000000538027c23 */ /* 0x100fe40008010803 */
[----:B------:R2:W-:Y:S01]  /*52f0*/  MUFU.EX2 R232, R5 ;  /* 0x0000000500e87308 */ /* 0x0005e20000000800 */
[----:B------:R-:W-:Y:S01]  /*5300*/  LDSM.16.MT88.4 R56, [R226+0xe000] ;  /* 0x00e00000e238783b */ /* 0x000fe20000004200 */
[----:B------:R-:W-:Y:S01]  /*5310*/  FFMA.FTZ R4, R79, UR5, -R0 ;  /* 0x000000054f047c23 */ /* 0x000fe20008010800 */
[----:B-1----:R-:W-:Y:S05]  /*5320*/  HMMA.16816.F32.BF16 R116, R16, R44, RZ ;  /* 0x0000002c1074723c */ /* 0x002fea00000418ff */
[----:B------:R1:W-:Y:S08]  /*5330*/  MUFU.EX2 R241, R4 ;  /* 0x0000000400f17308 */ /* 0x0003f00000000800 */
[----:B------:R3:W-:Y:S01]  /*5340*/  MUFU.EX2 R187, R2 ;  /* 0x0000000200bb7308 */ /* 0x0007e20000000800 */
[----:B--2---:R-:W-:-:S07]  /*5350*/  FFMA.FTZ R5, R76, UR5, -R3 ;  /* 0x000000054c057c23 */ /* 0x004fce0008010803 */
[----:B------:R2:W4:Y:S01]  /*5360*/  MUFU.EX2 R233, R5 ;  /* 0x0000000500e97308 */ /* 0x0005220000000800 */
[----:B-1----:R-:W-:-:S07]  /*5370*/  FFMA.FTZ R4, R80, UR5, -R0 ;  /* 0x0000000550047c23 */ /* 0x002fce0008010800 */
[----:B------:R1:W-:Y:S01]  /*5380*/  MUFU.EX2 R205, R4 ;  /* 0x0000000400cd7308 */ /* 0x0003e20000000800 */
[--C-:B---3--:R-:W-:Y:S02]  /*5390*/  FFMA.FTZ R2, R48, UR5, -R3.reuse ;  /* 0x0000000530027c23 */ /* 0x108fe40008010803 */
[----:B------:R-:W-:Y:S05]  /*53a0*/  LDSM.16.MT88.4 R48, [R227+0xc800] ;  /* 0x00c80000e330783b */ /* 0x000fea0000004200 */
[----:B------:R3:W3:Y:S01]  /*53b0*/  MUFU.EX2 R196, R2 ;  /* 0x0000000200c47308 */ /* 0x0006e20000000800 */
[----:B--2---:R-:W-:Y:S01]  /*53c0*/  FFMA.FTZ R5, R75, UR5, -R3 ;  /* 0x000000054b057c23 */ /* 0x004fe20008010803 */
[----:B----4-:R-:W-:-:S06]  /*53d0*/  F2FP.BF16.F32.PACK_AB R12, R233, R232 ;  /* 0x000000e8e90c723e */ /* 0x010fcc00000010ff */
[----:B------:R2:W-:Y:S01]  /*53e0*/  MUFU.EX2 R207, R5 ;  /* 0x0000000500cf7308 */ /* 0x0005e20000000800 */
[--C-:B-1----:R-:W-:Y:S02]  /*53f0*/  FFMA.FTZ R4, R78, UR5, -R0.reuse ;  /* 0x000000054e047c23 */ /* 0x102fe40008010800 */
[----:B------:R-:W1:Y:S05]  /*5400*/  LDSM.16.MT88.4 R76, [R225+0xc800] ;  /* 0x00c80000e14c783b */ /* 0x000e6a0000004200 */
[----:B------:R4:W4:Y:S01]  /*5410*/  MUFU.EX2 R197, R4 ;  /* 0x0000000400c57308 */ /* 0x0009220000000800 */
[----:B---3--:R-:W-:Y:S01]  /*5420*/  FFMA.FTZ R2, R83, UR5, -R0 ;  /* 0x0000000553027c23 */ /* 0x008fe20008010800 */
[----:B------:R-:W-:-:S06]  /*5430*/  F2FP.BF16.F32.PACK_AB R6, R196, R187 ;  /* 0x000000bbc406723e */ /* 0x000fcc00000010ff */
[----:B------:R3:W-:Y:S01]  /*5440*/  MUFU.EX2 R240, R2 ;  /* 0x0000000200f07308 */ /* 0x0007e20000000800 */
[----:B--2---:R-:W-:Y:S02]  /*5450*/  FFMA.FTZ R5, R73, UR5, -R3 ;  /* 0x0000000549057c23 */ /* 0x004fe40008010803 */
[----:B------:R-:W-:Y:S05]  /*5460*/  LDSM.16.MT88.4 R72, [R227+0xc000] ;  /* 0x00c00000e348783b */ /* 0x000fea0000004200 */
[----:B------:R2:W2:Y:S01]  /*5470*/  MUFU.EX2 R238, R5 ;  /* 0x0000000500ee7308 */ /* 0x0004a20000000800 */
[----:B----4-:R-:W-:Y:S01]  /*5480*/  FFMA.FTZ R4, R82, UR5, -R0 ;  /* 0x0000000552047c23 */ /* 0x010fe20008010800 */
[----:B------:R-:W-:-:S06]  /*5490*/  F2FP.BF16.F32.PACK_AB R15, R197, R205 ;  /* 0x000000cdc50f723e */ /* 0x000fcc00000010ff */
[----:B------:R-:W-:Y:S01]  /*54a0*/  MUFU.EX2 R134, R4 ;  /* 0x0000000400867308 */ /* 0x000fe20000000800 */
[----:B---3--:R-:W-:-:S07]  /*54b0*/  FFMA.FTZ R2, R88, UR5, -R0 ;  /* 0x0000000558027c23 */ /* 0x008fce0008010800 */
[----:B------:R3:W-:Y:S01]  /*54c0*/  MUFU.EX2 R185, R2 ;  /* 0x0000000200b97308 */ /* 0x0007e20000000800 */
[----:B--2---:R-:W-:Y:S01]  /*54d0*/  FFMA.FTZ R5, R67, UR5, -R3 ;  /* 0x0000000543057c23 */ /* 0x004fe20008010803 */
[----:B------:R-:W-:Y:S01]  /*54e0*/  F2FP.BF16.F32.PACK_AB R14, R238, R207 ;  /* 0x000000cfee0e723e */ /* 0x000fe200000010ff */
[----:B-1----:R-:W-:Y:S05]  /*54f0*/  HMMA.16816.F32.BF16 R180, R8, R76, R108 ;  /* 0x0000004c08b4723c */ /* 0x002fea000004186c */
[----:B------:R1:W-:Y:S01]  /*5500*/  MUFU.EX2 R237, R5 ;  /* 0x0000000500ed7308 */ /* 0x0003e20000000800 */
[----:B---3--:R-:W-:-:S07]  /*5510*/  FFMA.FTZ R2, R89, UR5, -R0 ;  /* 0x0000000559027c23 */ /* 0x008fce0008010800 */
[----:B------:R-:W2:Y:S01]  /*5520*/  MUFU.EX2 R136, R2 ;  /* 0x0000000200887308 */ /* 0x000ea20000000800 */
[----:B-1----:R-:W-:Y:S02]  /*5530*/  FFMA.FTZ R5, R65, UR5, -R3 ;  /* 0x0000000541057c23 */ /* 0x002fe40008010803 */
[----:B------:R-:W1:Y:S05]  /*5540*/  LDSM.16.MT88.4 R64, [R226+0xc000] ;  /* 0x00c00000e240783b */ /* 0x000e6a0000004200 */
[----:B------:R3:W4:Y:S01]  /*5550*/  MUFU.EX2 R120, R5 ;  /* 0x0000000500787308 */ /* 0x0007220000000800 */
[----:B--2---:R-:W-:Y:S02]  /*5560*/  F2FP.BF16.F32.PACK_AB R7, R136, R185 ;  /* 0x000000b98807723e */ /* 0x004fe400000010ff */
[----:B------:R-:W-:Y:S01]  /*5570*/  MOV R2, R157 ;  /* 0x0000009d00027202 */ /* 0x000fe20000000f00 */
[----:B---3--:R-:W-:Y:S01]  /*5580*/  FFMA.FTZ R5, R81, UR5, -R0 ;  /* 0x0000000551057c23 */ /* 0x008fe20008010800 */
[----:B----4-:R-:W-:Y:S01]  /*5590*/  F2FP.BF16.F32.PACK_AB R4, R120, R237 ;  /* 0x000000ed7804723e */ /* 0x010fe200000010ff */
[----:B------:R-:W2:Y:S02]  /*55a0*/  LDSM.16.MT88.4 R80, [R224+0xc800] ;  /* 0x00c80000e050783b */ /* 0x000ea40000004200 */
[----:B------:R-:W3:Y:S02]  /*55b0*/  MUFU.EX2 R231, R5 ;  /* 0x0000000500e77308 */ /* 0x000ee40000000800 */
[----:B---3--:R-:W-:-:S02]  /*55c0*/  F2FP.BF16.F32.PACK_AB R13, R241, R231 ;  /* 0x000000e7f10d723e */ /* 0x008fc400000010ff */
[----:B------:R-:W-:-:S05]  /*55d0*/  F2FP.BF16.F32.PACK_AB R5, R240, R134 ;  /* 0x00000086f005723e */ /* 0x000fca00000010ff */
[C---:B------:R-:W-:Y:S06]  /*55e0*/  HMMA.16816.F32.BF16 R88, R12.reuse, R60, RZ ;  /* 0x0000003c0c58723c */ /* 0x040fec00000418ff */
[C---:B------:R-:W-:Y:S06]  /*55f0*/  HMMA.16816.F32.BF16 R104, R12.reuse, R28, RZ ;  /* 0x0000001c0c68723c */ /* 0x040fec00000418ff */
[C---:B------:R-:W-:Y:S06]  /*5600*/  HMMA.16816.F32.BF16 R112, R12.reuse, R44, RZ ;  /* 0x0000002c0c70723c */ /* 0x040fec00000418ff */
[C---:B-1----:R-:W-:Y:S06]  /*5610*/  HMMA.16816.F32.BF16 R96, R12.reuse, R64, RZ ;  /* 0x000000400c60723c */ /* 0x042fec00000418ff */
[C---:B------:R-:W-:Y:S06]  /*5620*/  HMMA.16816.F32.BF16 R144, R12.reuse, R74, RZ ;  /* 0x0000004a0c90723c */ /* 0x040fec00000418ff */
[----:B------:R-:W-:Y:S06]  /*5630*/  HMMA.16816.F32.BF16 R140, R12, R66, RZ ;  /* 0x000000420c8c723c */ /* 0x000fec00000418ff */
[----:B--2---:R-:W-:Y:S06]  /*5640*/  HMMA.16816.F32.BF16 R156, R8, R80, R116 ;  /* 0x00000050089c723c */ /* 0x004fec0000041874 */
[----:B------:R-:W-:Y:S06]  /*5650*/  HMMA.16816.F32.BF16 R116, R12, R54, RZ ;  /* 0x000000360c74723c */ /* 0x000fec00000418ff */
[----:B------:R-:W-:Y:S06]  /*5660*/  HMMA.16816.F32.BF16 R244, R4, R32, R88 ;  /* 0x0000002004f4723c */ /* 0x000fec0000041858 */
[----:B------:R-:W-:Y:S06]  /*5670*/  HMMA.16816.F32.BF16 R88, R16, R52, RZ ;  /* 0x000000341058723c */ /* 0x000fec00000418ff */
[----:B------:R-:W-:Y:S06]  /*5680*/  HMMA.16816.F32.BF16 R172, R4, R76, R104 ;  /* 0x0000004c04ac723c */ /* 0x000fec0000041868 */
[----:B------:R-:W-:Y:S01]  /*5690*/  HMMA.16816.F32.BF16 R100, R12, R72, RZ ;  /* 0x000000480c64723c */ /* 0x000fe200000418ff */
[----:B------:R-:W-:Y:S01]  /*56a0*/  IMAD.MOV.U32 R76, RZ, RZ, R120 ;  /* 0x000000ffff4c7224 */ /* 0x000fe200078e0078 */
[----:B------:R-:W-:-:S04]  /*56b0*/  MOV R77, R192 ;  /* 0x000000c0004d7202 */ /* 0x000fc80000000f00 */
[----:B------:R-:W-:Y:S06]  /*56c0*/  HMMA.16816.F32.BF16 R104, R16, R72, RZ ;  /* 0x000000481068723c */ /* 0x000fec00000418ff */
[-C--:B------:R-:W-:Y:S06]  /*56d0*/  HMMA.16816.F32.BF16 R148, R12, R30.reuse, RZ ;  /* 0x0000001e0c94723c */ /* 0x080fec00000418ff */
[----:B------:R-:W-:Y:S06]  /*56e0*/  HMMA.16816.F32.BF16 R28, R16, R30, RZ ;  /* 0x0000001e101c723c */ /* 0x000fec00000418ff */
[----:B------:R-:W-:Y:S06]  /*56f0*/  HMMA.16816.F32.BF16 R160, R4, R80, R112 ;  /* 0x0000005004a0723c */ /* 0x000fec0000041870 */
[----:B------:R-:W-:Y:S01]  /*5700*/  HMMA.16816.F32.BF16 R92, R12, R68, RZ ;  /* 0x000000440c5c723c */ /* 0x000fe200000418ff */
[----:B------:R-:W-:-:S02]  /*5710*/  IMAD.MOV.U32 R80, RZ, RZ, R121 ;  /* 0x000000ffff507224 */ /* 0x000fc400078e0079 */
[----:B------:R-:W-:-:S03]  /*5720*/  IMAD.MOV.U32 R81, RZ, RZ, R185 ;  /* 0x000000ffff517224 */ /* 0x000fc600078e00b9 */
[C---:B------:R-:W-:Y:S06]  /*5730*/  HMMA.16816.F32.BF16 R120, R12.reuse, R52, RZ ;  /* 0x000000340c78723c */ /* 0x040fec00000418ff */
[C---:B------:R-:W-:Y:S06]  /*5740*/  HMMA.16816.F32.BF16 R112, R12.reuse, R56, RZ ;  /* 0x000000380c70723c */ /* 0x040fec00000418ff */
[C---:B------:R-:W-:Y:S06]  /*5750*/  HMMA.16816.F32.BF16 R152, R12.reuse, R46, RZ ;  /* 0x0000002e0c98723c */ /* 0x040fec00000418ff */
[C---:B------:R-:W-:Y:S06]  /*5760*/  HMMA.16816.F32.BF16 R128, R12.reuse, R70, RZ ;  /* 0x000000460c80723c */ /* 0x040fec00000418ff */
[C---:B------:R-:W-:Y:S06]  /*5770*/  HMMA.16816.F32.BF16 R124, R12.reuse, R62, RZ ;  /* 0x0000003e0c7c723c */ /* 0x040fec00000418ff */
[----:B------:R-:W-:Y:S06]  /*5780*/  HMMA.16816.F32.BF16 R108, R12, R58, RZ ;  /* 0x0000003a0c6c723c */ /* 0x000fec00000418ff */
[----:B------:R-:W-:Y:S06]  /*5790*/  HMMA.16816.F32.BF16 R216, R4, R40, R96 ;  /* 0x0000002804d8723c */ /* 0x000fec0000041860 */
[C---:B------:R-:W-:Y:S06]  /*57a0*/  HMMA.16816.F32.BF16 R96, R16.reuse, R68, RZ ;  /* 0x000000441060723c */ /* 0x040fec00000418ff */
[----:B------:R-:W-:Y:S01]  /*57b0*/  HMMA.16816.F32.BF16 R12, R16, R56, RZ ;  /* 0x00000038100c723c */ /* 0x000fe200000418ff */
[----:B------:R-:W-:Y:S01]  /*57c0*/  IMAD.MOV.U32 R68, RZ, RZ, R187 ;  /* 0x000000ffff447224 */ /* 0x000fe200078e00bb */
[----:B------:R-:W-:-:S04]  /*57d0*/  MOV R69, R208 ;  /* 0x000000d000457202 */ /* 0x000fc80000000f00 */
[----:B------:R-:W-:Y:S01]  /*57e0*/  HMMA.16816.F32.BF16 R192, R4, R48, R100 ;  /* 0x0000003004c0723c */ /* 0x000fe20000041864 */
[----:B------:R-:W-:Y:S02]  /*57f0*/  MOV R56, R186 ;  /* 0x000000ba00387202 */ /* 0x000fe40000000f00 */
[----:B------:R-:W-:-:S03]  /*5800*/  MOV R57, R184 ;  /* 0x000000b800397202 */ /* 0x000fc60000000f00 */
[----:B------:R-:W-:Y:S06]  /*5810*/  HMMA.16816.F32.BF16 R184, R4, R50, R144 ;  /* 0x0000003204b8723c */ /* 0x000fec0000041890 */
[----:B------:R-:W-:Y:S01]  /*5820*/  HMMA.16816.F32.BF16 R104, R8, R48, R104 ;  /* 0x000000300868723c */ /* 0x000fe20000041868 */
[----:B------:R-:W-:Y:S01]  /*5830*/  IMAD.MOV.U32 R144, RZ, RZ, R203 ;  /* 0x000000ffff907224 */ /* 0x000fe200078e00cb */
[----:B------:R-:W-:Y:S01]  /*5840*/  MOV R145, R202 ;  /* 0x000000ca00917202 */ /* 0x000fe20000000f00 */
[----:B------:R-:W-:Y:S01]  /*5850*/  IMAD.MOV.U32 R146, RZ, RZ, R201 ;  /* 0x000000ffff927224 */ /* 0x000fe200078e00c9 */
[----:B------:R-:W-:-:S02]  /*5860*/  MOV R147, R200 ;  /* 0x000000c800937202 */ /* 0x000fc40000000f00 */
[C---:B------:R-:W-:Y:S06]  /*5870*/  HMMA.16816.F32.BF16 R200, R4.reuse, R42, R140 ;  /* 0x0000002a04c8723c */ /* 0x040fec000004188c */
[----:B------:R-:W-:Y:S01]  /*5880*/  HMMA.16816.F32.BF16 R148, R4, R78, R148 ;  /* 0x0000004e0494723c */ /* 0x000fe20000041894 */
[----:B------:R-:W-:Y:S01]  /*5890*/  IMAD.MOV.U32 R140, RZ, RZ, R199 ;  /* 0x000000ffff8c7224 */ /* 0x000fe200078e00c7 */
[----:B------:R-:W-:Y:S01]  /*58a0*/  MOV R141, R198 ;  /* 0x000000c6008d7202 */ /* 0x000fe20000000f00 */
[----:B------:R-:W-:Y:S01]  /*58b0*/  IMAD.MOV.U32 R142, RZ, RZ, R197 ;  /* 0x000000ffff8e7224 */ /* 0x000fe200078e00c5 */
[----:B------:R-:W-:-:S02]  /*58c0*/  MOV R143, R196 ;  /* 0x000000c4008f7202 */ /* 0x000fc40000000f00 */
[----:B------:R-:W-:Y:S06]  /*58d0*/  HMMA.16816.F32.BF16 R196, R4, R26, R116 ;  /* 0x0000001a04c4723c */ /* 0x000fec0000041874 */
        /* <DEDUP_REMOVED lines=8> */
[----:B------:R-:W-:Y:S01]  /*5960*/  IMAD.MOV.U32 R78, RZ, RZ, R77 ;  /* 0x000000ffff4e7224 */ /* 0x000fe200078e004d */
[----:B------:R-:W-:Y:S01]  /*5970*/  MOV R77, R228 ;  /* 0x000000e4004d7202 */ /* 0x000fe20000000f00 */
[----:B------:R-:W-:Y:S01]  /*5980*/  HMMA.16816.F32.BF16 R72, R16, R74, RZ ;  /* 0x0000004a1048723c */ /* 0x000fe200000418ff */
[----:B------:R-:W-:Y:S01]  /*5990*/  MOV R79, R76 ;  /* 0x0000004c004f7202 */ /* 0x000fe20000000f00 */
[----:B------:R-:W-:-:S04]  /*59a0*/  IMAD.MOV.U32 R76, RZ, RZ, R235 ;  /* 0x000000ffff4c7224 */ /* 0x000fc800078e00eb */
[----:B------:R-:W-:Y:S06]  /*59b0*/  HMMA.16816.F32.BF16 R248, R4, R36, R92 ;  /* 0x0000002404f8723c */ /* 0x000fec000004185c */
[----:B------:R-:W-:Y:S01]  /*59c0*/  HMMA.16816.F32.BF16 R92, R16, R60, RZ ;  /* 0x0000003c105c723c */ /* 0x000fe200000418ff */
[----:B-1----:R-:W-:Y:S01]  /*59d0*/  FFMA.FTZ R2, R165, UR5, -R21 ;  /* 0x00000005a5027c23 */ /* 0x002fe20008010815 */
[----:B------:R-:W-:-:S03]  /*59e0*/  MOV R165, R189 ;  /* 0x000000bd00a57202 */ /* 0x000fc60000000f00 */
[----:B------:R1:W2:Y:S01]  /*59f0*/  MUFU.EX2 R228, R2 ;  /* 0x0000000200e47308 */ /* 0x0002a20000000800 */
[----:B------:R-:W-:Y:S06]  /*5a00*/  HMMA.16816.F32.BF16 R220, R4, R24, R120 ;  /* 0x0000001804dc723c */ /* 0x000fec0000041878 */
[----:B------:R-:W-:Y:S06]  /*5a10*/  HMMA.16816.F32.BF16 R72, R8, R50, R72 ;  /* 0x000000320848723c */ /* 0x000fec0000041848 */
[----:B------:R-:W-:Y:S01]  /*5a20*/  HMMA.16816.F32.BF16 R208, R4, R34, R124 ;  /* 0x0000002204d0723c */ /* 0x000fe2000004187c */
[----:B-1----:R-:W-:-:S05]  /*5a30*/  FFMA.FTZ R2, R137, UR5, -R21 ;  /* 0x0000000589027c23 */ /* 0x002fca0008010815 */
[C---:B------:R-:W-:Y:S01]  /*5a40*/  HMMA.16816.F32.BF16 R120, R4.reuse, R84, R112 ;  /* 0x000000540478723c */ /* 0x040fe20000041870 */
[----:B------:R1:W-:Y:S05]  /*5a50*/  MUFU.EX2 R134, R2 ;  /* 0x0000000200867308 */ /* 0x0003ea0000000800 */
[C---:B------:R-:W-:Y:S06]  /*5a60*/  HMMA.16816.F32.BF16 R152, R4.reuse, R82, R152 ;  /* 0x000000520498723c */ /* 0x040fec0000041898 */
[C---:B------:R-:W-:Y:S06]  /*5a70*/  HMMA.16816.F32.BF16 R212, R4.reuse, R38, R128 ;  /* 0x0000002604d4723c */ /* 0x040fec0000041880 */
[----:B------:R-:W-:Y:S01]  /*5a80*/  HMMA.16816.F32.BF16 R124, R4, R86, R108 ;  /* 0x00000056047c723c */ /* 0x000fe2000004186c */
[----:B-1----:R-:W-:-:S04]  /*5a90*/  FFMA.FTZ R2, R133, UR5, -R21 ;  /* 0x0000000585027c23 */ /* 0x002fc80008010815 */
[----:B------:R1:W-:Y:S01]  /*5aa0*/  MUFU.EX2 R235, R2 ;  /* 0x0000000200eb7308 */ /* 0x0003e20000000800 */
[C---:B------:R-:W-:Y:S01]  /*5ab0*/  HMMA.16816.F32.BF16 R4, R16.reuse, R70, RZ ;  /* 0x000000461004723c */ /* 0x040fe200000418ff */
[----:B------:R-:W-:Y:S01]  /*5ac0*/  MOV R111, R141 ;  /* 0x0000008d006f7202 */ /* 0x000fe20000000f00 */
[----:B------:R-:W-:Y:S01]  /*5ad0*/  IMAD.MOV.U32 R110, RZ, RZ, R142 ;  /* 0x000000ffff6e7224 */ /* 0x000fe200078e008e */
[----:B------:R-:W-:Y:S01]  /*5ae0*/  MOV R109, R143 ;  /* 0x0000008f006d7202 */ /* 0x000fe20000000f00 */
[----:B------:R-:W-:Y:S02]  /*5af0*/  IMAD.MOV.U32 R108, RZ, RZ, R144 ;  /* 0x000000ffff6c7224 */ /* 0x000fe400078e0090 */
[----:B------:R-:W-:Y:S01]  /*5b00*/  HMMA.16816.F32.BF16 R100, R16, R64, RZ ;  /* 0x000000401064723c */ /* 0x000fe200000418ff */
[----:B------:R-:W-:Y:S01]  /*5b10*/  MOV R71, R68 ;  /* 0x0000004400477202 */ /* 0x000fe20000000f00 */
[----:B------:R-:W-:-:S04]  /*5b20*/  IMAD.MOV.U32 R68, RZ, RZ, R190 ;  /* 0x000000ffff447224 */ /* 0x000fc800078e00be */
[----:B------:R-:W-:Y:S01]  /*5b30*/  HMMA.16816.F32.BF16 R44, R16, R46, RZ ;  /* 0x0000002e102c723c */ /* 0x000fe200000418ff */
[----:B-1----:R-:W-:-:S05]  /*5b40*/  FFMA.FTZ R2, R177, UR5, -R20 ;  /* 0x00000005b1027c23 */ /* 0x002fca0008010814 */
[C---:B------:R-:W-:Y:S01]  /*5b50*/  HMMA.16816.F32.BF16 R64, R16.reuse, R66, RZ ;  /* 0x000000421040723c */ /* 0x040fe200000418ff */
[----:B------:R1:W-:Y:S05]  /*5b60*/  MUFU.EX2 R135, R2 ;  /* 0x0000000200877308 */ /* 0x0003ea0000000800 */
[C---:B------:R-:W-:Y:S06]  /*5b70*/  HMMA.16816.F32.BF16 R60, R16.reuse, R62, RZ ;  /* 0x0000003e103c723c */ /* 0x040fec00000418ff */
[C---:B------:R-:W-:Y:S06]  /*5b80*/  HMMA.16816.F32.BF16 R52, R16.reuse, R54, RZ ;  /* 0x000000361034723c */ /* 0x040fec00000418ff */
[----:B------:R-:W-:Y:S01]  /*5b90*/  HMMA.16816.F32.BF16 R16, R16, R58, RZ ;  /* 0x0000003a1010723c */ /* 0x000fe200000418ff */
[----:B-1----:R-:W-:Y:S01]  /*5ba0*/  FFMA.FTZ R2, R166, UR5, -R20 ;  /* 0x00000005a6027c23 */ /* 0x002fe20008010814 */
[----:B------:R-:W-:-:S03]  /*5bb0*/  IMAD.MOV.U32 R166, RZ, RZ, R79 ;  /* 0x000000ffffa67224 */ /* 0x000fc600078e004f */
[----:B------:R1:W3:Y:S01]  /*5bc0*/  MUFU.EX2 R80, R2 ;  /* 0x0000000200507308 */ /* 0x0002e20000000800 */
[C---:B------:R-:W-:Y:S06]  /*5bd0*/  HMMA.16816.F32.BF16 R112, R8.reuse, R32, R92 ;  /* 0x000000200870723c */ /* 0x040fec000004185c */
[C---:B------:R-:W-:Y:S01]  /*5be0*/  HMMA.16816.F32.BF16 R128, R8.reuse, R84, R12 ;  /* 0x000000540880723c */ /* 0x040fe2000004180c */
[----:B------:R-:W-:Y:S01]  /*5bf0*/  IMAD.MOV.U32 R92, RZ, RZ, R56 ;  /* 0x000000ffff5c7224 */ /* 0x000fe200078e0038 */
[----:B------:R-:W4:Y:S01]  /*5c00*/  LDSM.16.MT88.4 R12, [R224+0xd000] ;  /* 0x00d00000e00c783b */ /* 0x000f220000004200 */
[----:B------:R-:W-:Y:S01]  /*5c10*/  MOV R95, R145 ;  /* 0x00000091005f7202 */ /* 0x000fe20000000f00 */
[----:B------:R-:W-:Y:S01]  /*5c20*/  IMAD.MOV.U32 R94, RZ, RZ, R146 ;  /* 0x000000ffff5e7224 */ /* 0x000fe200078e0092 */
[----:B------:R-:W-:Y:S01]  /*5c30*/  MOV R93, R147 ;  /* 0x00000093005d7202 */ /* 0x000fe20000000f00 */
[----:B------:R-:W-:Y:S01]  /*5c40*/  HMMA.16816.F32.BF16 R44, R8, R82, R44 ;  /* 0x00000052082c723c */ /* 0x000fe2000004182c */
[----:B-1----:R-:W-:-:S03]  /*5c50*/  FFMA.FTZ R2, R164, UR5, -R20 ;  /* 0x00000005a4027c23 */ /* 0x002fc60008010814 */
[----:B------:R-:W-:Y:S02]  /*5c60*/  IMAD.MOV.U32 R164, RZ, RZ, R93 ;  /* 0x000000ffffa47224 */ /* 0x000fe400078e005d */
[C---:B------:R-:W-:Y:S01]  /*5c70*/  HMMA.16816.F32.BF16 R96, R8.reuse, R36, R96 ;  /* 0x000000240860723c */ /* 0x040fe20000041860 */
[----:B------:R-:W-:Y:S01]  /*5c80*/  IMAD.MOV.U32 R83, RZ, RZ, R140 ;  /* 0x000000ffff537224 */ /* 0x000fe200078e008c */
[----:B------:R1:W-:Y:S01]  /*5c90*/  MUFU.EX2 R49, R2 ;  /* 0x0000000200317308 */ /* 0x0003e20000000800 */
[----:B------:R-:W-:Y:S01]  /*5ca0*/  IMAD.MOV.U32 R82, RZ, RZ, R69 ;  /* 0x000000ffff527224 */ /* 0x000fe200078e0045 */
[----:B------:R-:W-:Y:S02]  /*5cb0*/  MOV R69, R191 ;  /* 0x000000bf00457202 */ /* 0x000fe40000000f00 */
[C---:B------:R-:W-:Y:S06]  /*5cc0*/  HMMA.16816.F32.BF16 R100, R8.reuse, R40, R100 ;  /* 0x000000280864723c */ /* 0x040fec0000041864 */
[C---:B------:R-:W-:Y:S06]  /*5cd0*/  HMMA.16816.F32.BF16 R64, R8.reuse, R42, R64 ;  /* 0x0000002a0840723c */ /* 0x040fec0000041840 */
[----:B------:R-:W-:Y:S01]  /*5ce0*/  HMMA.16816.F32.BF16 R36, R8, R38, R4 ;  /* 0x000000260824723c */ /* 0x000fe20000041804 */
[----:B-1----:R-:W-:-:S04]  /*5cf0*/  FFMA.FTZ R2, R138, UR5, -R20 ;  /* 0x000000058a027c23 */ /* 0x002fc80008010814 */
[----:B------:R1:W4:Y:S01]  /*5d00*/  MUFU.EX2 R51, R2 ;  /* 0x0000000200337308 */ /* 0x0003220000000800 */
[C---:B------:R-:W-:Y:S06]  /*5d10*/  HMMA.16816.F32.BF16 R60, R8.reuse, R34, R60 ;  /* 0x00000022083c723c */ /* 0x040fec000004183c */
[C---:B------:R-:W-:Y:S01]  /*5d20*/  HMMA.16816.F32.BF16 R52, R8.reuse, R26, R52 ;  /* 0x0000001a0834723c */ /* 0x040fe20000041834 */
[----:B------:R-:W4:Y:S05]  /*5d30*/  LDSM.16.MT88.4 R24, [R225+0xd000] ;  /* 0x00d00000e118783b */ /* 0x000f2a0000004200 */
[----:B------:R-:W-:Y:S01]  /*5d40*/  HMMA.16816.F32.BF16 R84, R8, R86, R16 ;  /* 0x000000560854723c */ /* 0x000fe20000041810 */
[----:B------:R-:W4:Y:S01]  /*5d50*/  LDSM.16.MT88.4 R16, [R227+0xd000] ;  /* 0x00d00000e310783b */ /* 0x000f220000004200 */
[----:B-1----:R-:W-:-:S05]  /*5d60*/  FFMA.FTZ R2, R179, UR5, -R3 ;  /* 0x00000005b3027c23 */ /* 0x002fca0008010803 */
[----:B--2---:R-:W-:Y:S01]  /*5d70*/  F2FP.BF16.F32.PACK_AB R8, R228, R48 ;  /* 0x00000030e408723e */ /* 0x004fe200000010ff */
[----:B------:R1:W-:Y:S01]  /*5d80*/  MUFU.EX2 R70, R2 ;  /* 0x0000000200467308 */ /* 0x0003e20000000800 */
[----:B---3--:R-:W-:Y:S02]  /*5d90*/  F2FP.BF16.F32.PACK_AB R9, R80, R135 ;  /* 0x000000875009723e */ /* 0x008fe400000010ff */
[----:B------:R-:W-:Y:S02]  /*5da0*/  F2FP.BF16.F32.PACK_AB R10, R235, R134 ;  /* 0x00000086eb0a723e */ /* 0x000fe400000010ff */
[----:B----4-:R-:W-:-:S07]  /*5db0*/  F2FP.BF16.F32.PACK_AB R11, R51, R49 ;  /* 0x00000031330b723e */ /* 0x010fce00000010ff */
[----:B------:R-:W-:Y:S01]  /*5dc0*/  HMMA.16816.F32.BF16 R144, R8, R12, R156 ;  /* 0x0000000c0890723c */ /* 0x000fe2000004189c */
[----:B-1----:R-:W-:-:S05]  /*5dd0*/  FFMA.FTZ R2, R168, UR5, -R3 ;  /* 0x00000005a8027c23 */ /* 0x002fca0008010803 */
[C---:B------:R-:W-:Y:S01]  /*5de0*/  HMMA.16816.F32.BF16 R44, R8.reuse, R14, R44 ;  /* 0x0000000e082c723c */ /* 0x040fe2000004182c */
[----:B------:R1:W2:Y:S05]  /*5df0*/  MUFU.EX2 R58, R2 ;  /* 0x00000002003a7308 */ /* 0x0002aa0000000800 */
[C---:B------:R-:W-:Y:S01]  /*5e00*/  HMMA.16816.F32.BF16 R32, R8.reuse, R26, R28 ;  /* 0x0000001a0820723c */ /* 0x040fe2000004181c */
[----:B------:R-:W3:Y:S05]  /*5e10*/  LDSM.16.MT88.4 R28, [R226+0xf000] ;  /* 0x00f00000e21c783b */ /* 0x000eea0000004200 */
[----:B------:R-:W-:Y:S01]  /*5e20*/  HMMA.16816.F32.BF16 R72, R8, R18, R72 ;  /* 0x000000120848723c */ /* 0x000fe20000041848 */
[----:B-1----:R-:W-:Y:S01]  /*5e30*/  FFMA.FTZ R2, R167, UR5, -R3 ;  /* 0x00000005a7027c23 */ /* 0x002fe20008010803 */
[----:B--2---:R-:W-:-:S02]  /*5e40*/  F2FP.BF16.F32.PACK_AB R4, R58, R70 ;  /* 0x000000463a04723e */ /* 0x004fc400000010ff */
[----:B------:R-:W-:Y:S01]  /*5e50*/  MOV R167, R92 ;  /* 0x0000005c00a77202 */ /* 0x000fe20000000f00 */
        /* <DEDUP_REMOVED lines=8> */
[--C-:B-1----:R-:W-:Y:S01]  /*5ee0*/  FFMA.FTZ R2, R176, UR5, -R0.reuse ;  /* 0x00000005b0027c23 */ /* 0x102fe20008010800 */
[----:B--2---:R-:W-:Y:S01]  /*5ef0*/  F2FP.BF16.F32.PACK_AB R5, R133, R59 ;  /* 0x0000003b8505723e */ /* 0x004fe200000010ff */
[----:B------:R-:W-:Y:S04]  /*5f00*/  HMMA.16816.F32.BF16 R176, R8, R16, R104 ;  /* 0x0000001008b0723c */ /* 0x000fe80000041868 */
[----:B------:R1:W-:Y:S02]  /*5f10*/  MUFU.EX2 R137, R2 ;  /* 0x0000000200897308 */ /* 0x0003e40000000800 */
[----:B-1----:R-:W-:-:S06]  /*5f20*/  FFMA.FTZ R2, R171, UR5, -R0 ;  /* 0x00000005ab027c23 */ /* 0x002fcc0008010800 */
[----:B------:R-:W1:Y:S02]  /*5f30*/  MUFU.EX2 R138, R2 ;  /* 0x00000002008a7308 */ /* 0x000e640000000800 */
[----:B-1----:R-:W-:Y:S01]  /*5f40*/  F2FP.BF16.F32.PACK_AB R7, R138, R137 ;  /* 0x000000898a07723e */ /* 0x002fe200000010ff */
[----:B------:R-:W-:-:S06]  /*5f50*/  FFMA.FTZ R2, R252, UR5, -R21 ;  /* 0x00000005fc027c23 */ /* 0x000fcc0008010815 */
[C---:B------:R-:W-:Y:S06]  /*5f60*/  HMMA.16816.F32.BF16 R140, R4.reuse, R12, R160 ;  /* 0x0000000c048c723c */ /* 0x040fec00000418a0 */
[C---:B------:R-:W-:Y:S01]  /*5f70*/  HMMA.16816.F32.BF16 R152, R4.reuse, R14, R152 ;  /* 0x0000000e0498723c */ /* 0x040fe20000041898 */
[----:B------:R-:W1:Y:S05]  /*5f80*/  LDSM.16.MT88.4 R12, [R226+0xd000] ;  /* 0x00d00000e20c783b */ /* 0x000e6a0000004200 */
[C---:B------:R-:W-:Y:S06]  /*5f90*/  HMMA.16816.F32.BF16 R156, R4.reuse, R24, R172 ;  /* 0x00000018049c723c */ /* 0x040fec00000418ac */
[----:B------:R-:W-:Y:S06]  /*5fa0*/  HMMA.16816.F32.BF16 R172, R4, R16, R192 ;  /* 0x0000001004ac723c */ /* 0x000fec00000418c0 */
[----:B------:R-:W-:Y:S06]  /*5fb0*/  HMMA.16816.F32.BF16 R160, R8, R24, R180 ;  /* 0x0000001808a0723c */ /* 0x000fec00000418b4 */
[----:B------:R-:W-:Y:S01]  /*5fc0*/  HMMA.16816.F32.BF16 R168, R4, R26, R148 ;  /* 0x0000001a04a8723c */ /* 0x000fe20000041894 */
[----:B------:R-:W2:Y:S01]  /*5fd0*/  LDSM.16.MT88.4 R24, [R224+0xf000] ;  /* 0x00f00000e018783b */ /* 0x000ea20000004200 */
[----:B------:R-:W-:-:S02]  /*5fe0*/  IMAD.MOV.U32 R183, RZ, RZ, R89 ;  /* 0x000000ffffb77224 */ /* 0x000fc400078e0059 */
[----:B------:R-:W-:Y:S02]  /*5ff0*/  IMAD.MOV.U32 R181, RZ, RZ, R95 ;  /* 0x000000ffffb57224 */ /* 0x000fe400078e005f */
[C---:B------:R-:W-:Y:S01]  /*6000*/  HMMA.16816.F32.BF16 R184, R4.reuse, R18, R184 ;  /* 0x0000001204b8723c */ /* 0x040fe200000418b8 */
[----:B------:R-:W4:Y:S01]  /*6010*/  LDSM.16.MT88.4 R16, [R225+0xf000] ;  /* 0x00f00000e110783b */ /* 0x000f220000004200 */
[----:B------:R-:W-:Y:S01]  /*6020*/  MOV R149, R58 ;  /* 0x0000003a00957202 */ /* 0x000fe20000000f00 */
[----:B------:R-:W-:Y:S02]  /*6030*/  IMAD.MOV.U32 R182, RZ, RZ, R71 ;  /* 0x000000ffffb67224 */ /* 0x000fe400078e0047 */
[----:B------:R-:W-:Y:S01]  /*6040*/  IMAD.MOV.U32 R150, RZ, RZ, R70 ;  /* 0x000000ffff967224 */ /* 0x000fe200078e0046 */
[----:B---3--:R-:W-:Y:S01]  /*6050*/  HMMA.16816.F32.BF16 R120, R4, R28, R120 ;  /* 0x0000001c0478723c */ /* 0x008fe20000041878 */
[----:B------:R-:W-:Y:S02]  /*6060*/  IMAD.MOV.U32 R180, RZ, RZ, R109 ;  /* 0x000000ffffb47224 */ /* 0x000fe400078e006d */
[----:B------:R-:W-:-:S02]  /*6070*/  IMAD.MOV.U32 R148, RZ, RZ, R111 ;  /* 0x000000ffff947224 */ /* 0x000fc400078e006f */
[----:B------:R-:W-:Y:S01]  /*6080*/  IMAD.MOV.U32 R151, RZ, RZ, R48 ;  /* 0x000000ffff977224 */ /* 0x000fe200078e0030 */
[-C--:B-1----:R-:W-:Y:S06]  /*6090*/  HMMA.16816.F32.BF16 R192, R8, R12.reuse, R100 ;  /* 0x0000000c08c0723c */ /* 0x082fec0000041864 */
[C---:B------:R-:W-:Y:S06]  /*60a0*/  HMMA.16816.F32.BF16 R188, R4.reuse, R12, R216 ;  /* 0x0000000c04bc723c */ /* 0x040fec00000418d8 */
[-C--:B------:R-:W-:Y:S01]  /*60b0*/  HMMA.16816.F32.BF16 R200, R4, R14.reuse, R200 ;  /* 0x0000000e04c8723c */ /* 0x080fe200000418c8 */
[----:B------:R-:W-:Y:S01]  /*60c0*/  IMAD.MOV.U32 R216, RZ, RZ, R56 ;  /* 0x000000ffffd87224 */ /* 0x000fe200078e0038 */
[----:B------:R-:W-:Y:S01]  /*60d0*/  MOV R217, R57 ;  /* 0x0000003900d97202 */ /* 0x000fe20000000f00 */
[----:B------:R1:W-:Y:S01]  /*60e0*/  MUFU.EX2 R56, R2 ;  /* 0x0000000200387308 */ /* 0x0003e20000000800 */
[----:B------:R-:W-:Y:S01]  /*60f0*/  MOV R219, R50 ;  /* 0x0000003200db7202 */ /* 0x000fe20000000f00 */
[----:B------:R-:W-:Y:S01]  /*6100*/  IMAD.MOV.U32 R218, RZ, RZ, R51 ;  /* 0x000000ffffda7224 */ /* 0x000fe200078e0033 */
[----:B------:R-:W-:Y:S01]  /*6110*/  HMMA.16816.F32.BF16 R64, R8, R14, R64 ;  /* 0x0000000e0840723c */ /* 0x000fe20000041840 */
[----:B------:R-:W3:Y:S05]  /*6120*/  LDSM.16.MT88.4 R12, [R227+0xf000] ;  /* 0x00f00000e30c783b */ /* 0x000eea0000004200 */
[----:B--2---:R-:W-:Y:S06]  /*6130*/  HMMA.16816.F32.BF16 R40, R4, R24, R248 ;  /* 0x000000180428723c */ /* 0x004fec00000418f8 */
[----:B----4-:R-:W-:Y:S01]  /*6140*/  HMMA.16816.F32.BF16 R60, R8, R18, R60 ;  /* 0x00000012083c723c */ /* 0x010fe2000004183c */
[----:B------:R-:W-:-:S02]  /*6150*/  IMAD.MOV.U32 R250, RZ, RZ, R165 ;  /* 0x000000fffffa7224 */ /* 0x000fc400078e00a5 */
[----:B-1----:R-:W-:Y:S01]  /*6160*/  FFMA.FTZ R2, R243, UR5, -R21 ;  /* 0x00000005f3027c23 */ /* 0x002fe20008010815 */
[----:B------:R-:W-:Y:S01]  /*6170*/  MOV R249, R88 ;  /* 0x0000005800f97202 */ /* 0x000fe20000000f00 */
[----:B------:R-:W-:Y:S01]  /*6180*/  IMAD.MOV.U32 R165, RZ, RZ, R91 ;  /* 0x000000ffffa57224 */ /* 0x000fe200078e005b */
[----:B------:R-:W-:Y:S01]  /*6190*/  MOV R248, R90 ;  /* 0x0000005a00f87202 */ /* 0x000fe20000000f00 */
[----:B------:R1:W2:Y:S01]  /*61a0*/  MUFU.EX2 R57, R2 ;  /* 0x0000000200397308 */ /* 0x0002a20000000800 */
[----:B------:R-:W-:Y:S01]  /*61b0*/  HMMA.16816.F32.BF16 R88, R4, R16, R244 ;  /* 0x000000100458723c */ /* 0x000fe200000418f4 */
[----:B------:R-:W-:-:S05]  /*61c0*/  MOV R251, R49 ;  /* 0x0000003100fb7202 */ /* 0x000fca0000000f00 */
[----:B------:R-:W-:Y:S01]  /*61d0*/  HMMA.16816.F32.BF16 R36, R8, R26, R36 ;  /* 0x0000001a0824723c */ /* 0x000fe20000041824 */
[----:B------:R-:W-:Y:S02]  /*61e0*/  MOV R244, R108 ;  /* 0x0000006c00f47202 */ /* 0x000fe40000000f00 */
[----:B------:R-:W-:Y:S02]  /*61f0*/  MOV R246, R82 ;  /* 0x0000005200f67202 */ /* 0x000fe40000000f00 */
[----:B------:R-:W-:Y:S01]  /*6200*/  MOV R245, R94 ;  /* 0x0000005e00f57202 */ /* 0x000fe20000000f00 */
[----:B------:R-:W-:Y:S01]  /*6210*/  HMMA.16816.F32.BF16 R48, R4, R30, R124 ;  /* 0x0000001e0430723c */ /* 0x000fe2000004187c */
[----:B------:R-:W-:Y:S02]  /*6220*/  MOV R247, R78 ;  /* 0x0000004e00f77202 */ /* 0x000fe40000000f00 */
[----:B------:R-:W-:Y:S01]  /*6230*/  MOV R82, R110 ;  /* 0x0000006e00527202 */ /* 0x000fe20000000f00 */
[----:B-1----:R-:W-:-:S02]  /*6240*/  FFMA.FTZ R2, R206, UR5, -R21 ;  /* 0x00000005ce027c23 */ /* 0x002fc40008010815 */
[C---:B------:R-:W-:Y:S02]  /*6250*/  HMMA.16816.F32.BF16 R92, R4.reuse, R18, R208 ;  /* 0x00000012045c723c */ /* 0x040fe400000418d0 */
[----:B------:R1:W-:Y:S04]  /*6260*/  MUFU.EX2 R58, R2 ;  /* 0x00000002003a7308 */ /* 0x0003e80000000800 */
[C---:B---3--:R-:W-:Y:S06]  /*6270*/  HMMA.16816.F32.BF16 R104, R4.reuse, R12, R220 ;  /* 0x0000000c0468723c */ /* 0x048fec00000418dc */
[----:B------:R-:W-:Y:S01]  /*6280*/  HMMA.16816.F32.BF16 R108, R4, R14, R196 ;  /* 0x0000000e046c723c */ /* 0x000fe200000418c4 */
[----:B------:R-:W-:Y:S01]  /*6290*/  MOV R220, R68 ;  /* 0x0000004400dc7202 */ /* 0x000fe20000000f00 */
[----:B------:R-:W-:Y:S01]  /*62a0*/  IMAD.MOV.U32 R221, RZ, RZ, R69 ;  /* 0x000000ffffdd7224 */ /* 0x000fe200078e0045 */
[----:B------:R-:W-:Y:S01]  /*62b0*/  MOV R222, R76 ;  /* 0x0000004c00de7202 */ /* 0x000fe20000000f00 */
[----:B------:R-:W-:-:S02]  /*62c0*/  IMAD.MOV.U32 R223, RZ, RZ, R77 ;  /* 0x000000ffffdf7224 */ /* 0x000fc400078e004d */
[----:B------:R-:W-:Y:S01]  /*62d0*/  HMMA.16816.F32.BF16 R76, R4, R26, R212 ;  /* 0x0000001a044c723c */ /* 0x000fe200000418d4 */
[----:B-1----:R-:W-:Y:S01]  /*62e0*/  FFMA.FTZ R2, R22, UR5, -R21 ;  /* 0x0000000516027c23 */ /* 0x002fe20008010815 */
[----:B------:R-:W1:Y:S03]  /*62f0*/  LDSM.16.MT88.4 R4, [R226+0xf800] ;  /* 0x00f80000e204783b */ /* 0x000e660000004200 */
[----:B------:R3:W-:Y:S01]  /*6300*/  MUFU.EX2 R22, R2 ;  /* 0x0000000200167308 */ /* 0x0007e20000000800 */
[C---:B------:R-:W-:Y:S06]  /*6310*/  HMMA.16816.F32.BF16 R68, R8.reuse, R24, R96 ;  /* 0x000000180844723c */ /* 0x040fec0000041860 */
[C---:B------:R-:W-:Y:S06]  /*6320*/  HMMA.16816.F32.BF16 R52, R8.reuse, R14, R52 ;  /* 0x0000000e0834723c */ /* 0x040fec0000041834 */
[C---:B------:R-:W-:Y:S01]  /*6330*/  HMMA.16816.F32.BF16 R100, R8.reuse, R12, R116 ;  /* 0x0000000c0864723c */ /* 0x040fe20000041874 */
[----:B------:R-:W-:Y:S01]  /*6340*/  MOV R199, R183 ;  /* 0x000000b700c77202 */ /* 0x000fe20000000f00 */
[----:B------:R-:W-:Y:S01]  /*6350*/  LDSM.16.MT88.4 R96, [R225+0xf800] ;  /* 0x00f80000e160783b */ /* 0x000fe20000004200 */
[----:B---3--:R-:W-:Y:S01]  /*6360*/  FFMA.FTZ R2, R220, UR5, -R20 ;  /* 0x00000005dc027c23 */ /* 0x008fe20008010814 */
        /* <DEDUP_REMOVED lines=13> */
[----:B------:R-:W3:Y:S01]  /*6440*/  LDL.LU R207, [R1+0xa8] ;  /* 0x0000a80001cf7983 */ /* 0x000ee20000300800 */
[----:B------:R4:W-:Y:S03]  /*6450*/  MUFU.EX2 R18, R2 ;  /* 0x0000000200127308 */ /* 0x0009e60000000800 */
[----:B------:R-:W-:Y:S01]  /*6460*/  LDSM.16.MT88.4 R112, [R227+0xf800] ;  /* 0x00f80000e370783b */ /* 0x000fe20000004200 */
[----:B----4-:R-:W-:Y:S01]  /*6470*/  FFMA.FTZ R2, R220, UR5, -R20 ;  /* 0x00000005dc027c23 */ /* 0x010fe20008010814 */
[----:B------:R-:W-:Y:S01]  /*6480*/  MOV R220, R221 ;  /* 0x000000dd00dc7202 */ /* 0x000fe20000000f00 */
[----:B------:R-:W-:Y:S01]  /*6490*/  IMAD.MOV.U32 R221, RZ, RZ, R222 ;  /* 0x000000ffffdd7224 */ /* 0x000fe200078e00de */
[----:B------:R-:W-:Y:S01]  /*64a0*/  MOV R222, R223 ;  /* 0x000000df00de7202 */ /* 0x000fe20000000f00 */
[----:B------:R-:W4:Y:S01]  /*64b0*/  MUFU.EX2 R19, R2 ;  /* 0x0000000200137308 */ /* 0x000f220000000800 */
[----:B------:R-:W-:Y:S01]  /*64c0*/  IMAD.MOV.U32 R223, RZ, RZ, R244 ;  /* 0x000000ffffdf7224 */ /* 0x000fe200078e00f4 */
[----:B------:R-:W-:Y:S01]  /*64d0*/  MOV R244, R245 ;  /* 0x000000f500f47202 */ /* 0x000fe20000000f00 */
[----:B------:R-:W-:Y:S01]  /*64e0*/  IMAD.MOV.U32 R245, RZ, RZ, R246 ;  /* 0x000000fffff57224 */ /* 0x000fe200078e00f6 */
[----:B------:R-:W-:Y:S01]  /*64f0*/  MOV R246, R247 ;  /* 0x000000f700f67202 */ /* 0x000fe20000000f00 */
[----:B------:R-:W-:Y:S01]  /*6500*/  IMAD.MOV.U32 R247, RZ, RZ, R248 ;  /* 0x000000fffff77224 */ /* 0x000fe200078e00f8 */
[----:B------:R-:W-:Y:S01]  /*6510*/  MOV R248, R249 ;  /* 0x000000f900f87202 */ /* 0x000fe20000000f00 */
[----:B------:R-:W-:Y:S01]  /*6520*/  IMAD.MOV.U32 R249, RZ, RZ, R250 ;  /* 0x000000fffff97224 */ /* 0x000fe200078e00fa */
[----:B------:R-:W-:Y:S01]  /*6530*/  HMMA.16816.F32.BF16 R116, R8, R28, R128 ;  /* 0x0000001c0874723c */ /* 0x000fe20000041880 */
[----:B------:R-:W-:-:S02]  /*6540*/  MOV R250, R134 ;  /* 0x0000008600fa7202 */ /* 0x000fc40000000f00 */
[----:B------:R1:W5:Y:S03]  /*6550*/  LDL.LU R134, [R1+0xa4] ;  /* 0x0000a40001867983 */ /* 0x0003660000300800 */
[----:B------:R-:W-:Y:S01]  /*6560*/  HMMA.16816.F32.BF16 R28, R8, R30, R84 ;  /* 0x0000001e081c723c */ /* 0x000fe20000041854 */
[----:B--2---:R-:W-:Y:S02]  /*6570*/  F2FP.BF16.F32.PACK_AB R128, R57, R56 ;  /* 0x000000383980723e */ /* 0x004fe400000010ff */
[----:B----4-:R-:W-:Y:S02]  /*6580*/  F2FP.BF16.F32.PACK_AB R129, R19, R18 ;  /* 0x000000121381723e */ /* 0x010fe400000010ff */
[----:B------:R-:W-:Y:S02]  /*6590*/  F2FP.BF16.F32.PACK_AB R130, R22, R58 ;  /* 0x0000003a1682723e */ /* 0x000fe400000010ff */
[----:B------:R-:W-:Y:S01]  /*65a0*/  MOV R8, R231 ;  /* 0x000000e700087202 */ /* 0x000fe20000000f00 */
[----:B---3--:R-:W-:-:S04]  /*65b0*/  FFMA.FTZ R2, R207, UR5, -R20 ;  /* 0x00000005cf027c23 */ /* 0x008fc80008010814 */
[----:B------:R2:W-:Y:S02]  /*65c0*/  MUFU.EX2 R21, R2 ;  /* 0x0000000200157308 */ /* 0x0005e40000000800 */
[----:B--2---:R-:W-:-:S06]  /*65d0*/  FFMA.FTZ R2, R23, UR5, -R20 ;  /* 0x0000000517027c23 */ /* 0x004fcc0008010814 */
[----:B------:R2:W3:Y:S02]  /*65e0*/  MUFU.EX2 R17, R2 ;  /* 0x0000000200117308 */ /* 0x0004e40000000800 */
[----:B--2---:R-:W-:Y:S01]  /*65f0*/  FFMA.FTZ R2, R220, UR5, -R3 ;  /* 0x00000005dc027c23 */ /* 0x004fe20008010803 */
[----:B------:R-:W-:Y:S01]  /*6600*/  IMAD.MOV.U32 R220, RZ, RZ, R221 ;  /* 0x000000ffffdc7224 */ /* 0x000fe200078e00dd */
        /* <DEDUP_REMOVED lines=14> */
[----:B---3--:R-:W-:Y:S01]  /*66f0*/  F2FP.BF16.F32.PACK_AB R131, R17, R21 ;  /* 0x000000151183723e */ /* 0x008fe200000010ff */
[----:B------:R3:W5:Y:S01]  /*6700*/  LDL.LU R135, [R1+0xa0] ;  /* 0x0000a00001877983 */ /* 0x0007620000300800 */
[----:B--2---:R-:W-:Y:S01]  /*6710*/  FFMA.FTZ R2, R220, UR5, -R3 ;  /* 0x00000005dc027c23 */ /* 0x004fe20008010803 */
[----:B------:R-:W-:Y:S01]  /*6720*/  IMAD.MOV.U32 R220, RZ, RZ, R221 ;  /* 0x000000ffffdc7224 */ /* 0x000fe200078e00dd */
[----:B------:R-:W-:Y:S01]  /*6730*/  MOV R221, R222 ;  /* 0x000000de00dd7202 */ /* 0x000fe20000000f00 */
[----:B------:R-:W-:Y:S01]  /*6740*/  IMAD.MOV.U32 R222, RZ, RZ, R223 ;  /* 0x000000ffffde7224 */ /* 0x000fe200078e00df */
[----:B------:R-:W-:Y:S01]  /*6750*/  MOV R223, R244 ;  /* 0x000000f400df7202 */ /* 0x000fe20000000f00 */
        /* <DEDUP_REMOVED lines=13> */
[----:B------:R-:W-:Y:S01]  /*6830*/  MOV R20, R82 ;  /* 0x0000005200147202 */ /* 0x000fe20000000f00 */
[----:B-1----:R-:W-:Y:S01]  /*6840*/  HMMA.16816.F32.BF16 R116, R128, R4, R116 ;  /* 0x000000048074723c */ /* 0x002fe20000041874 */
[----:B------:R3:W5:Y:S01]  /*6850*/  LDL.LU R136, [R1+0x9c] ;  /* 0x00009c0001887983 */ /* 0x0007620000300800 */
[----:B--2---:R-:W-:Y:S01]  /*6860*/  FFMA.FTZ R2, R220, UR5, -R3 ;  /* 0x00000005dc027c23 */ /* 0x004fe20008010803 */
        /* <DEDUP_REMOVED lines=17> */
[----:B------:R1:W-:Y:S01]  /*6980*/  MUFU.EX2 R14, R2 ;  /* 0x00000002000e7308 */ /* 0x0003e20000000800 */
[----:B------:R-:W-:Y:S01]  /*6990*/  MOV R214, R223 ;  /* 0x000000df00d67202 */ /* 0x000fe20000000f00 */
[----:B------:R-:W-:-:S02]  /*69a0*/  IMAD.MOV.U32 R215, RZ, RZ, R244 ;  /* 0x000000ffffd77224 */ /* 0x000fc400078e00f4 */
[----:B------:R-:W-:Y:S01]  /*69b0*/  FFMA.FTZ R3, R220, UR5, -R3 ;  /* 0x00000005dc037c23 */ /* 0x000fe20008010803 */
[----:B------:R-:W-:Y:S01]  /*69c0*/  MOV R220, R245 ;  /* 0x000000f500dc7202 */ /* 0x000fe20000000f00 */
[----:B------:R-:W-:Y:S01]  /*69d0*/  IMAD.MOV.U32 R221, RZ, RZ, R246 ;  /* 0x000000ffffdd7224 */ /* 0x000fe200078e00f6 */
[----:B------:R-:W-:Y:S01]  /*69e0*/  MOV R245, R149 ;  /* 0x0000009500f57202 */ /* 0x000fe20000000f00 */
[----:B------:R-:W-:Y:S01]  /*69f0*/  IMAD.MOV.U32 R223, RZ, RZ, R248 ;  /* 0x000000ffffdf7224 */ /* 0x000fe200078e00f8 */
[----:B------:R-:W-:Y:S01]  /*6a00*/  MOV R248, R151 ;  /* 0x0000009700f87202 */ /* 0x000fe20000000f00 */
[----:B------:R-:W-:Y:S02]  /*6a10*/  IMAD.MOV.U32 R246, RZ, RZ, R148 ;  /* 0x000000fffff67224 */ /* 0x000fe400078e0094 */
[----:B------:R-:W-:Y:S02]  /*6a20*/  IMAD.MOV.U32 R244, RZ, RZ, R150 ;  /* 0x000000fffff47224 */ /* 0x000fe400078e0096 */
[----:B------:R-:W2:Y:S01]  /*6a30*/  LDSM.16.MT88.4 R148, [R224+0xd800] ;  /* 0x00d80000e094783b */ /* 0x000ea20000004200 */
[----:B------:R-:W-:Y:S01]  /*6a40*/  MOV R222, R247 ;  /* 0x000000f700de7202 */ /* 0x000fe20000000f00 */
[----:B------:R-:W-:-:S02]  /*6a50*/  IMAD.MOV.U32 R180, RZ, RZ, R242 ;  /* 0x000000ffffb47224 */ /* 0x000fc400078e00f2 */
[----:B-1----:R-:W-:Y:S01]  /*6a60*/  FFMA.FTZ R2, R212, UR5, -R0 ;  /* 0x00000005d4027c23 */ /* 0x002fe20008010800 */
        /* <DEDUP_REMOVED lines=9> */
[----:B------:R3:W5:Y:S01]  /*6b00*/  LDL.LU R242, [R1+0x98] ;  /* 0x0000980001f27983 */ /* 0x0007620000300800 */
[----:B------:R-:W-:Y:S01]  /*6b10*/  IMAD.MOV.U32 R217, RZ, RZ, R180 ;  /* 0x000000ffffd97224 */ /* 0x000fe200078e00b4 */
[----:B------:R-:W3:Y:S01]  /*6b20*/  MUFU.EX2 R13, R3 ;  /* 0x00000003000d7308 */ /* 0x000ee20000000800 */
[----:B------:R-:W-:Y:S01]  /*6b30*/  MOV R180, R181 ;  /* 0x000000b500b47202 */ /* 0x000fe20000000f00 */
[----:B------:R-:W-:-:S02]  /*6b40*/  IMAD.MOV.U32 R181, RZ, RZ, R81 ;  /* 0x000000ffffb57224 */ /* 0x000fc400078e0051 */
[----:B-1----:R-:W-:Y:S01]  /*6b50*/  FFMA.FTZ R2, R212, UR5, -R0 ;  /* 0x00000005d4027c23 */ /* 0x002fe20008010800 */
[----:B------:R-:W-:Y:S01]  /*6b60*/  MOV R212, R213 ;  /* 0x000000d500d47202 */ /* 0x000fe20000000f00 */
[----:B------:R-:W-:Y:S01]  /*6b70*/  IMAD.MOV.U32 R213, RZ, RZ, R214 ;  /* 0x000000ffffd57224 */ /* 0x000fe200078e00d6 */
[----:B------:R-:W-:Y:S01]  /*6b80*/  MOV R214, R215 ;  /* 0x000000d700d67202 */ /* 0x000fe20000000f00 */
[----:B------:R1:W2:Y:S01]  /*6b90*/  MUFU.EX2 R11, R2 ;  /* 0x00000002000b7308 */ /* 0x0002a20000000800 */
[----:B------:R-:W-:Y:S01]  /*6ba0*/  MOV R223, R248 ;  /* 0x000000f800df7202 */ /* 0x000fe20000000f00 */
[----:B------:R-:W-:Y:S01]  /*6bb0*/  IMAD.MOV.U32 R208, RZ, RZ, R213 ;  /* 0x000000ffffd07224 */ /* 0x000fe200078e00d5 */
[----:B----4-:R-:W-:Y:S01]  /*6bc0*/  F2FP.BF16.F32.PACK_AB R124, R16, R15 ;  /* 0x0000000f107c723e */ /* 0x010fe200000010ff */
[----:B------:R-:W-:Y:S01]  /*6bd0*/  IMAD.MOV.U32 R215, RZ, RZ, R220 ;  /* 0x000000ffffd77224 */ /* 0x000fe200078e00dc */
[----:B------:R-:W-:Y:S01]  /*6be0*/  MOV R220, R221 ;  /* 0x000000dd00dc7202 */ /* 0x000fe20000000f00 */
[----:B------:R-:W-:Y:S01]  /*6bf0*/  IMAD.MOV.U32 R221, RZ, RZ, R222 ;  /* 0x000000ffffdd7224 */ /* 0x000fe200078e00de */
[----:B------:R-:W-:Y:S01]  /*6c00*/  MOV R209, R214 ;  /* 0x000000d600d17202 */ /* 0x000fe20000000f00 */
[----:B------:R-:W-:Y:S01]  /*6c10*/  IMAD.MOV.U32 R210, RZ, RZ, R215 ;  /* 0x000000ffffd27224 */ /* 0x000fe200078e00d7 */
[----:B------:R-:W-:-:S02]  /*6c20*/  MOV R211, R220 ;  /* 0x000000dc00d37202 */ /* 0x000fc40000000f00 */
[----:B---3--:R-:W-:Y:S02]  /*6c30*/  F2FP.BF16.F32.PACK_AB R126, R13, R14 ;  /* 0x0000000e0d7e723e */ /* 0x008fe400000010ff */
[----:B------:R-:W-:Y:S01]  /*6c40*/  MOV R81, R241 ;  /* 0x000000f100517202 */ /* 0x000fe20000000f00 */
[--C-:B-1----:R-:W-:Y:S01]  /*6c50*/  FFMA.FTZ R2, R212, UR5, -R0.reuse ;  /* 0x00000005d4027c23 */ /* 0x102fe20008010800 */
[----:B------:R-:W-:Y:S01]  /*6c60*/  FFMA.FTZ R0, R208, UR5, -R0 ;  /* 0x00000005d0007c23 */ /* 0x000fe20008010800 */
[----:B------:R-:W-:Y:S01]  /*6c70*/  IMAD.MOV.U32 R212, RZ, RZ, R221 ;  /* 0x000000ffffd47224 */ /* 0x000fe200078e00dd */
[----:B------:R-:W-:Y:S01]  /*6c80*/  MOV R196, R209 ;  /* 0x000000d100c47202 */ /* 0x000fe20000000f00 */
[----:B------:R1:W-:Y:S01]  /*6c90*/  MUFU.EX2 R10, R2 ;  /* 0x00000002000a7308 */ /* 0x0003e20000000800 */
[----:B------:R-:W-:Y:S01]  /*6ca0*/  IMAD.MOV.U32 R248, RZ, RZ, R217 ;  /* 0x000000fffff87224 */ /* 0x000fe200078e00d9 */
[----:B------:R-:W-:Y:S01]  /*6cb0*/  MOV R197, R211 ;  /* 0x000000d300c57202 */ /* 0x000fe20000000f00 */
[----:B------:R-:W-:Y:S01]  /*6cc0*/  IMAD.MOV.U32 R127, RZ, RZ, R210 ;  /* 0x000000ffff7f7224 */ /* 0x000fe200078e00d2 */
[----:B--2---:R-:W-:Y:S01]  /*6cd0*/  F2FP.BF16.F32.PACK_AB R125, R11, R9 ;  /* 0x000000090b7d723e */ /* 0x004fe200000010ff */
[----:B------:R-:W-:Y:S01]  /*6ce0*/  HMMA.16816.F32.BF16 R144, R128, R148, R144 ;  /* 0x000000948090723c */ /* 0x000fe20000041890 */
[----:B------:R2:W5:Y:S01]  /*6cf0*/  LDL.LU R241, [R1+0x94] ;  /* 0x0000940001f17983 */ /* 0x0005620000300800 */
[----:B------:R-:W-:Y:S01]  /*6d00*/  MOV R217, R180 ;  /* 0x000000b400d97202 */ /* 0x000fe20000000f00 */
[----:B------:R-:W3:Y:S01]  /*6d10*/  MUFU.EX2 R12, R0 ;  /* 0x00000000000c7308 */ /* 0x000ee20000000800 */
[----:B------:R-:W-:Y:S01]  /*6d20*/  MOV R198, R212 ;  /* 0x000000d400c67202 */ /* 0x000fe20000000f00 */
[----:B------:R-:W-:Y:S01]  /*6d30*/  IMAD.MOV.U32 R180, RZ, RZ, R181 ;  /* 0x000000ffffb47224 */ /* 0x000fe200078e00b5 */
[----:B------:R-:W-:Y:S01]  /*6d40*/  MOV R181, R182 ;  /* 0x000000b600b57202 */ /* 0x000fe20000000f00 */
[----:B------:R-:W-:-:S02]  /*6d50*/  IMAD.MOV.U32 R182, RZ, RZ, R167 ;  /* 0x000000ffffb67224 */ /* 0x000fc400078e00a7 */
[----:B------:R-:W-:Y:S01]  /*6d60*/  FADD.FTZ R3, R196, R127 ;  /* 0x0000007fc4037221 */ /* 0x000fe20000010000 */
        /* <DEDUP_REMOVED lines=9> */
[----:B------:R-:W-:-:S02]  /*6e00*/  IMAD.MOV.U32 R182, RZ, RZ, R167 ;  /* 0x000000ffffb67224 */ /* 0x000fc400078e00a7 */
[----:B-1----:R-:W-:Y:S01]  /*6e10*/  FADD.FTZ R2, R196, R127 ;  /* 0x0000007fc4027221 */ /* 0x002fe20000010000 */
[----:B------:R-:W-:Y:S01]  /*6e20*/  MOV R167, R164 ;  /* 0x000000a400a77202 */ /* 0x000fe20000000f00 */
[----:B------:R-:W-:Y:S01]  /*6e30*/  IMAD.MOV.U32 R164, RZ, RZ, R166 ;  /* 0x000000ffffa47224 */ /* 0x000fe200078e00a6 */
[----:B---3--:R-:W-:Y:S01]  /*6e40*/  F2FP.BF16.F32.PACK_AB R127, R12, R10 ;  /* 0x0000000a0c7f723e */ /* 0x008fe200000010ff */
[----:B------:R-:W-:Y:S01]  /*6e50*/  FADD.FTZ R0, R232, R233 ;  /* 0x000000e9e8007221 */ /* 0x000fe20000010000 */
[----:B------:R-:W-:Y:S01]  /*6e60*/  MOV R221, R248 ;  /* 0x000000f800dd7202 */ /* 0x000fe20000000f00 */
[----:B------:R-:W-:Y:S01]  /*6e70*/  IMAD.MOV.U32 R248, RZ, RZ, R167 ;  /* 0x000000fffff87224 */ /* 0x000fe200078e00a7 */
[----:B------:R-:W-:Y:S01]  /*6e80*/  MOV R220, R217 ;  /* 0x000000d900dc7202 */ /* 0x000fe20000000f00 */
[----:B------:R-:W-:Y:S01]  /*6e90*/  FADD.FTZ R3, R230, R3 ;  /* 0x00000003e6037221 */ /* 0x000fe20000010000 */
[----:B------:R-:W-:Y:S01]  /*6ea0*/  MOV R217, R164 ;  /* 0x000000a400d97202 */ /* 0x000fe20000000f00 */
[C---:B------:R-:W-:Y:S01]  /*6eb0*/  HMMA.16816.F32.BF16 R140, R124.reuse, R148, R140 ;  /* 0x000000947c8c723c */ /* 0x040fe2000004188c */
[----:B------:R-:W-:Y:S01]  /*6ec0*/  MOV R213, R182 ;  /* 0x000000b600d57202 */ /* 0x000fe20000000f00 */
[----:B------:R-:W-:Y:S01]  /*6ed0*/  IMAD.MOV.U32 R212, RZ, RZ, R248 ;  /* 0x000000ffffd47224 */ /* 0x000fe200078e00f8 */
[----:B------:R-:W-:Y:S01]  /*6ee0*/  MOV R182, R238 ;  /* 0x000000ee00b67202 */ /* 0x000fe20000000f00 */
[----:B------:R2:W5:Y:S01]  /*6ef0*/  LDL.LU R240, [R1+0x90] ;  /* 0x0000900001f07983 */ /* 0x0005620000300800 */
[----:B------:R-:W-:Y:S01]  /*6f00*/  MOV R166, R239 ;  /* 0x000000ef00a67202 */ /* 0x000fe20000000f00 */
[-C--:B------:R-:W-:Y:S01]  /*6f10*/  HMMA.16816.F32.BF16 R152, R124, R150.reuse, R152 ;  /* 0x000000967c98723c */ /* 0x080fe20000041898 */
[----:B------:R-:W-:Y:S01]  /*6f20*/  MOV R211, R217 ;  /* 0x000000d900d37202 */ /* 0x000fe20000000f00 */
[----:B------:R-:W-:Y:S01]  /*6f30*/  IMAD.MOV.U32 R248, RZ, RZ, R237 ;  /* 0x000000fffff87224 */ /* 0x000fe200078e00ed */
[----:B------:R-:W-:Y:S01]  /*6f40*/  MOV R217, R236 ;  /* 0x000000ec00d97202 */ /* 0x000fe20000000f00 */
[----:B------:R-:W-:Y:S01]  /*6f50*/  IMAD.MOV.U32 R215, RZ, RZ, R180 ;  /* 0x000000ffffd77224 */ /* 0x000fe200078e00b4 */
[----:B------:R-:W-:Y:S01]  /*6f60*/  MOV R214, R181 ;  /* 0x000000b500d67202 */ /* 0x000fe20000000f00 */
[----:B------:R-:W-:Y:S01]  /*6f70*/  HMMA.16816.F32.BF16 R148, R128, R150, R44 ;  /* 0x000000968094723c */ /* 0x000fe2000004182c */
[----:B------:R-:W-:-:S02]  /*6f80*/  MOV R208, R182 ;  /* 0x000000b600d07202 */ /* 0x000fc40000000f00 */
[----:B------:R-:W-:Y:S01]  /*6f90*/  MOV R197, R199 ;  /* 0x000000c700c57202 */ /* 0x000fe20000000f00 */
[----:B------:R-:W-:Y:S01]  /*6fa0*/  FADD.FTZ R2, R229, R2 ;  /* 0x00000002e5027221 */ /* 0x000fe20000010000 */
[----:B------:R-:W-:Y:S01]  /*6fb0*/  FADD.FTZ R3, R204, R3 ;  /* 0x00000003cc037221 */ /* 0x000fe20000010000 */
[----:B------:R-:W-:Y:S01]  /*6fc0*/  HMMA.16816.F32.BF16 R120, R124, R4, R120 ;  /* 0x000000047c78723c */ /* 0x000fe20000041878 */
[----:B------:R-:W-:Y:S01]  /*6fd0*/  MOV R47, R81 ;  /* 0x00000051002f7202 */ /* 0x000fe20000000f00 */
[----:B------:R-:W-:Y:S01]  /*6fe0*/  IMAD.MOV.U32 R181, RZ, RZ, R165 ;  /* 0x000000ffffb57224 */ /* 0x000fe200078e00a5 */
[----:B------:R-:W-:Y:S01]  /*6ff0*/  MOV R198, R248 ;  /* 0x000000f800c67202 */ /* 0x000fe20000000f00 */
[----:B------:R-:W-:Y:S01]  /*7000*/  IMAD.MOV.U32 R199, RZ, RZ, R217 ;  /* 0x000000ffffc77224 */ /* 0x000fe200078e00d9 */
[----:B------:R2:W5:Y:S01]  /*7010*/  LDL.LU R239, [R1+0x8c] ;  /* 0x00008c0001ef7983 */ /* 0x0005620000300800 */
[----:B------:R-:W-:Y:S01]  /*7020*/  FADD.FTZ R8, R8, R47 ;  /* 0x0000002f08087221 */ /* 0x000fe20000010000 */
[----:B------:R-:W-:Y:S01]  /*7030*/  IMAD.MOV.U32 R47, RZ, RZ, R23 ;  /* 0x000000ffff2f7224 */ /* 0x000fe200078e0017 */
[----:B------:R-:W-:Y:S01]  /*7040*/  MOV R180, R166 ;  /* 0x000000a600b47202 */ /* 0x000fe20000000f00 */
[----:B------:R-:W-:Y:S01]  /*7050*/  IMAD.MOV.U32 R209, RZ, RZ, R181 ;  /* 0x000000ffffd17224 */ /* 0x000fe200078e00b5 */
[----:B------:R-:W-:Y:S01]  /*7060*/  MOV R248, R234 ;  /* 0x000000ea00f87202 */ /* 0x000fe20000000f00 */
        /* <DEDUP_REMOVED lines=8> */
[----:B------:R-:W-:Y:S01]  /*70f0*/  FADD.FTZ R0, R23, R0 ;  /* 0x0000000017007221 */ /* 0x000fe20000010000 */
[----:B------:R-:W-:Y:S01]  /*7100*/  IMAD.MOV.U32 R252, RZ, RZ, R197 ;  /* 0x000000fffffc7224 */ /* 0x000fe200078e00c5 */
        /* <DEDUP_REMOVED lines=41> */
[----:B------:R-:W-:Y:S01]  /*73a0*/  MOV R217, R235 ;  /* 0x000000eb00d97202 */ /* 0x000fe20000000f00 */
[----:B------:R-:W-:Y:S01]  /*73b0*/  FADD.FTZ R2, R249, R2 ;  /* 0x00000002f9027221 */ /* 0x000fe20000010000 */
[----:B------:R-:W-:Y:S01]  /*73c0*/  FADD.FTZ R4, R250, R4 ;  /* 0x00000004fa047221 */ /* 0x000fe20000010000 */
[----:B------:R-:W1:Y:S01]  /*73d0*/  LDSM.16.MT88.4 R180, [R227+0xd800] ;  /* 0x00d80000e3b4783b */ /* 0x000e620000004200 */
[----:B------:R-:W-:Y:S01]  /*73e0*/  FADD.FTZ R3, R251, R3 ;  /* 0x00000003fb037221 */ /* 0x000fe20000010000 */
[----:B------:R-:W-:Y:S01]  /*73f0*/  FADD.FTZ R0, R137, R0 ;  /* 0x0000000089007221 */ /* 0x000fe20000010000 */
[----:B------:R-:W-:Y:S01]  /*7400*/  FADD.FTZ R2, R216, R2 ;  /* 0x00000002d8027221 */ /* 0x000fe20000010000 */
[----:B------:R-:W3:Y:S01]  /*7410*/  LDSM.16.MT88.4 R164, [R225+0xd800] ;  /* 0x00d80000e1a4783b */ /* 0x000ee20000004200 */
[----:B------:R-:W-:Y:S01]  /*7420*/  FADD.FTZ R4, R217, R4 ;  /* 0x00000004d9047221 */ /* 0x000fe20000010000 */
[----:B------:R-:W-:-:S02]  /*7430*/  FADD.FTZ R3, R218, R3 ;  /* 0x00000003da037221 */ /* 0x000fc40000010000 */
[----:B------:R-:W4:Y:S01]  /*7440*/  LDSM.16.MT88.4 R196, [R226+0xd800] ;  /* 0x00d80000e2c4783b */ /* 0x000f220000004200 */
[----:B------:R-:W-:-:S03]  /*7450*/  FADD.FTZ R0, R138, R0 ;  /* 0x000000008a007221 */ /* 0x000fc60000010000 */
[----:B------:R-:W2:Y:S01]  /*7460*/  LDSM.16.MT88.4 R80, [R224+0xf800] ;  /* 0x00f80000e050783b */ /* 0x000ea20000004200 */
        /* <DEDUP_REMOVED lines=22> */
[----:B------:R-:W-:Y:S01]  /*75d0*/  FADD.FTZ R3, R17, R3 ;  /* 0x0000000311037221 */ /* 0x000fe20000010000 */
[----:B-1----:R-:W-:Y:S02]  /*75e0*/  HMMA.16816.F32.BF16 R176, R128, R180, R176 ;  /* 0x000000b480b0723c */ /* 0x002fe400000418b0 */
[----:B------:R1:W5:Y:S01]  /*75f0*/  LDL.LU R230, [R1+0x68] ;  /* 0x0000680001e67983 */ /* 0x0003620000300800 */
[----:B------:R-:W-:-:S03]  /*7600*/  FADD.FTZ R0, R12, R0 ;  /* 0x000000000c007221 */ /* 0x000fc60000010000 */
[----:B------:R1:W5:Y:S01]  /*7610*/  LDL.LU R229, [R1+0x64] ;  /* 0x0000640001e57983 */ /* 0x0003620000300800 */
[----:B------:R-:W-:Y:S01]  /*7620*/  FADD.FTZ R2, R13, R2 ;  /* 0x000000020d027221 */ /* 0x000fe20000010000 */
[C---:B------:R-:W-:Y:S02]  /*7630*/  HMMA.16816.F32.BF16 R172, R124.reuse, R180, R172 ;  /* 0x000000b47cac723c */ /* 0x040fe400000418ac */
[----:B------:R1:W5:Y:S04]  /*7640*/  LDL.LU R228, [R1+0x60] ;  /* 0x0000600001e47983 */ /* 0x0003680000300800 */
[----:B------:R1:W5:Y:S01]  /*7650*/  LDL.LU R205, [R1+0x5c] ;  /* 0x00005c0001cd7983 */ /* 0x0003620000300800 */
[-C--:B------:R-:W-:Y:S03]  /*7660*/  HMMA.16816.F32.BF16 R184, R124, R182.reuse, R184 ;  /* 0x000000b67cb8723c */ /* 0x080fe600000418b8 */
[----:B------:R1:W5:Y:S03]  /*7670*/  LDL.LU R204, [R1+0x58] ;  /* 0x0000580001cc7983 */ /* 0x0003660000300800 */
[C---:B------:R-:W-:Y:S01]  /*7680*/  HMMA.16816.F32.BF16 R180, R128.reuse, R182, R72 ;  /* 0x000000b680b4723c */ /* 0x040fe20000041848 */
[----:B------:R1:W5:Y:S04]  /*7690*/  LDL.LU R139, [R1+0x54] ;  /* 0x00005400018b7983 */ /* 0x0003680000300800 */
[----:B------:R1:W-:Y:S01]  /*76a0*/  STL [R1], R4 ;  /* 0x0000000401007387 */ /* 0x0003e20000100800 */
[-C--:B---3--:R-:W-:Y:S03]  /*76b0*/  HMMA.16816.F32.BF16 R160, R128, R164.reuse, R160 ;  /* 0x000000a480a0723c */ /* 0x088fe600000418a0 */
[----:B------:R1:W-:Y:S03]  /*76c0*/  STL [R1+0x4], R3 ;  /* 0x0000040301007387 */ /* 0x0003e60000100800 */
[C---:B------:R-:W-:Y:S01]  /*76d0*/  HMMA.16816.F32.BF16 R156, R124.reuse, R164, R156 ;  /* 0x000000a47c9c723c */ /* 0x040fe2000004189c */
[----:B------:R1:W-:Y:S04]  /*76e0*/  STL [R1+0xc], R0 ;  /* 0x00000c0001007387 */ /* 0x0003e80000100800 */
[----:B------:R1:W-:Y:S01]  /*76f0*/  STL [R1+0x8], R2 ;  /* 0x0000080201007387 */ /* 0x0003e20000100800 */
[C---:B------:R-:W-:Y:S06]  /*7700*/  HMMA.16816.F32.BF16 R168, R124.reuse, R166, R168 ;  /* 0x000000a67ca8723c */ /* 0x040fec00000418a8 */
[C---:B----4-:R-:W-:Y:S06]  /*7710*/  HMMA.16816.F32.BF16 R188, R124.reuse, R196, R188 ;  /* 0x000000c47cbc723c */ /* 0x050fec00000418bc */
[C---:B------:R-:W-:Y:S06]  /*7720*/  HMMA.16816.F32.BF16 R200, R124.reuse, R198, R200 ;  /* 0x000000c67cc8723c */ /* 0x040fec00000418c8 */
[C---:B--2---:R-:W-:Y:S06]  /*7730*/  HMMA.16816.F32.BF16 R72, R124.reuse, R80, R40 ;  /* 0x000000507c48723c */ /* 0x044fec0000041828 */
        /* <DEDUP_REMOVED lines=16> */
[----:B------:R-:W-:-:S08]  /*7840*/  NOP ;  /* 0x0000000000007918 */ /* 0x000fd00000000000 */
[----:B-1----:R-:W-:-:S15]  /*7850*/  @!P0 BRA `(.L_x_174) ;  /* 0x0000004400888947 */ /* 0x002fde0003800000 */
[----:B------:R-:W-:Y:S01]  /*7860*/  ULDC UR4, c[0x0][0x2d0] ;  /* 0x0000b40000047ab9 */ /* 0x000fe20000000800 */
[----:B-----5:R-:W-:Y:S01]  /*7870*/  IMAD.MOV.U32 R133, RZ, RZ, R135 ;  /* 0x000000ffff857224 */ /* 0x020fe200078e0087 */
[----:B------:R-:W-:Y:S01]  /*7880*/  ISETP.GE.AND P3, PT, R204, UR4, PT ;  /* 0x00000004cc007c0c */ /* 0x000fe2000bf66270 */
[----:B------:R-:W-:Y:S01]  /*7890*/  ULDC.64 UR8, c[0x0][0x250] ;  /* 0x0000940000087ab9 */ /* 0x000fe20000000a00 */
[----:B------:R-:W-:Y:S01]  /*78a0*/  MOV R138, R132 ;  /* 0x00000084008a7202 */ /* 0x000fe20000000f00 */
[----:B------:R-:W-:Y:S01]  /*78b0*/  ULEA.HI.SX32 UR17, UR17, 0xfffffffe, 0x1a ;  /* 0xfffffffe11117891 */ /* 0x000fe2000f8fd23f */
[----:B------:R-:W-:Y:S01]  /*78c0*/  MOV R137, R134 ;  /* 0x0000008600897202 */ /* 0x000fe20000000f00 */
[----:B------:R-:W-:Y:S02]  /*78d0*/  USHF.L.U64.HI UR11, UR8, 0x4, UR9 ;  /* 0x00000004080b7899 */ /* 0x000fe40008010209 */
[----:B------:R-:W-:Y:S01]  /*78e0*/  USHF.L.U32 UR12, UR8, 0x4, URZ ;  /* 0x00000004080c7899 */ /* 0x000fe2000800063f */
[----:B------:R-:W-:Y:S01]  /*78f0*/  ULDC UR5, c[0x0][0x2d0] ;  /* 0x0000b40000057ab9 */ /* 0x000fe20000000800 */
[----:B------:R-:W-:Y:S01]  /*7900*/  ULDC UR4, c[0x0][0x2ec] ;  /* 0x0000bb0000047ab9 */ /* 0x000fe20000000800 */
[----:B------:R-:W-:-:S03]  /*7910*/  ULDC.64 UR6, c[0x0][0x248] ;  /* 0x0000920000067ab9 */ /* 0x000fc60000000a00 */
[----:B------:R-:W1:Y:S08]  /*7920*/  @!P3 LDC.64 R2, c[0x0][0x220] ;  /* 0x00008800ff02bb82 */ /* 0x000e700000000a00 */
[----:B------:R-:W2:Y:S08]  /*7930*/  @!P3 LDC.64 R6, c[0x0][0x220] ;  /* 0x00008800ff06bb82 */ /* 0x000eb00000000a00 */
[----:B------:R-:W3:Y:S01]  /*7940*/  @!P3 LDC.64 R4, c[0x0][0x220] ;  /* 0x00008800ff04bb82 */ /* 0x000ee20000000a00 */
[----:B-1----:R1:W-:Y:S04]  /*7950*/  @!P3 STL.64 [R1+0x30], R2 ;  /* 0x000030020100b387 */ /* 0x0023e80000100a00 */
[----:B--2---:R-:W-:Y:S04]  /*7960*/  @!P3 STL.64 [R1+0x28], R6 ;  /* 0x000028060100b387 */ /* 0x004fe80000100a00 */
[----:B---3--:R-:W-:Y:S01]  /*7970*/  @!P3 STL.64 [R1+0x20], R4 ;  /* 0x000020040100b387 */ /* 0x008fe20000100a00 */
[----:B-1----:R-:W1:Y:S03]  /*7980*/  @!P3 LDC.64 R2, c[0x0][0x220] ;  /* 0x00008800ff02bb82 */ /* 0x002e660000000a00 */
[----:B-1----:R1:W-:Y:S02]  /*7990*/  @!P3 STL.64 [R1+0x18], R2 ;  /* 0x000018020100b387 */ /* 0x0023e40000100a00 */
[----:B-1----:R-:W-:Y:S01]  /*79a0*/  IMAD.MOV.U32 R3, RZ, RZ, R136 ;  /* 0x000000ffff037224 */ /* 0x002fe200078e0088 */
[----:B------:R-:W-:Y:S06]  /*79b0*/  BRA `(.L_x_175) ;  /* 0x0000000400547947 */ /* 0x000fec0003800000 */
.L_x_177:
[----:B------:R-:W2:Y:S01]  /*79c0*/  LDL.64 R222, [R1+0x48] ;  /* 0x0000480001de7983 */ /* 0x000ea20000100a00 */
[----:B------:R-:W1:Y:S01]  /*79d0*/  @!P3 LDC.64 R206, c[0x0][0x218] ;  /* 0x00008600ffcebb82 */ /* 0x000e620000000a00 */
[----:B------:R-:W-:Y:S02]  /*79e0*/  UIADD3 UR13, UR17, -0x1, URZ ;  /* 0xffffffff110d7890 */ /* 0x000fe4000fffe03f */
[----:B------:R-:W3:Y:S02]  /*79f0*/  LDL.64 R220, [R1+0x38] ;  /* 0x0000380001dc7983 */ /* 0x000ee40000100a00 */
[----:B------:R-:W-:Y:S02]  /*7a00*/  USHF.R.S32.HI UR10, URZ, 0x1f, UR13 ;  /* 0x0000001f3f0a7899 */ /* 0x000fe4000801140d */
[----:B------:R4:W-:Y:S01]  /*7a10*/  @P3 STS.128 [R242+0x8000], RZ ;  /* 0x008000fff2003388 */ /* 0x0009e20000000c00 */
[----:B------:R-:W5:Y:S01]  /*7a20*/  @!P2 LDC.64 R204, c[0x0][0x218] ;  /* 0x00008600ffccab82 */ /* 0x000f620000000a00 */
[----:B------:R-:W-:Y:S02]  /*7a30*/  UIMAD UR10, UR10, UR6, URZ ;  /* 0x000000060a0a72a4 */ /* 0x000fe4000f8e023f */
[----:B------:R-:W-:Y:S02]  /*7a40*/  UIMAD.WIDE.U32 UR24, UR13, UR6, URZ ;  /* 0x000000060d1872a5 */ /* 0x000fe4000f8e003f */
[----:B------:R-:W-:Y:S03]  /*7a50*/  UIMAD UR10, UR13, UR7, UR10 ;  /* 0x000000070d0a72a4 */ /* 0x000fe6000f8e020a */
[----:B------:R-:W4:Y:S01]  /*7a60*/  @!P3 LDC.64 R134, c[0x0][0x218] ;  /* 0x00008600ff86bb82 */ /* 0x000f220000000a00 */
[----:B------:R-:W-:Y:S01]  /*7a70*/  UIADD3 UR10, UR25, UR10, URZ ;  /* 0x0000000a190a7290 */ /* 0x000fe2000fffe03f */
[----:B------:R-:W-:Y:S02]  /*7a80*/  IMAD.U32 R2, RZ, RZ, UR24 ;  /* 0x00000018ff027e24 */ /* 0x000fe4000f8e00ff */
[----:B------:R-:W-:Y:S03]  /*7a90*/  IMAD.U32 R0, RZ, RZ, UR24 ;  /* 0x00000018ff007e24 */ /* 0x000fe6000f8e00ff */
[----:B------:R-:W-:Y:S01]  /*7aa0*/  IMAD.U32 R132, RZ, RZ, UR10 ;  /* 0x0000000aff847e24 */ /* 0x000fe2000f8e00ff */
[----:B------:R-:W4:Y:S08]  /*7ab0*/  @!P2 LDC.64 R212, c[0x0][0x218] ;  /* 0x00008600ffd4ab82 */ /* 0x000f300000000a00 */
[----:B------:R-:W4:Y:S08]  /*7ac0*/  @!P3 LDC.64 R208, c[0x0][0x218] ;  /* 0x00008600ffd0bb82 */ /* 0x000f300000000a00 */
[----:B------:R-:W4:Y:S01]  /*7ad0*/  @!P2 LDC.64 R210, c[0x0][0x218] ;  /* 0x00008600ffd2ab82 */ /* 0x000f220000000a00 */
[----:B--2---:R-:W-:Y:S04]  /*7ae0*/  LEA R2, P0, R2, R222, 0x6 ;  /* 0x000000de02027211 */ /* 0x004fe800078030ff */
[----:B-1----:R-:W-:Y:S02]  /*7af0*/  @!P3 LEA R206, P5, R2, R206, 0x1 ;  /* 0x000000ce02ceb211 */ /* 0x002fe400078a08ff */
[----:B---3--:R-:W-:Y:S02]  /*7b00*/  LEA.HI.X R132, R0, R221, R132, 0x6, P0 ;  /* 0x000000dd00847211 */ /* 0x008fe400000f3484 */
[C---:B-----5:R-:W-:Y:S02]  /*7b10*/  @!P2 LEA R204, P0, R2.reuse, R204, 0x1 ;  /* 0x000000cc02cca211 */ /* 0x060fe400078008ff */
[C-C-:B------:R-:W-:Y:S02]  /*7b20*/  @!P3 LEA.HI.X R207, R2.reuse, R207, R132.reuse, 0x1, P5 ;  /* 0x000000cf02cfb211 */ /* 0x140fe400028f0c84 */
[C---:B------:R-:W-:Y:S02]  /*7b30*/  @!P2 LEA.HI.X R205, R2.reuse, R205, R132, 0x1, P0 ;  /* 0x000000cd02cda211 */ /* 0x040fe400000f0c84 */
[----:B------:R-:W-:Y:S01]  /*7b40*/  IADD3 R0, P1, R2, UR22, RZ ;  /* 0x0000001602007c10 */ /* 0x000fe2000ff3e0ff */
[----:B------:R-:W-:Y:S01]  /*7b50*/  @!PT LDS RZ, [RZ] ;  /* 0x00000000fffff984 */ /* 0x000fe20000000800 */
[----:B------:R-:W-:Y:S01]  /*7b60*/  @!PT LDS RZ, [RZ] ;  /* 0x00000000fffff984 */ /* 0x000fe20000000800 */
[----:B------:R-:W-:Y:S01]  /*7b70*/  @!PT LDS RZ, [RZ] ;  /* 0x00000000fffff984 */ /* 0x000fe20000000800 */
[----:B------:R1:W-:Y:S03]  /*7b80*/  @!P3 LDGSTS.E.BYPASS.LTC128B.128 [R242+0x8000], desc[UR18][R206.64] ;  /* 0x08000000cef2bfae */ /* 0x0003e6000b901d52 */
[----:B----4-:R-:W-:Y:S01]  /*7b90*/  @!P3 LEA R134, P0, R0, R134, 0x1 ;  /* 0x000000860086b211 */ /* 0x010fe200078008ff */
[----:B------:R2:W-:Y:S01]  /*7ba0*/  @P2 STS.128 [R242+0xa000], RZ ;  /* 0x00a000fff2002388 */ /* 0x0005e20000000c00 */
[----:B------:R-:W-:Y:S03]  /*7bb0*/  IADD3.X R132, R132, UR21, RZ, P1, !PT ;  /* 0x0000001584847c10 */ /* 0x000fe60008ffe4ff */
[----:B------:R-:W-:Y:S01]  /*7bc0*/  @!PT LDS RZ, [RZ] ;  /* 0x00000000fffff984 */ /* 0x000fe20000000800 */
[----:B------:R-:W-:Y:S01]  /*7bd0*/  @!PT LDS RZ, [RZ] ;  /* 0x00000000fffff984 */ /* 0x000fe20000000800 */
[----:B------:R-:W-:Y:S01]  /*7be0*/  @!PT LDS RZ, [RZ] ;  /* 0x00000000fffff984 */ /* 0x000fe20000000800 */
[----:B------:R3:W-:Y:S01]  /*7bf0*/  @!P2 LDGSTS.E.BYPASS.LTC128B.128 [R242+0xa000], desc[UR18][R204.64+0x80] ;  /* 0x0a000080ccf2afae */ /* 0x0007e2000b901d52 */
[C-C-:B------:R-:W-:Y:S03]  /*7c00*/  @!P3 LEA.HI.X R135, R0.reuse, R135, R132.reuse, 0x1, P0 ;  /* 0x000000870087b211 */ /* 0x140fe600000f0c84 */
[----:B------:R2:W-:Y:S04]  /*7c10*/  @P3 STS.128 [R242+0x8800], RZ ;  /* 0x008800fff2003388 */ /* 0x0005e80000000c00 */
[----:B------:R-:W-:Y:S01]  /*7c20*/  @!PT LDS RZ, [RZ] ;  /* 0x00000000fffff984 */ /* 0x000fe20000000800 */
[----:B------:R-:W-:Y:S01]  /*7c30*/  @!PT LDS RZ, [RZ] ;  /* 0x00000000fffff984 */ /* 0x000fe20000000800 */
[----:B------:R-:W-:Y:S01]  /*7c40*/  @!PT LDS RZ, [RZ] ;  /* 0x00000000fffff984 */ /* 0x000fe20000000800 */
[----:B------:R4:W-:Y:S04]  /*7c50*/  @!P3 LDGSTS.E.BYPASS.LTC128B.128 [R242+0x8800], desc[UR18][R134.64] ;  /* 0x0880000086f2bfae */ /* 0x0009e8000b901d52 */
[----:B------:R2:W-:Y:S01]  /*7c60*/  @P2 STS.128 [R242+0xa800], RZ ;  /* 0x00a800fff2002388 */ /* 0x0005e20000000c00 */
[----:B-1----:R-:W1:Y:S08]  /*7c70*/  @!P3 LDC.64 R206, c[0x0][0x218] ;  /* 0x00008600ffcebb82 */ /* 0x002e700000000a00 */
[----:B---3--:R-:W3:Y:S01]  /*7c80*/  @!P2 LDC.64 R204, c[0x0][0x218] ;  /* 0x00008600ffccab82 */ /* 0x008ee20000000a00 */
[C---:B----4-:R-:W-:Y:S04]  /*7c90*/  @!P2 LEA R134, P0, R0.reuse, R212, 0x1 ;  /* 0x000000d40086a211 */ /* 0x050fe800078008ff */
[C---:B------:R-:W-:Y:S02]  /*7ca0*/  @!P2 LEA.HI.X R135, R0.reuse, R213, R132, 0x1, P0 ;  /* 0x000000d50087a211 */ /* 0x040fe400000f0c84 */
[----:B------:R-:W-:Y:S03]  /*7cb0*/  IADD3 R0, P0, R0, UR22, RZ ;  /* 0x0000001600007c10 */ /* 0x000fe6000ff1e0ff */
[----:B------:R-:W-:Y:S01]  /*7cc0*/  @!PT LDS RZ, [RZ] ;  /* 0x00000000fffff984 */ /* 0x000fe20000000800 */
[----:B------:R-:W-:Y:S01]  /*7cd0*/  @!PT LDS RZ, [RZ] ;  /* 0x00000000fffff984 */ /* 0x000fe20000000800 */
[----:B------:R-:W-:Y:S01]  /*7ce0*/  @!PT LDS RZ, [RZ] ;  /* 0x00000000fffff984 */ /* 0x000fe20000000800 */
[----:B------:R4:W-:Y:S01]  /*7cf0*/  @!P2 LDGSTS.E.BYPASS.LTC128B.128 [R242+0xa800], desc[UR18][R134.64+0x80] ;  /* 0x0a80008086f2afae */ /* 0x0009e2000b901d52 */
[----:B------:R-:W-:Y:S02]  /*7d00*/  @!P3 LEA R208, P1, R0, R208, 0x1 ;  /* 0x000000d000d0b211 */ /* 0x000fe400078208ff */
[----:B------:R-:W-:Y:S01]  /*7d10*/  IADD3.X R132, R132, UR21, RZ, P0, !PT ;  /* 0x0000001584847c10 */ /* 0x000fe200087fe4ff */
[----:B------:R2:W-:Y:S01]  /*7d20*/  @P3 STS.128 [R242+0x9000], RZ ;  /* 0x009000fff2003388 */ /* 0x0005e20000000c00 */
[C---:B------:R-:W-:Y:S02]  /*7d30*/  IADD3 R2, P0, R0.reuse, UR22, RZ ;  /* 0x0000001600027c10 */ /* 0x040fe4000ff1e0ff */
[C-C-:B------:R-:W-:Y:S02]  /*7d40*/  @!P3 LEA.HI.X R209, R0.reuse, R209, R132.reuse, 0x1, P1 ;  /* 0x000000d100d1b211 */ /* 0x140fe400008f0c84 */
[----:B---3--:R-:W-:Y:S02]  /*7d50*/  @!P2 LEA R204, P1, R0, R204, 0x1 ;  /* 0x000000cc00cca211 */ /* 0x008fe400078208ff */
[----:B-1----:R-:W-:Y:S01]  /*7d60*/  @!P3 LEA R206, P5, R2, R206, 0x1 ;  /* 0x000000ce02ceb211 */ /* 0x002fe200078a08ff */
[----:B------:R-:W-:Y:S01]  /*7d70*/  @!PT LDS RZ, [RZ] ;  /* 0x00000000fffff984 */ /* 0x000fe20000000800 */
[----:B------:R-:W-:Y:S01]  /*7d80*/  @!PT LDS RZ, [RZ] ;  /* 0x00000000fffff984 */ /* 0x000fe20000000800 */
[----:B------:R-:W-:Y:S01]  /*7d90*/  @!PT LDS RZ, [RZ] ;  /* 0x00000000fffff984 */ /* 0x000fe20000000800 */
[----:B------:R2:W-:Y:S01]  /*7da0*/  @!P3 LDGSTS.E.BYPASS.LTC128B.128 [R242+0x9000], desc[UR18][R208.64] ;  /* 0x09000000d0f2bfae */ /* 0x0005e2000b901d52 */
[----:B------:R-:W-:Y:S03]  /*7db0*/  @!P2 LEA.HI.X R205, R0, R205, R132, 0x1, P1 ;  /* 0x000000cd00cda211 */ /* 0x000fe600008f0c84 */
[----:B------:R2:W-:Y:S04]  /*7dc0*/  @P2 STS.128 [R242+0xb000], RZ ;  /* 0x00b000fff2002388 */ /* 0x0005e80000000c00 */
[----:B------:R-:W-:Y:S01]  /*7dd0*/  @!PT LDS RZ, [RZ] ;  /* 0x00000000fffff984 */ /* 0x000fe20000000800 */
[----:B------:R-:W-:Y:S01]  /*7de0*/  @!PT LDS RZ, [RZ] ;  /* 0x00000000fffff984 */ /* 0x000fe20000000800 */
[----:B------:R-:W-:Y:S01]  /*7df0*/  @!PT LDS RZ, [RZ] ;  /* 0x00000000fffff984 */ /* 0x000fe20000000800 */
[----:B------:R2:W-:Y:S04]  /*7e00*/  @!P2 LDGSTS.E.BYPASS.LTC128B.128 [R242+0xb000], desc[UR18][R204.64+0x80] ;  /* 0x0b000080ccf2afae */ /* 0x0005e8000b901d52 */
[----:B------:R2:W-:Y:S01]  /*7e10*/  @P3 STS.128 [R242+0x9800], RZ ;  /* 0x009800fff2003388 */ /* 0x0005e20000000c00 */
[----:B----4-:R-:W-:Y:S02]  /*7e20*/  IADD3.X R135, R132, UR21, RZ, P0, !PT ;  /* 0x0000001584877c10 */ /* 0x010fe400087fe4ff */
[C---:B------:R-:W-:Y:S02]  /*7e30*/  @!P2 LEA R134, P0, R2.reuse, R210, 0x1 ;  /* 0x000000d20286a211 */ /* 0x040fe400078008ff */
[C-C-:B------:R-:W-:Y:S02]  /*7e40*/  @!P3 LEA.HI.X R207, R2.reuse, R207, R135.reuse, 0x1, P5 ;  /* 0x000000cf02cfb211 */ /* 0x140fe400028f0c87 */
[----:B------:R-:W-:Y:S03]  /*7e50*/  @!P2 LEA.HI.X R135, R2, R211, R135, 0x1, P0 ;  /* 0x000000d30287a211 */ /* 0x000fe600000f0c87 */
        /* <DEDUP_REMOVED lines=9> */
[----:B------:R-:W0:Y:S01]  /*7ef0*/  LDGDEPBAR ;  /* 0x00000000000079af */ /* 0x000e220000000000 */
[----:B------:R-:W-:Y:S05]  /*7f00*/  BRA `(.L_x_176) ;  /* 0x0000001000587947 */ /* 0x000fea0003800000 */
.L_x_175:
[----:B-1----:R-:W2:Y:S01]  /*7f10*/  LDL R0, [R1+0x10] ;  /* 0x0000100001007983 */ /* 0x002ea20000100800 */
[----:B------:R-:W-:Y:S01]  /*7f20*/  USHF.R.S32.HI UR10, URZ, 0x1f, UR17 ;  /* 0x0000001f3f0a7899 */ /* 0x000fe20008011411 */
[----:B------:R-:W-:Y:S04]  /*7f30*/  DEPBAR.LE SB0, 0x0 ;  /* 0x000080000000791a */ /* 0x000fe80000000000 */
[----:B------:R-:W3:Y:S01]  /*7f40*/  LDL.64 R14, [R1+0x40] ;  /* 0x00004000010e7983 */ /* 0x000ee20000100a00 */
[----:B------:R-:W-:Y:S02]  /*7f50*/  UIMAD UR10, UR10, UR8, URZ ;  /* 0x000000080a0a72a4 */ /* 0x000fe4000f8e023f */
[----:B------:R-:W-:Y:S02]  /*7f60*/  UIMAD.WIDE.U32 UR24, UR17, UR8, URZ ;  /* 0x00000008111872a5 */ /* 0x000fe4000f8e003f */
[----:B------:R-:W4:Y:S01]  /*7f70*/  LDL R9, [R1+0x50] ;  /* 0x0000500001097983 */ /* 0x000f220000100800 */
[----:B------:R-:W-:Y:S04]  /*7f80*/  UIMAD UR10, UR17, UR9, UR10 ;  /* 0x00000009110a72a4 */ /* 0x000fe8000f8e020a */
[----:B-----5:R-:W5:Y:S01]  /*7f90*/  LDL R8, [R1+0x30] ;  /* 0x0000300001087983 */ /* 0x020f620000100800 */
[----:B------:R-:W-:Y:S01]  /*7fa0*/  UIADD3 UR10, UR25, UR10, URZ ;  /* 0x0000000a190a7290 */ /* 0x000fe2000fffe03f */
[----:B------:R-:W-:Y:S03]  /*7fb0*/  IMAD.U32 R4, RZ, RZ, UR24 ;  /* 0x00000018ff047e24 */ /* 0x000fe6000f8e00ff */
[----:B------:R-:W5:Y:S01]  /*7fc0*/  LDL R7, [R1+0x34] ;  /* 0x0000340001077983 */ /* 0x000f620000100800 */
[----:B------:R-:W-:Y:S02]  /*7fd0*/  IMAD.U32 R5, RZ, RZ, UR25 ;  /* 0x00000019ff057e24 */ /* 0x000fe4000f8e00ff */
[----:B------:R-:W-:Y:S02]  /*7fe0*/  IMAD.U32 R2, RZ, RZ, UR10 ;  /* 0x0000000aff027e24 */ /* 0x000fe4000f8e00ff */
[----:B------:R-:W5:Y:S05]  /*7ff0*/  LDL R6, [R1+0x28] ;  /* 0x0000280001067983 */ /* 0x000f6a0000100800 */
[----:B------:R-:W5:Y:S05]  /*8000*/  LDL R13, [R1+0x2c] ;  /* 0x00002c00010d7983 */ /* 0x000f6a0000100800 */
[----:B------:R-:W5:Y:S05]  /*8010*/  LDL R12, [R1+0x20] ;  /* 0x00002000010c7983 */ /* 0x000f6a0000100800 */
[----:B------:R-:W5:Y:S05]  /*8020*/  LDL R21, [R1+0x24] ;  /* 0x0000240001157983 */ /* 0x000f6a0000100800 */
[----:B------:R-:W5:Y:S05]  /*8030*/  LDL R22, [R1+0x18] ;  /* 0x0000180001167983 */ /* 0x000f6a0000100800 */
[----:B------:R-:W5:Y:S01]  /*8040*/  LDL R20, [R1+0x1c] ;  /* 0x00001c0001147983 */ /* 0x000f620000100800 */
[----:B------:R-:W-:Y:S06]  /*8050*/  BAR.SYNC.DEFER_BLOCKING 0x0 ;  /* 0x0000000000007b1d */ /* 0x000fec0000010000 */
[----:B------:R-:W-:Y:S01]  /*8060*/  @P3 STS.128 [R242+0xc000], RZ ;  /* 0x00c000fff2003388 */ /* 0x000fe20000000c00 */
[----:B--2---:R-:W-:Y:S02]  /*8070*/  ISETP.GE.AND P2, PT, R0, UR5, PT ;  /* 0x0000000500007c0c */ /* 0x004fe4000bf46270 */
[C---:B---3--:R-:W-:Y:S04]  /*8080*/  LEA R0, P1, R4.reuse, R14, 0x6 ;  /* 0x0000000e04007211 */ /* 0x048fe800078230ff */
[----:B----4-:R-:W-:Y:S02]  /*8090*/  LEA.HI.X R4, R4, R9, R2, 0x6, P1 ;  /* 0x0000000904047211 */ /* 0x010fe400008f3402 */
[C---:B------:R-:W-:Y:S05]  /*80a0*/  IADD3 R2, P1, R0.reuse, UR12, RZ ;  /* 0x0000000c00027c10 */ /* 0x040fea000ff3e0ff */
[----:B------:R-:W1:Y:S08]  /*80b0*/  @!P2 LDC.64 R10, c[0x0][0x220] ;  /* 0x00008800ff0aab82 */ /* 0x000e700000000a00 */
[----:B------:R-:W2:Y:S08]  /*80c0*/  @!P2 LDC.64 R14, c[0x0][0x220] ;  /* 0x00008800ff0eab82 */ /* 0x000eb00000000a00 */
[----:B------:R-:W3:Y:S01]  /*80d0*/  @!P2 LDC.64 R16, c[0x0][0x220] ;  /* 0x00008800ff10ab82 */ /* 0x000ee20000000a00 */
[C---:B-1----:R-:W-:Y:S07]  /*80e0*/  @!P2 LEA R10, P0, R0.reuse, R10, 0x1 ;  /* 0x0000000a000aa211 */ /* 0x042fee00078008ff */
[----:B------:R-:W1:Y:S01]  /*80f0*/  @!P2 LDC.64 R18, c[0x0][0x220] ;  /* 0x00008800ff12ab82 */ /* 0x000e620000000a00 */
[C-C-:B------:R-:W-:Y:S02]  /*8100*/  @!P2 LEA.HI.X R11, R0.reuse, R11, R4.reuse, 0x1, P0 ;  /* 0x0000000b000ba211 */ /* 0x140fe400000f0c04 */
[C---:B-----5:R-:W-:Y:S04]  /*8110*/  @!P3 LEA R8, P0, R0.reuse, R8, 0x1 ;  /* 0x000000080008b211 */ /* 0x060fe800078008ff */
[----:B------:R-:W-:Y:S02]  /*8120*/  @!P3 LEA.HI.X R9, R0, R7, R4, 0x1, P0 ;  /* 0x000000070009b211 */ /* 0x000fe400000f0c04 */
[----:B------:R-:W-:Y:S02]  /*8130*/  @!P3 LEA R6, P0, R2, R6, 0x1 ;  /* 0x000000060206b211 */ /* 0x000fe400078008ff */
[----:B------:R-:W-:Y:S01]  /*8140*/  IADD3.X R4, R4, UR11, RZ, P1, !PT ;  /* 0x0000000b04047c10 */ /* 0x000fe20008ffe4ff */
[----:B------:R-:W-:Y:S01]  /*8150*/  @!PT LDS RZ, [RZ] ;  /* 0x00000000fffff984 */ /* 0x000fe20000000800 */
[----:B------:R-:W-:Y:S01]  /*8160*/  @!PT LDS RZ, [RZ] ;  /* 0x00000000fffff984 */ /* 0x000fe20000000800 */
[----:B------:R-:W-:Y:S01]  /*8170*/  @!PT LDS RZ, [RZ] ;  /* 0x00000000fffff984 */ /* 0x000fe20000000800 */
[----:B------:R3:W-:Y:S01]  /*8180*/  @!P3 LDGSTS.E.BYPASS.LTC128B.128 [R242+0xc000], desc[UR18][R8.64] ;  /* 0x0c00000008f2bfae */ /* 0x0007e2000b901d52 */
[C---:B--2---:R-:W-:Y:S02]  /*8190*/  @!P2 LEA R14, P1, R2.reuse, R14, 0x1 ;  /* 0x0000000e020ea211 */ /* 0x044fe400078208ff */
[C-C-:B------:R-:W-:Y:S02]  /*81a0*/  @!P3 LEA.HI.X R7, R2.reuse, R13, R4.reuse, 0x1, P0 ;  /* 0x0000000d0207b211 */ /* 0x140fe400000f0c04 */
[----:B------:R-:W-:Y:S01]  /*81b0*/  @P2 STS.128 [R242+0xe000], RZ ;  /* 0x00e000fff2002388 */ /* 0x000fe20000000c00 */
[C---:B------:R-:W-:Y:S02]  /*81c0*/  @!P2 LEA.HI.X R15, R2.reuse, R15, R4, 0x1, P1 ;  /* 0x0000000f020fa211 */ /* 0x040fe400008f0c04 */
[----:B------:R-:W-:Y:S02]  /*81d0*/  IADD3 R0, P0, R2, UR12, RZ ;  /* 0x0000000c02007c10 */ /* 0x000fe4000ff1e0ff */
[----:B------:R-:W-:Y:S01]  /*81e0*/  @!PT LDS RZ, [RZ] ;  /* 0x00000000fffff984 */ /* 0x000fe20000000800 */
[----:B------:R-:W-:Y:S01]  /*81f0*/  @!PT LDS RZ, [RZ] ;  /* 0x00000000fffff984 */ /* 0x000fe20000000800 */
[----:B------:R-:W-:Y:S01]  /*8200*/  @!PT LDS RZ, [RZ] ;  /* 0x00000000fffff984 */ /* 0x000fe20000000800 */
[----:B------:R2:W-:Y:S02]  /*8210*/  @!P2 LDGSTS.E.BYPASS.LTC128B.128 [R242+0xe000], desc[UR18][R10.64+0x80] ;  /* 0x0e0000800af2afae */ /* 0x0005e4000b901d52 */
[----:B------:R-:W-:Y:S03]  /*8220*/  @!P3 LEA R12, P6, R0, R12, 0x1 ;  /* 0x0000000c000cb211 */ /* 0x000fe600078c08ff */
[----:B------:R-:W-:Y:S01]  /*8230*/  @P3 STS.128 [R242+0xc800], RZ ;  /* 0x00c800fff2003388 */ /* 0x000fe20000000c00 */
[----:B------:R-:W-:Y:S02]  /*8240*/  IADD3.X R4, R4, UR11, RZ, P0, !PT ;  /* 0x0000000b04047c10 */ /* 0x000fe400087fe4ff */
[C---:B------:R-:W-:Y:S02]  /*8250*/  IADD3 R2, P5, R0.reuse, UR12, RZ ;  /* 0x0000000c00027c10 */ /* 0x040fe4000ffbe0ff */
[----:B------:R-:W-:Y:S01]  /*8260*/  @!PT LDS RZ, [RZ] ;  /* 0x00000000fffff984 */ /* 0x000fe20000000800 */
[----:B------:R-:W-:Y:S01]  /*8270*/  @!PT LDS RZ, [RZ] ;  /* 0x00000000fffff984 */ /* 0x000fe20000000800 */
[----:B------:R-:W-:Y:S01]  /*8280*/  @!PT LDS RZ, [RZ] ;  /* 0x00000000fffff984 */ /* 0x000fe20000000800 */
[----:B------:R1:W-:Y:S01]  /*8290*/  @!P3 LDGSTS.E.BYPASS.LTC128B.128 [R242+0xc800], desc[UR18][R6.64] ;  /* 0x0c80000006f2bfae */ /* 0x0003e2000b901d52 */
[--C-:B------:R-:W-:Y:S02]  /*82a0*/  @!P3 LEA.HI.X R13, R0, R21, R4.reuse, 0x1, P6 ;  /* 0x00000015000db211 */ /* 0x100fe400030f0c04 */
[----:B------:R-:W-:Y:S02]  /*82b0*/  IADD3.X R5, R4, UR11, RZ, P5, !PT ;  /* 0x0000000b04057c10 */ /* 0x000fe4000affe4ff */
[----:B------:R-:W-:Y:S05]  /*82c0*/  @P2 STS.128 [R242+0xe800], RZ ;  /* 0x00e800fff2002388 */ /* 0x000fea0000000c00 */
[----:B------:R-:W-:Y:S01]  /*82d0*/  @!PT LDS RZ, [RZ] ;  /* 0x00000000fffff984 */ /* 0x000fe20000000800 */
[----:B------:R-:W-:Y:S01]  /*82e0*/  @!PT LDS RZ, [RZ] ;  /* 0x00000000fffff984 */ /* 0x000fe20000000800 */
[----:B------:R-:W-:Y:S01]  /*82f0*/  @!PT LDS RZ, [RZ] ;  /* 0x00000000fffff984 */ /* 0x000fe20000000800 */
[----:B------:R-:W-:Y:S01]  /*8300*/  @!P2 LDGSTS.E.BYPASS.LTC128B.128 [R242+0xe800], desc[UR18][R14.64+0x80] ;  /* 0x0e8000800ef2afae */ /* 0x000fe2000b901d52 */
[C---:B---3--:R-:W-:Y:S04]  /*8310*/  @!P2 LEA R8, P1, R0.reuse, R16, 0x1 ;  /* 0x000000100008a211 */ /* 0x048fe800078208ff */
[----:B------:R-:W-:Y:S01]  /*8320*/  @P3 STS.128 [R242+0xd000], RZ ;  /* 0x00d000fff2003388 */ /* 0x000fe20000000c00 */
[----:B------:R-:W-:Y:S04]  /*8330*/  @!P2 LEA.HI.X R9, R0, R17, R4, 0x1, P1 ;  /* 0x000000110009a211 */ /* 0x000fe800008f0c04 */
[----:B------:R-:W-:Y:S01]  /*8340*/  @!PT LDS RZ, [RZ] ;  /* 0x00000000fffff984 */ /* 0x000fe20000000800 */
[----:B------:R-:W-:Y:S01]  /*8350*/  @!PT LDS RZ, [RZ] ;  /* 0x00000000fffff984 */ /* 0x000fe20000000800 */
[----:B------:R-:W-:Y:S01]  /*8360*/  @!PT LDS RZ, [RZ] ;  /* 0x00000000fffff984 */ /* 0x000fe20000000800 */
[----:B------:R-:W-:Y:S01]  /*8370*/  @!P3 LDGSTS.E.BYPASS.LTC128B.128 [R242+0xd000], desc[UR18][R12.64] ;  /* 0x0d0000000cf2bfae */ /* 0x000fe2000b901d52 */
[C---:B--2---:R-:W-:Y:S04]  /*8380*/  @!P3 LEA R10, P4, R2.reuse, R22, 0x1 ;  /* 0x00000016020ab211 */ /* 0x044fe800078808ff */
[----:B------:R-:W-:Y:S01]  /*8390*/  @P2 STS.128 [R242+0xf000], RZ ;  /* 0x00f000fff2002388 */ /* 0x000fe20000000c00 */
[C-C-:B------:R-:W-:Y:S04]  /*83a0*/  @!P3 LEA.HI.X R11, R2.reuse, R20, R5.reuse, 0x1, P4 ;  /* 0x00000014020bb211 */ /* 0x140fe800020f0c05 */
[----:B------:R-:W-:Y:S01]  /*83b0*/  @!PT LDS RZ, [RZ] ;  /* 0x00000000fffff984 */ /* 0x000fe20000000800 */
[----:B------:R-:W-:Y:S01]  /*83c0*/  @!PT LDS RZ, [RZ] ;  /* 0x00000000fffff984 */ /* 0x000fe20000000800 */
[----:B------:R-:W-:Y:S01]  /*83d0*/  @!PT LDS RZ, [RZ] ;  /* 0x00000000fffff984 */ /* 0x000fe20000000800 */
[----:B------:R-:W-:Y:S01]  /*83e0*/  @!P2 LDGSTS.E.BYPASS.LTC128B.128 [R242+0xf000], desc[UR18][R8.64+0x80] ;  /* 0x0f00008008f2afae */ /* 0x000fe2000b901d52 */
[----:B------:R-:W-:Y:S02]  /*83f0*/  ISETP.LT.AND P4, PT, RZ, UR17, PT ;  /* 0x00000011ff007c0c */ /* 0x000fe4000bf81270 */
[C---:B-1----:R-:W-:Y:S02]  /*8400*/  @!P2 LEA R6, P0, R2.reuse, R18, 0x1 ;  /* 0x000000120206a211 */ /* 0x042fe400078008ff */
[----:B------:R-:W-:Y:S02]  /*8410*/  @P3 STS.128 [R242+0xd800], RZ ;  /* 0x00d800fff2003388 */ /* 0x000fe40000000c00 */
[----:B------:R-:W-:Y:S03]  /*8420*/  @!P2 LEA.HI.X R7, R2, R19, R5, 0x1, P0 ;  /* 0x000000130207a211 */ /* 0x000fe600000f0c05 */
[----:B------:R-:W-:Y:S01]  /*8430*/  @!PT LDS RZ, [RZ] ;  /* 0x00000000fffff984 */ /* 0x000fe20000000800 */
[----:B------:R-:W-:Y:S01]  /*8440*/  @!PT LDS RZ, [RZ] ;  /* 0x00000000fffff984 */ /* 0x000fe20000000800 */
[----:B------:R-:W-:Y:S01]  /*8450*/  @!PT LDS RZ, [RZ] ;  /* 0x00000000fffff984 */ /* 0x000fe20000000800 */
[----:B------:R-:W-:Y:S05]  /*8460*/  @!P3 LDGSTS.E.BYPASS.LTC128B.128 [R242+0xd800], desc[UR18][R10.64] ;  /* 0x0d8000000af2bfae */ /* 0x000fea000b901d52 */
[----:B------:R-:W-:Y:S05]  /*8470*/  @P2 STS.128 [R242+0xf800], RZ ;  /* 0x00f800fff2002388 */ /* 0x000fea0000000c00 */
[----:B------:R-:W-:Y:S01]  /*8480*/  @!PT LDS RZ, [RZ] ;  /* 0x00000000fffff984 */ /* 0x000fe20000000800 */
[----:B------:R-:W-:Y:S01]  /*8490*/  @!PT LDS RZ, [RZ] ;  /* 0x00000000fffff984 */ /* 0x000fe20000000800 */
[----:B------:R-:W-:Y:S01]  /*84a0*/  @!PT LDS RZ, [RZ] ;  /* 0x00000000fffff984 */ /* 0x000fe20000000800 */
[----:B------:R1:W-:Y:S05]  /*84b0*/  @!P2 LDGSTS.E.BYPASS.LTC128B.128 [R242+0xf800], desc[UR18][R6.64+0x80] ;  /* 0x0f80008006f2afae */ /* 0x0003ea000b901d52 */
[----:B------:R-:W-:Y:S05]  /*84c0*/  LDSM.16.M88.4 R64, [R230] ;  /* 0x00000000e640783b */ /* 0x000fea0000000200 */
[----:B------:R-:W1:Y:S05]  /*84d0*/  LDSM.16.M88.4 R16, [R139+0x8000] ;  /* 0x008000008b10783b */ /* 0x000e6a0000000200 */
[----:B------:R-:W2:Y:S05]  /*84e0*/  LDSM.16.M88.4 R60, [R230+0x2000] ;  /* 0x00200000e63c783b */ /* 0x000eaa0000000200 */
[----:B------:R-:W3:Y:S05]  /*84f0*/  LDSM.16.M88.4 R32, [R139+0x8800] ;  /* 0x008800008b20783b */ /* 0x000eea0000000200 */
[----:B------:R-:W0:Y:S05]  /*8500*/  LDGDEPBAR ;  /* 0x00000000000079af */ /* 0x000e2a0000000000 */
[----:B------:R-:W4:Y:S05]  /*8510*/  LDSM.16.M88.4 R48, [R139+0x9000] ;  /* 0x009000008b30783b */ /* 0x000f2a0000000200 */
[----:B------:R-:W5:Y:S05]  /*8520*/  LDSM.16.M88.4 R204, [R139+0x9800] ;  /* 0x009800008bcc783b */ /* 0x000f6a0000000200 */
[----:B------:R-:W-:Y:S05]  /*8530*/  LDSM.16.M88.4 R208, [R231] ;  /* 0x00000000e7d0783b */ /* 0x000fea0000000200 */
[----:B------:R-:W5:Y:S05]  /*8540*/  LDSM.16.M88.4 R212, [R234] ;  /* 0x00000000ead4783b */ /* 0x000f6a0000000200 */
[----:B------:R-:W5:Y:S01]  /*8550*/  LDSM.16.M88.4 R216, [R231+0x2000] ;  /* 0x00200000e7d8783b */ /* 0x000f620000000200 */
[-C--:B-1----:R-:W-:Y:S06]  /*8560*/  HMMA.16816.F32.BF16 R4, R64, R16.reuse, RZ ;  /* 0x000000104004723c */ /* 0x082fec00000418ff */
[C---:B--2---:R-:W-:Y:S06]  /*8570*/  HMMA.16816.F32.BF16 R8, R60.reuse, R16, RZ ;  /* 0x000000103c08723c */ /* 0x044fec00000418ff */
[-C--:B------:R-:W-:Y:S06]  /*8580*/  HMMA.16816.F32.BF16 R12, R60, R18.reuse, RZ ;  /* 0x000000123c0c723c */ /* 0x080fec00000418ff */
[C---:B------:R-:W-:Y:S06]  /*8590*/  HMMA.16816.F32.BF16 R16, R64.reuse, R18, RZ ;  /* 0x000000124010723c */ /* 0x040fec00000418ff */
        /* <DEDUP_REMOVED lines=12> */
[----:B------:R-:W1:Y:S05]  /*8660*/  LDSM.16.M88.4 R204, [R241] ;  /* 0x00000000f1cc783b */ /* 0x000e6a0000000200 */
[-C--:B------:R-:W-:Y:S06]  /*8670*/  HMMA.16816.F32.BF16 R4, R208, R212.reuse, R4 ;  /* 0x000000d4d004723c */ /* 0x080fec0000041804 */
[C---:B------:R-:W-:Y:S06]  /*8680*/  HMMA.16816.F32.BF16 R8, R216.reuse, R212, R8 ;  /* 0x000000d4d808723c */ /* 0x040fec0000041808 */
[-C--:B------:R-:W-:Y:S06]  /*8690*/  HMMA.16816.F32.BF16 R12, R216, R214.reuse, R12 ;  /* 0x000000d6d80c723c */ /* 0x080fec000004180c */
[C---:B------:R-:W-:Y:S01]  /*86a0*/  HMMA.16816.F32.BF16 R16, R208.reuse, R214, R16 ;  /* 0x000000d6d010723c */ /* 0x040fe20000041810 */
[----:B------:R-:W2:Y:S05]  /*86b0*/  LDSM.16.M88.4 R212, [R240] ;  /* 0x00000000f0d4783b */ /* 0x000eaa0000000200 */
[-C--:B-1----:R-:W-:Y:S06]  /*86c0*/  HMMA.16816.F32.BF16 R20, R208, R204.reuse, R20 ;  /* 0x000000ccd014723c */ /* 0x082fec0000041814 */
[C---:B------:R-:W-:Y:S06]  /*86d0*/  HMMA.16816.F32.BF16 R24, R216.reuse, R204, R24 ;  /* 0x000000ccd818723c */ /* 0x040fec0000041818 */
[-C--:B------:R-:W-:Y:S06]  /*86e0*/  HMMA.16816.F32.BF16 R28, R216, R206.reuse, R28 ;  /* 0x000000ced81c723c */ /* 0x080fec000004181c */
[C---:B------:R-:W-:Y:S01]  /*86f0*/  HMMA.16816.F32.BF16 R32, R208.reuse, R206, R32 ;  /* 0x000000ced020723c */ /* 0x040fe20000041820 */
[----:B------:R-:W1:Y:S05]  /*8700*/  LDSM.16.M88.4 R204, [R239] ;  /* 0x00000000efcc783b */ /* 0x000e6a0000000200 */
[-C--:B--2---:R-:W-:Y:S06]  /*8710*/  HMMA.16816.F32.BF16 R36, R208, R212.reuse, R36 ;  /* 0x000000d4d024723c */ /* 0x084fec0000041824 */
[C---:B------:R-:W-:Y:S06]  /*8720*/  HMMA.16816.F32.BF16 R40, R216.reuse, R212, R40 ;  /* 0x000000d4d828723c */ /* 0x040fec0000041828 */
[-C--:B------:R-:W-:Y:S06]  /*8730*/  HMMA.16816.F32.BF16 R44, R216, R214.reuse, R44 ;  /* 0x000000d6d82c723c */ /* 0x080fec000004182c */
[C---:B------:R-:W-:Y:S01]  /*8740*/  HMMA.16816.F32.BF16 R48, R208.reuse, R214, R48 ;  /* 0x000000d6d030723c */ /* 0x040fe20000041830 */
[----:B------:R-:W-:Y:S05]  /*8750*/  LDSM.16.M88.4 R212, [R233] ;  /* 0x00000000e9d4783b */ /* 0x000fea0000000200 */
[-C--:B-1----:R-:W-:Y:S06]  /*8760*/  HMMA.16816.F32.BF16 R52, R208, R204.reuse, R52 ;  /* 0x000000ccd034723c */ /* 0x082fec0000041834 */
[C---:B------:R-:W-:Y:S06]  /*8770*/  HMMA.16816.F32.BF16 R56, R216.reuse, R204, R56 ;  /* 0x000000ccd838723c */ /* 0x040fec0000041838 */
[-C--:B------:R-:W-:Y:S01]  /*8780*/  HMMA.16816.F32.BF16 R60, R216, R206.reuse, R60 ;  /* 0x000000ced83c723c */ /* 0x080fe2000004183c */
[----:B------:R-:W1:Y:S05]  /*8790*/  LDSM.16.M88.4 R216, [R229+0x8000] ;  /* 0x00800000e5d8783b */ /* 0x000e6a0000000200 */
[----:B------:R-:W-:Y:S01]  /*87a0*/  HMMA.16816.F32.BF16 R64, R208, R206, R64 ;  /* 0x000000ced040723c */ /* 0x000fe20000041840 */
[----:B------:R-:W2:Y:S05]  /*87b0*/  LDSM.16.M88.4 R204, [R233+0x2000] ;  /* 0x00200000e9cc783b */ /* 0x000eaa0000000200 */
[----:B------:R-:W3:Y:S01]  /*87c0*/  LDSM.16.M88.4 R208, [R229+0x8800] ;  /* 0x00880000e5d0783b */ /* 0x000ee20000000200 */
[-C--:B-1----:R-:W-:Y:S06]  /*87d0*/  HMMA.16816.F32.BF16 R4, R212, R216.reuse, R4 ;  /* 0x000000d8d404723c */ /* 0x082fec0000041804 */
[C---:B--2---:R-:W-:Y:S06]  /*87e0*/  HMMA.16816.F32.BF16 R8, R204.reuse, R216, R8 ;  /* 0x000000d8cc08723c */ /* 0x044fec0000041808 */
[-C--:B------:R-:W-:Y:S06]  /*87f0*/  HMMA.16816.F32.BF16 R12, R204, R218.reuse, R12 ;  /* 0x000000dacc0c723c */ /* 0x080fec000004180c */
[C---:B------:R-:W-:Y:S01]  /*8800*/  HMMA.16816.F32.BF16 R16, R212.reuse, R218, R16 ;  /* 0x000000dad410723c */ /* 0x040fe20000041810 */
[----:B------:R-:W1:Y:S05]  /*8810*/  LDSM.16.M88.4 R216, [R229+0x9000] ;  /* 0x00900000e5d8783b */ /* 0x000e6a0000000200 */
[-C--:B---3--:R-:W-:Y:S06]  /*8820*/  HMMA.16816.F32.BF16 R20, R212, R208.reuse, R20 ;  /* 0x000000d0d414723c */ /* 0x088fec0000041814 */
[C---:B------:R-:W-:Y:S06]  /*8830*/  HMMA.16816.F32.BF16 R24, R204.reuse, R208, R24 ;  /* 0x000000d0cc18723c */ /* 0x040fec0000041818 */
[-C--:B------:R-:W-:Y:S06]  /*8840*/  HMMA.16816.F32.BF16 R28, R204, R210.reuse, R28 ;  /* 0x000000d2cc1c723c */ /* 0x080fec000004181c */
[C---:B------:R-:W-:Y:S01]  /*8850*/  HMMA.16816.F32.BF16 R32, R212.reuse, R210, R32 ;  /* 0x000000d2d420723c */ /* 0x040fe20000041820 */
[----:B------:R-:W2:Y:S05]  /*8860*/  LDSM.16.M88.4 R208, [R229+0x9800] ;  /* 0x00980000e5d0783b */ /* 0x000eaa0000000200 */
[-C--:B-1----:R-:W-:Y:S06]  /*8870*/  HMMA.16816.F32.BF16 R36, R212, R216.reuse, R36 ;  /* 0x000000d8d424723c */ /* 0x082fec0000041824 */
[C---:B------:R-:W-:Y:S06]  /*8880*/  HMMA.16816.F32.BF16 R40, R204.reuse, R216, R40 ;  /* 0x000000d8cc28723c */ /* 0x040fec0000041828 */
[-C--:B------:R-:W-:Y:S06]  /*8890*/  HMMA.16816.F32.BF16 R44, R204, R218.reuse, R44 ;  /* 0x000000dacc2c723c */ /* 0x080fec000004182c */
[C---:B------:R-:W-:Y:S01]  /*88a0*/  HMMA.16816.F32.BF16 R48, R212.reuse, R218, R48 ;  /* 0x000000dad430723c */ /* 0x040fe20000041830 */
[----:B------:R-:W-:Y:S05]  /*88b0*/  LDSM.16.M88.4 R216, [R228] ;  /* 0x00000000e4d8783b */ /* 0x000fea0000000200 */
[-C--:B--2---:R-:W-:Y:S06]  /*88c0*/  HMMA.16816.F32.BF16 R52, R212, R208.reuse, R52 ;  /* 0x000000d0d434723c */ /* 0x084fec0000041834 */
[C---:B------:R-:W-:Y:S06]  /*88d0*/  HMMA.16816.F32.BF16 R56, R204.reuse, R208, R56 ;  /* 0x000000d0cc38723c */ /* 0x040fec0000041838 */
[-C--:B------:R-:W-:Y:S01]  /*88e0*/  HMMA.16816.F32.BF16 R60, R204, R210.reuse, R60 ;  /* 0x000000d2cc3c723c */ /* 0x080fe2000004183c */
[----:B------:R-:W1:Y:S05]  /*88f0*/  LDSM.16.M88.4 R204, [R232] ;  /* 0x00000000e8cc783b */ /* 0x000e6a0000000200 */
        /* <DEDUP_REMOVED lines=17> */
[----:B------:R-:W-:Y:S05]  /*8a10*/  LDSM.16.M88.4 R216, [R139+0xa000] ;  /* 0x00a000008bd8783b */ /* 0x000fea0000000200 */
[-C--:B--2---:R-:W-:Y:S06]  /*8a20*/  HMMA.16816.F32.BF16 R52, R204, R212.reuse, R52 ;  /* 0x000000d4cc34723c */ /* 0x084fec0000041834 */
        /* <DEDUP_REMOVED lines=24> */
[----:B------:R-:W1:Y:S05]  /*8bb0*/  LDSM.16.M88.4 R204, [R231+0x4000] ;  /* 0x00400000e7cc783b */ /* 0x000e6a0000000200 */
[----:B------:R-:W-:Y:S01]  /*8bc0*/  HMMA.16816.F32.BF16 R64, R208, R214, R64 ;  /* 0x000000d6d040723c */ /* 0x000fe20000041840 */
[----:B------:R-:W2:Y:S05]  /*8bd0*/  LDSM.16.M88.4 R208, [R231+0x6000] ;  /* 0x00600000e7d0783b */ /* 0x000eaa0000000200 */
[----:B------:R-:W3:Y:S01]  /*8be0*/  LDSM.16.M88.4 R212, [R237] ;  /* 0x00000000edd4783b */ /* 0x000ee20000000200 */
[-C--:B-1----:R-:W-:Y:S06]  /*8bf0*/  HMMA.16816.F32.BF16 R4, R204, R216.reuse, R4 ;  /* 0x000000d8cc04723c */ /* 0x082fec0000041804 */
[C---:B--2---:R-:W-:Y:S06]  /*8c00*/  HMMA.16816.F32.BF16 R8, R208.reuse, R216, R8 ;  /* 0x000000d8d008723c */ /* 0x044fec0000041808 */
[-C--:B------:R-:W-:Y:S06]  /*8c10*/  HMMA.16816.F32.BF16 R12, R208, R218.reuse, R12 ;  /* 0x000000dad00c723c */ /* 0x080fec000004180c */
[C---:B------:R-:W-:Y:S01]  /*8c20*/  HMMA.16816.F32.BF16 R16, R204.reuse, R218, R16 ;  /* 0x000000dacc10723c */ /* 0x040fe20000041810 */
[----:B------:R-:W1:Y:S05]  /*8c30*/  LDSM.16.M88.4 R216, [R236] ;  /* 0x00000000ecd8783b */ /* 0x000e6a0000000200 */
[-C--:B---3--:R-:W-:Y:S06]  /*8c40*/  HMMA.16816.F32.BF16 R20, R204, R212.reuse, R20 ;  /* 0x000000d4cc14723c */ /* 0x088fec0000041814 */
        /* <DEDUP_REMOVED lines=43> */
[-C--:B---3--:R-:W-:Y:S05]  /*8f00*/  HMMA.16816.F32.BF16 R20, R204, R212.reuse, R20 ;  /* 0x000000d4cc14723c */ /* 0x088fea0000041814 */
[----:B------:R-:W-:Y:S01]  /*8f10*/  FMNMX.FTZ R0, R4, R3, !PT ;  /* 0x0000000304007209 */ /* 0x000fe20007810000 */
[C---:B------:R-:W-:Y:S05]  /*8f20*/  HMMA.16816.F32.BF16 R24, R208.reuse, R212, R24 ;  /* 0x000000d4d018723c */ /* 0x040fea0000041818 */
[----:B------:R-:W-:Y:S01]  /*8f30*/  FMNMX.FTZ R2, R5, R0, !PT ;  /* 0x0000000005027209 */ /* 0x000fe20007810000 */
[-C--:B------:R-:W-:Y:S05]  /*8f40*/  HMMA.16816.F32.BF16 R28, R208, R214.reuse, R28 ;  /* 0x000000d6d01c723c */ /* 0x080fea000004181c */
[----:B------:R-:W-:Y:S01]  /*8f50*/  FMNMX.FTZ R0, R6, R133, !PT ;  /* 0x0000008506007209 */ /* 0x000fe20007810000 */
[C---:B------:R-:W-:Y:S01]  /*8f60*/  HMMA.16816.F32.BF16 R32, R204.reuse, R214, R32 ;  /* 0x000000d6cc20723c */ /* 0x040fe20000041820 */
[----:B------:R-:W2:Y:S01]  /*8f70*/  LDSM.16.M88.4 R212, [R228+0x3800] ;  /* 0x00380000e4d4783b */ /* 0x000ea20000000200 */
[----:B------:R-:W-:Y:S04]  /*8f80*/  DEPBAR.LE SB0, 0x0 ;  /* 0x000080000000791a */ /* 0x000fe80000000000 */
[----:B------:R-:W-:Y:S01]  /*8f90*/  BAR.SYNC.DEFER_BLOCKING 0x0 ;  /* 0x0000000000007b1d */ /* 0x000fe20000010000 */
[----:B------:R-:W-:Y:S04]  /*8fa0*/  FMNMX.FTZ R2, R16, R2, !PT ;  /* 0x0000000210027209 */ /* 0x000fe80007810000 */
[----:B------:R-:W-:Y:S01]  /*8fb0*/  FMNMX.FTZ R136, R7, R0, !PT ;  /* 0x0000000007887209 */ /* 0x000fe20007810000 */
[-C--:B-1----:R-:W-:Y:S06]  /*8fc0*/  HMMA.16816.F32.BF16 R36, R204, R216.reuse, R36 ;  /* 0x000000d8cc24723c */ /* 0x082fec0000041824 */
[C---:B------:R-:W-:Y:S06]  /*8fd0*/  HMMA.16816.F32.BF16 R40, R208.reuse, R216, R40 ;  /* 0x000000d8d028723c */ /* 0x040fec0000041828 */
[-C--:B------:R-:W-:Y:S06]  /*8fe0*/  HMMA.16816.F32.BF16 R44, R208, R218.reuse, R44 ;  /* 0x000000dad02c723c */ /* 0x080fec000004182c */
[C---:B------:R-:W-:Y:S06]  /*8ff0*/  HMMA.16816.F32.BF16 R48, R204.reuse, R218, R48 ;  /* 0x000000dacc30723c */ /* 0x040fec0000041830 */
[-C--:B--2---:R-:W-:Y:S06]  /*9000*/  HMMA.16816.F32.BF16 R52, R204, R212.reuse, R52 ;  /* 0x000000d4cc34723c */ /* 0x084fec0000041834 */
[C---:B------:R-:W-:Y:S06]  /*9010*/  HMMA.16816.F32.BF16 R56, R208.reuse, R212, R56 ;  /* 0x000000d4d038723c */ /* 0x040fec0000041838 */
[-C--:B------:R-:W-:Y:S06]  /*9020*/  HMMA.16816.F32.BF16 R60, R208, R214.reuse, R60 ;  /* 0x000000d6d03c723c */ /* 0x080fec000004183c */
[----:B------:R-:W-:Y:S07]  /*9030*/  HMMA.16816.F32.BF16 R64, R204, R214, R64 ;  /* 0x000000d6cc40723c */ /* 0x000fee0000041840 */
[----:B------:R-:W-:Y:S01]  /*9040*/  FMNMX.FTZ R214, R17, R2, !PT ;  /* 0x0000000211d67209 */ /* 0x000fe20007810000 */
[----:B------:R-:W-:Y:S05]  /*9050*/  @!UPT UIADD3 URZ, URZ, URZ, URZ ;  /* 0x0000003f3f3ff290 */ /* 0x000fea000fffe03f */
[----:B------:R-:W-:Y:S11]  /*9060*/  @P4 BRA `(.L_x_177) ;  /* 0xffffffe800544947 */ /* 0x000ff6000383ffff */
.L_x_176:
[----:B------:R-:W-:Y:S01]  /*9070*/  FMNMX.FTZ R132, R18, R136, !PT ;  /* 0x0000008812847209 */ /* 0x000fe20007810000 */
[----:B------:R-:W-:Y:S01]  /*9080*/  STL [R1+0x80], R238 ;  /* 0x000080ee01007387 */ /* 0x000fe20000100800 */
[----:B--2---:R-:W-:Y:S01]  /*9090*/  FMNMX.FTZ R134, R20, R214, !PT ;  /* 0x000000d614867209 */ /* 0x004fe20007810000 */
[----:B------:R-:W-:Y:S01]  /*90a0*/  UIADD3 UR17, UR17, -0x1, URZ ;  /* 0xffffffff11117890 */ /* 0x000fe2000fffe03f */
        /* <DEDUP_REMOVED lines=52> */
[----:B------:R-:W-:Y:S01]  /*93f0*/  SHFL.BFLY PT, R205, R136, 0x2, 0x1f ;  /* 0x0c401f0088cd7f89 */ /* 0x000fe200000e0000 */
[----:B------:R-:W-:Y:S02]  /*9400*/  FMNMX.FTZ R132, R66, R132, !PT ;  /* 0x0000008442847209 */ /* 0x000fe40007810000 */
[----:B------:R-:W-:Y:S02]  /*9410*/  FMNMX.FTZ R0, R43, R0, !PT ;  /* 0x000000002b007209 */ /* 0x000fe40007810000 */
[----:B------:R-:W-:Y:S02]  /*9420*/  FMNMX.FTZ R2, R44, R2, !PT ;  /* 0x000000022c027209 */ /* 0x000fe40007810000 */
[----:B------:R-:W-:Y:S02]  /*9430*/  FMNMX.FTZ R132, R67, R132, !PT ;  /* 0x0000008443847209 */ /* 0x000fe40007810000 */
[----:B------:R-:W-:Y:S02]  /*9440*/  FMNMX.FTZ R134, R46, R0, !PT ;  /* 0x000000002e867209 */ /* 0x000fe40007810000 */
[----:B------:R-:W-:Y:S01]  /*9450*/  FMNMX.FTZ R0, R45, R2, !PT ;  /* 0x000000022d007209 */ /* 0x000fe20007810000 */
[----:B------:R-:W-:Y:S03]  /*9460*/  SHFL.BFLY PT, R135, R132, 0x2, 0x1f ;  /* 0x0c401f0084877f89 */ /* 0x000fe600000e0000 */
[----:B------:R-:W-:Y:S02]  /*9470*/  FMNMX.FTZ R2, R56, R0, !PT ;  /* 0x0000000038027209 */ /* 0x000fe40007810000 */
[----:B------:R-:W-:Y:S02]  /*9480*/  FMNMX.FTZ R0, R47, R134, !PT ;  /* 0x000000862f007209 */ /* 0x000fe40007810000 */
[----:B------:R-:W-:Y:S02]  /*9490*/  FMNMX.FTZ R2, R57, R2, !PT ;  /* 0x0000000239027209 */ /* 0x000fe40007810000 */
[----:B------:R-:W-:Y:S02]  /*94a0*/  FMNMX.FTZ R0, R58, R0, !PT ;  /* 0x000000003a007209 */ /* 0x000fe40007810000 */
        /* <DEDUP_REMOVED lines=22> */
[----:B----4-:R-:W-:Y:S02]  /*9610*/  FMNMX.FTZ R132, R2, R132, !PT ;  /* 0x0000008402847209 */ /* 0x010fe40007810000 */
[----:B------:R1:W2:Y:S01]  /*9620*/  MUFU.EX2 R133, R3 ;  /* 0x0000000300857308 */ /* 0x0002a20000000800 */
[----:B------:R-:W-:Y:S01]  /*9630*/  FSETP.NEU.FTZ.AND P1, PT, R134, -INF , PT ;  /* 0xff8000008600780b */ /* 0x000fe20003f3d000 */
[----:B-1----:R-:W-:Y:S01]  /*9640*/  FMUL.FTZ R3, R0, UR4 ;  /* 0x0000000400037c20 */ /* 0x002fe20008410000 */
[----:B------:R-:W-:Y:S01]  /*9650*/  FADD.FTZ R0, -R134, R137 ;  /* 0x0000008986007221 */ /* 0x000fe20000010100 */
[----:B------:R-:W-:Y:S01]  /*9660*/  FMUL.FTZ R137, R135, UR4 ;  /* 0x0000000487897c20 */ /* 0x000fe20008410000 */
[C---:B--2---:R-:W-:Y:S01]  /*9670*/  FMUL.FTZ R68, R133.reuse, R68 ;  /* 0x0000004485447220 */ /* 0x044fe20000410000 */
[C---:B------:R-:W-:Y:S01]  /*9680*/  FMUL.FTZ R69, R133.reuse, R69 ;  /* 0x0000004585457220 */ /* 0x040fe20000410000 */
[----:B------:R-:W-:Y:S01]  /*9690*/  FMUL.FTZ R2, R0, UR4 ;  /* 0x0000000400027c20 */ /* 0x000fe20008410000 */
[----:B------:R-:W-:Y:S01]  /*96a0*/  FADD.FTZ R0, -R132, R138 ;  /* 0x0000008a84007221 */ /* 0x000fe20000010100 */
[----:B------:R-:W-:Y:S01]  /*96b0*/  FMUL.FTZ R138, R136, UR4 ;  /* 0x00000004888a7c20 */ /* 0x000fe20008410000 */
[----:B------:R-:W-:Y:S01]  /*96c0*/  MUFU.EX2 R3, R3 ;  /* 0x0000000300037308 */ /* 0x000fe20000000800 */
[C---:B------:R-:W-:Y:S01]  /*96d0*/  FMUL.FTZ R80, R133.reuse, R80 ;  /* 0x0000005085507220 */ /* 0x040fe20000410000 */
[----:B------:R-:W-:Y:S01]  /*96e0*/  FMUL.FTZ R0, R0, UR4 ;  /* 0x0000000400007c20 */ /* 0x000fe20008410000 */
[C---:B------:R-:W-:Y:S01]  /*96f0*/  FMUL.FTZ R81, R133.reuse, R81 ;  /* 0x0000005185517220 */ /* 0x040fe20000410000 */
[----:B------:R-:W-:Y:S01]  /*9700*/  FSEL R138, R138, RZ, P0 ;  /* 0x000000ff8a8a7208 */ /* 0x000fe20000000000 */
[----:B------:R-:W-:Y:S01]  /*9710*/  FMUL.FTZ R84, R133, R84 ;  /* 0x0000005485547220 */ /* 0x000fe20000410000 */
[----:B------:R-:W-:Y:S01]  /*9720*/  FSETP.NEU.FTZ.AND P0, PT, R135, -INF , PT ;  /* 0xff8000008700780b */ /* 0x000fe20003f1d000 */
[----:B------:R-:W-:Y:S03]  /*9730*/  FMUL.FTZ R85, R133, R85 ;  /* 0x0000005585557220 */ /* 0x000fe60000410000 */
[----:B------:R-:W-:Y:S01]  /*9740*/  MUFU.EX2 R2, R2 ;  /* 0x0000000200027308 */ /* 0x000fe20000000800 */
[--C-:B------:R-:W-:Y:S01]  /*9750*/  FFMA.FTZ R4, R4, UR4, -R138.reuse ;  /* 0x0000000404047c23 */ /* 0x100fe2000801088a */
[----:B------:R-:W-:Y:S01]  /*9760*/  FSEL R137, R137, RZ, P0 ;  /* 0x000000ff89897208 */ /* 0x000fe20000000000 */
[--C-:B------:R-:W-:Y:S01]  /*9770*/  FFMA.FTZ R5, R5, UR4, -R138.reuse ;  /* 0x0000000405057c23 */ /* 0x100fe2000801088a */
[--C-:B------:R-:W-:Y:S01]  /*9780*/  FFMA.FTZ R219, R20, UR4, -R138.reuse ;  /* 0x0000000414db7c23 */ /* 0x100fe2000801088a */
[--C-:B------:R-:W-:Y:S01]  /*9790*/  FFMA.FTZ R218, R21, UR4, -R138.reuse ;  /* 0x0000000415da7c23 */ /* 0x100fe2000801088a */
[--C-:B------:R-:W-:Y:S01]  /*97a0*/  FFMA.FTZ R215, R33, UR4, -R138.reuse ;  /* 0x0000000421d77c23 */ /* 0x100fe2000801088a */
[--C-:B------:R-:W-:Y:S03]  /*97b0*/  FFMA.FTZ R18, R18, UR4, -R137.reuse ;  /* 0x0000000412127c23 */ /* 0x100fe60008010889 */
[----:B------:R-:W1:Y:S01]  /*97c0*/  MUFU.EX2 R209, R4 ;  /* 0x0000000400d17308 */ /* 0x000e620000000800 */
[--C-:B------:R-:W-:Y:S01]  /*97d0*/  FFMA.FTZ R207, R36, UR4, -R138.reuse ;  /* 0x0000000424cf7c23 */ /* 0x100fe2000801088a */
[--C-:B------:R-:W-:Y:S01]  /*97e0*/  FFMA.FTZ R251, R37, UR4, -R138.reuse ;  /* 0x0000000425fb7c23 */ /* 0x100fe2000801088a */
[--C-:B------:R-:W-:Y:S01]  /*97f0*/  FFMA.FTZ R52, R52, UR4, -R138.reuse ;  /* 0x0000000434347c23 */ /* 0x100fe2000801088a */
[--C-:B------:R-:W-:Y:S01]  /*9800*/  FFMA.FTZ R53, R53, UR4, -R138.reuse ;  /* 0x0000000435357c23 */ /* 0x100fe2000801088a */
[--C-:B------:R-:W-:Y:S01]  /*9810*/  FFMA.FTZ R17, R17, UR4, -R138.reuse ;  /* 0x0000000411117c23 */ /* 0x100fe2000801088a */
[--C-:B------:R-:W-:Y:S01]  /*9820*/  FFMA.FTZ R217, R32, UR4, -R138.reuse ;  /* 0x0000000420d97c23 */ /* 0x100fe2000801088a */
[--C-:B------:R-:W-:Y:S03]  /*9830*/  FFMA.FTZ R249, R49, UR4, -R138.reuse ;  /* 0x0000000431f97c23 */ /* 0x100fe6000801088a */
[----:B------:R-:W2:Y:S01]  /*9840*/  MUFU.EX2 R208, R18 ;  /* 0x0000001200d07308 */ /* 0x000ea20000000800 */
[--C-:B------:R-:W-:Y:S01]  /*9850*/  FFMA.FTZ R64, R64, UR4, -R138.reuse ;  /* 0x0000000440407c23 */ /* 0x100fe2000801088a */
[--C-:B------:R-:W-:Y:S01]  /*9860*/  FFMA.FTZ R16, R16, UR4, -R138.reuse ;  /* 0x0000000410107c23 */ /* 0x100fe2000801088a */
[--C-:B------:R-:W-:Y:S01]  /*9870*/  FFMA.FTZ R250, R48, UR4, -R138.reuse ;  /* 0x0000000430fa7c23 */ /* 0x100fe2000801088a */
[----:B------:R-:W-:Y:S01]  /*9880*/  FFMA.FTZ R138, R65, UR4, -R138 ;  /* 0x00000004418a7c23 */ /* 0x000fe2000801088a */
[----:B------:R-:W-:Y:S01]  /*9890*/  FSETP.NEU.FTZ.AND P0, PT, R132, -INF , PT ;  /* 0xff8000008400780b */ /* 0x000fe20003f1d000 */
[--C-:B------:R-:W-:Y:S01]  /*98a0*/  FFMA.FTZ R6, R6, UR4, -R137.reuse ;  /* 0x0000000406067c23 */ /* 0x100fe20008010889 */
[--C-:B------:R-:W-:Y:S03]  /*98b0*/  FFMA.FTZ R7, R7, UR4, -R137.reuse ;  /* 0x0000000407077c23 */ /* 0x100fe60008010889 */
[----:B------:R3:W4:Y:S01]  /*98c0*/  MUFU.EX2 R211, R5 ;  /* 0x0000000500d37308 */ /* 0x0007220000000800 */
[----:B-1----:R-:W-:Y:S01]  /*98d0*/  MOV R48, R209 ;  /* 0x000000d100307202 */ /* 0x002fe20000000f00 */
[--C-:B------:R-:W-:Y:S01]  /*98e0*/  FFMA.FTZ R209, R22, UR4, -R137.reuse ;  /* 0x0000000416d17c23 */ /* 0x100fe20008010889 */
[----:B------:R-:W-:Y:S01]  /*98f0*/  FMUL.FTZ R4, R132, UR4 ;  /* 0x0000000484047c20 */ /* 0x000fe20008410000 */
[--C-:B------:R-:W-:Y:S01]  /*9900*/  FFMA.FTZ R19, R19, UR4, -R137.reuse ;  /* 0x0000000413137c23 */ /* 0x100fe20008010889 */
[--C-:B------:R-:W-:Y:S01]  /*9910*/  FFMA.FTZ R33, R54, UR4, -R137.reuse ;  /* 0x0000000436217c23 */ /* 0x100fe20008010889 */
[--C-:B------:R-:W-:Y:S01]  /*9920*/  FFMA.FTZ R210, R34, UR4, -R137.reuse ;  /* 0x0000000422d27c23 */ /* 0x100fe20008010889 */
[--C-:B------:R-:W-:Y:S01]  /*9930*/  FFMA.FTZ R244, R50, UR4, -R137.reuse ;  /* 0x0000000432f47c23 */ /* 0x100fe20008010889 */
[----:B------:R-:W-:Y:S02]  /*9940*/  FSEL R4, R4, RZ, P0 ;  /* 0x000000ff04047208 */ /* 0x000fe40000000000 */
[----:B------:R-:W1:Y:S01]  /*9950*/  MUFU.EX2 R213, R6 ;  /* 0x0000000600d57308 */ /* 0x000e620000000800 */
[----:B--2---:R-:W-:Y:S01]  /*9960*/  MOV R65, R208 ;  /* 0x000000d000417202 */ /* 0x004fe20000000f00 */
[--C-:B------:R-:W-:Y:S01]  /*9970*/  FFMA.FTZ R208, R23, UR4, -R137.reuse ;  /* 0x0000000417d07c23 */ /* 0x100fe20008010889 */
[--C-:B------:R-:W-:Y:S01]  /*9980*/  FFMA.FTZ R243, R51, UR4, -R137.reuse ;  /* 0x0000000433f37c23 */ /* 0x100fe20008010889 */
[----:B------:R-:W2:Y:S01]  /*9990*/  LDSM.16.MT88.4 R20, [R224+0xc000] ;  /* 0x00c00000e014783b */ /* 0x000ea20000004200 */
[--C-:B------:R-:W-:Y:S01]  /*99a0*/  FFMA.FTZ R10, R10, UR4, -R4.reuse ;  /* 0x000000040a0a7c23 */ /* 0x100fe20008010804 */
[--C-:B------:R-:W-:Y:S01]  /*99b0*/  FFMA.FTZ R11, R11, UR4, -R4.reuse ;  /* 0x000000040b0b7c23 */ /* 0x100fe20008010804 */
[--C-:B------:R-:W-:Y:S01]  /*99c0*/  FFMA.FTZ R14, R14, UR4, -R4.reuse ;  /* 0x000000040e0e7c23 */ /* 0x100fe20008010804 */
[----:B---3--:R-:W-:Y:S02]  /*99d0*/  FMUL.FTZ R5, R134, UR4 ;  /* 0x0000000486057c20 */ /* 0x008fe40008410000 */
[----:B------:R-:W3:Y:S01]  /*99e0*/  MUFU.EX2 R212, R7 ;  /* 0x0000000700d47308 */ /* 0x000ee20000000800 */
[--C-:B------:R-:W-:Y:S01]  /*99f0*/  FFMA.FTZ R15, R15, UR4, -R4.reuse ;  /* 0x000000040f0f7c23 */ /* 0x100fe20008010804 */
[----:B----4-:R-:W-:Y:S01]  /*9a00*/  MOV R34, R211 ;  /* 0x000000d300227202 */ /* 0x010fe20000000f00 */
[----:B------:R-:W-:Y:S01]  /*9a10*/  FFMA.FTZ R211, R35, UR4, -R137 ;  /* 0x0000000423d37c23 */ /* 0x000fe20008010889 */
[----:B------:R-:W-:Y:S01]  /*9a20*/  FSEL R5, R5, RZ, P1 ;  /* 0x000000ff05057208 */ /* 0x000fe20000800000 */
[--C-:B------:R-:W-:Y:S01]  /*9a30*/  FFMA.FTZ R220, R42, UR4, -R4.reuse ;  /* 0x000000042adc7c23 */ /* 0x100fe20008010804 */
[----:B------:R-:W-:Y:S01]  /*9a40*/  MOV R49, R207 ;  /* 0x000000cf00317202 */ /* 0x000fe20000000f00 */
[--C-:B------:R-:W-:Y:S03]  /*9a50*/  FFMA.FTZ R222, R43, UR4, -R4.reuse ;  /* 0x000000042bde7c23 */ /* 0x100fe60008010804 */
[----:B------:R-:W-:Y:S01]  /*9a60*/  MUFU.EX2 R232, R17 ;  /* 0x0000001100e87308 */ /* 0x000fe20000000800 */
[--C-:B------:R-:W-:Y:S01]  /*9a70*/  FFMA.FTZ R8, R8, UR4, -R5.reuse ;  /* 0x0000000408087c23 */ /* 0x100fe20008010805 */
[--C-:B------:R-:W-:Y:S01]  /*9a80*/  FFMA.FTZ R9, R9, UR4, -R5.reuse ;  /* 0x0000000409097c23 */ /* 0x100fe20008010805 */
[--C-:B------:R-:W-:Y:S01]  /*9a90*/  FFMA.FTZ R12, R12, UR4, -R5.reuse ;  /* 0x000000040c0c7c23 */ /* 0x100fe20008010805 */
[--C-:B------:R-:W-:Y:S01]  /*9aa0*/  FFMA.FTZ R13, R13, UR4, -R5.reuse ;  /* 0x000000040d0d7c23 */ /* 0x100fe20008010805 */
[----:B-1----:R-:W-:Y:S01]  /*9ab0*/  MOV R35, R213 ;  /* 0x000000d500237202 */ /* 0x002fe20000000f00 */
[--C-:B------:R-:W-:Y:S01]  /*9ac0*/  FFMA.FTZ R216, R25, UR4, -R5.reuse ;  /* 0x0000000419d87c23 */ /* 0x100fe20008010805 */
[--C-:B------:R-:W-:Y:S03]  /*9ad0*/  FFMA.FTZ R214, R28, UR4, -R5.reuse ;  /* 0x000000041cd67c23 */ /* 0x100fe60008010805 */
[----:B------:R-:W-:Y:S01]  /*9ae0*/  MUFU.EX2 R54, R11 ;  /* 0x0000000b00367308 */ /* 0x000fe20000000800 */
[----:B---3--:R-:W-:Y:S01]  /*9af0*/  MOV R50, R212 ;  /* 0x000000d400327202 */ /* 0x008fe20000000f00 */
[--C-:B------:R-:W-:Y:S01]  /*9b00*/  FFMA.FTZ R213, R29, UR4, -R5.reuse ;  /* 0x000000041dd57c23 */ /* 0x100fe20008010805 */
        /* <DEDUP_REMOVED lines=13> */
[----:B------:R3:W-:Y:S01]  /*9be0*/  MUFU.EX2 R17, R8 ;  /* 0x0000000800117308 */ /* 0x0007e20000000800 */
[----:B------:R-:W-:Y:S01]  /*9bf0*/  FFMA.FTZ R57, R57, UR4, -R5 ;  /* 0x0000000439397c23 */ /* 0x000fe20008010805 */
[--C-:B------:R-:W-:Y:S01]  /*9c00*/  FFMA.FTZ R207, R26, UR4, -R4.reuse ;  /* 0x000000041acf7c23 */ /* 0x100fe20008010804 */
[--C-:B------:R-:W-:Y:S01]  /*9c10*/  FFMA.FTZ R206, R27, UR4, -R4.reuse ;  /* 0x000000041bce7c23 */ /* 0x100fe20008010804 */
[--C-:B------:R-:W-:Y:S01]  /*9c20*/  FFMA.FTZ R205, R30, UR4, -R4.reuse ;  /* 0x000000041ecd7c23 */ /* 0x100fe20008010804 */
[--C-:B------:R-:W-:Y:S01]  /*9c30*/  FFMA.FTZ R204, R31, UR4, -R4.reuse ;  /* 0x000000041fcc7c23 */ /* 0x100fe20008010804 */
[--C-:B------:R-:W-:Y:S01]  /*9c40*/  FFMA.FTZ R248, R46, UR4, -R4.reuse ;  /* 0x000000042ef87c23 */ /* 0x100fe20008010804 */
[----:B------:R-:W-:Y:S03]  /*9c50*/  FFMA.FTZ R247, R47, UR4, -R4 ;  /* 0x000000042ff77c23 */ /* 0x000fe60008010804 */
[----:B------:R4:W2:Y:S01]  /*9c60*/  MUFU.EX2 R6, R9 ;  /* 0x0000000900067308 */ /* 0x0008a20000000800 */
[----:B-1----:R-:W-:Y:S01]  /*9c70*/  FMUL.FTZ R11, R0, R143 ;  /* 0x0000008f000b7220 */ /* 0x002fe20000410000 */
[C---:B------:R-:W-:Y:S01]  /*9c80*/  FMUL.FTZ R4, R133.reuse, R144 ;  /* 0x0000009085047220 */ /* 0x040fe20000410000 */
[----:B------:R-:W-:Y:S01]  /*9c90*/  FMUL.FTZ R5, R133, R145 ;  /* 0x0000009185057220 */ /* 0x000fe20000410000 */
[----:B------:R-:W-:Y:S01]  /*9ca0*/  FMUL.FTZ R7, R3, R147 ;  /* 0x0000009303077220 */ /* 0x000fe20000410000 */
[--C-:B------:R-:W-:Y:S01]  /*9cb0*/  FFMA.FTZ R246, R38, UR4, -R137.reuse ;  /* 0x0000000426f67c23 */ /* 0x100fe20008010889 */
[--C-:B------:R-:W-:Y:S01]  /*9cc0*/  FFMA.FTZ R245, R39, UR4, -R137.reuse ;  /* 0x0000000427f57c23 */ /* 0x100fe20008010889 */
[----:B------:R-:W-:Y:S03]  /*9cd0*/  FMUL.FTZ R18, R3, R150 ;  /* 0x0000009603127220 */ /* 0x000fe60000410000 */
[----:B------:R1:W1:Y:S01]  /*9ce0*/  MUFU.EX2 R32, R10 ;  /* 0x0000000a00207308 */ /* 0x0002620000000800 */
[----:B---3--:R-:W-:Y:S01]  /*9cf0*/  FMUL.FTZ R8, R2, R140 ;  /* 0x0000008c02087220 */ /* 0x008fe20000410000 */
[----:B------:R-:W-:Y:S01]  /*9d00*/  F2FP.BF16.F32.PACK_AB R140, R34, R48 ;  /* 0x00000030228c723e */ /* 0x000fe200000010ff */
[----:B------:R-:W3:Y:S01]  /*9d10*/  LDSM.16.MT88.4 R36, [R225+0xc000] ;  /* 0x00c00000e124783b */ /* 0x000ee20000004200 */
[--C-:B------:R-:W-:Y:S01]  /*9d20*/  FFMA.FTZ R55, R55, UR4, -R137.reuse ;  /* 0x0000000437377c23 */ /* 0x100fe20008010889 */
[C---:B------:R-:W-:Y:S01]  /*9d30*/  FMUL.FTZ R28, R2.reuse, R168 ;  /* 0x000000a8021c7220 */ /* 0x040fe20000410000 */
[C---:B------:R-:W-:Y:S01]  /*9d40*/  FMUL.FTZ R24, R2.reuse, R156 ;  /* 0x0000009c02187220 */ /* 0x040fe20000410000 */
[C---:B------:R-:W-:Y:S03]  /*9d50*/  FMUL.FTZ R25, R2.reuse, R157 ;  /* 0x0000009d02197220 */ /* 0x040fe60000410000 */
[----:B------:R-:W1:Y:S01]  /*9d60*/  MUFU.EX2 R230, R19 ;  /* 0x0000001300e67308 */ /* 0x000e620000000800 */
[----:B----4-:R-:W-:Y:S01]  /*9d70*/  FMUL.FTZ R9, R2, R141 ;  /* 0x0000008d02097220 */ /* 0x010fe20000410000 */
[----:B--2---:R-:W-:Y:S01]  /*9d80*/  MOV R51, R6 ;  /* 0x0000000600337202 */ /* 0x004fe20000000f00 */
[----:B------:R-:W-:Y:S01]  /*9d90*/  FMUL.FTZ R6, R3, R146 ;  /* 0x0000009203067220 */ /* 0x000fe20000410000 */
[----:B------:R-:W-:Y:S01]  /*9da0*/  F2FP.BF16.F32.PACK_AB R141, R50, R35 ;  /* 0x00000023328d723e */ /* 0x000fe200000010ff */
[C---:B------:R-:W-:Y:S01]  /*9db0*/  FMUL.FTZ R26, R0.reuse, R158 ;  /* 0x0000009e001a7220 */ /* 0x040fe20000410000 */
[----:B------:R-:W-:Y:S01]  /*9dc0*/  F2FP.BF16.F32.PACK_AB R144, R51, R17 ;  /* 0x000000113390723e */ /* 0x000fe200000010ff */
[C---:B------:R-:W-:Y:S03]  /*9dd0*/  FMUL.FTZ R27, R0.reuse, R159 ;  /* 0x0000009f001b7220 */ /* 0x040fe60000410000 */
[----:B------:R-:W2:Y:S01]  /*9de0*/  MUFU.EX2 R16, R16 ;  /* 0x0000001000107308 */ /* 0x000ea20000000800 */
[----:B-1----:R-:W-:Y:S01]  /*9df0*/  FMUL.FTZ R10, R0, R142 ;  /* 0x0000008e000a7220 */ /* 0x002fe20000410000 */
[----:B------:R-:W-:Y:S01]  /*9e00*/  F2FP.BF16.F32.PACK_AB R145, R54, R32 ;  /* 0x000000203691723e */ /* 0x000fe200000010ff */
[----:B------:R-:W-:Y:S01]  /*9e10*/  FMUL.FTZ R29, R2, R169 ;  /* 0x000000a9021d7220 */ /* 0x000fe20000410000 */
[----:B------:R-:W-:Y:S01]  /*9e20*/  MOV R168, R55 ;  /* 0x0000003700a87202 */ /* 0x000fe20000000f00 */
[C---:B------:R-:W-:Y:S01]  /*9e30*/  FMUL.FTZ R30, R0.reuse, R170 ;  /* 0x000000aa001e7220 */ /* 0x040fe20000410000 */
[----:B------:R-:W-:Y:S01]  /*9e40*/  FMUL.FTZ R31, R0, R171 ;  /* 0x000000ab001f7220 */ /* 0x000fe20000410000 */
[----:B------:R-:W-:Y:S03]  /*9e50*/  FMUL.FTZ R40, R2, R172 ;  /* 0x000000ac02287220 */ /* 0x000fe60000410000 */
[----:B------:R1:W-:Y:S01]  /*9e60*/  MUFU.EX2 R234, R12 ;  /* 0x0000000c00ea7308 */ /* 0x0003e20000000800 */
[----:B------:R-:W-:Y:S01]  /*9e70*/  F2FP.BF16.F32.PACK_AB R143, R230, R65 ;  /* 0x00000041e68f723e */ /* 0x000fe200000010ff */
[----:B------:R-:W-:Y:S01]  /*9e80*/  FMUL.FTZ R19, R3, R151 ;  /* 0x0000009703137220 */ /* 0x000fe20000410000 */
[----:B------:R-:W-:Y:S01]  /*9e90*/  FMUL.FTZ R41, R2, R173 ;  /* 0x000000ad02297220 */ /* 0x000fe20000410000 */
[C---:B------:R-:W-:Y:S01]  /*9ea0*/  FMUL.FTZ R42, R0.reuse, R174 ;  /* 0x000000ae002a7220 */ /* 0x040fe20000410000 */
[----:B------:R-:W-:Y:S01]  /*9eb0*/  FMUL.FTZ R43, R0, R175 ;  /* 0x000000af002b7220 */ /* 0x000fe20000410000 */
[----:B------:R-:W-:Y:S01]  /*9ec0*/  MOV R156, R65 ;  /* 0x00000041009c7202 */ /* 0x000fe20000000f00 */
[C---:B------:R-:W-:Y:S03]  /*9ed0*/  FMUL.FTZ R65, R133.reuse, R197 ;  /* 0x000000c585417220 */ /* 0x040fe60000410000 */
[----:B------:R-:W4:Y:S01]  /*9ee0*/  MUFU.EX2 R229, R13 ;  /* 0x0000000d00e57308 */ /* 0x000f220000000800 */
[----:B--2---:R-:W-:Y:S01]  /*9ef0*/  F2FP.BF16.F32.PACK_AB R142, R232, R16 ;  /* 0x00000010e88e723e */ /* 0x004fe200000010ff */
[C---:B------:R-:W-:Y:S01]  /*9f00*/  FMUL.FTZ R96, R133.reuse, R96 ;  /* 0x0000006085607220 */ /* 0x040fe20000410000 */
[C---:B------:R-:W-:Y:S01]  /*9f10*/  FMUL.FTZ R97, R133.reuse, R97 ;  /* 0x0000006185617220 */ /* 0x040fe20000410000 */
[C---:B------:R-:W-:Y:S01]  /*9f20*/  FMUL.FTZ R100, R133.reuse, R100 ;  /* 0x0000006485647220 */ /* 0x040fe20000410000 */
[C---:B------:R-:W-:Y:S01]  /*9f30*/  FMUL.FTZ R101, R133.reuse, R101 ;  /* 0x0000006585657220 */ /* 0x040fe20000410000 */
[C---:B------:R-:W-:Y:S01]  /*9f40*/  FMUL.FTZ R112, R133.reuse, R112 ;  /* 0x0000007085707220 */ /* 0x040fe20000410000 */
[----:B------:R-:W-:Y:S01]  /*9f50*/  FMUL.FTZ R113, R133, R113 ;  /* 0x0000007185717220 */ /* 0x000fe20000410000 */
[-C--:B------:R-:W-:Y:S02]  /*9f60*/  HMMA.16816.F32.BF16 R4, R140, R20.reuse, R4 ;  /* 0x000000148c04723c */ /* 0x080fe40000041804 */
[----:B------:R2:W-:Y:S03]  /*9f70*/  MUFU.EX2 R233, R14 ;  /* 0x0000000e00e97308 */ /* 0x0005e60000000800 */
[C---:B-1----:R-:W-:Y:S01]  /*9f80*/  FMUL.FTZ R12, R2.reuse, R152 ;  /* 0x00000098020c7220 */ /* 0x042fe20000410000 */
[----:B------:R-:W-:Y:S01]  /*9f90*/  MOV R152, R35 ;  /* 0x0000002300987202 */ /* 0x000fe20000000f00 */
[----:B------:R-:W-:Y:S01]  /*9fa0*/  FMUL.FTZ R35, R3, R167 ;  /* 0x000000a703237220 */ /* 0x000fe20000410000 */
[----:B------:R-:W-:Y:S04]  /*9fb0*/  MOV R167, R52 ;  /* 0x0000003400a77202 */ /* 0x000fe80000000f00 */
[----:B------:R1:W3:Y:S01]  /*9fc0*/  MUFU.EX2 R228, R15 ;  /* 0x0000000f00e47308 */ /* 0x0002e20000000800 */
[----:B----4-:R-:W-:Y:S01]  /*9fd0*/  F2FP.BF16.F32.PACK_AB R146, R229, R234 ;  /* 0x000000eae592723e */ /* 0x010fe200000010ff */
[----:B------:R-:W-:Y:S01]  /*9fe0*/  FMUL.FTZ R13, R2, R153 ;  /* 0x00000099020d7220 */ /* 0x000fe20000410000 */
[----:B------:R-:W-:Y:S01]  /*9ff0*/  MOV R153, R34 ;  /* 0x0000002200997202 */ /* 0x000fe20000000f00 */
[----:B------:R-:W-:Y:S01]  /*a000*/  FMUL.FTZ R34, R3, R166 ;  /* 0x000000a603227220 */ /* 0x000fe20000410000 */
[----:B------:R-:W-:Y:S01]  /*a010*/  MOV R166, R53 ;  /* 0x0000003500a67202 */ /* 0x000fe20000000f00 */
[C---:B------:R-:W-:Y:S01]  /*a020*/  FMUL.FTZ R116, R133.reuse, R116 ;  /* 0x0000007485747220 */ /* 0x040fe20000410000 */
[----:B------:R-:W-:Y:S01]  /*a030*/  MOV R173, R153 ;  /* 0x0000009900ad7202 */ /* 0x000fe20000000f00 */
[C---:B--2---:R-:W-:Y:S01]  /*a040*/  FMUL.FTZ R14, R0.reuse, R154 ;  /* 0x0000009a000e7220 */ /* 0x044fe20000410000 */
[----:B------:R-:W-:Y:S01]  /*a050*/  MOV R154, R17 ;  /* 0x00000011009a7202 */ /* 0x000fe20000000f00 */
[C---:B------:R-:W-:Y:S01]  /*a060*/  FMUL.FTZ R17, R133.reuse, R149 ;  /* 0x0000009585117220 */ /* 0x040fe20000410000 */
[----:B------:R-:W-:Y:S01]  /*a070*/  MOV R153, R152 ;  /* 0x0000009800997202 */ /* 0x000fe20000000f00 */
[C---:B------:R-:W-:Y:S01]  /*a080*/  FMUL.FTZ R117, R133.reuse, R117 ;  /* 0x0000007585757220 */ /* 0x040fe20000410000 */
[----:B------:R-:W-:Y:S01]  /*a090*/  MOV R171, R64 ;  /* 0x0000004000ab7202 */ /* 0x000fe20000000f00 */
[C---:B------:R-:W-:Y:S01]  /*a0a0*/  FMUL.FTZ R64, R133.reuse, R196 ;  /* 0x000000c485407220 */ /* 0x040fe20000410000 */
[----:B------:R-:W-:Y:S01]  /*a0b0*/  MOV R169, R49 ;  /* 0x0000003100a97202 */ /* 0x000fe20000000f00 */
[----:B-1----:R-:W-:Y:S01]  /*a0c0*/  FMUL.FTZ R15, R0, R155 ;  /* 0x0000009b000f7220 */ /* 0x002fe20000410000 */
[----:B---3--:R-:W-:Y:S01]  /*a0d0*/  F2FP.BF16.F32.PACK_AB R147, R228, R233 ;  /* 0x000000e9e493723e */ /* 0x008fe200000010ff */
[C---:B------:R-:W-:Y:S01]  /*a0e0*/  FMUL.FTZ R49, R133.reuse, R181 ;  /* 0x000000b585317220 */ /* 0x040fe20000410000 */
[----:B------:R-:W-:Y:S01]  /*a0f0*/  MOV R155, R16 ;  /* 0x00000010009b7202 */ /* 0x000fe20000000f00 */
[C---:B------:R-:W-:Y:S01]  /*a100*/  FMUL.FTZ R16, R133.reuse, R148 ;  /* 0x0000009485107220 */ /* 0x040fe20000410000 */
[C---:B------:R-:W-:Y:S01]  /*a110*/  FMUL.FTZ R128, R133.reuse, R128 ;  /* 0x0000008085807220 */ /* 0x040fe20000410000 */
[----:B------:R-:W-:Y:S01]  /*a120*/  LDSM.16.MT88.4 R148, [R226+0xc000] ;  /* 0x00c00000e294783b */ /* 0x000fe20000004200 */
[C---:B------:R-:W-:Y:S01]  /*a130*/  FMUL.FTZ R129, R133.reuse, R129 ;  /* 0x0000008185817220 */ /* 0x040fe20000410000 */
[C---:B------:R-:W-:Y:S01]  /*a140*/  HMMA.16816.F32.BF16 R8, R144.reuse, R20, R8 ;  /* 0x000000149008723c */ /* 0x040fe20000041808 */
[----:B------:R-:W1:Y:S03]  /*a150*/  MUFU.EX2 R219, R219 ;  /* 0x000000db00db7308 */ /* 0x000e660000000800 */
[----:B------:R-:W-:Y:S01]  /*a160*/  MOV R158, R45 ;  /* 0x0000002d009e7202 */ /* 0x000fe20000000f00 */
[C---:B------:R-:W-:Y:S01]  /*a170*/  FMUL.FTZ R44, R2.reuse, R184 ;  /* 0x000000b8022c7220 */ /* 0x040fe20000410000 */
[-C--:B------:R-:W-:Y:S05]  /*a180*/  HMMA.16816.F32.BF16 R12, R144, R22.reuse, R12 ;  /* 0x00000016900c723c */ /* 0x080fea000004180c */
[----:B------:R-:W-:Y:S01]  /*a190*/  MUFU.EX2 R218, R218 ;  /* 0x000000da00da7308 */ /* 0x000fe20000000800 */
[C---:B------:R-:W-:Y:S01]  /*a1a0*/  FMUL.FTZ R20, R133.reuse, R160 ;  /* 0x000000a085147220 */ /* 0x040fe20000410000 */
[C---:B------:R-:W-:Y:S04]  /*a1b0*/  HMMA.16816.F32.BF16 R16, R140.reuse, R22, R16 ;  /* 0x000000168c10723c */ /* 0x040fe80000041810 */
[----:B------:R-:W-:Y:S01]  /*a1c0*/  MOV R160, R32 ;  /* 0x0000002000a07202 */ /* 0x000fe20000000f00 */
[C---:B------:R-:W-:Y:S01]  /*a1d0*/  FMUL.FTZ R32, R133.reuse, R164 ;  /* 0x000000a485207220 */ /* 0x040fe20000410000 */
[----:B------:R-:W-:Y:S01]  /*a1e0*/  MOV R164, R33 ;  /* 0x0000002100a47202 */ /* 0x000fe20000000f00 */
[C---:B------:R-:W-:Y:S01]  /*a1f0*/  FMUL.FTZ R33, R133.reuse, R165 ;  /* 0x000000a585217220 */ /* 0x040fe20000410000 */
[----:B------:R-:W-:Y:S01]  /*a200*/  MUFU.EX2 R212, R212 ;  /* 0x000000d400d47308 */ /* 0x000fe20000000800 */
[----:B------:R-:W2:Y:S02]  /*a210*/  LDL.LU R165, [R1] ;  /* 0x0000000001a57983 */ /* 0x000ea40000300800 */
[----:B------:R-:W-:Y:S01]  /*a220*/  FMUL.FTZ R21, R133, R161 ;  /* 0x000000a185157220 */ /* 0x000fe20000410000 */
[----:B------:R-:W-:Y:S01]  /*a230*/  MOV R161, R54 ;  /* 0x0000003600a17202 */ /* 0x000fe20000000f00 */
[C---:B------:R-:W-:Y:S01]  /*a240*/  FMUL.FTZ R22, R3.reuse, R162 ;  /* 0x000000a203167220 */ /* 0x040fe20000410000 */
[----:B------:R-:W3:Y:S01]  /*a250*/  LDSM.16.MT88.4 R52, [R227+0xc000] ;  /* 0x00c00000e334783b */ /* 0x000ee20000004200 */
[----:B------:R-:W-:Y:S01]  /*a260*/  FMUL.FTZ R23, R3, R163 ;  /* 0x000000a303177220 */ /* 0x000fe20000410000 */
[C---:B------:R-:W-:Y:S01]  /*a270*/  FMUL.FTZ R45, R2.reuse, R185 ;  /* 0x000000b9022d7220 */ /* 0x040fe20000410000 */
[----:B------:R-:W-:Y:S01]  /*a280*/  MOV R157, R57 ;  /* 0x00000039009d7202 */ /* 0x000fe20000000f00 */
[C---:B------:R-:W-:Y:S01]  /*a290*/  FMUL.FTZ R57, R2.reuse, R189 ;  /* 0x000000bd02397220 */ /* 0x040fe20000410000 */
[----:B------:R-:W-:Y:S01]  /*a2a0*/  MOV R159, R56 ;  /* 0x00000038009f7202 */ /* 0x000fe20000000f00 */
[C---:B------:R-:W-:Y:S01]  /*a2b0*/  FMUL.FTZ R56, R2.reuse, R188 ;  /* 0x000000bc02387220 */ /* 0x040fe20000410000 */
[C---:B------:R-:W-:Y:S01]  /*a2c0*/  FMUL.FTZ R60, R2.reuse, R200 ;  /* 0x000000c8023c7220 */ /* 0x040fe20000410000 */
[-C--:B------:R-:W-:Y:S01]  /*a2d0*/  HMMA.16816.F32.BF16 R20, R140, R36.reuse, R20 ;  /* 0x000000248c14723c */ /* 0x080fe20000041814 */
[----:B------:R-:W4:Y:S01]  /*a2e0*/  LDL.LU R152, [R1+0x4] ;  /* 0x0000040001987983 */ /* 0x000f220000300800 */
[----:B------:R-:W-:Y:S01]  /*a2f0*/  MUFU.EX2 R181, R204 ;  /* 0x000000cc00b57308 */ /* 0x000fe20000000800 */
[C---:B------:R-:W-:Y:S01]  /*a300*/  FMUL.FTZ R61, R2.reuse, R201 ;  /* 0x000000c9023d7220 */ /* 0x040fe20000410000 */
[C---:B------:R-:W-:Y:S01]  /*a310*/  FMUL.FTZ R72, R2.reuse, R72 ;  /* 0x0000004802487220 */ /* 0x040fe20000410000 */
[C---:B------:R-:W-:Y:S01]  /*a320*/  FMUL.FTZ R73, R2.reuse, R73 ;  /* 0x0000004902497220 */ /* 0x040fe20000410000 */
[C---:B------:R-:W-:Y:S06]  /*a330*/  HMMA.16816.F32.BF16 R24, R144.reuse, R36, R24 ;  /* 0x000000249018723c */ /* 0x040fec0000041818 */
[----:B------:R1:W-:Y:S01]  /*a340*/  MUFU.EX2 R184, R217 ;  /* 0x000000d900b87308 */ /* 0x0003e20000000800 */
[C---:B------:R-:W-:Y:S01]  /*a350*/  FMUL.FTZ R76, R2.reuse, R76 ;  /* 0x0000004c024c7220 */ /* 0x040fe20000410000 */
[-C--:B------:R-:W-:Y:S03]  /*a360*/  HMMA.16816.F32.BF16 R28, R144, R38.reuse, R28 ;  /* 0x00000026901c723c */ /* 0x080fe6000004181c */
[C---:B------:R-:W-:Y:S03]  /*a370*/  FMUL.FTZ R36, R133.reuse, R176 ;  /* 0x000000b085247220 */ /* 0x040fe60000410000 */
[C---:B------:R-:W-:Y:S02]  /*a380*/  HMMA.16816.F32.BF16 R32, R140.reuse, R38, R32 ;  /* 0x000000268c20723c */ /* 0x040fe40000041820 */
[----:B------:R-:W-:Y:S03]  /*a390*/  MUFU.EX2 R201, R249 ;  /* 0x000000f900c97308 */ /* 0x000fe60000000800 */
[----:B------:R-:W-:Y:S01]  /*a3a0*/  FMUL.FTZ R37, R133, R177 ;  /* 0x000000b185257220 */ /* 0x000fe20000410000 */
[----:B------:R-:W-:Y:S01]  /*a3b0*/  MOV R176, R48 ;  /* 0x0000003000b07202 */ /* 0x000fe20000000f00 */
[C---:B------:R-:W-:Y:S01]  /*a3c0*/  FMUL.FTZ R38, R3.reuse, R178 ;  /* 0x000000b203267220 */ /* 0x040fe20000410000 */
[----:B------:R-:W-:Y:S04]  /*a3d0*/  FMUL.FTZ R39, R3, R179 ;  /* 0x000000b303277220 */ /* 0x000fe80000410000 */
[----:B------:R-:W-:Y:S01]  /*a3e0*/  MUFU.EX2 R178, R215 ;  /* 0x000000d700b27308 */ /* 0x000fe20000000800 */
[C---:B------:R-:W-:Y:S01]  /*a3f0*/  FMUL.FTZ R48, R133.reuse, R180 ;  /* 0x000000b485307220 */ /* 0x040fe20000410000 */
[C---:B------:R-:W-:Y:S01]  /*a400*/  FMUL.FTZ R77, R2.reuse, R77 ;  /* 0x0000004d024d7220 */ /* 0x040fe20000410000 */
[C---:B------:R-:W-:Y:S01]  /*a410*/  FMUL.FTZ R88, R2.reuse, R88 ;  /* 0x0000005802587220 */ /* 0x040fe20000410000 */
[C---:B------:R-:W-:Y:S01]  /*a420*/  FMUL.FTZ R89, R2.reuse, R89 ;  /* 0x0000005902597220 */ /* 0x040fe20000410000 */
[-C--:B---3--:R-:W-:Y:S05]  /*a430*/  HMMA.16816.F32.BF16 R36, R140, R52.reuse, R36 ;  /* 0x000000348c24723c */ /* 0x088fea0000041824 */
[----:B------:R-:W-:Y:S01]  /*a440*/  MUFU.EX2 R180, R213 ;  /* 0x000000d500b47308 */ /* 0x000fe20000000800 */
[C---:B------:R-:W-:Y:S01]  /*a450*/  FMUL.FTZ R92, R2.reuse, R92 ;  /* 0x0000005c025c7220 */ /* 0x040fe20000410000 */
[C---:B------:R-:W-:Y:S01]  /*a460*/  FMUL.FTZ R93, R2.reuse, R93 ;  /* 0x0000005d025d7220 */ /* 0x040fe20000410000 */
[----:B------:R-:W-:Y:S01]  /*a470*/  FMUL.FTZ R104, R2, R104 ;  /* 0x0000006802687220 */ /* 0x000fe20000410000 */
[C---:B------:R-:W-:Y:S06]  /*a480*/  HMMA.16816.F32.BF16 R40, R144.reuse, R52, R40 ;  /* 0x000000349028723c */ /* 0x040fec0000041828 */
[----:B------:R-:W-:Y:S01]  /*a490*/  MUFU.EX2 R204, R247 ;  /* 0x000000f700cc7308 */ /* 0x000fe20000000800 */
[C---:B------:R-:W-:Y:S01]  /*a4a0*/  FMUL.FTZ R46, R0.reuse, R186 ;  /* 0x000000ba002e7220 */ /* 0x040fe20000410000 */
[----:B------:R-:W-:Y:S03]  /*a4b0*/  FMUL.FTZ R47, R0, R187 ;  /* 0x000000bb002f7220 */ /* 0x000fe60000410000 */
[C---:B------:R-:W-:Y:S01]  /*a4c0*/  FMUL.FTZ R52, R133.reuse, R192 ;  /* 0x000000c085347220 */ /* 0x040fe20000410000 */
[----:B------:R-:W-:Y:S01]  /*a4d0*/  FMUL.FTZ R53, R133, R193 ;  /* 0x000000c185357220 */ /* 0x000fe20000410000 */
[----:B------:R-:W-:Y:S01]  /*a4e0*/  MOV R162, R51 ;  /* 0x0000003300a27202 */ /* 0x000fe20000000f00 */
[C---:B------:R-:W-:Y:S01]  /*a4f0*/  FMUL.FTZ R51, R3.reuse, R183 ;  /* 0x000000b703337220 */ /* 0x040fe20000410000 */
[-C--:B------:R-:W-:Y:S01]  /*a500*/  HMMA.16816.F32.BF16 R44, R144, R54.reuse, R44 ;  /* 0x00000036902c723c */ /* 0x080fe2000004182c */
[----:B------:R-:W3:Y:S02]  /*a510*/  MUFU.EX2 R193, R216 ;  /* 0x000000d800c17308 */ /* 0x000ee40000000800 */
[----:B------:R-:W-:Y:S01]  /*a520*/  MOV R163, R50 ;  /* 0x0000003200a37202 */ /* 0x000fe20000000f00 */
[C---:B------:R-:W-:Y:S01]  /*a530*/  FMUL.FTZ R50, R3.reuse, R182 ;  /* 0x000000b603327220 */ /* 0x040fe20000410000 */
[C---:B------:R-:W-:Y:S01]  /*a540*/  FMUL.FTZ R105, R2.reuse, R105 ;  /* 0x0000006902697220 */ /* 0x040fe20000410000 */
[C---:B------:R-:W-:Y:S01]  /*a550*/  FMUL.FTZ R108, R2.reuse, R108 ;  /* 0x0000006c026c7220 */ /* 0x040fe20000410000 */
[----:B------:R-:W-:Y:S01]  /*a560*/  FMUL.FTZ R109, R2, R109 ;  /* 0x0000006d026d7220 */ /* 0x000fe20000410000 */
[----:B------:R-:W-:Y:S03]  /*a570*/  MOV R182, R154 ;  /* 0x0000009a00b67202 */ /* 0x000fe60000000f00 */
[----:B------:R-:W-:Y:S01]  /*a580*/  MUFU.EX2 R247, R238 ;  /* 0x000000ee00f77308 */ /* 0x000fe20000000800 */
[C---:B------:R-:W-:Y:S04]  /*a590*/  HMMA.16816.F32.BF16 R48, R140.reuse, R54, R48 ;  /* 0x000000368c30723c */ /* 0x040fe80000041830 */
[C---:B------:R-:W-:Y:S01]  /*a5a0*/  FMUL.FTZ R58, R0.reuse, R190 ;  /* 0x000000be003a7220 */ /* 0x040fe20000410000 */
[C---:B------:R-:W-:Y:S01]  /*a5b0*/  FMUL.FTZ R59, R0.reuse, R191 ;  /* 0x000000bf003b7220 */ /* 0x040fe20000410000 */
[----:B------:R-:W-:Y:S01]  /*a5c0*/  FMUL.FTZ R62, R0, R202 ;  /* 0x000000ca003e7220 */ /* 0x000fe20000410000 */
[C---:B------:R-:W-:Y:S01]  /*a5d0*/  FMUL.FTZ R54, R3.reuse, R194 ;  /* 0x000000c203367220 */ /* 0x040fe20000410000 */
[----:B------:R-:W-:Y:S01]  /*a5e0*/  FMUL.FTZ R55, R3, R195 ;  /* 0x000000c303377220 */ /* 0x000fe20000410000 */
[----:B------:R-:W-:Y:S02]  /*a5f0*/  MUFU.EX2 R190, R221 ;  /* 0x000000dd00be7308 */ /* 0x000fe40000000800 */
[C---:B------:R-:W-:Y:S01]  /*a600*/  FMUL.FTZ R120, R2.reuse, R120 ;  /* 0x0000007802787220 */ /* 0x040fe20000410000 */
[C---:B------:R-:W-:Y:S01]  /*a610*/  FMUL.FTZ R121, R2.reuse, R121 ;  /* 0x0000007902797220 */ /* 0x040fe20000410000 */
[C---:B------:R-:W-:Y:S01]  /*a620*/  FMUL.FTZ R124, R2.reuse, R124 ;  /* 0x0000007c027c7220 */ /* 0x040fe20000410000 */
[----:B------:R-:W-:Y:S01]  /*a630*/  FMUL.FTZ R125, R2, R125 ;  /* 0x0000007d027d7220 */ /* 0x000fe20000410000 */
[-C--:B------:R-:W-:Y:S04]  /*a640*/  HMMA.16816.F32.BF16 R52, R140, R148.reuse, R52 ;  /* 0x000000948c34723c */ /* 0x080fe80000041834 */
[----:B------:R-:W-:Y:S01]  /*a650*/  MUFU.EX2 R191, R246 ;  /* 0x000000f600bf7308 */ /* 0x000fe20000000800 */
[----:B------:R-:W-:Y:S01]  /*a660*/  FMUL.FTZ R63, R0, R203 ;  /* 0x000000cb003f7220 */ /* 0x000fe20000410000 */
[--C-:B------:R-:W-:Y:S01]  /*a670*/  FFMA.FTZ R66, R66, UR4, -R137.reuse ;  /* 0x0000000442427c23 */ /* 0x100fe20008010889 */
[----:B------:R-:W-:Y:S01]  /*a680*/  MOV R175, R158 ;  /* 0x0000009e00af7202 */ /* 0x000fe20000000f00 */
[C---:B------:R-:W-:Y:S06]  /*a690*/  HMMA.16816.F32.BF16 R56, R144.reuse, R148, R56 ;  /* 0x000000949038723c */ /* 0x040fec0000041838 */
[----:B------:R-:W-:Y:S01]  /*a6a0*/  MUFU.EX2 R246, R237 ;  /* 0x000000ed00f67308 */ /* 0x000fe20000000800 */
[----:B------:R-:W-:Y:S01]  /*a6b0*/  FFMA.FTZ R137, R67, UR4, -R137 ;  /* 0x0000000443897c23 */ /* 0x000fe20008010889 */
[-C--:B------:R-:W-:Y:S03]  /*a6c0*/  HMMA.16816.F32.BF16 R60, R144, R150.reuse, R60 ;  /* 0x00000096903c723c */ /* 0x080fe6000004183c */
[----:B------:R-:W-:Y:S01]  /*a6d0*/  MOV R170, R66 ;  /* 0x0000004200aa7202 */ /* 0x000fe20000000f00 */
[C---:B------:R-:W-:Y:S01]  /*a6e0*/  FMUL.FTZ R66, R3.reuse, R198 ;  /* 0x000000c603427220 */ /* 0x040fe20000410000 */
[C---:B------:R-:W-:Y:S01]  /*a6f0*/  FMUL.FTZ R67, R3.reuse, R199 ;  /* 0x000000c703437220 */ /* 0x040fe20000410000 */
[----:B------:R-:W-:Y:S02]  /*a700*/  MOV R174, R156 ;  /* 0x0000009c00ae7202 */ /* 0x000fe40000000f00 */
[----:B------:R-:W-:Y:S03]  /*a710*/  MUFU.EX2 R202, R243 ;  /* 0x000000f300ca7308 */ /* 0x000fe60000000800 */
[----:B-1----:R-:W-:Y:S01]  /*a720*/  MOV R217, R173 ;  /* 0x000000ad00d97202 */ /* 0x002fe20000000f00 */
[C---:B------:R-:W-:Y:S01]  /*a730*/  FMUL.FTZ R70, R3.reuse, R70 ;  /* 0x0000004603467220 */ /* 0x040fe20000410000 */
[C---:B------:R-:W-:Y:S01]  /*a740*/  FMUL.FTZ R71, R3.reuse, R71 ;  /* 0x0000004703477220 */ /* 0x040fe20000410000 */
[C---:B------:R-:W-:Y:S01]  /*a750*/  HMMA.16816.F32.BF16 R64, R140.reuse, R150, R64 ;  /* 0x000000968c40723c */ /* 0x040fe20000041840 */
[----:B------:R-:W1:Y:S03]  /*a760*/  LDSM.16.MT88.4 R148, [R224+0xe000] ;  /* 0x00e00000e094783b */ /* 0x000e660000004200 */
[----:B------:R-:W-:Y:S01]  /*a770*/  MUFU.EX2 R243, R231 ;  /* 0x000000e700f37308 */ /* 0x000fe20000000800 */
[C---:B------:R-:W-:Y:S01]  /*a780*/  FMUL.FTZ R74, R0.reuse, R74 ;  /* 0x0000004a004a7220 */ /* 0x040fe20000410000 */
[C---:B------:R-:W-:Y:S01]  /*a790*/  FMUL.FTZ R75, R0.reuse, R75 ;  /* 0x0000004b004b7220 */ /* 0x040fe20000410000 */
[C---:B------:R-:W-:Y:S01]  /*a7a0*/  FMUL.FTZ R78, R0.reuse, R78 ;  /* 0x0000004e004e7220 */ /* 0x040fe20000410000 */
[C---:B------:R-:W-:Y:S03]  /*a7b0*/  FMUL.FTZ R79, R0.reuse, R79 ;  /* 0x0000004f004f7220 */ /* 0x040fe60000410000 */
        /* <DEDUP_REMOVED lines=18> */
[----:B------:R-:W-:Y:S01]  /*a8e0*/  MOV R172, R163 ;  /* 0x000000a300ac7202 */ /* 0x000fe20000000f00 */
        /* <DEDUP_REMOVED lines=10> */
[----:B------:R-:W-:Y:S01]  /*a990*/  FMUL.FTZ R127, R0, R127 ;  /* 0x0000007f007f7220 */ /* 0x000fe20000410000 */
[----:B------:R-:W-:Y:S01]  /*a9a0*/  MOV R197, R162 ;  /* 0x000000a200c57202 */ /* 0x000fe20000000f00 */
[-C--:B-1----:R-:W-:Y:S01]  /*a9b0*/  HMMA.16816.F32.BF16 R68, R140, R148.reuse, R68 ;  /* 0x000000948c44723c */ /* 0x082fe20000041844 */
[----:B------:R-:W-:Y:S02]  /*a9c0*/  MUFU.EX2 R172, R244 ;  /* 0x000000f400ac7308 */ /* 0x000fe40000000800 */
[----:B------:R-:W-:Y:S01]  /*a9d0*/  MOV R196, R161 ;  /* 0x000000a100c47202 */ /* 0x000fe20000000f00 */
[C---:B------:R-:W-:Y:S01]  /*a9e0*/  FMUL.FTZ R130, R3.reuse, R130 ;  /* 0x0000008203827220 */ /* 0x040fe20000410000 */
[----:B------:R-:W-:Y:S01]  /*a9f0*/  MOV R185, R164 ;  /* 0x000000a400b97202 */ /* 0x000fe20000000f00 */
[C---:B------:R-:W-:Y:S05]  /*aa00*/  HMMA.16816.F32.BF16 R72, R144.reuse, R148, R72 ;  /* 0x000000949048723c */ /* 0x040fea0000041848 */
[----:B------:R-:W-:Y:S01]  /*aa10*/  MUFU.EX2 R244, R235 ;  /* 0x000000eb00f47308 */ /* 0x000fe20000000800 */
[----:B------:R-:W-:Y:S01]  /*aa20*/  FMUL.FTZ R131, R3, R131 ;  /* 0x0000008303837220 */ /* 0x000fe20000410000 */
[-C--:B------:R-:W-:Y:S04]  /*aa30*/  HMMA.16816.F32.BF16 R76, R144, R150.reuse, R76 ;  /* 0x00000096904c723c */ /* 0x080fe8000004184c */
[----:B------:R-:W-:Y:S02]  /*aa40*/  MOV R177, R171 ;  /* 0x000000ab00b17202 */ /* 0x000fe40000000f00 */
[C---:B------:R-:W-:Y:S01]  /*aa50*/  HMMA.16816.F32.BF16 R80, R140.reuse, R150, R80 ;  /* 0x000000968c50723c */ /* 0x040fe20000041850 */
[----:B------:R-:W1:Y:S01]  /*aa60*/  LDSM.16.MT88.4 R148, [R225+0xe000] ;  /* 0x00e00000e194783b */ /* 0x000e620000004200 */
[----:B------:R-:W-:Y:S03]  /*aa70*/  MUFU.EX2 R171, R214 ;  /* 0x000000d600ab7308 */ /* 0x000fe60000000800 */
[----:B------:R-:W-:Y:S02]  /*aa80*/  MOV R187, R167 ;  /* 0x000000a700bb7202 */ /* 0x000fe40000000f00 */
[----:B------:R-:W-:Y:S05]  /*aa90*/  MOV R167, R159 ;  /* 0x0000009f00a77202 */ /* 0x000fea0000000f00 */
[----:B------:R-:W-:Y:S01]  /*aaa0*/  MUFU.EX2 R194, R252 ;  /* 0x000000fc00c27308 */ /* 0x000fe20000000800 */
[----:B------:R-:W-:Y:S02]  /*aab0*/  MOV R186, R166 ;  /* 0x000000a600ba7202 */ /* 0x000fe40000000f00 */
[----:B------:R-:W-:Y:S02]  /*aac0*/  MOV R166, R157 ;  /* 0x0000009d00a67202 */ /* 0x000fe40000000f00 */
[----:B------:R-:W-:Y:S01]  /*aad0*/  LDSM.16.MT88.4 R156, [R225+0xc800] ;  /* 0x00c80000e19c783b */ /* 0x000fe20000004200 */
[----:B------:R-:W-:Y:S04]  /*aae0*/  MOV R183, R186 ;  /* 0x000000ba00b77202 */ /* 0x000fe80000000f00 */
[----:B------:R-:W-:Y:S01]  /*aaf0*/  MUFU.EX2 R249, R167 ;  /* 0x000000a700f97308 */ /* 0x000fe20000000800 */
[----:B------:R-:W-:Y:S02]  /*ab00*/  MOV R200, R175 ;  /* 0x000000af00c87202 */ /* 0x000fe40000000f00 */
[----:B------:R-:W-:Y:S02]  /*ab10*/  MOV R188, R187 ;  /* 0x000000bb00bc7202 */ /* 0x000fe40000000f00 */
[----:B------:R-:W-:Y:S05]  /*ab20*/  MOV R189, R174 ;  /* 0x000000ae00bd7202 */ /* 0x000fea0000000f00 */
[----:B------:R-:W-:Y:S10]  /*ab30*/  MUFU.EX2 R175, R223 ;  /* 0x000000df00af7308 */ /* 0x000ff40000000800 */
[----:B------:R-:W-:Y:S01]  /*ab40*/  MUFU.EX2 R187, R220 ;  /* 0x000000dc00bb7308 */ /* 0x000fe20000000800 */
[-C--:B-1----:R-:W-:Y:S09]  /*ab50*/  HMMA.16816.F32.BF16 R84, R140, R148.reuse, R84 ;  /* 0x000000948c54723c */ /* 0x082ff20000041854 */
[----:B------:R1:W-:Y:S01]  /*ab60*/  MUFU.EX2 R174, R222 ;  /* 0x000000de00ae7308 */ /* 0x0003e20000000800 */
[C---:B------:R-:W-:Y:S09]  /*ab70*/  HMMA.16816.F32.BF16 R88, R144.reuse, R148, R88 ;  /* 0x000000949058723c */ /* 0x040ff20000041858 */
[----:B------:R-:W-:Y:S01]  /*ab80*/  MUFU.EX2 R252, R183 ;  /* 0x000000b700fc7308 */ /* 0x000fe20000000800 */
[-C--:B------:R-:W-:Y:S09]  /*ab90*/  HMMA.16816.F32.BF16 R92, R144, R150.reuse, R92 ;  /* 0x00000096905c723c */ /* 0x080ff2000004185c */
[----:B------:R-:W-:Y:S01]  /*aba0*/  MUFU.EX2 R186, R251 ;  /* 0x000000fb00ba7308 */ /* 0x000fe20000000800 */
[C---:B------:R-:W-:Y:S01]  /*abb0*/  HMMA.16816.F32.BF16 R96, R140.reuse, R150, R96 ;  /* 0x000000968c60723c */ /* 0x040fe20000041860 */
[----:B------:R-:W3:Y:S08]  /*abc0*/  LDSM.16.MT88.4 R148, [R227+0xe000] ;  /* 0x00e00000e394783b */ /* 0x000ef00000004200 */
[----:B------:R-:W-:Y:S01]  /*abd0*/  MUFU.EX2 R209, R209 ;  /* 0x000000d100d17308 */ /* 0x000fe20000000800 */
[----:B-1----:R-:W-:Y:S09]  /*abe0*/  LDSM.16.MT88.4 R220, [R227+0xf800] ;  /* 0x00f80000e3dc783b */ /* 0x002ff20000004200 */
[----:B------:R-:W1:Y:S10]  /*abf0*/  MUFU.EX2 R208, R208 ;  /* 0x000000d000d07308 */ /* 0x000e740000000800 */
[----:B------:R-:W-:Y:S10]  /*ac00*/  MUFU.EX2 R195, R210 ;  /* 0x000000d200c37308 */ /* 0x000ff40000000800 */
[----:B------:R-:W1:Y:S10]  /*ac10*/  MUFU.EX2 R179, R211 ;  /* 0x000000d300b37308 */ /* 0x000e740000000800 */
[----:B------:R-:W-:Y:S01]  /*ac20*/  MUFU.EX2 R207, R207 ;  /* 0x000000cf00cf7308 */ /* 0x000fe20000000800 */
[-C--:B---3--:R-:W-:Y:S06]  /*ac30*/  HMMA.16816.F32.BF16 R100, R140, R148.reuse, R100 ;  /* 0x000000948c64723c */ /* 0x088fec0000041864 */
[C---:B------:R-:W-:Y:S03]  /*ac40*/  HMMA.16816.F32.BF16 R104, R144.reuse, R148, R104 ;  /* 0x000000949068723c */ /* 0x040fe60000041868 */
[----:B------:R-:W-:Y:S03]  /*ac50*/  MUFU.EX2 R192, R206 ;  /* 0x000000ce00c07308 */ /* 0x000fe60000000800 */
[-C--:B------:R-:W-:Y:S07]  /*ac60*/  HMMA.16816.F32.BF16 R108, R144, R150.reuse, R108 ;  /* 0x00000096906c723c */ /* 0x080fee000004186c */
[----:B------:R-:W-:Y:S01]  /*ac70*/  MUFU.EX2 R169, R169 ;  /* 0x000000a900a97308 */ /* 0x000fe20000000800 */
[C---:B------:R-:W-:Y:S01]  /*ac80*/  HMMA.16816.F32.BF16 R112, R140.reuse, R150, R112 ;  /* 0x000000968c70723c */ /* 0x040fe20000041870 */
[----:B------:R-:W3:Y:S08]  /*ac90*/  LDSM.16.MT88.4 R148, [R226+0xe000] ;  /* 0x00e00000e294783b */ /* 0x000ef00000004200 */
[----:B------:R-:W-:Y:S02]  /*aca0*/  MUFU.EX2 R173, R250 ;  /* 0x000000fa00ad7308 */ /* 0x000fe40000000800 */
[----:B--2---:R-:W-:Y:S02]  /*acb0*/  FFMA.FTZ R165, R133, R165, R176 ;  /* 0x000000a585a57223 */ /* 0x004fe400000100b0 */
[----:B------:R-:W2:Y:S06]  /*acc0*/  LDL.LU R133, [R1+0x8] ;  /* 0x0000080001857983 */ /* 0x000eac0000300800 */
[----:B------:R-:W1:Y:S01]  /*acd0*/  MUFU.EX2 R176, R205 ;  /* 0x000000cd00b07308 */ /* 0x000e620000000800 */
[----:B----4-:R-:W-:Y:S01]  /*ace0*/  FFMA.FTZ R164, R3, R152, R153 ;  /* 0x0000009803a47223 */ /* 0x010fe20000010099 */
[----:B------:R-:W-:Y:S01]  /*acf0*/  FADD.FTZ R3, R217, R165 ;  /* 0x000000a5d9037221 */ /* 0x000fe20000010000 */
[----:B------:R-:W4:Y:S07]  /*ad00*/  LDSM.16.MT88.4 R152, [R224+0xc800] ;  /* 0x00c80000e098783b */ /* 0x000f2e0000004200 */
[----:B------:R-:W4:Y:S01]  /*ad10*/  MUFU.EX2 R203, R200 ;  /* 0x000000c800cb7308 */ /* 0x000f220000000800 */
[----:B------:R-:W-:Y:S04]  /*ad20*/  FADD.FTZ R3, R196, R3 ;  /* 0x00000003c4037221 */ /* 0x000fe80000010000 */
[----:B------:R-:W-:Y:S05]  /*ad30*/  FADD.FTZ R3, R232, R3 ;  /* 0x00000003e8037221 */ /* 0x000fea0000010000 */
[----:B------:R-:W4:Y:S01]  /*ad40*/  MUFU.EX2 R200, R248 ;  /* 0x000000f800c87308 */ /* 0x000f220000000800 */
[----:B------:R-:W-:Y:S09]  /*ad50*/  FADD.FTZ R3, R219, R3 ;  /* 0x00000003db037221 */ /* 0x000ff20000010000 */
[----:B------:R-:W-:Y:S01]  /*ad60*/  MUFU.EX2 R248, R166 ;  /* 0x000000a600f87308 */ /* 0x000fe20000000800 */
[-C--:B---3--:R-:W-:Y:S06]  /*ad70*/  HMMA.16816.F32.BF16 R116, R140, R148.reuse, R116 ;  /* 0x000000948c74723c */ /* 0x088fec0000041874 */
[C---:B------:R-:W-:Y:S03]  /*ad80*/  HMMA.16816.F32.BF16 R120, R144.reuse, R148, R120 ;  /* 0x000000949078723c */ /* 0x040fe60000041878 */
[----:B------:R-:W3:Y:S03]  /*ad90*/  MUFU.EX2 R250, R188 ;  /* 0x000000bc00fa7308 */ /* 0x000ee60000000800 */
[-C--:B------:R-:W-:Y:S07]  /*ada0*/  HMMA.16816.F32.BF16 R124, R144, R150.reuse, R124 ;  /* 0x00000096907c723c */ /* 0x080fee000004187c */
[----:B------:R4:W-:Y:S01]  /*adb0*/  MUFU.EX2 R188, R137 ;  /* 0x0000008900bc7308 */ /* 0x0009e20000000800 */
[----:B------:R-:W-:Y:S01]  /*adc0*/  HMMA.16816.F32.BF16 R128, R140, R150, R128 ;  /* 0x000000968c80723c */ /* 0x000fe20000041880 */
[----:B------:R-:W3:Y:S03]  /*add0*/  LDSM.16.MT88.4 R148, [R227+0xc800] ;  /* 0x00c80000e394783b */ /* 0x000ee60000004200 */
[----:B------:R-:W-:Y:S05]  /*ade0*/  F2FP.BF16.F32.PACK_AB R144, R193, R212 ;  /* 0x000000d4c190723e */ /* 0x000fea00000010ff */
[----:B------:R-:W-:Y:S02]  /*adf0*/  MUFU.EX2 R168, R168 ;  /* 0x000000a800a87308 */ /* 0x000fe40000000800 */
[----:B------:R-:W-:Y:S02]  /*ae00*/  F2FP.BF16.F32.PACK_AB R140, R218, R219 ;  /* 0x000000dbda8c723e */ /* 0x000fe400000010ff */
[----:B-1----:R-:W-:Y:S02]  /*ae10*/  F2FP.BF16.F32.PACK_AB R141, R208, R209 ;  /* 0x000000d1d08d723e */ /* 0x002fe400000010ff */
[----:B------:R-:W-:Y:S01]  /*ae20*/  F2FP.BF16.F32.PACK_AB R142, R178, R184 ;  /* 0x000000b8b28e723e */ /* 0x000fe200000010ff */
[----:B----4-:R-:W-:Y:S01]  /*ae30*/  FADD.FTZ R137, R218, R3 ;  /* 0x00000003da897221 */ /* 0x010fe20000010000 */
[----:B------:R-:W-:Y:S01]  /*ae40*/  F2FP.BF16.F32.PACK_AB R143, R179, R195 ;  /* 0x000000c3b38f723e */ /* 0x000fe200000010ff */
[----:B------:R-:W-:Y:S01]  /*ae50*/  LDSM.16.MT88.4 R216, [R225+0xf800] ;  /* 0x00f80000e1d8783b */ /* 0x000fe20000004200 */
[----:B------:R-:W-:Y:S01]  /*ae60*/  F2FP.BF16.F32.PACK_AB R146, R180, R171 ;  /* 0x000000abb492723e */ /* 0x000fe200000010ff */
[----:B------:R-:W-:Y:S01]  /*ae70*/  MUFU.EX2 R177, R177 ;  /* 0x000000b100b17308 */ /* 0x000fe20000000800 */
[----:B------:R-:W-:Y:S02]  /*ae80*/  F2FP.BF16.F32.PACK_AB R147, R181, R176 ;  /* 0x000000b0b593723e */ /* 0x000fe400000010ff */
[----:B------:R-:W-:Y:S01]  /*ae90*/  F2FP.BF16.F32.PACK_AB R145, R192, R207 ;  /* 0x000000cfc091723e */ /* 0x000fe200000010ff */
[-C--:B------:R-:W-:Y:S03]  /*aea0*/  HMMA.16816.F32.BF16 R4, R140, R152.reuse, R4 ;  /* 0x000000988c04723c */ /* 0x080fe60000041804 */
[----:B------:R-:W-:Y:S03]  /*aeb0*/  MOV R3, R204 ;  /* 0x000000cc00037202 */ /* 0x000fe60000000f00 */
[----:B------:R-:W-:Y:S01]  /*aec0*/  MUFU.EX2 R170, R170 ;  /* 0x000000aa00aa7308 */ /* 0x000fe20000000800 */
        /* <DEDUP_REMOVED lines=8> */
[----:B------:R-:W-:Y:S05]  /*af50*/  LDSM.16.MT88.4 R156, [R225+0xd000] ;  /* 0x00d00000e19c783b */ /* 0x000fea0000004200 */
[-C--:B---3--:R-:W-:Y:S06]  /*af60*/  HMMA.16816.F32.BF16 R36, R140, R148.reuse, R36 ;  /* 0x000000948c24723c */ /* 0x088fec0000041824 */
[C---:B------:R-:W-:Y:S06]  /*af70*/  HMMA.16816.F32.BF16 R40, R144.reuse, R148, R40 ;  /* 0x000000949028723c */ /* 0x040fec0000041828 */
[-C--:B------:R-:W-:Y:S06]  /*af80*/  HMMA.16816.F32.BF16 R44, R144, R150.reuse, R44 ;  /* 0x00000096902c723c */ /* 0x080fec000004182c */
[C---:B------:R-:W-:Y:S01]  /*af90*/  HMMA.16816.F32.BF16 R48, R140.reuse, R150, R48 ;  /* 0x000000968c30723c */ /* 0x040fe20000041830 */
[----:B------:R-:W3:Y:S05]  /*afa0*/  LDSM.16.MT88.4 R148, [R224+0xe800] ;  /* 0x00e80000e094783b */ /* 0x000eea0000004200 */
[-C--:B-1----:R-:W-:Y:S06]  /*afb0*/  HMMA.16816.F32.BF16 R52, R140, R152.reuse, R52 ;  /* 0x000000988c34723c */ /* 0x082fec0000041834 */
        /* <DEDUP_REMOVED lines=22> */
[----:B------:R-:W-:Y:S01]  /*b120*/  HMMA.16816.F32.BF16 R128, R140, R154, R128 ;  /* 0x0000009a8c80723c */ /* 0x000fe20000041880 */
[----:B------:R-:W-:Y:S04]  /*b130*/  LDSM.16.MT88.4 R152, [R226+0xd000] ;  /* 0x00d00000e298783b */ /* 0x000fe80000004200 */
[----:B------:R-:W-:Y:S02]  /*b140*/  F2FP.BF16.F32.PACK_AB R144, R175, R190 ;  /* 0x000000beaf90723e */ /* 0x000fe400000010ff */
[----:B------:R-:W-:Y:S04]  /*b150*/  F2FP.BF16.F32.PACK_AB R140, R186, R169 ;  /* 0x000000a9ba8c723e */ /* 0x000fe800000010ff */
[----:B------:R-:W-:Y:S02]  /*b160*/  F2FP.BF16.F32.PACK_AB R142, R201, R173 ;  /* 0x000000adc98e723e */ /* 0x000fe400000010ff */
[----:B------:R-:W-:Y:S02]  /*b170*/  F2FP.BF16.F32.PACK_AB R143, R202, R172 ;  /* 0x000000acca8f723e */ /* 0x000fe400000010ff */
[----:B------:R-:W-:Y:S02]  /*b180*/  F2FP.BF16.F32.PACK_AB R145, R174, R187 ;  /* 0x000000bbae91723e */ /* 0x000fe400000010ff */
[----:B------:R-:W-:Y:S02]  /*b190*/  F2FP.BF16.F32.PACK_AB R146, R203, R194 ;  /* 0x000000c2cb92723e */ /* 0x000fe400000010ff */
[----:B------:R-:W-:Y:S01]  /*b1a0*/  F2FP.BF16.F32.PACK_AB R147, R204, R200 ;  /* 0x000000c8cc93723e */ /* 0x000fe200000010ff */
[----:B--2---:R-:W-:Y:S01]  /*b1b0*/  FFMA.FTZ R133, R2, R133, R182 ;  /* 0x0000008502857223 */ /* 0x004fe200000100b6 */
[----:B------:R-:W-:Y:S01]  /*b1c0*/  MOV R182, R185 ;  /* 0x000000b900b67202 */ /* 0x000fe20000000f00 */
[----:B------:R-:W2:Y:S01]  /*b1d0*/  LDL.LU R2, [R1+0xc] ;  /* 0x00000c0001027983 */ /* 0x000ea20000300800 */
[----:B------:R-:W1:Y:S01]  /*b1e0*/  MUFU.EX2 R185, R245 ;  /* 0x000000f500b97308 */ /* 0x000e620000000800 */
[----:B------:R-:W-:Y:S01]  /*b1f0*/  FADD.FTZ R133, R198, R133 ;  /* 0x00000085c6857221 */ /* 0x000fe20000010000 */
[----:B------:R-:W-:Y:S01]  /*b200*/  F2FP.BF16.F32.PACK_AB R204, R252, R250 ;  /* 0x000000fafccc723e */ /* 0x000fe200000010ff */
[----:B------:R4:W5:Y:S02]  /*b210*/  LDL.LU R238, [R1+0x80] ;  /* 0x0000800001ee7983 */ /* 0x0009640000300800 */
[----:B------:R-:W-:Y:S02]  /*b220*/  FADD.FTZ R133, R234, R133 ;  /* 0x00000085ea857221 */ /* 0x000fe40000010000 */
[----:B------:R4:W5:Y:S03]  /*b230*/  LDL.LU R237, [R1+0x7c] ;  /* 0x00007c0001ed7983 */ /* 0x0009660000300800 */
[----:B------:R3:W3:Y:S01]  /*b240*/  MUFU.EX2 R245, R236 ;  /* 0x000000ec00f57308 */ /* 0x0006e20000000800 */
[----:B------:R-:W-:Y:S04]  /*b250*/  FADD.FTZ R133, R229, R133 ;  /* 0x00000085e5857221 */ /* 0x000fe80000010000 */
[----:B------:R-:W-:Y:S02]  /*b260*/  FADD.FTZ R133, R212, R133 ;  /* 0x00000085d4857221 */ /* 0x000fe40000010000 */
[----:B------:R-:W-:Y:S03]  /*b270*/  LDSM.16.MT88.4 R212, [R224+0xf800] ;  /* 0x00f80000e0d4783b */ /* 0x000fe60000004200 */
[----:B------:R-:W4:Y:S01]  /*b280*/  MUFU.EX2 R251, R182 ;  /* 0x000000b600fb7308 */ /* 0x000f220000000800 */
[----:B-1----:R-:W-:Y:S07]  /*b290*/  F2FP.BF16.F32.PACK_AB R141, R185, R191 ;  /* 0x000000bfb98d723e */ /* 0x002fee00000010ff */
[-C--:B---3--:R-:W-:Y:S01]  /*b2a0*/  HMMA.16816.F32.BF16 R4, R140, R148.reuse, R4 ;  /* 0x000000948c04723c */ /* 0x088fe20000041804 */
[----:B------:R1:W5:Y:S02]  /*b2b0*/  LDL.LU R236, [R1+0x78] ;  /* 0x0000780001ec7983 */ /* 0x0003640000300800 */
[----:B------:R-:W-:Y:S02]  /*b2c0*/  F2FP.BF16.F32.PACK_AB R210, R244, R245 ;  /* 0x000000f5f4d2723e */ /* 0x000fe400000010ff */
[----:B------:R1:W5:Y:S01]  /*b2d0*/  LDL.LU R235, [R1+0x74] ;  /* 0x0000740001eb7983 */ /* 0x0003620000300800 */
[C---:B------:R-:W-:Y:S03]  /*b2e0*/  HMMA.16816.F32.BF16 R8, R144.reuse, R148, R8 ;  /* 0x000000949008723c */ /* 0x040fe60000041808 */
[----:B------:R1:W5:Y:S02]  /*b2f0*/  LDL.LU R234, [R1+0x70] ;  /* 0x0000700001ea7983 */ /* 0x0003640000300800 */
[----:B----4-:R-:W-:Y:S01]  /*b300*/  F2FP.BF16.F32.PACK_AB R205, R168, R251 ;  /* 0x000000fba8cd723e */ /* 0x010fe200000010ff */
[-C--:B------:R-:W-:Y:S06]  /*b310*/  HMMA.16816.F32.BF16 R12, R144, R150.reuse, R12 ;  /* 0x00000096900c723c */ /* 0x080fec000004180c */
[C---:B------:R-:W-:Y:S01]  /*b320*/  HMMA.16816.F32.BF16 R16, R140.reuse, R150, R16 ;  /* 0x000000968c10723c */ /* 0x040fe20000041810 */
[----:B------:R-:W-:Y:S05]  /*b330*/  LDSM.16.MT88.4 R148, [R224+0xf000] ;  /* 0x00f00000e094783b */ /* 0x000fea0000004200 */
[-C--:B------:R-:W-:Y:S06]  /*b340*/  HMMA.16816.F32.BF16 R20, R140, R156.reuse, R20 ;  /* 0x0000009c8c14723c */ /* 0x080fec0000041814 */
[C---:B------:R-:W-:Y:S06]  /*b350*/  HMMA.16816.F32.BF16 R24, R144.reuse, R156, R24 ;  /* 0x0000009c9018723c */ /* 0x040fec0000041818 */
[-C--:B------:R-:W-:Y:S06]  /*b360*/  HMMA.16816.F32.BF16 R28, R144, R158.reuse, R28 ;  /* 0x0000009e901c723c */ /* 0x080fec000004181c */
[C---:B------:R-:W-:Y:S01]  /*b370*/  HMMA.16816.F32.BF16 R32, R140.reuse, R158, R32 ;  /* 0x0000009e8c20723c */ /* 0x040fe20000041820 */
[----:B------:R-:W-:Y:S04]  /*b380*/  LDSM.16.MT88.4 R156, [R225+0xf000] ;  /* 0x00f00000e19c783b */ /* 0x000fe80000004200 */
[----:B--2---:R-:W-:Y:S01]  /*b390*/  FFMA.FTZ R0, R0, R2, R160 ;  /* 0x0000000200007223 */ /* 0x004fe200000100a0 */
[----:B------:R-:W-:Y:S03]  /*b3a0*/  FADD.FTZ R2, R199, R164 ;  /* 0x000000a4c7027221 */ /* 0x000fe60000010000 */
[----:B------:R-:W2:Y:S02]  /*b3b0*/  LDSM.16.MT88.4 R160, [R227+0xd000] ;  /* 0x00d00000e3a0783b */ /* 0x000ea40000004200 */
[----:B------:R-:W-:Y:S01]  /*b3c0*/  FADD.FTZ R0, R197, R0 ;  /* 0x00000000c5007221 */ /* 0x000fe20000010000 */
[----:B------:R-:W-:Y:S02]  /*b3d0*/  FADD.FTZ R2, R189, R2 ;  /* 0x00000002bd027221 */ /* 0x000fe40000010000 */
[----:B------:R-:W3:Y:S01]  /*b3e0*/  MUFU.EX2 R189, R138 ;  /* 0x0000008a00bd7308 */ /* 0x000ee20000000800 */
[----:B------:R-:W-:Y:S01]  /*b3f0*/  FADD.FTZ R0, R233, R0 ;  /* 0x00000000e9007221 */ /* 0x000fe20000010000 */
[----:B------:R-:W-:Y:S01]  /*b400*/  FADD.FTZ R2, R230, R2 ;  /* 0x00000002e6027221 */ /* 0x000fe20000010000 */
[----:B------:R-:W-:Y:S02]  /*b410*/  LDSM.16.MT88.4 R164, [R225+0xd800] ;  /* 0x00d80000e1a4783b */ /* 0x000fe40000004200 */
[----:B------:R-:W-:Y:S01]  /*b420*/  FADD.FTZ R0, R228, R0 ;  /* 0x00000000e4007221 */ /* 0x000fe20000010000 */
[----:B------:R-:W-:Y:S01]  /*b430*/  FADD.FTZ R2, R209, R2 ;  /* 0x00000002d1027221 */ /* 0x000fe20000010000 */
[----:B------:R-:W-:Y:S03]  /*b440*/  F2FP.BF16.F32.PACK_AB R209, R246, R247 ;  /* 0x000000f7f6d1723e */ /* 0x000fe600000010ff */
[----:B------:R-:W4:Y:S01]  /*b450*/  MUFU.EX2 R138, R139 ;  /* 0x0000008b008a7308 */ /* 0x000f220000000800 */
[----:B------:R-:W-:Y:S01]  /*b460*/  FADD.FTZ R0, R207, R0 ;  /* 0x00000000cf007221 */ /* 0x000fe20000010000 */
[----:B------:R-:W-:Y:S01]  /*b470*/  F2FP.BF16.F32.PACK_AB R207, R188, R170 ;  /* 0x000000aabccf723e */ /* 0x000fe200000010ff */
[----:B------:R-:W-:Y:S01]  /*b480*/  LDSM.16.MT88.4 R196, [R226+0xd800] ;  /* 0x00d80000e2c4783b */ /* 0x000fe20000004200 */
[----:B------:R-:W-:Y:S01]  /*b490*/  FADD.FTZ R2, R208, R2 ;  /* 0x00000002d0027221 */ /* 0x000fe20000010000 */
[----:B------:R-:W-:Y:S02]  /*b4a0*/  F2FP.BF16.F32.PACK_AB R208, R248, R249 ;  /* 0x000000f9f8d0723e */ /* 0x000fe400000010ff */
[----:B---3--:R-:W-:Y:S04]  /*b4b0*/  F2FP.BF16.F32.PACK_AB R206, R189, R177 ;  /* 0x000000b1bdce723e */ /* 0x008fe800000010ff */
[----:B------:R1:W5:Y:S04]  /*b4c0*/  LDL.LU R233, [R1+0x6c] ;  /* 0x00006c0001e97983 */ /* 0x0003680000300800 */
[----:B------:R1:W5:Y:S01]  /*b4d0*/  LDL.LU R232, [R1+0x68] ;  /* 0x0000680001e87983 */ /* 0x0003620000300800 */
[----:B----4-:R-:W-:Y:S03]  /*b4e0*/  F2FP.BF16.F32.PACK_AB R211, R138, R243 ;  /* 0x000000f38ad3723e */ /* 0x010fe600000010ff */
[----:B------:R1:W5:Y:S04]  /*b4f0*/  LDL.LU R231, [R1+0x64] ;  /* 0x0000640001e77983 */ /* 0x0003680000300800 */
[----:B------:R1:W5:Y:S01]  /*b500*/  LDL.LU R230, [R1+0x60] ;  /* 0x0000600001e67983 */ /* 0x0003620000300800 */
[-C--:B--2---:R-:W-:Y:S03]  /*b510*/  HMMA.16816.F32.BF16 R36, R140, R160.reuse, R36 ;  /* 0x000000a08c24723c */ /* 0x084fe60000041824 */
[----:B------:R1:W5:Y:S04]  /*b520*/  LDL.LU R229, [R1+0x5c] ;  /* 0x00005c0001e57983 */ /* 0x0003680000300800 */
[----:B------:R1:W5:Y:S01]  /*b530*/  LDL.LU R228, [R1+0x58] ;  /* 0x0000580001e47983 */ /* 0x0003620000300800 */
[C---:B------:R-:W-:Y:S03]  /*b540*/  HMMA.16816.F32.BF16 R40, R144.reuse, R160, R40 ;  /* 0x000000a09028723c */ /* 0x040fe60000041828 */
[----:B------:R1:W5:Y:S03]  /*b550*/  LDL.LU R139, [R1+0x54] ;  /* 0x00005400018b7983 */ /* 0x0003660000300800 */
[-C--:B------:R-:W-:Y:S06]  /*b560*/  HMMA.16816.F32.BF16 R44, R144, R162.reuse, R44 ;  /* 0x000000a2902c723c */ /* 0x080fec000004182c */
[C---:B------:R-:W-:Y:S01]  /*b570*/  HMMA.16816.F32.BF16 R48, R140.reuse, R162, R48 ;  /* 0x000000a28c30723c */ /* 0x040fe20000041830 */
[----:B------:R-:W2:Y:S05]  /*b580*/  LDSM.16.MT88.4 R160, [R227+0xf000] ;  /* 0x00f00000e3a0783b */ /* 0x000eaa0000004200 */
        /* <DEDUP_REMOVED lines=12> */
[-C--:B------:R-:W-:Y:S05]  /*b650*/  HMMA.16816.F32.BF16 R92, R144, R158.reuse, R92 ;  /* 0x0000009e905c723c */ /* 0x080fea000004185c */
[----:B------:R-:W-:Y:S01]  /*b660*/  MOV R156, R181 ;  /* 0x000000b5009c7202 */ /* 0x000fe20000000f00 */
[C---:B------:R-:W-:Y:S05]  /*b670*/  HMMA.16816.F32.BF16 R96, R140.reuse, R158, R96 ;  /* 0x0000009e8c60723c */ /* 0x040fea0000041860 */
[----:B------:R-:W-:Y:S01]  /*b680*/  MOV R157, R180 ;  /* 0x000000b4009d7202 */ /* 0x000fe20000000f00 */
[-C--:B--2---:R-:W-:Y:S01]  /*b690*/  HMMA.16816.F32.BF16 R100, R140, R160.reuse, R100 ;  /* 0x000000a08c64723c */ /* 0x084fe20000041864 */
[----:B------:R-:W2:Y:S05]  /*b6a0*/  LDSM.16.MT88.4 R180, [R227+0xd800] ;  /* 0x00d80000e3b4783b */ /* 0x000eaa0000004200 */
[C---:B------:R-:W-:Y:S06]  /*b6b0*/  HMMA.16816.F32.BF16 R104, R144.reuse, R160, R104 ;  /* 0x000000a09068723c */ /* 0x040fec0000041868 */
[-C--:B------:R-:W-:Y:S06]  /*b6c0*/  HMMA.16816.F32.BF16 R108, R144, R162.reuse, R108 ;  /* 0x000000a2906c723c */ /* 0x080fec000004186c */
[C---:B------:R-:W-:Y:S06]  /*b6d0*/  HMMA.16816.F32.BF16 R112, R140.reuse, R162, R112 ;  /* 0x000000a28c70723c */ /* 0x040fec0000041870 */
[-C--:B---3--:R-:W-:Y:S06]  /*b6e0*/  HMMA.16816.F32.BF16 R116, R140, R152.reuse, R116 ;  /* 0x000000988c74723c */ /* 0x088fec0000041874 */
[C---:B------:R-:W-:Y:S06]  /*b6f0*/  HMMA.16816.F32.BF16 R120, R144.reuse, R152, R120 ;  /* 0x000000989078723c */ /* 0x040fec0000041878 */
[-C--:B------:R-:W-:Y:S06]  /*b700*/  HMMA.16816.F32.BF16 R124, R144, R154.reuse, R124 ;  /* 0x0000009a907c723c */ /* 0x080fec000004187c */
[----:B------:R-:W-:Y:S06]  /*b710*/  HMMA.16816.F32.BF16 R128, R140, R154, R128 ;  /* 0x0000009a8c80723c */ /* 0x000fec0000041880 */
[-C--:B----4-:R-:W-:Y:S06]  /*b720*/  HMMA.16816.F32.BF16 R144, R204, R148.reuse, R4 ;  /* 0x00000094cc90723c */ /* 0x090fec0000041804 */
[C---:B------:R-:W-:Y:S05]  /*b730*/  HMMA.16816.F32.BF16 R140, R208.reuse, R148, R8 ;  /* 0x00000094d08c723c */ /* 0x040fea0000041808 */
[----:B------:R-:W-:Y:S01]  /*b740*/  MOV R5, R156 ;  /* 0x0000009c00057202 */ /* 0x000fe20000000f00 */
[-C--:B------:R-:W-:Y:S05]  /*b750*/  HMMA.16816.F32.BF16 R152, R208, R150.reuse, R12 ;  /* 0x00000096d098723c */ /* 0x080fea000004180c */
[----:B------:R-:W-:Y:S01]  /*b760*/  MOV R6, R157 ;  /* 0x0000009d00067202 */ /* 0x000fe20000000f00 */
[C---:B------:R-:W-:Y:S05]  /*b770*/  HMMA.16816.F32.BF16 R148, R204.reuse, R150, R16 ;  /* 0x00000096cc94723c */ /* 0x040fea0000041810 */
[----:B------:R-:W-:Y:S01]  /*b780*/  MOV R7, R171 ;  /* 0x000000ab00077202 */ /* 0x000fe20000000f00 */
[-C--:B------:R-:W-:Y:S05]  /*b790*/  HMMA.16816.F32.BF16 R160, R204, R164.reuse, R20 ;  /* 0x000000a4cca0723c */ /* 0x080fea0000041814 */
[----:B------:R-:W-:Y:S01]  /*b7a0*/  MOV R15, R189 ;  /* 0x000000bd000f7202 */ /* 0x000fe20000000f00 */
[C---:B------:R-:W-:Y:S05]  /*b7b0*/  HMMA.16816.F32.BF16 R156, R208.reuse, R164, R24 ;  /* 0x000000a4d09c723c */ /* 0x040fea0000041818 */
[----:B------:R-:W-:Y:S02]  /*b7c0*/  MOV R14, R170 ;  /* 0x000000aa000e7202 */ /* 0x000fe40000000f00 */
[----:B------:R-:W-:Y:S04]  /*b7d0*/  MOV R10, R169 ;  /* 0x000000a9000a7202 */ /* 0x000fe80000000f00 */
[----:B------:R-:W-:Y:S02]  /*b7e0*/  MOV R12, R168 ;  /* 0x000000a8000c7202 */ /* 0x000fe40000000f00 */
[-C--:B------:R-:W-:Y:S03]  /*b7f0*/  HMMA.16816.F32.BF16 R168, R208, R166.reuse, R28 ;  /* 0x000000a6d0a8723c */ /* 0x080fe6000004181c */
[----:B------:R-:W-:Y:S02]  /*b800*/  MOV R11, R188 ;  /* 0x000000bc000b7202 */ /* 0x000fe40000000f00 */
[----:B------:R-:W-:Y:S01]  /*b810*/  MOV R13, R177 ;  /* 0x000000b1000d7202 */ /* 0x000fe20000000f00 */
[C---:B------:R-:W-:Y:S05]  /*b820*/  HMMA.16816.F32.BF16 R164, R204.reuse, R166, R32 ;  /* 0x000000a6cca4723c */ /* 0x040fea0000041820 */
[----:B------:R-:W-:Y:S02]  /*b830*/  MOV R21, R172 ;  /* 0x000000ac00157202 */ /* 0x000fe40000000f00 */
[----:B------:R-:W-:Y:S04]  /*b840*/  MOV R34, R179 ;  /* 0x000000b300227202 */ /* 0x000fe80000000f00 */
[----:B------:R-:W-:Y:S02]  /*b850*/  MOV R33, R178 ;  /* 0x000000b200217202 */ /* 0x000fe40000000f00 */
[----:B------:R-:W-:Y:S02]  /*b860*/  MOV R32, R176 ;  /* 0x000000b000207202 */ /* 0x000fe40000000f00 */
[-C--:B--2---:R-:W-:Y:S03]  /*b870*/  HMMA.16816.F32.BF16 R176, R204, R180.reuse, R36 ;  /* 0x000000b4ccb0723c */ /* 0x084fe60000041824 */
        /* <DEDUP_REMOVED lines=8> */
[-C--:B------:R-:W-:Y:S03]  /*b900*/  HMMA.16816.F32.BF16 R184, R208, R182.reuse, R44 ;  /* 0x000000b6d0b8723c */ /* 0x080fe6000004182c */
[----:B------:R-:W-:Y:S01]  /*b910*/  MOV R28, R5 ;  /* 0x00000005001c7202 */ /* 0x000fe20000000f00 */
[----:B------:R-:W-:Y:S01]  /*b920*/  FADD.FTZ R8, R8, R137 ;  /* 0x0000008908087221 */ /* 0x000fe20000010000 */
[----:B------:R-:W-:Y:S01]  /*b930*/  MOV R35, R6 ;  /* 0x0000000600237202 */ /* 0x000fe20000000f00 */
[C---:B------:R-:W-:Y:S05]  /*b940*/  HMMA.16816.F32.BF16 R180, R204.reuse, R182, R48 ;  /* 0x000000b6ccb4723c */ /* 0x040fea0000041830 */
[----:B------:R-:W-:Y:S02]  /*b950*/  MOV R19, R3 ;  /* 0x0000000300137202 */ /* 0x000fe40000000f00 */
        /* <DEDUP_REMOVED lines=8> */
[----:B------:R-:W-:Y:S01]  /*b9e0*/  MOV R30, R190 ;  /* 0x000000be001e7202 */ /* 0x000fe20000000f00 */
[----:B------:R-:W-:Y:S01]  /*b9f0*/  FADD.FTZ R3, R3, R133 ;  /* 0x0000008503037221 */ /* 0x000fe20000010000 */
[C---:B------:R-:W-:Y:S04]  /*ba00*/  HMMA.16816.F32.BF16 R188, R208.reuse, R196, R56 ;  /* 0x000000c4d0bc723c */ /* 0x040fe80000041838 */
[----:B------:R-:W-:Y:S01]  /*ba10*/  MOV R18, R203 ;  /* 0x000000cb00127202 */ /* 0x000fe20000000f00 */
[----:B------:R-:W-:Y:S01]  /*ba20*/  FADD.FTZ R0, R38, R0 ;  /* 0x0000000026007221 */ /* 0x000fe20000010000 */
[----:B------:R-:W-:Y:S02]  /*ba30*/  MOV R17, R202 ;  /* 0x000000ca00117202 */ /* 0x000fe40000000f00 */
[----:B------:R-:W-:Y:S03]  /*ba40*/  MOV R16, R201 ;  /* 0x000000c900107202 */ /* 0x000fe60000000f00 */
[----:B------:R-:W-:Y:S01]  /*ba50*/  MOV R23, R200 ;  /* 0x000000c800177202 */ /* 0x000fe20000000f00 */
[----:B------:R-:W-:Y:S01]  /*ba60*/  FADD.FTZ R2, R32, R0 ;  /* 0x0000000020027221 */ /* 0x000fe20000010000 */
[-C--:B------:R-:W-:Y:S03]  /*ba70*/  HMMA.16816.F32.BF16 R200, R208, R198.reuse, R60 ;  /* 0x000000c6d0c8723c */ /* 0x080fe6000004183c */
[----:B------:R-:W-:Y:S01]  /*ba80*/  MOV R39, R7 ;  /* 0x0000000700277202 */ /* 0x000fe20000000f00 */
[----:B------:R-:W-:Y:S01]  /*ba90*/  FADD.FTZ R0, R33, R8 ;  /* 0x0000000821007221 */ /* 0x000fe20000010000 */
[----:B------:R-:W2:Y:S01]  /*baa0*/  LDSM.16.MT88.4 R4, [R226+0xf800] ;  /* 0x00f80000e204783b */ /* 0x000ea20000004200 */
        /* <DEDUP_REMOVED lines=30> */
[----:B------:R-:W-:Y:S01]  /*bc90*/  FADD.FTZ R9, R24, R10 ;  /* 0x0000000a18097221 */ /* 0x000fe20000010000 */
[----:B------:R-:W-:Y:S01]  /*bca0*/  FADD.FTZ R5, R17, R8 ;  /* 0x0000000811057221 */ /* 0x000fe20000010000 */
[----:B------:R-:W-:Y:S01]  /*bcb0*/  MOV R133, R135 ;  /* 0x0000008700857202 */ /* 0x000fe20000000f00 */
[-C--:B------:R-:W-:Y:S03]  /*bcc0*/  HMMA.16816.F32.BF16 R124, R208, R6.reuse, R124 ;  /* 0x00000006d07c723c */ /* 0x080fe6000004187c */
[----:B------:R-:W-:Y:S01]  /*bcd0*/  FADD.FTZ R4, R19, R0 ;  /* 0x0000000013047221 */ /* 0x000fe20000010000 */
[----:B------:R-:W-:Y:S01]  /*bce0*/  FADD.FTZ R9, R20, R9 ;  /* 0x0000000914097221 */ /* 0x000fe20000010000 */
[----:B------:R-:W-:Y:S01]  /*bcf0*/  MOV R137, R134 ;  /* 0x0000008600897202 */ /* 0x000fe20000000f00 */
[----:B------:R-:W-:Y:S05]  /*bd00*/  HMMA.16816.F32.BF16 R128, R204, R6, R128 ;  /* 0x00000006cc80723c */ /* 0x000fea0000041880 */
[----:B------:R-:W-:Y:S01]  /*bd10*/  FADD.FTZ R4, R247, R4 ;  /* 0x00000004f7047221 */ /* 0x000fe20000010000 */
[----:B------:R-:W-:Y:S05]  /*bd20*/  FADD.FTZ R2, R16, R9 ;  /* 0x0000000910027221 */ /* 0x000fea0000010000 */
        /* <DEDUP_REMOVED lines=15> */
[----:B------:R-:W-:Y:S04]  /*be20*/  STL [R1], R5 ;  /* 0x0000000501007387 */ /* 0x000fe80000100800 */
[----:B------:R2:W-:Y:S04]  /*be30*/  STL [R1+0x4], R3 ;  /* 0x0000040301007387 */ /* 0x0005e80000100800 */
[----:B------:R1:W-:Y:S04]  /*be40*/  STL [R1+0x8], R2 ;  /* 0x0000080201007387 */ /* 0x0003e80000100800 */
[----:B------:R1:W-:Y:S01]  /*be50*/  STL [R1+0xc], R0 ;  /* 0x00000c0001007387 */ /* 0x0003e20000100800 */
[----:B--2---:R-:W-:Y:S01]  /*be60*/  MOV R3, R136 ;  /* 0x0000008800037202 */ /* 0x004fe20000000f00 */
[----:B------:R-:W-:Y:S06]  /*be70*/  @P4 BRA `(.L_x_175) ;  /* 0xffffffc000244947 */ /* 0x000fec000383ffff */
.L_x_174:
[----:B------:R-:W2:Y:S04]  /*be80*/  LDL.LU R8, [R1] ;  /* 0x0000000001087983 */ /* 0x000ea80000300800 */
[----:B------:R-:W3:Y:S04]  /*be90*/  LDL.LU R7, [R1+0x4] ;  /* 0x0000040001077983 */ /* 0x000ee80000300800 */
[----:B------:R-:W1:Y:S04]  /*bea0*/  LDL.LU R6, [R1+0x8] ;  /* 0x0000080001067983 */ /* 0x000e680000300800 */
[----:B------:R-:W4:Y:S01]  /*beb0*/  LDL.LU R5, [R1+0xc] ;  /* 0x00000c0001057983 */ /* 0x000f220000300800 */
[----:B------:R-:W2:Y:S01]  /*bec0*/  S2UR UR7, SR_CgaCtaId ;  /* 0x00000000000779c3 */ /* 0x000ea20000008800 */
[----:B------:R-:W-:Y:S01]  /*bed0*/  UISETP.NE.AND UP0, UPT, UR15, -0x1, UPT ;  /* 0xffffffff0f00788c */ /* 0x000fe2000bf05270 */
[----:B-----5:R-:W-:Y:S01]  /*bee0*/  MOV R205, 0x20 ;  /* 0x0000002000cd7802 */ /* 0x020fe20000000f00 */
[----:B------:R-:W2:Y:S01]  /*bef0*/  S2R R13, SR_TID.X ;  /* 0x00000000000d7919 */ /* 0x000ea20000002100 */
[----:B------:R-:W-:Y:S01]  /*bf00*/  MOV R133, 0x40 ;  /* 0x0000004000857802 */ /* 0x000fe20000000f00 */
[----:B------:R-:W2:Y:S07]  /*bf10*/  S2R R207, SR_TID.X ;  /* 0x0000000000cf7919 */ /* 0x000eae0000002100 */
[----:B------:R-:W-:-:S02]  /*bf20*/  @UP0 ULDC.64 UR4, c[0x0][0x298] ;  /* 0x0000a60000040ab9 */ /* 0x000fc40000000a00 */
[----:B------:R-:W-:-:S03]  /*bf30*/  @UP0 UIMAD.WIDE.U32 UR8, UR15, UR4, URZ ;  /* 0x000000040f0802a5 */ /* 0x000fc6000f8e003f */
[----:B------:R-:W-:Y:S01]  /*bf40*/  UMOV UR4, 0x400 ;  /* 0x0000040000047882 */ /* 0x000fe20000000000 */
[----:B------:R-:W-:Y:S02]  /*bf50*/  @UP0 UIMAD UR6, UR15, UR5, UR9 ;  /* 0x000000050f0602a4 */ /* 0x000fe4000f8e0209 */
[----:B--2---:R-:W-:Y:S01]  /*bf60*/  ULEA UR7, UR7, UR4, 0x18 ;  /* 0x0000000407077291 */ /* 0x004fe2000f8ec03f */
[----:B------:R-:W-:-:S04]  /*bf70*/  SHF.R.S32.HI R12, RZ, 0x1f, R13 ;  /* 0x0000001fff0c7819 */ /* 0x000fc8000001140d */
[----:B------:R-:W-:Y:S02]  /*bf80*/  LEA.HI R10, R12, R13, RZ, 0x2 ;  /* 0x0000000d0c0a7211 */ /* 0x000fe400078f10ff */
[----:B------:R-:W-:Y:S02]  /*bf90*/  SHF.R.S32.HI R58, RZ, 0x1f, R207 ;  /* 0x0000001fff3a7819 */ /* 0x000fe400000114cf */
[--C-:B------:R-:W-:Y:S02]  /*bfa0*/  SHF.R.S32.HI R9, RZ, 0x2, R10.reuse ;  /* 0x00000002ff097819 */ /* 0x100fe4000001140a */
[CC--:B------:R-:W-:Y:S02]  /*bfb0*/  LEA.HI R206, R58.reuse, R207.reuse, RZ, 0x5 ;  /* 0x000000cf3ace7211 */ /* 0x0c0fe400078f28ff */
[----:B------:R-:W-:Y:S02]  /*bfc0*/  LEA.HI R58, R58, R207, RZ, 0x3 ;  /* 0x000000cf3a3a7211 */ /* 0x000fe400078f18ff */
[----:B------:R-:W-:-:S02]  /*bfd0*/  SHF.R.S32.HI R11, RZ, 0x1f, R10 ;  /* 0x0000001fff0b7819 */ /* 0x000fc4000001140a */
[----:B------:R-:W-:-:S05]  /*bfe0*/  LOP3.LUT R137, R206, 0xffffffe0, RZ, 0xc0, !PT ;  /* 0xffffffe0ce897812 */ /* 0x000fca00078ec0ff */
[----:B------:R-:W-:Y:S01]  /*bff0*/  IMAD.IADD R137, R207, 0x1, -R137 ;  /* 0x00000001cf897824 */ /* 0x000fe200078e0a89 */
[----:B------:R-:W2:Y:S04]  /*c000*/  SHFL.BFLY PT, R4, R8, 0x2, 0x1f ;  /* 0x0c401f0008047f89 */ /* 0x000ea800000e0000 */
[----:B---3--:R-:W3:Y:S04]  /*c010*/  SHFL.BFLY PT, R3, R7, 0x2, 0x1f ;  /* 0x0c401f0007037f89 */ /* 0x008ee800000e0000 */
[----:B-1----:R-:W1:Y:S04]  /*c020*/  SHFL.BFLY PT, R2, R6, 0x2, 0x1f ;  /* 0x0c401f0006027f89 */ /* 0x002e6800000e0000 */
[----:B----4-:R-:W4:Y:S01]  /*c030*/  SHFL.BFLY PT, R0, R5, 0x2, 0x1f ;  /* 0x0c401f0005007f89 */ /* 0x010f2200000e0000 */
[----:B--2---:R-:W-:Y:S01]  /*c040*/  FADD.FTZ R4, R4, R8 ;  /* 0x0000000804047221 */ /* 0x004fe20000010000 */
[----:B---3--:R-:W-:Y:S01]  /*c050*/  FADD.FTZ R3, R3, R7 ;  /* 0x0000000703037221 */ /* 0x008fe20000010000 */
[----:B-1----:R-:W-:-:S03]  /*c060*/  FADD.FTZ R2, R2, R6 ;  /* 0x0000000602027221 */ /* 0x002fc60000010000 */
[----:B------:R-:W1:Y:S01]  /*c070*/  SHFL.BFLY PT, R6, R4, 0x1, 0x1f ;  /* 0x0c201f0004067f89 */ /* 0x000e6200000e0000 */
[----:B----4-:R-:W-:-:S03]  /*c080*/  FADD.FTZ R0, R0, R5 ;  /* 0x0000000500007221 */ /* 0x010fc60000010000 */
[----:B------:R-:W2:Y:S04]  /*c090*/  SHFL.BFLY PT, R5, R3, 0x1, 0x1f ;  /* 0x0c201f0003057f89 */ /* 0x000ea800000e0000 */
[----:B------:R-:W3:Y:S04]  /*c0a0*/  SHFL.BFLY PT, R7, R0, 0x1, 0x1f ;  /* 0x0c201f0000077f89 */ /* 0x000ee800000e0000 */
[----:B------:R-:W4:Y:S01]  /*c0b0*/  SHFL.BFLY PT, R8, R2, 0x1, 0x1f ;  /* 0x0c201f0002087f89 */ /* 0x000f2200000e0000 */
[----:B-1----:R-:W-:Y:S01]  /*c0c0*/  FADD.FTZ R138, R4, R6 ;  /* 0x00000006048a7221 */ /* 0x002fe20000010000 */
[----:B------:R-:W-:Y:S01]  /*c0d0*/  LEA.HI R4, R12, R13, RZ, 0x5 ;  /* 0x0000000d0c047211 */ /* 0x000fe200078f28ff */
[----:B--2---:R-:W-:Y:S01]  /*c0e0*/  FADD.FTZ R59, R3, R5 ;  /* 0x00000005033b7221 */ /* 0x004fe20000010000 */
[----:B------:R-:W-:-:S02]  /*c0f0*/  LEA.HI R3, R11, R9, RZ, 0x3 ;  /* 0x000000090b037211 */ /* 0x000fc400078f18ff */
[----:B------:R-:W-:Y:S01]  /*c100*/  FSETP.NE.FTZ.AND P3, PT, R138, RZ, PT ;  /* 0x000000ff8a00720b */ /* 0x000fe20003f75000 */
[----:B---3--:R-:W-:Y:S01]  /*c110*/  FADD.FTZ R204, R0, R7 ;  /* 0x0000000700cc7221 */ /* 0x008fe20000010000 */
[----:B------:R-:W-:Y:S02]  /*c120*/  LOP3.LUT R0, R10, 0x3ffffffc, RZ, 0xc0, !PT ;  /* 0x3ffffffc0a007812 */ /* 0x000fe400078ec0ff */
[----:B------:R-:W-:Y:S01]  /*c130*/  SHF.R.S32.HI R4, RZ, 0x5, R4 ;  /* 0x00000005ff047819 */ /* 0x000fe20000011404 */
[----:B----4-:R-:W-:Y:S01]  /*c140*/  FADD.FTZ R139, R2, R8 ;  /* 0x00000008028b7221 */ /* 0x010fe20000010000 */
[----:B------:R-:W-:Y:S01]  /*c150*/  LOP3.LUT R2, R3, 0xfffffff8, RZ, 0xc0, !PT ;  /* 0xfffffff803027812 */ /* 0x000fe200078ec0ff */
[----:B------:R-:W-:Y:S01]  /*c160*/  IMAD.IADD R5, R13, 0x1, -R0 ;  /* 0x000000010d057824 */ /* 0x000fe200078e0a00 */
[----:B------:R-:W-:Y:S02]  /*c170*/  LOP3.LUT R0, R58, 0xfffffff8, RZ, 0xc0, !PT ;  /* 0xfffffff83a007812 */ /* 0x000fe400078ec0ff */
[----:B------:R-:W-:Y:S01]  /*c180*/  SHF.R.S32.HI R58, RZ, 0x3, R58 ;  /* 0x00000003ff3a7819 */ /* 0x000fe2000001143a */
[----:B------:R-:W-:Y:S01]  /*c190*/  IMAD.IADD R2, R9, 0x1, -R2 ;  /* 0x0000000109027824 */ /* 0x000fe200078e0a02 */
[----:B------:R-:W-:Y:S01]  /*c1a0*/  IADD3 R207, -R0, R207, RZ ;  /* 0x000000cf00cf7210 */ /* 0x000fe20007ffe1ff */
[----:B------:R-:W-:-:S02]  /*c1b0*/  IMAD.MOV.U32 R0, RZ, RZ, 0x3f800000 ;  /* 0x3f800000ff007424 */ /* 0x000fc400078e00ff */
[----:B------:R-:W-:Y:S02]  /*c1c0*/  VIADD R3, R58, 0x10 ;  /* 0x000000103a037836 */ /* 0x000fe40000000000 */
[----:B------:R-:W-:Y:S01]  /*c1d0*/  IMAD R5, R4, 0x200, R5 ;  /* 0x0000020004057824 */ /* 0x000fe200078e0205 */
[C---:B------:R-:W-:Y:S01]  /*c1e0*/  SHF.L.U32 R4, R2.reuse, 0x6, RZ ;  /* 0x0000000602047819 */ /* 0x040fe200000006ff */
[----:B------:R-:W1:Y:S01]  /*c1f0*/  @P3 MUFU.RCP R0, R138 ;  /* 0x0000008a00003308 */ /* 0x000e620000001000 */
[----:B------:R-:W-:Y:S02]  /*c200*/  ISETP.GE.AND P0, PT, R3, UR14, PT ;  /* 0x0000000e03007c0c */ /* 0x000fe4000bf06270 */
[C---:B------:R-:W-:Y:S02]  /*c210*/  LOP3.LUT R3, R2.reuse, 0x1, RZ, 0xc0, !PT ;  /* 0x0000000102037812 */ /* 0x040fe400078ec0ff */
[----:B------:R-:W-:Y:S02]  /*c220*/  R2P PR, R2, 0x6 ;  /* 0x0000000602007804 */ /* 0x000fe40000000000 */
[----:B------:R-:W-:-:S02]  /*c230*/  FSETP.NE.FTZ.AND P4, PT, R59, RZ, PT ;  /* 0x000000ff3b00720b */ /* 0x000fc40003f95000 */
[----:B------:R-:W-:Y:S01]  /*c240*/  ISETP.NE.U32.AND P5, PT, R3, 0x1, PT ;  /* 0x000000010300780c */ /* 0x000fe20003fa5070 */
[----:B------:R-:W-:Y:S01]  /*c250*/  IMAD.MOV.U32 R3, RZ, RZ, 0x3f800000 ;  /* 0x3f800000ff037424 */ /* 0x000fe200078e00ff */
[----:B------:R-:W-:Y:S02]  /*c260*/  LOP3.LUT R4, R4, 0x1c0, RZ, 0xc0, !PT ;  /* 0x000001c004047812 */ /* 0x000fe400078ec0ff */
[----:B------:R-:W-:Y:S02]  /*c270*/  SEL R205, R205, 0xffffffe0, !P1 ;  /* 0xffffffe0cdcd7807 */ /* 0x000fe40004800000 */
[----:B------:R-:W-:Y:S02]  /*c280*/  PLOP3.LUT P1, PT, PT, PT, UP0, 0x80, 0x0 ;  /* 0x000000000000781c */ /* 0x000fe40003f2f008 */
[----:B------:R-:W-:Y:S01]  /*c290*/  LEA.HI R2, R4, R4, RZ, 0x1d ;  /* 0x0000000404027211 */ /* 0x000fe200078fe8ff */
[C---:B-1----:R-:W-:Y:S01]  /*c2a0*/  FMUL.FTZ R144, R0.reuse, R144 ;  /* 0x0000009000907220 */ /* 0x042fe20000410000 */
[----:B------:R-:W-:Y:S01]  /*c2b0*/  PLOP3.LUT P6, PT, PT, PT, PT, 0x8, 0x0 ;  /* 0x000000000000781c */ /* 0x000fe20003fce170 */
[----:B------:R1:W2:Y:S01]  /*c2c0*/  @P4 MUFU.RCP R3, R59 ;  /* 0x0000003b00034308 */ /* 0x0002a20000001000 */
[C---:B------:R-:W-:Y:S01]  /*c2d0*/  FMUL.FTZ R148, R0.reuse, R148 ;  /* 0x0000009400947220 */ /* 0x040fe20000410000 */
[----:B------:R-:W-:Y:S01]  /*c2e0*/  IMAD.U32 R2, R5, 0x2, R2 ;  /* 0x0000000205027824 */ /* 0x000fe200078e0002 */
[----:B------:R-:W-:Y:S01]  /*c2f0*/  P2R R4, PR, RZ, 0x40 ;  /* 0x00000040ff047803 */ /* 0x000fe20000000000 */
        /* <DEDUP_REMOVED lines=14> */
[----:B-12---:R-:W-:Y:S06]  /*c3e0*/  @P1 BRA `(.L_x_178) ;  /* 0x00000000001c1947 */ /* 0x006fec0003800000 */
[----:B------:R-:W1:Y:S01]  /*c3f0*/  S2UR UR7, SR_CTAID.Y ;  /* 0x00000000000779c3 */ /* 0x000e620000002600 */
[----:B------:R-:W-:Y:S01]  /*c400*/  ULDC.64 UR4, c[0x0][0x290] ;  /* 0x0000a40000047ab9 */ /* 0x000fe20000000a00 */
[----:B-1----:R-:W-:Y:S02]  /*c410*/  USHF.R.S32.HI UR6, URZ, 0x1f, UR7 ;  /* 0x0000001f3f067899 */ /* 0x002fe40008011407 */
[----:B------:R-:W-:Y:S02]  /*c420*/  UIMAD.WIDE.U32 UR8, UR7, UR4, URZ ;  /* 0x00000004070872a5 */ /* 0x000fe4000f8e003f */
[----:B------:R-:W-:-:S04]  /*c430*/  UIMAD UR6, UR6, UR4, URZ ;  /* 0x00000004060672a4 */ /* 0x000fc8000f8e023f */
[----:B------:R-:W-:-:S04]  /*c440*/  UIMAD UR6, UR7, UR5, UR6 ;  /* 0x00000005070672a4 */ /* 0x000fc8000f8e0206 */
[----:B------:R-:W-:-:S12]  /*c450*/  UIADD3 UR6, UR9, UR6, URZ ;  /* 0x0000000609067290 */ /* 0x000fd8000fffe03f */
.L_x_178:
        /* <DEDUP_REMOVED lines=18> */
[----:B------:R-:W-:-:S04]  /*c580*/  PLOP3.LUT P1, PT, PT, PT, PT, 0x80, 0x0 ;  /* 0x000000000000781c */ /* 0x000fc80003f2f070 */
[----:B------:R-:W-:Y:S01]  /*c590*/  P2R R4, PR, RZ, 0x2 ;  /* 0x00000002ff047803 */ /* 0x000fe20000000000 */
[----:B-1----:R-:W-:-:S04]  /*c5a0*/  UIMAD UR4, UR4, UR5, URZ ;  /* 0x00000005040472a4 */ /* 0x002fc8000f8e023f */
[----:B------:R-:W-:-:S04]  /*c5b0*/  USEL UR15, UR4, UR15, !UP0 ;  /* 0x0000000f040f7287 */ /* 0x000fc8000c000000 */
[----:B------:R-:W-:Y:S02]  /*c5c0*/  USHF.R.S32.HI UR4, URZ, 0x1f, UR15 ;  /* 0x0000001f3f047899 */ /* 0x000fe4000801140f */
[----:B------:R-:W-:-:S04]  /*c5d0*/  IMAD.U32 R80, RZ, RZ, UR15 ;  /* 0x0000000fff507e24 */ /* 0x000fc8000f8e00ff */
[----:B------:R-:W-:-:S07]  /*c5e0*/  IMAD.U32 R81, RZ, RZ, UR4 ;  /* 0x00000004ff517e24 */ /* 0x000fce000f8e00ff */
.L_x_179:
[----:B------:R-:W-:Y:S01]  /*c5f0*/  ISETP.NE.AND P1, PT, RZ, UR7, PT ;  /* 0x00000007ff007c0c */ /* 0x000fe2000bf25270 */
[----:B------:R-:W-:Y:S01]  /*c600*/  FMUL.FTZ R100, R0, R100 ;  /* 0x0000006400647220 */ /* 0x000fe20000410000 */
[----:B------:R-:W-:Y:S01]  /*c610*/  IADD3 R22, R24, -0x10, RZ ;  /* 0xfffffff018167810 */ /* 0x000fe20007ffe0ff */
[----:B------:R-:W-:Y:S01]  /*c620*/  FMUL.FTZ R33, R0, R101 ;  /* 0x0000006500217220 */ /* 0x000fe20000410000 */
[----:B------:R-:W-:Y:S01]  /*c630*/  @P5 IADD3 R22, R24, 0x10, RZ ;  /* 0x0000001018165810 */ /* 0x000fe20007ffe0ff */
[----:B------:R-:W-:Y:S01]  /*c640*/  FMUL.FTZ R112, R0, R112 ;  /* 0x0000007000707220 */ /* 0x000fe20000410000 */
[----:B------:R-:W-:Y:S01]  /*c650*/  FSETP.NE.FTZ.AND P5, PT, R204, RZ, PT ;  /* 0x000000ffcc00720b */ /* 0x000fe20003fb5000 */
[C---:B------:R-:W-:Y:S01]  /*c660*/  FMUL.FTZ R113, R0.reuse, R113 ;  /* 0x0000007100717220 */ /* 0x040fe20000410000 */
[----:B------:R-:W-:Y:S01]  /*c670*/  PLOP3.LUT P2, PT, PT, PT, PT, 0x8, 0x0 ;  /* 0x000000000000781c */ /* 0x000fe20003f4e170 */
[C---:B------:R-:W-:Y:S01]  /*c680*/  FMUL.FTZ R116, R0.reuse, R116 ;  /* 0x0000007400747220 */ /* 0x040fe20000410000 */
[C---:B------:R-:W-:Y:S01]  /*c690*/  FMUL.FTZ R117, R0.reuse, R117 ;  /* 0x0000007500757220 */ /* 0x040fe20000410000 */
[C---:B------:R-:W-:Y:S01]  /*c6a0*/  FMUL.FTZ R128, R0.reuse, R128 ;  /* 0x0000008000807220 */ /* 0x040fe20000410000 */
[----:B------:R-:W-:Y:S01]  /*c6b0*/  FMUL.FTZ R65, R0, R129 ;  /* 0x0000008100417220 */ /* 0x000fe20000410000 */
[----:B------:R-:W-:Y:S01]  /*c6c0*/  @!P1 PLOP3.LUT P2, PT, P6, PT, PT, 0x80, 0x0 ;  /* 0x000000000000981c */ /* 0x000fe2000374f070 */
[----:B------:R-:W1:Y:S01]  /*c6d0*/  @!P1 LDC R69, c[0x0][0x2c4] ;  /* 0x0000b100ff459b82 */ /* 0x000e620000000800 */
[----:B------:R-:W-:Y:S01]  /*c6e0*/  FSETP.NE.FTZ.AND P6, PT, R139, RZ, PT ;  /* 0x000000ff8b00720b */ /* 0x000fe20003fd5000 */
[C---:B------:R-:W-:Y:S01]  /*c6f0*/  FMUL.FTZ R146, R3.reuse, R146 ;  /* 0x0000009203927220 */ /* 0x040fe20000410000 */
[----:B------:R-:W-:Y:S01]  /*c700*/  MOV R0, 0x3f800000 ;  /* 0x3f80000000007802 */ /* 0x000fe20000000f00 */
[C---:B------:R-:W-:Y:S01]  /*c710*/  FMUL.FTZ R147, R3.reuse, R147 ;  /* 0x0000009303937220 */ /* 0x040fe20000410000 */
[----:B------:R-:W-:Y:S01]  /*c720*/  MOV R2, 0x3f800000 ;  /* 0x3f80000000027802 */ /* 0x000fe20000000f00 */
        /* <DEDUP_REMOVED lines=12> */
[C---:B------:R-:W-:Y:S01]  /*c7f0*/  FMUL.FTZ R194, R3.reuse, R194 ;  /* 0x000000c203c27220 */ /* 0x040fe20000410000 */
[C---:B------:R-:W-:Y:S01]  /*c800*/  FMUL.FTZ R56, R3.reuse, R195 ;  /* 0x000000c303387220 */ /* 0x040fe20000410000 */
[C---:B------:R-:W-:Y:S01]  /*c810*/  FMUL.FTZ R198, R3.reuse, R198 ;  /* 0x000000c603c67220 */ /* 0x040fe20000410000 */
[C---:B------:R-:W-:Y:S01]  /*c820*/  FMUL.FTZ R52, R3.reuse, R199 ;  /* 0x000000c703347220 */ /* 0x040fe20000410000 */
[C---:B------:R-:W-:Y:S01]  /*c830*/  FMUL.FTZ R70, R3.reuse, R70 ;  /* 0x0000004603467220 */ /* 0x040fe20000410000 */
[C---:B------:R-:W-:Y:S01]  /*c840*/  FMUL.FTZ R48, R3.reuse, R71 ;  /* 0x0000004703307220 */ /* 0x040fe20000410000 */
[----:B-1----:R-:W1:Y:S01]  /*c850*/  @P2 LDC R69, c[0x0][0x2e4] ;  /* 0x0000b900ff452b82 */ /* 0x002e620000000800 */
[C---:B------:R-:W-:Y:S01]  /*c860*/  FMUL.FTZ R82, R3.reuse, R82 ;  /* 0x0000005203527220 */ /* 0x040fe20000410000 */
[C---:B--2---:R-:W-:Y:S01]  /*c870*/  FMUL.FTZ R143, R0.reuse, R143 ;  /* 0x0000008f008f7220 */ /* 0x044fe20000410000 */
[----:B------:R-:W-:Y:S01]  /*c880*/  FMUL.FTZ R6, R0, R142 ;  /* 0x0000008e00067220 */ /* 0x000fe20000410000 */
[C---:B------:R-:W-:Y:S01]  /*c890*/  FMUL.FTZ R44, R3.reuse, R83 ;  /* 0x00000053032c7220 */ /* 0x040fe20000410000 */
[----:B------:R-:W-:Y:S01]  /*c8a0*/  ISETP.NE.AND P2, PT, R4, RZ, PT ;  /* 0x000000ff0400720c */ /* 0x000fe20003f45270 */
        /* <DEDUP_REMOVED lines=97> */
[----:B------:R2:W-:Y:S01]  /*cec0*/  STS [R22+0x2000], R13 ;  /* 0x0020000d16007388 */ /* 0x0005e20000000800 */
        /* <DEDUP_REMOVED lines=12> */
[-C--:B-1----:R-:W-:Y:S01]  /*cf90*/  IADD3 R3, R24, R133.reuse, RZ ;  /* 0x0000008518037210 */ /* 0x082fe20007ffe0ff */
[----:B------:R1:W-:Y:S01]  /*cfa0*/  STS [R0+0x400], R10 ;  /* 0x0004000a00007388 */ /* 0x0003e20000000800 */
[----:B------:R-:W-:Y:S02]  /*cfb0*/  F2FP.BF16.F32.PACK_AB R61, R61, R184 ;  /* 0x000000b83d3d723e */ /* 0x000fe400000010ff */
[----:B------:R-:W-:Y:S01]  /*cfc0*/  F2FP.BF16.F32.PACK_AB R60, R187, R60 ;  /* 0x0000003cbb3c723e */ /* 0x000fe200000010ff */
[----:B------:R-:W-:Y:S01]  /*cfd0*/  STS [R6], R8 ;  /* 0x0000000806007388 */ /* 0x000fe20000000800 */
[----:B------:R-:W-:Y:S01]  /*cfe0*/  F2FP.BF16.F32.PACK_AB R57, R57, R192 ;  /* 0x000000c03939723e */ /* 0x000fe200000010ff */
[----:B--2---:R-:W2:Y:S01]  /*cff0*/  @P6 LDC R13, c[0x0][0x2e8] ;  /* 0x0000ba00ff0d6b82 */ /* 0x004ea20000000800 */
[----:B------:R-:W-:Y:S01]  /*d000*/  F2FP.BF16.F32.PACK_AB R56, R56, R194 ;  /* 0x000000c23838723e */ /* 0x000fe200000010ff */
[----:B------:R4:W-:Y:S01]  /*d010*/  STS [R6+0x400], R7 ;  /* 0x0004000706007388 */ /* 0x0009e20000000800 */
[----:B------:R-:W-:Y:S01]  /*d020*/  IADD3 R2, R0, R133, RZ ;  /* 0x0000008500027210 */ /* 0x000fe20007ffe0ff */
[----:B------:R-:W-:Y:S01]  /*d030*/  @P6 MUFU.LG2 R12, R139 ;  /* 0x0000008b000c6308 */ /* 0x000fe20000000c00 */
[----:B------:R-:W-:Y:S01]  /*d040*/  F2FP.BF16.F32.PACK_AB R53, R53, R196 ;  /* 0x000000c43535723e */ /* 0x000fe200000010ff */
[----:B------:R5:W-:Y:S01]  /*d050*/  STS [R0+0x2000], R9 ;  /* 0x0020000900007388 */ /* 0x000be20000000800 */
[----:B------:R-:W-:-:S02]  /*d060*/  F2FP.BF16.F32.PACK_AB R52, R52, R198 ;  /* 0x000000c63434723e */ /* 0x000fc400000010ff */
[----:B------:R-:W-:Y:S01]  /*d070*/  IADD3 R4, R6, R133, RZ ;  /* 0x0000008506047210 */ /* 0x000fe20007ffe0ff */
[----:B------:R-:W-:Y:S01]  /*d080*/  STS [R0+0x2400], R14 ;  /* 0x0024000e00007388 */ /* 0x000fe20000000800 */
[----:B------:R-:W-:Y:S02]  /*d090*/  F2FP.BF16.F32.PACK_AB R55, R55, R188 ;  /* 0x000000bc3737723e */ /* 0x000fe400000010ff */
[----:B------:R-:W-:Y:S01]  /*d0a0*/  F2FP.BF16.F32.PACK_AB R54, R191, R54 ;  /* 0x00000036bf36723e */ /* 0x000fe200000010ff */
[----:B------:R-:W-:Y:S01]  /*d0b0*/  STS [R6+0x2000], R21 ;  /* 0x0020001506007388 */ /* 0x000fe20000000800 */
[----:B------:R-:W-:Y:S01]  /*d0c0*/  F2FP.BF16.F32.PACK_AB R51, R51, R200 ;  /* 0x000000c83333723e */ /* 0x000fe200000010ff */
[----:B---3--:R-:W3:Y:S01]  /*d0d0*/  @P4 LDC R11, c[0x0][0x2e8] ;  /* 0x0000ba00ff0b4b82 */ /* 0x008ee20000000800 */
[----:B------:R-:W-:Y:S01]  /*d0e0*/  F2FP.BF16.F32.PACK_AB R50, R203, R50 ;  /* 0x00000032cb32723e */ /* 0x000fe200000010ff */
[----:B------:R-:W-:Y:S01]  /*d0f0*/  STS [R6+0x2400], R20 ;  /* 0x0024001406007388 */ /* 0x000fe20000000800 */
[----:B------:R-:W-:Y:S01]  /*d100*/  F2FP.BF16.F32.PACK_AB R49, R49, R25 ;  /* 0x000000193131723e */ /* 0x000fe200000010ff */
[----:B-1----:R-:W-:Y:S01]  /*d110*/  @P4 MUFU.LG2 R10, R59 ;  /* 0x0000003b000a4308 */ /* 0x002fe20000000c00 */
[----:B------:R-:W-:Y:S01]  /*d120*/  F2FP.BF16.F32.PACK_AB R48, R48, R70 ;  /* 0x000000463030723e */ /* 0x000fe200000010ff */
[----:B------:R1:W-:Y:S01]  /*d130*/  STS [R3], R19 ;  /* 0x0000001303007388 */ /* 0x0003e20000000800 */
[----:B------:R-:W-:-:S02]  /*d140*/  F2FP.BF16.F32.PACK_AB R45, R45, R29 ;  /* 0x0000001d2d2d723e */ /* 0x000fc400000010ff */
[----:B------:R-:W-:Y:S01]  /*d150*/  F2FP.BF16.F32.PACK_AB R44, R44, R82 ;  /* 0x000000522c2c723e */ /* 0x000fe200000010ff */
[----:B------:R-:W-:Y:S01]  /*d160*/  STS [R3+0x400], R18 ;  /* 0x0004001203007388 */ /* 0x000fe20000000800 */
[----:B------:R-:W-:Y:S01]  /*d170*/  F2FP.BF16.F32.PACK_AB R47, R47, R72 ;  /* 0x000000482f2f723e */ /* 0x000fe200000010ff */
[----:B----4-:R-:W4:Y:S01]  /*d180*/  @!P1 LDC R7, c[0x0][0x270] ;  /* 0x00009c00ff079b82 */ /* 0x010f220000000800 */
[----:B------:R-:W-:Y:S01]  /*d190*/  F2FP.BF16.F32.PACK_AB R46, R75, R46 ;  /* 0x0000002e4b2e723e */ /* 0x000fe200000010ff */
[----:B------:R-:W-:Y:S01]  /*d1a0*/  STS [R5], R16 ;  /* 0x0000001005007388 */ /* 0x000fe20000000800 */
[----:B------:R-:W-:Y:S02]  /*d1b0*/  F2FP.BF16.F32.PACK_AB R43, R43, R76 ;  /* 0x0000004c2b2b723e */ /* 0x000fe400000010ff */
[----:B------:R-:W-:Y:S01]  /*d1c0*/  F2FP.BF16.F32.PACK_AB R42, R79, R42 ;  /* 0x0000002a4f2a723e */ /* 0x000fe200000010ff */
[----:B------:R-:W-:Y:S01]  /*d1d0*/  STS [R5+0x400], R15 ;  /* 0x0004000f05007388 */ /* 0x000fe20000000800 */
[----:B------:R-:W-:Y:S01]  /*d1e0*/  F2FP.BF16.F32.PACK_AB R41, R41, R84 ;  /* 0x000000542929723e */ /* 0x000fe200000010ff */
[----:B-----5:R-:W5:Y:S01]  /*d1f0*/  @P1 LDC.64 R8, c[0x0][0x2c0] ;  /* 0x0000b000ff081b82 */ /* 0x020f620000000a00 */
[----:B------:R-:W-:Y:S01]  /*d200*/  F2FP.BF16.F32.PACK_AB R40, R40, R86 ;  /* 0x000000562828723e */ /* 0x000fe200000010ff */
[----:B------:R2:W-:Y:S01]  /*d210*/  STS [R3+0x2000], R17 ;  /* 0x0020001103007388 */ /* 0x0005e20000000800 */
        /* <DEDUP_REMOVED lines=33> */
[----:B-1----:R-:W-:Y:S02]  /*d430*/  MOV R19, 0x7f800000 ;  /* 0x7f80000000137802 */ /* 0x002fe40000000f00 */
[----:B--2---:R-:W-:Y:S01]  /*d440*/  MOV R17, 0x7f800000 ;  /* 0x7f80000000117802 */ /* 0x004fe20000000f00 */
[----:B------:R-:W-:Y:S01]  /*d450*/  STS [R24+0x4000], R49 ;  /* 0x0040003118007388 */ /* 0x000fe20000000800 */
[----:B------:R-:W-:-:S02]  /*d460*/  MOV R16, 0x7f800000 ;  /* 0x7f80000000107802 */ /* 0x000fc40000000f00 */
[----:B------:R-:W-:Y:S01]  /*d470*/  SHF.L.U32 R21, R207, 0x3, RZ ;  /* 0x00000003cf157819 */ /* 0x000fe200000006ff */
        /* <DEDUP_REMOVED lines=15> */
[----:B------:R1:W-:Y:S04]  /*d570*/  STS [R6+0x6400], R34 ;  /* 0x0064002206007388 */ /* 0x0003e80000000800 */
[----:B------:R-:W-:Y:S04]  /*d580*/  STS [R3+0x4000], R33 ;  /* 0x0040002103007388 */ /* 0x000fe80000000800 */
[----:B------:R-:W-:Y:S04]  /*d590*/  STS [R3+0x4400], R32 ;  /* 0x0044002003007388 */ /* 0x000fe80000000800 */
[----:B------:R-:W-:Y:S04]  /*d5a0*/  STS [R5+0x4000], R29 ;  /* 0x0040001d05007388 */ /* 0x000fe80000000800 */
[----:B------:R-:W-:Y:S01]  /*d5b0*/  STS [R5+0x4400], R28 ;  /* 0x0044001c05007388 */ /* 0x000fe20000000800 */
[----:B--2---:R-:W2:Y:S03]  /*d5c0*/  @P3 MUFU.LG2 R0, R138 ;  /* 0x0000008a00003308 */ /* 0x004ea60000000c00 */
[----:B------:R-:W-:Y:S04]  /*d5d0*/  STS [R3+0x6000], R31 ;  /* 0x0060001f03007388 */ /* 0x000fe80000000800 */
[----:B------:R3:W-:Y:S01]  /*d5e0*/  STS [R3+0x6400], R30 ;  /* 0x0064001e03007388 */ /* 0x0007e20000000800 */
[----:B-1----:R-:W1:Y:S03]  /*d5f0*/  @P1 LDC R6, c[0x0][0x2c0] ;  /* 0x0000b000ff061b82 */ /* 0x002e660000000800 */
[----:B------:R-:W-:Y:S04]  /*d600*/  STS [R5+0x6000], R27 ;  /* 0x0060001b05007388 */ /* 0x000fe80000000800 */
[----:B------:R4:W-:Y:S04]  /*d610*/  STS [R5+0x6400], R26 ;  /* 0x0064001a05007388 */ /* 0x0009e80000000800 */
[----:B------:R-:W-:Y:S04]  /*d620*/  STS [R2+0x4000], R25 ;  /* 0x0040001902007388 */ /* 0x000fe80000000800 */
[----:B------:R-:W-:Y:S04]  /*d630*/  STS [R2+0x4400], R62 ;  /* 0x0044003e02007388 */ /* 0x000fe80000000800 */
[----:B------:R-:W-:Y:S04]  /*d640*/  STS [R4+0x4000], R65 ;  /* 0x0040004104007388 */ /* 0x000fe80000000800 */
[----:B------:R-:W-:Y:S01]  /*d650*/  STS [R4+0x4400], R64 ;  /* 0x0044004004007388 */ /* 0x000fe20000000800 */
[----:B---3--:R-:W-:-:S02]  /*d660*/  IADD3 R3, R58, 0x20, RZ ;  /* 0x000000203a037810 */ /* 0x008fc40007ffe0ff */
[----:B------:R-:W-:Y:S01]  /*d670*/  @!P1 MOV R6, 0x1 ;  /* 0x0000000100069802 */ /* 0x000fe20000000f00 */
[----:B------:R-:W-:Y:S04]  /*d680*/  STS [R2+0x6000], R67 ;  /* 0x0060004302007388 */ /* 0x000fe80000000800 */
[----:B------:R3:W-:Y:S01]  /*d690*/  STS [R2+0x6400], R66 ;  /* 0x0064004202007388 */ /* 0x0007e20000000800 */
[----:B----4-:R-:W4:Y:S03]  /*d6a0*/  @P3 LDC R5, c[0x0][0x2e8] ;  /* 0x0000ba00ff053b82 */ /* 0x010f260000000800 */
[----:B------:R-:W-:Y:S04]  /*d6b0*/  STS [R4+0x6000], R63 ;  /* 0x0060003f04007388 */ /* 0x000fe80000000800 */
[----:B------:R2:W-:Y:S01]  /*d6c0*/  STS [R4+0x6400], R68 ;  /* 0x0064004404007388 */ /* 0x0005e20000000800 */
[----:B------:R-:W-:Y:S06]  /*d6d0*/  BAR.SYNC.DEFER_BLOCKING 0x0 ;  /* 0x0000000000007b1d */ /* 0x000fec0000010000 */
[----:B------:R-:W1:Y:S01]  /*d6e0*/  S2R R14, SR_CTAID.Y ;  /* 0x00000000000e7919 */ /* 0x000e620000002600 */
[----:B------:R-:W1:Y:S01]  /*d6f0*/  S2R R23, SR_CTAID.Z ;  /* 0x0000000000177919 */ /* 0x000e620000002700 */
[----:B---3--:R-:W-:Y:S01]  /*d700*/  @P1 MOV R2, 0x1 ;  /* 0x0000000100021802 */ /* 0x008fe20000000f00 */
[----:B------:R-:W-:-:S02]  /*d710*/  @!P1 IMAD R2, R69, R7, RZ ;  /* 0x0000000745029224 */ /* 0x000fc400078e02ff */
[----:B------:R-:W3:Y:S01]  /*d720*/  @P5 MUFU.LG2 R7, R204 ;  /* 0x000000cc00075308 */ /* 0x000ee20000000c00 */
[----:B--2---:R-:W-:Y:S01]  /*d730*/  @P3 FMUL.FTZ R4, R0, 0.69314718246459960938 ;  /* 0x3f31721800043820 */ /* 0x004fe20000410000 */
[----:B-----5:R-:W-:Y:S01]  /*d740*/  @P1 IMAD R0, R9, R8, RZ ;  /* 0x0000000809001224 */ /* 0x020fe200078e02ff */
[----:B------:R-:W-:Y:S01]  /*d750*/  @!P1 MOV R0, R69 ;  /* 0x0000004500009202 */ /* 0x000fe20000000f00 */
[----:B------:R2:W2:Y:S01]  /*d760*/  LDS.128 R24, [R242+0x3800] ;  /* 0x00380000f2187984 */ /* 0x0004a20000000c00 */
[----:B------:R-:W5:Y:S01]  /*d770*/  @P5 LDC R8, c[0x0][0x2e8] ;  /* 0x0000ba00ff085b82 */ /* 0x000f620000000800 */
[----:B----4-:R-:W-:Y:S01]  /*d780*/  @P3 FFMA.FTZ R22, R136, R5, R4 ;  /* 0x0000000588163223 */ /* 0x010fe20000010004 */
[----:B------:R-:W-:Y:S01]  /*d790*/  @P4 FMUL.FTZ R5, R10, 0.69314718246459960938 ;  /* 0x3f3172180a054820 */ /* 0x000fe20000410000 */
[----:B------:R-:W-:Y:S02]  /*d7a0*/  ISETP.GE.AND P3, PT, R3, UR14, PT ;  /* 0x0000000e03007c0c */ /* 0x000fe4000bf66270 */
[----:B------:R-:W-:Y:S01]  /*d7b0*/  IADD3 R3, R58, 0x30, RZ ;  /* 0x000000303a037810 */ /* 0x000fe20007ffe0ff */
[----:B------:R-:W-:Y:S01]  /*d7c0*/  @P4 FFMA.FTZ R19, R135, R11, R5 ;  /* 0x0000000b87134223 */ /* 0x000fe20000010005 */
[----:B------:R-:W-:Y:S01]  /*d7d0*/  LOP3.LUT P4, RZ, R137, 0x3, RZ, 0xc0, !PT ;  /* 0x0000000389ff7812 */ /* 0x000fe2000788c0ff */
[----:B-1----:R-:W-:Y:S01]  /*d7e0*/  IMAD R4, R14, R2, RZ ;  /* 0x000000020e047224 */ /* 0x002fe200078e02ff */
[----:B------:R-:W-:-:S04]  /*d7f0*/  IADD3 R2, R58, 0x40, RZ ;  /* 0x000000403a027810 */ /* 0x000fc80007ffe0ff */
[----:B------:R-:W-:Y:S02]  /*d800*/  SEL R4, R4, RZ, !P2 ;  /* 0x000000ff04047207 */ /* 0x000fe40005000000 */
[----:B------:R-:W-:Y:S01]  /*d810*/  ISETP.GE.AND P1, PT, R2, UR14, PT ;  /* 0x0000000e02007c0c */ /* 0x000fe2000bf26270 */
[----:B------:R-:W-:Y:S01]  /*d820*/  IMAD R2, R6, UR4, RZ ;  /* 0x0000000406027c24 */ /* 0x000fe2000f8e02ff */
[----:B------:R-:W-:Y:S01]  /*d830*/  ISETP.GE.AND P2, PT, R3, UR14, PT ;  /* 0x0000000e03007c0c */ /* 0x000fe2000bf46270 */
[----:B------:R-:W-:Y:S02]  /*d840*/  IMAD R0, R23, R0, R4 ;  /* 0x0000000017007224 */ /* 0x000fe400078e0204 */
[----:B------:R-:W-:Y:S01]  /*d850*/  @P6 FMUL.FTZ R4, R12, 0.69314718246459960938 ;  /* 0x3f3172180c046820 */ /* 0x000fe20000410000 */
[----:B---3--:R-:W-:Y:S01]  /*d860*/  @P5 FMUL.FTZ R3, R7, 0.69314718246459960938 ;  /* 0x3f31721807035820 */ /* 0x008fe20000410000 */
[----:B------:R-:W-:Y:S02]  /*d870*/  SHF.L.U32 R5, R2, 0x7, RZ ;  /* 0x0000000702057819 */ /* 0x000fe400000006ff */
[----:B------:R-:W-:Y:S01]  /*d880*/  @P6 FFMA.FTZ R17, R134, R13, R4 ;  /* 0x0000000d86116223 */ /* 0x000fe20000010004 */
[----:B-----5:R-:W-:Y:S01]  /*d890*/  @P5 FFMA.FTZ R16, R132, R8, R3 ;  /* 0x0000000884105223 */ /* 0x020fe20000010003 */
[----:B------:R-:W-:-:S02]  /*d8a0*/  SHF.R.S32.HI R2, RZ, 0x1f, R5 ;  /* 0x0000001fff027819 */ /* 0x000fc40000011405 */
[--C-:B------:R-:W-:Y:S02]  /*d8b0*/  IADD3 R5, P6, P5, R5, R80, R0.reuse ;  /* 0x0000005005057210 */ /* 0x100fe40007dde000 */
[----:B------:R-:W-:-:S04]  /*d8c0*/  SHF.R.S32.HI R0, RZ, 0x1f, R0 ;  /* 0x0000001fff007819 */ /* 0x000fc80000011400 */
[----:B------:R-:W-:Y:S01]  /*d8d0*/  IADD3.X R4, R2, R81, R0, P6, P5 ;  /* 0x0000005102047210 */ /* 0x000fe200037ea400 */
[----:B--2---:R-:W-:Y:S06]  /*d8e0*/  @P4 BRA `(.L_x_181) ;  /* 0x0000000000c44947 */ /* 0x004fec0003800000 */
[----:B------:R-:W-:Y:S02]  /*d8f0*/  SHF.R.S32.HI R3, RZ, 0x5, R206 ;  /* 0x00000005ff037819 */ /* 0x000fe400000114ce */
[----:B------:R-:W-:Y:S02]  /*d900*/  SHF.R.S32.HI R2, RZ, 0x1f, R137 ;  /* 0x0000001fff027819 */ /* 0x000fe40000011489 */
[----:B------:R-:W-:Y:S02]  /*d910*/  SHF.R.S32.HI R0, RZ, 0x1f, R3 ;  /* 0x0000001fff007819 */ /* 0x000fe40000011403 */
[----:B------:R-:W-:Y:S02]  /*d920*/  LEA.HI R2, R2, R137, RZ, 0x2 ;  /* 0x0000008902027211 */ /* 0x000fe400078f10ff */
[----:B------:R-:W-:Y:S02]  /*d930*/  LEA.HI R0, R0, R3, RZ, 0x2 ;  /* 0x0000000300007211 */ /* 0x000fe400078f10ff */
[----:B------:R-:W-:-:S02]  /*d940*/  SHF.R.S32.HI R2, RZ, 0x2, R2 ;  /* 0x00000002ff027819 */ /* 0x000fc40000011402 */
[----:B------:R-:W-:Y:S02]  /*d950*/  LOP3.LUT R0, R0, 0xfffffffc, RZ, 0xc0, !PT ;  /* 0xfffffffc00007812 */ /* 0x000fe400078ec0ff */
[----:B------:R-:W-:Y:S02]  /*d960*/  P2R R20, PR, RZ, 0x1 ;  /* 0x00000001ff147803 */ /* 0x000fe40000000000 */
[----:B------:R-:W-:Y:S01]  /*d970*/  P2R R18, PR, RZ, 0x2 ;  /* 0x00000002ff127803 */ /* 0x000fe20000000000 */
[----:B------:R-:W-:-:S04]  /*d980*/  IMAD.IADD R0, R3, 0x1, -R0 ;  /* 0x0000000103007824 */ /* 0x000fc800078e0a00 */
[----:B------:R-:W-:-:S04]  /*d990*/  IMAD R2, R0, 0x10, R2 ;  /* 0x0000001000027824 */ /* 0x000fc800078e0202 */
[C---:B------:R-:W-:Y:S01]  /*d9a0*/  VIADD R12, R2.reuse, 0x8 ;  /* 0x00000008020c7836 */ /* 0x040fe20000000000 */
[----:B------:R-:W-:-:S04]  /*d9b0*/  ISETP.GE.AND P0, PT, R2, UR14, PT ;  /* 0x0000000e02007c0c */ /* 0x000fc8000bf06270 */
[----:B------:R-:W-:-:S09]  /*d9c0*/  ISETP.GE.AND P1, PT, R12, UR14, PT ;  /* 0x0000000e0c007c0c */ /* 0x000fd2000bf26270 */
[----:B------:R-:W-:-:S04]  /*d9d0*/  @!P0 IMAD R0, R2, R6, RZ ;  /* 0x0000000602008224 */ /* 0x000fc800078e02ff */
[----:B------:R-:W-:Y:S01]  /*d9e0*/  @!P1 IMAD R3, R12, R6, RZ ;  /* 0x000000060c039224 */ /* 0x000fe200078e02ff */
[----:B------:R-:W-:-:S04]  /*d9f0*/  @!P0 IADD3 R7, P4, R0, R5, RZ ;  /* 0x0000000500078210 */ /* 0x000fc80007f9e0ff */
[----:B------:R-:W-:Y:S01]  /*da00*/  @!P0 LEA.HI.X.SX32 R9, R0, R4, 0x1, P4 ;  /* 0x0000000400098211 */ /* 0x000fe200020f0eff */
[----:B------:R-:W-:Y:S01]  /*da10*/  VIADD R0, R2, 0x40 ;  /* 0x0000004002007836 */ /* 0x000fe20000000000 */
[----:B------:R-:W-:-:S04]  /*da20*/  @!P1 IADD3 R10, P4, R3, R5, RZ ;  /* 0x00000005030a9210 */ /* 0x000fc80007f9e0ff */
[----:B------:R-:W-:Y:S02]  /*da30*/  ISETP.GE.AND P6, PT, R0, UR14, PT ;  /* 0x0000000e00007c0c */ /* 0x000fe4000bfc6270 */
[----:B------:R-:W-:-:S11]  /*da40*/  @!P1 LEA.HI.X.SX32 R14, R3, R4, 0x1, P4 ;  /* 0x00000004030e9211 */ /* 0x000fd600020f0eff */
        /* <DEDUP_REMOVED lines=20> */
[----:B------:R-:W1:Y:S02]  /*db90*/  @!P5 LDC.64 R2, c[0x0][0x2b0] ;  /* 0x0000ac00ff02db82 */ /* 0x000e640000000a00 */
[----:B-1----:R-:W-:-:S04]  /*dba0*/  @!P5 LEA R2, P4, R11, R2, 0x2 ;  /* 0x000000020b02d211 */ /* 0x002fc800078810ff */
[----:B------:R-:W-:Y:S02]  /*dbb0*/  @!P5 LEA.HI.X R3, R11, R3, R0, 0x2, P4 ;  /* 0x000000030b03d211 */ /* 0x000fe400020f1400 */
[----:B------:R-:W-:-:S13]  /*dbc0*/  ISETP.GE.AND P4, PT, R12, UR14, PT ;  /* 0x0000000e0c007c0c */ /* 0x000fda000bf86270 */
[----:B------:R2:W-:Y:S04]  /*dbd0*/  @!P4 STG.E desc[UR18][R6.64], R19 ;  /* 0x000000130600c986 */ /* 0x0005e8000c101912 */
[----:B------:R2:W-:Y:S04]  /*dbe0*/  @!P6 STG.E desc[UR18][R4.64], R17 ;  /* 0x000000110400e986 */ /* 0x0005e8000c101912 */
[----:B------:R2:W-:Y:S02]  /*dbf0*/  @!P5 STG.E desc[UR18][R2.64], R16 ;  /* 0x000000100200d986 */ /* 0x0005e4000c101912 */
.L_x_181:
[----:B------:R-:W-:Y:S05]  /*dc00*/  BSYNC B0 ;  /* 0x0000000000007941 */ /* 0x000fea0003800000 */
.L_x_180:
[----:B------:R1:W5:Y:S01]  /*dc10*/  LDL R28, [R1+0x10] ;  /* 0x00001000011c7983 */ /* 0x0003620000100800 */
[----:B--2---:R-:W-:Y:S01]  /*dc20*/  SHF.R.S32.HI R3, RZ, 0x1f, R21 ;  /* 0x0000001fff037819 */ /* 0x004fe20000011415 */
[C---:B------:R-:W-:Y:S01]  /*dc30*/  VIADD R0, R58.reuse, 0x50 ;  /* 0x000000503a007836 */ /* 0x040fe20000000000 */
[----:B------:R-:W-:Y:S01]  /*dc40*/  IADD3 R2, P4, R21, UR8, RZ ;  /* 0x0000000815027c10 */ /* 0x000fe2000ff9e0ff */
[----:B------:R1:W2:Y:S01]  /*dc50*/  LDS.128 R16, [R242] ;  /* 0x00000000f2107984 */ /* 0x0002a20000000c00 */
[----:B------:R-:W-:Y:S01]  /*dc60*/  SHF.R.S32.HI R4, RZ, 0x1f, R23 ;  /* 0x0000001fff047819 */ /* 0x000fe20000011417 */
[----:B------:R-:W-:Y:S01]  /*dc70*/  ULDC.64 UR4, c[0x0][0x2a0] ;  /* 0x0000a80000047ab9 */ /* 0x000fe20000000a00 */
[----:B------:R-:W-:Y:S01]  /*dc80*/  IADD3.X R3, R3, UR6, RZ, P4, !PT ;  /* 0x0000000603037c10 */ /* 0x000fe2000a7fe4ff */
[----:B------:R1:W3:Y:S01]  /*dc90*/  LDS.128 R12, [R242+0x4000] ;  /* 0x00400000f20c7984 */ /* 0x0002e20000000c00 */
        /* <DEDUP_REMOVED lines=13> */
[----:B------:R-:W-:Y:S02]  /*dd70*/  IMAD.MOV.U32 R8, RZ, RZ, R10 ;  /* 0x000000ffff087224 */ /* 0x000fe400078e000a */
[----:B------:R-:W-:Y:S02]  /*dd80*/  IMAD R0, R7, UR4, RZ ;  /* 0x0000000407007c24 */ /* 0x000fe4000f8e02ff */
[----:B------:R-:W-:-:S04]  /*dd90*/  IMAD.WIDE.U32 R4, R6, UR4, R8 ;  /* 0x0000000406047c25 */ /* 0x000fc8000f8e0008 */
[----:B------:R-:W-:Y:S01]  /*dda0*/  IMAD R0, R6, UR5, R0 ;  /* 0x0000000506007c24 */ /* 0x000fe2000f8e0200 */
[----:B------:R-:W-:Y:S02]  /*ddb0*/  ULDC.64 UR4, c[0x0][0x280] ;  /* 0x0000a00000047ab9 */ /* 0x000fe40000000a00 */
[C---:B------:R-:W-:Y:S01]  /*ddc0*/  LEA R2, P4, R4.reuse, UR4, 0x1 ;  /* 0x0000000404027c11 */ /* 0x040fe2000f8808ff */
[----:B------:R-:W-:Y:S01]  /*ddd0*/  ULDC UR4, c[0x0][0x2d0] ;  /* 0x0000b40000047ab9 */ /* 0x000fe20000000800 */
[----:B------:R-:W-:Y:S02]  /*dde0*/  IADD3 R0, R5, R0, RZ ;  /* 0x0000000005007210 */ /* 0x000fe40007ffe0ff */
[----:B------:R-:W-:Y:S02]  /*ddf0*/  ISETP.GE.AND P6, PT, R21, UR4, PT ;  /* 0x0000000415007c0c */ /* 0x000fe4000bfc6270 */
[----:B------:R-:W-:Y:S02]  /*de00*/  LEA.HI.X R3, R4, UR5, R0, 0x1, P4 ;  /* 0x0000000504037c11 */ /* 0x000fe4000a0f0c00 */
[----:B-----5:R-:W-:-:S09]  /*de10*/  ISETP.GE.AND P4, PT, R28, UR4, PT ;  /* 0x000000041c007c0c */ /* 0x020fd2000bf86270 */
[----:B--2---:R4:W-:Y:S04]  /*de20*/  @!P6 STG.E.128 desc[UR18][R2.64], R16 ;  /* 0x000000100200e986 */ /* 0x0049e8000c101d12 */
[----:B---3--:R4:W-:Y:S02]  /*de30*/  @!P4 STG.E.128 desc[UR18][R2.64+0x80], R12 ;  /* 0x0000800c0200c986 */ /* 0x0089e4000c101d12 */
.L_x_183:
[----:B------:R-:W-:Y:S05]  /*de40*/  BSYNC B0 ;  /* 0x0000000000007941 */ /* 0x000fea0003800000 */
.L_x_182:
[----:B--2-4-:R2:W4:Y:S01]  /*de50*/  LDS.128 R16, [R242+0x800] ;  /* 0x00080000f2107984 */ /* 0x0145220000000c00 */
[----:B------:R-:W-:Y:S01]  /*de60*/  BSSY B0, `(.L_x_184) ;  /* 0x0000016000007945 */ /* 0x000fe20003800000 */
[----:B------:R-:W-:Y:S02]  /*de70*/  ISETP.GE.AND P4, PT, R20, UR14, PT ;  /* 0x0000000e14007c0c */ /* 0x000fe4000bf86270 */
[----:B---3--:R2:W3:Y:S01]  /*de80*/  LDS.128 R12, [R242+0x4800] ;  /* 0x00480000f20c7984 */ /* 0x0084e20000000c00 */
[----:B------:R-:W-:Y:S01]  /*de90*/  IADD3 R20, R58, 0x70, RZ ;  /* 0x000000703a147810 */ /* 0x000fe20007ffe0ff */
        /* <DEDUP_REMOVED lines=10> */
[C---:B------:R-:W-:Y:S01]  /*df40*/  LEA R2, P0, R4.reuse, UR4, 0x1 ;  /* 0x0000000404027c11 */ /* 0x040fe2000f8008ff */
[----:B------:R-:W-:Y:S01]  /*df50*/  IMAD.IADD R0, R5, 0x1, R0 ;  /* 0x0000000105007824 */ /* 0x000fe200078e0200 */
[----:B------:R-:W-:Y:S02]  /*df60*/  ULDC UR4, c[0x0][0x2d0] ;  /* 0x0000b40000047ab9 */ /* 0x000fe40000000800 */
[----:B------:R-:W-:Y:S02]  /*df70*/  ISETP.GE.AND P6, PT, R21, UR4, PT ;  /* 0x0000000415007c0c */ /* 0x000fe4000bfc6270 */
[----:B------:R-:W-:Y:S02]  /*df80*/  LEA.HI.X R3, R4, UR5, R0, 0x1, P0 ;  /* 0x0000000504037c11 */ /* 0x000fe400080f0c00 */
[----:B-----5:R-:W-:-:S09]  /*df90*/  ISETP.GE.AND P0, PT, R28, UR4, PT ;  /* 0x000000041c007c0c */ /* 0x020fd2000bf06270 */
[----:B----4-:R4:W-:Y:S04]  /*dfa0*/  @!P6 STG.E.128 desc[UR18][R2.64], R16 ;  /* 0x000000100200e986 */ /* 0x0109e8000c101d12 */
[----:B---3--:R4:W-:Y:S02]  /*dfb0*/  @!P0 STG.E.128 desc[UR18][R2.64+0x80], R12 ;  /* 0x0000800c02008986 */ /* 0x0089e4000c101d12 */
.L_x_185:
[----:B------:R-:W-:Y:S05]  /*dfc0*/  BSYNC B0 ;  /* 0x0000000000007941 */ /* 0x000fea0003800000 */
.L_x_184:
[----:B----4-:R4:W1:Y:S01]  /*dfd0*/  LDS.128 R16, [R242+0x1000] ;  /* 0x00100000f2107984 */ /* 0x0108620000000c00 */
[----:B------:R-:W-:Y:S01]  /*dfe0*/  BSSY B0, `(.L_x_186) ;  /* 0x0000015000007945 */ /* 0x000fe20003800000 */
[----:B------:R-:W-:Y:S02]  /*dff0*/  ISETP.GE.AND P0, PT, R20, UR14, PT ;  /* 0x0000000e14007c0c */ /* 0x000fe4000bf06270 */
[----:B---3--:R4:W3:Y:S01]  /*e000*/  LDS.128 R12, [R242+0x5000] ;  /* 0x00500000f20c7984 */ /* 0x0088e20000000c00 */
[----:B------:R-:W-:Y:S10]  /*e010*/  @P3 BRA `(.L_x_187) ;  /* 0x0000000000443947 */ /* 0x000ff40003800000 */
        /* <DEDUP_REMOVED lines=15> */
[----:B-1----:R1:W-:Y:S04]  /*e110*/  @!P6 STG.E.128 desc[UR18][R2.64], R16 ;  /* 0x000000100200e986 */ /* 0x0023e8000c101d12 */
[----:B---3--:R1:W-:Y:S02]  /*e120*/  @!P3 STG.E.128 desc[UR18][R2.64+0x80], R12 ;  /* 0x0000800c0200b986 */ /* 0x0083e4000c101d12 */
.L_x_187:
[----:B------:R-:W-:Y:S05]  /*e130*/  BSYNC B0 ;  /* 0x0000000000007941 */ /* 0x000fea0003800000 */
.L_x_186:
[----:B-1----:R1:W1:Y:S01]  /*e140*/  LDS.128 R16, [R242+0x1800] ;  /* 0x00180000f2107984 */ /* 0x0022620000000c00 */
[----:B------:R-:W-:Y:S03]  /*e150*/  BSSY B0, `(.L_x_188) ;  /* 0x0000014000007945 */ /* 0x000fe60003800000 */
[----:B---3--:R3:W1:Y:S01]  /*e160*/  LDS.128 R12, [R242+0x5800] ;  /* 0x00580000f20c7984 */ /* 0x0086620000000c00 */
[----:B------:R-:W-:Y:S05]  /*e170*/  @P2 BRA `(.L_x_189) ;  /* 0x0000000000442947 */ /* 0x000fea0003800000 */
[----:B------:R-:W-:Y:S01]  /*e180*/  IADD3 R0, P2, R6, 0x30, RZ ;  /* 0x0000003006007810 */ /* 0x000fe20007f5e0ff */
[----:B------:R-:W-:Y:S01]  /*e190*/  ULDC.64 UR4, c[0x0][0x298] ;  /* 0x0000a60000047ab9 */ /* 0x000fe20000000a00 */
[----:B------:R-:W-:Y:S01]  /*e1a0*/  MOV R3, R9 ;  /* 0x0000000900037202 */ /* 0x000fe20000000f00 */
[----:B------:R-:W-:Y:S02]  /*e1b0*/  ULDC UR6, c[0x0][0x2d0] ;  /* 0x0000b40000067ab9 */ /* 0x000fe40000000800 */
[----:B------:R-:W-:Y:S01]  /*e1c0*/  IMAD.X R2, RZ, RZ, R7, P2 ;  /* 0x000000ffff027224 */ /* 0x000fe200010e0607 */
[----:B------:R-:W-:Y:S02]  /*e1d0*/  ISETP.GE.AND P3, PT, R21, UR6, PT ;  /* 0x0000000615007c0c */ /* 0x000fe4000bf66270 */
[----:B-----5:R-:W-:Y:S01]  /*e1e0*/  ISETP.GE.AND P2, PT, R28, UR6, PT ;  /* 0x000000061c007c0c */ /* 0x020fe2000bf46270 */
[----:B------:R-:W-:Y:S02]  /*e1f0*/  IMAD R20, R2, UR4, RZ ;  /* 0x0000000402147c24 */ /* 0x000fe4000f8e02ff */
[----:B------:R-:W-:-:S04]  /*e200*/  IMAD.MOV.U32 R2, RZ, RZ, R10 ;  /* 0x000000ffff027224 */ /* 0x000fc800078e000a */
[----:B------:R-:W-:-:S04]  /*e210*/  IMAD.WIDE.U32 R4, R0, UR4, R2 ;  /* 0x0000000400047c25 */ /* 0x000fc8000f8e0002 */
[----:B------:R-:W-:Y:S01]  /*e220*/  IMAD R0, R0, UR5, R20 ;  /* 0x0000000500007c24 */ /* 0x000fe2000f8e0214 */
[----:B------:R-:W-:Y:S02]  /*e230*/  ULDC.64 UR4, c[0x0][0x280] ;  /* 0x0000a00000047ab9 */ /* 0x000fe40000000a00 */
[----:B------:R-:W-:Y:S01]  /*e240*/  LEA R2, P6, R4, UR4, 0x1 ;  /* 0x0000000404027c11 */ /* 0x000fe2000f8c08ff */
[----:B------:R-:W-:-:S05]  /*e250*/  IMAD.IADD R0, R5, 0x1, R0 ;  /* 0x0000000105007824 */ /* 0x000fca00078e0200 */
[----:B------:R-:W-:-:S05]  /*e260*/  LEA.HI.X R3, R4, UR5, R0, 0x1, P6 ;  /* 0x0000000504037c11 */ /* 0x000fca000b0f0c00 */
[----:B-1----:R1:W-:Y:S04]  /*e270*/  @!P3 STG.E.128 desc[UR18][R2.64], R16 ;  /* 0x000000100200b986 */ /* 0x0023e8000c101d12 */
[----:B------:R1:W-:Y:S02]  /*e280*/  @!P2 STG.E.128 desc[UR18][R2.64+0x80], R12 ;  /* 0x0000800c0200a986 */ /* 0x0003e4000c101d12 */
.L_x_189:
[----:B------:R-:W-:Y:S05]  /*e290*/  BSYNC B0 ;  /* 0x0000000000007941 */ /* 0x000fea0003800000 */
.L_x_188:
[----:B-1----:R1:W1:Y:S01]  /*e2a0*/  LDS.128 R16, [R242+0x2000] ;  /* 0x00200000f2107984 */ /* 0x0022620000000c00 */
[----:B------:R-:W-:Y:S03]  /*e2b0*/  BSSY B0, `(.L_x_190) ;  /* 0x0000014000007945 */ /* 0x000fe60003800000 */
[----:B------:R1:W1:Y:S01]  /*e2c0*/  LDS.128 R12, [R242+0x6000] ;  /* 0x00600000f20c7984 */ /* 0x0002620000000c00 */
        /* <DEDUP_REMOVED lines=18> */
.L_x_191:
[----:B------:R-:W-:Y:S05]  /*e3f0*/  BSYNC B0 ;  /* 0x0000000000007941 */ /* 0x000fea0003800000 */
.L_x_190:
        /* <DEDUP_REMOVED lines=21> */
.L_x_193:
[----:B------:R-:W-:Y:S05]  /*e550*/  BSYNC B0 ;  /* 0x0000000000007941 */ /* 0x000fea0003800000 */
.L_x_192:
        /* <DEDUP_REMOVED lines=21> */
.L_x_195:
[----:B------:R-:W-:Y:S05]  /*e6b0*/  BSYNC B0 ;  /* 0x0000000000007941 */ /* 0x000fea0003800000 */
.L_x_194:
[----:B-1234-:R-:W1:Y:S01]  /*e6c0*/  LDS.128 R240, [R242+0x7800] ;  /* 0x00780000f2f07984 */ /* 0x01ee620000000c00 */
[----:B------:R-:W-:Y:S05]  /*e6d0*/  @P0 EXIT ;  /* 0x000000000000094d */ /* 0x000fea0003800000 */
[----:B------:R-:W-:Y:S01]  /*e6e0*/  IADD3 R6, P0, R6, 0x70, RZ ;  /* 0x0000007006067810 */ /* 0x000fe20007f1e0ff */
[----:B------:R-:W-:Y:S01]  /*e6f0*/  ULDC.64 UR4, c[0x0][0x298] ;  /* 0x0000a60000047ab9 */ /* 0x000fe20000000a00 */
[----:B------:R-:W-:Y:S01]  /*e700*/  MOV R3, R9 ;  /* 0x0000000900037202 */ /* 0x000fe20000000f00 */
[----:B------:R-:W-:Y:S01]  /*e710*/  IMAD.MOV.U32 R2, RZ, RZ, R10 ;  /* 0x000000ffff027224 */ /* 0x000fe200078e000a */
[----:B------:R-:W-:Y:S01]  /*e720*/  ULDC UR6, c[0x0][0x2d0] ;  /* 0x0000b40000067ab9 */ /* 0x000fe20000000800 */
[----:B------:R-:W-:Y:S01]  /*e730*/  IMAD.X R0, RZ, RZ, R7, P0 ;  /* 0x000000ffff007224 */ /* 0x000fe200000e0607 */
[----:B------:R-:W-:Y:S01]  /*e740*/  ISETP.GE.AND P1, PT, R21, UR6, PT ;  /* 0x0000000615007c0c */ /* 0x000fe2000bf26270 */
[----:B------:R-:W-:Y:S01]  /*e750*/  IMAD.WIDE.U32 R4, R6, UR4, R2 ;  /* 0x0000000406047c25 */ /* 0x000fe2000f8e0002 */
[----:B-----5:R-:W-:-:S03]  /*e760*/  ISETP.GE.AND P0, PT, R28, UR6, PT ;  /* 0x000000061c007c0c */ /* 0x020fc6000bf06270 */
[----:B------:R-:W-:-:S04]  /*e770*/  IMAD R0, R0, UR4, RZ ;  /* 0x0000000400007c24 */ /* 0x000fc8000f8e02ff */
[----:B------:R-:W-:Y:S01]  /*e780*/  IMAD R0, R6, UR5, R0 ;  /* 0x0000000506007c24 */ /* 0x000fe2000f8e0200 */
[----:B------:R-:W-:Y:S02]  /*e790*/  ULDC.64 UR4, c[0x0][0x280] ;  /* 0x0000a00000047ab9 */ /* 0x000fe40000000a00 */
[----:B------:R-:W-:Y:S01]  /*e7a0*/  LEA R2, P2, R4, UR4, 0x1 ;  /* 0x0000000404027c11 */ /* 0x000fe2000f8408ff */
[----:B------:R-:W-:-:S05]  /*e7b0*/  IMAD.IADD R0, R5, 0x1, R0 ;  /* 0x0000000105007824 */ /* 0x000fca00078e0200 */
[----:B------:R-:W-:-:S05]  /*e7c0*/  LEA.HI.X R3, R4, UR5, R0, 0x1, P2 ;  /* 0x0000000504037c11 */ /* 0x000fca00090f0c00 */
[----:B------:R2:W-:Y:S01]  /*e7d0*/  @!P1 STG.E.128 desc[UR18][R2.64], R24 ;  /* 0x0000001802009986 */ /* 0x0005e2000c101d12 */
[----:B------:R-:W-:Y:S05]  /*e7e0*/  @P0 EXIT ;  /* 0x000000000000094d */ /* 0x000fea0003800000 */
[----:B-1----:R-:W-:Y:S01]  /*e7f0*/  STG.E.128 desc[UR18][R2.64+0x80], R240 ;  /* 0x000080f002007986 */ /* 0x002fe2000c101d12 */
[----:B------:R-:W-:Y:S05]  /*e800*/  EXIT ;  /* 0x000000000000794d */ /* 0x000fea0003800000 */
.L_x_136:
[----:B------:R-:W-:Y:S01]  /*e810*/  UISETP.NE.AND UP0, UPT, UR15, -0x1, UPT ;  /* 0xffffffff0f00788c */ /* 0x000fe2000bf05270 */
[----:B-1----:R-:W-:Y:S01]  /*e820*/  SHF.R.S32.HI R8, RZ, 0x1f, R138 ;  /* 0x0000001fff087819 */ /* 0x002fe2000001148a */
[----:B------:R-:W-:Y:S01]  /*e830*/  ULDC.U8 UR8, c[0x0][0x3d9] ;  /* 0x0000f64000087ab9 */ /* 0x000fe20000000000 */
[----:B------:R-:W-:Y:S01]  /*e840*/  ULDC.U8 UR10, c[0x0][0x3d8] ;  /* 0x0000f600000a7ab9 */ /* 0x000fe20000000000 */
[----:B------:R-:W-:Y:S01]  /*e850*/  UISETP.NE.AND UP2, UPT, UR8, URZ, UPT ;  /* 0x0000003f0800728c */ /* 0x000fe2000bf45270 */
[----:B------:R-:W-:Y:S01]  /*e860*/  LEA.HI R8, R8, R138, RZ, 0x3 ;  /* 0x0000008a08087211 */ /* 0x000fe200078f18ff */
[----:B------:R-:W-:Y:S01]  /*e870*/  UISETP.NE.AND UP3, UPT, UR10, URZ, UPT ;  /* 0x0000003f0a00728c */ /* 0x000fe2000bf65270 */
[----:B------:R-:W-:Y:S01]  /*e880*/  IMAD.U32 R6, RZ, RZ, UR16 ;  /* 0x00000010ff067e24 */ /* 0x000fe2000f8e00ff */
[----:B------:R-:W-:Y:S01]  /*e890*/  UIADD3 UR12, -UR14, UR12, URZ ;  /* 0x0000000c0e0c7290 */ /* 0x000fe2000fffe13f */
[----:B------:R-:W-:Y:S01]  /*e8a0*/  LOP3.LUT R0, R8, 0xfffffff8, RZ, 0xc0, !PT ;  /* 0xfffffff808007812 */ /* 0x000fe200078ec0ff */
[----:B------:R-:W-:Y:S01]  /*e8b0*/  UISETP.NE.OR UP3, UPT, UR8, URZ, !UP3 ;  /* 0x0000003f0800728c */ /* 0x000fe2000df65670 */
[----:B------:R-:W-:Y:S01]  /*e8c0*/  SHF.R.S32.HI R8, RZ, 0x3, R8 ;  /* 0x00000003ff087819 */ /* 0x000fe20000011408 */
[----:B------:R-:W-:Y:S01]  /*e8d0*/  @!UP0 USHF.R.S32.HI UR9, URZ, 0x1f, UR11 ;  /* 0x0000001f3f098899 */ /* 0x000fe2000801140b */
[----:B------:R-:W-:Y:S01]  /*e8e0*/  BSSY B0, `(.L_x_196) ;  /* 0x000004a000007945 */ /* 0x000fe20003800000 */
[----:B------:R-:W-:Y:S01]  /*e8f0*/  @UP0 ULDC.64 UR6, c[0x0][0x298] ;  /* 0x0000a60000060ab9 */ /* 0x000fe20000000a00 */
[----:B------:R-:W-:Y:S01]  /*e900*/  @!UP0 ULDC.64 UR4, c[0x0][0x290] ;  /* 0x0000a40000048ab9 */ /* 0x000fe20000000a00 */
[----:B------:R-:W-:Y:S01]  /*e910*/  @UP0 UIMAD.WIDE.U32 UR22, UR15, UR6, URZ ;  /* 0x000000060f1602a5 */ /* 0x000fe2000f8e003f */
[----:B------:R-:W-:Y:S01]  /*e920*/  IMAD.IADD R0, R138, 0x1, -R0 ;  /* 0x000000018a007824 */ /* 0x000fe200078e0a00 */
[----:B------:R-:W-:Y:S01]  /*e930*/  @!UP0 UIMAD UR6, UR9, UR4, URZ ;  /* 0x00000004090682a4 */ /* 0x000fe2000f8e023f */
[----:B------:R-:W-:Y:S01]  /*e940*/  ISETP.GE.AND P4, PT, R8, UR12, PT ;  /* 0x0000000c08007c0c */ /* 0x000fe2000bf86270 */
[----:B------:R-:W-:Y:S01]  /*e950*/  @!UP0 UIMAD.WIDE.U32 UR24, UR11, UR4, URZ ;  /* 0x000000040b1882a5 */ /* 0x000fe2000f8e003f */
[----:B------:R-:W-:Y:S01]  /*e960*/  IMAD.SHL.U32 R14, R0, 0x8, RZ ;  /* 0x00000008000e7824 */ /* 0x000fe200078e00ff */
[----:B------:R-:W-:Y:S01]  /*e970*/  @!UP0 UIMAD UR6, UR11, UR5, UR6 ;  /* 0x000000050b0682a4 */ /* 0x000fe2000f8e0206 */
[----:B------:R-:W-:Y:S01]  /*e980*/  SHF.R.S32.HI R9, RZ, 0x1f, R8 ;  /* 0x0000001fff097819 */ /* 0x000fe20000011408 */
[----:B------:R-:W-:Y:S01]  /*e990*/  @UP0 UIMAD UR7, UR15, UR7, UR23 ;  /* 0x000000070f0702a4 */ /* 0x000fe2000f8e0217 */
[C---:B------:R-:W-:Y:S01]  /*e9a0*/  VIADD R17, R8.reuse, 0x10 ;  /* 0x0000001008117836 */ /* 0x040fe20000000000 */
[----:B------:R-:W-:Y:S01]  /*e9b0*/  @!UP0 UIADD3 UR7, UR25, UR6, URZ ;  /* 0x0000000619078290 */ /* 0x000fe2000fffe03f */
[----:B------:R-:W-:Y:S01]  /*e9c0*/  VIADD R18, R8, 0x20 ;  /* 0x0000002008127836 */ /* 0x000fe20000000000 */
[----:B------:R-:W-:Y:S01]  /*e9d0*/  @!UP0 UMOV UR22, UR24 ;  /* 0x0000001800168c82 */ /* 0x000fe20008000000 */
[----:B------:R-:W-:Y:S01]  /*e9e0*/  UISETP.NE.AND UP0, UPT, UR10, URZ, !UP2 ;  /* 0x0000003f0a00728c */ /* 0x000fe2000d705270 */
[----:B------:R-:W-:Y:S01]  /*e9f0*/  IADD3 R2, P0, R14, UR22, RZ ;  /* 0x000000160e027c10 */ /* 0x000fe2000ff1e0ff */
[----:B------:R-:W-:Y:S01]  /*ea00*/  @UP2 ULDC.64 UR4, c[0x0][0x2c0] ;  /* 0x0000b00000042ab9 */ /* 0x000fe20000000a00 */
[----:B------:R-:W-:Y:S01]  /*ea10*/  USHF.R.S32.HI UR9, URZ, 0x1f, UR21 ;  /* 0x0000001f3f097899 */ /* 0x000fe20008011415 */
[----:B------:R-:W-:Y:S01]  /*ea20*/  VIADD R20, R8, 0x30 ;  /* 0x0000003008147836 */ /* 0x000fe20000000000 */
[----:B------:R-:W-:Y:S01]  /*ea30*/  @UP2 UIMAD UR13, UR5, UR4, URZ ;  /* 0x00000004050d22a4 */ /* 0x000fe2000f8e023f */
[----:B------:R-:W-:Y:S01]  /*ea40*/  LEA.HI.X.SX32 R3, R14, UR7, 0x1, P0 ;  /* 0x000000070e037c11 */ /* 0x000fe200080f0eff */
[----:B------:R-:W-:Y:S01]  /*ea50*/  UISETP.NE.OR UP1, UPT, UR15, -0x1, UP3 ;  /* 0xffffffff0f00788c */ /* 0x000fe20009f25670 */
[----:B------:R-:W-:Y:S01]  /*ea60*/  ISETP.NE.AND P1, PT, R0, RZ, PT ;  /* 0x000000ff0000720c */ /* 0x000fe20003f25270 */
        /* <DEDUP_REMOVED lines=10> */
[----:B------:R-:W-:Y:S01]  /*eb10*/  UIMAD UR5, UR21, UR5, UR9 ;  /* 0x00000005150572a4 */ /* 0x000fe2000f8e0209 */
[----:B------:R-:W-:Y:S01]  /*eb20*/  ISETP.GE.AND P0, PT, R17, UR12, PT ;  /* 0x0000000c11007c0c */ /* 0x000fe2000bf06270 */
[----:B------:R-:W-:Y:S01]  /*eb30*/  UIMAD UR8, UR11, UR8, URZ ;  /* 0x000000080b0872a4 */ /* 0x000fe2000f8e023f */
[----:B------:R-:W-:Y:S01]  /*eb40*/  ISETP.GE.AND P3, PT, R18, UR12, PT ;  /* 0x0000000c12007c0c */ /* 0x000fe2000bf66270 */
[----:B------:R-:W-:Y:S01]  /*eb50*/  @!UP1 UIMAD UR15, UR11, UR7, URZ ;  /* 0x000000070b0f92a4 */ /* 0x000fe2000f8e023f */
[----:B------:R-:W-:Y:S01]  /*eb60*/  ISETP.GE.AND P2, PT, R20, UR12, PT ;  /* 0x0000000c14007c0c */ /* 0x000fe2000bf46270 */
[----:B------:R-:W-:Y:S01]  /*eb70*/  @UP2 ULDC UR9, c[0x0][0x2c0] ;  /* 0x0000b00000092ab9 */ /* 0x000fe20000000800 */
[----:B------:R-:W-:Y:S01]  /*eb80*/  USEL UR8, UR8, URZ, UP3 ;  /* 0x0000003f08087287 */ /* 0x000fe20009800000 */
[----:B------:R-:W-:Y:S01]  /*eb90*/  VIADD R11, R13, UR5 ;  /* 0x000000050d0b7c36 */ /* 0x000fe20008000000 */
[----:B------:R-:W-:Y:S01]  /*eba0*/  @!UP2 UMOV UR9, 0x1 ;  /* 0x000000010009a882 */ /* 0x000fe20000000000 */
[----:B------:R-:W-:Y:S01]  /*ebb0*/  @!UP2 UMOV UR13, UR4 ;  /* 0x00000004000dac82 */ /* 0x000fe20008000000 */
[----:B------:R-:W-:Y:S01]  /*ebc0*/  UIMAD UR6, UR14, UR9, URZ ;  /* 0x000000090e0672a4 */ /* 0x000fe2000f8e023f */
[----:B------:R-:W-:Y:S01]  /*ebd0*/  IMAD.WIDE R6, R6, 0x80, R8 ;  /* 0x0000008006067825 */ /* 0x000fe200078e0208 */
[----:B------:R-:W-:Y:S01]  /*ebe0*/  UIMAD UR13, UR21, UR13, UR8 ;  /* 0x0000000d150d72a4 */ /* 0x000fe2000f8e0208 */
[----:B------:R-:W-:Y:S01]  /*ebf0*/  UMOV UR26, URZ ;  /* 0x0000003f001a7c82 */ /* 0x000fe20008000000 */
[----:B------:R-:W-:Y:S01]  /*ec00*/  @!UP3 UMOV UR26, UR15 ;  /* 0x0000000f001abc82 */ /* 0x000fe20008000000 */
[----:B------:R-:W-:Y:S01]  /*ec10*/  UMOV UR27, URZ ;  /* 0x0000003f001b7c82 */ /* 0x000fe20008000000 */
[----:B------:R-:W-:Y:S01]  /*ec20*/  USHF.R.S32.HI UR4, URZ, 0x1f, UR6 ;  /* 0x0000001f3f047899 */ /* 0x000fe20008011406 */
[----:B------:R-:W-:Y:S01]  /*ec30*/  VIADD R22, R8, 0x40 ;  /* 0x0000004008167836 */ /* 0x000fe20000000000 */
[----:B------:R-:W-:Y:S01]  /*ec40*/  @!UP3 USHF.R.S32.HI UR27, URZ, 0x1f, UR15 ;  /* 0x0000001f3f1bb899 */ /* 0x000fe2000801140f */
[----:B------:R-:W-:Y:S01]  /*ec50*/  VIADD R15, R14, 0x40 ;  /* 0x000000400e0f7836 */ /* 0x000fe20000000000 */
[----:B------:R-:W-:-:S02]  /*ec60*/  USHF.R.S32.HI UR7, URZ, 0x1f, UR13 ;  /* 0x0000001f3f077899 */ /* 0x000fc4000801140d */
[----:B------:R-:W-:-:S04]  /*ec70*/  UIADD3 UR6, UP1, UP0, UR6, UR26, UR13 ;  /* 0x0000001a06067290 */ /* 0x000fc8000f83e00d */
[----:B------:R-:W-:Y:S01]  /*ec80*/  UIADD3.X UR26, UR4, UR27, UR7, UP1, UP0 ;  /* 0x0000001b041a7290 */ /* 0x000fe20008fe0407 */
[----:B------:R-:W-:Y:S11]  /*ec90*/  @P4 BRA `(.L_x_197) ;  /* 0x0000000000384947 */ /* 0x000ff60003800000 */
[----:B------:R-:W-:Y:S01]  /*eca0*/  ULDC.64 UR4, c[0x0][0x298] ;  /* 0x0000a60000047ab9 */ /* 0x000fe20000000a00 */
[----:B------:R-:W-:Y:S01]  /*ecb0*/  IMAD.MOV.U32 R10, RZ, RZ, R12 ;  /* 0x000000ffff0a7224 */ /* 0x000fe200078e000c */
[----:B------:R-:W-:Y:S01]  /*ecc0*/  ULDC UR7, c[0x0][0x2d0] ;  /* 0x0000b40000077ab9 */ /* 0x000fe20000000800 */
[----:B------:R-:W-:Y:S01]  /*ecd0*/  IMAD R0, R7, UR4, RZ ;  /* 0x0000000407007c24 */ /* 0x000fe2000f8e02ff */
[----:B------:R-:W-:Y:S01]  /*ece0*/  ISETP.GE.AND P5, PT, R14, UR7, PT ;  /* 0x000000070e007c0c */ /* 0x000fe2000bfa6270 */
[----:B------:R-:W-:Y:S01]  /*ecf0*/  IMAD.WIDE.U32 R4, R6, UR4, R10 ;  /* 0x0000000406047c25 */ /* 0x000fe2000f8e000a */
[----:B------:R-:W-:-:S03]  /*ed00*/  ISETP.GE.AND P4, PT, R15, UR7, PT ;  /* 0x000000070f007c0c */ /* 0x000fc6000bf86270 */
[----:B------:R-:W-:Y:S01]  /*ed10*/  IMAD R0, R6, UR5, R0 ;  /* 0x0000000506007c24 */ /* 0x000fe2000f8e0200 */
[----:B------:R-:W-:Y:S02]  /*ed20*/  ULDC.64 UR4, c[0x0][0x280] ;  /* 0x0000a00000047ab9 */ /* 0x000fe40000000a00 */
[----:B------:R-:W-:Y:S02]  /*ed30*/  LEA R2, P6, R4, UR4, 0x1 ;  /* 0x0000000404027c11 */ /* 0x000fe4000f8c08ff */
[----:B------:R-:W-:-:S04]  /*ed40*/  IADD3 R0, R5, R0, RZ ;  /* 0x0000000005007210 */ /* 0x000fc80007ffe0ff */
[----:B------:R-:W-:-:S05]  /*ed50*/  LEA.HI.X R3, R4, UR5, R0, 0x1, P6 ;  /* 0x0000000504037c11 */ /* 0x000fca000b0f0c00 */
[----:B------:R1:W-:Y:S04]  /*ed60*/  @!P5 STG.E.128 desc[UR18][R2.64], RZ ;  /* 0x000000ff0200d986 */ /* 0x0003e8000c101d12 */
[----:B------:R1:W-:Y:S02]  /*ed70*/  @!P4 STG.E.128 desc[UR18][R2.64+0x80], RZ ;  /* 0x000080ff0200c986 */ /* 0x0003e4000c101d12 */
.L_x_197:
[----:B------:R-:W-:Y:S05]  /*ed80*/  BSYNC B0 ;  /* 0x0000000000007941 */ /* 0x000fea0003800000 */
.L_x_196:
[----:B------:R-:W-:Y:S01]  /*ed90*/  BSSY B0, `(.L_x_198) ;  /* 0x0000015000007945 */ /* 0x000fe20003800000 */
[----:B------:R-:W-:Y:S02]  /*eda0*/  ISETP.GE.AND P4, PT, R22, UR12, PT ;  /* 0x0000000c16007c0c */ /* 0x000fe4000bf86270 */
[----:B------:R-:W-:Y:S01]  /*edb0*/  IADD3 R21, R8, 0x50, RZ ;  /* 0x0000005008157810 */ /* 0x000fe20007ffe0ff */
[----:B------:R-:W-:Y:S05]  /*edc0*/  @P0 BRA `(.L_x_199) ;  /* 0x0000000000440947 */ /* 0x000fea0003800000 */
[----:B------:R-:W-:Y:S01]  /*edd0*/  IADD3 R0, P0, R6, 0x10, RZ ;  /* 0x0000001006007810 */ /* 0x000fe20007f1e0ff */
[----:B------:R-:W-:Y:S01]  /*ede0*/  ULDC.64 UR4, c[0x0][0x298] ;  /* 0x0000a60000047ab9 */ /* 0x000fe20000000a00 */
[----:B------:R-:W-:Y:S01]  /*edf0*/  MOV R5, R11 ;  /* 0x0000000b00057202 */ /* 0x000fe20000000f00 */
[----:B------:R-:W-:Y:S01]  /*ee00*/  IMAD.MOV.U32 R4, RZ, RZ, R12 ;  /* 0x000000ffff047224 */ /* 0x000fe200078e000c */
[----:B------:R-:W-:Y:S01]  /*ee10*/  ULDC UR7, c[0x0][0x2d0] ;  /* 0x0000b40000077ab9 */ /* 0x000fe20000000800 */
[----:B-1----:R-:W-:Y:S01]  /*ee20*/  IMAD.X R2, RZ, RZ, R7, P0 ;  /* 0x000000ffff027224 */ /* 0x002fe200000e0607 */
[----:B------:R-:W-:Y:S01]  /*ee30*/  ISETP.GE.AND P5, PT, R14, UR7, PT ;  /* 0x000000070e007c0c */ /* 0x000fe2000bfa6270 */
[----:B------:R-:W-:Y:S01]  /*ee40*/  IMAD.WIDE.U32 R4, R0, UR4, R4 ;  /* 0x0000000400047c25 */ /* 0x000fe2000f8e0004 */
[----:B------:R-:W-:-:S03]  /*ee50*/  ISETP.GE.AND P0, PT, R15, UR7, PT ;  /* 0x000000070f007c0c */ /* 0x000fc6000bf06270 */
[----:B------:R-:W-:-:S04]  /*ee60*/  IMAD R2, R2, UR4, RZ ;  /* 0x0000000402027c24 */ /* 0x000fc8000f8e02ff */
[----:B------:R-:W-:Y:S01]  /*ee70*/  IMAD R0, R0, UR5, R2 ;  /* 0x0000000500007c24 */ /* 0x000fe2000f8e0202 */
[----:B------:R-:W-:Y:S02]  /*ee80*/  ULDC.64 UR4, c[0x0][0x280] ;  /* 0x0000a00000047ab9 */ /* 0x000fe40000000a00 */
[----:B------:R-:W-:Y:S01]  /*ee90*/  LEA R2, P6, R4, UR4, 0x1 ;  /* 0x0000000404027c11 */ /* 0x000fe2000f8c08ff */
[----:B------:R-:W-:-:S05]  /*eea0*/  IMAD.IADD R0, R5, 0x1, R0 ;  /* 0x0000000105007824 */ /* 0x000fca00078e0200 */
[----:B------:R-:W-:-:S05]  /*eeb0*/  LEA.HI.X R3, R4, UR5, R0, 0x1, P6 ;  /* 0x0000000504037c11 */ /* 0x000fca000b0f0c00 */
[----:B------:R2:W-:Y:S04]  /*eec0*/  @!P5 STG.E.128 desc[UR18][R2.64], RZ ;  /* 0x000000ff0200d986 */ /* 0x0005e8000c101d12 */
[----:B------:R2:W-:Y:S02]  /*eed0*/  @!P0 STG.E.128 desc[UR18][R2.64+0x80], RZ ;  /* 0x000080ff02008986 */ /* 0x0005e4000c101d12 */
.L_x_199:
[----:B------:R-:W-:Y:S05]  /*eee0*/  BSYNC B0 ;  /* 0x0000000000007941 */ /* 0x000fea0003800000 */
.L_x_198:
        /* <DEDUP_REMOVED lines=9> */
[----:B-12---:R-:W-:Y:S01]  /*ef80*/  IMAD.X R2, RZ, RZ, R7, P3 ;  /* 0x000000ffff027224 */ /* 0x006fe200018e0607 */
        /* <DEDUP_REMOVED lines=11> */
.L_x_201:
[----:B------:R-:W-:Y:S05]  /*f040*/  BSYNC B0 ;  /* 0x0000000000007941 */ /* 0x000fea0003800000 */
.L_x_200:
        /* <DEDUP_REMOVED lines=9> */
[----:B-123--:R-:W-:Y:S01]  /*f0e0*/  IMAD.X R2, RZ, RZ, R7, P2 ;  /* 0x000000ffff027224 */ /* 0x00efe200010e0607 */
        /* <DEDUP_REMOVED lines=11> */
.L_x_203:
[----:B------:R-:W-:Y:S05]  /*f1a0*/  BSYNC B0 ;  /* 0x0000000000007941 */ /* 0x000fea0003800000 */
.L_x_202:
[----:B------:R-:W-:Y:S01]  /*f1b0*/  BSSY B0, `(.L_x_204) ;  /* 0x0000014000007945 */ /* 0x000fe20003800000 */
[----:B------:R-:W-:-:S03]  /*f1c0*/  ISETP.GE.AND P2, PT, R16, UR12, PT ;  /* 0x0000000c10007c0c */ /* 0x000fc6000bf46270 */
[----:B------:R-:W-:Y:S10]  /*f1d0*/  @P4 BRA `(.L_x_205) ;  /* 0x0000000000444947 */ /* 0x000ff40003800000 */
[----:B------:R-:W-:Y:S01]  /*f1e0*/  IADD3 R0, P4, R6, 0x40, RZ ;  /* 0x0000004006007810 */ /* 0x000fe20007f9e0ff */
[----:B------:R-:W-:Y:S01]  /*f1f0*/  ULDC.64 UR4, c[0x0][0x298] ;  /* 0x0000a60000047ab9 */ /* 0x000fe20000000a00 */
[----:B------:R-:W-:Y:S01]  /*f200*/  MOV R5, R11 ;  /* 0x0000000b00057202 */ /* 0x000fe20000000f00 */
[----:B------:R-:W-:Y:S01]  /*f210*/  IMAD.MOV.U32 R4, RZ, RZ, R12 ;  /* 0x000000ffff047224 */ /* 0x000fe200078e000c */
[----:B------:R-:W-:Y:S01]  /*f220*/  ULDC UR7, c[0x0][0x2d0] ;  /* 0x0000b40000077ab9 */ /* 0x000fe20000000800 */
[----:B-1234-:R-:W-:Y:S01]  /*f230*/  IMAD.X R2, RZ, RZ, R7, P4 ;  /* 0x000000ffff027224 */ /* 0x01efe200020e0607 */
        /* <DEDUP_REMOVED lines=11> */
.L_x_205:
[----:B------:R-:W-:Y:S05]  /*f2f0*/  BSYNC B0 ;  /* 0x0000000000007941 */ /* 0x000fea0003800000 */
.L_x_204:
[----:B------:R-:W-:Y:S01]  /*f300*/  BSSY B0, `(.L_x_206) ;  /* 0x0000014000007945 */ /* 0x000fe20003800000 */
[----:B------:R-:W-:-:S03]  /*f310*/  ISETP.GE.OR P5, PT, R8, UR12, P1 ;  /* 0x0000000c08007c0c */ /* 0x000fc60008fa6670 */
        /* <DEDUP_REMOVED lines=18> */
.L_x_207:
[----:B------:R-:W-:Y:S05]  /*f440*/  BSYNC B0 ;  /* 0x0000000000007941 */ /* 0x000fea0003800000 */
.L_x_206:
        /* <DEDUP_REMOVED lines=20> */
.L_x_209:
[----:B------:R-:W-:Y:S05]  /*f590*/  BSYNC B0 ;  /* 0x0000000000007941 */ /* 0x000fea0003800000 */
.L_x_208:
[----:B------:R-:W-:Y:S01]  /*f5a0*/  BSSY B0, `(.L_x_210) ;  /* 0x0000014000007945 */ /* 0x000fe20003800000 */
[----:B------:R-:W-:-:S03]  /*f5b0*/  ISETP.GE.OR P6, PT, R18, UR12, P1 ;  /* 0x0000000c12007c0c */ /* 0x000fc60008fc6670 */
[----:B------:R-:W-:Y:S10]  /*f5c0*/  @P2 BRA `(.L_x_211) ;  /* 0x0000000000442947 */ /* 0x000ff40003800000 */
[----:B------:R-:W-:Y:S01]  /*f5d0*/  IADD3 R0, P2, R6, 0x70, RZ ;  /* 0x0000007006007810 */ /* 0x000fe20007f5e0ff */
[----:B------:R-:W-:Y:S01]  /*f5e0*/  ULDC.64 UR4, c[0x0][0x298] ;  /* 0x0000a60000047ab9 */ /* 0x000fe20000000a00 */
[----:B-1234-:R-:W-:Y:S01]  /*f5f0*/  MOV R3, R11 ;  /* 0x0000000b00037202 */ /* 0x01efe20000000f00 */
[----:B------:R-:W-:Y:S01]  /*f600*/  IMAD.MOV.U32 R2, RZ, RZ, R12 ;  /* 0x000000ffff027224 */ /* 0x000fe200078e000c */
[----:B------:R-:W-:Y:S01]  /*f610*/  ULDC UR7, c[0x0][0x2d0] ;  /* 0x0000b40000077ab9 */ /* 0x000fe20000000800 */
[----:B------:R-:W-:Y:S01]  /*f620*/  IMAD.X R6, RZ, RZ, R7, P2 ;  /* 0x000000ffff067224 */ /* 0x000fe200010e0607 */
        /* <DEDUP_REMOVED lines=11> */
.L_x_211:
[----:B------:R-:W-:Y:S05]  /*f6e0*/  BSYNC B0 ;  /* 0x0000000000007941 */ /* 0x000fea0003800000 */
.L_x_210:
[----:B------:R-:W-:Y:S04]  /*f6f0*/  BSSY B0, `(.L_x_212) ;  /* 0x000000a000007945 */ /* 0x000fe80003800000 */
[----:B------:R-:W-:Y:S05]  /*f700*/  @P5 BRA `(.L_x_213) ;  /* 0x0000000000205947 */ /* 0x000fea0003800000 */
[----:B------:R-:W-:Y:S01]  /*f710*/  IMAD R0, R8, UR9, RZ ;  /* 0x0000000908007c24 */ /* 0x000fe2000f8e02ff */
[----:B------:R-:W-:-:S04]  /*f720*/  ULDC.64 UR4, c[0x0][0x2b0] ;  /* 0x0000ac0000047ab9 */ /* 0x000fc80000000a00 */
[----:B-1234-:R-:W-:-:S04]  /*f730*/  IADD3 R3, P2, R0, UR6, RZ ;  /* 0x0000000600037c10 */ /* 0x01efc8000ff5e0ff */
[----:B------:R-:W-:Y:S02]  /*f740*/  LEA.HI.X.SX32 R0, R0, UR26, 0x1, P2 ;  /* 0x0000001a00007c11 */ /* 0x000fe400090f0eff */
[----:B------:R-:W-:-:S04]  /*f750*/  LEA R2, P2, R3, UR4, 0x2 ;  /* 0x0000000403027c11 */ /* 0x000fc8000f8410ff */
[----:B------:R-:W-:Y:S01]  /*f760*/  LEA.HI.X R3, R3, UR5, R0, 0x2, P2 ;  /* 0x0000000503037c11 */ /* 0x000fe200090f1400 */
[----:B------:R-:W-:-:S05]  /*f770*/  IMAD.MOV.U32 R0, RZ, RZ, 0x7f800000 ;  /* 0x7f800000ff007424 */ /* 0x000fca00078e00ff */
[----:B------:R1:W-:Y:S03]  /*f780*/  STG.E desc[UR18][R2.64], R0 ;  /* 0x0000000002007986 */ /* 0x0003e6000c101912 */
.L_x_213:
[----:B------:R-:W-:Y:S05]  /*f790*/  BSYNC B0 ;  /* 0x0000000000007941 */ /* 0x000fea0003800000 */
.L_x_212:
        /* <DEDUP_REMOVED lines=9> */
[----:B--234-:R-:W-:-:S04]  /*f830*/  IADD3 R3, P0, R0, UR6, RZ ;  /* 0x0000000600037c10 */ /* 0x01cfc8000ff1e0ff */
[----:B------:R-:W-:Y:S02]  /*f840*/  LEA.HI.X.SX32 R0, R0, UR26, 0x1, P0 ;  /* 0x0000001a00007c11 */ /* 0x000fe400080f0eff */
[----:B------:R-:W-:-:S04]  /*f850*/  LEA R2, P0, R3, UR4, 0x2 ;  /* 0x0000000403027c11 */ /* 0x000fc8000f8010ff */
[----:B------:R-:W-:Y:S01]  /*f860*/  LEA.HI.X R3, R3, UR5, R0, 0x2, P0 ;  /* 0x0000000503037c11 */ /* 0x000fe200080f1400 */
[----:B------:R-:W-:-:S05]  /*f870*/  IMAD.MOV.U32 R0, RZ, RZ, 0x7f800000 ;  /* 0x7f800000ff007424 */ /* 0x000fca00078e00ff */
[----:B------:R1:W-:Y:S03]  /*f880*/  STG.E desc[UR18][R2.64], R0 ;  /* 0x0000000002007986 */ /* 0x0003e6000c101912 */
.L_x_215:
[----:B------:R-:W-:Y:S05]  /*f890*/  BSYNC B0 ;  /* 0x0000000000007941 */ /* 0x000fea0003800000 */
.L_x_214:
[----:B------:R-:W-:Y:S04]  /*f8a0*/  BSSY B0, `(.L_x_216) ;  /* 0x000000a000007945 */ /* 0x000fe80003800000 */
[----:B------:R-:W-:Y:S05]  /*f8b0*/  @P6 BRA `(.L_x_217) ;  /* 0x0000000000206947 */ /* 0x000fea0003800000 */
        /* <DEDUP_REMOVED lines=8> */
.L_x_217:
[----:B------:R-:W-:Y:S05]  /*f940*/  BSYNC B0 ;  /* 0x0000000000007941 */ /* 0x000fea0003800000 */
.L_x_216:
        /* <DEDUP_REMOVED lines=10> */
.L_x_219:
[----:B------:R-:W-:Y:S05]  /*f9f0*/  BSYNC B0 ;  /* 0x0000000000007941 */ /* 0x000fea0003800000 */
.L_x_218:
        /* <DEDUP_REMOVED lines=10> */
.L_x_221:
[----:B------:R-:W-:Y:S05]  /*faa0*/  BSYNC B0 ;  /* 0x0000000000007941 */ /* 0x000fea0003800000 */
.L_x_220:
        /* <DEDUP_REMOVED lines=10> */
.L_x_223:
[----:B------:R-:W-:Y:S05]  /*fb50*/  BSYNC B0 ;  /* 0x0000000000007941 */ /* 0x000fea0003800000 */
.L_x_222:
        /* <DEDUP_REMOVED lines=10> */
.L_x_225:
[----:B------:R-:W-:Y:S05]  /*fc00*/  BSYNC B0 ;  /* 0x0000000000007941 */ /* 0x000fea0003800000 */
.L_x_224:
[----:B------:R-:W-:Y:S05]  /*fc10*/  @P1 EXIT ;  /* 0x000000000000194d */ /* 0x000fea0003800000 */
[----:B-1----:R-:W-:Y:S01]  /*fc20*/  IMAD R0, R16, UR9, RZ ;  /* 0x0000000910007c24 */ /* 0x002fe2000f8e02ff */
[----:B------:R-:W-:-:S04]  /*fc30*/  ULDC.64 UR4, c[0x0][0x2b0] ;  /* 0x0000ac0000047ab9 */ /* 0x000fc80000000a00 */
[----:B--234-:R-:W-:-:S04]  /*fc40*/  IADD3 R3, P0, R0, UR6, RZ ;  /* 0x0000000600037c10 */ /* 0x01cfc8000ff1e0ff */
[----:B------:R-:W-:Y:S02]  /*fc50*/  LEA.HI.X.SX32 R0, R0, UR26, 0x1, P0 ;  /* 0x0000001a00007c11 */ /* 0x000fe400080f0eff */
[----:B------:R-:W-:-:S04]  /*fc60*/  LEA R2, P0, R3, UR4, 0x2 ;  /* 0x0000000403027c11 */ /* 0x000fc8000f8010ff */
[----:B------:R-:W-:Y:S01]  /*fc70*/  LEA.HI.X R3, R3, UR5, R0, 0x2, P0 ;  /* 0x0000000503037c11 */ /* 0x000fe200080f1400 */
[----:B------:R-:W-:-:S05]  /*fc80*/  IMAD.MOV.U32 R0, RZ, RZ, 0x7f800000 ;  /* 0x7f800000ff007424 */ /* 0x000fca00078e00ff */
[----:B------:R-:W-:Y:S01]  /*fc90*/  STG.E desc[UR18][R2.64], R0 ;  /* 0x0000000002007986 */ /* 0x000fe2000c101912 */
[----:B------:R-:W-:Y:S05]  /*fca0*/  EXIT ;  /* 0x000000000000794d */ /* 0x000fea0003800000 */
.L_x_226:
        /* <DEDUP_REMOVED lines=13> */
.L_x_2919:


//--------------------- .text._ZN5flash16flash_fwd_kernelI23Flash_fwd_kernel_traitsILi128ELi128ELi64ELi4ELb0ELb0EN7cutlass10bfloat16_tE19Flash_kernel_traitsILi128ELi128ELi64ELi4ES3_EELb0ELb0ELb0ELb0ELb0ELb0ELb1ELb0EEEvNS_16Flash_fwd_paramsE --------------------------
	.section	.text._ZN5flash16flash_fwd_kernelI23Flash_fwd_kernel_traitsILi128ELi128ELi64ELi4ELb0ELb0EN7cutlass10bfloat16_tE19Flash_kernel_traitsILi128ELi128ELi64ELi4ES3_EELb0ELb0ELb0ELb0ELb0ELb0ELb1ELb0EEEvNS_16Flash_fwd_paramsE,"ax",@progbits
	.align	128
        .global         _ZN5flash16flash_fwd_kernelI23Flash_fwd_kernel_traitsILi128ELi128ELi64ELi4ELb0ELb0EN7cutlass10bfloat16_tE19Flash_kernel_traitsILi128ELi128ELi64ELi4ES3_EELb0ELb0ELb0ELb0ELb0ELb0ELb1ELb0EEEvNS_16Flash_fwd_paramsE
        .type           _ZN5flash16flash_fwd_kernelI23Flash_fwd_kernel_traitsILi128ELi128ELi64ELi4ELb0ELb0EN7cutlass10bfloat16_tE19Flash_kernel_traitsILi128ELi128ELi64ELi4ES3_EELb0ELb0ELb0ELb0ELb0ELb0ELb1ELb0EEEvNS_16Flash_fwd_paramsE,@function
        .size           _ZN5flash16flash_fwd_kernelI23Flash_fwd_kernel_traitsILi128ELi128ELi64ELi4ELb0ELb0EN7cutlass10bfloat16_tE19Flash_kernel_traitsILi128ELi128ELi64ELi4ES3_EELb0ELb0ELb0ELb0ELb0ELb0ELb1ELb0EEEvNS_16Flash_fwd_paramsE,(.L_x_2920 - _ZN5flash16flash_fwd_kernelI23Flash_fwd_kernel_traitsILi128ELi128ELi64ELi4ELb0ELb0EN7cutlass10bfloat16_tE19Flash_kernel_traitsILi128ELi128ELi64ELi4ES3_EELb0ELb0ELb0ELb0ELb0ELb0ELb1ELb0EEEvNS_16Flash_fwd_paramsE)
        .other          _ZN5flash16flash_fwd_kernelI23Flash_fwd_kernel_traitsILi128ELi128ELi64ELi4ELb0ELb0EN7cutlass10bfloat16_tE19Flash_kernel_traitsILi128ELi128ELi64ELi4ES3_EELb0ELb0ELb0ELb0ELb0ELb0ELb1ELb0EEEvNS_16Flash_fwd_paramsE,@"STO_CUDA_ENTRY STV_DEFAULT"
_ZN5flash16flash_fwd_kernelI23Flash_fwd_kernel_traitsILi128ELi128ELi64ELi4ELb0ELb0EN7cutlass10bfloat16_tE19Flash_kernel_traitsILi128ELi128ELi64ELi4ES3_EELb0ELb0ELb0ELb0ELb0ELb0ELb1ELb0EEEvNS_16Flash_fwd_paramsE:
.text._ZN5flash16flash_fwd_kernelI23Flash_fwd_kernel_traitsILi128ELi128ELi64ELi4ELb0ELb0EN7cutlass10bfloat16_tE19Flash_kernel_traitsILi128ELi128ELi64ELi4ES3_EELb0ELb0ELb0ELb0ELb0ELb0ELb1ELb0EEEvNS_16Flash_fwd_paramsE:
        /* <DEDUP_REMOVED lines=55> */
.L_x_227:
[----:B------:R-:W-:-:S05]  /*0370*/  ULDC UR7, c[0x0][0x2c8] ;  /* 0x0000b20000077ab9 */ /* 0x000fca0000000800 */
.L_x_228:
        /* <DEDUP_REMOVED lines=99> */
.L_x_230:
        /* <DEDUP_REMOVED lines=24> */
.L_x_231:
        /* <DEDUP_REMOVED lines=87> */
.L_x_233:
[----:B------:R-:W-:Y:S05]  /*10a0*/  BSYNC B0 ;  /* 0x0000000000007941 */ /* 0x000fea0003800000 */
.L_x_232:
        /* <DEDUP_REMOVED lines=34> */
.L_x_235:
[----:B------:R-:W-:Y:S05]  /*12d0*/  BSYNC B0 ;  /* 0x0000000000007941 */ /* 0x000fea0003800000 */
.L_x_234:
        /* <DEDUP_REMOVED lines=37> */
.L_x_237:
[----:B------:R-:W-:Y:S05]  /*1530*/  BSYNC B0 ;  /* 0x0000000000007941 */ /* 0x000fea0003800000 */
.L_x_236:
        /* <DEDUP_REMOVED lines=37> */
.L_x_239:
[----:B------:R-:W-:Y:S05]  /*1790*/  BSYNC B0 ;  /* 0x0000000000007941 */ /* 0x000fea0003800000 */
.L_x_238:
        /* <DEDUP_REMOVED lines=31> */
.L_x_241:
[----:B------:R-:W-:Y:S05]  /*1990*/  BSYNC B0 ;  /* 0x0000000000007941 */ /* 0x000fea0003800000 */
.L_x_240:
        /* <DEDUP_REMOVED lines=31> */
.L_x_243:
[----:B------:R-:W-:Y:S05]  /*1b90*/  BSYNC B0 ;  /* 0x0000000000007941 */ /* 0x000fea0003800000 */
.L_x_242:
        /* <DEDUP_REMOVED lines=31> */
.L_x_245:
[----:B------:R-:W-:Y:S05]  /*1d90*/  BSYNC B0 ;  /* 0x0000000000007941 */ /* 0x000fea0003800000 */
.L_x_244:
        /* <DEDUP_REMOVED lines=30> */
.L_x_247:
[----:B------:R-:W-:Y:S05]  /*1f80*/  BSYNC B0 ;  /* 0x0000000000007941 */ /* 0x000fea0003800000 */
.L_x_246:
        /* <DEDUP_REMOVED lines=45> */
.L_x_249:
[----:B------:R-:W-:Y:S05]  /*2260*/  BSYNC B0 ;  /* 0x0000000000007941 */ /* 0x000fea0003800000 */
.L_x_248:
        /* <DEDUP_REMOVED lines=27> */
.L_x_251:
[----:B------:R-:W-:Y:S05]  /*2420*/  BSYNC B0 ;  /* 0x0000000000007941 */ /* 0x000fea0003800000 */
.L_x_250:
        /* <DEDUP_REMOVED lines=26> */
.L_x_253:
[----:B------:R-:W-:Y:S05]  /*25d0*/  BSYNC B0 ;  /* 0x0000000000007941 */ /* 0x000fea0003800000 */
.L_x_252:
        /* <DEDUP_REMOVED lines=27> */
.L_x_255:
[----:B------:R-:W-:Y:S05]  /*2790*/  BSYNC B0 ;  /* 0x0000000000007941 */ /* 0x000fea0003800000 */
.L_x_254:
        /* <DEDUP_REMOVED lines=50> */
.L_x_257:
[----:B------:R-:W-:Y:S05]  /*2ac0*/  BSYNC B0 ;  /* 0x0000000000007941 */ /* 0x000fea0003800000 */
.L_x_256:
        /* <DEDUP_REMOVED lines=29> */
.L_x_259:
[----:B------:R-:W-:Y:S05]  /*2ca0*/  BSYNC B0 ;  /* 0x0000000000007941 */ /* 0x000fea0003800000 */
.L_x_258:
        /* <DEDUP_REMOVED lines=28> */
.L_x_261:
[----:B------:R-:W-:Y:S05]  /*2e70*/  BSYNC B0 ;  /* 0x0000000000007941 */ /* 0x000fea0003800000 */
.L_x_260:
        /* <DEDUP_REMOVED lines=28> */
.L_x_263:
[----:B------:R-:W-:Y:S05]  /*3040*/  BSYNC B0 ;  /* 0x0000000000007941 */ /* 0x000fea0003800000 */
.L_x_262:
[----:B------:R-:W-:Y:S01]  /*3050*/  LDSM.16.M88.4 R12, [R230] ;  /* 0x00000000e60c783b */ /* 0x000fe20000000200 */
[----:B------:R-:W-:Y:S01]  /*3060*/  R2P PR, R40, 0x6 ;  /* 0x0000000628007804 */ /* 0x000fe20000000000 */
[C---:B------:R-:W-:Y:S01]  /*3070*/  VIADD R0, R139.reuse, 0x8000 ;  /* 0x000080008b007836 */ /* 0x040fe20000000000 */
[----:B------:R-:W-:Y:S01]  /*3080*/  ULDC UR6, c[0x0][0x39c] ;  /* 0x0000e70000067ab9 */ /* 0x000fe20000000800 */
[----:B------:R-:W5:Y:S01]  /*3090*/  LDSM.16.M88.4 R24, [R139+0x8000] ;  /* 0x008000008b18783b */ /* 0x000f620000000200 */
[----:B------:R-:W-:Y:S01]  /*30a0*/  VIADD R234, R139, 0x8020 ;  /* 0x000080208bea7836 */ /* 0x000fe20000000000 */
[----:B------:R-:W-:Y:S01]  /*30b0*/  UISETP.GE.AND UP0, UPT, UR20, 0x41, UPT ;  /* 0x000000411400788c */ /* 0x000fe2000bf06270 */
[--C-:B------:R-:W-:Y:S01]  /*30c0*/  IMAD R231, R4, 0x2, R230.reuse ;  /* 0x0000000204e77824 */ /* 0x100fe200078e02e6 */
[----:B-12---:R-:W1:Y:S01]  /*30d0*/  LDSM.16.M88.4 R8, [R230+0x2000] ;  /* 0x00200000e608783b */ /* 0x006e620000000200 */
[C---:B------:R-:W-:Y:S02]  /*30e0*/  IMAD R233, R2.reuse, 0x2, R230 ;  /* 0x0000000202e97824 */ /* 0x040fe400078e02e6 */
[----:B------:R-:W-:Y:S01]  /*30f0*/  IMAD R232, R2, 0x2, R231 ;  /* 0x0000000202e87824 */ /* 0x000fe200078e02e7 */
[----:B------:R-:W2:Y:S01]  /*3100*/  LDSM.16.M88.4 R36, [R139+0x9000] ;  /* 0x009000008b24783b */ /* 0x000ea20000000200 */
[----:B------:R-:W-:-:S02]  /*3110*/  IMAD.SHL.U32 R5, R168, 0x2, RZ ;  /* 0x00000002a8057824 */ /* 0x000fc400078e00ff */
[----:B------:R-:W-:Y:S01]  /*3120*/  @P1 VIADD R234, R0, 0xffffffe0 ;  /* 0xffffffe000ea1836 */ /* 0x000fe20000000000 */
[----:B------:R-:W2:Y:S01]  /*3130*/  LDSM.16.M88.4 R28, [R139+0x8800] ;  /* 0x008800008b1c783b */ /* 0x000ea20000000200 */
[----:B------:R-:W-:Y:S01]  /*3140*/  MOV R0, 0x40 ;  /* 0x0000004000007802 */ /* 0x000fe20000000f00 */
[----:B------:R-:W-:Y:S01]  /*3150*/  IMAD.U32 R3, RZ, RZ, UR5 ;  /* 0x00000005ff037e24 */ /* 0x000fe2000f8e00ff */
[----:B------:R-:W-:Y:S01]  /*3160*/  LOP3.LUT R5, R5, 0x6, RZ, 0xc0, !PT ;  /* 0x0000000605057812 */ /* 0x000fe200078ec0ff */
[----:B------:R-:W2:Y:S01]  /*3170*/  LDSM.16.M88.4 R32, [R139+0x9800] ;  /* 0x009800008b20783b */ /* 0x000ea20000000200 */
[----:B------:R-:W-:Y:S01]  /*3180*/  SEL R0, R0, 0xffffffc0, !P2 ;  /* 0xffffffc000007807 */ /* 0x000fe20005000000 */
[C---:B------:R-:W-:Y:S01]  /*3190*/  VIADD R241, R234.reuse, 0x800 ;  /* 0x00000800eaf17836 */ /* 0x040fe20000000000 */
[----:B------:R-:W-:Y:S01]  /*31a0*/  IADD3 R240, R234, 0x1000, RZ ;  /* 0x00001000eaf07810 */ /* 0x000fe20007ffe0ff */
[----:B------:R-:W-:Y:S01]  /*31b0*/  LDSM.16.M88.4 R20, [R231] ;  /* 0x00000000e714783b */ /* 0x000fe20000000200 */
[----:B------:R-:W-:Y:S01]  /*31c0*/  IADD3 R228, R0, R234, RZ ;  /* 0x000000ea00e47210 */ /* 0x000fe20007ffe0ff */
[----:B------:R-:W-:Y:S01]  /*31d0*/  IMAD.IADD R229, R139, 0x1, R0 ;  /* 0x000000018be57824 */ /* 0x000fe200078e0200 */
[----:B------:R-:W-:Y:S01]  /*31e0*/  IADD3 R236, R234, 0x3000, RZ ;  /* 0x00003000eaec7810 */ /* 0x000fe20007ffe0ff */
[----:B------:R-:W2:Y:S01]  /*31f0*/  LDSM.16.M88.4 R52, [R234] ;  /* 0x00000000ea34783b */ /* 0x000ea20000000200 */
[----:B------:R-:W-:-:S02]  /*3200*/  IMAD R3, R3, 0x40, R5 ;  /* 0x0000004003037824 */ /* 0x000fc400078e0205 */
[C---:B------:R-:W-:Y:S01]  /*3210*/  VIADD R239, R234.reuse, 0x1800 ;  /* 0x00001800eaef7836 */ /* 0x040fe20000000000 */
[----:B---34-:R-:W-:Y:S01]  /*3220*/  LDSM.16.M88.4 R16, [R231+0x2000] ;  /* 0x00200000e710783b */ /* 0x018fe20000000200 */
[C---:B------:R-:W-:Y:S01]  /*3230*/  VIADD R5, R3.reuse, 0x9 ;  /* 0x0000000903057836 */ /* 0x040fe20000000000 */
[C---:B------:R-:W-:Y:S01]  /*3240*/  ISETP.GE.AND P2, PT, R3.reuse, UR20, PT ;  /* 0x0000001403007c0c */ /* 0x040fe2000bf46270 */
[C---:B------:R-:W-:Y:S01]  /*3250*/  VIADD R6, R3.reuse, 0x8 ;  /* 0x0000000803067836 */ /* 0x040fe20000000000 */
[----:B------:R-:W3:Y:S01]  /*3260*/  LDSM.16.M88.4 R60, [R234+0x1000] ;  /* 0x00100000ea3c783b */ /* 0x000ee20000000200 */
[----:B------:R-:W-:Y:S01]  /*3270*/  IADD3 R7, R3, 0x1, RZ ;  /* 0x0000000103077810 */ /* 0x000fe20007ffe0ff */
[C---:B------:R-:W-:Y:S01]  /*3280*/  VIADD R238, R234.reuse, 0x2000 ;  /* 0x00002000eaee7836 */ /* 0x040fe20000000000 */
[----:B------:R-:W-:Y:S01]  /*3290*/  ISETP.GE.AND P6, PT, R5, UR20, PT ;  /* 0x0000001405007c0c */ /* 0x000fe2000bfc6270 */
[----:B------:R-:W4:Y:S01]  /*32a0*/  LDSM.16.M88.4 R64, [R234+0x800] ;  /* 0x00080000ea40783b */ /* 0x000f220000000200 */
[----:B------:R-:W-:Y:S01]  /*32b0*/  VIADD R5, R3, 0x18 ;  /* 0x0000001803057836 */ /* 0x000fe20000000000 */
[----:B------:R-:W-:Y:S01]  /*32c0*/  ISETP.GE.AND P1, PT, R7, UR20, PT ;  /* 0x0000001407007c0c */ /* 0x000fe2000bf26270 */
[----:B------:R-:W-:Y:S01]  /*32d0*/  VIADD R7, R3, 0x10 ;  /* 0x0000001003077836 */ /* 0x000fe20000000000 */
[-C--:B-----5:R-:W-:Y:S01]  /*32e0*/  HMMA.16816.F32.BF16 R72, R12, R24.reuse, RZ ;  /* 0x000000180c48723c */ /* 0x0a0fe200000418ff */
[----:B------:R-:W-:Y:S01]  /*32f0*/  LDSM.16.M88.4 R48, [R233] ;  /* 0x00000000e930783b */ /* 0x000fe20000000200 */
[----:B------:R-:W-:Y:S01]  /*3300*/  ISETP.GE.AND P3, PT, R5, UR20, PT ;  /* 0x0000001405007c0c */ /* 0x000fe2000bf66270 */
[----:B------:R-:W-:Y:S01]  /*3310*/  VIADD R237, R234, 0x2800 ;  /* 0x00002800eaed7836 */ /* 0x000fe20000000000 */
[----:B------:R-:W-:Y:S01]  /*3320*/  ISETP.GE.AND P0, PT, R6, UR20, PT ;  /* 0x0000001406007c0c */ /* 0x000fe2000bf06270 */
[----:B------:R-:W-:Y:S01]  /*3330*/  LDSM.16.M88.4 R56, [R234+0x1800] ;  /* 0x00180000ea38783b */ /* 0x000fe20000000200 */
[----:B-1----:R-:W-:Y:S01]  /*3340*/  HMMA.16816.F32.BF16 R84, R8, R24, RZ ;  /* 0x000000180854723c */ /* 0x002fe200000418ff */
[----:B------:R-:W-:Y:S01]  /*3350*/  ISETP.GE.AND P5, PT, R7, UR20, PT ;  /* 0x0000001407007c0c */ /* 0x000fe2000bfa6270 */
[----:B------:R-:W-:Y:S01]  /*3360*/  VIADD R235, R234, 0x3800 ;  /* 0x00003800eaeb7836 */ /* 0x000fe20000000000 */
[----:B------:R-:W-:Y:S01]  /*3370*/  LDSM.16.M88.4 R108, [R229+0x9800] ;  /* 0x00980000e56c783b */ /* 0x000fe20000000200 */
[----:B------:R-:W-:-:S02]  /*3380*/  IADD3 R6, R3, 0x11, RZ ;  /* 0x0000001103067810 */ /* 0x000fc40007ffe0ff */
[----:B------:R-:W-:Y:S01]  /*3390*/  HMMA.16816.F32.BF16 R80, R8, R26, RZ ;  /* 0x0000001a0850723c */ /* 0x000fe200000418ff */
[----:B------:R-:W0:Y:S01]  /*33a0*/  LDGDEPBAR ;  /* 0x00000000000079af */ /* 0x000e220000000000 */
[----:B------:R-:W-:-:S04]  /*33b0*/  ISETP.GE.AND P4, PT, R6, UR20, PT ;  /* 0x0000001406007c0c */ /* 0x000fc8000bf86270 */
[----:B------:R-:W-:Y:S01]  /*33c0*/  HMMA.16816.F32.BF16 R144, R12, R26, RZ ;  /* 0x0000001a0c90723c */ /* 0x000fe200000418ff */
[----:B------:R-:W1:Y:S05]  /*33d0*/  LDSM.16.M88.4 R24, [R229+0x8000] ;  /* 0x00800000e518783b */ /* 0x000e6a0000000200 */
[C---:B--2---:R-:W-:Y:S06]  /*33e0*/  HMMA.16816.F32.BF16 R44, R8.reuse, R36, RZ ;  /* 0x00000024082c723c */ /* 0x044fec00000418ff */
[C---:B------:R-:W-:Y:S06]  /*33f0*/  HMMA.16816.F32.BF16 R68, R8.reuse, R28, RZ ;  /* 0x0000001c0844723c */ /* 0x040fec00000418ff */
[----:B------:R-:W-:Y:S06]  /*3400*/  HMMA.16816.F32.BF16 R76, R8, R30, RZ ;  /* 0x0000001e084c723c */ /* 0x000fec00000418ff */
[C---:B------:R-:W-:Y:S06]  /*3410*/  HMMA.16816.F32.BF16 R104, R12.reuse, R28, RZ ;  /* 0x0000001c0c68723c */ /* 0x040fec00000418ff */
[C---:B------:R-:W-:Y:S06]  /*3420*/  HMMA.16816.F32.BF16 R152, R12.reuse, R30, RZ ;  /* 0x0000001e0c98723c */ /* 0x040fec00000418ff */
[C---:B------:R-:W-:Y:S06]  /*3430*/  HMMA.16816.F32.BF16 R96, R12.reuse, R36, RZ ;  /* 0x000000240c60723c */ /* 0x040fec00000418ff */
[C---:B------:R-:W-:Y:S06]  /*3440*/  HMMA.16816.F32.BF16 R148, R12.reuse, R38, RZ ;  /* 0x000000260c94723c */ /* 0x040fec00000418ff */
[C---:B------:R-:W-:Y:S06]  /*3450*/  HMMA.16816.F32.BF16 R28, R12.reuse, R32, RZ ;  /* 0x000000200c1c723c */ /* 0x040fec00000418ff */
[----:B------:R-:W-:Y:S06]  /*3460*/  HMMA.16816.F32.BF16 R140, R12, R34, RZ ;  /* 0x000000220c8c723c */ /* 0x000fec00000418ff */
[----:B------:R-:W-:Y:S01]  /*3470*/  HMMA.16816.F32.BF16 R12, R20, R52, R72 ;  /* 0x00000034140c723c */ /* 0x000fe20000041848 */
[----:B------:R-:W-:Y:S05]  /*3480*/  LDSM.16.M88.4 R72, [R228] ;  /* 0x00000000e448783b */ /* 0x000fea0000000200 */
[C---:B------:R-:W-:Y:S06]  /*3490*/  HMMA.16816.F32.BF16 R40, R8.reuse, R32, RZ ;  /* 0x000000200828723c */ /* 0x040fec00000418ff */
[C---:B------:R-:W-:Y:S01]  /*34a0*/  HMMA.16816.F32.BF16 R88, R8.reuse, R38, RZ ;  /* 0x000000260858723c */ /* 0x040fe200000418ff */
[----:B------:R-:W-:Y:S05]  /*34b0*/  LDSM.16.M88.4 R36, [R230+0x4000] ;  /* 0x00400000e624783b */ /* 0x000fea0000000200 */
[----:B------:R-:W-:Y:S01]  /*34c0*/  HMMA.16816.F32.BF16 R100, R8, R34, RZ ;  /* 0x000000220864723c */ /* 0x000fe200000418ff */
[----:B------:R-:W2:Y:S05]  /*34d0*/  LDSM.16.M88.4 R8, [R233+0x2000] ;  /* 0x00200000e908783b */ /* 0x000eaa0000000200 */
[C---:B---3--:R-:W-:Y:S01]  /*34e0*/  HMMA.16816.F32.BF16 R120, R16.reuse, R60, R44 ;  /* 0x0000003c1078723c */ /* 0x048fe2000004182c */
[----:B------:R-:W3:Y:S05]  /*34f0*/  LDSM.16.M88.4 R44, [R232] ;  /* 0x00000000e82c783b */ /* 0x000eea0000000200 */
[C---:B----4-:R-:W-:Y:S01]  /*3500*/  HMMA.16816.F32.BF16 R32, R16.reuse, R64, R68 ;  /* 0x000000401020723c */ /* 0x050fe20000041844 */
[----:B------:R-:W4:Y:S05]  /*3510*/  LDSM.16.M88.4 R68, [R229+0x8800] ;  /* 0x00880000e544783b */ /* 0x000f2a0000000200 */
[----:B------:R-:W-:Y:S01]  /*3520*/  HMMA.16816.F32.BF16 R112, R16, R52, R84 ;  /* 0x000000341070723c */ /* 0x000fe20000041854 */
[----:B------:R-:W-:Y:S05]  /*3530*/  LDSM.16.M88.4 R84, [R229+0x9000] ;  /* 0x00900000e554783b */ /* 0x000fea0000000200 */
[----:B-1----:R-:W-:Y:S06]  /*3540*/  HMMA.16816.F32.BF16 R12, R48, R24, R12 ;  /* 0x00000018300c723c */ /* 0x002fec000004180c */
[C---:B------:R-:W-:Y:S01]  /*3550*/  HMMA.16816.F32.BF16 R116, R16.reuse, R56, R40 ;  /* 0x000000381074723c */ /* 0x040fe20000041828 */
[----:B------:R-:W1:Y:S05]  /*3560*/  LDSM.16.M88.4 R40, [R232+0x2000] ;  /* 0x00200000e828783b */ /* 0x000e6a0000000200 */
[C---:B------:R-:W-:Y:S01]  /*3570*/  HMMA.16816.F32.BF16 R128, R16.reuse, R54, R80 ;  /* 0x000000361080723c */ /* 0x040fe20000041850 */
[----:B------:R-:W5:Y:S05]  /*3580*/  LDSM.16.M88.4 R80, [R139+0xa000] ;  /* 0x00a000008b50783b */ /* 0x000f6a0000000200 */
[C---:B------:R-:W-:Y:S06]  /*3590*/  HMMA.16816.F32.BF16 R92, R16.reuse, R62, R88 ;  /* 0x0000003e105c723c */ /* 0x040fec0000041858 */
[C---:B------:R-:W-:Y:S01]  /*35a0*/  HMMA.16816.F32.BF16 R124, R16.reuse, R66, R76 ;  /* 0x00000042107c723c */ /* 0x040fe2000004184c */
[----:B------:R-:W-:Y:S05]  /*35b0*/  LDSM.16.M88.4 R76, [R234+0x2000] ;  /* 0x00200000ea4c783b */ /* 0x000fea0000000200 */
[----:B------:R-:W-:Y:S06]  /*35c0*/  HMMA.16816.F32.BF16 R88, R16, R58, R100 ;  /* 0x0000003a1058723c */ /* 0x000fec0000041864 */
[----:B--2---:R-:W-:Y:S06]  /*35d0*/  HMMA.16816.F32.BF16 R16, R8, R24, R112 ;  /* 0x000000180810723c */ /* 0x004fec0000041870 */
[----:B---3--:R-:W-:Y:S06]  /*35e0*/  HMMA.16816.F32.BF16 R12, R44, R72, R12 ;  /* 0x000000482c0c723c */ /* 0x008fec000004180c */
[C---:B------:R-:W-:Y:S06]  /*35f0*/  HMMA.16816.F32.BF16 R52, R20.reuse, R54, R144 ;  /* 0x000000361434723c */ /* 0x040fec0000041890 */
[----:B------:R-:W-:Y:S06]  /*3600*/  HMMA.16816.F32.BF16 R144, R20, R62, R148 ;  /* 0x0000003e1490723c */ /* 0x000fec0000041894 */
[----:B----4-:R-:W-:Y:S01]  /*3610*/  HMMA.16816.F32.BF16 R148, R8, R68, R32 ;  /* 0x000000440894723c */ /* 0x010fe20000041820 */
[----:B------:R-:W2:Y:S05]  /*3620*/  LDSM.16.M88.4 R32, [R230+0x6000] ;  /* 0x00600000e620783b */ /* 0x000eaa0000000200 */
[C---:B------:R-:W-:Y:S01]  /*3630*/  HMMA.16816.F32.BF16 R164, R20.reuse, R56, R28 ;  /* 0x0000003814a4723c */ /* 0x040fe2000004181c */
[----:B------:R-:W3:Y:S05]  /*3640*/  LDSM.16.M88.4 R28, [R231+0x4000] ;  /* 0x00400000e71c783b */ /* 0x000eea0000000200 */
[C---:B------:R-:W-:Y:S06]  /*3650*/  HMMA.16816.F32.BF16 R100, R20.reuse, R64, R104 ;  /* 0x000000401464723c */ /* 0x040fec0000041868 */
[C---:B------:R-:W-:Y:S06]  /*3660*/  HMMA.16816.F32.BF16 R64, R20.reuse, R66, R152 ;  /* 0x000000421440723c */ /* 0x040fec0000041898 */
[C---:B------:R-:W-:Y:S01]  /*3670*/  HMMA.16816.F32.BF16 R104, R20.reuse, R60, R96 ;  /* 0x0000003c1468723c */ /* 0x040fe20000041860 */
[----:B------:R-:W-:Y:S05]  /*3680*/  LDSM.16.M88.4 R60, [R229+0xa000] ;  /* 0x00a00000e53c783b */ /* 0x000fea0000000200 */
[----:B------:R-:W-:Y:S01]  /*3690*/  HMMA.16816.F32.BF16 R152, R20, R58, R140 ;  /* 0x0000003a1498723c */ /* 0x000fe2000004188c */
[----:B------:R-:W-:Y:S05]  /*36a0*/  LDSM.16.M88.4 R56, [R228+0x800] ;  /* 0x00080000e438783b */ /* 0x000fea0000000200 */
[----:B-1----:R-:W-:Y:S06]  /*36b0*/  HMMA.16816.F32.BF16 R20, R40, R72, R16 ;  /* 0x000000482814723c */ /* 0x002fec0000041810 */
[----:B------:R-:W-:Y:S06]  /*36c0*/  HMMA.16816.F32.BF16 R96, R8, R26, R128 ;  /* 0x0000001a0860723c */ /* 0x000fec0000041880 */
[----:B-----5:R-:W-:Y:S01]  /*36d0*/  HMMA.16816.F32.BF16 R16, R36, R80, R12 ;  /* 0x000000502410723c */ /* 0x020fe2000004180c */
[----:B------:R-:W1:Y:S05]  /*36e0*/  LDSM.16.M88.4 R12, [R231+0x6000] ;  /* 0x00600000e70c783b */ /* 0x000e6a0000000200 */
[----:B------:R-:W-:Y:S01]  /*36f0*/  HMMA.16816.F32.BF16 R24, R48, R26, R52 ;  /* 0x0000001a3018723c */ /* 0x000fe20000041834 */
[----:B------:R-:W-:Y:S05]  /*3700*/  LDSM.16.M88.4 R52, [R228+0x1000] ;  /* 0x00100000e434783b */ /* 0x000fea0000000200 */
[C---:B------:R-:W-:Y:S06]  /*3710*/  HMMA.16816.F32.BF16 R128, R8.reuse, R70, R124 ;  /* 0x000000460880723c */ /* 0x040fec000004187c */
[C---:B------:R-:W-:Y:S06]  /*3720*/  HMMA.16816.F32.BF16 R156, R8.reuse, R84, R120 ;  /* 0x00000054089c723c */ /* 0x040fec0000041878 */
[C---:B------:R-:W-:Y:S06]  /*3730*/  HMMA.16816.F32.BF16 R160, R8.reuse, R108, R116 ;  /* 0x0000006c08a0723c */ /* 0x040fec0000041874 */
[C---:B------:R-:W-:Y:S06]  /*3740*/  HMMA.16816.F32.BF16 R124, R8.reuse, R86, R92 ;  /* 0x00000056087c723c */ /* 0x040fec000004185c */
[----:B------:R-:W-:Y:S01]  /*3750*/  HMMA.16816.F32.BF16 R140, R8, R110, R88 ;  /* 0x0000006e088c723c */ /* 0x000fe20000041858 */
[----:B------:R-:W4:Y:S05]  /*3760*/  LDSM.16.M88.4 R8, [R233+0x4000] ;  /* 0x00400000e908783b */ /* 0x000f2a0000000200 */
[----:B------:R-:W-:Y:S06]  /*3770*/  HMMA.16816.F32.BF16 R116, R48, R70, R64 ;  /* 0x000000463074723c */ /* 0x000fec0000041840 */
[----:B--2---:R-:W-:Y:S01]  /*3780*/  HMMA.16816.F32.BF16 R92, R32, R80, R20 ;  /* 0x00000050205c723c */ /* 0x004fe20000041814 */
[----:B------:R-:W-:Y:S05]  /*3790*/  LDSM.16.M88.4 R20, [R232+0x4000] ;  /* 0x00400000e814783b */ /* 0x000fea0000000200 */
[----:B---3--:R-:W-:Y:S01]  /*37a0*/  HMMA.16816.F32.BF16 R64, R28, R76, R16 ;  /* 0x0000004c1c40723c */ /* 0x008fe20000041810 */
[----:B------:R-:W-:Y:S05]  /*37b0*/  LDSM.16.M88.4 R16, [R232+0x6000] ;  /* 0x00600000e810783b */ /* 0x000fea0000000200 */
[----:B------:R-:W-:Y:S01]  /*37c0*/  HMMA.16816.F32.BF16 R88, R44, R74, R24 ;  /* 0x0000004a2c58723c */ /* 0x000fe20000041818 */
[----:B------:R-:W2:Y:S05]  /*37d0*/  LDSM.16.M88.4 R24, [R233+0x6000] ;  /* 0x00600000e918783b */ /* 0x000eaa0000000200 */
[----:B------:R-:W-:Y:S01]  /*37e0*/  HMMA.16816.F32.BF16 R100, R48, R68, R100 ;  /* 0x000000443064723c */ /* 0x000fe20000041864 */
[----:B------:R-:W3:Y:S05]  /*37f0*/  LDSM.16.M88.4 R68, [R228+0x2000] ;  /* 0x00200000e444783b */ /* 0x000eea0000000200 */
[----:B------:R-:W-:Y:S01]  /*3800*/  HMMA.16816.F32.BF16 R96, R40, R74, R96 ;  /* 0x0000004a2860723c */ /* 0x000fe20000041860 */
[----:B------:R-:W5:Y:S05]  /*3810*/  LDSM.16.M88.4 R72, [R139+0xa800] ;  /* 0x00a800008b48783b */ /* 0x000f6a0000000200 */
[----:B-1----:R-:W-:Y:S06]  /*3820*/  HMMA.16816.F32.BF16 R92, R12, R76, R92 ;  /* 0x0000004c0c5c723c */ /* 0x002fec000004185c */
[C---:B------:R-:W-:Y:S06]  /*3830*/  HMMA.16816.F32.BF16 R120, R48.reuse, R84, R104 ;  /* 0x000000543078723c */ /* 0x040fec0000041868 */
[----:B------:R-:W-:Y:S01]  /*3840*/  HMMA.16816.F32.BF16 R112, R48, R86, R144 ;  /* 0x000000563070723c */ /* 0x000fe20000041890 */
[----:B------:R-:W1:Y:S05]  /*3850*/  LDSM.16.M88.4 R144, [R228+0x1800] ;  /* 0x00180000e490783b */ /* 0x000e6a0000000200 */
[----:B----4-:R-:W-:Y:S06]  /*3860*/  HMMA.16816.F32.BF16 R64, R8, R60, R64 ;  /* 0x0000003c0840723c */ /* 0x010fec0000041840 */
[----:B------:R-:W-:Y:S06]  /*3870*/  HMMA.16816.F32.BF16 R84, R36, R82, R88 ;  /* 0x000000522454723c */ /* 0x000fec0000041858 */
[----:B------:R-:W-:Y:S06]  /*3880*/  HMMA.16816.F32.BF16 R100, R44, R56, R100 ;  /* 0x000000382c64723c */ /* 0x000fec0000041864 */
[----:B------:R-:W-:Y:S06]  /*3890*/  HMMA.16816.F32.BF16 R80, R32, R82, R96 ;  /* 0x000000522050723c */ /* 0x000fec0000041860 */
[C---:B------:R-:W-:Y:S06]  /*38a0*/  HMMA.16816.F32.BF16 R164, R48.reuse, R108, R164 ;  /* 0x0000006c30a4723c */ /* 0x040fec00000418a4 */
[----:B------:R-:W-:Y:S06]  /*38b0*/  HMMA.16816.F32.BF16 R152, R48, R110, R152 ;  /* 0x0000006e3098723c */ /* 0x000fec0000041898 */
[----:B--2---:R-:W-:Y:S06]  /*38c0*/  HMMA.16816.F32.BF16 R48, R24, R60, R92 ;  /* 0x0000003c1830723c */ /* 0x004fec000004185c */
[----:B------:R-:W-:Y:S06]  /*38d0*/  HMMA.16816.F32.BF16 R104, R40, R56, R148 ;  /* 0x000000382868723c */ /* 0x000fec0000041894 */
[----:B---3--:R-:W-:Y:S01]  /*38e0*/  HMMA.16816.F32.BF16 R92, R20, R68, R64 ;  /* 0x00000044145c723c */ /* 0x008fe20000041840 */
[----:B------:R-:W2:Y:S05]  /*38f0*/  LDSM.16.M88.4 R64, [R234+0x2800] ;  /* 0x00280000ea40783b */ /* 0x000eaa0000000200 */
[----:B------:R-:W-:Y:S06]  /*3900*/  HMMA.16816.F32.BF16 R84, R28, R78, R84 ;  /* 0x0000004e1c54723c */ /* 0x000fec0000041854 */
[-C--:B------:R-:W-:Y:S06]  /*3910*/  HMMA.16816.F32.BF16 R108, R40, R58.reuse, R128 ;  /* 0x0000003a286c723c */ /* 0x080fec0000041880 */
[----:B------:R-:W-:Y:S06]  /*3920*/  HMMA.16816.F32.BF16 R96, R44, R58, R116 ;  /* 0x0000003a2c60723c */ /* 0x000fec0000041874 */
[----:B------:R-:W-:Y:S01]  /*3930*/  HMMA.16816.F32.BF16 R76, R12, R78, R80 ;  /* 0x0000004e0c4c723c */ /* 0x000fe20000041850 */
[----:B------:R-:W-:-:S04]  /*3940*/  FMUL.FTZ R0, R92, UR6 ;  /* 0x000000065c007c20 */ /* 0x000fc80008410000 */
[----:B------:R3:W-:Y:S01]  /*3950*/  MUFU.TANH R149, R0 ;  /* 0x0000000000957308 */ /* 0x0007e20000002400 */
[----:B-----5:R-:W-:Y:S06]  /*3960*/  HMMA.16816.F32.BF16 R56, R36, R72, R100 ;  /* 0x000000482438723c */ /* 0x020fec0000041864 */
[C---:B------:R-:W-:Y:S06]  /*3970*/  HMMA.16816.F32.BF16 R156, R40.reuse, R52, R156 ;  /* 0x00000034289c723c */ /* 0x040fec000004189c */
[----:B------:R-:W-:Y:S01]  /*3980*/  HMMA.16816.F32.BF16 R124, R40, R54, R124 ;  /* 0x00000036287c723c */ /* 0x000fe2000004187c */
[----:B---3--:R-:W-:-:S05]  /*3990*/  FMUL.FTZ R0, R93, UR6 ;  /* 0x000000065d007c20 */ /* 0x008fca0008410000 */
[C---:B-1----:R-:W-:Y:S01]  /*39a0*/  HMMA.16816.F32.BF16 R160, R40.reuse, R144, R160 ;  /* 0x0000009028a0723c */ /* 0x042fe200000418a0 */
[----:B------:R1:W-:Y:S05]  /*39b0*/  MUFU.TANH R148, R0 ;  /* 0x0000000000947308 */ /* 0x0003ea0000002400 */
[----:B------:R-:W-:Y:S06]  /*39c0*/  HMMA.16816.F32.BF16 R140, R40, R146, R140 ;  /* 0x00000092288c723c */ /* 0x000fec000004188c */
[C---:B------:R-:W-:Y:S06]  /*39d0*/  HMMA.16816.F32.BF16 R120, R44.reuse, R52, R120 ;  /* 0x000000342c78723c */ /* 0x040fec0000041878 */
[----:B------:R-:W-:Y:S01]  /*39e0*/  HMMA.16816.F32.BF16 R112, R44, R54, R112 ;  /* 0x000000362c70723c */ /* 0x000fe20000041870 */
[----:B-1----:R-:W-:-:S04]  /*39f0*/  FMUL.FTZ R0, R94, UR6 ;  /* 0x000000065e007c20 */ /* 0x002fc80008410000 */
[----:B------:R1:W-:Y:S01]  /*3a00*/  MUFU.TANH R138, R0 ;  /* 0x00000000008a7308 */ /* 0x0003e20000002400 */
[----:B------:R-:W-:Y:S01]  /*3a10*/  HMMA.16816.F32.BF16 R88, R16, R68, R48 ;  /* 0x000000441058723c */ /* 0x000fe20000041830 */
[----:B------:R-:W3:Y:S05]  /*3a20*/  LDSM.16.M88.4 R48, [R229+0xa800] ;  /* 0x00a80000e530783b */ /* 0x000eea0000000200 */
[----:B------:R-:W-:Y:S06]  /*3a30*/  HMMA.16816.F32.BF16 R40, R32, R72, R104 ;  /* 0x000000482028723c */ /* 0x000fec0000041868 */
[----:B------:R-:W-:Y:S01]  /*3a40*/  HMMA.16816.F32.BF16 R52, R8, R62, R84 ;  /* 0x0000003e0834723c */ /* 0x000fe20000041854 */
[----:B-1----:R-:W-:-:S05]  /*3a50*/  FMUL.FTZ R0, R95, UR6 ;  /* 0x000000065f007c20 */ /* 0x002fca0008410000 */
[----:B------:R-:W-:Y:S01]  /*3a60*/  HMMA.16816.F32.BF16 R76, R24, R62, R76 ;  /* 0x0000003e184c723c */ /* 0x000fe2000004184c */
[----:B------:R1:W-:Y:S05]  /*3a70*/  MUFU.TANH R137, R0 ;  /* 0x0000000000897308 */ /* 0x0003ea0000002400 */
[-C--:B--2---:R-:W-:Y:S06]  /*3a80*/  HMMA.16816.F32.BF16 R56, R28, R64.reuse, R56 ;  /* 0x000000401c38723c */ /* 0x084fec0000041838 */
[----:B------:R-:W-:Y:S01]  /*3a90*/  HMMA.16816.F32.BF16 R60, R12, R64, R40 ;  /* 0x000000400c3c723c */ /* 0x000fe20000041828 */
[----:B------:R-:W-:Y:S05]  /*3aa0*/  LDSM.16.M88.4 R40, [R228+0x2800] ;  /* 0x00280000e428783b */ /* 0x000fea0000000200 */
[----:B------:R-:W-:Y:S01]  /*3ab0*/  HMMA.16816.F32.BF16 R80, R20, R70, R52 ;  /* 0x000000461450723c */ /* 0x000fe20000041834 */
[----:B-1----:R-:W-:-:S04]  /*3ac0*/  FMUL.FTZ R0, R88, UR6 ;  /* 0x0000000658007c20 */ /* 0x002fc80008410000 */
[----:B------:R1:W-:Y:S01]  /*3ad0*/  MUFU.TANH R131, R0 ;  /* 0x0000000000837308 */ /* 0x0003e20000002400 */
[----:B------:R-:W-:Y:S06]  /*3ae0*/  HMMA.16816.F32.BF16 R92, R16, R70, R76 ;  /* 0x00000046105c723c */ /* 0x000fec000004184c */
[----:B---3--:R-:W-:Y:S01]  /*3af0*/  HMMA.16816.F32.BF16 R52, R8, R48, R56 ;  /* 0x000000300834723c */ /* 0x008fe20000041838 */
[----:B------:R-:W2:Y:S05]  /*3b00*/  LDSM.16.M88.4 R56, [R139+0xb000] ;  /* 0x00b000008b38783b */ /* 0x000eaa0000000200 */
[----:B------:R-:W-:Y:S01]  /*3b10*/  HMMA.16816.F32.BF16 R68, R36, R74, R96 ;  /* 0x0000004a2444723c */ /* 0x000fe20000041860 */
[----:B-1----:R-:W-:-:S05]  /*3b20*/  FMUL.FTZ R0, R89, UR6 ;  /* 0x0000000659007c20 */ /* 0x002fca0008410000 */
[----:B------:R-:W-:Y:S01]  /*3b30*/  HMMA.16816.F32.BF16 R72, R32, R74, R108 ;  /* 0x0000004a2048723c */ /* 0x000fe2000004186c */
[----:B------:R1:W-:Y:S05]  /*3b40*/  MUFU.TANH R130, R0 ;  /* 0x0000000000827308 */ /* 0x0003ea0000002400 */
[----:B------:R-:W-:-:S12]  /*3b50*/  HMMA.16816.F32.BF16 R60, R24, R48, R60 ;  /* 0x00000030183c723c */ /* 0x000fd8000004183c */
[----:B------:R-:W-:Y:S01]  /*3b60*/  HMMA.16816.F32.BF16 R68, R28, R66, R68 ;  /* 0x000000421c44723c */ /* 0x000fe20000041844 */
[----:B-1----:R-:W-:-:S04]  /*3b70*/  FMUL.FTZ R0, R90, UR6 ;  /* 0x000000065a007c20 */ /* 0x002fc80008410000 */
[----:B------:R1:W-:Y:S01]  /*3b80*/  MUFU.TANH R119, R0 ;  /* 0x0000000000777308 */ /* 0x0003e20000002400 */
[----:B------:R-:W-:Y:S01]  /*3b90*/  HMMA.16816.F32.BF16 R72, R12, R66, R72 ;  /* 0x000000420c48723c */ /* 0x000fe20000041848 */
[----:B------:R-:W-:Y:S05]  /*3ba0*/  LDSM.16.M88.4 R64, [R229+0xb000] ;  /* 0x00b00000e540783b */ /* 0x000fea0000000200 */
[----:B--2---:R-:W-:Y:S06]  /*3bb0*/  HMMA.16816.F32.BF16 R76, R36, R56, R120 ;  /* 0x00000038244c723c */ /* 0x004fec0000041878 */
[----:B------:R-:W-:Y:S01]  /*3bc0*/  HMMA.16816.F32.BF16 R84, R16, R40, R60 ;  /* 0x000000281054723c */ /* 0x000fe2000004183c */
[----:B-1----:R-:W-:-:S05]  /*3bd0*/  FMUL.FTZ R0, R91, UR6 ;  /* 0x000000065b007c20 */ /* 0x002fca0008410000 */
[----:B------:R-:W-:Y:S01]  /*3be0*/  HMMA.16816.F32.BF16 R60, R32, R56, R156 ;  /* 0x00000038203c723c */ /* 0x000fe2000004189c */
[----:B------:R1:W-:Y:S05]  /*3bf0*/  MUFU.TANH R118, R0 ;  /* 0x0000000000767308 */ /* 0x0003ea0000002400 */
[-C--:B------:R-:W-:Y:S06]  /*3c00*/  HMMA.16816.F32.BF16 R68, R8, R50.reuse, R68 ;  /* 0x000000320844723c */ /* 0x080fec0000041844 */
[----:B------:R-:W-:Y:S01]  /*3c10*/  HMMA.16816.F32.BF16 R72, R24, R50, R72 ;  /* 0x000000321848723c */ /* 0x000fe20000041848 */
[----:B-1----:R-:W-:-:S04]  /*3c20*/  FMUL.FTZ R0, R80, UR6 ;  /* 0x0000000650007c20 */ /* 0x002fc80008410000 */
[----:B------:R1:W-:-:S15]  /*3c30*/  MUFU.TANH R129, R0 ;  /* 0x0000000000817308 */ /* 0x0003de0000002400 */
[----:B------:R-:W-:-:S04]  /*3c40*/  NOP ;  /* 0x0000000000007918 */ /* 0x000fc80000000000 */
[----:B------:R-:W-:Y:S01]  /*3c50*/  HMMA.16816.F32.BF16 R88, R16, R42, R72 ;  /* 0x0000002a1058723c */ /* 0x000fe20000041848 */
[----:B-1----:R-:W-:-:S05]  /*3c60*/  FMUL.FTZ R0, R81, UR6 ;  /* 0x0000000651007c20 */ /* 0x002fca0008410000 */
[----:B------:R-:W-:Y:S01]  /*3c70*/  HMMA.16816.F32.BF16 R72, R32, R58, R124 ;  /* 0x0000003a2048723c */ /* 0x000fe2000004187c */
[----:B------:R1:W-:Y:S02]  /*3c80*/  MUFU.TANH R128, R0 ;  /* 0x0000000000807308 */ /* 0x0003e40000002400 */
[----:B-1----:R-:W-:-:S06]  /*3c90*/  FMUL.FTZ R0, R82, UR6 ;  /* 0x0000000652007c20 */ /* 0x002fcc0008410000 */
[----:B------:R1:W-:Y:S02]  /*3ca0*/  MUFU.TANH R116, R0 ;  /* 0x0000000000747308 */ /* 0x0003e40000002400 */
[----:B-1----:R-:W-:Y:S02]  /*3cb0*/  FMUL.FTZ R0, R83, UR6 ;  /* 0x0000000653007c20 */ /* 0x002fe40008410000 */
[----:B------:R-:W-:Y:S01]  /*3cc0*/  HMMA.16816.F32.BF16 R80, R20, R40, R52 ;  /* 0x000000281450723c */ /* 0x000fe20000041834 */
[----:B------:R-:W1:Y:S03]  /*3cd0*/  LDSM.16.M88.4 R52, [R234+0x3000] ;  /* 0x00300000ea34783b */ /* 0x000e660000000200 */
[----:B------:R2:W-:Y:S02]  /*3ce0*/  MUFU.TANH R117, R0 ;  /* 0x0000000000757308 */ /* 0x0005e40000002400 */
[----:B--2---:R-:W-:-:S06]  /*3cf0*/  FMUL.FTZ R0, R92, UR6 ;  /* 0x000000065c007c20 */ /* 0x004fcc0008410000 */
[----:B------:R2:W-:Y:S02]  /*3d00*/  MUFU.TANH R111, R0 ;  /* 0x00000000006f7308 */ /* 0x0005e40000002400 */
[----:B--2---:R-:W-:Y:S01]  /*3d10*/  FMUL.FTZ R0, R93, UR6 ;  /* 0x000000065d007c20 */ /* 0x004fe20008410000 */
[-C--:B-1----:R-:W-:Y:S05]  /*3d20*/  HMMA.16816.F32.BF16 R76, R28, R52.reuse, R76 ;  /* 0x000000341c4c723c */ /* 0x082fea000004184c */
[----:B------:R1:W-:Y:S01]  /*3d30*/  MUFU.TANH R110, R0 ;  /* 0x00000000006e7308 */ /* 0x0003e20000002400 */
[C---:B------:R-:W-:Y:S01]  /*3d40*/  HMMA.16816.F32.BF16 R48, R12.reuse, R52, R60 ;  /* 0x000000340c30723c */ /* 0x040fe2000004183c */
[----:B------:R-:W2:Y:S05]  /*3d50*/  LDSM.16.M88.4 R60, [R228+0x3000] ;  /* 0x00300000e43c783b */ /* 0x000eaa0000000200 */
[----:B------:R-:W-:Y:S01]  /*3d60*/  HMMA.16816.F32.BF16 R72, R12, R54, R72 ;  /* 0x000000360c48723c */ /* 0x000fe20000041848 */
[----:B-1----:R-:W-:-:S04]  /*3d70*/  FMUL.FTZ R0, R94, UR6 ;  /* 0x000000065e007c20 */ /* 0x002fc80008410000 */
[----:B------:R1:W-:-:S15]  /*3d80*/  MUFU.TANH R106, R0 ;  /* 0x00000000006a7308 */ /* 0x0003de0000002400 */
[----:B------:R-:W-:-:S04]  /*3d90*/  NOP ;  /* 0x0000000000007918 */ /* 0x000fc80000000000 */
[----:B------:R-:W-:Y:S01]  /*3da0*/  HMMA.16816.F32.BF16 R72, R24, R66, R72 ;  /* 0x000000421848723c */ /* 0x000fe20000041848 */
[----:B-1----:R-:W-:-:S04]  /*3db0*/  FMUL.FTZ R0, R95, UR6 ;  /* 0x000000065f007c20 */ /* 0x002fc80008410000 */
[----:B------:R1:W-:-:S15]  /*3dc0*/  MUFU.TANH R107, R0 ;  /* 0x00000000006b7308 */ /* 0x0003de0000002400 */
[----:B------:R-:W-:-:S04]  /*3dd0*/  NOP ;  /* 0x0000000000007918 */ /* 0x000fc80000000000 */
[----:B--2---:R-:W-:Y:S01]  /*3de0*/  HMMA.16816.F32.BF16 R72, R16, R62, R72 ;  /* 0x0000003e1048723c */ /* 0x004fe20000041848 */
[----:B-1----:R-:W-:-:S04]  /*3df0*/  FMUL.FTZ R0, R80, UR6 ;  /* 0x0000000650007c20 */ /* 0x002fc80008410000 */
[----:B------:R1:W-:Y:S02]  /*3e00*/  MUFU.TANH R109, R0 ;  /* 0x00000000006d7308 */ /* 0x0003e40000002400 */
[----:B-1----:R-:W-:-:S15]  /*3e10*/  FMUL.FTZ R0, R81, UR6 ;  /* 0x0000000651007c20 */ /* 0x002fde0008410000 */
[----:B------:R-:W-:-:S02]  /*3e20*/  NOP ;  /* 0x0000000000007918 */ /* 0x000fc40000000000 */
[----:B------:R-:W-:Y:S01]  /*3e30*/  FMUL.FTZ R72, R72, UR6 ;  /* 0x0000000648487c20 */ /* 0x000fe20008410000 */
[----:B------:R-:W-:Y:S01]  /*3e40*/  FMUL.FTZ R73, R73, UR6 ;  /* 0x0000000649497c20 */ /* 0x000fe20008410000 */
[----:B------:R-:W-:Y:S01]  /*3e50*/  FMUL.FTZ R74, R74, UR6 ;  /* 0x000000064a4a7c20 */ /* 0x000fe20008410000 */
[----:B------:R1:W-:Y:S08]  /*3e60*/  MUFU.TANH R108, R0 ;  /* 0x00000000006c7308 */ /* 0x0003f00000002400 */
[----:B------:R-:W-:Y:S08]  /*3e70*/  MUFU.TANH R72, R72 ;  /* 0x0000004800487308 */ /* 0x000ff00000002400 */
[----:B------:R-:W-:Y:S01]  /*3e80*/  MUFU.TANH R73, R73 ;  /* 0x0000004900497308 */ /* 0x000fe20000002400 */
[----:B-1----:R-:W-:-:S07]  /*3e90*/  FMUL.FTZ R0, R82, UR6 ;  /* 0x0000000652007c20 */ /* 0x002fce0008410000 */
[----:B------:R1:W2:Y:S08]  /*3ea0*/  MUFU.TANH R104, R0 ;  /* 0x0000000000687308 */ /* 0x0002b00000002400 */
[----:B------:R-:W-:Y:S01]  /*3eb0*/  MUFU.TANH R74, R74 ;  /* 0x0000004a004a7308 */ /* 0x000fe20000002400 */
[----:B-1----:R-:W-:Y:S02]  /*3ec0*/  FMUL.FTZ R0, R83, UR6 ;  /* 0x0000000653007c20 */ /* 0x002fe40008410000 */
[----:B------:R-:W-:Y:S05]  /*3ed0*/  HMMA.16816.F32.BF16 R80, R20, R42, R68 ;  /* 0x0000002a1450723c */ /* 0x000fea0000041844 */
[----:B------:R1:W3:Y:S01]  /*3ee0*/  MUFU.TANH R105, R0 ;  /* 0x0000000000697308 */ /* 0x0002e20000002400 */
[----:B------:R-:W-:Y:S06]  /*3ef0*/  HMMA.16816.F32.BF16 R40, R36, R58, R112 ;  /* 0x0000003a2428723c */ /* 0x000fec0000041870 */
[-C--:B------:R-:W-:Y:S06]  /*3f00*/  HMMA.16816.F32.BF16 R68, R8, R64.reuse, R76 ;  /* 0x000000400844723c */ /* 0x080fec000004184c */
[----:B------:R-:W-:Y:S01]  /*3f10*/  HMMA.16816.F32.BF16 R76, R24, R64, R48 ;  /* 0x00000040184c723c */ /* 0x000fe20000041830 */
[----:B-1----:R-:W-:Y:S01]  /*3f20*/  FMUL.FTZ R0, R84, UR6 ;  /* 0x0000000654007c20 */ /* 0x002fe20008410000 */
[----:B------:R-:W1:Y:S03]  /*3f30*/  LDSM.16.M88.4 R48, [R139+0xb800] ;  /* 0x00b800008b30783b */ /* 0x000e660000000200 */
[----:B------:R4:W-:Y:S07]  /*3f40*/  MUFU.TANH R103, R0 ;  /* 0x0000000000677308 */ /* 0x0009ee0000002400 */
[----:B------:R-:W-:Y:S01]  /*3f50*/  HMMA.16816.F32.BF16 R56, R28, R54, R40 ;  /* 0x000000361c38723c */ /* 0x000fe20000041828 */
[----:B------:R-:W5:Y:S04]  /*3f60*/  LDSM.16.M88.4 R40, [R234+0x3800] ;  /* 0x00380000ea28783b */ /* 0x000f680000000200 */
[----:B------:R-:W3:Y:S01]  /*3f70*/  LDSM.16.M88.4 R52, [R229+0xb800] ;  /* 0x00b80000e534783b */ /* 0x000ee20000000200 */
[----:B----4-:R-:W-:-:S04]  /*3f80*/  FMUL.FTZ R0, R85, UR6 ;  /* 0x0000000655007c20 */ /* 0x010fc80008410000 */
[----:B------:R4:W-:-:S14]  /*3f90*/  MUFU.TANH R102, R0 ;  /* 0x0000000000667308 */ /* 0x0009dc0000002400 */
[----:B------:R-:W-:Y:S01]  /*3fa0*/  HMMA.16816.F32.BF16 R56, R8, R66, R56 ;  /* 0x000000420838723c */ /* 0x000fe20000041838 */
[----:B----4-:R-:W-:-:S04]  /*3fb0*/  FMUL.FTZ R0, R86, UR6 ;  /* 0x0000000656007c20 */ /* 0x010fc80008410000 */
[----:B------:R4:W-:Y:S02]  /*3fc0*/  MUFU.TANH R98, R0 ;  /* 0x0000000000627308 */ /* 0x0009e40000002400 */
[----:B----4-:R-:W-:Y:S02]  /*3fd0*/  FMUL.FTZ R0, R87, UR6 ;  /* 0x0000000657007c20 */ /* 0x010fe40008410000 */
[----:B------:R-:W-:Y:S04]  /*3fe0*/  HMMA.16816.F32.BF16 R84, R16, R60, R76 ;  /* 0x0000003c1054723c */ /* 0x000fe8000004184c */
[----:B------:R4:W-:Y:S02]  /*3ff0*/  MUFU.TANH R99, R0 ;  /* 0x0000000000637308 */ /* 0x0009e40000002400 */
[C---:B-1----:R-:W-:Y:S06]  /*4000*/  HMMA.16816.F32.BF16 R76, R32.reuse, R48, R160 ;  /* 0x00000030204c723c */ /* 0x042fec00000418a0 */
[----:B------:R-:W-:Y:S01]  /*4010*/  HMMA.16816.F32.BF16 R32, R32, R50, R140 ;  /* 0x000000322020723c */ /* 0x000fe2000004188c */
[----:B----4-:R-:W-:-:S04]  /*4020*/  FMUL.FTZ R0, R80, UR6 ;  /* 0x0000000650007c20 */ /* 0x010fc80008410000 */
[----:B------:R1:W-:-:S13]  /*4030*/  MUFU.TANH R101, R0 ;  /* 0x0000000000657308 */ /* 0x0003da0000002400 */
[C---:B-----5:R-:W-:Y:S06]  /*4040*/  HMMA.16816.F32.BF16 R64, R12.reuse, R40, R76 ;  /* 0x000000280c40723c */ /* 0x060fec000004184c */
[----:B------:R-:W-:Y:S01]  /*4050*/  HMMA.16816.F32.BF16 R12, R12, R42, R32 ;  /* 0x0000002a0c0c723c */ /* 0x000fe20000041820 */
[----:B-1----:R-:W-:-:S06]  /*4060*/  FMUL.FTZ R0, R81, UR6 ;  /* 0x0000000651007c20 */ /* 0x002fcc0008410000 */
[----:B--2---:R-:W-:Y:S01]  /*4070*/  FSEL R35, R104, -INF , !P5 ;  /* 0xff80000068237808 */ /* 0x004fe20006800000 */
[----:B------:R1:W-:Y:S01]  /*4080*/  MUFU.TANH R100, R0 ;  /* 0x0000000000647308 */ /* 0x0003e20000002400 */
[----:B---3--:R-:W-:Y:S01]  /*4090*/  FSEL R34, R105, -INF , !P4 ;  /* 0xff80000069227808 */ /* 0x008fe20006000000 */
[----:B-1----:R-:W-:-:S06]  /*40a0*/  FMUL.FTZ R0, R82, UR6 ;  /* 0x0000000652007c20 */ /* 0x002fcc0008410000 */
[----:B------:R1:W2:Y:S02]  /*40b0*/  MUFU.TANH R96, R0 ;  /* 0x0000000000607308 */ /* 0x0002a40000002400 */
[----:B-1----:R-:W-:Y:S01]  /*40c0*/  FMUL.FTZ R0, R83, UR6 ;  /* 0x0000000653007c20 */ /* 0x002fe20008410000 */
[----:B--2---:R-:W-:Y:S01]  /*40d0*/  FSEL R33, R96, -INF , !P3 ;  /* 0xff80000060217808 */ /* 0x004fe20005800000 */
[----:B------:R-:W-:Y:S04]  /*40e0*/  HMMA.16816.F32.BF16 R80, R20, R60, R68 ;  /* 0x0000003c1450723c */ /* 0x000fe80000041844 */
[----:B------:R1:W-:Y:S02]  /*40f0*/  MUFU.TANH R97, R0 ;  /* 0x0000000000617308 */ /* 0x0003e40000002400 */
[----:B------:R-:W-:Y:S01]  /*4100*/  HMMA.16816.F32.BF16 R68, R44, R144, R164 ;  /* 0x000000902c44723c */ /* 0x000fe200000418a4 */
[----:B-1----:R-:W-:-:S05]  /*4110*/  FMUL.FTZ R0, R88, UR6 ;  /* 0x0000000658007c20 */ /* 0x002fca0008410000 */
[----:B------:R1:W2:-:S15]  /*4120*/  MUFU.TANH R95, R0 ;  /* 0x00000000005f7308 */ /* 0x00029e0000002400 */
[----:B------:R-:W-:-:S03]  /*4130*/  NOP ;  /* 0x0000000000007918 */ /* 0x000fc60000000000 */
[----:B------:R-:W-:Y:S07]  /*4140*/  HMMA.16816.F32.BF16 R68, R36, R48, R68 ;  /* 0x000000302444723c */ /* 0x000fee0000041844 */
[----:B------:R-:W-:Y:S01]  /*4150*/  FSEL R49, R107, -INF , !P6 ;  /* 0xff8000006b317808 */ /* 0x000fe20007000000 */
[----:B-1----:R-:W-:Y:S01]  /*4160*/  FMUL.FTZ R0, R89, UR6 ;  /* 0x0000000659007c20 */ /* 0x002fe20008410000 */
[----:B--2---:R-:W-:-:S03]  /*4170*/  FSEL R48, R95, -INF , !P3 ;  /* 0xff8000005f307808 */ /* 0x004fc60005800000 */
[----:B------:R1:W-:-:S12]  /*4180*/  MUFU.TANH R94, R0 ;  /* 0x00000000005e7308 */ /* 0x0003d80000002400 */
[----:B------:R-:W-:Y:S01]  /*4190*/  HMMA.16816.F32.BF16 R68, R28, R40, R68 ;  /* 0x000000281c44723c */ /* 0x000fe20000041844 */
[----:B-1----:R-:W-:-:S06]  /*41a0*/  FMUL.FTZ R0, R90, UR6 ;  /* 0x000000065a007c20 */ /* 0x002fcc0008410000 */
[----:B------:R-:W-:Y:S02]  /*41b0*/  FSEL R41, R103, -INF , !P5 ;  /* 0xff80000067297808 */ /* 0x000fe40006800000 */
[----:B------:R-:W-:Y:S01]  /*41c0*/  FSEL R40, R102, -INF , !P4 ;  /* 0xff80000066287808 */ /* 0x000fe20006000000 */
[----:B------:R1:W2:-:S14]  /*41d0*/  MUFU.TANH R93, R0 ;  /* 0x00000000005d7308 */ /* 0x00029c0000002400 */
[----:B------:R-:W-:Y:S01]  /*41e0*/  HMMA.16816.F32.BF16 R68, R8, R52, R68 ;  /* 0x000000340844723c */ /* 0x000fe20000041844 */
[----:B-1----:R-:W-:-:S04]  /*41f0*/  FMUL.FTZ R0, R91, UR6 ;  /* 0x000000065b007c20 */ /* 0x002fc80008410000 */
[----:B------:R1:W3:Y:S02]  /*4200*/  MUFU.TANH R92, R0 ;  /* 0x00000000005c7308 */ /* 0x0002e40000002400 */
[----:B-1----:R-:W-:-:S06]  /*4210*/  FMUL.FTZ R0, R80, UR6 ;  /* 0x0000000650007c20 */ /* 0x002fcc0008410000 */
[----:B------:R1:W-:Y:S02]  /*4220*/  MUFU.TANH R167, R0 ;  /* 0x0000000000a77308 */ /* 0x0003e40000002400 */
[----:B-1----:R-:W-:-:S06]  /*4230*/  FMUL.FTZ R0, R81, UR6 ;  /* 0x0000000651007c20 */ /* 0x002fcc0008410000 */
[----:B------:R1:W-:Y:S02]  /*4240*/  MUFU.TANH R165, R0 ;  /* 0x0000000000a57308 */ /* 0x0003e40000002400 */
[----:B-1----:R-:W-:-:S06]  /*4250*/  FMUL.FTZ R0, R82, UR6 ;  /* 0x0000000652007c20 */ /* 0x002fcc0008410000 */
[----:B------:R1:W-:Y:S02]  /*4260*/  MUFU.TANH R91, R0 ;  /* 0x00000000005b7308 */ /* 0x0003e40000002400 */
[----:B-1----:R-:W-:Y:S02]  /*4270*/  FMUL.FTZ R0, R83, UR6 ;  /* 0x0000000653007c20 */ /* 0x002fe40008410000 */
[----:B------:R-:W-:Y:S04]  /*4280*/  HMMA.16816.F32.BF16 R80, R20, R62, R56 ;  /* 0x0000003e1450723c */ /* 0x000fe80000041838 */
[----:B------:R1:W-:Y:S02]  /*4290*/  MUFU.TANH R90, R0 ;  /* 0x00000000005a7308 */ /* 0x0003e40000002400 */
[----:B------:R-:W-:Y:S01]  /*42a0*/  HMMA.16816.F32.BF16 R56, R44, R146, R152 ;  /* 0x000000922c38723c */ /* 0x000fe20000041898 */
[----:B------:R-:W4:Y:S01]  /*42b0*/  LDSM.16.M88.4 R44, [R228+0x3800] ;  /* 0x00380000e42c783b */ /* 0x000f220000000200 */
[----:B------:R-:W-:-:S04]  /*42c0*/  DEPBAR.LE SB0, 0x0 ;  /* 0x000080000000791a */ /* 0x000fc80000000000 */
[----:B-1----:R-:W-:Y:S01]  /*42d0*/  FMUL.FTZ R0, R84, UR6 ;  /* 0x0000000654007c20 */ /* 0x002fe20008410000 */
[----:B--2---:R-:W-:-:S03]  /*42e0*/  FSEL R84, R93, -INF , !P3 ;  /* 0xff8000005d547808 */ /* 0x004fc60005800000 */
[----:B------:R1:W-:-:S14]  /*42f0*/  MUFU.TANH R88, R0 ;  /* 0x0000000000587308 */ /* 0x0003dc0000002400 */
[----:B------:R-:W-:Y:S06]  /*4300*/  HMMA.16816.F32.BF16 R36, R36, R50, R56 ;  /* 0x000000322424723c */ /* 0x000fec0000041838 */
[----:B------:R-:W-:Y:S01]  /*4310*/  HMMA.16816.F32.BF16 R56, R24, R52, R64 ;  /* 0x000000341838723c */ /* 0x000fe20000041840 */
[----:B------:R-:W-:Y:S01]  /*4320*/  FSEL R50, R106, -INF , !P0 ;  /* 0xff8000006a327808 */ /* 0x000fe20004000000 */
[----:B-1----:R-:W-:-:S04]  /*4330*/  FMUL.FTZ R0, R85, UR6 ;  /* 0x0000000655007c20 */ /* 0x002fc80008410000 */
[----:B------:R-:W-:Y:S01]  /*4340*/  HMMA.16816.F32.BF16 R24, R24, R54, R12 ;  /* 0x000000361818723c */ /* 0x000fe2000004180c */
[----:B------:R-:W-:Y:S01]  /*4350*/  FSEL R53, R119, -INF , !P2 ;  /* 0xff80000077357808 */ /* 0x000fe20005000000 */
[----:B------:R1:W-:Y:S01]  /*4360*/  MUFU.TANH R89, R0 ;  /* 0x0000000000597308 */ /* 0x0003e20000002400 */
[----:B------:R-:W-:-:S03]  /*4370*/  FSEL R52, R118, -INF , !P1 ;  /* 0xff80000076347808 */ /* 0x000fc60004800000 */
[----:B----4-:R-:W-:Y:S06]  /*4380*/  HMMA.16816.F32.BF16 R68, R20, R44, R68 ;  /* 0x0000002c1444723c */ /* 0x010fec0000041844 */
[----:B------:R-:W-:Y:S06]  /*4390*/  HMMA.16816.F32.BF16 R28, R28, R42, R36 ;  /* 0x0000002a1c1c723c */ /* 0x000fec0000041824 */
[----:B------:R-:W-:Y:S01]  /*43a0*/  HMMA.16816.F32.BF16 R56, R16, R44, R56 ;  /* 0x0000002c1038723c */ /* 0x000fe20000041838 */
[----:B------:R-:W-:Y:S01]  /*43b0*/  FSEL R38, R138, -INF , !P2 ;  /* 0xff8000008a267808 */ /* 0x000fe20005000000 */
[----:B-1----:R-:W-:Y:S01]  /*43c0*/  FMUL.FTZ R0, R86, UR6 ;  /* 0x0000000656007c20 */ /* 0x002fe20008410000 */
[----:B------:R-:W-:-:S02]  /*43d0*/  FSEL R39, R137, -INF , !P1 ;  /* 0xff80000089277808 */ /* 0x000fc40004800000 */
[----:B------:R-:W-:Y:S01]  /*43e0*/  FSEL R43, R111, -INF , !P0 ;  /* 0xff8000006f2b7808 */ /* 0x000fe20004000000 */
[----:B------:R1:W2:Y:S01]  /*43f0*/  MUFU.TANH R86, R0 ;  /* 0x0000000000567308 */ /* 0x0002a20000002400 */
[----:B------:R-:W-:Y:S01]  /*4400*/  FSEL R45, R131, -INF , !P2 ;  /* 0xff800000832d7808 */ /* 0x000fe20005000000 */
[----:B------:R-:W-:Y:S01]  /*4410*/  HMMA.16816.F32.BF16 R16, R16, R46, R24 ;  /* 0x0000002e1010723c */ /* 0x000fe20000041818 */
[----:B------:R-:W-:Y:S02]  /*4420*/  FSEL R44, R130, -INF , !P1 ;  /* 0xff800000822c7808 */ /* 0x000fe40004800000 */
[----:B------:R-:W-:Y:S01]  /*4430*/  FSEL R37, R116, -INF , !P0 ;  /* 0xff80000074257808 */ /* 0x000fe20004000000 */
[----:B------:R-:W-:Y:S01]  /*4440*/  FMUL.FTZ R5, R69, UR6 ;  /* 0x0000000645057c20 */ /* 0x000fe20008410000 */
[----:B------:R-:W-:Y:S01]  /*4450*/  FSEL R42, R110, -INF , !P6 ;  /* 0xff8000006e2a7808 */ /* 0x000fe20007000000 */
[----:B------:R-:W-:Y:S01]  /*4460*/  FMUL.FTZ R6, R71, UR6 ;  /* 0x0000000647067c20 */ /* 0x000fe20008410000 */
[----:B------:R-:W-:-:S02]  /*4470*/  FSEL R24, R129, -INF , !P0 ;  /* 0xff80000081187808 */ /* 0x000fc40004000000 */
[----:B------:R-:W-:Y:S01]  /*4480*/  FSEL R36, R117, -INF , !P6 ;  /* 0xff80000075247808 */ /* 0x000fe20007000000 */
[----:B------:R-:W-:Y:S01]  /*4490*/  HMMA.16816.F32.BF16 R8, R8, R54, R28 ;  /* 0x000000360808723c */ /* 0x000fe2000004181c */
[----:B------:R-:W-:Y:S02]  /*44a0*/  FSEL R25, R128, -INF , !P6 ;  /* 0xff80000080197808 */ /* 0x000fe40007000000 */
[----:B------:R-:W-:Y:S01]  /*44b0*/  FSEL R26, R109, -INF , !P5 ;  /* 0xff8000006d1a7808 */ /* 0x000fe20006800000 */
[----:B-1----:R-:W-:Y:S01]  /*44c0*/  FMUL.FTZ R0, R87, UR6 ;  /* 0x0000000657007c20 */ /* 0x002fe20008410000 */
[----:B------:R-:W-:Y:S02]  /*44d0*/  FSEL R27, R108, -INF , !P4 ;  /* 0xff8000006c1b7808 */ /* 0x000fe40006000000 */
[----:B------:R-:W-:Y:S01]  /*44e0*/  FMUL.FTZ R28, R56, UR6 ;  /* 0x00000006381c7c20 */ /* 0x000fe20008410000 */
[----:B------:R-:W-:Y:S01]  /*44f0*/  FSEL R29, R148, -INF , !P1 ;  /* 0xff800000941d7808 */ /* 0x000fe20004800000 */
[----:B------:R1:W4:Y:S01]  /*4500*/  MUFU.TANH R77, R0 ;  /* 0x00000000004d7308 */ /* 0x0003220000002400 */
[----:B------:R-:W-:Y:S01]  /*4510*/  FSEL R54, R98, -INF , !P5 ;  /* 0xff80000062367808 */ /* 0x000fe20006800000 */
[----:B------:R-:W-:Y:S01]  /*4520*/  FMUL.FTZ R7, R57, UR6 ;  /* 0x0000000639077c20 */ /* 0x000fe20008410000 */
[----:B------:R-:W-:Y:S01]  /*4530*/  FSEL R55, R99, -INF , !P4 ;  /* 0xff80000063377808 */ /* 0x000fe20006000000 */
[----:B------:R-:W-:Y:S01]  /*4540*/  FMUL.FTZ R12, R58, UR6 ;  /* 0x000000063a0c7c20 */ /* 0x000fe20008410000 */
[----:B------:R-:W-:Y:S01]  /*4550*/  FSEL R31, R101, -INF , !P3 ;  /* 0xff800000651f7808 */ /* 0x000fe20005800000 */
[----:B------:R-:W-:Y:S01]  /*4560*/  FMUL.FTZ R16, R16, UR6 ;  /* 0x0000000610107c20 */ /* 0x000fe20008410000 */
[----:B------:R-:W-:Y:S01]  /*4570*/  FMUL.FTZ R18, R18, UR6 ;  /* 0x0000000612127c20 */ /* 0x000fe20008410000 */
[----:B------:R5:W-:Y:S01]  /*4580*/  MUFU.TANH R56, R28 ;  /* 0x0000001c00387308 */ /* 0x000be20000002400 */
[----:B------:R-:W-:-:S06]  /*4590*/  FMUL.FTZ R19, R19, UR6 ;  /* 0x0000000613137c20 */ /* 0x000fcc0008410000 */
[----:B------:R-:W-:Y:S01]  /*45a0*/  HMMA.16816.F32.BF16 R20, R20, R46, R8 ;  /* 0x0000002e1414723c */ /* 0x000fe20000041808 */
[----:B------:R3:W-:Y:S01]  /*45b0*/  MUFU.TANH R11, R5 ;  /* 0x00000005000b7308 */ /* 0x0007e20000002400 */
[----:B-1----:R-:W-:-:S07]  /*45c0*/  FMUL.FTZ R0, R80, UR6 ;  /* 0x0000000650007c20 */ /* 0x002fce0008410000 */
[----:B------:R1:W-:Y:S01]  /*45d0*/  MUFU.TANH R79, R0 ;  /* 0x00000000004f7308 */ /* 0x0003e20000002400 */
[----:B-----5:R-:W-:-:S07]  /*45e0*/  FSEL R28, R149, -INF , !P2 ;  /* 0xff800000951c7808 */ /* 0x020fce0005000000 */
[----:B------:R5:W-:Y:S01]  /*45f0*/  MUFU.TANH R10, R6 ;  /* 0x00000006000a7308 */ /* 0x000be20000002400 */
[----:B---3--:R-:W-:-:S05]  /*4600*/  VIADD R5, R3, 0x19 ;  /* 0x0000001903057836 */ /* 0x008fca0000000000 */
[----:B------:R-:W-:Y:S01]  /*4610*/  ISETP.GE.AND P2, PT, R5, UR20, PT ;  /* 0x0000001405007c0c */ /* 0x000fe2000bf46270 */
[----:B------:R-:W-:Y:S02]  /*4620*/  VIADD R5, R3, 0x20 ;  /* 0x0000002003057836 */ /* 0x000fe40000000000 */
[----:B------:R-:W-:Y:S01]  /*4630*/  FMUL.FTZ R20, R20, UR6 ;  /* 0x0000000614147c20 */ /* 0x000fe20008410000 */
[----:B-1----:R-:W-:Y:S01]  /*4640*/  FMUL.FTZ R0, R81, UR6 ;  /* 0x0000000651007c20 */ /* 0x002fe20008410000 */
[----:B------:R-:W-:Y:S01]  /*4650*/  FSEL R85, R92, -INF , !P2 ;  /* 0xff8000005c557808 */ /* 0x000fe20005000000 */
[----:B------:R-:W-:Y:S01]  /*4660*/  FMUL.FTZ R22, R22, UR6 ;  /* 0x0000000616167c20 */ /* 0x000fe20008410000 */
[----:B------:R-:W-:Y:S01]  /*4670*/  ISETP.GE.AND P1, PT, R5, UR20, PT ;  /* 0x0000001405007c0c */ /* 0x000fe2000bf26270 */
[----:B------:R1:W-:Y:S01]  /*4680*/  MUFU.TANH R78, R0 ;  /* 0x00000000004e7308 */ /* 0x0003e20000002400 */
[----:B------:R-:W-:Y:S02]  /*4690*/  IADD3 R5, R3, 0x21, RZ ;  /* 0x0000002103057810 */ /* 0x000fe40007ffe0ff */
[----:B------:R-:W-:Y:S01]  /*46a0*/  FSEL R51, R94, -INF , !P2 ;  /* 0xff8000005e337808 */ /* 0x000fe20005000000 */
[----:B-----5:R-:W-:Y:S01]  /*46b0*/  FMUL.FTZ R6, R59, UR6 ;  /* 0x000000063b067c20 */ /* 0x020fe20008410000 */
[----:B------:R-:W-:Y:S01]  /*46c0*/  ISETP.GE.AND P0, PT, R5, UR20, PT ;  /* 0x0000001405007c0c */ /* 0x000fe2000bf06270 */
[----:B------:R-:W-:Y:S01]  /*46d0*/  VIADD R5, R3, 0x28 ;  /* 0x0000002803057836 */ /* 0x000fe20000000000 */
[----:B------:R-:W-:Y:S01]  /*46e0*/  FSEL R32, R97, -INF , !P2 ;  /* 0xff80000061207808 */ /* 0x000fe20005000000 */
[----:B------:R3:W-:Y:S01]  /*46f0*/  MUFU.TANH R8, R6 ;  /* 0x0000000600087308 */ /* 0x0007e20000002400 */
[----:B------:R-:W-:-:S02]  /*4700*/  FSEL R30, R100, -INF , !P2 ;  /* 0xff800000641e7808 */ /* 0x000fc40005000000 */
[----:B------:R-:W-:Y:S01]  /*4710*/  ISETP.GE.AND P6, PT, R5, UR20, PT ;  /* 0x0000001405007c0c */ /* 0x000fe2000bfc6270 */
[----:B------:R-:W-:Y:S01]  /*4720*/  VIADD R5, R3, 0x29 ;  /* 0x0000002903057836 */ /* 0x000fe20000000000 */
[----:B--2---:R-:W-:Y:S02]  /*4730*/  FSEL R188, R86, -INF , !P1 ;  /* 0xff80000056bc7808 */ /* 0x004fe40004800000 */
[----:B------:R-:W-:Y:S01]  /*4740*/  FSEL R172, R88, -INF , !P1 ;  /* 0xff80000058ac7808 */ /* 0x000fe20004800000 */
[----:B------:R-:W-:Y:S01]  /*4750*/  MUFU.TANH R9, R7 ;  /* 0x0000000700097308 */ /* 0x000fe20000002400 */
[----:B------:R-:W-:Y:S01]  /*4760*/  ISETP.GE.AND P5, PT, R5, UR20, PT ;  /* 0x0000001405007c0c */ /* 0x000fe2000bfa6270 */
[----:B-1----:R-:W-:Y:S01]  /*4770*/  FMUL.FTZ R0, R82, UR6 ;  /* 0x0000000652007c20 */ /* 0x002fe20008410000 */
[----:B------:R-:W-:Y:S01]  /*4780*/  VIADD R5, R3, 0x30 ;  /* 0x0000003003057836 */ /* 0x000fe20000000000 */
[----:B------:R-:W-:Y:S02]  /*4790*/  FSEL R170, R91, -INF , !P1 ;  /* 0xff8000005baa7808 */ /* 0x000fe40004800000 */
[----:B------:R-:W-:-:S02]  /*47a0*/  FSEL R167, R167, -INF , !P1 ;  /* 0xff800000a7a77808 */ /* 0x000fc40004800000 */
[----:B------:R1:W2:Y:S01]  /*47b0*/  MUFU.TANH R76, R0 ;  /* 0x00000000004c7308 */ /* 0x0002a20000002400 */
[----:B------:R-:W-:Y:S01]  /*47c0*/  ISETP.GE.AND P4, PT, R5, UR20, PT ;  /* 0x0000001405007c0c */ /* 0x000fe2000bf86270 */
[----:B---3--:R-:W-:Y:S01]  /*47d0*/  FMUL.FTZ R6, R21, UR6 ;  /* 0x0000000615067c20 */ /* 0x008fe20008410000 */
[----:B------:R-:W-:Y:S02]  /*47e0*/  IADD3 R5, R3, 0x31, RZ ;  /* 0x0000003103057810 */ /* 0x000fe40007ffe0ff */
[----:B----4-:R-:W-:Y:S02]  /*47f0*/  FSEL R175, R77, -INF , !P0 ;  /* 0xff8000004daf7808 */ /* 0x010fe40004000000 */
[----:B------:R-:W-:Y:S01]  /*4800*/  ISETP.GE.AND P3, PT, R5, UR20, PT ;  /* 0x0000001405007c0c */ /* 0x000fe2000bf66270 */
[C---:B------:R-:W-:Y:S01]  /*4810*/  VIADD R5, R3.reuse, 0x38 ;  /* 0x0000003803057836 */ /* 0x040fe20000000000 */
[----:B------:R-:W-:Y:S01]  /*4820*/  MUFU.TANH R7, R6 ;  /* 0x0000000600077308 */ /* 0x000fe20000002400 */
[----:B------:R-:W-:Y:S01]  /*4830*/  VIADD R3, R3, 0x39 ;  /* 0x0000003903037836 */ /* 0x000fe20000000000 */
[----:B------:R-:W-:-:S02]  /*4840*/  FSEL R169, R89, -INF , !P0 ;  /* 0xff80000059a97808 */ /* 0x000fc40004000000 */
[----:B------:R-:W-:Y:S01]  /*4850*/  ISETP.GE.AND P2, PT, R5, UR20, PT ;  /* 0x0000001405007c0c */ /* 0x000fe2000bf46270 */
[----:B------:R-:W-:Y:S01]  /*4860*/  FMUL.FTZ R5, R17, UR6 ;  /* 0x0000000611057c20 */ /* 0x000fe20008410000 */
[----:B------:R-:W-:Y:S01]  /*4870*/  ISETP.GE.AND P1, PT, R3, UR20, PT ;  /* 0x0000001403007c0c */ /* 0x000fe2000bf26270 */
[----:B------:R-:W-:Y:S01]  /*4880*/  FMUL.FTZ R3, R23, UR6 ;  /* 0x0000000617037c20 */ /* 0x000fe20008410000 */
[----:B-1----:R-:W-:Y:S01]  /*4890*/  FMUL.FTZ R0, R83, UR6 ;  /* 0x0000000653007c20 */ /* 0x002fe20008410000 */
[----:B------:R-:W1:Y:S01]  /*48a0*/  MUFU.TANH R12, R12 ;  /* 0x0000000c000c7308 */ /* 0x000e620000002400 */
[----:B------:R-:W-:Y:S02]  /*48b0*/  FSEL R166, R90, -INF , !P0 ;  /* 0xff8000005aa67808 */ /* 0x000fe40004000000 */
[----:B------:R-:W-:Y:S02]  /*48c0*/  FSEL R165, R165, -INF , !P0 ;  /* 0xff800000a5a57808 */ /* 0x000fe40004000000 */
[----:B------:R-:W-:-:S02]  /*48d0*/  PLOP3.LUT P0, PT, PT, PT, UP0, 0x80, 0x0 ;  /* 0x000000000000781c */ /* 0x000fc40003f0f008 */
[----:B------:R-:W-:Y:S01]  /*48e0*/  FSEL R174, R74, -INF , !P6 ;  /* 0xff8000004aae7808 */ /* 0x000fe20007000000 */
[----:B------:R3:W4:Y:S01]  /*48f0*/  MUFU.TANH R63, R0 ;  /* 0x00000000003f7308 */ /* 0x0007220000002400 */
[----:B------:R-:W-:Y:S02]  /*4900*/  FSEL R168, R72, -INF , !P6 ;  /* 0xff80000048a87808 */ /* 0x000fe40007000000 */
[----:B--2---:R-:W-:Y:S02]  /*4910*/  FSEL R164, R76, -INF , !P6 ;  /* 0xff8000004ca47808 */ /* 0x004fe40007000000 */
[----:B------:R-:W-:Y:S02]  /*4920*/  FSEL R137, R79, -INF , !P6 ;  /* 0xff8000004f897808 */ /* 0x000fe40007000000 */
[----:B------:R-:W-:Y:S01]  /*4930*/  FSEL R171, R73, -INF , !P5 ;  /* 0xff80000049ab7808 */ /* 0x000fe20006800000 */
[----:B------:R-:W2:Y:S01]  /*4940*/  MUFU.TANH R6, R3 ;  /* 0x0000000300067308 */ /* 0x000ea20000002400 */
[----:B------:R-:W-:-:S02]  /*4950*/  FSEL R23, R78, -INF , !P5 ;  /* 0xff8000004e177808 */ /* 0x000fc40006800000 */
[----:B-1----:R-:W-:Y:S02]  /*4960*/  FSEL R184, R12, -INF , !P4 ;  /* 0xff8000000cb87808 */ /* 0x002fe40006000000 */
[----:B------:R-:W-:Y:S02]  /*4970*/  FSEL R176, R56, -INF , !P4 ;  /* 0xff80000038b07808 */ /* 0x000fe40006000000 */
[----:B------:R-:W-:Y:S01]  /*4980*/  FSEL R202, R8, -INF , !P3 ;  /* 0xff80000008ca7808 */ /* 0x000fe20005800000 */
[----:B------:R-:W1:Y:S01]  /*4990*/  MUFU.TANH R20, R20 ;  /* 0x0000001400147308 */ /* 0x000e620000002400 */
[----:B---3--:R-:W-:Y:S01]  /*49a0*/  FMUL.FTZ R0, R75, UR6 ;  /* 0x000000064b007c20 */ /* 0x008fe20008410000 */
[----:B----4-:R-:W-:Y:S02]  /*49b0*/  FSEL R138, R63, -INF , !P5 ;  /* 0xff8000003f8a7808 */ /* 0x010fe40006800000 */
[----:B------:R-:W-:Y:S02]  /*49c0*/  FSEL R191, R9, -INF , !P3 ;  /* 0xff80000009bf7808 */ /* 0x000fe40005800000 */
[----:B------:R-:W-:-:S02]  /*49d0*/  FSEL R199, R10, -INF , !P3 ;  /* 0xff8000000ac77808 */ /* 0x000fc40005800000 */
[----:B------:R3:W4:Y:S01]  /*49e0*/  MUFU.TANH R62, R0 ;  /* 0x00000000003e7308 */ /* 0x0007220000002400 */
[----:B------:R-:W-:Y:S02]  /*49f0*/  FSEL R249, R11, -INF , !P3 ;  /* 0xff8000000bf97808 */ /* 0x000fe40005800000 */
[----:B--2---:R-:W-:Y:S02]  /*4a00*/  FSEL R250, R6, -INF , !P1 ;  /* 0xff80000006fa7808 */ /* 0x004fe40004800000 */
[----:B------:R-:W-:-:S03]  /*4a10*/  FSEL R243, R7, -INF , !P1 ;  /* 0xff80000007f37808 */ /* 0x000fc60004800000 */
[----:B------:R-:W2:Y:S01]  /*4a20*/  MUFU.TANH R22, R22 ;  /* 0x0000001600167308 */ /* 0x000ea20000002400 */
[----:B-1----:R-:W-:-:S07]  /*4a30*/  FSEL R248, R20, -INF , !P2 ;  /* 0xff80000014f87808 */ /* 0x002fce0005000000 */
[----:B------:R-:W1:Y:S01]  /*4a40*/  MUFU.TANH R16, R16 ;  /* 0x0000001000107308 */ /* 0x000e620000002400 */
[----:B---3--:R-:W-:Y:S01]  /*4a50*/  FMUL.FTZ R0, R68, UR6 ;  /* 0x0000000644007c20 */ /* 0x008fe20008410000 */
[----:B----4-:R-:W-:-:S06]  /*4a60*/  FSEL R173, R62, -INF , !P5 ;  /* 0xff8000003ead7808 */ /* 0x010fcc0006800000 */
[----:B------:R3:W4:Y:S01]  /*4a70*/  MUFU.TANH R61, R0 ;  /* 0x00000000003d7308 */ /* 0x0007220000002400 */
[----:B--2---:R-:W-:-:S07]  /*4a80*/  FSEL R252, R22, -INF , !P2 ;  /* 0xff80000016fc7808 */ /* 0x004fce0005000000 */
        /* <DEDUP_REMOVED lines=8> */
[----:B-1----:R-:W-:Y:S02]  /*4b10*/  FSEL R201, R5, -INF , !P1 ;  /* 0xff80000005c97808 */ /* 0x002fe40004800000 */
[----:B---3--:R-:W-:Y:S02]  /*4b20*/  LOP3.LUT R0, R135, R134, RZ, 0xfc, !PT ;  /* 0x0000008687007212 */ /* 0x008fe400078efcff */
[----:B----4-:R-:W-:Y:S02]  /*4b30*/  FSEL R190, R60, -INF , !P4 ;  /* 0xff8000003cbe7808 */ /* 0x010fe40006000000 */
[----:B--2---:R-:W-:Y:S01]  /*4b40*/  FSEL R187, R3, -INF , !P1 ;  /* 0xff80000003bb7808 */ /* 0x004fe20004800000 */
        /* <DEDUP_REMOVED lines=83> */
.L_x_266:
[----:B------:R-:W-:Y:S05]  /*5080*/  BSYNC B0 ;  /* 0x0000000000007941 */ /* 0x000fea0003800000 */
.L_x_265:
[----:B------:R-:W0:Y:S02]  /*5090*/  LDGDEPBAR ;  /* 0x00000000000079af */ /* 0x000e240000000000 */
.L_x_264:
[----:B------:R-:W-:Y:S01]  /*50a0*/  FMNMX.FTZ R3, R28, R29, !PT ;  /* 0x0000001d1c037209 */ /* 0x000fe20007810000 */
[----:B------:R-:W-:Y:S01]  /*50b0*/  ULDC UR5, c[0x0][0x2ec] ;  /* 0x0000bb0000057ab9 */ /* 0x000fe20000000800 */
[----:B------:R1:W-:Y:S02]  /*50c0*/  STL [R1+0xc4], R242 ;  /* 0x0000c4f201007387 */ /* 0x0003e40000100800 */
[----:B------:R-:W-:Y:S02]  /*50d0*/  FMNMX.FTZ R3, R24, R3, !PT ;  /* 0x0000000318037209 */ /* 0x000fe40007810000 */
[----:B------:R-:W-:Y:S02]  /*50e0*/  STL [R1+0xc0], R241 ;  /* 0x0000c0f101007387 */ /* 0x000fe40000100800 */
[----:B------:R-:W-:Y:S02]  /*50f0*/  FMNMX.FTZ R3, R25, R3, !PT ;  /* 0x0000000319037209 */ /* 0x000fe40007810000 */
[----:B------:R-:W-:Y:S02]  /*5100*/  STL [R1+0xbc], R240 ;  /* 0x0000bcf001007387 */ /* 0x000fe40000100800 */
[----:B------:R-:W-:-:S02]  /*5110*/  FMNMX.FTZ R3, R26, R3, !PT ;  /* 0x000000031a037209 */ /* 0x000fc40007810000 */
[----:B------:R-:W-:Y:S02]  /*5120*/  STL [R1+0xb8], R239 ;  /* 0x0000b8ef01007387 */ /* 0x000fe40000100800 */
[----:B------:R-:W-:Y:S02]  /*5130*/  FMNMX.FTZ R3, R27, R3, !PT ;  /* 0x000000031b037209 */ /* 0x000fe40007810000 */
[----:B------:R-:W-:Y:S02]  /*5140*/  STL [R1+0xb4], R238 ;  /* 0x0000b4ee01007387 */ /* 0x000fe40000100800 */
[----:B------:R-:W-:Y:S02]  /*5150*/  FMNMX.FTZ R3, R31, R3, !PT ;  /* 0x000000031f037209 */ /* 0x000fe40007810000 */
[----:B------:R-:W-:Y:S02]  /*5160*/  STL [R1+0xb0], R237 ;  /* 0x0000b0ed01007387 */ /* 0x000fe40000100800 */
[----:B------:R-:W-:-:S02]  /*5170*/  FMNMX.FTZ R3, R30, R3, !PT ;  /* 0x000000031e037209 */ /* 0x000fc40007810000 */
[----:B------:R-:W-:Y:S01]  /*5180*/  STL [R1+0xac], R236 ;  /* 0x0000acec01007387 */ /* 0x000fe20000100800 */
[----:B-12---:R-:W-:Y:S02]  /*5190*/  MOV R242, R176 ;  /* 0x000000b000f27202 */ /* 0x006fe40000000f00 */
        /* <DEDUP_REMOVED lines=17> */
[----:B------:R-:W-:Y:S01]  /*52b0*/  STL [R1+0x8c], R228 ;  /* 0x00008ce401007387 */ /* 0x000fe20000100800 */
[----:B------:R-:W-:-:S03]  /*52c0*/  FMNMX.FTZ R3, R36, R3, !PT ;  /* 0x0000000324037209 */ /* 0x000fc60007810000 */
[----:B------:R-:W1:Y:S01]  /*52d0*/  SHFL.BFLY PT, R5, R136, 0x2, 0x1f ;  /* 0x0c401f0088057f89 */ /* 0x000e6200000e0000 */
        /* <DEDUP_REMOVED lines=8> */
[----:B------:R-:W-:-:S04]  /*5360*/  FMNMX.FTZ R3, R170, R3, !PT ;  /* 0x00000003aa037209 */ /* 0x000fc80007810000 */
[----:B------:R-:W-:Y:S02]  /*5370*/  FMNMX.FTZ R3, R166, R3, !PT ;  /* 0x00000003a6037209 */ /* 0x000fe40007810000 */
[----:B-1----:R-:W-:Y:S02]  /*5380*/  FMNMX.FTZ R136, R136, R5, !PT ;  /* 0x0000000588887209 */ /* 0x002fe40007810000 */
[----:B------:R-:W-:-:S03]  /*5390*/  FMNMX.FTZ R3, R164, R3, !PT ;  /* 0x00000003a4037209 */ /* 0x000fc60007810000 */
[----:B------:R-:W1:Y:S01]  /*53a0*/  SHFL.BFLY PT, R7, R136, 0x1, 0x1f ;  /* 0x0c201f0088077f89 */ /* 0x000e6200000e0000 */
        /* <DEDUP_REMOVED lines=8> */
[----:B------:R-:W-:-:S03]  /*5430*/  FMNMX.FTZ R5, R41, R5, !PT ;  /* 0x0000000529057209 */ /* 0x000fc60007810000 */
[----:B------:R-:W2:Y:S01]  /*5440*/  SHFL.BFLY PT, R135, R3, 0x2, 0x1f ;  /* 0x0c401f0003877f89 */ /* 0x000ea200000e0000 */
[----:B------:R-:W-:Y:S02]  /*5450*/  FMNMX.FTZ R5, R40, R5, !PT ;  /* 0x0000000528057209 */ /* 0x000fe40007810000 */
[----:B-1----:R-:W-:Y:S02]  /*5460*/  FMNMX.FTZ R136, R136, R7, !PT ;  /* 0x0000000788887209 */ /* 0x002fe40007810000 */
[----:B------:R-:W-:Y:S02]  /*5470*/  FMNMX.FTZ R5, R48, R5, !PT ;  /* 0x0000000530057209 */ /* 0x000fe40007810000 */
[C---:B------:R-:W-:Y:S01]  /*5480*/  FSETP.NEU.FTZ.AND P1, PT, R136.reuse, -INF , PT ;  /* 0xff8000008800780b */ /* 0x040fe20003f3d000 */
[----:B------:R-:W-:Y:S01]  /*5490*/  FMUL.FTZ R22, R136, UR5 ;  /* 0x0000000588167c20 */ /* 0x000fe20008410000 */
[----:B------:R-:W-:Y:S01]  /*54a0*/  FMNMX.FTZ R5, R51, R5, !PT ;  /* 0x0000000533057209 */ /* 0x000fe20007810000 */
[----:B------:R-:W-:Y:S03]  /*54b0*/  STL [R1+0xc8], R136 ;  /* 0x0000c88801007387 */ /* 0x000fe60000100800 */
[----:B------:R-:W-:-:S02]  /*54c0*/  FMNMX.FTZ R5, R172, R5, !PT ;  /* 0x00000005ac057209 */ /* 0x000fc40007810000 */
[----:B------:R-:W-:Y:S02]  /*54d0*/  FSEL R22, R22, RZ, P1 ;  /* 0x000000ff16167208 */ /* 0x000fe40000800000 */
[----:B------:R-:W-:-:S03]  /*54e0*/  FMNMX.FTZ R7, R169, R5, !PT ;  /* 0x00000005a9077209 */ /* 0x000fc60007810000 */
[--C-:B------:R-:W-:Y:S01]  /*54f0*/  FFMA.FTZ R6, R28, UR5, -R22.reuse ;  /* 0x000000051c067c23 */ /* 0x100fe20008010816 */
[----:B------:R-:W-:Y:S01]  /*5500*/  FMNMX.FTZ R7, R168, R7, !PT ;  /* 0x00000007a8077209 */ /* 0x000fe20007810000 */
[----:B------:R-:W-:Y:S02]  /*5510*/  FFMA.FTZ R5, R29, UR5, -R22 ;  /* 0x000000051d057c23 */ /* 0x000fe40008010816 */
[----:B------:R1:W-:Y:S01]  /*5520*/  MUFU.EX2 R231, R6 ;  /* 0x0000000600e77308 */ /* 0x0003e20000000800 */
[----:B------:R-:W-:Y:S02]  /*5530*/  FMNMX.FTZ R134, R171, R7, !PT ;  /* 0x00000007ab867209 */ /* 0x000fe40007810000 */
[----:B--2---:R-:W-:Y:S02]  /*5540*/  FMNMX.FTZ R135, R3, R135, !PT ;  /* 0x0000008703877209 */ /* 0x004fe40007810000 */
[----:B------:R-:W-:-:S03]  /*5550*/  FMNMX.FTZ R134, R242, R134, !PT ;  /* 0x00000086f2867209 */ /* 0x000fc60007810000 */
[----:B------:R2:W-:Y:S01]  /*5560*/  MUFU.EX2 R189, R5 ;  /* 0x0000000500bd7308 */ /* 0x0005e20000000800 */
[----:B------:R-:W-:Y:S01]  /*5570*/  FMNMX.FTZ R134, R191, R134, !PT ;  /* 0x00000086bf867209 */ /* 0x000fe20007810000 */
[----:B------:R-:W3:Y:S03]  /*5580*/  SHFL.BFLY PT, R7, R135, 0x1, 0x1f ;  /* 0x0c201f0087077f89 */ /* 0x000ee600000e0000 */
[----:B------:R-:W-:Y:S02]  /*5590*/  FMNMX.FTZ R134, R205, R134, !PT ;  /* 0x00000086cd867209 */ /* 0x000fe40007810000 */
[----:B-1----:R-:W-:Y:S02]  /*55a0*/  FMNMX.FTZ R6, R53, R52, !PT ;  /* 0x0000003435067209 */ /* 0x002fe40007810000 */
[----:B------:R-:W-:Y:S02]  /*55b0*/  FMNMX.FTZ R134, R201, R134, !PT ;  /* 0x00000086c9867209 */ /* 0x000fe40007810000 */
[----:B------:R-:W-:-:S03]  /*55c0*/  FMNMX.FTZ R3, R50, R6, !PT ;  /* 0x0000000632037209 */ /* 0x000fc60007810000 */
[----:B------:R-:W1:Y:S01]  /*55d0*/  SHFL.BFLY PT, R6, R134, 0x2, 0x1f ;  /* 0x0c401f0086067f89 */ /* 0x000e6200000e0000 */
[----:B------:R-:W-:Y:S01]  /*55e0*/  FMNMX.FTZ R3, R49, R3, !PT ;  /* 0x0000000331037209 */ /* 0x000fe20007810000 */
[----:B--2---:R-:W-:-:S03]  /*55f0*/  FFMA.FTZ R5, R24, UR5, -R22 ;  /* 0x0000000518057c23 */ /* 0x004fc60008010816 */
[----:B------:R-:W-:Y:S01]  /*5600*/  FMNMX.FTZ R3, R54, R3, !PT ;  /* 0x0000000336037209 */ /* 0x000fe20007810000 */
[----:B------:R2:W-:Y:S03]  /*5610*/  MUFU.EX2 R233, R5 ;  /* 0x0000000500e97308 */ /* 0x0005e60000000800 */
[----:B------:R-:W-:Y:S02]  /*5620*/  FMNMX.FTZ R3, R55, R3, !PT ;  /* 0x0000000337037209 */ /* 0x000fe40007810000 */
[----:B---3--:R-:W-:-:S04]  /*5630*/  FMNMX.FTZ R135, R135, R7, !PT ;  /* 0x0000000787877209 */ /* 0x008fc80007810000 */
[C---:B------:R-:W-:Y:S01]  /*5640*/  FSETP.NEU.FTZ.AND P1, PT, R135.reuse, -INF , PT ;  /* 0xff8000008700780b */ /* 0x040fe20003f3d000 */
[----:B------:R-:W-:Y:S01]  /*5650*/  FMUL.FTZ R21, R135, UR5 ;  /* 0x0000000587157c20 */ /* 0x000fe20008410000 */
[----:B------:R-:W-:Y:S04]  /*5660*/  STL [R1+0xcc], R135 ;  /* 0x0000cc8701007387 */ /* 0x000fe80000100800 */
[----:B------:R-:W-:Y:S01]  /*5670*/  FSEL R21, R21, RZ, P1 ;  /* 0x000000ff15157208 */ /* 0x000fe20000800000 */
[----:B--2---:R-:W-:Y:S01]  /*5680*/  FFMA.FTZ R5, R25, UR5, -R22 ;  /* 0x0000000519057c23 */ /* 0x004fe20008010816 */
[----:B-1----:R-:W-:-:S03]  /*5690*/  FMNMX.FTZ R134, R134, R6, !PT ;  /* 0x0000000686867209 */ /* 0x002fc60007810000 */
[----:B------:R1:W-:Y:S02]  /*56a0*/  MUFU.EX2 R229, R5 ;  /* 0x0000000500e57308 */ /* 0x0003e40000000800 */
[----:B------:R-:W2:Y:S01]  /*56b0*/  SHFL.BFLY PT, R6, R134, 0x1, 0x1f ;  /* 0x0c201f0086067f89 */ /* 0x000ea200000e0000 */
[----:B-1----:R-:W-:Y:S01]  /*56c0*/  FMNMX.FTZ R5, R84, R3, !PT ;  /* 0x0000000354057209 */ /* 0x002fe20007810000 */
[----:B------:R-:W-:-:S03]  /*56d0*/  FFMA.FTZ R3, R26, UR5, -R22 ;  /* 0x000000051a037c23 */ /* 0x000fc60008010816 */
[----:B------:R-:W-:Y:S01]  /*56e0*/  FMNMX.FTZ R5, R85, R5, !PT ;  /* 0x0000000555057209 */ /* 0x000fe20007810000 */
[----:B------:R1:W-:Y:S03]  /*56f0*/  MUFU.EX2 R132, R3 ;  /* 0x0000000300847308 */ /* 0x0003e60000000800 */
[----:B------:R-:W-:Y:S02]  /*5700*/  FMNMX.FTZ R5, R188, R5, !PT ;  /* 0x00000005bc057209 */ /* 0x000fe40007810000 */
[----:B--2---:R-:W-:Y:S02]  /*5710*/  FMNMX.FTZ R134, R134, R6, !PT ;  /* 0x0000000686867209 */ /* 0x004fe40007810000 */
[----:B------:R-:W-:Y:S02]  /*5720*/  FMNMX.FTZ R5, R175, R5, !PT ;  /* 0x00000005af057209 */ /* 0x000fe40007810000 */
[C---:B------:R-:W-:Y:S01]  /*5730*/  FSETP.NEU.FTZ.AND P1, PT, R134.reuse, -INF , PT ;  /* 0xff8000008600780b */ /* 0x040fe20003f3d000 */
[----:B------:R-:W-:Y:S01]  /*5740*/  FMUL.FTZ R20, R134, UR5 ;  /* 0x0000000586147c20 */ /* 0x000fe20008410000 */
[----:B------:R-:W-:-:S04]  /*5750*/  FMNMX.FTZ R5, R174, R5, !PT ;  /* 0x00000005ae057209 */ /* 0x000fc80007810000 */
[----:B------:R-:W-:Y:S01]  /*5760*/  FMNMX.FTZ R5, R173, R5, !PT ;  /* 0x00000005ad057209 */ /* 0x000fe20007810000 */
[----:B-1----:R-:W-:-:S03]  /*5770*/  FFMA.FTZ R3, R27, UR5, -R22 ;  /* 0x000000051b037c23 */ /* 0x002fc60008010816 */
[----:B------:R-:W-:Y:S01]  /*5780*/  FMNMX.FTZ R5, R184, R5, !PT ;  /* 0x00000005b8057209 */ /* 0x000fe20007810000 */
[----:B------:R1:W-:Y:S02]  /*5790*/  MUFU.EX2 R8, R3 ;  /* 0x0000000300087308 */ /* 0x0003e40000000800 */
[----:B-1----:R-:W-:-:S06]  /*57a0*/  FFMA.FTZ R3, R31, UR5, -R22 ;  /* 0x000000051f037c23 */ /* 0x002fcc0008010816 */
[----:B------:R1:W-:Y:S02]  /*57b0*/  MUFU.EX2 R238, R3 ;  /* 0x0000000300ee7308 */ /* 0x0003e40000000800 */
[----:B-1----:R-:W-:-:S06]  /*57c0*/  FFMA.FTZ R3, R30, UR5, -R22 ;  /* 0x000000051e037c23 */ /* 0x002fcc0008010816 */
[----:B------:R1:W-:Y:S02]  /*57d0*/  MUFU.EX2 R240, R3 ;  /* 0x0000000300f07308 */ /* 0x0003e40000000800 */
[----:B-1----:R-:W-:Y:S01]  /*57e0*/  FMNMX.FTZ R3, R202, R5, !PT ;  /* 0x00000005ca037209 */ /* 0x002fe20007810000 */
[----:B------:R-:W-:-:S03]  /*57f0*/  FFMA.FTZ R5, R38, UR5, -R21 ;  /* 0x0000000526057c23 */ /* 0x000fc60008010815 */
[----:B------:R-:W-:-:S03]  /*5800*/  FMNMX.FTZ R3, R185, R3, !PT ;  /* 0x00000003b9037209 */ /* 0x000fc60007810000 */
[----:B------:R-:W1:Y:S01]  /*5810*/  MUFU.EX2 R5, R5 ;  /* 0x0000000500057308 */ /* 0x000e620000000800 */
[----:B------:R-:W-:-:S05]  /*5820*/  FMNMX.FTZ R3, R187, R3, !PT ;  /* 0x00000003bb037209 */ /* 0x000fca0007810000 */
[----:B------:R-:W2:Y:S04]  /*5830*/  SHFL.BFLY PT, R7, R3, 0x2, 0x1f ;  /* 0x0c401f0003077f89 */ /* 0x000ea800000e0000 */
[----:B-1----:R1:W-:Y:S04]  /*5840*/  STL [R1+0x34], R5 ;  /* 0x0000340501007387 */ /* 0x0023e80000100800 */
[----:B------:R3:W-:Y:S01]  /*5850*/  STL [R1+0xd0], R134 ;  /* 0x0000d08601007387 */ /* 0x0007e20000100800 */
[----:B--2---:R-:W-:Y:S01]  /*5860*/  FMNMX.FTZ R3, R3, R7, !PT ;  /* 0x0000000703037209 */ /* 0x004fe20007810000 */
[----:B-1----:R-:W-:-:S02]  /*5870*/  FFMA.FTZ R5, R39, UR5, -R21 ;  /* 0x0000000527057c23 */ /* 0x002fc40008010815 */
[----:B---3--:R-:W2:Y:S02]  /*5880*/  LDL.LU R134, [R1+0x34] ;  /* 0x0000340001867983 */ /* 0x008ea40000300800 */
[----:B------:R1:W-:Y:S02]  /*5890*/  MUFU.EX2 R136, R5 ;  /* 0x0000000500887308 */ /* 0x0003e40000000800 */
[----:B------:R-:W3:Y:S01]  /*58a0*/  SHFL.BFLY PT, R6, R3, 0x1, 0x1f ;  /* 0x0c201f0003067f89 */ /* 0x000ee200000e0000 */
[----:B-1----:R-:W-:-:S05]  /*58b0*/  FFMA.FTZ R5, R37, UR5, -R21 ;  /* 0x0000000525057c23 */ /* 0x002fca0008010815 */
[----:B------:R1:W-:Y:S02]  /*58c0*/  MUFU.EX2 R232, R5 ;  /* 0x0000000500e87308 */ /* 0x0003e40000000800 */
[----:B-1----:R-:W-:-:S06]  /*58d0*/  FFMA.FTZ R5, R36, UR5, -R21 ;  /* 0x0000000524057c23 */ /* 0x002fcc0008010815 */
[----:B------:R1:W4:Y:S01]  /*58e0*/  MUFU.EX2 R228, R5 ;  /* 0x0000000500e47308 */ /* 0x0003220000000800 */
[----:B------:R-:W-:Y:S01]  /*58f0*/  FSEL R20, R20, RZ, P1 ;  /* 0x000000ff14147208 */ /* 0x000fe20000800000 */
[----:B-1----:R-:W-:-:S06]  /*5900*/  FFMA.FTZ R5, R35, UR5, -R21 ;  /* 0x0000000523057c23 */ /* 0x002fcc0008010815 */
[----:B------:R1:W-:Y:S02]  /*5910*/  MUFU.EX2 R200, R5 ;  /* 0x0000000500c87308 */ /* 0x0003e40000000800 */
[----:B-1----:R-:W-:-:S06]  /*5920*/  FFMA.FTZ R5, R34, UR5, -R21 ;  /* 0x0000000522057c23 */ /* 0x002fcc0008010815 */
[----:B------:R1:W-:Y:S01]  /*5930*/  MUFU.EX2 R252, R5 ;  /* 0x0000000500fc7308 */ /* 0x0003e20000000800 */
[----:B---3--:R-:W-:Y:S01]  /*5940*/  FMNMX.FTZ R3, R3, R6, !PT ;  /* 0x0000000603037209 */ /* 0x008fe20007810000 */
[----:B-1----:R-:W-:-:S06]  /*5950*/  FFMA.FTZ R5, R33, UR5, -R21 ;  /* 0x0000000521057c23 */ /* 0x002fcc0008010815 */
[----:B------:R1:W-:Y:S01]  /*5960*/  MUFU.EX2 R120, R5 ;  /* 0x0000000500787308 */ /* 0x0003e20000000800 */
[----:B------:R-:W-:Y:S01]  /*5970*/  LEA R224, R0, UR4, 0x1 ;  /* 0x0000000400e07c11 */ /* 0x000fe2000f8e08ff */
[C---:B------:R-:W-:Y:S01]  /*5980*/  FMUL.FTZ R6, R3.reuse, UR5 ;  /* 0x0000000503067c20 */ /* 0x040fe20008410000 */
[----:B-1----:R-:W-:Y:S01]  /*5990*/  FFMA.FTZ R5, R32, UR5, -R21 ;  /* 0x0000000520057c23 */ /* 0x002fe20008010815 */
[----:B------:R-:W-:Y:S02]  /*59a0*/  FSETP.NEU.FTZ.AND P1, PT, R3, -INF , PT ;  /* 0xff8000000300780b */ /* 0x000fe40003f3d000 */
[----:B------:R-:W-:Y:S02]  /*59b0*/  LDSM.16.MT88.4 R80, [R224+0xc800] ;  /* 0x00c80000e050783b */ /* 0x000fe40000004200 */
[----:B------:R1:W-:Y:S01]  /*59c0*/  MUFU.EX2 R186, R5 ;  /* 0x0000000500ba7308 */ /* 0x0003e20000000800 */
[----:B------:R-:W-:Y:S01]  /*59d0*/  IMAD R225, R4, 0x2, R224 ;  /* 0x0000000204e17824 */ /* 0x000fe200078e02e0 */
[----:B------:R-:W-:Y:S01]  /*59e0*/  FSEL R0, R6, RZ, P1 ;  /* 0x000000ff06007208 */ /* 0x000fe20000800000 */
[----:B------:R-:W-:Y:S04]  /*59f0*/  LDSM.16.MT88.4 R68, [R224+0xe000] ;  /* 0x00e00000e044783b */ /* 0x000fe80000004200 */
[----:B------:R-:W-:Y:S01]  /*5a00*/  LDSM.16.MT88.4 R28, [R225+0xc000] ;  /* 0x00c00000e11c783b */ /* 0x000fe20000004200 */
[----:B------:R-:W-:-:S02]  /*5a10*/  F2FP.BF16.F32.PACK_AB R16, R189, R231 ;  /* 0x000000e7bd10723e */ /* 0x000fc400000010ff */
[----:B------:R-:W-:Y:S01]  /*5a20*/  F2FP.BF16.F32.PACK_AB R18, R229, R233 ;  /* 0x000000e9e512723e */ /* 0x000fe200000010ff */
[----:B------:R-:W-:Y:S01]  /*5a30*/  LDSM.16.MT88.4 R36, [R224+0xe800] ;  /* 0x00e80000e024783b */ /* 0x000fe20000004200 */
[----:B-1----:R-:W-:Y:S01]  /*5a40*/  FFMA.FTZ R5, R45, UR5, -R20 ;  /* 0x000000052d057c23 */ /* 0x002fe20008010814 */
[----:B------:R-:W-:Y:S02]  /*5a50*/  LEA R227, R2, R224, 0x1 ;  /* 0x000000e002e37211 */ /* 0x000fe400078e08ff */
[----:B------:R-:W-:Y:S01]  /*5a60*/  LDSM.16.MT88.4 R76, [R225+0xc800] ;  /* 0x00c80000e14c783b */ /* 0x000fe20000004200 */
[----:B------:R1:W-:Y:S01]  /*5a70*/  MUFU.EX2 R204, R5 ;  /* 0x0000000500cc7308 */ /* 0x0003e20000000800 */
[----:B------:R-:W-:Y:S01]  /*5a80*/  FFMA.FTZ R4, R52, UR5, -R0 ;  /* 0x0000000534047c23 */ /* 0x000fe20008010800 */
[----:B------:R-:W-:Y:S01]  /*5a90*/  IMAD R226, R2, 0x2, R225 ;  /* 0x0000000202e27824 */ /* 0x000fe200078e02e1 */
[----:B------:R-:W-:Y:S04]  /*5aa0*/  LDSM.16.MT88.4 R72, [R227+0xc000] ;  /* 0x00c00000e348783b */ /* 0x000fe80000004200 */
[----:B------:R-:W-:Y:S01]  /*5ab0*/  LDSM.16.MT88.4 R60, [R225+0xe000] ;  /* 0x00e00000e13c783b */ /* 0x000fe20000004200 */
[----:B----4-:R-:W-:-:S03]  /*5ac0*/  F2FP.BF16.F32.PACK_AB R19, R228, R232 ;  /* 0x000000e8e413723e */ /* 0x010fc600000010ff */
[----:B------:R-:W-:Y:S04]  /*5ad0*/  LDSM.16.MT88.4 R32, [R225+0xe800] ;  /* 0x00e80000e120783b */ /* 0x000fe80000004200 */
[----:B------:R-:W-:Y:S01]  /*5ae0*/  LDSM.16.MT88.4 R24, [R227+0xe800] ;  /* 0x00e80000e318783b */ /* 0x000fe20000004200 */
[----:B-1----:R-:W-:-:S03]  /*5af0*/  FFMA.FTZ R5, R44, UR5, -R20 ;  /* 0x000000052c057c23 */ /* 0x002fc60008010814 */
[----:B------:R-:W1:Y:S01]  /*5b00*/  LDSM.16.MT88.4 R44, [R224+0xc000] ;  /* 0x00c00000e02c783b */ /* 0x000e620000004200 */
[----:B------:R3:W4:Y:S08]  /*5b10*/  MUFU.EX2 R135, R5 ;  /* 0x0000000500877308 */ /* 0x0007300000000800 */
[----:B------:R4:W-:Y:S01]  /*5b20*/  MUFU.EX2 R234, R4 ;  /* 0x0000000400ea7308 */ /* 0x0009e20000000800 */
[--C-:B------:R-:W-:Y:S01]  /*5b30*/  FFMA.FTZ R2, R48, UR5, -R20.reuse ;  /* 0x0000000530027c23 */ /* 0x100fe20008010814 */
[----:B------:R-:W1:Y:S04]  /*5b40*/  LDSM.16.MT88.4 R64, [R226+0xc000] ;  /* 0x00c00000e240783b */ /* 0x000e680000004200 */
[----:B------:R-:W-:Y:S01]  /*5b50*/  LDSM.16.MT88.4 R56, [R226+0xe000] ;  /* 0x00e00000e238783b */ /* 0x000fe20000004200 */
[----:B---3--:R-:W-:-:S04]  /*5b60*/  FFMA.FTZ R5, R43, UR5, -R20 ;  /* 0x000000052b057c23 */ /* 0x008fc80008010814 */
[----:B------:R3:W-:Y:S01]  /*5b70*/  MUFU.EX2 R198, R5 ;  /* 0x0000000500c67308 */ /* 0x0007e20000000800 */
[----:B----4-:R-:W-:Y:S01]  /*5b80*/  FFMA.FTZ R4, R50, UR5, -R0 ;  /* 0x0000000532047c23 */ /* 0x010fe20008010800 */
[----:B---3--:R-:W-:-:S06]  /*5b90*/  FFMA.FTZ R5, R42, UR5, -R20 ;  /* 0x000000052a057c23 */ /* 0x008fcc0008010814 */
[----:B------:R3:W4:Y:S08]  /*5ba0*/  MUFU.EX2 R139, R5 ;  /* 0x00000005008b7308 */ /* 0x0007300000000800 */
[----:B------:R1:W-:Y:S01]  /*5bb0*/  MUFU.EX2 R230, R4 ;  /* 0x0000000400e67308 */ /* 0x0003e20000000800 */
[----:B---3--:R-:W-:-:S07]  /*5bc0*/  FFMA.FTZ R5, R41, UR5, -R20 ;  /* 0x0000000529057c23 */ /* 0x008fce0008010814 */
[----:B------:R3:W-:Y:S01]  /*5bd0*/  MUFU.EX2 R133, R5 ;  /* 0x0000000500857308 */ /* 0x0007e20000000800 */
[----:B-1----:R-:W-:-:S07]  /*5be0*/  FFMA.FTZ R4, R49, UR5, -R0 ;  /* 0x0000000531047c23 */ /* 0x002fce0008010800 */
[----:B------:R1:W4:Y:S01]  /*5bf0*/  MUFU.EX2 R196, R4 ;  /* 0x0000000400c47308 */ /* 0x0003220000000800 */
[----:B---3--:R-:W-:-:S07]  /*5c00*/  FFMA.FTZ R5, R40, UR5, -R20 ;  /* 0x0000000528057c23 */ /* 0x008fce0008010814 */
[----:B------:R-:W-:Y:S01]  /*5c10*/  MUFU.EX2 R121, R2 ;  /* 0x0000000200797308 */ /* 0x000fe20000000800 */
[----:B------:R-:W-:Y:S01]  /*5c20*/  F2FP.BF16.F32.PACK_AB R12, R135, R204 ;  /* 0x000000cc870c723e */ /* 0x000fe200000010ff */
[----:B------:R-:W-:Y:S06]  /*5c30*/  LDSM.16.MT88.4 R40, [R226+0xc800] ;  /* 0x00c80000e228783b */ /* 0x000fec0000004200 */
[----:B------:R3:W-:Y:S01]  /*5c40*/  MUFU.EX2 R236, R5 ;  /* 0x0000000500ec7308 */ /* 0x0007e20000000800 */
[--C-:B-1----:R-:W-:Y:S01]  /*5c50*/  FFMA.FTZ R4, R54, UR5, -R0.reuse ;  /* 0x0000000536047c23 */ /* 0x102fe20008010800 */
[----:B---3--:R-:W-:-:S06]  /*5c60*/  FFMA.FTZ R5, R53, UR5, -R0 ;  /* 0x0000000535057c23 */ /* 0x008fcc0008010800 */
[----:B------:R-:W1:Y:S01]  /*5c70*/  MUFU.EX2 R235, R5 ;  /* 0x0000000500eb7308 */ /* 0x000e620000000800 */
[----:B------:R-:W-:Y:S01]  /*5c80*/  FFMA.FTZ R2, R51, UR5, -R20 ;  /* 0x0000000533027c23 */ /* 0x000fe20008010814 */
[----:B----4-:R-:W-:Y:S01]  /*5c90*/  F2FP.BF16.F32.PACK_AB R14, R139, R198 ;  /* 0x000000c68b0e723e */ /* 0x010fe200000010ff */
[----:B------:R-:W-:Y:S05]  /*5ca0*/  LDSM.16.MT88.4 R48, [R227+0xc800] ;  /* 0x00c80000e330783b */ /* 0x000fea0000004200 */
[----:B------:R3:W-:Y:S01]  /*5cb0*/  MUFU.EX2 R241, R2 ;  /* 0x0000000200f17308 */ /* 0x0007e20000000800 */
[----:B------:R-:W-:Y:S02]  /*5cc0*/  F2FP.BF16.F32.PACK_AB R15, R196, R230 ;  /* 0x000000e6c40f723e */ /* 0x000fe400000010ff */
[----:B-1----:R-:W-:Y:S01]  /*5cd0*/  F2FP.BF16.F32.PACK_AB R13, R234, R235 ;  /* 0x000000ebea0d723e */ /* 0x002fe200000010ff */
[----:B---3--:R-:W-:-:S02]  /*5ce0*/  FFMA.FTZ R2, R55, UR5, -R0 ;  /* 0x0000000537027c23 */ /* 0x008fc40008010800 */
[----:B------:R-:W1:Y:S02]  /*5cf0*/  LDSM.16.MT88.4 R52, [R227+0xe000] ;  /* 0x00e00000e334783b */ /* 0x000e640000004200 */
[----:B------:R3:W-:Y:S01]  /*5d00*/  MUFU.EX2 R237, R2 ;  /* 0x0000000200ed7308 */ /* 0x0007e20000000800 */
[----:B--2---:R-:W-:Y:S01]  /*5d10*/  F2FP.BF16.F32.PACK_AB R17, R136, R134 ;  /* 0x000000868811723e */ /* 0x004fe200000010ff */
[-C--:B------:R-:W-:Y:S06]  /*5d20*/  HMMA.16816.F32.BF16 R112, R12, R44.reuse, RZ ;  /* 0x0000002c0c70723c */ /* 0x080fec00000418ff */
[----:B------:R-:W-:Y:S01]  /*5d30*/  HMMA.16816.F32.BF16 R116, R16, R44, RZ ;  /* 0x0000002c1074723c */ /* 0x000fe200000418ff */
[----:B---3--:R-:W-:-:S04]  /*5d40*/  FFMA.FTZ R2, R84, UR5, -R0 ;  /* 0x0000000554027c23 */ /* 0x008fc80008010800 */
[----:B------:R2:W-:Y:S01]  /*5d50*/  MUFU.EX2 R239, R2 ;  /* 0x0000000200ef7308 */ /* 0x0005e20000000800 */
[-C--:B------:R-:W-:Y:S06]  /*5d60*/  HMMA.16816.F32.BF16 R108, R16, R28.reuse, RZ ;  /* 0x0000001c106c723c */ /* 0x080fec00000418ff */
[----:B------:R-:W-:Y:S01]  /*5d70*/  HMMA.16816.F32.BF16 R104, R12, R28, RZ ;  /* 0x0000001c0c68723c */ /* 0x000fe200000418ff */
[----:B------:R3:W4:Y:S01]  /*5d80*/  MUFU.EX2 R197, R4 ;  /* 0x0000000400c57308 */ /* 0x0007220000000800 */
[----:B--2---:R-:W-:Y:S02]  /*5d90*/  FFMA.FTZ R2, R85, UR5, -R0 ;  /* 0x0000000555027c23 */ /* 0x004fe40008010800 */
[----:B------:R-:W2:Y:S05]  /*5da0*/  LDSM.16.MT88.4 R84, [R226+0xe800] ;  /* 0x00e80000e254783b */ /* 0x000eaa0000004200 */
[----:B------:R-:W1:Y:S01]  /*5db0*/  MUFU.EX2 R44, R2 ;  /* 0x00000002002c7308 */ /* 0x000e620000000800 */
[----:B------:R-:W-:-:S02]  /*5dc0*/  MOV R45, R8 ;  /* 0x00000008002d7202 */ /* 0x000fc40000000f00 */
[----:B------:R-:W-:Y:S02]  /*5dd0*/  F2FP.BF16.F32.PACK_AB R9, R252, R200 ;  /* 0x000000c8fc09723e */ /* 0x000fe400000010ff */
[----:B------:R-:W-:Y:S02]  /*5de0*/  F2FP.BF16.F32.PACK_AB R8, R45, R132 ;  /* 0x000000842d08723e */ /* 0x000fe400000010ff */
[----:B---3--:R-:W-:Y:S02]  /*5df0*/  F2FP.BF16.F32.PACK_AB R4, R236, R133 ;  /* 0x00000085ec04723e */ /* 0x008fe400000010ff */
[----:B----4-:R-:W-:Y:S02]  /*5e00*/  F2FP.BF16.F32.PACK_AB R5, R237, R197 ;  /* 0x000000c5ed05723e */ /* 0x010fe400000010ff */
[----:B------:R-:W-:Y:S02]  /*5e10*/  F2FP.BF16.F32.PACK_AB R10, R240, R238 ;  /* 0x000000eef00a723e */ /* 0x000fe400000010ff */
[----:B------:R-:W-:-:S02]  /*5e20*/  F2FP.BF16.F32.PACK_AB R11, R186, R120 ;  /* 0x00000078ba0b723e */ /* 0x000fc400000010ff */
[----:B------:R-:W-:Y:S02]  /*5e30*/  F2FP.BF16.F32.PACK_AB R6, R241, R121 ;  /* 0x00000079f106723e */ /* 0x000fe400000010ff */
[----:B-1----:R-:W-:Y:S01]  /*5e40*/  F2FP.BF16.F32.PACK_AB R7, R44, R239 ;  /* 0x000000ef2c07723e */ /* 0x002fe200000010ff */
[C---:B------:R-:W-:Y:S06]  /*5e50*/  HMMA.16816.F32.BF16 R96, R12.reuse, R64, RZ ;  /* 0x000000400c60723c */ /* 0x040fec00000418ff */
[----:B------:R-:W-:Y:S06]  /*5e60*/  HMMA.16816.F32.BF16 R144, R12, R74, RZ ;  /* 0x0000004a0c90723c */ /* 0x000fec00000418ff */
[-C--:B------:R-:W-:Y:S06]  /*5e70*/  HMMA.16816.F32.BF16 R156, R8, R80.reuse, R116 ;  /* 0x00000050089c723c */ /* 0x080fec0000041874 */
[----:B------:R-:W-:Y:S06]  /*5e80*/  HMMA.16816.F32.BF16 R160, R4, R80, R112 ;  /* 0x0000005004a0723c */ /* 0x000fec0000041870 */
[----:B------:R-:W-:Y:S01]  /*5e90*/  HMMA.16816.F32.BF16 R180, R8, R76, R108 ;  /* 0x0000004c08b4723c */ /* 0x000fe2000004186c */
[----:B------:R-:W-:-:S05]  /*5ea0*/  IMAD.MOV.U32 R81, RZ, RZ, R121 ;  /* 0x000000ffff517224 */ /* 0x000fca00078e0079 */
        /* <DEDUP_REMOVED lines=13> */
[----:B------:R-:W-:Y:S01]  /*5f80*/  HMMA.16816.F32.BF16 R108, R12, R58, RZ ;  /* 0x0000003a0c6c723c */ /* 0x000fe200000418ff */
[----:B------:R-:W-:-:S05]  /*5f90*/  IMAD.MOV.U32 R76, RZ, RZ, R187 ;  /* 0x000000ffff4c7224 */ /* 0x000fca00078e00bb */
[----:B------:R-:W-:Y:S06]  /*5fa0*/  HMMA.16816.F32.BF16 R104, R16, R72, RZ ;  /* 0x000000481068723c */ /* 0x000fec00000418ff */
[----:B------:R-:W-:Y:S06]  /*5fb0*/  HMMA.16816.F32.BF16 R212, R4, R40, R96 ;  /* 0x0000002804d4723c */ /* 0x000fec0000041860 */
[C---:B------:R-:W-:Y:S06]  /*5fc0*/  HMMA.16816.F32.BF16 R96, R16.reuse, R68, RZ ;  /* 0x000000441060723c */ /* 0x040fec00000418ff */
[----:B------:R-:W-:Y:S01]  /*5fd0*/  HMMA.16816.F32.BF16 R12, R16, R56, RZ ;  /* 0x00000038100c723c */ /* 0x000fe200000418ff */
[----:B------:R-:W-:Y:S01]  /*5fe0*/  MOV R69, R186 ;  /* 0x000000ba00457202 */ /* 0x000fe20000000f00 */
[----:B------:R-:W-:-:S05]  /*5ff0*/  IMAD.MOV.U32 R68, RZ, RZ, R185 ;  /* 0x000000ffff447224 */ /* 0x000fca00078e00b9 */
[----:B------:R-:W-:Y:S01]  /*6000*/  MOV R57, R184 ;  /* 0x000000b800397202 */ /* 0x000fe20000000f00 */
[----:B------:R-:W-:Y:S01]  /*6010*/  HMMA.16816.F32.BF16 R72, R16, R74, RZ ;  /* 0x0000004a1048723c */ /* 0x000fe200000418ff */
[----:B------:R-:W-:-:S05]  /*6020*/  MOV R56, R204 ;  /* 0x000000cc00387202 */ /* 0x000fca0000000f00 */
[----:B------:R-:W-:Y:S01]  /*6030*/  HMMA.16816.F32.BF16 R184, R4, R50, R144 ;  /* 0x0000003204b8723c */ /* 0x000fe20000041890 */
[----:B------:R-:W-:-:S06]  /*6040*/  MOV R80, R198 ;  /* 0x000000c600507202 */ /* 0x000fcc0000000f00 */
[----:B------:R-:W-:Y:S01]  /*6050*/  IMAD.MOV.U32 R147, RZ, RZ, R202 ;  /* 0x000000ffff937224 */ /* 0x000fe200078e00ca */
[----:B------:R-:W-:Y:S01]  /*6060*/  MOV R144, R200 ;  /* 0x000000c800907202 */ /* 0x000fe20000000f00 */
[----:B------:R-:W-:Y:S02]  /*6070*/  IMAD.MOV.U32 R145, RZ, RZ, R201 ;  /* 0x000000ffff917224 */ /* 0x000fe400078e00c9 */
[----:B------:R-:W-:Y:S01]  /*6080*/  HMMA.16816.F32.BF16 R200, R4, R42, R140 ;  /* 0x0000002a04c8723c */ /* 0x000fe2000004188c */
[----:B------:R-:W-:-:S05]  /*6090*/  FFMA.FTZ R2, R167, UR5, -R22 ;  /* 0x00000005a7027c23 */ /* 0x000fca0008010816 */
[C---:B------:R-:W-:Y:S01]  /*60a0*/  HMMA.16816.F32.BF16 R216, R4.reuse, R24, R120 ;  /* 0x0000001804d8723c */ /* 0x040fe20000041878 */
[----:B------:R-:W-:Y:S01]  /*60b0*/  IMAD.MOV.U32 R143, RZ, RZ, R205 ;  /* 0x000000ffff8f7224 */ /* 0x000fe200078e00cd */
[----:B------:R-:W-:Y:S01]  /*60c0*/  MOV R140, R196 ;  /* 0x000000c4008c7202 */ /* 0x000fe20000000f00 */
[----:B------:R-:W-:Y:S02]  /*60d0*/  IMAD.MOV.U32 R142, RZ, RZ, R199 ;  /* 0x000000ffff8e7224 */ /* 0x000fe400078e00c7 */
[----:B------:R-:W-:Y:S01]  /*60e0*/  IMAD.MOV.U32 R141, RZ, RZ, R197 ;  /* 0x000000ffff8d7224 */ /* 0x000fe200078e00c5 */
[C---:B------:R-:W-:Y:S06]  /*60f0*/  HMMA.16816.F32.BF16 R204, R4.reuse, R34, R124 ;  /* 0x0000002204cc723c */ /* 0x040fec000004187c */
[C---:B------:R-:W-:Y:S06]  /*6100*/  HMMA.16816.F32.BF16 R192, R4.reuse, R48, R100 ;  /* 0x0000003004c0723c */ /* 0x040fec0000041864 */
[C---:B------:R-:W-:Y:S06]  /*6110*/  HMMA.16816.F32.BF16 R244, R4.reuse, R36, R92 ;  /* 0x0000002404f4723c */ /* 0x040fec000004185c */
[C---:B------:R-:W-:Y:S06]  /*6120*/  HMMA.16816.F32.BF16 R220, R4.reuse, R32, R88 ;  /* 0x0000002004dc723c */ /* 0x040fec0000041858 */
[C---:B--2---:R-:W-:Y:S06]  /*6130*/  HMMA.16816.F32.BF16 R120, R4.reuse, R84, R112 ;  /* 0x000000540478723c */ /* 0x044fec0000041870 */
[C---:B------:R-:W-:Y:S06]  /*6140*/  HMMA.16816.F32.BF16 R152, R4.reuse, R82, R152 ;  /* 0x000000520498723c */ /* 0x040fec0000041898 */
[C---:B------:R-:W-:Y:S06]  /*6150*/  HMMA.16816.F32.BF16 R148, R4.reuse, R78, R148 ;  /* 0x0000004e0494723c */ /* 0x040fec0000041894 */
[C---:B------:R-:W-:Y:S06]  /*6160*/  HMMA.16816.F32.BF16 R208, R4.reuse, R38, R128 ;  /* 0x0000002604d0723c */ /* 0x040fec0000041880 */
[C---:B------:R-:W-:Y:S06]  /*6170*/  HMMA.16816.F32.BF16 R196, R4.reuse, R26, R116 ;  /* 0x0000001a04c4723c */ /* 0x040fec0000041874 */
[----:B------:R-:W-:Y:S01]  /*6180*/  HMMA.16816.F32.BF16 R124, R4, R86, R108 ;  /* 0x00000056047c723c */ /* 0x000fe2000004186c */
[----:B------:R1:W-:Y:S05]  /*6190*/  MUFU.EX2 R108, R2 ;  /* 0x00000002006c7308 */ /* 0x0003ea0000000800 */
[C---:B------:R-:W-:Y:S06]  /*61a0*/  HMMA.16816.F32.BF16 R4, R16.reuse, R70, RZ ;  /* 0x000000461004723c */ /* 0x040fec00000418ff */
[----:B------:R-:W-:Y:S01]  /*61b0*/  HMMA.16816.F32.BF16 R88, R16, R52, RZ ;  /* 0x000000341058723c */ /* 0x000fe200000418ff */
[----:B-1----:R-:W-:-:S05]  /*61c0*/  FFMA.FTZ R2, R165, UR5, -R22 ;  /* 0x00000005a5027c23 */ /* 0x002fca0008010816 */
[----:B------:R-:W-:Y:S01]  /*61d0*/  HMMA.16816.F32.BF16 R92, R16, R60, RZ ;  /* 0x0000003c105c723c */ /* 0x000fe200000418ff */
[----:B------:R1:W-:Y:S05]  /*61e0*/  MUFU.EX2 R70, R2 ;  /* 0x0000000200467308 */ /* 0x0003ea0000000800 */
[C---:B------:R-:W-:Y:S06]  /*61f0*/  HMMA.16816.F32.BF16 R104, R8.reuse, R48, R104 ;  /* 0x000000300868723c */ /* 0x040fec0000041868 */
[----:B------:R-:W-:Y:S01]  /*6200*/  HMMA.16816.F32.BF16 R72, R8, R50, R72 ;  /* 0x000000320848723c */ /* 0x000fe20000041848 */
[----:B-1----:R-:W-:-:S04]  /*6210*/  FFMA.FTZ R2, R137, UR5, -R22 ;  /* 0x0000000589027c23 */ /* 0x002fc80008010816 */
[----:B------:R1:W-:Y:S01]  /*6220*/  MUFU.EX2 R49, R2 ;  /* 0x0000000200317308 */ /* 0x0003e20000000800 */
[C---:B------:R-:W-:Y:S06]  /*6230*/  HMMA.16816.F32.BF16 R96, R8.reuse, R36, R96 ;  /* 0x000000240860723c */ /* 0x040fec0000041860 */
[----:B------:R-:W-:Y:S01]  /*6240*/  HMMA.16816.F32.BF16 R36, R8, R38, R4 ;  /* 0x000000260824723c */ /* 0x000fe20000041804 */
[----:B-1----:R-:W-:-:S04]  /*6250*/  FFMA.FTZ R2, R23, UR5, -R22 ;  /* 0x0000000517027c23 */ /* 0x002fc80008010816 */
[----:B------:R1:W-:Y:S01]  /*6260*/  MUFU.EX2 R51, R2 ;  /* 0x0000000200337308 */ /* 0x0003e20000000800 */
[----:B------:R-:W-:Y:S07]  /*6270*/  HMMA.16816.F32.BF16 R116, R8, R24, R88 ;  /* 0x000000180874723c */ /* 0x000fee0000041858 */
[----:B------:R-:W-:Y:S01]  /*6280*/  MOV R90, R76 ;  /* 0x0000004c005a7202 */ /* 0x000fe20000000f00 */
[----:B-1----:R-:W-:-:S04]  /*6290*/  FFMA.FTZ R2, R170, UR5, -R21 ;  /* 0x00000005aa027c23 */ /* 0x002fc80008010815 */
[----:B------:R1:W2:Y:S01]  /*62a0*/  MUFU.EX2 R4, R2 ;  /* 0x0000000200047308 */ /* 0x0002a20000000800 */
[----:B------:R-:W-:Y:S01]  /*62b0*/  MOV R76, R242 ;  /* 0x000000f2004c7202 */ /* 0x000fe20000000f00 */
[----:B------:R-:W-:Y:S07]  /*62c0*/  HMMA.16816.F32.BF16 R112, R8, R32, R92 ;  /* 0x000000200870723c */ /* 0x000fee000004185c */
[----:B------:R-:W-:Y:S02]  /*62d0*/  IMAD.MOV.U32 R93, RZ, RZ, R57 ;  /* 0x000000ffff5d7224 */ /* 0x000fe400078e0039 */
[----:B-1----:R-:W-:-:S04]  /*62e0*/  FFMA.FTZ R2, R166, UR5, -R21 ;  /* 0x00000005a6027c23 */ /* 0x002fc80008010815 */
[----:B------:R1:W-:Y:S01]  /*62f0*/  MUFU.EX2 R242, R2 ;  /* 0x0000000200f27308 */ /* 0x0003e20000000800 */
[----:B------:R-:W-:Y:S01]  /*6300*/  MOV R57, R135 ;  /* 0x0000008700397202 */ /* 0x000fe20000000f00 */
[----:B-1----:R-:W-:-:S06]  /*6310*/  FFMA.FTZ R2, R164, UR5, -R21 ;  /* 0x00000005a4027c23 */ /* 0x002fcc0008010815 */
[----:B------:R1:W-:Y:S01]  /*6320*/  MUFU.EX2 R135, R2 ;  /* 0x0000000200877308 */ /* 0x0003e20000000800 */
[----:B------:R-:W-:Y:S01]  /*6330*/  HMMA.16816.F32.BF16 R100, R16, R64, RZ ;  /* 0x000000401064723c */ /* 0x000fe200000418ff */
[----:B-1----:R-:W-:-:S06]  /*6340*/  FFMA.FTZ R2, R138, UR5, -R21 ;  /* 0x000000058a027c23 */ /* 0x002fcc0008010815 */
[----:B------:R1:W-:Y:S01]  /*6350*/  MUFU.EX2 R50, R2 ;  /* 0x0000000200327308 */ /* 0x0003e20000000800 */
[----:B------:R-:W-:Y:S01]  /*6360*/  MOV R146, R44 ;  /* 0x0000002c00927202 */ /* 0x000fe20000000f00 */
[----:B------:R-:W-:Y:S01]  /*6370*/  IMAD.MOV.U32 R111, RZ, RZ, R45 ;  /* 0x000000ffff6f7224 */ /* 0x000fe200078e002d */
[----:B------:R-:W-:Y:S01]  /*6380*/  HMMA.16816.F32.BF16 R28, R16, R30, RZ ;  /* 0x0000001e101c723c */ /* 0x000fe200000418ff */
[----:B-1----:R-:W-:-:S04]  /*6390*/  FFMA.FTZ R2, R172, UR5, -R20 ;  /* 0x00000005ac027c23 */ /* 0x002fc80008010814 */
[----:B------:R1:W-:Y:S01]  /*63a0*/  MUFU.EX2 R164, R2 ;  /* 0x0000000200a47308 */ /* 0x0003e20000000800 */
[C---:B------:R-:W-:Y:S06]  /*63b0*/  HMMA.16816.F32.BF16 R44, R16.reuse, R46, RZ ;  /* 0x0000002e102c723c */ /* 0x040fec00000418ff */
[----:B------:R-:W-:Y:S01]  /*63c0*/  HMMA.16816.F32.BF16 R64, R16, R66, RZ ;  /* 0x000000421040723c */ /* 0x000fe200000418ff */
[----:B-1----:R-:W-:-:S05]  /*63d0*/  FFMA.FTZ R2, R169, UR5, -R20 ;  /* 0x00000005a9027c23 */ /* 0x002fca0008010814 */
[C---:B------:R-:W-:Y:S01]  /*63e0*/  HMMA.16816.F32.BF16 R60, R16.reuse, R62, RZ ;  /* 0x0000003e103c723c */ /* 0x040fe200000418ff */
[----:B------:R1:W3:Y:S05]  /*63f0*/  MUFU.EX2 R48, R2 ;  /* 0x0000000200307308 */ /* 0x0002ea0000000800 */
[----:B------:R-:W-:Y:S01]  /*6400*/  HMMA.16816.F32.BF16 R52, R16, R54, RZ ;  /* 0x000000361034723c */ /* 0x000fe200000418ff */
[----:B------:R-:W-:-:S05]  /*6410*/  IMAD.MOV.U32 R71, RZ, RZ, R231 ;  /* 0x000000ffff477224 */ /* 0x000fca00078e00e7 */
[----:B------:R-:W-:Y:S01]  /*6420*/  HMMA.16816.F32.BF16 R16, R16, R58, RZ ;  /* 0x0000003a1010723c */ /* 0x000fe200000418ff */
[----:B-1----:R-:W-:-:S04]  /*6430*/  FFMA.FTZ R2, R168, UR5, -R20 ;  /* 0x00000005a8027c23 */ /* 0x002fc80008010814 */
[----:B------:R1:W-:Y:S01]  /*6440*/  MUFU.EX2 R59, R2 ;  /* 0x00000002003b7308 */ /* 0x0003e20000000800 */
[----:B------:R-:W-:Y:S01]  /*6450*/  HMMA.16816.F32.BF16 R128, R8, R84, R12 ;  /* 0x000000540880723c */ /* 0x000fe2000004180c */
[----:B------:R-:W4:Y:S01]  /*6460*/  LDSM.16.MT88.4 R12, [R224+0xd000] ;  /* 0x00d00000e00c783b */ /* 0x000f220000004200 */
[----:B------:R-:W-:Y:S01]  /*6470*/  MOV R92, R68 ;  /* 0x00000044005c7202 */ /* 0x000fe20000000f00 */
[----:B------:R-:W-:Y:S02]  /*6480*/  IMAD.MOV.U32 R68, RZ, RZ, R136 ;  /* 0x000000ffff447224 */ /* 0x000fe400078e0088 */
[----:B-1----:R-:W-:-:S04]  /*6490*/  FFMA.FTZ R2, R171, UR5, -R20 ;  /* 0x00000005ab027c23 */ /* 0x002fc80008010814 */
[----:B------:R1:W-:Y:S02]  /*64a0*/  MUFU.EX2 R231, R2 ;  /* 0x0000000200e77308 */ /* 0x0003e40000000800 */
[----:B-1----:R-:W-:-:S06]  /*64b0*/  FFMA.FTZ R2, R188, UR5, -R0 ;  /* 0x00000005bc027c23 */ /* 0x002fcc0008010800 */
[----:B------:R1:W-:Y:S01]  /*64c0*/  MUFU.EX2 R138, R2 ;  /* 0x00000002008a7308 */ /* 0x0003e20000000800 */
[----:B------:R-:W-:Y:S01]  /*64d0*/  MOV R88, R81 ;  /* 0x0000005100587202 */ /* 0x000fe20000000f00 */
[----:B------:R-:W-:Y:S01]  /*64e0*/  HMMA.16816.F32.BF16 R44, R8, R82, R44 ;  /* 0x00000052082c723c */ /* 0x000fe2000004182c */
[----:B-1----:R-:W-:-:S05]  /*64f0*/  FFMA.FTZ R2, R175, UR5, -R0 ;  /* 0x00000005af027c23 */ /* 0x002fca0008010800 */
[----:B------:R1:W4:Y:S02]  /*6500*/  MUFU.EX2 R136, R2 ;  /* 0x0000000200887308 */ /* 0x0003240000000800 */
[----:B-1----:R-:W-:-:S06]  /*6510*/  FFMA.FTZ R2, R174, UR5, -R0 ;  /* 0x00000005ae027c23 */ /* 0x002fcc0008010800 */
[----:B------:R1:W-:Y:S01]  /*6520*/  MUFU.EX2 R58, R2 ;  /* 0x00000002003a7308 */ /* 0x0003e20000000800 */
[----:B--2---:R-:W-:Y:S02]  /*6530*/  IMAD.MOV.U32 R166, RZ, RZ, R4 ;  /* 0x000000ffffa67224 */ /* 0x004fe400078e0004 */
[----:B-1----:R-:W-:-:S05]  /*6540*/  FFMA.FTZ R2, R173, UR5, -R0 ;  /* 0x00000005ad027c23 */ /* 0x002fca0008010800 */
[----:B------:R-:W1:Y:S01]  /*6550*/  MUFU.EX2 R81, R2 ;  /* 0x0000000200517308 */ /* 0x000e620000000800 */
[----:B------:R-:W-:Y:S01]  /*6560*/  MOV R165, R108 ;  /* 0x0000006c00a57202 */ /* 0x000fe20000000f00 */
[C---:B------:R-:W-:Y:S01]  /*6570*/  HMMA.16816.F32.BF16 R100, R8.reuse, R40, R100 ;  /* 0x000000280864723c */ /* 0x040fe20000041864 */
[----:B---3--:R-:W-:Y:S02]  /*6580*/  F2FP.BF16.F32.PACK_AB R4, R48, R164 ;  /* 0x000000a43004723e */ /* 0x008fe400000010ff */
[----:B----4-:R-:W-:Y:S02]  /*6590*/  F2FP.BF16.F32.PACK_AB R5, R136, R138 ;  /* 0x0000008a8805723e */ /* 0x010fe400000010ff */
[----:B------:R-:W-:Y:S01]  /*65a0*/  F2FP.BF16.F32.PACK_AB R6, R231, R59 ;  /* 0x0000003be706723e */ /* 0x000fe200000010ff */
[C---:B------:R-:W-:Y:S06]  /*65b0*/  HMMA.16816.F32.BF16 R28, R8.reuse, R78, R28 ;  /* 0x0000004e081c723c */ /* 0x040fec000004181c */
[----:B------:R-:W-:Y:S01]  /*65c0*/  HMMA.16816.F32.BF16 R64, R8, R42, R64 ;  /* 0x0000002a0840723c */ /* 0x000fe20000041840 */
[----:B-1----:R-:W-:-:S05]  /*65d0*/  F2FP.BF16.F32.PACK_AB R7, R81, R58 ;  /* 0x0000003a5107723e */ /* 0x002fca00000010ff */
[C---:B------:R-:W-:Y:S06]  /*65e0*/  HMMA.16816.F32.BF16 R60, R8.reuse, R34, R60 ;  /* 0x00000022083c723c */ /* 0x040fec000004183c */
[C---:B------:R-:W-:Y:S06]  /*65f0*/  HMMA.16816.F32.BF16 R52, R8.reuse, R26, R52 ;  /* 0x0000001a0834723c */ /* 0x040fec0000041834 */
[----:B------:R-:W-:Y:S01]  /*6600*/  HMMA.16816.F32.BF16 R84, R8, R86, R16 ;  /* 0x000000560854723c */ /* 0x000fe20000041810 */
[----:B------:R-:W-:Y:S01]  /*6610*/  MOV R23, R111 ;  /* 0x0000006f00177202 */ /* 0x000fe20000000f00 */
[----:B------:R-:W-:Y:S01]  /*6620*/  IMAD.MOV.U32 R82, RZ, RZ, R140 ;  /* 0x000000ffff527224 */ /* 0x000fe200078e008c */
[----:B------:R-:W-:Y:S01]  /*6630*/  MOV R83, R141 ;  /* 0x0000008d00537202 */ /* 0x000fe20000000f00 */
[----:B------:R-:W-:Y:S01]  /*6640*/  IMAD.MOV.U32 R109, RZ, RZ, R144 ;  /* 0x000000ffff6d7224 */ /* 0x000fe200078e0090 */
[----:B------:R-:W-:Y:S01]  /*6650*/  MOV R110, R143 ;  /* 0x0000008f006e7202 */ /* 0x000fe20000000f00 */
[----:B------:R-:W-:Y:S01]  /*6660*/  IMAD.MOV.U32 R95, RZ, RZ, R146 ;  /* 0x000000ffff5f7224 */ /* 0x000fe200078e0092 */
[----:B------:R-:W-:Y:S01]  /*6670*/  F2FP.BF16.F32.PACK_AB R8, R70, R165 ;  /* 0x000000a54608723e */ /* 0x000fe200000010ff */
[----:B------:R-:W-:Y:S01]  /*6680*/  HMMA.16816.F32.BF16 R152, R4, R14, R152 ;  /* 0x0000000e0498723c */ /* 0x000fe20000041898 */
[----:B------:R-:W-:Y:S01]  /*6690*/  F2FP.BF16.F32.PACK_AB R9, R242, R166 ;  /* 0x000000a6f209723e */ /* 0x000fe200000010ff */
[----:B------:R-:W1:Y:S01]  /*66a0*/  LDSM.16.MT88.4 R24, [R225+0xd000] ;  /* 0x00d00000e118783b */ /* 0x000e620000004200 */
[----:B------:R-:W-:-:S02]  /*66b0*/  F2FP.BF16.F32.PACK_AB R10, R51, R49 ;  /* 0x00000031330a723e */ /* 0x000fc400000010ff */
[----:B------:R-:W-:Y:S01]  /*66c0*/  F2FP.BF16.F32.PACK_AB R11, R50, R135 ;  /* 0x00000087320b723e */ /* 0x000fe200000010ff */
[----:B------:R-:W-:Y:S01]  /*66d0*/  IMAD.MOV.U32 R111, RZ, RZ, R142 ;  /* 0x000000ffff6f7224 */ /* 0x000fe200078e008e */
[----:B------:R-:W-:Y:S01]  /*66e0*/  MOV R108, R145 ;  /* 0x00000091006c7202 */ /* 0x000fe20000000f00 */
[-C--:B------:R-:W-:Y:S01]  /*66f0*/  HMMA.16816.F32.BF16 R140, R4, R12.reuse, R160 ;  /* 0x0000000c048c723c */ /* 0x080fe200000418a0 */
[----:B------:R-:W-:Y:S01]  /*6700*/  MOV R94, R147 ;  /* 0x00000093005e7202 */ /* 0x000fe20000000f00 */
[----:B------:R-:W2:Y:S04]  /*6710*/  LDSM.16.MT88.4 R16, [R227+0xd000] ;  /* 0x00d00000e310783b */ /* 0x000ea80000004200 */
[C---:B------:R-:W-:Y:S06]  /*6720*/  HMMA.16816.F32.BF16 R144, R8.reuse, R12, R156 ;  /* 0x0000000c0890723c */ /* 0x040fec000004189c */
[----:B------:R-:W-:Y:S01]  /*6730*/  HMMA.16816.F32.BF16 R44, R8, R14, R44 ;  /* 0x0000000e082c723c */ /* 0x000fe2000004182c */
[----:B------:R-:W3:Y:S01]  /*6740*/  LDSM.16.MT88.4 R12, [R226+0xd000] ;  /* 0x00d00000e20c783b */ /* 0x000ee20000004200 */
[----:B------:R-:W-:Y:S01]  /*6750*/  IMAD.MOV.U32 R91, RZ, RZ, R69 ;  /* 0x000000ffff5b7224 */ /* 0x000fe200078e0045 */
[----:B------:R-:W-:Y:S01]  /*6760*/  MOV R69, R190 ;  /* 0x000000be00457202 */ /* 0x000fe20000000f00 */
[----:B------:R-:W-:-:S02]  /*6770*/  IMAD.MOV.U32 R89, RZ, RZ, R77 ;  /* 0x000000ffff597224 */ /* 0x000fc400078e004d */
[----:B------:R-:W-:Y:S02]  /*6780*/  IMAD.MOV.U32 R77, RZ, RZ, R191 ;  /* 0x000000ffff4d7224 */ /* 0x000fe400078e00bf */
[----:B------:R-:W-:Y:S01]  /*6790*/  IMAD.MOV.U32 R41, RZ, RZ, R189 ;  /* 0x000000ffff297224 */ /* 0x000fe200078e00bd */
[----:B-1----:R-:W-:Y:S06]  /*67a0*/  HMMA.16816.F32.BF16 R160, R8, R24, R180 ;  /* 0x0000001808a0723c */ /* 0x002fec00000418b4 */
[C---:B--2---:R-:W-:Y:S06]  /*67b0*/  HMMA.16816.F32.BF16 R172, R4.reuse, R16, R192 ;  /* 0x0000001004ac723c */ /* 0x044fec00000418c0 */
[----:B------:R-:W-:Y:S06]  /*67c0*/  HMMA.16816.F32.BF16 R156, R4, R24, R176 ;  /* 0x00000018049c723c */ /* 0x000fec00000418b0 */
[-C--:B---3--:R-:W-:Y:S06]  /*67d0*/  HMMA.16816.F32.BF16 R192, R8, R12.reuse, R100 ;  /* 0x0000000c08c0723c */ /* 0x088fec0000041864 */
[C---:B------:R-:W-:Y:S06]  /*67e0*/  HMMA.16816.F32.BF16 R188, R4.reuse, R12, R212 ;  /* 0x0000000c04bc723c */ /* 0x040fec00000418d4 */
[-C--:B------:R-:W-:Y:S06]  /*67f0*/  HMMA.16816.F32.BF16 R200, R4, R14.reuse, R200 ;  /* 0x0000000e04c8723c */ /* 0x080fec00000418c8 */
[----:B------:R-:W-:Y:S01]  /*6800*/  HMMA.16816.F32.BF16 R64, R8, R14, R64 ;  /* 0x0000000e0840723c */ /* 0x000fe20000041840 */
[----:B------:R-:W1:Y:S05]  /*6810*/  LDSM.16.MT88.4 R12, [R227+0xf000] ;  /* 0x00f00000e30c783b */ /* 0x000e6a0000004200 */
[-C--:B------:R-:W-:Y:S06]  /*6820*/  HMMA.16816.F32.BF16 R168, R4, R26.reuse, R148 ;  /* 0x0000001a04a8723c */ /* 0x080fec0000041894 */
[C---:B------:R-:W-:Y:S01]  /*6830*/  HMMA.16816.F32.BF16 R32, R8.reuse, R26, R28 ;  /* 0x0000001a0820723c */ /* 0x040fe2000004181c */
[----:B------:R-:W2:Y:S05]  /*6840*/  LDSM.16.MT88.4 R24, [R224+0xf000] ;  /* 0x00f00000e018783b */ /* 0x000eaa0000004200 */
[----:B------:R-:W-:Y:S06]  /*6850*/  HMMA.16816.F32.BF16 R176, R8, R16, R104 ;  /* 0x0000001008b0723c */ /* 0x000fec0000041868 */
[-C--:B------:R-:W-:Y:S06]  /*6860*/  HMMA.16816.F32.BF16 R184, R4, R18.reuse, R184 ;  /* 0x0000001204b8723c */ /* 0x080fec00000418b8 */
[----:B------:R-:W-:Y:S01]  /*6870*/  HMMA.16816.F32.BF16 R72, R8, R18, R72 ;  /* 0x000000120848723c */ /* 0x000fe20000041848 */
[----:B------:R-:W3:Y:S01]  /*6880*/  LDSM.16.MT88.4 R16, [R225+0xf000] ;  /* 0x00f00000e110783b */ /* 0x000ee20000004200 */
[--C-:B------:R-:W-:Y:S01]  /*6890*/  FFMA.FTZ R2, R251, UR5, -R22.reuse ;  /* 0x00000005fb027c23 */ /* 0x100fe20008010816 */
[----:B------:R-:W-:Y:S01]  /*68a0*/  MOV R149, R58 ;  /* 0x0000003a00957202 */ /* 0x000fe20000000f00 */
[----:B------:R-:W-:Y:S01]  /*68b0*/  IMAD.MOV.U32 R150, RZ, RZ, R59 ;  /* 0x000000ffff967224 */ /* 0x000fe200078e003b */
[----:B------:R-:W-:Y:S01]  /*68c0*/  MOV R215, R41 ;  /* 0x0000002900d77202 */ /* 0x000fe20000000f00 */
[----:B------:R4:W-:Y:S01]  /*68d0*/  MUFU.EX2 R58, R2 ;  /* 0x00000002003a7308 */ /* 0x0009e20000000800 */
[----:B------:R-:W-:Y:S01]  /*68e0*/  IMAD.MOV.U32 R213, RZ, RZ, R57 ;  /* 0x000000ffffd57224 */ /* 0x000fe200078e0039 */
[----:B------:R-:W3:Y:S01]  /*68f0*/  LDSM.16.MT88.4 R28, [R226+0xf000] ;  /* 0x00f00000e21c783b */ /* 0x000ee20000004200 */
[----:B-1----:R-:W-:Y:S01]  /*6900*/  HMMA.16816.F32.BF16 R104, R4, R12, R216 ;  /* 0x0000000c0468723c */ /* 0x002fe200000418d8 */
[----:B----4-:R-:W-:-:S04]  /*6910*/  FFMA.FTZ R2, R249, UR5, -R22 ;  /* 0x00000005f9027c23 */ /* 0x010fc80008010816 */
[----:B------:R1:W4:Y:S02]  /*6920*/  MUFU.EX2 R59, R2 ;  /* 0x00000002003b7308 */ /* 0x0003240000000800 */
[----:B------:R-:W-:Y:S02]  /*6930*/  IMAD.MOV.U32 R217, RZ, RZ, R76 ;  /* 0x000000ffffd97224 */ /* 0x000fe400078e004c */
[----:B------:R-:W-:Y:S02]  /*6940*/  IMAD.MOV.U32 R218, RZ, RZ, R77 ;  /* 0x000000ffffda7224 */ /* 0x000fe400078e004d */
[----:B--2---:R-:W-:Y:S01]  /*6950*/  HMMA.16816.F32.BF16 R76, R4, R26, R208 ;  /* 0x0000001a044c723c */ /* 0x004fe200000418d0 */
[----:B------:R-:W-:Y:S01]  /*6960*/  MOV R216, R111 ;  /* 0x0000006f00d87202 */ /* 0x000fe20000000f00 */
[----:B------:R-:W-:Y:S02]  /*6970*/  IMAD.MOV.U32 R183, RZ, RZ, R91 ;  /* 0x000000ffffb77224 */ /* 0x000fe400078e005b */
[----:B-1----:R-:W-:-:S03]  /*6980*/  FFMA.FTZ R2, R248, UR5, -R22 ;  /* 0x00000005f8027c23 */ /* 0x002fc60008010816 */
[----:B------:R-:W-:Y:S01]  /*6990*/  IMAD.MOV.U32 R211, RZ, RZ, R69 ;  /* 0x000000ffffd37224 */ /* 0x000fe200078e0045 */
[----:B------:R1:W-:Y:S01]  /*69a0*/  MUFU.EX2 R137, R2 ;  /* 0x0000000200897308 */ /* 0x0003e20000000800 */
[----:B------:R-:W-:Y:S01]  /*69b0*/  HMMA.16816.F32.BF16 R40, R4, R24, R244 ;  /* 0x000000180428723c */ /* 0x000fe200000418f4 */
[----:B------:R-:W-:-:S06]  /*69c0*/  IMAD.MOV.U32 R219, RZ, RZ, R110 ;  /* 0x000000ffffdb7224 */ /* 0x000fcc00078e006e */
[----:B------:R-:W-:Y:S01]  /*69d0*/  MOV R246, R88 ;  /* 0x0000005800f67202 */ /* 0x000fe20000000f00 */
[----:B------:R-:W-:Y:S01]  /*69e0*/  IMAD.MOV.U32 R245, RZ, RZ, R89 ;  /* 0x000000fffff57224 */ /* 0x000fe200078e0059 */
[----:B------:R-:W-:Y:S02]  /*69f0*/  MOV R244, R90 ;  /* 0x0000005a00f47202 */ /* 0x000fe40000000f00 */
[----:B---3--:R-:W-:Y:S01]  /*6a00*/  HMMA.16816.F32.BF16 R88, R4, R16, R220 ;  /* 0x000000100458723c */ /* 0x008fe200000418dc */
[----:B-1----:R-:W-:-:S06]  /*6a10*/  FFMA.FTZ R2, R243, UR5, -R22 ;  /* 0x00000005f3027c23 */ /* 0x002fcc0008010816 */
[----:B------:R-:W-:Y:S01]  /*6a20*/  MOV R221, R94 ;  /* 0x0000005e00dd7202 */ /* 0x000fe20000000f00 */
[----:B------:R1:W-:Y:S01]  /*6a30*/  MUFU.EX2 R57, R2 ;  /* 0x0000000200397308 */ /* 0x0003e20000000800 */
        /* <DEDUP_REMOVED lines=20> */
[----:B------:R-:W2:Y:S01]  /*6b80*/  LDL.LU R252, [R1+0xd4] ;  /* 0x0000d40001fc7983 */ /* 0x000ea20000300800 */
[----:B------:R1:W-:Y:S01]  /*6b90*/  MUFU.EX2 R22, R2 ;  /* 0x0000000200167308 */ /* 0x0003e20000000800 */
        /* <DEDUP_REMOVED lines=9> */
[----:B-1----:R-:W-:-:S04]  /*6c30*/  FFMA.FTZ R2, R211, UR5, -R21 ;  /* 0x00000005d3027c23 */ /* 0x002fc80008010815 */
[----:B------:R-:W1:Y:S01]  /*6c40*/  MUFU.EX2 R23, R2 ;  /* 0x0000000200177308 */ /* 0x000e620000000800 */
[----:B------:R-:W-:Y:S01]  /*6c50*/  MOV R246, R56 ;  /* 0x0000003800f67202 */ /* 0x000fe20000000f00 */
[----:B------:R-:W-:Y:S01]  /*6c60*/  IMAD.MOV.U32 R167, RZ, RZ, R95 ;  /* 0x000000ffffa77224 */ /* 0x000fe200078e005f */
[----:B------:R-:W-:Y:S01]  /*6c70*/  HMMA.16816.F32.BF16 R60, R8, R18, R60 ;  /* 0x00000012083c723c */ /* 0x000fe2000004183c */
[----:B------:R-:W-:Y:S01]  /*6c80*/  IMAD.MOV.U32 R211, RZ, RZ, R218 ;  /* 0x000000ffffd37224 */ /* 0x000fe200078e00da */
[----:B------:R-:W-:-:S04]  /*6c90*/  MOV R218, R221 ;  /* 0x000000dd00da7202 */ /* 0x000fc80000000f00 */
[----:B------:R-:W-:Y:S01]  /*6ca0*/  HMMA.16816.F32.BF16 R92, R4, R18, R204 ;  /* 0x00000012045c723c */ /* 0x000fe200000418cc */
[----:B------:R-:W-:Y:S01]  /*6cb0*/  IMAD.MOV.U32 R181, RZ, RZ, R70 ;  /* 0x000000ffffb57224 */ /* 0x000fe200078e0046 */
[----:B------:R-:W-:-:S04]  /*6cc0*/  MOV R212, R68 ;  /* 0x0000004400d47202 */ /* 0x000fc80000000f00 */
[----:B------:R-:W-:Y:S01]  /*6cd0*/  HMMA.16816.F32.BF16 R68, R8, R24, R96 ;  /* 0x000000180844723c */ /* 0x000fe20000041860 */
[----:B------:R-:W-:-:S05]  /*6ce0*/  IMAD.MOV.U32 R221, RZ, RZ, R244 ;  /* 0x000000ffffdd7224 */ /* 0x000fca00078e00f4 */
[----:B------:R-:W-:Y:S01]  /*6cf0*/  HMMA.16816.F32.BF16 R36, R8, R26, R36 ;  /* 0x0000001a0824723c */ /* 0x000fe20000041824 */
[----:B------:R-:W-:Y:S01]  /*6d00*/  IMAD.MOV.U32 R148, RZ, RZ, R51 ;  /* 0x000000ffff947224 */ /* 0x000fe200078e0033 */
[----:B------:R-:W-:-:S04]  /*6d10*/  MOV R182, R109 ;  /* 0x0000006d00b67202 */ /* 0x000fc80000000f00 */
[C---:B------:R-:W-:Y:S01]  /*6d20*/  HMMA.16816.F32.BF16 R52, R8.reuse, R14, R52 ;  /* 0x0000000e0834723c */ /* 0x040fe20000041834 */
[----:B------:R-:W-:Y:S02]  /*6d30*/  MOV R214, R50 ;  /* 0x0000003200d67202 */ /* 0x000fe40000000f00 */
[----:B------:R-:W-:Y:S02]  /*6d40*/  MOV R151, R49 ;  /* 0x0000003100977202 */ /* 0x000fe40000000f00 */
[----:B------:R-:W-:Y:S01]  /*6d50*/  MOV R180, R48 ;  /* 0x0000003000b47202 */ /* 0x000fe20000000f00 */
[----:B------:R-:W-:Y:S01]  /*6d60*/  HMMA.16816.F32.BF16 R24, R8, R16, R112 ;  /* 0x000000100818723c */ /* 0x000fe20000041870 */
[----:B------:R-:W-:Y:S01]  /*6d70*/  MOV R244, R247 ;  /* 0x000000f700f47202 */ /* 0x000fe20000000f00 */
[----:B------:R-:W-:-:S04]  /*6d80*/  IMAD.MOV.U32 R247, RZ, RZ, R134 ;  /* 0x000000fffff77224 */ /* 0x000fc800078e0086 */
[----:B------:R-:W-:Y:S06]  /*6d90*/  HMMA.16816.F32.BF16 R100, R8, R12, R116 ;  /* 0x0000000c0864723c */ /* 0x000fec0000041874 */
[C---:B------:R-:W-:Y:S01]  /*6da0*/  HMMA.16816.F32.BF16 R120, R4.reuse, R28, R120 ;  /* 0x0000001c0478723c */ /* 0x040fe20000041878 */
[----:B------:R-:W-:Y:S01]  /*6db0*/  IMAD.MOV.U32 R248, RZ, RZ, R215 ;  /* 0x000000fffff87224 */ /* 0x000fe200078e00d7 */
[----:B------:R-:W-:Y:S01]  /*6dc0*/  MOV R243, R83 ;  /* 0x0000005300f37202 */ /* 0x000fe20000000f00 */
[----:B------:R-:W-:Y:S03]  /*6dd0*/  LDSM.16.MT88.4 R96, [R225+0xf800] ;  /* 0x00f80000e160783b */ /* 0x000fe60000004200 */
[C---:B------:R-:W-:Y:S01]  /*6de0*/  HMMA.16816.F32.BF16 R108, R4.reuse, R14, R196 ;  /* 0x0000000e046c723c */ /* 0x040fe200000418c4 */
[----:B------:R-:W-:Y:S04]  /*6df0*/  LDSM.16.MT88.4 R112, [R227+0xf800] ;  /* 0x00f80000e370783b */ /* 0x000fe80000004200 */
[----:B------:R3:W5:Y:S01]  /*6e00*/  LDL.LU R134, [R1+0xd0] ;  /* 0x0000d00001867983 */ /* 0x0007620000300800 */
[----:B------:R-:W-:Y:S03]  /*6e10*/  HMMA.16816.F32.BF16 R48, R4, R30, R124 ;  /* 0x0000001e0430723c */ /* 0x000fe6000004187c */
[----:B------:R-:W3:Y:S03]  /*6e20*/  LDSM.16.MT88.4 R4, [R226+0xf800] ;  /* 0x00f80000e204783b */ /* 0x000ee60000004200 */
[C---:B------:R-:W-:Y:S06]  /*6e30*/  HMMA.16816.F32.BF16 R116, R8.reuse, R28, R128 ;  /* 0x0000001c0874723c */ /* 0x040fec0000041880 */
[----:B------:R-:W-:Y:S01]  /*6e40*/  HMMA.16816.F32.BF16 R28, R8, R30, R84 ;  /* 0x0000001e081c723c */ /* 0x000fe20000041854 */
[----:B------:R-:W-:-:S02]  /*6e50*/  MOV R215, R81 ;  /* 0x0000005100d77202 */ /* 0x000fc40000000f00 */
[----:B----4-:R-:W-:Y:S02]  /*6e60*/  F2FP.BF16.F32.PACK_AB R128, R59, R58 ;  /* 0x0000003a3b80723e */ /* 0x010fe400000010ff */
[----:B-1----:R-:W-:Y:S02]  /*6e70*/  F2FP.BF16.F32.PACK_AB R129, R23, R22 ;  /* 0x000000161781723e */ /* 0x002fe400000010ff */
[----:B------:R-:W-:Y:S01]  /*6e80*/  F2FP.BF16.F32.PACK_AB R130, R57, R137 ;  /* 0x000000893982723e */ /* 0x000fe200000010ff */
[----:B--2---:R-:W-:-:S04]  /*6e90*/  FFMA.FTZ R2, R252, UR5, -R21 ;  /* 0x00000005fc027c23 */ /* 0x004fc80008010815 */
[----:B------:R1:W-:Y:S02]  /*6ea0*/  MUFU.EX2 R56, R2 ;  /* 0x0000000200387308 */ /* 0x0003e40000000800 */
[----:B-1----:R-:W-:-:S06]  /*6eb0*/  FFMA.FTZ R2, R250, UR5, -R21 ;  /* 0x00000005fa027c23 */ /* 0x002fcc0008010815 */
[----:B------:R1:W2:Y:S02]  /*6ec0*/  MUFU.EX2 R19, R2 ;  /* 0x0000000200137308 */ /* 0x0002a40000000800 */
[----:B-1----:R-:W-:Y:S01]  /*6ed0*/  FFMA.FTZ R2, R209, UR5, -R20 ;  /* 0x00000005d1027c23 */ /* 0x002fe20008010814 */
[----:B------:R-:W-:Y:S01]  /*6ee0*/  MOV R209, R210 ;  /* 0x000000d200d17202 */ /* 0x000fe20000000f00 */
[----:B------:R-:W-:Y:S01]  /*6ef0*/  IMAD.MOV.U32 R210, RZ, RZ, R211 ;  /* 0x000000ffffd27224 */ /* 0x000fe200078e00d3 */
[----:B------:R-:W-:Y:S01]  /*6f00*/  MOV R211, R216 ;  /* 0x000000d800d37202 */ /* 0x000fe20000000f00 */
[----:B------:R-:W-:Y:S01]  /*6f10*/  IMAD.MOV.U32 R216, RZ, RZ, R217 ;  /* 0x000000ffffd87224 */ /* 0x000fe200078e00d9 */
[----:B------:R-:W-:Y:S01]  /*6f20*/  MOV R217, R218 ;  /* 0x000000da00d97202 */ /* 0x000fe20000000f00 */
[----:B------:R1:W-:Y:S01]  /*6f30*/  MUFU.EX2 R17, R2 ;  /* 0x0000000200117308 */ /* 0x0003e20000000800 */
[----:B------:R-:W-:Y:S01]  /*6f40*/  IMAD.MOV.U32 R218, RZ, RZ, R219 ;  /* 0x000000ffffda7224 */ /* 0x000fe200078e00db */
[----:B------:R-:W-:Y:S01]  /*6f50*/  MOV R219, R220 ;  /* 0x000000dc00db7202 */ /* 0x000fe20000000f00 */
[----:B------:R-:W-:Y:S01]  /*6f60*/  IMAD.MOV.U32 R220, RZ, RZ, R221 ;  /* 0x000000ffffdc7224 */ /* 0x000fe200078e00dd */
[----:B------:R-:W-:Y:S01]  /*6f70*/  MOV R221, R222 ;  /* 0x000000de00dd7202 */ /* 0x000fe20000000f00 */
[----:B------:R-:W-:Y:S01]  /*6f80*/  IMAD.MOV.U32 R222, RZ, RZ, R223 ;  /* 0x000000ffffde7224 */ /* 0x000fe200078e00df */
[----:B------:R-:W-:Y:S01]  /*6f90*/  MOV R223, R244 ;  /* 0x000000f400df7202 */ /* 0x000fe20000000f00 */
[----:B------:R-:W-:-:S02]  /*6fa0*/  IMAD.MOV.U32 R244, RZ, RZ, R245 ;  /* 0x000000fffff47224 */ /* 0x000fc400078e00f5 */
[----:B-1----:R-:W-:Y:S01]  /*6fb0*/  FFMA.FTZ R2, R209, UR5, -R20 ;  /* 0x00000005d1027c23 */ /* 0x002fe20008010814 */
[----:B------:R-:W-:Y:S01]  /*6fc0*/  MOV R209, R210 ;  /* 0x000000d200d17202 */ /* 0x000fe20000000f00 */
[----:B------:R-:W-:Y:S01]  /*6fd0*/  IMAD.MOV.U32 R210, RZ, RZ, R211 ;  /* 0x000000ffffd27224 */ /* 0x000fe200078e00d3 */
[----:B------:R-:W-:Y:S01]  /*6fe0*/  MOV R211, R216 ;  /* 0x000000d800d37202 */ /* 0x000fe20000000f00 */
[----:B------:R-:W-:Y:S01]  /*6ff0*/  IMAD.MOV.U32 R216, RZ, RZ, R217 ;  /* 0x000000ffffd87224 */ /* 0x000fe200078e00d9 */
[----:B------:R1:W4:Y:S01]  /*7000*/  MUFU.EX2 R18, R2 ;  /* 0x0000000200127308 */ /* 0x0003220000000800 */
        /* <DEDUP_REMOVED lines=10> */
[--C-:B-1----:R-:W-:Y:S01]  /*70b0*/  FFMA.FTZ R2, R209, UR5, -R20.reuse ;  /* 0x00000005d1027c23 */ /* 0x102fe20008010814 */
        /* <DEDUP_REMOVED lines=49> */
[----:B-1----:R-:W-:Y:S01]  /*73d0*/  FFMA.FTZ R2, R207, UR5, -R0 ;  /* 0x00000005cf027c23 */ /* 0x002fe20008010800 */
[----:B------:R-:W-:Y:S01]  /*73e0*/  MOV R222, R246 ;  /* 0x000000f600de7202 */ /* 0x000fe20000000f00 */
[----:B------:R-:W-:Y:S01]  /*73f0*/  IMAD.MOV.U32 R221, RZ, RZ, R245 ;  /* 0x000000ffffdd7224 */ /* 0x000fe200078e00f5 */
[----:B------:R-:W-:Y:S01]  /*7400*/  MOV R149, R150 ;  /* 0x0000009600957202 */ /* 0x000fe20000000f00 */
[----:B------:R1:W3:Y:S01]  /*7410*/  MUFU.EX2 R13, R2 ;  /* 0x00000002000d7308 */ /* 0x0002e20000000800 */
        /* <DEDUP_REMOVED lines=10> */
[----:B------:R-:W3:Y:S01]  /*74c0*/  LDSM.16.MT88.4 R80, [R224+0xf800] ;  /* 0x00f80000e050783b */ /* 0x000ee20000004200 */
[----:B------:R-:W-:Y:S01]  /*74d0*/  IMAD.MOV.U32 R204, RZ, RZ, R209 ;  /* 0x000000ffffcc7224 */ /* 0x000fe200078e00d1 */
[----:B------:R-:W-:-:S02]  /*74e0*/  MOV R250, R235 ;  /* 0x000000eb00fa7202 */ /* 0x000fc40000000f00 */
[----:B--2---:R-:W-:Y:S01]  /*74f0*/  F2FP.BF16.F32.PACK_AB R131, R19, R56 ;  /* 0x000000381383723e */ /* 0x004fe200000010ff */
[----:B------:R2:W5:Y:S01]  /*7500*/  LDL.LU R136, [R1+0xc8] ;  /* 0x0000c80001887983 */ /* 0x0005620000300800 */
[----:B-1----:R-:W-:Y:S01]  /*7510*/  FFMA.FTZ R2, R208, UR5, -R0 ;  /* 0x00000005d0027c23 */ /* 0x002fe20008010800 */
[----:B------:R-:W-:Y:S02]  /*7520*/  IMAD.MOV.U32 R208, RZ, RZ, R217 ;  /* 0x000000ffffd07224 */ /* 0x000fe400078e00d9 */
        /* <DEDUP_REMOVED lines=19> */
[----:B------:R-:W-:Y:S01]  /*7660*/  FFMA.FTZ R0, R204, UR5, -R0 ;  /* 0x00000005cc007c23 */ /* 0x000fe20008010800 */
[----:B------:R-:W-:Y:S01]  /*7670*/  MOV R204, R216 ;  /* 0x000000d800cc7202 */ /* 0x000fe20000000f00 */
[----:B------:R-:W-:Y:S01]  /*7680*/  IMAD.MOV.U32 R211, RZ, RZ, R182 ;  /* 0x000000ffffd37224 */ /* 0x000fe200078e00b6 */
[----:B------:R-:W-:Y:S01]  /*7690*/  MOV R217, R180 ;  /* 0x000000b400d97202 */ /* 0x000fe20000000f00 */
[----:B------:R-:W-:Y:S01]  /*76a0*/  IMAD.MOV.U32 R244, RZ, RZ, R150 ;  /* 0x000000fffff47224 */ /* 0x000fe200078e0096 */
[----:B------:R-:W-:Y:S02]  /*76b0*/  MOV R216, R181 ;  /* 0x000000b500d87202 */ /* 0x000fe40000000f00 */
[----:B------:R-:W-:Y:S02]  /*76c0*/  MOV R245, R149 ;  /* 0x0000009500f57202 */ /* 0x000fe40000000f00 */
[----:B------:R-:W-:Y:S01]  /*76d0*/  MOV R223, R151 ;  /* 0x0000009700df7202 */ /* 0x000fe20000000f00 */
[----:B------:R-:W-:Y:S01]  /*76e0*/  FADD.FTZ R9, R250, R20 ;  /* 0x00000014fa097221 */ /* 0x000fe20000010000 */
[----:B------:R-:W-:Y:S01]  /*76f0*/  MOV R210, R183 ;  /* 0x000000b700d27202 */ /* 0x000fe20000000f00 */
[----:B------:R-:W-:Y:S01]  /*7700*/  FADD.FTZ R10, R197, R196 ;  /* 0x000000c4c50a7221 */ /* 0x000fe20000010000 */
[----:B------:R-:W1:Y:S01]  /*7710*/  LDSM.16.MT88.4 R180, [R227+0xd800] ;  /* 0x00d80000e3b4783b */ /* 0x000e620000004200 */
[----:B------:R-:W-:-:S02]  /*7720*/  MOV R219, R164 ;  /* 0x000000a400db7202 */ /* 0x000fc40000000f00 */
[----:B------:R-:W-:Y:S01]  /*7730*/  MOV R218, R166 ;  /* 0x000000a600da7202 */ /* 0x000fe20000000f00 */
[----:B------:R-:W2:Y:S01]  /*7740*/  LDSM.16.MT88.4 R148, [R224+0xd800] ;  /* 0x00d80000e094783b */ /* 0x000ea20000004200 */
[----:B------:R-:W-:Y:S02]  /*7750*/  MOV R251, R198 ;  /* 0x000000c600fb7202 */ /* 0x000fe40000000f00 */
[----:B------:R-:W-:Y:S01]  /*7760*/  MOV R249, R199 ;  /* 0x000000c700f97202 */ /* 0x000fe20000000f00 */
[----:B------:R-:W2:Y:S04]  /*7770*/  LDSM.16.MT88.4 R164, [R225+0xd800] ;  /* 0x00d80000e1a4783b */ /* 0x000ea80000004200 */
[----:B------:R-:W2:Y:S01]  /*7780*/  LDSM.16.MT88.4 R196, [R226+0xd800] ;  /* 0x00d80000e2c4783b */ /* 0x000ea20000004200 */
[----:B------:R1:W-:Y:S01]  /*7790*/  MUFU.EX2 R12, R2 ;  /* 0x00000002000c7308 */ /* 0x0003e20000000800 */
[----:B----4-:R-:W-:-:S02]  /*77a0*/  F2FP.BF16.F32.PACK_AB R124, R18, R17 ;  /* 0x00000011127c723e */ /* 0x010fc400000010ff */
[----:B---3--:R-:W-:Y:S01]  /*77b0*/  F2FP.BF16.F32.PACK_AB R125, R13, R11 ;  /* 0x0000000b0d7d723e */ /* 0x008fe200000010ff */
[C---:B------:R-:W-:Y:S01]  /*77c0*/  HMMA.16816.F32.BF16 R116, R128.reuse, R4, R116 ;  /* 0x000000048074723c */ /* 0x040fe20000041874 */
[----:B------:R3:W5:Y:S03]  /*77d0*/  LDL.LU R242, [R1+0xc4] ;  /* 0x0000c40001f27983 */ /* 0x0007660000300800 */
[----:B------:R4:W4:Y:S01]  /*77e0*/  MUFU.EX2 R14, R0 ;  /* 0x00000000000e7308 */ /* 0x0009220000000800 */
[----:B------:R-:W-:Y:S02]  /*77f0*/  MOV R126, R204 ;  /* 0x000000cc007e7202 */ /* 0x000fe40000000f00 */
[----:B------:R-:W-:Y:S01]  /*7800*/  MOV R250, R21 ;  /* 0x0000001500fa7202 */ /* 0x000fe20000000f00 */
[----:B------:R-:W-:Y:S01]  /*7810*/  FADD.FTZ R9, R230, R9 ;  /* 0x00000009e6097221 */ /* 0x000fe20000010000 */
[----:B------:R-:W-:Y:S01]  /*7820*/  MOV R21, R252 ;  /* 0x000000fc00157202 */ /* 0x000fe20000000f00 */
[----:B------:R-:W-:Y:S01]  /*7830*/  IMAD.MOV.U32 R252, RZ, RZ, R220 ;  /* 0x000000fffffc7224 */ /* 0x000fe200078e00dc */
[----:B------:R-:W-:Y:S01]  /*7840*/  MOV R205, R238 ;  /* 0x000000ee00cd7202 */ /* 0x000fe20000000f00 */
[----:B------:R-:W-:Y:S01]  /*7850*/  HMMA.16816.F32.BF16 R68, R128, R80, R68 ;  /* 0x000000508044723c */ /* 0x000fe20000041844 */
[----:B-1----:R-:W-:Y:S01]  /*7860*/  FADD.FTZ R2, R127, R126 ;  /* 0x0000007e7f027221 */ /* 0x002fe20000010000 */
[----:B------:R-:W-:Y:S01]  /*7870*/  F2FP.BF16.F32.PACK_AB R126, R15, R16 ;  /* 0x000000100f7e723e */ /* 0x000fe200000010ff */
[----:B------:R-:W-:-:S03]  /*7880*/  IMAD.MOV.U32 R208, RZ, RZ, R239 ;  /* 0x000000ffffd07224 */ /* 0x000fc600078e00ef */
[----:B------:R-:W-:Y:S01]  /*7890*/  HMMA.16816.F32.BF16 R84, R128, R96, R24 ;  /* 0x000000608054723c */ /* 0x000fe20000041818 */
[----:B------:R-:W-:Y:S01]  /*78a0*/  FADD.FTZ R2, R232, R2 ;  /* 0x00000002e8027221 */ /* 0x000fe20000010000 */
[----:B------:R-:W-:Y:S01]  /*78b0*/  MOV R209, R240 ;  /* 0x000000f000d17202 */ /* 0x000fe20000000f00 */
[----:B----4-:R-:W-:Y:S01]  /*78c0*/  FADD.FTZ R0, R233, R8 ;  /* 0x00000008e9007221 */ /* 0x010fe20000010000 */
[----:B------:R-:W-:Y:S01]  /*78d0*/  F2FP.BF16.F32.PACK_AB R127, R14, R12 ;  /* 0x0000000c0e7f723e */ /* 0x000fe200000010ff */
[----:B------:R-:W-:Y:S01]  /*78e0*/  FADD.FTZ R8, R250, R10 ;  /* 0x0000000afa087221 */ /* 0x000fe20000010000 */
[----:B------:R-:W-:Y:S02]  /*78f0*/  IMAD.MOV.U32 R250, RZ, RZ, R21 ;  /* 0x000000fffffa7224 */ /* 0x000fe400078e0015 */
[----:B------:R-:W-:Y:S01]  /*7900*/  FADD.FTZ R0, R229, R0 ;  /* 0x00000000e5007221 */ /* 0x000fe20000010000 */
[----:B------:R-:W-:Y:S01]  /*7910*/  MOV R21, R252 ;  /* 0x000000fc00157202 */ /* 0x000fe20000000f00 */
[----:B------:R-:W-:Y:S01]  /*7920*/  FADD.FTZ R2, R228, R2 ;  /* 0x00000002e4027221 */ /* 0x000fe20000010000 */
[----:B------:R-:W-:Y:S01]  /*7930*/  MOV R252, R133 ;  /* 0x0000008500fc7202 */ /* 0x000fe20000000f00 */
[----:B------:R-:W-:Y:S01]  /*7940*/  HMMA.16816.F32.BF16 R120, R124, R4, R120 ;  /* 0x000000047c78723c */ /* 0x000fe20000041878 */
[----:B------:R-:W-:Y:S01]  /*7950*/  FADD.FTZ R8, R139, R8 ;  /* 0x000000088b087221 */ /* 0x000fe20000010000 */
[----:B------:R-:W-:Y:S01]  /*7960*/  FADD.FTZ R0, R132, R0 ;  /* 0x0000000084007221 */ /* 0x000fe20000010000 */
[----:B------:R-:W-:Y:S01]  /*7970*/  FADD.FTZ R2, R21, R2 ;  /* 0x0000000215027221 */ /* 0x000fe20000010000 */
[----:B------:R-:W-:Y:S01]  /*7980*/  MOV R204, R237 ;  /* 0x000000ed00cc7202 */ /* 0x000fe20000000f00 */
[----:B------:R3:W5:Y:S02]  /*7990*/  LDL.LU R241, [R1+0xc0] ;  /* 0x0000c00001f17983 */ /* 0x0007640000300800 */
[----:B------:R-:W-:Y:S01]  /*79a0*/  FADD.FTZ R4, R250, R9 ;  /* 0x00000009fa047221 */ /* 0x000fe20000010000 */
[----:B------:R-:W-:Y:S01]  /*79b0*/  FADD.FTZ R5, R252, R8 ;  /* 0x00000008fc057221 */ /* 0x000fe20000010000 */
[----:B------:R-:W-:Y:S01]  /*79c0*/  HMMA.16816.F32.BF16 R176, R128, R180, R176 ;  /* 0x000000b480b0723c */ /* 0x000fe200000418b0 */
[----:B------:R-:W-:Y:S01]  /*79d0*/  FADD.FTZ R2, R249, R2 ;  /* 0x00000002f9027221 */ /* 0x000fe20000010000 */
[----:B------:R-:W-:Y:S01]  /*79e0*/  FADD.FTZ R8, R243, R4 ;  /* 0x00000004f3087221 */ /* 0x000fe20000010000 */
[----:B------:R-:W-:-:S03]  /*79f0*/  FADD.FTZ R4, R248, R0 ;  /* 0x00000000f8047221 */ /* 0x000fc60000010000 */
[----:B------:R-:W-:Y:S01]  /*7a00*/  HMMA.16816.F32.BF16 R172, R124, R180, R172 ;  /* 0x000000b47cac723c */ /* 0x000fe200000418ac */
[----:B------:R-:W-:Y:S01]  /*7a10*/  FADD.FTZ R0, R251, R5 ;  /* 0x00000005fb007221 */ /* 0x000fe20000010000 */
[----:B------:R-:W-:-:S04]  /*7a20*/  FADD.FTZ R5, R204, R8 ;  /* 0x00000008cc057221 */ /* 0x000fc80000010000 */
[C---:B--2---:R-:W-:Y:S06]  /*7a30*/  HMMA.16816.F32.BF16 R144, R128.reuse, R148, R144 ;  /* 0x000000948090723c */ /* 0x044fec0000041890 */
[C---:B------:R-:W-:Y:S06]  /*7a40*/  HMMA.16816.F32.BF16 R160, R128.reuse, R164, R160 ;  /* 0x000000a480a0723c */ /* 0x040fec00000418a0 */
[C---:B------:R-:W-:Y:S06]  /*7a50*/  HMMA.16816.F32.BF16 R192, R128.reuse, R196, R192 ;  /* 0x000000c480c0723c */ /* 0x040fec00000418c0 */
[----:B------:R-:W-:Y:S01]  /*7a60*/  HMMA.16816.F32.BF16 R100, R128, R112, R100 ;  /* 0x000000708064723c */ /* 0x000fe20000041864 */
[----:B------:R-:W-:Y:S01]  /*7a70*/  MOV R220, R221 ;  /* 0x000000dd00dc7202 */ /* 0x000fe20000000f00 */
[----:B------:R3:W5:Y:S04]  /*7a80*/  LDL.LU R240, [R1+0xbc] ;  /* 0x0000bc0001f07983 */ /* 0x0007680000300800 */
        /* <DEDUP_REMOVED lines=19> */
[----:B------:R-:W-:Y:S01]  /*7bc0*/  HMMA.16816.F32.BF16 R112, R128, R114, R52 ;  /* 0x000000728070723c */ /* 0x000fe20000041834 */
[----:B------:R-:W-:Y:S01]  /*7bd0*/  IMAD.MOV.U32 R222, RZ, RZ, R223 ;  /* 0x000000ffffde7224 */ /* 0x000fe200078e00df */
[----:B------:R3:W5:Y:S04]  /*7be0*/  LDL.LU R238, [R1+0xb4] ;  /* 0x0000b40001ee7983 */ /* 0x0007680000300800 */
[----:B------:R-:W-:Y:S01]  /*7bf0*/  HMMA.16816.F32.BF16 R72, R124, R80, R40 ;  /* 0x000000507c48723c */ /* 0x000fe20000041828 */
[----:B------:R-:W-:Y:S01]  /*7c00*/  MOV R223, R244 ;  /* 0x000000f400df7202 */ /* 0x000fe20000000f00 */
[----:B------:R3:W5:Y:S04]  /*7c10*/  LDL.LU R237, [R1+0xb0] ;  /* 0x0000b00001ed7983 */ /* 0x0007680000300800 */
[----:B------:R-:W-:Y:S06]  /*7c20*/  HMMA.16816.F32.BF16 R80, R128, R82, R36 ;  /* 0x000000528050723c */ /* 0x000fec0000041824 */
[-C--:B------:R-:W-:Y:S01]  /*7c30*/  HMMA.16816.F32.BF16 R124, R124, R6.reuse, R48 ;  /* 0x000000067c7c723c */ /* 0x080fe20000041830 */
[----:B------:R-:W-:Y:S01]  /*7c40*/  MOV R244, R245 ;  /* 0x000000f500f47202 */ /* 0x000fe20000000f00 */
[----:B------:R3:W5:Y:S04]  /*7c50*/  LDL.LU R236, [R1+0xac] ;  /* 0x0000ac0001ec7983 */ /* 0x0007680000300800 */
[----:B------:R-:W-:Y:S01]  /*7c60*/  HMMA.16816.F32.BF16 R128, R128, R6, R28 ;  /* 0x000000068080723c */ /* 0x000fe2000004181c */
[----:B------:R-:W-:Y:S01]  /*7c70*/  IMAD.MOV.U32 R245, RZ, RZ, R246 ;  /* 0x000000fffff57224 */ /* 0x000fe200078e00f6 */
[----:B------:R3:W5:Y:S05]  /*7c80*/  LDL.LU R235, [R1+0xa8] ;  /* 0x0000a80001eb7983 */ /* 0x00076a0000300800 */
        /* <DEDUP_REMOVED lines=59> */
[----:B------:R-:W-:Y:S05]  /*8040*/  @!P0 BRA `(.L_x_267) ;  /* 0x0000004c00e88947 */ /* 0x000fea0003800000 */
[----:B------:R-:W-:Y:S01]  /*8050*/  ULDC UR4, c[0x0][0x2d0] ;  /* 0x0000b40000047ab9 */ /* 0x000fe20000000800 */
[----:B-----5:R-:W-:Y:S01]  /*8060*/  IMAD.MOV.U32 R133, RZ, RZ, R135 ;  /* 0x000000ffff857224 */ /* 0x020fe200078e0087 */
[----:B------:R-:W-:Y:S01]  /*8070*/  ISETP.GE.AND P3, PT, R132, UR4, PT ;  /* 0x0000000484007c0c */ /* 0x000fe2000bf66270 */
[----:B------:R-:W-:Y:S01]  /*8080*/  IMAD.MOV.U32 R132, RZ, RZ, R136 ;  /* 0x000000ffff847224 */ /* 0x000fe200078e0088 */
[----:B------:R-:W-:Y:S01]  /*8090*/  MOV R138, R3 ;  /* 0x00000003008a7202 */ /* 0x000fe20000000f00 */
[----:B------:R-:W-:Y:S01]  /*80a0*/  ULDC.64 UR8, c[0x0][0x250] ;  /* 0x0000940000087ab9 */ /* 0x000fe20000000a00 */
[----:B------:R-:W-:Y:S01]  /*80b0*/  MOV R137, R134 ;  /* 0x0000008600897202 */ /* 0x000fe20000000f00 */
[----:B------:R-:W-:Y:S02]  /*80c0*/  ULEA.HI.SX32 UR20, UR17, 0xfffffffe, 0x1a ;  /* 0xfffffffe11147891 */ /* 0x000fe4000f8fd23f */
[----:B------:R-:W-:Y:S02]  /*80d0*/  USHF.L.U64.HI UR12, UR8, 0x4, UR9 ;  /* 0x00000004080c7899 */ /* 0x000fe40008010209 */
[----:B------:R-:W-:Y:S01]  /*80e0*/  USHF.L.U32 UR13, UR8, 0x4, URZ ;  /* 0x00000004080d7899 */ /* 0x000fe2000800063f */
[----:B------:R-:W-:Y:S01]  /*80f0*/  ULDC UR10, c[0x0][0x2d0] ;  /* 0x0000b400000a7ab9 */ /* 0x000fe20000000800 */
[----:B------:R-:W-:-:S02]  /*8100*/  ULDC UR5, c[0x0][0x39c] ;  /* 0x0000e70000057ab9 */ /* 0x000fc40000000800 */
[----:B---3--:R-:W1:Y:S01]  /*8110*/  @!P3 LDC.64 R4, c[0x0][0x220] ;  /* 0x00008800ff04bb82 */ /* 0x008e620000000a00 */
[----:B------:R-:W-:Y:S01]  /*8120*/  ULDC UR4, c[0x0][0x2ec] ;  /* 0x0000bb0000047ab9 */ /* 0x000fe20000000800 */
[----:B------:R-:W-:-:S06]  /*8130*/  ULDC.64 UR6, c[0x0][0x248] ;  /* 0x0000920000067ab9 */ /* 0x000fcc0000000a00 */
[----:B------:R-:W2:Y:S08]  /*8140*/  @!P3 LDC.64 R8, c[0x0][0x220] ;  /* 0x00008800ff08bb82 */ /* 0x000eb00000000a00 */
[----:B------:R-:W3:Y:S01]  /*8150*/  @!P3 LDC.64 R6, c[0x0][0x220] ;  /* 0x00008800ff06bb82 */ /* 0x000ee20000000a00 */
[----:B-1----:R1:W-:Y:S04]  /*8160*/  @!P3 STL.64 [R1+0x60], R4 ;  /* 0x000060040100b387 */ /* 0x0023e80000100a00 */
[----:B--2---:R2:W-:Y:S04]  /*8170*/  @!P3 STL.64 [R1+0x58], R8 ;  /* 0x000058080100b387 */ /* 0x0045e80000100a00 */
[----:B---3--:R2:W-:Y:S01]  /*8180*/  @!P3 STL.64 [R1+0x50], R6 ;  /* 0x000050060100b387 */ /* 0x0085e20000100a00 */
[----:B-1----:R-:W1:Y:S03]  /*8190*/  @!P3 LDC.64 R4, c[0x0][0x220] ;  /* 0x00008800ff04bb82 */ /* 0x002e660000000a00 */
[----:B-1----:R2:W-:Y:S01]  /*81a0*/  @!P3 STL.64 [R1+0x48], R4 ;  /* 0x000048040100b387 */ /* 0x0025e20000100a00 */
[----:B------:R-:W-:Y:S05]  /*81b0*/  BRA `(.L_x_268) ;  /* 0x0000000400547947 */ /* 0x000fea0003800000 */
.L_x_270:
        /* <DEDUP_REMOVED lines=15> */
[----:B------:R-:W4:Y:S01]  /*82b0*/  @!P2 LDC.64 R16, c[0x0][0x218] ;  /* 0x00008600ff10ab82 */ /* 0x000f220000000a00 */
[----:B--2---:R-:W-:Y:S07]  /*82c0*/  LEA R3, P0, R3, R14, 0x6 ;  /* 0x0000000e03037211 */ /* 0x004fee00078030ff */
[----:B------:R-:W2:Y:S01]  /*82d0*/  @!P2 LDC.64 R14, c[0x0][0x218] ;  /* 0x00008600ff0eab82 */ /* 0x000ea20000000a00 */
[----:B---3--:R-:W-:Y:S02]  /*82e0*/  LEA.HI.X R4, R2, R13, R4, 0x6, P0 ;  /* 0x0000000d02047211 */ /* 0x008fe400000f3404 */
[C---:B-1----:R-:W-:Y:S02]  /*82f0*/  @!P3 LEA R10, P5, R3.reuse, R10, 0x1 ;  /* 0x0000000a030ab211 */ /* 0x042fe400078a08ff */
[C---:B-----5:R-:W-:Y:S02]  /*8300*/  @!P2 LEA R8, P0, R3.reuse, R8, 0x1 ;  /* 0x000000080308a211 */ /* 0x060fe400078008ff */
[C-C-:B------:R-:W-:Y:S01]  /*8310*/  @!P3 LEA.HI.X R11, R3.reuse, R11, R4.reuse, 0x1, P5 ;  /* 0x0000000b030bb211 */ /* 0x140fe200028f0c04 */
[----:B------:R-:W1:Y:S01]  /*8320*/  @!P3 LDC.64 R12, c[0x0][0x218] ;  /* 0x00008600ff0cbb82 */ /* 0x000e620000000a00 */
        /* <DEDUP_REMOVED lines=20> */
[----:B---3--:R-:W3:Y:S08]  /*8470*/  @!P3 LDC.64 R10, c[0x0][0x218] ;  /* 0x00008600ff0abb82 */ /* 0x008ef00000000a00 */
[----:B-----5:R-:W5:Y:S01]  /*8480*/  @!P2 LDC.64 R8, c[0x0][0x218] ;  /* 0x00008600ff08ab82 */ /* 0x020f620000000a00 */
[C---:B----4-:R-:W-:Y:S04]  /*8490*/  @!P2 LEA R6, P0, R2.reuse, R16, 0x1 ;  /* 0x000000100206a211 */ /* 0x050fe800078008ff */
[C---:B------:R-:W-:Y:S02]  /*84a0*/  @!P2 LEA.HI.X R7, R2.reuse, R17, R4, 0x1, P0 ;  /* 0x000000110207a211 */ /* 0x040fe400000f0c04 */
[----:B------:R-:W-:Y:S03]  /*84b0*/  IADD3 R2, P0, R2, UR22, RZ ;  /* 0x0000001602027c10 */ /* 0x000fe6000ff1e0ff */
[----:B------:R-:W-:Y:S01]  /*84c0*/  @!PT LDS RZ, [RZ] ;  /* 0x00000000fffff984 */ /* 0x000fe20000000800 */
[----:B------:R-:W-:Y:S01]  /*84d0*/  @!PT LDS RZ, [RZ] ;  /* 0x00000000fffff984 */ /* 0x000fe20000000800 */
[----:B------:R-:W-:Y:S01]  /*84e0*/  @!PT LDS RZ, [RZ] ;  /* 0x00000000fffff984 */ /* 0x000fe20000000800 */
[----:B------:R2:W-:Y:S01]  /*84f0*/  @!P2 LDGSTS.E.BYPASS.LTC128B.128 [R242+0xa800], desc[UR18][R6.64+0x80] ;  /* 0x0a80008006f2afae */ /* 0x0005e2000b901d52 */
[----:B-1----:R-:W-:Y:S02]  /*8500*/  @!P3 LEA R12, P1, R2, R12, 0x1 ;  /* 0x0000000c020cb211 */ /* 0x002fe400078208ff */
[----:B------:R-:W-:Y:S01]  /*8510*/  IADD3.X R4, R4, UR21, RZ, P0, !PT ;  /* 0x0000001504047c10 */ /* 0x000fe200087fe4ff */
[----:B------:R1:W-:Y:S01]  /*8520*/  @P3 STS.128 [R242+0x9000], RZ ;  /* 0x009000fff2003388 */ /* 0x0003e20000000c00 */
[C---:B------:R-:W-:Y:S02]  /*8530*/  IADD3 R3, P0, R2.reuse, UR22, RZ ;  /* 0x0000001602037c10 */ /* 0x040fe4000ff1e0ff */
[C-C-:B------:R-:W-:Y:S02]  /*8540*/  @!P3 LEA.HI.X R13, R2.reuse, R13, R4.reuse, 0x1, P1 ;  /* 0x0000000d020db211 */ /* 0x140fe400008f0c04 */
[C---:B-----5:R-:W-:Y:S02]  /*8550*/  @!P2 LEA R8, P1, R2.reuse, R8, 0x1 ;  /* 0x000000080208a211 */ /* 0x060fe400078208ff */
[C---:B---3--:R-:W-:Y:S01]  /*8560*/  @!P3 LEA R10, P5, R3.reuse, R10, 0x1 ;  /* 0x0000000a030ab211 */ /* 0x048fe200078a08ff */
[----:B------:R-:W-:Y:S01]  /*8570*/  @!PT LDS RZ, [RZ] ;  /* 0x00000000fffff984 */ /* 0x000fe20000000800 */
[----:B------:R-:W-:Y:S01]  /*8580*/  @!PT LDS RZ, [RZ] ;  /* 0x00000000fffff984 */ /* 0x000fe20000000800 */
[----:B------:R-:W-:Y:S01]  /*8590*/  @!PT LDS RZ, [RZ] ;  /* 0x00000000fffff984 */ /* 0x000fe20000000800 */
[----:B------:R1:W-:Y:S01]  /*85a0*/  @!P3 LDGSTS.E.BYPASS.LTC128B.128 [R242+0x9000], desc[UR18][R12.64] ;  /* 0x090000000cf2bfae */ /* 0x0003e2000b901d52 */
[----:B------:R-:W-:Y:S02]  /*85b0*/  @!P2 LEA.HI.X R9, R2, R9, R4, 0x1, P1 ;  /* 0x000000090209a211 */ /* 0x000fe400008f0c04 */
[----:B------:R-:W-:Y:S01]  /*85c0*/  IADD3.X R5, R4, UR21, RZ, P0, !PT ;  /* 0x0000001504057c10 */ /* 0x000fe200087fe4ff */
[----:B------:R1:W-:Y:S03]  /*85d0*/  @P2 STS.128 [R242+0xb000], RZ ;  /* 0x00b000fff2002388 */ /* 0x0003e60000000c00 */
[C-C-:B------:R-:W-:Y:S01]  /*85e0*/  @!P3 LEA.HI.X R11, R3.reuse, R11, R5.reuse, 0x1, P5 ;  /* 0x0000000b030bb211 */ /* 0x140fe200028f0c05 */
[----:B------:R-:W-:Y:S01]  /*85f0*/  @!PT LDS RZ, [RZ] ;  /* 0x00000000fffff984 */ /* 0x000fe20000000800 */
[----:B------:R-:W-:Y:S01]  /*8600*/  @!PT LDS RZ, [RZ] ;  /* 0x00000000fffff984 */ /* 0x000fe20000000800 */
[----:B------:R-:W-:Y:S01]  /*8610*/  @!PT LDS RZ, [RZ] ;  /* 0x00000000fffff984 */ /* 0x000fe20000000800 */
[----:B------:R1:W-:Y:S04]  /*8620*/  @!P2 LDGSTS.E.BYPASS.LTC128B.128 [R242+0xb000], desc[UR18][R8.64+0x80] ;  /* 0x0b00008008f2afae */ /* 0x0003e8000b901d52 */
[----:B------:R1:W-:Y:S01]  /*8630*/  @P3 STS.128 [R242+0x9800], RZ ;  /* 0x009800fff2003388 */ /* 0x0003e20000000c00 */
[C---:B--2---:R-:W-:Y:S03]  /*8640*/  @!P2 LEA R6, P0, R3.reuse, R14, 0x1 ;  /* 0x0000000e0306a211 */ /* 0x044fe600078008ff */
        /* <DEDUP_REMOVED lines=10> */
[----:B------:R-:W0:Y:S01]  /*86f0*/  LDGDEPBAR ;  /* 0x00000000000079af */ /* 0x000e220000000000 */
[----:B------:R-:W-:Y:S05]  /*8700*/  BRA `(.L_x_269) ;  /* 0x0000001800647947 */ /* 0x000fea0003800000 */
.L_x_268:
[----:B-1----:R-:W3:Y:S01]  /*8710*/  LDL R0, [R1+0x3c] ;  /* 0x00003c0001007983 */ /* 0x002ee20000100800 */
[----:B------:R-:W-:Y:S01]  /*8720*/  USHF.R.S32.HI UR11, URZ, 0x1f, UR20 ;  /* 0x0000001f3f0b7899 */ /* 0x000fe20008011414 */
[----:B------:R-:W-:Y:S04]  /*8730*/  DEPBAR.LE SB0, 0x0 ;  /* 0x000080000000791a */ /* 0x000fe80000000000 */
[----:B------:R-:W4:Y:S01]  /*8740*/  LDL.64 R12, [R1+0x70] ;  /* 0x00007000010c7983 */ /* 0x000f220000100a00 */
[----:B------:R-:W-:Y:S02]  /*8750*/  UIMAD UR11, UR11, UR8, URZ ;  /* 0x000000080b0b72a4 */ /* 0x000fe4000f8e023f */
[----:B------:R-:W-:Y:S02]  /*8760*/  UIMAD.WIDE.U32 UR24, UR20, UR8, URZ ;  /* 0x00000008141872a5 */ /* 0x000fe4000f8e003f */
[----:B--2---:R-:W2:Y:S01]  /*8770*/  LDL R7, [R1+0x40] ;  /* 0x0000400001077983 */ /* 0x004ea20000100800 */
[----:B------:R-:W-:Y:S04]  /*8780*/  UIMAD UR11, UR20, UR9, UR11 ;  /* 0x00000009140b72a4 */ /* 0x000fe8000f8e020b */
[----:B-----5:R-:W5:Y:S01]  /*8790*/  LDL R6, [R1+0x60] ;  /* 0x0000600001067983 */ /* 0x020f620000100800 */
[----:B------:R-:W-:Y:S01]  /*87a0*/  UIADD3 UR11, UR25, UR11, URZ ;  /* 0x0000000b190b7290 */ /* 0x000fe2000fffe03f */
[----:B------:R-:W-:Y:S03]  /*87b0*/  MOV R2, UR24 ;  /* 0x0000001800027c02 */ /* 0x000fe60008000f00 */
[----:B------:R-:W5:Y:S01]  /*87c0*/  LDL R5, [R1+0x64] ;  /* 0x0000640001057983 */ /* 0x000f620000100800 */
[----:B------:R-:W-:Y:S02]  /*87d0*/  MOV R3, UR25 ;  /* 0x0000001900037c02 */ /* 0x000fe40008000f00 */
[----:B------:R-:W-:Y:S02]  /*87e0*/  MOV R3, UR11 ;  /* 0x0000000b00037c02 */ /* 0x000fe40008000f00 */
        /* <DEDUP_REMOVED lines=8> */
[----:B---3--:R-:W-:Y:S02]  /*8870*/  ISETP.GE.AND P2, PT, R0, UR10, PT ;  /* 0x0000000a00007c0c */ /* 0x008fe4000bf46270 */
[C---:B----4-:R-:W-:Y:S04]  /*8880*/  LEA R0, P1, R2.reuse, R12, 0x6 ;  /* 0x0000000c02007211 */ /* 0x050fe800078230ff */
[----:B--2---:R-:W-:Y:S02]  /*8890*/  LEA.HI.X R3, R2, R7, R3, 0x6, P1 ;  /* 0x0000000702037211 */ /* 0x004fe400008f3403 */
        /* <DEDUP_REMOVED lines=9> */
[C---:B------:R-:W-:Y:S02]  /*8930*/  @!P3 LEA R4, P0, R2.reuse, R4, 0x1 ;  /* 0x000000040204b211 */ /* 0x040fe400078008ff */
        /* <DEDUP_REMOVED lines=14> */
[C---:B------:R-:W-:Y:S03]  /*8a20*/  @!P3 LEA R10, P6, R0.reuse, R10, 0x1 ;  /* 0x0000000a000ab211 */ /* 0x040fe600078c08ff */
[----:B------:R-:W-:Y:S01]  /*8a30*/  @P3 STS.128 [R242+0xc800], RZ ;  /* 0x00c800fff2003388 */ /* 0x000fe20000000c00 */
[----:B------:R-:W-:Y:S02]  /*8a40*/  IADD3.X R3, R3, UR12, RZ, P0, !PT ;  /* 0x0000000c03037c10 */ /* 0x000fe400087fe4ff */
[C---:B------:R-:W-:Y:S02]  /*8a50*/  IADD3 R2, P5, R0.reuse, UR13, RZ ;  /* 0x0000000d00027c10 */ /* 0x040fe4000ffbe0ff */
[----:B------:R-:W-:Y:S01]  /*8a60*/  @!PT LDS RZ, [RZ] ;  /* 0x00000000fffff984 */ /* 0x000fe20000000800 */
[----:B------:R-:W-:Y:S01]  /*8a70*/  @!PT LDS RZ, [RZ] ;  /* 0x00000000fffff984 */ /* 0x000fe20000000800 */
[----:B------:R-:W-:Y:S01]  /*8a80*/  @!PT LDS RZ, [RZ] ;  /* 0x00000000fffff984 */ /* 0x000fe20000000800 */
[----:B------:R4:W-:Y:S01]  /*8a90*/  @!P3 LDGSTS.E.BYPASS.LTC128B.128 [R242+0xc800], desc[UR18][R4.64] ;  /* 0x0c80000004f2bfae */ /* 0x0009e2000b901d52 */
[C-C-:B------:R-:W-:Y:S04]  /*8aa0*/  @!P3 LEA.HI.X R11, R0.reuse, R19, R3.reuse, 0x1, P6 ;  /* 0x00000013000bb211 */ /* 0x140fe800030f0c03 */
        /* <DEDUP_REMOVED lines=13> */
[----:B------:R-:W-:Y:S05]  /*8b80*/  @P2 STS.128 [R242+0xf000], RZ ;  /* 0x00f000fff2002388 */ /* 0x000fea0000000c00 */
[----:B------:R-:W-:Y:S01]  /*8b90*/  @!PT LDS RZ, [RZ] ;  /* 0x00000000fffff984 */ /* 0x000fe20000000800 */
[----:B------:R-:W-:Y:S01]  /*8ba0*/  @!PT LDS RZ, [RZ] ;  /* 0x00000000fffff984 */ /* 0x000fe20000000800 */
[----:B------:R-:W-:Y:S01]  /*8bb0*/  @!PT LDS RZ, [RZ] ;  /* 0x00000000fffff984 */ /* 0x000fe20000000800 */
[----:B------:R-:W-:Y:S01]  /*8bc0*/  @!P2 LDGSTS.E.BYPASS.LTC128B.128 [R242+0xf000], desc[UR18][R6.64+0x80] ;  /* 0x0f00008006f2afae */ /* 0x000fe2000b901d52 */
[----:B----4-:R-:W-:Y:S04]  /*8bd0*/  IADD3.X R5, R3, UR12, RZ, P5, !PT ;  /* 0x0000000c03057c10 */ /* 0x010fe8000affe4ff */
[----:B------:R-:W-:Y:S01]  /*8be0*/  @P3 STS.128 [R242+0xd800], RZ ;  /* 0x00d800fff2003388 */ /* 0x000fe20000000c00 */
[C---:B-1----:R-:W-:Y:S02]  /*8bf0*/  @!P2 LEA R4, P0, R2.reuse, R16, 0x1 ;  /* 0x000000100204a211 */ /* 0x042fe400078008ff */
[C-C-:B------:R-:W-:Y:S02]  /*8c00*/  @!P3 LEA.HI.X R9, R2.reuse, R18, R5.reuse, 0x1, P4 ;  /* 0x000000120209b211 */ /* 0x140fe400020f0c05 */
[----:B------:R-:W-:Y:S02]  /*8c10*/  @!P2 LEA.HI.X R5, R2, R17, R5, 0x1, P0 ;  /* 0x000000110205a211 */ /* 0x000fe400000f0c05 */
[----:B------:R-:W-:Y:S01]  /*8c20*/  ISETP.LT.AND P4, PT, RZ, UR20, PT ;  /* 0x00000014ff007c0c */ /* 0x000fe2000bf81270 */
        /* <DEDUP_REMOVED lines=167> */
[-C--:B-1----:R-:W-:Y:S06]  /*96a0*/  HMMA.16816.F32.BF16 R4, R216, R204.reuse, R4 ;  /* 0x000000ccd804723c */ /* 0x082fec0000041804 */
[C---:B--2---:R-:W-:Y:S06]  /*96b0*/  HMMA.16816.F32.BF16 R8, R208.reuse, R204, R8 ;  /* 0x000000ccd008723c */ /* 0x044fec0000041808 */
[-C--:B------:R-:W-:Y:S06]  /*96c0*/  HMMA.16816.F32.BF16 R12, R208, R206.reuse, R12 ;  /* 0x000000ced00c723c */ /* 0x080fec000004180c */
[C---:B------:R-:W-:Y:S06]  /*96d0*/  HMMA.16816.F32.BF16 R16, R216.reuse, R206, R16 ;  /* 0x000000ced810723c */ /* 0x040fec0000041810 */
[----:B------:R-:W-:Y:S01]  /*96e0*/  FMUL.FTZ R4, R4, UR5 ;  /* 0x0000000504047c20 */ /* 0x000fe20008410000 */
[----:B------:R-:W-:Y:S01]  /*96f0*/  FMUL.FTZ R6, R6, UR5 ;  /* 0x0000000506067c20 */ /* 0x000fe20008410000 */
[----:B------:R-:W-:Y:S02]  /*9700*/  FMUL.FTZ R5, R5, UR5 ;  /* 0x0000000505057c20 */ /* 0x000fe40008410000 */
[----:B------:R-:W1:Y:S01]  /*9710*/  MUFU.TANH R2, R4 ;  /* 0x0000000400027308 */ /* 0x000e620000002400 */
[----:B------:R-:W-:Y:S01]  /*9720*/  FMUL.FTZ R7, R7, UR5 ;  /* 0x0000000507077c20 */ /* 0x000fe20008410000 */
[----:B------:R-:W-:Y:S01]  /*9730*/  FMUL.FTZ R8, R8, UR5 ;  /* 0x0000000508087c20 */ /* 0x000fe20008410000 */
[----:B------:R-:W-:Y:S01]  /*9740*/  FMUL.FTZ R10, R10, UR5 ;  /* 0x000000050a0a7c20 */ /* 0x000fe20008410000 */
[----:B------:R-:W-:Y:S01]  /*9750*/  FMUL.FTZ R9, R9, UR5 ;  /* 0x0000000509097c20 */ /* 0x000fe20008410000 */
[----:B------:R-:W-:Y:S05]  /*9760*/  FMUL.FTZ R11, R11, UR5 ;  /* 0x000000050b0b7c20 */ /* 0x000fea0008410000 */
[----:B------:R-:W2:Y:S01]  /*9770*/  MUFU.TANH R0, R6 ;  /* 0x0000000600007308 */ /* 0x000ea20000002400 */
[----:B------:R-:W-:Y:S01]  /*9780*/  FMUL.FTZ R12, R12, UR5 ;  /* 0x000000050c0c7c20 */ /* 0x000fe20008410000 */
[----:B------:R-:W-:Y:S01]  /*9790*/  FMUL.FTZ R14, R14, UR5 ;  /* 0x000000050e0e7c20 */ /* 0x000fe20008410000 */
[----:B------:R-:W-:Y:S01]  /*97a0*/  FMUL.FTZ R13, R13, UR5 ;  /* 0x000000050d0d7c20 */ /* 0x000fe20008410000 */
[----:B------:R-:W-:Y:S01]  /*97b0*/  FMUL.FTZ R15, R15, UR5 ;  /* 0x000000050f0f7c20 */ /* 0x000fe20008410000 */
[----:B------:R-:W-:Y:S01]  /*97c0*/  FMUL.FTZ R19, R19, UR5 ;  /* 0x0000000513137c20 */ /* 0x000fe20008410000 */
[----:B------:R-:W-:Y:S04]  /*97d0*/  FMUL.FTZ R16, R16, UR5 ;  /* 0x0000000510107c20 */ /* 0x000fe80008410000 */
[----:B------:R-:W-:Y:S01]  /*97e0*/  MUFU.TANH R135, R14 ;  /* 0x0000000e00877308 */ /* 0x000fe20000002400 */
[----:B-1----:R1:W-:Y:S01]  /*97f0*/  STL [R1+0x4], R2 ;  /* 0x0000040201007387 */ /* 0x0023e20000100800 */
[----:B------:R-:W-:Y:S01]  /*9800*/  FMUL.FTZ R18, R18, UR5 ;  /* 0x0000000512127c20 */ /* 0x000fe20008410000 */
[----:B------:R-:W-:Y:S07]  /*9810*/  FMUL.FTZ R17, R17, UR5 ;  /* 0x0000000511117c20 */ /* 0x000fee0008410000 */
[----:B------:R-:W-:Y:S01]  /*9820*/  MUFU.TANH R136, R13 ;  /* 0x0000000d00887308 */ /* 0x000fe20000002400 */
[----:B--2---:R2:W-:Y:S09]  /*9830*/  STL [R1+0x8], R0 ;  /* 0x0000080001007387 */ /* 0x0045f20000100800 */
[----:B------:R-:W-:Y:S10]  /*9840*/  MUFU.TANH R134, R15 ;  /* 0x0000000f00867308 */ /* 0x000ff40000002400 */
[----:B------:R-:W-:Y:S10]  /*9850*/  MUFU.TANH R250, R16 ;  /* 0x0000001000fa7308 */ /* 0x000ff40000002400 */
[----:B-1----:R-:W1:Y:S10]  /*9860*/  MUFU.TANH R2, R5 ;  /* 0x0000000500027308 */ /* 0x002e740000002400 */
[----:B--2---:R-:W2:Y:S10]  /*9870*/  MUFU.TANH R0, R7 ;  /* 0x0000000700007308 */ /* 0x004eb40000002400 */
[----:B------:R-:W-:Y:S01]  /*9880*/  MUFU.TANH R252, R18 ;  /* 0x0000001200fc7308 */ /* 0x000fe20000002400 */
[----:B-1----:R1:W-:Y:S09]  /*9890*/  STL [R1+0x14], R2 ;  /* 0x0000140201007387 */ /* 0x0023f20000100800 */
[----:B------:R-:W-:Y:S01]  /*98a0*/  MUFU.TANH R246, R17 ;  /* 0x0000001100f67308 */ /* 0x000fe20000002400 */
[----:B--2---:R2:W-:Y:S05]  /*98b0*/  STL [R1+0x18], R0 ;  /* 0x0000180001007387 */ /* 0x0045ea0000100800 */
[----:B------:R-:W3:Y:S04]  /*98c0*/  LDSM.16.M88.4 R4, [R228+0x2800] ;  /* 0x00280000e404783b */ /* 0x000ee80000000200 */
[----:B-1----:R-:W-:Y:S10]  /*98d0*/  MUFU.TANH R2, R9 ;  /* 0x0000000900027308 */ /* 0x002ff40000002400 */
[----:B--2---:R-:W1:Y:S02]  /*98e0*/  MUFU.TANH R0, R8 ;  /* 0x0000000800007308 */ /* 0x004e640000002400 */
[----:B-1----:R1:W-:Y:S01]  /*98f0*/  STL [R1+0xc], R0 ;  /* 0x00000c0001007387 */ /* 0x0023e20000100800 */
[-C--:B---3--:R-:W-:Y:S06]  /*9900*/  HMMA.16816.F32.BF16 R20, R216, R4.reuse, R20 ;  /* 0x00000004d814723c */ /* 0x088fec0000041814 */
[C---:B------:R-:W-:Y:S06]  /*9910*/  HMMA.16816.F32.BF16 R24, R208.reuse, R4, R24 ;  /* 0x00000004d018723c */ /* 0x040fec0000041818 */
[-C--:B------:R-:W-:Y:S06]  /*9920*/  HMMA.16816.F32.BF16 R28, R208, R6.reuse, R28 ;  /* 0x00000006d01c723c */ /* 0x080fec000004181c */
[C---:B------:R-:W-:Y:S01]  /*9930*/  HMMA.16816.F32.BF16 R32, R216.reuse, R6, R32 ;  /* 0x00000006d820723c */ /* 0x040fe20000041820 */
[----:B------:R-:W-:Y:S01]  /*9940*/  LDSM.16.M88.4 R4, [R228+0x3800] ;  /* 0x00380000e404783b */ /* 0x000fe20000000200 */
[----:B-1----:R-:W1:Y:S04]  /*9950*/  MUFU.TANH R0, R10 ;  /* 0x0000000a00007308 */ /* 0x002e680000002400 */
[----:B------:R-:W-:Y:S01]  /*9960*/  FMUL.FTZ R20, R20, UR5 ;  /* 0x0000000514147c20 */ /* 0x000fe20008410000 */
[----:B------:R-:W-:Y:S01]  /*9970*/  FMUL.FTZ R21, R21, UR5 ;  /* 0x0000000515157c20 */ /* 0x000fe20008410000 */
[----:B------:R-:W-:Y:S03]  /*9980*/  FMUL.FTZ R22, R22, UR5 ;  /* 0x0000000516167c20 */ /* 0x000fe60008410000 */
[----:B------:R-:W-:Y:S01]  /*9990*/  FMUL.FTZ R23, R23, UR5 ;  /* 0x0000000517177c20 */ /* 0x000fe20008410000 */
[----:B------:R-:W-:Y:S01]  /*99a0*/  FMUL.FTZ R24, R24, UR5 ;  /* 0x0000000518187c20 */ /* 0x000fe20008410000 */
[----:B------:R-:W-:Y:S01]  /*99b0*/  MUFU.TANH R249, R20 ;  /* 0x0000001400f97308 */ /* 0x000fe20000002400 */
[----:B------:R-:W-:Y:S01]  /*99c0*/  FMUL.FTZ R26, R26, UR5 ;  /* 0x000000051a1a7c20 */ /* 0x000fe20008410000 */
[----:B------:R-:W-:Y:S01]  /*99d0*/  FMUL.FTZ R25, R25, UR5 ;  /* 0x0000000519197c20 */ /* 0x000fe20008410000 */
[----:B------:R-:W-:Y:S02]  /*99e0*/  FMUL.FTZ R27, R27, UR5 ;  /* 0x000000051b1b7c20 */ /* 0x000fe40008410000 */
[----:B------:R-:W-:Y:S01]  /*99f0*/  FMUL.FTZ R31, R31, UR5 ;  /* 0x000000051f1f7c20 */ /* 0x000fe20008410000 */
[----:B------:R-:W-:Y:S01]  /*9a00*/  FMUL.FTZ R28, R28, UR5 ;  /* 0x000000051c1c7c20 */ /* 0x000fe20008410000 */
[----:B------:R-:W-:Y:S03]  /*9a10*/  FMUL.FTZ R30, R30, UR5 ;  /* 0x000000051e1e7c20 */ /* 0x000fe60008410000 */
[----:B------:R-:W-:Y:S01]  /*9a20*/  MUFU.TANH R245, R21 ;  /* 0x0000001500f57308 */ /* 0x000fe20000002400 */
[----:B-1----:R1:W-:Y:S01]  /*9a30*/  STL [R1+0x10], R0 ;  /* 0x0000100001007387 */ /* 0x0023e20000100800 */
[----:B------:R-:W-:Y:S01]  /*9a40*/  FMUL.FTZ R29, R29, UR5 ;  /* 0x000000051d1d7c20 */ /* 0x000fe20008410000 */
[----:B------:R-:W-:Y:S01]  /*9a50*/  FMUL.FTZ R32, R32, UR5 ;  /* 0x0000000520207c20 */ /* 0x000fe20008410000 */
[----:B------:R-:W-:Y:S02]  /*9a60*/  FMUL.FTZ R34, R34, UR5 ;  /* 0x0000000522227c20 */ /* 0x000fe40008410000 */
[----:B------:R-:W-:Y:S01]  /*9a70*/  STL [R1+0x20], R2 ;  /* 0x0000200201007387 */ /* 0x000fe20000100800 */
[----:B------:R-:W-:Y:S01]  /*9a80*/  FMUL.FTZ R33, R33, UR5 ;  /* 0x0000000521217c20 */ /* 0x000fe20008410000 */
[----:B------:R-:W-:Y:S02]  /*9a90*/  FMUL.FTZ R35, R35, UR5 ;  /* 0x0000000523237c20 */ /* 0x000fe40008410000 */
[----:B------:R-:W-:Y:S10]  /*9aa0*/  MUFU.TANH R215, R31 ;  /* 0x0000001f00d77308 */ /* 0x000ff40000002400 */
[----:B------:R-:W-:Y:S10]  /*9ab0*/  MUFU.TANH R214, R32 ;  /* 0x0000002000d67308 */ /* 0x000ff40000002400 */
[----:B------:R-:W-:Y:S10]  /*9ac0*/  MUFU.TANH R213, R34 ;  /* 0x0000002200d57308 */ /* 0x000ff40000002400 */
[----:B-1----:R-:W1:Y:S10]  /*9ad0*/  MUFU.TANH R0, R11 ;  /* 0x0000000b00007308 */ /* 0x002e740000002400 */
[----:B------:R-:W-:Y:S10]  /*9ae0*/  MUFU.TANH R248, R22 ;  /* 0x0000001600f87308 */ /* 0x000ff40000002400 */
[----:B------:R-:W-:Y:S01]  /*9af0*/  MUFU.TANH R243, R23 ;  /* 0x0000001700f37308 */ /* 0x000fe20000002400 */
[----:B-1----:R1:W-:Y:S05]  /*9b00*/  STL [R1+0x24], R0 ;  /* 0x0000240001007387 */ /* 0x0023ea0000100800 */
[----:B------:R-:W2:Y:S01]  /*9b10*/  LDSM.16.M88.4 R8, [R228+0x3000] ;  /* 0x00300000e408783b */ /* 0x000ea20000000200 */
[----:B------:R-:W-:Y:S04]  /*9b20*/  DEPBAR.LE SB0, 0x0 ;  /* 0x000080000000791a */ /* 0x000fe80000000000 */
[----:B------:R-:W-:Y:S01]  /*9b30*/  MUFU.TANH R247, R24 ;  /* 0x0000001800f77308 */ /* 0x000fe20000002400 */
[----:B------:R-:W-:Y:S09]  /*9b40*/  BAR.SYNC.DEFER_BLOCKING 0x0 ;  /* 0x0000000000007b1d */ /* 0x000ff20000010000 */
[----:B------:R-:W-:Y:S10]  /*9b50*/  MUFU.TANH R251, R26 ;  /* 0x0000001a00fb7308 */ /* 0x000ff40000002400 */
[----:B-1----:R-:W1:Y:S10]  /*9b60*/  MUFU.TANH R0, R12 ;  /* 0x0000000c00007308 */ /* 0x002e740000002400 */
[----:B------:R-:W-:Y:S10]  /*9b70*/  MUFU.TANH R244, R25 ;  /* 0x0000001900f47308 */ /* 0x000ff40000002400 */
[----:B------:R-:W-:Y:S01]  /*9b80*/  MUFU.TANH R223, R27 ;  /* 0x0000001b00df7308 */ /* 0x000fe20000002400 */
[----:B-1----:R1:W-:Y:S01]  /*9b90*/  STL [R1+0x1c], R0 ;  /* 0x00001c0001007387 */ /* 0x0023e20000100800 */
[-C--:B--2---:R-:W-:Y:S08]  /*9ba0*/  HMMA.16816.F32.BF16 R36, R216, R8.reuse, R36 ;  /* 0x00000008d824723c */ /* 0x084ff00000041824 */
[----:B------:R-:W-:Y:S01]  /*9bb0*/  MUFU.TANH R221, R28 ;  /* 0x0000001c00dd7308 */ /* 0x000fe20000002400 */
[C---:B------:R-:W-:Y:S06]  /*9bc0*/  HMMA.16816.F32.BF16 R40, R208.reuse, R8, R40 ;  /* 0x00000008d028723c */ /* 0x040fec0000041828 */
[-C--:B------:R-:W-:Y:S03]  /*9bd0*/  HMMA.16816.F32.BF16 R44, R208, R10.reuse, R44 ;  /* 0x0000000ad02c723c */ /* 0x080fe6000004182c */
[----:B------:R-:W-:Y:S03]  /*9be0*/  MUFU.TANH R222, R30 ;  /* 0x0000001e00de7308 */ /* 0x000fe60000002400 */
[C---:B------:R-:W-:Y:S07]  /*9bf0*/  HMMA.16816.F32.BF16 R48, R216.reuse, R10, R48 ;  /* 0x0000000ad830723c */ /* 0x040fee0000041830 */
[----:B------:R2:W-:Y:S01]  /*9c00*/  MUFU.TANH R220, R29 ;  /* 0x0000001d00dc7308 */ /* 0x0005e20000002400 */
[----:B------:R-:W-:Y:S01]  /*9c10*/  FMUL.FTZ R36, R36, UR5 ;  /* 0x0000000524247c20 */ /* 0x000fe20008410000 */
[-C--:B------:R-:W-:Y:S08]  /*9c20*/  HMMA.16816.F32.BF16 R52, R216, R4.reuse, R52 ;  /* 0x00000004d834723c */ /* 0x080ff00000041834 */
[----:B------:R3:W-:Y:S03]  /*9c30*/  MUFU.TANH R206, R36 ;  /* 0x0000002400ce7308 */ /* 0x0007e60000002400 */
[----:B------:R-:W-:Y:S01]  /*9c40*/  FMUL.FTZ R38, R38, UR5 ;  /* 0x0000000526267c20 */ /* 0x000fe20008410000 */
[C---:B------:R-:W-:Y:S04]  /*9c50*/  HMMA.16816.F32.BF16 R56, R208.reuse, R4, R56 ;  /* 0x00000004d038723c */ /* 0x040fe80000041838 */
[----:B------:R-:W-:Y:S02]  /*9c60*/  FMUL.FTZ R34, R44, UR5 ;  /* 0x000000052c227c20 */ /* 0x000fe40008410000 */
[----:B-1----:R-:W1:Y:S01]  /*9c70*/  MUFU.TANH R0, R19 ;  /* 0x0000001300007308 */ /* 0x002e620000002400 */
[----:B------:R-:W-:Y:S01]  /*9c80*/  FMUL.FTZ R32, R45, UR5 ;  /* 0x000000052d207c20 */ /* 0x000fe20008410000 */
[----:B------:R-:W-:Y:S01]  /*9c90*/  FMUL.FTZ R37, R37, UR5 ;  /* 0x0000000525257c20 */ /* 0x000fe20008410000 */
[-C--:B------:R-:W-:Y:S03]  /*9ca0*/  HMMA.16816.F32.BF16 R60, R208, R6.reuse, R60 ;  /* 0x00000006d03c723c */ /* 0x080fe6000004183c */
[----:B------:R-:W-:Y:S01]  /*9cb0*/  FMUL.FTZ R31, R48, UR5 ;  /* 0x00000005301f7c20 */ /* 0x000fe20008410000 */
[----:B--2---:R-:W-:Y:S03]  /*9cc0*/  FMUL.FTZ R29, R49, UR5 ;  /* 0x00000005311d7c20 */ /* 0x004fe60008410000 */
[----:B------:R2:W4:Y:S01]  /*9cd0*/  MUFU.TANH R205, R38 ;  /* 0x0000002600cd7308 */ /* 0x0005220000002400 */
[----:B---3--:R-:W-:Y:S03]  /*9ce0*/  FMUL.FTZ R36, R41, UR5 ;  /* 0x0000000529247c20 */ /* 0x008fe60008410000 */
[----:B------:R-:W-:Y:S01]  /*9cf0*/  FMUL.FTZ R30, R50, UR5 ;  /* 0x00000005321e7c20 */ /* 0x000fe20008410000 */
[----:B------:R-:W-:Y:S01]  /*9d00*/  FMUL.FTZ R28, R51, UR5 ;  /* 0x00000005331c7c20 */ /* 0x000fe20008410000 */
[----:B------:R-:W-:Y:S04]  /*9d10*/  HMMA.16816.F32.BF16 R64, R216, R6, R64 ;  /* 0x00000006d840723c */ /* 0x000fe80000041840 */
[----:B------:R3:W3:Y:S01]  /*9d20*/  MUFU.TANH R212, R33 ;  /* 0x0000002100d47308 */ /* 0x0006e20000002400 */
[----:B-1----:R1:W-:Y:S01]  /*9d30*/  STL [R1], R0 ;  /* 0x0000000001007387 */ /* 0x0023e20000100800 */
[----:B------:R-:W-:Y:S01]  /*9d40*/  FMUL.FTZ R23, R52, UR5 ;  /* 0x0000000534177c20 */ /* 0x000fe20008410000 */
[----:B------:R-:W-:Y:S01]  /*9d50*/  FMUL.FTZ R21, R53, UR5 ;  /* 0x0000000535157c20 */ /* 0x000fe20008410000 */
[----:B------:R-:W-:Y:S02]  /*9d60*/  FMUL.FTZ R22, R54, UR5 ;  /* 0x0000000536167c20 */ /* 0x000fe40008410000 */
[----:B------:R-:W5:Y:S01]  /*9d70*/  LDL R41, [R1+0x4] ;  /* 0x0000040001297983 */ /* 0x000f620000100800 */
[----:B------:R-:W-:Y:S03]  /*9d80*/  FMUL.FTZ R20, R55, UR5 ;  /* 0x0000000537147c20 */ /* 0x000fe60008410000 */
[----:B------:R4:W1:Y:S01]  /*9d90*/  MUFU.TANH R207, R35 ;  /* 0x0000002300cf7308 */ /* 0x0008620000002400 */
[----:B------:R-:W5:Y:S01]  /*9da0*/  LDL R48, [R1+0x8] ;  /* 0x0000080001307983 */ /* 0x000f620000100800 */
[----:B--2---:R-:W-:Y:S01]  /*9db0*/  FMUL.FTZ R38, R39, UR5 ;  /* 0x0000000527267c20 */ /* 0x004fe20008410000 */
[----:B------:R-:W-:Y:S01]  /*9dc0*/  FMUL.FTZ R39, R40, UR5 ;  /* 0x0000000528277c20 */ /* 0x000fe20008410000 */
[----:B------:R-:W-:Y:S02]  /*9dd0*/  FMUL.FTZ R40, R42, UR5 ;  /* 0x000000052a287c20 */ /* 0x000fe40008410000 */
[----:B------:R-:W2:Y:S01]  /*9de0*/  LDL R44, [R1+0x14] ;  /* 0x00001400012c7983 */ /* 0x000ea20000100800 */
[----:B------:R-:W-:Y:S01]  /*9df0*/  FMUL.FTZ R27, R56, UR5 ;  /* 0x00000005381b7c20 */ /* 0x000fe20008410000 */
[----:B------:R-:W-:Y:S02]  /*9e00*/  FMUL.FTZ R25, R57, UR5 ;  /* 0x0000000539197c20 */ /* 0x000fe40008410000 */
[----:B------:R1:W2:Y:S01]  /*9e10*/  MUFU.TANH R204, R37 ;  /* 0x0000002500cc7308 */ /* 0x0002a20000002400 */
[----:B------:R-:W2:Y:S01]  /*9e20*/  LDL R45, [R1+0x18] ;  /* 0x00001800012d7983 */ /* 0x000ea20000100800 */
[----:B---3--:R-:W-:Y:S01]  /*9e30*/  FMUL.FTZ R33, R47, UR5 ;  /* 0x000000052f217c20 */ /* 0x008fe20008410000 */
[----:B------:R-:W-:Y:S01]  /*9e40*/  FMUL.FTZ R26, R58, UR5 ;  /* 0x000000053a1a7c20 */ /* 0x000fe20008410000 */
[----:B------:R-:W-:Y:S01]  /*9e50*/  FMUL.FTZ R24, R59, UR5 ;  /* 0x000000053b187c20 */ /* 0x000fe20008410000 */
[----:B------:R-:W-:Y:S01]  /*9e60*/  FMUL.FTZ R60, R60, UR5 ;  /* 0x000000053c3c7c20 */ /* 0x000fe20008410000 */
[----:B------:R-:W-:Y:S01]  /*9e70*/  FMUL.FTZ R61, R61, UR5 ;  /* 0x000000053d3d7c20 */ /* 0x000fe20008410000 */
[----:B------:R-:W-:Y:S03]  /*9e80*/  FMUL.FTZ R62, R62, UR5 ;  /* 0x000000053e3e7c20 */ /* 0x000fe60008410000 */
[----:B------:R-:W3:Y:S01]  /*9e90*/  MUFU.TANH R38, R38 ;  /* 0x0000002600267308 */ /* 0x000ee20000002400 */
[----:B----4-:R-:W-:Y:S01]  /*9ea0*/  FMUL.FTZ R35, R46, UR5 ;  /* 0x000000052e237c20 */ /* 0x010fe20008410000 */
[----:B-1----:R-:W-:Y:S01]  /*9eb0*/  FMUL.FTZ R0, R63, UR5 ;  /* 0x000000053f007c20 */ /* 0x002fe20008410000 */
[----:B------:R-:W-:Y:S01]  /*9ec0*/  FMUL.FTZ R64, R64, UR5 ;  /* 0x0000000540407c20 */ /* 0x000fe20008410000 */
[----:B------:R-:W-:Y:S01]  /*9ed0*/  FMUL.FTZ R65, R65, UR5 ;  /* 0x0000000541417c20 */ /* 0x000fe20008410000 */
[----:B------:R-:W-:Y:S01]  /*9ee0*/  FMUL.FTZ R66, R66, UR5 ;  /* 0x0000000542427c20 */ /* 0x000fe20008410000 */
[----:B------:R-:W-:Y:S04]  /*9ef0*/  FMUL.FTZ R67, R67, UR5 ;  /* 0x0000000543437c20 */ /* 0x000fe80008410000 */
[----:B------:R-:W1:Y:S01]  /*9f00*/  MUFU.TANH R39, R39 ;  /* 0x0000002700277308 */ /* 0x000e620000002400 */
[----:B------:R-:W-:Y:S09]  /*9f10*/  FMUL.FTZ R37, R43, UR5 ;  /* 0x000000052b257c20 */ /* 0x000ff20008410000 */
[----:B------:R-:W4:Y:S10]  /*9f20*/  MUFU.TANH R40, R40 ;  /* 0x0000002800287308 */ /* 0x000f340000002400 */
[----:B------:R-:W1:Y:S10]  /*9f30*/  MUFU.TANH R36, R36 ;  /* 0x0000002400247308 */ /* 0x000e740000002400 */
        /* <DEDUP_REMOVED lines=16> */
[----:B------:R-:W1:Y:S01]  /*a040*/  MUFU.TANH R24, R24 ;  /* 0x0000001800187308 */ /* 0x000e620000002400 */
[----:B-----5:R-:W-:Y:S02]  /*a050*/  FMNMX.FTZ R3, R41, R132, !PT ;  /* 0x0000008429037209 */ /* 0x020fe40007810000 */
[----:B------:R-:W-:Y:S02]  /*a060*/  FMNMX.FTZ R2, R48, R133, !PT ;  /* 0x0000008530027209 */ /* 0x000fe40007810000 */
[----:B--2---:R-:W-:Y:S02]  /*a070*/  FMNMX.FTZ R18, R44, R3, !PT ;  /* 0x000000032c127209 */ /* 0x004fe40007810000 */
[----:B------:R-:W-:Y:S01]  /*a080*/  FMNMX.FTZ R19, R45, R2, !PT ;  /* 0x000000022d137209 */ /* 0x000fe20007810000 */
[----:B-1-34-:R-:W-:Y:S06]  /*a090*/  @P4 BRA `(.L_x_270) ;  /* 0xffffffe000484947 */ /* 0x01afec000383ffff */
.L_x_269:
[----:B------:R-:W2:Y:S01]  /*a0a0*/  LDL.LU R15, [R1+0xc] ;  /* 0x00000c00010f7983 */ /* 0x000ea20000300800 */
[----:B------:R-:W-:Y:S01]  /*a0b0*/  FMNMX.FTZ R4, R250, R18, !PT ;  /* 0x00000012fa047209 */ /* 0x000fe20007810000 */
[----:B-1----:R-:W1:Y:S01]  /*a0c0*/  MUFU.TANH R13, R64 ;  /* 0x00000040000d7308 */ /* 0x002e620000002400 */
[----:B------:R-:W-:Y:S01]  /*a0d0*/  MOV R56, R135 ;  /* 0x0000008700387202 */ /* 0x000fe20000000f00 */
[----:B------:R-:W3:Y:S01]  /*a0e0*/  LDL.LU R46, [R1+0x20] ;  /* 0x00002000012e7983 */ /* 0x000ee20000300800 */
[----:B------:R-:W-:Y:S01]  /*a0f0*/  FMNMX.FTZ R4, R246, R4, !PT ;  /* 0x00000004f6047209 */ /* 0x000fe20007810000 */
[----:B------:R-:W-:Y:S01]  /*a100*/  UIADD3 UR20, UR20, -0x1, URZ ;  /* 0xffffffff14147890 */ /* 0x000fe2000fffe03f */
[----:B------:R-:W-:Y:S01]  /*a110*/  MOV R55, R134 ;  /* 0x0000008600377202 */ /* 0x000fe20000000f00 */
[----:B------:R-:W4:Y:S01]  /*a120*/  LDL.LU R50, [R1] ;  /* 0x0000000001327983 */ /* 0x000f220000300800 */
[----:B------:R-:W-:Y:S03]  /*a130*/  FMNMX.FTZ R4, R249, R4, !PT ;  /* 0x00000004f9047209 */ /* 0x000fe60007810000 */
[----:B------:R-:W1:Y:S01]  /*a140*/  MUFU.TANH R12, R65 ;  /* 0x00000041000c7308 */ /* 0x000e620000002400 */
[----:B------:R-:W-:Y:S01]  /*a150*/  FMNMX.FTZ R5, R252, R19, !PT ;  /* 0x00000013fc057209 */ /* 0x000fe20007810000 */
[----:B------:R-:W4:Y:S01]  /*a160*/  LDL.LU R47, [R1+0x10] ;  /* 0x00001000012f7983 */ /* 0x000f220000300800 */
[----:B------:R-:W-:Y:S03]  /*a170*/  MOV R43, R136 ;  /* 0x00000088002b7202 */ /* 0x000fe60000000f00 */
[----:B------:R-:W4:Y:S04]  /*a180*/  LDL.LU R42, [R1+0x24] ;  /* 0x00002400012a7983 */ /* 0x000f280000300800 */
[----:B------:R-:W1:Y:S01]  /*a190*/  MUFU.TANH R11, R66 ;  /* 0x00000042000b7308 */ /* 0x000e620000002400 */
[----:B------:R-:W4:Y:S04]  /*a1a0*/  LDL.LU R57, [R1+0x1c] ;  /* 0x00001c0001397983 */ /* 0x000f280000300800 */
[----:B------:R-:W-:Y:S05]  /*a1b0*/  STL [R1+0xac], R238 ;  /* 0x0000acee01007387 */ /* 0x000fea0000100800 */
[----:B------:R-:W1:Y:S01]  /*a1c0*/  MUFU.TANH R10, R67 ;  /* 0x00000043000a7308 */ /* 0x000e620000002400 */
[----:B------:R-:W-:Y:S04]  /*a1d0*/  STL [R1+0xa8], R237 ;  /* 0x0000a8ed01007387 */ /* 0x000fe80000100800 */
[----:B------:R-:W-:Y:S05]  /*a1e0*/  STL [R1+0xa4], R236 ;  /* 0x0000a4ec01007387 */ /* 0x000fea0000100800 */
[----:B------:R-:W-:Y:S01]  /*a1f0*/  MUFU.TANH R17, R60 ;  /* 0x0000003c00117308 */ /* 0x000fe20000002400 */
[----:B------:R-:W-:Y:S04]  /*a200*/  STL [R1+0xa0], R235 ;  /* 0x0000a0eb01007387 */ /* 0x000fe80000100800 */
[----:B------:R-:W-:Y:S05]  /*a210*/  STL [R1+0x9c], R234 ;  /* 0x00009cea01007387 */ /* 0x000fea0000100800 */
[----:B------:R-:W-:Y:S01]  /*a220*/  MUFU.TANH R16, R61 ;  /* 0x0000003d00107308 */ /* 0x000fe20000002400 */
[----:B------:R-:W-:Y:S04]  /*a230*/  STL [R1+0x98], R233 ;  /* 0x000098e901007387 */ /* 0x000fe80000100800 */
[----:B------:R-:W-:Y:S04]  /*a240*/  STL [R1+0x94], R232 ;  /* 0x000094e801007387 */ /* 0x000fe80000100800 */
[----:B------:R-:W-:Y:S04]  /*a250*/  STL [R1+0x90], R231 ;  /* 0x000090e701007387 */ /* 0x000fe80000100800 */
[----:B------:R-:W-:Y:S04]  /*a260*/  STL [R1+0x8c], R230 ;  /* 0x00008ce601007387 */ /* 0x000fe80000100800 */
[----:B------:R-:W-:Y:S04]  /*a270*/  STL [R1+0x88], R229 ;  /* 0x000088e501007387 */ /* 0x000fe80000100800 */
[----:B------:R-:W-:Y:S04]  /*a280*/  STL [R1+0x84], R228 ;  /* 0x000084e401007387 */ /* 0x000fe80000100800 */
[----:B------:R-:W-:Y:S01]  /*a290*/  STL [R1+0x80], R139 ;  /* 0x0000808b01007387 */ /* 0x000fe20000100800 */
[----:B--2---:R-:W-:Y:S04]  /*a2a0*/  FMNMX.FTZ R3, R15, R137, !PT ;  /* 0x000000890f037209 */ /* 0x004fe80007810000 */
[----:B---3--:R-:W-:Y:S02]  /*a2b0*/  FMNMX.FTZ R3, R46, R3, !PT ;  /* 0x000000032e037209 */ /* 0x008fe40007810000 */
[----:B----4-:R-:W-:Y:S02]  /*a2c0*/  FMNMX.FTZ R5, R50, R5, !PT ;  /* 0x0000000532057209 */ /* 0x010fe40007810000 */
[----:B------:R-:W-:Y:S02]  /*a2d0*/  FMNMX.FTZ R2, R47, R138, !PT ;  /* 0x0000008a2f027209 */ /* 0x000fe40007810000 */
        /* <DEDUP_REMOVED lines=31> */
[----:B-1----:R-:W-:Y:S02]  /*a4d0*/  FMNMX.FTZ R14, R13, R4, !PT ;  /* 0x000000040d0e7209 */ /* 0x002fe40007810000 */
[----:B------:R-:W-:Y:S02]  /*a4e0*/  FMNMX.FTZ R3, R28, R3, !PT ;  /* 0x000000031c037209 */ /* 0x000fe40007810000 */
[----:B------:R-:W-:Y:S02]  /*a4f0*/  FMNMX.FTZ R4, R35, R5, !PT ;  /* 0x0000000523047209 */ /* 0x000fe40007810000 */
[----:B------:R1:W-:Y:S01]  /*a500*/  MUFU.TANH R5, R0 ;  /* 0x0000000000057308 */ /* 0x0003e20000002400 */
[----:B------:R-:W-:Y:S02]  /*a510*/  FMNMX.FTZ R14, R12, R14, !PT ;  /* 0x0000000e0c0e7209 */ /* 0x000fe40007810000 */
[----:B------:R-:W-:Y:S02]  /*a520*/  FMNMX.FTZ R3, R22, R3, !PT ;  /* 0x0000000316037209 */ /* 0x000fe40007810000 */
[----:B------:R-:W-:Y:S01]  /*a530*/  FMNMX.FTZ R4, R33, R4, !PT ;  /* 0x0000000421047209 */ /* 0x000fe20007810000 */
[----:B------:R-:W2:Y:S01]  /*a540*/  SHFL.BFLY PT, R7, R14, 0x2, 0x1f ;  /* 0x0c401f000e077f89 */ /* 0x000ea200000e0000 */
[----:B------:R-:W-:Y:S02]  /*a550*/  FMNMX.FTZ R3, R20, R3, !PT ;  /* 0x0000000314037209 */ /* 0x000fe40007810000 */
[----:B------:R-:W-:Y:S02]  /*a560*/  FMNMX.FTZ R6, R39, R6, !PT ;  /* 0x0000000627067209 */ /* 0x000fe40007810000 */
[----:B------:R-:W-:Y:S02]  /*a570*/  FMNMX.FTZ R3, R11, R3, !PT ;  /* 0x000000030b037209 */ /* 0x000fe40007810000 */
[----:B------:R-:W-:Y:S02]  /*a580*/  FMNMX.FTZ R2, R36, R6, !PT ;  /* 0x0000000624027209 */ /* 0x000fe40007810000 */
[----:B------:R-:W-:Y:S01]  /*a590*/  FMNMX.FTZ R8, R10, R3, !PT ;  /* 0x000000030a087209 */ /* 0x000fe20007810000 */
[----:B------:R-:W3:Y:S01]  /*a5a0*/  MUFU.TANH R6, R62 ;  /* 0x0000003e00067308 */ /* 0x000ee20000002400 */
[----:B-1----:R-:W-:Y:S02]  /*a5b0*/  FMNMX.FTZ R0, R26, R4, !PT ;  /* 0x000000041a007209 */ /* 0x002fe40007810000 */
[----:B------:R-:W-:Y:S01]  /*a5c0*/  FMNMX.FTZ R2, R34, R2, !PT ;  /* 0x0000000222027209 */ /* 0x000fe20007810000 */
[----:B------:R-:W1:Y:S01]  /*a5d0*/  SHFL.BFLY PT, R4, R8, 0x2, 0x1f ;  /* 0x0c401f0008047f89 */ /* 0x000e6200000e0000 */
[----:B------:R-:W-:Y:S02]  /*a5e0*/  FMNMX.FTZ R0, R24, R0, !PT ;  /* 0x0000000018007209 */ /* 0x000fe40007810000 */
[----:B------:R-:W-:Y:S04]  /*a5f0*/  FMNMX.FTZ R2, R32, R2, !PT ;  /* 0x0000000220027209 */ /* 0x000fe80007810000 */
[----:B------:R-:W-:Y:S02]  /*a600*/  FMNMX.FTZ R2, R27, R2, !PT ;  /* 0x000000021b027209 */ /* 0x000fe40007810000 */
[----:B--2---:R-:W-:Y:S02]  /*a610*/  FMNMX.FTZ R7, R14, R7, !PT ;  /* 0x000000070e077209 */ /* 0x004fe40007810000 */
[----:B------:R-:W-:Y:S02]  /*a620*/  FMNMX.FTZ R2, R25, R2, !PT ;  /* 0x0000000219027209 */ /* 0x000fe40007810000 */
[----:B---3--:R-:W-:Y:S01]  /*a630*/  FMNMX.FTZ R0, R6, R0, !PT ;  /* 0x0000000006007209 */ /* 0x008fe20007810000 */
[----:B------:R-:W2:Y:S01]  /*a640*/  SHFL.BFLY PT, R136, R7, 0x1, 0x1f ;  /* 0x0c201f0007887f89 */ /* 0x000ea200000e0000 */
[----:B------:R-:W-:Y:S04]  /*a650*/  FMNMX.FTZ R2, R17, R2, !PT ;  /* 0x0000000211027209 */ /* 0x000fe80007810000 */
[----:B------:R-:W-:Y:S02]  /*a660*/  FMNMX.FTZ R9, R16, R2, !PT ;  /* 0x0000000210097209 */ /* 0x000fe40007810000 */
[----:B------:R-:W-:Y:S02]  /*a670*/  FMNMX.FTZ R2, R5, R0, !PT ;  /* 0x0000000005027209 */ /* 0x000fe40007810000 */
[----:B-1----:R-:W-:Y:S01]  /*a680*/  FMNMX.FTZ R8, R8, R4, !PT ;  /* 0x0000000408087209 */ /* 0x002fe20007810000 */
[----:B------:R-:W1:Y:S08]  /*a690*/  SHFL.BFLY PT, R3, R9, 0x2, 0x1f ;  /* 0x0c401f0009037f89 */ /* 0x000e7000000e0000 */
[----:B------:R-:W3:Y:S08]  /*a6a0*/  SHFL.BFLY PT, R135, R8, 0x1, 0x1f ;  /* 0x0c201f0008877f89 */ /* 0x000ef000000e0000 */
[----:B------:R-:W4:Y:S01]  /*a6b0*/  SHFL.BFLY PT, R0, R2, 0x2, 0x1f ;  /* 0x0c401f0002007f89 */ /* 0x000f2200000e0000 */
[----:B--2---:R-:W-:Y:S04]  /*a6c0*/  FMNMX.FTZ R136, R7, R136, !PT ;  /* 0x0000008807887209 */ /* 0x004fe80007810000 */
[C---:B------:R-:W-:Y:S01]  /*a6d0*/  FSETP.NEU.FTZ.AND P0, PT, R136.reuse, -INF , PT ;  /* 0xff8000008800780b */ /* 0x040fe20003f1d000 */
[----:B------:R-:W-:Y:S05]  /*a6e0*/  FMUL.FTZ R7, R136, UR4 ;  /* 0x0000000488077c20 */ /* 0x000fea0008410000 */
[----:B------:R-:W-:Y:S02]  /*a6f0*/  FSEL R7, R7, RZ, P0 ;  /* 0x000000ff07077208 */ /* 0x000fe40000000000 */
[----:B-1----:R-:W-:Y:S02]  /*a700*/  FMNMX.FTZ R9, R9, R3, !PT ;  /* 0x0000000309097209 */ /* 0x002fe40007810000 */
[----:B---3--:R-:W-:Y:S01]  /*a710*/  FMNMX.FTZ R135, R8, R135, !PT ;  /* 0x0000008708877209 */ /* 0x008fe20007810000 */
[--C-:B------:R-:W-:Y:S01]  /*a720*/  FFMA.FTZ R8, R41, UR4, -R7.reuse ;  /* 0x0000000429087c23 */ /* 0x100fe20008010807 */
[--C-:B------:R-:W-:Y:S01]  /*a730*/  FFMA.FTZ R212, R212, UR4, -R7.reuse ;  /* 0x00000004d4d47c23 */ /* 0x100fe20008010807 */
[----:B------:R-:W1:Y:S01]  /*a740*/  SHFL.BFLY PT, R134, R9, 0x1, 0x1f ;  /* 0x0c201f0009867f89 */ /* 0x000e6200000e0000 */
[----:B----4-:R-:W-:Y:S01]  /*a750*/  FMNMX.FTZ R4, R2, R0, !PT ;  /* 0x0000000002047209 */ /* 0x010fe20007810000 */
[----:B------:R2:W-:Y:S01]  /*a760*/  MUFU.EX2 R41, R8 ;  /* 0x0000000800297308 */ /* 0x0005e20000000800 */
[----:B------:R-:W-:Y:S01]  /*a770*/  FADD.FTZ R0, -R136, R132 ;  /* 0x0000008488007221 */ /* 0x000fe20000010100 */
[----:B------:R-:W-:Y:S01]  /*a780*/  FSETP.NEU.FTZ.AND P0, PT, R135, -INF , PT ;  /* 0xff8000008700780b */ /* 0x000fe20003f1d000 */
[----:B------:R-:W-:Y:S03]  /*a790*/  FFMA.FTZ R219, R31, UR4, -R7 ;  /* 0x000000041fdb7c23 */ /* 0x000fe60008010807 */
[----:B------:R-:W3:Y:S01]  /*a7a0*/  SHFL.BFLY PT, R3, R4, 0x1, 0x1f ;  /* 0x0c201f0004037f89 */ /* 0x000ee200000e0000 */
[----:B------:R-:W-:Y:S01]  /*a7b0*/  FMUL.FTZ R2, R0, UR4 ;  /* 0x0000000400027c20 */ /* 0x000fe20008410000 */
[----:B------:R-:W-:Y:S01]  /*a7c0*/  FADD.FTZ R0, -R135, R133 ;  /* 0x0000008587007221 */ /* 0x000fe20000010100 */
[--C-:B------:R-:W-:Y:S01]  /*a7d0*/  FFMA.FTZ R218, R29, UR4, -R7.reuse ;  /* 0x000000041dda7c23 */ /* 0x100fe20008010807 */
[--C-:B------:R-:W-:Y:S01]  /*a7e0*/  FFMA.FTZ R19, R23, UR4, -R7.reuse ;  /* 0x0000000417137c23 */ /* 0x100fe20008010807 */
[----:B------:R4:W3:Y:S01]  /*a7f0*/  MUFU.EX2 R132, R2 ;  /* 0x0000000200847308 */ /* 0x0008e20000000800 */
[--C-:B------:R-:W-:Y:S01]  /*a800*/  FFMA.FTZ R18, R21, UR4, -R7.reuse ;  /* 0x0000000415127c23 */ /* 0x100fe20008010807 */
[--C-:B------:R-:W-:Y:S01]  /*a810*/  FFMA.FTZ R52, R13, UR4, -R7.reuse ;  /* 0x000000040d347c23 */ /* 0x100fe20008010807 */
[--C-:B------:R-:W-:Y:S01]  /*a820*/  FFMA.FTZ R214, R214, UR4, -R7.reuse ;  /* 0x00000004d6d67c23 */ /* 0x100fe20008010807 */
[--C-:B------:R-:W-:Y:S01]  /*a830*/  FFMA.FTZ R51, R12, UR4, -R7.reuse ;  /* 0x000000040c337c23 */ /* 0x100fe20008010807 */
[--C-:B------:R-:W-:Y:S01]  /*a840*/  FFMA.FTZ R249, R249, UR4, -R7.reuse ;  /* 0x00000004f9f97c23 */ /* 0x100fe20008010807 */
[--C-:B------:R-:W-:Y:S01]  /*a850*/  FFMA.FTZ R245, R245, UR4, -R7.reuse ;  /* 0x00000004f5f57c23 */ /* 0x100fe20008010807 */
[----:B--2---:R-:W-:Y:S04]  /*a860*/  FFMA.FTZ R8, R44, UR4, -R7 ;  /* 0x000000042c087c23 */ /* 0x004fe80008010807 */
[----:B------:R2:W-:Y:S01]  /*a870*/  MUFU.EX2 R44, R8 ;  /* 0x00000008002c7308 */ /* 0x0005e20000000800 */
[----:B-1----:R-:W-:Y:S01]  /*a880*/  FMNMX.FTZ R134, R9, R134, !PT ;  /* 0x0000008609867209 */ /* 0x002fe20007810000 */
[----:B----4-:R-:W-:Y:S04]  /*a890*/  FMUL.FTZ R2, R0, UR4 ;  /* 0x0000000400027c20 */ /* 0x010fe80008410000 */
[----:B------:R-:W-:Y:S01]  /*a8a0*/  FADD.FTZ R0, -R134, R137 ;  /* 0x0000008986007221 */ /* 0x000fe20000010100 */
[----:B---3--:R-:W-:Y:S01]  /*a8b0*/  FMNMX.FTZ R3, R4, R3, !PT ;  /* 0x0000000304037209 */ /* 0x008fe20007810000 */
[----:B------:R-:W-:Y:S02]  /*a8c0*/  FMUL.FTZ R4, R135, UR4 ;  /* 0x0000000487047c20 */ /* 0x000fe40008410000 */
[----:B------:R1:W3:Y:S01]  /*a8d0*/  MUFU.EX2 R133, R2 ;  /* 0x0000000200857308 */ /* 0x0002e20000000800 */
[C---:B------:R-:W-:Y:S01]  /*a8e0*/  FMUL.FTZ R9, R134.reuse, UR4 ;  /* 0x0000000486097c20 */ /* 0x040fe20008410000 */
[----:B------:R-:W-:Y:S01]  /*a8f0*/  FSETP.NEU.FTZ.AND P1, PT, R134, -INF , PT ;  /* 0xff8000008600780b */ /* 0x000fe20003f3d000 */
[----:B------:R-:W-:Y:S01]  /*a900*/  FMUL.FTZ R64, R132, R196 ;  /* 0x000000c484407220 */ /* 0x000fe20000410000 */
[----:B------:R-:W-:Y:S01]  /*a910*/  FSEL R4, R4, RZ, P0 ;  /* 0x000000ff04047208 */ /* 0x000fe20000000000 */
[C---:B------:R-:W-:Y:S01]  /*a920*/  FMUL.FTZ R65, R132.reuse, R197 ;  /* 0x000000c584417220 */ /* 0x040fe20000410000 */
[----:B------:R-:W-:Y:S01]  /*a930*/  FSETP.NEU.FTZ.AND P0, PT, R3, -INF , PT ;  /* 0xff8000000300780b */ /* 0x000fe20003f1d000 */
[----:B------:R-:W-:Y:S01]  /*a940*/  FMUL.FTZ R68, R132, R68 ;  /* 0x0000004484447220 */ /* 0x000fe20000410000 */
[----:B------:R-:W-:Y:S01]  /*a950*/  FSEL R9, R9, RZ, P1 ;  /* 0x000000ff09097208 */ /* 0x000fe20000800000 */
[--C-:B--2---:R-:W-:Y:S01]  /*a960*/  FFMA.FTZ R8, R48, UR4, -R4.reuse ;  /* 0x0000000430087c23 */ /* 0x104fe20008010804 */
[--C-:B------:R-:W-:Y:S01]  /*a970*/  FFMA.FTZ R14, R50, UR4, -R4.reuse ;  /* 0x00000004320e7c23 */ /* 0x100fe20008010804 */
[--C-:B------:R-:W-:Y:S01]  /*a980*/  FFMA.FTZ R210, R38, UR4, -R4.reuse ;  /* 0x0000000426d27c23 */ /* 0x100fe20008010804 */
[--C-:B------:R-:W-:Y:S01]  /*a990*/  FFMA.FTZ R54, R22, UR4, -R4.reuse ;  /* 0x0000000416367c23 */ /* 0x100fe20008010804 */
[----:B------:R2:W-:Y:S01]  /*a9a0*/  MUFU.EX2 R137, R8 ;  /* 0x0000000800897308 */ /* 0x0005e20000000800 */
[--C-:B------:R-:W-:Y:S01]  /*a9b0*/  FFMA.FTZ R53, R20, UR4, -R4.reuse ;  /* 0x0000000414357c23 */ /* 0x100fe20008010804 */
        /* <DEDUP_REMOVED lines=8> */
[----:B------:R-:W-:Y:S01]  /*aa40*/  FFMA.FTZ R209, R30, UR4, -R4 ;  /* 0x000000041ed17c23 */ /* 0x000fe20008010804 */
[----:B-1----:R-:W-:Y:S01]  /*aa50*/  FMUL.FTZ R2, R0, UR4 ;  /* 0x0000000400027c20 */ /* 0x002fe20008410000 */
[----:B------:R-:W-:Y:S01]  /*aa60*/  FADD.FTZ R0, -R3, R138 ;  /* 0x0000008a03007221 */ /* 0x000fe20000010100 */
[----:B------:R-:W1:Y:S01]  /*aa70*/  LDSM.16.MT88.4 R20, [R224+0xc000] ;  /* 0x00c00000e014783b */ /* 0x000e620000004200 */
[----:B------:R4:W-:Y:S01]  /*aa80*/  MUFU.EX2 R230, R14 ;  /* 0x0000000e00e67308 */ /* 0x0009e20000000800 */
[--C-:B------:R-:W-:Y:S01]  /*aa90*/  FFMA.FTZ R15, R15, UR4, -R9.reuse ;  /* 0x000000040f0f7c23 */ /* 0x100fe20008010809 */
[----:B------:R-:W-:Y:S01]  /*aaa0*/  FMUL.FTZ R0, R0, UR4 ;  /* 0x0000000400007c20 */ /* 0x000fe20008410000 */
[--C-:B--2---:R-:W-:Y:S01]  /*aab0*/  FFMA.FTZ R8, R45, UR4, -R4.reuse ;  /* 0x000000042d087c23 */ /* 0x104fe20008010804 */
[--C-:B------:R-:W-:Y:S01]  /*aac0*/  FFMA.FTZ R30, R27, UR4, -R9.reuse ;  /* 0x000000041b1e7c23 */ /* 0x100fe20008010809 */
[--C-:B------:R-:W-:Y:S01]  /*aad0*/  FFMA.FTZ R221, R221, UR4, -R9.reuse ;  /* 0x00000004dddd7c23 */ /* 0x100fe20008010809 */
[--C-:B------:R-:W-:Y:S01]  /*aae0*/  FFMA.FTZ R220, R220, UR4, -R9.reuse ;  /* 0x00000004dcdc7c23 */ /* 0x100fe20008010809 */
[--C-:B------:R-:W-:Y:S03]  /*aaf0*/  FFMA.FTZ R236, R17, UR4, -R9.reuse ;  /* 0x0000000411ec7c23 */ /* 0x100fe60008010809 */
[----:B------:R2:W-:Y:S01]  /*ab00*/  MUFU.EX2 R45, R8 ;  /* 0x00000008002d7308 */ /* 0x0005e20000000800 */
[--C-:B------:R-:W-:Y:S01]  /*ab10*/  FFMA.FTZ R235, R16, UR4, -R9.reuse ;  /* 0x0000000410eb7c23 */ /* 0x100fe20008010809 */
[--C-:B------:R-:W-:Y:S01]  /*ab20*/  FFMA.FTZ R247, R247, UR4, -R9.reuse ;  /* 0x00000004f7f77c23 */ /* 0x100fe20008010809 */
[--C-:B------:R-:W-:Y:S01]  /*ab30*/  FFMA.FTZ R244, R244, UR4, -R9.reuse ;  /* 0x00000004f4f47c23 */ /* 0x100fe20008010809 */
[--C-:B------:R-:W-:Y:S01]  /*ab40*/  FFMA.FTZ R31, R25, UR4, -R9.reuse ;  /* 0x00000004191f7c23 */ /* 0x100fe20008010809 */
[C---:B------:R-:W-:Y:S01]  /*ab50*/  FMUL.FTZ R16, R132.reuse, R148 ;  /* 0x0000009484107220 */ /* 0x040fe20000410000 */
[----:B------:R-:W-:Y:S01]  /*ab60*/  FMUL.FTZ R17, R132, R149 ;  /* 0x0000009584117220 */ /* 0x000fe20000410000 */
[C---:B---3--:R-:W-:Y:S03]  /*ab70*/  FMUL.FTZ R66, R133.reuse, R198 ;  /* 0x000000c685427220 */ /* 0x048fe60000410000 */
[----:B------:R-:W3:Y:S01]  /*ab80*/  MUFU.EX2 R2, R2 ;  /* 0x0000000200027308 */ /* 0x000ee20000000800 */
[----:B----4-:R-:W-:Y:S01]  /*ab90*/  FFMA.FTZ R14, R46, UR4, -R9 ;  /* 0x000000042e0e7c23 */ /* 0x010fe20008010809 */
[C---:B------:R-:W-:Y:S01]  /*aba0*/  FMUL.FTZ R67, R133.reuse, R199 ;  /* 0x000000c785437220 */ /* 0x040fe20000410000 */
[C---:B------:R-:W-:Y:S01]  /*abb0*/  FMUL.FTZ R69, R132.reuse, R69 ;  /* 0x0000004584457220 */ /* 0x040fe20000410000 */
[C---:B------:R-:W-:Y:S01]  /*abc0*/  FMUL.FTZ R70, R133.reuse, R70 ;  /* 0x0000004685467220 */ /* 0x040fe20000410000 */
[C---:B------:R-:W-:Y:S01]  /*abd0*/  FMUL.FTZ R71, R133.reuse, R71 ;  /* 0x0000004785477220 */ /* 0x040fe20000410000 */
[C---:B------:R-:W-:Y:S01]  /*abe0*/  FMUL.FTZ R80, R132.reuse, R80 ;  /* 0x0000005084507220 */ /* 0x040fe20000410000 */
[----:B------:R-:W-:Y:S03]  /*abf0*/  FMUL.FTZ R81, R132, R81 ;  /* 0x0000005184517220 */ /* 0x000fe60000410000 */
[----:B------:R-:W4:Y:S01]  /*ac00*/  MUFU.EX2 R0, R0 ;  /* 0x0000000000007308 */ /* 0x000f220000000800 */
[----:B--2---:R-:W-:Y:S01]  /*ac10*/  FFMA.FTZ R8, R250, UR4, -R7 ;  /* 0x00000004fa087c23 */ /* 0x004fe20008010807 */
[----:B------:R-:W-:Y:S01]  /*ac20*/  FFMA.FTZ R250, R34, UR4, -R9 ;  /* 0x0000000422fa7c23 */ /* 0x000fe20008010809 */
[C---:B------:R-:W-:Y:S01]  /*ac30*/  FMUL.FTZ R34, R133.reuse, R166 ;  /* 0x000000a685227220 */ /* 0x040fe20000410000 */
[C---:B------:R-:W-:Y:S01]  /*ac40*/  FMUL.FTZ R82, R133.reuse, R82 ;  /* 0x0000005285527220 */ /* 0x040fe20000410000 */
[C---:B------:R-:W-:Y:S01]  /*ac50*/  FMUL.FTZ R83, R133.reuse, R83 ;  /* 0x0000005385537220 */ /* 0x040fe20000410000 */
[C---:B------:R-:W-:Y:S01]  /*ac60*/  FMUL.FTZ R84, R132.reuse, R84 ;  /* 0x0000005484547220 */ /* 0x040fe20000410000 */
[----:B------:R-:W-:Y:S03]  /*ac70*/  FMUL.FTZ R85, R132, R85 ;  /* 0x0000005584557220 */ /* 0x000fe60000410000 */
[----:B------:R2:W-:Y:S01]  /*ac80*/  MUFU.EX2 R48, R8 ;  /* 0x0000000800307308 */ /* 0x0005e20000000800 */
[C---:B---3--:R-:W-:Y:S01]  /*ac90*/  FMUL.FTZ R13, R2.reuse, R153 ;  /* 0x00000099020d7220 */ /* 0x048fe20000410000 */
[C---:B------:R-:W-:Y:S01]  /*aca0*/  FMUL.FTZ R25, R2.reuse, R157 ;  /* 0x0000009d02197220 */ /* 0x040fe20000410000 */
[----:B------:R-:W-:Y:S01]  /*acb0*/  MOV R157, R53 ;  /* 0x00000035009d7202 */ /* 0x000fe20000000f00 */
[C---:B------:R-:W-:Y:S01]  /*acc0*/  FMUL.FTZ R28, R2.reuse, R168 ;  /* 0x000000a8021c7220 */ /* 0x040fe20000410000 */
[----:B------:R-:W-:Y:S01]  /*acd0*/  MOV R168, R29 ;  /* 0x0000001d00a87202 */ /* 0x000fe20000000f00 */
[----:B------:R-:W-:Y:S01]  /*ace0*/  FMUL.FTZ R29, R2, R169 ;  /* 0x000000a9021d7220 */ /* 0x000fe20000410000 */
[----:B------:R-:W-:Y:S03]  /*acf0*/  MOV R169, R30 ;  /* 0x0000001e00a97202 */ /* 0x000fe60000000f00 */
[----:B------:R-:W3:Y:S01]  /*ad00*/  MUFU.EX2 R15, R15 ;  /* 0x0000000f000f7308 */ /* 0x000ee20000000800 */
[C---:B----4-:R-:W-:Y:S01]  /*ad10*/  FMUL.FTZ R10, R0.reuse, R142 ;  /* 0x0000008e000a7220 */ /* 0x050fe20000410000 */
[C---:B------:R-:W-:Y:S01]  /*ad20*/  FMUL.FTZ R27, R0.reuse, R159 ;  /* 0x0000009f001b7220 */ /* 0x040fe20000410000 */
[----:B------:R-:W-:Y:S01]  /*ad30*/  MOV R159, R50 ;  /* 0x00000032009f7202 */ /* 0x000fe20000000f00 */
[----:B------:R-:W-:Y:S01]  /*ad40*/  FMUL.FTZ R50, R133, R182 ;  /* 0x000000b685327220 */ /* 0x000fe20000410000 */
[C---:B------:R-:W-:Y:S01]  /*ad50*/  FMUL.FTZ R11, R0.reuse, R143 ;  /* 0x0000008f000b7220 */ /* 0x040fe20000410000 */
[----:B------:R-:W-:Y:S01]  /*ad60*/  FMUL.FTZ R30, R0, R170 ;  /* 0x000000aa001e7220 */ /* 0x000fe20000410000 */
[----:B------:R-:W-:Y:S03]  /*ad70*/  MOV R170, R31 ;  /* 0x0000001f00aa7202 */ /* 0x000fe60000000f00 */
[----:B------:R4:W1:Y:S01]  /*ad80*/  MUFU.EX2 R46, R14 ;  /* 0x0000000e002e7308 */ /* 0x0008620000000800 */
[--C-:B--2---:R-:W-:Y:S01]  /*ad90*/  FFMA.FTZ R8, R246, UR4, -R7.reuse ;  /* 0x00000004f6087c23 */ /* 0x104fe20008010807 */
[----:B------:R-:W-:Y:S01]  /*ada0*/  FFMA.FTZ R246, R204, UR4, -R7 ;  /* 0x00000004ccf67c23 */ /* 0x000fe20008010807 */
[----:B------:R-:W-:Y:S01]  /*adb0*/  FFMA.FTZ R204, R39, UR4, -R9 ;  /* 0x0000000427cc7c23 */ /* 0x000fe20008010809 */
[C---:B------:R-:W-:Y:S01]  /*adc0*/  FMUL.FTZ R31, R0.reuse, R171 ;  /* 0x000000ab001f7220 */ /* 0x040fe20000410000 */
[C---:B------:R-:W-:Y:S01]  /*add0*/  FMUL.FTZ R58, R0.reuse, R190 ;  /* 0x000000be003a7220 */ /* 0x040fe20000410000 */
[----:B------:R-:W-:Y:S01]  /*ade0*/  FMUL.FTZ R59, R0, R191 ;  /* 0x000000bf003b7220 */ /* 0x000fe20000410000 */
[C---:B------:R-:W-:Y:S03]  /*adf0*/  FMUL.FTZ R60, R2.reuse, R200 ;  /* 0x000000c8023c7220 */ /* 0x040fe60000410000 */
[----:B------:R2:W2:Y:S01]  /*ae00*/  MUFU.EX2 R232, R8 ;  /* 0x0000000800e87308 */ /* 0x0004a20000000800 */
[----:B---3--:R-:W-:Y:S01]  /*ae10*/  MOV R153, R15 ;  /* 0x0000000f00997202 */ /* 0x008fe20000000f00 */
[----:B------:R-:W-:Y:S01]  /*ae20*/  FMUL.FTZ R61, R2, R201 ;  /* 0x000000c9023d7220 */ /* 0x000fe20000410000 */
[C---:B------:R-:W-:Y:S01]  /*ae30*/  FMUL.FTZ R62, R0.reuse, R202 ;  /* 0x000000ca003e7220 */ /* 0x040fe20000410000 */
[----:B------:R-:W-:Y:S01]  /*ae40*/  FMUL.FTZ R63, R0, R203 ;  /* 0x000000cb003f7220 */ /* 0x000fe20000410000 */
[C---:B------:R-:W-:Y:S01]  /*ae50*/  FMUL.FTZ R72, R2.reuse, R72 ;  /* 0x0000004802487220 */ /* 0x040fe20000410000 */
[----:B------:R-:W-:Y:S01]  /*ae60*/  FMUL.FTZ R73, R2, R73 ;  /* 0x0000004902497220 */ /* 0x000fe20000410000 */
[C---:B------:R-:W-:Y:S01]  /*ae70*/  FMUL.FTZ R74, R0.reuse, R74 ;  /* 0x0000004a004a7220 */ /* 0x040fe20000410000 */
[C---:B------:R-:W-:Y:S01]  /*ae80*/  FMUL.FTZ R75, R0.reuse, R75 ;  /* 0x0000004b004b7220 */ /* 0x040fe20000410000 */
[----:B----4-:R-:W-:Y:S01]  /*ae90*/  FMUL.FTZ R14, R0, R154 ;  /* 0x0000009a000e7220 */ /* 0x010fe20000410000 */
[----:B------:R-:W-:Y:S01]  /*aea0*/  MOV R154, R19 ;  /* 0x00000013009a7202 */ /* 0x000fe20000000f00 */
[----:B------:R-:W-:Y:S01]  /*aeb0*/  FMUL.FTZ R19, R133, R151 ;  /* 0x0000009785137220 */ /* 0x000fe20000410000 */
[----:B-1----:R-:W-:Y:S01]  /*aec0*/  MOV R166, R46 ;  /* 0x0000002e00a67202 */ /* 0x002fe20000000f00 */
[C---:B------:R-:W-:Y:S01]  /*aed0*/  FMUL.FTZ R76, R2.reuse, R76 ;  /* 0x0000004c024c7220 */ /* 0x040fe20000410000 */
[----:B------:R-:W-:Y:S01]  /*aee0*/  FMUL.FTZ R77, R2, R77 ;  /* 0x0000004d024d7220 */ /* 0x000fe20000410000 */
[C---:B------:R-:W-:Y:S01]  /*aef0*/  FMUL.FTZ R78, R0.reuse, R78 ;  /* 0x0000004e004e7220 */ /* 0x040fe20000410000 */
[----:B------:R-:W-:Y:S01]  /*af00*/  FMUL.FTZ R79, R0, R79 ;  /* 0x0000004f004f7220 */ /* 0x000fe20000410000 */
[----:B--2---:R-:W-:Y:S01]  /*af10*/  FFMA.FTZ R8, R252, UR4, -R4 ;  /* 0x00000004fc087c23 */ /* 0x004fe20008010804 */
[----:B------:R-:W-:Y:S01]  /*af20*/  FFMA.FTZ R252, R206, UR4, -R7 ;  /* 0x00000004cefc7c23 */ /* 0x000fe20008010807 */
[--C-:B------:R-:W-:Y:S01]  /*af30*/  FFMA.FTZ R4, R43, UR4, -R9.reuse ;  /* 0x000000042b047c23 */ /* 0x100fe20008010809 */
[--C-:B------:R-:W-:Y:S01]  /*af40*/  FFMA.FTZ R43, R32, UR4, -R9.reuse ;  /* 0x00000004202b7c23 */ /* 0x100fe20008010809 */
[----:B------:R1:W2:Y:S01]  /*af50*/  MUFU.EX2 R49, R8 ;  /* 0x0000000800317308 */ /* 0x0002a20000000800 */
[----:B------:R-:W-:Y:S01]  /*af60*/  FMUL.FTZ R32, R132, R164 ;  /* 0x000000a484207220 */ /* 0x000fe20000410000 */
[-C--:B------:R-:W-:Y:S01]  /*af70*/  F2FP.BF16.F32.PACK_AB R142, R232, R48.reuse ;  /* 0x00000030e88e723e */ /* 0x080fe200000010ff */
[--C-:B------:R-:W-:Y:S01]  /*af80*/  FFMA.FTZ R206, R36, UR4, -R9.reuse ;  /* 0x0000000424ce7c23 */ /* 0x100fe20008010809 */
[----:B------:R-:W-:Y:S01]  /*af90*/  MOV R164, R48 ;  /* 0x0000003000a47202 */ /* 0x000fe20000000f00 */
[----:B------:R-:W-:Y:S01]  /*afa0*/  FMUL.FTZ R48, R132, R180 ;  /* 0x000000b484307220 */ /* 0x000fe20000410000 */
[C---:B------:R-:W-:Y:S01]  /*afb0*/  FMUL.FTZ R86, R133.reuse, R86 ;  /* 0x0000005685567220 */ /* 0x040fe20000410000 */
[----:B------:R-:W-:Y:S03]  /*afc0*/  FMUL.FTZ R87, R133, R87 ;  /* 0x0000005785577220 */ /* 0x000fe60000410000 */
[----:B------:R3:W-:Y:S01]  /*afd0*/  MUFU.EX2 R229, R4 ;  /* 0x0000000400e57308 */ /* 0x0007e20000000800 */
        /* <DEDUP_REMOVED lines=8> */
[----:B-1----:R-:W-:Y:S01]  /*b060*/  FMUL.FTZ R8, R3, UR4 ;  /* 0x0000000403087c20 */ /* 0x002fe20008410000 */
[-C--:B--2---:R-:W-:Y:S01]  /*b070*/  F2FP.BF16.F32.PACK_AB R143, R230, R49.reuse ;  /* 0x00000031e68f723e */ /* 0x084fe200000010ff */
[C---:B------:R-:W-:Y:S01]  /*b080*/  FMUL.FTZ R96, R132.reuse, R96 ;  /* 0x0000006084607220 */ /* 0x040fe20000410000 */
[----:B------:R-:W-:Y:S01]  /*b090*/  MOV R171, R49 ;  /* 0x0000003100ab7202 */ /* 0x000fe20000000f00 */
[----:B------:R-:W-:Y:S01]  /*b0a0*/  FMUL.FTZ R49, R132, R181 ;  /* 0x000000b584317220 */ /* 0x000fe20000410000 */
[----:B------:R-:W-:Y:S01]  /*b0b0*/  FSEL R8, R8, RZ, P0 ;  /* 0x000000ff08087208 */ /* 0x000fe20000000000 */
[C---:B------:R-:W-:Y:S01]  /*b0c0*/  FMUL.FTZ R97, R132.reuse, R97 ;  /* 0x0000006184617220 */ /* 0x040fe20000410000 */
[C---:B------:R-:W-:Y:S01]  /*b0d0*/  FMUL.FTZ R98, R133.reuse, R98 ;  /* 0x0000006285627220 */ /* 0x040fe20000410000 */
[----:B------:R-:W-:Y:S01]  /*b0e0*/  FMUL.FTZ R99, R133, R99 ;  /* 0x0000006385637220 */ /* 0x000fe20000410000 */
[----:B------:R-:W-:Y:S01]  /*b0f0*/  FMUL.FTZ R100, R132, R100 ;  /* 0x0000006484647220 */ /* 0x000fe20000410000 */
[--C-:B------:R-:W-:Y:S01]  /*b100*/  FFMA.FTZ R7, R42, UR4, -R8.reuse ;  /* 0x000000042a077c23 */ /* 0x100fe20008010808 */
[--C-:B------:R-:W-:Y:S01]  /*b110*/  FFMA.FTZ R12, R47, UR4, -R8.reuse ;  /* 0x000000042f0c7c23 */ /* 0x100fe20008010808 */
[--C-:B---3--:R-:W-:Y:S01]  /*b120*/  FFMA.FTZ R4, R55, UR4, -R8.reuse ;  /* 0x0000000437047c23 */ /* 0x108fe20008010808 */
[--C-:B------:R-:W-:Y:S01]  /*b130*/  FFMA.FTZ R217, R35, UR4, -R8.reuse ;  /* 0x0000000423d97c23 */ /* 0x100fe20008010808 */
[----:B------:R1:W-:Y:S01]  /*b140*/  MUFU.EX2 R47, R7 ;  /* 0x00000007002f7308 */ /* 0x0003e20000000800 */
[----:B------:R-:W-:Y:S01]  /*b150*/  FMUL.FTZ R35, R133, R167 ;  /* 0x000000a785237220 */ /* 0x000fe20000410000 */
[--C-:B------:R-:W-:Y:S01]  /*b160*/  FFMA.FTZ R205, R37, UR4, -R8.reuse ;  /* 0x0000000425cd7c23 */ /* 0x100fe20008010808 */
[----:B------:R-:W2:Y:S01]  /*b170*/  LDL.LU R167, [R1+0x28] ;  /* 0x0000280001a77983 */ /* 0x000ea20000300800 */
[--C-:B------:R-:W-:Y:S01]  /*b180*/  FFMA.FTZ R223, R223, UR4, -R8.reuse ;  /* 0x00000004dfdf7c23 */ /* 0x100fe20008010808 */
[--C-:B------:R-:W-:Y:S01]  /*b190*/  FFMA.FTZ R222, R222, UR4, -R8.reuse ;  /* 0x00000004dede7c23 */ /* 0x100fe20008010808 */
[--C-:B------:R-:W-:Y:S01]  /*b1a0*/  FFMA.FTZ R215, R215, UR4, -R8.reuse ;  /* 0x00000004d7d77c23 */ /* 0x100fe20008010808 */
[--C-:B------:R-:W-:Y:S03]  /*b1b0*/  FFMA.FTZ R216, R33, UR4, -R8.reuse ;  /* 0x0000000421d87c23 */ /* 0x100fe60008010808 */
[----:B------:R3:W4:Y:S01]  /*b1c0*/  MUFU.EX2 R42, R12 ;  /* 0x0000000c002a7308 */ /* 0x0007220000000800 */
[--C-:B------:R-:W-:Y:S01]  /*b1d0*/  FFMA.FTZ R238, R26, UR4, -R8.reuse ;  /* 0x000000041aee7c23 */ /* 0x100fe20008010808 */
[--C-:B------:R-:W-:Y:S01]  /*b1e0*/  FFMA.FTZ R237, R24, UR4, -R8.reuse ;  /* 0x0000000418ed7c23 */ /* 0x100fe20008010808 */
[--C-:B------:R-:W-:Y:S01]  /*b1f0*/  FFMA.FTZ R231, R6, UR4, -R8.reuse ;  /* 0x0000000406e77c23 */ /* 0x100fe20008010808 */
[--C-:B------:R-:W-:Y:S01]  /*b200*/  FFMA.FTZ R139, R5, UR4, -R8.reuse ;  /* 0x00000004058b7c23 */ /* 0x100fe20008010808 */
[--C-:B------:R-:W-:Y:S01]  /*b210*/  FFMA.FTZ R251, R251, UR4, -R8.reuse ;  /* 0x00000004fbfb7c23 */ /* 0x100fe20008010808 */
[--C-:B------:R-:W-:Y:S01]  /*b220*/  FFMA.FTZ R138, R40, UR4, -R8.reuse ;  /* 0x00000004288a7c23 */ /* 0x100fe20008010808 */
[----:B------:R-:W4:Y:S03]  /*b230*/  LDSM.16.MT88.4 R36, [R225+0xc000] ;  /* 0x00c00000e124783b */ /* 0x000f260000004200 */
[----:B------:R4:W-:Y:S01]  /*b240*/  MUFU.EX2 R228, R4 ;  /* 0x0000000400e47308 */ /* 0x0009e20000000800 */
[----:B-1----:R-:W-:Y:S01]  /*b250*/  FFMA.FTZ R7, R57, UR4, -R9 ;  /* 0x0000000439077c23 */ /* 0x002fe20008010809 */
[----:B------:R-:W-:Y:S01]  /*b260*/  FMUL.FTZ R9, R2, R141 ;  /* 0x0000008d02097220 */ /* 0x000fe20000410000 */
[----:B------:R-:W-:Y:S01]  /*b270*/  FMUL.FTZ R6, R133, R146 ;  /* 0x0000009285067220 */ /* 0x000fe20000410000 */
[----:B------:R-:W-:Y:S01]  /*b280*/  F2FP.BF16.F32.PACK_AB R141, R45, R137 ;  /* 0x000000892d8d723e */ /* 0x000fe200000010ff */
[----:B------:R-:W-:Y:S01]  /*b290*/  FMUL.FTZ R5, R132, R145 ;  /* 0x0000009184057220 */ /* 0x000fe20000410000 */
[C---:B------:R-:W-:Y:S01]  /*b2a0*/  FMUL.FTZ R24, R2.reuse, R156 ;  /* 0x0000009c02187220 */ /* 0x040fe20000410000 */
[----:B------:R-:W-:Y:S03]  /*b2b0*/  MOV R156, R54 ;  /* 0x00000036009c7202 */ /* 0x000fe60000000f00 */
[----:B------:R1:W1:Y:S01]  /*b2c0*/  MUFU.EX2 R234, R7 ;  /* 0x0000000700ea7308 */ /* 0x0002620000000800 */
[----:B---3--:R-:W-:Y:S01]  /*b2d0*/  FMUL.FTZ R12, R2, R152 ;  /* 0x00000098020c7220 */ /* 0x008fe20000410000 */
[----:B------:R-:W-:Y:S01]  /*b2e0*/  MOV R152, R52 ;  /* 0x0000003400987202 */ /* 0x000fe20000000f00 */
[----:B------:R-:W-:Y:S01]  /*b2f0*/  FMUL.FTZ R26, R0, R158 ;  /* 0x0000009e001a7220 */ /* 0x000fe20000410000 */
[----:B----4-:R-:W-:Y:S01]  /*b300*/  F2FP.BF16.F32.PACK_AB R145, R47, R42 ;  /* 0x0000002a2f91723e */ /* 0x010fe200000010ff */
[----:B------:R-:W3:Y:S01]  /*b310*/  LDSM.16.MT88.4 R52, [R227+0xc000] ;  /* 0x00c00000e334783b */ /* 0x000ee20000004200 */
[----:B------:R-:W-:Y:S01]  /*b320*/  MOV R180, R152 ;  /* 0x0000009800b47202 */ /* 0x000fe20000000f00 */
[----:B------:R-:W-:Y:S01]  /*b330*/  FMUL.FTZ R33, R132, R165 ;  /* 0x000000a584217220 */ /* 0x000fe20000410000 */
[----:B------:R-:W-:Y:S01]  /*b340*/  FMUL.FTZ R40, R2, R172 ;  /* 0x000000ac02287220 */ /* 0x000fe20000410000 */
[----:B------:R-:W-:Y:S01]  /*b350*/  FMUL.FTZ R4, R132, R144 ;  /* 0x0000009084047220 */ /* 0x000fe20000410000 */
[----:B------:R-:W-:Y:S01]  /*b360*/  F2FP.BF16.F32.PACK_AB R144, R46, R15 ;  /* 0x0000000f2e90723e */ /* 0x000fe200000010ff */
[C---:B------:R-:W-:Y:S01]  /*b370*/  FMUL.FTZ R15, R0.reuse, R155 ;  /* 0x0000009b000f7220 */ /* 0x040fe20000410000 */
[----:B------:R-:W-:Y:S01]  /*b380*/  MOV R155, R18 ;  /* 0x00000012009b7202 */ /* 0x000fe20000000f00 */
[----:B------:R-:W4:Y:S01]  /*b390*/  LDL.LU R152, [R1+0x2c] ;  /* 0x00002c0001987983 */ /* 0x000f220000300800 */
[----:B------:R-:W-:Y:S01]  /*b3a0*/  FMUL.FTZ R18, R133, R150 ;  /* 0x0000009685127220 */ /* 0x000fe20000410000 */
[----:B------:R-:W-:Y:S01]  /*b3b0*/  MOV R165, R47 ;  /* 0x0000002f00a57202 */ /* 0x000fe20000000f00 */
[----:B------:R-:W-:Y:S01]  /*b3c0*/  FMUL.FTZ R46, R0, R186 ;  /* 0x000000ba002e7220 */ /* 0x000fe20000410000 */
[----:B-1----:R-:W-:Y:S01]  /*b3d0*/  FFMA.FTZ R7, R56, UR4, -R8 ;  /* 0x0000000438077c23 */ /* 0x002fe20008010808 */
[----:B------:R-:W-:Y:S01]  /*b3e0*/  FMUL.FTZ R8, R2, R140 ;  /* 0x0000008c02087220 */ /* 0x000fe20000410000 */
[----:B------:R-:W4:Y:S01]  /*b3f0*/  LDL.LU R182, [R1+0x30] ;  /* 0x0000300001b67983 */ /* 0x000f220000300800 */
[----:B------:R-:W-:Y:S01]  /*b400*/  F2FP.BF16.F32.PACK_AB R140, R44, R41 ;  /* 0x000000292c8c723e */ /* 0x000fe200000010ff */
[----:B------:R1:W1:Y:S01]  /*b410*/  MUFU.EX2 R233, R7 ;  /* 0x0000000700e97308 */ /* 0x0002620000000800 */
[----:B------:R-:W-:Y:S01]  /*b420*/  F2FP.BF16.F32.PACK_AB R146, R229, R234 ;  /* 0x000000eae592723e */ /* 0x000fe200000010ff */
[----:B------:R-:W3:Y:S01]  /*b430*/  LDSM.16.MT88.4 R148, [R226+0xc000] ;  /* 0x00c00000e294783b */ /* 0x000ee20000004200 */
[----:B------:R-:W-:Y:S01]  /*b440*/  FMUL.FTZ R47, R0, R187 ;  /* 0x000000bb002f7220 */ /* 0x000fe20000410000 */
[----:B------:R-:W-:Y:S01]  /*b450*/  MOV R158, R51 ;  /* 0x00000033009e7202 */ /* 0x000fe20000000f00 */
[C---:B------:R-:W-:Y:S01]  /*b460*/  FMUL.FTZ R51, R133.reuse, R183 ;  /* 0x000000b785337220 */ /* 0x040fe20000410000 */
[C---:B------:R-:W-:Y:S01]  /*b470*/  FMUL.FTZ R56, R2.reuse, R188 ;  /* 0x000000bc02387220 */ /* 0x040fe20000410000 */
[----:B------:R-:W-:Y:S01]  /*b480*/  FMUL.FTZ R57, R2, R189 ;  /* 0x000000bd02397220 */ /* 0x000fe20000410000 */
        /* <DEDUP_REMOVED lines=9> */
[C---:B-1----:R-:W-:Y:S01]  /*b520*/  FMUL.FTZ R7, R133.reuse, R147 ;  /* 0x0000009385077220 */ /* 0x042fe20000410000 */
[----:B------:R-:W-:Y:S01]  /*b530*/  F2FP.BF16.F32.PACK_AB R147, R228, R233 ;  /* 0x000000e9e493723e */ /* 0x000fe200000010ff */
[C---:B------:R-:W-:Y:S01]  /*b540*/  FMUL.FTZ R120, R2.reuse, R120 ;  /* 0x0000007802787220 */ /* 0x040fe20000410000 */
[----:B------:R-:W-:Y:S01]  /*b550*/  MOV R183, R153 ;  /* 0x0000009900b77202 */ /* 0x000fe20000000f00 */
[C---:B------:R-:W-:Y:S01]  /*b560*/  FMUL.FTZ R121, R2.reuse, R121 ;  /* 0x0000007902797220 */ /* 0x040fe20000410000 */
[C---:B------:R-:W-:Y:S01]  /*b570*/  FMUL.FTZ R124, R2.reuse, R124 ;  /* 0x0000007c027c7220 */ /* 0x040fe20000410000 */
[----:B------:R-:W-:Y:S01]  /*b580*/  FMUL.FTZ R125, R2, R125 ;  /* 0x0000007d027d7220 */ /* 0x000fe20000410000 */
[-C--:B------:R-:W-:Y:S01]  /*b590*/  HMMA.16816.F32.BF16 R4, R140, R20.reuse, R4 ;  /* 0x000000148c04723c */ /* 0x080fe20000041804 */
[----:B------:R-:W-:Y:S04]  /*b5a0*/  MUFU.EX2 R213, R213 ;  /* 0x000000d500d57308 */ /* 0x000fe80000000800 */
[----:B------:R-:W-:Y:S01]  /*b5b0*/  MOV R187, R158 ;  /* 0x0000009e00bb7202 */ /* 0x000fe20000000f00 */
[C---:B------:R-:W-:Y:S05]  /*b5c0*/  HMMA.16816.F32.BF16 R8, R144.reuse, R20, R8 ;  /* 0x000000149008723c */ /* 0x040fea0000041808 */
[----:B------:R-:W-:Y:S01]  /*b5d0*/  MUFU.EX2 R196, R221 ;  /* 0x000000dd00c47308 */ /* 0x000fe20000000800 */
[----:B------:R-:W-:Y:S01]  /*b5e0*/  MOV R181, R156 ;  /* 0x0000009c00b57202 */ /* 0x000fe20000000f00 */
[-C--:B------:R-:W-:Y:S08]  /*b5f0*/  HMMA.16816.F32.BF16 R12, R144, R22.reuse, R12 ;  /* 0x00000016900c723c */ /* 0x080ff0000004180c */
[----:B------:R-:W-:Y:S01]  /*b600*/  MUFU.EX2 R191, R215 ;  /* 0x000000d700bf7308 */ /* 0x000fe20000000800 */
[C---:B------:R-:W-:Y:S04]  /*b610*/  HMMA.16816.F32.BF16 R16, R140.reuse, R22, R16 ;  /* 0x000000168c10723c */ /* 0x040fe80000041810 */
[C---:B------:R-:W-:Y:S01]  /*b620*/  FMUL.FTZ R20, R132.reuse, R160 ;  /* 0x000000a084147220 */ /* 0x040fe20000410000 */
[----:B------:R-:W-:Y:S02]  /*b630*/  FMUL.FTZ R21, R132, R161 ;  /* 0x000000a184157220 */ /* 0x000fe40000410000 */
[C---:B------:R-:W-:Y:S01]  /*b640*/  FMUL.FTZ R22, R133.reuse, R162 ;  /* 0x000000a285167220 */ /* 0x040fe20000410000 */
[C---:B------:R-:W-:Y:S01]  /*b650*/  FMUL.FTZ R23, R133.reuse, R163 ;  /* 0x000000a385177220 */ /* 0x040fe20000410000 */
[----:B------:R-:W-:Y:S02]  /*b660*/  MUFU.EX2 R200, R219 ;  /* 0x000000db00c87308 */ /* 0x000fe40000000800 */
[----:B------:R-:W-:Y:S01]  /*b670*/  MOV R161, R43 ;  /* 0x0000002b00a17202 */ /* 0x000fe20000000f00 */
[C---:B------:R-:W-:Y:S01]  /*b680*/  FMUL.FTZ R43, R0.reuse, R175 ;  /* 0x000000af002b7220 */ /* 0x040fe20000410000 */
[----:B------:R-:W-:Y:S01]  /*b690*/  MOV R160, R42 ;  /* 0x0000002a00a07202 */ /* 0x000fe20000000f00 */
[----:B------:R-:W-:Y:S01]  /*b6a0*/  FMUL.FTZ R42, R0, R174 ;  /* 0x000000ae002a7220 */ /* 0x000fe20000410000 */
[-C--:B------:R-:W-:Y:S04]  /*b6b0*/  HMMA.16816.F32.BF16 R20, R140, R36.reuse, R20 ;  /* 0x000000248c14723c */ /* 0x080fe80000041814 */
[----:B------:R-:W-:Y:S01]  /*b6c0*/  MUFU.EX2 R175, R223 ;  /* 0x000000df00af7308 */ /* 0x000fe20000000800 */
[----:B------:R-:W-:Y:S01]  /*b6d0*/  MOV R163, R45 ;  /* 0x0000002d00a37202 */ /* 0x000fe20000000f00 */
[C---:B------:R-:W-:Y:S01]  /*b6e0*/  FMUL.FTZ R45, R2.reuse, R185 ;  /* 0x000000b9022d7220 */ /* 0x040fe20000410000 */
[----:B------:R-:W-:Y:S01]  /*b6f0*/  MOV R162, R44 ;  /* 0x0000002c00a27202 */ /* 0x000fe20000000f00 */
[C---:B------:R-:W-:Y:S06]  /*b700*/  HMMA.16816.F32.BF16 R24, R144.reuse, R36, R24 ;  /* 0x000000249018723c */ /* 0x040fec0000041818 */
[----:B------:R-:W-:Y:S01]  /*b710*/  MUFU.EX2 R197, R208 ;  /* 0x000000d000c57308 */ /* 0x000fe20000000800 */
[----:B------:R-:W-:Y:S01]  /*b720*/  FMUL.FTZ R44, R2, R184 ;  /* 0x000000b8022c7220 */ /* 0x000fe20000410000 */
[-C--:B------:R-:W-:Y:S03]  /*b730*/  HMMA.16816.F32.BF16 R28, R144, R38.reuse, R28 ;  /* 0x00000026901c723c */ /* 0x080fe6000004181c */
[----:B------:R-:W-:Y:S03]  /*b740*/  MOV R198, R161 ;  /* 0x000000a100c67202 */ /* 0x000fe60000000f00 */
[C---:B------:R-:W-:Y:S02]  /*b750*/  HMMA.16816.F32.BF16 R32, R140.reuse, R38, R32 ;  /* 0x000000268c20723c */ /* 0x040fe40000041820 */
[----:B------:R-:W-:Y:S03]  /*b760*/  MUFU.EX2 R199, R216 ;  /* 0x000000d800c77308 */ /* 0x000fe60000000800 */
[C---:B------:R-:W-:Y:S01]  /*b770*/  FMUL.FTZ R37, R132.reuse, R177 ;  /* 0x000000b184257220 */ /* 0x040fe20000410000 */
[----:B------:R-:W-:Y:S01]  /*b780*/  FMUL.FTZ R36, R132, R176 ;  /* 0x000000b084247220 */ /* 0x000fe20000410000 */
[C---:B------:R-:W-:Y:S01]  /*b790*/  FMUL.FTZ R38, R133.reuse, R178 ;  /* 0x000000b285267220 */ /* 0x040fe20000410000 */
[C---:B------:R-:W-:Y:S04]  /*b7a0*/  FMUL.FTZ R39, R133.reuse, R179 ;  /* 0x000000b385277220 */ /* 0x040fe80000410000 */
[----:B------:R-:W-:Y:S01]  /*b7b0*/  MUFU.EX2 R198, R198 ;  /* 0x000000c600c67308 */ /* 0x000fe20000000800 */
[----:B------:R-:W-:Y:S01]  /*b7c0*/  MOV R176, R41 ;  /* 0x0000002900b07202 */ /* 0x000fe20000000f00 */
[----:B------:R-:W-:Y:S01]  /*b7d0*/  FMUL.FTZ R41, R2, R173 ;  /* 0x000000ad02297220 */ /* 0x000fe20000410000 */
[----:B------:R-:W-:Y:S01]  /*b7e0*/  MOV R177, R155 ;  /* 0x0000009b00b17202 */ /* 0x000fe20000000f00 */
[C---:B------:R-:W-:Y:S01]  /*b7f0*/  FMUL.FTZ R110, R0.reuse, R110 ;  /* 0x0000006e006e7220 */ /* 0x040fe20000410000 */
[-C--:B---3--:R-:W-:Y:S05]  /*b800*/  HMMA.16816.F32.BF16 R36, R140, R52.reuse, R36 ;  /* 0x000000348c24723c */ /* 0x088fea0000041824 */
[----:B------:R1:W-:Y:S01]  /*b810*/  MUFU.EX2 R173, R243 ;  /* 0x000000f300ad7308 */ /* 0x0003e20000000800 */
[----:B------:R-:W-:Y:S01]  /*b820*/  MOV R179, R154 ;  /* 0x0000009a00b37202 */ /* 0x000fe20000000f00 */
[----:B------:R-:W-:Y:S01]  /*b830*/  FMUL.FTZ R111, R0, R111 ;  /* 0x0000006f006f7220 */ /* 0x000fe20000410000 */
[----:B------:R-:W-:Y:S01]  /*b840*/  MOV R178, R157 ;  /* 0x0000009d00b27202 */ /* 0x000fe20000000f00 */
[C---:B------:R-:W-:Y:S06]  /*b850*/  HMMA.16816.F32.BF16 R40, R144.reuse, R52, R40 ;  /* 0x000000349028723c */ /* 0x040fec0000041828 */
[----:B------:R3:W-:Y:S01]  /*b860*/  MUFU.EX2 R203, R214 ;  /* 0x000000d600cb7308 */ /* 0x0007e20000000800 */
[C---:B------:R-:W-:Y:S01]  /*b870*/  FMUL.FTZ R112, R132.reuse, R112 ;  /* 0x0000007084707220 */ /* 0x040fe20000410000 */
[-C--:B------:R-:W-:Y:S03]  /*b880*/  HMMA.16816.F32.BF16 R44, R144, R54.reuse, R44 ;  /* 0x00000036902c723c */ /* 0x080fe6000004182c */
[C---:B------:R-:W-:Y:S03]  /*b890*/  FMUL.FTZ R52, R132.reuse, R192 ;  /* 0x000000c084347220 */ /* 0x040fe60000410000 */
[C---:B------:R-:W-:Y:S02]  /*b8a0*/  HMMA.16816.F32.BF16 R48, R140.reuse, R54, R48 ;  /* 0x000000368c30723c */ /* 0x040fe40000041830 */
[----:B------:R3:W-:Y:S03]  /*b8b0*/  MUFU.EX2 R172, R245 ;  /* 0x000000f500ac7308 */ /* 0x0007e60000000800 */
[C---:B------:R-:W-:Y:S01]  /*b8c0*/  FMUL.FTZ R53, R132.reuse, R193 ;  /* 0x000000c184357220 */ /* 0x040fe20000410000 */
[C---:B------:R-:W-:Y:S01]  /*b8d0*/  FMUL.FTZ R113, R132.reuse, R113 ;  /* 0x0000007184717220 */ /* 0x040fe20000410000 */
[C---:B------:R-:W-:Y:S01]  /*b8e0*/  FMUL.FTZ R54, R133.reuse, R194 ;  /* 0x000000c285367220 */ /* 0x040fe20000410000 */
[C---:B------:R-:W-:Y:S04]  /*b8f0*/  FMUL.FTZ R55, R133.reuse, R195 ;  /* 0x000000c385377220 */ /* 0x040fe80000410000 */
[----:B------:R-:W-:Y:S01]  /*b900*/  MUFU.EX2 R194, R212 ;  /* 0x000000d400c27308 */ /* 0x000fe20000000800 */
[----:B-1----:R-:W-:Y:S01]  /*b910*/  MOV R243, R163 ;  /* 0x000000a300f37202 */ /* 0x002fe20000000f00 */
[C---:B------:R-:W-:Y:S01]  /*b920*/  FMUL.FTZ R114, R133.reuse, R114 ;  /* 0x0000007285727220 */ /* 0x040fe20000410000 */
[----:B---3--:R-:W-:Y:S01]  /*b930*/  MOV R214, R162 ;  /* 0x000000a200d67202 */ /* 0x008fe20000000f00 */
[C---:B------:R-:W-:Y:S01]  /*b940*/  FMUL.FTZ R115, R133.reuse, R115 ;  /* 0x0000007385737220 */ /* 0x040fe20000410000 */
[-C--:B------:R-:W-:Y:S05]  /*b950*/  HMMA.16816.F32.BF16 R52, R140, R148.reuse, R52 ;  /* 0x000000948c34723c */ /* 0x080fea0000041834 */
[----:B------:R-:W-:Y:S01]  /*b960*/  MUFU.EX2 R192, R220 ;  /* 0x000000dc00c07308 */ /* 0x000fe20000000800 */
[C---:B------:R-:W-:Y:S01]  /*b970*/  FMUL.FTZ R118, R133.reuse, R118 ;  /* 0x0000007685767220 */ /* 0x040fe20000410000 */
[C---:B------:R-:W-:Y:S01]  /*b980*/  FMUL.FTZ R119, R133.reuse, R119 ;  /* 0x0000007785777220 */ /* 0x040fe20000410000 */
[C---:B------:R-:W-:Y:S01]  /*b990*/  FMUL.FTZ R130, R133.reuse, R130 ;  /* 0x0000008285827220 */ /* 0x040fe20000410000 */
[C---:B------:R-:W-:Y:S06]  /*b9a0*/  HMMA.16816.F32.BF16 R56, R144.reuse, R148, R56 ;  /* 0x000000949038723c */ /* 0x040fec0000041838 */
[----:B------:R-:W-:Y:S01]  /*b9b0*/  MUFU.EX2 R193, R207 ;  /* 0x000000cf00c17308 */ /* 0x000fe20000000800 */
[----:B------:R-:W-:Y:S01]  /*b9c0*/  FMUL.FTZ R131, R133, R131 ;  /* 0x0000008385837220 */ /* 0x000fe20000410000 */
[-C--:B------:R-:W-:Y:S03]  /*b9d0*/  HMMA.16816.F32.BF16 R60, R144, R150.reuse, R60 ;  /* 0x00000096903c723c */ /* 0x080fe6000004183c */
[C---:B------:R-:W-:Y:S03]  /*b9e0*/  FMUL.FTZ R116, R132.reuse, R116 ;  /* 0x0000007484747220 */ /* 0x040fe60000410000 */
[C---:B------:R-:W-:Y:S01]  /*b9f0*/  HMMA.16816.F32.BF16 R64, R140.reuse, R150, R64 ;  /* 0x000000968c40723c */ /* 0x040fe20000041840 */
[----:B------:R-:W1:Y:S01]  /*ba00*/  LDSM.16.MT88.4 R148, [R224+0xe000] ;  /* 0x00e00000e094783b */ /* 0x000e620000004200 */
[----:B------:R-:W-:Y:S03]  /*ba10*/  MUFU.EX2 R207, R218 ;  /* 0x000000da00cf7308 */ /* 0x000fe60000000800 */
[----:B------:R-:W-:Y:S01]  /*ba20*/  FMUL.FTZ R117, R132, R117 ;  /* 0x0000007584757220 */ /* 0x000fe20000410000 */
[C---:B------:R-:W-:Y:S01]  /*ba30*/  FMUL.FTZ R122, R0.reuse, R122 ;  /* 0x0000007a007a7220 */ /* 0x040fe20000410000 */
[C---:B------:R-:W-:Y:S01]  /*ba40*/  FMUL.FTZ R123, R0.reuse, R123 ;  /* 0x0000007b007b7220 */ /* 0x040fe20000410000 */
[----:B------:R-:W-:Y:S04]  /*ba50*/  MOV R185, R164 ;  /* 0x000000a400b97202 */ /* 0x000fe80000000f00 */
[----:B------:R-:W-:Y:S01]  /*ba60*/  MUFU.EX2 R195, R244 ;  /* 0x000000f400c37308 */ /* 0x000fe20000000800 */
[----:B------:R-:W-:Y:S01]  /*ba70*/  MOV R164, R170 ;  /* 0x000000aa00a47202 */ /* 0x000fe20000000f00 */
[C---:B------:R-:W-:Y:S01]  /*ba80*/  FMUL.FTZ R126, R0.reuse, R126 ;  /* 0x0000007e007e7220 */ /* 0x040fe20000410000 */
[----:B------:R-:W-:Y:S01]  /*ba90*/  FMUL.FTZ R127, R0, R127 ;  /* 0x0000007f007f7220 */ /* 0x000fe20000410000 */
[----:B------:R-:W-:Y:S01]  /*baa0*/  MOV R186, R171 ;  /* 0x000000ab00ba7202 */ /* 0x000fe20000000f00 */
[C---:B------:R-:W-:Y:S01]  /*bab0*/  FMUL.FTZ R128, R132.reuse, R128 ;  /* 0x0000008084807220 */ /* 0x040fe20000410000 */
[C---:B------:R-:W-:Y:S01]  /*bac0*/  FMUL.FTZ R129, R132.reuse, R129 ;  /* 0x0000008184817220 */ /* 0x040fe20000410000 */
[----:B------:R-:W-:Y:S03]  /*bad0*/  MOV R174, R166 ;  /* 0x000000a600ae7202 */ /* 0x000fe60000000f00 */
[----:B------:R-:W-:Y:S01]  /*bae0*/  MUFU.EX2 R244, R236 ;  /* 0x000000ec00f47308 */ /* 0x000fe20000000800 */
[----:B------:R-:W-:Y:S02]  /*baf0*/  MOV R166, R168 ;  /* 0x000000a800a67202 */ /* 0x000fe40000000f00 */
[----:B------:R-:W-:Y:S02]  /*bb00*/  MOV R184, R165 ;  /* 0x000000a500b87202 */ /* 0x000fe40000000f00 */
[----:B------:R-:W-:Y:S02]  /*bb10*/  MOV R165, R169 ;  /* 0x000000a900a57202 */ /* 0x000fe40000000f00 */
[----:B------:R-:W-:Y:S03]  /*bb20*/  MOV R245, R184 ;  /* 0x000000b800f57202 */ /* 0x000fe60000000f00 */
[----:B------:R-:W-:Y:S10]  /*bb30*/  MUFU.EX2 R169, R247 ;  /* 0x000000f700a97308 */ /* 0x000ff40000000800 */
[----:B------:R-:W-:Y:S01]  /*bb40*/  MUFU.EX2 R247, R166 ;  /* 0x000000a600f77308 */ /* 0x000fe20000000800 */
[-C--:B-1----:R-:W-:Y:S09]  /*bb50*/  HMMA.16816.F32.BF16 R68, R140, R148.reuse, R68 ;  /* 0x000000948c44723c */ /* 0x082ff20000041844 */
[----:B------:R-:W-:Y:S01]  /*bb60*/  MUFU.EX2 R168, R251 ;  /* 0x000000fb00a87308 */ /* 0x000fe20000000800 */
[C---:B------:R-:W-:Y:S09]  /*bb70*/  HMMA.16816.F32.BF16 R72, R144.reuse, R148, R72 ;  /* 0x000000949048723c */ /* 0x040ff20000041848 */
[----:B------:R-:W-:Y:S01]  /*bb80*/  MUFU.EX2 R251, R164 ;  /* 0x000000a400fb7308 */ /* 0x000fe20000000800 */
[-C--:B------:R-:W-:Y:S09]  /*bb90*/  HMMA.16816.F32.BF16 R76, R144, R150.reuse, R76 ;  /* 0x00000096904c723c */ /* 0x080ff2000004184c */
[----:B------:R-:W-:Y:S01]  /*bba0*/  MUFU.EX2 R190, R252 ;  /* 0x000000fc00be7308 */ /* 0x000fe20000000800 */
[C---:B------:R-:W-:Y:S01]  /*bbb0*/  HMMA.16816.F32.BF16 R80, R140.reuse, R150, R80 ;  /* 0x000000968c50723c */ /* 0x040fe20000041850 */
[----:B------:R-:W1:Y:S08]  /*bbc0*/  LDSM.16.MT88.4 R148, [R225+0xe000] ;  /* 0x00e00000e194783b */ /* 0x000e700000004200 */
[----:B------:R-:W3:Y:S10]  /*bbd0*/  MUFU.EX2 R252, R165 ;  /* 0x000000a500fc7308 */ /* 0x000ef40000000800 */
[----:B------:R-:W-:Y:S10]  /*bbe0*/  MUFU.EX2 R201, R209 ;  /* 0x000000d100c97308 */ /* 0x000ff40000000800 */
[----:B------:R-:W-:Y:S01]  /*bbf0*/  MUFU.EX2 R202, R250 ;  /* 0x000000fa00ca7308 */ /* 0x000fe20000000800 */
[----:B---3--:R-:W-:Y:S09]  /*bc00*/  F2FP.BF16.F32.PACK_AB R208, R251, R252 ;  /* 0x000000fcfbd0723e */ /* 0x008ff200000010ff */
[----:B------:R-:W-:Y:S10]  /*bc10*/  MUFU.EX2 R250, R238 ;  /* 0x000000ee00fa7308 */ /* 0x000ff40000000800 */
[----:B------:R3:W4:Y:S01]  /*bc20*/  MUFU.EX2 R171, R249 ;  /* 0x000000f900ab7308 */ /* 0x0007220000000800 */
[-C--:B-1----:R-:W-:Y:S06]  /*bc30*/  HMMA.16816.F32.BF16 R84, R140, R148.reuse, R84 ;  /* 0x000000948c54723c */ /* 0x082fec0000041854 */
[C---:B------:R-:W-:Y:S03]  /*bc40*/  HMMA.16816.F32.BF16 R88, R144.reuse, R148, R88 ;  /* 0x000000949058723c */ /* 0x040fe60000041858 */
[----:B------:R1:W-:Y:S03]  /*bc50*/  MUFU.EX2 R170, R248 ;  /* 0x000000f800aa7308 */ /* 0x0003e60000000800 */
[-C--:B------:R-:W-:Y:S07]  /*bc60*/  HMMA.16816.F32.BF16 R92, R144, R150.reuse, R92 ;  /* 0x00000096905c723c */ /* 0x080fee000004185c */
[----:B------:R-:W-:Y:S01]  /*bc70*/  MUFU.EX2 R188, R211 ;  /* 0x000000d300bc7308 */ /* 0x000fe20000000800 */
[----:B--2---:R-:W-:Y:S01]  /*bc80*/  FFMA.FTZ R132, R132, R167, R176 ;  /* 0x000000a784847223 */ /* 0x004fe200000100b0 */
[C---:B------:R-:W-:Y:S01]  /*bc90*/  HMMA.16816.F32.BF16 R96, R140.reuse, R150, R96 ;  /* 0x000000968c60723c */ /* 0x040fe20000041860 */
[----:B------:R-:W2:Y:S03]  /*bca0*/  LDSM.16.MT88.4 R148, [R227+0xe000] ;  /* 0x00e00000e394783b */ /* 0x000ea60000004200 */
[----:B------:R-:W-:Y:S04]  /*bcb0*/  MOV R167, R159 ;  /* 0x0000009f00a77202 */ /* 0x000fe80000000f00 */
[----:B------:R4:W-:Y:S03]  /*bcc0*/  MUFU.EX2 R176, R222 ;  /* 0x000000de00b07308 */ /* 0x0009e60000000800 */
[----:B------:R-:W-:Y:S01]  /*bcd0*/  FADD.FTZ R132, R214, R132 ;  /* 0x00000084d6847221 */ /* 0x000fe20000010000 */
[----:B---3--:R-:W-:Y:S01]  /*bce0*/  MOV R249, R185 ;  /* 0x000000b900f97202 */ /* 0x008fe20000000f00 */
[----:B------:R-:W-:Y:S01]  /*bcf0*/  LDSM.16.MT88.4 R156, [R225+0xc800] ;  /* 0x00c80000e19c783b */ /* 0x000fe20000004200 */
[----:B-1----:R-:W-:Y:S03]  /*bd00*/  MOV R248, R174 ;  /* 0x000000ae00f87202 */ /* 0x002fe60000000f00 */
[----:B------:R-:W-:Y:S01]  /*bd10*/  FADD.FTZ R132, R249, R132 ;  /* 0x00000084f9847221 */ /* 0x000fe20000010000 */
[----:B------:R-:W-:Y:S03]  /*bd20*/  MUFU.EX2 R185, R246 ;  /* 0x000000f600b97308 */ /* 0x000fe60000000800 */
[----:B------:R-:W-:Y:S04]  /*bd30*/  FADD.FTZ R132, R232, R132 ;  /* 0x00000084e8847221 */ /* 0x000fe80000010000 */
[----:B----4-:R-:W-:Y:S03]  /*bd40*/  FADD.FTZ R132, R171, R132 ;  /* 0x00000084ab847221 */ /* 0x010fe60000010000 */
[----:B------:R-:W1:Y:S01]  /*bd50*/  MUFU.EX2 R249, R237 ;  /* 0x000000ed00f97308 */ /* 0x000e620000000800 */
[----:B------:R-:W-:Y:S01]  /*bd60*/  LDSM.16.MT88.4 R220, [R227+0xf800] ;  /* 0x00f80000e3dc783b */ /* 0x000fe20000004200 */
[----:B------:R-:W-:Y:S08]  /*bd70*/  FADD.FTZ R132, R172, R132 ;  /* 0x00000084ac847221 */ /* 0x000ff00000010000 */
[----:B------:R3:W-:Y:S01]  /*bd80*/  MUFU.EX2 R246, R167 ;  /* 0x000000a700f67308 */ /* 0x0007e20000000800 */
[----:B------:R-:W-:Y:S02]  /*bd90*/  FFMA.FTZ R137, R133, R152, R137 ;  /* 0x0000009885897223 */ /* 0x000fe40000010089 */
[----:B------:R-:W-:Y:S07]  /*bda0*/  LDSM.16.MT88.4 R152, [R224+0xc800] ;  /* 0x00c80000e098783b */ /* 0x000fee0000004200 */
[----:B------:R-:W-:Y:S01]  /*bdb0*/  MUFU.EX2 R189, R210 ;  /* 0x000000d200bd7308 */ /* 0x000fe20000000800 */
[----:B------:R-:W-:Y:S01]  /*bdc0*/  FFMA.FTZ R133, R2, R182, R183 ;  /* 0x000000b602857223 */ /* 0x000fe200000100b7 */
[----:B------:R-:W-:Y:S01]  /*bdd0*/  MOV R182, R181 ;  /* 0x000000b500b67202 */ /* 0x000fe20000000f00 */
[-C--:B--2---:R-:W-:Y:S01]  /*bde0*/  HMMA.16816.F32.BF16 R100, R140, R148.reuse, R100 ;  /* 0x000000948c64723c */ /* 0x084fe20000041864 */
[----:B------:R-:W2:Y:S02]  /*bdf0*/  LDL.LU R2, [R1+0x38] ;  /* 0x0000380001027983 */ /* 0x000ea40000300800 */
[----:B------:R-:W-:Y:S01]  /*be00*/  MOV R181, R180 ;  /* 0x000000b400b57202 */ /* 0x000fe20000000f00 */
[----:B------:R-:W-:Y:S01]  /*be10*/  FADD.FTZ R133, R248, R133 ;  /* 0x00000085f8857221 */ /* 0x000fe20000010000 */
[----:B------:R-:W-:Y:S01]  /*be20*/  MOV R180, R187 ;  /* 0x000000bb00b47202 */ /* 0x000fe20000000f00 */
[C---:B------:R-:W-:Y:S01]  /*be30*/  HMMA.16816.F32.BF16 R104, R144.reuse, R148, R104 ;  /* 0x000000949068723c */ /* 0x040fe20000041868 */
[----:B---3--:R-:W-:Y:S01]  /*be40*/  LDSM.16.MT88.4 R164, [R225+0xd800] ;  /* 0x00d80000e1a4783b */ /* 0x008fe20000004200 */
[----:B------:R-:W-:Y:S03]  /*be50*/  MUFU.EX2 R187, R204 ;  /* 0x000000cc00bb7308 */ /* 0x000fe60000000800 */
[----:B------:R-:W-:Y:S01]  /*be60*/  MOV R183, R186 ;  /* 0x000000ba00b77202 */ /* 0x000fe20000000f00 */
[-C--:B------:R-:W-:Y:S03]  /*be70*/  HMMA.16816.F32.BF16 R108, R144, R150.reuse, R108 ;  /* 0x00000096906c723c */ /* 0x080fe6000004186c */
[----:B------:R4:W5:Y:S03]  /*be80*/  LDL.LU R238, [R1+0xac] ;  /* 0x0000ac0001ee7983 */ /* 0x0009660000300800 */
[----:B------:R3:W4:Y:S01]  /*be90*/  MUFU.EX2 R204, R217 ;  /* 0x000000d900cc7308 */ /* 0x0007220000000800 */
[----:B------:R-:W-:Y:S01]  /*bea0*/  FADD.FTZ R133, R234, R133 ;  /* 0x00000085ea857221 */ /* 0x000fe20000010000 */
[C---:B------:R-:W-:Y:S01]  /*beb0*/  HMMA.16816.F32.BF16 R112, R140.reuse, R150, R112 ;  /* 0x000000968c70723c */ /* 0x040fe20000041870 */
[----:B------:R-:W4:Y:S03]  /*bec0*/  LDSM.16.MT88.4 R148, [R226+0xe000] ;  /* 0x00e00000e294783b */ /* 0x000f260000004200 */
[----:B------:R-:W-:Y:S04]  /*bed0*/  FADD.FTZ R133, R229, R133 ;  /* 0x00000085e5857221 */ /* 0x000fe80000010000 */
[----:B------:R-:W-:Y:S03]  /*bee0*/  MUFU.EX2 R248, R180 ;  /* 0x000000b400f87308 */ /* 0x000fe60000000800 */
[----:B-1----:R-:W-:Y:S01]  /*bef0*/  F2FP.BF16.F32.PACK_AB R209, R249, R250 ;  /* 0x000000faf9d1723e */ /* 0x002fe200000010ff */
[----:B------:R1:W5:Y:S01]  /*bf00*/  LDL.LU R237, [R1+0xa8] ;  /* 0x0000a80001ed7983 */ /* 0x0003620000300800 */
[----:B------:R-:W-:Y:S03]  /*bf10*/  FADD.FTZ R133, R169, R133 ;  /* 0x00000085a9857221 */ /* 0x000fe60000010000 */
[----:B------:R1:W5:Y:S02]  /*bf20*/  LDL.LU R236, [R1+0xa4] ;  /* 0x0000a40001ec7983 */ /* 0x0003640000300800 */
[----:B------:R-:W-:Y:S02]  /*bf30*/  MUFU.EX2 R186, R138 ;  /* 0x0000008a00ba7308 */ /* 0x000fe40000000800 */
[----:B---3--:R-:W-:Y:S08]  /*bf40*/  LDSM.16.MT88.4 R216, [R225+0xf800] ;  /* 0x00f80000e1d8783b */ /* 0x008ff00000004200 */
[----:B------:R-:W-:Y:S10]  /*bf50*/  MUFU.EX2 R138, R231 ;  /* 0x000000e7008a7308 */ /* 0x000ff40000000800 */
[----:B------:R-:W3:Y:S10]  /*bf60*/  MUFU.EX2 R174, R206 ;  /* 0x000000ce00ae7308 */ /* 0x000ef40000000800 */
[----:B------:R-:W1:Y:S01]  /*bf70*/  MUFU.EX2 R184, R205 ;  /* 0x000000cd00b87308 */ /* 0x000e620000000800 */
[-C--:B----4-:R-:W-:Y:S09]  /*bf80*/  HMMA.16816.F32.BF16 R116, R140, R148.reuse, R116 ;  /* 0x000000948c74723c */ /* 0x090ff20000041874 */
[----:B------:R-:W-:Y:S01]  /*bf90*/  MUFU.EX2 R179, R179 ;  /* 0x000000b300b37308 */ /* 0x000fe20000000800 */
[C---:B------:R-:W-:Y:S06]  /*bfa0*/  HMMA.16816.F32.BF16 R120, R144.reuse, R148, R120 ;  /* 0x000000949078723c */ /* 0x040fec0000041878 */
[-C--:B------:R-:W-:Y:S03]  /*bfb0*/  HMMA.16816.F32.BF16 R124, R144, R150.reuse, R124 ;  /* 0x00000096907c723c */ /* 0x080fe6000004187c */
[----:B------:R-:W4:Y:S03]  /*bfc0*/  MUFU.EX2 R177, R177 ;  /* 0x000000b100b17308 */ /* 0x000f260000000800 */
[----:B------:R-:W-:Y:S01]  /*bfd0*/  HMMA.16816.F32.BF16 R128, R140, R150, R128 ;  /* 0x000000968c80723c */ /* 0x000fe20000041880 */
[----:B------:R-:W3:Y:S06]  /*bfe0*/  LDSM.16.MT88.4 R148, [R227+0xc800] ;  /* 0x00c80000e394783b */ /* 0x000eec0000004200 */
[----:B------:R-:W-:Y:S01]  /*bff0*/  MUFU.EX2 R178, R178 ;  /* 0x000000b200b27308 */ /* 0x000fe20000000800 */
[----:B------:R-:W-:Y:S03]  /*c000*/  F2FP.BF16.F32.PACK_AB R146, R192, R196 ;  /* 0x000000c4c092723e */ /* 0x000fe600000010ff */
[----:B------:R-:W-:Y:S02]  /*c010*/  F2FP.BF16.F32.PACK_AB R143, R193, R213 ;  /* 0x000000d5c18f723e */ /* 0x000fe400000010ff */
[----:B------:R-:W-:Y:S02]  /*c020*/  F2FP.BF16.F32.PACK_AB R140, R172, R171 ;  /* 0x000000abac8c723e */ /* 0x000fe400000010ff */
[----:B------:R-:W-:Y:S02]  /*c030*/  F2FP.BF16.F32.PACK_AB R141, R173, R170 ;  /* 0x000000aaad8d723e */ /* 0x000fe400000010ff */
[----:B------:R-:W-:Y:S02]  /*c040*/  F2FP.BF16.F32.PACK_AB R142, R194, R203 ;  /* 0x000000cbc28e723e */ /* 0x000fe400000010ff */
[----:B------:R-:W-:Y:S02]  /*c050*/  F2FP.BF16.F32.PACK_AB R144, R195, R169 ;  /* 0x000000a9c390723e */ /* 0x000fe400000010ff */
[----:B------:R-:W-:Y:S02]  /*c060*/  F2FP.BF16.F32.PACK_AB R145, R175, R168 ;  /* 0x000000a8af91723e */ /* 0x000fe400000010ff */
[----:B------:R-:W-:Y:S01]  /*c070*/  F2FP.BF16.F32.PACK_AB R147, R191, R176 ;  /* 0x000000b0bf93723e */ /* 0x000fe200000010ff */
[-C--:B------:R-:W-:Y:S03]  /*c080*/  HMMA.16816.F32.BF16 R4, R140, R152.reuse, R4 ;  /* 0x000000988c04723c */ /* 0x080fe60000041804 */
[----:B------:R-:W-:Y:S03]  /*c090*/  MOV R172, R204 ;  /* 0x000000cc00ac7202 */ /* 0x000fe60000000f00 */
        /* <DEDUP_REMOVED lines=37> */
[----:B--2---:R-:W-:Y:S01]  /*c2f0*/  FFMA.FTZ R0, R0, R2, R160 ;  /* 0x0000000200007223 */ /* 0x004fe200000100a0 */
[----:B------:R-:W-:Y:S01]  /*c300*/  HMMA.16816.F32.BF16 R128, R140, R154, R128 ;  /* 0x0000009a8c80723c */ /* 0x000fe20000041880 */
[----:B------:R-:W1:Y:S04]  /*c310*/  LDSM.16.MT88.4 R160, [R227+0xd000] ;  /* 0x00d00000e3a0783b */ /* 0x000e680000004200 */
[----:B------:R-:W-:Y:S01]  /*c320*/  F2FP.BF16.F32.PACK_AB R146, R198, R202 ;  /* 0x000000cac692723e */ /* 0x000fe200000010ff */
[----:B------:R-:W-:Y:S01]  /*c330*/  FADD.FTZ R2, R243, R137 ;  /* 0x00000089f3027221 */ /* 0x000fe20000010000 */
[----:B------:R-:W-:Y:S01]  /*c340*/  F2FP.BF16.F32.PACK_AB R143, R197, R201 ;  /* 0x000000c9c58f723e */ /* 0x000fe200000010ff */
[----:B------:R2:W4:Y:S01]  /*c350*/  MUFU.EX2 R243, R235 ;  /* 0x000000eb00f37308 */ /* 0x0005220000000800 */
[----:B------:R-:W1:Y:S02]  /*c360*/  LDSM.16.MT88.4 R152, [R226+0xd000] ;  /* 0x00d00000e298783b */ /* 0x000e640000004200 */
[----:B------:R-:W-:Y:S01]  /*c370*/  F2FP.BF16.F32.PACK_AB R140, R185, R190 ;  /* 0x000000beb98c723e */ /* 0x000fe200000010ff */
[----:B------:R-:W-:Y:S01]  /*c380*/  FADD.FTZ R2, R183, R2 ;  /* 0x00000002b7027221 */ /* 0x000fe20000010000 */
[----:B------:R-:W-:Y:S01]  /*c390*/  F2FP.BF16.F32.PACK_AB R141, R189, R188 ;  /* 0x000000bcbd8d723e */ /* 0x000fe200000010ff */
[----:B------:R-:W-:Y:S01]  /*c3a0*/  FADD.FTZ R0, R245, R0 ;  /* 0x00000000f5007221 */ /* 0x000fe20000010000 */
[----:B------:R-:W-:Y:S03]  /*c3b0*/  F2FP.BF16.F32.PACK_AB R142, R207, R200 ;  /* 0x000000c8cf8e723e */ /* 0x000fe600000010ff */
[----:B------:R-:W-:Y:S01]  /*c3c0*/  MUFU.EX2 R137, R182 ;  /* 0x000000b600897308 */ /* 0x000fe20000000800 */
[----:B------:R-:W-:Y:S01]  /*c3d0*/  F2FP.BF16.F32.PACK_AB R147, R199, R204 ;  /* 0x000000ccc793723e */ /* 0x000fe200000010ff */
[----:B------:R-:W-:Y:S01]  /*c3e0*/  FADD.FTZ R2, R230, R2 ;  /* 0x00000002e6027221 */ /* 0x000fe20000010000 */
[----:B------:R-:W-:Y:S01]  /*c3f0*/  F2FP.BF16.F32.PACK_AB R144, R174, R187 ;  /* 0x000000bbae90723e */ /* 0x000fe200000010ff */
[----:B------:R-:W-:Y:S01]  /*c400*/  FADD.FTZ R0, R233, R0 ;  /* 0x00000000e9007221 */ /* 0x000fe20000010000 */
[----:B------:R-:W-:Y:S01]  /*c410*/  F2FP.BF16.F32.PACK_AB R145, R184, R186 ;  /* 0x000000bab891723e */ /* 0x000fe200000010ff */
[-C--:B---3--:R-:W-:Y:S04]  /*c420*/  HMMA.16816.F32.BF16 R4, R140, R148.reuse, R4 ;  /* 0x000000948c04723c */ /* 0x088fe80000041804 */
[----:B------:R-:W3:Y:S01]  /*c430*/  MUFU.EX2 R245, R181 ;  /* 0x000000b500f57308 */ /* 0x000ee20000000800 */
[----:B--2---:R2:W5:Y:S01]  /*c440*/  LDL.LU R235, [R1+0xa0] ;  /* 0x0000a00001eb7983 */ /* 0x0045620000300800 */
[----:B------:R-:W-:Y:S01]  /*c450*/  FADD.FTZ R0, R228, R0 ;  /* 0x00000000e4007221 */ /* 0x000fe20000010000 */
[----:B----4-:R-:W-:Y:S01]  /*c460*/  F2FP.BF16.F32.PACK_AB R204, R177, R179 ;  /* 0x000000b3b1cc723e */ /* 0x010fe200000010ff */
[C---:B------:R-:W-:Y:S01]  /*c470*/  HMMA.16816.F32.BF16 R8, R144.reuse, R148, R8 ;  /* 0x000000949008723c */ /* 0x040fe20000041808 */
[----:B------:R2:W5:Y:S04]  /*c480*/  LDL.LU R234, [R1+0x9c] ;  /* 0x00009c0001ea7983 */ /* 0x0005680000300800 */
[----:B------:R2:W5:Y:S01]  /*c490*/  LDL.LU R233, [R1+0x98] ;  /* 0x0000980001e97983 */ /* 0x0005620000300800 */
[-C--:B------:R-:W-:Y:S03]  /*c4a0*/  HMMA.16816.F32.BF16 R12, R144, R150.reuse, R12 ;  /* 0x00000096900c723c */ /* 0x080fe6000004180c */
[----:B------:R2:W5:Y:S02]  /*c4b0*/  LDL.LU R232, [R1+0x94] ;  /* 0x0000940001e87983 */ /* 0x0005640000300800 */
[----:B------:R-:W-:Y:S01]  /*c4c0*/  F2FP.BF16.F32.PACK_AB R210, R243, R244 ;  /* 0x000000f4f3d2723e */ /* 0x000fe200000010ff */
[C---:B------:R-:W-:Y:S01]  /*c4d0*/  HMMA.16816.F32.BF16 R16, R140.reuse, R150, R16 ;  /* 0x000000968c10723c */ /* 0x040fe20000041810 */
[----:B------:R-:W4:Y:S04]  /*c4e0*/  LDSM.16.MT88.4 R148, [R224+0xf000] ;  /* 0x00f00000e094783b */ /* 0x000f280000004200 */
[----:B---3--:R-:W-:Y:S01]  /*c4f0*/  F2FP.BF16.F32.PACK_AB R206, R248, R245 ;  /* 0x000000f5f8ce723e */ /* 0x008fe200000010ff */
[-C--:B------:R-:W-:Y:S03]  /*c500*/  HMMA.16816.F32.BF16 R20, R140, R156.reuse, R20 ;  /* 0x0000009c8c14723c */ /* 0x080fe60000041814 */
[----:B------:R-:W-:Y:S02]  /*c510*/  LDSM.16.MT88.4 R180, [R227+0xd800] ;  /* 0x00d80000e3b4783b */ /* 0x000fe40000004200 */
[----:B------:R-:W-:Y:S01]  /*c520*/  FADD.FTZ R2, R170, R2 ;  /* 0x00000002aa027221 */ /* 0x000fe20000010000 */
[C---:B------:R-:W-:Y:S05]  /*c530*/  HMMA.16816.F32.BF16 R24, R144.reuse, R156, R24 ;  /* 0x0000009c9018723c */ /* 0x040fea0000041818 */
[----:B------:R2:W5:Y:S01]  /*c540*/  LDL.LU R231, [R1+0x90] ;  /* 0x0000900001e77983 */ /* 0x0005620000300800 */
[-C--:B------:R-:W-:Y:S03]  /*c550*/  HMMA.16816.F32.BF16 R28, R144, R158.reuse, R28 ;  /* 0x0000009e901c723c */ /* 0x080fe6000004181c */
[----:B------:R2:W5:Y:S02]  /*c560*/  LDL.LU R230, [R1+0x8c] ;  /* 0x00008c0001e67983 */ /* 0x0005640000300800 */
[----:B------:R-:W-:Y:S01]  /*c570*/  FADD.FTZ R2, R173, R2 ;  /* 0x00000002ad027221 */ /* 0x000fe20000010000 */
[C---:B------:R-:W-:Y:S01]  /*c580*/  HMMA.16816.F32.BF16 R32, R140.reuse, R158, R32 ;  /* 0x0000009e8c20723c */ /* 0x040fe20000041820 */
[----:B------:R-:W3:Y:S04]  /*c590*/  LDSM.16.MT88.4 R156, [R225+0xf000] ;  /* 0x00f00000e19c783b */ /* 0x000ee80000004200 */
[----:B------:R-:W-:Y:S01]  /*c5a0*/  MOV R173, R207 ;  /* 0x000000cf00ad7202 */ /* 0x000fe20000000f00 */
[-C--:B-1----:R-:W-:Y:S03]  /*c5b0*/  HMMA.16816.F32.BF16 R36, R140, R160.reuse, R36 ;  /* 0x000000a08c24723c */ /* 0x082fe60000041824 */
[----:B------:R2:W5:Y:S02]  /*c5c0*/  LDL.LU R229, [R1+0x88] ;  /* 0x0000880001e57983 */ /* 0x0005640000300800 */
[----:B------:R-:W-:Y:S01]  /*c5d0*/  F2FP.BF16.F32.PACK_AB R207, R247, R246 ;  /* 0x000000f6f7cf723e */ /* 0x000fe200000010ff */
[C---:B------:R-:W-:Y:S01]  /*c5e0*/  HMMA.16816.F32.BF16 R40, R144.reuse, R160, R40 ;  /* 0x000000a09028723c */ /* 0x040fe20000041828 */
[----:B------:R2:W5:Y:S04]  /*c5f0*/  LDL.LU R228, [R1+0x84] ;  /* 0x0000840001e47983 */ /* 0x0005680000300800 */
[----:B------:R-:W-:Y:S01]  /*c600*/  FADD.FTZ R0, R168, R0 ;  /* 0x00000000a8007221 */ /* 0x000fe20000010000 */
[-C--:B------:R-:W-:Y:S06]  /*c610*/  HMMA.16816.F32.BF16 R44, R144, R162.reuse, R44 ;  /* 0x000000a2902c723c */ /* 0x080fec000004182c */
[C---:B------:R-:W-:Y:S01]  /*c620*/  HMMA.16816.F32.BF16 R48, R140.reuse, R162, R48 ;  /* 0x000000a28c30723c */ /* 0x040fe20000041830 */
[----:B------:R-:W1:Y:S05]  /*c630*/  LDSM.16.MT88.4 R160, [R227+0xf000] ;  /* 0x00f00000e3a0783b */ /* 0x000e6a0000004200 */
[-C--:B------:R-:W-:Y:S06]  /*c640*/  HMMA.16816.F32.BF16 R52, R140, R152.reuse, R52 ;  /* 0x000000988c34723c */ /* 0x080fec0000041834 */
[C---:B------:R-:W-:Y:S06]  /*c650*/  HMMA.16816.F32.BF16 R56, R144.reuse, R152, R56 ;  /* 0x000000989038723c */ /* 0x040fec0000041838 */
[-C--:B------:R-:W-:Y:S06]  /*c660*/  HMMA.16816.F32.BF16 R60, R144, R154.reuse, R60 ;  /* 0x0000009a903c723c */ /* 0x080fec000004183c */
[C---:B------:R-:W-:Y:S01]  /*c670*/  HMMA.16816.F32.BF16 R64, R140.reuse, R154, R64 ;  /* 0x0000009a8c40723c */ /* 0x040fe20000041840 */
[----:B------:R-:W2:Y:S05]  /*c680*/  LDSM.16.MT88.4 R152, [R226+0xf000] ;  /* 0x00f00000e298783b */ /* 0x000eaa0000004200 */
[-C--:B----4-:R-:W-:Y:S06]  /*c690*/  HMMA.16816.F32.BF16 R68, R140, R148.reuse, R68 ;  /* 0x000000948c44723c */ /* 0x090fec0000041844 */
[C---:B------:R-:W-:Y:S06]  /*c6a0*/  HMMA.16816.F32.BF16 R72, R144.reuse, R148, R72 ;  /* 0x000000949048723c */ /* 0x040fec0000041848 */
[-C--:B------:R-:W-:Y:S06]  /*c6b0*/  HMMA.16816.F32.BF16 R76, R144, R150.reuse, R76 ;  /* 0x00000096904c723c */ /* 0x080fec000004184c */
[C---:B------:R-:W-:Y:S01]  /*c6c0*/  HMMA.16816.F32.BF16 R80, R140.reuse, R150, R80 ;  /* 0x000000968c50723c */ /* 0x040fe20000041850 */
[----:B------:R-:W4:Y:S05]  /*c6d0*/  LDSM.16.MT88.4 R148, [R224+0xd800] ;  /* 0x00d80000e094783b */ /* 0x000f2a0000004200 */
[-C--:B---3--:R-:W-:Y:S06]  /*c6e0*/  HMMA.16816.F32.BF16 R84, R140, R156.reuse, R84 ;  /* 0x0000009c8c54723c */ /* 0x088fec0000041854 */
[C---:B------:R-:W-:Y:S06]  /*c6f0*/  HMMA.16816.F32.BF16 R88, R144.reuse, R156, R88 ;  /* 0x0000009c9058723c */ /* 0x040fec0000041858 */
[-C--:B------:R-:W-:Y:S05]  /*c700*/  HMMA.16816.F32.BF16 R92, R144, R158.reuse, R92 ;  /* 0x0000009e905c723c */ /* 0x080fea000004185c */
[----:B------:R-:W-:Y:S01]  /*c710*/  MOV R157, R137 ;  /* 0x00000089009d7202 */ /* 0x000fe20000000f00 */
[C---:B------:R-:W-:Y:S01]  /*c720*/  HMMA.16816.F32.BF16 R96, R140.reuse, R158, R96 ;  /* 0x0000009e8c60723c */ /* 0x040fe20000041860 */
[----:B------:R3:W4:Y:S04]  /*c730*/  MUFU.EX2 R137, R139 ;  /* 0x0000008b00897308 */ /* 0x0007280000000800 */
[----:B------:R-:W-:Y:S01]  /*c740*/  MOV R156, R196 ;  /* 0x000000c4009c7202 */ /* 0x000fe20000000f00 */
[-C--:B-1----:R-:W-:Y:S05]  /*c750*/  HMMA.16816.F32.BF16 R100, R140, R160.reuse, R100 ;  /* 0x000000a08c64723c */ /* 0x082fea0000041864 */
[----:B------:R-:W-:Y:S01]  /*c760*/  MOV R158, R198 ;  /* 0x000000c6009e7202 */ /* 0x000fe20000000f00 */
[C---:B------:R-:W-:Y:S05]  /*c770*/  HMMA.16816.F32.BF16 R104, R144.reuse, R160, R104 ;  /* 0x000000a09068723c */ /* 0x040fea0000041868 */
[----:B------:R-:W-:Y:S01]  /*c780*/  MOV R159, R197 ;  /* 0x000000c5009f7202 */ /* 0x000fe20000000f00 */
[-C--:B------:R-:W-:Y:S01]  /*c790*/  HMMA.16816.F32.BF16 R108, R144, R162.reuse, R108 ;  /* 0x000000a2906c723c */ /* 0x080fe2000004186c */
[----:B---3--:R1:W5:Y:S04]  /*c7a0*/  LDL.LU R139, [R1+0x80] ;  /* 0x00008000018b7983 */ /* 0x0083680000300800 */
[----:B------:R-:W-:Y:S01]  /*c7b0*/  MOV R160, R213 ;  /* 0x000000d500a07202 */ /* 0x000fe20000000f00 */
[C---:B------:R-:W-:Y:S01]  /*c7c0*/  HMMA.16816.F32.BF16 R112, R140.reuse, R162, R112 ;  /* 0x000000a28c70723c */ /* 0x040fe20000041870 */
[----:B------:R-:W-:Y:S04]  /*c7d0*/  LDSM.16.MT88.4 R212, [R224+0xf800] ;  /* 0x00f80000e0d4783b */ /* 0x000fe80000004200 */
[----:B------:R-:W-:Y:S01]  /*c7e0*/  MOV R161, R199 ;  /* 0x000000c700a17202 */ /* 0x000fe20000000f00 */
[-C--:B--2---:R-:W-:Y:S03]  /*c7f0*/  HMMA.16816.F32.BF16 R116, R140, R152.reuse, R116 ;  /* 0x000000988c74723c */ /* 0x084fe60000041874 */
[----:B------:R-:W2:Y:S02]  /*c800*/  LDSM.16.MT88.4 R196, [R226+0xd800] ;  /* 0x00d80000e2c4783b */ /* 0x000ea40000004200 */
[----:B------:R-:W-:Y:S01]  /*c810*/  F2FP.BF16.F32.PACK_AB R205, R178, R157 ;  /* 0x0000009db2cd723e */ /* 0x000fe200000010ff */
[C---:B------:R-:W-:Y:S05]  /*c820*/  HMMA.16816.F32.BF16 R120, R144.reuse, R152, R120 ;  /* 0x000000989078723c */ /* 0x040fea0000041878 */
[----:B----4-:R-:W-:Y:S01]  /*c830*/  F2FP.BF16.F32.PACK_AB R211, R137, R138 ;  /* 0x0000008a89d3723e */ /* 0x010fe200000010ff */
[-C--:B------:R-:W-:Y:S06]  /*c840*/  HMMA.16816.F32.BF16 R124, R144, R154.reuse, R124 ;  /* 0x0000009a907c723c */ /* 0x080fec000004187c */
[----:B------:R-:W-:Y:S06]  /*c850*/  HMMA.16816.F32.BF16 R128, R140, R154, R128 ;  /* 0x0000009a8c80723c */ /* 0x000fec0000041880 */
[-C--:B------:R-:W-:Y:S06]  /*c860*/  HMMA.16816.F32.BF16 R144, R204, R148.reuse, R4 ;  /* 0x00000094cc90723c */ /* 0x080fec0000041804 */
[C---:B------:R-:W-:Y:S05]  /*c870*/  HMMA.16816.F32.BF16 R140, R208.reuse, R148, R8 ;  /* 0x00000094d08c723c */ /* 0x040fea0000041808 */
[----:B------:R-:W-:Y:S01]  /*c880*/  MOV R4, R160 ;  /* 0x000000a000047202 */ /* 0x000fe20000000f00 */
[-C--:B------:R-:W-:Y:S05]  /*c890*/  HMMA.16816.F32.BF16 R152, R208, R150.reuse, R12 ;  /* 0x00000096d098723c */ /* 0x080fea000004180c */
[----:B------:R-:W-:Y:S01]  /*c8a0*/  MOV R5, R161 ;  /* 0x000000a100057202 */ /* 0x000fe20000000f00 */
[C---:B------:R-:W-:Y:S05]  /*c8b0*/  HMMA.16816.F32.BF16 R148, R204.reuse, R150, R16 ;  /* 0x00000096cc94723c */ /* 0x040fea0000041810 */
[----:B------:R-:W-:Y:S01]  /*c8c0*/  MOV R6, R158 ;  /* 0x0000009e00067202 */ /* 0x000fe20000000f00 */
[-C--:B------:R-:W-:Y:S05]  /*c8d0*/  HMMA.16816.F32.BF16 R160, R204, R164.reuse, R20 ;  /* 0x000000a4cca0723c */ /* 0x080fea0000041814 */
[----:B------:R-:W-:Y:S02]  /*c8e0*/  MOV R7, R159 ;  /* 0x0000009f00077202 */ /* 0x000fe40000000f00 */
[----:B------:R-:W-:Y:S04]  /*c8f0*/  MOV R10, R157 ;  /* 0x0000009d000a7202 */ /* 0x000fe80000000f00 */
[----:B------:R-:W-:Y:S02]  /*c900*/  MOV R9, R156 ;  /* 0x0000009c00097202 */ /* 0x000fe40000000f00 */
[C---:B------:R-:W-:Y:S04]  /*c910*/  HMMA.16816.F32.BF16 R156, R208.reuse, R164, R24 ;  /* 0x000000a4d09c723c */ /* 0x040fe80000041818 */
[----:B------:R-:W-:Y:S02]  /*c920*/  MOV R19, R5 ;  /* 0x0000000500137202 */ /* 0x000fe40000000f00 */
[-C--:B------:R-:W-:Y:S05]  /*c930*/  HMMA.16816.F32.BF16 R168, R208, R166.reuse, R28 ;  /* 0x000000a6d0a8723c */ /* 0x080fea000004181c */
[----:B------:R-:W-:Y:S01]  /*c940*/  MOV R18, R6 ;  /* 0x0000000600127202 */ /* 0x000fe20000000f00 */
[C---:B------:R-:W-:Y:S05]  /*c950*/  HMMA.16816.F32.BF16 R164, R204.reuse, R166, R32 ;  /* 0x000000a6cca4723c */ /* 0x040fea0000041820 */
[----:B------:R-:W-:Y:S02]  /*c960*/  MOV R15, R178 ;  /* 0x000000b2000f7202 */ /* 0x000fe40000000f00 */
[----:B------:R-:W-:Y:S04]  /*c970*/  MOV R14, R177 ;  /* 0x000000b1000e7202 */ /* 0x000fe80000000f00 */
[----:B------:R-:W-:Y:S02]  /*c980*/  MOV R11, R179 ;  /* 0x000000b3000b7202 */ /* 0x000fe40000000f00 */
[----:B------:R-:W-:Y:S02]  /*c990*/  MOV R32, R176 ;  /* 0x000000b000207202 */ /* 0x000fe40000000f00 */
[-C--:B------:R-:W-:Y:S03]  /*c9a0*/  HMMA.16816.F32.BF16 R176, R204, R180.reuse, R36 ;  /* 0x000000b4ccb0723c */ /* 0x080fe60000041824 */
[----:B------:R-:W-:Y:S02]  /*c9b0*/  MOV R16, R173 ;  /* 0x000000ad00107202 */ /* 0x000fe40000000f00 */
[----:B------:R-:W-:Y:S02]  /*c9c0*/  MOV R23, R172 ;  /* 0x000000ac00177202 */ /* 0x000fe40000000f00 */
[----:B------:R-:W-:Y:S04]  /*c9d0*/  MOV R26, R174 ;  /* 0x000000ae001a7202 */ /* 0x000fe80000000f00 */
[----:B------:R-:W-:Y:S02]  /*c9e0*/  MOV R38, R175 ;  /* 0x000000af00267202 */ /* 0x000fe40000000f00 */
[C---:B------:R-:W-:Y:S04]  /*c9f0*/  HMMA.16816.F32.BF16 R172, R208.reuse, R180, R40 ;  /* 0x000000b4d0ac723c */ /* 0x040fe80000041828 */
[----:B------:R-:W-:Y:S01]  /*ca00*/  MOV R31, R186 ;  /* 0x000000ba001f7202 */ /* 0x000fe20000000f00 */
[----:B------:R-:W-:Y:S01]  /*ca10*/  FADD.FTZ R0, R38, R0 ;  /* 0x0000000026007221 */ /* 0x000fe20000010000 */
[----:B------:R-:W-:Y:S02]  /*ca20*/  MOV R27, R184 ;  /* 0x000000b8001b7202 */ /* 0x000fe40000000f00 */
[----:B------:R-:W-:Y:S03]  /*ca30*/  MOV R30, R187 ;  /* 0x000000bb001e7202 */ /* 0x000fe60000000f00 */
        /* <DEDUP_REMOVED lines=10> */
[----:B------:R-:W-:Y:S01]  /*cae0*/  MOV R12, R11 ;  /* 0x0000000b000c7202 */ /* 0x000fe20000000f00 */
[----:B------:R-:W-:Y:S01]  /*caf0*/  FADD.FTZ R8, R8, R133 ;  /* 0x0000008508087221 */ /* 0x000fe20000010000 */
[----:B------:R-:W-:Y:S02]  /*cb00*/  MOV R28, R191 ;  /* 0x000000bf001c7202 */ /* 0x000fe40000000f00 */
[----:B------:R-:W-:Y:S04]  /*cb10*/  MOV R25, R189 ;  /* 0x000000bd00197202 */ /* 0x000fe80000000f00 */
[----:B------:R-:W-:Y:S02]  /*cb20*/  MOV R29, R188 ;  /* 0x000000bc001d7202 */ /* 0x000fe40000000f00 */
[----:B------:R-:W-:Y:S02]  /*cb30*/  MOV R11, R190 ;  /* 0x000000be000b7202 */ /* 0x000fe40000000f00 */
[C---:B------:R-:W-:Y:S04]  /*cb40*/  HMMA.16816.F32.BF16 R188, R208.reuse, R196, R56 ;  /* 0x000000c4d0bc723c */ /* 0x040fe80000041838 */
[----:B------:R-:W-:Y:S02]  /*cb50*/  MOV R39, R9 ;  /* 0x0000000900277202 */ /* 0x000fe40000000f00 */
[----:B------:R-:W-:Y:S02]  /*cb60*/  MOV R22, R202 ;  /* 0x000000ca00167202 */ /* 0x000fe40000000f00 */
[----:B------:R-:W-:Y:S03]  /*cb70*/  MOV R21, R201 ;  /* 0x000000c900157202 */ /* 0x000fe60000000f00 */
[----:B------:R-:W-:Y:S01]  /*cb80*/  MOV R20, R200 ;  /* 0x000000c800147202 */ /* 0x000fe20000000f00 */
[----:B------:R-:W-:Y:S01]  /*cb90*/  FADD.FTZ R8, R39, R8 ;  /* 0x0000000827087221 */ /* 0x000fe20000010000 */
[----:B------:R-:W-:Y:S02]  /*cba0*/  MOV R9, R203 ;  /* 0x000000cb00097202 */ /* 0x000fe40000000f00 */
        /* <DEDUP_REMOVED lines=44> */
[----:B------:R-:W-:Y:S02]  /*ce70*/  MOV R133, R135 ;  /* 0x0000008700857202 */ /* 0x000fe40000000f00 */
[----:B------:R-:W-:Y:S01]  /*ce80*/  MOV R132, R136 ;  /* 0x0000008800847202 */ /* 0x000fe20000000f00 */
        /* <DEDUP_REMOVED lines=16> */
[----:B------:R1:W-:Y:S01]  /*cf90*/  STL [R1+0x28], R6 ;  /* 0x0000280601007387 */ /* 0x0003e20000100800 */
[----:B------:R-:W-:Y:S03]  /*cfa0*/  MOV R137, R134 ;  /* 0x0000008600897202 */ /* 0x000fe60000000f00 */
[----:B------:R1:W-:Y:S04]  /*cfb0*/  STL [R1+0x2c], R4 ;  /* 0x00002c0401007387 */ /* 0x0003e80000100800 */
[----:B------:R1:W-:Y:S04]  /*cfc0*/  STL [R1+0x30], R2 ;  /* 0x0000300201007387 */ /* 0x0003e80000100800 */
[----:B------:R1:W-:Y:S01]  /*cfd0*/  STL [R1+0x38], R0 ;  /* 0x0000380001007387 */ /* 0x0003e20000100800 */
[----:B------:R-:W-:Y:S05]  /*cfe0*/  @P4 BRA `(.L_x_268) ;  /* 0xffffffb400c84947 */ /* 0x000fea000383ffff */
.L_x_267:
[----:B------:R-:W3:Y:S04]  /*cff0*/  LDL.LU R9, [R1+0x28] ;  /* 0x0000280001097983 */ /* 0x000ee80000300800 */
[----:B------:R-:W2:Y:S04]  /*d000*/  LDL.LU R8, [R1+0x2c] ;  /* 0x00002c0001087983 */ /* 0x000ea80000300800 */
[----:B------:R-:W4:Y:S04]  /*d010*/  LDL.LU R7, [R1+0x30] ;  /* 0x0000300001077983 */ /* 0x000f280000300800 */
[----:B-1----:R-:W4:Y:S01]  /*d020*/  LDL.LU R6, [R1+0x38] ;  /* 0x0000380001067983 */ /* 0x002f220000300800 */
[----:B------:R-:W1:Y:S01]  /*d030*/  S2UR UR7, SR_CgaCtaId ;  /* 0x00000000000779c3 */ /* 0x000e620000008800 */
[----:B------:R-:W-:Y:S01]  /*d040*/  UISETP.NE.AND UP0, UPT, UR15, -0x1, UPT ;  /* 0xffffffff0f00788c */ /* 0x000fe2000bf05270 */
[----:B------:R-:W-:Y:S01]  /*d050*/  MOV R204, 0x20 ;  /* 0x0000002000cc7802 */ /* 0x000fe20000000f00 */
[----:B------:R-:W1:Y:S01]  /*d060*/  S2R R14, SR_TID.X ;  /* 0x00000000000e7919 */ /* 0x000e620000002100 */
[----:B-----5:R-:W-:Y:S01]  /*d070*/  MOV R132, 0x40 ;  /* 0x0000004000847802 */ /* 0x020fe20000000f00 */
[----:B------:R-:W1:Y:S07]  /*d080*/  S2R R206, SR_TID.X ;  /* 0x0000000000ce7919 */ /* 0x000e6e0000002100 */
[----:B------:R-:W-:-:S02]  /*d090*/  @UP0 ULDC.64 UR4, c[0x0][0x298] ;  /* 0x0000a60000040ab9 */ /* 0x000fc40000000a00 */
[----:B------:R-:W-:-:S03]  /*d0a0*/  @UP0 UIMAD.WIDE.U32 UR8, UR15, UR4, URZ ;  /* 0x000000040f0802a5 */ /* 0x000fc6000f8e003f */
[----:B------:R-:W-:Y:S01]  /*d0b0*/  UMOV UR4, 0x400 ;  /* 0x0000040000047882 */ /* 0x000fe20000000000 */
[----:B------:R-:W-:Y:S02]  /*d0c0*/  @UP0 UIMAD UR6, UR15, UR5, UR9 ;  /* 0x000000050f0602a4 */ /* 0x000fe4000f8e0209 */
[----:B-1----:R-:W-:Y:S01]  /*d0d0*/  ULEA UR7, UR7, UR4, 0x18 ;  /* 0x0000000407077291 */ /* 0x002fe2000f8ec03f */
        /* <DEDUP_REMOVED lines=9> */
[----:B---3--:R-:W1:Y:S04]  /*d170*/  SHFL.BFLY PT, R5, R9, 0x2, 0x1f ;  /* 0x0c401f0009057f89 */ /* 0x008e6800000e0000 */
[----:B--2---:R-:W2:Y:S04]  /*d180*/  SHFL.BFLY PT, R4, R8, 0x2, 0x1f ;  /* 0x0c401f0008047f89 */ /* 0x004ea800000e0000 */
[----:B----4-:R-:W3:Y:S04]  /*d190*/  SHFL.BFLY PT, R2, R7, 0x2, 0x1f ;  /* 0x0c401f0007027f89 */ /* 0x010ee800000e0000 */
[----:B------:R-:W4:Y:S01]  /*d1a0*/  SHFL.BFLY PT, R0, R6, 0x2, 0x1f ;  /* 0x0c401f0006007f89 */ /* 0x000f2200000e0000 */
[----:B-1----:R-:W-:Y:S01]  /*d1b0*/  FADD.FTZ R5, R5, R9 ;  /* 0x0000000905057221 */ /* 0x002fe20000010000 */
[----:B--2---:R-:W-:Y:S01]  /*d1c0*/  FADD.FTZ R4, R4, R8 ;  /* 0x0000000804047221 */ /* 0x004fe20000010000 */
[----:B---3--:R-:W-:-:S03]  /*d1d0*/  FADD.FTZ R2, R2, R7 ;  /* 0x0000000702027221 */ /* 0x008fc60000010000 */
        /* <DEDUP_REMOVED lines=23> */
[----:B------:R-:W-:Y:S01]  /*d350*/  SHF.L.U32 R5, R2, 0x6, RZ ;  /* 0x0000000602057819 */ /* 0x000fe200000006ff */
        /* <DEDUP_REMOVED lines=14> */
[----:B------:R-:W-:Y:S01]  /*d440*/  FMUL.FTZ R148, R0, R148 ;  /* 0x0000009400947220 */ /* 0x000fe20000410000 */
        /* <DEDUP_REMOVED lines=24> */
.L_x_271:
        /* <DEDUP_REMOVED lines=25> */
.L_x_272:
[----:B------:R-:W-:Y:S01]  /*d760*/  ISETP.NE.AND P1, PT, RZ, UR7, PT ;  /* 0x00000007ff007c0c */ /* 0x000fe2000bf25270 */
[C---:B------:R-:W-:Y:S01]  /*d770*/  FMUL.FTZ R100, R0.reuse, R100 ;  /* 0x0000006400647220 */ /* 0x040fe20000410000 */
[C---:B------:R-:W-:Y:S01]  /*d780*/  IADD3 R23, R25.reuse, -0x10, RZ ;  /* 0xfffffff019177810 */ /* 0x040fe20007ffe0ff */
[C---:B------:R-:W-:Y:S01]  /*d790*/  FMUL.FTZ R101, R0.reuse, R101 ;  /* 0x0000006500657220 */ /* 0x040fe20000410000 */
[----:B------:R-:W-:Y:S01]  /*d7a0*/  @P5 IADD3 R23, R25, 0x10, RZ ;  /* 0x0000001019175810 */ /* 0x000fe20007ffe0ff */
[C---:B------:R-:W-:Y:S01]  /*d7b0*/  FMUL.FTZ R112, R0.reuse, R112 ;  /* 0x0000007000707220 */ /* 0x040fe20000410000 */
        /* <DEDUP_REMOVED lines=33> */
[----:B------:R-:W-:Y:S01]  /*d9d0*/  FMUL.FTZ R82, R4, R82 ;  /* 0x0000005204527220 */ /* 0x000fe20000410000 */
        /* <DEDUP_REMOVED lines=123> */
[----:B--2---:R-:W2:Y:S01]  /*e190*/  @P6 LDC R13, c[0x0][0x2e8] ;  /* 0x0000ba00ff0d6b82 */ /* 0x004ea20000000800 */
[----:B------:R-:W-:Y:S01]  /*e1a0*/  F2FP.BF16.F32.PACK_AB R54, R54, R196 ;  /* 0x000000c43636723e */ /* 0x000fe200000010ff */
[----:B------:R5:W-:Y:S01]  /*e1b0*/  STS [R0+0x2000], R10 ;  /* 0x0020000a00007388 */ /* 0x000be20000000800 */
[----:B------:R-:W-:Y:S02]  /*e1c0*/  F2FP.BF16.F32.PACK_AB R53, R53, R198 ;  /* 0x000000c63535723e */ /* 0x000fe400000010ff */
[----:B------:R-:W-:Y:S01]  /*e1d0*/  IADD3 R5, R7, R132, RZ ;  /* 0x0000008407057210 */ /* 0x000fe20007ffe0ff */
[----:B------:R-:W-:Y:S01]  /*e1e0*/  STS [R0+0x2400], R15 ;  /* 0x0024000f00007388 */ /* 0x000fe20000000800 */
[----:B------:R-:W-:-:S02]  /*e1f0*/  F2FP.BF16.F32.PACK_AB R56, R56, R188 ;  /* 0x000000bc3838723e */ /* 0x000fc400000010ff */
[----:B------:R-:W-:Y:S01]  /*e200*/  F2FP.BF16.F32.PACK_AB R55, R191, R55 ;  /* 0x00000037bf37723e */ /* 0x000fe200000010ff */
[----:B------:R2:W-:Y:S01]  /*e210*/  STS [R7+0x2000], R22 ;  /* 0x0020001607007388 */ /* 0x0005e20000000800 */
[----:B------:R-:W-:Y:S01]  /*e220*/  F2FP.BF16.F32.PACK_AB R52, R52, R200 ;  /* 0x000000c83434723e */ /* 0x000fe200000010ff */
[----:B---3--:R-:W3:Y:S01]  /*e230*/  @!P1 LDC R12, c[0x0][0x270] ;  /* 0x00009c00ff0c9b82 */ /* 0x008ee20000000800 */
[----:B------:R-:W-:Y:S01]  /*e240*/  F2FP.BF16.F32.PACK_AB R51, R203, R51 ;  /* 0x00000033cb33723e */ /* 0x000fe200000010ff */
[----:B------:R-:W-:Y:S01]  /*e250*/  STS [R7+0x2400], R21 ;  /* 0x0024001507007388 */ /* 0x000fe20000000800 */
[----:B------:R-:W-:Y:S02]  /*e260*/  F2FP.BF16.F32.PACK_AB R50, R50, R26 ;  /* 0x0000001a3232723e */ /* 0x000fe400000010ff */
[----:B------:R-:W-:Y:S01]  /*e270*/  F2FP.BF16.F32.PACK_AB R49, R49, R70 ;  /* 0x000000463131723e */ /* 0x000fe200000010ff */
[----:B------:R-:W-:Y:S01]  /*e280*/  STS [R4], R20 ;  /* 0x0000001404007388 */ /* 0x000fe20000000800 */
[----:B------:R-:W-:Y:S01]  /*e290*/  F2FP.BF16.F32.PACK_AB R46, R46, R30 ;  /* 0x0000001e2e2e723e */ /* 0x000fe200000010ff */
[----:B-1----:R-:W1:Y:S01]  /*e2a0*/  @P4 LDC R11, c[0x0][0x2e8] ;  /* 0x0000ba00ff0b4b82 */ /* 0x002e620000000800 */
[----:B------:R-:W-:Y:S01]  /*e2b0*/  F2FP.BF16.F32.PACK_AB R45, R45, R82 ;  /* 0x000000522d2d723e */ /* 0x000fe200000010ff */
[----:B------:R2:W-:Y:S01]  /*e2c0*/  STS [R4+0x400], R19 ;  /* 0x0004001304007388 */ /* 0x0005e20000000800 */
[----:B------:R-:W-:-:S02]  /*e2d0*/  F2FP.BF16.F32.PACK_AB R48, R48, R72 ;  /* 0x000000483030723e */ /* 0x000fc400000010ff */
[----:B------:R-:W-:Y:S01]  /*e2e0*/  F2FP.BF16.F32.PACK_AB R47, R75, R47 ;  /* 0x0000002f4b2f723e */ /* 0x000fe200000010ff */
[----:B------:R2:W-:Y:S01]  /*e2f0*/  STS [R6], R17 ;  /* 0x0000001106007388 */ /* 0x0005e20000000800 */
[----:B------:R-:W-:Y:S01]  /*e300*/  F2FP.BF16.F32.PACK_AB R44, R44, R76 ;  /* 0x0000004c2c2c723e */ /* 0x000fe200000010ff */
[----:B----4-:R-:W4:Y:S01]  /*e310*/  @P1 LDC.64 R8, c[0x0][0x2c0] ;  /* 0x0000b000ff081b82 */ /* 0x010f220000000a00 */
[----:B------:R-:W-:Y:S01]  /*e320*/  F2FP.BF16.F32.PACK_AB R43, R79, R43 ;  /* 0x0000002b4f2b723e */ /* 0x000fe200000010ff */
[----:B------:R3:W-:Y:S01]  /*e330*/  STS [R6+0x400], R16 ;  /* 0x0004001006007388 */ /* 0x0007e20000000800 */
[----:B------:R-:W-:Y:S01]  /*e340*/  F2FP.BF16.F32.PACK_AB R42, R42, R34 ;  /* 0x000000222a2a723e */ /* 0x000fe200000010ff */
[----:B-----5:R-:W-:Y:S01]  /*e350*/  @P4 MUFU.LG2 R10, R61 ;  /* 0x0000003d000a4308 */ /* 0x020fe20000000c00 */
        /* <DEDUP_REMOVED lines=35> */
[----:B--2---:R-:W-:Y:S02]  /*e590*/  MOV R22, 0x7f800000 ;  /* 0x7f80000000167802 */ /* 0x004fe40000000f00 */
[----:B------:R-:W-:Y:S01]  /*e5a0*/  MOV R19, 0x7f800000 ;  /* 0x7f80000000137802 */ /* 0x000fe20000000f00 */
[----:B------:R-:W-:Y:S01]  /*e5b0*/  STS [R25+0x4000], R50 ;  /* 0x0040003219007388 */ /* 0x000fe20000000800 */
[----:B------:R-:W-:-:S02]  /*e5c0*/  MOV R17, 0x7f800000 ;  /* 0x7f80000000117802 */ /* 0x000fc40000000f00 */
[----:B---3--:R-:W-:Y:S01]  /*e5d0*/  MOV R16, 0x7f800000 ;  /* 0x7f80000000107802 */ /* 0x008fe20000000f00 */
[----:B------:R-:W-:Y:S01]  /*e5e0*/  STS [R25+0x4400], R49 ;  /* 0x0044003119007388 */ /* 0x000fe20000000800 */
[----:B------:R-:W-:-:S03]  /*e5f0*/  SHF.L.U32 R21, R206, 0x3, RZ ;  /* 0x00000003ce157819 */ /* 0x000fc600000006ff */
[----:B------:R-:W-:Y:S04]  /*e600*/  STS [R23+0x4000], R46 ;  /* 0x0040002e17007388 */ /* 0x000fe80000000800 */
        /* <DEDUP_REMOVED lines=20> */
[----:B---3--:R-:W3:Y:S03]  /*e750*/  @P3 LDC R7, c[0x0][0x2e8] ;  /* 0x0000ba00ff073b82 */ /* 0x008ee60000000800 */
[----:B------:R-:W-:Y:S04]  /*e760*/  STS [R6+0x6000], R28 ;  /* 0x0060001c06007388 */ /* 0x000fe80000000800 */
[----:B------:R1:W-:Y:S04]  /*e770*/  STS [R6+0x6400], R27 ;  /* 0x0064001b06007388 */ /* 0x0003e80000000800 */
[----:B------:R-:W-:Y:S04]  /*e780*/  STS [R2+0x4000], R26 ;  /* 0x0040001a02007388 */ /* 0x000fe80000000800 */
[----:B------:R-:W-:Y:S04]  /*e790*/  STS [R2+0x4400], R63 ;  /* 0x0044003f02007388 */ /* 0x000fe80000000800 */
[----:B------:R-:W-:Y:S04]  /*e7a0*/  STS [R5+0x4000], R66 ;  /* 0x0040004205007388 */ /* 0x000fe80000000800 */
[----:B------:R-:W-:Y:S01]  /*e7b0*/  STS [R5+0x4400], R65 ;  /* 0x0044004105007388 */ /* 0x000fe20000000800 */
[----:B-----5:R-:W-:-:S03]  /*e7c0*/  IADD3 R4, R60, 0x20, RZ ;  /* 0x000000203c047810 */ /* 0x020fc60007ffe0ff */
[----:B------:R-:W-:Y:S04]  /*e7d0*/  STS [R2+0x6000], R68 ;  /* 0x0060004402007388 */ /* 0x000fe80000000800 */
[----:B------:R5:W-:Y:S01]  /*e7e0*/  STS [R2+0x6400], R67 ;  /* 0x0064004302007388 */ /* 0x000be20000000800 */
[----:B-1----:R-:W1:Y:S03]  /*e7f0*/  @P1 LDC R6, c[0x0][0x2c0] ;  /* 0x0000b000ff061b82 */ /* 0x002e660000000800 */
[----:B------:R-:W-:Y:S04]  /*e800*/  STS [R5+0x6000], R64 ;  /* 0x0060004005007388 */ /* 0x000fe80000000800 */
[----:B------:R2:W-:Y:S01]  /*e810*/  STS [R5+0x6400], R69 ;  /* 0x0064004505007388 */ /* 0x0005e20000000800 */
[----:B------:R-:W-:Y:S06]  /*e820*/  BAR.SYNC.DEFER_BLOCKING 0x0 ;  /* 0x0000000000007b1d */ /* 0x000fec0000010000 */
[----:B------:R-:W1:Y:S01]  /*e830*/  S2R R14, SR_CTAID.Y ;  /* 0x00000000000e7919 */ /* 0x000e620000002600 */
[----:B------:R-:W1:Y:S01]  /*e840*/  S2R R23, SR_CTAID.Z ;  /* 0x0000000000177919 */ /* 0x000e620000002700 */
[----:B-----5:R-:W-:Y:S01]  /*e850*/  @P1 MOV R2, 0x1 ;  /* 0x0000000100021802 */ /* 0x020fe20000000f00 */
[----:B------:R-:W-:Y:S01]  /*e860*/  @!P1 IMAD R2, R84, R12, RZ ;  /* 0x0000000c54029224 */ /* 0x000fe200078e02ff */
[----:B------:R-:W-:Y:S01]  /*e870*/  @!P1 MOV R6, 0x1 ;  /* 0x0000000100069802 */ /* 0x000fe20000000f00 */
[----:B------:R-:W5:Y:S01]  /*e880*/  @P6 MUFU.LG2 R12, R138 ;  /* 0x0000008a000c6308 */ /* 0x000f620000000c00 */
[----:B--2---:R-:W-:Y:S01]  /*e890*/  @P3 FMUL.FTZ R5, R0, 0.69314718246459960938 ;  /* 0x3f31721800053820 */ /* 0x004fe20000410000 */
[----:B----4-:R-:W-:Y:S01]  /*e8a0*/  @P1 IMAD R0, R9, R8, RZ ;  /* 0x0000000809001224 */ /* 0x010fe200078e02ff */
[----:B------:R-:W-:Y:S01]  /*e8b0*/  @!P1 MOV R0, R84 ;  /* 0x0000005400009202 */ /* 0x000fe20000000f00 */
[----:B------:R2:W4:Y:S01]  /*e8c0*/  LDS.128 R24, [R242+0x3800] ;  /* 0x00380000f2187984 */ /* 0x0005220000000c00 */
[----:B------:R-:W2:Y:S03]  /*e8d0*/  @P5 LDC R9, c[0x0][0x2e8] ;  /* 0x0000ba00ff095b82 */ /* 0x000ea60000000800 */
[----:B------:R-:W5:Y:S01]  /*e8e0*/  @P5 MUFU.LG2 R8, R139 ;  /* 0x0000008b00085308 */ /* 0x000f620000000c00 */
[----:B---3--:R-:W-:Y:S01]  /*e8f0*/  @P3 FFMA.FTZ R22, R136, R7, R5 ;  /* 0x0000000788163223 */ /* 0x008fe20000010005 */
[----:B------:R-:W-:Y:S01]  /*e900*/  @P4 FMUL.FTZ R7, R10, 0.69314718246459960938 ;  /* 0x3f3172180a074820 */ /* 0x000fe20000410000 */
[----:B------:R-:W-:-:S02]  /*e910*/  ISETP.GE.AND P3, PT, R4, UR14, PT ;  /* 0x0000000e04007c0c */ /* 0x000fc4000bf66270 */
        /* <DEDUP_REMOVED lines=10> */
[----:B-----5:R-:W-:Y:S01]  /*e9c0*/  @P6 FMUL.FTZ R5, R12, 0.69314718246459960938 ;  /* 0x3f3172180c056820 */ /* 0x020fe20000410000 */
[----:B------:R-:W-:Y:S01]  /*e9d0*/  @P5 FMUL.FTZ R4, R8, 0.69314718246459960938 ;  /* 0x3f31721808045820 */ /* 0x000fe20000410000 */
[----:B------:R-:W-:Y:S02]  /*e9e0*/  SHF.L.U32 R7, R2, 0x7, RZ ;  /* 0x0000000702077819 */ /* 0x000fe400000006ff */
[----:B------:R-:W-:Y:S01]  /*e9f0*/  @P6 FFMA.FTZ R17, R134, R13, R5 ;  /* 0x0000000d86116223 */ /* 0x000fe20000010005 */
[----:B--2---:R-:W-:Y:S01]  /*ea00*/  @P5 FFMA.FTZ R16, R3, R9, R4 ;  /* 0x0000000903105223 */ /* 0x004fe20000010004 */
[----:B------:R-:W-:-:S02]  /*ea10*/  IADD3 R5, P6, P5, R7, R80, R0 ;  /* 0x0000005007057210 */ /* 0x000fc40007dde000 */
[----:B------:R-:W-:Y:S02]  /*ea20*/  SHF.R.S32.HI R2, RZ, 0x1f, R7 ;  /* 0x0000001fff027819 */ /* 0x000fe40000011407 */
[----:B------:R-:W-:-:S04]  /*ea30*/  SHF.R.S32.HI R0, RZ, 0x1f, R0 ;  /* 0x0000001fff007819 */ /* 0x000fc80000011400 */
[----:B------:R-:W-:Y:S01]  /*ea40*/  IADD3.X R4, R2, R81, R0, P6, P5 ;  /* 0x0000005102047210 */ /* 0x000fe200037ea400 */
[----:B----4-:R-:W-:Y:S06]  /*ea50*/  @P4 BRA `(.L_x_274) ;  /* 0x0000000000c44947 */ /* 0x010fec0003800000 */
        /* <DEDUP_REMOVED lines=49> */
.L_x_274:
[----:B------:R-:W-:Y:S05]  /*ed70*/  BSYNC B0 ;  /* 0x0000000000007941 */ /* 0x000fea0003800000 */
.L_x_273:
        /* <DEDUP_REMOVED lines=35> */
.L_x_276:
[----:B------:R-:W-:Y:S05]  /*efb0*/  BSYNC B0 ;  /* 0x0000000000007941 */ /* 0x000fea0003800000 */
.L_x_275:
        /* <DEDUP_REMOVED lines=23> */
.L_x_278:
[----:B------:R-:W-:Y:S05]  /*f130*/  BSYNC B0 ;  /* 0x0000000000007941 */ /* 0x000fea0003800000 */
.L_x_277:
        /* <DEDUP_REMOVED lines=22> */
.L_x_280:
[----:B------:R-:W-:Y:S05]  /*f2a0*/  BSYNC B0 ;  /* 0x0000000000007941 */ /* 0x000fea0003800000 */
.L_x_279:
        /* <DEDUP_REMOVED lines=21> */
.L_x_282:
[----:B------:R-:W-:Y:S05]  /*f400*/  BSYNC B0 ;  /* 0x0000000000007941 */ /* 0x000fea0003800000 */
.L_x_281:
        /* <DEDUP_REMOVED lines=21> */
.L_x_284:
[----:B------:R-:W-:Y:S05]  /*f560*/  BSYNC B0 ;  /* 0x0000000000007941 */ /* 0x000fea0003800000 */
.L_x_283:
        /* <DEDUP_REMOVED lines=21> */
.L_x_286:
[----:B------:R-:W-:Y:S05]  /*f6c0*/  BSYNC B0 ;  /* 0x0000000000007941 */ /* 0x000fea0003800000 */
.L_x_285:
        /* <DEDUP_REMOVED lines=21> */
.L_x_288:
[----:B------:R-:W-:Y:S05]  /*f820*/  BSYNC B0 ;  /* 0x0000000000007941 */ /* 0x000fea0003800000 */
.L_x_287:
        /* <DEDUP_REMOVED lines=21> */
.L_x_229:
        /* <DEDUP_REMOVED lines=87> */
.L_x_290:
[----:B------:R-:W-:Y:S05]  /*fef0*/  BSYNC B0 ;  /* 0x0000000000007941 */ /* 0x000fea0003800000 */
.L_x_289:
        /* <DEDUP_REMOVED lines=21> */
.L_x_292:
[----:B------:R-:W-:Y:S05]  /*10050*/  BSYNC B0 ;  /* 0x0000000000007941 */ /* 0x000fea0003800000 */
.L_x_291:
        /* <DEDUP_REMOVED lines=21> */
.L_x_294:
[----:B------:R-:W-:Y:S05]  /*101b0*/  BSYNC B0 ;  /* 0x0000000000007941 */ /* 0x000fea0003800000 */
.L_x_293:
        /* <DEDUP_REMOVED lines=21> */
.L_x_296:
[----:B------:R-:W-:Y:S05]  /*10310*/  BSYNC B0 ;  /* 0x0000000000007941 */ /* 0x000fea0003800000 */
.L_x_295:
        /* <DEDUP_REMOVED lines=20> */
.L_x_298:
[----:B------:R-:W-:Y:S05]  /*10460*/  BSYNC B0 ;  /* 0x0000000000007941 */ /* 0x000fea0003800000 */
.L_x_297:
        /* <DEDUP_REMOVED lines=20> */
.L_x_300:
[----:B------:R-:W-:Y:S05]  /*105b0*/  BSYNC B0 ;  /* 0x0000000000007941 */ /* 0x000fea0003800000 */
.L_x_299:
        /* <DEDUP_REMOVED lines=20> */
.L_x_302:
[----:B------:R-:W-:Y:S05]  /*10700*/  BSYNC B0 ;  /* 0x0000000000007941 */ /* 0x000fea0003800000 */
.L_x_301:
        /* <DEDUP_REMOVED lines=20> */
.L_x_304:
[----:B------:R-:W-:Y:S05]  /*10850*/  BSYNC B0 ;  /* 0x0000000000007941 */ /* 0x000fea0003800000 */
.L_x_303:
        /* <DEDUP_REMOVED lines=10> */
.L_x_306:
[----:B------:R-:W-:Y:S05]  /*10900*/  BSYNC B0 ;  /* 0x0000000000007941 */ /* 0x000fea0003800000 */
.L_x_305:
        /* <DEDUP_REMOVED lines=15> */
.L_x_308:
[----:B------:R-:W-:Y:S05]  /*10a00*/  BSYNC B0 ;  /* 0x0000000000007941 */ /* 0x000fea0003800000 */
.L_x_307:
        /* <DEDUP_REMOVED lines=10> */
.L_x_310:
[----:B------:R-:W-:Y:S05]  /*10ab0*/  BSYNC B0 ;  /* 0x0000000000007941 */ /* 0x000fea0003800000 */
.L_x_309:
        /* <DEDUP_REMOVED lines=10> */
.L_x_312:
[----:B------:R-:W-:Y:S05]  /*10b60*/  BSYNC B0 ;  /* 0x0000000000007941 */ /* 0x000fea0003800000 */
.L_x_311:
        /* <DEDUP_REMOVED lines=10> */
.L_x_314:
[----:B------:R-:W-:Y:S05]  /*10c10*/  BSYNC B0 ;  /* 0x0000000000007941 */ /* 0x000fea0003800000 */
.L_x_313:
        /* <DEDUP_REMOVED lines=10> */
.L_x_316:
[----:B------:R-:W-:Y:S05]  /*10cc0*/  BSYNC B0 ;  /* 0x0000000000007941 */ /* 0x000fea0003800000 */
.L_x_315:
        /* <DEDUP_REMOVED lines=10> */
.L_x_318:
[----:B------:R-:W-:Y:S05]  /*10d70*/  BSYNC B0 ;  /* 0x0000000000007941 */ /* 0x000fea0003800000 */
.L_x_317:
        /* <DEDUP_REMOVED lines=10> */
.L_x_319:
        /* <DEDUP_REMOVED lines=14> */
.L_x_2920:


//--------------------- .text._ZN5flash16flash_fwd_kernelI23Flash_fwd_kernel_traitsILi128ELi128ELi64ELi4ELb0ELb0EN7cutlass10bfloat16_tE19Flash_kernel_traitsILi128ELi128ELi64ELi4ES3_EELb0ELb0ELb0ELb1ELb0ELb0ELb0ELb0EEEvNS_16Flash_fwd_paramsE --------------------------
	.section	.text._ZN5flash16flash_fwd_kernelI23Flash_fwd_kernel_traitsILi128ELi128ELi64ELi4ELb0ELb0EN7cutlass10bfloat16_tE19Flash_kernel_traitsILi128ELi128ELi64ELi4ES3_EELb0ELb0ELb0ELb1ELb0ELb0ELb0ELb0EEEvNS_16Flash_fwd_paramsE,"ax",@progbits
	.align	128
        .global         _ZN5flash16flash_fwd_kernelI23Flash_fwd_kernel_traitsILi128ELi128ELi64ELi4ELb0ELb0EN7cutlass10bfloat16_tE19Flash_kernel_traitsILi128ELi128ELi64ELi4ES3_EELb0ELb0ELb0ELb1ELb0ELb0ELb0ELb0EEEvNS_16Flash_fwd_paramsE
        .type           _ZN5flash16flash_fwd_kernelI23Flash_fwd_kernel_traitsILi128ELi128ELi64ELi4ELb0ELb0EN7cutlass10bfloat16_tE19Flash_kernel_traitsILi128ELi128ELi64ELi4ES3_EELb0ELb0ELb0ELb1ELb0ELb0ELb0ELb0EEEvNS_16Flash_fwd_paramsE,@function
        .size           _ZN5flash16flash_fwd_kernelI23Flash_fwd_kernel_traitsILi128ELi128ELi64ELi4ELb0ELb0EN7cutlass10bfloat16_tE19Flash_kernel_traitsILi128ELi128ELi64ELi4ES3_EELb0ELb0ELb0ELb1ELb0ELb0ELb0ELb0EEEvNS_16Flash_fwd_paramsE,(.L_x_2921 - _ZN5flash16flash_fwd_kernelI23Flash_fwd_kernel_traitsILi128ELi128ELi64ELi4ELb0ELb0EN7cutlass10bfloat16_tE19Flash_kernel_traitsILi128ELi128ELi64ELi4ES3_EELb0ELb0ELb0ELb1ELb0ELb0ELb0ELb0EEEvNS_16Flash_fwd_paramsE)
        .other          _ZN5flash16flash_fwd_kernelI23Flash_fwd_kernel_traitsILi128ELi128ELi64ELi4ELb0ELb0EN7cutlass10bfloat16_tE19Flash_kernel_traitsILi128ELi128ELi64ELi4ES3_EELb0ELb0ELb0ELb1ELb0ELb0ELb0ELb0EEEvNS_16Flash_fwd_paramsE,@"STO_CUDA_ENTRY STV_DEFAULT"
_ZN5flash16flash_fwd_kernelI23Flash_fwd_kernel_traitsILi128ELi128ELi64ELi4ELb0ELb0EN7cutlass10bfloat16_tE19Flash_kernel_traitsILi128ELi128ELi64ELi4ES3_EELb0ELb0ELb0ELb1ELb0ELb0ELb0ELb0EEEvNS_16Flash_fwd_paramsE:
.text._ZN5flash16flash_fwd_kernelI23Flash_fwd_kernel_traitsILi128ELi128ELi64ELi4ELb0ELb0EN7cutlass10bfloat16_tE19Flash_kernel_traitsILi128ELi128ELi64ELi4ES3_EELb0ELb0ELb0ELb1ELb0ELb0ELb0ELb0EEEvNS_16Flash_fwd_paramsE:
        /* <DEDUP_REMOVED lines=55> */
.L_x_320:
[----:B------:R-:W-:-:S05]  /*0370*/  ULDC UR6, c[0x0][0x2c8] ;  /* 0x0000b20000067ab9 */ /* 0x000fca0000000800 */
.L_x_321:
        /* <DEDUP_REMOVED lines=22> */
[----:B------:R-:W-:-:S06]  /*04e0*/  UISETP.GE.AND UP0, UPT, UR23, 0x1, UPT ;  /* 0x000000011700788c */ /* 0x000fcc000bf06270 */
[----:B------:R-:W-:-:S13]  /*04f0*/  PLOP3.LUT P0, PT, PT, PT, UP0, 0x80, 0x0 ;  /* 0x000000000000781c */ /* 0x000fda0003f0f008 */
[----:B------:R-:W-:Y:S05]  /*0500*/  @!P0 BRA `(.L_x_322) ;  /* 0x000000fc00cc8947 */ /* 0x000fea0003800000 */
[----:B------:R-:W2:Y:S01]  /*0510*/  LDC R11, c[0x0][0x278] ;  /* 0x00009e00ff0b7b82 */ /* 0x000ea20000000800 */
[----:B------:R-:W3:Y:S01]  /*0520*/  S2R R4, SR_CTAID.Z ;  /* 0x0000000000047919 */ /* 0x000ee20000002700 */
[----:B-1----:R-:W-:Y:S01]  /*0530*/  SHF.R.S32.HI R27, RZ, 0x1f, R153 ;  /* 0x0000001fff1b7819 */ /* 0x002fe20000011499 */
[----:B------:R-:W-:Y:S01]  /*0540*/  UISETP.NE.AND UP1, UPT, UR13, -0x1, UPT ;  /* 0xffffffff0d00788c */ /* 0x000fe2000bf25270 */
[----:B------:R-:W-:Y:S01]  /*0550*/  IMAD.U32 R8, RZ, RZ, UR14 ;  /* 0x0000000eff087e24 */ /* 0x000fe2000f8e00ff */
[----:B------:R-:W-:Y:S01]  /*0560*/  UIADD3 UR12, -UR22, UR24, URZ ;  /* 0x00000018160c7290 */ /* 0x000fe2000fffe13f */
[CC--:B------:R-:W-:Y:S01]  /*0570*/  LEA.HI R5, R27.reuse, R153.reuse, RZ, 0x3 ;  /* 0x000000991b057211 */ /* 0x0c0fe200078f18ff */
[----:B------:R-:W-:Y:S01]  /*0580*/  UISETP.NE.AND UP0, UPT, UR9, -0x1, UPT ;  /* 0xffffffff0900788c */ /* 0x000fe2000bf05270 */
[----:B------:R-:W-:Y:S02]  /*0590*/  LEA.HI R26, R27, R153, RZ, 0x4 ;  /* 0x000000991b1a7211 */ /* 0x000fe400078f20ff */
[----:B------:R-:W-:-:S03]  /*05a0*/  SHF.R.S32.HI R12, RZ, 0x3, R5 ;  /* 0x00000003ff0c7819 */ /* 0x000fc60000011405 */
[----:B------:R-:W-:Y:S01]  /*05b0*/  PLOP3.LUT P1, PT, PT, PT, UP0, 0x80, 0x0 ;  /* 0x000000000000781c */ /* 0x000fe20003f2f008 */
[----:B------:R-:W-:Y:S01]  /*05c0*/  @UP1 ULDC.64 UR4, c[0x0][0x240] ;  /* 0x0000900000041ab9 */ /* 0x000fe20000000a00 */
[----:B------:R-:W-:Y:S01]  /*05d0*/  @!UP1 USHF.R.S32.HI UR6, URZ, 0x1f, UR27 ;  /* 0x0000001f3f069899 */ /* 0x000fe2000801141b */
[----:B------:R-:W-:Y:S01]  /*05e0*/  SHF.R.S32.HI R13, RZ, 0x1f, R12 ;  /* 0x0000001fff0d7819 */ /* 0x000fe2000001140c */
[----:B------:R-:W-:Y:S01]  /*05f0*/  @UP1 UIMAD.WIDE.U32 UR16, UR13, UR4, URZ ;  /* 0x000000040d1012a5 */ /* 0x000fe2000f8e003f */
[----:B------:R-:W-:-:S03]  /*0600*/  @UP0 ULDC.64 UR10, c[0x0][0x248] ;  /* 0x00009200000a0ab9 */ /* 0x000fc60000000a00 */
[----:B------:R-:W-:Y:S01]  /*0610*/  @UP1 UIMAD UR15, UR13, UR5, UR17 ;  /* 0x000000050d0f12a4 */ /* 0x000fe2000f8e0211 */
[----:B------:R-:W-:Y:S01]  /*0620*/  IMAD.WIDE R8, R8, 0x80, R12 ;  /* 0x0000008008087825 */ /* 0x000fe200078e020c */
[----:B--2---:R-:W-:Y:S01]  /*0630*/  IABS R0, R11 ;  /* 0x0000000b00007213 */ /* 0x004fe20000000000 */
[----:B------:R-:W-:Y:S02]  /*0640*/  @!UP1 ULDC.64 UR4, c[0x0][0x228] ;  /* 0x00008a0000049ab9 */ /* 0x000fe40000000a00 */
[----:B------:R-:W-:Y:S02]  /*0650*/  @!UP1 UIMAD UR6, UR6, UR4, URZ ;  /* 0x00000004060692a4 */ /* 0x000fe4000f8e023f */
[----:B------:R-:W-:Y:S01]  /*0660*/  IMAD.MOV.U32 R6, RZ, RZ, R0 ;  /* 0x000000ffff067224 */ /* 0x000fe200078e0000 */
[----:B------:R-:W-:Y:S02]  /*0670*/  @!UP1 UIMAD.WIDE.U32 UR18, UR27, UR4, URZ ;  /* 0x000000041b1292a5 */ /* 0x000fe4000f8e003f */
[----:B------:R-:W-:Y:S01]  /*0680*/  @UP0 UIADD3 UR4, UR8, UR9, URZ ;  /* 0x0000000908040290 */ /* 0x000fe2000fffe03f */
[----:B------:R-:W1:Y:S01]  /*0690*/  I2F.RP R2, R6 ;  /* 0x0000000600027306 */ /* 0x000e620000209400 */
[----:B---3--:R-:W-:Y:S01]  /*06a0*/  IABS R4, R4 ;  /* 0x0000000400047213 */ /* 0x008fe20000000000 */
[----:B------:R-:W-:-:S02]  /*06b0*/  @!UP1 UIMAD UR6, UR27, UR5, UR6 ;  /* 0x000000051b0692a4 */ /* 0x000fc4000f8e0206 */
[----:B------:R-:W-:Y:S02]  /*06c0*/  @UP0 UIMAD.WIDE.U32 UR30, UR4, UR10, URZ ;  /* 0x0000000a041e02a5 */ /* 0x000fe4000f8e003f */
[----:B------:R-:W-:Y:S02]  /*06d0*/  @UP0 UIMAD UR4, UR4, UR11, URZ ;  /* 0x0000000b040402a4 */ /* 0x000fe4000f8e023f */
[----:B------:R-:W-:Y:S02]  /*06e0*/  USHF.R.S32.HI UR5, URZ, 0x1f, UR28 ;  /* 0x0000001f3f057899 */ /* 0x000fe4000801141c */
[----:B------:R-:W-:Y:S01]  /*06f0*/  @UP0 UIADD3 UR4, UR31, UR4, URZ ;  /* 0x000000041f040290 */ /* 0x000fe2000fffe03f */
[----:B------:R-:W-:Y:S01]  /*0700*/  @UP0 UMOV UR26, UR30 ;  /* 0x0000001e001a0c82 */ /* 0x000fe20008000000 */
[----:B------:R-:W-:Y:S01]  /*0710*/  @!UP1 UIADD3 UR15, UR19, UR6, URZ ;  /* 0x00000006130f9290 */ /* 0x000fe2000fffe03f */
[----:B-1----:R-:W1:Y:S01]  /*0720*/  MUFU.RCP R2, R2 ;  /* 0x0000000200027308 */ /* 0x002e620000001000 */
[----:B------:R-:W-:Y:S01]  /*0730*/  @!UP1 UMOV UR16, UR18 ;  /* 0x0000001200109c82 */ /* 0x000fe20008000000 */
[----:B-1----:R-:W-:-:S06]  /*0740*/  VIADD R2, R2, 0xffffffe ;  /* 0x0ffffffe02027836 */ /* 0x002fcc0000000000 */
[----:B------:R-:W1:Y:S02]  /*0750*/  F2I.FTZ.U32.TRUNC.NTZ R3, R2 ;  /* 0x0000000200037305 */ /* 0x000e64000021f000 */
[----:B-1----:R-:W-:Y:S02]  /*0760*/  IMAD.MOV R0, RZ, RZ, -R3 ;  /* 0x000000ffff007224 */ /* 0x002fe400078e0a03 */
[----:B------:R-:W-:Y:S02]  /*0770*/  IMAD.MOV.U32 R2, RZ, RZ, RZ ;  /* 0x000000ffff027224 */ /* 0x000fe400078e00ff */
[----:B------:R-:W-:-:S04]  /*0780*/  IMAD R0, R0, R6, RZ ;  /* 0x0000000600007224 */ /* 0x000fc800078e02ff */
[----:B------:R-:W-:-:S04]  /*0790*/  IMAD.HI.U32 R2, R3, R0, R2 ;  /* 0x0000000003027227 */ /* 0x000fc800078e0002 */
[----:B------:R-:W-:-:S04]  /*07a0*/  IMAD.MOV.U32 R3, RZ, RZ, R4 ;  /* 0x000000ffff037224 */ /* 0x000fc800078e0004 */
[----:B------:R-:W-:-:S04]  /*07b0*/  IMAD.HI.U32 R4, R2, R3, RZ ;  /* 0x0000000302047227 */ /* 0x000fc800078e00ff */
[----:B------:R-:W-:Y:S02]  /*07c0*/  IMAD.MOV R0, RZ, RZ, -R4 ;  /* 0x000000ffff007224 */ /* 0x000fe400078e0a04 */
[----:B------:R-:W-:Y:S02]  /*07d0*/  VIADD R2, R12, 0x40 ;  /* 0x000000400c027836 */ /* 0x000fe40000000000 */
[----:B------:R-:W-:Y:S02]  /*07e0*/  IMAD R0, R6, R0, R3 ;  /* 0x0000000006007224 */ /* 0x000fe400078e0203 */
[----:B------:R-:W-:Y:S01]  /*07f0*/  VIADD R3, R12, 0x50 ;  /* 0x000000500c037836 */ /* 0x000fe20000000000 */
[----:B------:R-:W-:Y:S01]  /*0800*/  ISETP.GE.AND P4, PT, R2, UR12, PT ;  /* 0x0000000c02007c0c */ /* 0x000fe2000bf86270 */
[----:B------:R-:W-:Y:S01]  /*0810*/  VIADD R2, R12, 0x60 ;  /* 0x000000600c027836 */ /* 0x000fe20000000000 */
[----:B------:R-:W-:Y:S02]  /*0820*/  ISETP.GT.U32.AND P5, PT, R6, R0, PT ;  /* 0x000000000600720c */ /* 0x000fe40003fa4070 */
[----:B------:R-:W-:-:S02]  /*0830*/  ISETP.GE.AND P3, PT, R3, UR12, PT ;  /* 0x0000000c03007c0c */ /* 0x000fc4000bf66270 */
[----:B------:R-:W-:Y:S02]  /*0840*/  ISETP.GE.AND P0, PT, R2, UR12, PT ;  /* 0x0000000c02007c0c */ /* 0x000fe4000bf06270 */
[----:B------:R-:W-:-:S04]  /*0850*/  LOP3.LUT R2, R11, UR28, RZ, 0x3c, !PT ;  /* 0x0000001c0b027c12 */ /* 0x000fc8000f8e3cff */
[----:B------:R-:W-:Y:S02]  /*0860*/  ISETP.GE.AND P2, PT, R2, RZ, PT ;  /* 0x000000ff0200720c */ /* 0x000fe40003f46270 */
[----:B------:R-:W-:Y:S01]  /*0870*/  LOP3.LUT R2, R26, 0xfffffff0, RZ, 0xc0, !PT ;  /* 0xfffffff01a027812 */ /* 0x000fe200078ec0ff */
[----:B------:R-:W-:Y:S02]  /*0880*/  @!P5 IMAD.IADD R0, R0, 0x1, -R6 ;  /* 0x000000010000d824 */ /* 0x000fe400078e0a06 */
[----:B------:R-:W-:Y:S01]  /*0890*/  @!P5 VIADD R4, R4, 0x1 ;  /* 0x000000010404d836 */ /* 0x000fe20000000000 */
[----:B------:R-:W-:Y:S02]  /*08a0*/  ISETP.NE.AND P5, PT, R11, RZ, PT ;  /* 0x000000ff0b00720c */ /* 0x000fe40003fa5270 */
[----:B------:R-:W-:Y:S02]  /*08b0*/  ISETP.GE.U32.AND P6, PT, R0, R6, PT ;  /* 0x000000060000720c */ /* 0x000fe40003fc6070 */
[----:B------:R-:W-:Y:S01]  /*08c0*/  LOP3.LUT R0, R5, 0xfffffff8, RZ, 0xc0, !PT ;  /* 0xfffffff805007812 */ /* 0x000fe200078ec0ff */
[----:B------:R-:W-:-:S04]  /*08d0*/  IMAD.IADD R5, R153, 0x1, -R2 ;  /* 0x0000000199057824 */ /* 0x000fc800078e0a02 */
[----:B------:R-:W-:Y:S01]  /*08e0*/  IMAD.IADD R24, R153, 0x1, -R0 ;  /* 0x0000000199187824 */ /* 0x000fe200078e0a00 */
[----:B------:R-:W-:Y:S01]  /*08f0*/  SHF.R.S32.HI R3, RZ, 0x1f, R5 ;  /* 0x0000001fff037819 */ /* 0x000fe20000011405 */
[----:B------:R-:W-:Y:S02]  /*0900*/  IMAD.SHL.U32 R0, R12, 0x40, RZ ;  /* 0x000000400c007824 */ /* 0x000fe400078e00ff */
[----:B------:R-:W-:-:S03]  /*0910*/  IMAD.SHL.U32 R204, R24, 0x8, RZ ;  /* 0x0000000818cc7824 */ /* 0x000fc600078e00ff */
[----:B------:R-:W-:-:S04]  /*0920*/  LOP3.LUT R0, R0, 0x1c0, RZ, 0xc0, !PT ;  /* 0x000001c000007812 */ /* 0x000fc800078ec0ff */
[----:B------:R-:W-:Y:S01]  /*0930*/  LOP3.LUT R2, R0, 0x38, R204, 0xf8, !PT ;  /* 0x0000003800027812 */ /* 0x000fe200078ef8cc */
[----:B------:R-:W-:Y:S06]  /*0940*/  @P1 BRA `(.L_x_323) ;  /* 0x0000000000341947 */ /* 0x000fec0003800000 */
[----:B------:R-:W-:Y:S01]  /*0950*/  USHF.R.S32.HI UR17, URZ, 0x1f, UR8 ;  /* 0x0000001f3f117899 */ /* 0x000fe20008011408 */
[----:B------:R-:W-:Y:S01]  /*0960*/  ULDC.64 UR10, c[0x0][0x248] ;  /* 0x00009200000a7ab9 */ /* 0x000fe20000000a00 */
[----:B------:R-:W-:Y:S02]  /*0970*/  USHF.R.S32.HI UR4, URZ, 0x1f, UR27 ;  /* 0x0000001f3f047899 */ /* 0x000fe4000801141b */
[----:B------:R-:W-:Y:S02]  /*0980*/  UIMAD UR17, UR17, UR10, URZ ;  /* 0x0000000a111172a4 */ /* 0x000fe4000f8e023f */
[----:B------:R-:W-:Y:S02]  /*0990*/  UIMAD.WIDE.U32 UR18, UR8, UR10, URZ ;  /* 0x0000000a081272a5 */ /* 0x000fe4000f8e003f */
[----:B------:R-:W-:Y:S01]  /*09a0*/  UIMAD UR17, UR8, UR11, UR17 ;  /* 0x0000000b081172a4 */ /* 0x000fe2000f8e0211 */
[----:B------:R-:W-:Y:S02]  /*09b0*/  ULDC.64 UR6, c[0x0][0x230] ;  /* 0x00008c0000067ab9 */ /* 0x000fe40000000a00 */
[----:B------:R-:W-:-:S02]  /*09c0*/  UIMAD UR4, UR4, UR6, URZ ;  /* 0x00000006040472a4 */ /* 0x000fc4000f8e023f */
[----:B------:R-:W-:Y:S02]  /*09d0*/  UIADD3 UR19, UR19, UR17, URZ ;  /* 0x0000001113137290 */ /* 0x000fe4000fffe03f */
[----:B------:R-:W-:Y:S02]  /*09e0*/  UIMAD UR4, UR27, UR7, UR4 ;  /* 0x000000071b0472a4 */ /* 0x000fe4000f8e0204 */
[----:B------:R-:W-:-:S04]  /*09f0*/  UIMAD.WIDE.U32 UR6, UR27, UR6, UR18 ;  /* 0x000000061b0672a5 */ /* 0x000fc8000f8e0012 */
[----:B------:R-:W-:-:S03]  /*0a00*/  UIADD3 UR4, UR7, UR4, URZ ;  /* 0x0000000407047290 */ /* 0x000fc6000fffe03f */
[----:B------:R-:W-:-:S09]  /*0a10*/  UMOV UR26, UR6 ;  /* 0x00000006001a7c82 */ /* 0x000fd20008000000 */
.L_x_323:
[----:B------:R-:W-:Y:S01]  /*0a20*/  @UP0 UIADD3 UR9, UR8, UR9, URZ ;  /* 0x0000000908090290 */ /* 0x000fe2000fffe03f */
[----:B------:R-:W-:Y:S01]  /*0a30*/  SHF.R.U32.HI R0, RZ, 0x3, R0 ;  /* 0x00000003ff007819 */ /* 0x000fe20000011600 */
[----:B------:R-:W-:Y:S01]  /*0a40*/  @UP0 ULDC.64 UR6, c[0x0][0x250] ;  /* 0x0000940000060ab9 */ /* 0x000fe20000000a00 */
[----:B------:R-:W-:Y:S01]  /*0a50*/  SHF.R.S32.HI R205, RZ, 0x1f, R204 ;  /* 0x0000001fffcd7819 */ /* 0x000fe200000114cc */
[----:B------:R-:W-:Y:S01]  /*0a60*/  @UP0 UIMAD.WIDE.U32 UR18, UR9, UR6, URZ ;  /* 0x00000006091202a5 */ /* 0x000fe2000f8e003f */
[----:B------:R-:W-:Y:S01]  /*0a70*/  LOP3.LUT R10, R2, R0, RZ, 0x3c, !PT ;  /* 0x00000000020a7212 */ /* 0x000fe200078e3cff */
[----:B------:R-:W-:Y:S01]  /*0a80*/  @UP0 UIMAD UR9, UR9, UR7, URZ ;  /* 0x00000007090902a4 */ /* 0x000fe2000f8e023f */
[----:B------:R-:W-:Y:S02]  /*0a90*/  LEA.HI R0, R27, R153, RZ, 0x6 ;  /* 0x000000991b007211 */ /* 0x000fe400078f30ff */
[----:B------:R-:W-:Y:S01]  /*0aa0*/  LEA.HI R23, R3, R5, RZ, 0x3 ;  /* 0x0000000503177211 */ /* 0x000fe200078f18ff */
[----:B------:R-:W-:Y:S01]  /*0ab0*/  @UP0 UIADD3 UR17, UR19, UR9, URZ ;  /* 0x0000000913110290 */ /* 0x000fe2000fffe03f */
[----:B------:R-:W-:Y:S11]  /*0ac0*/  @P1 BRA `(.L_x_324) ;  /* 0x0000000000341947 */ /* 0x000ff60003800000 */
[----:B------:R-:W-:Y:S01]  /*0ad0*/  USHF.R.S32.HI UR18, URZ, 0x1f, UR8 ;  /* 0x0000001f3f127899 */ /* 0x000fe20008011408 */
[----:B------:R-:W-:Y:S01]  /*0ae0*/  ULDC.64 UR6, c[0x0][0x250] ;  /* 0x0000940000067ab9 */ /* 0x000fe20000000a00 */
[----:B------:R-:W-:Y:S02]  /*0af0*/  USHF.R.S32.HI UR17, URZ, 0x1f, UR27 ;  /* 0x0000001f3f117899 */ /* 0x000fe4000801141b */
[----:B------:R-:W-:Y:S02]  /*0b00*/  UIMAD UR18, UR18, UR6, URZ ;  /* 0x00000006121272a4 */ /* 0x000fe4000f8e023f */
[----:B------:R-:W-:Y:S02]  /*0b10*/  UIMAD.WIDE.U32 UR30, UR8, UR6, URZ ;  /* 0x00000006081e72a5 */ /* 0x000fe4000f8e003f */
[----:B------:R-:W-:-:S03]  /*0b20*/  UIMAD UR18, UR8, UR7, UR18 ;  /* 0x00000007081272a4 */ /* 0x000fc6000f8e0212 */
[----:B------:R-:W-:Y:S01]  /*0b30*/  ULDC.64 UR8, c[0x0][0x238] ;  /* 0x00008e0000087ab9 */ /* 0x000fe20000000a00 */
[----:B------:R-:W-:Y:S02]  /*0b40*/  UIADD3 UR19, UR31, UR18, URZ ;  /* 0x000000121f137290 */ /* 0x000fe4000fffe03f */
[----:B------:R-:W-:Y:S01]  /*0b50*/  UIMAD UR17, UR17, UR8, URZ ;  /* 0x00000008111172a4 */ /* 0x000fe2000f8e023f */
[----:B------:R-:W-:-:S03]  /*0b60*/  UMOV UR18, UR30 ;  /* 0x0000001e00127c82 */ /* 0x000fc60008000000 */
[----:B------:R-:W-:Y:S02]  /*0b70*/  UIMAD UR17, UR27, UR9, UR17 ;  /* 0x000000091b1172a4 */ /* 0x000fe4000f8e0211 */
[----:B------:R-:W-:-:S04]  /*0b80*/  UIMAD.WIDE.U32 UR18, UR27, UR8, UR18 ;  /* 0x000000081b1272a5 */ /* 0x000fc8000f8e0012 */
[----:B------:R-:W-:-:S12]  /*0b90*/  UIADD3 UR17, UR19, UR17, URZ ;  /* 0x0000001113117290 */ /* 0x000fd8000fffe03f */
.L_x_324:
[----:B------:R-:W-:Y:S01]  /*0ba0*/  @P6 VIADD R4, R4, 0x1 ;  /* 0x0000000104046836 */ /* 0x000fe20000000000 */
[----:B------:R-:W-:Y:S01]  /*0bb0*/  LOP3.LUT R7, R23, 0xfffffff8, RZ, 0xc0, !PT ;  /* 0xfffffff817077812 */ /* 0x000fe200078ec0ff */
[----:B------:R-:W-:Y:S01]  /*0bc0*/  IMAD R6, R13, UR10, RZ ;  /* 0x0000000a0d067c24 */ /* 0x000fe2000f8e02ff */
[----:B------:R-:W-:Y:S01]  /*0bd0*/  IADD3 R154, R204, 0x40, RZ ;  /* 0x00000040cc9a7810 */ /* 0x000fe20007ffe0ff */
[C---:B------:R-:W-:Y:S01]  /*0be0*/  IMAD.WIDE.U32 R2, R12.reuse, UR10, R204 ;  /* 0x0000000a0c027c25 */ /* 0x040fe2000f8e00cc */
[----:B------:R-:W-:Y:S01]  /*0bf0*/  IADD3 R21, R5, -R7, RZ ;  /* 0x8000000705157210 */ /* 0x000fe20007ffe0ff */
[----:B------:R-:W-:Y:S01]  /*0c00*/  ULDC.64 UR8, c[0x0][0x258] ;  /* 0x0000960000087ab9 */ /* 0x000fe20000000a00 */
[----:B------:R-:W-:Y:S01]  /*0c10*/  ISETP.GE.AND P6, PT, R12, UR12, PT ;  /* 0x0000000c0c007c0c */ /* 0x000fe2000bfc6270 */
[----:B------:R-:W-:Y:S01]  /*0c20*/  IMAD.SHL.U32 R234, R0, 0x8, RZ ;  /* 0x0000000800ea7824 */ /* 0x000fe200078e00ff */
[----:B------:R-:W-:Y:S01]  /*0c30*/  MOV R0, R4 ;  /* 0x0000000400007202 */ /* 0x000fe20000000f00 */
[----:B------:R-:W-:Y:S01]  /*0c40*/  IMAD R4, R12, UR11, R6 ;  /* 0x0000000b0c047c24 */ /* 0x000fe2000f8e0206 */
[----:B------:R-:W-:Y:S01]  /*0c50*/  IADD3 R6, P1, R2, UR26, RZ ;  /* 0x0000001a02067c10 */ /* 0x000fe2000ff3e0ff */
[----:B------:R-:W-:Y:S01]  /*0c60*/  IMAD R5, R13, UR6, RZ ;  /* 0x000000060d057c24 */ /* 0x000fe2000f8e02ff */
[----:B------:R-:W-:Y:S01]  /*0c70*/  LOP3.LUT R234, R10, 0xfffffe00, R234, 0xf8, !PT ;  /* 0xfffffe000aea7812 */ /* 0x000fe200078ef8ea */
[----:B------:R-:W-:Y:S01]  /*0c80*/  @!P2 IMAD.MOV R0, RZ, RZ, -R0 ;  /* 0x000000ffff00a224 */ /* 0x000fe200078e0a00 */
[----:B------:R-:W-:Y:S01]  /*0c90*/  IADD3.X R7, R3, UR4, R4, P1, !PT ;  /* 0x0000000403077c10 */ /* 0x000fe20008ffe404 */
[----:B------:R-:W-:Y:S01]  /*0ca0*/  IMAD.WIDE.U32 R2, R12, UR6, R204 ;  /* 0x000000060c027c25 */ /* 0x000fe2000f8e00cc */
[----:B------:R-:W-:Y:S01]  /*0cb0*/  @!P5 LOP3.LUT R0, RZ, R11, RZ, 0x33, !PT ;  /* 0x0000000bff00d212 */ /* 0x000fe200078e33ff */
[----:B------:R-:W1:Y:S01]  /*0cc0*/  S2UR UR4, SR_CgaCtaId ;  /* 0x00000000000479c3 */ /* 0x000e620000008800 */
[----:B------:R-:W-:Y:S01]  /*0cd0*/  IADD3 R4, P1, R204, UR16, RZ ;  /* 0x00000010cc047c10 */ /* 0x000fe2000ff3e0ff */
[----:B------:R-:W-:Y:S01]  /*0ce0*/  IMAD R11, R12, UR7, R5 ;  /* 0x000000070c0b7c24 */ /* 0x000fe2000f8e0205 */
[----:B------:R-:W-:Y:S01]  /*0cf0*/  IADD3 R2, P2, R2, UR18, RZ ;  /* 0x0000001202027c10 */ /* 0x000fe2000ff5e0ff */
[----:B------:R-:W-:Y:S01]  /*0d00*/  ULDC.64 UR18, c[0x0][0x260] ;  /* 0x0000980000127ab9 */ /* 0x000fe20000000a00 */
[----:B------:R-:W-:Y:S01]  /*0d10*/  IADD3.X R5, R205, UR15, RZ, P1, !PT ;  /* 0x0000000fcd057c10 */ /* 0x000fe20008ffe4ff */
[C---:B------:R-:W-:Y:S01]  /*0d20*/  IMAD.WIDE.U32 R30, R0.reuse, UR18, R6 ;  /* 0x00000012001e7c25 */ /* 0x040fe2000f8e0006 */
[----:B------:R-:W-:Y:S01]  /*0d30*/  IADD3.X R3, R3, UR17, R11, P2, !PT ;  /* 0x0000001103037c10 */ /* 0x000fe200097fe40b */
[----:B------:R-:W-:Y:S01]  /*0d40*/  ULDC.64 UR16, c[0x0][0x268] ;  /* 0x00009a0000107ab9 */ /* 0x000fe20000000a00 */
[----:B------:R-:W-:Y:S01]  /*0d50*/  SHF.R.S32.HI R10, RZ, 0x1f, R0 ;  /* 0x0000001fff0a7819 */ /* 0x000fe20000011400 */
[----:B------:R-:W-:Y:S01]  /*0d60*/  IMAD.U32 R14, RZ, RZ, UR8 ;  /* 0x00000008ff0e7e24 */ /* 0x000fe2000f8e00ff */
[----:B------:R2:W-:Y:S01]  /*0d70*/  STL.64 [R1+0x48], R30 ;  /* 0x0000481e01007387 */ /* 0x0005e20000100a00 */
[----:B------:R-:W-:Y:S01]  /*0d80*/  IMAD.WIDE.U32 R28, R0, UR16, R2 ;  /* 0x00000010001c7c25 */ /* 0x000fe2000f8e0002 */
[----:B------:R-:W-:Y:S01]  /*0d90*/  UIMAD UR8, UR5, UR8, URZ ;  /* 0x00000008050872a4 */ /* 0x000fe2000f8e023f */
[----:B------:R-:W-:Y:S01]  /*0da0*/  IADD3 R19, R12, 0x10, RZ ;  /* 0x000000100c137810 */ /* 0x000fe20007ffe0ff */
[----:B------:R-:W-:Y:S01]  /*0db0*/  BSSY B0, `(.L_x_325) ;  /* 0x000002f000007945 */ /* 0x000fe20003800000 */
[----:B------:R-:W-:Y:S01]  /*0dc0*/  IMAD.WIDE.U32 R14, R14, UR28, R4 ;  /* 0x0000001c0e0e7c25 */ /* 0x000fe2000f8e0004 */
[----:B------:R2:W-:Y:S01]  /*0dd0*/  STL.64 [R1+0x40], R28 ;  /* 0x0000401c01007387 */ /* 0x0005e20000100a00 */
[----:B------:R-:W-:Y:S01]  /*0de0*/  UIMAD UR8, UR28, UR9, UR8 ;  /* 0x000000091c0872a4 */ /* 0x000fe2000f8e0208 */
[----:B------:R-:W-:Y:S01]  /*0df0*/  ISETP.GE.AND P5, PT, R19, UR12, PT ;  /* 0x0000000c13007c0c */ /* 0x000fe2000bfa6270 */
[----:B------:R-:W-:Y:S01]  /*0e00*/  IMAD R4, R10, UR18, RZ ;  /* 0x000000120a047c24 */ /* 0x000fe2000f8e02ff */
[----:B------:R2:W-:Y:S01]  /*0e10*/  STL [R1+0x10], R154 ;  /* 0x0000109a01007387 */ /* 0x0005e20000100800 */
[----:B------:R-:W-:Y:S01]  /*0e20*/  UMOV UR9, 0x400 ;  /* 0x0000040000097882 */ /* 0x000fe20000000000 */
[----:B------:R-:W-:Y:S01]  /*0e30*/  R2P PR, R21, 0x6 ;  /* 0x0000000615007804 */ /* 0x000fe20000000000 */
[----:B------:R-:W-:Y:S01]  /*0e40*/  IMAD R22, R0, UR19, R4 ;  /* 0x0000001300167c24 */ /* 0x000fe2000f8e0204 */
[----:B-1----:R-:W-:Y:S01]  /*0e50*/  ULEA UR4, UR4, UR9, 0x18 ;  /* 0x0000000904047291 */ /* 0x002fe2000f8ec03f */
[----:B------:R-:W-:-:S02]  /*0e60*/  IMAD R4, R10, UR16, RZ ;  /* 0x000000100a047c24 */ /* 0x000fc4000f8e02ff */
[----:B------:R-:W-:Y:S02]  /*0e70*/  VIADD R11, R15, UR8 ;  /* 0x000000080f0b7c36 */ /* 0x000fe40008000000 */
[----:B------:R-:W-:Y:S01]  /*0e80*/  IMAD R25, R0, UR17, R4 ;  /* 0x0000001100197c24 */ /* 0x000fe2000f8e0204 */
[----:B------:R-:W-:Y:S01]  /*0e90*/  MOV R0, 0x20 ;  /* 0x0000002000007802 */ /* 0x000fe20000000f00 */
[----:B------:R-:W-:Y:S01]  /*0ea0*/  IMAD.MOV.U32 R4, RZ, RZ, 0x10 ;  /* 0x00000010ff047424 */ /* 0x000fe200078e00ff */
[----:B------:R-:W-:Y:S01]  /*0eb0*/  LEA R234, R234, UR4, 0x1 ;  /* 0x00000004eaea7c11 */ /* 0x000fe2000f8e08ff */
[----:B------:R-:W-:Y:S01]  /*0ec0*/  VIADD R20, R12, 0x20 ;  /* 0x000000200c147836 */ /* 0x000fe20000000000 */
[----:B------:R-:W-:Y:S02]  /*0ed0*/  SEL R0, R0, 0xffffffe0, !P2 ;  /* 0xffffffe000007807 */ /* 0x000fe40005000000 */
[----:B------:R-:W-:Y:S01]  /*0ee0*/  SEL R4, R4, 0xfffffff0, !P1 ;  /* 0xfffffff004047807 */ /* 0x000fe20004800000 */
[----:B------:R-:W-:Y:S06]  /*0ef0*/  @P6 BRA `(.L_x_326) ;  /* 0x0000000000686947 */ /* 0x000fec0003800000 */
        /* <DEDUP_REMOVED lines=26> */
.L_x_326:
[----:B------:R-:W-:Y:S05]  /*10a0*/  BSYNC B0 ;  /* 0x0000000000007941 */ /* 0x000fea0003800000 */
.L_x_325:
[----:B------:R-:W-:Y:S01]  /*10b0*/  BSSY B0, `(.L_x_327) ;  /* 0x0000021000007945 */ /* 0x000fe20003800000 */
[----:B------:R-:W-:Y:S02]  /*10c0*/  ISETP.GE.AND P2, PT, R20, UR12, PT ;  /* 0x0000000c14007c0c */ /* 0x000fe4000bf46270 */
[----:B------:R-:W-:Y:S01]  /*10d0*/  IADD3 R18, R12, 0x30, RZ ;  /* 0x000000300c127810 */ /* 0x000fe20007ffe0ff */
[----:B------:R-:W-:Y:S05]  /*10e0*/  @P5 BRA `(.L_x_328) ;  /* 0x0000000000745947 */ /* 0x000fea0003800000 */
[----:B------:R-:W-:Y:S01]  /*10f0*/  ULDC UR15, c[0x0][0x2d0] ;  /* 0x0000b400000f7ab9 */ /* 0x000fe20000000800 */
[----:B------:R-:W-:Y:S01]  /*1100*/  IADD3 R5, P1, R8, 0x10, RZ ;  /* 0x0000001008057810 */ /* 0x000fe20007f3e0ff */
[----:B------:R-:W-:Y:S01]  /*1110*/  ULDC.64 UR8, c[0x0][0x240] ;  /* 0x0000900000087ab9 */ /* 0x000fe20000000a00 */
[----:B------:R-:W-:Y:S02]  /*1120*/  ISETP.GE.AND P5, PT, R204, UR15, PT ;  /* 0x0000000fcc007c0c */ /* 0x000fe4000bfa6270 */
[----:B-1-3--:R-:W-:Y:S01]  /*1130*/  MOV R3, R11 ;  /* 0x0000000b00037202 */ /* 0x00afe20000000f00 */
[----:B------:R-:W-:Y:S01]  /*1140*/  IMAD.X R2, RZ, RZ, R9, P1 ;  /* 0x000000ffff027224 */ /* 0x000fe200008e0609 */
[----:B------:R-:W-:-:S03]  /*1150*/  ISETP.GE.AND P1, PT, R154, UR15, PT ;  /* 0x0000000f9a007c0c */ /* 0x000fc6000bf26270 */
[----:B------:R-:W-:Y:S02]  /*1160*/  IMAD R16, R2, UR8, RZ ;  /* 0x0000000802107c24 */ /* 0x000fe4000f8e02ff */
[----:B------:R-:W-:-:S04]  /*1170*/  IMAD.MOV.U32 R2, RZ, RZ, R14 ;  /* 0x000000ffff027224 */ /* 0x000fc800078e000e */
[----:B------:R-:W1:Y:S01]  /*1180*/  @!P5 LDC.64 R6, c[0x0][0x210] ;  /* 0x00008400ff06db82 */ /* 0x000e620000000a00 */
[C---:B------:R-:W-:Y:S01]  /*1190*/  IMAD.WIDE.U32 R2, R5.reuse, UR8, R2 ;  /* 0x0000000805027c25 */ /* 0x040fe2000f8e0002 */
[----:B------:R4:W-:Y:S03]  /*11a0*/  @P5 STS.128 [R234+0x800], RZ ;  /* 0x000800ffea005388 */ /* 0x0009e60000000c00 */
[----:B------:R-:W-:-:S04]  /*11b0*/  IMAD R5, R5, UR9, R16 ;  /* 0x0000000905057c24 */ /* 0x000fc8000f8e0210 */
        /* <DEDUP_REMOVED lines=16> */
.L_x_328:
[----:B------:R-:W-:Y:S05]  /*12c0*/  BSYNC B0 ;  /* 0x0000000000007941 */ /* 0x000fea0003800000 */
.L_x_327:
        /* <DEDUP_REMOVED lines=13> */
[----:B----4-:R-:W1:Y:S01]  /*13a0*/  @!P5 LDC.64 R6, c[0x0][0x210] ;  /* 0x00008400ff06db82 */ /* 0x010e620000000a00 */
        /* <DEDUP_REMOVED lines=19> */
.L_x_330:
[----:B------:R-:W-:Y:S05]  /*14e0*/  BSYNC B0 ;  /* 0x0000000000007941 */ /* 0x000fea0003800000 */
.L_x_329:
[----:B------:R-:W-:Y:S01]  /*14f0*/  BSSY B0, `(.L_x_331) ;  /* 0x0000020000007945 */ /* 0x000fe20003800000 */
[----:B------:R-:W-:-:S03]  /*1500*/  ISETP.GE.AND P5, PT, R16, UR12, PT ;  /* 0x0000000c10007c0c */ /* 0x000fc6000bfa6270 */
[----:B------:R-:W-:Y:S10]  /*1510*/  @P1 BRA `(.L_x_332) ;  /* 0x0000000000741947 */ /* 0x000ff40003800000 */
        /* <DEDUP_REMOVED lines=29> */
.L_x_332:
[----:B------:R-:W-:Y:S05]  /*16f0*/  BSYNC B0 ;  /* 0x0000000000007941 */ /* 0x000fea0003800000 */
.L_x_331:
[----:B------:R-:W-:Y:S04]  /*1700*/  BSSY B0, `(.L_x_333) ;  /* 0x000001f000007945 */ /* 0x000fe80003800000 */
        /* <DEDUP_REMOVED lines=30> */
.L_x_334:
[----:B------:R-:W-:Y:S05]  /*18f0*/  BSYNC B0 ;  /* 0x0000000000007941 */ /* 0x000fea0003800000 */
.L_x_333:
        /* <DEDUP_REMOVED lines=31> */
.L_x_336:
[----:B------:R-:W-:Y:S05]  /*1af0*/  BSYNC B0 ;  /* 0x0000000000007941 */ /* 0x000fea0003800000 */
.L_x_335:
        /* <DEDUP_REMOVED lines=31> */
.L_x_338:
[----:B------:R-:W-:Y:S05]  /*1cf0*/  BSYNC B0 ;  /* 0x0000000000007941 */ /* 0x000fea0003800000 */
.L_x_337:
[----:B------:R-:W-:Y:S01]  /*1d00*/  UIADD3 UR8, UR23, 0x3f, URZ ;  /* 0x0000003f17087890 */ /* 0x000fe2000fffe03f */
[----:B------:R-:W-:Y:S03]  /*1d10*/  BSSY B0, `(.L_x_339) ;  /* 0x0000021000007945 */ /* 0x000fe60003800000 */
[----:B------:R-:W-:-:S04]  /*1d20*/  USHF.R.S32.HI UR17, URZ, 0x1f, UR8 ;  /* 0x0000001f3f117899 */ /* 0x000fc80008011408 */
[----:B------:R-:W-:Y:S01]  /*1d30*/  ULEA.HI UR17, UR17, UR8, URZ, 0x6 ;  /* 0x0000000811117291 */ /* 0x000fe2000f8f303f */
[----:B------:R-:W-:Y:S11]  /*1d40*/  @P5 BRA `(.L_x_340) ;  /* 0x0000000000745947 */ /* 0x000ff60003800000 */
[----:B------:R-:W-:Y:S01]  /*1d50*/  ULDC UR15, c[0x0][0x2d0] ;  /* 0x0000b400000f7ab9 */ /* 0x000fe20000000800 */
[----:B------:R-:W-:Y:S01]  /*1d60*/  IADD3 R5, P0, R8, 0x70, RZ ;  /* 0x0000007008057810 */ /* 0x000fe20007f1e0ff */
[----:B------:R-:W-:Y:S01]  /*1d70*/  ULDC.64 UR8, c[0x0][0x240] ;  /* 0x0000900000087ab9 */ /* 0x000fe20000000a00 */
[----:B------:R-:W-:Y:S01]  /*1d80*/  ISETP.GE.AND P1, PT, R204, UR15, PT ;  /* 0x0000000fcc007c0c */ /* 0x000fe2000bf26270 */
[----:B-1-3--:R-:W-:Y:S01]  /*1d90*/  IMAD.MOV.U32 R2, RZ, RZ, R14 ;  /* 0x000000ffff027224 */ /* 0x00afe200078e000e */
[----:B------:R-:W-:Y:S01]  /*1da0*/  MOV R3, R11 ;  /* 0x0000000b00037202 */ /* 0x000fe20000000f00 */
[----:B------:R-:W-:Y:S01]  /*1db0*/  IMAD.X R8, RZ, RZ, R9, P0 ;  /* 0x000000ffff087224 */ /* 0x000fe200000e0609 */
[----:B------:R-:W-:-:S03]  /*1dc0*/  ISETP.GE.AND P0, PT, R154, UR15, PT ;  /* 0x0000000f9a007c0c */ /* 0x000fc6000bf06270 */
[----:B------:R-:W-:Y:S02]  /*1dd0*/  IMAD R8, R8, UR8, RZ ;  /* 0x0000000808087c24 */ /* 0x000fe4000f8e02ff */
[----:B----4-:R-:W-:-:S04]  /*1de0*/  IMAD.WIDE.U32 R6, R5, UR8, R2 ;  /* 0x0000000805067c25 */ /* 0x010fc8000f8e0002 */
[----:B------:R-:W1:Y:S01]  /*1df0*/  @!P1 LDC.64 R16, c[0x0][0x210] ;  /* 0x00008400ff109b82 */ /* 0x000e620000000a00 */
        /* <DEDUP_REMOVED lines=18> */
.L_x_340:
[----:B------:R-:W-:Y:S05]  /*1f20*/  BSYNC B0 ;  /* 0x0000000000007941 */ /* 0x000fea0003800000 */
.L_x_339:
[----:B------:R-:W-:Y:S01]  /*1f30*/  ULEA.HI.SX32 UR16, UR17, 0xffffffff, 0x1a ;  /* 0xffffffff11107891 */ /* 0x000fe2000f8fd23f */
[----:B------:R-:W-:Y:S01]  /*1f40*/  IMAD.IADD R181, R31, 0x1, R22 ;  /* 0x000000011fb57824 */ /* 0x000fe200078e0216 */
[----:B------:R-:W-:Y:S01]  /*1f50*/  USHF.L.U32 UR19, UR10, 0x6, URZ ;  /* 0x000000060a137899 */ /* 0x000fe2000800063f */
[----:B------:R-:W-:Y:S01]  /*1f60*/  IMAD.MOV.U32 R180, RZ, RZ, R30 ;  /* 0x000000ffffb47224 */ /* 0x000fe200078e001e */
[----:B------:R-:W-:Y:S01]  /*1f70*/  UIMAD UR15, UR16, -0x40, UR23 ;  /* 0xffffffc0100f78a4 */ /* 0x000fe2000f8e0217 */
[----:B------:R-:W-:Y:S01]  /*1f80*/  BSSY B0, `(.L_x_341) ;  /* 0x0000022000007945 */ /* 0x000fe20003800000 */
[----:B------:R-:W-:Y:S02]  /*1f90*/  USHF.L.U64.HI UR18, UR10, 0x6, UR11 ;  /* 0x000000060a127899 */ /* 0x000fe4000801020b */
[----:B------:R2:W-:Y:S01]  /*1fa0*/  STL.64 [R1+0x38], R180 ;  /* 0x000038b401007387 */ /* 0x0005e20000100a00 */
[----:B------:R-:W-:Y:S01]  /*1fb0*/  USHF.R.S32.HI UR29, URZ, 0x1f, UR16 ;  /* 0x0000001f3f1d7899 */ /* 0x000fe20008011410 */
[----:B------:R-:W-:Y:S01]  /*1fc0*/  ISETP.GE.AND P0, PT, R12, UR15, PT ;  /* 0x0000000f0c007c0c */ /* 0x000fe2000bf06270 */
[----:B------:R-:W-:Y:S01]  /*1fd0*/  UIMAD UR8, UR18, UR16, URZ ;  /* 0x00000010120872a4 */ /* 0x000fe2000f8e023f */
[----:B------:R-:W-:-:S02]  /*1fe0*/  MOV R152, UR19 ;  /* 0x0000001300987c02 */ /* 0x000fc40008000f00 */
[----:B------:R-:W-:Y:S01]  /*1ff0*/  ISETP.GE.AND P5, PT, R19, UR15, PT ;  /* 0x0000000f13007c0c */ /* 0x000fe2000bfa6270 */
[----:B------:R-:W-:Y:S01]  /*2000*/  UIMAD UR8, UR29, UR19, UR8 ;  /* 0x000000131d0872a4 */ /* 0x000fe2000f8e0208 */
[----:B------:R-:W-:Y:S01]  /*2010*/  ISETP.GE.AND P4, PT, R20, UR15, PT ;  /* 0x0000000f14007c0c */ /* 0x000fe2000bf86270 */
[----:B-1-3--:R-:W-:Y:S01]  /*2020*/  IMAD.WIDE.U32 R2, R152, UR16, R180 ;  /* 0x0000001098027c25 */ /* 0x00afe2000f8e00b4 */
[----:B------:R-:W-:-:S03]  /*2030*/  ISETP.GE.AND P3, PT, R18, UR15, PT ;  /* 0x0000000f12007c0c */ /* 0x000fc6000bf66270 */
[----:B----4-:R-:W-:Y:S02]  /*2040*/  VIADD R7, R3, UR8 ;  /* 0x0000000803077c36 */ /* 0x010fe40008000000 */
[----:B------:R-:W-:Y:S08]  /*2050*/  @P0 BRA `(.L_x_342) ;  /* 0x0000000000500947 */ /* 0x000ff00003800000 */
[----:B------:R-:W-:Y:S02]  /*2060*/  ULDC UR8, c[0x0][0x2d0] ;  /* 0x0000b40000087ab9 */ /* 0x000fe40000000800 */
[----:B------:R-:W-:Y:S02]  /*2070*/  ISETP.GE.AND P1, PT, R204, UR8, PT ;  /* 0x00000008cc007c0c */ /* 0x000fe4000bf26270 */
[----:B------:R-:W-:-:S11]  /*2080*/  ISETP.GE.AND P0, PT, R154, UR8, PT ;  /* 0x000000089a007c0c */ /* 0x000fd6000bf06270 */
[----:B------:R-:W1:Y:S01]  /*2090*/  @!P1 LDC.64 R8, c[0x0][0x218] ;  /* 0x00008600ff089b82 */ /* 0x000e620000000a00 */
[----:B------:R3:W-:Y:S01]  /*20a0*/  @P1 STS.128 [R234+0x8000], RZ ;  /* 0x008000ffea001388 */ /* 0x0007e20000000c00 */
        /* <DEDUP_REMOVED lines=15> */
.L_x_342:
[----:B------:R-:W-:Y:S05]  /*21a0*/  BSYNC B0 ;  /* 0x0000000000007941 */ /* 0x000fea0003800000 */
.L_x_341:
[----:B------:R-:W-:Y:S01]  /*21b0*/  USHF.L.U64.HI UR25, UR10, 0x4, UR11 ;  /* 0x000000040a197899 */ /* 0x000fe2000801020b */
[----:B------:R-:W-:Y:S01]  /*21c0*/  BSSY B0, `(.L_x_343) ;  /* 0x0000019000007945 */ /* 0x000fe20003800000 */
[----:B------:R-:W-:-:S03]  /*21d0*/  USHF.L.U32 UR26, UR10, 0x4, URZ ;  /* 0x000000040a1a7899 */ /* 0x000fc6000800063f */
[----:B------:R-:W-:Y:S09]  /*21e0*/  @P5 BRA `(.L_x_344) ;  /* 0x0000000000585947 */ /* 0x000ff20003800000 */
[----:B------:R-:W-:Y:S01]  /*21f0*/  ULDC UR8, c[0x0][0x2d0] ;  /* 0x0000b40000087ab9 */ /* 0x000fe20000000800 */
[----:B------:R-:W-:Y:S02]  /*2200*/  IADD3 R5, P2, R2, UR26, RZ ;  /* 0x0000001a02057c10 */ /* 0x000fe4000ff5e0ff */
[----:B------:R-:W-:Y:S02]  /*2210*/  ISETP.GE.AND P1, PT, R204, UR8, PT ;  /* 0x00000008cc007c0c */ /* 0x000fe4000bf26270 */
[----:B------:R-:W-:Y:S02]  /*2220*/  ISETP.GE.AND P0, PT, R154, UR8, PT ;  /* 0x000000089a007c0c */ /* 0x000fe4000bf06270 */
[----:B------:R-:W-:-:S09]  /*2230*/  IADD3.X R10, R7, UR25, RZ, P2, !PT ;  /* 0x00000019070a7c10 */ /* 0x000fd200097fe4ff */
[----:B-1-3--:R-:W1:Y:S01]  /*2240*/  @!P1 LDC.64 R8, c[0x0][0x218] ;  /* 0x00008600ff089b82 */ /* 0x00ae620000000a00 */
        /* <DEDUP_REMOVED lines=16> */
.L_x_344:
[----:B------:R-:W-:Y:S05]  /*2350*/  BSYNC B0 ;  /* 0x0000000000007941 */ /* 0x000fea0003800000 */
.L_x_343:
[----:B------:R-:W-:Y:S04]  /*2360*/  BSSY B0, `(.L_x_345) ;  /* 0x000001a000007945 */ /* 0x000fe80003800000 */
[----:B------:R-:W-:Y:S05]  /*2370*/  @P4 BRA `(.L_x_346) ;  /* 0x0000000000604947 */ /* 0x000fea0003800000 */
[----:B------:R-:W-:Y:S01]  /*2380*/  ULDC UR8, c[0x0][0x2d0] ;  /* 0x0000b40000087ab9 */ /* 0x000fe20000000800 */
[----:B-1-34-:R-:W-:Y:S01]  /*2390*/  IMAD.U32 R8, RZ, RZ, UR10 ;  /* 0x0000000aff087e24 */ /* 0x01afe2000f8e00ff */
[----:B------:R-:W-:Y:S01]  /*23a0*/  ISETP.GE.AND P1, PT, R204, UR8, PT ;  /* 0x00000008cc007c0c */ /* 0x000fe2000bf26270 */
[----:B------:R-:W-:Y:S01]  /*23b0*/  IMAD.U32 R10, RZ, RZ, UR11 ;  /* 0x0000000bff0a7e24 */ /* 0x000fe2000f8e00ff */
[----:B------:R-:W-:Y:S02]  /*23c0*/  ISETP.GE.AND P0, PT, R154, UR8, PT ;  /* 0x000000089a007c0c */ /* 0x000fe4000bf06270 */
[----:B------:R-:W-:-:S04]  /*23d0*/  LEA R5, P2, R8, R2, 0x5 ;  /* 0x0000000208057211 */ /* 0x000fc800078428ff */
[----:B------:R-:W-:-:S05]  /*23e0*/  LEA.HI.X R10, R8, R7, R10, 0x5, P2 ;  /* 0x00000007080a7211 */ /* 0x000fca00010f2c0a */
        /* <DEDUP_REMOVED lines=17> */
.L_x_346:
[----:B------:R-:W-:Y:S05]  /*2500*/  BSYNC B0 ;  /* 0x0000000000007941 */ /* 0x000fea0003800000 */
.L_x_345:
        /* <DEDUP_REMOVED lines=10> */
[----:B-1-34-:R-:W1:Y:S01]  /*25b0*/  @!P1 LDC.64 R8, c[0x0][0x218] ;  /* 0x00008600ff089b82 */ /* 0x01ae620000000a00 */
        /* <DEDUP_REMOVED lines=16> */
.L_x_348:
[----:B------:R-:W-:Y:S05]  /*26c0*/  BSYNC B0 ;  /* 0x0000000000007941 */ /* 0x000fea0003800000 */
.L_x_347:
[----:B------:R-:W-:Y:S01]  /*26d0*/  ULDC.64 UR10, c[0x0][0x3c8] ;  /* 0x0000f200000a7ab9 */ /* 0x000fe20000000a00 */
[----:B------:R-:W0:Y:S01]  /*26e0*/  LDGDEPBAR ;  /* 0x00000000000079af */ /* 0x000e220000000000 */
[----:B------:R-:W-:-:S04]  /*26f0*/  UISETP.NE.U32.AND UP1, UPT, UR10, URZ, UPT ;  /* 0x0000003f0a00728c */ /* 0x000fc8000bf25070 */
[----:B------:R-:W-:-:S06]  /*2700*/  UISETP.NE.AND.EX UP1, UPT, UR11, URZ, UPT, UP1 ;  /* 0x0000003f0b00728c */ /* 0x000fcc000bf25310 */
[----:B------:R-:W-:-:S05]  /*2710*/  PLOP3.LUT P2, PT, PT, PT, UP1, 0x80, 0x0 ;  /* 0x000000000000781c */ /* 0x000fca0003f4f018 */
[----:B------:R-:W-:Y:S01]  /*2720*/  @UP1 USHF.R.S32.HI UR30, URZ, 0x1f, UR27 ;  /* 0x0000001f3f1e1899 */ /* 0x000fe2000801141b */
[----:B------:R-:W-:Y:S01]  /*2730*/  @UP1 ULDC.64 UR8, c[0x0][0x3d0] ;  /* 0x0000f40000081ab9 */ /* 0x000fe20000000a00 */
[----:B------:R-:W-:Y:S02]  /*2740*/  @UP1 UMOV UR32, UR28 ;  /* 0x0000001c00201c82 */ /* 0x000fe40008000000 */
[----:B------:R-:W-:Y:S01]  /*2750*/  @UP1 UIMAD UR30, UR30, UR8, URZ ;  /* 0x000000081e1e12a4 */ /* 0x000fe2000f8e023f */
[----:B------:R-:W-:Y:S01]  /*2760*/  @UP1 UMOV UR33, UR5 ;  /* 0x0000000500211c82 */ /* 0x000fe20008000000 */
[----:B-1-3--:R-:W-:Y:S01]  /*2770*/  SHF.R.S32.HI R6, RZ, 0x4, R26 ;  /* 0x00000004ff067819 */ /* 0x00afe2000001141a */
[----:B------:R-:W-:Y:S01]  /*2780*/  @UP1 UIMAD.WIDE.U32 UR32, UR27, UR8, UR32 ;  /* 0x000000081b2012a5 */ /* 0x000fe2000f8e0020 */
[----:B------:R-:W-:-:S04]  /*2790*/  DEPBAR.LE SB0, 0x0 ;  /* 0x000080000000791a */ /* 0x000fc80000000000 */
[----:B------:R-:W-:Y:S02]  /*27a0*/  @UP1 UIMAD UR9, UR27, UR9, UR30 ;  /* 0x000000091b0912a4 */ /* 0x000fe4000f8e021e */
[----:B------:R-:W-:Y:S02]  /*27b0*/  @UP1 ULEA UR10, UP0, UR32, UR10, 0x2 ;  /* 0x0000000a200a1291 */ /* 0x000fe4000f80103f */
[----:B------:R-:W-:Y:S01]  /*27c0*/  @UP1 UIADD3 UR9, UR33, UR9, URZ ;  /* 0x0000000921091290 */ /* 0x000fe2000fffe03f */
[----:B------:R-:W-:Y:S01]  /*27d0*/  IMAD.SHL.U32 R5, R12, 0x8, RZ ;  /* 0x000000080c057824 */ /* 0x000fe200078e00ff */
[----:B------:R-:W-:Y:S02]  /*27e0*/  @UP1 ULDC UR5, c[0x0][0x2e8] ;  /* 0x0000ba0000051ab9 */ /* 0x000fe40000000800 */
[----:B------:R-:W-:Y:S01]  /*27f0*/  @UP1 ULEA.HI.X UR11, UR32, UR11, UR9, 0x2, UP0 ;  /* 0x0000000b200b1291 */ /* 0x000fe200080f1409 */
[----:B------:R-:W-:-:S05]  /*2800*/  IMAD.U32 R2, RZ, RZ, UR10 ;  /* 0x0000000aff027e24 */ /* 0x000fca000f8e00ff */
[----:B------:R-:W-:-:S05]  /*2810*/  IMAD.U32 R3, RZ, RZ, UR11 ;  /* 0x0000000bff037e24 */ /* 0x000fca000f8e00ff */
[----:B------:R1:W3:Y:S01]  /*2820*/  @P2 LDG.E R11, desc[UR20][R2.64] ;  /* 0x00000014020b2981 */ /* 0x0002e2000c1e1900 */
[----:B----4-:R-:W-:Y:S01]  /*2830*/  IMAD.SHL.U32 R8, R21, 0x40, RZ ;  /* 0x0000004015087824 */ /* 0x010fe200078e00ff */
[----:B------:R-:W3:Y:S01]  /*2840*/  @P2 MUFU.RCP R10, UR5 ;  /* 0x00000005000a2d08 */ /* 0x000ee20008001000 */
[----:B------:R-:W-:Y:S01]  /*2850*/  ISETP.GE.AND P1, PT, R12, UR15, PT ;  /* 0x0000000f0c007c0c */ /* 0x000fe2000bf26270 */
[----:B------:R-:W-:Y:S01]  /*2860*/  BAR.SYNC.DEFER_BLOCKING 0x0 ;  /* 0x0000000000007b1d */ /* 0x000fe20000010000 */
[----:B------:R-:W-:Y:S01]  /*2870*/  IMAD.IADD R14, R29, 0x1, R25 ;  /* 0x000000011d0e7824 */ /* 0x000fe200078e0219 */
[----:B------:R-:W-:Y:S01]  /*2880*/  UIMAD.WIDE.U32 UR8, UR16, UR6, URZ ;  /* 0x00000006100872a5 */ /* 0x000fe2000f8e003f */
[----:B------:R-:W-:Y:S01]  /*2890*/  LEA.HI R151, R27, R153, RZ, 0x5 ;  /* 0x000000991b977211 */ /* 0x000fe200078f28ff */
[----:B------:R-:W-:Y:S01]  /*28a0*/  UIMAD UR5, UR29, UR6, URZ ;  /* 0x000000061d0572a4 */ /* 0x000fe2000f8e023f */
[----:B------:R-:W-:Y:S01]  /*28b0*/  ISETP.GE.AND P5, PT, R19, UR15, PT ;  /* 0x0000000f13007c0c */ /* 0x000fe2000bfa6270 */
[----:B------:R-:W-:Y:S01]  /*28c0*/  BSSY B0, `(.L_x_349) ;  /* 0x000003b000007945 */ /* 0x000fe20003800000 */
[----:B------:R-:W-:Y:S01]  /*28d0*/  SHF.R.S32.HI R150, RZ, 0x5, R151 ;  /* 0x00000005ff967819 */ /* 0x000fe20000011497 */
[----:B------:R4:W-:Y:S01]  /*28e0*/  STL [R1+0x50], R14 ;  /* 0x0000500e01007387 */ /* 0x0009e20000100800 */
[----:B------:R-:W-:Y:S01]  /*28f0*/  UIMAD UR5, UR16, UR7, UR5 ;  /* 0x00000007100572a4 */ /* 0x000fe2000f8e0205 */
[----:B------:R-:W-:Y:S01]  /*2900*/  IMAD.U32 R9, RZ, RZ, UR9 ;  /* 0x00000009ff097e24 */ /* 0x000fe2000f8e00ff */
[----:B------:R-:W-:-:S02]  /*2910*/  ISETP.GE.AND P4, PT, R20, UR15, PT ;  /* 0x0000000f14007c0c */ /* 0x000fc4000bf86270 */
[----:B------:R-:W-:Y:S01]  /*2920*/  UIADD3 UR5, UR9, UR5, URZ ;  /* 0x0000000509057290 */ /* 0x000fe2000fffe03f */
[----:B------:R-:W-:Y:S02]  /*2930*/  ISETP.GE.AND P3, PT, R18, UR15, PT ;  /* 0x0000000f12007c0c */ /* 0x000fe4000bf66270 */
[----:B-1----:R-:W-:Y:S01]  /*2940*/  LEA.HI R3, R26, R6, RZ, 0x1 ;  /* 0x000000061a037211 */ /* 0x002fe200078f08ff */
[----:B------:R-:W-:Y:S01]  /*2950*/  IMAD.SHL.U32 R2, R24, 0x40, RZ ;  /* 0x0000004018027824 */ /* 0x000fe200078e00ff */
[----:B------:R4:W-:Y:S02]  /*2960*/  @P1 STS.128 [R234+0xc000], RZ ;  /* 0x00c000ffea001388 */ /* 0x0009e40000000c00 */
[----:B------:R-:W-:Y:S02]  /*2970*/  LOP3.LUT R3, R3, 0xfffffffe, RZ, 0xc0, !PT ;  /* 0xfffffffe03037812 */ /* 0x000fe400078ec0ff */
[----:B------:R-:W-:Y:S01]  /*2980*/  LOP3.LUT R2, R2, 0x1c0, RZ, 0xc0, !PT ;  /* 0x000001c002027812 */ /* 0x000fe200078ec0ff */
[----:B------:R4:W-:Y:S02]  /*2990*/  @P1 STS.128 [R234+0xe000], RZ ;  /* 0x00e000ffea001388 */ /* 0x0009e40000000c00 */
[----:B------:R-:W-:Y:S01]  /*29a0*/  IMAD.IADD R3, R6, 0x1, -R3 ;  /* 0x0000000106037824 */ /* 0x000fe200078e0a03 */
[----:B------:R-:W-:-:S02]  /*29b0*/  LOP3.LUT R6, R2, 0x8, R5, 0xf8, !PT ;  /* 0x0000000802067812 */ /* 0x000fc400078ef805 */
[----:B------:R-:W-:Y:S01]  /*29c0*/  SHF.R.U32.HI R5, RZ, 0x3, R2 ;  /* 0x00000003ff057819 */ /* 0x000fe20000011602 */
[C---:B------:R-:W-:Y:S01]  /*29d0*/  IMAD.SHL.U32 R7, R3.reuse, 0x8, RZ ;  /* 0x0000000803077824 */ /* 0x040fe200078e00ff */
[----:B------:R-:W-:Y:S01]  /*29e0*/  LOP3.LUT R2, R8, 0x1c0, RZ, 0xc0, !PT ;  /* 0x000001c008027812 */ /* 0x000fe200078ec0ff */
[----:B------:R-:W-:Y:S01]  /*29f0*/  IMAD.U32 R8, RZ, RZ, UR8 ;  /* 0x00000008ff087e24 */ /* 0x000fe2000f8e00ff */
[----:B------:R-:W-:Y:S02]  /*2a00*/  LOP3.LUT R5, R6, R5, RZ, 0x3c, !PT ;  /* 0x0000000506057212 */ /* 0x000fe400078e3cff */
[----:B------:R-:W-:Y:S02]  /*2a10*/  LOP3.LUT R7, R2, 0x8, R7, 0xf8, !PT ;  /* 0x0000000802077812 */ /* 0x000fe400078ef807 */
[----:B------:R-:W-:Y:S01]  /*2a20*/  SHF.R.U32.HI R6, RZ, 0x3, R2 ;  /* 0x00000003ff067819 */ /* 0x000fe20000011602 */
[----:B------:R-:W-:Y:S02]  /*2a30*/  IMAD R2, R3, 0x200, R5 ;  /* 0x0000020003027824 */ /* 0x000fe400078e0205 */
[----:B------:R-:W-:Y:S01]  /*2a40*/  IMAD.SHL.U32 R3, R23, 0x40, RZ ;  /* 0x0000004017037824 */ /* 0x000fe200078e00ff */
[----:B------:R-:W-:Y:S01]  /*2a50*/  LOP3.LUT R149, R7, R6, RZ, 0x3c, !PT ;  /* 0x0000000607957212 */ /* 0x000fe200078e3cff */
[----:B------:R-:W-:Y:S01]  /*2a60*/  IMAD.U32 R7, RZ, RZ, UR5 ;  /* 0x00000005ff077e24 */ /* 0x000fe2000f8e00ff */
[----:B------:R-:W-:Y:S01]  /*2a70*/  LEA R6, P0, R8, R28, 0x6 ;  /* 0x0000001c08067211 */ /* 0x000fe200078030ff */
[----:B------:R-:W-:Y:S01]  /*2a80*/  UMOV UR5, URZ ;  /* 0x0000003f00057c82 */ /* 0x000fe20008000000 */
[----:B------:R-:W-:-:S02]  /*2a90*/  LOP3.LUT R148, R3, 0xfffffe00, RZ, 0xc0, !PT ;  /* 0xfffffe0003947812 */ /* 0x000fc400078ec0ff */
[----:B------:R-:W-:Y:S02]  /*2aa0*/  LEA.HI.X R7, R8, R14, R7, 0x6, P0 ;  /* 0x0000000e08077211 */ /* 0x000fe400000f3407 */
[----:B------:R-:W-:Y:S01]  /*2ab0*/  LEA R159, R2, UR4, 0x1 ;  /* 0x00000004029f7c11 */ /* 0x000fe2000f8e08ff */
[----:B------:R-:W-:Y:S02]  /*2ac0*/  IMAD R5, R150, 0x400, R148 ;  /* 0x0000040096057824 */ /* 0x000fe400078e0294 */
[----:B---3--:R-:W-:-:S05]  /*2ad0*/  @P2 FMUL.FTZ R3, R11, R10 ;  /* 0x0000000a0b032220 */ /* 0x008fca0000410000 */
[----:B------:R-:W-:Y:S01]  /*2ae0*/  @P2 R2UR UR8, R3 ;  /* 0x00000000030822ca */ /* 0x000fe200000e0000 */
[----:B------:R-:W-:-:S05]  /*2af0*/  IMAD.IADD R3, R149, 0x1, R5 ;  /* 0x0000000195037824 */ /* 0x000fca00078e0205 */
[----:B------:R-:W-:-:S07]  /*2b00*/  LEA R222, R3, UR4, 0x1 ;  /* 0x0000000403de7c11 */ /* 0x000fce000f8e08ff */
[----:B------:R-:W-:Y:S01]  /*2b10*/  @UP1 UMOV UR5, UR8 ;  /* 0x0000000800051c82 */ /* 0x000fe20008000000 */
[----:B----4-:R-:W-:Y:S05]  /*2b20*/  @P1 BRA `(.L_x_350) ;  /* 0x0000000000501947 */ /* 0x010fea0003800000 */
        /* <DEDUP_REMOVED lines=20> */
.L_x_350:
[----:B------:R-:W-:Y:S05]  /*2c70*/  BSYNC B0 ;  /* 0x0000000000007941 */ /* 0x000fea0003800000 */
.L_x_349:
        /* <DEDUP_REMOVED lines=9> */
[----:B-1-3--:R-:W-:Y:S02]  /*2d10*/  IMAD.U32 R3, RZ, RZ, UR9 ;  /* 0x00000009ff037e24 */ /* 0x00afe4000f8e00ff */
[----:B------:R-:W-:-:S04]  /*2d20*/  IADD3 R2, P2, R6, UR10, RZ ;  /* 0x0000000a06027c10 */ /* 0x000fc8000ff5e0ff */
[----:B------:R-:W-:Y:S02]  /*2d30*/  IADD3.X R3, R7, UR11, R3, P2, !PT ;  /* 0x0000000b07037c10 */ /* 0x000fe400097fe403 */
        /* <DEDUP_REMOVED lines=17> */
.L_x_352:
[----:B------:R-:W-:Y:S05]  /*2e50*/  BSYNC B0 ;  /* 0x0000000000007941 */ /* 0x000fea0003800000 */
.L_x_351:
[----:B------:R1:W-:Y:S01]  /*2e60*/  @P4 STS.128 [R234+0xd000], RZ ;  /* 0x00d000ffea004388 */ /* 0x0003e20000000c00 */
[----:B------:R-:W-:Y:S03]  /*2e70*/  BSSY B0, `(.L_x_353) ;  /* 0x000001b000007945 */ /* 0x000fe60003800000 */
[----:B------:R1:W-:Y:S01]  /*2e80*/  @P4 STS.128 [R234+0xf000], RZ ;  /* 0x00f000ffea004388 */ /* 0x0003e20000000c00 */
[----:B------:R-:W-:Y:S05]  /*2e90*/  @P4 BRA `(.L_x_354) ;  /* 0x0000000000604947 */ /* 0x000fea0003800000 */
[----:B------:R-:W-:Y:S01]  /*2ea0*/  ULDC UR8, c[0x0][0x2d0] ;  /* 0x0000b40000087ab9 */ /* 0x000fe20000000800 */
[----:B-1-3--:R-:W-:Y:S01]  /*2eb0*/  IMAD.U32 R3, RZ, RZ, UR6 ;  /* 0x00000006ff037e24 */ /* 0x00afe2000f8e00ff */
        /* <DEDUP_REMOVED lines=22> */
.L_x_354:
[----:B------:R-:W-:Y:S05]  /*3020*/  BSYNC B0 ;  /* 0x0000000000007941 */ /* 0x000fea0003800000 */
.L_x_353:
[----:B------:R1:W-:Y:S01]  /*3030*/  @P3 STS.128 [R234+0xd800], RZ ;  /* 0x00d800ffea003388 */ /* 0x0003e20000000c00 */
[----:B------:R-:W-:Y:S03]  /*3040*/  BSSY B0, `(.L_x_355) ;  /* 0x000001b000007945 */ /* 0x000fe60003800000 */
[----:B------:R1:W-:Y:S01]  /*3050*/  @P3 STS.128 [R234+0xf800], RZ ;  /* 0x00f800ffea003388 */ /* 0x0003e20000000c00 */
[----:B------:R-:W-:Y:S05]  /*3060*/  @P3 BRA `(.L_x_356) ;  /* 0x0000000000603947 */ /* 0x000fea0003800000 */
[----:B------:R-:W-:Y:S01]  /*3070*/  ULDC UR8, c[0x0][0x2d0] ;  /* 0x0000b40000087ab9 */ /* 0x000fe20000000800 */
[----:B-1-3--:R-:W-:Y:S01]  /*3080*/  IMAD.U32 R2, RZ, RZ, UR6 ;  /* 0x00000006ff027e24 */ /* 0x00afe2000f8e00ff */
[----:B------:R-:W-:Y:S01]  /*3090*/  ISETP.GE.AND P1, PT, R204, UR8, PT ;  /* 0x00000008cc007c0c */ /* 0x000fe2000bf26270 */
[----:B------:R-:W-:Y:S01]  /*30a0*/  UIMAD UR9, UR7, 0x30, URZ ;  /* 0x00000030070978a4 */ /* 0x000fe2000f8e023f */
[----:B------:R-:W-:Y:S01]  /*30b0*/  ISETP.GE.AND P0, PT, R154, UR8, PT ;  /* 0x000000089a007c0c */ /* 0x000fe2000bf06270 */
[----:B------:R-:W-:-:S04]  /*30c0*/  IMAD.WIDE.U32 R6, R2, 0x30, R6 ;  /* 0x0000003002067825 */ /* 0x000fc800078e0006 */
[----:B------:R-:W-:-:S06]  /*30d0*/  VIADD R5, R7, UR9 ;  /* 0x0000000907057c36 */ /* 0x000fcc0008000000 */
        /* <DEDUP_REMOVED lines=17> */
.L_x_356:
[----:B------:R-:W-:Y:S05]  /*31f0*/  BSYNC B0 ;  /* 0x0000000000007941 */ /* 0x000fea0003800000 */
.L_x_355:
[----:B------:R-:W-:Y:S01]  /*3200*/  LDSM.16.M88.4 R12, [R222] ;  /* 0x00000000de0c783b */ /* 0x000fe20000000200 */
[----:B------:R-:W-:Y:S01]  /*3210*/  R2P PR, R24, 0x6 ;  /* 0x0000000618007804 */ /* 0x000fe20000000000 */
[C---:B-1-3--:R-:W-:Y:S01]  /*3220*/  VIADD R2, R159.reuse, 0x8000 ;  /* 0x000080009f027836 */ /* 0x04afe20000000000 */
[----:B------:R-:W-:Y:S01]  /*3230*/  UISETP.GE.AND UP0, UPT, UR23, 0x41, UPT ;  /* 0x000000411700788c */ /* 0x000fe2000bf06270 */
[----:B------:R-:W1:Y:S01]  /*3240*/  LDSM.16.M88.4 R20, [R159+0x8000] ;  /* 0x008000009f14783b */ /* 0x000e620000000200 */
[----:B------:R-:W-:Y:S02]  /*3250*/  VIADD R226, R159, 0x8020 ;  /* 0x000080209fe27836 */ /* 0x000fe40000000000 */
[--C-:B------:R-:W-:Y:S01]  /*3260*/  IMAD R223, R4, 0x2, R222.reuse ;  /* 0x0000000204df7824 */ /* 0x100fe200078e02de */
[----:B------:R-:W3:Y:S01]  /*3270*/  LDSM.16.M88.4 R8, [R222+0x2000] ;  /* 0x00200000de08783b */ /* 0x000ee20000000200 */
[C---:B------:R-:W-:Y:S02]  /*3280*/  IMAD R225, R0.reuse, 0x2, R222 ;  /* 0x0000000200e17824 */ /* 0x040fe400078e02de */
[----:B------:R-:W-:Y:S01]  /*3290*/  IMAD R224, R0, 0x2, R223 ;  /* 0x0000000200e07824 */ /* 0x000fe200078e02df */
[----:B------:R-:W5:Y:S02]  /*32a0*/  LDSM.16.M88.4 R36, [R159+0x8800] ;  /* 0x008800009f24783b */ /* 0x000f640000000200 */
[----:B------:R-:W-:-:S02]  /*32b0*/  @P1 VIADD R226, R2, 0xffffffe0 ;  /* 0xffffffe002e21836 */ /* 0x000fc40000000000 */
[----:B------:R-:W4:Y:S01]  /*32c0*/  LDSM.16.M88.4 R32, [R159+0x9000] ;  /* 0x009000009f20783b */ /* 0x000f220000000200 */
[----:B------:R-:W-:Y:S02]  /*32d0*/  IMAD.MOV.U32 R2, RZ, RZ, 0x40 ;  /* 0x00000040ff027424 */ /* 0x000fe400078e00ff */
[C---:B------:R-:W-:Y:S01]  /*32e0*/  VIADD R233, R226.reuse, 0x800 ;  /* 0x00000800e2e97836 */ /* 0x040fe20000000000 */
[----:B--2---:R-:W2:Y:S01]  /*32f0*/  LDSM.16.M88.4 R28, [R159+0x9800] ;  /* 0x009800009f1c783b */ /* 0x004ea20000000200 */
[----:B------:R-:W-:Y:S01]  /*3300*/  VIADD R232, R226, 0x1000 ;  /* 0x00001000e2e87836 */ /* 0x000fe20000000000 */
[----:B------:R-:W-:Y:S01]  /*3310*/  SEL R2, R2, 0xffffffc0, !P2 ;  /* 0xffffffc002027807 */ /* 0x000fe20005000000 */
[C---:B------:R-:W-:Y:S01]  /*3320*/  VIADD R231, R226.reuse, 0x1800 ;  /* 0x00001800e2e77836 */ /* 0x040fe20000000000 */
[----:B------:R-:W-:Y:S01]  /*3330*/  LDSM.16.M88.4 R16, [R223+0x2000] ;  /* 0x00200000df10783b */ /* 0x000fe20000000200 */
[----:B------:R-:W-:Y:S02]  /*3340*/  VIADD R230, R226, 0x2000 ;  /* 0x00002000e2e67836 */ /* 0x000fe40000000000 */
[----:B------:R-:W-:Y:S01]  /*3350*/  IMAD.IADD R221, R159, 0x1, R2 ;  /* 0x000000019fdd7824 */ /* 0x000fe200078e0202 */
[----:B------:R-:W2:Y:S01]  /*3360*/  LDSM.16.M88.4 R40, [R226] ;  /* 0x00000000e228783b */ /* 0x000ea20000000200 */
[----:B------:R-:W-:Y:S01]  /*3370*/  IMAD.IADD R220, R2, 0x1, R226 ;  /* 0x0000000102dc7824 */ /* 0x000fe200078e02e2 */
[----:B------:R-:W-:Y:S01]  /*3380*/  LOP3.LUT R2, R151, 0xffffffe0, RZ, 0xc0, !PT ;  /* 0xffffffe097027812 */ /* 0x000fe200078ec0ff */
[C---:B------:R-:W-:Y:S01]  /*3390*/  VIADD R229, R226.reuse, 0x2800 ;  /* 0x00002800e2e57836 */ /* 0x040fe20000000000 */
[----:B------:R-:W2:Y:S01]  /*33a0*/  LDSM.16.M88.4 R48, [R226+0x800] ;  /* 0x00080000e230783b */ /* 0x000ea20000000200 */
[----:B------:R-:W-:-:S02]  /*33b0*/  VIADD R228, R226, 0x3000 ;  /* 0x00003000e2e47836 */ /* 0x000fc40000000000 */
[----:B------:R-:W-:Y:S01]  /*33c0*/  IMAD.IADD R2, R153, 0x1, -R2 ;  /* 0x0000000199027824 */ /* 0x000fe200078e0a02 */
[----:B------:R-:W2:Y:S01]  /*33d0*/  LDSM.16.M88.4 R44, [R226+0x1000] ;  /* 0x00100000e22c783b */ /* 0x000ea20000000200 */
[----:B------:R-:W-:-:S03]  /*33e0*/  VIADD R227, R226, 0x3800 ;  /* 0x00003800e2e37836 */ /* 0x000fc60000000000 */
[----:B------:R-:W2:Y:S01]  /*33f0*/  LDSM.16.M88.4 R52, [R226+0x1800] ;  /* 0x00180000e234783b */ /* 0x000ea20000000200 */
[----:B------:R-:W-:Y:S01]  /*3400*/  SHF.R.S32.HI R3, RZ, 0x1f, R2 ;  /* 0x0000001fff037819 */ /* 0x000fe20000011402 */
[-C--:B-1----:R-:W-:Y:S02]  /*3410*/  HMMA.16816.F32.BF16 R104, R12, R20.reuse, RZ ;  /* 0x000000140c68723c */ /* 0x082fe400000418ff */
[----:B------:R-:W1:Y:S01]  /*3420*/  LDSM.16.M88.4 R24, [R223] ;  /* 0x00000000df18783b */ /* 0x000e620000000200 */
[----:B------:R-:W-:Y:S01]  /*3430*/  LEA.HI R2, R3, R2, RZ, 0x2 ;  /* 0x0000000203027211 */ /* 0x000fe200078f10ff */
[----:B------:R-:W-:Y:S02]  /*3440*/  IMAD.U32 R3, RZ, RZ, UR23 ;  /* 0x00000017ff037e24 */ /* 0x000fe4000f8e00ff */
[----:B------:R-:W0:Y:S01]  /*3450*/  LDGDEPBAR ;  /* 0x00000000000079af */ /* 0x000e220000000000 */
[----:B---3--:R-:W-:Y:S01]  /*3460*/  HMMA.16816.F32.BF16 R56, R8, R20, RZ ;  /* 0x000000140838723c */ /* 0x008fe200000418ff */
[----:B------:R-:W-:-:S05]  /*3470*/  SHF.R.S32.HI R2, RZ, 0x2, R2 ;  /* 0x00000002ff027819 */ /* 0x000fca0000011402 */
[-C--:B------:R-:W-:Y:S01]  /*3480*/  HMMA.16816.F32.BF16 R96, R8, R22.reuse, RZ ;  /* 0x000000160860723c */ /* 0x080fe200000418ff */
[----:B------:R-:W-:Y:S02]  /*3490*/  IMAD R5, R150, 0x10, R2 ;  /* 0x0000001096057824 */ /* 0x000fe400078e0202 */
[----:B------:R-:W-:Y:S02]  /*34a0*/  IMAD.U32 R2, RZ, RZ, UR16 ;  /* 0x00000010ff027e24 */ /* 0x000fe4000f8e00ff */
[----:B------:R-:W-:Y:S01]  /*34b0*/  VIADD R6, R5, UR22 ;  /* 0x0000001605067c36 */ /* 0x000fe20008000000 */
[----:B------:R-:W-:Y:S04]  /*34c0*/  HMMA.16816.F32.BF16 R92, R12, R22, RZ ;  /* 0x000000160c5c723c */ /* 0x000fe800000418ff */
[----:B------:R-:W-:Y:S01]  /*34d0*/  IADD3 R3, R3, -UR24, R6 ;  /* 0x8000001803037c10 */ /* 0x000fe2000fffe006 */
[----:B------:R-:W-:Y:S01]  /*34e0*/  STL [R1+0x54], R6 ;  /* 0x0000540601007387 */ /* 0x000fe20000100800 */
[C---:B-----5:R-:W-:Y:S06]  /*34f0*/  HMMA.16816.F32.BF16 R20, R8.reuse, R36, RZ ;  /* 0x000000240814723c */ /* 0x060fec00000418ff */
[C---:B----4-:R-:W-:Y:S06]  /*3500*/  HMMA.16816.F32.BF16 R60, R8.reuse, R32, RZ ;  /* 0x00000020083c723c */ /* 0x050fec00000418ff */
[C---:B--2---:R-:W-:Y:S06]  /*3510*/  HMMA.16816.F32.BF16 R76, R8.reuse, R28, RZ ;  /* 0x0000001c084c723c */ /* 0x044fec00000418ff */
[C---:B------:R-:W-:Y:S06]  /*3520*/  HMMA.16816.F32.BF16 R88, R8.reuse, R38, RZ ;  /* 0x000000260858723c */ /* 0x040fec00000418ff */
[C---:B------:R-:W-:Y:S06]  /*3530*/  HMMA.16816.F32.BF16 R80, R8.reuse, R34, RZ ;  /* 0x000000220850723c */ /* 0x040fec00000418ff */
[----:B------:R-:W-:Y:S06]  /*3540*/  HMMA.16816.F32.BF16 R72, R8, R30, RZ ;  /* 0x0000001e0848723c */ /* 0x000fec00000418ff */
[----:B------:R-:W-:Y:S06]  /*3550*/  HMMA.16816.F32.BF16 R112, R16, R40, R56 ;  /* 0x000000281070723c */ /* 0x000fec0000041838 */
[C---:B------:R-:W-:Y:S06]  /*3560*/  HMMA.16816.F32.BF16 R68, R12.reuse, R36, RZ ;  /* 0x000000240c44723c */ /* 0x040fec00000418ff */
[C---:B------:R-:W-:Y:S01]  /*3570*/  HMMA.16816.F32.BF16 R84, R12.reuse, R38, RZ ;  /* 0x000000260c54723c */ /* 0x040fe200000418ff */
[----:B------:R-:W-:Y:S05]  /*3580*/  LDSM.16.M88.4 R36, [R221+0x8000] ;  /* 0x00800000dd24783b */ /* 0x000fea0000000200 */
[C---:B------:R-:W-:Y:S06]  /*3590*/  HMMA.16816.F32.BF16 R64, R12.reuse, R32, RZ ;  /* 0x000000200c40723c */ /* 0x040fec00000418ff */
[C---:B------:R-:W-:Y:S01]  /*35a0*/  HMMA.16816.F32.BF16 R100, R12.reuse, R34, RZ ;  /* 0x000000220c64723c */ /* 0x040fe200000418ff */
[----:B------:R-:W-:Y:S05]  /*35b0*/  LDSM.16.M88.4 R32, [R221+0x8800] ;  /* 0x00880000dd20783b */ /* 0x000fea0000000200 */
[----:B------:R-:W-:Y:S06]  /*35c0*/  HMMA.16816.F32.BF16 R8, R12, R28, RZ ;  /* 0x0000001c0c08723c */ /* 0x000fec00000418ff */
[----:B------:R-:W-:Y:S01]  /*35d0*/  HMMA.16816.F32.BF16 R56, R16, R48, R20 ;  /* 0x000000301038723c */ /* 0x000fe20000041814 */
[----:B------:R-:W2:Y:S05]  /*35e0*/  LDSM.16.M88.4 R20, [R225+0x2000] ;  /* 0x00200000e114783b */ /* 0x000eaa0000000200 */
[----:B------:R-:W-:Y:S01]  /*35f0*/  HMMA.16816.F32.BF16 R108, R12, R30, RZ ;  /* 0x0000001e0c6c723c */ /* 0x000fe200000418ff */
[----:B------:R-:W3:Y:S04]  /*3600*/  LDSM.16.M88.4 R28, [R221+0x9000] ;  /* 0x00900000dd1c783b */ /* 0x000ee80000000200 */
[----:B------:R-:W-:Y:S01]  /*3610*/  LDSM.16.M88.4 R12, [R225] ;  /* 0x00000000e10c783b */ /* 0x000fe20000000200 */
[C---:B------:R-:W-:Y:S06]  /*3620*/  HMMA.16816.F32.BF16 R60, R16.reuse, R44, R60 ;  /* 0x0000002c103c723c */ /* 0x040fec000004183c */
[C---:B------:R-:W-:Y:S06]  /*3630*/  HMMA.16816.F32.BF16 R140, R16.reuse, R52, R76 ;  /* 0x00000034108c723c */ /* 0x040fec000004184c */
[C---:B------:R-:W-:Y:S06]  /*3640*/  HMMA.16816.F32.BF16 R96, R16.reuse, R42, R96 ;  /* 0x0000002a1060723c */ /* 0x040fec0000041860 */
[C---:B------:R-:W-:Y:S06]  /*3650*/  HMMA.16816.F32.BF16 R120, R16.reuse, R50, R88 ;  /* 0x000000321078723c */ /* 0x040fec0000041858 */
[C---:B------:R-:W-:Y:S06]  /*3660*/  HMMA.16816.F32.BF16 R136, R16.reuse, R46, R80 ;  /* 0x0000002e1088723c */ /* 0x040fec0000041850 */
[----:B------:R-:W-:Y:S01]  /*3670*/  HMMA.16816.F32.BF16 R116, R16, R54, R72 ;  /* 0x000000361074723c */ /* 0x000fe20000041848 */
[----:B------:R-:W4:Y:S05]  /*3680*/  LDSM.16.M88.4 R16, [R221+0x9800] ;  /* 0x00980000dd10783b */ /* 0x000f2a0000000200 */
[C---:B-1----:R-:W-:Y:S06]  /*3690*/  HMMA.16816.F32.BF16 R124, R24.reuse, R48, R68 ;  /* 0x00000030187c723c */ /* 0x042fec0000041844 */
[C---:B------:R-:W-:Y:S01]  /*36a0*/  HMMA.16816.F32.BF16 R132, R24.reuse, R52, R8 ;  /* 0x000000341884723c */ /* 0x040fe20000041808 */
[----:B------:R-:W-:Y:S05]  /*36b0*/  LDSM.16.M88.4 R8, [R224+0x2000] ;  /* 0x00200000e008783b */ /* 0x000fea0000000200 */
[C---:B------:R-:W-:Y:S01]  /*36c0*/  HMMA.16816.F32.BF16 R76, R24.reuse, R50, R84 ;  /* 0x00000032184c723c */ /* 0x040fe20000041854 */
[----:B------:R-:W1:Y:S05]  /*36d0*/  LDSM.16.M88.4 R48, [R220+0x800] ;  /* 0x00080000dc30783b */ /* 0x000e6a0000000200 */
[C---:B------:R-:W-:Y:S06]  /*36e0*/  HMMA.16816.F32.BF16 R88, R24.reuse, R40, R104 ;  /* 0x000000281858723c */ /* 0x040fec0000041868 */
[C---:B------:R-:W-:Y:S01]  /*36f0*/  HMMA.16816.F32.BF16 R72, R24.reuse, R42, R92 ;  /* 0x0000002a1848723c */ /* 0x040fe2000004185c */
[----:B------:R-:W5:Y:S05]  /*3700*/  LDSM.16.M88.4 R40, [R220] ;  /* 0x00000000dc28783b */ /* 0x000f6a0000000200 */
[C---:B------:R-:W-:Y:S06]  /*3710*/  HMMA.16816.F32.BF16 R128, R24.reuse, R44, R64 ;  /* 0x0000002c1880723c */ /* 0x040fec0000041840 */
[C---:B------:R-:W-:Y:S06]  /*3720*/  HMMA.16816.F32.BF16 R80, R24.reuse, R46, R100 ;  /* 0x0000002e1850723c */ /* 0x040fec0000041864 */
[----:B------:R-:W-:Y:S01]  /*3730*/  HMMA.16816.F32.BF16 R68, R24, R54, R108 ;  /* 0x000000361844723c */ /* 0x000fe2000004186c */
[----:B------:R-:W5:Y:S04]  /*3740*/  LDSM.16.M88.4 R52, [R220+0x1000] ;  /* 0x00100000dc34783b */ /* 0x000f680000000200 */
[----:B------:R-:W-:Y:S01]  /*3750*/  LDSM.16.M88.4 R24, [R224] ;  /* 0x00000000e018783b */ /* 0x000fe20000000200 */
[C---:B--2---:R-:W-:Y:S06]  /*3760*/  HMMA.16816.F32.BF16 R44, R20.reuse, R32, R56 ;  /* 0x00000020142c723c */ /* 0x044fec0000041838 */
[C---:B------:R-:W-:Y:S06]  /*3770*/  HMMA.16816.F32.BF16 R64, R20.reuse, R36, R112 ;  /* 0x000000241440723c */ /* 0x040fec0000041870 */
[C---:B---3--:R-:W-:Y:S01]  /*3780*/  HMMA.16816.F32.BF16 R112, R20.reuse, R28, R60 ;  /* 0x0000001c1470723c */ /* 0x048fe2000004183c */
[----:B------:R-:W2:Y:S05]  /*3790*/  LDSM.16.M88.4 R60, [R220+0x1800] ;  /* 0x00180000dc3c783b */ /* 0x000eaa0000000200 */
[C---:B------:R-:W-:Y:S06]  /*37a0*/  HMMA.16816.F32.BF16 R56, R20.reuse, R38, R96 ;  /* 0x000000261438723c */ /* 0x040fec0000041860 */
[C---:B------:R-:W-:Y:S06]  /*37b0*/  HMMA.16816.F32.BF16 R92, R20.reuse, R34, R120 ;  /* 0x00000022145c723c */ /* 0x040fec0000041878 */
[C---:B----4-:R-:W-:Y:S06]  /*37c0*/  HMMA.16816.F32.BF16 R104, R20.reuse, R16, R140 ;  /* 0x000000101468723c */ /* 0x050fec000004188c */
[C---:B------:R-:W-:Y:S06]  /*37d0*/  HMMA.16816.F32.BF16 R108, R20.reuse, R30, R136 ;  /* 0x0000001e146c723c */ /* 0x040fec0000041888 */
[----:B------:R-:W-:Y:S06]  /*37e0*/  HMMA.16816.F32.BF16 R84, R20, R18, R116 ;  /* 0x000000121454723c */ /* 0x000fec0000041874 */
[C---:B------:R-:W-:Y:S06]  /*37f0*/  HMMA.16816.F32.BF16 R100, R12.reuse, R36, R88 ;  /* 0x000000240c64723c */ /* 0x040fec0000041858 */
        /* <DEDUP_REMOVED lines=10> */
[----:B------:R-:W-:Y:S04]  /*38a0*/  LDSM.16.M88.4 R16, [R222+0x6000] ;  /* 0x00600000de10783b */ /* 0x000fe80000000200 */
[----:B------:R-:W-:Y:S01]  /*38b0*/  LDSM.16.M88.4 R12, [R222+0x4000] ;  /* 0x00400000de0c783b */ /* 0x000fe20000000200 */
[C---:B-1----:R-:W-:Y:S03]  /*38c0*/  HMMA.16816.F32.BF16 R144, R8.reuse, R48, R44 ;  /* 0x000000300890723c */ /* 0x042fe6000004182c */
[----:B------:R-:W1:Y:S03]  /*38d0*/  LDSM.16.M88.4 R44, [R159+0xa000] ;  /* 0x00a000009f2c783b */ /* 0x000e660000000200 */
[C---:B-----5:R-:W-:Y:S06]  /*38e0*/  HMMA.16816.F32.BF16 R64, R8.reuse, R40, R64 ;  /* 0x000000280840723c */ /* 0x060fec0000041840 */
[C---:B------:R-:W-:Y:S06]  /*38f0*/  HMMA.16816.F32.BF16 R56, R8.reuse, R42, R56 ;  /* 0x0000002a0838723c */ /* 0x040fec0000041838 */
[C---:B------:R-:W-:Y:S06]  /*3900*/  HMMA.16816.F32.BF16 R140, R8.reuse, R50, R92 ;  /* 0x00000032088c723c */ /* 0x040fec000004185c */
[C---:B------:R-:W-:Y:S06]  /*3910*/  HMMA.16816.F32.BF16 R136, R8.reuse, R52, R112 ;  /* 0x000000340888723c */ /* 0x040fec0000041870 */
[C---:B------:R-:W-:Y:S06]  /*3920*/  HMMA.16816.F32.BF16 R132, R8.reuse, R54, R108 ;  /* 0x000000360884723c */ /* 0x040fec000004186c */
[----:B--2---:R-:W-:Y:S06]  /*3930*/  HMMA.16816.F32.BF16 R92, R8, R60, R104 ;  /* 0x0000003c085c723c */ /* 0x004fec0000041868 */
[C---:B------:R-:W-:Y:S01]  /*3940*/  HMMA.16816.F32.BF16 R120, R24.reuse, R42, R20 ;  /* 0x0000002a1878723c */ /* 0x040fe20000041814 */
[----:B------:R-:W-:Y:S05]  /*3950*/  LDSM.16.M88.4 R20, [R223+0x4000] ;  /* 0x00400000df14783b */ /* 0x000fea0000000200 */
[C---:B------:R-:W-:Y:S06]  /*3960*/  HMMA.16816.F32.BF16 R116, R24.reuse, R48, R96 ;  /* 0x000000301874723c */ /* 0x040fec0000041860 */
[C---:B------:R-:W-:Y:S01]  /*3970*/  HMMA.16816.F32.BF16 R112, R24.reuse, R50, R88 ;  /* 0x000000321870723c */ /* 0x040fe20000041858 */
[----:B------:R-:W-:Y:S05]  /*3980*/  LDSM.16.M88.4 R48, [R226+0x2800] ;  /* 0x00280000e230783b */ /* 0x000fea0000000200 */
[C---:B------:R-:W-:Y:S06]  /*3990*/  HMMA.16816.F32.BF16 R108, R24.reuse, R52, R76 ;  /* 0x00000034186c723c */ /* 0x040fec000004184c */
[----:B------:R-:W-:Y:S01]  /*39a0*/  HMMA.16816.F32.BF16 R104, R24, R54, R72 ;  /* 0x000000361868723c */ /* 0x000fe20000041848 */
[----:B------:R-:W-:Y:S05]  /*39b0*/  LDSM.16.M88.4 R52, [R226+0x3800] ;  /* 0x00380000e234783b */ /* 0x000fea0000000200 */
[----:B------:R-:W-:Y:S01]  /*39c0*/  HMMA.16816.F32.BF16 R128, R8, R62, R84 ;  /* 0x0000003e0880723c */ /* 0x000fe20000041854 */
[----:B------:R-:W-:Y:S05]  /*39d0*/  LDSM.16.M88.4 R8, [R223+0x6000] ;  /* 0x00600000df08783b */ /* 0x000fea0000000200 */
[C---:B------:R-:W-:Y:S01]  /*39e0*/  HMMA.16816.F32.BF16 R124, R24.reuse, R40, R100 ;  /* 0x00000028187c723c */ /* 0x040fe20000041864 */
[----:B------:R-:W2:Y:S05]  /*39f0*/  LDSM.16.M88.4 R40, [R226+0x2000] ;  /* 0x00200000e228783b */ /* 0x000eaa0000000200 */
[C---:B------:R-:W-:Y:S06]  /*3a00*/  HMMA.16816.F32.BF16 R88, R24.reuse, R60, R80 ;  /* 0x0000003c1858723c */ /* 0x040fec0000041850 */
[----:B------:R-:W-:Y:S01]  /*3a10*/  HMMA.16816.F32.BF16 R72, R24, R62, R68 ;  /* 0x0000003e1848723c */ /* 0x000fe20000041844 */
[----:B------:R-:W3:Y:S05]  /*3a20*/  LDSM.16.M88.4 R24, [R226+0x3000] ;  /* 0x00300000e218783b */ /* 0x000eea0000000200 */
[C---:B-1----:R-:W-:Y:S06]  /*3a30*/  HMMA.16816.F32.BF16 R68, R16.reuse, R44, R64 ;  /* 0x0000002c1044723c */ /* 0x042fec0000041840 */
[C---:B------:R-:W-:Y:S06]  /*3a40*/  HMMA.16816.F32.BF16 R64, R16.reuse, R46, R56 ;  /* 0x0000002e1040723c */ /* 0x040fec0000041838 */
[C---:B------:R-:W-:Y:S06]  /*3a50*/  HMMA.16816.F32.BF16 R56, R16.reuse, R36, R144 ;  /* 0x000000241038723c */ /* 0x040fec0000041890 */
[----:B------:R-:W-:Y:S06]  /*3a60*/  HMMA.16816.F32.BF16 R84, R16, R38, R140 ;  /* 0x000000261054723c */ /* 0x000fec000004188c */
[C---:B------:R-:W-:Y:S06]  /*3a70*/  HMMA.16816.F32.BF16 R60, R12.reuse, R46, R120 ;  /* 0x0000002e0c3c723c */ /* 0x040fec0000041878 */
[C---:B------:R-:W-:Y:S06]  /*3a80*/  HMMA.16816.F32.BF16 R116, R12.reuse, R36, R116 ;  /* 0x000000240c74723c */ /* 0x040fec0000041874 */
[----:B------:R-:W-:Y:S06]  /*3a90*/  HMMA.16816.F32.BF16 R112, R12, R38, R112 ;  /* 0x000000260c70723c */ /* 0x000fec0000041870 */
[C---:B------:R-:W-:Y:S06]  /*3aa0*/  HMMA.16816.F32.BF16 R100, R16.reuse, R32, R136 ;  /* 0x000000201064723c */ /* 0x040fec0000041888 */
[----:B------:R-:W-:Y:S06]  /*3ab0*/  HMMA.16816.F32.BF16 R96, R16, R34, R132 ;  /* 0x000000221060723c */ /* 0x000fec0000041884 */
[C---:B------:R-:W-:Y:S06]  /*3ac0*/  HMMA.16816.F32.BF16 R108, R12.reuse, R32, R108 ;  /* 0x000000200c6c723c */ /* 0x040fec000004186c */
[C---:B------:R-:W-:Y:S01]  /*3ad0*/  HMMA.16816.F32.BF16 R104, R12.reuse, R34, R104 ;  /* 0x000000220c68723c */ /* 0x040fe20000041868 */
[----:B------:R-:W-:Y:S05]  /*3ae0*/  LDSM.16.M88.4 R32, [R221+0xa800] ;  /* 0x00a80000dd20783b */ /* 0x000fea0000000200 */
[----:B------:R-:W-:Y:S01]  /*3af0*/  HMMA.16816.F32.BF16 R76, R12, R44, R124 ;  /* 0x0000002c0c4c723c */ /* 0x000fe2000004187c */
[----:B------:R-:W-:Y:S05]  /*3b00*/  LDSM.16.M88.4 R44, [R221+0xa000] ;  /* 0x00a00000dd2c783b */ /* 0x000fea0000000200 */
[C---:B------:R-:W-:Y:S06]  /*3b10*/  HMMA.16816.F32.BF16 R92, R16.reuse, R28, R92 ;  /* 0x0000001c105c723c */ /* 0x040fec000004185c */
[----:B------:R-:W-:Y:S01]  /*3b20*/  HMMA.16816.F32.BF16 R80, R16, R30, R128 ;  /* 0x0000001e1050723c */ /* 0x000fe20000041880 */
[----:B------:R-:W1:Y:S05]  /*3b30*/  LDSM.16.M88.4 R16, [R225+0x4000] ;  /* 0x00400000e110783b */ /* 0x000e6a0000000200 */
[C---:B------:R-:W-:Y:S06]  /*3b40*/  HMMA.16816.F32.BF16 R88, R12.reuse, R28, R88 ;  /* 0x0000001c0c58723c */ /* 0x040fec0000041858 */
[----:B------:R-:W-:Y:S01]  /*3b50*/  HMMA.16816.F32.BF16 R36, R12, R30, R72 ;  /* 0x0000001e0c24723c */ /* 0x000fe20000041848 */
[----:B------:R-:W4:Y:S04]  /*3b60*/  LDSM.16.M88.4 R28, [R221+0xb000] ;  /* 0x00b00000dd1c783b */ /* 0x000f280000000200 */
[----:B------:R-:W-:Y:S01]  /*3b70*/  LDSM.16.M88.4 R12, [R225+0x6000] ;  /* 0x00600000e10c783b */ /* 0x000fe20000000200 */
[C---:B--2---:R-:W-:Y:S06]  /*3b80*/  HMMA.16816.F32.BF16 R144, R8.reuse, R40, R68 ;  /* 0x000000280890723c */ /* 0x044fec0000041844 */
[C---:B------:R-:W-:Y:S06]  /*3b90*/  HMMA.16816.F32.BF16 R140, R8.reuse, R42, R64 ;  /* 0x0000002a088c723c */ /* 0x040fec0000041840 */
[C---:B------:R-:W-:Y:S06]  /*3ba0*/  HMMA.16816.F32.BF16 R136, R8.reuse, R48, R56 ;  /* 0x000000300888723c */ /* 0x040fec0000041838 */
[----:B------:R-:W-:Y:S06]  /*3bb0*/  HMMA.16816.F32.BF16 R132, R8, R50, R84 ;  /* 0x000000320884723c */ /* 0x000fec0000041854 */
[C---:B------:R-:W-:Y:S06]  /*3bc0*/  HMMA.16816.F32.BF16 R72, R20.reuse, R42, R60 ;  /* 0x0000002a1448723c */ /* 0x040fec000004183c */
[C---:B------:R-:W-:Y:S06]  /*3bd0*/  HMMA.16816.F32.BF16 R68, R20.reuse, R48, R116 ;  /* 0x000000301444723c */ /* 0x040fec0000041874 */
[----:B------:R-:W-:Y:S06]  /*3be0*/  HMMA.16816.F32.BF16 R64, R20, R50, R112 ;  /* 0x000000321440723c */ /* 0x000fec0000041870 */
[C---:B---3--:R-:W-:Y:S06]  /*3bf0*/  HMMA.16816.F32.BF16 R128, R8.reuse, R24, R100 ;  /* 0x000000180880723c */ /* 0x048fec0000041864 */
[----:B------:R-:W-:Y:S01]  /*3c00*/  HMMA.16816.F32.BF16 R124, R8, R26, R96 ;  /* 0x0000001a087c723c */ /* 0x000fe20000041860 */
[----:B------:R-:W-:Y:S05]  /*3c10*/  LDSM.16.M88.4 R96, [R220+0x3800] ;  /* 0x00380000dc60783b */ /* 0x000fea0000000200 */
[C---:B------:R-:W-:Y:S06]  /*3c20*/  HMMA.16816.F32.BF16 R48, R20.reuse, R24, R108 ;  /* 0x000000181430723c */ /* 0x040fec000004186c */
[C---:B------:R-:W-:Y:S01]  /*3c30*/  HMMA.16816.F32.BF16 R60, R20.reuse, R26, R104 ;  /* 0x0000001a143c723c */ /* 0x040fe20000041868 */
[----:B------:R-:W2:Y:S05]  /*3c40*/  LDSM.16.M88.4 R24, [R221+0xb800] ;  /* 0x00b80000dd18783b */ /* 0x000eaa0000000200 */
[----:B------:R-:W-:Y:S01]  /*3c50*/  HMMA.16816.F32.BF16 R76, R20, R40, R76 ;  /* 0x00000028144c723c */ /* 0x000fe2000004184c */
[----:B------:R-:W-:Y:S05]  /*3c60*/  LDSM.16.M88.4 R40, [R220+0x3000] ;  /* 0x00300000dc28783b */ /* 0x000fea0000000200 */
[C---:B------:R-:W-:Y:S06]  /*3c70*/  HMMA.16816.F32.BF16 R120, R8.reuse, R52, R92 ;  /* 0x000000340878723c */ /* 0x040fec000004185c */
[----:B------:R-:W-:Y:S01]  /*3c80*/  HMMA.16816.F32.BF16 R100, R8, R54, R80 ;  /* 0x000000360864723c */ /* 0x000fe20000041850 */
[----:B------:R-:W-:Y:S05]  /*3c90*/  LDSM.16.M88.4 R8, [R224+0x4000] ;  /* 0x00400000e008783b */ /* 0x000fea0000000200 */
[C---:B------:R-:W-:Y:S06]  /*3ca0*/  HMMA.16816.F32.BF16 R56, R20.reuse, R52, R88 ;  /* 0x000000341438723c */ /* 0x040fec0000041858 */
[----:B------:R-:W-:Y:S01]  /*3cb0*/  HMMA.16816.F32.BF16 R52, R20, R54, R36 ;  /* 0x000000361434723c */ /* 0x000fe20000041824 */
[----:B------:R-:W3:Y:S04]  /*3cc0*/  LDSM.16.M88.4 R20, [R220+0x2000] ;  /* 0x00200000dc14783b */ /* 0x000ee80000000200 */
[----:B------:R-:W-:Y:S01]  /*3cd0*/  LDSM.16.M88.4 R36, [R220+0x2800] ;  /* 0x00280000dc24783b */ /* 0x000fe20000000200 */
[C---:B-1----:R-:W-:Y:S06]  /*3ce0*/  HMMA.16816.F32.BF16 R92, R16.reuse, R44, R76 ;  /* 0x0000002c105c723c */ /* 0x042fec000004184c */
[----:B----4-:R-:W-:Y:S01]  /*3cf0*/  HMMA.16816.F32.BF16 R76, R16, R28, R48 ;  /* 0x0000001c104c723c */ /* 0x010fe20000041830 */
[----:B------:R-:W1:Y:S01]  /*3d00*/  LDSM.16.M88.4 R48, [R224+0x6000] ;  /* 0x00600000e030783b */ /* 0x000e620000000200 */
[----:B------:R-:W-:-:S04]  /*3d10*/  DEPBAR.LE SB0, 0x0 ;  /* 0x000080000000791a */ /* 0x000fc80000000000 */
[C---:B------:R-:W-:Y:S06]  /*3d20*/  HMMA.16816.F32.BF16 R84, R16.reuse, R32, R68 ;  /* 0x000000201054723c */ /* 0x040fec0000041844 */
[C---:B------:R-:W-:Y:S06]  /*3d30*/  HMMA.16816.F32.BF16 R88, R16.reuse, R46, R72 ;  /* 0x0000002e1058723c */ /* 0x040fec0000041848 */
[C---:B--2---:R-:W-:Y:S06]  /*3d40*/  HMMA.16816.F32.BF16 R68, R16.reuse, R24, R56 ;  /* 0x000000181044723c */ /* 0x044fec0000041838 */
        /* <DEDUP_REMOVED lines=11> */
[----:B---3--:R-:W-:Y:S01]  /*3e00*/  HMMA.16816.F32.BF16 R92, R8, R20, R92 ;  /* 0x00000014085c723c */ /* 0x008fe2000004185c */
[----:B------:R-:W-:-:S05]  /*3e10*/  IMAD.SHL.U32 R15, R153, 0x2, RZ ;  /* 0x00000002990f7824 */ /* 0x000fca00078e00ff */
[----:B------:R-:W-:Y:S01]  /*3e20*/  LOP3.LUT R15, R15, 0x6, RZ, 0xc0, !PT ;  /* 0x000000060f0f7812 */ /* 0x000fe200078ec0ff */
[----:B------:R-:W-:Y:S04]  /*3e30*/  HMMA.16816.F32.BF16 R128, R8, R96, R68 ;  /* 0x000000600880723c */ /* 0x000fe80000041844 */
[----:B------:R-:W-:Y:S02]  /*3e40*/  IMAD R15, R2, 0x40, R15 ;  /* 0x00000040020f7824 */ /* 0x000fe400078e020f */
[----:B-1----:R-:W-:Y:S02]  /*3e50*/  HMMA.16816.F32.BF16 R68, R48, R36, R16 ;  /* 0x000000243044723c */ /* 0x002fe40000041810 */
[C---:B------:R-:W-:Y:S01]  /*3e60*/  VIADD R14, R15.reuse, 0x1 ;  /* 0x000000010f0e7836 */ /* 0x040fe20000000000 */
[----:B------:R-:W-:Y:S01]  /*3e70*/  ISETP.GE.AND P2, PT, R15, UR23, PT ;  /* 0x000000170f007c0c */ /* 0x000fe2000bf46270 */
[----:B------:R-:W-:-:S02]  /*3e80*/  IMAD.IADD R2, R3, 0x1, -R15 ;  /* 0x0000000103027824 */ /* 0x000fc400078e0a0f */
[----:B------:R-:W-:Y:S01]  /*3e90*/  IMAD.IADD R6, R3, 0x1, -R14 ;  /* 0x0000000103067824 */ /* 0x000fe200078e0a0e */
[C---:B------:R-:W-:Y:S01]  /*3ea0*/  HMMA.16816.F32.BF16 R84, R8.reuse, R36, R84 ;  /* 0x000000240854723c */ /* 0x040fe20000041854 */
[C---:B------:R-:W-:Y:S01]  /*3eb0*/  VIADD R16, R15.reuse, 0x8 ;  /* 0x000000080f107836 */ /* 0x040fe20000000000 */
[----:B------:R-:W-:Y:S01]  /*3ec0*/  IABS R5, R2 ;  /* 0x0000000200057213 */ /* 0x000fe20000000000 */
[C---:B------:R-:W-:Y:S01]  /*3ed0*/  VIADD R17, R15.reuse, 0x9 ;  /* 0x000000090f117836 */ /* 0x040fe20000000000 */
[----:B------:R-:W-:Y:S01]  /*3ee0*/  IABS R2, R6 ;  /* 0x0000000600027213 */ /* 0x000fe20000000000 */
[C---:B------:R-:W-:Y:S01]  /*3ef0*/  VIADD R18, R15.reuse, 0x10 ;  /* 0x000000100f127836 */ /* 0x040fe20000000000 */
[----:B------:R-:W-:Y:S01]  /*3f00*/  I2FP.F32.S32 R6, R5 ;  /* 0x0000000500067245 */ /* 0x000fe20000201400 */
[----:B------:R-:W-:Y:S01]  /*3f10*/  HMMA.16816.F32.BF16 R124, R8, R98, R56 ;  /* 0x00000062087c723c */ /* 0x000fe20000041838 */
[----:B------:R-:W-:Y:S01]  /*3f20*/  I2FP.F32.S32 R5, R2 ;  /* 0x0000000200057245 */ /* 0x000fe20000201400 */
[----:B------:R-:W-:Y:S01]  /*3f30*/  VIADD R19, R15, 0x11 ;  /* 0x000000110f137836 */ /* 0x000fe20000000000 */
[----:B------:R-:W-:-:S02]  /*3f40*/  ISETP.GE.AND P1, PT, R14, UR23, PT ;  /* 0x000000170e007c0c */ /* 0x000fc4000bf26270 */
[----:B------:R-:W-:Y:S01]  /*3f50*/  ISETP.GE.AND P5, PT, R18, UR23, PT ;  /* 0x0000001712007c0c */ /* 0x000fe2000bfa6270 */
[-C--:B------:R-:W-:Y:S01]  /*3f60*/  HMMA.16816.F32.BF16 R56, R48, R22.reuse, R44 ;  /* 0x000000163038723c */ /* 0x080fe2000004182c */
[----:B------:R-:W-:Y:S02]  /*3f70*/  ISETP.GE.AND P4, PT, R19, UR23, PT ;  /* 0x0000001713007c0c */ /* 0x000fe4000bf86270 */
[----:B------:R-:W-:Y:S02]  /*3f80*/  ISETP.GE.AND P0, PT, R16, UR23, PT ;  /* 0x0000001710007c0c */ /* 0x000fe4000bf06270 */
[----:B------:R-:W-:Y:S01]  /*3f90*/  ISETP.GE.AND P6, PT, R17, UR23, PT ;  /* 0x0000001711007c0c */ /* 0x000fe2000bfc6270 */
[C---:B------:R-:W-:Y:S01]  /*3fa0*/  HMMA.16816.F32.BF16 R88, R8.reuse, R22, R88 ;  /* 0x000000160858723c */ /* 0x040fe20000041858 */
[----:B------:R-:W-:Y:S01]  /*3fb0*/  FFMA.FTZ R46, R6, -UR5, R92 ;  /* 0x80000005062e7c23 */ /* 0x000fe2000801005c */
[----:B------:R-:W-:Y:S01]  /*3fc0*/  FFMA.FTZ R45, R5, -UR5, R93 ;  /* 0x80000005052d7c23 */ /* 0x000fe2000801005d */
[----:B------:R-:W-:Y:S01]  /*3fd0*/  IMAD.IADD R6, R3, 0x1, -R16 ;  /* 0x0000000103067824 */ /* 0x000fe200078e0a10 */
[----:B------:R-:W-:Y:S01]  /*3fe0*/  LOP3.LUT R2, R149, R148, RZ, 0xfc, !PT ;  /* 0x0000009495027212 */ /* 0x000fe200078efcff */
[----:B------:R-:W-:Y:S01]  /*3ff0*/  IMAD.IADD R5, R3, 0x1, -R17 ;  /* 0x0000000103057824 */ /* 0x000fe200078e0a11 */
[----:B------:R-:W-:Y:S01]  /*4000*/  HMMA.16816.F32.BF16 R80, R8, R38, R80 ;  /* 0x000000260850723c */ /* 0x000fe20000041850 */
[----:B------:R-:W-:Y:S01]  /*4010*/  VIADD R22, R15, 0x20 ;  /* 0x000000200f167836 */ /* 0x000fe20000000000 */
[----:B------:R-:W-:-:S02]  /*4020*/  FSEL R168, R45, -INF , !P1 ;  /* 0xff8000002da87808 */ /* 0x000fc40004800000 */
[----:B------:R-:W-:Y:S02]  /*4030*/  IABS R7, R5 ;  /* 0x0000000500077213 */ /* 0x000fe40000000000 */
[----:B------:R-:W-:Y:S01]  /*4040*/  HMMA.16816.F32.BF16 R104, R8, R40, R76 ;  /* 0x000000280868723c */ /* 0x000fe2000004184c */
[----:B------:R-:W-:-:S05]  /*4050*/  FSEL R166, R46, -INF , !P2 ;  /* 0xff8000002ea67808 */ /* 0x000fca0005000000 */
[----:B------:R-:W-:Y:S06]  /*4060*/  HMMA.16816.F32.BF16 R120, R8, R42, R72 ;  /* 0x0000002a0878723c */ /* 0x000fec0000041848 */
[----:B------:R-:W-:Y:S01]  /*4070*/  HMMA.16816.F32.BF16 R52, R48, R20, R52 ;  /* 0x000000143034723c */ /* 0x000fe20000041834 */
[C---:B------:R-:W-:Y:S01]  /*4080*/  IMAD.IADD R8, R3.reuse, 0x1, -R18 ;  /* 0x0000000103087824 */ /* 0x040fe200078e0a12 */
[----:B------:R-:W-:Y:S01]  /*4090*/  IABS R10, R6 ;  /* 0x00000006000a7213 */ /* 0x000fe20000000000 */
[----:B------:R-:W-:-:S03]  /*40a0*/  IMAD.IADD R9, R3, 0x1, -R19 ;  /* 0x0000000103097824 */ /* 0x000fc600078e0a13 */
[----:B------:R-:W-:Y:S01]  /*40b0*/  IABS R6, R8 ;  /* 0x0000000800067213 */ /* 0x000fe20000000000 */
[----:B------:R-:W-:Y:S01]  /*40c0*/  VIADD R20, R15, 0x18 ;  /* 0x000000180f147836 */ /* 0x000fe20000000000 */
[----:B------:R-:W-:Y:S01]  /*40d0*/  IABS R5, R9 ;  /* 0x0000000900057213 */ /* 0x000fe20000000000 */
[----:B------:R-:W-:Y:S01]  /*40e0*/  IMAD.MOV.U32 R9, RZ, RZ, R7 ;  /* 0x000000ffff097224 */ /* 0x000fe200078e0007 */
[C---:B------:R-:W-:Y:S01]  /*40f0*/  HMMA.16816.F32.BF16 R112, R48.reuse, R96, R64 ;  /* 0x000000603070723c */ /* 0x040fe20000041840 */
[----:B------:R-:W-:Y:S01]  /*4100*/  IMAD.IADD R11, R3, 0x1, -R20 ;  /* 0x00000001030b7824 */ /* 0x000fe200078e0a14 */
[----:B------:R-:W-:Y:S01]  /*4110*/  I2FP.F32.S32 R10, R10 ;  /* 0x0000000a000a7245 */ /* 0x000fe20000201400 */
[----:B------:R-:W-:Y:S01]  /*4120*/  IMAD.MOV.U32 R7, RZ, RZ, R6 ;  /* 0x000000ffff077224 */ /* 0x000fe200078e0006 */
[----:B------:R-:W-:Y:S01]  /*4130*/  I2FP.F32.S32 R9, R9 ;  /* 0x0000000900097245 */ /* 0x000fe20000201400 */
[----:B------:R-:W-:Y:S01]  /*4140*/  IMAD.MOV.U32 R6, RZ, RZ, R5 ;  /* 0x000000ffff067224 */ /* 0x000fe200078e0005 */
[----:B------:R-:W-:Y:S01]  /*4150*/  IABS R8, R11 ;  /* 0x0000000b00087213 */ /* 0x000fe20000000000 */
[----:B------:R-:W-:Y:S01]  /*4160*/  VIADD R21, R15, 0x19 ;  /* 0x000000190f157836 */ /* 0x000fe20000000000 */
[----:B------:R-:W-:Y:S01]  /*4170*/  I2FP.F32.S32 R7, R7 ;  /* 0x0000000700077245 */ /* 0x000fe20000201400 */
[----:B------:R-:W-:Y:S01]  /*4180*/  FFMA.FTZ R47, R10, -UR5, R88 ;  /* 0x800000050a2f7c23 */ /* 0x000fe20008010058 */
[----:B------:R-:W-:Y:S01]  /*4190*/  I2FP.F32.S32 R6, R6 ;  /* 0x0000000600067245 */ /* 0x000fe20000201400 */
[----:B------:R-:W-:Y:S01]  /*41a0*/  IMAD.MOV.U32 R5, RZ, RZ, R8 ;  /* 0x000000ffff057224 */ /* 0x000fe200078e0008 */
[----:B------:R-:W-:Y:S01]  /*41b0*/  HMMA.16816.F32.BF16 R100, R48, R40, R60 ;  /* 0x000000283064723c */ /* 0x000fe2000004183c */
[----:B------:R-:W-:Y:S01]  /*41c0*/  FFMA.FTZ R65, R7, -UR5, R84 ;  /* 0x8000000507417c23 */ /* 0x000fe20008010054 */
[----:B------:R-:W-:-:S02]  /*41d0*/  VIADD R7, R3, 0x8 ;  /* 0x0000000803077836 */ /* 0x000fc40000000000 */
[----:B------:R-:W-:Y:S01]  /*41e0*/  FFMA.FTZ R66, R6, -UR5, R85 ;  /* 0x8000000506427c23 */ /* 0x000fe20008010055 */
[----:B------:R-:W-:Y:S01]  /*41f0*/  I2FP.F32.S32 R5, R5 ;  /* 0x0000000500057245 */ /* 0x000fe20000201400 */
[C---:B------:R-:W-:Y:S01]  /*4200*/  VIADD R6, R3.reuse, 0x40 ;  /* 0x0000004003067836 */ /* 0x040fe20000000000 */
[C---:B------:R-:W-:Y:S01]  /*4210*/  HMMA.16816.F32.BF16 R108, R48.reuse, R42, R28 ;  /* 0x0000002a306c723c */ /* 0x040fe2000004181c */
[----:B------:R-:W-:Y:S02]  /*4220*/  IMAD.IADD R8, R3, 0x1, -R21 ;  /* 0x0000000103087824 */ /* 0x000fe400078e0a15 */
[----:B------:R-:W-:Y:S01]  /*4230*/  FFMA.FTZ R61, R9, -UR5, R89 ;  /* 0x80000005093d7c23 */ /* 0x000fe20008010059 */
[----:B------:R-:W-:Y:S01]  /*4240*/  FFMA.FTZ R76, R5, -UR5, R80 ;  /* 0x80000005054c7c23 */ /* 0x000fe20008010050 */
[--C-:B------:R-:W-:Y:S01]  /*4250*/  IMAD.IADD R5, R7, 0x1, -R15.reuse ;  /* 0x0000000107057824 */ /* 0x100fe200078e0a0f */
[----:B------:R-:W-:Y:S01]  /*4260*/  ISETP.GE.AND P3, PT, R20, UR23, PT ;  /* 0x0000001714007c0c */ /* 0x000fe2000bf66270 */
[----:B------:R-:W-:Y:S01]  /*4270*/  IMAD.IADD R11, R6, 0x1, -R15 ;  /* 0x00000001060b7824 */ /* 0x000fe200078e0a0f */
[----:B------:R-:W-:Y:S01]  /*4280*/  IABS R10, R8 ;  /* 0x00000008000a7213 */ /* 0x000fe20000000000 */
[----:B------:R-:W-:Y:S01]  /*4290*/  IMAD.IADD R9, R3, 0x1, -R22 ;  /* 0x0000000103097824 */ /* 0x000fe200078e0a16 */
[----:B------:R-:W-:Y:S01]  /*42a0*/  IABS R8, R5 ;  /* 0x0000000500087213 */ /* 0x000fe20000000000 */
[----:B------:R-:W-:Y:S01]  /*42b0*/  HMMA.16816.F32.BF16 R72, R48, R38, R32 ;  /* 0x000000263048723c */ /* 0x000fe20000041820 */
[----:B------:R-:W-:-:S02]  /*42c0*/  IABS R5, R11 ;  /* 0x0000000b00057213 */ /* 0x000fc40000000000 */
[----:B------:R-:W-:Y:S01]  /*42d0*/  IABS R9, R9 ;  /* 0x0000000900097213 */ /* 0x000fe20000000000 */
[----:B------:R-:W-:Y:S01]  /*42e0*/  IMAD.MOV.U32 R13, RZ, RZ, R8 ;  /* 0x000000ffff0d7224 */ /* 0x000fe200078e0008 */
[----:B------:R-:W-:Y:S01]  /*42f0*/  I2FP.F32.S32 R12, R10 ;  /* 0x0000000a000c7245 */ /* 0x000fe20000201400 */
[----:B------:R-:W-:Y:S01]  /*4300*/  IMAD.MOV.U32 R8, RZ, RZ, R5 ;  /* 0x000000ffff087224 */ /* 0x000fe200078e0005 */
[----:B------:R-:W-:Y:S01]  /*4310*/  I2FP.F32.S32 R11, R9 ;  /* 0x00000009000b7245 */ /* 0x000fe20000201400 */
[----:B------:R-:W-:Y:S01]  /*4320*/  VIADD R5, R3, 0x48 ;  /* 0x0000004803057836 */ /* 0x000fe20000000000 */
[----:B------:R-:W-:Y:S01]  /*4330*/  I2FP.F32.S32 R10, R13 ;  /* 0x0000000d000a7245 */ /* 0x000fe20000201400 */
[----:B------:R-:W-:Y:S01]  /*4340*/  FFMA.FTZ R64, R12, -UR5, R81 ;  /* 0x800000050c407c23 */ /* 0x000fe20008010051 */
[----:B------:R-:W-:Y:S01]  /*4350*/  I2FP.F32.S32 R9, R8 ;  /* 0x0000000800097245 */ /* 0x000fe20000201400 */
[----:B------:R-:W-:Y:S02]  /*4360*/  IMAD.IADD R8, R5, 0x1, -R15 ;  /* 0x0000000105087824 */ /* 0x000fe400078e0a0f */
[----:B------:R-:W-:Y:S01]  /*4370*/  FFMA.FTZ R67, R11, -UR5, R104 ;  /* 0x800000050b437c23 */ /* 0x000fe20008010068 */
[----:B------:R-:W-:Y:S01]  /*4380*/  FFMA.FTZ R43, R10, -UR5, R94 ;  /* 0x800000050a2b7c23 */ /* 0x000fe2000801005e */
[----:B------:R-:W-:-:S02]  /*4390*/  IMAD.IADD R10, R6, 0x1, -R14 ;  /* 0x00000001060a7824 */ /* 0x000fc400078e0a0e */
[----:B------:R-:W-:Y:S01]  /*43a0*/  FFMA.FTZ R41, R9, -UR5, R52 ;  /* 0x8000000509297c23 */ /* 0x000fe20008010034 */
[----:B------:R-:W-:Y:S01]  /*43b0*/  IABS R8, R8 ;  /* 0x0000000800087213 */ /* 0x000fe20000000000 */
[--C-:B------:R-:W-:Y:S01]  /*43c0*/  IMAD.IADD R9, R7, 0x1, -R14.reuse ;  /* 0x0000000107097824 */ /* 0x100fe200078e0a0e */
[----:B------:R-:W-:Y:S01]  /*43d0*/  FSEL R172, R43, -INF , !P2 ;  /* 0xff8000002bac7808 */ /* 0x000fe20005000000 */
[----:B------:R-:W-:Y:S01]  /*43e0*/  IMAD.IADD R11, R5, 0x1, -R14 ;  /* 0x00000001050b7824 */ /* 0x000fe200078e0a0e */
[----:B------:R-:W-:Y:S01]  /*43f0*/  FSEL R144, R66, -INF , !P4 ;  /* 0xff80000042907808 */ /* 0x000fe20006000000 */
[----:B------:R-:W-:Y:S01]  /*4400*/  IMAD.IADD R13, R7, 0x1, -R16 ;  /* 0x00000001070d7824 */ /* 0x000fe200078e0a10 */
[----:B------:R-:W-:Y:S01]  /*4410*/  IABS R9, R9 ;  /* 0x0000000900097213 */ /* 0x000fe20000000000 */
[----:B------:R-:W-:Y:S01]  /*4420*/  IMAD.MOV.U32 R12, RZ, RZ, R8 ;  /* 0x000000ffff0c7224 */ /* 0x000fe200078e0008 */
[----:B------:R-:W-:Y:S01]  /*4430*/  IABS R8, R10 ;  /* 0x0000000a00087213 */ /* 0x000fe20000000000 */
[----:B------:R-:W-:Y:S01]  /*4440*/  HMMA.16816.F32.BF16 R48, R48, R98, R116 ;  /* 0x000000623030723c */ /* 0x000fe20000041874 */
[----:B------:R-:W-:-:S02]  /*4450*/  IABS R10, R11 ;  /* 0x0000000b000a7213 */ /* 0x000fc40000000000 */
[----:B------:R-:W-:Y:S02]  /*4460*/  IABS R11, R13 ;  /* 0x0000000d000b7213 */ /* 0x000fe40000000000 */
[----:B------:R-:W-:Y:S01]  /*4470*/  I2FP.F32.S32 R13, R12 ;  /* 0x0000000c000d7245 */ /* 0x000fe20000201400 */
[----:B------:R-:W-:Y:S01]  /*4480*/  IMAD.MOV.U32 R12, RZ, RZ, R9 ;  /* 0x000000ffff0c7224 */ /* 0x000fe200078e0009 */
[----:B------:R-:W-:Y:S01]  /*4490*/  FSEL R155, R47, -INF , !P0 ;  /* 0xff8000002f9b7808 */ /* 0x000fe20004000000 */
[----:B------:R-:W-:Y:S01]  /*44a0*/  IMAD.MOV.U32 R9, RZ, RZ, R8 ;  /* 0x000000ffff097224 */ /* 0x000fe200078e0008 */
[----:B------:R-:W-:Y:S01]  /*44b0*/  FSEL R142, R76, -INF , !P3 ;  /* 0xff8000004c8e7808 */ /* 0x000fe20005800000 */
[----:B------:R-:W-:Y:S01]  /*44c0*/  IMAD.MOV.U32 R8, RZ, RZ, R10 ;  /* 0x000000ffff087224 */ /* 0x000fe200078e000a */
[----:B------:R-:W-:Y:S01]  /*44d0*/  I2FP.F32.S32 R12, R12 ;  /* 0x0000000c000c7245 */ /* 0x000fe20000201400 */
[----:B------:R-:W-:Y:S01]  /*44e0*/  IMAD.MOV.U32 R10, RZ, RZ, R11 ;  /* 0x000000ffff0a7224 */ /* 0x000fe200078e000b */
[----:B------:R-:W-:Y:S01]  /*44f0*/  I2FP.F32.S32 R11, R9 ;  /* 0x00000009000b7245 */ /* 0x000fe20000201400 */
[----:B------:R-:W-:Y:S01]  /*4500*/  FFMA.FTZ R24, R13, -UR5, R54 ;  /* 0x800000050d187c23 */ /* 0x000fe20008010036 */
[----:B------:R-:W-:Y:S01]  /*4510*/  I2FP.F32.S32 R8, R8 ;  /* 0x0000000800087245 */ /* 0x000fe20000201400 */
[----:B------:R-:W-:Y:S01]  /*4520*/  IMAD.IADD R13, R5, 0x1, -R17 ;  /* 0x00000001050d7824 */ /* 0x000fe200078e0a11 */
[----:B------:R-:W-:Y:S01]  /*4530*/  I2FP.F32.S32 R9, R10 ;  /* 0x0000000a00097245 */ /* 0x000fe20000201400 */
[----:B------:R-:W-:Y:S01]  /*4540*/  FFMA.FTZ R25, R11, -UR5, R53 ;  /* 0x800000050b197c23 */ /* 0x000fe20008010035 */
[----:B------:R-:W-:-:S02]  /*4550*/  IMAD.IADD R11, R6, 0x1, -R17 ;  /* 0x00000001060b7824 */ /* 0x000fc400078e0a11 */
[----:B------:R-:W-:Y:S01]  /*4560*/  FFMA.FTZ R23, R8, -UR5, R55 ;  /* 0x8000000508177c23 */ /* 0x000fe20008010037 */
[----:B------:R-:W-:Y:S02]  /*4570*/  IMAD.IADD R8, R5, 0x1, -R16 ;  /* 0x0000000105087824 */ /* 0x000fe400078e0a10 */
[----:B------:R-:W-:Y:S01]  /*4580*/  FFMA.FTZ R44, R9, -UR5, R90 ;  /* 0x80000005092c7c23 */ /* 0x000fe2000801005a */
[----:B------:R-:W-:Y:S02]  /*4590*/  IMAD.IADD R9, R6, 0x1, -R16 ;  /* 0x0000000106097824 */ /* 0x000fe400078e0a10 */
[----:B------:R-:W-:Y:S01]  /*45a0*/  FFMA.FTZ R26, R12, -UR5, R95 ;  /* 0x800000050c1a7c23 */ /* 0x000fe2000801005f */
[----:B------:R-:W-:Y:S01]  /*45b0*/  IMAD.IADD R10, R7, 0x1, -R17 ;  /* 0x00000001070a7824 */ /* 0x000fe200078e0a11 */
[----:B------:R-:W-:Y:S02]  /*45c0*/  IABS R8, R8 ;  /* 0x0000000800087213 */ /* 0x000fe40000000000 */
[----:B------:R-:W-:-:S02]  /*45d0*/  IABS R12, R9 ;  /* 0x00000009000c7213 */ /* 0x000fc40000000000 */
[----:B------:R-:W-:Y:S02]  /*45e0*/  IABS R9, R11 ;  /* 0x0000000b00097213 */ /* 0x000fe40000000000 */
[----:B------:R-:W-:Y:S01]  /*45f0*/  IABS R11, R13 ;  /* 0x0000000d000b7213 */ /* 0x000fe20000000000 */
[----:B------:R-:W-:Y:S01]  /*4600*/  IMAD.MOV.U32 R13, RZ, RZ, R12 ;  /* 0x000000ffff0d7224 */ /* 0x000fe200078e000c */
[----:B------:R-:W-:Y:S01]  /*4610*/  IABS R10, R10 ;  /* 0x0000000a000a7213 */ /* 0x000fe20000000000 */
[----:B------:R-:W-:Y:S01]  /*4620*/  IMAD.MOV.U32 R12, RZ, RZ, R8 ;  /* 0x000000ffff0c7224 */ /* 0x000fe200078e0008 */
[----:B------:R-:W-:Y:S01]  /*4630*/  I2FP.F32.S32 R9, R9 ;  /* 0x0000000900097245 */ /* 0x000fe20000201400 */
[----:B------:R-:W-:Y:S01]  /*4640*/  IMAD.MOV.U32 R8, RZ, RZ, R11 ;  /* 0x000000ffff087224 */ /* 0x000fe200078e000b */
[----:B------:R-:W-:Y:S02]  /*4650*/  I2FP.F32.S32 R10, R10 ;  /* 0x0000000a000a7245 */ /* 0x000fe40000201400 */
[----:B------:R-:W-:Y:S01]  /*4660*/  I2FP.F32.S32 R11, R12 ;  /* 0x0000000c000b7245 */ /* 0x000fe20000201400 */
[----:B------:R-:W-:Y:S01]  /*4670*/  FFMA.FTZ R34, R9, -UR5, R57 ;  /* 0x8000000509227c23 */ /* 0x000fe20008010039 */
[----:B------:R-:W-:Y:S01]  /*4680*/  I2FP.F32.S32 R8, R8 ;  /* 0x0000000800087245 */ /* 0x000fe20000201400 */
[----:B------:R-:W-:Y:S01]  /*4690*/  IMAD.IADD R9, R7, 0x1, -R18 ;  /* 0x0000000107097824 */ /* 0x000fe200078e0a12 */
[----:B------:R-:W-:Y:S01]  /*46a0*/  I2FP.F32.S32 R13, R13 ;  /* 0x0000000d000d7245 */ /* 0x000fe20000201400 */
[----:B------:R-:W-:Y:S01]  /*46b0*/  FFMA.FTZ R42, R10, -UR5, R91 ;  /* 0x800000050a2a7c23 */ /* 0x000fe2000801005b */
[----:B------:R-:W-:Y:S01]  /*46c0*/  FFMA.FTZ R27, R11, -UR5, R58 ;  /* 0x800000050b1b7c23 */ /* 0x000fe2000801003a */
[----:B------:R-:W-:Y:S01]  /*46d0*/  FFMA.FTZ R32, R8, -UR5, R59 ;  /* 0x8000000508207c23 */ /* 0x000fe2000801003b */
[----:B------:R-:W-:-:S02]  /*46e0*/  IMAD.IADD R8, R6, 0x1, -R18 ;  /* 0x0000000106087824 */ /* 0x000fc400078e0a12 */
[----:B------:R-:W-:Y:S01]  /*46f0*/  FFMA.FTZ R30, R13, -UR5, R56 ;  /* 0x800000050d1e7c23 */ /* 0x000fe20008010038 */
[----:B------:R-:W-:Y:S01]  /*4700*/  IMAD.IADD R10, R5, 0x1, -R18 ;  /* 0x00000001050a7824 */ /* 0x000fe200078e0a12 */
[----:B------:R-:W-:Y:S01]  /*4710*/  IABS R12, R9 ;  /* 0x00000009000c7213 */ /* 0x000fe20000000000 */
[--C-:B------:R-:W-:Y:S01]  /*4720*/  IMAD.IADD R11, R7, 0x1, -R19.reuse ;  /* 0x00000001070b7824 */ /* 0x100fe200078e0a13 */
[----:B------:R-:W-:Y:S01]  /*4730*/  IABS R9, R8 ;  /* 0x0000000800097213 */ /* 0x000fe20000000000 */
[----:B------:R-:W-:Y:S01]  /*4740*/  IMAD.IADD R13, R6, 0x1, -R19 ;  /* 0x00000001060d7824 */ /* 0x000fe200078e0a13 */
[----:B------:R-:W-:Y:S02]  /*4750*/  IABS R8, R10 ;  /* 0x0000000a00087213 */ /* 0x000fe40000000000 */
[----:B------:R-:W-:Y:S02]  /*4760*/  IABS R10, R11 ;  /* 0x0000000b000a7213 */ /* 0x000fe40000000000 */
[----:B------:R-:W-:Y:S01]  /*4770*/  IABS R11, R13 ;  /* 0x0000000d000b7213 */ /* 0x000fe20000000000 */
[----:B------:R-:W-:Y:S01]  /*4780*/  IMAD.MOV.U32 R13, RZ, RZ, R12 ;  /* 0x000000ffff0d7224 */ /* 0x000fe200078e000c */
[----:B------:R-:W-:Y:S01]  /*4790*/  FSEL R171, R26, -INF , !P1 ;  /* 0xff8000001aab7808 */ /* 0x000fe20004800000 */
[----:B------:R-:W-:Y:S01]  /*47a0*/  IMAD.MOV.U32 R12, RZ, RZ, R9 ;  /* 0x000000ffff0c7224 */ /* 0x000fe200078e0009 */
[----:B------:R-:W-:Y:S01]  /*47b0*/  FSEL R58, R25, -INF , !P1 ;  /* 0xff800000193a7808 */ /* 0x000fe20004800000 */
[----:B------:R-:W-:Y:S01]  /*47c0*/  IMAD.MOV.U32 R9, RZ, RZ, R10 ;  /* 0x000000ffff097224 */ /* 0x000fe200078e000a */
[----:B------:R-:W-:Y:S01]  /*47d0*/  I2FP.F32.S32 R13, R13 ;  /* 0x0000000d000d7245 */ /* 0x000fe20000201400 */
[----:B------:R-:W-:Y:S01]  /*47e0*/  IMAD.MOV.U32 R10, RZ, RZ, R11 ;  /* 0x000000ffff0a7224 */ /* 0x000fe200078e000b */
[----:B------:R-:W-:-:S02]  /*47f0*/  I2FP.F32.S32 R11, R8 ;  /* 0x00000008000b7245 */ /* 0x000fc40000201400 */
[----:B------:R-:W-:Y:S01]  /*4800*/  I2FP.F32.S32 R9, R9 ;  /* 0x0000000900097245 */ /* 0x000fe20000201400 */
[----:B------:R-:W-:Y:S01]  /*4810*/  FFMA.FTZ R38, R13, -UR5, R86 ;  /* 0x800000050d267c23 */ /* 0x000fe20008010056 */
[----:B------:R-:W-:Y:S01]  /*4820*/  I2FP.F32.S32 R8, R10 ;  /* 0x0000000a00087245 */ /* 0x000fe20000201400 */
[----:B------:R-:W-:Y:S01]  /*4830*/  FFMA.FTZ R36, R11, -UR5, R70 ;  /* 0x800000050b247c23 */ /* 0x000fe20008010046 */
[----:B------:R-:W-:Y:S01]  /*4840*/  I2FP.F32.S32 R12, R12 ;  /* 0x0000000c000c7245 */ /* 0x000fe20000201400 */
[----:B------:R-:W-:Y:S01]  /*4850*/  FFMA.FTZ R40, R9, -UR5, R87 ;  /* 0x8000000509287c23 */ /* 0x000fe20008010057 */
[----:B------:R-:W-:Y:S02]  /*4860*/  IMAD.IADD R9, R7, 0x1, -R20 ;  /* 0x0000000107097824 */ /* 0x000fe400078e0a14 */
[----:B------:R-:W-:Y:S01]  /*4870*/  FFMA.FTZ R39, R8, -UR5, R69 ;  /* 0x8000000508277c23 */ /* 0x000fe20008010045 */
[C---:B------:R-:W-:Y:S02]  /*4880*/  IMAD.IADD R8, R5.reuse, 0x1, -R19 ;  /* 0x0000000105087824 */ /* 0x040fe400078e0a13 */
[----:B------:R-:W-:Y:S01]  /*4890*/  FFMA.FTZ R37, R12, -UR5, R68 ;  /* 0x800000050c257c23 */ /* 0x000fe20008010044 */
[--C-:B------:R-:W-:Y:S01]  /*48a0*/  IMAD.IADD R10, R6, 0x1, -R20.reuse ;  /* 0x00000001060a7824 */ /* 0x100fe200078e0a14 */
[----:B------:R-:W-:Y:S01]  /*48b0*/  IABS R9, R9 ;  /* 0x0000000900097213 */ /* 0x000fe20000000000 */
[----:B------:R-:W-:Y:S01]  /*48c0*/  IMAD.IADD R11, R5, 0x1, -R20 ;  /* 0x00000001050b7824 */ /* 0x000fe200078e0a14 */
[----:B------:R-:W-:Y:S01]  /*48d0*/  IABS R8, R8 ;  /* 0x0000000800087213 */ /* 0x000fe20000000000 */
[----:B------:R-:W-:Y:S01]  /*48e0*/  IMAD.IADD R12, R7, 0x1, -R21 ;  /* 0x00000001070c7824 */ /* 0x000fe200078e0a15 */
[----:B------:R-:W-:Y:S01]  /*48f0*/  IABS R14, R10 ;  /* 0x0000000a000e7213 */ /* 0x000fe20000000000 */
[----:B------:R-:W-:Y:S01]  /*4900*/  IMAD.MOV.U32 R13, RZ, RZ, R9 ;  /* 0x000000ffff0d7224 */ /* 0x000fe200078e0009 */
[----:B------:R-:W-:-:S02]  /*4910*/  IABS R11, R11 ;  /* 0x0000000b000b7213 */ /* 0x000fc40000000000 */
[----:B------:R-:W-:Y:S01]  /*4920*/  IABS R12, R12 ;  /* 0x0000000c000c7213 */ /* 0x000fe20000000000 */
[----:B------:R-:W-:Y:S01]  /*4930*/  IMAD.MOV.U32 R9, RZ, RZ, R14 ;  /* 0x000000ffff097224 */ /* 0x000fe200078e000e */
[----:B------:R-:W-:Y:S01]  /*4940*/  I2FP.F32.S32 R10, R8 ;  /* 0x00000008000a7245 */ /* 0x000fe20000201400 */
[----:B------:R-:W-:Y:S01]  /*4950*/  VIADD R14, R15, 0x39 ;  /* 0x000000390f0e7836 */ /* 0x000fe20000000000 */
[----:B------:R-:W-:Y:S01]  /*4960*/  MOV R8, R11 ;  /* 0x0000000b00087202 */ /* 0x000fe20000000f00 */
[----:B------:R-:W-:Y:S01]  /*4970*/  IMAD.MOV.U32 R11, RZ, RZ, R12 ;  /* 0x000000ffff0b7224 */ /* 0x000fe200078e000c */
[----:B------:R-:W-:Y:S01]  /*4980*/  I2FP.F32.S32 R13, R13 ;  /* 0x0000000d000d7245 */ /* 0x000fe20000201400 */
[----:B------:R-:W-:Y:S01]  /*4990*/  FFMA.FTZ R35, R10, -UR5, R71 ;  /* 0x800000050a237c23 */ /* 0x000fe20008010047 */
[----:B------:R-:W-:Y:S01]  /*49a0*/  I2FP.F32.S32 R10, R9 ;  /* 0x00000009000a7245 */ /* 0x000fe20000201400 */
[C---:B------:R-:W-:Y:S01]  /*49b0*/  IMAD.IADD R54, R6.reuse, 0x1, -R14 ;  /* 0x0000000106367824 */ /* 0x040fe200078e0a0e */
[----:B------:R-:W-:Y:S01]  /*49c0*/  I2FP.F32.S32 R9, R11 ;  /* 0x0000000b00097245 */ /* 0x000fe20000201400 */
[----:B------:R-:W-:Y:S01]  /*49d0*/  FFMA.FTZ R33, R13, -UR5, R82 ;  /* 0x800000050d217c23 */ /* 0x000fe20008010052 */
[----:B------:R-:W-:Y:S01]  /*49e0*/  I2FP.F32.S32 R8, R8 ;  /* 0x0000000800087245 */ /* 0x000fe20000201400 */
[----:B------:R-:W-:-:S02]  /*49f0*/  IMAD.IADD R11, R6, 0x1, -R22 ;  /* 0x00000001060b7824 */ /* 0x000fc400078e0a16 */
[----:B------:R-:W-:Y:S01]  /*4a00*/  FFMA.FTZ R31, R10, -UR5, R72 ;  /* 0x800000050a1f7c23 */ /* 0x000fe20008010048 */
[----:B------:R-:W-:Y:S01]  /*4a10*/  FFMA.FTZ R28, R9, -UR5, R83 ;  /* 0x80000005091c7c23 */ /* 0x000fe20008010053 */
[--C-:B------:R-:W-:Y:S02]  /*4a20*/  IMAD.IADD R9, R6, 0x1, -R21.reuse ;  /* 0x0000000106097824 */ /* 0x100fe400078e0a15 */
[----:B------:R-:W-:Y:S01]  /*4a30*/  FFMA.FTZ R29, R8, -UR5, R74 ;  /* 0x80000005081d7c23 */ /* 0x000fe2000801004a */
[----:B------:R-:W-:Y:S01]  /*4a40*/  IMAD.IADD R8, R5, 0x1, -R21 ;  /* 0x0000000105087824 */ /* 0x000fe200078e0a15 */
[----:B------:R-:W-:Y:S01]  /*4a50*/  FSEL R62, R23, -INF , !P1 ;  /* 0xff800000173e7808 */ /* 0x000fe20004800000 */
[--C-:B------:R-:W-:Y:S01]  /*4a60*/  IMAD.IADD R13, R5, 0x1, -R22.reuse ;  /* 0x00000001050d7824 */ /* 0x100fe200078e0a16 */
[----:B------:R-:W-:Y:S01]  /*4a70*/  IABS R12, R9 ;  /* 0x00000009000c7213 */ /* 0x000fe20000000000 */
[----:B------:R-:W-:Y:S01]  /*4a80*/  IMAD.IADD R10, R7, 0x1, -R22 ;  /* 0x00000001070a7824 */ /* 0x000fe200078e0a16 */
[----:B------:R-:W-:Y:S01]  /*4a90*/  IABS R8, R8 ;  /* 0x0000000800087213 */ /* 0x000fe20000000000 */
[----:B------:R-:W-:Y:S01]  /*4aa0*/  IMAD.IADD R25, R3, 0x1, -R14 ;  /* 0x0000000103197824 */ /* 0x000fe200078e0a0e */
[----:B------:R-:W-:-:S02]  /*4ab0*/  IABS R9, R11 ;  /* 0x0000000b00097213 */ /* 0x000fc40000000000 */
        /* <DEDUP_REMOVED lines=8> */
[----:B------:R-:W-:Y:S01]  /*4b40*/  VIADD R12, R15, 0x21 ;  /* 0x000000210f0c7836 */ /* 0x000fe20000000000 */
[----:B------:R-:W-:-:S02]  /*4b50*/  I2FP.F32.S32 R13, R13 ;  /* 0x0000000d000d7245 */ /* 0x000fc40000201400 */
[----:B------:R-:W-:Y:S01]  /*4b60*/  I2FP.F32.S32 R8, R8 ;  /* 0x0000000800087245 */ /* 0x000fe20000201400 */
[----:B------:R-:W-:Y:S01]  /*4b70*/  FFMA.FTZ R18, R11, -UR5, R75 ;  /* 0x800000050b127c23 */ /* 0x000fe2000801004b */
[----:B------:R-:W-:Y:S01]  /*4b80*/  FSEL R59, R41, -INF , !P2 ;  /* 0xff800000293b7808 */ /* 0x000fe20005000000 */
[----:B------:R-:W-:Y:S01]  /*4b90*/  VIADD R11, R15, 0x28 ;  /* 0x000000280f0b7836 */ /* 0x000fe20000000000 */
[----:B------:R-:W-:Y:S01]  /*4ba0*/  FSEL R63, R24, -INF , !P2 ;  /* 0xff800000183f7808 */ /* 0x000fe20005000000 */
[----:B------:R-:W-:Y:S01]  /*4bb0*/  FFMA.FTZ R19, R13, -UR5, R73 ;  /* 0x800000050d137c23 */ /* 0x000fe20008010049 */
[----:B------:R-:W-:Y:S01]  /*4bc0*/  ISETP.GE.AND P1, PT, R22, UR23, PT ;  /* 0x0000001716007c0c */ /* 0x000fe2000bf26270 */
[----:B------:R-:W-:Y:S01]  /*4bd0*/  FFMA.FTZ R22, R10, -UR5, R106 ;  /* 0x800000050a167c23 */ /* 0x000fe2000801006a */
[----:B------:R-:W-:Y:S01]  /*4be0*/  ISETP.GE.AND P2, PT, R21, UR23, PT ;  /* 0x0000001715007c0c */ /* 0x000fe2000bf46270 */
[----:B------:R-:W-:Y:S01]  /*4bf0*/  FFMA.FTZ R21, R9, -UR5, R100 ;  /* 0x8000000509157c23 */ /* 0x000fe20008010064 */
[----:B------:R-:W-:Y:S01]  /*4c00*/  FFMA.FTZ R20, R8, -UR5, R102 ;  /* 0x8000000508147c23 */ /* 0x000fe20008010066 */
[C---:B------:R-:W-:Y:S01]  /*4c10*/  VIADD R10, R15.reuse, 0x29 ;  /* 0x000000290f0a7836 */ /* 0x040fe20000000000 */
[----:B------:R-:W-:Y:S01]  /*4c20*/  FSEL R170, R44, -INF , !P0 ;  /* 0xff8000002caa7808 */ /* 0x000fe20004000000 */
[C---:B------:R-:W-:Y:S01]  /*4c30*/  VIADD R9, R15.reuse, 0x30 ;  /* 0x000000300f097836 */ /* 0x040fe20000000000 */
[----:B------:R-:W-:Y:S01]  /*4c40*/  FSEL R57, R30, -INF , !P0 ;  /* 0xff8000001e397808 */ /* 0x000fe20004000000 */
[C---:B------:R-:W-:Y:S01]  /*4c50*/  VIADD R8, R15.reuse, 0x31 ;  /* 0x000000310f087836 */ /* 0x040fe20000000000 */
[----:B------:R-:W-:Y:S01]  /*4c60*/  FSEL R56, R34, -INF , !P6 ;  /* 0xff80000022387808 */ /* 0x000fe20007000000 */
[----:B------:R-:W-:Y:S01]  /*4c70*/  VIADD R13, R15, 0x38 ;  /* 0x000000380f0d7836 */ /* 0x000fe20000000000 */
[----:B------:R-:W-:Y:S01]  /*4c80*/  FSEL R167, R38, -INF , !P5 ;  /* 0xff80000026a77808 */ /* 0x000fe20006800000 */
[----:B------:R-:W-:Y:S01]  /*4c90*/  IMAD.IADD R15, R3, 0x1, -R12 ;  /* 0x00000001030f7824 */ /* 0x000fe200078e0a0c */
[----:B------:R-:W-:Y:S01]  /*4ca0*/  FSEL R66, R39, -INF , !P4 ;  /* 0xff80000027427808 */ /* 0x000fe20006000000 */
[--C-:B------:R-:W-:Y:S01]  /*4cb0*/  IMAD.IADD R16, R3, 0x1, -R11.reuse ;  /* 0x0000000103107824 */ /* 0x100fe200078e0a0b */
[----:B------:R-:W-:Y:S01]  /*4cc0*/  IADD3 R55, -R13, R6, RZ ;  /* 0x000000060d377210 */ /* 0x000fe20007ffe1ff */
[----:B------:R-:W-:Y:S01]  /*4cd0*/  IMAD.IADD R17, R3, 0x1, -R10 ;  /* 0x0000000103117824 */ /* 0x000fe200078e0a0a */
[----:B------:R-:W-:Y:S01]  /*4ce0*/  FSEL R161, R33, -INF , !P3 ;  /* 0xff80000021a17808 */ /* 0x000fe20005800000 */
[C---:B------:R-:W-:Y:S01]  /*4cf0*/  IMAD.IADD R30, R6.reuse, 0x1, -R12 ;  /* 0x00000001061e7824 */ /* 0x040fe200078e0a0c */
[----:B------:R-:W-:Y:S01]  /*4d00*/  FSEL R84, R31, -INF , !P3 ;  /* 0xff8000001f547808 */ /* 0x000fe20005800000 */
[C---:B------:R-:W-:Y:S01]  /*4d10*/  IMAD.IADD R34, R6.reuse, 0x1, -R11 ;  /* 0x0000000106227824 */ /* 0x040fe200078e0a0b */
[----:B------:R-:W-:Y:S01]  /*4d20*/  FSEL R87, R29, -INF , !P3 ;  /* 0xff8000001d577808 */ /* 0x000fe20005800000 */
[----:B------:R-:W-:Y:S01]  /*4d30*/  IMAD.IADD R38, R6, 0x1, -R10 ;  /* 0x0000000106267824 */ /* 0x000fe200078e0a0a */
[----:B------:R-:W-:Y:S01]  /*4d40*/  ISETP.GE.AND P3, PT, R8, UR23, PT ;  /* 0x0000001708007c0c */ /* 0x000fe2000bf66270 */
[C-C-:B------:R-:W-:Y:S01]  /*4d50*/  IMAD.IADD R39, R6.reuse, 0x1, -R9.reuse ;  /* 0x0000000106277824 */ /* 0x140fe200078e0a09 */
[----:B------:R-:W-:Y:S01]  /*4d60*/  FSEL R150, R61, -INF , !P6 ;  /* 0xff8000003d967808 */ /* 0x000fe20007000000 */
[--C-:B------:R-:W-:Y:S01]  /*4d70*/  IMAD.IADD R44, R6, 0x1, -R8.reuse ;  /* 0x00000001062c7824 */ /* 0x100fe200078e0a08 */
[----:B------:R-:W-:Y:S01]  /*4d80*/  IABS R6, R15 ;  /* 0x0000000f00067213 */ /* 0x000fe20000000000 */
[----:B------:R-:W-:Y:S01]  /*4d90*/  IMAD.IADD R23, R3, 0x1, -R9 ;  /* 0x0000000103177824 */ /* 0x000fe200078e0a09 */
[----:B------:R-:W-:Y:S01]  /*4da0*/  FSEL R60, R27, -INF , !P0 ;  /* 0xff8000001b3c7808 */ /* 0x000fe20004000000 */
[C-C-:B------:R-:W-:Y:S01]  /*4db0*/  IMAD.IADD R24, R3.reuse, 0x1, -R8.reuse ;  /* 0x0000000103187824 */ /* 0x140fe200078e0a08 */
[----:B------:R-:W-:Y:S01]  /*4dc0*/  FSEL R169, R42, -INF , !P6 ;  /* 0xff8000002aa97808 */ /* 0x000fe20007000000 */
[----:B------:R-:W-:Y:S01]  /*4dd0*/  IMAD.IADD R26, R3, 0x1, -R13 ;  /* 0x00000001031a7824 */ /* 0x000fe200078e0a0d */
[----:B------:R-:W-:Y:S01]  /*4de0*/  IABS R3, R16 ;  /* 0x0000001000037213 */ /* 0x000fe20000000000 */
[--C-:B------:R-:W-:Y:S01]  /*4df0*/  IMAD.IADD R41, R7, 0x1, -R8.reuse ;  /* 0x0000000107297824 */ /* 0x100fe200078e0a08 */
[----:B------:R-:W-:Y:S01]  /*4e00*/  FSEL R61, R32, -INF , !P6 ;  /* 0xff800000203d7808 */ /* 0x000fe20007000000 */
[----:B------:R-:W-:Y:S01]  /*4e10*/  IMAD.IADD R47, R5, 0x1, -R8 ;  /* 0x00000001052f7824 */ /* 0x000fe200078e0a08 */
[----:B------:R-:W-:Y:S01]  /*4e20*/  IABS R8, R17 ;  /* 0x0000001100087213 */ /* 0x000fe20000000000 */
[C---:B------:R-:W-:Y:S01]  /*4e30*/  IMAD.IADD R27, R7.reuse, 0x1, -R12 ;  /* 0x00000001071b7824 */ /* 0x040fe200078e0a0c */
[----:B------:R-:W-:Y:S01]  /*4e40*/  FSEL R85, R36, -INF , !P5 ;  /* 0xff80000024557808 */ /* 0x000fe20006800000 */
[----:B------:R-:W-:Y:S01]  /*4e50*/  IMAD.IADD R32, R7, 0x1, -R11 ;  /* 0x0000000107207824 */ /* 0x000fe200078e0a0b */
[----:B------:R-:W-:Y:S01]  /*4e60*/  FSEL R86, R35, -INF , !P4 ;  /* 0xff80000023567808 */ /* 0x000fe20006000000 */
[----:B------:R-:W-:Y:S01]  /*4e70*/  IMAD.IADD R36, R7, 0x1, -R10 ;  /* 0x0000000107247824 */ /* 0x000fe200078e0a0a */
[----:B------:R-:W-:Y:S01]  /*4e80*/  FSEL R147, R65, -INF , !P5 ;  /* 0xff80000041937808 */ /* 0x000fe20006800000 */
[C---:B------:R-:W-:Y:S01]  /*4e90*/  IMAD.IADD R35, R7.reuse, 0x1, -R9 ;  /* 0x0000000107237824 */ /* 0x040fe200078e0a09 */
[----:B------:R-:W-:Y:S01]  /*4ea0*/  ISETP.GE.AND P0, PT, R12, UR23, PT ;  /* 0x000000170c007c0c */ /* 0x000fe2000bf06270 */
[----:B------:R-:W-:Y:S01]  /*4eb0*/  IMAD.IADD R43, R7, 0x1, -R13 ;  /* 0x00000001072b7824 */ /* 0x000fe200078e0a0d */
[----:B------:R-:W-:Y:S01]  /*4ec0*/  ISETP.GE.AND P6, PT, R11, UR23, PT ;  /* 0x000000170b007c0c */ /* 0x000fe2000bfc6270 */
[----:B------:R-:W-:Y:S01]  /*4ed0*/  IMAD.IADD R42, R7, 0x1, -R14 ;  /* 0x00000001072a7824 */ /* 0x000fe200078e0a0e */
[----:B------:R-:W-:Y:S01]  /*4ee0*/  FSEL R65, R37, -INF , !P5 ;  /* 0xff80000025417808 */ /* 0x000fe20006800000 */
[----:B------:R-:W-:Y:S01]  /*4ef0*/  IMAD.MOV.U32 R7, RZ, RZ, R6 ;  /* 0x000000ffff077224 */ /* 0x000fe200078e0006 */
[----:B------:R-:W-:Y:S01]  /*4f00*/  FSEL R164, R40, -INF , !P4 ;  /* 0xff80000028a47808 */ /* 0x000fe20006000000 */
[----:B------:R-:W-:Y:S01]  /*4f10*/  IMAD.MOV.U32 R6, RZ, RZ, R3 ;  /* 0x000000ffff067224 */ /* 0x000fe200078e0003 */
[----:B------:R-:W-:Y:S01]  /*4f20*/  ISETP.GE.AND P4, PT, R9, UR23, PT ;  /* 0x0000001709007c0c */ /* 0x000fe2000bf86270 */
[----:B------:R-:W-:Y:S01]  /*4f30*/  IMAD.MOV.U32 R3, RZ, RZ, R8 ;  /* 0x000000ffff037224 */ /* 0x000fe200078e0008 */
[----:B------:R-:W-:Y:S01]  /*4f40*/  I2FP.F32.S32 R7, R7 ;  /* 0x0000000700077245 */ /* 0x000fe20000201400 */
[C---:B------:R-:W-:Y:S01]  /*4f50*/  IMAD.IADD R12, R5.reuse, 0x1, -R12 ;  /* 0x00000001050c7824 */ /* 0x040fe200078e0a0c */
[----:B------:R-:W-:Y:S01]  /*4f60*/  I2FP.F32.S32 R6, R6 ;  /* 0x0000000600067245 */ /* 0x000fe20000201400 */
[C---:B------:R-:W-:Y:S01]  /*4f70*/  IMAD.IADD R11, R5.reuse, 0x1, -R11 ;  /* 0x00000001050b7824 */ /* 0x040fe200078e0a0b */
[----:B------:R-:W-:Y:S01]  /*4f80*/  I2FP.F32.S32 R3, R3 ;  /* 0x0000000300037245 */ /* 0x000fe20000201400 */
[----:B------:R-:W-:-:S02]  /*4f90*/  IMAD.IADD R37, R5, 0x1, -R10 ;  /* 0x0000000105257824 */ /* 0x000fc400078e0a0a */
[----:B------:R-:W-:Y:S01]  /*4fa0*/  FFMA.FTZ R46, R7, -UR5, R105 ;  /* 0x80000005072e7c23 */ /* 0x000fe20008010069 */
[C---:B------:R-:W-:Y:S02]  /*4fb0*/  IMAD.IADD R40, R5.reuse, 0x1, -R9 ;  /* 0x0000000105287824 */ /* 0x040fe400078e0a09 */
[----:B------:R-:W-:Y:S01]  /*4fc0*/  FFMA.FTZ R53, R6, -UR5, R120 ;  /* 0x8000000506357c23 */ /* 0x000fe20008010078 */
[----:B------:R-:W-:Y:S02]  /*4fd0*/  IMAD.IADD R45, R5, 0x1, -R13 ;  /* 0x00000001052d7824 */ /* 0x000fe400078e0a0d */
[----:B------:R-:W-:Y:S01]  /*4fe0*/  FFMA.FTZ R52, R3, -UR5, R121 ;  /* 0x8000000503347c23 */ /* 0x000fe20008010079 */
[----:B------:R-:W-:Y:S01]  /*4ff0*/  IMAD.IADD R31, R5, 0x1, -R14 ;  /* 0x00000001051f7824 */ /* 0x000fe200078e0a0e */
[----:B------:R-:W-:Y:S02]  /*5000*/  IABS R5, R24 ;  /* 0x0000001800057213 */ /* 0x000fe40000000000 */
[----:B------:R-:W-:-:S02]  /*5010*/  IABS R3, R26 ;  /* 0x0000001a00037213 */ /* 0x000fc40000000000 */
[----:B------:R-:W-:Y:S01]  /*5020*/  IABS R6, R23 ;  /* 0x0000001700067213 */ /* 0x000fe20000000000 */
[----:B------:R-:W-:Y:S01]  /*5030*/  IMAD.MOV.U32 R8, RZ, RZ, R5 ;  /* 0x000000ffff087224 */ /* 0x000fe200078e0005 */
[----:B------:R-:W-:Y:S01]  /*5040*/  IABS R7, R25 ;  /* 0x0000001900077213 */ /* 0x000fe20000000000 */
[----:B------:R-:W-:Y:S01]  /*5050*/  IMAD.MOV.U32 R5, RZ, RZ, R3 ;  /* 0x000000ffff057224 */ /* 0x000fe200078e0003 */
[----:B------:R-:W-:Y:S02]  /*5060*/  IABS R9, R27 ;  /* 0x0000001b00097213 */ /* 0x000fe40000000000 */
[----:B------:R-:W-:Y:S01]  /*5070*/  ISETP.GE.AND P5, PT, R10, UR23, PT ;  /* 0x000000170a007c0c */ /* 0x000fe2000bfa6270 */
        /* <DEDUP_REMOVED lines=12> */
[----:B------:R-:W-:Y:S01]  /*5140*/  IABS R5, R30 ;  /* 0x0000001e00057213 */ /* 0x000fe20000000000 */
[----:B------:R-:W-:Y:S01]  /*5150*/  FFMA.FTZ R26, R3, -UR5, R107 ;  /* 0x80000005031a7c23 */ /* 0x000fe2000801006b */
[----:B------:R-:W-:Y:S01]  /*5160*/  IABS R3, R12 ;  /* 0x0000000c00037213 */ /* 0x000fe20000000000 */
[----:B------:R-:W-:Y:S01]  /*5170*/  FFMA.FTZ R29, R8, -UR5, R129 ;  /* 0x80000005081d7c23 */ /* 0x000fe20008010081 */
[----:B------:R-:W-:Y:S01]  /*5180*/  IABS R6, R32 ;  /* 0x0000002000067213 */ /* 0x000fe20000000000 */
[----:B------:R-:W-:Y:S01]  /*5190*/  IMAD.MOV.U32 R10, RZ, RZ, R5 ;  /* 0x000000ffff0a7224 */ /* 0x000fe200078e0005 */
[----:B------:R-:W-:Y:S01]  /*51a0*/  IABS R7, R34 ;  /* 0x0000002200077213 */ /* 0x000fe20000000000 */
[----:B------:R-:W-:Y:S01]  /*51b0*/  IMAD.MOV.U32 R8, RZ, RZ, R3 ;  /* 0x000000ffff087224 */ /* 0x000fe200078e0003 */
[----:B------:R-:W-:Y:S01]  /*51c0*/  IABS R9, R11 ;  /* 0x0000000b00097213 */ /* 0x000fe20000000000 */
[----:B------:R-:W-:Y:S01]  /*51d0*/  IMAD.MOV.U32 R5, RZ, RZ, R6 ;  /* 0x000000ffff057224 */ /* 0x000fe200078e0006 */
[----:B------:R-:W-:Y:S01]  /*51e0*/  I2FP.F32.S32 R10, R10 ;  /* 0x0000000a000a7245 */ /* 0x000fe20000201400 */
[----:B------:R-:W-:Y:S01]  /*51f0*/  IMAD.MOV.U32 R3, RZ, RZ, R7 ;  /* 0x000000ffff037224 */ /* 0x000fe200078e0007 */
[----:B------:R-:W-:Y:S01]  /*5200*/  I2FP.F32.S32 R8, R8 ;  /* 0x0000000800087245 */ /* 0x000fe20000201400 */
[----:B------:R-:W-:Y:S01]  /*5210*/  IMAD.MOV.U32 R6, RZ, RZ, R9 ;  /* 0x000000ffff067224 */ /* 0x000fe200078e0009 */
[----:B------:R-:W-:-:S02]  /*5220*/  I2FP.F32.S32 R7, R5 ;  /* 0x0000000500077245 */ /* 0x000fc40000201400 */
[----:B------:R-:W-:Y:S02]  /*5230*/  I2FP.F32.S32 R5, R3 ;  /* 0x0000000300057245 */ /* 0x000fe40000201400 */
[----:B------:R-:W-:Y:S01]  /*5240*/  I2FP.F32.S32 R3, R6 ;  /* 0x0000000600037245 */ /* 0x000fe20000201400 */
[----:B------:R-:W-:Y:S01]  /*5250*/  FFMA.FTZ R25, R7, -UR5, R122 ;  /* 0x8000000507197c23 */ /* 0x000fe2000801007a */
[----:B------:R-:W-:Y:S01]  /*5260*/  IABS R6, R36 ;  /* 0x0000002400067213 */ /* 0x000fe20000000000 */
[----:B------:R-:W-:Y:S01]  /*5270*/  FFMA.FTZ R24, R5, -UR5, R108 ;  /* 0x8000000505187c23 */ /* 0x000fe2000801006c */
[----:B------:R-:W-:Y:S01]  /*5280*/  IABS R9, R39 ;  /* 0x0000002700097213 */ /* 0x000fe20000000000 */
[----:B------:R-:W-:Y:S01]  /*5290*/  FFMA.FTZ R23, R3, -UR5, R110 ;  /* 0x8000000503177c23 */ /* 0x000fe2000801006e */
[----:B------:R-:W-:Y:S01]  /*52a0*/  FSEL R185, R22, -INF , !P1 ;  /* 0xff80000016b97808 */ /* 0x000fe20004800000 */
[----:B------:R-:W-:Y:S01]  /*52b0*/  FFMA.FTZ R22, R10, -UR5, R101 ;  /* 0x800000050a167c23 */ /* 0x000fe20008010065 */
[----:B------:R-:W-:Y:S01]  /*52c0*/  IABS R5, R38 ;  /* 0x0000002600057213 */ /* 0x000fe20000000000 */
[----:B------:R-:W-:Y:S01]  /*52d0*/  IMAD.MOV.U32 R10, RZ, RZ, R6 ;  /* 0x000000ffff0a7224 */ /* 0x000fe200078e0006 */
[----:B------:R-:W-:Y:S01]  /*52e0*/  IABS R7, R35 ;  /* 0x0000002300077213 */ /* 0x000fe20000000000 */
[----:B------:R-:W-:Y:S01]  /*52f0*/  IMAD.MOV.U32 R6, RZ, RZ, R9 ;  /* 0x000000ffff067224 */ /* 0x000fe200078e0009 */
[----:B------:R-:W-:Y:S01]  /*5300*/  FSEL R186, R21, -INF , !P1 ;  /* 0xff80000015ba7808 */ /* 0x000fe20004800000 */
[----:B------:R-:W-:Y:S01]  /*5310*/  FFMA.FTZ R21, R8, -UR5, R103 ;  /* 0x8000000508157c23 */ /* 0x000fe20008010067 */
[----:B------:R-:W-:Y:S01]  /*5320*/  IABS R3, R37 ;  /* 0x0000002500037213 */ /* 0x000fe20000000000 */
[----:B------:R-:W-:Y:S01]  /*5330*/  IMAD.MOV.U32 R8, RZ, RZ, R5 ;  /* 0x000000ffff087224 */ /* 0x000fe200078e0005 */
[----:B------:R-:W-:Y:S01]  /*5340*/  FSEL R140, R18, -INF , !P2 ;  /* 0xff800000128c7808 */ /* 0x000fe20005000000 */
[----:B------:R-:W-:Y:S01]  /*5350*/  IMAD.MOV.U32 R5, RZ, RZ, R7 ;  /* 0x000000ffff057224 */ /* 0x000fe200078e0007 */
[----:B------:R-:W-:-:S02]  /*5360*/  I2FP.F32.S32 R7, R3 ;  /* 0x0000000300077245 */ /* 0x000fc40000201400 */
[----:B------:R-:W-:Y:S02]  /*5370*/  I2FP.F32.S32 R3, R6 ;  /* 0x0000000600037245 */ /* 0x000fe40000201400 */
[----:B------:R-:W-:Y:S01]  /*5380*/  I2FP.F32.S32 R10, R10 ;  /* 0x0000000a000a7245 */ /* 0x000fe20000201400 */
[----:B------:R-:W-:Y:S01]  /*5390*/  FFMA.FTZ R18, R7, -UR5, R111 ;  /* 0x8000000507127c23 */ /* 0x000fe2000801006f */
[----:B------:R-:W-:Y:S01]  /*53a0*/  I2FP.F32.S32 R8, R8 ;  /* 0x0000000800087245 */ /* 0x000fe20000201400 */
[----:B------:R-:W-:Y:S01]  /*53b0*/  FFMA.FTZ R16, R3, -UR5, R112 ;  /* 0x8000000503107c23 */ /* 0x000fe20008010070 */
[----:B------:R-:W-:Y:S02]  /*53c0*/  I2FP.F32.S32 R5, R5 ;  /* 0x0000000500057245 */ /* 0x000fe40000201400 */
[----:B------:R-:W-:Y:S02]  /*53d0*/  IABS R3, R40 ;  /* 0x0000002800037213 */ /* 0x000fe40000000000 */
[----:B------:R-:W-:Y:S01]  /*53e0*/  IABS R6, R41 ;  /* 0x0000002900067213 */ /* 0x000fe20000000000 */
[----:B------:R-:W-:Y:S01]  /*53f0*/  FFMA.FTZ R17, R5, -UR5, R130 ;  /* 0x8000000505117c23 */ /* 0x000fe20008010082 */
[----:B------:R-:W-:-:S02]  /*5400*/  IABS R7, R42 ;  /* 0x0000002a00077213 */ /* 0x000fc40000000000 */
[----:B------:R-:W-:Y:S02]  /*5410*/  IABS R9, R44 ;  /* 0x0000002c00097213 */ /* 0x000fe40000000000 */
[----:B------:R-:W-:Y:S02]  /*5420*/  FSEL R141, R64, -INF , !P2 ;  /* 0xff800000408d7808 */ /* 0x000fe40005000000 */
[----:B------:R-:W-:Y:S01]  /*5430*/  FSEL R187, R20, -INF , !P1 ;  /* 0xff80000014bb7808 */ /* 0x000fe20004800000 */
[----:B------:R-:W-:Y:S01]  /*5440*/  FFMA.FTZ R20, R10, -UR5, R123 ;  /* 0x800000050a147c23 */ /* 0x000fe2000801007b */
[----:B------:R-:W-:Y:S01]  /*5450*/  FSEL R64, R19, -INF , !P2 ;  /* 0xff80000013407808 */ /* 0x000fe20005000000 */
[----:B------:R-:W-:Y:S01]  /*5460*/  FFMA.FTZ R19, R8, -UR5, R109 ;  /* 0x8000000508137c23 */ /* 0x000fe2000801006d */
[----:B------:R-:W-:Y:S01]  /*5470*/  IMAD.MOV.U32 R10, RZ, RZ, R3 ;  /* 0x000000ffff0a7224 */ /* 0x000fe200078e0003 */
[----:B------:R-:W-:Y:S01]  /*5480*/  IABS R5, R43 ;  /* 0x0000002b00057213 */ /* 0x000fe20000000000 */
[----:B------:R-:W-:Y:S01]  /*5490*/  IMAD.MOV.U32 R8, RZ, RZ, R6 ;  /* 0x000000ffff087224 */ /* 0x000fe200078e0006 */
[----:B------:R-:W-:Y:S01]  /*54a0*/  ISETP.GE.AND P2, PT, R13, UR23, PT ;  /* 0x000000170d007c0c */ /* 0x000fe2000bf46270 */
[----:B------:R-:W-:Y:S01]  /*54b0*/  IMAD.MOV.U32 R3, RZ, RZ, R7 ;  /* 0x000000ffff037224 */ /* 0x000fe200078e0007 */
[----:B------:R-:W-:Y:S01]  /*54c0*/  I2FP.F32.S32 R7, R5 ;  /* 0x0000000500077245 */ /* 0x000fe20000201400 */
[----:B------:R-:W-:Y:S01]  /*54d0*/  IMAD.MOV.U32 R6, RZ, RZ, R9 ;  /* 0x000000ffff067224 */ /* 0x000fe200078e0009 */
[----:B------:R-:W-:-:S02]  /*54e0*/  I2FP.F32.S32 R8, R8 ;  /* 0x0000000800087245 */ /* 0x000fc40000201400 */
[----:B------:R-:W-:Y:S01]  /*54f0*/  I2FP.F32.S32 R5, R3 ;  /* 0x0000000300057245 */ /* 0x000fe20000201400 */
[----:B------:R-:W-:Y:S01]  /*5500*/  FFMA.FTZ R13, R7, -UR5, R126 ;  /* 0x80000005070d7c23 */ /* 0x000fe2000801007e */
[----:B------:R-:W-:Y:S02]  /*5510*/  I2FP.F32.S32 R3, R6 ;  /* 0x0000000600037245 */ /* 0x000fe40000201400 */
[----:B------:R-:W-:Y:S01]  /*5520*/  I2FP.F32.S32 R10, R10 ;  /* 0x0000000a000a7245 */ /* 0x000fe20000201400 */
[----:B------:R-:W-:Y:S01]  /*5530*/  FFMA.FTZ R12, R5, -UR5, R127 ;  /* 0x80000005050c7c23 */ /* 0x000fe2000801007f */
[----:B------:R-:W-:Y:S01]  /*5540*/  IABS R5, R54 ;  /* 0x0000003600057213 */ /* 0x000fe20000000000 */
[----:B------:R-:W-:Y:S01]  /*5550*/  FFMA.FTZ R11, R3, -UR5, R113 ;  /* 0x80000005030b7c23 */ /* 0x000fe20008010071 */
[----:B------:R-:W-:Y:S01]  /*5560*/  IABS R3, R47 ;  /* 0x0000002f00037213 */ /* 0x000fe20000000000 */
[----:B------:R-:W-:Y:S01]  /*5570*/  FFMA.FTZ R15, R10, -UR5, R114 ;  /* 0x800000050a0f7c23 */ /* 0x000fe20008010072 */
[----:B------:R-:W-:-:S02]  /*5580*/  FSEL R184, R67, -INF , !P1 ;  /* 0xff80000043b87808 */ /* 0x000fc40004800000 */
[----:B------:R-:W-:Y:S02]  /*5590*/  IABS R6, R55 ;  /* 0x0000003700067213 */ /* 0x000fe40000000000 */
[----:B------:R-:W-:Y:S02]  /*55a0*/  IABS R7, R45 ;  /* 0x0000002d00077213 */ /* 0x000fe40000000000 */
[----:B------:R-:W-:Y:S01]  /*55b0*/  ISETP.GE.AND P1, PT, R14, UR23, PT ;  /* 0x000000170e007c0c */ /* 0x000fe2000bf26270 */
[----:B------:R-:W-:Y:S01]  /*55c0*/  FFMA.FTZ R14, R8, -UR5, R131 ;  /* 0x80000005080e7c23 */ /* 0x000fe20008010083 */
[----:B------:R-:W-:Y:S01]  /*55d0*/  IABS R9, R31 ;  /* 0x0000001f00097213 */ /* 0x000fe20000000000 */
[----:B------:R-:W-:Y:S01]  /*55e0*/  IMAD.MOV.U32 R8, RZ, RZ, R5 ;  /* 0x000000ffff087224 */ /* 0x000fe200078e0005 */
[----:B------:R-:W-:Y:S01]  /*55f0*/  FSEL R149, R46, -INF , !P0 ;  /* 0xff8000002e957808 */ /* 0x000fe20004000000 */
[----:B------:R-:W-:Y:S01]  /*5600*/  IMAD.MOV.U32 R5, RZ, RZ, R3 ;  /* 0x000000ffff057224 */ /* 0x000fe200078e0003 */
[----:B------:R-:W-:Y:S01]  /*5610*/  FSEL R153, R26, -INF , !P0 ;  /* 0xff8000001a997808 */ /* 0x000fe20004000000 */
[----:B------:R-:W-:Y:S01]  /*5620*/  IMAD.MOV.U32 R10, RZ, RZ, R6 ;  /* 0x000000ffff0a7224 */ /* 0x000fe200078e0006 */
[----:B------:R-:W-:Y:S01]  /*5630*/  FSEL R158, R22, -INF , !P0 ;  /* 0xff800000169e7808 */ /* 0x000fe20004000000 */
[----:B------:R-:W-:Y:S01]  /*5640*/  IMAD.MOV.U32 R3, RZ, RZ, R7 ;  /* 0x000000ffff037224 */ /* 0x000fe200078e0007 */
[----:B------:R-:W-:Y:S01]  /*5650*/  FSEL R165, R21, -INF , !P0 ;  /* 0xff80000015a57808 */ /* 0x000fe20004000000 */
[----:B------:R-:W-:Y:S01]  /*5660*/  IMAD.MOV.U32 R6, RZ, RZ, R9 ;  /* 0x000000ffff067224 */ /* 0x000fe200078e0009 */
[----:B------:R-:W-:-:S02]  /*5670*/  PLOP3.LUT P0, PT, PT, PT, UP0, 0x80, 0x0 ;  /* 0x000000000000781c */ /* 0x000fc40003f0f008 */
[----:B------:R-:W-:Y:S02]  /*5680*/  I2FP.F32.S32 R7, R5 ;  /* 0x0000000500077245 */ /* 0x000fe40000201400 */
[----:B------:R-:W-:Y:S02]  /*5690*/  I2FP.F32.S32 R5, R3 ;  /* 0x0000000300057245 */ /* 0x000fe40000201400 */
[----:B------:R-:W-:Y:S01]  /*56a0*/  I2FP.F32.S32 R10, R10 ;  /* 0x0000000a000a7245 */ /* 0x000fe20000201400 */
[----:B------:R-:W-:Y:S01]  /*56b0*/  FFMA.FTZ R7, R7, -UR5, R115 ;  /* 0x8000000507077c23 */ /* 0x000fe20008010073 */
[----:B------:R-:W-:Y:S01]  /*56c0*/  I2FP.F32.S32 R8, R8 ;  /* 0x0000000800087245 */ /* 0x000fe20000201400 */
[----:B------:R-:W-:Y:S01]  /*56d0*/  FFMA.FTZ R5, R5, -UR5, R50 ;  /* 0x8000000505057c23 */ /* 0x000fe20008010032 */
[----:B------:R-:W-:Y:S01]  /*56e0*/  I2FP.F32.S32 R3, R6 ;  /* 0x0000000600037245 */ /* 0x000fe20000201400 */
[----:B------:R-:W-:Y:S01]  /*56f0*/  FFMA.FTZ R10, R10, -UR5, R48 ;  /* 0x800000050a0a7c23 */ /* 0x000fe20008010030 */
[----:B------:R-:W-:Y:S01]  /*5700*/  FSEL R146, R53, -INF , !P6 ;  /* 0xff80000035927808 */ /* 0x000fe20007000000 */
[----:B------:R-:W-:Y:S01]  /*5710*/  FFMA.FTZ R8, R8, -UR5, R49 ;  /* 0x8000000508087c23 */ /* 0x000fe20008010031 */
[----:B------:R-:W-:Y:S01]  /*5720*/  FSEL R148, R25, -INF , !P6 ;  /* 0xff80000019947808 */ /* 0x000fe20007000000 */
[----:B------:R-:W-:Y:S01]  /*5730*/  FFMA.FTZ R3, R3, -UR5, R51 ;  /* 0x8000000503037c23 */ /* 0x000fe20008010033 */
        /* <DEDUP_REMOVED lines=105> */
.L_x_359:
[----:B------:R-:W-:Y:S05]  /*5dd0*/  BSYNC B0 ;  /* 0x0000000000007941 */ /* 0x000fea0003800000 */
.L_x_358:
[----:B------:R-:W0:Y:S02]  /*5de0*/  LDGDEPBAR ;  /* 0x00000000000079af */ /* 0x000e240000000000 */
.L_x_357:
[----:B------:R-:W-:Y:S01]  /*5df0*/  FMNMX.FTZ R3, R59, R58, !PT ;  /* 0x0000003a3b037209 */ /* 0x000fe20007810000 */
[----:B------:R-:W-:Y:S01]  /*5e00*/  STL [R1+0x8c], R230 ;  /* 0x00008ce601007387 */ /* 0x000fe20000100800 */
[----:B--2---:R-:W-:Y:S01]  /*5e10*/  MOV R15, R31 ;  /* 0x0000001f000f7202 */ /* 0x004fe20000000f00 */
[----:B------:R-:W-:Y:S01]  /*5e20*/  ULDC UR6, c[0x0][0x2ec] ;  /* 0x0000bb0000067ab9 */ /* 0x000fe20000000800 */
[----:B------:R-:W-:Y:S01]  /*5e30*/  FMNMX.FTZ R3, R57, R3, !PT ;  /* 0x0000000339037209 */ /* 0x000fe20007810000 */
[----:B------:R-:W-:Y:S01]  /*5e40*/  STL [R1+0x88], R229 ;  /* 0x000088e501007387 */ /* 0x000fe20000100800 */
[----:B------:R-:W-:Y:S02]  /*5e50*/  LEA R216, R2, UR4, 0x1 ;  /* 0x0000000402d87c11 */ /* 0x000fe4000f8e08ff */
[----:B------:R-:W-:Y:S01]  /*5e60*/  FMNMX.FTZ R3, R56, R3, !PT ;  /* 0x0000000338037209 */ /* 0x000fe20007810000 */
[----:B------:R-:W-:Y:S01]  /*5e70*/  STL [R1+0x84], R228 ;  /* 0x000084e401007387 */ /* 0x000fe20000100800 */
[----:B------:R-:W-:Y:S01]  /*5e80*/  LEA R217, R4, R216, 0x1 ;  /* 0x000000d804d97211 */ /* 0x000fe200078e08ff */
[C---:B------:R-:W-:Y:S01]  /*5e90*/  IMAD R219, R0.reuse, 0x2, R216 ;  /* 0x0000000200db7824 */ /* 0x040fe200078e02d8 */
[----:B------:R-:W-:Y:S01]  /*5ea0*/  FMNMX.FTZ R3, R65, R3, !PT ;  /* 0x0000000341037209 */ /* 0x000fe20007810000 */
[----:B------:R-:W-:Y:S01]  /*5eb0*/  STL [R1+0x80], R227 ;  /* 0x000080e301007387 */ /* 0x000fe20000100800 */
[----:B------:R-:W-:-:S02]  /*5ec0*/  LEA R218, R0, R217, 0x1 ;  /* 0x000000d900da7211 */ /* 0x000fc400078e08ff */
        /* <DEDUP_REMOVED lines=8> */
[----:B------:R-:W-:-:S02]  /*5f50*/  FMNMX.FTZ R3, R60, R3, !PT ;  /* 0x000000033c037209 */ /* 0x000fc40007810000 */
[----:B------:R-:W-:Y:S01]  /*5f60*/  FMNMX.FTZ R154, R186, R5, !PT ;  /* 0x00000005ba9a7209 */ /* 0x000fe20007810000 */
[----:B------:R2:W-:Y:S01]  /*5f70*/  STL [R1+0x70], R223 ;  /* 0x000070df01007387 */ /* 0x0005e20000100800 */
        /* <DEDUP_REMOVED lines=17> */
[----:B------:R-:W-:Y:S01]  /*6090*/  LDSM.16.MT88.4 R68, [R216+0xc000] ;  /* 0x00c00000d844783b */ /* 0x000fe20000004200 */
[----:B------:R-:W-:Y:S01]  /*60a0*/  FMNMX.FTZ R3, R165, R3, !PT ;  /* 0x00000003a5037209 */ /* 0x000fe20007810000 */
[----:B--2---:R-:W-:Y:S01]  /*60b0*/  IMAD.MOV.U32 R223, RZ, RZ, R30 ;  /* 0x000000ffffdf7224 */ /* 0x004fe200078e001e */
[----:B------:R-:W-:Y:S01]  /*60c0*/  FMNMX.FTZ R154, R252, R154, !PT ;  /* 0x0000009afc9a7209 */ /* 0x000fe20007810000 */
[----:B------:R-:W-:Y:S01]  /*60d0*/  LDSM.16.MT88.4 R76, [R217+0xc000] ;  /* 0x00c00000d94c783b */ /* 0x000fe20000004200 */
[----:B------:R-:W-:-:S03]  /*60e0*/  FMNMX.FTZ R3, R163, R3, !PT ;  /* 0x00000003a3037209 */ /* 0x000fc60007810000 */
[----:B------:R-:W2:Y:S01]  /*60f0*/  SHFL.BFLY PT, R5, R154, 0x2, 0x1f ;  /* 0x0c401f009a057f89 */ /* 0x000ea200000e0000 */
[----:B------:R-:W-:-:S03]  /*6100*/  FMNMX.FTZ R3, R162, R3, !PT ;  /* 0x00000003a2037209 */ /* 0x000fc60007810000 */
[----:B------:R-:W-:Y:S01]  /*6110*/  LDSM.16.MT88.4 R72, [R219+0xc000] ;  /* 0x00c00000db48783b */ /* 0x000fe20000004200 */
        /* <DEDUP_REMOVED lines=8> */
[----:B--2---:R-:W-:-:S03]  /*61a0*/  FMNMX.FTZ R154, R154, R5, !PT ;  /* 0x000000059a9a7209 */ /* 0x004fc60007810000 */
[----:B------:R-:W-:Y:S04]  /*61b0*/  LDSM.16.MT88.4 R104, [R218+0xe000] ;  /* 0x00e00000da68783b */ /* 0x000fe80000004200 */
[----:B-1----:R-:W1:Y:S04]  /*61c0*/  SHFL.BFLY PT, R6, R154, 0x1, 0x1f ;  /* 0x0c201f009a067f89 */ /* 0x002e6800000e0000 */
[----:B------:R-:W2:Y:S04]  /*61d0*/  SHFL.BFLY PT, R5, R3, 0x2, 0x1f ;  /* 0x0c401f0003057f89 */ /* 0x000ea800000e0000 */
[----:B------:R-:W-:Y:S04]  /*61e0*/  LDSM.16.MT88.4 R36, [R216+0xc800] ;  /* 0x00c80000d824783b */ /* 0x000fe80000004200 */
[----:B------:R-:W-:Y:S04]  /*61f0*/  LDSM.16.MT88.4 R52, [R219+0xe800] ;  /* 0x00e80000db34783b */ /* 0x000fe80000004200 */
[----:B------:R-:W-:Y:S04]  /*6200*/  STL [R1+0x58], R159 ;  /* 0x0000589f01007387 */ /* 0x000fe80000100800 */
[----:B------:R-:W-:Y:S01]  /*6210*/  LDSM.16.MT88.4 R48, [R219+0xc800] ;  /* 0x00c80000db30783b */ /* 0x000fe20000004200 */
[----:B-1----:R-:W-:-:S03]  /*6220*/  FMNMX.FTZ R154, R154, R6, !PT ;  /* 0x000000069a9a7209 */ /* 0x002fc60007810000 */
[----:B------:R-:W-:Y:S01]  /*6230*/  LDSM.16.MT88.4 R40, [R218+0xc800] ;  /* 0x00c80000da28783b */ /* 0x000fe20000004200 */
[----:B------:R-:W-:Y:S02]  /*6240*/  FMNMX.FTZ R6, R166, R168, !PT ;  /* 0x000000a8a6067209 */ /* 0x000fe40007810000 */
[C---:B------:R-:W-:Y:S01]  /*6250*/  FSETP.NEU.FTZ.AND P1, PT, R154.reuse, -INF , PT ;  /* 0xff8000009a00780b */ /* 0x040fe20003f3d000 */
[----:B------:R-:W-:Y:S01]  /*6260*/  FMUL.FTZ R12, R154, UR6 ;  /* 0x000000069a0c7c20 */ /* 0x000fe20008410000 */
[----:B--2---:R-:W-:-:S04]  /*6270*/  FMNMX.FTZ R3, R3, R5, !PT ;  /* 0x0000000503037209 */ /* 0x004fc80007810000 */
[----:B------:R-:W-:Y:S01]  /*6280*/  FSEL R12, R12, RZ, P1 ;  /* 0x000000ff0c0c7208 */ /* 0x000fe20000800000 */
[----:B------:R-:W1:Y:S04]  /*6290*/  SHFL.BFLY PT, R152, R3, 0x1, 0x1f ;  /* 0x0c201f0003987f89 */ /* 0x000e6800000e0000 */
[----:B------:R-:W-:-:S04]  /*62a0*/  FFMA.FTZ R5, R59, UR6, -R12 ;  /* 0x000000063b057c23 */ /* 0x000fc8000801080c */
[----:B------:R2:W-:Y:S01]  /*62b0*/  MUFU.EX2 R229, R5 ;  /* 0x0000000500e57308 */ /* 0x0005e20000000800 */
[----:B-1----:R-:W-:Y:S01]  /*62c0*/  FMNMX.FTZ R152, R3, R152, !PT ;  /* 0x0000009803987209 */ /* 0x002fe20007810000 */
[--C-:B--2---:R-:W-:Y:S01]  /*62d0*/  FFMA.FTZ R5, R58, UR6, -R12.reuse ;  /* 0x000000063a057c23 */ /* 0x104fe2000801080c */
[----:B------:R-:W-:Y:S02]  /*62e0*/  FFMA.FTZ R3, R57, UR6, -R12 ;  /* 0x0000000639037c23 */ /* 0x000fe4000801080c */
[----:B------:R-:W-:-:S03]  /*62f0*/  FSETP.NEU.FTZ.AND P1, PT, R152, -INF , PT ;  /* 0xff8000009800780b */ /* 0x000fc60003f3d000 */
[----:B------:R1:W2:Y:S08]  /*6300*/  MUFU.EX2 R230, R5 ;  /* 0x0000000500e67308 */ /* 0x0002b00000000800 */
[----:B------:R3:W-:Y:S01]  /*6310*/  MUFU.EX2 R173, R3 ;  /* 0x0000000300ad7308 */ /* 0x0007e20000000800 */
[----:B-1----:R-:W-:Y:S02]  /*6320*/  FFMA.FTZ R5, R56, UR6, -R12 ;  /* 0x0000000638057c23 */ /* 0x002fe4000801080c */
[----:B------:R-:W-:Y:S05]  /*6330*/  LDSM.16.MT88.4 R56, [R217+0xc800] ;  /* 0x00c80000d938783b */ /* 0x000fea0000004200 */
[----:B------:R1:W-:Y:S01]  /*6340*/  MUFU.EX2 R205, R5 ;  /* 0x0000000500cd7308 */ /* 0x0003e20000000800 */
[----:B---3--:R-:W-:-:S05]  /*6350*/  FMUL.FTZ R3, R152, UR6 ;  /* 0x0000000698037c20 */ /* 0x008fca0008410000 */
[----:B------:R-:W-:-:S05]  /*6360*/  FSEL R3, R3, RZ, P1 ;  /* 0x000000ff03037208 */ /* 0x000fca0000800000 */
[--C-:B------:R-:W-:Y:S01]  /*6370*/  FFMA.FTZ R4, R60, UR6, -R3.reuse ;  /* 0x000000063c047c23 */ /* 0x100fe20008010803 */
[----:B-1----:R-:W-:Y:S01]  /*6380*/  FMNMX.FTZ R5, R155, R6, !PT ;  /* 0x000000069b057209 */ /* 0x002fe20007810000 */
[----:B------:R-:W-:Y:S02]  /*6390*/  FFMA.FTZ R6, R63, UR6, -R3 ;  /* 0x000000063f067c23 */ /* 0x000fe40008010803 */
[----:B------:R2:W-:Y:S01]  /*63a0*/  MUFU.EX2 R222, R4 ;  /* 0x0000000400de7308 */ /* 0x0005e20000000800 */
[----:B------:R-:W-:-:S04]  /*63b0*/  FMNMX.FTZ R5, R150, R5, !PT ;  /* 0x0000000596057209 */ /* 0x000fc80007810000 */
[----:B------:R-:W-:-:S03]  /*63c0*/  FMNMX.FTZ R5, R147, R5, !PT ;  /* 0x0000000593057209 */ /* 0x000fc60007810000 */
[----:B------:R1:W-:Y:S01]  /*63d0*/  MUFU.EX2 R193, R6 ;  /* 0x0000000600c17308 */ /* 0x0003e20000000800 */
[----:B------:R-:W-:-:S04]  /*63e0*/  FMNMX.FTZ R2, R144, R5, !PT ;  /* 0x0000000590027209 */ /* 0x000fc80007810000 */
[----:B------:R-:W-:Y:S02]  /*63f0*/  FMNMX.FTZ R2, R142, R2, !PT ;  /* 0x000000028e027209 */ /* 0x000fe40007810000 */
[----:B--2---:R-:W-:Y:S02]  /*6400*/  F2FP.BF16.F32.PACK_AB R4, R230, R229 ;  /* 0x000000e5e604723e */ /* 0x004fe400000010ff */
[----:B------:R-:W-:-:S04]  /*6410*/  FMNMX.FTZ R2, R141, R2, !PT ;  /* 0x000000028d027209 */ /* 0x000fc80007810000 */
[----:B------:R-:W-:Y:S01]  /*6420*/  FMNMX.FTZ R0, R184, R2, !PT ;  /* 0x00000002b8007209 */ /* 0x000fe20007810000 */
[--C-:B------:R-:W-:Y:S01]  /*6430*/  FFMA.FTZ R2, R61, UR6, -R3.reuse ;  /* 0x000000063d027c23 */ /* 0x100fe20008010803 */
[----:B-1----:R-:W-:Y:S02]  /*6440*/  FFMA.FTZ R6, R62, UR6, -R3 ;  /* 0x000000063e067c23 */ /* 0x002fe40008010803 */
[----:B------:R-:W-:Y:S01]  /*6450*/  FMNMX.FTZ R0, R149, R0, !PT ;  /* 0x0000000095007209 */ /* 0x000fe20007810000 */
[----:B------:R1:W2:Y:S01]  /*6460*/  MUFU.EX2 R226, R2 ;  /* 0x0000000200e27308 */ /* 0x0002a20000000800 */
[----:B------:R-:W-:Y:S02]  /*6470*/  LDSM.16.MT88.4 R60, [R217+0xe800] ;  /* 0x00e80000d93c783b */ /* 0x000fe40000004200 */
[----:B------:R-:W-:-:S04]  /*6480*/  FMNMX.FTZ R0, R146, R0, !PT ;  /* 0x0000000092007209 */ /* 0x000fc80007810000 */
[----:B------:R-:W-:Y:S01]  /*6490*/  FMNMX.FTZ R0, R143, R0, !PT ;  /* 0x000000008f007209 */ /* 0x000fe20007810000 */
[----:B------:R3:W4:Y:S03]  /*64a0*/  MUFU.EX2 R179, R6 ;  /* 0x0000000600b37308 */ /* 0x0007260000000800 */
[----:B------:R-:W-:-:S04]  /*64b0*/  FMNMX.FTZ R0, R245, R0, !PT ;  /* 0x00000000f5007209 */ /* 0x000fc80007810000 */
[----:B------:R-:W-:Y:S01]  /*64c0*/  FMNMX.FTZ R0, R235, R0, !PT ;  /* 0x00000000eb007209 */ /* 0x000fe20007810000 */
[----:B-1----:R-:W-:Y:S01]  /*64d0*/  FFMA.FTZ R2, R65, UR6, -R12 ;  /* 0x0000000641027c23 */ /* 0x002fe2000801080c */
[----:B--2---:R-:W-:Y:S02]  /*64e0*/  F2FP.BF16.F32.PACK_AB R7, R226, R222 ;  /* 0x000000dee207723e */ /* 0x004fe400000010ff */
[----:B------:R-:W-:Y:S01]  /*64f0*/  FMNMX.FTZ R0, R207, R0, !PT ;  /* 0x00000000cf007209 */ /* 0x000fe20007810000 */
[----:B------:R1:W-:Y:S03]  /*6500*/  MUFU.EX2 R204, R2 ;  /* 0x0000000200cc7308 */ /* 0x0003e60000000800 */
[----:B------:R-:W-:Y:S02]  /*6510*/  FMNMX.FTZ R0, R206, R0, !PT ;  /* 0x00000000ce007209 */ /* 0x000fe40007810000 */
[----:B---3--:R-:W-:-:S02]  /*6520*/  F2FP.BF16.F32.PACK_AB R6, R205, R173 ;  /* 0x000000adcd06723e */ /* 0x008fc400000010ff */
[----:B----4-:R-:W-:Y:S01]  /*6530*/  F2FP.BF16.F32.PACK_AB R5, R179, R193 ;  /* 0x000000c1b305723e */ /* 0x010fe200000010ff */
[----:B------:R-:W2:Y:S06]  /*6540*/  SHFL.BFLY PT, R9, R0, 0x2, 0x1f ;  /* 0x0c401f0000097f89 */ /* 0x000eac00000e0000 */
[----:B------:R-:W-:Y:S01]  /*6550*/  HMMA.16816.F32.BF16 R44, R4, R68, RZ ;  /* 0x00000044042c723c */ /* 0x000fe200000418ff */
[----:B-1----:R-:W-:Y:S01]  /*6560*/  FMNMX.FTZ R2, R170, R8, !PT ;  /* 0x00000008aa027209 */ /* 0x002fe20007810000 */
[----:B------:R-:W-:-:S04]  /*6570*/  FFMA.FTZ R8, R66, UR6, -R12 ;  /* 0x0000000642087c23 */ /* 0x000fc8000801080c */
[C---:B------:R-:W-:Y:S01]  /*6580*/  HMMA.16816.F32.BF16 R136, R4.reuse, R76, RZ ;  /* 0x0000004c0488723c */ /* 0x040fe200000418ff */
[----:B------:R-:W-:Y:S01]  /*6590*/  FMNMX.FTZ R2, R169, R2, !PT ;  /* 0x00000002a9027209 */ /* 0x000fe20007810000 */
[----:B------:R1:W-:Y:S03]  /*65a0*/  MUFU.EX2 R224, R8 ;  /* 0x0000000800e07308 */ /* 0x0003e60000000800 */
[----:B------:R-:W-:Y:S01]  /*65b0*/  FMNMX.FTZ R2, R167, R2, !PT ;  /* 0x00000002a7027209 */ /* 0x000fe20007810000 */
[C---:B------:R-:W-:Y:S03]  /*65c0*/  HMMA.16816.F32.BF16 R132, R4.reuse, R72, RZ ;  /* 0x000000480484723c */ /* 0x040fe600000418ff */
[----:B------:R-:W-:Y:S02]  /*65d0*/  FMNMX.FTZ R2, R164, R2, !PT ;  /* 0x00000002a4027209 */ /* 0x000fe40007810000 */
[----:B--2---:R-:W-:Y:S01]  /*65e0*/  FMNMX.FTZ R0, R0, R9, !PT ;  /* 0x0000000900007209 */ /* 0x004fe20007810000 */
[C---:B------:R-:W-:Y:S04]  /*65f0*/  HMMA.16816.F32.BF16 R128, R4.reuse, R80, RZ ;  /* 0x000000500480723c */ /* 0x040fe800000418ff */
[----:B------:R-:W2:Y:S01]  /*6600*/  SHFL.BFLY PT, R9, R0, 0x1, 0x1f ;  /* 0x0c201f0000097f89 */ /* 0x000ea200000e0000 */
[--C-:B-1----:R-:W-:Y:S01]  /*6610*/  FFMA.FTZ R8, R84, UR6, -R12.reuse ;  /* 0x0000000654087c23 */ /* 0x102fe2000801080c */
[C---:B------:R-:W-:Y:S03]  /*6620*/  HMMA.16816.F32.BF16 R124, R4.reuse, R88, RZ ;  /* 0x00000058047c723c */ /* 0x040fe600000418ff */
[----:B------:R1:W-:Y:S03]  /*6630*/  MUFU.EX2 R227, R8 ;  /* 0x0000000800e37308 */ /* 0x0003e60000000800 */
[C---:B------:R-:W-:Y:S06]  /*6640*/  HMMA.16816.F32.BF16 R120, R4.reuse, R92, RZ ;  /* 0x0000005c0478723c */ /* 0x040fec00000418ff */
[C---:B------:R-:W-:Y:S06]  /*6650*/  HMMA.16816.F32.BF16 R116, R4.reuse, R96, RZ ;  /* 0x000000600474723c */ /* 0x040fec00000418ff */
[C---:B------:R-:W-:Y:S01]  /*6660*/  HMMA.16816.F32.BF16 R108, R4.reuse, R104, RZ ;  /* 0x00000068046c723c */ /* 0x040fe200000418ff */
[----:B-1----:R-:W-:Y:S01]  /*6670*/  FMNMX.FTZ R8, R161, R2, !PT ;  /* 0x00000002a1087209 */ /* 0x002fe20007810000 */
[----:B------:R-:W-:Y:S01]  /*6680*/  FFMA.FTZ R2, R64, UR6, -R12 ;  /* 0x0000000640027c23 */ /* 0x000fe2000801080c */
[----:B--2---:R-:W-:Y:S01]  /*6690*/  FMNMX.FTZ R156, R0, R9, !PT ;  /* 0x00000009009c7209 */ /* 0x004fe20007810000 */
[----:B------:R-:W-:Y:S01]  /*66a0*/  LDSM.16.MT88.4 R64, [R216+0xe800] ;  /* 0x00e80000d840783b */ /* 0x000fe20000004200 */
[----:B------:R-:W-:Y:S01]  /*66b0*/  FMNMX.FTZ R8, R160, R8, !PT ;  /* 0x00000008a0087209 */ /* 0x000fe20007810000 */
[----:B------:R1:W2:Y:S01]  /*66c0*/  MUFU.EX2 R196, R2 ;  /* 0x0000000200c47308 */ /* 0x0002a20000000800 */
[----:B------:R-:W-:Y:S01]  /*66d0*/  FSETP.NEU.FTZ.AND P1, PT, R156, -INF , PT ;  /* 0xff8000009c00780b */ /* 0x000fe20003f3d000 */
[C---:B------:R-:W-:Y:S06]  /*66e0*/  HMMA.16816.F32.BF16 R112, R4.reuse, R70, RZ ;  /* 0x000000460470723c */ /* 0x040fec00000418ff */
[C---:B------:R-:W-:Y:S06]  /*66f0*/  HMMA.16816.F32.BF16 R100, R4.reuse, R78, RZ ;  /* 0x0000004e0464723c */ /* 0x040fec00000418ff */
[----:B------:R-:W-:Y:S01]  /*6700*/  HMMA.16816.F32.BF16 R32, R4, R82, RZ ;  /* 0x000000520420723c */ /* 0x000fe200000418ff */
[----:B-1----:R-:W-:Y:S01]  /*6710*/  FMNMX.FTZ R2, R185, R8, !PT ;  /* 0x00000008b9027209 */ /* 0x002fe20007810000 */
[----:B------:R-:W-:Y:S01]  /*6720*/  FFMA.FTZ R8, R85, UR6, -R3 ;  /* 0x0000000655087c23 */ /* 0x000fe20008010803 */
[----:B--2---:R-:W-:-:S03]  /*6730*/  F2FP.BF16.F32.PACK_AB R10, R196, R227 ;  /* 0x000000e3c40a723e */ /* 0x004fc600000010ff */
[C---:B------:R-:W-:Y:S01]  /*6740*/  HMMA.16816.F32.BF16 R28, R4.reuse, R90, RZ ;  /* 0x0000005a041c723c */ /* 0x040fe200000418ff */
[----:B------:R-:W-:Y:S01]  /*6750*/  FMNMX.FTZ R2, R153, R2, !PT ;  /* 0x0000000299027209 */ /* 0x000fe20007810000 */
[----:B------:R1:W-:Y:S03]  /*6760*/  MUFU.EX2 R174, R8 ;  /* 0x0000000800ae7308 */ /* 0x0003e60000000800 */
[----:B------:R-:W-:Y:S01]  /*6770*/  FMNMX.FTZ R2, R148, R2, !PT ;  /* 0x0000000294027209 */ /* 0x000fe20007810000 */
[----:B------:R-:W-:Y:S03]  /*6780*/  HMMA.16816.F32.BF16 R24, R4, R94, RZ ;  /* 0x0000005e0418723c */ /* 0x000fe600000418ff */
[----:B------:R-:W-:-:S03]  /*6790*/  FMNMX.FTZ R2, R145, R2, !PT ;  /* 0x0000000291027209 */ /* 0x000fc60007810000 */
[----:B------:R-:W-:Y:S01]  /*67a0*/  HMMA.16816.F32.BF16 R20, R4, R98, RZ ;  /* 0x000000620414723c */ /* 0x000fe200000418ff */
[----:B------:R-:W-:-:S04]  /*67b0*/  FMNMX.FTZ R2, R177, R2, !PT ;  /* 0x00000002b1027209 */ /* 0x000fc80007810000 */
[----:B------:R-:W-:Y:S01]  /*67c0*/  FMNMX.FTZ R2, R247, R2, !PT ;  /* 0x00000002f7027209 */ /* 0x000fe20007810000 */
[----:B------:R-:W-:Y:S01]  /*67d0*/  HMMA.16816.F32.BF16 R16, R4, R106, RZ ;  /* 0x0000006a0410723c */ /* 0x000fe200000418ff */
[----:B-1----:R-:W-:Y:S02]  /*67e0*/  FFMA.FTZ R8, R86, UR6, -R3 ;  /* 0x0000000656087c23 */ /* 0x002fe40008010803 */
[----:B------:R-:W-:Y:S02]  /*67f0*/  FMNMX.FTZ R2, R246, R2, !PT ;  /* 0x00000002f6027209 */ /* 0x000fe40007810000 */
[----:B------:R1:W2:Y:S02]  /*6800*/  MUFU.EX2 R225, R8 ;  /* 0x0000000800e17308 */ /* 0x0002a40000000800 */
[----:B------:R-:W-:Y:S01]  /*6810*/  FMNMX.FTZ R13, R244, R2, !PT ;  /* 0x00000002f40d7209 */ /* 0x000fe20007810000 */
[----:B------:R-:W-:-:S04]  /*6820*/  FMUL.FTZ R2, R156, UR6 ;  /* 0x000000069c027c20 */ /* 0x000fc80008410000 */
[----:B------:R-:W3:Y:S01]  /*6830*/  SHFL.BFLY PT, R14, R13, 0x2, 0x1f ;  /* 0x0c401f000d0e7f89 */ /* 0x000ee200000e0000 */
[----:B------:R-:W-:-:S05]  /*6840*/  FSEL R2, R2, RZ, P1 ;  /* 0x000000ff02027208 */ /* 0x000fca0000800000 */
[----:B------:R-:W-:-:S04]  /*6850*/  FFMA.FTZ R0, R166, UR6, -R2 ;  /* 0x00000006a6007c23 */ /* 0x000fc80008010802 */
[----:B------:R3:W-:Y:S01]  /*6860*/  MUFU.EX2 R192, R0 ;  /* 0x0000000000c07308 */ /* 0x0007e20000000800 */
[----:B-1----:R-:W-:Y:S01]  /*6870*/  FFMA.FTZ R8, R87, UR6, -R3 ;  /* 0x0000000657087c23 */ /* 0x002fe20008010803 */
[----:B--2---:R-:W-:Y:S01]  /*6880*/  F2FP.BF16.F32.PACK_AB R9, R225, R174 ;  /* 0x000000aee109723e */ /* 0x004fe200000010ff */
[----:B------:R-:W-:Y:S05]  /*6890*/  HMMA.16816.F32.BF16 R84, R4, R74, RZ ;  /* 0x0000004a0454723c */ /* 0x000fea00000418ff */
[----:B------:R1:W-:Y:S02]  /*68a0*/  MUFU.EX2 R228, R8 ;  /* 0x0000000800e47308 */ /* 0x0003e40000000800 */
[----:B------:R-:W-:Y:S01]  /*68b0*/  FFMA.FTZ R4, R168, UR6, -R2 ;  /* 0x00000006a8047c23 */ /* 0x000fe20008010802 */
[----:B------:R-:W-:-:S05]  /*68c0*/  IMAD.MOV.U32 R168, RZ, RZ, R193 ;  /* 0x000000ffffa87224 */ /* 0x000fca00078e00c1 */
[----:B------:R2:W-:Y:S01]  /*68d0*/  MUFU.EX2 R166, R4 ;  /* 0x0000000400a67308 */ /* 0x0005e20000000800 */
[----:B---3--:R-:W-:-:S05]  /*68e0*/  FMNMX.FTZ R0, R13, R14, !PT ;  /* 0x0000000e0d007209 */ /* 0x008fca0007810000 */
[----:B------:R-:W3:Y:S01]  /*68f0*/  SHFL.BFLY PT, R5, R0, 0x1, 0x1f ;  /* 0x0c201f0000057f89 */ /* 0x000ee200000e0000 */
[----:B-1----:R-:W-:-:S04]  /*6900*/  FFMA.FTZ R8, R140, UR6, -R3 ;  /* 0x000000068c087c23 */ /* 0x002fc80008010803 */
[----:B------:R1:W4:Y:S01]  /*6910*/  MUFU.EX2 R197, R8 ;  /* 0x0000000800c57308 */ /* 0x0003220000000800 */
[----:B--2---:R-:W-:-:S07]  /*6920*/  FFMA.FTZ R4, R155, UR6, -R2 ;  /* 0x000000069b047c23 */ /* 0x004fce0008010802 */
[----:B------:R2:W2:Y:S01]  /*6930*/  MUFU.EX2 R208, R4 ;  /* 0x0000000400d07308 */ /* 0x0004a20000000800 */
[----:B-1----:R-:W-:Y:S02]  /*6940*/  F2FP.BF16.F32.PACK_AB R8, R224, R204 ;  /* 0x000000cce008723e */ /* 0x002fe400000010ff */
[----:B----4-:R-:W-:Y:S02]  /*6950*/  F2FP.BF16.F32.PACK_AB R11, R197, R228 ;  /* 0x000000e4c50b723e */ /* 0x010fe400000010ff */
[----:B---3--:R-:W-:Y:S01]  /*6960*/  FMNMX.FTZ R155, R0, R5, !PT ;  /* 0x00000005009b7209 */ /* 0x008fe20007810000 */
[--C-:B------:R-:W-:Y:S01]  /*6970*/  FFMA.FTZ R0, R142, UR6, -R2.reuse ;  /* 0x000000068e007c23 */ /* 0x100fe20008010802 */
[----:B--2---:R-:W-:-:S03]  /*6980*/  FFMA.FTZ R4, R150, UR6, -R2 ;  /* 0x0000000696047c23 */ /* 0x004fc60008010802 */
[----:B------:R-:W-:Y:S01]  /*6990*/  HMMA.16816.F32.BF16 R180, R8, R36, R44 ;  /* 0x0000002408b4723c */ /* 0x000fe2000004182c */
[----:B------:R1:W-:Y:S01]  /*69a0*/  MUFU.EX2 R150, R0 ;  /* 0x0000000000967308 */ /* 0x0003e20000000800 */
[----:B------:R-:W2:Y:S01]  /*69b0*/  LDSM.16.MT88.4 R44, [R218+0xe800] ;  /* 0x00e80000da2c783b */ /* 0x000ea20000004200 */
[----:B------:R-:W-:-:S03]  /*69c0*/  FSETP.NEU.FTZ.AND P1, PT, R155, -INF , PT ;  /* 0xff8000009b00780b */ /* 0x000fc60003f3d000 */
[C---:B------:R-:W-:Y:S03]  /*69d0*/  HMMA.16816.F32.BF16 R188, R8.reuse, R56, R136 ;  /* 0x0000003808bc723c */ /* 0x040fe60000041888 */
[----:B------:R3:W4:Y:S03]  /*69e0*/  MUFU.EX2 R221, R4 ;  /* 0x0000000400dd7308 */ /* 0x0007260000000800 */
[----:B------:R-:W-:Y:S01]  /*69f0*/  HMMA.16816.F32.BF16 R212, R8, R60, R120 ;  /* 0x0000003c08d4723c */ /* 0x000fe20000041878 */
[----:B------:R-:W-:Y:S01]  /*6a00*/  MOV R137, R226 ;  /* 0x000000e200897202 */ /* 0x000fe20000000f00 */
[----:B------:R-:W-:Y:S02]  /*6a10*/  IMAD.MOV.U32 R138, RZ, RZ, R168 ;  /* 0x000000ffff8a7224 */ /* 0x000fe400078e00a8 */
[----:B-1----:R-:W-:-:S02]  /*6a20*/  FMUL.FTZ R0, R155, UR6 ;  /* 0x000000069b007c20 */ /* 0x002fc40008410000 */
[----:B------:R-:W-:Y:S03]  /*6a30*/  HMMA.16816.F32.BF16 R116, R8, R52, R116 ;  /* 0x000000340874723c */ /* 0x000fe60000041874 */
[----:B------:R-:W-:-:S03]  /*6a40*/  FSEL R0, R0, RZ, P1 ;  /* 0x000000ff00007208 */ /* 0x000fc60000800000 */
[C---:B------:R-:W-:Y:S01]  /*6a50*/  HMMA.16816.F32.BF16 R200, R8.reuse, R64, R124 ;  /* 0x0000004008c8723c */ /* 0x040fe2000004187c */
[----:B---3--:R-:W-:Y:S01]  /*6a60*/  FFMA.FTZ R4, R147, UR6, -R2 ;  /* 0x0000000693047c23 */ /* 0x008fe20008010802 */
[----:B------:R-:W-:Y:S01]  /*6a70*/  FFMA.FTZ R5, R164, UR6, -R0 ;  /* 0x00000006a4057c23 */ /* 0x000fe20008010800 */
[----:B------:R-:W-:Y:S02]  /*6a80*/  IMAD.MOV.U32 R164, RZ, RZ, R208 ;  /* 0x000000ffffa47224 */ /* 0x000fe400078e00d0 */
[----:B------:R1:W-:Y:S01]  /*6a90*/  MUFU.EX2 R159, R4 ;  /* 0x00000004009f7308 */ /* 0x0003e20000000800 */
[C---:B------:R-:W-:Y:S06]  /*6aa0*/  HMMA.16816.F32.BF16 R132, R8.reuse, R48, R132 ;  /* 0x000000300884723c */ /* 0x040fec0000041884 */
[----:B------:R-:W-:Y:S01]  /*6ab0*/  IMAD.MOV.U32 R7, RZ, RZ, R215 ;  /* 0x000000ffff077224 */ /* 0x000fe200078e00d7 */
[----:B------:R-:W-:Y:S01]  /*6ac0*/  MOV R123, R212 ;  /* 0x000000d4007b7202 */ /* 0x000fe20000000f00 */
[----:B------:R-:W-:Y:S01]  /*6ad0*/  IMAD.MOV.U32 R122, RZ, RZ, R213 ;  /* 0x000000ffff7a7224 */ /* 0x000fe200078e00d5 */
[----:B------:R-:W-:Y:S01]  /*6ae0*/  MOV R121, R214 ;  /* 0x000000d600797202 */ /* 0x000fe20000000f00 */
[----:B------:R-:W-:Y:S02]  /*6af0*/  HMMA.16816.F32.BF16 R128, R8, R40, R128 ;  /* 0x000000280880723c */ /* 0x000fe40000041880 */
[----:B------:R-:W-:Y:S01]  /*6b00*/  IMAD.MOV.U32 R142, RZ, RZ, R119 ;  /* 0x000000ffff8e7224 */ /* 0x000fe200078e0077 */
[----:B------:R-:W-:Y:S01]  /*6b10*/  MOV R140, R116 ;  /* 0x00000074008c7202 */ /* 0x000fe20000000f00 */
[----:B------:R-:W-:-:S02]  /*6b20*/  IMAD.MOV.U32 R136, RZ, RZ, R117 ;  /* 0x000000ffff887224 */ /* 0x000fc400078e0075 */
[----:B--2---:R-:W-:Y:S01]  /*6b30*/  HMMA.16816.F32.BF16 R248, R8, R44, R108 ;  /* 0x0000002c08f8723c */ /* 0x004fe2000004186c */
[----:B-1----:R-:W-:Y:S01]  /*6b40*/  FFMA.FTZ R4, R144, UR6, -R2 ;  /* 0x0000000690047c23 */ /* 0x002fe20008010802 */
[----:B------:R-:W-:-:S03]  /*6b50*/  MOV R120, R118 ;  /* 0x0000007600787202 */ /* 0x000fc60000000f00 */
[----:B------:R1:W-:Y:S01]  /*6b60*/  MUFU.EX2 R139, R4 ;  /* 0x00000004008b7308 */ /* 0x0003e20000000800 */
[C---:B------:R-:W-:Y:S01]  /*6b70*/  HMMA.16816.F32.BF16 R112, R8.reuse, R38, R112 ;  /* 0x000000260870723c */ /* 0x040fe20000041870 */
[----:B------:R-:W-:Y:S01]  /*6b80*/  MOV R110, R192 ;  /* 0x000000c0006e7202 */ /* 0x000fe20000000f00 */
[----:B------:R-:W-:Y:S01]  /*6b90*/  IMAD.MOV.U32 R111, RZ, RZ, R7 ;  /* 0x000000ffff6f7224 */ /* 0x000fe200078e0007 */
[----:B------:R-:W-:Y:S01]  /*6ba0*/  MOV R108, R177 ;  /* 0x000000b1006c7202 */ /* 0x000fe20000000f00 */
[----:B------:R-:W-:Y:S02]  /*6bb0*/  IMAD.MOV.U32 R109, RZ, RZ, R176 ;  /* 0x000000ffff6d7224 */ /* 0x000fe400078e00b0 */
[C---:B------:R-:W-:Y:S06]  /*6bc0*/  HMMA.16816.F32.BF16 R192, R8.reuse, R58, R100 ;  /* 0x0000003a08c0723c */ /* 0x040fec0000041864 */
[----:B------:R-:W-:Y:S01]  /*6bd0*/  HMMA.16816.F32.BF16 R116, R8, R50, R84 ;  /* 0x000000320874723c */ /* 0x000fe20000041854 */
[----:B------:R-:W-:Y:S01]  /*6be0*/  IMAD.MOV.U32 R102, RZ, RZ, R142 ;  /* 0x000000ffff667224 */ /* 0x000fe200078e008e */
[----:B------:R-:W-:Y:S01]  /*6bf0*/  MOV R103, R140 ;  /* 0x0000008c00677202 */ /* 0x000fe20000000f00 */
[----:B------:R-:W-:-:S02]  /*6c00*/  IMAD.MOV.U32 R101, RZ, RZ, R179 ;  /* 0x000000ffff657224 */ /* 0x000fc400078e00b3 */
[----:B-1----:R-:W-:Y:S01]  /*6c10*/  FFMA.FTZ R4, R141, UR6, -R2 ;  /* 0x000000068d047c23 */ /* 0x002fe20008010802 */
[----:B------:R-:W-:Y:S01]  /*6c20*/  IMAD.MOV.U32 R141, RZ, RZ, R136 ;  /* 0x000000ffff8d7224 */ /* 0x000fe200078e0088 */
[C---:B------:R-:W-:Y:S01]  /*6c30*/  HMMA.16816.F32.BF16 R124, R8.reuse, R42, R32 ;  /* 0x0000002a087c723c */ /* 0x040fe20000041820 */
[----:B------:R-:W-:Y:S01]  /*6c40*/  MUFU.EX2 R32, R5 ;  /* 0x0000000500207308 */ /* 0x000fe20000000800 */
[----:B------:R-:W-:Y:S01]  /*6c50*/  MOV R142, R175 ;  /* 0x000000af008e7202 */ /* 0x000fe20000000f00 */
[----:B------:R-:W-:Y:S01]  /*6c60*/  IMAD.MOV.U32 R136, RZ, RZ, R174 ;  /* 0x000000ffff887224 */ /* 0x000fe200078e00ae */
[----:B------:R-:W-:Y:S02]  /*6c70*/  MOV R140, R173 ;  /* 0x000000ad008c7202 */ /* 0x000fe40000000f00 */
[C---:B------:R-:W-:Y:S03]  /*6c80*/  HMMA.16816.F32.BF16 R240, R8.reuse, R66, R28 ;  /* 0x0000004208f0723c */ /* 0x040fe6000004181c */
[----:B------:R1:W-:Y:S03]  /*6c90*/  MUFU.EX2 R14, R4 ;  /* 0x00000004000e7308 */ /* 0x0003e60000000800 */
[C---:B------:R-:W-:Y:S06]  /*6ca0*/  HMMA.16816.F32.BF16 R236, R8.reuse, R62, R24 ;  /* 0x0000003e08ec723c */ /* 0x040fec0000041818 */
[C---:B------:R-:W-:Y:S06]  /*6cb0*/  HMMA.16816.F32.BF16 R212, R8.reuse, R54, R20 ;  /* 0x0000003608d4723c */ /* 0x040fec0000041814 */
[----:B------:R-:W-:Y:S01]  /*6cc0*/  HMMA.16816.F32.BF16 R208, R8, R46, R16 ;  /* 0x0000002e08d0723c */ /* 0x000fe20000041810 */
[----:B-1----:R-:W-:-:S04]  /*6cd0*/  FFMA.FTZ R4, R172, UR6, -R0 ;  /* 0x00000006ac047c23 */ /* 0x002fc80008010800 */
[----:B------:R1:W-:Y:S02]  /*6ce0*/  MUFU.EX2 R144, R4 ;  /* 0x0000000400907308 */ /* 0x0003e40000000800 */
[----:B------:R-:W-:Y:S02]  /*6cf0*/  F2FP.BF16.F32.PACK_AB R8, R166, R110 ;  /* 0x0000006ea608723e */ /* 0x000fe400000010ff */
[----:B----4-:R-:W-:Y:S01]  /*6d00*/  F2FP.BF16.F32.PACK_AB R10, R221, R164 ;  /* 0x000000a4dd0a723e */ /* 0x010fe200000010ff */
        /* <DEDUP_REMOVED lines=8> */
[----:B--2---:R-:W-:Y:S01]  /*6d90*/  F2FP.BF16.F32.PACK_AB R11, R220, R147 ;  /* 0x00000093dc0b723e */ /* 0x004fe200000010ff */
[----:B------:R-:W-:-:S04]  /*6da0*/  IMAD.MOV.U32 R167, RZ, RZ, R121 ;  /* 0x000000ffffa77224 */ /* 0x000fc800078e0079 */
[----:B------:R1:W2:Y:S02]  /*6db0*/  MUFU.EX2 R6, R4 ;  /* 0x0000000400067308 */ /* 0x0002a40000000800 */
[C---:B------:R-:W-:Y:S06]  /*6dc0*/  HMMA.16816.F32.BF16 R24, R8.reuse, R76, RZ ;  /* 0x0000004c0818723c */ /* 0x040fec00000418ff */
[----:B------:R-:W-:Y:S01]  /*6dd0*/  HMMA.16816.F32.BF16 R28, R8, R68, RZ ;  /* 0x00000044081c723c */ /* 0x000fe200000418ff */
[----:B------:R-:W-:-:S05]  /*6de0*/  MOV R77, R122 ;  /* 0x0000007a004d7202 */ /* 0x000fca0000000f00 */
[C---:B------:R-:W-:Y:S01]  /*6df0*/  HMMA.16816.F32.BF16 R20, R8.reuse, R72, RZ ;  /* 0x000000480814723c */ /* 0x040fe200000418ff */
[----:B-1----:R-:W-:Y:S01]  /*6e00*/  FFMA.FTZ R4, R161, UR6, -R0 ;  /* 0x00000006a1047c23 */ /* 0x002fe20008010800 */
[----:B------:R-:W-:Y:S02]  /*6e10*/  MOV R161, R14 ;  /* 0x0000000e00a17202 */ /* 0x000fe40000000f00 */
[----:B--2---:R-:W-:Y:S01]  /*6e20*/  MOV R76, R6 ;  /* 0x00000006004c7202 */ /* 0x004fe20000000f00 */
[----:B------:R1:W-:Y:S01]  /*6e30*/  MUFU.EX2 R226, R4 ;  /* 0x0000000400e27308 */ /* 0x0003e20000000800 */
[----:B------:R-:W-:Y:S01]  /*6e40*/  HMMA.16816.F32.BF16 R16, R8, R80, RZ ;  /* 0x000000500810723c */ /* 0x000fe200000418ff */
[----:B------:R-:W-:Y:S01]  /*6e50*/  F2FP.BF16.F32.PACK_AB R6, R161, R150 ;  /* 0x00000096a106723e */ /* 0x000fe200000010ff */
[----:B------:R-:W-:Y:S01]  /*6e60*/  IMAD.MOV.U32 R73, RZ, RZ, R123 ;  /* 0x000000ffff497224 */ /* 0x000fe200078e007b */
[----:B------:R-:W-:Y:S02]  /*6e70*/  F2FP.BF16.F32.PACK_AB R5, R32, R76 ;  /* 0x0000004c2005723e */ /* 0x000fe400000010ff */
[----:B------:R-:W-:-:S02]  /*6e80*/  MOV R14, R178 ;  /* 0x000000b2000e7202 */ /* 0x000fc40000000f00 */
[----:B------:R-:W-:Y:S01]  /*6e90*/  IMAD.MOV.U32 R80, RZ, RZ, R108 ;  /* 0x000000ffff507224 */ /* 0x000fe200078e006c */
[----:B------:R-:W-:Y:S01]  /*6ea0*/  MOV R72, R111 ;  /* 0x0000006f00487202 */ /* 0x000fe20000000f00 */
[----:B------:R-:W-:Y:S02]  /*6eb0*/  IMAD.MOV.U32 R81, RZ, RZ, R110 ;  /* 0x000000ffff517224 */ /* 0x000fe400078e006e */
[----:B-1----:R-:W-:-:S04]  /*6ec0*/  FFMA.FTZ R4, R160, UR6, -R0 ;  /* 0x00000006a0047c23 */ /* 0x002fc80008010800 */
[----:B------:R1:W2:Y:S02]  /*6ed0*/  MUFU.EX2 R160, R4 ;  /* 0x0000000400a07308 */ /* 0x0002a40000000800 */
[----:B-1----:R-:W-:Y:S02]  /*6ee0*/  F2FP.BF16.F32.PACK_AB R4, R139, R159 ;  /* 0x0000009f8b04723e */ /* 0x002fe400000010ff */
[----:B--2---:R-:W-:-:S07]  /*6ef0*/  F2FP.BF16.F32.PACK_AB R7, R160, R226 ;  /* 0x000000e2a007723e */ /* 0x004fce00000010ff */
[----:B------:R-:W-:Y:S06]  /*6f00*/  HMMA.16816.F32.BF16 R172, R4, R56, R24 ;  /* 0x0000003804ac723c */ /* 0x000fec0000041818 */
[----:B------:R-:W-:Y:S01]  /*6f10*/  HMMA.16816.F32.BF16 R24, R8, R92, RZ ;  /* 0x0000005c0818723c */ /* 0x000fe200000418ff */
[----:B------:R-:W-:Y:S02]  /*6f20*/  MOV R57, R141 ;  /* 0x0000008d00397202 */ /* 0x000fe40000000f00 */
[----:B------:R-:W-:Y:S02]  /*6f30*/  MOV R56, R102 ;  /* 0x0000006600387202 */ /* 0x000fe40000000f00 */
[----:B------:R-:W-:Y:S01]  /*6f40*/  MOV R141, R109 ;  /* 0x0000006d008d7202 */ /* 0x000fe20000000f00 */
[----:B------:R-:W-:Y:S01]  /*6f50*/  HMMA.16816.F32.BF16 R176, R4, R36, R28 ;  /* 0x0000002404b0723c */ /* 0x000fe2000004181c */
[----:B------:R-:W-:Y:S01]  /*6f60*/  MOV R92, R32 ;  /* 0x00000020005c7202 */ /* 0x000fe20000000f00 */
[----:B------:R-:W-:-:S04]  /*6f70*/  IMAD.MOV.U32 R93, RZ, RZ, R139 ;  /* 0x000000ffff5d7224 */ /* 0x000fc800078e008b */
[C---:B------:R-:W-:Y:S06]  /*6f80*/  HMMA.16816.F32.BF16 R168, R4.reuse, R48, R20 ;  /* 0x0000003004a8723c */ /* 0x040fec0000041814 */
[----:B------:R-:W-:Y:S01]  /*6f90*/  HMMA.16816.F32.BF16 R84, R4, R40, R16 ;  /* 0x000000280454723c */ /* 0x000fe20000041810 */
[----:B------:R-:W-:Y:S02]  /*6fa0*/  IMAD.MOV.U32 R48, RZ, RZ, R101 ;  /* 0x000000ffff307224 */ /* 0x000fe400078e0065 */
[----:B------:R-:W-:-:S03]  /*6fb0*/  IMAD.MOV.U32 R49, RZ, RZ, R103 ;  /* 0x000000ffff317224 */ /* 0x000fc600078e0067 */
[----:B------:R-:W-:Y:S01]  /*6fc0*/  HMMA.16816.F32.BF16 R28, R8, R88, RZ ;  /* 0x00000058081c723c */ /* 0x000fe200000418ff */
[----:B------:R-:W-:Y:S01]  /*6fd0*/  MOV R40, R136 ;  /* 0x0000008800287202 */ /* 0x000fe20000000f00 */
[----:B------:R-:W-:-:S04]  /*6fe0*/  IMAD.MOV.U32 R41, RZ, RZ, R120 ;  /* 0x000000ffff297224 */ /* 0x000fc800078e0078 */
[----:B------:R-:W-:Y:S01]  /*6ff0*/  HMMA.16816.F32.BF16 R20, R8, R96, RZ ;  /* 0x000000600814723c */ /* 0x000fe200000418ff */
[----:B------:R-:W-:Y:S01]  /*7000*/  MOV R88, R137 ;  /* 0x0000008900587202 */ /* 0x000fe20000000f00 */
[----:B------:R-:W-:-:S04]  /*7010*/  IMAD.MOV.U32 R89, RZ, RZ, R138 ;  /* 0x000000ffff597224 */ /* 0x000fc800078e008a */
[----:B------:R-:W-:Y:S01]  /*7020*/  HMMA.16816.F32.BF16 R16, R8, R104, RZ ;  /* 0x000000680810723c */ /* 0x000fe200000418ff */
[----:B------:R-:W-:-:S05]  /*7030*/  IMAD.MOV.U32 R96, RZ, RZ, R40 ;  /* 0x000000ffff607224 */ /* 0x000fca00078e0028 */
[----:B------:R-:W-:Y:S01]  /*7040*/  HMMA.16816.F32.BF16 R32, R8, R70, RZ ;  /* 0x000000460820723c */ /* 0x000fe200000418ff */
[----:B------:R-:W-:Y:S01]  /*7050*/  MOV R105, R88 ;  /* 0x0000005800697202 */ /* 0x000fe20000000f00 */
[----:B------:R-:W-:Y:S01]  /*7060*/  IMAD.MOV.U32 R104, RZ, RZ, R93 ;  /* 0x000000ffff687224 */ /* 0x000fe200078e005d */
[----:B------:R-:W-:Y:S02]  /*7070*/  MOV R88, R41 ;  /* 0x0000002900587202 */ /* 0x000fe40000000f00 */
[----:B------:R-:W-:Y:S01]  /*7080*/  MOV R93, R57 ;  /* 0x00000039005d7202 */ /* 0x000fe20000000f00 */
[C---:B------:R-:W-:Y:S01]  /*7090*/  HMMA.16816.F32.BF16 R100, R4.reuse, R64, R28 ;  /* 0x000000400464723c */ /* 0x040fe2000004181c */
[----:B------:R-:W-:Y:S02]  /*70a0*/  IMAD.MOV.U32 R57, RZ, RZ, R80 ;  /* 0x000000ffff397224 */ /* 0x000fe400078e0050 */
[----:B------:R-:W-:Y:S02]  /*70b0*/  IMAD.MOV.U32 R80, RZ, RZ, R77 ;  /* 0x000000ffff507224 */ /* 0x000fe400078e004d */
[----:B------:R-:W-:Y:S01]  /*70c0*/  IMAD.MOV.U32 R77, RZ, RZ, R166 ;  /* 0x000000ffff4d7224 */ /* 0x000fe200078e00a6 */
[C---:B------:R-:W-:Y:S06]  /*70d0*/  HMMA.16816.F32.BF16 R120, R4.reuse, R60, R24 ;  /* 0x0000003c0478723c */ /* 0x040fec0000041818 */
[C---:B------:R-:W-:Y:S06]  /*70e0*/  HMMA.16816.F32.BF16 R108, R4.reuse, R52, R20 ;  /* 0x00000034046c723c */ /* 0x040fec0000041814 */
[C---:B------:R-:W-:Y:S06]  /*70f0*/  HMMA.16816.F32.BF16 R136, R4.reuse, R44, R16 ;  /* 0x0000002c0488723c */ /* 0x040fec0000041810 */
[----:B------:R-:W-:Y:S06]  /*7100*/  HMMA.16816.F32.BF16 R68, R4, R38, R32 ;  /* 0x000000260444723c */ /* 0x000fec0000041820 */
[C---:B------:R-:W-:Y:S06]  /*7110*/  HMMA.16816.F32.BF16 R36, R8.reuse, R78, RZ ;  /* 0x0000004e0824723c */ /* 0x040fec00000418ff */
[----:B------:R-:W-:Y:S01]  /*7120*/  HMMA.16816.F32.BF16 R32, R8, R74, RZ ;  /* 0x0000004a0820723c */ /* 0x000fe200000418ff */
[----:B------:R-:W-:Y:S01]  /*7130*/  MOV R79, R92 ;  /* 0x0000005c004f7202 */ /* 0x000fe20000000f00 */
[----:B------:R-:W-:Y:S01]  /*7140*/  IMAD.MOV.U32 R92, RZ, RZ, R49 ;  /* 0x000000ffff5c7224 */ /* 0x000fe200078e0031 */
[----:B------:R-:W-:-:S02]  /*7150*/  MOV R49, R81 ;  /* 0x0000005100317202 */ /* 0x000fc40000000f00 */
[----:B------:R-:W-:Y:S01]  /*7160*/  MOV R81, R167 ;  /* 0x000000a700517202 */ /* 0x000fe20000000f00 */
[C---:B------:R-:W-:Y:S06]  /*7170*/  HMMA.16816.F32.BF16 R28, R8.reuse, R82, RZ ;  /* 0x00000052081c723c */ /* 0x040fec00000418ff */
[----:B------:R-:W-:Y:S01]  /*7180*/  HMMA.16816.F32.BF16 R24, R8, R90, RZ ;  /* 0x0000005a0818723c */ /* 0x000fe200000418ff */
[----:B------:R-:W-:Y:S02]  /*7190*/  MOV R83, R79 ;  /* 0x0000004f00537202 */ /* 0x000fe40000000f00 */
[----:B------:R-:W-:-:S02]  /*71a0*/  MOV R79, R48 ;  /* 0x00000030004f7202 */ /* 0x000fc40000000f00 */
[----:B------:R-:W-:Y:S01]  /*71b0*/  MOV R48, R223 ;  /* 0x000000df00307202 */ /* 0x000fe20000000f00 */
[----:B------:R-:W-:Y:S01]  /*71c0*/  HMMA.16816.F32.BF16 R20, R8, R94, RZ ;  /* 0x0000005e0814723c */ /* 0x000fe200000418ff */
[----:B------:R-:W-:-:S05]  /*71d0*/  MOV R91, R83 ;  /* 0x00000053005b7202 */ /* 0x000fca0000000f00 */
[----:B------:R-:W-:Y:S01]  /*71e0*/  HMMA.16816.F32.BF16 R16, R8, R98, RZ ;  /* 0x000000620810723c */ /* 0x000fe200000418ff */
[----:B------:R-:W-:-:S05]  /*71f0*/  MOV R95, R79 ;  /* 0x0000004f005f7202 */ /* 0x000fca0000000f00 */
[----:B------:R-:W-:Y:S01]  /*7200*/  HMMA.16816.F32.BF16 R8, R8, R106, RZ ;  /* 0x0000006a0808723c */ /* 0x000fe200000418ff */
[----:B------:R-:W-:Y:S01]  /*7210*/  MOV R99, R48 ;  /* 0x0000003000637202 */ /* 0x000fe20000000f00 */
[----:B------:R-:W-:-:S04]  /*7220*/  IMAD.MOV.U32 R98, RZ, RZ, R49 ;  /* 0x000000ffff627224 */ /* 0x000fc800078e0031 */
[----:B------:R-:W-:Y:S01]  /*7230*/  HMMA.16816.F32.BF16 R36, R4, R58, R36 ;  /* 0x0000003a0424723c */ /* 0x000fe20000041824 */
[----:B------:R-:W-:Y:S01]  /*7240*/  MOV R107, R72 ;  /* 0x00000048006b7202 */ /* 0x000fe20000000f00 */
[----:B------:R-:W-:Y:S01]  /*7250*/  IMAD.MOV.U32 R106, RZ, RZ, R81 ;  /* 0x000000ffff6a7224 */ /* 0x000fe200078e0051 */
[----:B------:R-:W-:-:S03]  /*7260*/  MOV R72, R197 ;  /* 0x000000c500487202 */ /* 0x000fc60000000f00 */
[----:B------:R-:W-:Y:S01]  /*7270*/  HMMA.16816.F32.BF16 R32, R4, R50, R32 ;  /* 0x000000320420723c */ /* 0x000fe20000041820 */
[----:B------:R-:W-:Y:S01]  /*7280*/  IMAD.MOV.U32 R58, RZ, RZ, R73 ;  /* 0x000000ffff3a7224 */ /* 0x000fe200078e0049 */
[----:B------:R-:W-:Y:S01]  /*7290*/  MOV R59, R80 ;  /* 0x00000050003b7202 */ /* 0x000fe20000000f00 */
[----:B------:R-:W-:-:S03]  /*72a0*/  IMAD.MOV.U32 R73, RZ, RZ, R196 ;  /* 0x000000ffff497224 */ /* 0x000fc600078e00c4 */
[C---:B------:R-:W-:Y:S01]  /*72b0*/  HMMA.16816.F32.BF16 R40, R4.reuse, R42, R28 ;  /* 0x0000002a0428723c */ /* 0x040fe2000004181c */
[----:B------:R-:W-:Y:S05]  /*72c0*/  LDSM.16.MT88.4 R28, [R219+0xd000] ;  /* 0x00d00000db1c783b */ /* 0x000fea0000004200 */
[C---:B------:R-:W-:Y:S01]  /*72d0*/  HMMA.16816.F32.BF16 R64, R4.reuse, R66, R24 ;  /* 0x000000420440723c */ /* 0x040fe20000041818 */
[----:B------:R-:W-:Y:S05]  /*72e0*/  LDSM.16.MT88.4 R24, [R216+0xf000] ;  /* 0x00f00000d818783b */ /* 0x000fea0000004200 */
[C---:B------:R-:W-:Y:S01]  /*72f0*/  HMMA.16816.F32.BF16 R60, R4.reuse, R62, R20 ;  /* 0x0000003e043c723c */ /* 0x040fe20000041814 */
[----:B------:R-:W-:Y:S05]  /*7300*/  LDSM.16.MT88.4 R20, [R216+0xd000] ;  /* 0x00d00000d814783b */ /* 0x000fea0000004200 */
[C---:B------:R-:W-:Y:S01]  /*7310*/  HMMA.16816.F32.BF16 R52, R4.reuse, R54, R16 ;  /* 0x000000360434723c */ /* 0x040fe20000041810 */
[----:B------:R-:W1:Y:S05]  /*7320*/  LDSM.16.MT88.4 R16, [R217+0xd000] ;  /* 0x00d00000d910783b */ /* 0x000e6a0000004200 */
[----:B------:R-:W-:Y:S07]  /*7330*/  HMMA.16816.F32.BF16 R44, R4, R46, R8 ;  /* 0x0000002e042c723c */ /* 0x000fee0000041808 */
[----:B------:R-:W-:-:S04]  /*7340*/  FFMA.FTZ R4, R184, UR6, -R2 ;  /* 0x00000006b8047c23 */ /* 0x000fc80008010802 */
[----:B------:R2:W-:Y:S02]  /*7350*/  MUFU.EX2 R75, R4 ;  /* 0x00000004004b7308 */ /* 0x0005e40000000800 */
[----:B--2---:R-:W-:Y:S01]  /*7360*/  FFMA.FTZ R4, R149, UR6, -R2 ;  /* 0x0000000695047c23 */ /* 0x004fe20008010802 */
[----:B------:R-:W-:-:S05]  /*7370*/  IMAD.MOV.U32 R149, RZ, RZ, R77 ;  /* 0x000000ffff957224 */ /* 0x000fca00078e004d */
[----:B------:R2:W-:Y:S02]  /*7380*/  MUFU.EX2 R167, R4 ;  /* 0x0000000400a77308 */ /* 0x0005e40000000800 */
[----:B--2---:R-:W-:-:S06]  /*7390*/  FFMA.FTZ R4, R146, UR6, -R2 ;  /* 0x0000000692047c23 */ /* 0x004fcc0008010802 */
[----:B------:R2:W-:Y:S02]  /*73a0*/  MUFU.EX2 R97, R4 ;  /* 0x0000000400617308 */ /* 0x0005e40000000800 */
[----:B--2---:R-:W-:Y:S01]  /*73b0*/  FFMA.FTZ R4, R143, UR6, -R2 ;  /* 0x000000068f047c23 */ /* 0x004fe20008010802 */
[----:B------:R-:W-:-:S05]  /*73c0*/  MOV R143, R199 ;  /* 0x000000c7008f7202 */ /* 0x000fca0000000f00 */
[----:B------:R2:W3:Y:S02]  /*73d0*/  MUFU.EX2 R166, R4 ;  /* 0x0000000400a67308 */ /* 0x0004e40000000800 */
[----:B--2---:R-:W-:Y:S01]  /*73e0*/  FFMA.FTZ R4, R185, UR6, -R0 ;  /* 0x00000006b9047c23 */ /* 0x004fe20008010800 */
[----:B---3--:R-:W-:-:S05]  /*73f0*/  F2FP.BF16.F32.PACK_AB R10, R166, R97 ;  /* 0x00000061a60a723e */ /* 0x008fca00000010ff */
[----:B------:R2:W-:Y:S02]  /*7400*/  MUFU.EX2 R74, R4 ;  /* 0x00000004004a7308 */ /* 0x0005e40000000800 */
[----:B--2---:R-:W-:-:S06]  /*7410*/  FFMA.FTZ R4, R153, UR6, -R0 ;  /* 0x0000000699047c23 */ /* 0x004fcc0008010800 */
[----:B------:R2:W-:Y:S02]  /*7420*/  MUFU.EX2 R78, R4 ;  /* 0x00000004004e7308 */ /* 0x0005e40000000800 */
[----:B--2---:R-:W-:Y:S01]  /*7430*/  FFMA.FTZ R4, R148, UR6, -R0 ;  /* 0x0000000694047c23 */ /* 0x004fe20008010800 */
[----:B------:R-:W-:-:S05]  /*7440*/  MOV R148, R76 ;  /* 0x0000004c00947202 */ /* 0x000fca0000000f00 */
[----:B------:R2:W-:Y:S02]  /*7450*/  MUFU.EX2 R153, R4 ;  /* 0x0000000400997308 */ /* 0x0005e40000000800 */
[----:B--2---:R-:W-:Y:S01]  /*7460*/  FFMA.FTZ R4, R145, UR6, -R0 ;  /* 0x0000000691047c23 */ /* 0x004fe20008010800 */
[----:B------:R-:W-:-:S05]  /*7470*/  MOV R145, R167 ;  /* 0x000000a700917202 */ /* 0x000fca0000000f00 */
[----:B------:R2:W3:Y:S01]  /*7480*/  MUFU.EX2 R167, R4 ;  /* 0x0000000400a77308 */ /* 0x0004e20000000800 */
[----:B------:R-:W-:Y:S01]  /*7490*/  F2FP.BF16.F32.PACK_AB R8, R145, R75 ;  /* 0x0000004b9108723e */ /* 0x000fe200000010ff */
[----:B--2---:R-:W-:Y:S01]  /*74a0*/  FFMA.FTZ R4, R186, UR6, -R12 ;  /* 0x00000006ba047c23 */ /* 0x004fe2000801080c */
[----:B---3--:R-:W-:-:S05]  /*74b0*/  F2FP.BF16.F32.PACK_AB R11, R167, R153 ;  /* 0x00000099a70b723e */ /* 0x008fca00000010ff */
[----:B------:R2:W-:Y:S02]  /*74c0*/  MUFU.EX2 R146, R4 ;  /* 0x0000000400927308 */ /* 0x0005e40000000800 */
[----:B--2---:R-:W-:-:S06]  /*74d0*/  FFMA.FTZ R4, R158, UR6, -R12 ;  /* 0x000000069e047c23 */ /* 0x004fcc000801080c */
[----:B------:R2:W-:Y:S02]  /*74e0*/  MUFU.EX2 R7, R4 ;  /* 0x0000000400077308 */ /* 0x0005e40000000800 */
[----:B--2---:R-:W-:Y:S01]  /*74f0*/  FFMA.FTZ R4, R151, UR6, -R12 ;  /* 0x0000000697047c23 */ /* 0x004fe2000801080c */
[----:B------:R-:W-:Y:S02]  /*7500*/  IMAD.MOV.U32 R151, RZ, RZ, R78 ;  /* 0x000000ffff977224 */ /* 0x000fe400078e004e */
[----:B------:R-:W-:-:S03]  /*7510*/  IMAD.MOV.U32 R78, RZ, RZ, R89 ;  /* 0x000000ffff4e7224 */ /* 0x000fc600078e0059 */
[----:B------:R2:W3:Y:S01]  /*7520*/  MUFU.EX2 R5, R4 ;  /* 0x0000000400057308 */ /* 0x0004e20000000800 */
[----:B------:R-:W-:Y:S01]  /*7530*/  IMAD.MOV.U32 R89, RZ, RZ, R164 ;  /* 0x000000ffff597224 */ /* 0x000fe200078e00a4 */
[----:B------:R-:W-:Y:S01]  /*7540*/  F2FP.BF16.F32.PACK_AB R9, R151, R74 ;  /* 0x0000004a9709723e */ /* 0x000fe200000010ff */
[----:B------:R-:W-:Y:S02]  /*7550*/  IMAD.MOV.U32 R90, RZ, RZ, R78 ;  /* 0x000000ffff5a7224 */ /* 0x000fe400078e004e */
[----:B------:R-:W-:-:S04]  /*7560*/  IMAD.MOV.U32 R94, RZ, RZ, R89 ;  /* 0x000000ffff5e7224 */ /* 0x000fc800078e0059 */
[C---:B-1----:R-:W-:Y:S06]  /*7570*/  HMMA.16816.F32.BF16 R172, R8.reuse, R16, R172 ;  /* 0x0000001008ac723c */ /* 0x042fec00000418ac */
[----:B------:R-:W-:Y:S01]  /*7580*/  HMMA.16816.F32.BF16 R36, R8, R18, R36 ;  /* 0x000000120824723c */ /* 0x000fe20000041824 */
[----:B--2---:R-:W-:Y:S01]  /*7590*/  FFMA.FTZ R4, R157, UR6, -R12 ;  /* 0x000000069d047c23 */ /* 0x004fe2000801080c */
[----:B---3--:R-:W-:-:S03]  /*75a0*/  IMAD.MOV.U32 R157, RZ, RZ, R5 ;  /* 0x000000ffff9d7224 */ /* 0x008fc600078e0005 */
[----:B------:R1:W-:Y:S01]  /*75b0*/  MUFU.EX2 R223, R4 ;  /* 0x0000000400df7308 */ /* 0x0003e20000000800 */
[C---:B------:R-:W-:Y:S06]  /*75c0*/  HMMA.16816.F32.BF16 R48, R8.reuse, R22, R68 ;  /* 0x000000160830723c */ /* 0x040fec0000041844 */
[C---:B------:R-:W-:Y:S06]  /*75d0*/  HMMA.16816.F32.BF16 R168, R8.reuse, R28, R168 ;  /* 0x0000001c08a8723c */ /* 0x040fec00000418a8 */
[----:B------:R-:W-:Y:S01]  /*75e0*/  HMMA.16816.F32.BF16 R32, R8, R30, R32 ;  /* 0x0000001e0820723c */ /* 0x000fe20000041820 */
[----:B-1----:R-:W-:-:S05]  /*75f0*/  FFMA.FTZ R4, R187, UR6, -R3 ;  /* 0x00000006bb047c23 */ /* 0x002fca0008010803 */
[----:B------:R-:W-:Y:S01]  /*7600*/  HMMA.16816.F32.BF16 R176, R8, R20, R176 ;  /* 0x0000001408b0723c */ /* 0x000fe200000418b0 */
[----:B------:R1:W-:Y:S02]  /*7610*/  MUFU.EX2 R158, R4 ;  /* 0x00000004009e7308 */ /* 0x0003e40000000800 */
[----:B-1----:R-:W-:Y:S01]  /*7620*/  FFMA.FTZ R4, R165, UR6, -R3 ;  /* 0x00000006a5047c23 */ /* 0x002fe20008010803 */
[----:B------:R-:W-:-:S05]  /*7630*/  IMAD.MOV.U32 R165, RZ, RZ, R198 ;  /* 0x000000ffffa57224 */ /* 0x000fca00078e00c6 */
[----:B------:R1:W2:Y:S02]  /*7640*/  MUFU.EX2 R6, R4 ;  /* 0x0000000400067308 */ /* 0x0002a40000000800 */
[----:B-1----:R-:W-:Y:S01]  /*7650*/  FFMA.FTZ R4, R163, UR6, -R3 ;  /* 0x00000006a3047c23 */ /* 0x002fe20008010803 */
[----:B------:R-:W-:-:S05]  /*7660*/  IMAD.MOV.U32 R163, RZ, RZ, R7 ;  /* 0x000000ffffa37224 */ /* 0x000fca00078e0007 */
[----:B------:R1:W-:Y:S02]  /*7670*/  MUFU.EX2 R164, R4 ;  /* 0x0000000400a47308 */ /* 0x0003e40000000800 */
[----:B-1----:R-:W-:Y:S01]  /*7680*/  FFMA.FTZ R4, R162, UR6, -R3 ;  /* 0x00000006a2047c23 */ /* 0x002fe20008010803 */
[----:B--2---:R-:W-:Y:S02]  /*7690*/  MOV R162, R6 ;  /* 0x0000000600a27202 */ /* 0x004fe40000000f00 */
[----:B------:R-:W-:-:S03]  /*76a0*/  F2FP.BF16.F32.PACK_AB R6, R223, R157 ;  /* 0x0000009ddf06723e */ /* 0x000fc600000010ff */
[----:B------:R1:W2:Y:S01]  /*76b0*/  MUFU.EX2 R89, R4 ;  /* 0x0000000400597308 */ /* 0x0002a20000000800 */
[----:B------:R-:W-:Y:S02]  /*76c0*/  F2FP.BF16.F32.PACK_AB R5, R162, R158 ;  /* 0x0000009ea205723e */ /* 0x000fe400000010ff */
[----:B-1----:R-:W-:Y:S02]  /*76d0*/  F2FP.BF16.F32.PACK_AB R4, R163, R146 ;  /* 0x00000092a304723e */ /* 0x002fe400000010ff */
[----:B--2---:R-:W-:-:S07]  /*76e0*/  F2FP.BF16.F32.PACK_AB R7, R89, R164 ;  /* 0x000000a45907723e */ /* 0x004fce00000010ff */
[C---:B------:R-:W-:Y:S06]  /*76f0*/  HMMA.16816.F32.BF16 R188, R4.reuse, R16, R188 ;  /* 0x0000001004bc723c */ /* 0x040fec00000418bc */
[C---:B------:R-:W-:Y:S01]  /*7700*/  HMMA.16816.F32.BF16 R192, R4.reuse, R18, R192 ;  /* 0x0000001204c0723c */ /* 0x040fe200000418c0 */
[----:B------:R-:W1:Y:S05]  /*7710*/  LDSM.16.MT88.4 R16, [R218+0xd000] ;  /* 0x00d00000da10783b */ /* 0x000e6a0000004200 */
[C---:B------:R-:W-:Y:S06]  /*7720*/  HMMA.16816.F32.BF16 R196, R4.reuse, R28, R132 ;  /* 0x0000001c04c4723c */ /* 0x040fec0000041884 */
[C---:B------:R-:W-:Y:S01]  /*7730*/  HMMA.16816.F32.BF16 R68, R4.reuse, R30, R116 ;  /* 0x0000001e0444723c */ /* 0x040fe20000041874 */
[----:B------:R-:W-:Y:S01]  /*7740*/  LDSM.16.MT88.4 R28, [R218+0xf000] ;  /* 0x00f00000da1c783b */ /* 0x000fe20000004200 */
        /* <DEDUP_REMOVED lines=14> */
[----:B------:R-:W-:Y:S01]  /*7830*/  MOV R104, R105 ;  /* 0x0000006900687202 */ /* 0x000fe20000000f00 */
[----:B------:R-:W-:Y:S01]  /*7840*/  IMAD.MOV.U32 R105, RZ, RZ, R96 ;  /* 0x000000ffff697224 */ /* 0x000fe200078e0060 */
[----:B------:R-:W-:Y:S01]  /*7850*/  HMMA.16816.F32.BF16 R64, R8, R26, R64 ;  /* 0x0000001a0840723c */ /* 0x000fe20000041840 */
[----:B------:R-:W-:Y:S01]  /*7860*/  IMAD.MOV.U32 R112, RZ, RZ, R58 ;  /* 0x000000ffff707224 */ /* 0x000fe200078e003a */
[----:B------:R-:W-:Y:S01]  /*7870*/  MOV R113, R59 ;  /* 0x0000003b00717202 */ /* 0x000fe20000000f00 */
[----:B------:R-:W-:Y:S01]  /*7880*/  IMAD.MOV.U32 R114, RZ, RZ, R106 ;  /* 0x000000ffff727224 */ /* 0x000fe200078e006a */
[----:B------:R-:W-:-:S02]  /*7890*/  MOV R115, R107 ;  /* 0x0000006b00737202 */ /* 0x000fc40000000f00 */
[----:B-1----:R-:W-:Y:S01]  /*78a0*/  HMMA.16816.F32.BF16 R80, R4, R16, R128 ;  /* 0x000000100450723c */ /* 0x002fe20000041880 */
[----:B------:R-:W-:Y:S02]  /*78b0*/  MOV R157, R141 ;  /* 0x0000008d009d7202 */ /* 0x000fe40000000f00 */
[----:B------:R-:W-:-:S03]  /*78c0*/  MOV R142, R230 ;  /* 0x000000e6008e7202 */ /* 0x000fc60000000f00 */
[----:B------:R-:W-:Y:S01]  /*78d0*/  HMMA.16816.F32.BF16 R76, R8, R16, R84 ;  /* 0x00000010084c723c */ /* 0x000fe20000041854 */
[----:B------:R-:W-:Y:S01]  /*78e0*/  MOV R131, R56 ;  /* 0x0000003800837202 */ /* 0x000fe20000000f00 */
[----:B------:R-:W-:Y:S01]  /*78f0*/  IMAD.MOV.U32 R128, RZ, RZ, R92 ;  /* 0x000000ffff807224 */ /* 0x000fe200078e005c */
[----:B------:R-:W-:Y:S01]  /*7900*/  MOV R129, R93 ;  /* 0x0000005d00817202 */ /* 0x000fe20000000f00 */
[----:B------:R-:W-:Y:S02]  /*7910*/  IMAD.MOV.U32 R130, RZ, RZ, R88 ;  /* 0x000000ffff827224 */ /* 0x000fe400078e0058 */
[C---:B------:R-:W-:Y:S06]  /*7920*/  HMMA.16816.F32.BF16 R96, R4.reuse, R24, R200 ;  /* 0x000000180460723c */ /* 0x040fec00000418c8 */
[----:B--2---:R-:W-:Y:S06]  /*7930*/  HMMA.16816.F32.BF16 R112, R4, R20, R112 ;  /* 0x000000140470723c */ /* 0x004fec0000041870 */
[----:B------:R-:W-:Y:S01]  /*7940*/  HMMA.16816.F32.BF16 R60, R8, R22, R60 ;  /* 0x00000016083c723c */ /* 0x000fe2000004183c */
[----:B------:R-:W-:-:S05]  /*7950*/  IMAD.MOV.U32 R141, RZ, RZ, R229 ;  /* 0x000000ffff8d7224 */ /* 0x000fca00078e00e5 */
[----:B------:R-:W-:Y:S01]  /*7960*/  HMMA.16816.F32.BF16 R44, R8, R30, R44 ;  /* 0x0000001e082c723c */ /* 0x000fe2000004182c */
[----:B------:R-:W-:Y:S01]  /*7970*/  MOV R107, R226 ;  /* 0x000000e2006b7202 */ /* 0x000fe20000000f00 */
[----:B------:R-:W-:Y:S01]  /*7980*/  IMAD.MOV.U32 R106, RZ, RZ, R227 ;  /* 0x000000ffff6a7224 */ /* 0x000fe200078e00e3 */
[----:B------:R1:W5:Y:S03]  /*7990*/  LDL.LU R230, [R1+0x8c] ;  /* 0x00008c0001e67983 */ /* 0x0003660000300800 */
[-C--:B------:R-:W-:Y:S06]  /*79a0*/  HMMA.16816.F32.BF16 R84, R4, R18.reuse, R124 ;  /* 0x000000120454723c */ /* 0x080fec000004187c */
[C---:B------:R-:W-:Y:S01]  /*79b0*/  HMMA.16816.F32.BF16 R56, R8.reuse, R18, R40 ;  /* 0x000000120838723c */ /* 0x040fe20000041828 */
[----:B------:R-:W2:Y:S01]  /*79c0*/  LDSM.16.MT88.4 R16, [R219+0xf000] ;  /* 0x00f00000db10783b */ /* 0x000ea20000004200 */
[----:B------:R-:W-:Y:S01]  /*79d0*/  MOV R127, R165 ;  /* 0x000000a5007f7202 */ /* 0x000fe20000000f00 */
[----:B------:R-:W-:Y:S01]  /*79e0*/  IMAD.MOV.U32 R165, RZ, RZ, R94 ;  /* 0x000000ffffa57224 */ /* 0x000fe200078e005e */
[----:B------:R-:W-:Y:S01]  /*79f0*/  MOV R88, R228 ;  /* 0x000000e400587202 */ /* 0x000fe20000000f00 */
[----:B------:R1:W5:Y:S01]  /*7a00*/  LDL.LU R229, [R1+0x88] ;  /* 0x0000880001e57983 */ /* 0x0003620000300800 */
[----:B------:R-:W-:Y:S03]  /*7a10*/  HMMA.16816.F32.BF16 R92, R8, R24, R100 ;  /* 0x00000018085c723c */ /* 0x000fe60000041864 */
[----:B------:R1:W5:Y:S03]  /*7a20*/  LDL.LU R228, [R1+0x84] ;  /* 0x0000840001e47983 */ /* 0x0003660000300800 */
[C---:B------:R-:W-:Y:S01]  /*7a30*/  HMMA.16816.F32.BF16 R200, R4.reuse, R28, R248 ;  /* 0x0000001c04c8723c */ /* 0x040fe200000418f8 */
[----:B------:R1:W5:Y:S04]  /*7a40*/  LDL.LU R227, [R1+0x80] ;  /* 0x0000800001e37983 */ /* 0x0003680000300800 */
[----:B------:R1:W5:Y:S01]  /*7a50*/  LDL.LU R226, [R1+0x7c] ;  /* 0x00007c0001e27983 */ /* 0x0003620000300800 */
[----:B------:R-:W-:Y:S01]  /*7a60*/  HMMA.16816.F32.BF16 R100, R4, R26, R240 ;  /* 0x0000001a0464723c */ /* 0x000fe200000418f0 */
[----:B------:R-:W-:Y:S01]  /*7a70*/  MOV R250, R118 ;  /* 0x0000007600fa7202 */ /* 0x000fe20000000f00 */
[----:B------:R-:W-:Y:S01]  /*7a80*/  IMAD.MOV.U32 R249, RZ, RZ, R119 ;  /* 0x000000fffff97224 */ /* 0x000fe200078e0077 */
[----:B------:R-:W-:-:S04]  /*7a90*/  MOV R251, R132 ;  /* 0x0000008400fb7202 */ /* 0x000fc80000000f00 */
[----:B------:R-:W-:Y:S01]  /*7aa0*/  MOV R241, R116 ;  /* 0x0000007400f17202 */ /* 0x000fe20000000f00 */
[----:B------:R-:W-:Y:S01]  /*7ab0*/  IMAD.MOV.U32 R240, RZ, RZ, R117 ;  /* 0x000000fffff07224 */ /* 0x000fe200078e0075 */
[----:B------:R-:W-:Y:S01]  /*7ac0*/  MOV R243, R134 ;  /* 0x0000008600f37202 */ /* 0x000fe20000000f00 */
[----:B------:R-:W-:Y:S01]  /*7ad0*/  HMMA.16816.F32.BF16 R116, R4, R22, R236 ;  /* 0x000000160474723c */ /* 0x000fe200000418ec */
[----:B------:R-:W-:-:S05]  /*7ae0*/  IMAD.MOV.U32 R242, RZ, RZ, R133 ;  /* 0x000000fffff27224 */ /* 0x000fca00078e0085 */
[----:B------:R-:W-:Y:S01]  /*7af0*/  HMMA.16816.F32.BF16 R40, R4, R30, R208 ;  /* 0x0000001e0428723c */ /* 0x000fe200000418d0 */
[----:B------:R-:W-:-:S05]  /*7b00*/  IMAD.MOV.U32 R237, RZ, RZ, R135 ;  /* 0x000000ffffed7224 */ /* 0x000fca00078e0087 */
[C---:B--2---:R-:W-:Y:S06]  /*7b10*/  HMMA.16816.F32.BF16 R128, R4.reuse, R16, R128 ;  /* 0x000000100480723c */ /* 0x044fec0000041880 */
[----:B------:R-:W-:Y:S07]  /*7b20*/  HMMA.16816.F32.BF16 R132, R4, R18, R212 ;  /* 0x000000120484723c */ /* 0x000fee00000418d4 */
[----:B------:R-:W-:-:S04]  /*7b30*/  FFMA.FTZ R4, R245, UR6, -R2 ;  /* 0x00000006f5047c23 */ /* 0x000fc80008010802 */
[----:B------:R2:W-:Y:S01]  /*7b40*/  MUFU.EX2 R23, R4 ;  /* 0x0000000400177308 */ /* 0x0005e20000000800 */
[----:B------:R-:W-:Y:S01]  /*7b50*/  IMAD.MOV.U32 R239, RZ, RZ, R153 ;  /* 0x000000ffffef7224 */ /* 0x000fe200078e0099 */
[----:B------:R-:W-:Y:S01]  /*7b60*/  HMMA.16816.F32.BF16 R52, R8, R18, R52 ;  /* 0x000000120834723c */ /* 0x000fe20000041834 */
[----:B--2---:R-:W-:-:S05]  /*7b70*/  FFMA.FTZ R4, R235, UR6, -R2 ;  /* 0x00000006eb047c23 */ /* 0x004fca0008010802 */
[----:B------:R2:W3:Y:S01]  /*7b80*/  MUFU.EX2 R153, R4 ;  /* 0x0000000400997308 */ /* 0x0004e20000000800 */
[----:B------:R-:W-:Y:S01]  /*7b90*/  HMMA.16816.F32.BF16 R24, R8, R20, R120 ;  /* 0x000000140818723c */ /* 0x000fe20000041878 */
[----:B------:R-:W-:Y:S01]  /*7ba0*/  MOV R238, R157 ;  /* 0x0000009d00ee7202 */ /* 0x000fe20000000f00 */
[----:B------:R-:W-:Y:S01]  /*7bb0*/  IMAD.MOV.U32 R248, RZ, RZ, R127 ;  /* 0x000000fffff87224 */ /* 0x000fe200078e007f */
[----:B------:R-:W-:Y:S01]  /*7bc0*/  MOV R236, R240 ;  /* 0x000000f000ec7202 */ /* 0x000fe20000000f00 */
[----:B------:R-:W-:Y:S02]  /*7bd0*/  IMAD.MOV.U32 R215, RZ, RZ, R239 ;  /* 0x000000ffffd77224 */ /* 0x000fe400078e00ef */
[--C-:B--2---:R-:W-:Y:S01]  /*7be0*/  FFMA.FTZ R4, R207, UR6, -R2.reuse ;  /* 0x00000006cf047c23 */ /* 0x104fe20008010802 */
[----:B------:R-:W-:Y:S01]  /*7bf0*/  FFMA.FTZ R2, R206, UR6, -R2 ;  /* 0x00000006ce027c23 */ /* 0x000fe20008010802 */
[----:B------:R-:W-:Y:S01]  /*7c00*/  IMAD.MOV.U32 R31, RZ, RZ, R147 ;  /* 0x000000ffff1f7224 */ /* 0x000fe200078e0093 */
[----:B------:R-:W-:Y:S02]  /*7c10*/  LDSM.16.MT88.4 R120, [R217+0xf800] ;  /* 0x00f80000d978783b */ /* 0x000fe40000004200 */
[----:B------:R2:W-:Y:S02]  /*7c20*/  MUFU.EX2 R22, R2 ;  /* 0x0000000200167308 */ /* 0x0005e40000000800 */
[----:B--2---:R-:W-:-:S06]  /*7c30*/  FFMA.FTZ R2, R237, UR6, -R0 ;  /* 0x00000006ed027c23 */ /* 0x004fcc0008010800 */
[----:B------:R2:W-:Y:S01]  /*7c40*/  MUFU.EX2 R19, R2 ;  /* 0x0000000200137308 */ /* 0x0005e20000000800 */
[----:B------:R-:W-:Y:S01]  /*7c50*/  MOV R214, R238 ;  /* 0x000000ee00d67202 */ /* 0x000fe20000000f00 */
[----:B--2---:R-:W-:-:S06]  /*7c60*/  FFMA.FTZ R2, R247, UR6, -R0 ;  /* 0x00000006f7027c23 */ /* 0x004fcc0008010800 */
[----:B------:R2:W4:Y:S02]  /*7c70*/  MUFU.EX2 R20, R2 ;  /* 0x0000000200147308 */ /* 0x0005240000000800 */
[--C-:B--2---:R-:W-:Y:S01]  /*7c80*/  FFMA.FTZ R2, R246, UR6, -R0.reuse ;  /* 0x00000006f6027c23 */ /* 0x104fe20008010800 */
[----:B------:R-:W-:-:S05]  /*7c90*/  FFMA.FTZ R0, R244, UR6, -R0 ;  /* 0x00000006f4007c23 */ /* 0x000fca0008010800 */
[----:B------:R2:W-:Y:S01]  /*7ca0*/  MUFU.EX2 R18, R0 ;  /* 0x0000000000127308 */ /* 0x0005e20000000800 */
[----:B------:R-:W-:Y:S01]  /*7cb0*/  HMMA.16816.F32.BF16 R124, R8, R16, R108 ;  /* 0x00000010087c723c */ /* 0x000fe2000004186c */
[----:B--2---:R-:W-:-:S06]  /*7cc0*/  FFMA.FTZ R0, R14, UR6, -R12 ;  /* 0x000000060e007c23 */ /* 0x004fcc000801080c */
[----:B------:R2:W-:Y:S01]  /*7cd0*/  MUFU.EX2 R14, R0 ;  /* 0x00000000000e7308 */ /* 0x0005e20000000800 */
[----:B------:R-:W-:Y:S01]  /*7ce0*/  IMAD.MOV.U32 R211, RZ, RZ, R215 ;  /* 0x000000ffffd37224 */ /* 0x000fe200078e00d7 */
[----:B------:R-:W-:Y:S01]  /*7cf0*/  MOV R240, R149 ;  /* 0x0000009500f07202 */ /* 0x000fe20000000f00 */
[----:B--2---:R-:W-:-:S05]  /*7d00*/  FFMA.FTZ R0, R15, UR6, -R12 ;  /* 0x000000060f007c23 */ /* 0x004fca000801080c */
[----:B------:R2:W-:Y:S01]  /*7d10*/  MUFU.EX2 R15, R0 ;  /* 0x00000000000f7308 */ /* 0x0005e20000000800 */
[----:B------:R-:W-:Y:S01]  /*7d20*/  IMAD.MOV.U32 R237, RZ, RZ, R241 ;  /* 0x000000ffffed7224 */ /* 0x000fe200078e00f1 */
[----:B------:R-:W-:Y:S01]  /*7d30*/  MOV R212, R236 ;  /* 0x000000ec00d47202 */ /* 0x000fe20000000f00 */
[----:B------:R-:W-:Y:S01]  /*7d40*/  IMAD.MOV.U32 R149, RZ, RZ, R88 ;  /* 0x000000ffff957224 */ /* 0x000fe200078e0058 */
[----:B------:R-:W-:Y:S01]  /*7d50*/  MOV R238, R248 ;  /* 0x000000f800ee7202 */ /* 0x000fe20000000f00 */
[----:B------:R-:W-:Y:S01]  /*7d60*/  IMAD.MOV.U32 R239, RZ, RZ, R143 ;  /* 0x000000ffffef7224 */ /* 0x000fe200078e008f */
[----:B------:R-:W-:Y:S01]  /*7d70*/  MOV R241, R141 ;  /* 0x0000008d00f17202 */ /* 0x000fe20000000f00 */
[----:B--2---:R-:W-:-:S04]  /*7d80*/  FFMA.FTZ R0, R214, UR6, -R12 ;  /* 0x00000006d6007c23 */ /* 0x004fc8000801080c */
[----:B------:R2:W-:Y:S01]  /*7d90*/  MUFU.EX2 R16, R0 ;  /* 0x0000000000107308 */ /* 0x0005e20000000800 */
[----:B------:R-:W-:Y:S01]  /*7da0*/  IMAD.MOV.U32 R248, RZ, RZ, R142 ;  /* 0x000000fffff87224 */ /* 0x000fe200078e008e */
[----:B------:R-:W-:Y:S02]  /*7db0*/  MOV R88, R140 ;  /* 0x0000008c00587202 */ /* 0x000fe40000000f00 */
[----:B------:R-:W-:Y:S01]  /*7dc0*/  HMMA.16816.F32.BF16 R140, R8, R28, R136 ;  /* 0x0000001c088c723c */ /* 0x000fe20000041888 */
[----:B------:R-:W-:Y:S01]  /*7dd0*/  IMAD.MOV.U32 R236, RZ, RZ, R237 ;  /* 0x000000ffffec7224 */ /* 0x000fe200078e00ed */
[----:B------:R-:W-:Y:S01]  /*7de0*/  MOV R213, R238 ;  /* 0x000000ee00d57202 */ /* 0x000fe20000000f00 */
[----:B--2---:R-:W-:Y:S01]  /*7df0*/  FFMA.FTZ R0, R252, UR6, -R12 ;  /* 0x00000006fc007c23 */ /* 0x004fe2000801080c */
[----:B------:R-:W-:Y:S01]  /*7e00*/  IMAD.MOV.U32 R214, RZ, RZ, R239 ;  /* 0x000000ffffd67224 */ /* 0x000fe200078e00ef */
[----:B------:R-:W-:Y:S01]  /*7e10*/  MOV R215, R240 ;  /* 0x000000f000d77202 */ /* 0x000fe20000000f00 */
[----:B------:R-:W-:Y:S01]  /*7e20*/  MUFU.EX2 R21, R2 ;  /* 0x0000000200157308 */ /* 0x000fe20000000800 */
[----:B------:R-:W-:-:S02]  /*7e30*/  IMAD.MOV.U32 R237, RZ, RZ, R241 ;  /* 0x000000ffffed7224 */ /* 0x000fc400078e00f1 */
[----:B------:R-:W-:-:S05]  /*7e40*/  FADD.FTZ R8, R144, R13 ;  /* 0x0000000d90087221 */ /* 0x000fca0000010000 */
[----:B------:R-:W2:Y:S01]  /*7e50*/  MUFU.EX2 R157, R4 ;  /* 0x00000004009d7308 */ /* 0x000ea20000000800 */
[----:B------:R-:W-:Y:S02]  /*7e60*/  MOV R28, R104 ;  /* 0x00000068001c7202 */ /* 0x000fe40000000f00 */
[----:B------:R-:W-:Y:S01]  /*7e70*/  MOV R208, R149 ;  /* 0x0000009500d07202 */ /* 0x000fe20000000f00 */
[----:B------:R-:W-:Y:S01]  /*7e80*/  IMAD.MOV.U32 R29, RZ, RZ, R105 ;  /* 0x000000ffff1d7224 */ /* 0x000fe200078e0069 */
[----:B------:R-:W-:Y:S01]  /*7e90*/  MOV R244, R91 ;  /* 0x0000005b00f47202 */ /* 0x000fe20000000f00 */
[----:B------:R-:W-:Y:S01]  /*7ea0*/  IMAD.MOV.U32 R246, RZ, RZ, R90 ;  /* 0x000000fffff67224 */ /* 0x000fe200078e005a */
[----:B------:R-:W-:Y:S01]  /*7eb0*/  LDSM.16.MT88.4 R136, [R219+0xf800] ;  /* 0x00f80000db88783b */ /* 0x000fe20000004200 */
[----:B------:R1:W-:Y:S01]  /*7ec0*/  MUFU.EX2 R17, R0 ;  /* 0x0000000000117308 */ /* 0x0003e20000000800 */
[----:B------:R-:W-:Y:S01]  /*7ed0*/  IMAD.MOV.U32 R239, RZ, RZ, R249 ;  /* 0x000000ffffef7224 */ /* 0x000fe200078e00f9 */
[----:B------:R-:W-:Y:S01]  /*7ee0*/  MOV R240, R250 ;  /* 0x000000fa00f07202 */ /* 0x000fe20000000f00 */
[----:B------:R-:W-:-:S02]  /*7ef0*/  IMAD.MOV.U32 R241, RZ, RZ, R165 ;  /* 0x000000fffff17224 */ /* 0x000fc400078e00a5 */
[----:B-1----:R-:W-:-:S04]  /*7f00*/  FFMA.FTZ R0, R211, UR6, -R3 ;  /* 0x00000006d3007c23 */ /* 0x002fc80008010803 */
[----:B------:R1:W-:Y:S01]  /*7f10*/  MUFU.EX2 R10, R0 ;  /* 0x00000000000a7308 */ /* 0x0003e20000000800 */
[----:B------:R-:W-:Y:S02]  /*7f20*/  IMAD.MOV.U32 R211, RZ, RZ, R239 ;  /* 0x000000ffffd37224 */ /* 0x000fe400078e00ef */
[----:B------:R-:W-:-:S03]  /*7f30*/  FADD.FTZ R2, R236, R215 ;  /* 0x000000d7ec027221 */ /* 0x000fc60000010000 */
[----:B------:R-:W-:Y:S01]  /*7f40*/  MOV R6, R211 ;  /* 0x000000d300067202 */ /* 0x000fe20000000f00 */
[----:B-1----:R-:W-:Y:S01]  /*7f50*/  FFMA.FTZ R0, R212, UR6, -R3 ;  /* 0x00000006d4007c23 */ /* 0x002fe20008010803 */
[----:B------:R-:W-:-:S03]  /*7f60*/  MOV R212, R240 ;  /* 0x000000f000d47202 */ /* 0x000fc60000000f00 */
[----:B------:R1:W2:Y:S02]  /*7f70*/  MUFU.EX2 R12, R0 ;  /* 0x00000000000c7308 */ /* 0x0002a40000000800 */
[----:B------:R-:W-:-:S04]  /*7f80*/  IMAD.MOV.U32 R5, RZ, RZ, R212 ;  /* 0x000000ffff057224 */ /* 0x000fc800078e00d4 */
[----:B------:R-:W-:Y:S01]  /*7f90*/  FADD.FTZ R9, R6, R5 ;  /* 0x0000000506097221 */ /* 0x000fe20000010000 */
[----:B-1----:R-:W-:Y:S01]  /*7fa0*/  FFMA.FTZ R0, R213, UR6, -R3 ;  /* 0x00000006d5007c23 */ /* 0x002fe20008010803 */
[----:B------:R-:W-:Y:S02]  /*7fb0*/  IMAD.MOV.U32 R213, RZ, RZ, R241 ;  /* 0x000000ffffd57224 */ /* 0x000fe400078e00f1 */
[----:B------:R-:W-:-:S03]  /*7fc0*/  FFMA.FTZ R3, R214, UR6, -R3 ;  /* 0x00000006d6037c23 */ /* 0x000fc60008010803 */
[----:B------:R-:W-:Y:S01]  /*7fd0*/  MOV R7, R213 ;  /* 0x000000d500077202 */ /* 0x000fe20000000f00 */
[----:B------:R1:W-:Y:S04]  /*7fe0*/  MUFU.EX2 R13, R3 ;  /* 0x00000003000d7308 */ /* 0x0003e80000000800 */
[----:B-1----:R-:W-:Y:S02]  /*7ff0*/  FADD.FTZ R3, R7, R2 ;  /* 0x0000000207037221 */ /* 0x002fe40000010000 */
[----:B------:R-:W1:Y:S01]  /*8000*/  LDSM.16.MT88.4 R4, [R218+0xf800] ;  /* 0x00f80000da04783b */ /* 0x000e620000004200 */
[----:B------:R-:W-:Y:S01]  /*8010*/  MOV R238, R248 ;  /* 0x000000f800ee7202 */ /* 0x000fe20000000f00 */
[----:B------:R3:W2:Y:S01]  /*8020*/  MUFU.EX2 R11, R0 ;  /* 0x00000000000b7308 */ /* 0x0006a20000000800 */
[----:B------:R-:W-:Y:S01]  /*8030*/  IMAD.MOV.U32 R210, RZ, RZ, R237 ;  /* 0x000000ffffd27224 */ /* 0x000fe200078e00ed */
[----:B------:R-:W-:-:S02]  /*8040*/  MOV R215, R146 ;  /* 0x0000009200d77202 */ /* 0x000fc40000000f00 */
[----:B------:R-:W-:Y:S02]  /*8050*/  MOV R209, R238 ;  /* 0x000000ee00d17202 */ /* 0x000fe40000000f00 */
[----:B------:R-:W-:Y:S02]  /*8060*/  MOV R237, R145 ;  /* 0x0000009100ed7202 */ /* 0x000fe40000000f00 */
[----:B------:R-:W-:Y:S02]  /*8070*/  MOV R146, R161 ;  /* 0x000000a100927202 */ /* 0x000fe40000000f00 */
[----:B------:R-:W-:Y:S01]  /*8080*/  MOV R145, R73 ;  /* 0x0000004900917202 */ /* 0x000fe20000000f00 */
[----:B------:R-:W-:Y:S01]  /*8090*/  IMAD.MOV.U32 R236, RZ, RZ, R148 ;  /* 0x000000ffffec7224 */ /* 0x000fe200078e0094 */
[----:B------:R-:W-:Y:S01]  /*80a0*/  MOV R238, R151 ;  /* 0x0000009700ee7202 */ /* 0x000fe20000000f00 */
[----:B------:R-:W-:Y:S01]  /*80b0*/  IMAD.MOV.U32 R148, RZ, RZ, R160 ;  /* 0x000000ffff947224 */ /* 0x000fe200078e00a0 */
[----:B------:R-:W-:Y:S01]  /*80c0*/  MOV R211, R145 ;  /* 0x0000009100d37202 */ /* 0x000fe20000000f00 */
[----:B------:R-:W-:-:S02]  /*80d0*/  IMAD.MOV.U32 R145, RZ, RZ, R107 ;  /* 0x000000ffff917224 */ /* 0x000fc400078e006b */
[----:B---3--:R-:W-:Y:S01]  /*80e0*/  FADD.FTZ R0, R210, R209 ;  /* 0x000000d1d2007221 */ /* 0x008fe20000010000 */
[----:B------:R-:W-:Y:S01]  /*80f0*/  IMAD.MOV.U32 R209, RZ, RZ, R146 ;  /* 0x000000ffffd17224 */ /* 0x000fe200078e0092 */
[----:B------:R-:W-:Y:S02]  /*8100*/  MOV R151, R72 ;  /* 0x0000004800977202 */ /* 0x000fe40000000f00 */
[----:B------:R-:W-:Y:S02]  /*8110*/  MOV R146, R150 ;  /* 0x0000009600927202 */ /* 0x000fe40000000f00 */
        /* <DEDUP_REMOVED lines=11> */
[----:B------:R-:W-:Y:S02]  /*81d0*/  F2FP.BF16.F32.PACK_AB R148, R153, R23 ;  /* 0x000000179994723e */ /* 0x000fe400000010ff */
[----:B----4-:R-:W-:Y:S02]  /*81e0*/  F2FP.BF16.F32.PACK_AB R149, R20, R19 ;  /* 0x000000131495723e */ /* 0x010fe400000010ff */
[----:B--2---:R-:W-:Y:S02]  /*81f0*/  F2FP.BF16.F32.PACK_AB R150, R22, R157 ;  /* 0x0000009d1696723e */ /* 0x004fe400000010ff */
[----:B------:R-:W-:Y:S02]  /*8200*/  F2FP.BF16.F32.PACK_AB R151, R18, R21 ;  /* 0x000000151297723e */ /* 0x000fe400000010ff */
[----:B------:R-:W-:-:S02]  /*8210*/  F2FP.BF16.F32.PACK_AB R144, R15, R14 ;  /* 0x0000000e0f90723e */ /* 0x000fc400000010ff */
[----:B------:R-:W-:Y:S02]  /*8220*/  F2FP.BF16.F32.PACK_AB R145, R12, R10 ;  /* 0x0000000a0c91723e */ /* 0x000fe400000010ff */
[----:B------:R-:W-:Y:S02]  /*8230*/  F2FP.BF16.F32.PACK_AB R146, R17, R16 ;  /* 0x000000101192723e */ /* 0x000fe400000010ff */
[----:B------:R-:W-:Y:S01]  /*8240*/  F2FP.BF16.F32.PACK_AB R147, R13, R11 ;  /* 0x0000000b0d93723e */ /* 0x000fe200000010ff */
[----:B------:R-:W-:Y:S01]  /*8250*/  FADD.FTZ R0, R31, R0 ;  /* 0x000000001f007221 */ /* 0x000fe20000010000 */
[----:B------:R-:W-:Y:S01]  /*8260*/  FADD.FTZ R8, R222, R9 ;  /* 0x00000009de087221 */ /* 0x000fe20000010000 */
[----:B------:R-:W-:Y:S01]  /*8270*/  IMAD.MOV.U32 R31, RZ, RZ, R252 ;  /* 0x000000ffff1f7224 */ /* 0x000fe200078e00fc */
[----:B------:R-:W-:Y:S01]  /*8280*/  MOV R213, R251 ;  /* 0x000000fb00d57202 */ /* 0x000fe20000000f00 */
[----:B------:R-:W-:Y:S02]  /*8290*/  IMAD.MOV.U32 R107, RZ, RZ, R224 ;  /* 0x000000ffff6b7224 */ /* 0x000fe400078e00e0 */
[----:B------:R-:W-:Y:S01]  /*82a0*/  FADD.FTZ R3, R221, R3 ;  /* 0x00000003dd037221 */ /* 0x000fe20000010000 */
[----:B------:R-:W-:Y:S01]  /*82b0*/  MOV R252, R28 ;  /* 0x0000001c00fc7202 */ /* 0x000fe20000000f00 */
[----:B------:R-:W-:Y:S01]  /*82c0*/  FADD.FTZ R2, R220, R2 ;  /* 0x00000002dc027221 */ /* 0x000fe20000010000 */
[----:B------:R-:W-:Y:S01]  /*82d0*/  MOV R251, R106 ;  /* 0x0000006a00fb7202 */ /* 0x000fe20000000f00 */
[----:B-1----:R-:W-:Y:S01]  /*82e0*/  HMMA.16816.F32.BF16 R200, R144, R4, R200 ;  /* 0x0000000490c8723c */ /* 0x002fe200000418c8 */
[----:B------:R-:W-:Y:S01]  /*82f0*/  MOV R28, R204 ;  /* 0x000000cc001c7202 */ /* 0x000fe20000000f00 */
[----:B------:R-:W-:Y:S01]  /*8300*/  FADD.FTZ R0, R205, R0 ;  /* 0x00000000cd007221 */ /* 0x000fe20000010000 */
[----:B------:R-:W-:Y:S01]  /*8310*/  MOV R106, R225 ;  /* 0x000000e1006a7202 */ /* 0x000fe20000000f00 */
[----:B------:R-:W-:-:S02]  /*8320*/  FADD.FTZ R3, R159, R3 ;  /* 0x000000039f037221 */ /* 0x000fc40000010000 */
[----:B------:R-:W-:Y:S01]  /*8330*/  HMMA.16816.F32.BF16 R140, R148, R4, R140 ;  /* 0x00000004948c723c */ /* 0x000fe2000004188c */
[----:B------:R-:W-:Y:S01]  /*8340*/  MOV R247, R107 ;  /* 0x0000006b00f77202 */ /* 0x000fe20000000f00 */
[----:B------:R-:W-:Y:S01]  /*8350*/  FADD.FTZ R2, R252, R2 ;  /* 0x00000002fc027221 */ /* 0x000fe20000010000 */
[----:B------:R-:W-:Y:S01]  /*8360*/  MOV R206, R106 ;  /* 0x0000006a00ce7202 */ /* 0x000fe20000000f00 */
[----:B------:R-:W-:Y:S01]  /*8370*/  FADD.FTZ R0, R28, R0 ;  /* 0x000000001c007221 */ /* 0x000fe20000010000 */
[----:B------:R-:W-:Y:S01]  /*8380*/  FADD.FTZ R3, R244, R3 ;  /* 0x00000003f4037221 */ /* 0x000fe20000010000 */
[----:B------:R-:W-:Y:S01]  /*8390*/  MOV R245, R251 ;  /* 0x000000fb00f57202 */ /* 0x000fe20000000f00 */
[----:B------:R-:W-:Y:S01]  /*83a0*/  FADD.FTZ R4, R31, R8 ;  /* 0x000000081f047221 */ /* 0x000fe20000010000 */
[----:B------:R-:W-:Y:S01]  /*83b0*/  FADD.FTZ R2, R246, R2 ;  /* 0x00000002f6027221 */ /* 0x000fe20000010000 */
[----:B------:R-:W-:Y:S01]  /*83c0*/  IMAD.MOV.U32 R239, RZ, RZ, R163 ;  /* 0x000000ffffef7224 */ /* 0x000fe200078e00a3 */
[----:B------:R-:W-:Y:S01]  /*83d0*/  MOV R214, R74 ;  /* 0x0000004a00d67202 */ /* 0x000fe20000000f00 */
[----:B------:R-:W-:Y:S01]  /*83e0*/  FADD.FTZ R4, R29, R4 ;  /* 0x000000041d047221 */ /* 0x000fe20000010000 */
[----:B------:R-:W-:Y:S01]  /*83f0*/  FADD.FTZ R0, R247, R0 ;  /* 0x00000000f7007221 */ /* 0x000fe20000010000 */
[----:B------:R-:W-:Y:S01]  /*8400*/  FADD.FTZ R5, R207, R3 ;  /* 0x00000003cf057221 */ /* 0x000fe20000010000 */
        /* <DEDUP_REMOVED lines=15> */
[----:B------:R-:W-:Y:S01]  /*8500*/  MOV R239, R240 ;  /* 0x000000f000ef7202 */ /* 0x000fe20000000f00 */
[----:B------:R-:W-:Y:S01]  /*8510*/  FADD.FTZ R0, R158, R0 ;  /* 0x000000009e007221 */ /* 0x000fe20000010000 */
[----:B------:R-:W-:Y:S01]  /*8520*/  MOV R240, R241 ;  /* 0x000000f100f07202 */ /* 0x000fe20000000f00 */
[----:B------:R-:W-:Y:S02]  /*8530*/  IMAD.MOV.U32 R249, RZ, RZ, R166 ;  /* 0x000000fffff97224 */ /* 0x000fe400078e00a6 */
[----:B------:R-:W-:Y:S01]  /*8540*/  FADD.FTZ R2, R215, R2 ;  /* 0x00000002d7027221 */ /* 0x000fe20000010000 */
[----:B------:R-:W-:Y:S01]  /*8550*/  IMAD.MOV.U32 R241, RZ, RZ, R242 ;  /* 0x000000fffff17224 */ /* 0x000fe200078e00f2 */
[----:B------:R-:W-:Y:S01]  /*8560*/  MOV R250, R167 ;  /* 0x000000a700fa7202 */ /* 0x000fe20000000f00 */
        /* <DEDUP_REMOVED lines=12> */
[----:B------:R-:W-:Y:S01]  /*8630*/  FADD.FTZ R0, R243, R0 ;  /* 0x00000000f3007221 */ /* 0x000fe20000010000 */
[----:B------:R-:W1:Y:S01]  /*8640*/  LDSM.16.MT88.4 R164, [R216+0xd800] ;  /* 0x00d80000d8a4783b */ /* 0x000e620000004200 */
[----:B------:R-:W-:Y:S01]  /*8650*/  FADD.FTZ R2, R242, R2 ;  /* 0x00000002f2027221 */ /* 0x000fe20000010000 */
[----:B------:R-:W-:Y:S02]  /*8660*/  FADD.FTZ R4, R248, R4 ;  /* 0x00000004f8047221 */ /* 0x000fe40000010000 */
[----:B------:R-:W2:Y:S01]  /*8670*/  LDSM.16.MT88.4 R160, [R217+0xd800] ;  /* 0x00d80000d9a0783b */ /* 0x000ea20000004200 */
[----:B------:R-:W-:-:S03]  /*8680*/  FADD.FTZ R3, R249, R3 ;  /* 0x00000003f9037221 */ /* 0x000fc60000010000 */
[----:B------:R-:W3:Y:S01]  /*8690*/  LDSM.16.MT88.4 R72, [R219+0xd800] ;  /* 0x00d80000db48783b */ /* 0x000ee20000004200 */
[----:B------:R-:W-:-:S03]  /*86a0*/  FADD.FTZ R0, R251, R0 ;  /* 0x00000000fb007221 */ /* 0x000fc60000010000 */
[----:B------:R-:W4:Y:S04]  /*86b0*/  LDSM.16.MT88.4 R88, [R218+0xd800] ;  /* 0x00d80000da58783b */ /* 0x000f280000004200 */
        /* <DEDUP_REMOVED lines=27> */
[----:B------:R2:W-:Y:S04]  /*8870*/  STL [R1], R4 ;  /* 0x0000000401007387 */ /* 0x0005e80000100800 */
[----:B------:R2:W-:Y:S04]  /*8880*/  STL [R1+0x4], R3 ;  /* 0x0000040301007387 */ /* 0x0005e80000100800 */
[----:B------:R3:W-:Y:S04]  /*8890*/  STL [R1+0xc], R0 ;  /* 0x00000c0001007387 */ /* 0x0007e80000100800 */
[----:B------:R3:W-:Y:S01]  /*88a0*/  STL [R1+0x8], R2 ;  /* 0x0000080201007387 */ /* 0x0007e20000100800 */
[-C--:B-1----:R-:W-:Y:S06]  /*88b0*/  HMMA.16816.F32.BF16 R176, R148, R164.reuse, R176 ;  /* 0x000000a494b0723c */ /* 0x082fec00000418b0 */
[C---:B------:R-:W-:Y:S06]  /*88c0*/  HMMA.16816.F32.BF16 R180, R144.reuse, R164, R180 ;  /* 0x000000a490b4723c */ /* 0x040fec00000418b4 */
[----:B------:R-:W-:Y:S06]  /*88d0*/  HMMA.16816.F32.BF16 R184, R144, R166, R184 ;  /* 0x000000a690b8723c */ /* 0x000fec00000418b8 */
[-C--:B--2---:R-:W-:Y:S06]  /*88e0*/  HMMA.16816.F32.BF16 R172, R148, R160.reuse, R172 ;  /* 0x000000a094ac723c */ /* 0x084fec00000418ac */
[C---:B------:R-:W-:Y:S06]  /*88f0*/  HMMA.16816.F32.BF16 R188, R144.reuse, R160, R188 ;  /* 0x000000a090bc723c */ /* 0x040fec00000418bc */
[----:B------:R-:W-:Y:S06]  /*8900*/  HMMA.16816.F32.BF16 R192, R144, R162, R192 ;  /* 0x000000a290c0723c */ /* 0x000fec00000418c0 */
[-C--:B---3--:R-:W-:Y:S06]  /*8910*/  HMMA.16816.F32.BF16 R168, R148, R72.reuse, R168 ;  /* 0x0000004894a8723c */ /* 0x088fec00000418a8 */
[C---:B------:R-:W-:Y:S06]  /*8920*/  HMMA.16816.F32.BF16 R196, R144.reuse, R72, R196 ;  /* 0x0000004890c4723c */ /* 0x040fec00000418c4 */
[C---:B------:R-:W-:Y:S06]  /*8930*/  HMMA.16816.F32.BF16 R68, R144.reuse, R74, R68 ;  /* 0x0000004a9044723c */ /* 0x040fec0000041844 */
[C---:B----4-:R-:W-:Y:S06]  /*8940*/  HMMA.16816.F32.BF16 R80, R144.reuse, R88, R80 ;  /* 0x000000589050723c */ /* 0x050fec0000041850 */
        /* <DEDUP_REMOVED lines=21> */
[----:B------:R-:W-:-:S15]  /*8aa0*/  @!P0 BRA `(.L_x_360) ;  /* 0x0000004c00f88947 */ /* 0x000fde0003800000 */
[----:B------:R-:W2:Y:S01]  /*8ab0*/  LDL.LU R250, [R1+0x54] ;  /* 0x0000540001fa7983 */ /* 0x000ea20000300800 */
[----:B------:R-:W-:Y:S01]  /*8ac0*/  ULDC UR4, c[0x0][0x2d0] ;  /* 0x0000b40000047ab9 */ /* 0x000fe20000000800 */
[----:B------:R-:W-:Y:S01]  /*8ad0*/  IMAD.U32 R0, RZ, RZ, UR23 ;  /* 0x00000017ff007e24 */ /* 0x000fe2000f8e00ff */
[----:B-----5:R-:W-:Y:S01]  /*8ae0*/  ISETP.GE.AND P3, PT, R204, UR4, PT ;  /* 0x00000004cc007c0c */ /* 0x020fe2000bf66270 */
[----:B------:R-:W1:Y:S01]  /*8af0*/  S2R R251, SR_TID.X ;  /* 0x0000000000fb7919 */ /* 0x000e620000002100 */
[----:B------:R-:W-:Y:S01]  /*8b00*/  MOV R153, R155 ;  /* 0x0000009b00997202 */ /* 0x000fe20000000f00 */
[----:B------:R-:W-:Y:S01]  /*8b10*/  IMAD.MOV.U32 R157, RZ, RZ, R154 ;  /* 0x000000ffff9d7224 */ /* 0x000fe200078e009a */
[----:B------:R-:W-:Y:S01]  /*8b20*/  MOV R158, R152 ;  /* 0x00000098009e7202 */ /* 0x000fe20000000f00 */
[----:B------:R-:W-:Y:S01]  /*8b30*/  ULDC.64 UR8, c[0x0][0x250] ;  /* 0x0000940000087ab9 */ /* 0x000fe20000000a00 */
[----:B------:R-:W-:Y:S02]  /*8b40*/  ULEA.HI.SX32 UR19, UR17, 0xfffffffe, 0x1a ;  /* 0xfffffffe11137891 */ /* 0x000fe4000f8fd23f */
[----:B------:R-:W-:-:S02]  /*8b50*/  USHF.L.U64.HI UR16, UR8, 0x4, UR9 ;  /* 0x0000000408107899 */ /* 0x000fc40008010209 */
[----:B------:R-:W-:Y:S01]  /*8b60*/  USHF.L.U32 UR17, UR8, 0x4, URZ ;  /* 0x0000000408117899 */ /* 0x000fe2000800063f */
[----:B------:R-:W-:Y:S02]  /*8b70*/  ULDC UR11, c[0x0][0x2d0] ;  /* 0x0000b400000b7ab9 */ /* 0x000fe40000000800 */
[----:B------:R-:W3:Y:S01]  /*8b80*/  @!P3 LDC.64 R2, c[0x0][0x220] ;  /* 0x00008800ff02bb82 */ /* 0x000ee20000000a00 */
[----:B------:R-:W-:Y:S01]  /*8b90*/  ULDC UR4, c[0x0][0x2ec] ;  /* 0x0000bb0000047ab9 */ /* 0x000fe20000000800 */
[----:B------:R-:W-:Y:S01]  /*8ba0*/  UMOV UR10, 0x40 ;  /* 0x00000040000a7882 */ /* 0x000fe20000000000 */
[----:B------:R-:W-:-:S05]  /*8bb0*/  ULDC.64 UR6, c[0x0][0x248] ;  /* 0x0000920000067ab9 */ /* 0x000fca0000000a00 */
[----:B------:R-:W4:Y:S08]  /*8bc0*/  @!P3 LDC.64 R6, c[0x0][0x220] ;  /* 0x00008800ff06bb82 */ /* 0x000f300000000a00 */
[----:B------:R-:W4:Y:S01]  /*8bd0*/  @!P3 LDC.64 R4, c[0x0][0x220] ;  /* 0x00008800ff04bb82 */ /* 0x000f220000000a00 */
[----:B-1----:R-:W-:Y:S01]  /*8be0*/  LOP3.LUT R251, R251, 0x3, RZ, 0xc0, !PT ;  /* 0x00000003fbfb7812 */ /* 0x002fe200078ec0ff */
[----:B---3--:R1:W-:Y:S06]  /*8bf0*/  @!P3 STL.64 [R1+0x30], R2 ;  /* 0x000030020100b387 */ /* 0x0083ec0000100a00 */
[----:B-1----:R-:W1:Y:S02]  /*8c00*/  @!P3 LDC.64 R2, c[0x0][0x220] ;  /* 0x00008800ff02bb82 */ /* 0x002e640000000a00 */
[----:B-1----:R1:W-:Y:S04]  /*8c10*/  @!P3 STL.64 [R1+0x28], R2 ;  /* 0x000028020100b387 */ /* 0x0023e80000100a00 */
[----:B----4-:R3:W-:Y:S04]  /*8c20*/  @!P3 STL.64 [R1+0x20], R6 ;  /* 0x000020060100b387 */ /* 0x0107e80000100a00 */
[----:B------:R3:W-:Y:S01]  /*8c30*/  @!P3 STL.64 [R1+0x18], R4 ;  /* 0x000018040100b387 */ /* 0x0007e20000100a00 */
[----:B-1----:R-:W-:-:S02]  /*8c40*/  IMAD.MOV.U32 R3, RZ, RZ, R156 ;  /* 0x000000ffff037224 */ /* 0x002fc400078e009c */
[----:B--2---:R-:W-:-:S05]  /*8c50*/  IMAD R2, R251, -0x2, R250 ;  /* 0xfffffffefb027824 */ /* 0x004fca00078e02fa */
[----:B------:R-:W-:-:S05]  /*8c60*/  IADD3 R0, R0, -UR24, R2 ;  /* 0x8000001800007c10 */ /* 0x000fca000fffe002 */
[----:B------:R3:W-:Y:S01]  /*8c70*/  STL [R1+0x14], R0 ;  /* 0x0000140001007387 */ /* 0x0007e20000100800 */
[----:B------:R-:W-:Y:S05]  /*8c80*/  BRA `(.L_x_361) ;  /* 0x0000000400547947 */ /* 0x000fea0003800000 */
.L_x_363:
[----:B------:R-:W2:Y:S01]  /*8c90*/  LDL.64 R154, [R1+0x48] ;  /* 0x00004800019a7983 */ /* 0x000ea20000100a00 */
[----:B------:R-:W1:Y:S01]  /*8ca0*/  @!P3 LDC.64 R208, c[0x0][0x218] ;  /* 0x00008600ffd0bb82 */ /* 0x000e620000000a00 */
[----:B------:R-:W-:Y:S02]  /*8cb0*/  UIADD3 UR18, UR19, -0x1, URZ ;  /* 0xffffffff13127890 */ /* 0x000fe4000fffe03f */
[----:B------:R-:W3:Y:S02]  /*8cc0*/  LDL.64 R236, [R1+0x38] ;  /* 0x0000380001ec7983 */ /* 0x000ee40000100a00 */
[----:B------:R-:W-:Y:S02]  /*8cd0*/  USHF.R.S32.HI UR15, URZ, 0x1f, UR18 ;  /* 0x0000001f3f0f7899 */ /* 0x000fe40008011412 */
[----:B------:R4:W-:Y:S01]  /*8ce0*/  @P3 STS.128 [R234+0x8000], RZ ;  /* 0x008000ffea003388 */ /* 0x0009e20000000c00 */
[----:B------:R-:W-:Y:S01]  /*8cf0*/  UIMAD.WIDE.U32 UR22, UR18, UR6, URZ ;  /* 0x00000006121672a5 */ /* 0x000fe2000f8e003f */
[----:B------:R-:W5:Y:S01]  /*8d00*/  @!P2 LDC.64 R206, c[0x0][0x218] ;  /* 0x00008600ffceab82 */ /* 0x000f620000000a00 */
[----:B------:R-:W-:Y:S04]  /*8d10*/  UIMAD UR15, UR15, UR6, URZ ;  /* 0x000000060f0f72a4 */ /* 0x000fe8000f8e023f */
[----:B------:R-:W-:Y:S01]  /*8d20*/  UIMAD UR15, UR18, UR7, UR15 ;  /* 0x00000007120f72a4 */ /* 0x000fe2000f8e020f */
[----:B------:R-:W-:Y:S02]  /*8d30*/  IMAD.U32 R152, RZ, RZ, UR22 ;  /* 0x00000016ff987e24 */ /* 0x000fe4000f8e00ff */
[----:B------:R-:W4:Y:S01]  /*8d40*/  @!P3 LDC.64 R204, c[0x0][0x218] ;  /* 0x00008600ffccbb82 */ /* 0x000f220000000a00 */
[----:B------:R-:W-:Y:S01]  /*8d50*/  UIADD3 UR15, UR23, UR15, URZ ;  /* 0x0000000f170f7290 */ /* 0x000fe2000fffe03f */
[----:B------:R-:W-:Y:S06]  /*8d60*/  IMAD.U32 R2, RZ, RZ, UR22 ;  /* 0x00000016ff027e24 */ /* 0x000fec000f8e00ff */
[----:B------:R-:W4:Y:S08]  /*8d70*/  @!P2 LDC.64 R214, c[0x0][0x218] ;  /* 0x00008600ffd6ab82 */ /* 0x000f300000000a00 */
[----:B------:R-:W4:Y:S08]  /*8d80*/  @!P3 LDC.64 R210, c[0x0][0x218] ;  /* 0x00008600ffd2bb82 */ /* 0x000f300000000a00 */
[----:B------:R-:W4:Y:S01]  /*8d90*/  @!P2 LDC.64 R212, c[0x0][0x218] ;  /* 0x00008600ffd4ab82 */ /* 0x000f220000000a00 */
[----:B--2---:R-:W-:Y:S01]  /*8da0*/  LEA R152, P1, R152, R154, 0x6 ;  /* 0x0000009a98987211 */ /* 0x004fe200078230ff */
[----:B------:R-:W-:Y:S03]  /*8db0*/  IMAD.U32 R154, RZ, RZ, UR15 ;  /* 0x0000000fff9a7e24 */ /* 0x000fe6000f8e00ff */
        /* <DEDUP_REMOVED lines=53> */
[C---:B----4-:R-:W-:Y:S03]  /*9110*/  @!P2 LEA R204, P1, R152.reuse, R212, 0x1 ;  /* 0x000000d498cca211 */ /* 0x050fe600078208ff */
        /* <DEDUP_REMOVED lines=12> */
.L_x_361:
[----:B--23--:R-:W2:Y:S01]  /*91e0*/  LDL R0, [R1+0x10] ;  /* 0x0000100001007983 */ /* 0x00cea20000100800 */
[----:B------:R-:W-:Y:S01]  /*91f0*/  USHF.R.S32.HI UR15, URZ, 0x1f, UR19 ;  /* 0x0000001f3f0f7899 */ /* 0x000fe20008011413 */
[----:B------:R-:W-:Y:S04]  /*9200*/  DEPBAR.LE SB0, 0x0 ;  /* 0x000080000000791a */ /* 0x000fe80000000000 */
[----:B------:R-:W3:Y:S01]  /*9210*/  LDL.64 R14, [R1+0x40] ;  /* 0x00004000010e7983 */ /* 0x000ee20000100a00 */
[----:B------:R-:W-:Y:S02]  /*9220*/  UIMAD UR15, UR15, UR8, URZ ;  /* 0x000000080f0f72a4 */ /* 0x000fe4000f8e023f */
[----:B------:R-:W-:Y:S02]  /*9230*/  UIMAD.WIDE.U32 UR22, UR19, UR8, URZ ;  /* 0x00000008131672a5 */ /* 0x000fe4000f8e003f */
[----:B------:R-:W4:Y:S01]  /*9240*/  LDL R9, [R1+0x50] ;  /* 0x0000500001097983 */ /* 0x000f220000100800 */
[----:B------:R-:W-:Y:S04]  /*9250*/  UIMAD UR15, UR19, UR9, UR15 ;  /* 0x00000009130f72a4 */ /* 0x000fe8000f8e020f */
[----:B------:R-:W5:Y:S01]  /*9260*/  LDL R8, [R1+0x30] ;  /* 0x0000300001087983 */ /* 0x000f620000100800 */
        /* <DEDUP_REMOVED lines=12> */
[----:B------:R-:W-:Y:S05]  /*9330*/  @P3 STS.128 [R234+0xc000], RZ ;  /* 0x00c000ffea003388 */ /* 0x000fea0000000c00 */
[----:B------:R-:W5:Y:S01]  /*9340*/  LDL R235, [R1+0x14] ;  /* 0x0000140001eb7983 */ /* 0x000f620000100800 */
        /* <DEDUP_REMOVED lines=49> */
[----:B------:R-:W-:Y:S01]  /*9660*/  IMAD.U32 R0, RZ, RZ, UR19 ;  /* 0x00000013ff007e24 */ /* 0x000fe2000f8e00ff */
[----:B--2---:R-:W-:Y:S03]  /*9670*/  @!P3 LEA R10, P4, R2, R22, 0x1 ;  /* 0x00000016020ab211 */ /* 0x004fe600078808ff */
[----:B------:R-:W-:Y:S01]  /*9680*/  @P2 STS.128 [R234+0xf000], RZ ;  /* 0x00f000ffea002388 */ /* 0x000fe20000000c00 */
[----:B------:R-:W-:Y:S01]  /*9690*/  IMAD R0, R0, -0x40, R235 ;  /* 0xffffffc000007824 */ /* 0x000fe200078e02eb */
[C-C-:B------:R-:W-:Y:S03]  /*96a0*/  @!P3 LEA.HI.X R11, R2.reuse, R20, R5.reuse, 0x1, P4 ;  /* 0x00000014020bb211 */ /* 0x140fe600020f0c05 */
[----:B------:R-:W-:Y:S01]  /*96b0*/  @!PT LDS RZ, [RZ] ;  /* 0x00000000fffff984 */ /* 0x000fe20000000800 */
[----:B------:R-:W-:Y:S01]  /*96c0*/  @!PT LDS RZ, [RZ] ;  /* 0x00000000fffff984 */ /* 0x000fe20000000800 */
[----:B------:R-:W-:Y:S01]  /*96d0*/  @!PT LDS RZ, [RZ] ;  /* 0x00000000fffff984 */ /* 0x000fe20000000800 */
[----:B------:R-:W-:Y:S01]  /*96e0*/  @!P2 LDGSTS.E.BYPASS.LTC128B.128 [R234+0xf000], desc[UR20][R8.64+0x80] ;  /* 0x0f00008008eaafae */ /* 0x000fe2000b901d54 */
[C---:B-1----:R-:W-:Y:S04]  /*96f0*/  @!P2 LEA R6, P0, R2.reuse, R18, 0x1 ;  /* 0x000000120206a211 */ /* 0x042fe800078008ff */
[----:B------:R-:W-:Y:S01]  /*9700*/  @P3 STS.128 [R234+0xd800], RZ ;  /* 0x00d800ffea003388 */ /* 0x000fe20000000c00 */
[----:B------:R-:W-:Y:S04]  /*9710*/  @!P2 LEA.HI.X R7, R2, R19, R5, 0x1, P0 ;  /* 0x000000130207a211 */ /* 0x000fe800000f0c05 */
[----:B------:R-:W-:Y:S01]  /*9720*/  @!PT LDS RZ, [RZ] ;  /* 0x00000000fffff984 */ /* 0x000fe20000000800 */
[----:B------:R-:W-:Y:S01]  /*9730*/  @!PT LDS RZ, [RZ] ;  /* 0x00000000fffff984 */ /* 0x000fe20000000800 */
[----:B------:R-:W-:Y:S01]  /*9740*/  @!PT LDS RZ, [RZ] ;  /* 0x00000000fffff984 */ /* 0x000fe20000000800 */
[----:B------:R-:W-:Y:S01]  /*9750*/  @!P3 LDGSTS.E.BYPASS.LTC128B.128 [R234+0xd800], desc[UR20][R10.64] ;  /* 0x0d8000000aeabfae */ /* 0x000fe2000b901d54 */
[----:B------:R-:W-:Y:S04]  /*9760*/  ISETP.LT.AND P0, PT, RZ, UR19, PT ;  /* 0x00000013ff007c0c */ /* 0x000fe8000bf01270 */
        /* <DEDUP_REMOVED lines=13> */
[----:B------:R-:W5:Y:S01]  /*9840*/  LDSM.16.M88.4 R212, [R226] ;  /* 0x00000000e2d4783b */ /* 0x000f620000000200 */
        /* <DEDUP_REMOVED lines=16> */
[----:B------:R-:W1:Y:S05]  /*9950*/  LDSM.16.M88.4 R204, [R223+0x2000] ;  /* 0x00200000dfcc783b */ /* 0x000e6a0000000200 */
[-C--:B------:R-:W-:Y:S06]  /*9960*/  HMMA.16816.F32.BF16 R4, R208, R212.reuse, R4 ;  /* 0x000000d4d004723c */ /* 0x080fec0000041804 */
[C---:B-1----:R-:W-:Y:S06]  /*9970*/  HMMA.16816.F32.BF16 R8, R204.reuse, R212, R8 ;  /* 0x000000d4cc08723c */ /* 0x042fec0000041808 */
[-C--:B------:R-:W-:Y:S06]  /*9980*/  HMMA.16816.F32.BF16 R12, R204, R214.reuse, R12 ;  /* 0x000000d6cc0c723c */ /* 0x080fec000004180c */
[C---:B------:R-:W-:Y:S01]  /*9990*/  HMMA.16816.F32.BF16 R16, R208.reuse, R214, R16 ;  /* 0x000000d6d010723c */ /* 0x040fe20000041810 */
[----:B------:R-:W1:Y:S05]  /*99a0*/  LDSM.16.M88.4 R212, [R233] ;  /* 0x00000000e9d4783b */ /* 0x000e6a0000000200 */
[-C--:B-1----:R-:W-:Y:S06]  /*99b0*/  HMMA.16816.F32.BF16 R20, R208, R212.reuse, R20 ;  /* 0x000000d4d014723c */ /* 0x082fec0000041814 */
[C---:B------:R-:W-:Y:S06]  /*99c0*/  HMMA.16816.F32.BF16 R24, R204.reuse, R212, R24 ;  /* 0x000000d4cc18723c */ /* 0x040fec0000041818 */
        /* <DEDUP_REMOVED lines=10> */
[-C--:B------:R-:W-:Y:S01]  /*9a70*/  HMMA.16816.F32.BF16 R60, R204, R214.reuse, R60 ;  /* 0x000000d6cc3c723c */ /* 0x080fe2000004183c */
[----:B------:R-:W-:Y:S05]  /*9a80*/  LDSM.16.M88.4 R204, [R225] ;  /* 0x00000000e1cc783b */ /* 0x000fea0000000200 */
[----:B------:R-:W-:Y:S01]  /*9a90*/  HMMA.16816.F32.BF16 R64, R208, R214, R64 ;  /* 0x000000d6d040723c */ /* 0x000fe20000041840 */
[----:B------:R-:W1:Y:S05]  /*9aa0*/  LDSM.16.M88.4 R208, [R221+0x8000] ;  /* 0x00800000ddd0783b */ /* 0x000e6a0000000200 */
[----:B------:R-:W2:Y:S01]  /*9ab0*/  LDSM.16.M88.4 R212, [R225+0x2000] ;  /* 0x00200000e1d4783b */ /* 0x000ea20000000200 */
[-C--:B-1----:R-:W-:Y:S06]  /*9ac0*/  HMMA.16816.F32.BF16 R4, R204, R208.reuse, R4 ;  /* 0x000000d0cc04723c */ /* 0x082fec0000041804 */
[C---:B--2---:R-:W-:Y:S06]  /*9ad0*/  HMMA.16816.F32.BF16 R8, R212.reuse, R208, R8 ;  /* 0x000000d0d408723c */ /* 0x044fec0000041808 */
[-C--:B------:R-:W-:Y:S06]  /*9ae0*/  HMMA.16816.F32.BF16 R12, R212, R210.reuse, R12 ;  /* 0x000000d2d40c723c */ /* 0x080fec000004180c */
[C---:B------:R-:W-:Y:S01]  /*9af0*/  HMMA.16816.F32.BF16 R16, R204.reuse, R210, R16 ;  /* 0x000000d2cc10723c */ /* 0x040fe20000041810 */
[----:B------:R-:W1:Y:S05]  /*9b00*/  LDSM.16.M88.4 R208, [R221+0x8800] ;  /* 0x00880000ddd0783b */ /* 0x000e6a0000000200 */
[-C--:B-1----:R-:W-:Y:S06]  /*9b10*/  HMMA.16816.F32.BF16 R20, R204, R208.reuse, R20 ;  /* 0x000000d0cc14723c */ /* 0x082fec0000041814 */
[C---:B------:R-:W-:Y:S06]  /*9b20*/  HMMA.16816.F32.BF16 R24, R212.reuse, R208, R24 ;  /* 0x000000d0d418723c */ /* 0x040fec0000041818 */
        /* <DEDUP_REMOVED lines=10> */
[-C--:B------:R-:W-:Y:S01]  /*9bd0*/  HMMA.16816.F32.BF16 R60, R212, R210.reuse, R60 ;  /* 0x000000d2d43c723c */ /* 0x080fe2000004183c */
[----:B------:R-:W-:Y:S05]  /*9be0*/  LDSM.16.M88.4 R212, [R224] ;  /* 0x00000000e0d4783b */ /* 0x000fea0000000200 */
[----:B------:R-:W-:Y:S01]  /*9bf0*/  HMMA.16816.F32.BF16 R64, R204, R210, R64 ;  /* 0x000000d2cc40723c */ /* 0x000fe20000041840 */
[----:B------:R-:W1:Y:S05]  /*9c00*/  LDSM.16.M88.4 R204, [R220] ;  /* 0x00000000dccc783b */ /* 0x000e6a0000000200 */
        /* <DEDUP_REMOVED lines=19> */
[----:B------:R-:W-:Y:S05]  /*9d40*/  LDSM.16.M88.4 R208, [R222+0x4000] ;  /* 0x00400000ded0783b */ /* 0x000fea0000000200 */
        /* <DEDUP_REMOVED lines=23> */
[----:B------:R-:W1:Y:S05]  /*9ec0*/  LDSM.16.M88.4 R204, [R230] ;  /* 0x00000000e6cc783b */ /* 0x000e6a0000000200 */
[----:B------:R-:W2:Y:S01]  /*9ed0*/  LDSM.16.M88.4 R208, [R223+0x6000] ;  /* 0x00600000dfd0783b */ /* 0x000ea20000000200 */
[-C--:B-1----:R-:W-:Y:S06]  /*9ee0*/  HMMA.16816.F32.BF16 R4, R212, R204.reuse, R4 ;  /* 0x000000ccd404723c */ /* 0x082fec0000041804 */
[C---:B--2---:R-:W-:Y:S06]  /*9ef0*/  HMMA.16816.F32.BF16 R8, R208.reuse, R204, R8 ;  /* 0x000000ccd008723c */ /* 0x044fec0000041808 */
        /* <DEDUP_REMOVED lines=56> */
[----:B------:R-:W1:Y:S01]  /*a280*/  LDSM.16.M88.4 R204, [R220+0x3800] ;  /* 0x00380000dccc783b */ /* 0x000e620000000200 */
[----:B------:R-:W-:Y:S04]  /*a290*/  DEPBAR.LE SB0, 0x0 ;  /* 0x000080000000791a */ /* 0x000fe80000000000 */
[----:B------:R-:W-:Y:S01]  /*a2a0*/  BAR.SYNC.DEFER_BLOCKING 0x0 ;  /* 0x0000000000007b1d */ /* 0x000fe20000010000 */
[-C--:B-1----:R-:W-:Y:S06]  /*a2b0*/  HMMA.16816.F32.BF16 R52, R212, R204.reuse, R52 ;  /* 0x000000ccd434723c */ /* 0x082fec0000041834 */
[C---:B------:R-:W-:Y:S06]  /*a2c0*/  HMMA.16816.F32.BF16 R56, R208.reuse, R204, R56 ;  /* 0x000000ccd038723c */ /* 0x040fec0000041838 */
[-C--:B------:R-:W-:Y:S06]  /*a2d0*/  HMMA.16816.F32.BF16 R60, R208, R206.reuse, R60 ;  /* 0x000000ced03c723c */ /* 0x080fec000004183c */
[----:B------:R-:W-:Y:S01]  /*a2e0*/  HMMA.16816.F32.BF16 R64, R212, R206, R64 ;  /* 0x000000ced440723c */ /* 0x000fe20000041840 */
[----:B------:R-:W-:Y:S11]  /*a2f0*/  @!UPT UIADD3 URZ, URZ, URZ, URZ ;  /* 0x0000003f3f3ff290 */ /* 0x000ff6000fffe03f */
[----:B------:R-:W-:Y:S01]  /*a300*/  @!UPT UIADD3 URZ, URZ, URZ, URZ ;  /* 0x0000003f3f3ff290 */ /* 0x000fe2000fffe03f */
[----:B------:R-:W-:Y:S11]  /*a310*/  @P0 BRA `(.L_x_363) ;  /* 0xffffffe8005c0947 */ /* 0x000ff6000383ffff */
.L_x_362:
[C---:B------:R-:W-:Y:S01]  /*a320*/  IADD3 R154, R0.reuse, 0x8, RZ ;  /* 0x00000008009a7810 */ /* 0x040fe20007ffe0ff */
[----:B------:R-:W-:Y:S01]  /*a330*/  UIMAD UR15, UR19, -0x40, UR10 ;  /* 0xffffffc0130f78a4 */ /* 0x000fe2000f8e020a */
[----:B------:R-:W-:Y:S01]  /*a340*/  IADD3 R2, -R0, -0x8, RZ ;  /* 0xfffffff800027810 */ /* 0x000fe20007ffe1ff */
[----:B------:R-:W-:Y:S01]  /*a350*/  UIADD3 UR19, UR19, -0x1, URZ ;  /* 0xffffffff13137890 */ /* 0x000fe2000fffe03f */
[----:B------:R-:W-:Y:S02]  /*a360*/  ISETP.GE.AND P6, PT, R154, RZ, PT ;  /* 0x000000ff9a00720c */ /* 0x000fe40003fc6270 */
[C---:B------:R-:W-:Y:S02]  /*a370*/  IADD3 R155, R0.reuse, 0x3f, RZ ;  /* 0x0000003f009b7810 */ /* 0x040fe40007ffe0ff */
[C---:B------:R-:W-:Y:S02]  /*a380*/  IADD3 R156, R0.reuse, -0x1, RZ ;  /* 0xffffffff009c7810 */ /* 0x040fe40007ffe0ff */
[----:B--2---:R-:W-:Y:S02]  /*a390*/  IADD3 R205, R0, -0x8, RZ ;  /* 0xfffffff800cd7810 */ /* 0x004fe40007ffe0ff */
[----:B------:R-:W-:Y:S02]  /*a3a0*/  SEL R2, R2, R154, !P6 ;  /* 0x0000009a02027207 */ /* 0x000fe40007000000 */
[----:B------:R-:W-:Y:S02]  /*a3b0*/  ISETP.GE.AND P2, PT, R155, RZ, PT ;  /* 0x000000ff9b00720c */ /* 0x000fe40003f46270 */
[----:B------:R-:W-:Y:S02]  /*a3c0*/  ISETP.GE.AND P1, PT, R205, RZ, PT ;  /* 0x000000ffcd00720c */ /* 0x000fe40003f26270 */
[----:B------:R-:W-:Y:S02]  /*a3d0*/  ISETP.GE.AND P4, PT, R156, RZ, PT ;  /* 0x000000ff9c00720c */ /* 0x000fe40003f86270 */
[----:B------:R-:W-:Y:S02]  /*a3e0*/  I2FP.F32.S32 R2, R2 ;  /* 0x0000000200027245 */ /* 0x000fe40000201400 */
[C---:B------:R-:W-:Y:S02]  /*a3f0*/  IADD3 R152, R0.reuse, 0x7, RZ ;  /* 0x0000000700987810 */ /* 0x040fe40007ffe0ff */
[----:B------:R-:W-:Y:S01]  /*a400*/  IADD3 R210, R0, -0x10, RZ ;  /* 0xfffffff000d27810 */ /* 0x000fe20007ffe0ff */
[----:B------:R-:W-:Y:S01]  /*a410*/  FFMA.FTZ R6, R2, -UR5, R6 ;  /* 0x8000000502067c23 */ /* 0x000fe20008010006 */
[----:B------:R-:W-:Y:S02]  /*a420*/  IADD3 R2, R235, UR15, RZ ;  /* 0x0000000feb027c10 */ /* 0x000fe4000fffe0ff */
[----:B------:R-:W-:Y:S02]  /*a430*/  IADD3 R209, R0, -0x11, RZ ;  /* 0xffffffef00d17810 */ /* 0x000fe40007ffe0ff */
[----:B------:R-:W-:Y:S02]  /*a440*/  ISETP.GE.AND P5, PT, R152, RZ, PT ;  /* 0x000000ff9800720c */ /* 0x000fe40003fa6270 */
[C---:B------:R-:W-:Y:S02]  /*a450*/  IADD3 R207, -R0.reuse, -0x7, RZ ;  /* 0xfffffff900cf7810 */ /* 0x040fe40007ffe1ff */
[----:B------:R-:W-:Y:S02]  /*a460*/  IADD3 R204, R0, -0x9, RZ ;  /* 0xfffffff700cc7810 */ /* 0x000fe40007ffe0ff */
[----:B------:R-:W-:Y:S02]  /*a470*/  @!P2 IADD3 R155, -R2, 0x1, RZ ;  /* 0x00000001029ba810 */ /* 0x000fe40007ffe1ff */
[C---:B------:R-:W-:Y:S02]  /*a480*/  @!P4 IADD3 R156, -R0.reuse, 0x1, RZ ;  /* 0x00000001009cc810 */ /* 0x040fe40007ffe1ff */
[----:B------:R-:W-:Y:S02]  /*a490*/  @!P1 IADD3 R205, -R0, 0x8, RZ ;  /* 0x0000000800cd9810 */ /* 0x000fe40007ffe1ff */
[----:B------:R-:W-:Y:S02]  /*a4a0*/  SEL R207, R207, R152, !P5 ;  /* 0x00000098cfcf7207 */ /* 0x000fe40006800000 */
[----:B------:R-:W-:Y:S02]  /*a4b0*/  ISETP.GE.AND P2, PT, R210, RZ, PT ;  /* 0x000000ffd200720c */ /* 0x000fe40003f46270 */
[----:B------:R-:W-:Y:S02]  /*a4c0*/  ISETP.GE.AND P1, PT, R209, RZ, PT ;  /* 0x000000ffd100720c */ /* 0x000fe40003f26270 */
[----:B------:R-:W-:Y:S02]  /*a4d0*/  ISETP.GE.AND P4, PT, R204, RZ, PT ;  /* 0x000000ffcc00720c */ /* 0x000fe40003f86270 */
[----:B------:R-:W-:Y:S02]  /*a4e0*/  I2FP.F32.S32 R207, R207 ;  /* 0x000000cf00cf7245 */ /* 0x000fe40000201400 */
[----:B------:R-:W-:Y:S02]  /*a4f0*/  I2FP.F32.S32 R155, R155 ;  /* 0x0000009b009b7245 */ /* 0x000fe40000201400 */
[C---:B------:R-:W-:Y:S01]  /*a500*/  IADD3 R208, R0.reuse, 0x37, RZ ;  /* 0x0000003700d07810 */ /* 0x040fe20007ffe0ff */
[----:B------:R-:W-:Y:S01]  /*a510*/  FFMA.FTZ R7, R207, -UR5, R7 ;  /* 0x80000005cf077c23 */ /* 0x000fe20008010007 */
[C---:B------:R-:W-:Y:S01]  /*a520*/  IADD3 R207, R0.reuse, 0x30, RZ ;  /* 0x0000003000cf7810 */ /* 0x040fe20007ffe0ff */
[C---:B------:R-:W-:Y:S01]  /*a530*/  FFMA.FTZ R15, R155.reuse, -UR5, R15 ;  /* 0x800000059b0f7c23 */ /* 0x040fe2000801000f */
[----:B------:R-:W-:Y:S01]  /*a540*/  FFMA.FTZ R9, R155, -UR5, R9 ;  /* 0x800000059b097c23 */ /* 0x000fe20008010009 */
[C---:B------:R-:W-:Y:S02]  /*a550*/  IADD3 R155, R0.reuse, 0x38, RZ ;  /* 0x00000038009b7810 */ /* 0x040fe40007ffe0ff */
[C---:B------:R-:W-:Y:S02]  /*a560*/  @!P2 IADD3 R210, -R0.reuse, 0x10, RZ ;  /* 0x0000001000d2a810 */ /* 0x040fe40007ffe1ff */
[C---:B------:R-:W-:Y:S02]  /*a570*/  @!P1 IADD3 R209, -R0.reuse, 0x11, RZ ;  /* 0x0000001100d19810 */ /* 0x040fe40007ffe1ff */
[----:B------:R-:W-:Y:S02]  /*a580*/  @!P4 IADD3 R204, -R0, 0x9, RZ ;  /* 0x0000000900ccc810 */ /* 0x000fe40007ffe1ff */
[----:B------:R-:W-:Y:S02]  /*a590*/  IABS R206, R0 ;  /* 0x0000000000ce7213 */ /* 0x000fe40000000000 */
[----:B------:R-:W-:Y:S02]  /*a5a0*/  ISETP.GE.AND P4, PT, R155, RZ, PT ;  /* 0x000000ff9b00720c */ /* 0x000fe40003f86270 */
[----:B------:R-:W-:Y:S02]  /*a5b0*/  ISETP.GE.AND P2, PT, R208, RZ, PT ;  /* 0x000000ffd000720c */ /* 0x000fe40003f46270 */
[----:B------:R-:W-:Y:S02]  /*a5c0*/  ISETP.GE.AND P1, PT, R207, RZ, PT ;  /* 0x000000ffcf00720c */ /* 0x000fe40003f26270 */
[----:B------:R-:W-:Y:S02]  /*a5d0*/  I2FP.F32.S32 R206, R206 ;  /* 0x000000ce00ce7245 */ /* 0x000fe40000201400 */
[----:B------:R-:W-:Y:S02]  /*a5e0*/  I2FP.F32.S32 R156, R156 ;  /* 0x0000009c009c7245 */ /* 0x000fe40000201400 */
[----:B------:R-:W-:Y:S01]  /*a5f0*/  I2FP.F32.S32 R205, R205 ;  /* 0x000000cd00cd7245 */ /* 0x000fe20000201400 */
[C---:B------:R-:W-:Y:S01]  /*a600*/  FFMA.FTZ R4, R206.reuse, -UR5, R4 ;  /* 0x80000005ce047c23 */ /* 0x040fe20008010004 */
[----:B------:R-:W-:Y:S01]  /*a610*/  FFMA.FTZ R18, R206, -UR5, R18 ;  /* 0x80000005ce127c23 */ /* 0x000fe20008010012 */
[C---:B------:R-:W-:Y:S01]  /*a620*/  FFMA.FTZ R5, R156.reuse, -UR5, R5 ;  /* 0x800000059c057c23 */ /* 0x040fe20008010005 */
[----:B------:R-:W-:Y:S01]  /*a630*/  FFMA.FTZ R19, R156, -UR5, R19 ;  /* 0x800000059c137c23 */ /* 0x000fe20008010013 */
[C---:B------:R-:W-:Y:S01]  /*a640*/  FFMA.FTZ R16, R205.reuse, -UR5, R16 ;  /* 0x80000005cd107c23 */ /* 0x040fe20008010010 */
[----:B------:R-:W-:Y:S01]  /*a650*/  FFMA.FTZ R22, R205, -UR5, R22 ;  /* 0x80000005cd167c23 */ /* 0x000fe20008010016 */
[C---:B------:R-:W-:Y:S02]  /*a660*/  IADD3 R206, R0.reuse, 0x2f, RZ ;  /* 0x0000002f00ce7810 */ /* 0x040fe40007ffe0ff */
[C---:B------:R-:W-:Y:S02]  /*a670*/  IADD3 R205, R0.reuse, 0x28, RZ ;  /* 0x0000002800cd7810 */ /* 0x040fe40007ffe0ff */
[----:B------:R-:W-:Y:S02]  /*a680*/  IADD3 R156, R0, 0x27, RZ ;  /* 0x00000027009c7810 */ /* 0x000fe40007ffe0ff */
[C---:B------:R-:W-:Y:S02]  /*a690*/  @!P4 IADD3 R155, -R2.reuse, 0x8, RZ ;  /* 0x00000008029bc810 */ /* 0x040fe40007ffe1ff */
[C---:B------:R-:W-:Y:S02]  /*a6a0*/  @!P2 IADD3 R208, -R2.reuse, 0x9, RZ ;  /* 0x0000000902d0a810 */ /* 0x040fe40007ffe1ff */
[----:B------:R-:W-:Y:S02]  /*a6b0*/  @!P1 IADD3 R207, -R2, 0x10, RZ ;  /* 0x0000001002cf9810 */ /* 0x000fe40007ffe1ff */
        /* <DEDUP_REMOVED lines=10> */
[C---:B------:R-:W-:Y:S01]  /*a760*/  IADD3 R204, R0.reuse, -0x18, RZ ;  /* 0xffffffe800cc7810 */ /* 0x040fe20007ffe0ff */
[C---:B------:R-:W-:Y:S01]  /*a770*/  FFMA.FTZ R35, R211.reuse, -UR5, R35 ;  /* 0x80000005d3237c23 */ /* 0x040fe20008010023 */
[----:B------:R-:W-:Y:S01]  /*a780*/  IADD3 R155, R0, -0x19, RZ ;  /* 0xffffffe7009b7810 */ /* 0x000fe20007ffe0ff */
[----:B------:R-:W-:Y:S01]  /*a790*/  FFMA.FTZ R21, R211, -UR5, R21 ;  /* 0x80000005d3157c23 */ /* 0x000fe20008010015 */
[C---:B------:R-:W-:Y:S02]  /*a7a0*/  @!P4 IADD3 R206, -R2.reuse, 0x11, RZ ;  /* 0x0000001102cec810 */ /* 0x040fe40007ffe1ff */
[C---:B------:R-:W-:Y:S02]  /*a7b0*/  @!P2 IADD3 R205, -R2.reuse, 0x18, RZ ;  /* 0x0000001802cda810 */ /* 0x040fe40007ffe1ff */
[----:B------:R-:W-:Y:S02]  /*a7c0*/  @!P1 IADD3 R156, -R2, 0x19, RZ ;  /* 0x00000019029c9810 */ /* 0x000fe40007ffe1ff */
[----:B------:R-:W-:Y:S02]  /*a7d0*/  ISETP.GE.AND P4, PT, R204, RZ, PT ;  /* 0x000000ffcc00720c */ /* 0x000fe40003f86270 */
[----:B------:R-:W-:Y:S02]  /*a7e0*/  ISETP.GE.AND P2, PT, R155, RZ, PT ;  /* 0x000000ff9b00720c */ /* 0x000fe40003f46270 */
[----:B------:R-:W-:Y:S02]  /*a7f0*/  I2FP.F32.S32 R209, R156 ;  /* 0x0000009c00d17245 */ /* 0x000fe40000201400 */
[----:B------:R-:W-:Y:S02]  /*a800*/  IADD3 R156, R0, 0x20, RZ ;  /* 0x00000020009c7810 */ /* 0x000fe40007ffe0ff */
[----:B------:R-:W-:Y:S01]  /*a810*/  I2FP.F32.S32 R208, R208 ;  /* 0x000000d000d07245 */ /* 0x000fe20000201400 */
[C---:B------:R-:W-:Y:S01]  /*a820*/  FFMA.FTZ R29, R209.reuse, -UR5, R29 ;  /* 0x80000005d11d7c23 */ /* 0x040fe2000801001d */
[----:B------:R-:W-:Y:S01]  /*a830*/  ISETP.GE.AND P1, PT, R156, RZ, PT ;  /* 0x000000ff9c00720c */ /* 0x000fe20003f26270 */
[----:B------:R-:W-:Y:S01]  /*a840*/  FFMA.FTZ R43, R209, -UR5, R43 ;  /* 0x80000005d12b7c23 */ /* 0x000fe2000801002b */
[----:B------:R-:W-:Y:S01]  /*a850*/  I2FP.F32.S32 R207, R207 ;  /* 0x000000cf00cf7245 */ /* 0x000fe20000201400 */
[C---:B------:R-:W-:Y:S01]  /*a860*/  FFMA.FTZ R27, R208.reuse, -UR5, R27 ;  /* 0x80000005d01b7c23 */ /* 0x040fe2000801001b */
[----:B------:R-:W-:Y:S01]  /*a870*/  I2FP.F32.S32 R206, R206 ;  /* 0x000000ce00ce7245 */ /* 0x000fe20000201400 */
[----:B------:R-:W-:Y:S01]  /*a880*/  FFMA.FTZ R13, R208, -UR5, R13 ;  /* 0x80000005d00d7c23 */ /* 0x000fe2000801000d */
[C---:B------:R-:W-:Y:S01]  /*a890*/  @!P4 IADD3 R204, -R0.reuse, 0x18, RZ ;  /* 0x0000001800ccc810 */ /* 0x040fe20007ffe1ff */
[C---:B------:R-:W-:Y:S01]  /*a8a0*/  FFMA.FTZ R24, R207.reuse, -UR5, R24 ;  /* 0x80000005cf187c23 */ /* 0x040fe20008010018 */
[----:B------:R-:W-:Y:S01]  /*a8b0*/  @!P2 IADD3 R155, -R0, 0x19, RZ ;  /* 0x00000019009ba810 */ /* 0x000fe20007ffe1ff */
[----:B------:R-:W-:Y:S01]  /*a8c0*/  FFMA.FTZ R25, R206, -UR5, R25 ;  /* 0x80000005ce197c23 */ /* 0x000fe20008010019 */
[----:B------:R-:W-:Y:S01]  /*a8d0*/  I2FP.F32.S32 R208, R205 ;  /* 0x000000cd00d07245 */ /* 0x000fe20000201400 */
[----:B------:R-:W-:Y:S01]  /*a8e0*/  FFMA.FTZ R30, R207, -UR5, R30 ;  /* 0x80000005cf1e7c23 */ /* 0x000fe2000801001e */
[----:B------:R-:W-:Y:S01]  /*a8f0*/  IADD3 R205, R0, -0x20, RZ ;  /* 0xffffffe000cd7810 */ /* 0x000fe20007ffe0ff */
[----:B------:R-:W-:Y:S01]  /*a900*/  FFMA.FTZ R31, R206, -UR5, R31 ;  /* 0x80000005ce1f7c23 */ /* 0x000fe2000801001f */
[----:B------:R-:W-:Y:S01]  /*a910*/  I2FP.F32.S32 R207, R204 ;  /* 0x000000cc00cf7245 */ /* 0x000fe20000201400 */
[C---:B------:R-:W-:Y:S01]  /*a920*/  FFMA.FTZ R42, R208.reuse, -UR5, R42 ;  /* 0x80000005d02a7c23 */ /* 0x040fe2000801002a */
[----:B------:R-:W-:Y:S01]  /*a930*/  I2FP.F32.S32 R206, R155 ;  /* 0x0000009b00ce7245 */ /* 0x000fe20000201400 */
[----:B------:R-:W-:Y:S01]  /*a940*/  FFMA.FTZ R28, R208, -UR5, R28 ;  /* 0x80000005d01c7c23 */ /* 0x000fe2000801001c */
[C---:B------:R-:W-:Y:S01]  /*a950*/  IADD3 R155, R0.reuse, 0x1f, RZ ;  /* 0x0000001f009b7810 */ /* 0x040fe20007ffe0ff */
[C---:B------:R-:W-:Y:S01]  /*a960*/  FFMA.FTZ R32, R207.reuse, -UR5, R32 ;  /* 0x80000005cf207c23 */ /* 0x040fe20008010020 */
[----:B------:R-:W-:Y:S01]  /*a970*/  IADD3 R204, R0, -0x21, RZ ;  /* 0xffffffdf00cc7810 */ /* 0x000fe20007ffe0ff */
[----:B------:R-:W-:Y:S01]  /*a980*/  FFMA.FTZ R38, R207, -UR5, R38 ;  /* 0x80000005cf267c23 */ /* 0x000fe20008010026 */
[----:B------:R-:W-:Y:S01]  /*a990*/  ISETP.GE.AND P4, PT, R205, RZ, PT ;  /* 0x000000ffcd00720c */ /* 0x000fe20003f86270 */
[----:B------:R-:W-:Y:S01]  /*a9a0*/  FFMA.FTZ R33, R206, -UR5, R33 ;  /* 0x80000005ce217c23 */ /* 0x000fe20008010021 */
[----:B------:R-:W-:Y:S01]  /*a9b0*/  @!P1 IADD3 R156, -R2, 0x20, RZ ;  /* 0x00000020029c9810 */ /* 0x000fe20007ffe1ff */
[----:B------:R-:W-:Y:S01]  /*a9c0*/  FFMA.FTZ R39, R206, -UR5, R39 ;  /* 0x80000005ce277c23 */ /* 0x000fe20008010027 */
[----:B------:R-:W-:Y:S02]  /*a9d0*/  ISETP.GE.AND P1, PT, R155, RZ, PT ;  /* 0x000000ff9b00720c */ /* 0x000fe40003f26270 */
[----:B------:R-:W-:Y:S02]  /*a9e0*/  ISETP.GE.AND P2, PT, R204, RZ, PT ;  /* 0x000000ffcc00720c */ /* 0x000fe40003f46270 */
[----:B------:R-:W-:Y:S02]  /*a9f0*/  I2FP.F32.S32 R210, R210 ;  /* 0x000000d200d27245 */ /* 0x000fe40000201400 */
[C---:B------:R-:W-:Y:S02]  /*aa00*/  IADD3 R211, R0.reuse, 0x48, RZ ;  /* 0x0000004800d37810 */ /* 0x040fe40007ffe0ff */
[----:B------:R-:W-:Y:S01]  /*aa10*/  IADD3 R212, R0, -0x28, RZ ;  /* 0xffffffd800d47810 */ /* 0x000fe20007ffe0ff */
[C---:B------:R-:W-:Y:S01]  /*aa20*/  FFMA.FTZ R34, R210.reuse, -UR5, R34 ;  /* 0x80000005d2227c23 */ /* 0x040fe20008010022 */
[----:B------:R-:W-:Y:S01]  /*aa30*/  FFMA.FTZ R20, R210, -UR5, R20 ;  /* 0x80000005d2147c23 */ /* 0x000fe20008010014 */
[C---:B------:R-:W-:Y:S02]  /*aa40*/  @!P4 IADD3 R205, -R0.reuse, 0x20, RZ ;  /* 0x0000002000cdc810 */ /* 0x040fe40007ffe1ff */
[----:B------:R-:W-:Y:S02]  /*aa50*/  IADD3 R210, R0, -0x29, RZ ;  /* 0xffffffd700d27810 */ /* 0x000fe40007ffe0ff */
[----:B------:R-:W-:Y:S02]  /*aa60*/  ISETP.GE.AND P4, PT, R211, RZ, PT ;  /* 0x000000ffd300720c */ /* 0x000fe40003f86270 */
[----:B------:R-:W-:Y:S02]  /*aa70*/  @!P1 IADD3 R155, -R2, 0x21, RZ ;  /* 0x00000021029b9810 */ /* 0x000fe40007ffe1ff */
[----:B------:R-:W-:Y:S02]  /*aa80*/  @!P2 IADD3 R204, -R0, 0x21, RZ ;  /* 0x0000002100cca810 */ /* 0x000fe40007ffe1ff */
[----:B------:R-:W-:Y:S02]  /*aa90*/  ISETP.GE.AND P1, PT, R210, RZ, PT ;  /* 0x000000ffd200720c */ /* 0x000fe40003f26270 */
[----:B------:R-:W-:Y:S02]  /*aaa0*/  ISETP.GE.AND P2, PT, R212, RZ, PT ;  /* 0x000000ffd400720c */ /* 0x000fe40003f46270 */
[C---:B------:R-:W-:Y:S02]  /*aab0*/  IADD3 R208, R0.reuse, -0x30, RZ ;  /* 0xffffffd000d07810 */ /* 0x040fe40007ffe0ff */
[----:B------:R-:W-:Y:S02]  /*aac0*/  IADD3 R207, R0, -0x31, RZ ;  /* 0xffffffcf00cf7810 */ /* 0x000fe40007ffe0ff */
[----:B------:R-:W-:Y:S02]  /*aad0*/  @!P4 IADD3 R211, -R2, -0x8, RZ ;  /* 0xfffffff802d3c810 */ /* 0x000fe40007ffe1ff */
[----:B------:R-:W-:Y:S02]  /*aae0*/  ISETP.GE.AND P4, PT, R208, RZ, PT ;  /* 0x000000ffd000720c */ /* 0x000fe40003f86270 */
[C---:B------:R-:W-:Y:S02]  /*aaf0*/  IADD3 R209, R0.reuse, -0x38, RZ ;  /* 0xffffffc800d17810 */ /* 0x040fe40007ffe0ff */
[C---:B------:R-:W-:Y:S02]  /*ab00*/  @!P1 IADD3 R210, -R0.reuse, 0x29, RZ ;  /* 0x0000002900d29810 */ /* 0x040fe40007ffe1ff */
[C---:B------:R-:W-:Y:S02]  /*ab10*/  @!P2 IADD3 R212, -R0.reuse, 0x28, RZ ;  /* 0x0000002800d4a810 */ /* 0x040fe40007ffe1ff */
[----:B------:R-:W-:Y:S02]  /*ab20*/  ISETP.GE.AND P2, PT, R207, RZ, PT ;  /* 0x000000ffcf00720c */ /* 0x000fe40003f46270 */
[----:B------:R-:W-:Y:S02]  /*ab30*/  ISETP.GE.AND P1, PT, R209, RZ, PT ;  /* 0x000000ffd100720c */ /* 0x000fe40003f26270 */
[----:B------:R-:W-:Y:S02]  /*ab40*/  I2FP.F32.S32 R205, R205 ;  /* 0x000000cd00cd7245 */ /* 0x000fe40000201400 */
[----:B------:R-:W-:Y:S02]  /*ab50*/  I2FP.F32.S32 R204, R204 ;  /* 0x000000cc00cc7245 */ /* 0x000fe40000201400 */
[----:B------:R-:W-:Y:S01]  /*ab60*/  IADD3 R206, R0, -0x39, RZ ;  /* 0xffffffc700ce7810 */ /* 0x000fe20007ffe0ff */
[C---:B------:R-:W-:Y:S01]  /*ab70*/  FFMA.FTZ R50, R205.reuse, -UR5, R50 ;  /* 0x80000005cd327c23 */ /* 0x040fe20008010032 */
[----:B------:R-:W-:Y:S01]  /*ab80*/  FFMA.FTZ R36, R205, -UR5, R36 ;  /* 0x80000005cd247c23 */ /* 0x000fe20008010024 */
[C---:B------:R-:W-:Y:S01]  /*ab90*/  FFMA.FTZ R51, R204.reuse, -UR5, R51 ;  /* 0x80000005cc337c23 */ /* 0x040fe20008010033 */
[----:B------:R-:W-:Y:S01]  /*aba0*/  FFMA.FTZ R37, R204, -UR5, R37 ;  /* 0x80000005cc257c23 */ /* 0x000fe20008010025 */
[C---:B------:R-:W-:Y:S02]  /*abb0*/  @!P4 IADD3 R208, -R0.reuse, 0x30, RZ ;  /* 0x0000003000d0c810 */ /* 0x040fe40007ffe1ff */
[----:B------:R-:W-:Y:S02]  /*abc0*/  IADD3 R205, R0, 0x18, RZ ;  /* 0x0000001800cd7810 */ /* 0x000fe40007ffe0ff */
[----:B------:R-:W-:Y:S02]  /*abd0*/  ISETP.GE.AND P4, PT, R206, RZ, PT ;  /* 0x000000ffce00720c */ /* 0x000fe40003f86270 */
[C---:B------:R-:W-:Y:S02]  /*abe0*/  IADD3 R204, R0.reuse, 0x17, RZ ;  /* 0x0000001700cc7810 */ /* 0x040fe40007ffe0ff */
[C---:B------:R-:W-:Y:S02]  /*abf0*/  @!P2 IADD3 R207, -R0.reuse, 0x31, RZ ;  /* 0x0000003100cfa810 */ /* 0x040fe40007ffe1ff */
[----:B------:R-:W-:Y:S02]  /*ac00*/  @!P1 IADD3 R209, -R0, 0x38, RZ ;  /* 0x0000003800d19810 */ /* 0x000fe40007ffe1ff */
[----:B------:R-:W-:Y:S02]  /*ac10*/  ISETP.GE.AND P2, PT, R205, RZ, PT ;  /* 0x000000ffcd00720c */ /* 0x000fe40003f46270 */
[----:B------:R-:W-:Y:S02]  /*ac20*/  ISETP.GE.AND P1, PT, R204, RZ, PT ;  /* 0x000000ffcc00720c */ /* 0x000fe40003f26270 */
[----:B------:R-:W-:Y:S02]  /*ac30*/  I2FP.F32.S32 R156, R156 ;  /* 0x0000009c009c7245 */ /* 0x000fe40000201400 */
[----:B------:R-:W-:Y:S02]  /*ac40*/  I2FP.F32.S32 R155, R155 ;  /* 0x0000009b009b7245 */ /* 0x000fe40000201400 */
[----:B------:R-:W-:Y:S01]  /*ac50*/  @!P4 IADD3 R206, -R0, 0x39, RZ ;  /* 0x0000003900cec810 */ /* 0x000fe20007ffe1ff */
        /* <DEDUP_REMOVED lines=8> */
[----:B------:R-:W-:Y:S02]  /*ace0*/  @!P1 IADD3 R204, -R2, 0x29, RZ ;  /* 0x0000002902cc9810 */ /* 0x000fe40007ffe1ff */
[----:B------:R-:W-:Y:S02]  /*acf0*/  ISETP.GE.AND P4, PT, R156, RZ, PT ;  /* 0x000000ff9c00720c */ /* 0x000fe40003f86270 */
[----:B------:R-:W-:Y:S02]  /*ad00*/  ISETP.GE.AND P2, PT, R155, RZ, PT ;  /* 0x000000ff9b00720c */ /* 0x000fe40003f46270 */
[----:B------:R-:W-:Y:S02]  /*ad10*/  ISETP.GE.AND P1, PT, R0, RZ, PT ;  /* 0x000000ff0000720c */ /* 0x000fe40003f26270 */
[----:B------:R-:W-:Y:S02]  /*ad20*/  I2FP.F32.S32 R211, R211 ;  /* 0x000000d300d37245 */ /* 0x000fe40000201400 */
[----:B------:R-:W-:Y:S02]  /*ad30*/  I2FP.F32.S32 R204, R204 ;  /* 0x000000cc00cc7245 */ /* 0x000fe40000201400 */
[----:B------:R-:W-:Y:S01]  /*ad40*/  @!P5 IADD3 R152, -R2, 0x39, RZ ;  /* 0x000000390298d810 */ /* 0x000fe20007ffe1ff */
[----:B------:R-:W-:Y:S01]  /*ad50*/  FFMA.FTZ R10, R211, -UR5, R10 ;  /* 0x80000005d30a7c23 */ /* 0x000fe2000801000a */
[----:B------:R-:W-:Y:S01]  /*ad60*/  IABS R211, R2 ;  /* 0x0000000200d37213 */ /* 0x000fe20000000000 */
[----:B------:R-:W-:Y:S01]  /*ad70*/  FFMA.FTZ R59, R204, -UR5, R59 ;  /* 0x80000005cc3b7c23 */ /* 0x000fe2000801003b */
[----:B------:R-:W-:Y:S01]  /*ad80*/  @!P4 IADD3 R156, -R2, 0x30, RZ ;  /* 0x00000030029cc810 */ /* 0x000fe20007ffe1ff */
[----:B------:R-:W-:Y:S01]  /*ad90*/  FFMA.FTZ R45, R204, -UR5, R45 ;  /* 0x80000005cc2d7c23 */ /* 0x000fe2000801002d */
[C---:B------:R-:W-:Y:S02]  /*ada0*/  @!P2 IADD3 R155, -R2.reuse, 0x31, RZ ;  /* 0x00000031029ba810 */ /* 0x040fe40007ffe1ff */
[C---:B------:R-:W-:Y:S02]  /*adb0*/  @!P6 IADD3 R154, -R2.reuse, 0x38, RZ ;  /* 0x00000038029ae810 */ /* 0x040fe40007ffe1ff */
[----:B------:R-:W-:Y:S02]  /*adc0*/  @!P1 IADD3 R0, -R2, -0x7, RZ ;  /* 0xfffffff902009810 */ /* 0x000fe40007ffe1ff */
[----:B------:R-:W-:Y:S02]  /*add0*/  MOV R2, R211 ;  /* 0x000000d300027202 */ /* 0x000fe40000000f00 */
[----:B------:R-:W-:Y:S02]  /*ade0*/  FMNMX.FTZ R204, R4, R3, !PT ;  /* 0x0000000304cc7209 */ /* 0x000fe40007810000 */
[----:B------:R-:W-:Y:S02]  /*adf0*/  I2FP.F32.S32 R211, R0 ;  /* 0x0000000000d37245 */ /* 0x000fe40000201400 */
[----:B------:R-:W-:Y:S02]  /*ae00*/  I2FP.F32.S32 R0, R2 ;  /* 0x0000000200007245 */ /* 0x000fe40000201400 */
[----:B------:R-:W-:Y:S01]  /*ae10*/  FMNMX.FTZ R204, R5, R204, !PT ;  /* 0x000000cc05cc7209 */ /* 0x000fe20007810000 */
[----:B------:R-:W-:Y:S01]  /*ae20*/  FFMA.FTZ R11, R211, -UR5, R11 ;  /* 0x80000005d30b7c23 */ /* 0x000fe2000801000b */
[----:B------:R-:W-:Y:S01]  /*ae30*/  I2FP.F32.S32 R2, R156 ;  /* 0x0000009c00027245 */ /* 0x000fe20000201400 */
[----:B------:R-:W-:Y:S01]  /*ae40*/  FFMA.FTZ R8, R0, -UR5, R8 ;  /* 0x8000000500087c23 */ /* 0x000fe20008010008 */
[----:B------:R-:W-:Y:S01]  /*ae50*/  FMNMX.FTZ R156, R6, R153, !PT ;  /* 0x00000099069c7209 */ /* 0x000fe20007810000 */
[----:B------:R-:W-:Y:S01]  /*ae60*/  FFMA.FTZ R14, R0, -UR5, R14 ;  /* 0x80000005000e7c23 */ /* 0x000fe2000801000e */
[----:B------:R-:W-:Y:S01]  /*ae70*/  FMNMX.FTZ R204, R16, R204, !PT ;  /* 0x000000cc10cc7209 */ /* 0x000fe20007810000 */
[C---:B------:R-:W-:Y:S01]  /*ae80*/  FFMA.FTZ R56, R2.reuse, -UR5, R56 ;  /* 0x8000000502387c23 */ /* 0x040fe20008010038 */
[----:B------:R-:W-:Y:S01]  /*ae90*/  I2FP.F32.S32 R154, R154 ;  /* 0x0000009a009a7245 */ /* 0x000fe20000201400 */
[----:B------:R-:W-:Y:S01]  /*aea0*/  FFMA.FTZ R62, R2, -UR5, R62 ;  /* 0x80000005023e7c23 */ /* 0x000fe2000801003e */
[----:B------:R-:W-:Y:S02]  /*aeb0*/  FMNMX.FTZ R156, R7, R156, !PT ;  /* 0x0000009c079c7209 */ /* 0x000fe40007810000 */
[----:B------:R-:W-:Y:S01]  /*aec0*/  I2FP.F32.S32 R0, R155 ;  /* 0x0000009b00007245 */ /* 0x000fe20000201400 */
[----:B------:R-:W-:Y:S01]  /*aed0*/  FFMA.FTZ R60, R154, -UR5, R60 ;  /* 0x800000059a3c7c23 */ /* 0x000fe2000801003c */
[----:B------:R-:W-:Y:S02]  /*aee0*/  FMNMX.FTZ R204, R17, R204, !PT ;  /* 0x000000cc11cc7209 */ /* 0x000fe40007810000 */
[----:B------:R-:W-:Y:S01]  /*aef0*/  FMNMX.FTZ R155, R8, R157, !PT ;  /* 0x0000009d089b7209 */ /* 0x000fe20007810000 */
[----:B------:R-:W-:Y:S01]  /*af00*/  FFMA.FTZ R57, R0, -UR5, R57 ;  /* 0x8000000500397c23 */ /* 0x000fe20008010039 */
[----:B------:R-:W-:Y:S01]  /*af10*/  FMNMX.FTZ R156, R18, R156, !PT ;  /* 0x0000009c129c7209 */ /* 0x000fe20007810000 */
[----:B------:R-:W-:Y:S01]  /*af20*/  FFMA.FTZ R63, R0, -UR5, R63 ;  /* 0x80000005003f7c23 */ /* 0x000fe2000801003f */
        /* <DEDUP_REMOVED lines=16> */
[----:B------:R-:W-:Y:S02]  /*b030*/  I2FP.F32.S32 R212, R212 ;  /* 0x000000d400d47245 */ /* 0x000fe40000201400 */
[----:B------:R-:W-:Y:S02]  /*b040*/  FMNMX.FTZ R204, R36, R204, !PT ;  /* 0x000000cc24cc7209 */ /* 0x000fe40007810000 */
[----:B------:R-:W-:Y:S01]  /*b050*/  FMNMX.FTZ R154, R26, R154, !PT ;  /* 0x0000009a1a9a7209 */ /* 0x000fe20007810000 */
[C---:B------:R-:W-:Y:S01]  /*b060*/  FFMA.FTZ R48, R212.reuse, -UR5, R48 ;  /* 0x80000005d4307c23 */ /* 0x040fe20008010030 */
[----:B------:R-:W-:Y:S01]  /*b070*/  FMNMX.FTZ R155, R25, R155, !PT ;  /* 0x0000009b199b7209 */ /* 0x000fe20007810000 */
[----:B------:R-:W-:Y:S01]  /*b080*/  FFMA.FTZ R54, R212, -UR5, R54 ;  /* 0x80000005d4367c23 */ /* 0x000fe20008010036 */
[----:B------:R-:W-:Y:S02]  /*b090*/  FMNMX.FTZ R156, R35, R156, !PT ;  /* 0x0000009c239c7209 */ /* 0x000fe40007810000 */
[----:B------:R-:W-:Y:S02]  /*b0a0*/  I2FP.F32.S32 R210, R210 ;  /* 0x000000d200d27245 */ /* 0x000fe40000201400 */
[----:B------:R-:W-:Y:S02]  /*b0b0*/  FMNMX.FTZ R204, R37, R204, !PT ;  /* 0x000000cc25cc7209 */ /* 0x000fe40007810000 */
[----:B------:R-:W-:Y:S01]  /*b0c0*/  FMNMX.FTZ R154, R27, R154, !PT ;  /* 0x0000009a1b9a7209 */ /* 0x000fe20007810000 */
[----:B------:R-:W-:Y:S01]  /*b0d0*/  FFMA.FTZ R49, R210, -UR5, R49 ;  /* 0x80000005d2317c23 */ /* 0x000fe20008010031 */
[----:B------:R-:W-:Y:S01]  /*b0e0*/  FMNMX.FTZ R155, R28, R155, !PT ;  /* 0x0000009b1c9b7209 */ /* 0x000fe20007810000 */
[----:B------:R-:W-:Y:S01]  /*b0f0*/  FFMA.FTZ R55, R210, -UR5, R55 ;  /* 0x80000005d2377c23 */ /* 0x000fe20008010037 */
[----:B------:R-:W-:Y:S02]  /*b100*/  I2FP.F32.S32 R208, R208 ;  /* 0x000000d000d07245 */ /* 0x000fe40000201400 */
[----:B------:R-:W-:Y:S02]  /*b110*/  FMNMX.FTZ R156, R38, R156, !PT ;  /* 0x0000009c269c7209 */ /* 0x000fe40007810000 */
[----:B------:R-:W-:Y:S01]  /*b120*/  FMNMX.FTZ R204, R48, R204, !PT ;  /* 0x000000cc30cc7209 */ /* 0x000fe20007810000 */
[----:B------:R-:W-:Y:S01]  /*b130*/  FFMA.FTZ R52, R208, -UR5, R52 ;  /* 0x80000005d0347c23 */ /* 0x000fe20008010034 */
[----:B------:R-:W-:Y:S01]  /*b140*/  FMNMX.FTZ R154, R30, R154, !PT ;  /* 0x0000009a1e9a7209 */ /* 0x000fe20007810000 */
[----:B------:R-:W-:Y:S01]  /*b150*/  FFMA.FTZ R66, R208, -UR5, R66 ;  /* 0x80000005d0427c23 */ /* 0x000fe20008010042 */
[----:B------:R-:W-:Y:S02]  /*b160*/  FMNMX.FTZ R155, R29, R155, !PT ;  /* 0x0000009b1d9b7209 */ /* 0x000fe40007810000 */
[----:B------:R-:W-:Y:S02]  /*b170*/  I2FP.F32.S32 R207, R207 ;  /* 0x000000cf00cf7245 */ /* 0x000fe40000201400 */
[----:B------:R-:W-:Y:S02]  /*b180*/  FMNMX.FTZ R156, R39, R156, !PT ;  /* 0x0000009c279c7209 */ /* 0x000fe40007810000 */
[----:B------:R-:W-:Y:S01]  /*b190*/  I2FP.F32.S32 R205, R205 ;  /* 0x000000cd00cd7245 */ /* 0x000fe20000201400 */
[----:B------:R-:W-:Y:S01]  /*b1a0*/  FFMA.FTZ R53, R207, -UR5, R53 ;  /* 0x80000005cf357c23 */ /* 0x000fe20008010035 */
[----:B------:R-:W-:Y:S01]  /*b1b0*/  FMNMX.FTZ R204, R49, R204, !PT ;  /* 0x000000cc31cc7209 */ /* 0x000fe20007810000 */
[----:B------:R-:W-:Y:S01]  /*b1c0*/  FFMA.FTZ R67, R207, -UR5, R67 ;  /* 0x80000005cf437c23 */ /* 0x000fe20008010043 */
        /* <DEDUP_REMOVED lines=25> */
[----:B------:R-:W-:Y:S01]  /*b360*/  FFMA.FTZ R61, R205, -UR5, R61 ;  /* 0x80000005cd3d7c23 */ /* 0x000fe2000801003d */
[----:B------:R-:W-:Y:S02]  /*b370*/  FMNMX.FTZ R154, R47, R206, !PT ;  /* 0x000000ce2f9a7209 */ /* 0x000fe40007810000 */
[----:B------:R-:W-:Y:S01]  /*b380*/  SHFL.BFLY PT, R206, R156, 0x2, 0x1f ;  /* 0x0c401f009cce7f89 */ /* 0x000fe200000e0000 */
[----:B------:R-:W-:Y:S02]  /*b390*/  FMNMX.FTZ R155, R67, R155, !PT ;  /* 0x0000009b439b7209 */ /* 0x000fe40007810000 */
        /* <DEDUP_REMOVED lines=26> */
[----:B------:R1:W2:Y:S03]  /*b540*/  MUFU.EX2 R153, R3 ;  /* 0x0000000300997308 */ /* 0x0002a60000000800 */
[----:B------:R-:W-:Y:S01]  /*b550*/  FMUL.FTZ R204, R152, UR4 ;  /* 0x0000000498cc7c20 */ /* 0x000fe20008410000 */
        /* <DEDUP_REMOVED lines=19> */
[C---:B------:R-:W-:Y:S01]  /*b690*/  FMUL.FTZ R4, R154.reuse, UR4 ;  /* 0x000000049a047c20 */ /* 0x040fe20008410000 */
[----:B------:R-:W-:Y:S01]  /*b6a0*/  FSETP.NEU.FTZ.AND P1, PT, R154, -INF , PT ;  /* 0xff8000009a00780b */ /* 0x000fe20003f3d000 */
[--C-:B------:R-:W-:Y:S01]  /*b6b0*/  FFMA.FTZ R5, R5, UR4, -R158.reuse ;  /* 0x0000000405057c23 */ /* 0x100fe2000801089e */
[----:B------:R-:W-:Y:S01]  /*b6c0*/  FFMA.FTZ R16, R16, UR4, -R158 ;  /* 0x0000000410107c23 */ /* 0x000fe2000801089e */
[--C-:B------:R-:W-:Y:S01]  /*b6d0*/  FFMA.FTZ R6, R6, UR4, -R157.reuse ;  /* 0x0000000406067c23 */ /* 0x100fe2000801089d */
[--C-:B------:R-:W-:Y:S01]  /*b6e0*/  FFMA.FTZ R7, R7, UR4, -R157.reuse ;  /* 0x0000000407077c23 */ /* 0x100fe2000801089d */
[----:B------:R-:W-:Y:S01]  /*b6f0*/  FSEL R4, R4, RZ, P1 ;  /* 0x000000ff04047208 */ /* 0x000fe20000800000 */
[--C-:B------:R-:W-:Y:S01]  /*b700*/  FFMA.FTZ R19, R19, UR4, -R157.reuse ;  /* 0x0000000413137c23 */ /* 0x100fe2000801089d */
[----:B------:R-:W-:Y:S01]  /*b710*/  MUFU.EX2 R246, R6 ;  /* 0x0000000600f67308 */ /* 0x000fe20000000800 */
[----:B------:R-:W-:Y:S01]  /*b720*/  FSETP.NEU.FTZ.AND P1, PT, R152, -INF , PT ;  /* 0xff8000009800780b */ /* 0x000fe20003f3d000 */
[--C-:B------:R-:W-:Y:S01]  /*b730*/  FFMA.FTZ R18, R18, UR4, -R157.reuse ;  /* 0x0000000412127c23 */ /* 0x100fe2000801089d */
[--C-:B------:R-:W-:Y:S01]  /*b740*/  FFMA.FTZ R248, R41, UR4, -R4.reuse ;  /* 0x0000000429f87c23 */ /* 0x100fe20008010804 */
[--C-:B------:R-:W-:Y:S01]  /*b750*/  FFMA.FTZ R41, R44, UR4, -R4.reuse ;  /* 0x000000042c297c23 */ /* 0x100fe20008010804 */
[----:B------:R-:W-:Y:S01]  /*b760*/  FFMA.FTZ R249, R40, UR4, -R4 ;  /* 0x0000000428f97c23 */ /* 0x000fe20008010804 */
[----:B------:R-:W-:Y:S01]  /*b770*/  FSEL R204, R204, RZ, P1 ;  /* 0x000000ffcccc7208 */ /* 0x000fe20000800000 */
[--C-:B------:R-:W-:Y:S03]  /*b780*/  FFMA.FTZ R237, R32, UR4, -R158.reuse ;  /* 0x0000000420ed7c23 */ /* 0x100fe6000801089e */
[----:B------:R-:W1:Y:S01]  /*b790*/  MUFU.EX2 R6, R7 ;  /* 0x0000000700067308 */ /* 0x000e620000000800 */
[--C-:B------:R-:W-:Y:S01]  /*b7a0*/  FFMA.FTZ R236, R33, UR4, -R158.reuse ;  /* 0x0000000421ec7c23 */ /* 0x100fe2000801089e */
[--C-:B------:R-:W-:Y:S01]  /*b7b0*/  FFMA.FTZ R210, R34, UR4, -R157.reuse ;  /* 0x0000000422d27c23 */ /* 0x100fe2000801089d */
[--C-:B------:R-:W-:Y:S01]  /*b7c0*/  FFMA.FTZ R208, R35, UR4, -R157.reuse ;  /* 0x0000000423d07c23 */ /* 0x100fe2000801089d */
[----:B------:R-:W-:Y:S01]  /*b7d0*/  FFMA.FTZ R17, R17, UR4, -R158 ;  /* 0x0000000411117c23 */ /* 0x000fe2000801089e */
[----:B------:R-:W-:Y:S01]  /*b7e0*/  FFMA.FTZ R14, R14, UR4, -R204 ;  /* 0x000000040e0e7c23 */ /* 0x000fe200080108cc */
[--C-:B------:R-:W-:Y:S01]  /*b7f0*/  FFMA.FTZ R8, R8, UR4, -R4.reuse ;  /* 0x0000000408087c23 */ /* 0x100fe20008010804 */
[----:B------:R-:W-:Y:S01]  /*b800*/  FFMA.FTZ R12, R12, UR4, -R4 ;  /* 0x000000040c0c7c23 */ /* 0x000fe20008010804 */
[----:B------:R-:W2:Y:S02]  /*b810*/  LDSM.16.MT88.4 R32, [R216+0xc000] ;  /* 0x00c00000d820783b */ /* 0x000ea40000004200 */
[----:B------:R3:W-:Y:S01]  /*b820*/  MUFU.EX2 R213, R19 ;  /* 0x0000001300d57308 */ /* 0x0007e20000000800 */
[----:B------:R-:W-:Y:S01]  /*b830*/  FFMA.FTZ R15, R15, UR4, -R204 ;  /* 0x000000040f0f7c23 */ /* 0x000fe200080108cc */
[----:B------:R-:W-:Y:S01]  /*b840*/  FFMA.FTZ R13, R13, UR4, -R4 ;  /* 0x000000040d0d7c23 */ /* 0x000fe20008010804 */
[--C-:B------:R-:W-:Y:S01]  /*b850*/  FFMA.FTZ R10, R10, UR4, -R204.reuse ;  /* 0x000000040a0a7c23 */ /* 0x100fe200080108cc */
[----:B------:R-:W-:Y:S01]  /*b860*/  FFMA.FTZ R11, R11, UR4, -R204 ;  /* 0x000000040b0b7c23 */ /* 0x000fe200080108cc */
[----:B------:R-:W-:Y:S01]  /*b870*/  FFMA.FTZ R9, R9, UR4, -R4 ;  /* 0x0000000409097c23 */ /* 0x000fe20008010804 */
[--C-:B------:R-:W-:Y:S01]  /*b880*/  FFMA.FTZ R250, R36, UR4, -R158.reuse ;  /* 0x0000000424fa7c23 */ /* 0x100fe2000801089e */
[----:B------:R-:W-:Y:S01]  /*b890*/  FFMA.FTZ R252, R37, UR4, -R158 ;  /* 0x0000000425fc7c23 */ /* 0x000fe2000801089e */
[----:B-1----:R-:W-:Y:S02]  /*b8a0*/  MOV R44, R6 ;  /* 0x00000006002c7202 */ /* 0x002fe40000000f00 */
[----:B------:R-:W-:Y:S01]  /*b8b0*/  MUFU.EX2 R239, R16 ;  /* 0x0000001000ef7308 */ /* 0x000fe20000000800 */
[----:B------:R-:W4:Y:S01]  /*b8c0*/  LDL.LU R6, [R1] ;  /* 0x0000000001067983 */ /* 0x000f220000300800 */
[----:B------:R-:W-:Y:S01]  /*b8d0*/  FFMA.FTZ R247, R45, UR4, -R4 ;  /* 0x000000042df77c23 */ /* 0x000fe20008010804 */
[--C-:B------:R-:W-:Y:S01]  /*b8e0*/  FFMA.FTZ R64, R64, UR4, -R158.reuse ;  /* 0x0000000440407c23 */ /* 0x100fe2000801089e */
[--C-:B------:R-:W-:Y:S01]  /*b8f0*/  FFMA.FTZ R66, R66, UR4, -R157.reuse ;  /* 0x0000000442427c23 */ /* 0x100fe2000801089d */
[----:B------:R-:W5:Y:S01]  /*b900*/  LDL.LU R40, [R1+0x4] ;  /* 0x0000040001287983 */ /* 0x000f620000300800 */
[--C-:B------:R-:W-:Y:S01]  /*b910*/  FFMA.FTZ R235, R20, UR4, -R158.reuse ;  /* 0x0000000414eb7c23 */ /* 0x100fe2000801089e */
[----:B------:R-:W-:Y:S03]  /*b920*/  FFMA.FTZ R215, R21, UR4, -R158 ;  /* 0x0000000415d77c23 */ /* 0x000fe6000801089e */
[----:B------:R1:W-:Y:S01]  /*b930*/  MUFU.EX2 R238, R18 ;  /* 0x0000001200ee7308 */ /* 0x0003e20000000800 */
[--C-:B---3--:R-:W-:Y:S01]  /*b940*/  FFMA.FTZ R19, R56, UR4, -R4.reuse ;  /* 0x0000000438137c23 */ /* 0x108fe20008010804 */
[----:B------:R-:W-:Y:S01]  /*b950*/  FFMA.FTZ R56, R61, UR4, -R4 ;  /* 0x000000043d387c23 */ /* 0x000fe20008010804 */
[--C-:B------:R-:W-:Y:S01]  /*b960*/  FFMA.FTZ R245, R48, UR4, -R158.reuse ;  /* 0x0000000430f57c23 */ /* 0x100fe2000801089e */
[--C-:B------:R-:W-:Y:S01]  /*b970*/  FFMA.FTZ R244, R49, UR4, -R158.reuse ;  /* 0x0000000431f47c23 */ /* 0x100fe2000801089e */
[--C-:B------:R-:W-:Y:S01]  /*b980*/  FFMA.FTZ R37, R52, UR4, -R158.reuse ;  /* 0x0000000434257c23 */ /* 0x100fe2000801089e */
[----:B------:R-:W-:Y:S01]  /*b990*/  FFMA.FTZ R36, R53, UR4, -R158 ;  /* 0x0000000435247c23 */ /* 0x000fe2000801089e */
[--C-:B------:R-:W-:Y:S03]  /*b9a0*/  FFMA.FTZ R24, R24, UR4, -R4.reuse ;  /* 0x0000000418187c23 */ /* 0x100fe60008010804 */
[----:B------:R-:W-:Y:S01]  /*b9b0*/  MUFU.EX2 R214, R5 ;  /* 0x0000000500d67308 */ /* 0x000fe20000000800 */
[--C-:B------:R-:W-:Y:S01]  /*b9c0*/  FFMA.FTZ R25, R25, UR4, -R4.reuse ;  /* 0x0000000419197c23 */ /* 0x100fe20008010804 */
[--C-:B------:R-:W-:Y:S01]  /*b9d0*/  FFMA.FTZ R28, R28, UR4, -R4.reuse ;  /* 0x000000041c1c7c23 */ /* 0x100fe20008010804 */
[--C-:B------:R-:W-:Y:S01]  /*b9e0*/  FFMA.FTZ R29, R29, UR4, -R4.reuse ;  /* 0x000000041d1d7c23 */ /* 0x100fe20008010804 */
[C---:B------:R-:W-:Y:S01]  /*b9f0*/  FMUL.FTZ R48, R153.reuse, R160 ;  /* 0x000000a099307220 */ /* 0x040fe20000410000 */
[C---:B------:R-:W-:Y:S01]  /*ba00*/  FMUL.FTZ R49, R153.reuse, R161 ;  /* 0x000000a199317220 */ /* 0x040fe20000410000 */
[C---:B------:R-:W-:Y:S01]  /*ba10*/  FMUL.FTZ R52, R153.reuse, R168 ;  /* 0x000000a899347220 */ /* 0x040fe20000410000 */
[----:B------:R-:W-:Y:S03]  /*ba20*/  FMUL.FTZ R53, R153, R169 ;  /* 0x000000a999357220 */ /* 0x000fe60000410000 */
[----:B------:R-:W3:Y:S01]  /*ba30*/  MUFU.EX2 R16, R17 ;  /* 0x0000001100107308 */ /* 0x000ee20000000800 */
[--C-:B-1----:R-:W-:Y:S01]  /*ba40*/  FFMA.FTZ R18, R57, UR4, -R4.reuse ;  /* 0x0000000439127c23 */ /* 0x102fe20008010804 */
[----:B------:R-:W-:Y:S01]  /*ba50*/  FFMA.FTZ R57, R60, UR4, -R4 ;  /* 0x000000043c397c23 */ /* 0x000fe20008010804 */
[C---:B------:R-:W-:Y:S01]  /*ba60*/  FMUL.FTZ R92, R153.reuse, R92 ;  /* 0x0000005c995c7220 */ /* 0x040fe20000410000 */
[C---:B------:R-:W-:Y:S01]  /*ba70*/  FMUL.FTZ R93, R153.reuse, R93 ;  /* 0x0000005d995d7220 */ /* 0x040fe20000410000 */
[C---:B------:R-:W-:Y:S01]  /*ba80*/  FMUL.FTZ R104, R153.reuse, R104 ;  /* 0x0000006899687220 */ /* 0x040fe20000410000 */
[C---:B------:R-:W-:Y:S01]  /*ba90*/  FMUL.FTZ R105, R153.reuse, R105 ;  /* 0x0000006999697220 */ /* 0x040fe20000410000 */
[C---:B------:R-:W-:Y:S03]  /*baa0*/  FMUL.FTZ R108, R153.reuse, R108 ;  /* 0x0000006c996c7220 */ /* 0x040fe60000410000 */
[----:B------:R1:W-:Y:S01]  /*bab0*/  MUFU.EX2 R206, R8 ;  /* 0x0000000800ce7308 */ /* 0x0003e20000000800 */
[C---:B------:R-:W-:Y:S01]  /*bac0*/  FMUL.FTZ R109, R153.reuse, R109 ;  /* 0x0000006d996d7220 */ /* 0x040fe20000410000 */
[C---:B------:R-:W-:Y:S01]  /*bad0*/  FMUL.FTZ R120, R153.reuse, R120 ;  /* 0x0000007899787220 */ /* 0x040fe20000410000 */
[C---:B------:R-:W-:Y:S01]  /*bae0*/  FMUL.FTZ R121, R153.reuse, R121 ;  /* 0x0000007999797220 */ /* 0x040fe20000410000 */
[C---:B------:R-:W-:Y:S01]  /*baf0*/  FMUL.FTZ R124, R153.reuse, R124 ;  /* 0x0000007c997c7220 */ /* 0x040fe20000410000 */
[C---:B------:R-:W-:Y:S01]  /*bb00*/  FMUL.FTZ R125, R153.reuse, R125 ;  /* 0x0000007d997d7220 */ /* 0x040fe20000410000 */
[C---:B------:R-:W-:Y:S01]  /*bb10*/  FMUL.FTZ R136, R153.reuse, R136 ;  /* 0x0000008899887220 */ /* 0x040fe20000410000 */
[C---:B------:R-:W-:Y:S03]  /*bb20*/  FMUL.FTZ R137, R153.reuse, R137 ;  /* 0x0000008999897220 */ /* 0x040fe60000410000 */
[----:B------:R-:W2:Y:S01]  /*bb30*/  MUFU.EX2 R5, R14 ;  /* 0x0000000e00057308 */ /* 0x000ea20000000800 */
[----:B---3--:R-:W-:Y:S01]  /*bb40*/  MOV R61, R16 ;  /* 0x00000010003d7202 */ /* 0x008fe20000000f00 */
[C---:B------:R-:W-:Y:S01]  /*bb50*/  FMUL.FTZ R16, R153.reuse, R164 ;  /* 0x000000a499107220 */ /* 0x040fe20000410000 */
[C---:B------:R-:W-:Y:S01]  /*bb60*/  FMUL.FTZ R17, R153.reuse, R165 ;  /* 0x000000a599117220 */ /* 0x040fe20000410000 */
[C---:B------:R-:W-:Y:S01]  /*bb70*/  FMUL.FTZ R4, R153.reuse, R176 ;  /* 0x000000b099047220 */ /* 0x040fe20000410000 */
[C---:B------:R-:W-:Y:S01]  /*bb80*/  FMUL.FTZ R20, R153.reuse, R172 ;  /* 0x000000ac99147220 */ /* 0x040fe20000410000 */
[C---:B------:R-:W-:Y:S01]  /*bb90*/  FMUL.FTZ R21, R153.reuse, R173 ;  /* 0x000000ad99157220 */ /* 0x040fe20000410000 */
[C---:B------:R-:W-:Y:S03]  /*bba0*/  FMUL.FTZ R140, R153.reuse, R140 ;  /* 0x0000008c998c7220 */ /* 0x040fe60000410000 */
[----:B------:R-:W3:Y:S01]  /*bbb0*/  MUFU.EX2 R205, R205 ;  /* 0x000000cd00cd7308 */ /* 0x000ee20000000800 */
[----:B-1----:R-:W-:Y:S01]  /*bbc0*/  MOV R8, R213 ;  /* 0x000000d500087202 */ /* 0x002fe20000000f00 */
[C---:B------:R-:W-:Y:S01]  /*bbd0*/  FMUL.FTZ R141, R153.reuse, R141 ;  /* 0x0000008d998d7220 */ /* 0x040fe20000410000 */
[C---:B------:R-:W-:Y:S01]  /*bbe0*/  FMUL.FTZ R148, R153.reuse, R148 ;  /* 0x0000009499947220 */ /* 0x040fe20000410000 */
[----:B------:R-:W-:Y:S01]  /*bbf0*/  FMUL.FTZ R149, R153, R149 ;  /* 0x0000009599957220 */ /* 0x000fe20000410000 */
[--C-:B------:R-:W-:Y:S01]  /*bc00*/  FFMA.FTZ R211, R22, UR4, -R157.reuse ;  /* 0x0000000416d37c23 */ /* 0x100fe2000801089d */
[--C-:B------:R-:W-:Y:S01]  /*bc10*/  FFMA.FTZ R241, R23, UR4, -R157.reuse ;  /* 0x0000000417f17c23 */ /* 0x100fe2000801089d */
[--C-:B------:R-:W-:Y:S03]  /*bc20*/  FFMA.FTZ R251, R38, UR4, -R157.reuse ;  /* 0x0000000426fb7c23 */ /* 0x100fe6000801089d */
[----:B------:R-:W-:Y:S01]  /*bc30*/  MUFU.EX2 R209, R12 ;  /* 0x0000000c00d17308 */ /* 0x000fe20000000800 */
[----:B--2---:R-:W-:Y:S01]  /*bc40*/  MOV R45, R5 ;  /* 0x00000005002d7202 */ /* 0x004fe20000000f00 */
[----:B------:R-:W-:Y:S01]  /*bc50*/  FMUL.FTZ R5, R153, R177 ;  /* 0x000000b199057220 */ /* 0x000fe20000410000 */
[--C-:B------:R-:W-:Y:S01]  /*bc60*/  FFMA.FTZ R240, R39, UR4, -R157.reuse ;  /* 0x0000000427f07c23 */ /* 0x100fe2000801089d */
[--C-:B------:R-:W-:Y:S01]  /*bc70*/  FFMA.FTZ R243, R50, UR4, -R157.reuse ;  /* 0x0000000432f37c23 */ /* 0x100fe2000801089d */
[--C-:B------:R-:W-:Y:S01]  /*bc80*/  FFMA.FTZ R242, R51, UR4, -R157.reuse ;  /* 0x0000000433f27c23 */ /* 0x100fe2000801089d */
[--C-:B------:R-:W-:Y:S01]  /*bc90*/  FFMA.FTZ R54, R54, UR4, -R157.reuse ;  /* 0x0000000436367c23 */ /* 0x100fe2000801089d */
[--C-:B------:R-:W-:Y:S03]  /*bca0*/  FFMA.FTZ R55, R55, UR4, -R157.reuse ;  /* 0x0000000437377c23 */ /* 0x100fe6000801089d */
[----:B------:R-:W-:Y:S01]  /*bcb0*/  MUFU.EX2 R12, R15 ;  /* 0x0000000f000c7308 */ /* 0x000fe20000000800 */
[----:B---3--:R-:W-:Y:S01]  /*bcc0*/  F2FP.BF16.F32.PACK_AB R176, R214, R205 ;  /* 0x000000cdd6b0723e */ /* 0x008fe200000010ff */
[----:B------:R-:W-:Y:S01]  /*bcd0*/  FFMA.FTZ R158, R65, UR4, -R158 ;  /* 0x00000004419e7c23 */ /* 0x000fe2000801089e */
[----:B------:R-:W-:Y:S01]  /*bce0*/  FFMA.FTZ R157, R67, UR4, -R157 ;  /* 0x00000004439d7c23 */ /* 0x000fe2000801089d */
[----:B------:R-:W-:Y:S01]  /*bcf0*/  MOV R169, R64 ;  /* 0x0000004000a97202 */ /* 0x000fe20000000f00 */
[C---:B------:R-:W-:Y:S01]  /*bd00*/  FMUL.FTZ R50, R3.reuse, R162 ;  /* 0x000000a203327220 */ /* 0x040fe20000410000 */
[----:B------:R-:W-:Y:S01]  /*bd10*/  MOV R168, R8 ;  /* 0x0000000800a87202 */ /* 0x000fe20000000f00 */
[----:B------:R-:W-:Y:S03]  /*bd20*/  FMUL.FTZ R8, R2, R180 ;  /* 0x000000b402087220 */ /* 0x000fe60000410000 */
[----:B------:R-:W1:Y:S01]  /*bd30*/  MUFU.EX2 R7, R13 ;  /* 0x0000000d00077308 */ /* 0x000e620000000800 */
[----:B------:R-:W-:Y:S01]  /*bd40*/  F2FP.BF16.F32.PACK_AB R177, R44, R246 ;  /* 0x000000f62cb1723e */ /* 0x000fe200000010ff */
[C---:B------:R-:W-:Y:S01]  /*bd50*/  FMUL.FTZ R51, R3.reuse, R163 ;  /* 0x000000a303337220 */ /* 0x040fe20000410000 */
[C---:B------:R-:W-:Y:S01]  /*bd60*/  FMUL.FTZ R22, R3.reuse, R174 ;  /* 0x000000ae03167220 */ /* 0x040fe20000410000 */
[----:B------:R-:W-:Y:S01]  /*bd70*/  LDSM.16.MT88.4 R160, [R219+0xc000] ;  /* 0x00c00000dba0783b */ /* 0x000fe20000004200 */
[C---:B------:R-:W-:Y:S01]  /*bd80*/  FMUL.FTZ R23, R3.reuse, R175 ;  /* 0x000000af03177220 */ /* 0x040fe20000410000 */
[----:B------:R-:W-:Y:S01]  /*bd90*/  MOV R164, R54 ;  /* 0x0000003600a47202 */ /* 0x000fe20000000f00 */
[C---:B------:R-:W-:Y:S03]  /*bda0*/  FMUL.FTZ R54, R3.reuse, R170 ;  /* 0x000000aa03367220 */ /* 0x040fe60000410000 */
[----:B------:R-:W2:Y:S01]  /*bdb0*/  MUFU.EX2 R0, R0 ;  /* 0x0000000000007308 */ /* 0x000ea20000000800 */
[----:B------:R-:W-:Y:S01]  /*bdc0*/  MOV R60, R37 ;  /* 0x00000025003c7202 */ /* 0x000fe20000000f00 */
[C---:B------:R-:W-:Y:S01]  /*bdd0*/  FMUL.FTZ R37, R2.reuse, R193 ;  /* 0x000000c102257220 */ /* 0x040fe20000410000 */
[----:B------:R-:W-:Y:S01]  /*bde0*/  MOV R165, R36 ;  /* 0x0000002400a57202 */ /* 0x000fe20000000f00 */
[C---:B------:R-:W-:Y:S01]  /*bdf0*/  FMUL.FTZ R36, R2.reuse, R192 ;  /* 0x000000c002247220 */ /* 0x040fe20000410000 */
[----:B------:R-:W-:Y:S01]  /*be00*/  MOV R172, R55 ;  /* 0x0000003700ac7202 */ /* 0x000fe20000000f00 */
[C---:B------:R-:W-:Y:S01]  /*be10*/  FMUL.FTZ R55, R3.reuse, R171 ;  /* 0x000000ab03377220 */ /* 0x040fe20000410000 */
[----:B------:R-:W-:Y:S03]  /*be20*/  FMUL.FTZ R68, R2, R68 ;  /* 0x0000004402447220 */ /* 0x000fe60000410000 */
[----:B------:R3:W3:Y:S01]  /*be30*/  MUFU.EX2 R213, R9 ;  /* 0x0000000900d57308 */ /* 0x0006e20000000800 */
[----:B-1----:R-:W-:Y:S01]  /*be40*/  MOV R173, R7 ;  /* 0x0000000700ad7202 */ /* 0x002fe20000000f00 */
[C---:B------:R-:W-:Y:S01]  /*be50*/  FMUL.FTZ R7, R3.reuse, R179 ;  /* 0x000000b303077220 */ /* 0x040fe20000410000 */
[----:B------:R-:W-:Y:S01]  /*be60*/  F2FP.BF16.F32.PACK_AB R179, R168, R238 ;  /* 0x000000eea8b3723e */ /* 0x000fe200000010ff */
[C---:B------:R-:W-:Y:S01]  /*be70*/  FMUL.FTZ R13, R2.reuse, R185 ;  /* 0x000000b9020d7220 */ /* 0x040fe20000410000 */
[----:B------:R-:W-:Y:S01]  /*be80*/  MOV R185, R19 ;  /* 0x0000001300b97202 */ /* 0x000fe20000000f00 */
[C---:B------:R-:W-:Y:S01]  /*be90*/  FMUL.FTZ R19, R3.reuse, R167 ;  /* 0x000000a703137220 */ /* 0x040fe20000410000 */
[----:B------:R-:W-:Y:S03]  /*bea0*/  FMUL.FTZ R69, R2, R69 ;  /* 0x0000004502457220 */ /* 0x000fe60000410000 */
[----:B------:R1:W-:Y:S01]  /*beb0*/  MUFU.EX2 R207, R10 ;  /* 0x0000000a00cf7308 */ /* 0x0003e20000000800 */
[C---:B--2---:R-:W-:Y:S01]  /*bec0*/  FMUL.FTZ R14, R0.reuse, R186 ;  /* 0x000000ba000e7220 */ /* 0x044fe20000410000 */
[C---:B------:R-:W-:Y:S01]  /*bed0*/  FMUL.FTZ R15, R0.reuse, R187 ;  /* 0x000000bb000f7220 */ /* 0x040fe20000410000 */
[----:B------:R-:W-:Y:S01]  /*bee0*/  MOV R186, R18 ;  /* 0x0000001200ba7202 */ /* 0x000fe20000000f00 */
[----:B------:R-:W-:Y:S01]  /*bef0*/  FMUL.FTZ R18, R3, R166 ;  /* 0x000000a603127220 */ /* 0x000fe20000410000 */
[C---:B------:R-:W-:Y:S01]  /*bf00*/  FMUL.FTZ R38, R0.reuse, R194 ;  /* 0x000000c200267220 */ /* 0x040fe20000410000 */
[C---:B------:R-:W-:Y:S01]  /*bf10*/  FMUL.FTZ R39, R0.reuse, R195 ;  /* 0x000000c300277220 */ /* 0x040fe20000410000 */
[----:B------:R-:W-:Y:S03]  /*bf20*/  FMUL.FTZ R70, R0, R70 ;  /* 0x0000004600467220 */ /* 0x000fe60000410000 */
[----:B------:R2:W2:Y:S01]  /*bf30*/  MUFU.EX2 R212, R11 ;  /* 0x0000000b00d47308 */ /* 0x0004a20000000800 */
[----:B---3--:R-:W-:Y:S01]  /*bf40*/  FMUL.FTZ R9, R2, R181 ;  /* 0x000000b502097220 */ /* 0x008fe20000410000 */
[----:B------:R-:W-:Y:S01]  /*bf50*/  F2FP.BF16.F32.PACK_AB R180, R213, R206 ;  /* 0x000000ced5b4723e */ /* 0x000fe200000010ff */
[----:B------:R-:W-:Y:S01]  /*bf60*/  FMUL.FTZ R71, R0, R71 ;  /* 0x0000004700477220 */ /* 0x000fe20000410000 */
[C---:B------:R-:W-:Y:S01]  /*bf70*/  FMUL.FTZ R74, R3.reuse, R74 ;  /* 0x0000004a034a7220 */ /* 0x040fe20000410000 */
[C---:B------:R-:W-:Y:S01]  /*bf80*/  FMUL.FTZ R75, R3.reuse, R75 ;  /* 0x0000004b034b7220 */ /* 0x040fe20000410000 */
[C---:B------:R-:W-:Y:S01]  /*bf90*/  FMUL.FTZ R78, R3.reuse, R78 ;  /* 0x0000004e034e7220 */ /* 0x040fe20000410000 */
[----:B------:R-:W-:Y:S01]  /*bfa0*/  FMUL.FTZ R79, R3, R79 ;  /* 0x0000004f034f7220 */ /* 0x000fe20000410000 */
[----:B------:R-:W-:Y:S01]  /*bfb0*/  FMUL.FTZ R80, R2, R80 ;  /* 0x0000005002507220 */ /* 0x000fe20000410000 */
[----:B-1----:R-:W-:Y:S01]  /*bfc0*/  FMUL.FTZ R10, R0, R182 ;  /* 0x000000b6000a7220 */ /* 0x002fe20000410000 */
[----:B------:R-:W-:Y:S01]  /*bfd0*/  F2FP.BF16.F32.PACK_AB R182, R173, R209 ;  /* 0x000000d1adb6723e */ /* 0x000fe200000010ff */
[----:B------:R-:W-:Y:S01]  /*bfe0*/  FMUL.FTZ R81, R2, R81 ;  /* 0x0000005102517220 */ /* 0x000fe20000410000 */
[C---:B------:R-:W-:Y:S01]  /*bff0*/  FMUL.FTZ R82, R0.reuse, R82 ;  /* 0x0000005200527220 */ /* 0x040fe20000410000 */
[----:B------:R-:W-:Y:S01]  /*c000*/  FMUL.FTZ R83, R0, R83 ;  /* 0x0000005300537220 */ /* 0x000fe20000410000 */
[C---:B------:R-:W-:Y:S01]  /*c010*/  FMUL.FTZ R84, R2.reuse, R84 ;  /* 0x0000005402547220 */ /* 0x040fe20000410000 */
[----:B------:R-:W-:Y:S01]  /*c020*/  FMUL.FTZ R85, R2, R85 ;  /* 0x0000005502557220 */ /* 0x000fe20000410000 */
[C---:B------:R-:W-:Y:S01]  /*c030*/  FMUL.FTZ R86, R0.reuse, R86 ;  /* 0x0000005600567220 */ /* 0x040fe20000410000 */
[----:B--2---:R-:W-:Y:S01]  /*c040*/  FMUL.FTZ R11, R0, R183 ;  /* 0x000000b7000b7220 */ /* 0x004fe20000410000 */
[----:B------:R-:W-:Y:S01]  /*c050*/  F2FP.BF16.F32.PACK_AB R181, R212, R207 ;  /* 0x000000cfd4b5723e */ /* 0x000fe200000010ff */
[----:B------:R-:W-:Y:S01]  /*c060*/  FMUL.FTZ R87, R0, R87 ;  /* 0x0000005700577220 */ /* 0x000fe20000410000 */
[C---:B------:R-:W-:Y:S01]  /*c070*/  FMUL.FTZ R90, R3.reuse, R90 ;  /* 0x0000005a035a7220 */ /* 0x040fe20000410000 */
[C---:B------:R-:W-:Y:S01]  /*c080*/  FMUL.FTZ R91, R3.reuse, R91 ;  /* 0x0000005b035b7220 */ /* 0x040fe20000410000 */
        /* <DEDUP_REMOVED lines=37> */
[----:B------:R1:W-:Y:S01]  /*c2e0*/  MUFU.EX2 R174, R24 ;  /* 0x0000001800ae7308 */ /* 0x0003e20000000800 */
[--C-:B------:R-:W-:Y:S01]  /*c2f0*/  FFMA.FTZ R30, R30, UR4, -R204.reuse ;  /* 0x000000041e1e7c23 */ /* 0x100fe200080108cc */
[--C-:B------:R-:W-:Y:S01]  /*c300*/  FFMA.FTZ R31, R31, UR4, -R204.reuse ;  /* 0x000000041f1f7c23 */ /* 0x100fe200080108cc */
[C---:B------:R-:W-:Y:S01]  /*c310*/  FMUL.FTZ R146, R0.reuse, R146 ;  /* 0x0000009200927220 */ /* 0x040fe20000410000 */
[----:B------:R-:W-:Y:S01]  /*c320*/  FMUL.FTZ R147, R0, R147 ;  /* 0x0000009300937220 */ /* 0x000fe20000410000 */
[--C-:B------:R-:W-:Y:S01]  /*c330*/  FFMA.FTZ R42, R42, UR4, -R204.reuse ;  /* 0x000000042a2a7c23 */ /* 0x100fe200080108cc */
[--C-:B------:R-:W-:Y:S01]  /*c340*/  FFMA.FTZ R43, R43, UR4, -R204.reuse ;  /* 0x000000042b2b7c23 */ /* 0x100fe200080108cc */
[----:B------:R-:W-:Y:S03]  /*c350*/  MOV R187, R185 ;  /* 0x000000b900bb7202 */ /* 0x000fe60000000f00 */
[----:B------:R2:W-:Y:S01]  /*c360*/  MUFU.EX2 R175, R26 ;  /* 0x0000001a00af7308 */ /* 0x0005e20000000800 */
[C---:B------:R-:W-:Y:S01]  /*c370*/  FMUL.FTZ R142, R3.reuse, R142 ;  /* 0x0000008e038e7220 */ /* 0x040fe20000410000 */
[C---:B------:R-:W-:Y:S01]  /*c380*/  FMUL.FTZ R143, R3.reuse, R143 ;  /* 0x0000008f038f7220 */ /* 0x040fe20000410000 */
[C---:B------:R-:W-:Y:S01]  /*c390*/  FMUL.FTZ R150, R3.reuse, R150 ;  /* 0x0000009603967220 */ /* 0x040fe20000410000 */
[----:B------:R-:W-:Y:S01]  /*c3a0*/  FMUL.FTZ R151, R3, R151 ;  /* 0x0000009703977220 */ /* 0x000fe20000410000 */
[C---:B------:R-:W-:Y:S01]  /*c3b0*/  FMUL.FTZ R144, R2.reuse, R144 ;  /* 0x0000009002907220 */ /* 0x040fe20000410000 */
[C---:B------:R-:W-:Y:S04]  /*c3c0*/  FMUL.FTZ R145, R2.reuse, R145 ;  /* 0x0000009102917220 */ /* 0x040fe80000410000 */
[----:B------:R3:W-:Y:S01]  /*c3d0*/  MUFU.EX2 R185, R25 ;  /* 0x0000001900b97308 */ /* 0x0007e20000000800 */
[----:B-1----:R-:W-:Y:S09]  /*c3e0*/  FMUL.FTZ R24, R2, R200 ;  /* 0x000000c802187220 */ /* 0x002ff20000410000 */
[----:B------:R1:W-:Y:S01]  /*c3f0*/  MUFU.EX2 R193, R210 ;  /* 0x000000d200c17308 */ /* 0x0003e20000000800 */
[----:B--2---:R-:W-:Y:S09]  /*c400*/  FMUL.FTZ R26, R0, R202 ;  /* 0x000000ca001a7220 */ /* 0x004ff20000410000 */
[----:B------:R-:W-:Y:S01]  /*c410*/  MUFU.EX2 R195, R28 ;  /* 0x0000001c00c37308 */ /* 0x000fe20000000800 */
[C---:B---3--:R-:W-:Y:S09]  /*c420*/  FMUL.FTZ R25, R2.reuse, R201 ;  /* 0x000000c902197220 */ /* 0x048ff20000410000 */
[----:B------:R-:W-:Y:S01]  /*c430*/  MUFU.EX2 R192, R30 ;  /* 0x0000001e00c07308 */ /* 0x000fe20000000800 */
[----:B-1----:R-:W-:Y:S09]  /*c440*/  FFMA.FTZ R210, R59, UR4, -R204 ;  /* 0x000000043bd27c23 */ /* 0x002ff200080108cc */
[----:B------:R-:W-:Y:S10]  /*c450*/  MUFU.EX2 R241, R241 ;  /* 0x000000f100f17308 */ /* 0x000ff40000000800 */
[----:B------:R-:W-:Y:S10]  /*c460*/  MUFU.EX2 R250, R250 ;  /* 0x000000fa00fa7308 */ /* 0x000ff40000000800 */
[----:B------:R-:W-:Y:S10]  /*c470*/  MUFU.EX2 R252, R252 ;  /* 0x000000fc00fc7308 */ /* 0x000ff40000000800 */
[----:B------:R-:W-:Y:S10]  /*c480*/  MUFU.EX2 R251, R251 ;  /* 0x000000fb00fb7308 */ /* 0x000ff40000000800 */
[----:B------:R-:W-:Y:S10]  /*c490*/  MUFU.EX2 R249, R249 ;  /* 0x000000f900f97308 */ /* 0x000ff40000000800 */
[----:B------:R-:W-:Y:S10]  /*c4a0*/  MUFU.EX2 R248, R248 ;  /* 0x000000f800f87308 */ /* 0x000ff40000000800 */
[----:B------:R-:W-:Y:S10]  /*c4b0*/  MUFU.EX2 R247, R247 ;  /* 0x000000f700f77308 */ /* 0x000ff40000000800 */
[----:B------:R-:W-:Y:S01]  /*c4c0*/  MUFU.EX2 R210, R210 ;  /* 0x000000d200d27308 */ /* 0x000fe20000000800 */
[----:B----4-:R-:W-:Y:S01]  /*c4d0*/  FFMA.FTZ R153, R153, R6, R205 ;  /* 0x0000000699997223 */ /* 0x010fe200000100cd */
[----:B------:R-:W-:Y:S01]  /*c4e0*/  MOV R205, R12 ;  /* 0x0000000c00cd7202 */ /* 0x000fe20000000f00 */
[----:B------:R-:W-:Y:S01]  /*c4f0*/  FMUL.FTZ R12, R2, R184 ;  /* 0x000000b8020c7220 */ /* 0x000fe20000410000 */
[----:B------:R-:W-:Y:S01]  /*c500*/  MOV R184, R66 ;  /* 0x0000004200b87202 */ /* 0x000fe20000000f00 */
[----:B------:R-:W-:Y:S01]  /*c510*/  FMUL.FTZ R6, R3, R178 ;  /* 0x000000b203067220 */ /* 0x000fe20000410000 */
[----:B------:R-:W1:Y:S01]  /*c520*/  LDSM.16.MT88.4 R64, [R217+0xc000] ;  /* 0x00c00000d940783b */ /* 0x000e620000004200 */
[----:B------:R-:W-:Y:S01]  /*c530*/  F2FP.BF16.F32.PACK_AB R178, R61, R239 ;  /* 0x000000ef3db2723e */ /* 0x000fe200000010ff */
[----:B-----5:R-:W-:Y:S01]  /*c540*/  FFMA.FTZ R40, R3, R40, R246 ;  /* 0x0000002803287223 */ /* 0x020fe200000100f6 */
[----:B------:R-:W-:Y:S01]  /*c550*/  F2FP.BF16.F32.PACK_AB R183, R205, R45 ;  /* 0x0000002dcdb7723e */ /* 0x000fe200000010ff */
[--C-:B------:R-:W-:Y:S01]  /*c560*/  FFMA.FTZ R3, R27, UR4, -R204.reuse ;  /* 0x000000041b037c23 */ /* 0x100fe200080108cc */
[----:B------:R-:W-:Y:S01]  /*c570*/  MOV R246, R164 ;  /* 0x000000a400f67202 */ /* 0x000fe20000000f00 */
[----:B------:R-:W-:Y:S01]  /*c580*/  FMUL.FTZ R27, R0, R203 ;  /* 0x000000cb001b7220 */ /* 0x000fe20000410000 */
[----:B------:R-:W-:Y:S01]  /*c590*/  MOV R203, R45 ;  /* 0x0000002d00cb7202 */ /* 0x000fe20000000f00 */
[-C--:B------:R-:W-:Y:S01]  /*c5a0*/  HMMA.16816.F32.BF16 R4, R176, R32.reuse, R4 ;  /* 0x00000020b004723c */ /* 0x080fe20000041804 */
[----:B------:R-:W2:Y:S01]  /*c5b0*/  LDL.LU R164, [R1+0x8] ;  /* 0x0000080001a47983 */ /* 0x000ea20000300800 */
[----:B------:R3:W-:Y:S04]  /*c5c0*/  MUFU.EX2 R194, R3 ;  /* 0x0000000300c27308 */ /* 0x0007e80000000800 */
[C---:B------:R-:W-:Y:S06]  /*c5d0*/  HMMA.16816.F32.BF16 R8, R180.reuse, R32, R8 ;  /* 0x00000020b408723c */ /* 0x040fec0000041808 */
[-C--:B------:R-:W-:Y:S05]  /*c5e0*/  HMMA.16816.F32.BF16 R12, R180, R34.reuse, R12 ;  /* 0x00000022b40c723c */ /* 0x080fea000004180c */
[C---:B------:R-:W-:Y:S01]  /*c5f0*/  FMUL.FTZ R32, R2.reuse, R188 ;  /* 0x000000bc02207220 */ /* 0x040fe20000410000 */
[C---:B------:R-:W-:Y:S01]  /*c600*/  HMMA.16816.F32.BF16 R16, R176.reuse, R34, R16 ;  /* 0x00000022b010723c */ /* 0x040fe20000041810 */
[----:B------:R4:W-:Y:S04]  /*c610*/  MUFU.EX2 R188, R237 ;  /* 0x000000ed00bc7308 */ /* 0x0009e80000000800 */
[----:B------:R-:W-:Y:S01]  /*c620*/  FMUL.FTZ R33, R2, R189 ;  /* 0x000000bd02217220 */ /* 0x000fe20000410000 */
[--C-:B---3--:R-:W-:Y:S01]  /*c630*/  FFMA.FTZ R3, R46, UR4, -R204.reuse ;  /* 0x000000042e037c23 */ /* 0x108fe200080108cc */
[C---:B------:R-:W-:Y:S01]  /*c640*/  FMUL.FTZ R34, R0.reuse, R190 ;  /* 0x000000be00227220 */ /* 0x040fe20000410000 */
[----:B------:R-:W-:Y:S03]  /*c650*/  FMUL.FTZ R35, R0, R191 ;  /* 0x000000bf00237220 */ /* 0x000fe60000410000 */
[----:B------:R3:W-:Y:S01]  /*c660*/  MUFU.EX2 R189, R208 ;  /* 0x000000d000bd7308 */ /* 0x0007e20000000800 */
[-C--:B-1----:R-:W-:Y:S09]  /*c670*/  HMMA.16816.F32.BF16 R20, R176, R64.reuse, R20 ;  /* 0x00000040b014723c */ /* 0x082ff20000041814 */
[----:B------:R-:W-:Y:S01]  /*c680*/  MUFU.EX2 R191, R29 ;  /* 0x0000001d00bf7308 */ /* 0x000fe20000000800 */
[----:B----4-:R-:W4:Y:S01]  /*c690*/  LDL.LU R237, [R1+0xc] ;  /* 0x00000c0001ed7983 */ /* 0x010f220000300800 */
[C---:B------:R-:W-:Y:S08]  /*c6a0*/  HMMA.16816.F32.BF16 R32, R180.reuse, R64, R32 ;  /* 0x00000040b420723c */ /* 0x040ff00000041820 */
[----:B------:R-:W1:Y:S01]  /*c6b0*/  MUFU.EX2 R190, R236 ;  /* 0x000000ec00be7308 */ /* 0x000e620000000800 */
[-C--:B------:R-:W-:Y:S03]  /*c6c0*/  HMMA.16816.F32.BF16 R36, R180, R66.reuse, R36 ;  /* 0x00000042b424723c */ /* 0x080fe60000041824 */
[----:B---3--:R-:W-:Y:S03]  /*c6d0*/  MOV R208, R56 ;  /* 0x0000003800d07202 */ /* 0x008fe60000000f00 */
[C---:B------:R-:W-:Y:S05]  /*c6e0*/  HMMA.16816.F32.BF16 R48, R176.reuse, R66, R48 ;  /* 0x00000042b030723c */ /* 0x040fea0000041830 */
[C---:B------:R-:W-:Y:S01]  /*c6f0*/  FMUL.FTZ R64, R2.reuse, R196 ;  /* 0x000000c402407220 */ /* 0x040fe20000410000 */
[-C--:B------:R-:W-:Y:S01]  /*c700*/  HMMA.16816.F32.BF16 R52, R176, R160.reuse, R52 ;  /* 0x000000a0b034723c */ /* 0x080fe20000041834 */
[----:B------:R3:W-:Y:S04]  /*c710*/  MUFU.EX2 R196, R31 ;  /* 0x0000001f00c47308 */ /* 0x0007e80000000800 */
[----:B------:R-:W-:Y:S01]  /*c720*/  FMUL.FTZ R65, R2, R197 ;  /* 0x000000c502417220 */ /* 0x000fe20000410000 */
[C---:B------:R-:W-:Y:S01]  /*c730*/  FMUL.FTZ R66, R0.reuse, R198 ;  /* 0x000000c600427220 */ /* 0x040fe20000410000 */
[----:B------:R-:W-:Y:S01]  /*c740*/  FMUL.FTZ R67, R0, R199 ;  /* 0x000000c700437220 */ /* 0x000fe20000410000 */
[----:B------:R-:W-:Y:S03]  /*c750*/  MOV R198, R169 ;  /* 0x000000a900c67202 */ /* 0x000fe60000000f00 */
[----:B------:R-:W-:Y:S01]  /*c760*/  MUFU.EX2 R208, R208 ;  /* 0x000000d000d07308 */ /* 0x000fe20000000800 */
[----:B-1----:R-:W-:Y:S02]  /*c770*/  F2FP.BF16.F32.PACK_AB R30, R190, R188 ;  /* 0x000000bcbe1e723e */ /* 0x002fe400000010ff */
[----:B------:R-:W-:Y:S01]  /*c780*/  MOV R199, R172 ;  /* 0x000000ac00c77202 */ /* 0x000fe20000000f00 */
[C---:B------:R-:W-:Y:S06]  /*c790*/  HMMA.16816.F32.BF16 R64, R180.reuse, R160, R64 ;  /* 0x000000a0b440723c */ /* 0x040fec0000041840 */
[----:B------:R1:W-:Y:S01]  /*c7a0*/  MUFU.EX2 R172, R235 ;  /* 0x000000eb00ac7308 */ /* 0x0003e20000000800 */
[----:B---3--:R-:W-:Y:S01]  /*c7b0*/  F2FP.BF16.F32.PACK_AB R31, R189, R193 ;  /* 0x000000c1bd1f723e */ /* 0x008fe200000010ff */
[-C--:B------:R-:W-:Y:S03]  /*c7c0*/  HMMA.16816.F32.BF16 R68, R180, R162.reuse, R68 ;  /* 0x000000a2b444723c */ /* 0x080fe60000041844 */
[----:B------:R-:W-:Y:S03]  /*c7d0*/  MOV R197, R184 ;  /* 0x000000b800c57202 */ /* 0x000fe60000000f00 */
[C---:B------:R-:W-:Y:S01]  /*c7e0*/  HMMA.16816.F32.BF16 R72, R176.reuse, R162, R72 ;  /* 0x000000a2b048723c */ /* 0x040fe20000041848 */
[----:B------:R-:W3:Y:S01]  /*c7f0*/  LDSM.16.MT88.4 R160, [R218+0xc000] ;  /* 0x00c00000daa0783b */ /* 0x000ee20000004200 */
[----:B------:R5:W5:Y:S03]  /*c800*/  MUFU.EX2 R184, R215 ;  /* 0x000000d700b87308 */ /* 0x000b660000000800 */
[----:B------:R-:W-:Y:S02]  /*c810*/  MOV R202, R197 ;  /* 0x000000c500ca7202 */ /* 0x000fe40000000f00 */
[----:B------:R-:W-:Y:S05]  /*c820*/  MOV R236, R199 ;  /* 0x000000c700ec7202 */ /* 0x000fea0000000f00 */
[----:B------:R-:W-:Y:S01]  /*c830*/  MUFU.EX2 R197, R240 ;  /* 0x000000f000c57308 */ /* 0x000fe20000000800 */
[----:B-1----:R-:W-:Y:S09]  /*c840*/  MOV R235, R165 ;  /* 0x000000a500eb7202 */ /* 0x002ff20000000f00 */
[----:B------:R-:W-:Y:S01]  /*c850*/  MUFU.EX2 R240, R158 ;  /* 0x0000009e00f07308 */ /* 0x000fe20000000800 */
[----:B-----5:R-:W-:Y:S02]  /*c860*/  MOV R215, R173 ;  /* 0x000000ad00d77202 */ /* 0x020fe40000000f00 */
[----:B------:R-:W-:Y:S02]  /*c870*/  F2FP.BF16.F32.PACK_AB R28, R184, R172 ;  /* 0x000000acb81c723e */ /* 0x000fe400000010ff */
[----:B------:R-:W-:Y:S02]  /*c880*/  MOV R200, R215 ;  /* 0x000000d700c87202 */ /* 0x000fe40000000f00 */
[----:B------:R-:W-:Y:S03]  /*c890*/  MOV R215, R246 ;  /* 0x000000f600d77202 */ /* 0x000fe60000000f00 */
[----:B------:R1:W5:Y:S10]  /*c8a0*/  MUFU.EX2 R173, R211 ;  /* 0x000000d300ad7308 */ /* 0x0003740000000800 */
[----:B------:R-:W-:Y:S01]  /*c8b0*/  MUFU.EX2 R199, R243 ;  /* 0x000000f300c77308 */ /* 0x000fe20000000800 */
[-C--:B---3--:R-:W-:Y:S09]  /*c8c0*/  HMMA.16816.F32.BF16 R76, R176, R160.reuse, R76 ;  /* 0x000000a0b04c723c */ /* 0x088ff2000004184c */
[----:B------:R3:W-:Y:S02]  /*c8d0*/  MUFU.EX2 R243, R3 ;  /* 0x0000000300f37308 */ /* 0x0007e40000000800 */
[----:B-1----:R-:W-:Y:S02]  /*c8e0*/  MOV R211, R168 ;  /* 0x000000a800d37202 */ /* 0x002fe40000000f00 */
[----:B------:R-:W-:Y:S01]  /*c8f0*/  LDSM.16.MT88.4 R168, [R217+0xc800] ;  /* 0x00c80000d9a8783b */ /* 0x000fe20000004200 */
[C---:B------:R-:W-:Y:S05]  /*c900*/  HMMA.16816.F32.BF16 R80, R180.reuse, R160, R80 ;  /* 0x000000a0b450723c */ /* 0x040fea0000041850 */
[----:B------:R-:W-:Y:S01]  /*c910*/  MUFU.EX2 R246, R43 ;  /* 0x0000002b00f67308 */ /* 0x000fe20000000800 */
[----:B------:R-:W-:Y:S01]  /*c920*/  MOV R201, R211 ;  /* 0x000000d300c97202 */ /* 0x000fe20000000f00 */
[-C--:B------:R-:W-:Y:S04]  /*c930*/  HMMA.16816.F32.BF16 R84, R180, R162.reuse, R84 ;  /* 0x000000a2b454723c */ /* 0x080fe80000041854 */
[----:B------:R-:W-:Y:S02]  /*c940*/  FFMA.FTZ R211, R58, UR4, -R204 ;  /* 0x000000043ad37c23 */ /* 0x000fe400080108cc */
[C---:B------:R-:W-:Y:S01]  /*c950*/  HMMA.16816.F32.BF16 R88, R176.reuse, R162, R88 ;  /* 0x000000a2b058723c */ /* 0x040fe20000041858 */
[----:B------:R-:W1:Y:S01]  /*c960*/  LDSM.16.MT88.4 R160, [R216+0xe000] ;  /* 0x00e00000d8a0783b */ /* 0x000e620000004200 */
[----:B------:R-:W-:Y:S03]  /*c970*/  MUFU.EX2 R235, R235 ;  /* 0x000000eb00eb7308 */ /* 0x000fe60000000800 */
[----:B-----5:R-:W-:Y:S07]  /*c980*/  F2FP.BF16.F32.PACK_AB R29, R241, R173 ;  /* 0x000000adf11d723e */ /* 0x020fee00000010ff */
[----:B------:R-:W-:Y:S10]  /*c990*/  MUFU.EX2 R215, R215 ;  /* 0x000000d700d77308 */ /* 0x000ff40000000800 */
[----:B------:R-:W-:Y:S10]  /*c9a0*/  MUFU.EX2 R236, R236 ;  /* 0x000000ec00ec7308 */ /* 0x000ff40000000800 */
[----:B------:R-:W-:Y:S01]  /*c9b0*/  MUFU.EX2 R211, R211 ;  /* 0x000000d300d37308 */ /* 0x000fe20000000800 */
[-C--:B-1----:R-:W-:Y:S06]  /*c9c0*/  HMMA.16816.F32.BF16 R92, R176, R160.reuse, R92 ;  /* 0x000000a0b05c723c */ /* 0x082fec000004185c */
[C---:B------:R-:W-:Y:S06]  /*c9d0*/  HMMA.16816.F32.BF16 R96, R180.reuse, R160, R96 ;  /* 0x000000a0b460723c */ /* 0x040fec0000041860 */
[-C--:B------:R-:W-:Y:S06]  /*c9e0*/  HMMA.16816.F32.BF16 R100, R180, R162.reuse, R100 ;  /* 0x000000a2b464723c */ /* 0x080fec0000041864 */
[C---:B------:R-:W-:Y:S01]  /*c9f0*/  HMMA.16816.F32.BF16 R104, R176.reuse, R162, R104 ;  /* 0x000000a2b068723c */ /* 0x040fe20000041868 */
[----:B------:R-:W1:Y:S05]  /*ca00*/  LDSM.16.MT88.4 R160, [R217+0xe000] ;  /* 0x00e00000d9a0783b */ /* 0x000e6a0000004200 */
[-C--:B-1----:R-:W-:Y:S06]  /*ca10*/  HMMA.16816.F32.BF16 R108, R176, R160.reuse, R108 ;  /* 0x000000a0b06c723c */ /* 0x082fec000004186c */
[C---:B------:R-:W-:Y:S06]  /*ca20*/  HMMA.16816.F32.BF16 R112, R180.reuse, R160, R112 ;  /* 0x000000a0b470723c */ /* 0x040fec0000041870 */
[-C--:B------:R-:W-:Y:S06]  /*ca30*/  HMMA.16816.F32.BF16 R116, R180, R162.reuse, R116 ;  /* 0x000000a2b474723c */ /* 0x080fec0000041874 */
[C---:B------:R-:W-:Y:S01]  /*ca40*/  HMMA.16816.F32.BF16 R120, R176.reuse, R162, R120 ;  /* 0x000000a2b078723c */ /* 0x040fe20000041878 */
[----:B------:R-:W1:Y:S05]  /*ca50*/  LDSM.16.MT88.4 R160, [R219+0xe000] ;  /* 0x00e00000dba0783b */ /* 0x000e6a0000004200 */
[-C--:B-1----:R-:W-:Y:S05]  /*ca60*/  HMMA.16816.F32.BF16 R124, R176, R160.reuse, R124 ;  /* 0x000000a0b07c723c */ /* 0x082fea000004187c */
[----:B--2---:R-:W-:Y:S01]  /*ca70*/  FFMA.FTZ R206, R2, R164, R206 ;  /* 0x000000a402ce7223 */ /* 0x004fe200000100ce */
[----:B------:R-:W-:Y:S01]  /*ca80*/  FADD.FTZ R2, R214, R153 ;  /* 0x00000099d6027221 */ /* 0x000fe20000010000 */
[----:B------:R-:W-:Y:S01]  /*ca90*/  LDSM.16.MT88.4 R164, [R216+0xc800] ;  /* 0x00c80000d8a4783b */ /* 0x000fe20000004200 */
[C---:B------:R-:W-:Y:S04]  /*caa0*/  HMMA.16816.F32.BF16 R128, R180.reuse, R160, R128 ;  /* 0x000000a0b480723c */ /* 0x040fe80000041880 */
[----:B------:R-:W-:Y:S02]  /*cab0*/  FADD.FTZ R2, R239, R2 ;  /* 0x00000002ef027221 */ /* 0x000fe40000010000 */
[-C--:B------:R-:W-:Y:S01]  /*cac0*/  HMMA.16816.F32.BF16 R132, R180, R162.reuse, R132 ;  /* 0x000000a2b484723c */ /* 0x080fe20000041884 */
[----:B------:R-:W-:Y:S05]  /*cad0*/  MUFU.EX2 R239, R157 ;  /* 0x0000009d00ef7308 */ /* 0x000fea0000000800 */
[C---:B------:R-:W-:Y:S01]  /*cae0*/  HMMA.16816.F32.BF16 R136, R176.reuse, R162, R136 ;  /* 0x000000a2b088723c */ /* 0x040fe20000041888 */
[----:B------:R-:W1:Y:S04]  /*caf0*/  LDSM.16.MT88.4 R160, [R218+0xe000] ;  /* 0x00e00000daa0783b */ /* 0x000e680000004200 */
[----:B----4-:R-:W-:Y:S01]  /*cb00*/  FFMA.FTZ R207, R0, R237, R207 ;  /* 0x000000ed00cf7223 */ /* 0x010fe200000100cf */
[----:B------:R-:W-:Y:S01]  /*cb10*/  FFMA.FTZ R0, R47, UR4, -R204 ;  /* 0x000000042f007c23 */ /* 0x000fe200080108cc */
[----:B------:R-:W-:Y:S04]  /*cb20*/  MOV R237, R198 ;  /* 0x000000c600ed7202 */ /* 0x000fe80000000f00 */
[----:B------:R-:W-:Y:S01]  /*cb30*/  FADD.FTZ R153, R212, R207 ;  /* 0x000000cfd4997221 */ /* 0x000fe20000010000 */
[----:B------:R-:W-:Y:S10]  /*cb40*/  MUFU.EX2 R198, R245 ;  /* 0x000000f500c67308 */ /* 0x000ff40000000800 */
[----:B------:R-:W-:Y:S10]  /*cb50*/  MUFU.EX2 R245, R42 ;  /* 0x0000002a00f57308 */ /* 0x000ff40000000800 */
[----:B------:R-:W-:Y:S01]  /*cb60*/  MUFU.EX2 R237, R237 ;  /* 0x000000ed00ed7308 */ /* 0x000fe20000000800 */
[-C--:B-1----:R-:W-:Y:S06]  /*cb70*/  HMMA.16816.F32.BF16 R140, R176, R160.reuse, R140 ;  /* 0x000000a0b08c723c */ /* 0x082fec000004188c */
[C---:B------:R-:W-:Y:S06]  /*cb80*/  HMMA.16816.F32.BF16 R24, R180.reuse, R160, R24 ;  /* 0x000000a0b418723c */ /* 0x040fec0000041818 */
[-C--:B------:R-:W-:Y:S05]  /*cb90*/  HMMA.16816.F32.BF16 R144, R180, R162.reuse, R144 ;  /* 0x000000a2b490723c */ /* 0x080fea0000041890 */
[----:B------:R-:W-:Y:S01]  /*cba0*/  F2FP.BF16.F32.PACK_AB R160, R185, R174 ;  /* 0x000000aeb9a0723e */ /* 0x000fe200000010ff */
[----:B------:R-:W-:Y:S05]  /*cbb0*/  HMMA.16816.F32.BF16 R148, R176, R162, R148 ;  /* 0x000000a2b094723c */ /* 0x000fea0000041894 */
[----:B------:R-:W-:Y:S01]  /*cbc0*/  F2FP.BF16.F32.PACK_AB R161, R194, R175 ;  /* 0x000000afc2a1723e */ /* 0x000fe200000010ff */
[-C--:B------:R-:W-:Y:S05]  /*cbd0*/  HMMA.16816.F32.BF16 R4, R28, R164.reuse, R4 ;  /* 0x000000a41c04723c */ /* 0x080fea0000041804 */
[----:B------:R-:W-:Y:S02]  /*cbe0*/  F2FP.BF16.F32.PACK_AB R162, R191, R195 ;  /* 0x000000c3bfa2723e */ /* 0x000fe400000010ff */
[----:B------:R-:W-:Y:S04]  /*cbf0*/  F2FP.BF16.F32.PACK_AB R163, R196, R192 ;  /* 0x000000c0c4a3723e */ /* 0x000fe800000010ff */
[----:B------:R-:W-:Y:S02]  /*cc00*/  MOV R180, R44 ;  /* 0x0000002c00b47202 */ /* 0x000fe40000000f00 */
[----:B------:R-:W-:Y:S01]  /*cc10*/  LDSM.16.MT88.4 R44, [R217+0xd000] ;  /* 0x00d00000d92c783b */ /* 0x000fe20000004200 */
[C---:B------:R-:W-:Y:S04]  /*cc20*/  HMMA.16816.F32.BF16 R8, R160.reuse, R164, R8 ;  /* 0x000000a4a008723c */ /* 0x040fe80000041808 */
[----:B------:R-:W-:Y:S01]  /*cc30*/  MOV R183, R57 ;  /* 0x0000003900b77202 */ /* 0x000fe20000000f00 */
[----:B---3--:R-:W-:Y:S01]  /*cc40*/  FADD.FTZ R3, R180, R40 ;  /* 0x00000028b4037221 */ /* 0x008fe20000010000 */
[-C--:B------:R-:W-:Y:S01]  /*cc50*/  HMMA.16816.F32.BF16 R12, R160, R166.reuse, R12 ;  /* 0x000000a6a00c723c */ /* 0x080fe2000004180c */
[----:B------:R-:W-:Y:S04]  /*cc60*/  LDSM.16.MT88.4 R56, [R219+0xd000] ;  /* 0x00d00000db38783b */ /* 0x000fe80000004200 */
[----:B------:R-:W-:Y:S01]  /*cc70*/  MOV R179, R60 ;  /* 0x0000003c00b37202 */ /* 0x000fe20000000f00 */
[C---:B------:R-:W-:Y:S03]  /*cc80*/  HMMA.16816.F32.BF16 R16, R28.reuse, R166, R16 ;  /* 0x000000a61c10723c */ /* 0x040fe60000041810 */
[----:B------:R-:W1:Y:S01]  /*cc90*/  LDSM.16.MT88.4 R164, [R219+0xc800] ;  /* 0x00c80000dba4783b */ /* 0x000e620000004200 */
[----:B------:R-:W-:Y:S01]  /*cca0*/  MUFU.EX2 R214, R179 ;  /* 0x000000b300d67308 */ /* 0x000fe20000000800 */
[----:B------:R-:W-:Y:S01]  /*ccb0*/  F2FP.BF16.F32.PACK_AB R40, R248, R249 ;  /* 0x000000f9f828723e */ /* 0x000fe200000010ff */
[-C--:B------:R-:W-:Y:S05]  /*ccc0*/  HMMA.16816.F32.BF16 R20, R28, R168.reuse, R20 ;  /* 0x000000a81c14723c */ /* 0x080fea0000041814 */
[----:B------:R-:W-:Y:S01]  /*ccd0*/  MOV R180, R202 ;  /* 0x000000ca00b47202 */ /* 0x000fe20000000f00 */
[C---:B------:R-:W-:Y:S05]  /*cce0*/  HMMA.16816.F32.BF16 R32, R160.reuse, R168, R32 ;  /* 0x000000a8a020723c */ /* 0x040fea0000041820 */
[----:B------:R-:W-:Y:S01]  /*ccf0*/  MOV R202, R61 ;  /* 0x0000003d00ca7202 */ /* 0x000fe20000000f00 */
[-C--:B------:R-:W-:Y:S05]  /*cd00*/  HMMA.16816.F32.BF16 R36, R160, R170.reuse, R36 ;  /* 0x000000aaa024723c */ /* 0x080fea0000041824 */
[----:B------:R-:W-:Y:S01]  /*cd10*/  FADD.FTZ R2, R202, R2 ;  /* 0x00000002ca027221 */ /* 0x000fe20000010000 */
[C---:B------:R-:W-:Y:S01]  /*cd20*/  HMMA.16816.F32.BF16 R48, R28.reuse, R170, R48 ;  /* 0x000000aa1c30723c */ /* 0x040fe20000041830 */
[----:B------:R-:W2:Y:S04]  /*cd30*/  LDSM.16.MT88.4 R168, [R218+0xc800] ;  /* 0x00c80000daa8783b */ /* 0x000ea80000004200 */
[----:B------:R-:W-:Y:S01]  /*cd40*/  MOV R181, R187 ;  /* 0x000000bb00b57202 */ /* 0x000fe20000000f00 */
[----:B------:R-:W-:Y:S01]  /*cd50*/  FADD.FTZ R2, R172, R2 ;  /* 0x00000002ac027221 */ /* 0x000fe20000010000 */
[----:B------:R-:W-:Y:S01]  /*cd60*/  MUFU.EX2 R187, R242 ;  /* 0x000000f200bb7308 */ /* 0x000fe20000000800 */
[----:B------:R-:W-:Y:S03]  /*cd70*/  MOV R182, R186 ;  /* 0x000000ba00b67202 */ /* 0x000fe60000000f00 */
[----:B------:R-:W-:Y:S06]  /*cd80*/  FADD.FTZ R2, R184, R2 ;  /* 0x00000002b8027221 */ /* 0x000fec0000010000 */
[----:B------:R-:W-:Y:S01]  /*cd90*/  MUFU.EX2 R186, R244 ;  /* 0x000000f400ba7308 */ /* 0x000fe20000000800 */
[-C--:B-1----:R-:W-:Y:S09]  /*cda0*/  HMMA.16816.F32.BF16 R52, R28, R164.reuse, R52 ;  /* 0x000000a41c34723c */ /* 0x082ff20000041834 */
[----:B------:R1:W3:Y:S01]  /*cdb0*/  MUFU.EX2 R244, R0 ;  /* 0x0000000000f47308 */ /* 0x0002e20000000800 */
[C---:B------:R-:W-:Y:S06]  /*cdc0*/  HMMA.16816.F32.BF16 R64, R160.reuse, R164, R64 ;  /* 0x000000a4a040723c */ /* 0x040fec0000041840 */
[-C--:B------:R-:W-:Y:S03]  /*cdd0*/  HMMA.16816.F32.BF16 R68, R160, R166.reuse, R68 ;  /* 0x000000a6a044723c */ /* 0x080fe60000041844 */
[----:B------:R4:W5:Y:S03]  /*cde0*/  MUFU.EX2 R242, R41 ;  /* 0x0000002900f27308 */ /* 0x0009660000000800 */
[C---:B------:R-:W-:Y:S01]  /*cdf0*/  HMMA.16816.F32.BF16 R72, R28.reuse, R166, R72 ;  /* 0x000000a61c48723c */ /* 0x040fe20000041848 */
[----:B------:R-:W5:Y:S06]  /*ce00*/  LDSM.16.MT88.4 R164, [R216+0xe800] ;  /* 0x00e80000d8a4783b */ /* 0x000f6c0000004200 */
[----:B------:R-:W-:Y:S01]  /*ce10*/  MUFU.EX2 R212, R182 ;  /* 0x000000b600d47308 */ /* 0x000fe20000000800 */
[----:B-1----:R-:W-:Y:S01]  /*ce20*/  FADD.FTZ R0, R213, R206 ;  /* 0x000000ced5007221 */ /* 0x002fe20000010000 */
[-C--:B--2---:R-:W-:Y:S03]  /*ce30*/  HMMA.16816.F32.BF16 R76, R28, R168.reuse, R76 ;  /* 0x000000a81c4c723c */ /* 0x084fe6000004184c */
[----:B---3--:R-:W-:Y:S03]  /*ce40*/  F2FP.BF16.F32.PACK_AB R43, R244, R243 ;  /* 0x000000f3f42b723e */ /* 0x008fe600000010ff */
[C---:B------:R-:W-:Y:S02]  /*ce50*/  HMMA.16816.F32.BF16 R80, R160.reuse, R168, R80 ;  /* 0x000000a8a050723c */ /* 0x040fe40000041850 */
[----:B------:R-:W1:Y:S03]  /*ce60*/  MUFU.EX2 R213, R181 ;  /* 0x000000b500d57308 */ /* 0x000e660000000800 */
[----:B----4-:R-:W-:Y:S01]  /*ce70*/  F2FP.BF16.F32.PACK_AB R41, R246, R245 ;  /* 0x000000f5f629723e */ /* 0x010fe200000010ff */
[-C--:B------:R-:W-:Y:S05]  /*ce80*/  HMMA.16816.F32.BF16 R84, R160, R170.reuse, R84 ;  /* 0x000000aaa054723c */ /* 0x080fea0000041854 */
[----:B-----5:R-:W-:Y:S01]  /*ce90*/  F2FP.BF16.F32.PACK_AB R42, R247, R242 ;  /* 0x000000f2f72a723e */ /* 0x020fe200000010ff */
[C---:B------:R-:W-:Y:S01]  /*cea0*/  HMMA.16816.F32.BF16 R88, R28.reuse, R170, R88 ;  /* 0x000000aa1c58723c */ /* 0x040fe20000041858 */
[----:B------:R-:W2:Y:S05]  /*ceb0*/  LDSM.16.MT88.4 R168, [R217+0xe800] ;  /* 0x00e80000d9a8783b */ /* 0x000eaa0000004200 */
[-C--:B------:R-:W-:Y:S06]  /*cec0*/  HMMA.16816.F32.BF16 R92, R28, R164.reuse, R92 ;  /* 0x000000a41c5c723c */ /* 0x080fec000004185c */
[C---:B------:R-:W-:Y:S06]  /*ced0*/  HMMA.16816.F32.BF16 R96, R160.reuse, R164, R96 ;  /* 0x000000a4a060723c */ /* 0x040fec0000041860 */
[-C--:B------:R-:W-:Y:S06]  /*cee0*/  HMMA.16816.F32.BF16 R100, R160, R166.reuse, R100 ;  /* 0x000000a6a064723c */ /* 0x080fec0000041864 */
[C---:B------:R-:W-:Y:S01]  /*cef0*/  HMMA.16816.F32.BF16 R104, R28.reuse, R166, R104 ;  /* 0x000000a61c68723c */ /* 0x040fe20000041868 */
[----:B------:R-:W3:Y:S05]  /*cf00*/  LDSM.16.MT88.4 R164, [R219+0xe800] ;  /* 0x00e80000dba4783b */ /* 0x000eea0000004200 */
[-C--:B--2---:R-:W-:Y:S06]  /*cf10*/  HMMA.16816.F32.BF16 R108, R28, R168.reuse, R108 ;  /* 0x000000a81c6c723c */ /* 0x084fec000004186c */
[C---:B------:R-:W-:Y:S06]  /*cf20*/  HMMA.16816.F32.BF16 R112, R160.reuse, R168, R112 ;  /* 0x000000a8a070723c */ /* 0x040fec0000041870 */
[-C--:B------:R-:W-:Y:S06]  /*cf30*/  HMMA.16816.F32.BF16 R116, R160, R170.reuse, R116 ;  /* 0x000000aaa074723c */ /* 0x080fec0000041874 */
[C---:B------:R-:W-:Y:S01]  /*cf40*/  HMMA.16816.F32.BF16 R120, R28.reuse, R170, R120 ;  /* 0x000000aa1c78723c */ /* 0x040fe20000041878 */
[----:B------:R-:W2:Y:S05]  /*cf50*/  LDSM.16.MT88.4 R168, [R218+0xe800] ;  /* 0x00e80000daa8783b */ /* 0x000eaa0000004200 */
[-C--:B---3--:R-:W-:Y:S06]  /*cf60*/  HMMA.16816.F32.BF16 R124, R28, R164.reuse, R124 ;  /* 0x000000a41c7c723c */ /* 0x088fec000004187c */
[C---:B------:R-:W-:Y:S06]  /*cf70*/  HMMA.16816.F32.BF16 R128, R160.reuse, R164, R128 ;  /* 0x000000a4a080723c */ /* 0x040fec0000041880 */
[-C--:B------:R-:W-:Y:S06]  /*cf80*/  HMMA.16816.F32.BF16 R132, R160, R166.reuse, R132 ;  /* 0x000000a6a084723c */ /* 0x080fec0000041884 */
[C---:B------:R-:W-:Y:S01]  /*cf90*/  HMMA.16816.F32.BF16 R136, R28.reuse, R166, R136 ;  /* 0x000000a61c88723c */ /* 0x040fe20000041888 */
[----:B------:R-:W3:Y:S05]  /*cfa0*/  LDSM.16.MT88.4 R164, [R216+0xd000] ;  /* 0x00d00000d8a4783b */ /* 0x000eea0000004200 */
[-C--:B--2---:R-:W-:Y:S06]  /*cfb0*/  HMMA.16816.F32.BF16 R140, R28, R168.reuse, R140 ;  /* 0x000000a81c8c723c */ /* 0x084fec000004188c */
[C---:B------:R-:W-:Y:S06]  /*cfc0*/  HMMA.16816.F32.BF16 R24, R160.reuse, R168, R24 ;  /* 0x000000a8a018723c */ /* 0x040fec0000041818 */
[-C--:B------:R-:W-:Y:S01]  /*cfd0*/  HMMA.16816.F32.BF16 R144, R160, R170.reuse, R144 ;  /* 0x000000aaa090723c */ /* 0x080fe20000041890 */
[----:B------:R-:W-:Y:S04]  /*cfe0*/  LDSM.16.MT88.4 R160, [R217+0xf000] ;  /* 0x00f00000d9a0783b */ /* 0x000fe80000004200 */
[--C-:B------:R-:W-:Y:S01]  /*cff0*/  FFMA.FTZ R169, R62, UR4, -R204.reuse ;  /* 0x000000043ea97c23 */ /* 0x100fe200080108cc */
[----:B------:R-:W-:Y:S03]  /*d000*/  HMMA.16816.F32.BF16 R148, R28, R170, R148 ;  /* 0x000000aa1c94723c */ /* 0x000fe60000041894 */
[----:B------:R-:W-:Y:S02]  /*d010*/  MUFU.EX2 R158, R169 ;  /* 0x000000a9009e7308 */ /* 0x000fe40000000800 */
[----:B------:R-:W-:Y:S01]  /*d020*/  FFMA.FTZ R204, R63, UR4, -R204 ;  /* 0x000000043fcc7c23 */ /* 0x000fe200080108cc */
[----:B------:R-:W-:Y:S01]  /*d030*/  FADD.FTZ R168, R238, R3 ;  /* 0x00000003eea87221 */ /* 0x000fe20000010000 */
[----:B------:R-:W-:Y:S01]  /*d040*/  F2FP.BF16.F32.PACK_AB R28, R252, R250 ;  /* 0x000000fafc1c723e */ /* 0x000fe200000010ff */
[----:B------:R-:W2:Y:S03]  /*d050*/  LDSM.16.MT88.4 R60, [R218+0xd000] ;  /* 0x00d00000da3c783b */ /* 0x000ea60000004200 */
[----:B------:R-:W-:Y:S02]  /*d060*/  F2FP.BF16.F32.PACK_AB R29, R197, R251 ;  /* 0x000000fbc51d723e */ /* 0x000fe400000010ff */
[----:B------:R4:W-:Y:S01]  /*d070*/  MUFU.EX2 R157, R204 ;  /* 0x000000cc009d7308 */ /* 0x0009e20000000800 */
[----:B------:R-:W-:Y:S01]  /*d080*/  F2FP.BF16.F32.PACK_AB R30, R186, R198 ;  /* 0x000000c6ba1e723e */ /* 0x000fe200000010ff */
[----:B------:R-:W-:Y:S01]  /*d090*/  FADD.FTZ R3, R209, R0 ;  /* 0x00000000d1037221 */ /* 0x000fe20000010000 */
[----:B------:R-:W-:Y:S01]  /*d0a0*/  F2FP.BF16.F32.PACK_AB R31, R187, R199 ;  /* 0x000000c7bb1f723e */ /* 0x000fe200000010ff */
[----:B------:R-:W-:Y:S02]  /*d0b0*/  FADD.FTZ R0, R203, R153 ;  /* 0x00000099cb007221 */ /* 0x000fe40000010000 */
[----:B------:R-:W-:Y:S02]  /*d0c0*/  FADD.FTZ R3, R200, R3 ;  /* 0x00000003c8037221 */ /* 0x000fe40000010000 */
[----:B------:R-:W-:Y:S02]  /*d0d0*/  FADD.FTZ R153, R205, R0 ;  /* 0x00000000cd997221 */ /* 0x000fe40000010000 */
[----:B------:R-:W5:Y:S01]  /*d0e0*/  MUFU.EX2 R238, R180 ;  /* 0x000000b400ee7308 */ /* 0x000f620000000800 */
[-C--:B---3--:R-:W-:Y:S03]  /*d0f0*/  HMMA.16816.F32.BF16 R4, R28, R164.reuse, R4 ;  /* 0x000000a41c04723c */ /* 0x088fe60000041804 */
[----:B------:R-:W-:Y:S01]  /*d100*/  FADD.FTZ R3, R174, R3 ;  /* 0x00000003ae037221 */ /* 0x000fe20000010000 */
[----:B------:R-:W-:Y:S02]  /*d110*/  FADD.FTZ R153, R175, R153 ;  /* 0x00000099af997221 */ /* 0x000fe40000010000 */
[C---:B------:R-:W-:Y:S01]  /*d120*/  HMMA.16816.F32.BF16 R8, R40.reuse, R164, R8 ;  /* 0x000000a42808723c */ /* 0x040fe20000041808 */
[----:B----4-:R-:W-:Y:S02]  /*d130*/  LDSM.16.MT88.4 R204, [R219+0xf800] ;  /* 0x00f80000dbcc783b */ /* 0x010fe40000004200 */
[----:B------:R-:W3:Y:S02]  /*d140*/  MUFU.EX2 R209, R183 ;  /* 0x000000b700d17308 */ /* 0x000ee40000000800 */
[----:B------:R-:W-:Y:S01]  /*d150*/  FADD.FTZ R3, R185, R3 ;  /* 0x00000003b9037221 */ /* 0x000fe20000010000 */
[-C--:B------:R-:W-:Y:S06]  /*d160*/  HMMA.16816.F32.BF16 R12, R40, R166.reuse, R12 ;  /* 0x000000a6280c723c */ /* 0x080fec000004180c */
[C---:B------:R-:W-:Y:S01]  /*d170*/  HMMA.16816.F32.BF16 R16, R28.reuse, R166, R16 ;  /* 0x000000a61c10723c */ /* 0x040fe20000041810 */
[----:B------:R-:W-:Y:S05]  /*d180*/  LDSM.16.MT88.4 R164, [R216+0xd800] ;  /* 0x00d80000d8a4783b */ /* 0x000fea0000004200 */
        /* <DEDUP_REMOVED lines=9> */
[----:B------:R-:W1:Y:S05]  /*d220*/  LDSM.16.MT88.4 R56, [R219+0xf000] ;  /* 0x00f00000db38783b */ /* 0x000e6a0000004200 */
[-C--:B--2---:R-:W-:Y:S06]  /*d230*/  HMMA.16816.F32.BF16 R76, R28, R60.reuse, R76 ;  /* 0x0000003c1c4c723c */ /* 0x084fec000004184c */
        /* <DEDUP_REMOVED lines=14> */
[-C--:B-1----:R-:W-:Y:S06]  /*d320*/  HMMA.16816.F32.BF16 R124, R28, R56.reuse, R124 ;  /* 0x000000381c7c723c */ /* 0x082fec000004187c */
[C---:B------:R-:W-:Y:S06]  /*d330*/  HMMA.16816.F32.BF16 R128, R40.reuse, R56, R128 ;  /* 0x000000382880723c */ /* 0x040fec0000041880 */
[-C--:B------:R-:W-:Y:S05]  /*d340*/  HMMA.16816.F32.BF16 R132, R40, R58.reuse, R132 ;  /* 0x0000003a2884723c */ /* 0x080fea0000041884 */
[----:B------:R-:W-:Y:S01]  /*d350*/  FADD.FTZ R56, R201, R168 ;  /* 0x000000a8c9387221 */ /* 0x000fe20000010000 */
[C---:B------:R-:W-:Y:S01]  /*d360*/  HMMA.16816.F32.BF16 R136, R28.reuse, R58, R136 ;  /* 0x0000003a1c88723c */ /* 0x040fe20000041888 */
[----:B------:R-:W-:Y:S04]  /*d370*/  LDSM.16.MT88.4 R200, [R216+0xf800] ;  /* 0x00f80000d8c8783b */ /* 0x000fe80000004200 */
[----:B------:R-:W-:Y:S01]  /*d380*/  FADD.FTZ R0, R173, R56 ;  /* 0x00000038ad007221 */ /* 0x000fe20000010000 */
[-C--:B--2---:R-:W-:Y:S03]  /*d390*/  HMMA.16816.F32.BF16 R140, R28, R60.reuse, R140 ;  /* 0x0000003c1c8c723c */ /* 0x084fe6000004188c */
[----:B------:R-:W1:Y:S02]  /*d3a0*/  LDSM.16.MT88.4 R56, [R218+0xd800] ;  /* 0x00d80000da38783b */ /* 0x000e640000004200 */
[----:B------:R-:W-:Y:S01]  /*d3b0*/  FADD.FTZ R241, R241, R0 ;  /* 0x00000000f1f17221 */ /* 0x000fe20000010000 */
[C---:B------:R-:W-:Y:S05]  /*d3c0*/  HMMA.16816.F32.BF16 R24, R40.reuse, R60, R24 ;  /* 0x0000003c2818723c */ /* 0x040fea0000041818 */
[----:B------:R-:W-:Y:S01]  /*d3d0*/  MOV R0, R194 ;  /* 0x000000c200007202 */ /* 0x000fe20000000f00 */
[-C--:B------:R-:W-:Y:S05]  /*d3e0*/  HMMA.16816.F32.BF16 R144, R40, R62.reuse, R144 ;  /* 0x0000003e2890723c */ /* 0x080fea0000041890 */
[----:B------:R-:W-:Y:S01]  /*d3f0*/  FADD.FTZ R0, R0, R153 ;  /* 0x0000009900007221 */ /* 0x000fe20000010000 */
[----:B------:R-:W-:Y:S01]  /*d400*/  HMMA.16816.F32.BF16 R148, R28, R62, R148 ;  /* 0x0000003e1c94723c */ /* 0x000fe20000041894 */
[----:B------:R-:W2:Y:S04]  /*d410*/  LDSM.16.MT88.4 R60, [R217+0xf800] ;  /* 0x00f80000d93c783b */ /* 0x000ea80000004200 */
[----:B------:R-:W-:Y:S02]  /*d420*/  F2FP.BF16.F32.PACK_AB R40, R212, R213 ;  /* 0x000000d5d428723e */ /* 0x000fe400000010ff */
[----:B------:R-:W-:Y:S04]  /*d430*/  F2FP.BF16.F32.PACK_AB R28, R235, R214 ;  /* 0x000000d6eb1c723e */ /* 0x000fe800000010ff */
[----:B------:R-:W-:Y:S02]  /*d440*/  F2FP.BF16.F32.PACK_AB R29, R236, R215 ;  /* 0x000000d7ec1d723e */ /* 0x000fe400000010ff */
[----:B------:R-:W-:Y:S02]  /*d450*/  F2FP.BF16.F32.PACK_AB R30, R240, R237 ;  /* 0x000000edf01e723e */ /* 0x000fe400000010ff */
[----:B-----5:R-:W-:Y:S02]  /*d460*/  F2FP.BF16.F32.PACK_AB R31, R239, R238 ;  /* 0x000000eeef1f723e */ /* 0x020fe400000010ff */
[----:B------:R-:W-:Y:S02]  /*d470*/  F2FP.BF16.F32.PACK_AB R41, R210, R211 ;  /* 0x000000d3d229723e */ /* 0x000fe400000010ff */
[----:B---3--:R-:W-:Y:S02]  /*d480*/  F2FP.BF16.F32.PACK_AB R42, R208, R209 ;  /* 0x000000d1d02a723e */ /* 0x008fe400000010ff */
[----:B------:R-:W-:Y:S01]  /*d490*/  F2FP.BF16.F32.PACK_AB R43, R157, R158 ;  /* 0x0000009e9d2b723e */ /* 0x000fe200000010ff */
[-C--:B------:R-:W-:Y:S01]  /*d4a0*/  HMMA.16816.F32.BF16 R176, R28, R164.reuse, R4 ;  /* 0x000000a41cb0723c */ /* 0x080fe20000041804 */
[----:B------:R-:W3:Y:S02]  /*d4b0*/  LDSM.16.MT88.4 R4, [R218+0xf800] ;  /* 0x00f80000da04783b */ /* 0x000ee40000004200 */
[----:B------:R-:W-:Y:S03]  /*d4c0*/  MOV R153, R155 ;  /* 0x0000009b00997202 */ /* 0x000fe60000000f00 */
[C---:B------:R-:W-:Y:S07]  /*d4d0*/  HMMA.16816.F32.BF16 R180, R40.reuse, R164, R8 ;  /* 0x000000a428b4723c */ /* 0x040fee0000041808 */
[----:B------:R-:W-:Y:S04]  /*d4e0*/  MOV R11, R187 ;  /* 0x000000bb000b7202 */ /* 0x000fe80000000f00 */
[----:B------:R-:W-:Y:S02]  /*d4f0*/  MOV R10, R186 ;  /* 0x000000ba000a7202 */ /* 0x000fe40000000f00 */
[-C--:B------:R-:W-:Y:S03]  /*d500*/  HMMA.16816.F32.BF16 R184, R40, R166.reuse, R12 ;  /* 0x000000a628b8723c */ /* 0x080fe6000004180c */
[----:B------:R-:W-:Y:S02]  /*d510*/  MOV R9, R195 ;  /* 0x000000c300097202 */ /* 0x000fe40000000f00 */
[----:B------:R-:W-:Y:S01]  /*d520*/  MOV R8, R193 ;  /* 0x000000c100087202 */ /* 0x000fe20000000f00 */
[C---:B------:R-:W-:Y:S05]  /*d530*/  HMMA.16816.F32.BF16 R164, R28.reuse, R166, R16 ;  /* 0x000000a61ca4723c */ /* 0x040fea0000041810 */
[----:B------:R-:W-:Y:S01]  /*d540*/  MOV R15, R199 ;  /* 0x000000c7000f7202 */ /* 0x000fe20000000f00 */
[-C--:B----4-:R-:W-:Y:S05]  /*d550*/  HMMA.16816.F32.BF16 R172, R28, R160.reuse, R20 ;  /* 0x000000a01cac723c */ /* 0x090fea0000041814 */
[----:B------:R-:W-:Y:S01]  /*d560*/  MOV R19, R191 ;  /* 0x000000bf00137202 */ /* 0x000fe20000000f00 */
[----:B------:R-:W-:Y:S01]  /*d570*/  FADD.FTZ R8, R8, R241 ;  /* 0x000000f108087221 */ /* 0x000fe20000010000 */
[----:B------:R-:W-:Y:S01]  /*d580*/  MOV R17, R190 ;  /* 0x000000be00117202 */ /* 0x000fe20000000f00 */
[----:B------:R-:W-:Y:S03]  /*d590*/  FADD.FTZ R9, R9, R3 ;  /* 0x0000000309097221 */ /* 0x000fe60000010000 */
[----:B------:R-:W-:Y:S02]  /*d5a0*/  MOV R18, R189 ;  /* 0x000000bd00127202 */ /* 0x000fe40000000f00 */
[----:B------:R-:W-:Y:S02]  /*d5b0*/  MOV R23, R188 ;  /* 0x000000bc00177202 */ /* 0x000fe40000000f00 */
[C---:B------:R-:W-:Y:S04]  /*d5c0*/  HMMA.16816.F32.BF16 R188, R40.reuse, R160, R32 ;  /* 0x000000a028bc723c */ /* 0x040fe80000041820 */
[----:B------:R-:W-:Y:S01]  /*d5d0*/  MOV R16, R192 ;  /* 0x000000c000107202 */ /* 0x000fe20000000f00 */
[----:B------:R-:W-:Y:S01]  /*d5e0*/  FADD.FTZ R2, R23, R2 ;  /* 0x0000000217027221 */ /* 0x000fe20000010000 */
[-C--:B------:R-:W-:Y:S05]  /*d5f0*/  HMMA.16816.F32.BF16 R192, R40, R162.reuse, R36 ;  /* 0x000000a228c0723c */ /* 0x080fea0000041824 */
[----:B------:R-:W-:Y:S01]  /*d600*/  MOV R14, R198 ;  /* 0x000000c6000e7202 */ /* 0x000fe20000000f00 */
[C---:B------:R-:W-:Y:S05]  /*d610*/  HMMA.16816.F32.BF16 R160, R28.reuse, R162, R48 ;  /* 0x000000a21ca0723c */ /* 0x040fea0000041830 */
[----:B------:R-:W-:Y:S01]  /*d620*/  MOV R13, R197 ;  /* 0x000000c5000d7202 */ /* 0x000fe20000000f00 */
[-C--:B------:R-:W-:Y:S05]  /*d630*/  HMMA.16816.F32.BF16 R168, R28, R44.reuse, R52 ;  /* 0x0000002c1ca8723c */ /* 0x080fea0000041834 */
[----:B------:R-:W-:Y:S01]  /*d640*/  MOV R12, R196 ;  /* 0x000000c4000c7202 */ /* 0x000fe20000000f00 */
[----:B------:R-:W-:Y:S01]  /*d650*/  FADD.FTZ R3, R16, R0 ;  /* 0x0000000010037221 */ /* 0x000fe20000010000 */
[C---:B------:R-:W-:Y:S04]  /*d660*/  HMMA.16816.F32.BF16 R196, R40.reuse, R44, R64 ;  /* 0x0000002c28c4723c */ /* 0x040fe80000041840 */
[----:B------:R-:W-:Y:S01]  /*d670*/  FADD.FTZ R3, R12, R3 ;  /* 0x000000030c037221 */ /* 0x000fe20000010000 */
        /* <DEDUP_REMOVED lines=36> */
[-C--:B---3--:R-:W-:Y:S06]  /*d8c0*/  HMMA.16816.F32.BF16 R140, R28, R4.reuse, R140 ;  /* 0x000000041c8c723c */ /* 0x088fec000004188c */
        /* <DEDUP_REMOVED lines=20> */
[----:B------:R-:W-:Y:S01]  /*da10*/  STL [R1], R5 ;  /* 0x0000000501007387 */ /* 0x000fe20000100800 */
[----:B------:R-:W-:Y:S01]  /*da20*/  FADD.FTZ R0, R157, R0 ;  /* 0x000000009d007221 */ /* 0x000fe20000010000 */
[----:B------:R-:W-:Y:S02]  /*da30*/  MOV R157, R154 ;  /* 0x0000009a009d7202 */ /* 0x000fe40000000f00 */
[----:B------:R1:W-:Y:S04]  /*da40*/  STL [R1+0x4], R3 ;  /* 0x0000040301007387 */ /* 0x0003e80000100800 */
[----:B------:R2:W-:Y:S04]  /*da50*/  STL [R1+0x8], R2 ;  /* 0x0000080201007387 */ /* 0x0005e80000100800 */
[----:B------:R2:W-:Y:S01]  /*da60*/  STL [R1+0xc], R0 ;  /* 0x00000c0001007387 */ /* 0x0005e20000100800 */
[----:B-1----:R-:W-:Y:S01]  /*da70*/  MOV R3, R156 ;  /* 0x0000009c00037202 */ /* 0x002fe20000000f00 */
[----:B------:R-:W-:Y:S06]  /*da80*/  @P0 BRA `(.L_x_361) ;  /* 0xffffffb400d40947 */ /* 0x000fec000383ffff */
.L_x_360:
[----:B------:R-:W2:Y:S04]  /*da90*/  LDL.LU R8, [R1] ;  /* 0x0000000001087983 */ /* 0x000ea80000300800 */
[----:B------:R-:W3:Y:S04]  /*daa0*/  LDL.LU R7, [R1+0x4] ;  /* 0x0000040001077983 */ /* 0x000ee80000300800 */
[----:B------:R-:W4:Y:S04]  /*dab0*/  LDL.LU R6, [R1+0x8] ;  /* 0x0000080001067983 */ /* 0x000f280000300800 */
[----:B------:R-:W4:Y:S01]  /*dac0*/  LDL.LU R5, [R1+0xc] ;  /* 0x00000c0001057983 */ /* 0x000f220000300800 */
[----:B------:R-:W1:Y:S01]  /*dad0*/  S2UR UR6, SR_CgaCtaId ;  /* 0x00000000000679c3 */ /* 0x000e620000008800 */
[----:B------:R-:W-:Y:S01]  /*dae0*/  UISETP.NE.AND UP0, UPT, UR13, -0x1, UPT ;  /* 0xffffffff0d00788c */ /* 0x000fe2000bf05270 */
[----:B------:R-:W-:Y:S01]  /*daf0*/  MOV R67, 0x40 ;  /* 0x0000004000437802 */ /* 0x000fe20000000f00 */
[----:B------:R-:W4:Y:S01]  /*db00*/  S2R R11, SR_TID.X ;  /* 0x00000000000b7919 */ /* 0x000f220000002100 */
[----:B-----5:R-:W1:Y:S08]  /*db10*/  S2R R204, SR_TID.X ;  /* 0x0000000000cc7919 */ /* 0x020e700000002100 */
[----:B------:R-:W-:-:S02]  /*db20*/  @UP0 ULDC.64 UR4, c[0x0][0x298] ;  /* 0x0000a60000040ab9 */ /* 0x000fc40000000a00 */
[----:B------:R-:W-:-:S03]  /*db30*/  @UP0 UIMAD.WIDE.U32 UR8, UR13, UR4, URZ ;  /* 0x000000040d0802a5 */ /* 0x000fc6000f8e003f */
[----:B------:R-:W-:Y:S02]  /*db40*/  UMOV UR4, 0x400 ;  /* 0x0000040000047882 */ /* 0x000fe40000000000 */
[----:B-1----:R-:W-:Y:S02]  /*db50*/  ULEA UR4, UR6, UR4, 0x18 ;  /* 0x0000000406047291 */ /* 0x002fe4000f8ec03f */
[----:B------:R-:W-:Y:S01]  /*db60*/  @UP0 UIMAD UR6, UR13, UR5, UR9 ;  /* 0x000000050d0602a4 */ /* 0x000fe2000f8e0209 */
[----:B------:R-:W-:-:S04]  /*db70*/  SHF.R.S32.HI R159, RZ, 0x1f, R204 ;  /* 0x0000001fff9f7819 */ /* 0x000fc800000114cc */
[----:B------:R-:W-:Y:S01]  /*db80*/  LEA.HI R159, R159, R204, RZ, 0x3 ;  /* 0x000000cc9f9f7211 */ /* 0x000fe200078f18ff */
[----:B--2---:R-:W1:Y:S04]  /*db90*/  SHFL.BFLY PT, R2, R8, 0x2, 0x1f ;  /* 0x0c401f0008027f89 */ /* 0x004e6800000e0000 */
[----:B---3--:R-:W2:Y:S04]  /*dba0*/  SHFL.BFLY PT, R4, R7, 0x2, 0x1f ;  /* 0x0c401f0007047f89 */ /* 0x008ea800000e0000 */
[----:B----4-:R-:W3:Y:S04]  /*dbb0*/  SHFL.BFLY PT, R0, R6, 0x2, 0x1f ;  /* 0x0c401f0006007f89 */ /* 0x010ee800000e0000 */
[----:B------:R-:W4:Y:S01]  /*dbc0*/  SHFL.BFLY PT, R3, R5, 0x2, 0x1f ;  /* 0x0c401f0005037f89 */ /* 0x000f2200000e0000 */
[----:B-1----:R-:W-:Y:S01]  /*dbd0*/  FADD.FTZ R2, R2, R8 ;  /* 0x0000000802027221 */ /* 0x002fe20000010000 */
[----:B--2---:R-:W-:-:S04]  /*dbe0*/  FADD.FTZ R4, R4, R7 ;  /* 0x0000000704047221 */ /* 0x004fc80000010000 */
[----:B------:R-:W1:Y:S01]  /*dbf0*/  SHFL.BFLY PT, R8, R2, 0x1, 0x1f ;  /* 0x0c201f0002087f89 */ /* 0x000e6200000e0000 */
[----:B---3--:R-:W-:-:S03]  /*dc00*/  FADD.FTZ R0, R0, R6 ;  /* 0x0000000600007221 */ /* 0x008fc60000010000 */
[----:B------:R-:W2:Y:S01]  /*dc10*/  SHFL.BFLY PT, R6, R4, 0x1, 0x1f ;  /* 0x0c201f0004067f89 */ /* 0x000ea200000e0000 */
[----:B----4-:R-:W-:-:S03]  /*dc20*/  FADD.FTZ R3, R3, R5 ;  /* 0x0000000503037221 */ /* 0x010fc60000010000 */
[----:B------:R-:W3:Y:S04]  /*dc30*/  SHFL.BFLY PT, R5, R0, 0x1, 0x1f ;  /* 0x0c201f0000057f89 */ /* 0x000ee800000e0000 */
[----:B------:R-:W4:Y:S01]  /*dc40*/  SHFL.BFLY PT, R7, R3, 0x1, 0x1f ;  /* 0x0c201f0003077f89 */ /* 0x000f2200000e0000 */
[----:B-1----:R-:W-:Y:S01]  /*dc50*/  FADD.FTZ R2, R2, R8 ;  /* 0x0000000802027221 */ /* 0x002fe20000010000 */
[----:B------:R-:W-:-:S04]  /*dc60*/  LOP3.LUT R8, R159, 0xfffffff8, RZ, 0xc0, !PT ;  /* 0xfffffff89f087812 */ /* 0x000fc800078ec0ff */
[----:B------:R-:W-:Y:S01]  /*dc70*/  FSETP.NE.FTZ.AND P5, PT, R2, RZ, PT ;  /* 0x000000ff0200720b */ /* 0x000fe20003fb5000 */
[----:B--2---:R-:W-:Y:S01]  /*dc80*/  FADD.FTZ R153, R4, R6 ;  /* 0x0000000604997221 */ /* 0x004fe20000010000 */
[----:B------:R-:W-:Y:S01]  /*dc90*/  IADD3 R204, -R8, R204, RZ ;  /* 0x000000cc08cc7210 */ /* 0x000fe20007ffe1ff */
[----:B---3--:R-:W-:Y:S01]  /*dca0*/  FADD.FTZ R157, R0, R5 ;  /* 0x00000005009d7221 */ /* 0x008fe20000010000 */
[----:B------:R-:W-:Y:S02]  /*dcb0*/  MOV R0, 0x3f800000 ;  /* 0x3f80000000007802 */ /* 0x000fe40000000f00 */
[----:B------:R-:W-:Y:S01]  /*dcc0*/  SHF.R.S32.HI R5, RZ, 0x1f, R11 ;  /* 0x0000001fff057819 */ /* 0x000fe2000001140b */
[----:B----4-:R-:W-:Y:S01]  /*dcd0*/  FADD.FTZ R158, R3, R7 ;  /* 0x00000007039e7221 */ /* 0x010fe20000010000 */
[----:B------:R-:W-:Y:S02]  /*dce0*/  FSETP.NE.FTZ.AND P0, PT, R153, RZ, PT ;  /* 0x000000ff9900720b */ /* 0x000fe40003f15000 */
[----:B------:R-:W-:-:S03]  /*dcf0*/  LEA.HI R7, R5, R11, RZ, 0x2 ;  /* 0x0000000b05077211 */ /* 0x000fc600078f10ff */
[----:B------:R-:W1:Y:S01]  /*dd00*/  @P5 MUFU.RCP R0, R2 ;  /* 0x0000000200005308 */ /* 0x000e620000001000 */
[-C--:B------:R-:W-:Y:S02]  /*dd10*/  LEA.HI R5, R5, R11.reuse, RZ, 0x5 ;  /* 0x0000000b05057211 */ /* 0x080fe400078f28ff */
[--C-:B------:R-:W-:Y:S02]  /*dd20*/  SHF.R.S32.HI R4, RZ, 0x2, R7.reuse ;  /* 0x00000002ff047819 */ /* 0x100fe40000011407 */
[----:B------:R-:W-:Y:S02]  /*dd30*/  LOP3.LUT R3, R7, 0x3ffffffc, RZ, 0xc0, !PT ;  /* 0x3ffffffc07037812 */ /* 0x000fe400078ec0ff */
[----:B------:R-:W-:Y:S02]  /*dd40*/  LOP3.LUT R6, R5, 0xffffffe0, RZ, 0xc0, !PT ;  /* 0xffffffe005067812 */ /* 0x000fe400078ec0ff */
[----:B------:R-:W-:Y:S02]  /*dd50*/  SHF.R.S32.HI R7, RZ, 0x1f, R7 ;  /* 0x0000001fff077819 */ /* 0x000fe40000011407 */
[----:B------:R-:W-:-:S02]  /*dd60*/  IADD3 R6, -R6, R11, RZ ;  /* 0x0000000b06067210 */ /* 0x000fc40007ffe1ff */
[----:B------:R-:W-:Y:S02]  /*dd70*/  LEA.HI R7, R7, R4, RZ, 0x3 ;  /* 0x0000000407077211 */ /* 0x000fe400078f18ff */
[----:B------:R-:W-:Y:S02]  /*dd80*/  LOP3.LUT P4, RZ, R6, 0x3, RZ, 0xc0, !PT ;  /* 0x0000000306ff7812 */ /* 0x000fe4000788c0ff */
[----:B------:R-:W-:Y:S01]  /*dd90*/  LOP3.LUT R6, R7, 0xfffffff8, RZ, 0xc0, !PT ;  /* 0xfffffff807067812 */ /* 0x000fe200078ec0ff */
[C---:B-1----:R-:W-:Y:S01]  /*dda0*/  FMUL.FTZ R176, R0.reuse, R176 ;  /* 0x000000b000b07220 */ /* 0x042fe20000410000 */
[----:B------:R-:W-:Y:S01]  /*ddb0*/  IADD3 R9, -R3, R11, RZ ;  /* 0x0000000b03097210 */ /* 0x000fe20007ffe1ff */
        /* <DEDUP_REMOVED lines=31> */
[----:B------:R-:W-:-:S02]  /*dfb0*/  MOV R3, 0x3f800000 ;  /* 0x3f80000000037802 */ /* 0x000fc40000000f00 */
[----:B------:R-:W-:Y:S02]  /*dfc0*/  IADD3 R0, R4, -R6, RZ ;  /* 0x8000000604007210 */ /* 0x000fe40007ffe0ff */
[----:B------:R-:W-:Y:S01]  /*dfd0*/  P2R R10, PR, RZ, 0x20 ;  /* 0x00000020ff0a7803 */ /* 0x000fe20000000000 */
[----:B------:R-:W1:Y:S01]  /*dfe0*/  @P5 LDC R6, c[0x0][0x2e8] ;  /* 0x0000ba00ff065b82 */ /* 0x000e620000000800 */
[C---:B------:R-:W-:Y:S01]  /*dff0*/  SHF.L.U32 R21, R0.reuse, 0x6, RZ ;  /* 0x0000000600157819 */ /* 0x040fe200000006ff */
[----:B------:R-:W2:Y:S01]  /*e000*/  @P0 MUFU.RCP R3, R153 ;  /* 0x0000009900030308 */ /* 0x000ea20000001000 */
[C---:B------:R-:W-:Y:S02]  /*e010*/  LOP3.LUT R4, R0.reuse, 0x1, RZ, 0xc0, !PT ;  /* 0x0000000100047812 */ /* 0x040fe400078ec0ff */
[----:B------:R-:W-:Y:S02]  /*e020*/  R2P PR, R0, 0x6 ;  /* 0x0000000600007804 */ /* 0x000fe40000000000 */
[----:B------:R-:W-:-:S02]  /*e030*/  SHF.R.S32.HI R76, RZ, 0x5, R5 ;  /* 0x00000005ff4c7819 */ /* 0x000fc40000011405 */
[----:B------:R-:W-:Y:S01]  /*e040*/  LOP3.LUT R21, R21, 0x1c0, RZ, 0xc0, !PT ;  /* 0x000001c015157812 */ /* 0x000fe200078ec0ff */
[----:B------:R3:W4:Y:S01]  /*e050*/  @P5 MUFU.LG2 R0, R2 ;  /* 0x0000000200005308 */ /* 0x0007220000000c00 */
[----:B------:R-:W-:Y:S02]  /*e060*/  PLOP3.LUT P5, PT, PT, PT, UP0, 0x80, 0x0 ;  /* 0x000000000000781c */ /* 0x000fe40003faf008 */
[----:B------:R-:W-:Y:S02]  /*e070*/  LEA R5, R76, R9, 0x9 ;  /* 0x000000094c057211 */ /* 0x000fe400078e48ff */
[----:B------:R-:W-:Y:S02]  /*e080*/  LEA.HI R21, R21, R21, RZ, 0x1d ;  /* 0x0000001515157211 */ /* 0x000fe400078fe8ff */
[----:B------:R-:W-:Y:S02]  /*e090*/  MOV R77, 0x20 ;  /* 0x00000020004d7802 */ /* 0x000fe40000000f00 */
[----:B------:R-:W-:Y:S01]  /*e0a0*/  LEA R21, R5, R21, 0x1 ;  /* 0x0000001505157211 */ /* 0x000fe200078e08ff */
[C---:B--2---:R-:W-:Y:S01]  /*e0b0*/  FMUL.FTZ R178, R3.reuse, R178 ;  /* 0x000000b203b27220 */ /* 0x044fe20000410000 */
[C---:B------:R-:W-:Y:S01]  /*e0c0*/  FMUL.FTZ R179, R3.reuse, R179 ;  /* 0x000000b303b37220 */ /* 0x040fe20000410000 */
[----:B------:R-:W-:Y:S01]  /*e0d0*/  FMUL.FTZ R166, R3, R166 ;  /* 0x000000a603a67220 */ /* 0x000fe20000410000 */
[----:B------:R-:W-:Y:S01]  /*e0e0*/  LEA R21, R21, UR4, 0x1 ;  /* 0x0000000415157c11 */ /* 0x000fe2000f8e08ff */
[C---:B------:R-:W-:Y:S01]  /*e0f0*/  FMUL.FTZ R167, R3.reuse, R167 ;  /* 0x000000a703a77220 */ /* 0x040fe20000410000 */
[C---:B------:R-:W-:Y:S01]  /*e100*/  FMUL.FTZ R174, R3.reuse, R174 ;  /* 0x000000ae03ae7220 */ /* 0x040fe20000410000 */
[C---:B------:R-:W-:Y:S01]  /*e110*/  FMUL.FTZ R175, R3.reuse, R175 ;  /* 0x000000af03af7220 */ /* 0x040fe20000410000 */
[C---:B------:R-:W-:Y:S01]  /*e120*/  FMUL.FTZ R162, R3.reuse, R162 ;  /* 0x000000a203a27220 */ /* 0x040fe20000410000 */
[----:B------:R-:W-:Y:S01]  /*e130*/  FMUL.FTZ R163, R3, R163 ;  /* 0x000000a303a37220 */ /* 0x000fe20000410000 */
[----:B------:R-:W-:-:S02]  /*e140*/  ISETP.NE.U32.AND P3, PT, R4, 0x1, PT ;  /* 0x000000010400780c */ /* 0x000fc40003f65070 */
[----:B------:R-:W-:Y:S02]  /*e150*/  SEL R77, R77, 0xffffffe0, !P1 ;  /* 0xffffffe04d4d7807 */ /* 0x000fe40004800000 */
[----:B------:R-:W-:Y:S01]  /*e160*/  SEL R67, R67, 0xffffffc0, !P2 ;  /* 0xffffffc043437807 */ /* 0x000fe20005000000 */
[----:B---34-:R-:W-:Y:S08]  /*e170*/  @P5 BRA `(.L_x_364) ;  /* 0x00000000001c5947 */ /* 0x018ff00003800000 */
[----:B------:R-:W2:Y:S01]  /*e180*/  S2UR UR7, SR_CTAID.Y ;  /* 0x00000000000779c3 */ /* 0x000ea20000002600 */
[----:B------:R-:W-:Y:S01]  /*e190*/  ULDC.64 UR4, c[0x0][0x290] ;  /* 0x0000a40000047ab9 */ /* 0x000fe20000000a00 */
[----:B--2---:R-:W-:Y:S02]  /*e1a0*/  USHF.R.S32.HI UR6, URZ, 0x1f, UR7 ;  /* 0x0000001f3f067899 */ /* 0x004fe40008011407 */
[----:B------:R-:W-:Y:S02]  /*e1b0*/  UIMAD.WIDE.U32 UR8, UR7, UR4, URZ ;  /* 0x00000004070872a5 */ /* 0x000fe4000f8e003f */
[----:B------:R-:W-:-:S04]  /*e1c0*/  UIMAD UR6, UR6, UR4, URZ ;  /* 0x00000004060672a4 */ /* 0x000fc8000f8e023f */
[----:B------:R-:W-:-:S04]  /*e1d0*/  UIMAD UR6, UR7, UR5, UR6 ;  /* 0x00000005070672a4 */ /* 0x000fc8000f8e0206 */
[----:B------:R-:W-:-:S12]  /*e1e0*/  UIADD3 UR6, UR9, UR6, URZ ;  /* 0x0000000609067290 */ /* 0x000fd8000fffe03f */
.L_x_364:
[----:B------:R-:W-:Y:S01]  /*e1f0*/  ULDC.U8 UR4, c[0x0][0x3d8] ;  /* 0x0000f60000047ab9 */ /* 0x000fe20000000000 */
[----:B------:R-:W-:Y:S01]  /*e200*/  ISETP.NE.AND P2, PT, R10, RZ, PT ;  /* 0x000000ff0a00720c */ /* 0x000fe20003f45270 */
[----:B------:R-:W-:Y:S01]  /*e210*/  ULDC.U8 UR7, c[0x0][0x3d9] ;  /* 0x0000f64000077ab9 */ /* 0x000fe20000000000 */
[----:B------:R-:W-:Y:S01]  /*e220*/  ISETP.NE.AND P5, PT, RZ, UR4, PT ;  /* 0x00000004ff007c0c */ /* 0x000fe2000bfa5270 */
[C---:B------:R-:W-:Y:S01]  /*e230*/  FMUL.FTZ R170, R3.reuse, R170 ;  /* 0x000000aa03aa7220 */ /* 0x040fe20000410000 */
[----:B------:R-:W-:Y:S01]  /*e240*/  MOV R88, 0x7f800000 ;  /* 0x7f80000000587802 */ /* 0x000fe20000000f00 */
[C---:B------:R-:W-:Y:S01]  /*e250*/  FMUL.FTZ R18, R3.reuse, R171 ;  /* 0x000000ab03127220 */ /* 0x040fe20000410000 */
[----:B------:R-:W-:Y:S01]  /*e260*/  ISETP.NE.OR P1, PT, RZ, UR7, !P5 ;  /* 0x00000007ff007c0c */ /* 0x000fe2000ef25670 */
[----:B------:R-:W-:Y:S01]  /*e270*/  FMUL.FTZ R74, R3, R74 ;  /* 0x0000004a034a7220 */ /* 0x000fe20000410000 */
[----:B------:R-:W-:Y:S01]  /*e280*/  FSETP.NE.FTZ.AND P6, PT, R157, RZ, PT ;  /* 0x000000ff9d00720b */ /* 0x000fe20003fd5000 */
[C---:B------:R-:W-:Y:S01]  /*e290*/  FMUL.FTZ R15, R3.reuse, R75 ;  /* 0x0000004b030f7220 */ /* 0x040fe20000410000 */
[----:B------:R-:W-:Y:S01]  /*e2a0*/  FMUL.FTZ R78, R3, R78 ;  /* 0x0000004e034e7220 */ /* 0x000fe20000410000 */
[----:B------:R-:W-:-:S02]  /*e2b0*/  CS2R R72, SRZ ;  /* 0x0000000000487805 */ /* 0x000fc4000001ff00 */
[----:B------:R-:W-:-:S04]  /*e2c0*/  @P2 FMUL.FTZ R0, R0, 0.69314718246459960938 ;  /* 0x3f31721800002820 */ /* 0x000fc80000410000 */
[----:B-1----:R-:W-:Y:S01]  /*e2d0*/  @P2 FFMA.FTZ R88, R156, R6, R0 ;  /* 0x000000069c582223 */ /* 0x002fe20000010000 */
[----:B------:R-:W-:Y:S01]  /*e2e0*/  PLOP3.LUT P2, PT, PT, PT, PT, 0x8, 0x0 ;  /* 0x000000000000781c */ /* 0x000fe20003f4e170 */
[----:B------:R-:W-:-:S12]  /*e2f0*/  @P1 BRA `(.L_x_365) ;  /* 0x0000000000201947 */ /* 0x000fd80003800000 */
        /* <DEDUP_REMOVED lines=8> */
.L_x_365:
[----:B------:R-:W-:Y:S01]  /*e380*/  ISETP.NE.AND P1, PT, RZ, UR7, PT ;  /* 0x00000007ff007c0c */ /* 0x000fe2000bf25270 */
[----:B------:R-:W-:Y:S01]  /*e390*/  FMUL.FTZ R27, R3, R79 ;  /* 0x0000004f031b7220 */ /* 0x000fe20000410000 */
[----:B------:R-:W-:Y:S01]  /*e3a0*/  IADD3 R20, R21, -0x10, RZ ;  /* 0xfffffff015147810 */ /* 0x000fe20007ffe0ff */
[----:B------:R-:W-:Y:S01]  /*e3b0*/  FMUL.FTZ R90, R3, R90 ;  /* 0x0000005a035a7220 */ /* 0x000fe20000410000 */
[----:B------:R-:W-:Y:S01]  /*e3c0*/  @P3 IADD3 R20, R21, 0x10, RZ ;  /* 0x0000001015143810 */ /* 0x000fe20007ffe0ff */
[C---:B------:R-:W-:Y:S01]  /*e3d0*/  FMUL.FTZ R25, R3.reuse, R91 ;  /* 0x0000005b03197220 */ /* 0x040fe20000410000 */
[----:B------:R-:W-:Y:S01]  /*e3e0*/  PLOP3.LUT P3, PT, PT, PT, PT, 0x8, 0x0 ;  /* 0x000000000000781c */ /* 0x000fe20003f6e170 */
[C---:B------:R-:W-:Y:S01]  /*e3f0*/  FMUL.FTZ R94, R3.reuse, R94 ;  /* 0x0000005e035e7220 */ /* 0x040fe20000410000 */
[----:B------:R-:W-:Y:S01]  /*e400*/  MOV R0, 0x3f800000 ;  /* 0x3f80000000007802 */ /* 0x000fe20000000f00 */
[C---:B------:R-:W-:Y:S01]  /*e410*/  FMUL.FTZ R50, R3.reuse, R95 ;  /* 0x0000005f03327220 */ /* 0x040fe20000410000 */
[----:B------:R-:W-:Y:S01]  /*e420*/  MOV R2, 0x3f800000 ;  /* 0x3f80000000027802 */ /* 0x000fe20000000f00 */
[C---:B------:R-:W-:Y:S01]  /*e430*/  FMUL.FTZ R106, R3.reuse, R106 ;  /* 0x0000006a036a7220 */ /* 0x040fe20000410000 */
[C---:B------:R-:W-:Y:S01]  /*e440*/  FMUL.FTZ R46, R3.reuse, R107 ;  /* 0x0000006b032e7220 */ /* 0x040fe20000410000 */
[----:B------:R-:W-:Y:S01]  /*e450*/  @!P1 PLOP3.LUT P3, PT, P5, PT, PT, 0x80, 0x0 ;  /* 0x000000000000981c */ /* 0x000fe20002f6f070 */
[C---:B------:R-:W-:Y:S01]  /*e460*/  FMUL.FTZ R110, R3.reuse, R110 ;  /* 0x0000006e036e7220 */ /* 0x040fe20000410000 */
[----:B------:R-:W-:Y:S01]  /*e470*/  FSETP.NE.FTZ.AND P5, PT, R158, RZ, PT ;  /* 0x000000ff9e00720b */ /* 0x000fe20003fb5000 */
        /* <DEDUP_REMOVED lines=12> */
[----:B------:R-:W2:Y:S01]  /*e540*/  @P5 MUFU.RCP R0, R158 ;  /* 0x0000009e00005308 */ /* 0x000ea20000001000 */
[----:B------:R-:W-:Y:S01]  /*e550*/  F2FP.BF16.F32.PACK_AB R5, R177, R176 ;  /* 0x000000b0b105723e */ /* 0x000fe200000010ff */
[----:B------:R-:W3:Y:S01]  /*e560*/  S2UR UR4, SR_CTAID.X ;  /* 0x00000000000479c3 */ /* 0x000ee20000002500 */
[----:B------:R-:W-:Y:S01]  /*e570*/  F2FP.BF16.F32.PACK_AB R4, R179, R178 ;  /* 0x000000b2b304723e */ /* 0x000fe200000010ff */
[----:B------:R-:W-:Y:S01]  /*e580*/  BSSY B0, `(.L_x_366) ;  /* 0x000012b000007945 */ /* 0x000fe20003800000 */
[C---:B-1----:R-:W-:Y:S01]  /*e590*/  FMUL.FTZ R180, R2.reuse, R180 ;  /* 0x000000b402b47220 */ /* 0x042fe20000410000 */
        /* <DEDUP_REMOVED lines=89> */
[----:B-1----:R-:W-:Y:S02]  /*eb30*/  IADD3 R5, R67, R20, RZ ;  /* 0x0000001443057210 */ /* 0x002fe40007ffe0ff */
[----:B--2---:R-:W-:-:S02]  /*eb40*/  IADD3 R0, R21, R77, RZ ;  /* 0x0000004d15007210 */ /* 0x004fc40007ffe0ff */
[----:B------:R-:W-:Y:S02]  /*eb50*/  F2FP.BF16.F32.PACK_AB R17, R17, R196 ;  /* 0x000000c41111723e */ /* 0x000fe400000010ff */
[----:B----4-:R-:W-:Y:S01]  /*eb60*/  IADD3 R13, R77, R20, RZ ;  /* 0x000000144d0d7210 */ /* 0x010fe20007ffe0ff */
[----:B------:R1:W-:Y:S01]  /*eb70*/  STS [R0], R10 ;  /* 0x0000000a00007388 */ /* 0x0003e20000000800 */
[----:B------:R-:W-:Y:S01]  /*eb80*/  F2FP.BF16.F32.PACK_AB R24, R199, R24 ;  /* 0x00000018c718723e */ /* 0x000fe200000010ff */
[----:B-----5:R-:W-:Y:S02]  /*eb90*/  IMAD.IADD R3, R21, 0x1, R67 ;  /* 0x0000000115037824 */ /* 0x020fe400078e0243 */
[----:B------:R-:W-:Y:S01]  /*eba0*/  STS [R0+0x400], R9 ;  /* 0x0004000900007388 */ /* 0x000fe20000000800 */
[----:B------:R-:W-:Y:S02]  /*ebb0*/  F2FP.BF16.F32.PACK_AB R30, R30, R68 ;  /* 0x000000441e1e723e */ /* 0x000fe400000010ff */
[----:B------:R-:W-:Y:S01]  /*ebc0*/  F2FP.BF16.F32.PACK_AB R29, R71, R29 ;  /* 0x0000001d471d723e */ /* 0x000fe200000010ff */
[----:B------:R2:W-:Y:S01]  /*ebd0*/  STS [R13], R7 ;  /* 0x000000070d007388 */ /* 0x0005e20000000800 */
[----:B------:R-:W-:-:S02]  /*ebe0*/  F2FP.BF16.F32.PACK_AB R28, R28, R32 ;  /* 0x000000201c1c723e */ /* 0x000fc400000010ff */
[----:B------:R-:W-:Y:S01]  /*ebf0*/  F2FP.BF16.F32.PACK_AB R27, R27, R78 ;  /* 0x0000004e1b1b723e */ /* 0x000fe200000010ff */
[----:B------:R4:W-:Y:S01]  /*ec00*/  STS [R13+0x400], R6 ;  /* 0x000400060d007388 */ /* 0x0009e20000000800 */
[----:B------:R-:W-:Y:S01]  /*ec10*/  IADD3 R2, R0, R67, RZ ;  /* 0x0000004300027210 */ /* 0x000fe20007ffe0ff */
[----:B---3--:R-:W-:Y:S01]  /*ec20*/  @P6 MUFU.LG2 R11, R157 ;  /* 0x0000009d000b6308 */ /* 0x008fe20000000c00 */
[----:B------:R-:W-:Y:S01]  /*ec30*/  F2FP.BF16.F32.PACK_AB R26, R89, R35 ;  /* 0x00000023591a723e */ /* 0x000fe200000010ff */
[----:B------:R3:W-:Y:S01]  /*ec40*/  STS [R0+0x2000], R8 ;  /* 0x0020000800007388 */ /* 0x0007e20000000800 */
[----:B------:R-:W-:Y:S02]  /*ec50*/  F2FP.BF16.F32.PACK_AB R25, R25, R90 ;  /* 0x0000005a1919723e */ /* 0x000fe400000010ff */
[----:B------:R-:W-:Y:S01]  /*ec60*/  IADD3 R4, R13, R67, RZ ;  /* 0x000000430d047210 */ /* 0x000fe20007ffe0ff */
[----:B------:R5:W-:Y:S01]  /*ec70*/  STS [R0+0x2400], R14 ;  /* 0x0024000e00007388 */ /* 0x000be20000000800 */
[----:B------:R-:W-:-:S02]  /*ec80*/  F2FP.BF16.F32.PACK_AB R55, R55, R80 ;  /* 0x000000503737723e */ /* 0x000fc400000010ff */
[----:B------:R-:W-:Y:S01]  /*ec90*/  F2FP.BF16.F32.PACK_AB R54, R83, R54 ;  /* 0x000000365336723e */ /* 0x000fe200000010ff */
[----:B------:R-:W-:Y:S01]  /*eca0*/  STS [R13+0x2000], R23 ;  /* 0x002000170d007388 */ /* 0x000fe20000000800 */
[----:B------:R-:W-:Y:S01]  /*ecb0*/  F2FP.BF16.F32.PACK_AB R53, R53, R84 ;  /* 0x000000543535723e */ /* 0x000fe200000010ff */
[----:B-1----:R-:W1:Y:S01]  /*ecc0*/  @P0 LDC R10, c[0x0][0x2e8] ;  /* 0x0000ba00ff0a0b82 */ /* 0x002e620000000800 */
[----:B------:R-:W-:Y:S01]  /*ecd0*/  F2FP.BF16.F32.PACK_AB R52, R87, R52 ;  /* 0x000000345734723e */ /* 0x000fe200000010ff */
[----:B------:R-:W-:Y:S01]  /*ece0*/  STS [R13+0x2400], R22 ;  /* 0x002400160d007388 */ /* 0x000fe20000000800 */
[----:B------:R-:W-:Y:S02]  /*ecf0*/  F2FP.BF16.F32.PACK_AB R51, R51, R92 ;  /* 0x0000005c3333723e */ /* 0x000fe400000010ff */
[----:B------:R-:W-:Y:S01]  /*ed00*/  F2FP.BF16.F32.PACK_AB R50, R50, R94 ;  /* 0x0000005e3232723e */ /* 0x000fe200000010ff */
[----:B------:R-:W-:Y:S01]  /*ed10*/  STS [R3], R19 ;  /* 0x0000001303007388 */ /* 0x000fe20000000800 */
[----:B------:R-:W-:Y:S01]  /*ed20*/  F2FP.BF16.F32.PACK_AB R47, R47, R104 ;  /* 0x000000682f2f723e */ /* 0x000fe200000010ff */
[----:B--2---:R-:W2:Y:S01]  /*ed30*/  @P0 MUFU.LG2 R7, R153 ;  /* 0x0000009900070308 */ /* 0x004ea20000000c00 */
[----:B------:R-:W-:Y:S01]  /*ed40*/  F2FP.BF16.F32.PACK_AB R46, R46, R106 ;  /* 0x0000006a2e2e723e */ /* 0x000fe200000010ff */
[----:B------:R2:W-:Y:S01]  /*ed50*/  STS [R3+0x400], R18 ;  /* 0x0004001203007388 */ /* 0x0005e20000000800 */
[----:B----4-:R-:W4:Y:S01]  /*ed60*/  @!P1 LDC R6, c[0x0][0x2c4] ;  /* 0x0000b100ff069b82 */ /* 0x010f220000000800 */
[----:B------:R-:W-:-:S02]  /*ed70*/  F2FP.BF16.F32.PACK_AB R49, R49, R96 ;  /* 0x000000603131723e */ /* 0x000fc400000010ff */
[----:B------:R-:W-:Y:S01]  /*ed80*/  STS [R5], R16 ;  /* 0x0000001005007388 */ /* 0x000fe20000000800 */
[----:B------:R-:W-:Y:S02]  /*ed90*/  F2FP.BF16.F32.PACK_AB R48, R99, R48 ;  /* 0x000000306330723e */ /* 0x000fe400000010ff */
[----:B------:R-:W-:Y:S01]  /*eda0*/  F2FP.BF16.F32.PACK_AB R45, R45, R100 ;  /* 0x000000642d2d723e */ /* 0x000fe200000010ff */
[----:B------:R-:W-:Y:S01]  /*edb0*/  STS [R5+0x400], R15 ;  /* 0x0004000f05007388 */ /* 0x000fe20000000800 */
[----:B------:R-:W-:Y:S01]  /*edc0*/  F2FP.BF16.F32.PACK_AB R44, R103, R44 ;  /* 0x0000002c672c723e */ /* 0x000fe200000010ff */
[----:B---3--:R-:W3:Y:S01]  /*edd0*/  @P1 LDC.64 R8, c[0x0][0x2c0] ;  /* 0x0000b000ff081b82 */ /* 0x008ee20000000a00 */
[----:B------:R-:W-:Y:S01]  /*ede0*/  F2FP.BF16.F32.PACK_AB R43, R43, R108 ;  /* 0x0000006c2b2b723e */ /* 0x000fe200000010ff */
[----:B------:R-:W-:Y:S01]  /*edf0*/  STS [R3+0x2000], R17 ;  /* 0x0020001103007388 */ /* 0x000fe20000000800 */
[----:B------:R-:W-:Y:S02]  /*ee00*/  F2FP.BF16.F32.PACK_AB R42, R42, R110 ;  /* 0x0000006e2a2a723e */ /* 0x000fe400000010ff */
[----:B------:R-:W-:Y:S01]  /*ee10*/  F2FP.BF16.F32.PACK_AB R39, R39, R120 ;  /* 0x000000782727723e */ /* 0x000fe200000010ff */
[----:B------:R1:W-:Y:S01]  /*ee20*/  STS [R3+0x2400], R24 ;  /* 0x0024001803007388 */ /* 0x0003e20000000800 */
[----:B------:R-:W-:Y:S01]  /*ee30*/  F2FP.BF16.F32.PACK_AB R38, R38, R122 ;  /* 0x0000007a2626723e */ /* 0x000fe200000010ff */
[----:B-----5:R-:W5:Y:S01]  /*ee40*/  @P5 LDC R14, c[0x0][0x2e8] ;  /* 0x0000ba00ff0e5b82 */ /* 0x020f620000000800 */
[----:B------:R-:W-:Y:S01]  /*ee50*/  F2FP.BF16.F32.PACK_AB R41, R41, R112 ;  /* 0x000000702929723e */ /* 0x000fe200000010ff */
[----:B------:R-:W-:Y:S01]  /*ee60*/  STS [R5+0x2000], R30 ;  /* 0x0020001e05007388 */ /* 0x000fe20000000800 */
[----:B------:R-:W-:-:S02]  /*ee70*/  F2FP.BF16.F32.PACK_AB R40, R115, R40 ;  /* 0x000000287328723e */ /* 0x000fc400000010ff */
[----:B------:R-:W-:Y:S01]  /*ee80*/  F2FP.BF16.F32.PACK_AB R37, R37, R116 ;  /* 0x000000742525723e */ /* 0x000fe200000010ff */
[----:B------:R-:W-:Y:S01]  /*ee90*/  STS [R5+0x2400], R29 ;  /* 0x0024001d05007388 */ /* 0x000fe20000000800 */
[----:B------:R-:W-:Y:S01]  /*eea0*/  F2FP.BF16.F32.PACK_AB R36, R119, R36 ;  /* 0x000000247724723e */ /* 0x000fe200000010ff */
[----:B----4-:R-:W4:Y:S01]  /*eeb0*/  @P3 LDC R6, c[0x0][0x2e4] ;  /* 0x0000b900ff063b82 */ /* 0x010f220000000800 */
[----:B------:R-:W-:Y:S01]  /*eec0*/  F2FP.BF16.F32.PACK_AB R35, R125, R124 ;  /* 0x0000007c7d23723e */ /* 0x000fe200000010ff */
        /* <DEDUP_REMOVED lines=23> */
[----:B------:R-:W-:Y:S01]  /*f040*/  SHF.R.S32.HI R12, RZ, 0x3, R159 ;  /* 0x00000003ff0c7819 */ /* 0x000fe2000001149f */
[----:B------:R-:W-:Y:S01]  /*f050*/  STS [R21+0x4000], R51 ;  /* 0x0040003315007388 */ /* 0x000fe20000000800 */
[----:B--2---:R-:W-:Y:S02]  /*f060*/  MOV R18, 0x7f800000 ;  /* 0x7f80000000127802 */ /* 0x004fe40000000f00 */
[----:B------:R-:W-:Y:S01]  /*f070*/  MOV R19, 0x7f800000 ;  /* 0x7f80000000137802 */ /* 0x000fe20000000f00 */
[----:B------:R-:W-:Y:S01]  /*f080*/  STS [R21+0x4400], R50 ;  /* 0x0044003215007388 */ /* 0x000fe20000000800 */
[----:B-1----:R-:W-:-:S03]  /*f090*/  SHF.L.U32 R24, R204, 0x3, RZ ;  /* 0x00000003cc187819 */ /* 0x002fc600000006ff */
        /* <DEDUP_REMOVED lines=9> */
[----:B------:R-:W-:Y:S01]  /*f130*/  STS [R13+0x4400], R38 ;  /* 0x004400260d007388 */ /* 0x000fe20000000800 */
[----:B-1----:R-:W-:-:S03]  /*f140*/  MOV R21, 0x7f800000 ;  /* 0x7f80000000157802 */ /* 0x002fc60000000f00 */
        /* <DEDUP_REMOVED lines=8> */
[----:B-1----:R-:W4:Y:S03]  /*f1d0*/  @!P1 LDC R0, c[0x0][0x270] ;  /* 0x00009c00ff009b82 */ /* 0x002f260000000800 */
        /* <DEDUP_REMOVED lines=8> */
[----:B-1----:R-:W-:-:S03]  /*f260*/  VIADD R3, R12, 0x10 ;  /* 0x000000100c037836 */ /* 0x002fc60000000000 */
[----:B------:R-:W-:Y:S02]  /*f270*/  STS [R2+0x6000], R59 ;  /* 0x0060003b02007388 */ /* 0x000fe40000000800 */
[----:B------:R-:W-:Y:S02]  /*f280*/  ISETP.GE.AND P3, PT, R3, UR12, PT ;  /* 0x0000000c03007c0c */ /* 0x000fe4000bf66270 */
[----:B------:R1:W-:Y:S01]  /*f290*/  STS [R2+0x6400], R58 ;  /* 0x0064003a02007388 */ /* 0x0003e20000000800 */
[----:B--2---:R-:W2:Y:S01]  /*f2a0*/  @P1 LDC R5, c[0x0][0x2c0] ;  /* 0x0000b000ff051b82 */ /* 0x004ea20000000800 */
[----:B------:R-:W-:Y:S02]  /*f2b0*/  IADD3 R3, R12, 0x20, RZ ;  /* 0x000000200c037810 */ /* 0x000fe40007ffe0ff */
[----:B------:R-:W-:Y:S04]  /*f2c0*/  STS [R4+0x6000], R65 ;  /* 0x0060004104007388 */ /* 0x000fe80000000800 */
[----:B------:R5:W-:Y:S01]  /*f2d0*/  STS [R4+0x6400], R66 ;  /* 0x0064004204007388 */ /* 0x000be20000000800 */
[----:B------:R-:W-:Y:S06]  /*f2e0*/  BAR.SYNC.DEFER_BLOCKING 0x0 ;  /* 0x0000000000007b1d */ /* 0x000fec0000010000 */
[----:B------:R-:W5:Y:S01]  /*f2f0*/  S2R R13, SR_CTAID.Y ;  /* 0x00000000000d7919 */ /* 0x000f620000002600 */
[----:B------:R-:W2:Y:S01]  /*f300*/  S2R R23, SR_CTAID.Z ;  /* 0x0000000000177919 */ /* 0x000ea20000002700 */
[----:B-1----:R-:W-:Y:S01]  /*f310*/  @P1 MOV R2, 0x1 ;  /* 0x0000000100021802 */ /* 0x002fe20000000f00 */
[----:B----4-:R-:W-:-:S02]  /*f320*/  @!P1 IMAD R2, R6, R0, RZ ;  /* 0x0000000006029224 */ /* 0x010fc400078e02ff */
[----:B---3--:R-:W-:Y:S01]  /*f330*/  @P1 IMAD R0, R9, R8, RZ ;  /* 0x0000000809001224 */ /* 0x008fe200078e02ff */
[----:B------:R-:W-:Y:S01]  /*f340*/  @!P1 MOV R0, R6 ;  /* 0x0000000600009202 */ /* 0x000fe20000000f00 */
[----:B------:R-:W1:Y:S01]  /*f350*/  @P6 LDC R9, c[0x0][0x2e8] ;  /* 0x0000ba00ff096b82 */ /* 0x000e620000000800 */
[----:B------:R-:W3:Y:S01]  /*f360*/  @P5 MUFU.LG2 R8, R158 ;  /* 0x0000009e00085308 */ /* 0x000ee20000000c00 */
[----:B------:R-:W-:Y:S02]  /*f370*/  @!P1 IMAD.MOV.U32 R5, RZ, RZ, 0x1 ;  /* 0x00000001ff059424 */ /* 0x000fe400078e00ff */
[----:B------:R-:W-:Y:S01]  /*f380*/  @P0 FMUL.FTZ R6, R7, 0.69314718246459960938 ;  /* 0x3f31721807060820 */ /* 0x000fe20000410000 */
[----:B------:R4:W4:Y:S03]  /*f390*/  LDS.128 R28, [R234+0x3800] ;  /* 0x00380000ea1c7984 */ /* 0x0009260000000c00 */
[----:B------:R-:W-:Y:S01]  /*f3a0*/  @P0 FFMA.FTZ R21, R155, R10, R6 ;  /* 0x0000000a9b150223 */ /* 0x000fe20000010006 */
[----:B---3--:R-:W-:Y:S01]  /*f3b0*/  @P5 FMUL.FTZ R6, R8, 0.69314718246459960938 ;  /* 0x3f31721808065820 */ /* 0x008fe20000410000 */
[----:B-----5:R-:W-:Y:S01]  /*f3c0*/  IMAD R4, R13, R2, RZ ;  /* 0x000000020d047224 */ /* 0x020fe200078e02ff */
[----:B------:R-:W-:-:S02]  /*f3d0*/  IADD3 R2, R12, 0x30, RZ ;  /* 0x000000300c027810 */ /* 0x000fc40007ffe0ff */
[----:B------:R-:W-:Y:S02]  /*f3e0*/  @P5 FFMA.FTZ R19, R152, R14, R6 ;  /* 0x0000000e98135223 */ /* 0x000fe40000010006 */
[----:B------:R-:W-:Y:S02]  /*f3f0*/  SEL R4, R4, RZ, !P2 ;  /* 0x000000ff04047207 */ /* 0x000fe40005000000 */
[----:B------:R-:W-:Y:S01]  /*f400*/  ISETP.GE.AND P2, PT, R3, UR12, PT ;  /* 0x0000000c03007c0c */ /* 0x000fe2000bf46270 */
[----:B--2---:R-:W-:Y:S01]  /*f410*/  IMAD R3, R5, UR4, RZ ;  /* 0x0000000405037c24 */ /* 0x004fe2000f8e02ff */
[----:B------:R-:W-:Y:S01]  /*f420*/  ISETP.GE.AND P1, PT, R2, UR12, PT ;  /* 0x0000000c02007c0c */ /* 0x000fe2000bf26270 */
[----:B------:R-:W-:Y:S02]  /*f430*/  IMAD R0, R23, R0, R4 ;  /* 0x0000000017007224 */ /* 0x000fe400078e0204 */
[----:B------:R-:W-:Y:S01]  /*f440*/  @P6 FMUL.FTZ R4, R11, 0.69314718246459960938 ;  /* 0x3f3172180b046820 */ /* 0x000fe20000410000 */
[----:B------:R-:W-:-:S02]  /*f450*/  IADD3 R2, R12, 0x40, RZ ;  /* 0x000000400c027810 */ /* 0x000fc40007ffe0ff */
[----:B------:R-:W-:Y:S01]  /*f460*/  SHF.L.U32 R3, R3, 0x7, RZ ;  /* 0x0000000703037819 */ /* 0x000fe200000006ff */
[----:B-1----:R-:W-:Y:S01]  /*f470*/  @P6 FFMA.FTZ R18, R154, R9, R4 ;  /* 0x000000099a126223 */ /* 0x002fe20000010004 */
[----:B------:R-:W-:Y:S02]  /*f480*/  ISETP.GE.AND P0, PT, R2, UR12, PT ;  /* 0x0000000c02007c0c */ /* 0x000fe4000bf06270 */
[--C-:B------:R-:W-:Y:S02]  /*f490*/  IADD3 R6, P6, P5, R3, R72, R0.reuse ;  /* 0x0000004803067210 */ /* 0x100fe40007dde000 */
[----:B------:R-:W-:Y:S02]  /*f4a0*/  SHF.R.S32.HI R2, RZ, 0x1f, R3 ;  /* 0x0000001fff027819 */ /* 0x000fe40000011403 */
[----:B------:R-:W-:-:S04]  /*f4b0*/  SHF.R.S32.HI R0, RZ, 0x1f, R0 ;  /* 0x0000001fff007819 */ /* 0x000fc80000011400 */
[----:B------:R-:W-:Y:S01]  /*f4c0*/  IADD3.X R4, R2, R73, R0, P6, P5 ;  /* 0x0000004902047210 */ /* 0x000fe200037ea400 */
[----:B------:R-:W-:Y:S06]  /*f4d0*/  @P4 BRA `(.L_x_367) ;  /* 0x0000000000d44947 */ /* 0x000fec0003800000 */
[----:B------:R-:W1:Y:S01]  /*f4e0*/  S2R R3, SR_TID.X ;  /* 0x0000000000037919 */ /* 0x000e620000002100 */
[----:B------:R-:W-:Y:S02]  /*f4f0*/  SHF.R.S32.HI R2, RZ, 0x1f, R76 ;  /* 0x0000001fff027819 */ /* 0x000fe4000001144c */
[----:B------:R-:W-:Y:S02]  /*f500*/  P2R R22, PR, RZ, 0x1 ;  /* 0x00000001ff167803 */ /* 0x000fe40000000000 */
[----:B------:R-:W-:Y:S02]  /*f510*/  LEA.HI R2, R2, R76, RZ, 0x2 ;  /* 0x0000004c02027211 */ /* 0x000fe400078f10ff */
[----:B------:R-:W-:Y:S02]  /*f520*/  P2R R20, PR, RZ, 0x2 ;  /* 0x00000002ff147803 */ /* 0x000fe40000000000 */
[----:B------:R-:W-:-:S05]  /*f530*/  LOP3.LUT R2, R2, 0xffffffc, RZ, 0xc0, !PT ;  /* 0x0ffffffc02027812 */ /* 0x000fca00078ec0ff */
[----:B------:R-:W-:Y:S01]  /*f540*/  IMAD.IADD R2, R76, 0x1, -R2 ;  /* 0x000000014c027824 */ /* 0x000fe200078e0a02 */
[----:B-1----:R-:W-:-:S04]  /*f550*/  SHF.R.S32.HI R0, RZ, 0x1f, R3 ;  /* 0x0000001fff007819 */ /* 0x002fc80000011403 */
[----:B------:R-:W-:-:S04]  /*f560*/  LEA.HI R0, R0, R3, RZ, 0x5 ;  /* 0x0000000300007211 */ /* 0x000fc800078f28ff */
[----:B------:R-:W-:-:S05]  /*f570*/  LOP3.LUT R0, R0, 0xffffffe0, RZ, 0xc0, !PT ;  /* 0xffffffe000007812 */ /* 0x000fca00078ec0ff */
[----:B------:R-:W-:-:S05]  /*f580*/  IMAD.IADD R0, R3, 0x1, -R0 ;  /* 0x0000000103007824 */ /* 0x000fca00078e0a00 */
[----:B------:R-:W-:-:S04]  /*f590*/  SHF.R.S32.HI R3, RZ, 0x1f, R0 ;  /* 0x0000001fff037819 */ /* 0x000fc80000011400 */
[----:B------:R-:W-:-:S04]  /*f5a0*/  LEA.HI R0, R3, R0, RZ, 0x2 ;  /* 0x0000000003007211 */ /* 0x000fc800078f10ff */
[----:B------:R-:W-:-:S05]  /*f5b0*/  SHF.R.S32.HI R0, RZ, 0x2, R0 ;  /* 0x00000002ff007819 */ /* 0x000fca0000011400 */
        /* <DEDUP_REMOVED lines=39> */
.L_x_367:
[----:B------:R-:W-:Y:S05]  /*f830*/  BSYNC B0 ;  /* 0x0000000000007941 */ /* 0x000fea0003800000 */
.L_x_366:
[----:B------:R1:W5:Y:S01]  /*f840*/  LDL R25, [R1+0x10] ;  /* 0x0000100001197983 */ /* 0x0003620000100800 */
[----:B------:R-:W-:Y:S01]  /*f850*/  VIADD R0, R12, 0x50 ;  /* 0x000000500c007836 */ /* 0x000fe20000000000 */
[----:B--2---:R-:W-:Y:S01]  /*f860*/  SHF.R.S32.HI R3, RZ, 0x1f, R24 ;  /* 0x0000001fff037819 */ /* 0x004fe20000011418 */
[----:B------:R-:W-:Y:S01]  /*f870*/  ULDC.64 UR4, c[0x0][0x2a0] ;  /* 0x0000a80000047ab9 */ /* 0x000fe20000000a00 */
[----:B------:R-:W-:Y:S01]  /*f880*/  IADD3 R2, P4, R24, UR8, RZ ;  /* 0x0000000818027c10 */ /* 0x000fe2000ff9e0ff */
[----:B------:R1:W2:Y:S01]  /*f890*/  LDS.128 R16, [R234+0x4000] ;  /* 0x00400000ea107984 */ /* 0x0002a20000000c00 */
[----:B------:R-:W-:Y:S01]  /*f8a0*/  SHF.R.S32.HI R4, RZ, 0x1f, R23 ;  /* 0x0000001fff047819 */ /* 0x000fe20000011417 */
[----:B------:R-:W-:Y:S01]  /*f8b0*/  IMAD.U32 R6, RZ, RZ, UR14 ;  /* 0x0000000eff067e24 */ /* 0x000fe2000f8e00ff */
[----:B------:R-:W-:Y:S01]  /*f8c0*/  ISETP.GE.AND P5, PT, R0, UR12, PT ;  /* 0x0000000c00007c0c */ /* 0x000fe2000bfa6270 */
[----:B------:R-:W-:Y:S01]  /*f8d0*/  BSSY B0, `(.L_x_368) ;  /* 0x000001a000007945 */ /* 0x000fe20003800000 */
[----:B------:R-:W-:Y:S01]  /*f8e0*/  IADD3.X R3, R3, UR6, RZ, P4, !PT ;  /* 0x0000000603037c10 */ /* 0x000fe2000a7fe4ff */
[----:B------:R-:W-:Y:S01]  /*f8f0*/  IMAD R0, R4, UR4, RZ ;  /* 0x0000000404007c24 */ /* 0x000fe2000f8e02ff */
[----:B------:R-:W-:-:S02]  /*f900*/  ISETP.GE.AND P4, PT, R12, UR12, PT ;  /* 0x0000000c0c007c0c */ /* 0x000fc4000bf86270 */
[----:B------:R-:W-:Y:S01]  /*f910*/  SHF.R.S32.HI R13, RZ, 0x1f, R12 ;  /* 0x0000001fff0d7819 */ /* 0x000fe2000001140c */
[C---:B------:R-:W-:Y:S01]  /*f920*/  IMAD R0, R23.reuse, UR5, R0 ;  /* 0x0000000517007c24 */ /* 0x040fe2000f8e0200 */
[----:B------:R-:W-:Y:S01]  /*f930*/  IADD3 R14, R12, 0x60, RZ ;  /* 0x000000600c0e7810 */ /* 0x000fe20007ffe0ff */
[----:B------:R-:W-:Y:S02]  /*f940*/  IMAD.WIDE.U32 R10, R23, UR4, R2 ;  /* 0x00000004170a7c25 */ /* 0x000fe4000f8e0002 */
[----:B------:R1:W3:Y:S02]  /*f950*/  LDS.128 R20, [R234] ;  /* 0x00000000ea147984 */ /* 0x0002e40000000c00 */
        /* <DEDUP_REMOVED lines=9> */
[----:B------:R-:W-:Y:S01]  /*f9f0*/  LEA R2, P4, R4, UR4, 0x1 ;  /* 0x0000000404027c11 */ /* 0x000fe2000f8808ff */
[----:B------:R-:W-:Y:S01]  /*fa00*/  ULDC UR4, c[0x0][0x2d0] ;  /* 0x0000b40000047ab9 */ /* 0x000fe20000000800 */
[----:B------:R-:W-:Y:S02]  /*fa10*/  IADD3 R0, R5, R0, RZ ;  /* 0x0000000005007210 */ /* 0x000fe40007ffe0ff */
[----:B------:R-:W-:Y:S02]  /*fa20*/  ISETP.GE.AND P6, PT, R24, UR4, PT ;  /* 0x0000000418007c0c */ /* 0x000fe4000bfc6270 */
[----:B------:R-:W-:Y:S02]  /*fa30*/  LEA.HI.X R3, R4, UR5, R0, 0x1, P4 ;  /* 0x0000000504037c11 */ /* 0x000fe4000a0f0c00 */
[----:B-----5:R-:W-:-:S09]  /*fa40*/  ISETP.GE.AND P4, PT, R25, UR4, PT ;  /* 0x0000000419007c0c */ /* 0x020fd2000bf86270 */
[----:B---3--:R3:W-:Y:S04]  /*fa50*/  @!P6 STG.E.128 desc[UR20][R2.64], R20 ;  /* 0x000000140200e986 */ /* 0x0087e8000c101d14 */
[----:B--2---:R3:W-:Y:S02]  /*fa60*/  @!P4 STG.E.128 desc[UR20][R2.64+0x80], R16 ;  /* 0x000080100200c986 */ /* 0x0047e4000c101d14 */
.L_x_369:
[----:B------:R-:W-:Y:S05]  /*fa70*/  BSYNC B0 ;  /* 0x0000000000007941 */ /* 0x000fea0003800000 */
.L_x_368:
[----:B------:R-:W-:Y:S01]  /*fa80*/  ISETP.GE.AND P4, PT, R14, UR12, PT ;  /* 0x0000000c0e007c0c */ /* 0x000fe2000bf86270 */
[----:B--23--:R2:W3:Y:S01]  /*fa90*/  LDS.128 R16, [R234+0x800] ;  /* 0x00080000ea107984 */ /* 0x00c4e20000000c00 */
[----:B------:R-:W-:Y:S01]  /*faa0*/  IADD3 R20, R12, 0x70, RZ ;  /* 0x000000700c147810 */ /* 0x000fe20007ffe0ff */
[----:B------:R-:W-:Y:S02]  /*fab0*/  BSSY B0, `(.L_x_370) ;  /* 0x0000014000007945 */ /* 0x000fe40003800000 */
[----:B------:R2:W1:Y:S02]  /*fac0*/  LDS.128 R12, [R234+0x4800] ;  /* 0x00480000ea0c7984 */ /* 0x0004640000000c00 */
        /* <DEDUP_REMOVED lines=10> */
[----:B------:R-:W-:Y:S01]  /*fb70*/  LEA R2, P3, R4, UR4, 0x1 ;  /* 0x0000000404027c11 */ /* 0x000fe2000f8608ff */
[----:B------:R-:W-:Y:S01]  /*fb80*/  IMAD.IADD R0, R5, 0x1, R0 ;  /* 0x0000000105007824 */ /* 0x000fe200078e0200 */
[----:B------:R-:W-:Y:S02]  /*fb90*/  ULDC UR4, c[0x0][0x2d0] ;  /* 0x0000b40000047ab9 */ /* 0x000fe40000000800 */
[----:B------:R-:W-:Y:S02]  /*fba0*/  ISETP.GE.AND P6, PT, R24, UR4, PT ;  /* 0x0000000418007c0c */ /* 0x000fe4000bfc6270 */
[----:B------:R-:W-:Y:S02]  /*fbb0*/  LEA.HI.X R3, R4, UR5, R0, 0x1, P3 ;  /* 0x0000000504037c11 */ /* 0x000fe400098f0c00 */
[----:B-----5:R-:W-:-:S09]  /*fbc0*/  ISETP.GE.AND P3, PT, R25, UR4, PT ;  /* 0x0000000419007c0c */ /* 0x020fd2000bf66270 */
[----:B---3--:R3:W-:Y:S04]  /*fbd0*/  @!P6 STG.E.128 desc[UR20][R2.64], R16 ;  /* 0x000000100200e986 */ /* 0x0087e8000c101d14 */
[----:B-1----:R3:W-:Y:S02]  /*fbe0*/  @!P3 STG.E.128 desc[UR20][R2.64+0x80], R12 ;  /* 0x0000800c0200b986 */ /* 0x0027e4000c101d14 */
.L_x_371:
[----:B------:R-:W-:Y:S05]  /*fbf0*/  BSYNC B0 ;  /* 0x0000000000007941 */ /* 0x000fea0003800000 */
.L_x_370:
[----:B---3--:R3:W2:Y:S01]  /*fc00*/  LDS.128 R16, [R234+0x1000] ;  /* 0x00100000ea107984 */ /* 0x0086a20000000c00 */
[----:B------:R-:W-:Y:S01]  /*fc10*/  BSSY B0, `(.L_x_372) ;  /* 0x0000015000007945 */ /* 0x000fe20003800000 */
[----:B------:R-:W-:Y:S02]  /*fc20*/  ISETP.GE.AND P3, PT, R20, UR12, PT ;  /* 0x0000000c14007c0c */ /* 0x000fe4000bf66270 */
[----:B-1----:R3:W1:Y:S01]  /*fc30*/  LDS.128 R12, [R234+0x5000] ;  /* 0x00500000ea0c7984 */ /* 0x0026620000000c00 */
        /* <DEDUP_REMOVED lines=16> */
[----:B--2---:R2:W-:Y:S04]  /*fd40*/  @!P6 STG.E.128 desc[UR20][R2.64], R16 ;  /* 0x000000100200e986 */ /* 0x0045e8000c101d14 */
[----:B-1----:R2:W-:Y:S02]  /*fd50*/  @!P2 STG.E.128 desc[UR20][R2.64+0x80], R12 ;  /* 0x0000800c0200a986 */ /* 0x0025e4000c101d14 */
.L_x_373:
[----:B------:R-:W-:Y:S05]  /*fd60*/  BSYNC B0 ;  /* 0x0000000000007941 */ /* 0x000fea0003800000 */
.L_x_372:
[----:B--2---:R2:W2:Y:S01]  /*fd70*/  LDS.128 R16, [R234+0x1800] ;  /* 0x00180000ea107984 */ /* 0x0044a20000000c00 */
[----:B------:R-:W-:Y:S03]  /*fd80*/  BSSY B0, `(.L_x_374) ;  /* 0x0000014000007945 */ /* 0x000fe60003800000 */
[----:B-1----:R1:W1:Y:S01]  /*fd90*/  LDS.128 R12, [R234+0x5800] ;  /* 0x00580000ea0c7984 */ /* 0x0022620000000c00 */
        /* <DEDUP_REMOVED lines=16> */
[----:B--2---:R2:W-:Y:S04]  /*fea0*/  @!P2 STG.E.128 desc[UR20][R2.64], R16 ;  /* 0x000000100200a986 */ /* 0x0045e8000c101d14 */
[----:B-1----:R2:W-:Y:S02]  /*feb0*/  @!P1 STG.E.128 desc[UR20][R2.64+0x80], R12 ;  /* 0x0000800c02009986 */ /* 0x0025e4000c101d14 */
.L_x_375:
[----:B------:R-:W-:Y:S05]  /*fec0*/  BSYNC B0 ;  /* 0x0000000000007941 */ /* 0x000fea0003800000 */
.L_x_374:
        /* <DEDUP_REMOVED lines=21> */
.L_x_377:
[----:B------:R-:W-:Y:S05]  /*10020*/  BSYNC B0 ;  /* 0x0000000000007941 */ /* 0x000fea0003800000 */
.L_x_376:
        /* <DEDUP_REMOVED lines=21> */
.L_x_379:
[----:B------:R-:W-:Y:S05]  /*10180*/  BSYNC B0 ;  /* 0x0000000000007941 */ /* 0x000fea0003800000 */
.L_x_378:
        /* <DEDUP_REMOVED lines=21> */
.L_x_381:
[----:B------:R-:W-:Y:S05]  /*102e0*/  BSYNC B0 ;  /* 0x0000000000007941 */ /* 0x000fea0003800000 */
.L_x_380:
        /* <DEDUP_REMOVED lines=21> */
.L_x_322:
[----:B------:R-:W-:Y:S01]  /*10440*/  UISETP.NE.AND UP0, UPT, UR13, -0x1, UPT ;  /* 0xffffffff0d00788c */ /* 0x000fe2000bf05270 */
[----:B-1----:R-:W-:Y:S01]  /*10450*/  SHF.R.S32.HI R8, RZ, 0x1f, R153 ;  /* 0x0000001fff087819 */ /* 0x002fe20000011499 */
[----:B------:R-:W-:Y:S01]  /*10460*/  ULDC.U8 UR8, c[0x0][0x3d9] ;  /* 0x0000f64000087ab9 */ /* 0x000fe20000000000 */
[----:B------:R-:W-:Y:S01]  /*10470*/  UIADD3 UR24, -UR22, UR24, URZ ;  /* 0x0000001816187290 */ /* 0x000fe2000fffe13f */
[----:B------:R-:W-:Y:S01]  /*10480*/  IMAD.U32 R6, RZ, RZ, UR14 ;  /* 0x0000000eff067e24 */ /* 0x000fe2000f8e00ff */
[----:B------:R-:W-:Y:S01]  /*10490*/  UISETP.NE.AND UP2, UPT, UR8, URZ, UPT ;  /* 0x0000003f0800728c */ /* 0x000fe2000bf45270 */
[----:B------:R-:W-:Y:S01]  /*104a0*/  LEA.HI R8, R8, R153, RZ, 0x3 ;  /* 0x0000009908087211 */ /* 0x000fe200078f18ff */
[----:B------:R-:W-:Y:S01]  /*104b0*/  UMOV UR18, URZ ;  /* 0x0000003f00127c82 */ /* 0x000fe20008000000 */
[----:B------:R-:W-:Y:S01]  /*104c0*/  UMOV UR19, URZ ;  /* 0x0000003f00137c82 */ /* 0x000fe20008000000 */
[----:B------:R-:W-:Y:S01]  /*104d0*/  BSSY B0, `(.L_x_382) ;  /* 0x000004e000007945 */ /* 0x000fe20003800000 */
        /* <DEDUP_REMOVED lines=17> */
[----:B------:R-:W-:Y:S01]  /*105f0*/  ULDC.U8 UR11, c[0x0][0x3d8] ;  /* 0x0000f600000b7ab9 */ /* 0x000fe20000000000 */
        /* <DEDUP_REMOVED lines=9> */
[----:B------:R-:W-:Y:S01]  /*10690*/  ISETP.NE.AND P1, PT, R0, RZ, PT ;  /* 0x000000ff0000720c */ /* 0x000fe20003f25270 */
[----:B------:R-:W-:Y:S01]  /*106a0*/  @UP2 UIMAD UR12, UR5, UR4, URZ ;  /* 0x00000004050c22a4 */ /* 0x000fe2000f8e023f */
[----:B------:R-:W-:Y:S01]  /*106b0*/  ISETP.GE.AND P0, PT, R17, UR24, PT ;  /* 0x0000001811007c0c */ /* 0x000fe2000bf06270 */
[----:B------:R-:W-:Y:S01]  /*106c0*/  UISETP.NE.OR UP1, UPT, UR13, -0x1, UP3 ;  /* 0xffffffff0d00788c */ /* 0x000fe20009f25670 */
[----:B------:R-:W-:Y:S01]  /*106d0*/  ISETP.GE.AND P3, PT, R18, UR24, PT ;  /* 0x0000001812007c0c */ /* 0x000fe2000bf66270 */
        /* <DEDUP_REMOVED lines=13> */
[----:B------:R-:W-:Y:S01]  /*107b0*/  IMAD.WIDE R6, R6, 0x80, R8 ;  /* 0x0000008006067825 */ /* 0x000fe200078e0208 */
[----:B------:R-:W-:Y:S01]  /*107c0*/  @!UP1 UIMAD UR13, UR27, UR7, URZ ;  /* 0x000000071b0d92a4 */ /* 0x000fe2000f8e023f */
[----:B------:R-:W-:Y:S01]  /*107d0*/  @UP2 ULDC UR9, c[0x0][0x2c0] ;  /* 0x0000b00000092ab9 */ /* 0x000fe20000000800 */
[----:B------:R-:W-:Y:S01]  /*107e0*/  USEL UR8, UR8, URZ, UP3 ;  /* 0x0000003f08087287 */ /* 0x000fe20009800000 */
[----:B------:R-:W-:Y:S01]  /*107f0*/  VIADD R11, R13, UR5 ;  /* 0x000000050d0b7c36 */ /* 0x000fe20008000000 */
[----:B------:R-:W-:Y:S01]  /*10800*/  @!UP2 UMOV UR9, 0x1 ;  /* 0x000000010009a882 */ /* 0x000fe20000000000 */
[----:B------:R-:W-:Y:S01]  /*10810*/  @!UP2 UMOV UR12, UR4 ;  /* 0x00000004000cac82 */ /* 0x000fe20008000000 */
[----:B------:R-:W-:Y:S01]  /*10820*/  UIMAD UR6, UR22, UR9, URZ ;  /* 0x00000009160672a4 */ /* 0x000fe2000f8e023f */
[----:B------:R-:W-:Y:S01]  /*10830*/  VIADD R22, R8, 0x40 ;  /* 0x0000004008167836 */ /* 0x000fe20000000000 */
[----:B------:R-:W-:Y:S01]  /*10840*/  UIMAD UR12, UR28, UR12, UR8 ;  /* 0x0000000c1c0c72a4 */ /* 0x000fe2000f8e0208 */
[----:B------:R-:W-:Y:S01]  /*10850*/  VIADD R15, R14, 0x40 ;  /* 0x000000400e0f7836 */ /* 0x000fe20000000000 */
[----:B------:R-:W-:Y:S01]  /*10860*/  @!UP3 UMOV UR18, UR13 ;  /* 0x0000000d0012bc82 */ /* 0x000fe20008000000 */
[----:B------:R-:W-:-:S02]  /*10870*/  USHF.R.S32.HI UR4, URZ, 0x1f, UR6 ;  /* 0x0000001f3f047899 */ /* 0x000fc40008011406 */
[----:B------:R-:W-:Y:S02]  /*10880*/  @!UP3 USHF.R.S32.HI UR19, URZ, 0x1f, UR13 ;  /* 0x0000001f3f13b899 */ /* 0x000fe4000801140d */
[----:B------:R-:W-:Y:S02]  /*10890*/  USHF.R.S32.HI UR7, URZ, 0x1f, UR12 ;  /* 0x0000001f3f077899 */ /* 0x000fe4000801140c */
        /* <DEDUP_REMOVED lines=17> */
.L_x_383:
[----:B------:R-:W-:Y:S05]  /*109b0*/  BSYNC B0 ;  /* 0x0000000000007941 */ /* 0x000fea0003800000 */
.L_x_382:
        /* <DEDUP_REMOVED lines=21> */
.L_x_385:
[----:B------:R-:W-:Y:S05]  /*10b10*/  BSYNC B0 ;  /* 0x0000000000007941 */ /* 0x000fea0003800000 */
.L_x_384:
        /* <DEDUP_REMOVED lines=21> */
.L_x_387:
[----:B------:R-:W-:Y:S05]  /*10c70*/  BSYNC B0 ;  /* 0x0000000000007941 */ /* 0x000fea0003800000 */
.L_x_386:
        /* <DEDUP_REMOVED lines=21> */
.L_x_389:
[----:B------:R-:W-:Y:S05]  /*10dd0*/  BSYNC B0 ;  /* 0x0000000000007941 */ /* 0x000fea0003800000 */
.L_x_388:
        /* <DEDUP_REMOVED lines=20> */
.L_x_391:
[----:B------:R-:W-:Y:S05]  /*10f20*/  BSYNC B0 ;  /* 0x0000000000007941 */ /* 0x000fea0003800000 */
.L_x_390:
        /* <DEDUP_REMOVED lines=20> */
.L_x_393:
[----:B------:R-:W-:Y:S05]  /*11070*/  BSYNC B0 ;  /* 0x0000000000007941 */ /* 0x000fea0003800000 */
.L_x_392:
        /* <DEDUP_REMOVED lines=20> */
.L_x_395:
[----:B------:R-:W-:Y:S05]  /*111c0*/  BSYNC B0 ;  /* 0x0000000000007941 */ /* 0x000fea0003800000 */
.L_x_394:
        /* <DEDUP_REMOVED lines=20> */
.L_x_397:
[----:B------:R-:W-:Y:S05]  /*11310*/  BSYNC B0 ;  /* 0x0000000000007941 */ /* 0x000fea0003800000 */
.L_x_396:
        /* <DEDUP_REMOVED lines=10> */
.L_x_399:
[----:B------:R-:W-:Y:S05]  /*113c0*/  BSYNC B0 ;  /* 0x0000000000007941 */ /* 0x000fea0003800000 */
.L_x_398:
        /* <DEDUP_REMOVED lines=15> */
.L_x_401:
[----:B------:R-:W-:Y:S05]  /*114c0*/  BSYNC B0 ;  /* 0x0000000000007941 */ /* 0x000fea0003800000 */
.L_x_400:
        /* <DEDUP_REMOVED lines=10> */
.L_x_403:
[----:B------:R-:W-:Y:S05]  /*11570*/  BSYNC B0 ;  /* 0x0000000000007941 */ /* 0x000fea0003800000 */
.L_x_402:
        /* <DEDUP_REMOVED lines=10> */
.L_x_405:
[----:B------:R-:W-:Y:S05]  /*11620*/  BSYNC B0 ;  /* 0x0000000000007941 */ /* 0x000fea0003800000 */
.L_x_404:
        /* <DEDUP_REMOVED lines=10> */
.L_x_407:
[----:B------:R-:W-:Y:S05]  /*116d0*/  BSYNC B0 ;  /* 0x0000000000007941 */ /* 0x000fea0003800000 */
.L_x_406:
        /* <DEDUP_REMOVED lines=10> */
.L_x_409:
[----:B------:R-:W-:Y:S05]  /*11780*/  BSYNC B0 ;  /* 0x0000000000007941 */ /* 0x000fea0003800000 */
.L_x_408:
        /* <DEDUP_REMOVED lines=10> */
.L_x_411:
[----:B------:R-:W-:Y:S05]  /*11830*/  BSYNC B0 ;  /* 0x0000000000007941 */ /* 0x000fea0003800000 */
.L_x_410:
        /* <DEDUP_REMOVED lines=10> */
.L_x_412:
        /* <DEDUP_REMOVED lines=10> */
.L_x_2921:


//--------------------- .text._ZN5flash16flash_fwd_kernelI23Flash_fwd_kernel_traitsILi128ELi128ELi64ELi4ELb0ELb0EN7cutlass10bfloat16_tE19Flash_kernel_traitsILi128ELi128ELi64ELi4ES3_EELb0ELb0ELb0ELb1ELb0ELb0ELb1ELb0EEEvNS_16Flash_fwd_paramsE --------------------------
	.section	.text._ZN5flash16flash_fwd_kernelI23Flash_fwd_kernel_traitsILi128ELi128ELi64ELi4ELb0ELb0EN7cutlass10bfloat16_tE19Flash_kernel_traitsILi128ELi128ELi64ELi4ES3_EELb0ELb0ELb0ELb1ELb0ELb0ELb1ELb0EEEvNS_16Flash_fwd_paramsE,"ax",@progbits
	.align	128
        .global         _ZN5flash16flash_fwd_kernelI23Flash_fwd_kernel_traitsILi128ELi128ELi64ELi4ELb0ELb0EN7cutlass10bfloat16_tE19Flash_kernel_traitsILi128ELi128ELi64ELi4ES3_EELb0ELb0ELb0ELb1ELb0ELb0ELb1ELb0EEEvNS_16Flash_fwd_paramsE
        .type           _ZN5flash16flash_fwd_kernelI23Flash_fwd_kernel_traitsILi128ELi128ELi64ELi4ELb0ELb0EN7cutlass10bfloat16_tE19Flash_kernel_traitsILi128ELi128ELi64ELi4ES3_EELb0ELb0ELb0ELb1ELb0ELb0ELb1ELb0EEEvNS_16Flash_fwd_paramsE,@function
        .size           _ZN5flash16flash_fwd_kernelI23Flash_fwd_kernel_traitsILi128ELi128ELi64ELi4ELb0ELb0EN7cutlass10bfloat16_tE19Flash_kernel_traitsILi128ELi128ELi64ELi4ES3_EELb0ELb0ELb0ELb1ELb0ELb0ELb1ELb0EEEvNS_16Flash_fwd_paramsE,(.L_x_2922 - _ZN5flash16flash_fwd_kernelI23Flash_fwd_kernel_traitsILi128ELi128ELi64ELi4ELb0ELb0EN7cutlass10bfloat16_tE19Flash_kernel_traitsILi128ELi128ELi64ELi4ES3_EELb0ELb0ELb0ELb1ELb0ELb0ELb1ELb0EEEvNS_16Flash_fwd_paramsE)
        .other          _ZN5flash16flash_fwd_kernelI23Flash_fwd_kernel_traitsILi128ELi128ELi64ELi4ELb0ELb0EN7cutlass10bfloat16_tE19Flash_kernel_traitsILi128ELi128ELi64ELi4ES3_EELb0ELb0ELb0ELb1ELb0ELb0ELb1ELb0EEEvNS_16Flash_fwd_paramsE,@"STO_CUDA_ENTRY STV_DEFAULT"
_ZN5flash16flash_fwd_kernelI23Flash_fwd_kernel_traitsILi128ELi128ELi64ELi4ELb0ELb0EN7cutlass10bfloat16_tE19Flash_kernel_traitsILi128ELi128ELi64ELi4ES3_EELb0ELb0ELb0ELb1ELb0ELb0ELb1ELb0EEEvNS_16Flash_fwd_paramsE:
.text._ZN5flash16flash_fwd_kernelI23Flash_fwd_kernel_traitsILi128ELi128ELi64ELi4ELb0ELb0EN7cutlass10bfloat16_tE19Flash_kernel_traitsILi128ELi128ELi64ELi4ES3_EELb0ELb0ELb0ELb1ELb0ELb0ELb1ELb0EEEvNS_16Flash_fwd_paramsE:
        /* <DEDUP_REMOVED lines=55> */
.L_x_413:
[----:B------:R-:W-:-:S05]  /*0370*/  ULDC UR6, c[0x0][0x2c8] ;  /* 0x0000b20000067ab9 */ /* 0x000fca0000000800 */
.L_x_414:
        /* <DEDUP_REMOVED lines=106> */
.L_x_416:
        /* <DEDUP_REMOVED lines=24> */
.L_x_417:
        /* <DEDUP_REMOVED lines=80> */
.L_x_419:
[----:B------:R-:W-:Y:S05]  /*10a0*/  BSYNC B0 ;  /* 0x0000000000007941 */ /* 0x000fea0003800000 */
.L_x_418:
        /* <DEDUP_REMOVED lines=33> */
.L_x_421:
[----:B------:R-:W-:Y:S05]  /*12c0*/  BSYNC B0 ;  /* 0x0000000000007941 */ /* 0x000fea0003800000 */
.L_x_420:
        /* <DEDUP_REMOVED lines=33> */
.L_x_423:
[----:B------:R-:W-:Y:S05]  /*14e0*/  BSYNC B0 ;  /* 0x0000000000007941 */ /* 0x000fea0003800000 */
.L_x_422:
        /* <DEDUP_REMOVED lines=32> */
.L_x_425:
[----:B------:R-:W-:Y:S05]  /*16f0*/  BSYNC B0 ;  /* 0x0000000000007941 */ /* 0x000fea0003800000 */
.L_x_424:
        /* <DEDUP_REMOVED lines=31> */
.L_x_427:
[----:B------:R-:W-:Y:S05]  /*18f0*/  BSYNC B0 ;  /* 0x0000000000007941 */ /* 0x000fea0003800000 */
.L_x_426:
        /* <DEDUP_REMOVED lines=31> */
.L_x_429:
[----:B------:R-:W-:Y:S05]  /*1af0*/  BSYNC B0 ;  /* 0x0000000000007941 */ /* 0x000fea0003800000 */
.L_x_428:
        /* <DEDUP_REMOVED lines=31> */
.L_x_431:
[----:B------:R-:W-:Y:S05]  /*1cf0*/  BSYNC B0 ;  /* 0x0000000000007941 */ /* 0x000fea0003800000 */
.L_x_430:
        /* <DEDUP_REMOVED lines=34> */
.L_x_433:
[----:B------:R-:W-:Y:S05]  /*1f20*/  BSYNC B0 ;  /* 0x0000000000007941 */ /* 0x000fea0003800000 */
.L_x_432:
        /* <DEDUP_REMOVED lines=39> */
.L_x_435:
[----:B------:R-:W-:Y:S05]  /*21a0*/  BSYNC B0 ;  /* 0x0000000000007941 */ /* 0x000fea0003800000 */
.L_x_434:
        /* <DEDUP_REMOVED lines=26> */
.L_x_437:
[----:B------:R-:W-:Y:S05]  /*2350*/  BSYNC B0 ;  /* 0x0000000000007941 */ /* 0x000fea0003800000 */
.L_x_436:
        /* <DEDUP_REMOVED lines=26> */
.L_x_439:
[----:B------:R-:W-:Y:S05]  /*2500*/  BSYNC B0 ;  /* 0x0000000000007941 */ /* 0x000fea0003800000 */
.L_x_438:
        /* <DEDUP_REMOVED lines=27> */
.L_x_441:
[----:B------:R-:W-:Y:S05]  /*26c0*/  BSYNC B0 ;  /* 0x0000000000007941 */ /* 0x000fea0003800000 */
.L_x_440:
        /* <DEDUP_REMOVED lines=90> */
.L_x_443:
[----:B------:R-:W-:Y:S05]  /*2c70*/  BSYNC B0 ;  /* 0x0000000000007941 */ /* 0x000fea0003800000 */
.L_x_442:
        /* <DEDUP_REMOVED lines=29> */
.L_x_445:
[----:B------:R-:W-:Y:S05]  /*2e50*/  BSYNC B0 ;  /* 0x0000000000007941 */ /* 0x000fea0003800000 */
.L_x_444:
        /* <DEDUP_REMOVED lines=28> */
.L_x_447:
[----:B------:R-:W-:Y:S05]  /*3020*/  BSYNC B0 ;  /* 0x0000000000007941 */ /* 0x000fea0003800000 */
.L_x_446:
        /* <DEDUP_REMOVED lines=28> */
.L_x_449:
[----:B------:R-:W-:Y:S05]  /*31f0*/  BSYNC B0 ;  /* 0x0000000000007941 */ /* 0x000fea0003800000 */
.L_x_448:
[----:B------:R-:W-:Y:S01]  /*3200*/  LDSM.16.M88.4 R12, [R231] ;  /* 0x00000000e70c783b */ /* 0x000fe20000000200 */
[----:B------:R-:W-:Y:S01]  /*3210*/  R2P PR, R36, 0x6 ;  /* 0x0000000624007804 */ /* 0x000fe20000000000 */
[C---:B-1-3--:R-:W-:Y:S01]  /*3220*/  VIADD R2, R224.reuse, 0x8000 ;  /* 0x00008000e0027836 */ /* 0x04afe20000000000 */
[----:B------:R-:W-:Y:S01]  /*3230*/  ULDC UR6, c[0x0][0x39c] ;  /* 0x0000e70000067ab9 */ /* 0x000fe20000000800 */
[----:B------:R-:W1:Y:S01]  /*3240*/  LDSM.16.M88.4 R20, [R224+0x8000] ;  /* 0x00800000e014783b */ /* 0x000e620000000200 */
[----:B------:R-:W-:Y:S01]  /*3250*/  VIADD R235, R224, 0x8020 ;  /* 0x00008020e0eb7836 */ /* 0x000fe20000000000 */
[----:B------:R-:W-:Y:S01]  /*3260*/  UISETP.GE.AND UP0, UPT, UR23, 0x41, UPT ;  /* 0x000000411700788c */ /* 0x000fe2000bf06270 */
[--C-:B------:R-:W-:Y:S01]  /*3270*/  IMAD R232, R4, 0x2, R231.reuse ;  /* 0x0000000204e87824 */ /* 0x100fe200078e02e7 */
[----:B------:R-:W3:Y:S01]  /*3280*/  LDSM.16.M88.4 R8, [R231+0x2000] ;  /* 0x00200000e708783b */ /* 0x000ee20000000200 */
[C---:B------:R-:W-:Y:S02]  /*3290*/  IMAD R234, R0.reuse, 0x2, R231 ;  /* 0x0000000200ea7824 */ /* 0x040fe400078e02e7 */
[----:B------:R-:W-:Y:S01]  /*32a0*/  IMAD R233, R0, 0x2, R232 ;  /* 0x0000000200e97824 */ /* 0x000fe200078e02e8 */
[----:B------:R-:W5:Y:S02]  /*32b0*/  LDSM.16.M88.4 R32, [R224+0x8800] ;  /* 0x00880000e020783b */ /* 0x000f640000000200 */
[----:B------:R-:W-:Y:S01]  /*32c0*/  @P1 VIADD R235, R2, 0xffffffe0 ;  /* 0xffffffe002eb1836 */ /* 0x000fe20000000000 */
[----:B------:R-:W-:Y:S01]  /*32d0*/  MOV R2, 0x40 ;  /* 0x0000004000027802 */ /* 0x000fe20000000f00 */
[----:B--2---:R-:W2:Y:S02]  /*32e0*/  LDSM.16.M88.4 R28, [R224+0x9000] ;  /* 0x00900000e01c783b */ /* 0x004ea40000000200 */
[C---:B------:R-:W-:Y:S01]  /*32f0*/  VIADD R241, R235.reuse, 0x1000 ;  /* 0x00001000ebf17836 */ /* 0x040fe20000000000 */
[----:B------:R-:W-:Y:S01]  /*3300*/  SEL R2, R2, 0xffffffc0, !P2 ;  /* 0xffffffc002027807 */ /* 0x000fe20005000000 */
[----:B------:R-:W4:Y:S01]  /*3310*/  LDSM.16.M88.4 R24, [R224+0x9800] ;  /* 0x00980000e018783b */ /* 0x000f220000000200 */
[C---:B------:R-:W-:Y:S01]  /*3320*/  IADD3 R242, R235.reuse, 0x800, RZ ;  /* 0x00000800ebf27810 */ /* 0x040fe20007ffe0ff */
[C---:B------:R-:W-:Y:S01]  /*3330*/  VIADD R240, R235.reuse, 0x1800 ;  /* 0x00001800ebf07836 */ /* 0x040fe20000000000 */
[----:B------:R-:W-:Y:S01]  /*3340*/  IADD3 R238, R235, 0x2800, RZ ;  /* 0x00002800ebee7810 */ /* 0x000fe20007ffe0ff */
[----:B------:R-:W-:Y:S01]  /*3350*/  LDSM.16.M88.4 R16, [R232+0x2000] ;  /* 0x00200000e810783b */ /* 0x000fe20000000200 */
[----:B------:R-:W-:-:S02]  /*3360*/  IMAD.IADD R230, R224, 0x1, R2 ;  /* 0x00000001e0e67824 */ /* 0x000fc400078e0202 */
[----:B------:R-:W-:Y:S01]  /*3370*/  IMAD.IADD R229, R2, 0x1, R235 ;  /* 0x0000000102e57824 */ /* 0x000fe200078e02eb */
[----:B------:R-:W4:Y:S01]  /*3380*/  LDSM.16.M88.4 R52, [R235+0x1000] ;  /* 0x00100000eb34783b */ /* 0x000f220000000200 */
[----:B------:R-:W-:Y:S01]  /*3390*/  LOP3.LUT R2, R157, 0xffffffe0, RZ, 0xc0, !PT ;  /* 0xffffffe09d027812 */ /* 0x000fe200078ec0ff */
[C---:B------:R-:W-:Y:S02]  /*33a0*/  VIADD R239, R235.reuse, 0x2000 ;  /* 0x00002000ebef7836 */ /* 0x040fe40000000000 */
[----:B------:R-:W4:Y:S01]  /*33b0*/  LDSM.16.M88.4 R56, [R235+0x1800] ;  /* 0x00180000eb38783b */ /* 0x000f220000000200 */
[----:B------:R-:W-:Y:S01]  /*33c0*/  IADD3 R2, -R2, R175, RZ ;  /* 0x000000af02027210 */ /* 0x000fe20007ffe1ff */
[C---:B------:R-:W-:Y:S02]  /*33d0*/  VIADD R237, R235.reuse, 0x3000 ;  /* 0x00003000ebed7836 */ /* 0x040fe40000000000 */
[----:B------:R-:W-:Y:S01]  /*33e0*/  LDSM.16.M88.4 R44, [R235] ;  /* 0x00000000eb2c783b */ /* 0x000fe20000000200 */
[----:B------:R-:W-:Y:S01]  /*33f0*/  SHF.R.S32.HI R5, RZ, 0x1f, R2 ;  /* 0x0000001fff057819 */ /* 0x000fe20000011402 */
[----:B------:R-:W-:-:S02]  /*3400*/  VIADD R236, R235, 0x3800 ;  /* 0x00003800ebec7836 */ /* 0x000fc40000000000 */
[----:B------:R-:W-:Y:S01]  /*3410*/  LDSM.16.M88.4 R48, [R235+0x800] ;  /* 0x00080000eb30783b */ /* 0x000fe20000000200 */
[----:B------:R-:W-:Y:S01]  /*3420*/  LEA.HI R2, R5, R2, RZ, 0x2 ;  /* 0x0000000205027211 */ /* 0x000fe200078f10ff */
[-C--:B-1----:R-:W-:Y:S03]  /*3430*/  HMMA.16816.F32.BF16 R84, R12, R20.reuse, RZ ;  /* 0x000000140c54723c */ /* 0x082fe600000418ff */
[----:B------:R-:W-:Y:S01]  /*3440*/  SHF.R.S32.HI R2, RZ, 0x2, R2 ;  /* 0x00000002ff027819 */ /* 0x000fe20000011402 */
[----:B------:R-:W0:Y:S02]  /*3450*/  LDGDEPBAR ;  /* 0x00000000000079af */ /* 0x000e240000000000 */
[----:B---3--:R-:W-:Y:S02]  /*3460*/  HMMA.16816.F32.BF16 R76, R8, R20, RZ ;  /* 0x00000014084c723c */ /* 0x008fe400000418ff */
[----:B------:R-:W-:Y:S01]  /*3470*/  IMAD R5, R156, 0x10, R2 ;  /* 0x000000109c057824 */ /* 0x000fe200078e0202 */
[----:B------:R-:W-:-:S03]  /*3480*/  LOP3.LUT R2, R139, R138, RZ, 0xfc, !PT ;  /* 0x0000008a8b027212 */ /* 0x000fc600078efcff */
[----:B------:R-:W-:Y:S01]  /*3490*/  VIADD R158, R5, UR22 ;  /* 0x00000016059e7c36 */ /* 0x000fe20008000000 */
[-C--:B------:R-:W-:Y:S04]  /*34a0*/  HMMA.16816.F32.BF16 R72, R8, R22.reuse, RZ ;  /* 0x000000160848723c */ /* 0x080fe800000418ff */
[----:B------:R-:W-:Y:S02]  /*34b0*/  STL [R1+0x10], R158 ;  /* 0x0000109e01007387 */ /* 0x000fe40000100800 */
[----:B------:R-:W-:Y:S02]  /*34c0*/  HMMA.16816.F32.BF16 R88, R12, R22, RZ ;  /* 0x000000160c58723c */ /* 0x000fe400000418ff */
[----:B------:R-:W1:Y:S04]  /*34d0*/  LDSM.16.M88.4 R20, [R232] ;  /* 0x00000000e814783b */ /* 0x000e680000000200 */
[C---:B-----5:R-:W-:Y:S06]  /*34e0*/  HMMA.16816.F32.BF16 R68, R8.reuse, R32, RZ ;  /* 0x000000200844723c */ /* 0x060fec00000418ff */
[C---:B--2---:R-:W-:Y:S06]  /*34f0*/  HMMA.16816.F32.BF16 R60, R8.reuse, R28, RZ ;  /* 0x0000001c083c723c */ /* 0x044fec00000418ff */
[C---:B----4-:R-:W-:Y:S06]  /*3500*/  HMMA.16816.F32.BF16 R36, R8.reuse, R24, RZ ;  /* 0x000000180824723c */ /* 0x050fec00000418ff */
[C---:B------:R-:W-:Y:S06]  /*3510*/  HMMA.16816.F32.BF16 R64, R8.reuse, R34, RZ ;  /* 0x000000220840723c */ /* 0x040fec00000418ff */
[C---:B------:R-:W-:Y:S06]  /*3520*/  HMMA.16816.F32.BF16 R40, R8.reuse, R30, RZ ;  /* 0x0000001e0828723c */ /* 0x040fec00000418ff */
[----:B------:R-:W-:Y:S06]  /*3530*/  HMMA.16816.F32.BF16 R8, R8, R26, RZ ;  /* 0x0000001a0808723c */ /* 0x000fec00000418ff */
[C---:B------:R-:W-:Y:S06]  /*3540*/  HMMA.16816.F32.BF16 R80, R12.reuse, R32, RZ ;  /* 0x000000200c50723c */ /* 0x040fec00000418ff */
[C---:B------:R-:W-:Y:S06]  /*3550*/  HMMA.16816.F32.BF16 R96, R12.reuse, R34, RZ ;  /* 0x000000220c60723c */ /* 0x040fec00000418ff */
[C---:B------:R-:W-:Y:S06]  /*3560*/  HMMA.16816.F32.BF16 R32, R12.reuse, R28, RZ ;  /* 0x0000001c0c20723c */ /* 0x040fec00000418ff */
[C---:B------:R-:W-:Y:S06]  /*3570*/  HMMA.16816.F32.BF16 R92, R12.reuse, R30, RZ ;  /* 0x0000001e0c5c723c */ /* 0x040fec00000418ff */
[----:B------:R-:W-:Y:S06]  /*3580*/  HMMA.16816.F32.BF16 R28, R12, R24, RZ ;  /* 0x000000180c1c723c */ /* 0x000fec00000418ff */
[C---:B------:R-:W-:Y:S01]  /*3590*/  HMMA.16816.F32.BF16 R104, R16.reuse, R54, R40 ;  /* 0x000000361068723c */ /* 0x040fe20000041828 */
[----:B------:R-:W-:Y:S05]  /*35a0*/  LDSM.16.M88.4 R40, [R230+0x8000] ;  /* 0x00800000e628783b */ /* 0x000fea0000000200 */
[----:B------:R-:W-:Y:S01]  /*35b0*/  HMMA.16816.F32.BF16 R112, R16, R58, R8 ;  /* 0x0000003a1070723c */ /* 0x000fe20000041808 */
[----:B------:R-:W2:Y:S05]  /*35c0*/  LDSM.16.M88.4 R8, [R234+0x2000] ;  /* 0x00200000ea08783b */ /* 0x000eaa0000000200 */
[----:B------:R-:W-:Y:S01]  /*35d0*/  HMMA.16816.F32.BF16 R24, R12, R26, RZ ;  /* 0x0000001a0c18723c */ /* 0x000fe200000418ff */
[----:B------:R-:W-:Y:S05]  /*35e0*/  LDSM.16.M88.4 R12, [R234] ;  /* 0x00000000ea0c783b */ /* 0x000fea0000000200 */
[C---:B-1----:R-:W-:Y:S01]  /*35f0*/  HMMA.16816.F32.BF16 R120, R20.reuse, R52, R32 ;  /* 0x000000341478723c */ /* 0x042fe20000041820 */
[----:B------:R-:W1:Y:S05]  /*3600*/  LDSM.16.M88.4 R32, [R230+0x9000] ;  /* 0x00900000e620783b */ /* 0x000e6a0000000200 */
[-C--:B------:R-:W-:Y:S01]  /*3610*/  HMMA.16816.F32.BF16 R132, R20, R56.reuse, R28 ;  /* 0x000000381484723c */ /* 0x080fe2000004181c */
[----:B------:R-:W3:Y:S05]  /*3620*/  LDSM.16.M88.4 R28, [R230+0x9800] ;  /* 0x00980000e61c783b */ /* 0x000eea0000000200 */
[C---:B------:R-:W-:Y:S01]  /*3630*/  HMMA.16816.F32.BF16 R140, R16.reuse, R56, R36 ;  /* 0x00000038108c723c */ /* 0x040fe20000041824 */
[----:B------:R-:W4:Y:S05]  /*3640*/  LDSM.16.M88.4 R36, [R230+0x8800] ;  /* 0x00880000e624783b */ /* 0x000f2a0000000200 */
[C---:B------:R-:W-:Y:S06]  /*3650*/  HMMA.16816.F32.BF16 R100, R16.reuse, R44, R76 ;  /* 0x0000002c1064723c */ /* 0x040fec000004184c */
[----:B------:R-:W-:Y:S06]  /*3660*/  HMMA.16816.F32.BF16 R72, R16, R46, R72 ;  /* 0x0000002e1048723c */ /* 0x000fec0000041848 */
[C---:B------:R-:W-:Y:S06]  /*3670*/  HMMA.16816.F32.BF16 R108, R20.reuse, R44, R84 ;  /* 0x0000002c146c723c */ /* 0x040fec0000041854 */
[C---:B------:R-:W-:Y:S06]  /*3680*/  HMMA.16816.F32.BF16 R116, R20.reuse, R48, R80 ;  /* 0x000000301474723c */ /* 0x040fec0000041850 */
[----:B------:R-:W-:Y:S01]  /*3690*/  HMMA.16816.F32.BF16 R80, R20, R46, R88 ;  /* 0x0000002e1450723c */ /* 0x000fe20000041858 */
[----:B------:R-:W-:Y:S05]  /*36a0*/  LDSM.16.M88.4 R44, [R229] ;  /* 0x00000000e52c783b */ /* 0x000fea0000000200 */
[C---:B------:R-:W-:Y:S06]  /*36b0*/  HMMA.16816.F32.BF16 R68, R16.reuse, R48, R68 ;  /* 0x000000301044723c */ /* 0x040fec0000041844 */
[C---:B------:R-:W-:Y:S01]  /*36c0*/  HMMA.16816.F32.BF16 R124, R16.reuse, R52, R60 ;  /* 0x00000034107c723c */ /* 0x040fe2000004183c */
[----:B------:R-:W-:Y:S05]  /*36d0*/  LDSM.16.M88.4 R60, [R229+0x1000] ;  /* 0x00100000e53c783b */ /* 0x000fea0000000200 */
[-C--:B------:R-:W-:Y:S01]  /*36e0*/  HMMA.16816.F32.BF16 R128, R16, R50.reuse, R64 ;  /* 0x000000321080723c */ /* 0x080fe20000041840 */
[----:B------:R-:W5:Y:S04]  /*36f0*/  LDSM.16.M88.4 R16, [R233+0x2000] ;  /* 0x00200000e910783b */ /* 0x000f680000000200 */
[----:B------:R-:W5:Y:S01]  /*3700*/  LDSM.16.M88.4 R64, [R229+0x1800] ;  /* 0x00180000e540783b */ /* 0x000f620000000200 */
[C---:B------:R-:W-:Y:S06]  /*3710*/  HMMA.16816.F32.BF16 R96, R20.reuse, R50, R96 ;  /* 0x000000321460723c */ /* 0x040fec0000041860 */
[C---:B------:R-:W-:Y:S06]  /*3720*/  HMMA.16816.F32.BF16 R76, R20.reuse, R54, R92 ;  /* 0x00000036144c723c */ /* 0x040fec000004185c */
[----:B------:R-:W-:Y:S01]  /*3730*/  HMMA.16816.F32.BF16 R56, R20, R58, R24 ;  /* 0x0000003a1438723c */ /* 0x000fe20000041818 */
[----:B------:R-:W5:Y:S04]  /*3740*/  LDSM.16.M88.4 R20, [R229+0x800] ;  /* 0x00080000e514783b */ /* 0x000f680000000200 */
[----:B------:R-:W5:Y:S01]  /*3750*/  LDSM.16.M88.4 R24, [R233] ;  /* 0x00000000e918783b */ /* 0x000f620000000200 */
[C---:B--2---:R-:W-:Y:S06]  /*3760*/  HMMA.16816.F32.BF16 R52, R8.reuse, R40, R100 ;  /* 0x000000280834723c */ /* 0x044fec0000041864 */
[C---:B------:R-:W-:Y:S06]  /*3770*/  HMMA.16816.F32.BF16 R48, R8.reuse, R42, R72 ;  /* 0x0000002a0830723c */ /* 0x040fec0000041848 */
[----:B-1----:R-:W-:Y:S06]  /*3780*/  HMMA.16816.F32.BF16 R104, R8, R34, R104 ;  /* 0x000000220868723c */ /* 0x002fec0000041868 */
[----:B------:R-:W-:Y:S06]  /*3790*/  HMMA.16816.F32.BF16 R72, R12, R40, R108 ;  /* 0x000000280c48723c */ /* 0x000fec000004186c */
[----:B---3--:R-:W-:Y:S06]  /*37a0*/  HMMA.16816.F32.BF16 R84, R8, R30, R112 ;  /* 0x0000001e0854723c */ /* 0x008fec0000041870 */
[----:B------:R-:W-:Y:S06]  /*37b0*/  HMMA.16816.F32.BF16 R40, R12, R42, R80 ;  /* 0x0000002a0c28723c */ /* 0x000fec0000041850 */
[C---:B----4-:R-:W-:Y:S06]  /*37c0*/  HMMA.16816.F32.BF16 R68, R8.reuse, R36, R68 ;  /* 0x000000240844723c */ /* 0x050fec0000041844 */
[C---:B------:R-:W-:Y:S06]  /*37d0*/  HMMA.16816.F32.BF16 R88, R8.reuse, R32, R124 ;  /* 0x000000200858723c */ /* 0x040fec000004187c */
[C---:B------:R-:W-:Y:S06]  /*37e0*/  HMMA.16816.F32.BF16 R100, R8.reuse, R28, R140 ;  /* 0x0000001c0864723c */ /* 0x040fec000004188c */
[----:B------:R-:W-:Y:S01]  /*37f0*/  HMMA.16816.F32.BF16 R92, R8, R38, R128 ;  /* 0x00000026085c723c */ /* 0x000fe20000041880 */
[----:B------:R-:W-:Y:S05]  /*3800*/  LDSM.16.M88.4 R8, [R231+0x6000] ;  /* 0x00600000e708783b */ /* 0x000fea0000000200 */
[C---:B------:R-:W-:Y:S06]  /*3810*/  HMMA.16816.F32.BF16 R80, R12.reuse, R36, R116 ;  /* 0x000000240c50723c */ /* 0x040fec0000041874 */
[C---:B------:R-:W-:Y:S01]  /*3820*/  HMMA.16816.F32.BF16 R108, R12.reuse, R38, R96 ;  /* 0x000000260c6c723c */ /* 0x040fe20000041860 */
[----:B------:R-:W1:Y:S05]  /*3830*/  LDSM.16.M88.4 R36, [R224+0xa000] ;  /* 0x00a00000e024783b */ /* 0x000e6a0000000200 */
[C---:B------:R-:W-:Y:S06]  /*3840*/  HMMA.16816.F32.BF16 R120, R12.reuse, R32, R120 ;  /* 0x000000200c78723c */ /* 0x040fec0000041878 */
[C---:B------:R-:W-:Y:S01]  /*3850*/  HMMA.16816.F32.BF16 R128, R12.reuse, R34, R76 ;  /* 0x000000220c80723c */ /* 0x040fe2000004184c */
[----:B------:R-:W2:Y:S05]  /*3860*/  LDSM.16.M88.4 R32, [R224+0xa800] ;  /* 0x00a80000e020783b */ /* 0x000eaa0000000200 */
[C---:B------:R-:W-:Y:S06]  /*3870*/  HMMA.16816.F32.BF16 R132, R12.reuse, R28, R132 ;  /* 0x0000001c0c84723c */ /* 0x040fec0000041884 */
[----:B------:R-:W-:Y:S01]  /*3880*/  HMMA.16816.F32.BF16 R116, R12, R30, R56 ;  /* 0x0000001e0c74723c */ /* 0x000fe20000041838 */
[----:B------:R-:W3:Y:S04]  /*3890*/  LDSM.16.M88.4 R12, [R231+0x4000] ;  /* 0x00400000e70c783b */ /* 0x000ee80000000200 */
[----:B------:R-:W4:Y:S01]  /*38a0*/  LDSM.16.M88.4 R28, [R224+0xb000] ;  /* 0x00b00000e01c783b */ /* 0x000f220000000200 */
[C---:B-----5:R-:W-:Y:S03]  /*38b0*/  HMMA.16816.F32.BF16 R112, R16.reuse, R44, R52 ;  /* 0x0000002c1070723c */ /* 0x060fe60000041834 */
[----:B------:R-:W-:Y:S03]  /*38c0*/  LDSM.16.M88.4 R56, [R235+0x2000] ;  /* 0x00200000eb38783b */ /* 0x000fe60000000200 */
[C---:B------:R-:W-:Y:S01]  /*38d0*/  HMMA.16816.F32.BF16 R144, R16.reuse, R62, R104 ;  /* 0x0000003e1090723c */ /* 0x040fe20000041868 */
[----:B------:R-:W-:Y:S05]  /*38e0*/  LDSM.16.M88.4 R52, [R235+0x2800] ;  /* 0x00280000eb34783b */ /* 0x000fea0000000200 */
[C---:B------:R-:W-:Y:S06]  /*38f0*/  HMMA.16816.F32.BF16 R104, R16.reuse, R66, R84 ;  /* 0x000000421068723c */ /* 0x040fec0000041854 */
[C---:B------:R-:W-:Y:S06]  /*3900*/  HMMA.16816.F32.BF16 R124, R16.reuse, R46, R48 ;  /* 0x0000002e107c723c */ /* 0x040fec0000041830 */
[C---:B------:R-:W-:Y:S06]  /*3910*/  HMMA.16816.F32.BF16 R68, R16.reuse, R20, R68 ;  /* 0x000000141044723c */ /* 0x040fec0000041844 */
[C---:B------:R-:W-:Y:S06]  /*3920*/  HMMA.16816.F32.BF16 R152, R16.reuse, R22, R92 ;  /* 0x000000161098723c */ /* 0x040fec000004185c */
[C---:B------:R-:W-:Y:S06]  /*3930*/  HMMA.16816.F32.BF16 R148, R16.reuse, R60, R88 ;  /* 0x0000003c1094723c */ /* 0x040fec0000041858 */
[----:B------:R-:W-:Y:S01]  /*3940*/  HMMA.16816.F32.BF16 R140, R16, R64, R100 ;  /* 0x00000040108c723c */ /* 0x000fe20000041864 */
[----:B------:R-:W5:Y:S05]  /*3950*/  LDSM.16.M88.4 R16, [R224+0xb800] ;  /* 0x00b80000e010783b */ /* 0x000f6a0000000200 */
[C---:B------:R-:W-:Y:S06]  /*3960*/  HMMA.16816.F32.BF16 R84, R24.reuse, R20, R80 ;  /* 0x000000141854723c */ /* 0x040fec0000041850 */
[C---:B------:R-:W-:Y:S01]  /*3970*/  HMMA.16816.F32.BF16 R80, R24.reuse, R22, R108 ;  /* 0x000000161850723c */ /* 0x040fe2000004186c */
[----:B------:R-:W5:Y:S05]  /*3980*/  LDSM.16.M88.4 R20, [R232+0x6000] ;  /* 0x00600000e814783b */ /* 0x000f6a0000000200 */
[C---:B------:R-:W-:Y:S06]  /*3990*/  HMMA.16816.F32.BF16 R96, R24.reuse, R44, R72 ;  /* 0x0000002c1860723c */ /* 0x040fec0000041848 */
[C---:B------:R-:W-:Y:S06]  /*39a0*/  HMMA.16816.F32.BF16 R72, R24.reuse, R64, R132 ;  /* 0x000000401848723c */ /* 0x040fec0000041884 */
[C---:B------:R-:W-:Y:S06]  /*39b0*/  HMMA.16816.F32.BF16 R92, R24.reuse, R46, R40 ;  /* 0x0000002e185c723c */ /* 0x040fec0000041828 */
[C---:B------:R-:W-:Y:S06]  /*39c0*/  HMMA.16816.F32.BF16 R76, R24.reuse, R60, R120 ;  /* 0x0000003c184c723c */ /* 0x040fec0000041878 */
[C---:B------:R-:W-:Y:S01]  /*39d0*/  HMMA.16816.F32.BF16 R88, R24.reuse, R62, R128 ;  /* 0x0000003e1858723c */ /* 0x040fe20000041880 */
[----:B------:R-:W-:Y:S05]  /*39e0*/  LDSM.16.M88.4 R60, [R235+0x3000] ;  /* 0x00300000eb3c783b */ /* 0x000fea0000000200 */
[----:B------:R-:W-:Y:S01]  /*39f0*/  HMMA.16816.F32.BF16 R64, R24, R66, R116 ;  /* 0x000000421840723c */ /* 0x000fe20000041874 */
[----:B------:R-:W5:Y:S05]  /*3a00*/  LDSM.16.M88.4 R24, [R232+0x4000] ;  /* 0x00400000e818783b */ /* 0x000f6a0000000200 */
[C---:B-1----:R-:W-:Y:S06]  /*3a10*/  HMMA.16816.F32.BF16 R48, R8.reuse, R36, R112 ;  /* 0x000000240830723c */ /* 0x042fec0000041870 */
[----:B--2---:R-:W-:Y:S01]  /*3a20*/  HMMA.16816.F32.BF16 R40, R8, R32, R68 ;  /* 0x000000200828723c */ /* 0x004fe20000041844 */
[----:B------:R-:W1:Y:S05]  /*3a30*/  LDSM.16.M88.4 R68, [R235+0x3800] ;  /* 0x00380000eb44783b */ /* 0x000e6a0000000200 */
[----:B---3--:R-:W-:Y:S06]  /*3a40*/  HMMA.16816.F32.BF16 R96, R12, R36, R96 ;  /* 0x000000240c60723c */ /* 0x008fec0000041860 */
[C---:B----4-:R-:W-:Y:S06]  /*3a50*/  HMMA.16816.F32.BF16 R112, R8.reuse, R28, R148 ;  /* 0x0000001c0870723c */ /* 0x050fec0000041894 */
[C---:B-----5:R-:W-:Y:S06]  /*3a60*/  HMMA.16816.F32.BF16 R108, R8.reuse, R18, R104 ;  /* 0x00000012086c723c */ /* 0x060fec0000041868 */
[C---:B------:R-:W-:Y:S06]  /*3a70*/  HMMA.16816.F32.BF16 R44, R8.reuse, R38, R124 ;  /* 0x00000026082c723c */ /* 0x040fec000004187c */
[C---:B------:R-:W-:Y:S06]  /*3a80*/  HMMA.16816.F32.BF16 R100, R8.reuse, R34, R152 ;  /* 0x000000220864723c */ /* 0x040fec0000041898 */
[C---:B------:R-:W-:Y:S06]  /*3a90*/  HMMA.16816.F32.BF16 R120, R8.reuse, R30, R144 ;  /* 0x0000001e0878723c */ /* 0x040fec0000041890 */
[-C--:B------:R-:W-:Y:S06]  /*3aa0*/  HMMA.16816.F32.BF16 R116, R8, R16.reuse, R140 ;  /* 0x000000100874723c */ /* 0x080fec000004188c */
[C---:B------:R-:W-:Y:S06]  /*3ab0*/  HMMA.16816.F32.BF16 R72, R12.reuse, R16, R72 ;  /* 0x000000100c48723c */ /* 0x040fec0000041848 */
[----:B------:R-:W-:Y:S01]  /*3ac0*/  HMMA.16816.F32.BF16 R64, R12, R18, R64 ;  /* 0x000000120c40723c */ /* 0x000fe20000041840 */
[----:B------:R-:W-:Y:S05]  /*3ad0*/  LDSM.16.M88.4 R16, [R234+0x4000] ;  /* 0x00400000ea10783b */ /* 0x000fea0000000200 */
[----:B------:R-:W-:Y:S01]  /*3ae0*/  HMMA.16816.F32.BF16 R104, R20, R56, R48 ;  /* 0x000000381468723c */ /* 0x000fe20000041830 */
[----:B------:R-:W2:Y:S05]  /*3af0*/  LDSM.16.M88.4 R48, [R230+0xa000] ;  /* 0x00a00000e630783b */ /* 0x000eaa0000000200 */
[C---:B------:R-:W-:Y:S06]  /*3b00*/  HMMA.16816.F32.BF16 R8, R12.reuse, R28, R76 ;  /* 0x0000001c0c08723c */ /* 0x040fec000004184c */
[C---:B------:R-:W-:Y:S01]  /*3b10*/  HMMA.16816.F32.BF16 R92, R12.reuse, R38, R92 ;  /* 0x000000260c5c723c */ /* 0x040fe2000004185c */
[----:B------:R-:W-:Y:S05]  /*3b20*/  LDSM.16.M88.4 R36, [R230+0xb800] ;  /* 0x00b80000e624783b */ /* 0x000fea0000000200 */
[C---:B------:R-:W-:Y:S06]  /*3b30*/  HMMA.16816.F32.BF16 R84, R12.reuse, R32, R84 ;  /* 0x000000200c54723c */ /* 0x040fec0000041854 */
[C---:B------:R-:W-:Y:S06]  /*3b40*/  HMMA.16816.F32.BF16 R28, R12.reuse, R30, R88 ;  /* 0x0000001e0c1c723c */ /* 0x040fec0000041858 */
[----:B------:R-:W-:Y:S01]  /*3b50*/  HMMA.16816.F32.BF16 R80, R12, R34, R80 ;  /* 0x000000220c50723c */ /* 0x000fe20000041850 */
[----:B------:R-:W3:Y:S04]  /*3b60*/  LDSM.16.M88.4 R12, [R234+0x6000] ;  /* 0x00600000ea0c783b */ /* 0x000ee80000000200 */
[----:B------:R-:W-:Y:S01]  /*3b70*/  LDSM.16.M88.4 R32, [R229+0x2000] ;  /* 0x00200000e520783b */ /* 0x000fe20000000200 */
[----:B------:R-:W-:Y:S06]  /*3b80*/  HMMA.16816.F32.BF16 R88, R24, R56, R96 ;  /* 0x000000381858723c */ /* 0x000fec0000041860 */
[C---:B------:R-:W-:Y:S06]  /*3b90*/  HMMA.16816.F32.BF16 R124, R20.reuse, R60, R112 ;  /* 0x0000003c147c723c */ /* 0x040fec0000041870 */
[C---:B------:R-:W-:Y:S01]  /*3ba0*/  HMMA.16816.F32.BF16 R140, R20.reuse, R58, R44 ;  /* 0x0000003a148c723c */ /* 0x040fe2000004182c */
[----:B------:R-:W-:Y:S05]  /*3bb0*/  LDSM.16.M88.4 R44, [R230+0xa800] ;  /* 0x00a80000e62c783b */ /* 0x000fea0000000200 */
[C---:B------:R-:W-:Y:S01]  /*3bc0*/  HMMA.16816.F32.BF16 R132, R20.reuse, R52, R40 ;  /* 0x000000341484723c */ /* 0x040fe20000041828 */
[----:B------:R-:W-:Y:S05]  /*3bd0*/  LDSM.16.M88.4 R40, [R230+0xb000] ;  /* 0x00b00000e628783b */ /* 0x000fea0000000200 */
[C---:B------:R-:W-:Y:S06]  /*3be0*/  HMMA.16816.F32.BF16 R128, R20.reuse, R54, R100 ;  /* 0x000000361480723c */ /* 0x040fec0000041864 */
[C---:B------:R-:W-:Y:S06]  /*3bf0*/  HMMA.16816.F32.BF16 R112, R20.reuse, R62, R120 ;  /* 0x0000003e1470723c */ /* 0x040fec0000041878 */
[C---:B-1----:R-:W-:Y:S06]  /*3c00*/  HMMA.16816.F32.BF16 R116, R20.reuse, R68, R116 ;  /* 0x000000441474723c */ /* 0x042fec0000041874 */
[----:B------:R-:W-:Y:S01]  /*3c10*/  HMMA.16816.F32.BF16 R108, R20, R70, R108 ;  /* 0x00000046146c723c */ /* 0x000fe2000004186c */
[----:B------:R-:W1:Y:S05]  /*3c20*/  LDSM.16.M88.4 R20, [R233+0x4000] ;  /* 0x00400000e914783b */ /* 0x000e6a0000000200 */
[C---:B------:R-:W-:Y:S06]  /*3c30*/  HMMA.16816.F32.BF16 R100, R24.reuse, R58, R92 ;  /* 0x0000003a1864723c */ /* 0x040fec000004185c */
[C---:B------:R-:W-:Y:S06]  /*3c40*/  HMMA.16816.F32.BF16 R96, R24.reuse, R52, R84 ;  /* 0x000000341860723c */ /* 0x040fec0000041854 */
[----:B------:R-:W-:Y:S01]  /*3c50*/  HMMA.16816.F32.BF16 R84, R24, R60, R8 ;  /* 0x0000003c1854723c */ /* 0x000fe20000041808 */
[----:B------:R-:W4:Y:S05]  /*3c60*/  LDSM.16.M88.4 R8, [R233+0x6000] ;  /* 0x00600000e908783b */ /* 0x000f2a0000000200 */
[----:B--2---:R-:W-:Y:S06]  /*3c70*/  HMMA.16816.F32.BF16 R56, R16, R48, R88 ;  /* 0x000000301038723c */ /* 0x004fec0000041858 */
[C---:B------:R-:W-:Y:S01]  /*3c80*/  HMMA.16816.F32.BF16 R92, R24.reuse, R54, R80 ;  /* 0x00000036185c723c */ /* 0x040fe20000041850 */
[----:B------:R-:W-:Y:S05]  /*3c90*/  LDSM.16.M88.4 R52, [R229+0x3000] ;  /* 0x00300000e534783b */ /* 0x000fea0000000200 */
[C---:B------:R-:W-:Y:S01]  /*3ca0*/  HMMA.16816.F32.BF16 R80, R24.reuse, R62, R28 ;  /* 0x0000003e1850723c */ /* 0x040fe2000004181c */
[----:B------:R-:W2:Y:S05]  /*3cb0*/  LDSM.16.M88.4 R28, [R229+0x2800] ;  /* 0x00280000e51c783b */ /* 0x000eaa0000000200 */
[----:B------:R-:W-:Y:S01]  /*3cc0*/  HMMA.16816.F32.BF16 R76, R24, R68, R72 ;  /* 0x00000044184c723c */ /* 0x000fe20000041848 */
[----:B------:R-:W5:Y:S01]  /*3cd0*/  LDSM.16.M88.4 R72, [R229+0x3800] ;  /* 0x00380000e548783b */ /* 0x000f620000000200 */
[----:B------:R-:W-:-:S04]  /*3ce0*/  DEPBAR.LE SB0, 0x0 ;  /* 0x000080000000791a */ /* 0x000fc80000000000 */
[----:B------:R-:W-:Y:S06]  /*3cf0*/  HMMA.16816.F32.BF16 R64, R24, R70, R64 ;  /* 0x000000461840723c */ /* 0x000fec0000041840 */
[C---:B---3--:R-:W-:Y:S06]  /*3d00*/  HMMA.16816.F32.BF16 R60, R12.reuse, R48, R104 ;  /* 0x000000300c3c723c */ /* 0x048fec0000041868 */
[----:B------:R-:W-:Y:S06]  /*3d10*/  HMMA.16816.F32.BF16 R24, R12, R50, R140 ;  /* 0x000000320c18723c */ /* 0x000fec000004188c */
[----:B-1----:R-:W-:Y:S06]  /*3d20*/  HMMA.16816.F32.BF16 R56, R20, R32, R56 ;  /* 0x000000201438723c */ /* 0x002fec0000041838 */
[----:B------:R-:W-:Y:S06]  /*3d30*/  HMMA.16816.F32.BF16 R68, R12, R44, R132 ;  /* 0x0000002c0c44723c */ /* 0x000fec0000041884 */
[----:B------:R-:W-:Y:S06]  /*3d40*/  HMMA.16816.F32.BF16 R100, R16, R50, R100 ;  /* 0x000000321064723c */ /* 0x000fec0000041864 */
[C---:B------:R-:W-:Y:S06]  /*3d50*/  HMMA.16816.F32.BF16 R88, R12.reuse, R46, R128 ;  /* 0x0000002e0c58723c */ /* 0x040fec0000041880 */
[----:B------:R-:W-:Y:S01]  /*3d60*/  HMMA.16816.F32.BF16 R104, R12, R40, R124 ;  /* 0x000000280c68723c */ /* 0x000fe2000004187c */
[----:B------:R-:W-:Y:S01]  /*3d70*/  FMUL.FTZ R3, R56, UR6 ;  /* 0x0000000638037c20 */ /* 0x000fe20008410000 */
[----:B------:R-:W-:-:S04]  /*3d80*/  FMUL.FTZ R6, R57, UR6 ;  /* 0x0000000639067c20 */ /* 0x000fc80008410000 */
[C---:B------:R-:W-:Y:S01]  /*3d90*/  HMMA.16816.F32.BF16 R112, R12.reuse, R42, R112 ;  /* 0x0000002a0c70723c */ /* 0x040fe20000041870 */
[----:B------:R1:W-:Y:S05]  /*3da0*/  MUFU.TANH R56, R6 ;  /* 0x0000000600387308 */ /* 0x0003ea0000002400 */
[C---:B------:R-:W-:Y:S06]  /*3db0*/  HMMA.16816.F32.BF16 R116, R12.reuse, R36, R116 ;  /* 0x000000240c74723c */ /* 0x040fec0000041874 */
[----:B------:R-:W-:Y:S06]  /*3dc0*/  HMMA.16816.F32.BF16 R108, R12, R38, R108 ;  /* 0x000000260c6c723c */ /* 0x000fec000004186c */
[C---:B------:R-:W-:Y:S06]  /*3dd0*/  HMMA.16816.F32.BF16 R12, R16.reuse, R40, R84 ;  /* 0x00000028100c723c */ /* 0x040fec0000041854 */
[C---:B------:R-:W-:Y:S06]  /*3de0*/  HMMA.16816.F32.BF16 R96, R16.reuse, R44, R96 ;  /* 0x0000002c1060723c */ /* 0x040fec0000041860 */
[C---:B------:R-:W-:Y:S06]  /*3df0*/  HMMA.16816.F32.BF16 R80, R16.reuse, R42, R80 ;  /* 0x0000002a1050723c */ /* 0x040fec0000041850 */
[C---:B------:R-:W-:Y:S06]  /*3e00*/  HMMA.16816.F32.BF16 R92, R16.reuse, R46, R92 ;  /* 0x0000002e105c723c */ /* 0x040fec000004185c */
[C---:B------:R-:W-:Y:S06]  /*3e10*/  HMMA.16816.F32.BF16 R76, R16.reuse, R36, R76 ;  /* 0x00000024104c723c */ /* 0x040fec000004184c */
[----:B------:R-:W-:Y:S06]  /*3e20*/  HMMA.16816.F32.BF16 R64, R16, R38, R64 ;  /* 0x000000261040723c */ /* 0x000fec0000041840 */
[----:B----4-:R-:W-:Y:S01]  /*3e30*/  HMMA.16816.F32.BF16 R60, R8, R32, R60 ;  /* 0x00000020083c723c */ /* 0x010fe2000004183c */
[----:B------:R-:W-:-:S05]  /*3e40*/  IMAD.SHL.U32 R18, R175, 0x2, RZ ;  /* 0x00000002af127824 */ /* 0x000fca00078e00ff */
[----:B------:R-:W-:Y:S01]  /*3e50*/  HMMA.16816.F32.BF16 R36, R8, R34, R24 ;  /* 0x000000220824723c */ /* 0x000fe20000041818 */
[----:B------:R-:W-:-:S05]  /*3e60*/  LOP3.LUT R18, R18, 0x6, RZ, 0xc0, !PT ;  /* 0x0000000612127812 */ /* 0x000fca00078ec0ff */
[----:B--2---:R-:W-:Y:S01]  /*3e70*/  HMMA.16816.F32.BF16 R24, R8, R28, R68 ;  /* 0x0000001c0818723c */ /* 0x004fe20000041844 */
[----:B------:R2:W3:Y:S05]  /*3e80*/  MUFU.TANH R68, R3 ;  /* 0x0000000300447308 */ /* 0x0004ea0000002400 */
[----:B------:R-:W-:Y:S06]  /*3e90*/  HMMA.16816.F32.BF16 R32, R20, R34, R100 ;  /* 0x000000221420723c */ /* 0x000fec0000041864 */
[----:B------:R-:W-:Y:S01]  /*3ea0*/  HMMA.16816.F32.BF16 R40, R8, R30, R88 ;  /* 0x0000001e0828723c */ /* 0x000fe20000041858 */
[----:B------:R-:W-:Y:S01]  /*3eb0*/  FMUL.FTZ R7, R60, UR6 ;  /* 0x000000063c077c20 */ /* 0x000fe20008410000 */
[----:B-1----:R-:W-:Y:S01]  /*3ec0*/  FMUL.FTZ R6, R61, UR6 ;  /* 0x000000063d067c20 */ /* 0x002fe20008410000 */
[----:B--2---:R-:W-:-:S03]  /*3ed0*/  IMAD.U32 R3, RZ, RZ, UR16 ;  /* 0x00000010ff037e24 */ /* 0x004fc6000f8e00ff */
[C---:B------:R-:W-:Y:S01]  /*3ee0*/  HMMA.16816.F32.BF16 R44, R8.reuse, R52, R104 ;  /* 0x00000034082c723c */ /* 0x040fe20000041868 */
[----:B------:R-:W-:Y:S01]  /*3ef0*/  FMUL.FTZ R36, R36, UR6 ;  /* 0x0000000624247c20 */ /* 0x000fe20008410000 */
[----:B------:R-:W-:Y:S01]  /*3f00*/  FMUL.FTZ R38, R38, UR6 ;  /* 0x0000000626267c20 */ /* 0x000fe20008410000 */
[----:B------:R-:W-:Y:S02]  /*3f10*/  IMAD R18, R3, 0x40, R18 ;  /* 0x0000004003127824 */ /* 0x000fe400078e0212 */
[----:B------:R-:W-:Y:S01]  /*3f20*/  FMUL.FTZ R3, R58, UR6 ;  /* 0x000000063a037c20 */ /* 0x000fe20008410000 */
[----:B------:R-:W-:Y:S01]  /*3f30*/  FMUL.FTZ R70, R27, UR6 ;  /* 0x000000061b467c20 */ /* 0x000fe20008410000 */
[----:B------:R-:W-:Y:S01]  /*3f40*/  HMMA.16816.F32.BF16 R48, R8, R54, R112 ;  /* 0x000000360830723c */ /* 0x000fe20000041870 */
[C---:B------:R-:W-:Y:S01]  /*3f50*/  VIADD R16, R18.reuse, 0x1 ;  /* 0x0000000112107836 */ /* 0x040fe20000000000 */
[----:B------:R1:W-:Y:S01]  /*3f60*/  MUFU.TANH R58, R3 ;  /* 0x00000003003a7308 */ /* 0x0003e20000002400 */
[----:B------:R-:W-:-:S02]  /*3f70*/  ISETP.GE.AND P2, PT, R18, UR23, PT ;  /* 0x0000001712007c0c */ /* 0x000fc4000bf46270 */
[----:B------:R-:W-:Y:S01]  /*3f80*/  FMUL.FTZ R19, R32, UR6 ;  /* 0x0000000620137c20 */ /* 0x000fe20008410000 */
[C---:B-----5:R-:W-:Y:S01]  /*3f90*/  HMMA.16816.F32.BF16 R116, R8.reuse, R72, R116 ;  /* 0x000000480874723c */ /* 0x060fe20000041874 */
[----:B------:R-:W-:Y:S01]  /*3fa0*/  FMUL.FTZ R17, R33, UR6 ;  /* 0x0000000621117c20 */ /* 0x000fe20008410000 */
[----:B------:R-:W-:Y:S01]  /*3fb0*/  FMUL.FTZ R33, R35, UR6 ;  /* 0x0000000623217c20 */ /* 0x000fe20008410000 */
[----:B------:R-:W-:Y:S01]  /*3fc0*/  FMUL.FTZ R34, R34, UR6 ;  /* 0x0000000622227c20 */ /* 0x000fe20008410000 */
[----:B------:R-:W-:Y:S01]  /*3fd0*/  MUFU.TANH R32, R7 ;  /* 0x0000000700207308 */ /* 0x000fe20000002400 */
[----:B------:R-:W-:Y:S01]  /*3fe0*/  FMUL.FTZ R85, R43, UR6 ;  /* 0x000000062b557c20 */ /* 0x000fe20008410000 */
[----:B------:R-:W-:Y:S01]  /*3ff0*/  HMMA.16816.F32.BF16 R108, R8, R74, R108 ;  /* 0x0000004a086c723c */ /* 0x000fe2000004186c */
[----:B------:R-:W-:-:S05]  /*4000*/  ISETP.GE.AND P1, PT, R16, UR23, PT ;  /* 0x0000001710007c0c */ /* 0x000fca000bf26270 */
[C---:B------:R-:W-:Y:S01]  /*4010*/  HMMA.16816.F32.BF16 R12, R20.reuse, R52, R12 ;  /* 0x00000034140c723c */ /* 0x040fe2000004180c */
[----:B-1----:R-:W-:Y:S01]  /*4020*/  FMUL.FTZ R3, R59, UR6 ;  /* 0x000000063b037c20 */ /* 0x002fe20008410000 */
[----:B------:R-:W-:Y:S01]  /*4030*/  FMUL.FTZ R59, R37, UR6 ;  /* 0x00000006253b7c20 */ /* 0x000fe20008410000 */
[----:B------:R-:W-:Y:S01]  /*4040*/  FMUL.FTZ R86, R46, UR6 ;  /* 0x000000062e567c20 */ /* 0x000fe20008410000 */
[----:B------:R-:W-:Y:S01]  /*4050*/  MUFU.TANH R37, R6 ;  /* 0x0000000600257308 */ /* 0x000fe20000002400 */
[----:B------:R-:W-:Y:S01]  /*4060*/  FMUL.FTZ R84, R44, UR6 ;  /* 0x000000062c547c20 */ /* 0x000fe20008410000 */
[----:B------:R-:W-:Y:S01]  /*4070*/  HMMA.16816.F32.BF16 R8, R20, R28, R96 ;  /* 0x0000001c1408723c */ /* 0x000fe20000041860 */
[----:B------:R-:W-:Y:S01]  /*4080*/  FMUL.FTZ R91, R47, UR6 ;  /* 0x000000062f5b7c20 */ /* 0x000fe20008410000 */
[----:B------:R-:W-:-:S04]  /*4090*/  FMUL.FTZ R89, R45, UR6 ;  /* 0x000000062d597c20 */ /* 0x000fc80008410000 */
[C---:B------:R-:W-:Y:S01]  /*40a0*/  HMMA.16816.F32.BF16 R52, R20.reuse, R54, R80 ;  /* 0x000000361434723c */ /* 0x040fe20000041850 */
[----:B------:R-:W-:Y:S01]  /*40b0*/  FMUL.FTZ R96, R49, UR6 ;  /* 0x0000000631607c20 */ /* 0x000fe20008410000 */
[----:B------:R-:W-:Y:S01]  /*40c0*/  MUFU.TANH R19, R19 ;  /* 0x0000001300137308 */ /* 0x000fe20000002400 */
[----:B------:R-:W-:Y:S01]  /*40d0*/  FMUL.FTZ R97, R50, UR6 ;  /* 0x0000000632617c20 */ /* 0x000fe20008410000 */
[----:B------:R-:W-:Y:S02]  /*40e0*/  FMUL.FTZ R98, R51, UR6 ;  /* 0x0000000633627c20 */ /* 0x000fe40008410000 */
[C---:B------:R-:W-:Y:S04]  /*40f0*/  HMMA.16816.F32.BF16 R28, R20.reuse, R30, R92 ;  /* 0x0000001e141c723c */ /* 0x040fe8000004185c */
[----:B------:R-:W-:Y:S02]  /*4100*/  MUFU.TANH R33, R33 ;  /* 0x0000002100217308 */ /* 0x000fe40000002400 */
[----:B------:R-:W-:Y:S01]  /*4110*/  HMMA.16816.F32.BF16 R76, R20, R72, R76 ;  /* 0x00000048144c723c */ /* 0x000fe2000004184c */
[----:B------:R-:W-:Y:S01]  /*4120*/  FMUL.FTZ R88, R15, UR6 ;  /* 0x000000060f587c20 */ /* 0x000fe20008410000 */
[----:B------:R-:W-:Y:S01]  /*4130*/  IADD3 R15, R18, 0x8, RZ ;  /* 0x00000008120f7810 */ /* 0x000fe20007ffe0ff */
[----:B------:R-:W-:Y:S01]  /*4140*/  FMUL.FTZ R87, R13, UR6 ;  /* 0x000000060d577c20 */ /* 0x000fe20008410000 */
[----:B------:R-:W-:-:S02]  /*4150*/  FMUL.FTZ R95, R48, UR6 ;  /* 0x00000006305f7c20 */ /* 0x000fc40008410000 */
[----:B------:R-:W-:Y:S01]  /*4160*/  HMMA.16816.F32.BF16 R80, R20, R74, R64 ;  /* 0x0000004a1450723c */ /* 0x000fe20000041840 */
[----:B------:R-:W-:Y:S01]  /*4170*/  FMUL.FTZ R8, R8, UR6 ;  /* 0x0000000608087c20 */ /* 0x000fe20008410000 */
[----:B------:R-:W-:Y:S01]  /*4180*/  FMUL.FTZ R9, R9, UR6 ;  /* 0x0000000609097c20 */ /* 0x000fe20008410000 */
[----:B------:R-:W-:Y:S01]  /*4190*/  FMUL.FTZ R60, R10, UR6 ;  /* 0x000000060a3c7c20 */ /* 0x000fe20008410000 */
[----:B------:R-:W-:Y:S01]  /*41a0*/  FMUL.FTZ R72, R40, UR6 ;  /* 0x0000000628487c20 */ /* 0x000fe20008410000 */
[----:B------:R-:W-:Y:S01]  /*41b0*/  MUFU.TANH R13, R8 ;  /* 0x00000008000d7308 */ /* 0x000fe20000002400 */
[----:B------:R-:W-:Y:S01]  /*41c0*/  FMUL.FTZ R93, R54, UR6 ;  /* 0x00000006365d7c20 */ /* 0x000fe20008410000 */
[----:B------:R-:W-:Y:S01]  /*41d0*/  FMUL.FTZ R21, R62, UR6 ;  /* 0x000000063e157c20 */ /* 0x000fe20008410000 */
[----:B------:R-:W-:Y:S01]  /*41e0*/  FMUL.FTZ R62, R39, UR6 ;  /* 0x00000006273e7c20 */ /* 0x000fe20008410000 */
[----:B------:R-:W-:Y:S01]  /*41f0*/  FMUL.FTZ R22, R63, UR6 ;  /* 0x000000063f167c20 */ /* 0x000fe20008410000 */
[----:B------:R-:W-:Y:S01]  /*4200*/  FMUL.FTZ R75, R14, UR6 ;  /* 0x000000060e4b7c20 */ /* 0x000fe20008410000 */
[----:B------:R-:W-:Y:S01]  /*4210*/  FMUL.FTZ R64, R24, UR6 ;  /* 0x0000000618407c20 */ /* 0x000fe20008410000 */
[----:B------:R-:W-:Y:S01]  /*4220*/  FMUL.FTZ R65, R25, UR6 ;  /* 0x0000000619417c20 */ /* 0x000fe20008410000 */
[----:B------:R1:W-:Y:S01]  /*4230*/  MUFU.TANH R39, R3 ;  /* 0x0000000300277308 */ /* 0x0003e20000002400 */
[----:B------:R-:W-:Y:S01]  /*4240*/  FMUL.FTZ R24, R12, UR6 ;  /* 0x000000060c187c20 */ /* 0x000fe20008410000 */
[----:B------:R-:W-:-:S02]  /*4250*/  VIADD R25, R18, 0x18 ;  /* 0x0000001812197836 */ /* 0x000fc40000000000 */
[----:B------:R-:W-:Y:S01]  /*4260*/  FMUL.FTZ R63, R11, UR6 ;  /* 0x000000060b3f7c20 */ /* 0x000fe20008410000 */
[----:B------:R-:W-:Y:S01]  /*4270*/  FMUL.FTZ R20, R28, UR6 ;  /* 0x000000061c147c20 */ /* 0x000fe20008410000 */
[----:B------:R-:W-:Y:S01]  /*4280*/  FMUL.FTZ R23, R29, UR6 ;  /* 0x000000061d177c20 */ /* 0x000fe20008410000 */
[----:B------:R-:W-:Y:S01]  /*4290*/  FMUL.FTZ R90, R52, UR6 ;  /* 0x00000006345a7c20 */ /* 0x000fe20008410000 */
[----:B------:R-:W-:Y:S01]  /*42a0*/  FMUL.FTZ R66, R26, UR6 ;  /* 0x000000061a427c20 */ /* 0x000fe20008410000 */
[----:B------:R2:W-:Y:S01]  /*42b0*/  MUFU.TANH R27, R21 ;  /* 0x00000015001b7308 */ /* 0x0005e20000002400 */
[----:B------:R-:W-:Y:S02]  /*42c0*/  VIADD R26, R18, 0x20 ;  /* 0x00000020121a7836 */ /* 0x000fe40000000000 */
[----:B------:R-:W-:Y:S01]  /*42d0*/  FMUL.FTZ R92, R53, UR6 ;  /* 0x00000006355c7c20 */ /* 0x000fe20008410000 */
[----:B------:R-:W-:Y:S01]  /*42e0*/  FMUL.FTZ R74, R41, UR6 ;  /* 0x00000006294a7c20 */ /* 0x000fe20008410000 */
[----:B------:R-:W-:Y:S01]  /*42f0*/  FMUL.FTZ R69, R30, UR6 ;  /* 0x000000061e457c20 */ /* 0x000fe20008410000 */
[----:B------:R-:W-:Y:S01]  /*4300*/  FMUL.FTZ R71, R31, UR6 ;  /* 0x000000061f477c20 */ /* 0x000fe20008410000 */
[----:B------:R-:W-:Y:S01]  /*4310*/  FMUL.FTZ R73, R42, UR6 ;  /* 0x000000062a497c20 */ /* 0x000fe20008410000 */
[----:B------:R-:W-:Y:S01]  /*4320*/  ISETP.GE.AND P0, PT, R15, UR23, PT ;  /* 0x000000170f007c0c */ /* 0x000fe2000bf06270 */
[----:B------:R4:W5:Y:S01]  /*4330*/  MUFU.TANH R14, R17 ;  /* 0x00000011000e7308 */ /* 0x0009620000002400 */
[----:B-1----:R-:W-:Y:S01]  /*4340*/  MOV R3, UR23 ;  /* 0x0000001700037c02 */ /* 0x002fe20008000f00 */
[----:B------:R-:W-:Y:S01]  /*4350*/  FMUL.FTZ R94, R55, UR6 ;  /* 0x00000006375e7c20 */ /* 0x000fe20008410000 */
[----:B------:R-:W-:-:S02]  /*4360*/  ISETP.GE.AND P3, PT, R25, UR23, PT ;  /* 0x0000001719007c0c */ /* 0x000fc4000bf66270 */
[----:B------:R-:W-:-:S03]  /*4370*/  IADD3 R3, R3, -UR24, R158 ;  /* 0x8000001803037c10 */ /* 0x000fc6000fffe09e */
[----:B------:R1:W-:Y:S01]  /*4380*/  MUFU.TANH R35, R22 ;  /* 0x0000001600237308 */ /* 0x0003e20000002400 */
[C---:B--2---:R-:W-:Y:S02]  /*4390*/  VIADD R21, R18.reuse, 0x10 ;  /* 0x0000001012157836 */ /* 0x044fe40000000000 */
[C---:B------:R-:W-:Y:S02]  /*43a0*/  IMAD.IADD R5, R3.reuse, 0x1, -R18 ;  /* 0x0000000103057824 */ /* 0x040fe400078e0a12 */
[----:B------:R-:W-:Y:S01]  /*43b0*/  IMAD.IADD R7, R3, 0x1, -R16 ;  /* 0x0000000103077824 */ /* 0x000fe200078e0a10 */
[----:B------:R-:W-:Y:S01]  /*43c0*/  ISETP.GE.AND P5, PT, R21, UR23, PT ;  /* 0x0000001715007c0c */ /* 0x000fe2000bfa6270 */
[C---:B------:R-:W-:Y:S01]  /*43d0*/  IMAD.IADD R8, R3.reuse, 0x1, -R21 ;  /* 0x0000000103087824 */ /* 0x040fe200078e0a15 */
[----:B------:R-:W-:Y:S01]  /*43e0*/  IABS R6, R5 ;  /* 0x0000000500067213 */ /* 0x000fe20000000000 */
[----:B----4-:R-:W-:Y:S01]  /*43f0*/  VIADD R17, R18, 0x9 ;  /* 0x0000000912117836 */ /* 0x010fe20000000000 */
[----:B------:R-:W-:Y:S01]  /*4400*/  IABS R5, R7 ;  /* 0x0000000700057213 */ /* 0x000fe20000000000 */
[----:B------:R2:W4:Y:S01]  /*4410*/  MUFU.TANH R12, R9 ;  /* 0x00000009000c7308 */ /* 0x0005220000002400 */
[----:B------:R-:W-:Y:S01]  /*4420*/  I2FP.F32.S32 R6, R6 ;  /* 0x0000000600067245 */ /* 0x000fe20000201400 */
[----:B------:R-:W-:Y:S01]  /*4430*/  IMAD.IADD R11, R3, 0x1, -R25 ;  /* 0x00000001030b7824 */ /* 0x000fe200078e0a19 */
[----:B------:R-:W-:-:S02]  /*4440*/  I2FP.F32.S32 R5, R5 ;  /* 0x0000000500057245 */ /* 0x000fc40000201400 */
[----:B------:R-:W-:Y:S01]  /*4450*/  ISETP.GE.AND P6, PT, R17, UR23, PT ;  /* 0x0000001711007c0c */ /* 0x000fe2000bfc6270 */
[----:B---3--:R-:W-:Y:S01]  /*4460*/  FFMA.FTZ R46, R6, -UR5, R68 ;  /* 0x80000005062e7c23 */ /* 0x008fe20008010044 */
[----:B-1----:R-:W-:Y:S02]  /*4470*/  VIADD R22, R18, 0x11 ;  /* 0x0000001112167836 */ /* 0x002fe40000000000 */
[----:B------:R-:W-:Y:S01]  /*4480*/  FFMA.FTZ R49, R5, -UR5, R56 ;  /* 0x8000000505317c23 */ /* 0x000fe20008010038 */
[C---:B------:R-:W-:Y:S01]  /*4490*/  IADD3 R6, R3.reuse, -R15, RZ ;  /* 0x8000000f03067210 */ /* 0x040fe20007ffe0ff */
[----:B------:R-:W-:Y:S01]  /*44a0*/  IMAD.IADD R5, R3, 0x1, -R17 ;  /* 0x0000000103057824 */ /* 0x000fe200078e0a11 */
[----:B------:R-:W-:Y:S01]  /*44b0*/  MUFU.TANH R29, R34 ;  /* 0x00000022001d7308 */ /* 0x000fe20000002400 */
[----:B------:R-:W-:Y:S01]  /*44c0*/  FSEL R166, R46, -INF , !P2 ;  /* 0xff8000002ea67808 */ /* 0x000fe20005000000 */
[----:B------:R-:W-:Y:S01]  /*44d0*/  FMUL.FTZ R68, R83, UR6 ;  /* 0x0000000653447c20 */ /* 0x000fe20008410000 */
[----:B------:R-:W-:-:S02]  /*44e0*/  IABS R10, R6 ;  /* 0x00000006000a7213 */ /* 0x000fc40000000000 */
[----:B------:R-:W-:Y:S01]  /*44f0*/  IABS R7, R5 ;  /* 0x0000000500077213 */ /* 0x000fe20000000000 */
[----:B--2---:R-:W-:Y:S01]  /*4500*/  IMAD.IADD R9, R3, 0x1, -R22 ;  /* 0x0000000103097824 */ /* 0x004fe200078e0a16 */
[----:B------:R-:W-:Y:S01]  /*4510*/  IABS R6, R8 ;  /* 0x0000000800067213 */ /* 0x000fe20000000000 */
[----:B------:R-:W-:Y:S01]  /*4520*/  MUFU.TANH R31, R59 ;  /* 0x0000003b001f7308 */ /* 0x000fe20000002400 */
[----:B------:R-:W-:Y:S02]  /*4530*/  IABS R8, R11 ;  /* 0x0000000b00087213 */ /* 0x000fe40000000000 */
[----:B------:R-:W-:Y:S02]  /*4540*/  IABS R5, R9 ;  /* 0x0000000900057213 */ /* 0x000fe40000000000 */
[----:B------:R-:W-:Y:S01]  /*4550*/  MOV R9, R7 ;  /* 0x0000000700097202 */ /* 0x000fe20000000f00 */
[----:B------:R-:W-:Y:S01]  /*4560*/  IMAD.MOV.U32 R7, RZ, RZ, R6 ;  /* 0x000000ffff077224 */ /* 0x000fe200078e0006 */
[----:B------:R-:W-:Y:S01]  /*4570*/  ISETP.GE.AND P4, PT, R22, UR23, PT ;  /* 0x0000001716007c0c */ /* 0x000fe2000bf86270 */
[----:B------:R-:W1:Y:S01]  /*4580*/  MUFU.TANH R11, R20 ;  /* 0x00000014000b7308 */ /* 0x000e620000002400 */
[----:B------:R-:W-:Y:S01]  /*4590*/  IMAD.MOV.U32 R6, RZ, RZ, R5 ;  /* 0x000000ffff067224 */ /* 0x000fe200078e0005 */
[----:B------:R-:W-:Y:S01]  /*45a0*/  I2FP.F32.S32 R9, R9 ;  /* 0x0000000900097245 */ /* 0x000fe20000201400 */
[----:B------:R-:W-:Y:S01]  /*45b0*/  IMAD.MOV.U32 R5, RZ, RZ, R8 ;  /* 0x000000ffff057224 */ /* 0x000fe200078e0008 */
[----:B------:R-:W-:-:S02]  /*45c0*/  I2FP.F32.S32 R7, R7 ;  /* 0x0000000700077245 */ /* 0x000fc40000201400 */
[----:B------:R-:W-:Y:S01]  /*45d0*/  I2FP.F32.S32 R8, R10 ;  /* 0x0000000a00087245 */ /* 0x000fe20000201400 */
[----:B-----5:R-:W-:Y:S01]  /*45e0*/  FFMA.FTZ R53, R9, -UR5, R14 ;  /* 0x8000000509357c23 */ /* 0x020fe2000801000e */
[----:B------:R-:W-:Y:S01]  /*45f0*/  I2FP.F32.S32 R6, R6 ;  /* 0x0000000600067245 */ /* 0x000fe20000201400 */
[----:B------:R-:W-:Y:S01]  /*4600*/  FFMA.FTZ R54, R7, -UR5, R13 ;  /* 0x8000000507367c23 */ /* 0x000fe2000801000d */
[----:B------:R-:W-:Y:S02]  /*4610*/  VIADD R7, R3, 0x8 ;  /* 0x0000000803077836 */ /* 0x000fe40000000000 */
[----:B------:R-:W-:Y:S01]  /*4620*/  FFMA.FTZ R52, R8, -UR5, R19 ;  /* 0x8000000508347c23 */ /* 0x000fe20008010013 */
[----:B------:R-:W-:Y:S01]  /*4630*/  I2FP.F32.S32 R5, R5 ;  /* 0x0000000500057245 */ /* 0x000fe20000201400 */
[----:B------:R2:W-:Y:S01]  /*4640*/  MUFU.TANH R19, R23 ;  /* 0x0000001700137308 */ /* 0x0005e20000002400 */
[----:B------:R-:W-:Y:S02]  /*4650*/  IMAD.IADD R8, R7, 0x1, -R18 ;  /* 0x0000000107087824 */ /* 0x000fe400078e0a12 */
[----:B----4-:R-:W-:Y:S01]  /*4660*/  FFMA.FTZ R57, R6, -UR5, R12 ;  /* 0x8000000506397c23 */ /* 0x010fe2000801000c */
[----:B------:R-:W-:Y:S01]  /*4670*/  IADD3 R6, R3, 0x40, RZ ;  /* 0x0000004003067810 */ /* 0x000fe20007ffe0ff */
[----:B-1----:R-:W-:Y:S01]  /*4680*/  FFMA.FTZ R67, R5, -UR5, R11 ;  /* 0x8000000505437c23 */ /* 0x002fe2000801000b */
[C---:B------:R-:W-:Y:S01]  /*4690*/  VIADD R5, R3.reuse, 0x48 ;  /* 0x0000004803057836 */ /* 0x040fe20000000000 */
[----:B------:R-:W-:Y:S01]  /*46a0*/  IABS R11, R8 ;  /* 0x00000008000b7213 */ /* 0x000fe20000000000 */
[----:B------:R-:W-:Y:S01]  /*46b0*/  IMAD.IADD R8, R3, 0x1, -R26 ;  /* 0x0000000103087824 */ /* 0x000fe200078e0a1a */
[----:B------:R-:W-:Y:S01]  /*46c0*/  IADD3 R10, -R18, R6, RZ ;  /* 0x00000006120a7210 */ /* 0x000fe20007ffe1ff */
[----:B------:R-:W-:Y:S01]  /*46d0*/  IMAD.IADD R12, R5, 0x1, -R18 ;  /* 0x00000001050c7824 */ /* 0x000fe200078e0a12 */
[----:B------:R-:W1:Y:S01]  /*46e0*/  MUFU.TANH R20, R24 ;  /* 0x0000001800147308 */ /* 0x000e620000002400 */
[----:B------:R-:W-:Y:S01]  /*46f0*/  IMAD.MOV.U32 R13, RZ, RZ, R11 ;  /* 0x000000ffff0d7224 */ /* 0x000fe200078e000b */
[----:B------:R-:W-:-:S02]  /*4700*/  IABS R14, R10 ;  /* 0x0000000a000e7213 */ /* 0x000fc40000000000 */
[----:B------:R-:W-:Y:S02]  /*4710*/  IABS R8, R8 ;  /* 0x0000000800087213 */ /* 0x000fe40000000000 */
[----:B------:R-:W-:Y:S01]  /*4720*/  IABS R10, R12 ;  /* 0x0000000c000a7213 */ /* 0x000fe20000000000 */
[----:B--2---:R-:W-:Y:S01]  /*4730*/  VIADD R23, R18, 0x19 ;  /* 0x0000001912177836 */ /* 0x004fe20000000000 */
[----:B------:R-:W-:Y:S01]  /*4740*/  MOV R11, R8 ;  /* 0x00000008000b7202 */ /* 0x000fe20000000f00 */
[----:B------:R-:W-:Y:S01]  /*4750*/  IMAD.MOV.U32 R8, RZ, RZ, R14 ;  /* 0x000000ffff087224 */ /* 0x000fe200078e000e */
[----:B------:R-:W2:Y:S01]  /*4760*/  MUFU.TANH R24, R36 ;  /* 0x0000002400187308 */ /* 0x000ea20000002400 */
[----:B------:R-:W-:Y:S01]  /*4770*/  IMAD.IADD R9, R3, 0x1, -R23 ;  /* 0x0000000103097824 */ /* 0x000fe200078e0a17 */
[----:B------:R-:W-:Y:S02]  /*4780*/  I2FP.F32.S32 R12, R11 ;  /* 0x0000000b000c7245 */ /* 0x000fe40000201400 */
[----:B------:R-:W-:Y:S01]  /*4790*/  I2FP.F32.S32 R11, R13 ;  /* 0x0000000d000b7245 */ /* 0x000fe20000201400 */
[----:B------:R-:W-:Y:S01]  /*47a0*/  IMAD.IADD R13, R6, 0x1, -R15 ;  /* 0x00000001060d7824 */ /* 0x000fe200078e0a0f */
[----:B------:R-:W-:Y:S01]  /*47b0*/  IABS R9, R9 ;  /* 0x0000000900097213 */ /* 0x000fe20000000000 */
[----:B-1----:R-:W-:Y:S01]  /*47c0*/  FFMA.FTZ R61, R12, -UR5, R20 ;  /* 0x800000050c3d7c23 */ /* 0x002fe20008010014 */
[----:B------:R-:W-:Y:S01]  /*47d0*/  MUFU.TANH R14, R60 ;  /* 0x0000003c000e7308 */ /* 0x000fe20000002400 */
[----:B------:R-:W-:Y:S01]  /*47e0*/  FFMA.FTZ R44, R11, -UR5, R58 ;  /* 0x800000050b2c7c23 */ /* 0x000fe2000801003a */
[----:B------:R-:W-:-:S02]  /*47f0*/  I2FP.F32.S32 R9, R9 ;  /* 0x0000000900097245 */ /* 0x000fc40000201400 */
[----:B------:R-:W-:Y:S02]  /*4800*/  IADD3 R11, -R15, R7, RZ ;  /* 0x000000070f0b7210 */ /* 0x000fe40007ffe1ff */
[----:B------:R-:W-:Y:S01]  /*4810*/  FSEL R173, R44, -INF , !P2 ;  /* 0xff8000002cad7808 */ /* 0x000fe20005000000 */
[----:B------:R-:W-:Y:S01]  /*4820*/  FFMA.FTZ R50, R9, -UR5, R19 ;  /* 0x8000000509327c23 */ /* 0x000fe20008010013 */
[----:B------:R-:W-:Y:S01]  /*4830*/  I2FP.F32.S32 R9, R8 ;  /* 0x0000000800097245 */ /* 0x000fe20000201400 */
[----:B------:R1:W-:Y:S01]  /*4840*/  MUFU.TANH R19, R62 ;  /* 0x0000003e00137308 */ /* 0x0003e20000002400 */
[----:B------:R-:W-:Y:S01]  /*4850*/  I2FP.F32.S32 R8, R10 ;  /* 0x0000000a00087245 */ /* 0x000fe20000201400 */
[----:B------:R-:W-:Y:S01]  /*4860*/  IMAD.IADD R10, R5, 0x1, -R16 ;  /* 0x00000001050a7824 */ /* 0x000fe200078e0a10 */
[----:B------:R-:W-:Y:S01]  /*4870*/  FSEL R168, R49, -INF , !P1 ;  /* 0xff80000031a87808 */ /* 0x000fe20004800000 */
[----:B------:R-:W-:Y:S01]  /*4880*/  FFMA.FTZ R41, R9, -UR5, R32 ;  /* 0x8000000509297c23 */ /* 0x000fe20008010020 */
[----:B------:R-:W-:-:S02]  /*4890*/  IMAD.IADD R9, R7, 0x1, -R16 ;  /* 0x0000000107097824 */ /* 0x000fc400078e0a10 */
[----:B------:R-:W-:Y:S01]  /*48a0*/  FFMA.FTZ R40, R8, -UR5, R27 ;  /* 0x8000000508287c23 */ /* 0x000fe2000801001b */
[----:B------:R-:W-:Y:S01]  /*48b0*/  IMAD.IADD R8, R6, 0x1, -R16 ;  /* 0x0000000106087824 */ /* 0x000fe200078e0a10 */
[----:B------:R-:W3:Y:S01]  /*48c0*/  MUFU.TANH R28, R38 ;  /* 0x00000026001c7308 */ /* 0x000ee20000002400 */
[----:B------:R-:W-:Y:S02]  /*48d0*/  FSEL R163, R52, -INF , !P0 ;  /* 0xff80000034a37808 */ /* 0x000fe40004000000 */
[----:B------:R-:W-:Y:S02]  /*48e0*/  IABS R12, R9 ;  /* 0x00000009000c7213 */ /* 0x000fe40000000000 */
[----:B------:R-:W-:Y:S02]  /*48f0*/  IABS R9, R8 ;  /* 0x0000000800097213 */ /* 0x000fe40000000000 */
[----:B------:R-:W-:Y:S01]  /*4900*/  IABS R8, R10 ;  /* 0x0000000a00087213 */ /* 0x000fe20000000000 */
[----:B------:R-:W-:Y:S01]  /*4910*/  MUFU.TANH R32, R63 ;  /* 0x0000003f00207308 */ /* 0x000fe20000002400 */
[----:B------:R-:W-:-:S02]  /*4920*/  IABS R10, R11 ;  /* 0x0000000b000a7213 */ /* 0x000fc40000000000 */
[----:B------:R-:W-:Y:S01]  /*4930*/  IABS R11, R13 ;  /* 0x0000000d000b7213 */ /* 0x000fe20000000000 */
[----:B------:R-:W-:Y:S01]  /*4940*/  IMAD.MOV.U32 R13, RZ, RZ, R12 ;  /* 0x000000ffff0d7224 */ /* 0x000fe200078e000c */
[----:B-1----:R-:W-:Y:S01]  /*4950*/  FSEL R62, R41, -INF , !P2 ;  /* 0xff800000293e7808 */ /* 0x002fe20005000000 */
[----:B------:R-:W-:Y:S01]  /*4960*/  IMAD.MOV.U32 R12, RZ, RZ, R9 ;  /* 0x000000ffff0c7224 */ /* 0x000fe200078e0009 */
[----:B------:R-:W-:Y:S01]  /*4970*/  FSEL R162, R53, -INF , !P6 ;  /* 0xff80000035a27808 */ /* 0x000fe20007000000 */
[----:B------:R-:W-:Y:S01]  /*4980*/  IMAD.MOV.U32 R9, RZ, RZ, R10 ;  /* 0x000000ffff097224 */ /* 0x000fe200078e000a */
[----:B------:R-:W-:Y:S01]  /*4990*/  MOV R10, R11 ;  /* 0x0000000b000a7202 */ /* 0x000fe20000000f00 */
[----:B------:R-:W-:Y:S01]  /*49a0*/  MUFU.TANH R16, R66 ;  /* 0x0000004200107308 */ /* 0x000fe20000002400 */
[----:B------:R-:W-:Y:S02]  /*49b0*/  I2FP.F32.S32 R11, R8 ;  /* 0x00000008000b7245 */ /* 0x000fe40000201400 */
[----:B------:R-:W-:Y:S01]  /*49c0*/  I2FP.F32.S32 R8, R10 ;  /* 0x0000000a00087245 */ /* 0x000fe20000201400 */
[----:B------:R-:W-:Y:S01]  /*49d0*/  IMAD.IADD R10, R6, 0x1, -R17 ;  /* 0x00000001060a7824 */ /* 0x000fe200078e0a11 */
[----:B------:R-:W-:Y:S01]  /*49e0*/  I2FP.F32.S32 R9, R9 ;  /* 0x0000000900097245 */ /* 0x000fe20000201400 */
[----:B------:R-:W-:Y:S01]  /*49f0*/  FFMA.FTZ R20, R11, -UR5, R35 ;  /* 0x800000050b147c23 */ /* 0x000fe20008010023 */
[----:B------:R-:W-:Y:S01]  /*4a00*/  I2FP.F32.S32 R12, R12 ;  /* 0x0000000c000c7245 */ /* 0x000fe20000201400 */
[----:B--2---:R-:W-:Y:S01]  /*4a10*/  FFMA.FTZ R47, R8, -UR5, R24 ;  /* 0x80000005082f7c23 */ /* 0x004fe20008010018 */
[----:B------:R-:W-:Y:S01]  /*4a20*/  I2FP.F32.S32 R13, R13 ;  /* 0x0000000d000d7245 */ /* 0x000fe20000201400 */
[----:B------:R-:W-:Y:S01]  /*4a30*/  FFMA.FTZ R48, R9, -UR5, R29 ;  /* 0x8000000509307c23 */ /* 0x000fe2000801001d */
[----:B------:R-:W-:-:S02]  /*4a40*/  IMAD.IADD R8, R5, 0x1, -R15 ;  /* 0x0000000105087824 */ /* 0x000fc400078e0a0f */
[----:B------:R-:W-:Y:S01]  /*4a50*/  FFMA.FTZ R27, R12, -UR5, R37 ;  /* 0x800000050c1b7c23 */ /* 0x000fe20008010025 */
[----:B------:R-:W-:Y:S02]  /*4a60*/  IMAD.IADD R9, R7, 0x1, -R17 ;  /* 0x0000000107097824 */ /* 0x000fe400078e0a11 */
[----:B------:R-:W-:Y:S01]  /*4a70*/  FFMA.FTZ R30, R13, -UR5, R39 ;  /* 0x800000050d1e7c23 */ /* 0x000fe20008010027 */
[----:B------:R-:W-:Y:S01]  /*4a80*/  IMAD.IADD R12, R5, 0x1, -R17 ;  /* 0x00000001050c7824 */ /* 0x000fe200078e0a11 */
[----:B------:R-:W-:Y:S01]  /*4a90*/  IADD3 R13, -R21, R7, RZ ;  /* 0x00000007150d7210 */ /* 0x000fe20007ffe1ff */
[----:B------:R-:W1:Y:S01]  /*4aa0*/  MUFU.TANH R24, R65 ;  /* 0x0000004100187308 */ /* 0x000e620000002400 */
[----:B------:R-:W-:Y:S02]  /*4ab0*/  IABS R11, R8 ;  /* 0x00000008000b7213 */ /* 0x000fe40000000000 */
[----:B------:R-:W-:Y:S02]  /*4ac0*/  IABS R9, R9 ;  /* 0x0000000900097213 */ /* 0x000fe40000000000 */
[----:B------:R-:W-:-:S02]  /*4ad0*/  IABS R8, R10 ;  /* 0x0000000a00087213 */ /* 0x000fc40000000000 */
[----:B------:R-:W-:Y:S01]  /*4ae0*/  IABS R10, R12 ;  /* 0x0000000c000a7213 */ /* 0x000fe20000000000 */
[----:B------:R-:W-:Y:S01]  /*4af0*/  MUFU.TANH R29, R64 ;  /* 0x00000040001d7308 */ /* 0x000fe20000002400 */
        /* <DEDUP_REMOVED lines=8> */
[----:B------:R-:W-:Y:S01]  /*4b80*/  MOV R10, R12 ;  /* 0x0000000c000a7202 */ /* 0x000fe20000000f00 */
[----:B------:R-:W-:Y:S01]  /*4b90*/  MUFU.TANH R17, R71 ;  /* 0x0000004700117308 */ /* 0x000fe20000002400 */
[----:B------:R-:W-:Y:S01]  /*4ba0*/  I2FP.F32.S32 R12, R11 ;  /* 0x0000000b000c7245 */ /* 0x000fe20000201400 */
[----:B---3--:R-:W-:Y:S01]  /*4bb0*/  FFMA.FTZ R34, R13, -UR5, R28 ;  /* 0x800000050d227c23 */ /* 0x008fe2000801001c */
[----:B------:R-:W-:-:S02]  /*4bc0*/  I2FP.F32.S32 R11, R9 ;  /* 0x00000009000b7245 */ /* 0x000fc40000201400 */
[----:B------:R-:W-:Y:S01]  /*4bd0*/  I2FP.F32.S32 R9, R10 ;  /* 0x0000000a00097245 */ /* 0x000fe20000201400 */
[----:B------:R-:W-:Y:S01]  /*4be0*/  FFMA.FTZ R45, R12, -UR5, R33 ;  /* 0x800000050c2d7c23 */ /* 0x000fe20008010021 */
[----:B------:R-:W-:Y:S01]  /*4bf0*/  I2FP.F32.S32 R8, R8 ;  /* 0x0000000800087245 */ /* 0x000fe20000201400 */
[----:B------:R-:W-:Y:S01]  /*4c00*/  FFMA.FTZ R43, R11, -UR5, R31 ;  /* 0x800000050b2b7c23 */ /* 0x000fe2000801001f */
[C---:B------:R-:W-:Y:S02]  /*4c10*/  IMAD.IADD R11, R6.reuse, 0x1, -R22 ;  /* 0x00000001060b7824 */ /* 0x040fe400078e0a16 */
[----:B------:R-:W-:Y:S01]  /*4c20*/  FFMA.FTZ R42, R9, -UR5, R14 ;  /* 0x80000005092a7c23 */ /* 0x000fe2000801000e */
[----:B------:R-:W-:Y:S02]  /*4c30*/  IMAD.IADD R9, R6, 0x1, -R21 ;  /* 0x0000000106097824 */ /* 0x000fe400078e0a15 */
[----:B------:R-:W-:Y:S01]  /*4c40*/  FFMA.FTZ R33, R8, -UR5, R19 ;  /* 0x8000000508217c23 */ /* 0x000fe20008010013 */
[----:B------:R-:W-:Y:S01]  /*4c50*/  IMAD.IADD R8, R5, 0x1, -R21 ;  /* 0x0000000105087824 */ /* 0x000fe200078e0a15 */
[----:B------:R-:W-:Y:S01]  /*4c60*/  IADD3 R13, -R22, R5, RZ ;  /* 0x00000005160d7210 */ /* 0x000fe20007ffe1ff */
[----:B------:R-:W2:Y:S01]  /*4c70*/  MUFU.TANH R14, R70 ;  /* 0x00000046000e7308 */ /* 0x000ea20000002400 */
[----:B------:R-:W-:Y:S01]  /*4c80*/  IABS R12, R9 ;  /* 0x00000009000c7213 */ /* 0x000fe20000000000 */
[----:B------:R-:W-:Y:S01]  /*4c90*/  IMAD.IADD R10, R7, 0x1, -R22 ;  /* 0x00000001070a7824 */ /* 0x000fe200078e0a16 */
        /* <DEDUP_REMOVED lines=8> */
[----:B------:R-:W-:Y:S01]  /*4d20*/  I2FP.F32.S32 R10, R10 ;  /* 0x0000000a000a7245 */ /* 0x000fe20000201400 */
[----:B------:R3:W4:Y:S01]  /*4d30*/  MUFU.TANH R15, R72 ;  /* 0x00000048000f7308 */ /* 0x0007220000002400 */
[----:B------:R-:W-:Y:S01]  /*4d40*/  I2FP.F32.S32 R11, R12 ;  /* 0x0000000c000b7245 */ /* 0x000fe20000201400 */
[----:B-1----:R-:W-:Y:S01]  /*4d50*/  FFMA.FTZ R37, R9, -UR5, R24 ;  /* 0x8000000509257c23 */ /* 0x002fe20008010018 */
[----:B------:R-:W-:Y:S01]  /*4d60*/  I2FP.F32.S32 R8, R8 ;  /* 0x0000000800087245 */ /* 0x000fe20000201400 */
[--C-:B------:R-:W-:Y:S01]  /*4d70*/  IMAD.IADD R9, R7, 0x1, -R25.reuse ;  /* 0x0000000107097824 */ /* 0x100fe200078e0a19 */
[----:B------:R-:W-:Y:S01]  /*4d80*/  I2FP.F32.S32 R13, R13 ;  /* 0x0000000d000d7245 */ /* 0x000fe20000201400 */
[----:B------:R-:W-:Y:S01]  /*4d90*/  FFMA.FTZ R38, R10, -UR5, R32 ;  /* 0x800000050a267c23 */ /* 0x000fe20008010020 */
[----:B------:R-:W-:-:S02]  /*4da0*/  IMAD.IADD R10, R5, 0x1, -R25 ;  /* 0x00000001050a7824 */ /* 0x000fc400078e0a19 */
[----:B--2---:R-:W-:Y:S01]  /*4db0*/  FFMA.FTZ R36, R8, -UR5, R14 ;  /* 0x8000000508247c23 */ /* 0x004fe2000801000e */
[----:B------:R-:W-:Y:S01]  /*4dc0*/  IADD3 R8, -R25, R6, RZ ;  /* 0x0000000619087210 */ /* 0x000fe20007ffe1ff */
[----:B------:R-:W-:Y:S02]  /*4dd0*/  IMAD.IADD R12, R7, 0x1, -R23 ;  /* 0x00000001070c7824 */ /* 0x000fe400078e0a17 */
[----:B------:R-:W-:Y:S01]  /*4de0*/  FFMA.FTZ R35, R11, -UR5, R16 ;  /* 0x800000050b237c23 */ /* 0x000fe20008010010 */
[----:B------:R-:W-:Y:S01]  /*4df0*/  FFMA.FTZ R39, R13, -UR5, R29 ;  /* 0x800000050d277c23 */ /* 0x000fe2000801001d */
[----:B------:R-:W-:Y:S01]  /*4e00*/  IABS R11, R9 ;  /* 0x00000009000b7213 */ /* 0x000fe20000000000 */
[----:B------:R-:W1:Y:S01]  /*4e10*/  MUFU.TANH R13, R73 ;  /* 0x00000049000d7308 */ /* 0x000e620000002400 */
[----:B------:R-:W-:Y:S02]  /*4e20*/  IABS R9, R8 ;  /* 0x0000000800097213 */ /* 0x000fe40000000000 */
[----:B------:R-:W-:Y:S01]  /*4e30*/  IABS R8, R10 ;  /* 0x0000000a00087213 */ /* 0x000fe20000000000 */
[----:B---3--:R-:W-:Y:S01]  /*4e40*/  FMUL.FTZ R72, R108, UR6 ;  /* 0x000000066c487c20 */ /* 0x008fe20008410000 */
[----:B------:R-:W-:Y:S01]  /*4e50*/  IABS R10, R12 ;  /* 0x0000000c000a7213 */ /* 0x000fe20000000000 */
[----:B------:R-:W-:Y:S01]  /*4e60*/  IMAD.MOV.U32 R12, RZ, RZ, R11 ;  /* 0x000000ffff0c7224 */ /* 0x000fe200078e000b */
[----:B------:R-:W-:Y:S01]  /*4e70*/  FSEL R64, R20, -INF , !P1 ;  /* 0xff80000014407808 */ /* 0x000fe20004800000 */
[----:B------:R-:W2:Y:S01]  /*4e80*/  MUFU.TANH R21, R69 ;  /* 0x0000004500157308 */ /* 0x000ea20000002400 */
[----:B------:R-:W-:Y:S01]  /*4e90*/  IMAD.MOV.U32 R11, RZ, RZ, R9 ;  /* 0x000000ffff0b7224 */ /* 0x000fe200078e0009 */
[----:B------:R-:W-:-:S02]  /*4ea0*/  MOV R9, R10 ;  /* 0x0000000a00097202 */ /* 0x000fc40000000f00 */
[----:B------:R-:W-:Y:S02]  /*4eb0*/  I2FP.F32.S32 R10, R8 ;  /* 0x00000008000a7245 */ /* 0x000fe40000201400 */
[----:B------:R-:W-:Y:S02]  /*4ec0*/  I2FP.F32.S32 R11, R11 ;  /* 0x0000000b000b7245 */ /* 0x000fe40000201400 */
[----:B------:R-:W-:Y:S01]  /*4ed0*/  I2FP.F32.S32 R8, R9 ;  /* 0x0000000900087245 */ /* 0x000fe20000201400 */
[C---:B------:R-:W-:Y:S01]  /*4ee0*/  IMAD.IADD R9, R6.reuse, 0x1, -R23 ;  /* 0x0000000106097824 */ /* 0x040fe200078e0a17 */
[----:B------:R-:W-:Y:S01]  /*4ef0*/  I2FP.F32.S32 R12, R12 ;  /* 0x0000000c000c7245 */ /* 0x000fe20000201400 */
[----:B----4-:R-:W-:Y:S01]  /*4f00*/  FFMA.FTZ R31, R11, -UR5, R15 ;  /* 0x800000050b1f7c23 */ /* 0x010fe2000801000f */
[----:B------:R-:W-:Y:S02]  /*4f10*/  IMAD.IADD R11, R6, 0x1, -R26 ;  /* 0x00000001060b7824 */ /* 0x000fe400078e0a1a */
[----:B------:R-:W-:Y:S01]  /*4f20*/  FFMA.FTZ R28, R8, -UR5, R17 ;  /* 0x80000005081c7c23 */ /* 0x000fe20008010011 */
[----:B------:R-:W-:-:S02]  /*4f30*/  IMAD.IADD R8, R5, 0x1, -R23 ;  /* 0x0000000105087824 */ /* 0x000fc400078e0a17 */
[----:B-1----:R-:W-:Y:S01]  /*4f40*/  FFMA.FTZ R29, R10, -UR5, R13 ;  /* 0x800000050a1d7c23 */ /* 0x002fe2000801000d */
[----:B------:R-:W1:Y:S01]  /*4f50*/  MUFU.TANH R16, R74 ;  /* 0x0000004a00107308 */ /* 0x000e620000002400 */
[----:B------:R-:W-:Y:S01]  /*4f60*/  IADD3 R13, -R26, R5, RZ ;  /* 0x000000051a0d7210 */ /* 0x000fe20007ffe1ff */
[----:B--2---:R-:W-:Y:S01]  /*4f70*/  FFMA.FTZ R32, R12, -UR5, R21 ;  /* 0x800000050c207c23 */ /* 0x004fe20008010015 */
[----:B------:R-:W-:Y:S01]  /*4f80*/  IABS R12, R9 ;  /* 0x00000009000c7213 */ /* 0x000fe20000000000 */
[----:B------:R-:W-:Y:S01]  /*4f90*/  IMAD.IADD R10, R7, 0x1, -R26 ;  /* 0x00000001070a7824 */ /* 0x000fe200078e0a1a */
[----:B------:R-:W-:Y:S02]  /*4fa0*/  IABS R8, R8 ;  /* 0x0000000800087213 */ /* 0x000fe40000000000 */
[----:B------:R-:W-:Y:S01]  /*4fb0*/  IABS R9, R11 ;  /* 0x0000000b00097213 */ /* 0x000fe20000000000 */
[----:B------:R-:W2:Y:S01]  /*4fc0*/  MUFU.TANH R14, R75 ;  /* 0x0000004b000e7308 */ /* 0x000ea20000002400 */
[----:B------:R-:W-:Y:S01]  /*4fd0*/  IABS R11, R13 ;  /* 0x0000000d000b7213 */ /* 0x000fe20000000000 */
[----:B------:R-:W-:Y:S01]  /*4fe0*/  IMAD.MOV.U32 R13, RZ, RZ, R12 ;  /* 0x000000ffff0d7224 */ /* 0x000fe200078e000c */
[----:B------:R-:W-:Y:S01]  /*4ff0*/  IABS R10, R10 ;  /* 0x0000000a000a7213 */ /* 0x000fe20000000000 */
[----:B------:R-:W-:Y:S01]  /*5000*/  IMAD.MOV.U32 R12, RZ, RZ, R8 ;  /* 0x000000ffff0c7224 */ /* 0x000fe200078e0008 */
[----:B------:R-:W-:Y:S01]  /*5010*/  I2FP.F32.S32 R9, R9 ;  /* 0x0000000900097245 */ /* 0x000fe20000201400 */
[----:B------:R-:W-:Y:S01]  /*5020*/  IMAD.MOV.U32 R8, RZ, RZ, R11 ;  /* 0x000000ffff087224 */ /* 0x000fe200078e000b */
[----:B------:R-:W-:Y:S01]  /*5030*/  I2FP.F32.S32 R13, R13 ;  /* 0x0000000d000d7245 */ /* 0x000fe20000201400 */
[----:B------:R-:W3:Y:S01]  /*5040*/  MUFU.TANH R15, R84 ;  /* 0x00000054000f7308 */ /* 0x000ee20000002400 */
[----:B------:R-:W-:-:S02]  /*5050*/  I2FP.F32.S32 R10, R10 ;  /* 0x0000000a000a7245 */ /* 0x000fc40000201400 */
[----:B------:R-:W-:Y:S01]  /*5060*/  I2FP.F32.S32 R8, R8 ;  /* 0x0000000800087245 */ /* 0x000fe20000201400 */
[----:B-1----:R-:W-:Y:S01]  /*5070*/  FFMA.FTZ R21, R13, -UR5, R16 ;  /* 0x800000050d157c23 */ /* 0x002fe20008010010 */
[----:B------:R-:W-:Y:S01]  /*5080*/  I2FP.F32.S32 R11, R12 ;  /* 0x0000000c000b7245 */ /* 0x000fe20000201400 */
[----:B------:R-:W-:Y:S01]  /*5090*/  VIADD R12, R18, 0x29 ;  /* 0x00000029120c7836 */ /* 0x000fe20000000000 */
[----:B------:R-:W-:Y:S01]  /*50a0*/  FSEL R65, R40, -INF , !P2 ;  /* 0xff80000028417808 */ /* 0x000fe20005000000 */
[----:B------:R-:W1:Y:S01]  /*50b0*/  MUFU.TANH R20, R86 ;  /* 0x0000005600147308 */ /* 0x000e620000002400 */
[----:B--2---:R-:W-:Y:S01]  /*50c0*/  FFMA.FTZ R17, R10, -UR5, R14 ;  /* 0x800000050a117c23 */ /* 0x004fe2000801000e */
[C---:B------:R-:W-:Y:S01]  /*50d0*/  VIADD R14, R18.reuse, 0x21 ;  /* 0x00000021120e7836 */ /* 0x040fe20000000000 */
[C---:B------:R-:W-:Y:S01]  /*50e0*/  IADD3 R13, R18.reuse, 0x28, RZ ;  /* 0x00000028120d7810 */ /* 0x040fe20007ffe0ff */
[----:B------:R-:W-:Y:S01]  /*50f0*/  VIADD R10, R18, 0x31 ;  /* 0x00000031120a7836 */ /* 0x000fe20000000000 */
[----:B------:R-:W-:Y:S01]  /*5100*/  ISETP.GE.AND P2, PT, R23, UR23, PT ;  /* 0x0000001717007c0c */ /* 0x000fe2000bf46270 */
[--C-:B------:R-:W-:Y:S01]  /*5110*/  IMAD.IADD R27, R7, 0x1, -R14.reuse ;  /* 0x00000001071b7824 */ /* 0x100fe200078e0a0e */
[----:B------:R-:W-:Y:S01]  /*5120*/  FSEL R171, R48, -INF , !P0 ;  /* 0xff80000030ab7808 */ /* 0x000fe20004000000 */
[----:B------:R-:W2:Y:S01]  /*5130*/  MUFU.TANH R19, R85 ;  /* 0x0000005500137308 */ /* 0x000ea20000002400 */
[----:B---3--:R-:W-:Y:S01]  /*5140*/  FFMA.FTZ R16, R9, -UR5, R15 ;  /* 0x8000000509107c23 */ /* 0x008fe2000801000f */
[----:B------:R-:W-:Y:S01]  /*5150*/  VIADD R9, R18, 0x38 ;  /* 0x0000003812097836 */ /* 0x000fe20000000000 */
[----:B------:R-:W-:Y:S01]  /*5160*/  FSEL R56, R47, -INF , !P0 ;  /* 0xff8000002f387808 */ /* 0x000fe20004000000 */
[----:B------:R-:W-:Y:S01]  /*5170*/  IMAD.IADD R30, R6, 0x1, -R14 ;  /* 0x00000001061e7824 */ /* 0x000fe200078e0a0e */
[----:B------:R-:W-:Y:S01]  /*5180*/  FSEL R60, R34, -INF , !P0 ;  /* 0xff800000223c7808 */ /* 0x000fe20004000000 */
[----:B------:R-:W-:Y:S01]  /*5190*/  IMAD.IADD R34, R6, 0x1, -R13 ;  /* 0x0000000106227824 */ /* 0x000fe200078e0a0d */
[----:B------:R-:W-:Y:S01]  /*51a0*/  FSEL R170, R45, -INF , !P6 ;  /* 0xff8000002daa7808 */ /* 0x000fe20007000000 */
[----:B------:R-:W-:-:S02]  /*51b0*/  IMAD.IADD R22, R3, 0x1, -R12 ;  /* 0x0000000103167824 */ /* 0x000fc400078e0a0c */
[----:B-1----:R-:W-:Y:S01]  /*51c0*/  FFMA.FTZ R15, R8, -UR5, R20 ;  /* 0x80000005080f7c23 */ /* 0x002fe20008010014 */
[----:B------:R-:W-:Y:S01]  /*51d0*/  IADD3 R8, R18, 0x39, RZ ;  /* 0x0000003912087810 */ /* 0x000fe20007ffe0ff */
[--C-:B------:R-:W-:Y:S01]  /*51e0*/  IMAD.IADD R20, R3, 0x1, -R13.reuse ;  /* 0x0000000103147824 */ /* 0x100fe200078e0a0d */
[----:B------:R-:W-:Y:S01]  /*51f0*/  FSEL R55, R43, -INF , !P6 ;  /* 0xff8000002b377808 */ /* 0x000fe20007000000 */
[----:B------:R-:W1:Y:S01]  /*5200*/  MUFU.TANH R51, R87 ;  /* 0x0000005700337308 */ /* 0x000e620000002400 */
[----:B------:R-:W-:Y:S01]  /*5210*/  FSEL R63, R33, -INF , !P6 ;  /* 0xff800000213f7808 */ /* 0x000fe20007000000 */
[----:B------:R-:W-:Y:S01]  /*5220*/  IMAD.IADD R33, R7, 0x1, -R13 ;  /* 0x0000000107217824 */ /* 0x000fe200078e0a0d */
[----:B------:R-:W-:Y:S01]  /*5230*/  ISETP.GE.AND P1, PT, R26, UR23, PT ;  /* 0x000000171a007c0c */ /* 0x000fe2000bf26270 */
[----:B--2---:R-:W-:Y:S01]  /*5240*/  FFMA.FTZ R19, R11, -UR5, R19 ;  /* 0x800000050b137c23 */ /* 0x004fe20008010013 */
[----:B------:R-:W-:Y:S01]  /*5250*/  VIADD R11, R18, 0x30 ;  /* 0x00000030120b7836 */ /* 0x000fe20000000000 */
[----:B------:R-:W-:Y:S01]  /*5260*/  ISETP.GE.AND P0, PT, R14, UR23, PT ;  /* 0x000000170e007c0c */ /* 0x000fe2000bf06270 */
[----:B------:R-:W-:Y:S01]  /*5270*/  IMAD.IADD R18, R3, 0x1, -R14 ;  /* 0x0000000103127824 */ /* 0x000fe200078e0a0e */
[----:B------:R-:W-:Y:S01]  /*5280*/  ISETP.GE.AND P6, PT, R13, UR23, PT ;  /* 0x000000170d007c0c */ /* 0x000fe2000bfc6270 */
[C---:B------:R-:W-:Y:S01]  /*5290*/  IMAD.IADD R23, R3.reuse, 0x1, -R11 ;  /* 0x0000000103177824 */ /* 0x040fe200078e0a0b */
[----:B------:R-:W-:Y:S01]  /*52a0*/  FSEL R169, R42, -INF , !P5 ;  /* 0xff8000002aa97808 */ /* 0x000fe20006800000 */
[----:B------:R-:W-:Y:S01]  /*52b0*/  IMAD.IADD R26, R3, 0x1, -R9 ;  /* 0x00000001031a7824 */ /* 0x000fe200078e0a09 */
[----:B------:R-:W-:Y:S01]  /*52c0*/  FSEL R84, R39, -INF , !P5 ;  /* 0xff80000027547808 */ /* 0x000fe20006800000 */
[----:B------:R-:W-:Y:S01]  /*52d0*/  IMAD.IADD R25, R3, 0x1, -R8 ;  /* 0x0000000103197824 */ /* 0x000fe200078e0a08 */
[----:B------:R-:W-:Y:S01]  /*52e0*/  FSEL R158, R50, -INF , !P2 ;  /* 0xff800000329e7808 */ /* 0x000fe20005000000 */
[----:B------:R-:W-:Y:S01]  /*52f0*/  IMAD.IADD R13, R5, 0x1, -R13 ;  /* 0x00000001050d7824 */ /* 0x000fe200078e0a0d */
[----:B------:R-:W-:Y:S01]  /*5300*/  IADD3 R24, R3, -R10, RZ ;  /* 0x8000000a03187210 */ /* 0x000fe20007ffe0ff */
[C---:B------:R-:W-:Y:S01]  /*5310*/  IMAD.IADD R39, R5.reuse, 0x1, -R12 ;  /* 0x0000000105277824 */ /* 0x040fe200078e0a0c */
[-C--:B------:R-:W-:Y:S01]  /*5320*/  IADD3 R14, -R14, R5.reuse, RZ ;  /* 0x000000050e0e7210 */ /* 0x080fe20007ffe1ff */
[C---:B------:R-:W-:Y:S01]  /*5330*/  IMAD.IADD R42, R5.reuse, 0x1, -R11 ;  /* 0x00000001052a7824 */ /* 0x040fe200078e0a0b */
[----:B------:R-:W-:Y:S01]  /*5340*/  IADD3 R52, -R10, R5, RZ ;  /* 0x000000050a347210 */ /* 0x000fe20007ffe1ff */
[----:B------:R-:W-:-:S02]  /*5350*/  IMAD.IADD R50, R5, 0x1, -R9 ;  /* 0x0000000105327824 */ /* 0x000fc400078e0a09 */
[----:B------:R-:W-:Y:S01]  /*5360*/  FMUL.FTZ R3, R77, UR6 ;  /* 0x000000064d037c20 */ /* 0x000fe20008410000 */
[----:B------:R-:W-:Y:S02]  /*5370*/  IMAD.IADD R49, R5, 0x1, -R8 ;  /* 0x0000000105317824 */ /* 0x000fe400078e0a08 */
[----:B------:R-:W-:Y:S01]  /*5380*/  FMUL.FTZ R5, R76, UR6 ;  /* 0x000000064c057c20 */ /* 0x000fe20008410000 */
[----:B------:R-:W-:Y:S01]  /*5390*/  FSEL R161, R54, -INF , !P5 ;  /* 0xff80000036a17808 */ /* 0x000fe20006800000 */
[----:B------:R-:W2:Y:S01]  /*53a0*/  MUFU.TANH R46, R90 ;  /* 0x0000005a002e7308 */ /* 0x000ea20000002400 */
[----:B------:R-:W-:Y:S01]  /*53b0*/  FSEL R85, R37, -INF , !P4 ;  /* 0xff80000025557808 */ /* 0x000fe20006000000 */
[C---:B------:R-:W-:Y:S01]  /*53c0*/  IMAD.IADD R40, R6.reuse, 0x1, -R12 ;  /* 0x0000000106287824 */ /* 0x040fe200078e0a0c */
[----:B------:R-:W-:Y:S01]  /*53d0*/  IADD3 R37, -R11, R6, RZ ;  /* 0x000000060b257210 */ /* 0x000fe20007ffe1ff */
[C---:B------:R-:W-:Y:S01]  /*53e0*/  IMAD.IADD R47, R6.reuse, 0x1, -R10 ;  /* 0x00000001062f7824 */ /* 0x040fe200078e0a0a */
[----:B------:R-:W-:Y:S01]  /*53f0*/  FSEL R159, R67, -INF , !P3 ;  /* 0xff800000439f7808 */ /* 0x000fe20005800000 */
[--C-:B------:R-:W-:Y:S01]  /*5400*/  IMAD.IADD R54, R6, 0x1, -R9.reuse ;  /* 0x0000000106367824 */ /* 0x100fe200078e0a09 */
[----:B------:R-:W-:Y:S01]  /*5410*/  FSEL R165, R32, -INF , !P3 ;  /* 0xff80000020a57808 */ /* 0x000fe20005800000 */
[----:B------:R-:W-:Y:S01]  /*5420*/  IMAD.IADD R53, R6, 0x1, -R8 ;  /* 0x0000000106357824 */ /* 0x000fe200078e0a08 */
[----:B------:R-:W-:Y:S01]  /*5430*/  FSEL R86, R31, -INF , !P3 ;  /* 0xff8000001f567808 */ /* 0x000fe20005800000 */
[----:B------:R-:W3:Y:S01]  /*5440*/  MUFU.TANH R41, R92 ;  /* 0x0000005c00297308 */ /* 0x000ee20000002400 */
[----:B------:R-:W-:Y:S01]  /*5450*/  FSEL R134, R29, -INF , !P3 ;  /* 0xff8000001d867808 */ /* 0x000fe20005800000 */
[C---:B------:R-:W-:Y:S01]  /*5460*/  IMAD.IADD R43, R7.reuse, 0x1, -R10 ;  /* 0x00000001072b7824 */ /* 0x040fe200078e0a0a */
[----:B------:R-:W-:Y:S01]  /*5470*/  ISETP.GE.AND P3, PT, R10, UR23, PT ;  /* 0x000000170a007c0c */ /* 0x000fe2000bf66270 */
[----:B------:R-:W-:Y:S01]  /*5480*/  IMAD.IADD R44, R7, 0x1, -R9 ;  /* 0x00000001072c7824 */ /* 0x000fe200078e0a09 */
[----:B------:R-:W-:Y:S01]  /*5490*/  FSEL R187, R15, -INF , !P1 ;  /* 0xff8000000fbb7808 */ /* 0x000fe20004800000 */
[----:B------:R-:W-:Y:S01]  /*54a0*/  FMUL.FTZ R75, R109, UR6 ;  /* 0x000000066d4b7c20 */ /* 0x000fe20008410000 */
[----:B------:R-:W-:Y:S01]  /*54b0*/  IABS R6, R18 ;  /* 0x0000001200067213 */ /* 0x000fe20000000000 */
[----:B------:R4:W5:Y:S01]  /*54c0*/  MUFU.TANH R10, R5 ;  /* 0x00000005000a7308 */ /* 0x0009620000002400 */
[----:B------:R-:W-:Y:S01]  /*54d0*/  FSEL R100, R35, -INF , !P5 ;  /* 0xff80000023647808 */ /* 0x000fe20006800000 */
[----:B------:R-:W-:Y:S01]  /*54e0*/  FMUL.FTZ R76, R110, UR6 ;  /* 0x000000066e4c7c20 */ /* 0x000fe20008410000 */
[----:B------:R-:W-:Y:S01]  /*54f0*/  FSEL R101, R36, -INF , !P4 ;  /* 0xff80000024657808 */ /* 0x000fe20006000000 */
[----:B------:R-:W-:Y:S01]  /*5500*/  IMAD.IADD R36, R7, 0x1, -R11 ;  /* 0x0000000107247824 */ /* 0x000fe200078e0a0b */
[-C--:B------:R-:W-:Y:S01]  /*5510*/  IADD3 R35, -R12, R7.reuse, RZ ;  /* 0x000000070c237210 */ /* 0x080fe20007ffe1ff */
[----:B------:R-:W-:Y:S01]  /*5520*/  FMUL.FTZ R77, R111, UR6 ;  /* 0x000000066f4d7c20 */ /* 0x000fe20008410000 */
[----:B------:R-:W-:Y:S01]  /*5530*/  IADD3 R45, -R8, R7, RZ ;  /* 0x00000007082d7210 */ /* 0x000fe20007ffe1ff */
[----:B------:R1:W5:Y:S01]  /*5540*/  MUFU.TANH R15, R3 ;  /* 0x00000003000f7308 */ /* 0x0003620000002400 */
[----:B------:R-:W-:Y:S01]  /*5550*/  FSEL R184, R61, -INF , !P1 ;  /* 0xff8000003db87808 */ /* 0x000fe20004800000 */
[----:B------:R-:W-:Y:S01]  /*5560*/  FMUL.FTZ R61, R82, UR6 ;  /* 0x00000006523d7c20 */ /* 0x000fe20008410000 */
[----:B------:R-:W-:Y:S01]  /*5570*/  FSEL R185, R17, -INF , !P1 ;  /* 0xff80000011b97808 */ /* 0x000fe20004800000 */
[----:B------:R-:W-:Y:S01]  /*5580*/  FMUL.FTZ R17, R116, UR6 ;  /* 0x0000000674117c20 */ /* 0x000fe20008410000 */
[----:B------:R-:W-:Y:S01]  /*5590*/  FSEL R186, R16, -INF , !P1 ;  /* 0xff80000010ba7808 */ /* 0x000fe20004800000 */
[----:B------:R-:W-:Y:S01]  /*55a0*/  FMUL.FTZ R16, R79, UR6 ;  /* 0x000000064f107c20 */ /* 0x000fe20008410000 */
[----:B------:R-:W-:Y:S01]  /*55b0*/  IABS R7, R23 ;  /* 0x0000001700077213 */ /* 0x000fe20000000000 */
[----:B------:R-:W-:Y:S01]  /*55c0*/  MUFU.TANH R71, R88 ;  /* 0x0000005800477308 */ /* 0x000fe20000002400 */
[----:B----4-:R-:W-:-:S02]  /*55d0*/  IABS R5, R20 ;  /* 0x0000001400057213 */ /* 0x010fc40000000000 */
[----:B------:R-:W-:Y:S01]  /*55e0*/  ISETP.GE.AND P1, PT, R8, UR23, PT ;  /* 0x0000001708007c0c */ /* 0x000fe2000bf26270 */
[----:B------:R-:W-:Y:S01]  /*55f0*/  IMAD.MOV.U32 R8, RZ, RZ, R6 ;  /* 0x000000ffff087224 */ /* 0x000fe200078e0006 */
[----:B------:R-:W-:Y:S02]  /*5600*/  MOV R6, R5 ;  /* 0x0000000500067202 */ /* 0x000fe40000000f00 */
[----:B------:R-:W-:Y:S01]  /*5610*/  ISETP.GE.AND P5, PT, R12, UR23, PT ;  /* 0x000000170c007c0c */ /* 0x000fe2000bfa6270 */
[----:B------:R-:W-:Y:S01]  /*5620*/  FMUL.FTZ R12, R81, UR6 ;  /* 0x00000006510c7c20 */ /* 0x000fe20008410000 */
[----:B-1----:R-:W-:Y:S01]  /*5630*/  IABS R3, R22 ;  /* 0x0000001600037213 */ /* 0x002fe20000000000 */
[----:B------:R-:W-:Y:S01]  /*5640*/  MUFU.TANH R74, R91 ;  /* 0x0000005b004a7308 */ /* 0x000fe20000002400 */
[----:B------:R-:W-:Y:S02]  /*5650*/  I2FP.F32.S32 R8, R8 ;  /* 0x0000000800087245 */ /* 0x000fe40000201400 */
[----:B------:R-:W-:Y:S01]  /*5660*/  I2FP.F32.S32 R6, R6 ;  /* 0x0000000600067245 */ /* 0x000fe20000201400 */
[----:B------:R-:W-:Y:S01]  /*5670*/  IMAD.MOV.U32 R5, RZ, RZ, R3 ;  /* 0x000000ffff057224 */ /* 0x000fe200078e0003 */
[----:B------:R-:W-:Y:S01]  /*5680*/  FSEL R160, R57, -INF , !P4 ;  /* 0xff80000039a07808 */ /* 0x000fe20006000000 */
[----:B------:R-:W-:Y:S01]  /*5690*/  IMAD.MOV.U32 R3, RZ, RZ, R7 ;  /* 0x000000ffff037224 */ /* 0x000fe200078e0007 */
[----:B------:R-:W-:Y:S01]  /*56a0*/  FSEL R167, R38, -INF , !P4 ;  /* 0xff80000026a77808 */ /* 0x000fe20006000000 */
[----:B------:R-:W-:Y:S01]  /*56b0*/  FFMA.FTZ R48, R8, -UR5, R51 ;  /* 0x8000000508307c23 */ /* 0x000fe20008010033 */
[----:B------:R-:W-:Y:S01]  /*56c0*/  I2FP.F32.S32 R5, R5 ;  /* 0x0000000500057245 */ /* 0x000fe20000201400 */
[----:B--2---:R-:W-:Y:S01]  /*56d0*/  FFMA.FTZ R51, R6, -UR5, R46 ;  /* 0x8000000506337c23 */ /* 0x004fe2000801002e */
[----:B------:R-:W-:Y:S01]  /*56e0*/  I2FP.F32.S32 R3, R3 ;  /* 0x0000000300037245 */ /* 0x000fe20000201400 */
[----:B------:R-:W-:Y:S01]  /*56f0*/  MUFU.TANH R58, R89 ;  /* 0x00000059003a7308 */ /* 0x000fe20000002400 */
[----:B------:R-:W-:Y:S01]  /*5700*/  ISETP.GE.AND P4, PT, R11, UR23, PT ;  /* 0x000000170b007c0c */ /* 0x000fe2000bf86270 */
[----:B------:R-:W-:Y:S01]  /*5710*/  FMUL.FTZ R11, R80, UR6 ;  /* 0x00000006500b7c20 */ /* 0x000fe20008410000 */
[----:B------:R-:W-:Y:S01]  /*5720*/  FSEL R164, R28, -INF , !P2 ;  /* 0xff8000001ca47808 */ /* 0x000fe20005000000 */
[----:B---3--:R-:W-:Y:S01]  /*5730*/  FFMA.FTZ R46, R5, -UR5, R41 ;  /* 0x80000005052e7c23 */ /* 0x008fe20008010029 */
[----:B------:R-:W-:Y:S01]  /*5740*/  FSEL R87, R21, -INF , !P2 ;  /* 0xff80000015577808 */ /* 0x000fe20005000000 */
[----:B-----5:R-:W-:Y:S01]  /*5750*/  FFMA.FTZ R41, R3, -UR5, R10 ;  /* 0x8000000503297c23 */ /* 0x020fe2000801000a */
[----:B------:R-:W-:Y:S01]  /*5760*/  FSEL R135, R19, -INF , !P2 ;  /* 0xff80000013877808 */ /* 0x000fe20005000000 */
[----:B------:R-:W1:Y:S01]  /*5770*/  MUFU.TANH R10, R12 ;  /* 0x0000000c000a7308 */ /* 0x000e620000002400 */
[----:B------:R-:W-:Y:S01]  /*5780*/  ISETP.GE.AND P2, PT, R9, UR23, PT ;  /* 0x0000001709007c0c */ /* 0x000fe2000bf46270 */
[----:B------:R-:W-:Y:S01]  /*5790*/  FMUL.FTZ R9, R78, UR6 ;  /* 0x000000064e097c20 */ /* 0x000fe20008410000 */
[----:B------:R-:W-:Y:S01]  /*57a0*/  IABS R5, R26 ;  /* 0x0000001a00057213 */ /* 0x000fe20000000000 */
[----:B------:R-:W-:Y:S01]  /*57b0*/  FMUL.FTZ R21, R118, UR6 ;  /* 0x0000000676157c20 */ /* 0x000fe20008410000 */
[----:B------:R-:W-:Y:S01]  /*57c0*/  IABS R6, R24 ;  /* 0x0000001800067213 */ /* 0x000fe20000000000 */
[----:B------:R-:W-:Y:S01]  /*57d0*/  FMUL.FTZ R19, R117, UR6 ;  /* 0x0000000675137c20 */ /* 0x000fe20008410000 */
[----:B------:R-:W-:Y:S01]  /*57e0*/  IABS R3, R25 ;  /* 0x0000001900037213 */ /* 0x000fe20000000000 */
[----:B------:R2:W-:Y:S01]  /*57f0*/  MUFU.TANH R18, R9 ;  /* 0x0000000900127308 */ /* 0x0005e20000002400 */
[----:B------:R-:W-:Y:S01]  /*5800*/  IABS R8, R27 ;  /* 0x0000001b00087213 */ /* 0x000fe20000000000 */
[----:B------:R-:W-:Y:S01]  /*5810*/  FMUL.FTZ R28, R119, UR6 ;  /* 0x00000006771c7c20 */ /* 0x000fe20008410000 */
[----:B------:R-:W-:-:S02]  /*5820*/  I2FP.F32.S32 R6, R6 ;  /* 0x0000000600067245 */ /* 0x000fc40000201400 */
[----:B------:R-:W-:Y:S02]  /*5830*/  IABS R7, R30 ;  /* 0x0000001e00077213 */ /* 0x000fe40000000000 */
[----:B------:R-:W-:Y:S01]  /*5840*/  FSEL R150, R48, -INF , !P0 ;  /* 0xff80000030967808 */ /* 0x000fe20004000000 */
[----:B------:R-:W3:Y:S01]  /*5850*/  MUFU.TANH R11, R11 ;  /* 0x0000000b000b7308 */ /* 0x000ee20000002400 */
[----:B------:R-:W-:Y:S01]  /*5860*/  FFMA.FTZ R38, R6, -UR5, R15 ;  /* 0x8000000506267c23 */ /* 0x000fe2000801000f */
[----:B------:R-:W-:Y:S02]  /*5870*/  FSEL R148, R51, -INF , !P6 ;  /* 0xff80000033947808 */ /* 0x000fe40007000000 */
[----:B------:R-:W-:Y:S02]  /*5880*/  FSEL R138, R46, -INF , !P5 ;  /* 0xff8000002e8a7808 */ /* 0x000fe40006800000 */
[----:B------:R-:W-:Y:S02]  /*5890*/  FSEL R244, R41, -INF , !P4 ;  /* 0xff80000029f47808 */ /* 0x000fe40006000000 */
[----:B------:R-:W4:Y:S01]  /*58a0*/  MUFU.TANH R69, R94 ;  /* 0x0000005e00457308 */ /* 0x000f220000002400 */
[----:B--2---:R-:W-:Y:S01]  /*58b0*/  IMAD.MOV.U32 R9, RZ, RZ, R5 ;  /* 0x000000ffff097224 */ /* 0x004fe200078e0005 */
[----:B------:R-:W-:Y:S01]  /*58c0*/  MOV R5, R3 ;  /* 0x0000000300057202 */ /* 0x000fe20000000f00 */
[----:B------:R-:W-:Y:S01]  /*58d0*/  IMAD.MOV.U32 R3, RZ, RZ, R8 ;  /* 0x000000ffff037224 */ /* 0x000fe200078e0008 */
[----:B------:R-:W-:-:S02]  /*58e0*/  FSEL R222, R38, -INF , !P3 ;  /* 0xff80000026de7808 */ /* 0x000fc40005800000 */
[----:B------:R-:W-:Y:S02]  /*58f0*/  I2FP.F32.S32 R6, R5 ;  /* 0x0000000500067245 */ /* 0x000fe40000201400 */
[----:B------:R-:W-:Y:S01]  /*5900*/  I2FP.F32.S32 R5, R3 ;  /* 0x0000000300057245 */ /* 0x000fe20000201400 */
[----:B------:R-:W2:Y:S01]  /*5910*/  MUFU.TANH R66, R95 ;  /* 0x0000005f00427308 */ /* 0x000ea20000002400 */
[----:B------:R-:W-:Y:S01]  /*5920*/  I2FP.F32.S32 R8, R9 ;  /* 0x0000000900087245 */ /* 0x000fe20000201400 */
[----:B-1----:R-:W-:Y:S01]  /*5930*/  FFMA.FTZ R31, R6, -UR5, R10 ;  /* 0x80000005061f7c23 */ /* 0x002fe2000801000a */
[----:B------:R-:W-:Y:S01]  /*5940*/  I2FP.F32.S32 R3, R7 ;  /* 0x0000000700037245 */ /* 0x000fe20000201400 */
[----:B------:R-:W-:Y:S01]  /*5950*/  FFMA.FTZ R30, R5, -UR5, R71 ;  /* 0x80000005051e7c23 */ /* 0x000fe20008010047 */
[----:B------:R-:W-:Y:S01]  /*5960*/  IABS R7, R33 ;  /* 0x0000002100077213 */ /* 0x000fe20000000000 */
[----:B---3--:R-:W-:Y:S01]  /*5970*/  FFMA.FTZ R32, R8, -UR5, R11 ;  /* 0x8000000508207c23 */ /* 0x008fe2000801000b */
[----:B------:R-:W-:Y:S01]  /*5980*/  IABS R5, R14 ;  /* 0x0000000e00057213 */ /* 0x000fe20000000000 */
[----:B------:R-:W1:Y:S01]  /*5990*/  MUFU.TANH R70, R93 ;  /* 0x0000005d00467308 */ /* 0x000e620000002400 */
[----:B------:R-:W-:Y:S01]  /*59a0*/  IABS R6, R34 ;  /* 0x0000002200067213 */ /* 0x000fe20000000000 */
[----:B------:R-:W-:Y:S01]  /*59b0*/  IMAD.MOV.U32 R8, RZ, RZ, R7 ;  /* 0x000000ffff087224 */ /* 0x000fe200078e0007 */
[----:B------:R-:W-:Y:S01]  /*59c0*/  IABS R9, R35 ;  /* 0x0000002300097213 */ /* 0x000fe20000000000 */
[----:B------:R-:W-:Y:S01]  /*59d0*/  FFMA.FTZ R29, R3, -UR5, R58 ;  /* 0x80000005031d7c23 */ /* 0x000fe2000801003a */
[----:B------:R-:W-:Y:S01]  /*59e0*/  I2FP.F32.S32 R5, R5 ;  /* 0x0000000500057245 */ /* 0x000fe20000201400 */
[----:B------:R-:W-:Y:S01]  /*59f0*/  IMAD.MOV.U32 R7, RZ, RZ, R6 ;  /* 0x000000ffff077224 */ /* 0x000fe200078e0006 */
[----:B------:R-:W-:Y:S01]  /*5a00*/  MOV R6, R9 ;  /* 0x0000000900067202 */ /* 0x000fe20000000f00 */
[----:B------:R-:W3:Y:S01]  /*5a10*/  MUFU.TANH R57, R97 ;  /* 0x0000006100397308 */ /* 0x000ee20000002400 */
[----:B------:R-:W-:Y:S01]  /*5a20*/  IABS R3, R13 ;  /* 0x0000000d00037213 */ /* 0x000fe20000000000 */
[----:B------:R-:W-:Y:S01]  /*5a30*/  FFMA.FTZ R22, R5, -UR5, R74 ;  /* 0x8000000505167c23 */ /* 0x000fe2000801004a */
[----:B------:R-:W-:-:S02]  /*5a40*/  I2FP.F32.S32 R5, R6 ;  /* 0x0000000600057245 */ /* 0x000fc40000201400 */
[----:B------:R-:W-:Y:S02]  /*5a50*/  I2FP.F32.S32 R7, R7 ;  /* 0x0000000700077245 */ /* 0x000fe40000201400 */
[----:B------:R-:W-:Y:S01]  /*5a60*/  I2FP.F32.S32 R8, R8 ;  /* 0x0000000800087245 */ /* 0x000fe20000201400 */
[----:B----4-:R-:W-:Y:S01]  /*5a70*/  FFMA.FTZ R23, R5, -UR5, R69 ;  /* 0x8000000505177c23 */ /* 0x010fe20008010045 */
[----:B------:R-:W-:Y:S01]  /*5a80*/  IABS R5, R40 ;  /* 0x0000002800057213 */ /* 0x000fe20000000000 */
[----:B------:R-:W4:Y:S01]  /*5a90*/  MUFU.TANH R73, R96 ;  /* 0x0000006000497308 */ /* 0x000f220000002400 */
[----:B------:R-:W-:Y:S01]  /*5aa0*/  IABS R6, R36 ;  /* 0x0000002400067213 */ /* 0x000fe20000000000 */
[----:B--2---:R-:W-:Y:S01]  /*5ab0*/  FFMA.FTZ R25, R7, -UR5, R66 ;  /* 0x8000000507197c23 */ /* 0x004fe20008010042 */
[----:B------:R-:W-:Y:S01]  /*5ac0*/  I2FP.F32.S32 R3, R3 ;  /* 0x0000000300037245 */ /* 0x000fe20000201400 */
[----:B-1----:R-:W-:Y:S01]  /*5ad0*/  FFMA.FTZ R26, R8, -UR5, R70 ;  /* 0x80000005081a7c23 */ /* 0x002fe20008010046 */
[----:B------:R-:W-:Y:S01]  /*5ae0*/  IABS R7, R37 ;  /* 0x0000002500077213 */ /* 0x000fe20000000000 */
[----:B------:R-:W-:Y:S01]  /*5af0*/  IMAD.MOV.U32 R8, RZ, RZ, R5 ;  /* 0x000000ffff087224 */ /* 0x000fe200078e0005 */
[----:B------:R-:W-:Y:S01]  /*5b00*/  FSEL R152, R30, -INF , !P0 ;  /* 0xff8000001e987808 */ /* 0x000fe20004000000 */
[----:B------:R-:W1:Y:S01]  /*5b10*/  MUFU.TANH R17, R17 ;  /* 0x0000001100117308 */ /* 0x000e620000002400 */
[----:B------:R-:W-:-:S02]  /*5b20*/  IMAD.MOV.U32 R5, RZ, RZ, R6 ;  /* 0x000000ffff057224 */ /* 0x000fc400078e0006 */
[----:B---3--:R-:W-:Y:S01]  /*5b30*/  FFMA.FTZ R24, R3, -UR5, R57 ;  /* 0x8000000503187c23 */ /* 0x008fe20008010039 */
[----:B------:R-:W-:Y:S01]  /*5b40*/  IABS R3, R39 ;  /* 0x0000002700037213 */ /* 0x000fe20000000000 */
[----:B------:R-:W-:Y:S01]  /*5b50*/  IMAD.MOV.U32 R6, RZ, RZ, R7 ;  /* 0x000000ffff067224 */ /* 0x000fe200078e0007 */
[----:B------:R-:W-:Y:S02]  /*5b60*/  I2FP.F32.S32 R8, R8 ;  /* 0x0000000800087245 */ /* 0x000fe40000201400 */
[----:B------:R-:W-:Y:S01]  /*5b70*/  I2FP.F32.S32 R5, R5 ;  /* 0x0000000500057245 */ /* 0x000fe20000201400 */
[----:B------:R-:W-:Y:S01]  /*5b80*/  MUFU.TANH R67, R98 ;  /* 0x0000006200437308 */ /* 0x000fe20000002400 */
[----:B------:R-:W-:Y:S01]  /*5b90*/  I2FP.F32.S32 R7, R3 ;  /* 0x0000000300077245 */ /* 0x000fe20000201400 */
[----:B----4-:R-:W-:Y:S01]  /*5ba0*/  FFMA.FTZ R20, R8, -UR5, R73 ;  /* 0x8000000508147c23 */ /* 0x010fe20008010049 */
[----:B------:R-:W-:Y:S01]  /*5bb0*/  I2FP.F32.S32 R3, R6 ;  /* 0x0000000600037245 */ /* 0x000fe20000201400 */
[----:B------:R-:W-:Y:S01]  /*5bc0*/  FFMA.FTZ R18, R5, -UR5, R18 ;  /* 0x8000000505127c23 */ /* 0x000fe20008010012 */
[----:B------:R-:W-:-:S02]  /*5bd0*/  IABS R6, R43 ;  /* 0x0000002b00067213 */ /* 0x000fc40000000000 */
[----:B------:R-:W-:Y:S01]  /*5be0*/  IABS R5, R44 ;  /* 0x0000002c00057213 */ /* 0x000fe20000000000 */
[----:B------:R-:W2:Y:S01]  /*5bf0*/  MUFU.TANH R15, R21 ;  /* 0x00000015000f7308 */ /* 0x000ea20000002400 */
[----:B-1----:R-:W-:Y:S01]  /*5c00*/  FFMA.FTZ R17, R3, -UR5, R17 ;  /* 0x8000000503117c23 */ /* 0x002fe20008010011 */
[----:B------:R-:W-:Y:S02]  /*5c10*/  IABS R3, R42 ;  /* 0x0000002a00037213 */ /* 0x000fe40000000000 */
[----:B------:R-:W-:Y:S02]  /*5c20*/  IABS R8, R45 ;  /* 0x0000002d00087213 */ /* 0x000fe40000000000 */
[----:B------:R-:W-:Y:S01]  /*5c30*/  MOV R9, R6 ;  /* 0x0000000600097202 */ /* 0x000fe20000000f00 */
[----:B------:R-:W-:Y:S01]  /*5c40*/  IMAD.MOV.U32 R6, RZ, RZ, R5 ;  /* 0x000000ffff067224 */ /* 0x000fe200078e0005 */
[----:B------:R-:W1:Y:S01]  /*5c50*/  MUFU.TANH R16, R16 ;  /* 0x0000001000107308 */ /* 0x000e620000002400 */
[----:B------:R-:W-:Y:S01]  /*5c60*/  I2FP.F32.S32 R5, R3 ;  /* 0x0000000300057245 */ /* 0x000fe20000201400 */
[----:B------:R-:W-:Y:S01]  /*5c70*/  IMAD.MOV.U32 R3, RZ, RZ, R8 ;  /* 0x000000ffff037224 */ /* 0x000fe200078e0008 */
[----:B------:R-:W-:-:S02]  /*5c80*/  I2FP.F32.S32 R8, R9 ;  /* 0x0000000900087245 */ /* 0x000fc40000201400 */
[----:B------:R-:W-:Y:S02]  /*5c90*/  I2FP.F32.S32 R6, R6 ;  /* 0x0000000600067245 */ /* 0x000fe40000201400 */
[----:B------:R-:W-:Y:S01]  /*5ca0*/  IABS R9, R49 ;  /* 0x0000003100097213 */ /* 0x000fe20000000000 */
[----:B------:R3:W-:Y:S01]  /*5cb0*/  MUFU.TANH R11, R19 ;  /* 0x00000013000b7308 */ /* 0x0007e20000002400 */
[----:B--2---:R-:W-:Y:S01]  /*5cc0*/  FFMA.FTZ R15, R5, -UR5, R15 ;  /* 0x80000005050f7c23 */ /* 0x004fe2000801000f */
[----:B------:R-:W-:Y:S02]  /*5cd0*/  I2FP.F32.S32 R5, R3 ;  /* 0x0000000300057245 */ /* 0x000fe40000201400 */
[----:B------:R-:W-:Y:S02]  /*5ce0*/  FSEL R154, R29, -INF , !P0 ;  /* 0xff8000001d9a7808 */ /* 0x000fe40004000000 */
[----:B------:R-:W-:Y:S02]  /*5cf0*/  FSEL R157, R22, -INF , !P0 ;  /* 0xff800000169d7808 */ /* 0x000fe40004000000 */
[----:B------:R-:W2:Y:S01]  /*5d00*/  MUFU.TANH R12, R68 ;  /* 0x00000044000c7308 */ /* 0x000ea20000002400 */
[----:B-1----:R-:W-:Y:S01]  /*5d10*/  FFMA.FTZ R14, R8, -UR5, R16 ;  /* 0x80000005080e7c23 */ /* 0x002fe20008010010 */
[----:B------:R-:W-:-:S02]  /*5d20*/  PLOP3.LUT P0, PT, PT, PT, UP0, 0x80, 0x0 ;  /* 0x000000000000781c */ /* 0x000fc40003f0f008 */
[----:B------:R-:W-:Y:S02]  /*5d30*/  FSEL R149, R26, -INF , !P6 ;  /* 0xff8000001a957808 */ /* 0x000fe40007000000 */
[----:B------:R-:W-:Y:S02]  /*5d40*/  FSEL R151, R25, -INF , !P6 ;  /* 0xff80000019977808 */ /* 0x000fe40007000000 */
[----:B------:R-:W1:Y:S01]  /*5d50*/  MUFU.TANH R13, R61 ;  /* 0x0000003d000d7308 */ /* 0x000e620000002400 */
[----:B---3--:R-:W-:Y:S01]  /*5d60*/  FFMA.FTZ R19, R7, -UR5, R67 ;  /* 0x8000000507137c23 */ /* 0x008fe20008010043 */
[----:B------:R-:W-:Y:S02]  /*5d70*/  IABS R7, R47 ;  /* 0x0000002f00077213 */ /* 0x000fe40000000000 */
[----:B------:R-:W-:Y:S02]  /*5d80*/  FSEL R156, R24, -INF , !P6 ;  /* 0xff800000189c7808 */ /* 0x000fe40007000000 */
[----:B------:R-:W-:-:S02]  /*5d90*/  I2FP.F32.S32 R3, R7 ;  /* 0x0000000700037245 */ /* 0x000fc40000201400 */
[----:B------:R-:W3:Y:S01]  /*5da0*/  MUFU.TANH R33, R28 ;  /* 0x0000001c00217308 */ /* 0x000ee20000002400 */
[----:B--2---:R-:W-:Y:S01]  /*5db0*/  FFMA.FTZ R12, R5, -UR5, R12 ;  /* 0x80000005050c7c23 */ /* 0x004fe2000801000c */
[----:B------:R-:W-:Y:S01]  /*5dc0*/  IABS R5, R53 ;  /* 0x0000003500057213 */ /* 0x000fe20000000000 */
[----:B------:R-:W-:Y:S01]  /*5dd0*/  FFMA.FTZ R11, R3, -UR5, R11 ;  /* 0x80000005030b7c23 */ /* 0x000fe2000801000b */
[----:B------:R-:W-:Y:S02]  /*5de0*/  IABS R3, R52 ;  /* 0x0000003400037213 */ /* 0x000fe40000000000 */
[----:B------:R-:W-:Y:S02]  /*5df0*/  IABS R7, R50 ;  /* 0x0000003200077213 */ /* 0x000fe40000000000 */
[----:B------:R-:W2:Y:S01]  /*5e00*/  MUFU.TANH R28, R72 ;  /* 0x00000048001c7308 */ /* 0x000ea20000002400 */
[----:B-1----:R-:W-:Y:S01]  /*5e10*/  FFMA.FTZ R13, R6, -UR5, R13 ;  /* 0x80000005060d7c23 */ /* 0x002fe2000801000d */
[----:B------:R-:W-:-:S02]  /*5e20*/  IABS R6, R54 ;  /* 0x0000003600067213 */ /* 0x000fc40000000000 */
[----:B------:R-:W-:Y:S01]  /*5e30*/  MOV R8, R5 ;  /* 0x0000000500087202 */ /* 0x000fe20000000f00 */
[----:B------:R-:W-:Y:S01]  /*5e40*/  IMAD.MOV.U32 R5, RZ, RZ, R3 ;  /* 0x000000ffff057224 */ /* 0x000fe200078e0003 */
[----:B------:R-:W-:Y:S01]  /*5e50*/  FSEL R139, R23, -INF , !P5 ;  /* 0xff800000178b7808 */ /* 0x000fe20006800000 */
[----:B------:R-:W-:Y:S01]  /*5e60*/  IMAD.MOV.U32 R10, RZ, RZ, R6 ;  /* 0x000000ffff0a7224 */ /* 0x000fe200078e0006 */
[----:B------:R-:W1:Y:S01]  /*5e70*/  MUFU.TANH R27, R75 ;  /* 0x0000004b001b7308 */ /* 0x000e620000002400 */
[----:B------:R-:W-:Y:S01]  /*5e80*/  IMAD.MOV.U32 R3, RZ, RZ, R7 ;  /* 0x000000ffff037224 */ /* 0x000fe200078e0007 */
[----:B------:R-:W-:Y:S01]  /*5e90*/  I2FP.F32.S32 R7, R5 ;  /* 0x0000000500077245 */ /* 0x000fe20000201400 */
[----:B------:R-:W-:Y:S01]  /*5ea0*/  IMAD.MOV.U32 R6, RZ, RZ, R9 ;  /* 0x000000ffff067224 */ /* 0x000fe200078e0009 */
[----:B------:R-:W-:Y:S02]  /*5eb0*/  I2FP.F32.S32 R10, R10 ;  /* 0x0000000a000a7245 */ /* 0x000fe40000201400 */
[----:B------:R-:W-:Y:S01]  /*5ec0*/  I2FP.F32.S32 R5, R3 ;  /* 0x0000000300057245 */ /* 0x000fe20000201400 */
[----:B---3--:R-:W-:Y:S01]  /*5ed0*/  FFMA.FTZ R7, R7, -UR5, R33 ;  /* 0x8000000507077c23 */ /* 0x008fe20008010021 */
[----:B------:R-:W3:Y:S01]  /*5ee0*/  MUFU.TANH R21, R76 ;  /* 0x0000004c00157308 */ /* 0x000ee20000002400 */
[----:B------:R-:W-:Y:S01]  /*5ef0*/  I2FP.F32.S32 R8, R8 ;  /* 0x0000000800087245 */ /* 0x000fe20000201400 */
[----:B--2---:R-:W-:Y:S01]  /*5f00*/  FFMA.FTZ R10, R10, -UR5, R28 ;  /* 0x800000050a0a7c23 */ /* 0x004fe2000801001c */
[----:B------:R-:W-:-:S02]  /*5f10*/  I2FP.F32.S32 R3, R6 ;  /* 0x0000000600037245 */ /* 0x000fc40000201400 */
[----:B------:R-:W-:Y:S02]  /*5f20*/  FSEL R153, R20, -INF , !P5 ;  /* 0xff80000014997808 */ /* 0x000fe40006800000 */
[----:B------:R-:W-:Y:S01]  /*5f30*/  FSEL R155, R19, -INF , !P5 ;  /* 0xff800000139b7808 */ /* 0x000fe20006800000 */
[----:B------:R-:W2:Y:S01]  /*5f40*/  MUFU.TANH R16, R77 ;  /* 0x0000004d00107308 */ /* 0x000ea20000002400 */
[----:B-1----:R-:W-:Y:S01]  /*5f50*/  FFMA.FTZ R8, R8, -UR5, R27 ;  /* 0x8000000508087c23 */ /* 0x002fe2000801001b */
[----:B------:R-:W-:Y:S02]  /*5f60*/  FSEL R252, R18, -INF , !P4 ;  /* 0xff80000012fc7808 */ /* 0x000fe40006000000 */
[----:B------:R-:W-:Y:S02]  /*5f70*/  FSEL R190, R17, -INF , !P4 ;  /* 0xff80000011be7808 */ /* 0x000fe40006000000 */
[----:B------:R-:W-:Y:S02]  /*5f80*/  FSEL R196, R15, -INF , !P4 ;  /* 0xff8000000fc47808 */ /* 0x000fe40006000000 */
[----:B------:R-:W-:Y:S01]  /*5f90*/  FSEL R246, R14, -INF , !P3 ;  /* 0xff8000000ef67808 */ /* 0x000fe20005800000 */
[----:B---3--:R-:W-:Y:S01]  /*5fa0*/  FFMA.FTZ R5, R5, -UR5, R21 ;  /* 0x8000000505057c23 */ /* 0x008fe20008010015 */
[----:B------:R-:W-:-:S02]  /*5fb0*/  FSEL R175, R11, -INF , !P3 ;  /* 0xff8000000baf7808 */ /* 0x000fc40005800000 */
[----:B------:R-:W-:Y:S02]  /*5fc0*/  FSEL R27, R7, -INF , !P3 ;  /* 0xff800000071b7808 */ /* 0x000fe40005800000 */
[----:B------:R-:W-:Y:S02]  /*5fd0*/  FSEL R221, R32, -INF , !P2 ;  /* 0xff80000020dd7808 */ /* 0x000fe40005000000 */
[----:B------:R-:W-:Y:S01]  /*5fe0*/  FSEL R245, R13, -INF , !P2 ;  /* 0xff8000000df57808 */ /* 0x000fe20005000000 */
[----:B--2---:R-:W-:Y:S01]  /*5ff0*/  FFMA.FTZ R3, R3, -UR5, R16 ;  /* 0x8000000503037c23 */ /* 0x004fe20008010010 */
        /* <DEDUP_REMOVED lines=89> */
.L_x_452:
[----:B------:R-:W-:Y:S05]  /*6590*/  BSYNC B0 ;  /* 0x0000000000007941 */ /* 0x000fea0003800000 */
.L_x_451:
[----:B------:R-:W0:Y:S02]  /*65a0*/  LDGDEPBAR ;  /* 0x00000000000079af */ /* 0x000e240000000000 */
.L_x_450:
[----:B------:R-:W-:Y:S01]  /*65b0*/  FMNMX.FTZ R3, R62, R59, !PT ;  /* 0x0000003b3e037209 */ /* 0x000fe20007810000 */
[----:B------:R-:W-:Y:S01]  /*65c0*/  STL [R1+0x88], R238 ;  /* 0x000088ee01007387 */ /* 0x000fe20000100800 */
[----:B------:R-:W-:Y:S01]  /*65d0*/  MOV R174, R28 ;  /* 0x0000001c00ae7202 */ /* 0x000fe20000000f00 */
[----:B------:R-:W-:Y:S01]  /*65e0*/  ULDC UR6, c[0x0][0x2ec] ;  /* 0x0000bb0000067ab9 */ /* 0x000fe20000000800 */
[----:B------:R-:W-:Y:S01]  /*65f0*/  FMNMX.FTZ R3, R56, R3, !PT ;  /* 0x0000000338037209 */ /* 0x000fe20007810000 */
[----:B------:R3:W-:Y:S01]  /*6600*/  STL [R1+0x84], R237 ;  /* 0x000084ed01007387 */ /* 0x0007e20000100800 */
[----:B------:R-:W-:Y:S02]  /*6610*/  LEA R225, R2, UR4, 0x1 ;  /* 0x0000000402e17c11 */ /* 0x000fe4000f8e08ff */
[----:B------:R-:W-:Y:S01]  /*6620*/  FMNMX.FTZ R3, R55, R3, !PT ;  /* 0x0000000337037209 */ /* 0x000fe20007810000 */
[----:B------:R-:W-:Y:S01]  /*6630*/  STL [R1+0x80], R236 ;  /* 0x000080ec01007387 */ /* 0x000fe20000100800 */
[----:B------:R-:W-:Y:S01]  /*6640*/  LEA R226, R4, R225, 0x1 ;  /* 0x000000e104e27211 */ /* 0x000fe200078e08ff */
[----:B------:R-:W-:Y:S01]  /*6650*/  IMAD R228, R0, 0x2, R225 ;  /* 0x0000000200e47824 */ /* 0x000fe200078e02e1 */
[----:B------:R-:W-:Y:S01]  /*6660*/  FMNMX.FTZ R3, R84, R3, !PT ;  /* 0x0000000354037209 */ /* 0x000fe20007810000 */
[----:B------:R-:W-:Y:S01]  /*6670*/  STL [R1+0x7c], R235 ;  /* 0x00007ceb01007387 */ /* 0x000fe20000100800 */
[----:B------:R-:W-:-:S02]  /*6680*/  LEA R227, R0, R226, 0x1 ;  /* 0x000000e200e37211 */ /* 0x000fc400078e08ff */
[----:B------:R-:W-:Y:S01]  /*6690*/  FMNMX.FTZ R3, R85, R3, !PT ;  /* 0x0000000355037209 */ /* 0x000fe20007810000 */
[----:B------:R-:W-:Y:S01]  /*66a0*/  STL [R1+0x78], R234 ;  /* 0x000078ea01007387 */ /* 0x000fe20000100800 */
[----:B--2---:R-:W-:Y:S02]  /*66b0*/  FMNMX.FTZ R8, R173, R172, !PT ;  /* 0x000000acad087209 */ /* 0x004fe40007810000 */
        /* <DEDUP_REMOVED lines=8> */
[----:B------:R-:W-:Y:S01]  /*6740*/  FMNMX.FTZ R3, R63, R3, !PT ;  /* 0x000000033f037209 */ /* 0x000fe20007810000 */
[----:B---3--:R-:W-:Y:S01]  /*6750*/  IMAD.MOV.U32 R237, RZ, RZ, R27 ;  /* 0x000000ffffed7224 */ /* 0x008fe200078e001b */
        /* <DEDUP_REMOVED lines=17> */
[----:B------:R-:W-:Y:S02]  /*6870*/  FMNMX.FTZ R3, R157, R3, !PT ;  /* 0x000000039d037209 */ /* 0x000fe40007810000 */
        /* <DEDUP_REMOVED lines=20> */
[----:B------:R-:W-:Y:S01]  /*69c0*/  LDSM.16.MT88.4 R48, [R228+0xc800] ;  /* 0x00c80000e430783b */ /* 0x000fe20000004200 */
[----:B-1----:R-:W-:-:S02]  /*69d0*/  FMNMX.FTZ R133, R133, R6, !PT ;  /* 0x0000000685857209 */ /* 0x002fc40007810000 */
        /* <DEDUP_REMOVED lines=12> */
[----:B------:R1:W2:Y:S01]  /*6aa0*/  MUFU.EX2 R193, R5 ;  /* 0x0000000500c17308 */ /* 0x0002a20000000800 */
[----:B------:R-:W-:Y:S07]  /*6ab0*/  LDSM.16.MT88.4 R56, [R226+0xc800] ;  /* 0x00c80000e238783b */ /* 0x000fee0000004200 */
        /* <DEDUP_REMOVED lines=19> */
[----:B-1----:R-:W-:Y:S01]  /*6bf0*/  FFMA.FTZ R6, R64, UR6, -R3 ;  /* 0x0000000640067c23 */ /* 0x002fe20008010803 */
[----:B------:R-:W-:Y:S01]  /*6c00*/  LDSM.16.MT88.4 R60, [R226+0xe800] ;  /* 0x00e80000e23c783b */ /* 0x000fe20000004200 */
[----:B------:R-:W-:Y:S01]  /*6c10*/  FMNMX.FTZ R0, R150, R0, !PT ;  /* 0x0000000096007209 */ /* 0x000fe20007810000 */
[----:B------:R1:W2:Y:S02]  /*6c20*/  MUFU.EX2 R238, R2 ;  /* 0x0000000200ee7308 */ /* 0x0002a40000000800 */
[----:B------:R-:W-:Y:S01]  /*6c30*/  LDSM.16.MT88.4 R64, [R225+0xe800] ;  /* 0x00e80000e140783b */ /* 0x000fe20000004200 */
        /* <DEDUP_REMOVED lines=30> */
[----:B------:R-:W-:Y:S01]  /*6e20*/  HMMA.16816.F32.BF16 R108, R4, R104, RZ ;  /* 0x00000068046c723c */ /* 0x000fe200000418ff */
[----:B-1----:R-:W-:Y:S01]  /*6e30*/  FMNMX.FTZ R8, R165, R2, !PT ;  /* 0x00000002a5087209 */ /* 0x002fe20007810000 */
[----:B------:R-:W-:-:S03]  /*6e40*/  FFMA.FTZ R2, R87, UR6, -R12 ;  /* 0x0000000657027c23 */ /* 0x000fc6000801080c */
[----:B------:R-:W-:Y:S01]  /*6e50*/  FMNMX.FTZ R8, R164, R8, !PT ;  /* 0x00000008a4087209 */ /* 0x000fe20007810000 */
[----:B------:R1:W3:Y:S01]  /*6e60*/  MUFU.EX2 R231, R2 ;  /* 0x0000000200e77308 */ /* 0x0002e20000000800 */
[C---:B------:R-:W-:Y:S06]  /*6e70*/  HMMA.16816.F32.BF16 R112, R4.reuse, R70, RZ ;  /* 0x000000460470723c */ /* 0x040fec00000418ff */
[C---:B------:R-:W-:Y:S06]  /*6e80*/  HMMA.16816.F32.BF16 R84, R4.reuse, R74, RZ ;  /* 0x0000004a0454723c */ /* 0x040fec00000418ff */
[----:B------:R-:W-:Y:S01]  /*6e90*/  HMMA.16816.F32.BF16 R32, R4, R82, RZ ;  /* 0x000000520420723c */ /* 0x000fe200000418ff */
[----:B-1----:R-:W-:Y:S01]  /*6ea0*/  FMNMX.FTZ R2, R185, R8, !PT ;  /* 0x00000008b9027209 */ /* 0x002fe20007810000 */
[----:B------:R-:W-:-:S04]  /*6eb0*/  FFMA.FTZ R8, R100, UR6, -R3 ;  /* 0x0000000664087c23 */ /* 0x000fc80008010803 */
[C---:B------:R-:W-:Y:S01]  /*6ec0*/  HMMA.16816.F32.BF16 R28, R4.reuse, R90, RZ ;  /* 0x0000005a041c723c */ /* 0x040fe200000418ff */
[----:B---3--:R-:W-:Y:S02]  /*6ed0*/  F2FP.BF16.F32.PACK_AB R10, R231, R235 ;  /* 0x000000ebe70a723e */ /* 0x008fe400000010ff */
[----:B------:R-:W-:Y:S01]  /*6ee0*/  FMNMX.FTZ R2, R152, R2, !PT ;  /* 0x0000000298027209 */ /* 0x000fe20007810000 */
[----:B------:R1:W-:Y:S02]  /*6ef0*/  MUFU.EX2 R195, R8 ;  /* 0x0000000800c37308 */ /* 0x0003e40000000800 */
[----:B------:R-:W-:Y:S01]  /*6f00*/  HMMA.16816.F32.BF16 R24, R4, R94, RZ ;  /* 0x0000005e0418723c */ /* 0x000fe200000418ff */
[----:B------:R-:W-:-:S04]  /*6f10*/  FMNMX.FTZ R2, R149, R2, !PT ;  /* 0x0000000295027209 */ /* 0x000fc80007810000 */
[----:B------:R-:W-:Y:S01]  /*6f20*/  FMNMX.FTZ R2, R139, R2, !PT ;  /* 0x000000028b027209 */ /* 0x000fe20007810000 */
[----:B------:R-:W-:Y:S03]  /*6f30*/  HMMA.16816.F32.BF16 R20, R4, R98, RZ ;  /* 0x000000620414723c */ /* 0x000fe600000418ff */
[----:B------:R-:W-:-:S03]  /*6f40*/  FMNMX.FTZ R2, R252, R2, !PT ;  /* 0x00000002fc027209 */ /* 0x000fc60007810000 */
[----:B------:R-:W-:Y:S01]  /*6f50*/  HMMA.16816.F32.BF16 R16, R4, R106, RZ ;  /* 0x0000006a0410723c */ /* 0x000fe200000418ff */
[----:B------:R-:W-:Y:S01]  /*6f60*/  FMNMX.FTZ R2, R246, R2, !PT ;  /* 0x00000002f6027209 */ /* 0x000fe20007810000 */
[----:B-1----:R-:W-:-:S03]  /*6f70*/  FFMA.FTZ R8, R101, UR6, -R3 ;  /* 0x0000000665087c23 */ /* 0x002fc60008010803 */
[----:B------:R-:W-:Y:S01]  /*6f80*/  FMNMX.FTZ R2, R245, R2, !PT ;  /* 0x00000002f5027209 */ /* 0x000fe20007810000 */
[----:B------:R-:W-:Y:S01]  /*6f90*/  HMMA.16816.F32.BF16 R100, R4, R78, RZ ;  /* 0x0000004e0464723c */ /* 0x000fe200000418ff */
[----:B------:R1:W3:Y:S02]  /*6fa0*/  MUFU.EX2 R234, R8 ;  /* 0x0000000800ea7308 */ /* 0x0002e40000000800 */
[----:B------:R-:W-:-:S04]  /*6fb0*/  FMNMX.FTZ R13, R223, R2, !PT ;  /* 0x00000002df0d7209 */ /* 0x000fc80007810000 */
[----:B------:R-:W-:Y:S01]  /*6fc0*/  MOV R7, R191 ;  /* 0x000000bf00077202 */ /* 0x000fe20000000f00 */
[----:B------:R-:W4:Y:S01]  /*6fd0*/  SHFL.BFLY PT, R14, R13, 0x2, 0x1f ;  /* 0x0c401f000d0e7f89 */ /* 0x000f2200000e0000 */
[----:B-1----:R-:W-:-:S04]  /*6fe0*/  FFMA.FTZ R8, R134, UR6, -R3 ;  /* 0x0000000686087c23 */ /* 0x002fc80008010803 */
[----:B------:R1:W-:Y:S02]  /*6ff0*/  MUFU.EX2 R236, R8 ;  /* 0x0000000800ec7308 */ /* 0x0003e40000000800 */
[----:B-1----:R-:W-:Y:S01]  /*7000*/  FFMA.FTZ R8, R135, UR6, -R3 ;  /* 0x0000000687087c23 */ /* 0x002fe20008010803 */
[----:B--2---:R-:W-:Y:S02]  /*7010*/  FMNMX.FTZ R135, R0, R9, !PT ;  /* 0x0000000900877209 */ /* 0x004fe40007810000 */
[----:B---3--:R-:W-:-:S03]  /*7020*/  F2FP.BF16.F32.PACK_AB R9, R234, R195 ;  /* 0x000000c3ea09723e */ /* 0x008fc600000010ff */
[----:B------:R1:W2:Y:S01]  /*7030*/  MUFU.EX2 R188, R8 ;  /* 0x0000000800bc7308 */ /* 0x0002a20000000800 */
[C---:B------:R-:W-:Y:S01]  /*7040*/  FSETP.NEU.FTZ.AND P1, PT, R135.reuse, -INF , PT ;  /* 0xff8000008700780b */ /* 0x040fe20003f3d000 */
[----:B------:R-:W-:-:S05]  /*7050*/  FMUL.FTZ R2, R135, UR6 ;  /* 0x0000000687027c20 */ /* 0x000fca0008410000 */
[----:B------:R-:W-:-:S05]  /*7060*/  FSEL R2, R2, RZ, P1 ;  /* 0x000000ff02027208 */ /* 0x000fca0000800000 */
[--C-:B------:R-:W-:Y:S01]  /*7070*/  FFMA.FTZ R0, R166, UR6, -R2.reuse ;  /* 0x00000006a6007c23 */ /* 0x100fe20008010802 */
[----:B------:R-:W-:Y:S01]  /*7080*/  FFMA.FTZ R4, R168, UR6, -R2 ;  /* 0x00000006a8047c23 */ /* 0x000fe20008010802 */
[----:B------:R-:W-:Y:S02]  /*7090*/  IMAD.MOV.U32 R166, RZ, RZ, R192 ;  /* 0x000000ffffa67224 */ /* 0x000fe400078e00c0 */
[----:B------:R4:W3:Y:S01]  /*70a0*/  MUFU.EX2 R181, R0 ;  /* 0x0000000000b57308 */ /* 0x0008e20000000800 */
[----:B-1----:R-:W-:Y:S01]  /*70b0*/  F2FP.BF16.F32.PACK_AB R8, R233, R136 ;  /* 0x00000088e908723e */ /* 0x002fe200000010ff */
[----:B--2---:R-:W-:Y:S01]  /*70c0*/  IMAD.MOV.U32 R168, RZ, RZ, R188 ;  /* 0x000000ffffa87224 */ /* 0x004fe200078e00bc */
[----:B------:R-:W-:-:S05]  /*70d0*/  F2FP.BF16.F32.PACK_AB R11, R188, R236 ;  /* 0x000000ecbc0b723e */ /* 0x000fca00000010ff */
[----:B------:R1:W2:Y:S02]  /*70e0*/  MUFU.EX2 R182, R4 ;  /* 0x0000000400b67308 */ /* 0x0002a40000000800 */
[C---:B------:R-:W-:Y:S01]  /*70f0*/  HMMA.16816.F32.BF16 R176, R8.reuse, R36, R44 ;  /* 0x0000002408b0723c */ /* 0x040fe2000004182c */
[----:B------:R-:W-:Y:S05]  /*7100*/  LDSM.16.MT88.4 R44, [R227+0xe800] ;  /* 0x00e80000e32c783b */ /* 0x000fea0000004200 */
[----:B------:R-:W-:Y:S01]  /*7110*/  HMMA.16816.F32.BF16 R248, R8, R52, R116 ;  /* 0x0000003408f8723c */ /* 0x000fe20000041874 */
[----:B----4-:R-:W-:-:S05]  /*7120*/  FMNMX.FTZ R0, R13, R14, !PT ;  /* 0x0000000e0d007209 */ /* 0x010fca0007810000 */
[----:B------:R-:W4:Y:S01]  /*7130*/  SHFL.BFLY PT, R5, R0, 0x1, 0x1f ;  /* 0x0c201f0000057f89 */ /* 0x000f2200000e0000 */
[----:B---3--:R-:W-:Y:S01]  /*7140*/  MOV R117, R181 ;  /* 0x000000b500757202 */ /* 0x008fe20000000f00 */
[C---:B------:R-:W-:Y:S01]  /*7150*/  HMMA.16816.F32.BF16 R120, R8.reuse, R60, R120 ;  /* 0x0000003c0878723c */ /* 0x040fe20000041878 */
[--C-:B-1----:R-:W-:Y:S01]  /*7160*/  FFMA.FTZ R4, R163, UR6, -R2.reuse ;  /* 0x00000006a3047c23 */ /* 0x102fe20008010802 */
[----:B------:R-:W-:Y:S02]  /*7170*/  MOV R116, R180 ;  /* 0x000000b400747202 */ /* 0x000fe40000000f00 */
[----:B------:R-:W-:Y:S01]  /*7180*/  MOV R163, R189 ;  /* 0x000000bd00a37202 */ /* 0x000fe20000000f00 */
[----:B------:R1:W-:Y:S01]  /*7190*/  MUFU.EX2 R15, R4 ;  /* 0x00000004000f7308 */ /* 0x0003e20000000800 */
[C---:B------:R-:W-:Y:S06]  /*71a0*/  HMMA.16816.F32.BF16 R216, R8.reuse, R64, R124 ;  /* 0x0000004008d8723c */ /* 0x040fec000004187c */
[C---:B------:R-:W-:Y:S06]  /*71b0*/  HMMA.16816.F32.BF16 R200, R8.reuse, R40, R128 ;  /* 0x0000002808c8723c */ /* 0x040fec0000041880 */
[C---:B------:R-:W-:Y:S01]  /*71c0*/  HMMA.16816.F32.BF16 R144, R8.reuse, R56, R144 ;  /* 0x000000380890723c */ /* 0x040fe20000041890 */
[--C-:B-1----:R-:W-:Y:S01]  /*71d0*/  FFMA.FTZ R4, R162, UR6, -R2.reuse ;  /* 0x00000006a2047c23 */ /* 0x102fe20008010802 */
[----:B----4-:R-:W-:Y:S01]  /*71e0*/  FMNMX.FTZ R134, R0, R5, !PT ;  /* 0x0000000500867209 */ /* 0x010fe20007810000 */
[----:B------:R-:W-:Y:S01]  /*71f0*/  FFMA.FTZ R0, R159, UR6, -R2 ;  /* 0x000000069f007c23 */ /* 0x000fe20008010802 */
[----:B--2---:R-:W-:Y:S01]  /*7200*/  IMAD.MOV.U32 R162, RZ, RZ, R182 ;  /* 0x000000ffffa27224 */ /* 0x004fe200078e00b6 */
[----:B------:R1:W-:Y:S01]  /*7210*/  MUFU.EX2 R229, R4 ;  /* 0x0000000400e57308 */ /* 0x0003e20000000800 */
[----:B------:R-:W-:Y:S01]  /*7220*/  FSETP.NEU.FTZ.AND P1, PT, R134, -INF , PT ;  /* 0xff8000008600780b */ /* 0x000fe20003f3d000 */
[----:B------:R-:W-:Y:S01]  /*7230*/  HMMA.16816.F32.BF16 R180, R8, R38, R112 ;  /* 0x0000002608b4723c */ /* 0x000fe20000041870 */
[----:B------:R-:W-:Y:S01]  /*7240*/  MOV R127, R122 ;  /* 0x0000007a007f7202 */ /* 0x000fe20000000f00 */
[----:B------:R-:W-:Y:S01]  /*7250*/  IMAD.MOV.U32 R126, RZ, RZ, R123 ;  /* 0x000000ffff7e7224 */ /* 0x000fe200078e007b */
[----:B------:R-:W-:Y:S01]  /*7260*/  MOV R125, R120 ;  /* 0x00000078007d7202 */ /* 0x000fe20000000f00 */
[----:B------:R-:W-:-:S02]  /*7270*/  IMAD.MOV.U32 R124, RZ, RZ, R121 ;  /* 0x000000ffff7c7224 */ /* 0x000fc400078e0079 */
[----:B------:R2:W-:Y:S01]  /*7280*/  MUFU.EX2 R14, R0 ;  /* 0x00000000000e7308 */ /* 0x0005e20000000800 */
[----:B------:R-:W-:Y:S01]  /*7290*/  HMMA.16816.F32.BF16 R120, R8, R44, R108 ;  /* 0x0000002c0878723c */ /* 0x000fe2000004186c */
[----:B------:R-:W-:Y:S01]  /*72a0*/  IMAD.MOV.U32 R115, RZ, RZ, R197 ;  /* 0x000000ffff737224 */ /* 0x000fe200078e00c5 */
[----:B------:R-:W-:-:S04]  /*72b0*/  MOV R114, R196 ;  /* 0x000000c400727202 */ /* 0x000fc80000000f00 */
[----:B------:R-:W-:Y:S01]  /*72c0*/  HMMA.16816.F32.BF16 R140, R8, R48, R140 ;  /* 0x00000030088c723c */ /* 0x000fe2000004188c */
[----:B-1----:R-:W-:-:S04]  /*72d0*/  FFMA.FTZ R4, R161, UR6, -R2 ;  /* 0x00000006a1047c23 */ /* 0x002fc80008010802 */
[----:B------:R1:W3:Y:S01]  /*72e0*/  MUFU.EX2 R6, R4 ;  /* 0x0000000400067308 */ /* 0x0002e20000000800 */
[----:B------:R-:W-:Y:S01]  /*72f0*/  HMMA.16816.F32.BF16 R196, R8, R50, R84 ;  /* 0x0000003208c4723c */ /* 0x000fe20000041854 */
[----:B--2---:R-:W-:-:S05]  /*7300*/  FMUL.FTZ R0, R134, UR6 ;  /* 0x0000000686007c20 */ /* 0x004fca0008410000 */
[----:B------:R-:W-:Y:S01]  /*7310*/  HMMA.16816.F32.BF16 R204, R8, R42, R32 ;  /* 0x0000002a08cc723c */ /* 0x000fe20000041820 */
[----:B------:R-:W-:-:S05]  /*7320*/  FSEL R0, R0, RZ, P1 ;  /* 0x000000ff00007208 */ /* 0x000fca0000800000 */
[----:B------:R-:W-:Y:S01]  /*7330*/  HMMA.16816.F32.BF16 R212, R8, R66, R28 ;  /* 0x0000004208d4723c */ /* 0x000fe2000004181c */
[----:B------:R-:W-:Y:S01]  /*7340*/  FFMA.FTZ R5, R167, UR6, -R0 ;  /* 0x00000006a7057c23 */ /* 0x000fe20008010800 */
[----:B-1----:R-:W-:Y:S01]  /*7350*/  FFMA.FTZ R4, R160, UR6, -R2 ;  /* 0x00000006a0047c23 */ /* 0x002fe20008010802 */
[----:B---3--:R-:W-:-:S03]  /*7360*/  IMAD.MOV.U32 R118, RZ, RZ, R6 ;  /* 0x000000ffff767224 */ /* 0x008fc600078e0006 */
[C---:B------:R-:W-:Y:S01]  /*7370*/  HMMA.16816.F32.BF16 R208, R8.reuse, R62, R24 ;  /* 0x0000003e08d0723c */ /* 0x040fe20000041818 */
[----:B------:R-:W-:Y:S01]  /*7380*/  IMAD.MOV.U32 R6, RZ, RZ, R190 ;  /* 0x000000ffff067224 */ /* 0x000fe200078e00be */
[----:B------:R1:W-:Y:S03]  /*7390*/  MUFU.EX2 R161, R4 ;  /* 0x0000000400a17308 */ /* 0x0003e60000000800 */
[----:B------:R-:W-:Y:S01]  /*73a0*/  IMAD.MOV.U32 R160, RZ, RZ, R6 ;  /* 0x000000ffffa07224 */ /* 0x000fe200078e0006 */
[C---:B------:R-:W-:Y:S04]  /*73b0*/  HMMA.16816.F32.BF16 R188, R8.reuse, R58, R100 ;  /* 0x0000003a08bc723c */ /* 0x040fe80000041864 */
[----:B------:R-:W-:Y:S02]  /*73c0*/  MUFU.EX2 R113, R5 ;  /* 0x0000000500717308 */ /* 0x000fe40000000800 */
[C---:B------:R-:W-:Y:S06]  /*73d0*/  HMMA.16816.F32.BF16 R108, R8.reuse, R54, R20 ;  /* 0x00000036086c723c */ /* 0x040fec0000041814 */
[----:B------:R-:W-:Y:S01]  /*73e0*/  HMMA.16816.F32.BF16 R128, R8, R46, R16 ;  /* 0x0000002e0880723c */ /* 0x000fe20000041810 */
[----:B-1----:R-:W-:Y:S01]  /*73f0*/  FFMA.FTZ R4, R158, UR6, -R2 ;  /* 0x000000069e047c23 */ /* 0x002fe20008010802 */
[----:B------:R-:W-:-:S03]  /*7400*/  MOV R158, R168 ;  /* 0x000000a8009e7202 */ /* 0x000fc60000000f00 */
[----:B------:R1:W-:Y:S02]  /*7410*/  MUFU.EX2 R159, R4 ;  /* 0x00000004009f7308 */ /* 0x0003e40000000800 */
[----:B------:R-:W-:Y:S02]  /*7420*/  F2FP.BF16.F32.PACK_AB R8, R162, R117 ;  /* 0x00000075a208723e */ /* 0x000fe400000010ff */
[----:B------:R-:W-:Y:S01]  /*7430*/  F2FP.BF16.F32.PACK_AB R10, R229, R15 ;  /* 0x0000000fe50a723e */ /* 0x000fe200000010ff */
[----:B-1----:R-:W-:-:S04]  /*7440*/  FFMA.FTZ R4, R173, UR6, -R0 ;  /* 0x00000006ad047c23 */ /* 0x002fc80008010800 */
        /* <DEDUP_REMOVED lines=10> */
[----:B------:R1:W2:Y:S02]  /*74f0*/  MUFU.EX2 R119, R4 ;  /* 0x0000000400777308 */ /* 0x0002a40000000800 */
[C---:B------:R-:W-:Y:S06]  /*7500*/  HMMA.16816.F32.BF16 R24, R8.reuse, R76, RZ ;  /* 0x0000004c0818723c */ /* 0x040fec00000418ff */
[----:B------:R-:W-:Y:S01]  /*7510*/  HMMA.16816.F32.BF16 R28, R8, R68, RZ ;  /* 0x00000044081c723c */ /* 0x000fe200000418ff */
[----:B------:R-:W-:-:S05]  /*7520*/  MOV R76, R174 ;  /* 0x000000ae004c7202 */ /* 0x000fca0000000f00 */
[C---:B------:R-:W-:Y:S01]  /*7530*/  HMMA.16816.F32.BF16 R20, R8.reuse, R72, RZ ;  /* 0x000000480814723c */ /* 0x040fe200000418ff */
[----:B-1----:R-:W-:Y:S01]  /*7540*/  FFMA.FTZ R4, R165, UR6, -R0 ;  /* 0x00000006a5047c23 */ /* 0x002fe20008010800 */
[----:B--2---:R-:W-:Y:S01]  /*7550*/  MOV R77, R119 ;  /* 0x00000077004d7202 */ /* 0x004fe20000000f00 */
[----:B------:R-:W-:Y:S02]  /*7560*/  IMAD.MOV.U32 R119, RZ, RZ, R237 ;  /* 0x000000ffff777224 */ /* 0x000fe400078e00ed */
[----:B------:R1:W-:Y:S01]  /*7570*/  MUFU.EX2 R192, R4 ;  /* 0x0000000400c07308 */ /* 0x0003e20000000800 */
[C---:B------:R-:W-:Y:S01]  /*7580*/  HMMA.16816.F32.BF16 R16, R8.reuse, R80, RZ ;  /* 0x000000500810723c */ /* 0x040fe200000418ff */
[----:B------:R-:W-:Y:S02]  /*7590*/  MOV R73, R113 ;  /* 0x0000007100497202 */ /* 0x000fe40000000f00 */
[----:B------:R-:W-:Y:S02]  /*75a0*/  MOV R72, R7 ;  /* 0x0000000700487202 */ /* 0x000fe40000000f00 */
[----:B------:R-:W-:Y:S01]  /*75b0*/  F2FP.BF16.F32.PACK_AB R5, R73, R77 ;  /* 0x0000004d4905723e */ /* 0x000fe200000010ff */
[----:B------:R-:W-:Y:S01]  /*75c0*/  HMMA.16816.F32.BF16 R32, R8, R70, RZ ;  /* 0x000000460820723c */ /* 0x000fe200000418ff */
[----:B------:R-:W-:-:S02]  /*75d0*/  IMAD.MOV.U32 R81, RZ, RZ, R14 ;  /* 0x000000ffff517224 */ /* 0x000fc400078e000e */
[----:B------:R-:W-:Y:S02]  /*75e0*/  IMAD.MOV.U32 R14, RZ, RZ, R166 ;  /* 0x000000ffff0e7224 */ /* 0x000fe400078e00a6 */
[----:B------:R-:W-:Y:S01]  /*75f0*/  IMAD.MOV.U32 R80, RZ, RZ, R175 ;  /* 0x000000ffff507224 */ /* 0x000fe200078e00af */
[----:B------:R-:W-:Y:S01]  /*7600*/  F2FP.BF16.F32.PACK_AB R6, R159, R81 ;  /* 0x000000519f06723e */ /* 0x000fe200000010ff */
[----:B-1----:R-:W-:-:S04]  /*7610*/  FFMA.FTZ R4, R164, UR6, -R0 ;  /* 0x00000006a4047c23 */ /* 0x002fc80008010800 */
[----:B------:R1:W2:Y:S02]  /*7620*/  MUFU.EX2 R237, R4 ;  /* 0x0000000400ed7308 */ /* 0x0002a40000000800 */
[----:B-1----:R-:W-:Y:S02]  /*7630*/  F2FP.BF16.F32.PACK_AB R4, R161, R118 ;  /* 0x00000076a104723e */ /* 0x002fe400000010ff */
[----:B--2---:R-:W-:-:S07]  /*7640*/  F2FP.BF16.F32.PACK_AB R7, R237, R192 ;  /* 0x000000c0ed07723e */ /* 0x004fce00000010ff */
[C---:B------:R-:W-:Y:S06]  /*7650*/  HMMA.16816.F32.BF16 R172, R4.reuse, R36, R28 ;  /* 0x0000002404ac723c */ /* 0x040fec000004181c */
[C---:B------:R-:W-:Y:S06]  /*7660*/  HMMA.16816.F32.BF16 R168, R4.reuse, R56, R24 ;  /* 0x0000003804a8723c */ /* 0x040fec0000041818 */
[----:B------:R-:W-:Y:S01]  /*7670*/  HMMA.16816.F32.BF16 R164, R4, R48, R20 ;  /* 0x0000003004a4723c */ /* 0x000fe20000041814 */
[----:B------:R-:W-:Y:S01]  /*7680*/  IMAD.MOV.U32 R56, RZ, RZ, R127 ;  /* 0x000000ffff387224 */ /* 0x000fe200078e007f */
[----:B------:R-:W-:-:S04]  /*7690*/  MOV R57, R126 ;  /* 0x0000007e00397202 */ /* 0x000fc80000000f00 */
[----:B------:R-:W-:Y:S01]  /*76a0*/  HMMA.16816.F32.BF16 R100, R4, R40, R16 ;  /* 0x000000280464723c */ /* 0x000fe20000041810 */
[----:B------:R-:W-:Y:S01]  /*76b0*/  MOV R48, R114 ;  /* 0x0000007200307202 */ /* 0x000fe20000000f00 */
[----:B------:R-:W-:-:S04]  /*76c0*/  IMAD.MOV.U32 R49, RZ, RZ, R112 ;  /* 0x000000ffff317224 */ /* 0x000fc800078e0070 */
[C---:B------:R-:W-:Y:S06]  /*76d0*/  HMMA.16816.F32.BF16 R28, R8.reuse, R88, RZ ;  /* 0x00000058081c723c */ /* 0x040fec00000418ff */
[----:B------:R-:W-:Y:S01]  /*76e0*/  HMMA.16816.F32.BF16 R24, R8, R92, RZ ;  /* 0x0000005c0818723c */ /* 0x000fe200000418ff */
[----:B------:R-:W-:Y:S01]  /*76f0*/  IMAD.MOV.U32 R88, RZ, RZ, R125 ;  /* 0x000000ffff587224 */ /* 0x000fe200078e007d */
[----:B------:R-:W-:-:S04]  /*7700*/  MOV R89, R124 ;  /* 0x0000007c00597202 */ /* 0x000fc80000000f00 */
[----:B------:R-:W-:Y:S01]  /*7710*/  HMMA.16816.F32.BF16 R20, R8, R96, RZ ;  /* 0x000000600814723c */ /* 0x000fe200000418ff */
[----:B------:R-:W-:Y:S01]  /*7720*/  MOV R92, R115 ;  /* 0x00000073005c7202 */ /* 0x000fe20000000f00 */
[----:B------:R-:W-:Y:S01]  /*7730*/  IMAD.MOV.U32 R93, RZ, RZ, R162 ;  /* 0x000000ffff5d7224 */ /* 0x000fe200078e00a2 */
[----:B------:R-:W-:-:S03]  /*7740*/  MOV R162, R238 ;  /* 0x000000ee00a27202 */ /* 0x000fc60000000f00 */
[----:B------:R-:W-:Y:S01]  /*7750*/  HMMA.16816.F32.BF16 R16, R8, R104, RZ ;  /* 0x000000680810723c */ /* 0x000fe200000418ff */
[----:B------:R-:W-:Y:S01]  /*7760*/  IMAD.MOV.U32 R97, RZ, RZ, R116 ;  /* 0x000000ffff617224 */ /* 0x000fe200078e0074 */
[----:B------:R-:W-:-:S04]  /*7770*/  MOV R96, R117 ;  /* 0x0000007500607202 */ /* 0x000fc80000000f00 */
[----:B------:R-:W-:Y:S01]  /*7780*/  HMMA.16816.F32.BF16 R84, R4, R64, R28 ;  /* 0x000000400454723c */ /* 0x000fe2000004181c */
[----:B------:R-:W-:Y:S01]  /*7790*/  IMAD.MOV.U32 R105, RZ, RZ, R118 ;  /* 0x000000ffff697224 */ /* 0x000fe200078e0076 */
[----:B------:R-:W-:-:S04]  /*77a0*/  MOV R104, R119 ;  /* 0x0000007700687202 */ /* 0x000fc80000000f00 */
[C---:B------:R-:W-:Y:S06]  /*77b0*/  HMMA.16816.F32.BF16 R116, R4.reuse, R60, R24 ;  /* 0x0000003c0474723c */ /* 0x040fec0000041818 */
[C---:B------:R-:W-:Y:S06]  /*77c0*/  HMMA.16816.F32.BF16 R112, R4.reuse, R52, R20 ;  /* 0x000000340470723c */ /* 0x040fec0000041814 */
[C---:B------:R-:W-:Y:S06]  /*77d0*/  HMMA.16816.F32.BF16 R124, R4.reuse, R44, R16 ;  /* 0x0000002c047c723c */ /* 0x040fec0000041810 */
[----:B------:R-:W-:Y:S06]  /*77e0*/  HMMA.16816.F32.BF16 R68, R4, R38, R32 ;  /* 0x000000260444723c */ /* 0x000fec0000041820 */
[C---:B------:R-:W-:Y:S06]  /*77f0*/  HMMA.16816.F32.BF16 R36, R8.reuse, R78, RZ ;  /* 0x0000004e0824723c */ /* 0x040fec00000418ff */
[----:B------:R-:W-:Y:S01]  /*7800*/  HMMA.16816.F32.BF16 R32, R8, R74, RZ ;  /* 0x0000004a0820723c */ /* 0x000fe200000418ff */
[----:B------:R-:W-:Y:S01]  /*7810*/  IMAD.MOV.U32 R78, RZ, RZ, R48 ;  /* 0x000000ffff4e7224 */ /* 0x000fe200078e0030 */
[----:B------:R-:W-:-:S04]  /*7820*/  MOV R48, R159 ;  /* 0x0000009f00307202 */ /* 0x000fc80000000f00 */
[----:B------:R-:W-:Y:S01]  /*7830*/  HMMA.16816.F32.BF16 R28, R8, R82, RZ ;  /* 0x00000052081c723c */ /* 0x000fe200000418ff */
[----:B------:R-:W-:-:S05]  /*7840*/  MOV R74, R78 ;  /* 0x0000004e004a7202 */ /* 0x000fca0000000f00 */
[----:B------:R-:W-:Y:S01]  /*7850*/  HMMA.16816.F32.BF16 R24, R8, R90, RZ ;  /* 0x0000005a0818723c */ /* 0x000fe200000418ff */
[----:B------:R-:W-:-:S05]  /*7860*/  MOV R83, R74 ;  /* 0x0000004a00537202 */ /* 0x000fca0000000f00 */
[C---:B------:R-:W-:Y:S06]  /*7870*/  HMMA.16816.F32.BF16 R20, R8.reuse, R94, RZ ;  /* 0x0000005e0814723c */ /* 0x040fec00000418ff */
[C---:B------:R-:W-:Y:S06]  /*7880*/  HMMA.16816.F32.BF16 R16, R8.reuse, R98, RZ ;  /* 0x000000620810723c */ /* 0x040fec00000418ff */
[----:B------:R-:W-:Y:S01]  /*7890*/  HMMA.16816.F32.BF16 R8, R8, R106, RZ ;  /* 0x0000006a0808723c */ /* 0x000fe200000418ff */
[----:B------:R-:W-:-:S02]  /*78a0*/  IMAD.MOV.U32 R99, RZ, RZ, R83 ;  /* 0x000000ffff637224 */ /* 0x000fc400078e0053 */
[----:B------:R-:W-:-:S03]  /*78b0*/  IMAD.MOV.U32 R98, RZ, RZ, R192 ;  /* 0x000000ffff627224 */ /* 0x000fc600078e00c0 */
[C---:B------:R-:W-:Y:S06]  /*78c0*/  HMMA.16816.F32.BF16 R36, R4.reuse, R58, R36 ;  /* 0x0000003a0424723c */ /* 0x040fec0000041824 */
[C---:B------:R-:W-:Y:S06]  /*78d0*/  HMMA.16816.F32.BF16 R32, R4.reuse, R50, R32 ;  /* 0x000000320420723c */ /* 0x040fec0000041820 */
        /* <DEDUP_REMOVED lines=11> */
[----:B--2---:R-:W-:-:S06]  /*7990*/  FFMA.FTZ R4, R150, UR6, -R2 ;  /* 0x0000000696047c23 */ /* 0x004fcc0008010802 */
[----:B------:R2:W-:Y:S02]  /*79a0*/  MUFU.EX2 R82, R4 ;  /* 0x0000000400527308 */ /* 0x0005e40000000800 */
[----:B--2---:R-:W-:-:S06]  /*79b0*/  FFMA.FTZ R4, R148, UR6, -R2 ;  /* 0x0000000694047c23 */ /* 0x004fcc0008010802 */
[----:B------:R2:W-:Y:S02]  /*79c0*/  MUFU.EX2 R79, R4 ;  /* 0x00000004004f7308 */ /* 0x0005e40000000800 */
[----:B--2---:R-:W-:-:S06]  /*79d0*/  FFMA.FTZ R4, R138, UR6, -R2 ;  /* 0x000000068a047c23 */ /* 0x004fcc0008010802 */
[----:B------:R2:W3:Y:S02]  /*79e0*/  MUFU.EX2 R159, R4 ;  /* 0x00000004009f7308 */ /* 0x0004e40000000800 */
        /* <DEDUP_REMOVED lines=8> */
[----:B------:R2:W-:Y:S01]  /*7a70*/  MUFU.EX2 R78, R4 ;  /* 0x00000004004e7308 */ /* 0x0005e20000000800 */
[----:B------:R-:W-:Y:S01]  /*7a80*/  MOV R104, R96 ;  /* 0x0000006000687202 */ /* 0x000fe20000000f00 */
[----:B------:R-:W-:Y:S01]  /*7a90*/  IMAD.MOV.U32 R96, RZ, RZ, R97 ;  /* 0x000000ffff607224 */ /* 0x000fe200078e0061 */
[----:B------:R-:W-:Y:S01]  /*7aa0*/  MOV R97, R92 ;  /* 0x0000005c00617202 */ /* 0x000fe20000000f00 */
[----:B------:R-:W-:Y:S02]  /*7ab0*/  IMAD.MOV.U32 R92, RZ, RZ, R158 ;  /* 0x000000ffff5c7224 */ /* 0x000fe400078e009e */
        /* <DEDUP_REMOVED lines=18> */
[----:B--2---:R-:W-:Y:S01]  /*7be0*/  FFMA.FTZ R4, R186, UR6, -R12 ;  /* 0x00000006ba047c23 */ /* 0x004fe2000801080c */
[----:B---3--:R-:W-:-:S03]  /*7bf0*/  F2FP.BF16.F32.PACK_AB R11, R158, R78 ;  /* 0x0000004e9e0b723e */ /* 0x008fc600000010ff */
[----:B------:R2:W3:Y:S02]  /*7c00*/  MUFU.EX2 R5, R4 ;  /* 0x0000000400057308 */ /* 0x0004e40000000800 */
[----:B--2---:R-:W-:Y:S01]  /*7c10*/  FFMA.FTZ R4, R154, UR6, -R12 ;  /* 0x000000069a047c23 */ /* 0x004fe2000801080c */
[----:B------:R-:W-:-:S05]  /*7c20*/  MOV R154, R238 ;  /* 0x000000ee009a7202 */ /* 0x000fca0000000f00 */
[----:B------:R2:W-:Y:S01]  /*7c30*/  MUFU.EX2 R238, R4 ;  /* 0x0000000400ee7308 */ /* 0x0005e20000000800 */
[----:B------:R-:W-:Y:S01]  /*7c40*/  F2FP.BF16.F32.PACK_AB R9, R90, R154 ;  /* 0x0000009a5a09723e */ /* 0x000fe200000010ff */
[----:B--2---:R-:W-:Y:S01]  /*7c50*/  FFMA.FTZ R4, R151, UR6, -R12 ;  /* 0x0000000697047c23 */ /* 0x004fe2000801080c */
[----:B---3--:R-:W-:-:S05]  /*7c60*/  IMAD.MOV.U32 R151, RZ, RZ, R5 ;  /* 0x000000ffff977224 */ /* 0x008fca00078e0005 */
[----:B------:R2:W-:Y:S02]  /*7c70*/  MUFU.EX2 R94, R4 ;  /* 0x00000004005e7308 */ /* 0x0005e40000000800 */
[----:B--2---:R-:W-:Y:S01]  /*7c80*/  FFMA.FTZ R4, R153, UR6, -R12 ;  /* 0x0000000699047c23 */ /* 0x004fe2000801080c */
[----:B------:R-:W-:Y:S01]  /*7c90*/  MOV R153, R96 ;  /* 0x0000006000997202 */ /* 0x000fe20000000f00 */
[----:B------:R-:W-:-:S04]  /*7ca0*/  IMAD.MOV.U32 R96, RZ, RZ, R162 ;  /* 0x000000ffff607224 */ /* 0x000fc800078e00a2 */
[----:B------:R2:W3:Y:S02]  /*7cb0*/  MUFU.EX2 R231, R4 ;  /* 0x0000000400e77308 */ /* 0x0004e40000000800 */
[----:B--2---:R-:W-:Y:S01]  /*7cc0*/  FFMA.FTZ R4, R187, UR6, -R3 ;  /* 0x00000006bb047c23 */ /* 0x004fe20008010803 */
[----:B---3--:R-:W-:-:S05]  /*7cd0*/  F2FP.BF16.F32.PACK_AB R6, R231, R94 ;  /* 0x0000005ee706723e */ /* 0x008fca00000010ff */
[----:B------:R2:W-:Y:S02]  /*7ce0*/  MUFU.EX2 R138, R4 ;  /* 0x00000004008a7308 */ /* 0x0005e40000000800 */
[----:B--2---:R-:W-:Y:S01]  /*7cf0*/  FFMA.FTZ R4, R157, UR6, -R3 ;  /* 0x000000069d047c23 */ /* 0x004fe20008010803 */
[----:B------:R-:W-:-:S05]  /*7d00*/  IMAD.MOV.U32 R157, RZ, RZ, R72 ;  /* 0x000000ffff9d7224 */ /* 0x000fca00078e0048 */
[----:B------:R2:W3:Y:S02]  /*7d10*/  MUFU.EX2 R139, R4 ;  /* 0x00000004008b7308 */ /* 0x0004e40000000800 */
[----:B--2---:R-:W-:Y:S01]  /*7d20*/  FFMA.FTZ R4, R156, UR6, -R3 ;  /* 0x000000069c047c23 */ /* 0x004fe20008010803 */
[----:B---3--:R-:W-:Y:S02]  /*7d30*/  F2FP.BF16.F32.PACK_AB R5, R139, R138 ;  /* 0x0000008a8b05723e */ /* 0x008fe400000010ff */
[----:B------:R-:W-:-:S03]  /*7d40*/  MOV R156, R193 ;  /* 0x000000c1009c7202 */ /* 0x000fc60000000f00 */
[----:B------:R2:W-:Y:S02]  /*7d50*/  MUFU.EX2 R95, R4 ;  /* 0x00000004005f7308 */ /* 0x0005e40000000800 */
[----:B--2---:R-:W-:Y:S01]  /*7d60*/  FFMA.FTZ R4, R155, UR6, -R3 ;  /* 0x000000069b047c23 */ /* 0x004fe20008010803 */
[----:B------:R-:W-:Y:S01]  /*7d70*/  MOV R155, R82 ;  /* 0x00000052009b7202 */ /* 0x000fe20000000f00 */
[----:B------:R-:W-:Y:S01]  /*7d80*/  IMAD.MOV.U32 R82, RZ, RZ, R75 ;  /* 0x000000ffff527224 */ /* 0x000fe200078e004b */
[----:B------:R-:W-:-:S03]  /*7d90*/  MOV R75, R92 ;  /* 0x0000005c004b7202 */ /* 0x000fc60000000f00 */
[----:B------:R2:W3:Y:S01]  /*7da0*/  MUFU.EX2 R81, R4 ;  /* 0x0000000400517308 */ /* 0x0004e20000000800 */
[----:B------:R-:W-:Y:S01]  /*7db0*/  F2FP.BF16.F32.PACK_AB R8, R155, R149 ;  /* 0x000000959b08723e */ /* 0x000fe200000010ff */
[----:B------:R-:W-:Y:S01]  /*7dc0*/  IMAD.MOV.U32 R92, RZ, RZ, R49 ;  /* 0x000000ffff5c7224 */ /* 0x000fe200078e0031 */
[----:B------:R-:W-:Y:S01]  /*7dd0*/  MOV R107, R82 ;  /* 0x00000052006b7202 */ /* 0x000fe20000000f00 */
[----:B------:R-:W-:Y:S01]  /*7de0*/  IMAD.MOV.U32 R148, RZ, RZ, R75 ;  /* 0x000000ffff947224 */ /* 0x000fe200078e004b */
[----:B------:R-:W-:-:S03]  /*7df0*/  MOV R82, R73 ;  /* 0x0000004900527202 */ /* 0x000fc60000000f00 */
[C---:B-1----:R-:W-:Y:S06]  /*7e00*/  HMMA.16816.F32.BF16 R168, R8.reuse, R16, R168 ;  /* 0x0000001008a8723c */ /* 0x042fec00000418a8 */
[----:B------:R-:W-:Y:S01]  /*7e10*/  HMMA.16816.F32.BF16 R36, R8, R18, R36 ;  /* 0x000000120824723c */ /* 0x000fe20000041824 */
[----:B--2---:R-:W-:Y:S02]  /*7e20*/  F2FP.BF16.F32.PACK_AB R4, R238, R151 ;  /* 0x00000097ee04723e */ /* 0x004fe400000010ff */
[----:B---3--:R-:W-:-:S03]  /*7e30*/  F2FP.BF16.F32.PACK_AB R7, R81, R95 ;  /* 0x0000005f5107723e */ /* 0x008fc600000010ff */
[----:B------:R-:W-:Y:S06]  /*7e40*/  HMMA.16816.F32.BF16 R172, R8, R20, R172 ;  /* 0x0000001408ac723c */ /* 0x000fec00000418ac */
[C---:B------:R-:W-:Y:S06]  /*7e50*/  HMMA.16816.F32.BF16 R184, R4.reuse, R16, R144 ;  /* 0x0000001004b8723c */ /* 0x040fec0000041890 */
[C---:B------:R-:W-:Y:S01]  /*7e60*/  HMMA.16816.F32.BF16 R188, R4.reuse, R18, R188 ;  /* 0x0000001204bc723c */ /* 0x040fe200000418bc */
[----:B------:R-:W1:Y:S01]  /*7e70*/  LDSM.16.MT88.4 R16, [R227+0xd000] ;  /* 0x00d00000e310783b */ /* 0x000e620000004200 */
[----:B------:R-:W-:Y:S01]  /*7e80*/  MOV R144, R92 ;  /* 0x0000005c00907202 */ /* 0x000fe20000000f00 */
[----:B------:R-:W-:Y:S01]  /*7e90*/  IMAD.MOV.U32 R146, RZ, RZ, R99 ;  /* 0x000000ffff927224 */ /* 0x000fe200078e0063 */
[----:B------:R-:W-:Y:S01]  /*7ea0*/  MOV R92, R80 ;  /* 0x00000050005c7202 */ /* 0x000fe20000000f00 */
[----:B------:R-:W-:Y:S01]  /*7eb0*/  IMAD.MOV.U32 R80, RZ, RZ, R194 ;  /* 0x000000ffff507224 */ /* 0x000fe200078e00c2 */
[----:B------:R-:W-:Y:S01]  /*7ec0*/  MOV R147, R90 ;  /* 0x0000005a00937202 */ /* 0x000fe20000000f00 */
[----:B------:R-:W-:Y:S01]  /*7ed0*/  IMAD.MOV.U32 R145, RZ, RZ, R91 ;  /* 0x000000ffff917224 */ /* 0x000fe200078e005b */
[----:B------:R-:W-:Y:S01]  /*7ee0*/  HMMA.16816.F32.BF16 R192, R4, R28, R140 ;  /* 0x0000001c04c0723c */ /* 0x000fe2000004188c */
[----:B------:R-:W-:Y:S01]  /*7ef0*/  IMAD.MOV.U32 R99, RZ, RZ, R93 ;  /* 0x000000ffff637224 */ /* 0x000fe200078e005d */
[----:B------:R-:W-:Y:S01]  /*7f00*/  MOV R90, R56 ;  /* 0x00000038005a7202 */ /* 0x000fe20000000f00 */
[----:B------:R-:W-:-:S02]  /*7f10*/  IMAD.MOV.U32 R91, RZ, RZ, R57 ;  /* 0x000000ffff5b7224 */ /* 0x000fc400078e0039 */
[----:B------:R-:W-:Y:S01]  /*7f20*/  IMAD.MOV.U32 R93, RZ, RZ, R160 ;  /* 0x000000ffff5d7224 */ /* 0x000fe200078e00a0 */
[C---:B------:R-:W-:Y:S01]  /*7f30*/  HMMA.16816.F32.BF16 R176, R4.reuse, R20, R176 ;  /* 0x0000001404b0723c */ /* 0x040fe200000418b0 */
[----:B------:R-:W-:Y:S02]  /*7f40*/  MOV R143, R163 ;  /* 0x000000a3008f7202 */ /* 0x000fe40000000f00 */
[----:B------:R-:W-:Y:S02]  /*7f50*/  MOV R141, R144 ;  /* 0x00000090008d7202 */ /* 0x000fe40000000f00 */
[----:B------:R-:W-:Y:S01]  /*7f60*/  MOV R144, R78 ;  /* 0x0000004e00907202 */ /* 0x000fe20000000f00 */
[----:B------:R-:W-:Y:S01]  /*7f70*/  HMMA.16816.F32.BF16 R180, R4, R22, R180 ;  /* 0x0000001604b4723c */ /* 0x000fe200000418b4 */
[----:B------:R-:W-:Y:S01]  /*7f80*/  IMAD.MOV.U32 R142, RZ, RZ, R143 ;  /* 0x000000ffff8e7224 */ /* 0x000fe200078e008f */
[----:B------:R-:W-:Y:S01]  /*7f90*/  MOV R140, R95 ;  /* 0x0000005f008c7202 */ /* 0x000fe20000000f00 */
[----:B------:R-:W-:-:S03]  /*7fa0*/  IMAD.MOV.U32 R143, RZ, RZ, R94 ;  /* 0x000000ffff8f7224 */ /* 0x000fc600078e005e */
[C---:B------:R-:W-:Y:S01]  /*7fb0*/  HMMA.16816.F32.BF16 R48, R8.reuse, R22, R68 ;  /* 0x000000160830723c */ /* 0x040fe20000041844 */
[----:B------:R-:W2:Y:S05]  /*7fc0*/  LDSM.16.MT88.4 R20, [R226+0xf000] ;  /* 0x00f00000e214783b */ /* 0x000eaa0000004200 */
[----:B------:R-:W-:Y:S06]  /*7fd0*/  HMMA.16816.F32.BF16 R164, R8, R28, R164 ;  /* 0x0000001c08a4723c */ /* 0x000fec00000418a4 */
[----:B------:R-:W-:Y:S06]  /*7fe0*/  HMMA.16816.F32.BF16 R196, R4, R30, R196 ;  /* 0x0000001e04c4723c */ /* 0x000fec00000418c4 */
[-C--:B-1----:R-:W-:Y:S06]  /*7ff0*/  HMMA.16816.F32.BF16 R160, R8, R16.reuse, R100 ;  /* 0x0000001008a0723c */ /* 0x082fec0000041864 */
[C---:B------:R-:W-:Y:S06]  /*8000*/  HMMA.16816.F32.BF16 R200, R4.reuse, R16, R200 ;  /* 0x0000001004c8723c */ /* 0x040fec00000418c8 */
[-C--:B------:R-:W-:Y:S06]  /*8010*/  HMMA.16816.F32.BF16 R204, R4, R18.reuse, R204 ;  /* 0x0000001204cc723c */ /* 0x080fec00000418cc */
[C---:B------:R-:W-:Y:S01]  /*8020*/  HMMA.16816.F32.BF16 R56, R8.reuse, R18, R40 ;  /* 0x000000120838723c */ /* 0x040fe20000041828 */
[----:B------:R-:W1:Y:S05]  /*8030*/  LDSM.16.MT88.4 R16, [R228+0xf000] ;  /* 0x00f00000e410783b */ /* 0x000e6a0000004200 */
[----:B------:R-:W-:Y:S01]  /*8040*/  HMMA.16816.F32.BF16 R32, R8, R30, R32 ;  /* 0x0000001e0820723c */ /* 0x000fe20000041820 */
[----:B------:R-:W3:Y:S05]  /*8050*/  LDSM.16.MT88.4 R28, [R227+0xf000] ;  /* 0x00f00000e31c783b */ /* 0x000eea0000004200 */
[C---:B------:R-:W-:Y:S06]  /*8060*/  HMMA.16816.F32.BF16 R72, R4.reuse, R24, R216 ;  /* 0x000000180448723c */ /* 0x040fec00000418d8 */
[----:B--2---:R-:W-:Y:S01]  /*8070*/  HMMA.16816.F32.BF16 R88, R4, R20, R88 ;  /* 0x000000140458723c */ /* 0x004fe20000041858 */
[----:B------:R-:W-:Y:S01]  /*8080*/  IMAD.MOV.U32 R219, RZ, RZ, R153 ;  /* 0x000000ffffdb7224 */ /* 0x000fe200078e0099 */
[----:B------:R-:W-:Y:S01]  /*8090*/  MOV R218, R106 ;  /* 0x0000006a00da7202 */ /* 0x000fe20000000f00 */
[----:B------:R-:W-:Y:S01]  /*80a0*/  IMAD.MOV.U32 R217, RZ, RZ, R107 ;  /* 0x000000ffffd97224 */ /* 0x000fe200078e006b */
[----:B------:R-:W-:Y:S01]  /*80b0*/  MOV R216, R104 ;  /* 0x0000006800d87202 */ /* 0x000fe20000000f00 */
[----:B------:R-:W-:Y:S01]  /*80c0*/  IMAD.MOV.U32 R153, RZ, RZ, R105 ;  /* 0x000000ffff997224 */ /* 0x000fe200078e0069 */
[C---:B------:R-:W-:Y:S06]  /*80d0*/  HMMA.16816.F32.BF16 R60, R8.reuse, R22, R60 ;  /* 0x00000016083c723c */ /* 0x040fec000004183c */
[C---:B------:R-:W-:Y:S06]  /*80e0*/  HMMA.16816.F32.BF16 R68, R8.reuse, R24, R84 ;  /* 0x000000180844723c */ /* 0x040fec0000041854 */
[----:B------:R-:W-:Y:S06]  /*80f0*/  HMMA.16816.F32.BF16 R84, R8, R20, R116 ;  /* 0x000000140854723c */ /* 0x000fec0000041874 */
[C---:B-1----:R-:W-:Y:S06]  /*8100*/  HMMA.16816.F32.BF16 R104, R4.reuse, R16, R248 ;  /* 0x000000100468723c */ /* 0x042fec00000418f8 */
[C---:B---3--:R-:W-:Y:S01]  /*8110*/  HMMA.16816.F32.BF16 R120, R4.reuse, R28, R120 ;  /* 0x0000001c0478723c */ /* 0x048fe20000041878 */
[----:B------:R-:W-:Y:S01]  /*8120*/  MOV R251, R145 ;  /* 0x0000009100fb7202 */ /* 0x000fe20000000f00 */
[----:B------:R-:W-:Y:S01]  /*8130*/  IMAD.MOV.U32 R250, RZ, RZ, R146 ;  /* 0x000000fffffa7224 */ /* 0x000fe200078e0092 */
[----:B------:R-:W-:Y:S01]  /*8140*/  MOV R146, R77 ;  /* 0x0000004d00927202 */ /* 0x000fe20000000f00 */
[----:B------:R-:W-:Y:S01]  /*8150*/  IMAD.MOV.U32 R145, RZ, RZ, R79 ;  /* 0x000000ffff917224 */ /* 0x000fe200078e004f */
[----:B------:R-:W-:Y:S01]  /*8160*/  MOV R248, R92 ;  /* 0x0000005c00f87202 */ /* 0x000fe20000000f00 */
[----:B------:R-:W-:Y:S01]  /*8170*/  IMAD.MOV.U32 R249, RZ, RZ, R76 ;  /* 0x000000fffff97224 */ /* 0x000fe200078e004c */
[C---:B------:R-:W-:Y:S06]  /*8180*/  HMMA.16816.F32.BF16 R108, R4.reuse, R18, R108 ;  /* 0x00000012046c723c */ /* 0x040fec000004186c */
[C---:B------:R-:W-:Y:S06]  /*8190*/  HMMA.16816.F32.BF16 R76, R4.reuse, R26, R212 ;  /* 0x0000001a044c723c */ /* 0x040fec00000418d4 */
[----:B------:R-:W-:Y:S01]  /*81a0*/  HMMA.16816.F32.BF16 R40, R4, R30, R128 ;  /* 0x0000001e0428723c */ /* 0x000fe20000041880 */
[----:B------:R-:W-:-:S05]  /*81b0*/  IMAD.MOV.U32 R215, RZ, RZ, R93 ;  /* 0x000000ffffd77224 */ /* 0x000fca00078e005d */
[----:B------:R-:W-:Y:S06]  /*81c0*/  HMMA.16816.F32.BF16 R92, R4, R22, R208 ;  /* 0x00000016045c723c */ /* 0x000fec00000418d0 */
[----:B------:R-:W-:Y:S01]  /*81d0*/  HMMA.16816.F32.BF16 R52, R8, R18, R52 ;  /* 0x000000120834723c */ /* 0x000fe20000041834 */
[----:B------:R-:W-:-:S04]  /*81e0*/  FFMA.FTZ R4, R244, UR6, -R2 ;  /* 0x00000006f4047c23 */ /* 0x000fc80008010802 */
[----:B------:R1:W-:Y:S01]  /*81f0*/  MUFU.EX2 R23, R4 ;  /* 0x0000000400177308 */ /* 0x0003e20000000800 */
[C---:B------:R-:W-:Y:S01]  /*8200*/  HMMA.16816.F32.BF16 R100, R8.reuse, R16, R112 ;  /* 0x000000100864723c */ /* 0x040fe20000041870 */
[----:B------:R-:W-:Y:S05]  /*8210*/  LDSM.16.MT88.4 R112, [R228+0xf800] ;  /* 0x00f80000e470783b */ /* 0x000fea0000004200 */
[C---:B------:R-:W-:Y:S06]  /*8220*/  HMMA.16816.F32.BF16 R64, R8.reuse, R26, R64 ;  /* 0x0000001a0840723c */ /* 0x040fec0000041840 */
[----:B------:R-:W-:Y:S01]  /*8230*/  HMMA.16816.F32.BF16 R116, R8, R28, R124 ;  /* 0x0000001c0874723c */ /* 0x000fe2000004187c */
[----:B-1----:R-:W-:-:S05]  /*8240*/  FFMA.FTZ R4, R222, UR6, -R2 ;  /* 0x00000006de047c23 */ /* 0x002fca0008010802 */
[----:B------:R-:W-:Y:S01]  /*8250*/  HMMA.16816.F32.BF16 R44, R8, R30, R44 ;  /* 0x0000001e082c723c */ /* 0x000fe2000004182c */
[----:B------:R1:W2:Y:S02]  /*8260*/  MUFU.EX2 R24, R4 ;  /* 0x0000000400187308 */ /* 0x0002a40000000800 */
[--C-:B-1----:R-:W-:Y:S01]  /*8270*/  FFMA.FTZ R4, R221, UR6, -R2.reuse ;  /* 0x00000006dd047c23 */ /* 0x102fe20008010802 */
[----:B------:R-:W-:-:S05]  /*8280*/  FFMA.FTZ R2, R220, UR6, -R2 ;  /* 0x00000006dc027c23 */ /* 0x000fca0008010802 */
[----:B------:R-:W-:Y:S08]  /*8290*/  MUFU.EX2 R25, R4 ;  /* 0x0000000400197308 */ /* 0x000ff00000000800 */
[----:B------:R1:W-:Y:S02]  /*82a0*/  MUFU.EX2 R22, R2 ;  /* 0x0000000200167308 */ /* 0x0003e40000000800 */
[----:B-1----:R-:W-:-:S06]  /*82b0*/  FFMA.FTZ R2, R252, UR6, -R0 ;  /* 0x00000006fc027c23 */ /* 0x002fcc0008010800 */
[----:B------:R1:W-:Y:S02]  /*82c0*/  MUFU.EX2 R19, R2 ;  /* 0x0000000200137308 */ /* 0x0003e40000000800 */
[----:B-1----:R-:W-:-:S06]  /*82d0*/  FFMA.FTZ R2, R246, UR6, -R0 ;  /* 0x00000006f6027c23 */ /* 0x002fcc0008010800 */
[----:B------:R1:W3:Y:S02]  /*82e0*/  MUFU.EX2 R20, R2 ;  /* 0x0000000200147308 */ /* 0x0002e40000000800 */
[--C-:B-1----:R-:W-:Y:S01]  /*82f0*/  FFMA.FTZ R2, R245, UR6, -R0.reuse ;  /* 0x00000006f5027c23 */ /* 0x102fe20008010800 */
[----:B------:R-:W-:-:S05]  /*8300*/  FFMA.FTZ R0, R223, UR6, -R0 ;  /* 0x00000006df007c23 */ /* 0x000fca0008010800 */
[----:B------:R-:W-:Y:S08]  /*8310*/  MUFU.EX2 R21, R2 ;  /* 0x0000000200157308 */ /* 0x000ff00000000800 */
[----:B------:R1:W-:Y:S02]  /*8320*/  MUFU.EX2 R18, R0 ;  /* 0x0000000000127308 */ /* 0x0003e40000000800 */
        /* <DEDUP_REMOVED lines=14> */
[----:B------:R1:W-:Y:S02]  /*8410*/  MUFU.EX2 R14, R0 ;  /* 0x00000000000e7308 */ /* 0x0003e40000000800 */
        /* <DEDUP_REMOVED lines=22> */
[----:B------:R-:W-:-:S02]  /*8580*/  IMAD.MOV.U32 R251, RZ, RZ, R219 ;  /* 0x000000fffffb7224 */ /* 0x000fc400078e00db */
[----:B------:R-:W-:Y:S01]  /*8590*/  IMAD.MOV.U32 R217, RZ, RZ, R142 ;  /* 0x000000ffffd97224 */ /* 0x000fe200078e008e */
[----:B------:R-:W-:Y:S01]  /*85a0*/  MOV R29, R232 ;  /* 0x000000e8001d7202 */ /* 0x000fe20000000f00 */
[----:B------:R-:W-:Y:S01]  /*85b0*/  IMAD.MOV.U32 R219, RZ, RZ, R157 ;  /* 0x000000ffffdb7224 */ /* 0x000fe200078e009d */
[----:B------:R-:W-:Y:S01]  /*85c0*/  MOV R245, R96 ;  /* 0x0000006000f57202 */ /* 0x000fe20000000f00 */
[----:B------:R-:W-:Y:S01]  /*85d0*/  IMAD.MOV.U32 R223, RZ, RZ, R80 ;  /* 0x000000ffffdf7224 */ /* 0x000fe200078e0050 */
[----:B--2---:R-:W-:Y:S02]  /*85e0*/  F2FP.BF16.F32.PACK_AB R128, R24, R23 ;  /* 0x000000171880723e */ /* 0x004fe400000010ff */
[----:B---3--:R-:W-:Y:S01]  /*85f0*/  F2FP.BF16.F32.PACK_AB R129, R20, R19 ;  /* 0x000000131481723e */ /* 0x008fe200000010ff */
[----:B-1----:R-:W-:Y:S01]  /*8600*/  FFMA.FTZ R0, R215, UR6, -R12 ;  /* 0x00000006d7007c23 */ /* 0x002fe2000801080c */
[----:B------:R-:W-:Y:S02]  /*8610*/  MOV R215, R216 ;  /* 0x000000d800d77202 */ /* 0x000fe40000000f00 */
[----:B------:R-:W-:Y:S01]  /*8620*/  MOV R216, R141 ;  /* 0x0000008d00d87202 */ /* 0x000fe20000000f00 */
[----:B------:R1:W-:Y:S01]  /*8630*/  MUFU.EX2 R16, R0 ;  /* 0x0000000000107308 */ /* 0x0003e20000000800 */
[----:B------:R-:W-:Y:S01]  /*8640*/  F2FP.BF16.F32.PACK_AB R130, R22, R25 ;  /* 0x000000191682723e */ /* 0x000fe200000010ff */
[----:B------:R-:W-:Y:S01]  /*8650*/  IMAD.MOV.U32 R220, RZ, RZ, R83 ;  /* 0x000000ffffdc7224 */ /* 0x000fe200078e0053 */
[----:B----4-:R-:W-:Y:S01]  /*8660*/  F2FP.BF16.F32.PACK_AB R124, R15, R14 ;  /* 0x0000000e0f7c723e */ /* 0x010fe200000010ff */
[----:B------:R-:W-:Y:S01]  /*8670*/  IMAD.MOV.U32 R141, RZ, RZ, R159 ;  /* 0x000000ffff8d7224 */ /* 0x000fe200078e009f */
[----:B------:R-:W-:-:S02]  /*8680*/  MOV R252, R97 ;  /* 0x0000006100fc7202 */ /* 0x000fc40000000f00 */
[----:B------:R-:W-:Y:S02]  /*8690*/  MOV R221, R82 ;  /* 0x0000005200dd7202 */ /* 0x000fe40000000f00 */
[----:B------:R-:W-:Y:S02]  /*86a0*/  MOV R142, R158 ;  /* 0x0000009e008e7202 */ /* 0x000fe40000000f00 */
[----:B------:R-:W-:Y:S01]  /*86b0*/  LDSM.16.MT88.4 R156, [R225+0xd800] ;  /* 0x00d80000e19c783b */ /* 0x000fe20000004200 */
[----:B-1----:R-:W-:-:S04]  /*86c0*/  FFMA.FTZ R0, R247, UR6, -R12 ;  /* 0x00000006f7007c23 */ /* 0x002fc8000801080c */
[----:B------:R1:W-:Y:S02]  /*86d0*/  MUFU.EX2 R17, R0 ;  /* 0x0000000000117308 */ /* 0x0003e40000000800 */
        /* <DEDUP_REMOVED lines=11> */
[----:B------:R-:W-:Y:S01]  /*8790*/  FADD.FTZ R2, R248, R215 ;  /* 0x000000d7f8027221 */ /* 0x000fe20000010000 */
[----:B------:R-:W-:Y:S01]  /*87a0*/  IMAD.MOV.U32 R218, RZ, RZ, R219 ;  /* 0x000000ffffda7224 */ /* 0x000fe200078e00db */
[----:B------:R-:W-:Y:S01]  /*87b0*/  MOV R219, R143 ;  /* 0x0000008f00db7202 */ /* 0x000fe20000000f00 */
[----:B------:R-:W-:Y:S01]  /*87c0*/  IMAD.MOV.U32 R143, RZ, RZ, R144 ;  /* 0x000000ffff8f7224 */ /* 0x000fe200078e0090 */
[----:B------:R-:W-:Y:S01]  /*87d0*/  MOV R215, R216 ;  /* 0x000000d800d77202 */ /* 0x000fe20000000f00 */
[----:B-1----:R-:W-:Y:S01]  /*87e0*/  FFMA.FTZ R0, R212, UR6, -R3 ;  /* 0x00000006d4007c23 */ /* 0x002fe20008010803 */
[----:B------:R-:W-:Y:S01]  /*87f0*/  IMAD.MOV.U32 R248, RZ, RZ, R217 ;  /* 0x000000fffff87224 */ /* 0x000fe200078e00d9 */
[----:B------:R-:W-:-:S02]  /*8800*/  MOV R144, R145 ;  /* 0x0000009100907202 */ /* 0x000fc40000000f00 */
[----:B------:R-:W-:Y:S01]  /*8810*/  MOV R209, R215 ;  /* 0x000000d700d17202 */ /* 0x000fe20000000f00 */
[----:B------:R1:W2:Y:S01]  /*8820*/  MUFU.EX2 R12, R0 ;  /* 0x00000000000c7308 */ /* 0x0002a20000000800 */
[----:B------:R-:W-:Y:S02]  /*8830*/  IMAD.MOV.U32 R210, RZ, RZ, R248 ;  /* 0x000000ffffd27224 */ /* 0x000fe400078e00f8 */
[----:B------:R-:W-:Y:S02]  /*8840*/  IMAD.MOV.U32 R212, RZ, RZ, R249 ;  /* 0x000000ffffd47224 */ /* 0x000fe400078e00f9 */
[----:B------:R-:W-:Y:S02]  /*8850*/  IMAD.MOV.U32 R7, RZ, RZ, R210 ;  /* 0x000000ffff077224 */ /* 0x000fe400078e00d2 */
[----:B------:R-:W-:Y:S02]  /*8860*/  IMAD.MOV.U32 R145, RZ, RZ, R146 ;  /* 0x000000ffff917224 */ /* 0x000fe400078e0092 */
[--C-:B-1----:R-:W-:Y:S01]  /*8870*/  FFMA.FTZ R0, R213, UR6, -R3.reuse ;  /* 0x00000006d5007c23 */ /* 0x102fe20008010803 */
[----:B------:R-:W-:Y:S01]  /*8880*/  FFMA.FTZ R3, R214, UR6, -R3 ;  /* 0x00000006d6037c23 */ /* 0x000fe20008010803 */
[----:B------:R-:W-:Y:S01]  /*8890*/  MOV R213, R250 ;  /* 0x000000fa00d57202 */ /* 0x000fe20000000f00 */
[----:B------:R-:W-:Y:S01]  /*88a0*/  IMAD.MOV.U32 R214, RZ, RZ, R251 ;  /* 0x000000ffffd67224 */ /* 0x000fe200078e00fb */
[----:B------:R-:W-:-:S02]  /*88b0*/  MOV R217, R144 ;  /* 0x0000009000d97202 */ /* 0x000fc40000000f00 */
[----:B------:R-:W-:Y:S01]  /*88c0*/  MOV R208, R213 ;  /* 0x000000d500d07202 */ /* 0x000fe20000000f00 */
[----:B------:R-:W-:Y:S01]  /*88d0*/  IMAD.MOV.U32 R131, RZ, RZ, R214 ;  /* 0x000000ffff837224 */ /* 0x000fe200078e00d6 */
[----:B------:R1:W-:Y:S01]  /*88e0*/  MUFU.EX2 R11, R0 ;  /* 0x00000000000b7308 */ /* 0x0003e20000000800 */
[----:B------:R-:W-:Y:S01]  /*88f0*/  MOV R249, R218 ;  /* 0x000000da00f97202 */ /* 0x000fe20000000f00 */
[----:B------:R-:W-:Y:S01]  /*8900*/  FADD.FTZ R8, R212, R13 ;  /* 0x0000000dd4087221 */ /* 0x000fe20000010000 */
[----:B------:R-:W-:Y:S01]  /*8910*/  MOV R146, R238 ;  /* 0x000000ee00927202 */ /* 0x000fe20000000f00 */
[----:B-1----:R-:W-:Y:S01]  /*8920*/  FADD.FTZ R0, R208, R131 ;  /* 0x00000083d0007221 */ /* 0x002fe20000010000 */
[----:B------:R-:W-:Y:S01]  /*8930*/  MOV R208, R209 ;  /* 0x000000d100d07202 */ /* 0x000fe20000000f00 */
[----:B------:R-:W-:Y:S02]  /*8940*/  IMAD.MOV.U32 R144, RZ, RZ, R153 ;  /* 0x000000ffff907224 */ /* 0x000fe400078e0099 */
[----:B------:R1:W3:Y:S01]  /*8950*/  MUFU.EX2 R13, R3 ;  /* 0x00000003000d7308 */ /* 0x0002e20000000800 */
[----:B------:R-:W-:Y:S01]  /*8960*/  MOV R211, R249 ;  /* 0x000000f900d37202 */ /* 0x000fe20000000f00 */
[----:B------:R-:W-:-:S02]  /*8970*/  IMAD.MOV.U32 R218, RZ, RZ, R143 ;  /* 0x000000ffffda7224 */ /* 0x000fc400078e008f */
[----:B------:R-:W-:Y:S01]  /*8980*/  FADD.FTZ R9, R208, R7 ;  /* 0x00000007d0097221 */ /* 0x000fe20000010000 */
[----:B------:R-:W-:Y:S01]  /*8990*/  IMAD.MOV.U32 R250, RZ, RZ, R147 ;  /* 0x000000fffffa7224 */ /* 0x000fe200078e0093 */
[----:B------:R-:W4:Y:S01]  /*89a0*/  LDSM.16.MT88.4 R4, [R227+0xf800] ;  /* 0x00f80000e304783b */ /* 0x000f220000004200 */
[----:B------:R-:W-:Y:S02]  /*89b0*/  MOV R212, R144 ;  /* 0x0000009000d47202 */ /* 0x000fe40000000f00 */
[----:B------:R-:W-:Y:S01]  /*89c0*/  MOV R209, R211 ;  /* 0x000000d300d17202 */ /* 0x000fe20000000f00 */
[----:B------:R-:W-:Y:S01]  /*89d0*/  IMAD.MOV.U32 R216, RZ, RZ, R145 ;  /* 0x000000ffffd87224 */ /* 0x000fe200078e0091 */
[----:B------:R-:W-:Y:S01]  /*89e0*/  MOV R210, R212 ;  /* 0x000000d400d27202 */ /* 0x000fe20000000f00 */
[----:B------:R2:W5:Y:S01]  /*89f0*/  LDL.LU R238, [R1+0x88] ;  /* 0x0000880001ee7983 */ /* 0x0005620000300800 */
[----:B------:R-:W-:Y:S02]  /*8a00*/  MOV R143, R155 ;  /* 0x0000009b008f7202 */ /* 0x000fe40000000f00 */
[----:B------:R-:W-:Y:S01]  /*8a10*/  MOV R147, R149 ;  /* 0x0000009500937202 */ /* 0x000fe20000000f00 */
[----:B------:R-:W-:Y:S01]  /*8a20*/  IMAD.MOV.U32 R246, RZ, RZ, R210 ;  /* 0x000000fffff67224 */ /* 0x000fe200078e00d2 */
[----:B------:R-:W-:Y:S01]  /*8a30*/  MOV R149, R148 ;  /* 0x0000009400957202 */ /* 0x000fe20000000f00 */
[----:B------:R-:W-:Y:S01]  /*8a40*/  IMAD.MOV.U32 R148, RZ, RZ, R237 ;  /* 0x000000ffff947224 */ /* 0x000fe200078e00ed */
[----:B------:R-:W-:Y:S01]  /*8a50*/  MOV R145, R151 ;  /* 0x0000009700917202 */ /* 0x000fe20000000f00 */
[----:B-1----:R-:W-:Y:S01]  /*8a60*/  FADD.FTZ R3, R209, R2 ;  /* 0x00000002d1037221 */ /* 0x002fe20000010000 */
[----:B------:R-:W-:Y:S01]  /*8a70*/  MOV R251, R146 ;  /* 0x0000009200fb7202 */ /* 0x000fe20000000f00 */
[----:B------:R-:W-:-:S02]  /*8a80*/  IMAD.MOV.U32 R146, RZ, RZ, R154 ;  /* 0x000000ffff927224 */ /* 0x000fc400078e009a */
[----:B------:R-:W-:Y:S01]  /*8a90*/  FADD.FTZ R2, R29, R8 ;  /* 0x000000081d027221 */ /* 0x000fe20000010000 */
        /* <DEDUP_REMOVED lines=14> */
[----:B------:R-:W-:Y:S02]  /*8b80*/  F2FP.BF16.F32.PACK_AB R131, R18, R21 ;  /* 0x000000151283723e */ /* 0x000fe400000010ff */
[----:B--2---:R-:W-:Y:S02]  /*8b90*/  F2FP.BF16.F32.PACK_AB R125, R12, R10 ;  /* 0x0000000a0c7d723e */ /* 0x004fe400000010ff */
[----:B------:R-:W-:Y:S02]  /*8ba0*/  F2FP.BF16.F32.PACK_AB R126, R17, R16 ;  /* 0x00000010117e723e */ /* 0x000fe400000010ff */
[----:B---3--:R-:W-:Y:S01]  /*8bb0*/  F2FP.BF16.F32.PACK_AB R127, R13, R11 ;  /* 0x0000000b0d7f723e */ /* 0x008fe200000010ff */
[----:B------:R-:W-:Y:S02]  /*8bc0*/  IMAD.MOV.U32 R212, RZ, RZ, R143 ;  /* 0x000000ffffd47224 */ /* 0x000fe400078e008f */
[----:B------:R-:W-:Y:S01]  /*8bd0*/  FADD.FTZ R0, R29, R0 ;  /* 0x000000001d007221 */ /* 0x000fe20000010000 */
[----:B------:R-:W-:Y:S01]  /*8be0*/  MOV R143, R145 ;  /* 0x00000091008f7202 */ /* 0x000fe20000000f00 */
[----:B------:R-:W-:Y:S01]  /*8bf0*/  FADD.FTZ R8, R230, R9 ;  /* 0x00000009e6087221 */ /* 0x000fe20000010000 */
[----:B------:R-:W-:Y:S01]  /*8c00*/  MOV R29, R223 ;  /* 0x000000df001d7202 */ /* 0x000fe20000000f00 */
[----:B------:R-:W-:Y:S01]  /*8c10*/  IMAD.MOV.U32 R223, RZ, RZ, R245 ;  /* 0x000000ffffdf7224 */ /* 0x000fe200078e00f5 */
[----:B------:R-:W-:Y:S01]  /*8c20*/  MOV R211, R144 ;  /* 0x0000009000d37202 */ /* 0x000fe20000000f00 */
[----:B------:R-:W-:Y:S01]  /*8c30*/  IMAD.MOV.U32 R144, RZ, RZ, R146 ;  /* 0x000000ffff907224 */ /* 0x000fe200078e0092 */
[----:B------:R-:W-:Y:S01]  /*8c40*/  MOV R145, R147 ;  /* 0x0000009300917202 */ /* 0x000fe20000000f00 */
[----:B------:R-:W-:-:S02]  /*8c50*/  IMAD.MOV.U32 R147, RZ, RZ, R99 ;  /* 0x000000ffff937224 */ /* 0x000fc400078e0063 */
[----:B------:R-:W-:Y:S01]  /*8c60*/  FADD.FTZ R3, R229, R3 ;  /* 0x00000003e5037221 */ /* 0x000fe20000010000 */
[----:B------:R-:W-:Y:S01]  /*8c70*/  MOV R245, R246 ;  /* 0x000000f600f57202 */ /* 0x000fe20000000f00 */
[----:B------:R-:W-:Y:S01]  /*8c80*/  FADD.FTZ R2, R224, R2 ;  /* 0x00000002e0027221 */ /* 0x000fe20000010000 */
[----:B------:R-:W-:Y:S01]  /*8c90*/  MOV R146, R98 ;  /* 0x0000006200927202 */ /* 0x000fe20000000f00 */
[-C--:B----4-:R-:W-:Y:S01]  /*8ca0*/  HMMA.16816.F32.BF16 R120, R124, R4.reuse, R120 ;  /* 0x000000047c78723c */ /* 0x090fe20000041878 */
[----:B------:R-:W-:Y:S01]  /*8cb0*/  MOV R99, R233 ;  /* 0x000000e900637202 */ /* 0x000fe20000000f00 */
[----:B------:R-:W-:Y:S01]  /*8cc0*/  FADD.FTZ R0, R137, R0 ;  /* 0x0000000089007221 */ /* 0x000fe20000010000 */
[----:B------:R-:W-:Y:S01]  /*8cd0*/  MOV R246, R136 ;  /* 0x0000008800f67202 */ /* 0x000fe20000000f00 */
[----:B------:R-:W1:Y:S01]  /*8ce0*/  LDSM.16.MT88.4 R152, [R226+0xd800] ;  /* 0x00d80000e298783b */ /* 0x000e620000004200 */
[----:B------:R-:W-:Y:S01]  /*8cf0*/  MOV R98, R234 ;  /* 0x000000ea00627202 */ /* 0x000fe20000000f00 */
[----:B------:R-:W-:Y:S01]  /*8d00*/  HMMA.16816.F32.BF16 R116, R128, R4, R116 ;  /* 0x000000048074723c */ /* 0x000fe20000041874 */
[----:B------:R-:W-:Y:S01]  /*8d10*/  FADD.FTZ R3, R223, R3 ;  /* 0x00000003df037221 */ /* 0x000fe20000010000 */
[----:B------:R-:W-:Y:S01]  /*8d20*/  MOV R222, R99 ;  /* 0x0000006300de7202 */ /* 0x000fe20000000f00 */
[----:B------:R-:W-:Y:S01]  /*8d30*/  FADD.FTZ R2, R245, R2 ;  /* 0x00000002f5027221 */ /* 0x000fe20000010000 */
[----:B------:R-:W-:Y:S01]  /*8d40*/  FADD.FTZ R0, R246, R0 ;  /* 0x00000000f6007221 */ /* 0x000fe20000010000 */
[----:B------:R2:W5:Y:S01]  /*8d50*/  LDL.LU R237, [R1+0x84] ;  /* 0x0000840001ed7983 */ /* 0x0005620000300800 */
[----:B------:R-:W-:Y:S01]  /*8d60*/  MOV R213, R151 ;  /* 0x0000009700d57202 */ /* 0x000fe20000000f00 */
[----:B------:R-:W-:Y:S01]  /*8d70*/  FADD.FTZ R4, R29, R8 ;  /* 0x000000081d047221 */ /* 0x000fe20000010000 */
[----:B------:R-:W-:Y:S01]  /*8d80*/  MOV R26, R147 ;  /* 0x00000093001a7202 */ /* 0x000fe20000000f00 */
[----:B------:R-:W-:Y:S01]  /*8d90*/  IMAD.MOV.U32 R244, RZ, RZ, R98 ;  /* 0x000000fffff47224 */ /* 0x000fe200078e0062 */
[----:B------:R-:W-:Y:S01]  /*8da0*/  MOV R27, R146 ;  /* 0x00000092001b7202 */ /* 0x000fe20000000f00 */
[----:B------:R-:W-:Y:S01]  /*8db0*/  FADD.FTZ R4, R252, R4 ;  /* 0x00000004fc047221 */ /* 0x000fe20000010000 */
[----:B------:R-:W-:Y:S01]  /*8dc0*/  FADD.FTZ R3, R220, R3 ;  /* 0x00000003dc037221 */ /* 0x000fe20000010000 */
[----:B------:R-:W-:Y:S01]  /*8dd0*/  FADD.FTZ R2, R221, R2 ;  /* 0x00000002dd027221 */ /* 0x000fe20000010000 */
[----:B------:R-:W-:Y:S01]  /*8de0*/  MOV R209, R144 ;  /* 0x0000009000d17202 */ /* 0x000fe20000000f00 */
[----:B------:R-:W-:-:S02]  /*8df0*/  IMAD.MOV.U32 R208, RZ, RZ, R145 ;  /* 0x000000ffffd07224 */ /* 0x000fc400078e0091 */
        /* <DEDUP_REMOVED lines=25> */
[----:B------:R-:W-:Y:S01]  /*8f90*/  MOV R143, R81 ;  /* 0x00000051008f7202 */ /* 0x000fe20000000f00 */
[----:B------:R-:W-:Y:S02]  /*8fa0*/  IMAD.MOV.U32 R141, RZ, RZ, R142 ;  /* 0x000000ffff8d7224 */ /* 0x000fe400078e008e */
[----:B------:R-:W-:Y:S01]  /*8fb0*/  FADD.FTZ R3, R217, R3 ;  /* 0x00000003d9037221 */ /* 0x000fe20000010000 */
[----:B------:R-:W-:Y:S01]  /*8fc0*/  MOV R142, R231 ;  /* 0x000000e7008e7202 */ /* 0x000fe20000000f00 */
[----:B------:R-:W-:Y:S01]  /*8fd0*/  FADD.FTZ R0, R219, R0 ;  /* 0x00000000db007221 */ /* 0x000fe20000010000 */
[----:B------:R-:W3:Y:S01]  /*8fe0*/  LDSM.16.MT88.4 R148, [R228+0xd800] ;  /* 0x00d80000e494783b */ /* 0x000ee20000004200 */
[----:B------:R-:W-:Y:S01]  /*8ff0*/  FADD.FTZ R2, R218, R2 ;  /* 0x00000002da027221 */ /* 0x000fe20000010000 */
[----:B------:R-:W-:-:S02]  /*9000*/  FADD.FTZ R4, R140, R4 ;  /* 0x000000048c047221 */ /* 0x000fc40000010000 */
[----:B------:R-:W4:Y:S01]  /*9010*/  LDSM.16.MT88.4 R144, [R227+0xd800] ;  /* 0x00d80000e390783b */ /* 0x000f220000004200 */
[----:B------:R-:W-:-:S03]  /*9020*/  FADD.FTZ R3, R141, R3 ;  /* 0x000000038d037221 */ /* 0x000fc60000010000 */
[----:B------:R-:W2:Y:S01]  /*9030*/  LDSM.16.MT88.4 R80, [R225+0xf800] ;  /* 0x00f80000e150783b */ /* 0x000ea20000004200 */
[----:B------:R-:W-:-:S03]  /*9040*/  FADD.FTZ R0, R143, R0 ;  /* 0x000000008f007221 */ /* 0x000fc60000010000 */
[----:B------:R-:W2:Y:S01]  /*9050*/  LDSM.16.MT88.4 R96, [R226+0xf800] ;  /* 0x00f80000e260783b */ /* 0x000ea20000004200 */
        /* <DEDUP_REMOVED lines=19> */
[----:B------:R-:W-:Y:S01]  /*9190*/  FADD.FTZ R3, R18, R3 ;  /* 0x0000000312037221 */ /* 0x000fe20000010000 */
[----:B------:R-:W-:Y:S02]  /*91a0*/  HMMA.16816.F32.BF16 R172, R128, R156, R172 ;  /* 0x0000009c80ac723c */ /* 0x000fe400000418ac */
[----:B------:R2:W5:Y:S01]  /*91b0*/  LDL.LU R231, [R1+0x6c] ;  /* 0x00006c0001e77983 */ /* 0x0005620000300800 */
[----:B------:R-:W-:-:S03]  /*91c0*/  FADD.FTZ R0, R13, R0 ;  /* 0x000000000d007221 */ /* 0x000fc60000010000 */
[----:B------:R2:W5:Y:S01]  /*91d0*/  LDL.LU R230, [R1+0x68] ;  /* 0x0000680001e67983 */ /* 0x0005620000300800 */
[----:B------:R-:W-:Y:S01]  /*91e0*/  FADD.FTZ R2, R17, R2 ;  /* 0x0000000211027221 */ /* 0x000fe20000010000 */
[C---:B------:R-:W-:Y:S02]  /*91f0*/  HMMA.16816.F32.BF16 R176, R124.reuse, R156, R176 ;  /* 0x0000009c7cb0723c */ /* 0x040fe400000418b0 */
[----:B------:R2:W5:Y:S04]  /*9200*/  LDL.LU R229, [R1+0x64] ;  /* 0x0000640001e57983 */ /* 0x0005680000300800 */
[----:B------:R2:W5:Y:S01]  /*9210*/  LDL.LU R224, [R1+0x60] ;  /* 0x0000600001e07983 */ /* 0x0005620000300800 */
[----:B------:R-:W-:Y:S03]  /*9220*/  HMMA.16816.F32.BF16 R180, R124, R158, R180 ;  /* 0x0000009e7cb4723c */ /* 0x000fe600000418b4 */
[----:B------:R2:W5:Y:S03]  /*9230*/  LDL.LU R137, [R1+0x5c] ;  /* 0x00005c0001897983 */ /* 0x0005660000300800 */
[-C--:B-1----:R-:W-:Y:S01]  /*9240*/  HMMA.16816.F32.BF16 R168, R128, R152.reuse, R168 ;  /* 0x0000009880a8723c */ /* 0x082fe200000418a8 */
[----:B------:R1:W5:Y:S04]  /*9250*/  LDL.LU R136, [R1+0x58] ;  /* 0x0000580001887983 */ /* 0x0003680000300800 */
[----:B------:R1:W-:Y:S01]  /*9260*/  STL [R1], R4 ;  /* 0x0000000401007387 */ /* 0x0003e20000100800 */
[C---:B------:R-:W-:Y:S03]  /*9270*/  HMMA.16816.F32.BF16 R184, R124.reuse, R152, R184 ;  /* 0x000000987cb8723c */ /* 0x040fe600000418b8 */
[----:B------:R1:W-:Y:S03]  /*9280*/  STL [R1+0x4], R3 ;  /* 0x0000040301007387 */ /* 0x0003e60000100800 */
[----:B------:R-:W-:Y:S01]  /*9290*/  HMMA.16816.F32.BF16 R188, R124, R154, R188 ;  /* 0x0000009a7cbc723c */ /* 0x000fe200000418bc */
[----:B------:R1:W-:Y:S04]  /*92a0*/  STL [R1+0xc], R0 ;  /* 0x00000c0001007387 */ /* 0x0003e80000100800 */
[----:B------:R1:W-:Y:S01]  /*92b0*/  STL [R1+0x8], R2 ;  /* 0x0000080201007387 */ /* 0x0003e20000100800 */
[-C--:B---3--:R-:W-:Y:S06]  /*92c0*/  HMMA.16816.F32.BF16 R164, R128, R148.reuse, R164 ;  /* 0x0000009480a4723c */ /* 0x088fec00000418a4 */
[C---:B------:R-:W-:Y:S06]  /*92d0*/  HMMA.16816.F32.BF16 R192, R124.reuse, R148, R192 ;  /* 0x000000947cc0723c */ /* 0x040fec00000418c0 */
        /* <DEDUP_REMOVED lines=32> */
[----:B------:R-:W-:Y:S01]  /*94e0*/  IMAD.MOV.U32 R140, RZ, RZ, R133 ;  /* 0x000000ffff8c7224 */ /* 0x000fe200078e0085 */
[----:B------:R-:W-:Y:S01]  /*94f0*/  ULDC.64 UR8, c[0x0][0x250] ;  /* 0x0000940000087ab9 */ /* 0x000fe20000000a00 */
[----:B------:R-:W-:-:S02]  /*9500*/  ULEA.HI.SX32 UR22, UR17, 0xfffffffe, 0x1a ;  /* 0xfffffffe11167891 */ /* 0x000fc4000f8fd23f */
[----:B------:R-:W-:Y:S02]  /*9510*/  USHF.L.U64.HI UR17, UR8, 0x4, UR9 ;  /* 0x0000000408117899 */ /* 0x000fe40008010209 */
[----:B------:R-:W-:Y:S02]  /*9520*/  USHF.L.U32 UR18, UR8, 0x4, URZ ;  /* 0x0000000408127899 */ /* 0x000fe4000800063f */
[----:B------:R-:W3:Y:S01]  /*9530*/  @!P3 LDC.64 R4, c[0x0][0x220] ;  /* 0x00008800ff04bb82 */ /* 0x000ee20000000a00 */
[----:B------:R-:W-:Y:S01]  /*9540*/  ULDC UR15, c[0x0][0x2d0] ;  /* 0x0000b400000f7ab9 */ /* 0x000fe20000000800 */
[----:B------:R-:W-:Y:S01]  /*9550*/  ULDC UR11, c[0x0][0x39c] ;  /* 0x0000e700000b7ab9 */ /* 0x000fe20000000800 */
[----:B------:R-:W-:Y:S01]  /*9560*/  ULDC UR4, c[0x0][0x2ec] ;  /* 0x0000bb0000047ab9 */ /* 0x000fe20000000800 */
[----:B------:R-:W-:Y:S01]  /*9570*/  UMOV UR10, 0x40 ;  /* 0x00000040000a7882 */ /* 0x000fe20000000000 */
[----:B------:R-:W-:-:S03]  /*9580*/  ULDC.64 UR6, c[0x0][0x248] ;  /* 0x0000920000067ab9 */ /* 0x000fc60000000a00 */
[----:B------:R-:W4:Y:S08]  /*9590*/  @!P3 LDC.64 R8, c[0x0][0x220] ;  /* 0x00008800ff08bb82 */ /* 0x000f300000000a00 */
[----:B------:R-:W4:Y:S01]  /*95a0*/  @!P3 LDC.64 R6, c[0x0][0x220] ;  /* 0x00008800ff06bb82 */ /* 0x000f220000000a00 */
[----:B-1----:R-:W-:Y:S01]  /*95b0*/  LOP3.LUT R143, R143, 0x3, RZ, 0xc0, !PT ;  /* 0x000000038f8f7812 */ /* 0x002fe200078ec0ff */
[----:B---3--:R1:W-:Y:S04]  /*95c0*/  @!P3 STL.64 [R1+0x38], R4 ;  /* 0x000038040100b387 */ /* 0x0083e80000100a00 */
[----:B----4-:R3:W-:Y:S04]  /*95d0*/  @!P3 STL.64 [R1+0x30], R8 ;  /* 0x000030080100b387 */ /* 0x0107e80000100a00 */
[----:B------:R3:W-:Y:S01]  /*95e0*/  @!P3 STL.64 [R1+0x28], R6 ;  /* 0x000028060100b387 */ /* 0x0007e20000100a00 */
[----:B-1----:R-:W1:Y:S03]  /*95f0*/  @!P3 LDC.64 R4, c[0x0][0x220] ;  /* 0x00008800ff04bb82 */ /* 0x002e660000000a00 */
[----:B-1----:R3:W-:Y:S01]  /*9600*/  @!P3 STL.64 [R1+0x20], R4 ;  /* 0x000020040100b387 */ /* 0x0027e20000100a00 */
[----:B--2---:R-:W-:-:S05]  /*9610*/  IMAD R2, R143, -0x2, R142 ;  /* 0xfffffffe8f027824 */ /* 0x004fca00078e028e */
[----:B------:R-:W-:-:S05]  /*9620*/  IADD3 R0, R0, -UR24, R2 ;  /* 0x8000001800007c10 */ /* 0x000fca000fffe002 */
[----:B------:R3:W-:Y:S01]  /*9630*/  STL [R1+0x18], R0 ;  /* 0x0000180001007387 */ /* 0x0007e20000100800 */
[----:B------:R-:W-:Y:S05]  /*9640*/  BRA `(.L_x_454) ;  /* 0x0000000400547947 */ /* 0x000fea0003800000 */
.L_x_456:
[----:B------:R-:W2:Y:S01]  /*9650*/  LDL.64 R12, [R1+0x50] ;  /* 0x00005000010c7983 */ /* 0x000ea20000100a00 */
[----:B------:R-:W3:Y:S01]  /*9660*/  @!P3 LDC.64 R10, c[0x0][0x218] ;  /* 0x00008600ff0abb82 */ /* 0x000ee20000000a00 */
[----:B------:R-:W-:Y:S02]  /*9670*/  UIADD3 UR19, UR22, -0x1, URZ ;  /* 0xffffffff16137890 */ /* 0x000fe4000fffe03f */
[----:B------:R-:W4:Y:S02]  /*9680*/  LDL.64 R250, [R1+0x40] ;  /* 0x0000400001fa7983 */ /* 0x000f240000100a00 */
[----:B------:R-:W-:Y:S02]  /*9690*/  USHF.R.S32.HI UR16, URZ, 0x1f, UR19 ;  /* 0x0000001f3f107899 */ /* 0x000fe40008011413 */
[----:B------:R1:W-:Y:S01]  /*96a0*/  @P3 STS.128 [R243+0x8000], RZ ;  /* 0x008000fff3003388 */ /* 0x0003e20000000c00 */
[----:B------:R-:W5:Y:S01]  /*96b0*/  @!P2 LDC.64 R8, c[0x0][0x218] ;  /* 0x00008600ff08ab82 */ /* 0x000f620000000a00 */
[----:B------:R-:W-:Y:S02]  /*96c0*/  UIMAD UR16, UR16, UR6, URZ ;  /* 0x00000006101072a4 */ /* 0x000fe4000f8e023f */
[----:B------:R-:W-:Y:S02]  /*96d0*/  UIMAD.WIDE.U32 UR28, UR19, UR6, URZ ;  /* 0x00000006131c72a5 */ /* 0x000fe4000f8e003f */
[----:B------:R-:W-:Y:S03]  /*96e0*/  UIMAD UR16, UR19, UR7, UR16 ;  /* 0x00000007131072a4 */ /* 0x000fe6000f8e0210 */
[----:B------:R-:W1:Y:S01]  /*96f0*/  @!P3 LDC.64 R6, c[0x0][0x218] ;  /* 0x00008600ff06bb82 */ /* 0x000e620000000a00 */
[----:B------:R-:W-:Y:S01]  /*9700*/  UIADD3 UR16, UR29, UR16, URZ ;  /* 0x000000101d107290 */ /* 0x000fe2000fffe03f */
[----:B------:R-:W-:Y:S02]  /*9710*/  IMAD.U32 R3, RZ, RZ, UR28 ;  /* 0x0000001cff037e24 */ /* 0x000fe4000f8e00ff */
[----:B------:R-:W-:Y:S03]  /*9720*/  IMAD.U32 R2, RZ, RZ, UR28 ;  /* 0x0000001cff027e24 */ /* 0x000fe6000f8e00ff */
[----:B------:R-:W-:Y:S01]  /*9730*/  IMAD.U32 R4, RZ, RZ, UR16 ;  /* 0x00000010ff047e24 */ /* 0x000fe2000f8e00ff */
[----:B------:R-:W1:Y:S08]  /*9740*/  @!P2 LDC.64 R16, c[0x0][0x218] ;  /* 0x00008600ff10ab82 */ /* 0x000e700000000a00 */
[----:B------:R-:W1:Y:S01]  /*9750*/  @!P2 LDC.64 R14, c[0x0][0x218] ;  /* 0x00008600ff0eab82 */ /* 0x000e620000000a00 */
[----:B--2---:R-:W-:Y:S07]  /*9760*/  LEA R3, P1, R3, R12, 0x6 ;  /* 0x0000000c03037211 */ /* 0x004fee00078230ff */
[----:B------:R-:W2:Y:S01]  /*9770*/  @!P3 LDC.64 R12, c[0x0][0x218] ;  /* 0x00008600ff0cbb82 */ /* 0x000ea20000000a00 */
[C---:B---3--:R-:W-:Y:S02]  /*9780*/  @!P3 LEA R10, P5, R3.reuse, R10, 0x1 ;  /* 0x0000000a030ab211 */ /* 0x048fe400078a08ff */
[----:B----4-:R-:W-:Y:S02]  /*9790*/  LEA.HI.X R4, R2, R251, R4, 0x6, P1 ;  /* 0x000000fb02047211 */ /* 0x010fe400008f3404 */
        /* <DEDUP_REMOVED lines=8> */
[----:B-1----:R-:W-:Y:S01]  /*9820*/  @!P3 LEA R6, P1, R2, R6, 0x1 ;  /* 0x000000060206b211 */ /* 0x002fe200078208ff */
        /* <DEDUP_REMOVED lines=14> */
[----:B-1----:R-:W1:Y:S01]  /*9910*/  @!P2 LDC.64 R8, c[0x0][0x218] ;  /* 0x00008600ff08ab82 */ /* 0x002e620000000a00 */
[C---:B-----5:R-:W-:Y:S04]  /*9920*/  @!P2 LEA R6, P1, R2.reuse, R16, 0x1 ;  /* 0x000000100206a211 */ /* 0x060fe800078208ff */
[C---:B------:R-:W-:Y:S02]  /*9930*/  @!P2 LEA.HI.X R7, R2.reuse, R17, R4, 0x1, P1 ;  /* 0x000000110207a211 */ /* 0x040fe400008f0c04 */
[----:B------:R-:W-:Y:S03]  /*9940*/  IADD3 R2, P1, R2, UR26, RZ ;  /* 0x0000001a02027c10 */ /* 0x000fe6000ff3e0ff */
[----:B------:R-:W-:Y:S01]  /*9950*/  @!PT LDS RZ, [RZ] ;  /* 0x00000000fffff984 */ /* 0x000fe20000000800 */
[----:B------:R-:W-:Y:S01]  /*9960*/  @!PT LDS RZ, [RZ] ;  /* 0x00000000fffff984 */ /* 0x000fe20000000800 */
[----:B------:R-:W-:Y:S01]  /*9970*/  @!PT LDS RZ, [RZ] ;  /* 0x00000000fffff984 */ /* 0x000fe20000000800 */
[----:B------:R5:W-:Y:S01]  /*9980*/  @!P2 LDGSTS.E.BYPASS.LTC128B.128 [R243+0xa800], desc[UR20][R6.64+0x80] ;  /* 0x0a80008006f3afae */ /* 0x000be2000b901d54 */
[----:B--2---:R-:W-:Y:S02]  /*9990*/  @!P3 LEA R12, P4, R2, R12, 0x1 ;  /* 0x0000000c020cb211 */ /* 0x004fe400078808ff */
[----:B------:R-:W-:Y:S01]  /*99a0*/  IADD3.X R4, R4, UR25, RZ, P1, !PT ;  /* 0x0000001904047c10 */ /* 0x000fe20008ffe4ff */
[----:B------:R4:W-:Y:S01]  /*99b0*/  @P3 STS.128 [R243+0x9000], RZ ;  /* 0x009000fff3003388 */ /* 0x0009e20000000c00 */
[C---:B------:R-:W-:Y:S02]  /*99c0*/  IADD3 R3, P1, R2.reuse, UR26, RZ ;  /* 0x0000001a02037c10 */ /* 0x040fe4000ff3e0ff */
[C-C-:B------:R-:W-:Y:S02]  /*99d0*/  @!P3 LEA.HI.X R13, R2.reuse, R13, R4.reuse, 0x1, P4 ;  /* 0x0000000d020db211 */ /* 0x140fe400020f0c04 */
[C---:B-1----:R-:W-:Y:S02]  /*99e0*/  @!P2 LEA R8, P4, R2.reuse, R8, 0x1 ;  /* 0x000000080208a211 */ /* 0x042fe400078808ff */
        /* <DEDUP_REMOVED lines=14> */
[C---:B-----5:R-:W-:Y:S03]  /*9ad0*/  @!P2 LEA R6, P1, R3.reuse, R14, 0x1 ;  /* 0x0000000e0306a211 */ /* 0x060fe600078208ff */
        /* <DEDUP_REMOVED lines=12> */
.L_x_454:
[----:B--23--:R-:W2:Y:S01]  /*9ba0*/  LDL R0, [R1+0x14] ;  /* 0x0000140001007983 */ /* 0x00cea20000100800 */
[----:B------:R-:W-:Y:S01]  /*9bb0*/  USHF.R.S32.HI UR16, URZ, 0x1f, UR22 ;  /* 0x0000001f3f107899 */ /* 0x000fe20008011416 */
[----:B------:R-:W-:Y:S04]  /*9bc0*/  DEPBAR.LE SB0, 0x0 ;  /* 0x000080000000791a */ /* 0x000fe80000000000 */
[----:B------:R-:W3:Y:S01]  /*9bd0*/  LDL.64 R12, [R1+0x48] ;  /* 0x00004800010c7983 */ /* 0x000ee20000100a00 */
[----:B------:R-:W-:Y:S02]  /*9be0*/  UIMAD UR16, UR16, UR8, URZ ;  /* 0x00000008101072a4 */ /* 0x000fe4000f8e023f */
[----:B------:R-:W-:Y:S03]  /*9bf0*/  UIMAD.WIDE.U32 UR28, UR22, UR8, URZ ;  /* 0x00000008161c72a5 */ /* 0x000fe6000f8e003f */
[----:B------:R-:W4:Y:S01]  /*9c00*/  LDL R7, [R1+0x1c] ;  /* 0x00001c0001077983 */ /* 0x000f220000100800 */
[----:B------:R-:W-:Y:S05]  /*9c10*/  UIMAD UR16, UR22, UR9, UR16 ;  /* 0x00000009161072a4 */ /* 0x000fea000f8e0210 */
[----:B-----5:R-:W5:Y:S01]  /*9c20*/  LDL R6, [R1+0x38] ;  /* 0x0000380001067983 */ /* 0x020f620000100800 */
[----:B------:R-:W-:Y:S01]  /*9c30*/  UIADD3 UR16, UR29, UR16, URZ ;  /* 0x000000101d107290 */ /* 0x000fe2000fffe03f */
[----:B------:R-:W-:Y:S04]  /*9c40*/  MOV R2, UR28 ;  /* 0x0000001c00027c02 */ /* 0x000fe80008000f00 */
[----:B------:R-:W5:Y:S01]  /*9c50*/  LDL R5, [R1+0x3c] ;  /* 0x00003c0001057983 */ /* 0x000f620000100800 */
[----:B------:R-:W-:Y:S02]  /*9c60*/  MOV R3, UR29 ;  /* 0x0000001d00037c02 */ /* 0x000fe40008000f00 */
[----:B------:R-:W-:Y:S03]  /*9c70*/  MOV R3, UR16 ;  /* 0x0000001000037c02 */ /* 0x000fe60008000f00 */
[----:B------:R-:W5:Y:S06]  /*9c80*/  LDL R4, [R1+0x30] ;  /* 0x0000300001047983 */ /* 0x000f6c0000100800 */
[----:B------:R-:W5:Y:S06]  /*9c90*/  LDL R11, [R1+0x34] ;  /* 0x00003400010b7983 */ /* 0x000f6c0000100800 */
[----:B------:R-:W5:Y:S06]  /*9ca0*/  LDL R10, [R1+0x28] ;  /* 0x00002800010a7983 */ /* 0x000f6c0000100800 */
[----:B------:R-:W5:Y:S06]  /*9cb0*/  LDL R19, [R1+0x2c] ;  /* 0x00002c0001137983 */ /* 0x000f6c0000100800 */
[----:B------:R-:W5:Y:S06]  /*9cc0*/  LDL R20, [R1+0x20] ;  /* 0x0000200001147983 */ /* 0x000f6c0000100800 */
[----:B------:R-:W5:Y:S01]  /*9cd0*/  LDL R18, [R1+0x24] ;  /* 0x0000240001127983 */ /* 0x000f620000100800 */
[----:B------:R-:W-:Y:S06]  /*9ce0*/  BAR.SYNC.DEFER_BLOCKING 0x0 ;  /* 0x0000000000007b1d */ /* 0x000fec0000010000 */
[----:B------:R-:W-:Y:S06]  /*9cf0*/  @P3 STS.128 [R243+0xc000], RZ ;  /* 0x00c000fff3003388 */ /* 0x000fec0000000c00 */
        /* <DEDUP_REMOVED lines=20> */
[C-C-:B------:R-:W-:Y:S03]  /*9e40*/  @!P3 LEA.HI.X R5, R2.reuse, R11, R3.reuse, 0x1, P0 ;  /* 0x0000000b0205b211 */ /* 0x140fe600000f0c03 */
[----:B------:R-:W-:Y:S01]  /*9e50*/  @P2 STS.128 [R243+0xe000], RZ ;  /* 0x00e000fff3002388 */ /* 0x000fe20000000c00 */
[C---:B------:R-:W-:Y:S02]  /*9e60*/  @!P2 LEA.HI.X R13, R2.reuse, R13, R3, 0x1, P1 ;  /* 0x0000000d020da211 */ /* 0x040fe400008f0c03 */
[----:B------:R-:W-:Y:S03]  /*9e70*/  IADD3 R0, P0, R2, UR18, RZ ;  /* 0x0000001202007c10 */ /* 0x000fe6000ff1e0ff */
[----:B------:R-:W-:Y:S01]  /*9e80*/  @!PT LDS RZ, [RZ] ;  /* 0x00000000fffff984 */ /* 0x000fe20000000800 */
[----:B------:R-:W-:Y:S01]  /*9e90*/  @!PT LDS RZ, [RZ] ;  /* 0x00000000fffff984 */ /* 0x000fe20000000800 */
[----:B------:R-:W-:Y:S01]  /*9ea0*/  @!PT LDS RZ, [RZ] ;  /* 0x00000000fffff984 */ /* 0x000fe20000000800 */
[----:B------:R2:W-:Y:S01]  /*9eb0*/  @!P2 LDGSTS.E.BYPASS.LTC128B.128 [R243+0xe000], desc[UR20][R8.64+0x80] ;  /* 0x0e00008008f3afae */ /* 0x0005e2000b901d54 */
[C---:B------:R-:W-:Y:S05]  /*9ec0*/  @!P3 LEA R10, P6, R0.reuse, R10, 0x1 ;  /* 0x0000000a000ab211 */ /* 0x040fea00078c08ff */
[----:B------:R-:W-:Y:S01]  /*9ed0*/  @P3 STS.128 [R243+0xc800], RZ ;  /* 0x00c800fff3003388 */ /* 0x000fe20000000c00 */
[----:B------:R-:W-:Y:S02]  /*9ee0*/  IADD3.X R3, R3, UR17, RZ, P0, !PT ;  /* 0x0000001103037c10 */ /* 0x000fe400087fe4ff */
[C---:B------:R-:W-:Y:S03]  /*9ef0*/  IADD3 R2, P5, R0.reuse, UR18, RZ ;  /* 0x0000001200027c10 */ /* 0x040fe6000ffbe0ff */
[----:B------:R-:W-:Y:S01]  /*9f00*/  @!PT LDS RZ, [RZ] ;  /* 0x00000000fffff984 */ /* 0x000fe20000000800 */
[----:B------:R-:W-:Y:S01]  /*9f10*/  @!PT LDS RZ, [RZ] ;  /* 0x00000000fffff984 */ /* 0x000fe20000000800 */
[----:B------:R-:W-:Y:S01]  /*9f20*/  @!PT LDS RZ, [RZ] ;  /* 0x00000000fffff984 */ /* 0x000fe20000000800 */
[----:B------:R4:W-:Y:S01]  /*9f30*/  @!P3 LDGSTS.E.BYPASS.LTC128B.128 [R243+0xc800], desc[UR20][R4.64] ;  /* 0x0c80000004f3bfae */ /* 0x0009e2000b901d54 */
[C-C-:B------:R-:W-:Y:S05]  /*9f40*/  @!P3 LEA.HI.X R11, R0.reuse, R19, R3.reuse, 0x1, P6 ;  /* 0x00000013000bb211 */ /* 0x140fea00030f0c03 */
[----:B------:R-:W-:Y:S06]  /*9f50*/  @P2 STS.128 [R243+0xe800], RZ ;  /* 0x00e800fff3002388 */ /* 0x000fec0000000c00 */
[----:B------:R-:W-:Y:S01]  /*9f60*/  @!PT LDS RZ, [RZ] ;  /* 0x00000000fffff984 */ /* 0x000fe20000000800 */
[----:B------:R-:W-:Y:S01]  /*9f70*/  @!PT LDS RZ, [RZ] ;  /* 0x00000000fffff984 */ /* 0x000fe20000000800 */
[----:B------:R-:W-:Y:S01]  /*9f80*/  @!PT LDS RZ, [RZ] ;  /* 0x00000000fffff984 */ /* 0x000fe20000000800 */
[----:B------:R-:W-:Y:S01]  /*9f90*/  @!P2 LDGSTS.E.BYPASS.LTC128B.128 [R243+0xe800], desc[UR20][R12.64+0x80] ;  /* 0x0e8000800cf3afae */ /* 0x000fe2000b901d54 */
[C---:B---3--:R-:W-:Y:S05]  /*9fa0*/  @!P2 LEA R6, P1, R0.reuse, R14, 0x1 ;  /* 0x0000000e0006a211 */ /* 0x048fea00078208ff */
[----:B------:R-:W-:Y:S01]  /*9fb0*/  @P3 STS.128 [R243+0xd000], RZ ;  /* 0x00d000fff3003388 */ /* 0x000fe20000000c00 */
[----:B------:R-:W-:Y:S05]  /*9fc0*/  @!P2 LEA.HI.X R7, R0, R15, R3, 0x1, P1 ;  /* 0x0000000f0007a211 */ /* 0x000fea00008f0c03 */
[----:B------:R-:W-:Y:S01]  /*9fd0*/  @!PT LDS RZ, [RZ] ;  /* 0x00000000fffff984 */ /* 0x000fe20000000800 */
[----:B------:R-:W-:Y:S01]  /*9fe0*/  @!PT LDS RZ, [RZ] ;  /* 0x00000000fffff984 */ /* 0x000fe20000000800 */
[----:B------:R-:W-:Y:S01]  /*9ff0*/  @!PT LDS RZ, [RZ] ;  /* 0x00000000fffff984 */ /* 0x000fe20000000800 */
[----:B------:R-:W-:Y:S01]  /*a000*/  @!P3 LDGSTS.E.BYPASS.LTC128B.128 [R243+0xd000], desc[UR20][R10.64] ;  /* 0x0d0000000af3bfae */ /* 0x000fe2000b901d54 */
[----:B------:R-:W-:Y:S02]  /*a010*/  MOV R0, UR22 ;  /* 0x0000001600007c02 */ /* 0x000fe40008000f00 */
[----:B--2---:R-:W-:Y:S03]  /*a020*/  @!P3 LEA R8, P4, R2, R20, 0x1 ;  /* 0x000000140208b211 */ /* 0x004fe600078808ff */
[----:B------:R-:W-:Y:S01]  /*a030*/  @P2 STS.128 [R243+0xf000], RZ ;  /* 0x00f000fff3002388 */ /* 0x000fe20000000c00 */
[----:B------:R-:W-:Y:S05]  /*a040*/  IMAD R0, R0, -0x40, R143 ;  /* 0xffffffc000007824 */ /* 0x000fea00078e028f */
[----:B------:R-:W-:Y:S01]  /*a050*/  @!PT LDS RZ, [RZ] ;  /* 0x00000000fffff984 */ /* 0x000fe20000000800 */
[----:B------:R-:W-:Y:S01]  /*a060*/  @!PT LDS RZ, [RZ] ;  /* 0x00000000fffff984 */ /* 0x000fe20000000800 */
[----:B------:R-:W-:Y:S01]  /*a070*/  @!PT LDS RZ, [RZ] ;  /* 0x00000000fffff984 */ /* 0x000fe20000000800 */
[----:B------:R-:W-:Y:S01]  /*a080*/  @!P2 LDGSTS.E.BYPASS.LTC128B.128 [R243+0xf000], desc[UR20][R6.64+0x80] ;  /* 0x0f00008006f3afae */ /* 0x000fe2000b901d54 */
[----:B----4-:R-:W-:Y:S05]  /*a090*/  IADD3.X R5, R3, UR17, RZ, P5, !PT ;  /* 0x0000001103057c10 */ /* 0x010fea000affe4ff */
        /* <DEDUP_REMOVED lines=8> */
[----:B------:R-:W-:Y:S06]  /*a120*/  @!P3 LDGSTS.E.BYPASS.LTC128B.128 [R243+0xd800], desc[UR20][R8.64] ;  /* 0x0d80000008f3bfae */ /* 0x000fec000b901d54 */
[----:B------:R-:W-:Y:S06]  /*a130*/  @P2 STS.128 [R243+0xf800], RZ ;  /* 0x00f800fff3002388 */ /* 0x000fec0000000c00 */
[----:B------:R-:W-:Y:S01]  /*a140*/  @!PT LDS RZ, [RZ] ;  /* 0x00000000fffff984 */ /* 0x000fe20000000800 */
[----:B------:R-:W-:Y:S01]  /*a150*/  @!PT LDS RZ, [RZ] ;  /* 0x00000000fffff984 */ /* 0x000fe20000000800 */
[----:B------:R-:W-:Y:S01]  /*a160*/  @!PT LDS RZ, [RZ] ;  /* 0x00000000fffff984 */ /* 0x000fe20000000800 */
[----:B------:R1:W-:Y:S06]  /*a170*/  @!P2 LDGSTS.E.BYPASS.LTC128B.128 [R243+0xf800], desc[UR20][R4.64+0x80] ;  /* 0x0f80008004f3afae */ /* 0x0003ec000b901d54 */
        /* <DEDUP_REMOVED lines=25> */
[----:B------:R-:W2:Y:S05]  /*a310*/  LDSM.16.M88.4 R132, [R232+0x2000] ;  /* 0x00200000e884783b */ /* 0x000eaa0000000200 */
        /* <DEDUP_REMOVED lines=20> */
[----:B------:R-:W1:Y:S06]  /*a460*/  LDSM.16.M88.4 R208, [R230+0x8000] ;  /* 0x00800000e6d0783b */ /* 0x000e6c0000000200 */
        /* <DEDUP_REMOVED lines=21> */
[----:B------:R-:W1:Y:S06]  /*a5c0*/  LDSM.16.M88.4 R132, [R229] ;  /* 0x00000000e584783b */ /* 0x000e6c0000000200 */
        /* <DEDUP_REMOVED lines=43> */
[----:B------:R-:W1:Y:S06]  /*a880*/  LDSM.16.M88.4 R132, [R239] ;  /* 0x00000000ef84783b */ /* 0x000e6c0000000200 */
        /* <DEDUP_REMOVED lines=50> */
[----:B------:R-:W-:Y:S01]  /*abb0*/  FMUL.FTZ R6, R6, UR11 ;  /* 0x0000000b06067c20 */ /* 0x000fe20008410000 */
[----:B------:R-:W-:Y:S01]  /*abc0*/  FMUL.FTZ R7, R7, UR11 ;  /* 0x0000000b07077c20 */ /* 0x000fe20008410000 */
[----:B------:R-:W-:Y:S02]  /*abd0*/  FMUL.FTZ R4, R4, UR11 ;  /* 0x0000000b04047c20 */ /* 0x000fe40008410000 */
[----:B------:R-:W2:Y:S01]  /*abe0*/  MUFU.TANH R136, R6 ;  /* 0x0000000600887308 */ /* 0x000ea20000002400 */
[----:B------:R-:W-:Y:S01]  /*abf0*/  FMUL.FTZ R5, R5, UR11 ;  /* 0x0000000b05057c20 */ /* 0x000fe20008410000 */
[----:B------:R-:W-:Y:S01]  /*ac00*/  FMUL.FTZ R9, R9, UR11 ;  /* 0x0000000b09097c20 */ /* 0x000fe20008410000 */
[----:B------:R-:W-:Y:S01]  /*ac10*/  FMUL.FTZ R10, R10, UR11 ;  /* 0x0000000b0a0a7c20 */ /* 0x000fe20008410000 */
[----:B------:R-:W-:Y:S01]  /*ac20*/  FMUL.FTZ R11, R11, UR11 ;  /* 0x0000000b0b0b7c20 */ /* 0x000fe20008410000 */
[----:B------:R-:W-:Y:S05]  /*ac30*/  FMUL.FTZ R8, R8, UR11 ;  /* 0x0000000b08087c20 */ /* 0x000fea0008410000 */
[----:B------:R-:W3:Y:S01]  /*ac40*/  MUFU.TANH R221, R7 ;  /* 0x0000000700dd7308 */ /* 0x000ee20000002400 */
[----:B------:R-:W-:Y:S01]  /*ac50*/  FMUL.FTZ R15, R15, UR11 ;  /* 0x0000000b0f0f7c20 */ /* 0x000fe20008410000 */
[----:B------:R-:W-:Y:S01]  /*ac60*/  FMUL.FTZ R12, R12, UR11 ;  /* 0x0000000b0c0c7c20 */ /* 0x000fe20008410000 */
[----:B------:R-:W-:Y:S01]  /*ac70*/  FMUL.FTZ R13, R13, UR11 ;  /* 0x0000000b0d0d7c20 */ /* 0x000fe20008410000 */
[----:B------:R-:W-:Y:S01]  /*ac80*/  FMUL.FTZ R14, R14, UR11 ;  /* 0x0000000b0e0e7c20 */ /* 0x000fe20008410000 */
[----:B------:R-:W-:Y:S01]  /*ac90*/  FMUL.FTZ R18, R18, UR11 ;  /* 0x0000000b12127c20 */ /* 0x000fe20008410000 */
[----:B------:R-:W-:Y:S04]  /*aca0*/  FMUL.FTZ R19, R19, UR11 ;  /* 0x0000000b13137c20 */ /* 0x000fe80008410000 */
[----:B------:R-:W4:Y:S01]  /*acb0*/  MUFU.TANH R244, R4 ;  /* 0x0000000400f47308 */ /* 0x000f220000002400 */
[----:B------:R-:W-:Y:S01]  /*acc0*/  FMUL.FTZ R16, R16, UR11 ;  /* 0x0000000b10107c20 */ /* 0x000fe20008410000 */
[----:B------:R-:W-:Y:S08]  /*acd0*/  FMUL.FTZ R17, R17, UR11 ;  /* 0x0000000b11117c20 */ /* 0x000ff00008410000 */
[----:B------:R5:W2:Y:S01]  /*ace0*/  MUFU.TANH R137, R5 ;  /* 0x0000000500897308 */ /* 0x000aa20000002400 */
[-C--:B-1----:R-:W-:Y:S09]  /*acf0*/  HMMA.16816.F32.BF16 R20, R212, R132.reuse, R20 ;  /* 0x00000084d414723c */ /* 0x082ff20000041814 */
[----:B------:R-:W1:Y:S01]  /*ad00*/  MUFU.TANH R217, R18 ;  /* 0x0000001200d97308 */ /* 0x000e620000002400 */
[C---:B------:R-:W-:Y:S09]  /*ad10*/  HMMA.16816.F32.BF16 R24, R208.reuse, R132, R24 ;  /* 0x00000084d018723c */ /* 0x040ff20000041818 */
[----:B------:R3:W1:Y:S01]  /*ad20*/  MUFU.TANH R219, R19 ;  /* 0x0000001300db7308 */ /* 0x0006620000002400 */
[----:B-----5:R-:W5:Y:S01]  /*ad30*/  LDSM.16.M88.4 R4, [R229+0x3000] ;  /* 0x00300000e504783b */ /* 0x020f620000000200 */
[-C--:B------:R-:W-:Y:S08]  /*ad40*/  HMMA.16816.F32.BF16 R28, R208, R134.reuse, R28 ;  /* 0x00000086d01c723c */ /* 0x080ff0000004181c */
[----:B------:R-:W1:Y:S01]  /*ad50*/  MUFU.TANH R222, R9 ;  /* 0x0000000900de7308 */ /* 0x000e620000002400 */
[C---:B------:R-:W-:Y:S04]  /*ad60*/  HMMA.16816.F32.BF16 R32, R212.reuse, R134, R32 ;  /* 0x00000086d420723c */ /* 0x040fe80000041820 */
[----:B------:R-:W-:Y:S05]  /*ad70*/  FMUL.FTZ R22, R22, UR11 ;  /* 0x0000000b16167c20 */ /* 0x000fea0008410000 */
[----:B------:R-:W1:Y:S02]  /*ad80*/  MUFU.TANH R245, R10 ;  /* 0x0000000a00f57308 */ /* 0x000e640000002400 */
[----:B------:R-:W-:Y:S01]  /*ad90*/  FMUL.FTZ R23, R23, UR11 ;  /* 0x0000000b17177c20 */ /* 0x000fe20008410000 */
[----:B------:R-:W-:Y:S01]  /*ada0*/  FMUL.FTZ R20, R20, UR11 ;  /* 0x0000000b14147c20 */ /* 0x000fe20008410000 */
[----:B------:R-:W-:Y:S06]  /*adb0*/  FMUL.FTZ R21, R21, UR11 ;  /* 0x0000000b15157c20 */ /* 0x000fec0008410000 */
[----:B------:R4:W1:Y:S01]  /*adc0*/  MUFU.TANH R220, R22 ;  /* 0x0000001600dc7308 */ /* 0x0008620000002400 */
[----:B---3--:R-:W-:Y:S01]  /*add0*/  FMUL.FTZ R19, R30, UR11 ;  /* 0x0000000b1e137c20 */ /* 0x008fe20008410000 */
[----:B------:R-:W-:Y:S08]  /*ade0*/  FMUL.FTZ R18, R31, UR11 ;  /* 0x0000000b1f127c20 */ /* 0x000ff00008410000 */
[----:B------:R3:W1:Y:S10]  /*adf0*/  MUFU.TANH R218, R23 ;  /* 0x0000001700da7308 */ /* 0x0006740000002400 */
[----:B------:R2:W1:Y:S01]  /*ae00*/  MUFU.TANH R142, R20 ;  /* 0x00000014008e7308 */ /* 0x0004620000002400 */
[-C--:B-----5:R-:W-:Y:S03]  /*ae10*/  HMMA.16816.F32.BF16 R36, R212, R4.reuse, R36 ;  /* 0x00000004d424723c */ /* 0x0a0fe60000041824 */
[----:B----4-:R-:W-:Y:S03]  /*ae20*/  FMUL.FTZ R22, R27, UR11 ;  /* 0x0000000b1b167c20 */ /* 0x010fe60008410000 */
[C---:B------:R-:W-:Y:S03]  /*ae30*/  HMMA.16816.F32.BF16 R40, R208.reuse, R4, R40 ;  /* 0x00000004d028723c */ /* 0x040fe60000041828 */
[----:B------:R4:W1:Y:S02]  /*ae40*/  MUFU.TANH R134, R21 ;  /* 0x0000001500867308 */ /* 0x0008640000002400 */
[----:B---3--:R-:W-:Y:S01]  /*ae50*/  FMUL.FTZ R23, R25, UR11 ;  /* 0x0000000b19177c20 */ /* 0x008fe20008410000 */
[-C--:B------:R-:W-:Y:S07]  /*ae60*/  HMMA.16816.F32.BF16 R44, R208, R6.reuse, R44 ;  /* 0x00000006d02c723c */ /* 0x080fee000004182c */
[----:B------:R3:W1:Y:S01]  /*ae70*/  MUFU.TANH R248, R11 ;  /* 0x0000000b00f87308 */ /* 0x0006620000002400 */
[----:B--2---:R-:W-:Y:S01]  /*ae80*/  FMUL.FTZ R20, R26, UR11 ;  /* 0x0000000b1a147c20 */ /* 0x004fe20008410000 */
[C---:B------:R-:W-:Y:S01]  /*ae90*/  HMMA.16816.F32.BF16 R48, R212.reuse, R6, R48 ;  /* 0x00000006d430723c */ /* 0x040fe20000041830 */
[----:B------:R-:W2:Y:S01]  /*aea0*/  LDSM.16.M88.4 R4, [R229+0x3800] ;  /* 0x00380000e504783b */ /* 0x000ea20000000200 */
[----:B------:R-:W-:Y:S06]  /*aeb0*/  DEPBAR.LE SB0, 0x0 ;  /* 0x000080000000791a */ /* 0x000fec0000000000 */
[----:B------:R3:W1:Y:S01]  /*aec0*/  MUFU.TANH R247, R8 ;  /* 0x0000000800f77308 */ /* 0x0006620000002400 */
[----:B------:R-:W-:Y:S02]  /*aed0*/  BAR.SYNC.DEFER_BLOCKING 0x0 ;  /* 0x0000000000007b1d */ /* 0x000fe40000010000 */
[----:B----4-:R-:W-:Y:S07]  /*aee0*/  FMUL.FTZ R21, R24, UR11 ;  /* 0x0000000b18157c20 */ /* 0x010fee0008410000 */
[----:B------:R3:W4:Y:S10]  /*aef0*/  MUFU.TANH R223, R15 ;  /* 0x0000000f00df7308 */ /* 0x0007340000002400 */
[----:B------:R3:W1:Y:S10]  /*af00*/  MUFU.TANH R216, R12 ;  /* 0x0000000c00d87308 */ /* 0x0006740000002400 */
[----:B------:R3:W1:Y:S10]  /*af10*/  MUFU.TANH R135, R13 ;  /* 0x0000000d00877308 */ /* 0x0006740000002400 */
[----:B------:R3:W1:Y:S01]  /*af20*/  MUFU.TANH R246, R14 ;  /* 0x0000000e00f67308 */ /* 0x0006620000002400 */
[-C--:B--2---:R-:W-:Y:S09]  /*af30*/  HMMA.16816.F32.BF16 R52, R212, R4.reuse, R52 ;  /* 0x00000004d434723c */ /* 0x084ff20000041834 */
[----:B------:R3:W2:Y:S01]  /*af40*/  MUFU.TANH R133, R16 ;  /* 0x0000001000857308 */ /* 0x0006a20000002400 */
[C---:B------:R-:W-:Y:S06]  /*af50*/  HMMA.16816.F32.BF16 R56, R208.reuse, R4, R56 ;  /* 0x00000004d038723c */ /* 0x040fec0000041838 */
[-C--:B------:R-:W-:Y:S03]  /*af60*/  HMMA.16816.F32.BF16 R60, R208, R6.reuse, R60 ;  /* 0x00000006d03c723c */ /* 0x080fe6000004183c */
[----:B------:R3:W1:Y:S03]  /*af70*/  MUFU.TANH R132, R17 ;  /* 0x0000001100847308 */ /* 0x0006660000002400 */
[----:B------:R-:W-:Y:S07]  /*af80*/  HMMA.16816.F32.BF16 R64, R212, R6, R64 ;  /* 0x00000006d440723c */ /* 0x000fee0000041840 */
[----:B------:R-:W1:Y:S10]  /*af90*/  MUFU.TANH R20, R20 ;  /* 0x0000001400147308 */ /* 0x000e740000002400 */
[----:B------:R-:W1:Y:S10]  /*afa0*/  MUFU.TANH R22, R22 ;  /* 0x0000001600167308 */ /* 0x000e740000002400 */
[----:B------:R-:W1:Y:S10]  /*afb0*/  MUFU.TANH R21, R21 ;  /* 0x0000001500157308 */ /* 0x000e740000002400 */
[----:B------:R-:W1:Y:S10]  /*afc0*/  MUFU.TANH R23, R23 ;  /* 0x0000001700177308 */ /* 0x000e740000002400 */
[----:B------:R-:W1:Y:S10]  /*afd0*/  MUFU.TANH R19, R19 ;  /* 0x0000001300137308 */ /* 0x000e740000002400 */
[----:B------:R-:W1:Y:S01]  /*afe0*/  MUFU.TANH R18, R18 ;  /* 0x0000001200127308 */ /* 0x000e620000002400 */
[----:B--234-:R-:W-:Y:S05]  /*aff0*/  @P0 BRA `(.L_x_456) ;  /* 0xffffffe400940947 */ /* 0x01cfea000383ffff */
.L_x_455:
[C---:B------:R-:W-:Y:S01]  /*b000*/  IADD3 R5, R0.reuse, 0x3f, RZ ;  /* 0x0000003f00057810 */ /* 0x040fe20007ffe0ff */
[----:B------:R-:W-:Y:S01]  /*b010*/  UIMAD UR16, UR22, -0x40, UR10 ;  /* 0xffffffc0161078a4 */ /* 0x000fe2000f8e020a */
[C---:B------:R-:W-:Y:S01]  /*b020*/  IADD3 R3, R0.reuse, 0x8, RZ ;  /* 0x0000000800037810 */ /* 0x040fe20007ffe0ff */
[----:B------:R-:W-:Y:S01]  /*b030*/  STL [R1+0x74], R235 ;  /* 0x000074eb01007387 */ /* 0x000fe20000100800 */
[----:B------:R-:W-:Y:S01]  /*b040*/  IADD3 R4, R0, 0x7, RZ ;  /* 0x0000000700047810 */ /* 0x000fe20007ffe0ff */
[----:B------:R-:W-:Y:S01]  /*b050*/  FMUL.FTZ R38, R38, UR11 ;  /* 0x0000000b26267c20 */ /* 0x000fe20008410000 */
[----:B------:R-:W-:Y:S01]  /*b060*/  ISETP.GE.AND P1, PT, R5, RZ, PT ;  /* 0x000000ff0500720c */ /* 0x000fe20003f26270 */
[----:B------:R-:W-:Y:S01]  /*b070*/  STL [R1+0x70], R234 ;  /* 0x000070ea01007387 */ /* 0x000fe20000100800 */
[----:B----4-:R-:W-:Y:S01]  /*b080*/  IADD3 R7, -R0, -0x8, RZ ;  /* 0xfffffff800077810 */ /* 0x010fe20007ffe1ff */
[----:B------:R-:W-:Y:S01]  /*b090*/  MUFU.TANH R12, R38 ;  /* 0x00000026000c7308 */ /* 0x000fe20000002400 */
[----:B------:R-:W-:Y:S01]  /*b0a0*/  ISETP.GE.AND P6, PT, R3, RZ, PT ;  /* 0x000000ff0300720c */ /* 0x000fe20003fc6270 */
[----:B------:R-:W-:Y:S01]  /*b0b0*/  STL [R1+0x6c], R233 ;  /* 0x00006ce901007387 */ /* 0x000fe20000100800 */
[----:B------:R-:W-:Y:S01]  /*b0c0*/  ISETP.GE.AND P5, PT, R4, RZ, PT ;  /* 0x000000ff0400720c */ /* 0x000fe20003fa6270 */
[----:B------:R-:W-:Y:S01]  /*b0d0*/  FMUL.FTZ R33, R33, UR11 ;  /* 0x0000000b21217c20 */ /* 0x000fe20008410000 */
[----:B------:R-:W-:Y:S01]  /*b0e0*/  IADD3 R6, -R0, -0x7, RZ ;  /* 0xfffffff900067810 */ /* 0x000fe20007ffe1ff */
[----:B------:R-:W-:Y:S01]  /*b0f0*/  STL [R1+0x68], R232 ;  /* 0x000068e801007387 */ /* 0x000fe20000100800 */
[----:B------:R-:W-:Y:S01]  /*b100*/  SEL R8, R7, R3, !P6 ;  /* 0x0000000307087207 */ /* 0x000fe20007000000 */
[----:B------:R-:W-:Y:S01]  /*b110*/  FMUL.FTZ R39, R39, UR11 ;  /* 0x0000000b27277c20 */ /* 0x000fe20008410000 */
[----:B------:R-:W-:Y:S01]  /*b120*/  SEL R7, R6, R4, !P5 ;  /* 0x0000000406077207 */ /* 0x000fe20006800000 */
[----:B------:R-:W2:Y:S01]  /*b130*/  MUFU.TANH R33, R33 ;  /* 0x0000002100217308 */ /* 0x000ea20000002400 */
[----:B------:R-:W-:Y:S01]  /*b140*/  IADD3 R2, R143, UR16, RZ ;  /* 0x000000108f027c10 */ /* 0x000fe2000fffe0ff */
[----:B------:R-:W-:Y:S01]  /*b150*/  STL [R1+0x64], R231 ;  /* 0x000064e701007387 */ /* 0x000fe20000100800 */
[----:B------:R-:W-:Y:S01]  /*b160*/  IADD3 R6, R0, -0x1, RZ ;  /* 0xffffffff00067810 */ /* 0x000fe20007ffe0ff */
[----:B------:R-:W-:Y:S01]  /*b170*/  FMUL.FTZ R34, R34, UR11 ;  /* 0x0000000b22227c20 */ /* 0x000fe20008410000 */
[----:B------:R-:W-:Y:S01]  /*b180*/  @!P1 IADD3 R5, -R2, 0x1, RZ ;  /* 0x0000000102059810 */ /* 0x000fe20007ffe1ff */
[----:B------:R-:W-:Y:S01]  /*b190*/  STL [R1+0x60], R230 ;  /* 0x000060e601007387 */ /* 0x000fe20000100800 */
[----:B------:R-:W-:Y:S03]  /*b1a0*/  ISETP.GE.AND P2, PT, R6, RZ, PT ;  /* 0x000000ff0600720c */ /* 0x000fe60003f46270 */
[----:B------:R-:W3:Y:S01]  /*b1b0*/  MUFU.TANH R38, R39 ;  /* 0x0000002700267308 */ /* 0x000ee20000002400 */
[----:B------:R-:W-:Y:S01]  /*b1c0*/  I2FP.F32.S32 R5, R5 ;  /* 0x0000000500057245 */ /* 0x000fe20000201400 */
[----:B------:R-:W-:Y:S01]  /*b1d0*/  STL [R1+0x5c], R229 ;  /* 0x00005ce501007387 */ /* 0x000fe20000100800 */
[----:B------:R-:W-:Y:S01]  /*b1e0*/  I2FP.F32.S32 R7, R7 ;  /* 0x0000000700077245 */ /* 0x000fe20000201400 */
[----:B------:R-:W-:Y:S01]  /*b1f0*/  FMUL.FTZ R41, R41, UR11 ;  /* 0x0000000b29297c20 */ /* 0x000fe20008410000 */
[C---:B------:R-:W-:Y:S01]  /*b200*/  IADD3 R9, R0.reuse, -0x8, RZ ;  /* 0xfffffff800097810 */ /* 0x040fe20007ffe0ff */
[C---:B-1----:R-:W-:Y:S01]  /*b210*/  FFMA.FTZ R222, R5.reuse, -UR5, R222 ;  /* 0x8000000505de7c23 */ /* 0x042fe200080100de */
[----:B------:R-:W-:Y:S03]  /*b220*/  FFMA.FTZ R223, R5, -UR5, R223 ;  /* 0x8000000505df7c23 */ /* 0x000fe600080100df */
[----:B------:R-:W1:Y:S01]  /*b230*/  MUFU.TANH R143, R34 ;  /* 0x00000022008f7308 */ /* 0x000e620000002400 */
[C---:B------:R-:W-:Y:S01]  /*b240*/  IADD3 R5, R0.reuse, 0x38, RZ ;  /* 0x0000003800057810 */ /* 0x040fe20007ffe0ff */
[----:B------:R-:W-:Y:S01]  /*b250*/  FFMA.FTZ R221, R7, -UR5, R221 ;  /* 0x8000000507dd7c23 */ /* 0x000fe200080100dd */
[----:B------:R-:W-:Y:S01]  /*b260*/  IABS R7, R0 ;  /* 0x0000000000077213 */ /* 0x000fe20000000000 */
[----:B------:R4:W-:Y:S01]  /*b270*/  STL [R1+0x58], R224 ;  /* 0x000058e001007387 */ /* 0x0009e20000100800 */
[----:B------:R-:W-:Y:S01]  /*b280*/  @!P2 IADD3 R6, -R0, 0x1, RZ ;  /* 0x000000010006a810 */ /* 0x000fe20007ffe1ff */
[----:B------:R-:W-:Y:S01]  /*b290*/  FMUL.FTZ R35, R35, UR11 ;  /* 0x0000000b23237c20 */ /* 0x000fe20008410000 */
[----:B------:R-:W-:Y:S03]  /*b2a0*/  ISETP.GE.AND P1, PT, R9, RZ, PT ;  /* 0x000000ff0900720c */ /* 0x000fe60003f26270 */
[----:B------:R-:W-:Y:S01]  /*b2b0*/  MUFU.TANH R34, R41 ;  /* 0x0000002900227308 */ /* 0x000fe20000002400 */
[----:B------:R-:W-:Y:S01]  /*b2c0*/  ISETP.GE.AND P2, PT, R5, RZ, PT ;  /* 0x000000ff0500720c */ /* 0x000fe20003f46270 */
[----:B------:R-:W-:Y:S01]  /*b2d0*/  FMUL.FTZ R40, R40, UR11 ;  /* 0x0000000b28287c20 */ /* 0x000fe20008410000 */
[----:B------:R-:W-:Y:S01]  /*b2e0*/  I2FP.F32.S32 R7, R7 ;  /* 0x0000000700077245 */ /* 0x000fe20000201400 */
[----:B------:R-:W-:Y:S01]  /*b2f0*/  FMUL.FTZ R32, R32, UR11 ;  /* 0x0000000b20207c20 */ /* 0x000fe20008410000 */
[----:B------:R-:W-:Y:S01]  /*b300*/  I2FP.F32.S32 R8, R8 ;  /* 0x0000000800087245 */ /* 0x000fe20000201400 */
[----:B------:R-:W-:Y:S01]  /*b310*/  FMUL.FTZ R28, R28, UR11 ;  /* 0x0000000b1c1c7c20 */ /* 0x000fe20008410000 */
[----:B------:R-:W-:Y:S03]  /*b320*/  I2FP.F32.S32 R6, R6 ;  /* 0x0000000600067245 */ /* 0x000fe60000201400 */
[----:B------:R-:W-:Y:S01]  /*b330*/  MUFU.TANH R14, R35 ;  /* 0x00000023000e7308 */ /* 0x000fe20000002400 */
[C---:B------:R-:W-:Y:S01]  /*b340*/  FFMA.FTZ R217, R7.reuse, -UR5, R217 ;  /* 0x8000000507d97c23 */ /* 0x040fe200080100d9 */
[----:B------:R-:W-:Y:S01]  /*b350*/  FFMA.FTZ R208, R7, -UR5, R244 ;  /* 0x8000000507d07c23 */ /* 0x000fe200080100f4 */
[----:B------:R-:W-:Y:S01]  /*b360*/  FFMA.FTZ R215, R8, -UR5, R136 ;  /* 0x8000000508d77c23 */ /* 0x000fe20008010088 */
[C---:B------:R-:W-:Y:S01]  /*b370*/  FFMA.FTZ R214, R6.reuse, -UR5, R137 ;  /* 0x8000000506d67c23 */ /* 0x040fe20008010089 */
[----:B------:R-:W-:Y:S01]  /*b380*/  FFMA.FTZ R219, R6, -UR5, R219 ;  /* 0x8000000506db7c23 */ /* 0x000fe200080100db */
[C---:B------:R-:W-:Y:S01]  /*b390*/  IADD3 R7, R0.reuse, 0x37, RZ ;  /* 0x0000003700077810 */ /* 0x040fe20007ffe0ff */
[----:B------:R-:W-:Y:S03]  /*b3a0*/  FMUL.FTZ R43, R43, UR11 ;  /* 0x0000000b2b2b7c20 */ /* 0x000fe60008410000 */
[----:B------:R-:W1:Y:S01]  /*b3b0*/  MUFU.TANH R13, R32 ;  /* 0x00000020000d7308 */ /* 0x000e620000002400 */
[----:B------:R-:W-:Y:S01]  /*b3c0*/  IADD3 R8, R0, -0x9, RZ ;  /* 0xfffffff700087810 */ /* 0x000fe20007ffe0ff */
[----:B------:R-:W-:Y:S01]  /*b3d0*/  FMUL.FTZ R50, R50, UR11 ;  /* 0x0000000b32327c20 */ /* 0x000fe20008410000 */
[C---:B------:R-:W-:Y:S01]  /*b3e0*/  IADD3 R6, R0.reuse, 0x30, RZ ;  /* 0x0000003000067810 */ /* 0x040fe20007ffe0ff */
[----:B------:R-:W-:Y:S01]  /*b3f0*/  FMUL.FTZ R65, R65, UR11 ;  /* 0x0000000b41417c20 */ /* 0x000fe20008410000 */
[----:B------:R-:W-:Y:S01]  /*b400*/  @!P1 IADD3 R9, -R0, 0x8, RZ ;  /* 0x0000000800099810 */ /* 0x000fe20007ffe1ff */
[----:B------:R-:W-:Y:S01]  /*b410*/  FMUL.FTZ R48, R48, UR11 ;  /* 0x0000000b30307c20 */ /* 0x000fe20008410000 */
[----:B------:R-:W-:Y:S03]  /*b420*/  @!P2 IADD3 R5, -R2, 0x8, RZ ;  /* 0x000000080205a810 */ /* 0x000fe60007ffe1ff */
[----:B------:R-:W-:Y:S01]  /*b430*/  MUFU.TANH R35, R40 ;  /* 0x0000002800237308 */ /* 0x000fe20000002400 */
[----:B------:R-:W-:Y:S01]  /*b440*/  ISETP.GE.AND P1, PT, R7, RZ, PT ;  /* 0x000000ff0700720c */ /* 0x000fe20003f26270 */
[----:B------:R-:W-:Y:S01]  /*b450*/  FMUL.FTZ R37, R37, UR11 ;  /* 0x0000000b25257c20 */ /* 0x000fe20008410000 */
[----:B------:R-:W-:Y:S01]  /*b460*/  ISETP.GE.AND P4, PT, R8, RZ, PT ;  /* 0x000000ff0800720c */ /* 0x000fe20003f86270 */
[----:B------:R-:W-:Y:S01]  /*b470*/  FMUL.FTZ R42, R42, UR11 ;  /* 0x0000000b2a2a7c20 */ /* 0x000fe20008410000 */
[----:B------:R-:W-:Y:S01]  /*b480*/  ISETP.GE.AND P2, PT, R6, RZ, PT ;  /* 0x000000ff0600720c */ /* 0x000fe20003f46270 */
[----:B------:R-:W-:Y:S01]  /*b490*/  FMUL.FTZ R49, R49, UR11 ;  /* 0x0000000b31317c20 */ /* 0x000fe20008410000 */
[----:B------:R-:W-:Y:S03]  /*b4a0*/  I2FP.F32.S32 R5, R5 ;  /* 0x0000000500057245 */ /* 0x000fe60000201400 */
[----:B------:R-:W1:Y:S01]  /*b4b0*/  MUFU.TANH R28, R28 ;  /* 0x0000001c001c7308 */ /* 0x000e620000002400 */
[----:B------:R-:W-:Y:S01]  /*b4c0*/  I2FP.F32.S32 R9, R9 ;  /* 0x0000000900097245 */ /* 0x000fe20000201400 */
[----:B------:R-:W-:Y:S01]  /*b4d0*/  FMUL.FTZ R64, R64, UR11 ;  /* 0x0000000b40407c20 */ /* 0x000fe20008410000 */
[----:B------:R-:W-:Y:S01]  /*b4e0*/  FMUL.FTZ R56, R56, UR11 ;  /* 0x0000000b38387c20 */ /* 0x000fe20008410000 */
[C---:B------:R-:W-:Y:S01]  /*b4f0*/  FFMA.FTZ R216, R5.reuse, -UR5, R216 ;  /* 0x8000000505d87c23 */ /* 0x040fe200080100d8 */
[----:B------:R-:W-:Y:S01]  /*b500*/  FFMA.FTZ R251, R5, -UR5, R20 ;  /* 0x8000000505fb7c23 */ /* 0x000fe20008010014 */
[C---:B------:R-:W-:Y:S01]  /*b510*/  FFMA.FTZ R211, R9.reuse, -UR5, R133 ;  /* 0x8000000509d37c23 */ /* 0x040fe20008010085 */
[----:B------:R-:W-:Y:S03]  /*b520*/  FFMA.FTZ R220, R9, -UR5, R220 ;  /* 0x8000000509dc7c23 */ /* 0x000fe600080100dc */
[----:B------:R-:W-:Y:S01]  /*b530*/  MUFU.TANH R31, R37 ;  /* 0x00000025001f7308 */ /* 0x000fe20000002400 */
[C---:B------:R-:W-:Y:S01]  /*b540*/  IADD3 R5, R0.reuse, 0x2f, RZ ;  /* 0x0000002f00057810 */ /* 0x040fe20007ffe0ff */
[----:B------:R-:W-:Y:S01]  /*b550*/  FMUL.FTZ R57, R57, UR11 ;  /* 0x0000000b39397c20 */ /* 0x000fe20008410000 */
[----:B------:R-:W-:Y:S01]  /*b560*/  IADD3 R9, R0, -0x10, RZ ;  /* 0xfffffff000097810 */ /* 0x000fe20007ffe0ff */
[----:B------:R-:W-:Y:S01]  /*b570*/  FMUL.FTZ R36, R36, UR11 ;  /* 0x0000000b24247c20 */ /* 0x000fe20008410000 */
[----:B------:R-:W-:Y:S01]  /*b580*/  @!P1 IADD3 R7, -R2, 0x9, RZ ;  /* 0x0000000902079810 */ /* 0x000fe20007ffe1ff */
[----:B------:R-:W-:Y:S01]  /*b590*/  FMUL.FTZ R51, R51, UR11 ;  /* 0x0000000b33337c20 */ /* 0x000fe20008410000 */
[----:B------:R-:W-:Y:S03]  /*b5a0*/  @!P4 IADD3 R8, -R0, 0x9, RZ ;  /* 0x000000090008c810 */ /* 0x000fe60007ffe1ff */
[----:B------:R2:W1:Y:S01]  /*b5b0*/  MUFU.TANH R11, R42 ;  /* 0x0000002a000b7308 */ /* 0x0004620000002400 */
[----:B------:R-:W-:Y:S01]  /*b5c0*/  @!P2 IADD3 R6, -R2, 0x10, RZ ;  /* 0x000000100206a810 */ /* 0x000fe20007ffe1ff */
[----:B------:R-:W-:Y:S01]  /*b5d0*/  FMUL.FTZ R29, R29, UR11 ;  /* 0x0000000b1d1d7c20 */ /* 0x000fe20008410000 */
[----:B------:R-:W-:Y:S01]  /*b5e0*/  ISETP.GE.AND P1, PT, R5, RZ, PT ;  /* 0x000000ff0500720c */ /* 0x000fe20003f26270 */
[----:B------:R-:W-:Y:S01]  /*b5f0*/  FMUL.FTZ R46, R46, UR11 ;  /* 0x0000000b2e2e7c20 */ /* 0x000fe20008410000 */
[----:B------:R-:W-:Y:S01]  /*b600*/  ISETP.GE.AND P2, PT, R9, RZ, PT ;  /* 0x000000ff0900720c */ /* 0x000fe20003f46270 */
[----:B------:R-:W-:Y:S01]  /*b610*/  FMUL.FTZ R47, R47, UR11 ;  /* 0x0000000b2f2f7c20 */ /* 0x000fe20008410000 */
[----:B------:R-:W-:Y:S03]  /*b620*/  I2FP.F32.S32 R8, R8 ;  /* 0x0000000800087245 */ /* 0x000fe60000201400 */
[----:B------:R1:W-:Y:S01]  /*b630*/  MUFU.TANH R10, R43 ;  /* 0x0000002b000a7308 */ /* 0x0003e20000002400 */
[----:B------:R-:W-:Y:S01]  /*b640*/  I2FP.F32.S32 R6, R6 ;  /* 0x0000000600067245 */ /* 0x000fe20000201400 */
[----:B------:R-:W-:Y:S01]  /*b650*/  FMUL.FTZ R60, R60, UR11 ;  /* 0x0000000b3c3c7c20 */ /* 0x000fe20008410000 */
[----:B------:R-:W-:Y:S01]  /*b660*/  I2FP.F32.S32 R7, R7 ;  /* 0x0000000700077245 */ /* 0x000fe20000201400 */
[C---:B------:R-:W-:Y:S01]  /*b670*/  FFMA.FTZ R210, R8.reuse, -UR5, R132 ;  /* 0x8000000508d27c23 */ /* 0x040fe20008010084 */
[----:B------:R-:W-:Y:S01]  /*b680*/  FFMA.FTZ R218, R8, -UR5, R218 ;  /* 0x8000000508da7c23 */ /* 0x000fe200080100da */
[C---:B------:R-:W-:Y:S01]  /*b690*/  FFMA.FTZ R213, R6.reuse, -UR5, R21 ;  /* 0x8000000506d57c23 */ /* 0x040fe20008010015 */
[----:B----4-:R-:W-:Y:S01]  /*b6a0*/  FFMA.FTZ R224, R6, -UR5, R19 ;  /* 0x8000000506e07c23 */ /* 0x010fe20008010013 */
[C---:B------:R-:W-:Y:S01]  /*b6b0*/  IADD3 R8, R0.reuse, -0x11, RZ ;  /* 0xffffffef00087810 */ /* 0x040fe20007ffe0ff */
[C---:B------:R-:W-:Y:S01]  /*b6c0*/  FFMA.FTZ R212, R7.reuse, -UR5, R135 ;  /* 0x8000000507d47c23 */ /* 0x040fe20008010087 */
[----:B------:R-:W-:Y:S01]  /*b6d0*/  IADD3 R6, R0, -0x19, RZ ;  /* 0xffffffe700067810 */ /* 0x000fe20007ffe0ff */
[----:B------:R-:W-:Y:S01]  /*b6e0*/  FFMA.FTZ R249, R7, -UR5, R22 ;  /* 0x8000000507f97c23 */ /* 0x000fe20008010016 */
[----:B------:R-:W-:Y:S01]  /*b6f0*/  @!P1 IADD3 R5, -R2, 0x11, RZ ;  /* 0x0000001102059810 */ /* 0x000fe20007ffe1ff */
[----:B------:R-:W-:Y:S01]  /*b700*/  MUFU.TANH R29, R29 ;  /* 0x0000001d001d7308 */ /* 0x000fe20000002400 */
[----:B------:R-:W-:Y:S01]  /*b710*/  ISETP.GE.AND P1, PT, R8, RZ, PT ;  /* 0x000000ff0800720c */ /* 0x000fe20003f26270 */
[----:B------:R-:W-:Y:S01]  /*b720*/  FMUL.FTZ R59, R59, UR11 ;  /* 0x0000000b3b3b7c20 */ /* 0x000fe20008410000 */
[----:B------:R-:W-:Y:S01]  /*b730*/  @!P2 IADD3 R9, -R0, 0x10, RZ ;  /* 0x000000100009a810 */ /* 0x000fe20007ffe1ff */
[----:B------:R-:W-:Y:S01]  /*b740*/  FMUL.FTZ R45, R45, UR11 ;  /* 0x0000000b2d2d7c20 */ /* 0x000fe20008410000 */
[----:B------:R-:W-:Y:S01]  /*b750*/  ISETP.GE.AND P2, PT, R6, RZ, PT ;  /* 0x000000ff0600720c */ /* 0x000fe20003f46270 */
[----:B------:R-:W-:Y:S01]  /*b760*/  FMUL.FTZ R54, R54, UR11 ;  /* 0x0000000b36367c20 */ /* 0x000fe20008410000 */
[----:B------:R-:W-:Y:S03]  /*b770*/  I2FP.F32.S32 R5, R5 ;  /* 0x0000000500057245 */ /* 0x000fe60000201400 */
[----:B------:R-:W-:Y:S01]  /*b780*/  MUFU.TANH R32, R36 ;  /* 0x0000002400207308 */ /* 0x000fe20000002400 */
[----:B------:R-:W-:Y:S01]  /*b790*/  IADD3 R7, R0, -0x18, RZ ;  /* 0xffffffe800077810 */ /* 0x000fe20007ffe0ff */
[----:B------:R-:W-:Y:S01]  /*b7a0*/  FMUL.FTZ R52, R52, UR11 ;  /* 0x0000000b34347c20 */ /* 0x000fe20008410000 */
[----:B------:R-:W-:Y:S01]  /*b7b0*/  I2FP.F32.S32 R9, R9 ;  /* 0x0000000900097245 */ /* 0x000fe20000201400 */
[C---:B------:R-:W-:Y:S01]  /*b7c0*/  FFMA.FTZ R209, R5.reuse, -UR5, R23 ;  /* 0x8000000505d17c23 */ /* 0x040fe20008010017 */
[----:B------:R-:W-:Y:S01]  /*b7d0*/  FFMA.FTZ R252, R5, -UR5, R18 ;  /* 0x8000000505fc7c23 */ /* 0x000fe20008010012 */
[----:B------:R-:W-:Y:S01]  /*b7e0*/  IADD3 R5, R0, 0x28, RZ ;  /* 0x0000002800057810 */ /* 0x000fe20007ffe0ff */
[----:B------:R-:W-:Y:S01]  /*b7f0*/  FMUL.FTZ R66, R66, UR11 ;  /* 0x0000000b42427c20 */ /* 0x000fe20008410000 */
[----:B------:R-:W-:Y:S01]  /*b800*/  ISETP.GE.AND P4, PT, R7, RZ, PT ;  /* 0x000000ff0700720c */ /* 0x000fe20003f86270 */
[----:B------:R-:W-:Y:S01]  /*b810*/  FFMA.FTZ R142, R9, -UR5, R142 ;  /* 0x80000005098e7c23 */ /* 0x000fe2000801008e */
[C---:B------:R-:W-:Y:S01]  /*b820*/  @!P1 IADD3 R8, -R0.reuse, 0x11, RZ ;  /* 0x0000001100089810 */ /* 0x040fe20007ffe1ff */
[----:B------:R-:W-:Y:S01]  /*b830*/  MUFU.TANH R46, R46 ;  /* 0x0000002e002e7308 */ /* 0x000fe20000002400 */
[C---:B------:R-:W-:Y:S01]  /*b840*/  @!P2 IADD3 R6, -R0.reuse, 0x19, RZ ;  /* 0x000000190006a810 */ /* 0x040fe20007ffe1ff */
[----:B------:R-:W-:Y:S01]  /*b850*/  FMUL.FTZ R53, R53, UR11 ;  /* 0x0000000b35357c20 */ /* 0x000fe20008410000 */
[----:B------:R-:W-:Y:S01]  /*b860*/  ISETP.GE.AND P1, PT, R5, RZ, PT ;  /* 0x000000ff0500720c */ /* 0x000fe20003f26270 */
[----:B------:R-:W-:Y:S01]  /*b870*/  FMUL.FTZ R55, R55, UR11 ;  /* 0x0000000b37377c20 */ /* 0x000fe20008410000 */
[----:B------:R-:W-:Y:S01]  /*b880*/  I2FP.F32.S32 R6, R6 ;  /* 0x0000000600067245 */ /* 0x000fe20000201400 */
[----:B------:R-:W-:Y:S01]  /*b890*/  FMUL.FTZ R67, R67, UR11 ;  /* 0x0000000b43437c20 */ /* 0x000fe20008410000 */
[----:B------:R-:W-:Y:S03]  /*b8a0*/  I2FP.F32.S32 R8, R8 ;  /* 0x0000000800087245 */ /* 0x000fe60000201400 */
[----:B------:R-:W-:Y:S01]  /*b8b0*/  MUFU.TANH R47, R47 ;  /* 0x0000002f002f7308 */ /* 0x000fe20000002400 */
[----:B------:R-:W-:Y:S01]  /*b8c0*/  IADD3 R15, R0, 0x48, RZ ;  /* 0x00000048000f7810 */ /* 0x000fe20007ffe0ff */
[----:B------:R-:W-:Y:S01]  /*b8d0*/  FMUL.FTZ R58, R58, UR11 ;  /* 0x0000000b3a3a7c20 */ /* 0x000fe20008410000 */
[----:B------:R-:W-:Y:S01]  /*b8e0*/  @!P4 IADD3 R7, -R0, 0x18, RZ ;  /* 0x000000180007c810 */ /* 0x000fe20007ffe1ff */
[----:B--2---:R-:W-:Y:S01]  /*b8f0*/  FFMA.FTZ R42, R8, -UR5, R134 ;  /* 0x80000005082a7c23 */ /* 0x004fe20008010086 */
[----:B------:R-:W-:Y:S01]  /*b900*/  @!P5 IADD3 R4, -R2, 0x39, RZ ;  /* 0x000000390204d810 */ /* 0x000fe20007ffe1ff */
[----:B------:R-:W-:Y:S01]  /*b910*/  FMUL.FTZ R44, R44, UR11 ;  /* 0x0000000b2c2c7c20 */ /* 0x000fe20008410000 */
[----:B------:R-:W-:Y:S03]  /*b920*/  I2FP.F32.S32 R7, R7 ;  /* 0x0000000700077245 */ /* 0x000fe60000201400 */
[----:B------:R-:W-:Y:S01]  /*b930*/  MUFU.TANH R30, R51 ;  /* 0x00000033001e7308 */ /* 0x000fe20000002400 */
[C---:B------:R-:W-:Y:S01]  /*b940*/  @!P1 IADD3 R5, -R2.reuse, 0x18, RZ ;  /* 0x0000001802059810 */ /* 0x040fe20007ffe1ff */
[----:B------:R-:W-:Y:S01]  /*b950*/  FMUL.FTZ R61, R61, UR11 ;  /* 0x0000000b3d3d7c20 */ /* 0x000fe20008410000 */
[----:B------:R-:W-:Y:S01]  /*b960*/  @!P6 IADD3 R3, -R2, 0x38, RZ ;  /* 0x000000380203e810 */ /* 0x000fe20007ffe1ff */
[----:B------:R-:W-:Y:S01]  /*b970*/  FMUL.FTZ R63, R63, UR11 ;  /* 0x0000000b3f3f7c20 */ /* 0x000fe20008410000 */
[----:B------:R-:W-:Y:S01]  /*b980*/  I2FP.F32.S32 R5, R5 ;  /* 0x0000000500057245 */ /* 0x000fe20000201400 */
[----:B------:R-:W-:Y:S01]  /*b990*/  FMUL.FTZ R62, R62, UR11 ;  /* 0x0000000b3e3e7c20 */ /* 0x000fe20008410000 */
[----:B------:R-:W-:Y:S03]  /*b9a0*/  I2FP.F32.S32 R3, R3 ;  /* 0x0000000300037245 */ /* 0x000fe60000201400 */
[----:B------:R-:W2:Y:S01]  /*b9b0*/  MUFU.TANH R19, R60 ;  /* 0x0000003c00137308 */ /* 0x000ea20000002400 */
[----:B------:R-:W-:Y:S09]  /*b9c0*/  UIADD3 UR22, UR22, -0x1, URZ ;  /* 0xffffffff16167890 */ /* 0x000ff2000fffe03f */
[----:B------:R-:W-:Y:S10]  /*b9d0*/  MUFU.TANH R59, R59 ;  /* 0x0000003b003b7308 */ /* 0x000ff40000002400 */
        /* <DEDUP_REMOVED lines=11> */
[----:B------:R-:W-:Y:S01]  /*ba90*/  MUFU.TANH R137, R62 ;  /* 0x0000003e00897308 */ /* 0x000fe20000002400 */
[C---:B------:R-:W-:Y:S01]  /*baa0*/  FFMA.FTZ R39, R6.reuse, -UR5, R33 ;  /* 0x8000000506277c23 */ /* 0x040fe20008010021 */
[----:B---3--:R-:W-:Y:S01]  /*bab0*/  FFMA.FTZ R38, R6, -UR5, R38 ;  /* 0x8000000506267c23 */ /* 0x008fe20008010026 */
[C---:B------:R-:W-:Y:S01]  /*bac0*/  IADD3 R6, R0.reuse, 0x1f, RZ ;  /* 0x0000001f00067810 */ /* 0x040fe20007ffe0ff */
[----:B-1----:R-:W-:Y:S01]  /*bad0*/  FFMA.FTZ R143, R9, -UR5, R143 ;  /* 0x80000005098f7c23 */ /* 0x002fe2000801008f */
[----:B------:R-:W-:Y:S01]  /*bae0*/  IADD3 R9, R0, 0x27, RZ ;  /* 0x0000002700097810 */ /* 0x000fe20007ffe0ff */
[C---:B------:R-:W-:Y:S01]  /*baf0*/  FFMA.FTZ R41, R7.reuse, -UR5, R12 ;  /* 0x8000000507297c23 */ /* 0x040fe2000801000c */
[----:B------:R-:W-:Y:S01]  /*bb00*/  ISETP.GE.AND P1, PT, R6, RZ, PT ;  /* 0x000000ff0600720c */ /* 0x000fe20003f26270 */
[----:B------:R-:W-:Y:S01]  /*bb10*/  FFMA.FTZ R40, R7, -UR5, R13 ;  /* 0x8000000507287c23 */ /* 0x000fe2000801000d */
[----:B------:R-:W-:Y:S01]  /*bb20*/  ISETP.GE.AND P2, PT, R9, RZ, PT ;  /* 0x000000ff0900720c */ /* 0x000fe20003f46270 */
[C---:B------:R-:W-:Y:S01]  /*bb30*/  FFMA.FTZ R37, R5.reuse, -UR5, R28 ;  /* 0x8000000505257c23 */ /* 0x040fe2000801001c */
[C---:B------:R-:W-:Y:S01]  /*bb40*/  IADD3 R7, R0.reuse, 0x20, RZ ;  /* 0x0000002000077810 */ /* 0x040fe20007ffe0ff */
[----:B------:R-:W-:Y:S01]  /*bb50*/  FFMA.FTZ R231, R5, -UR5, R11 ;  /* 0x8000000505e77c23 */ /* 0x000fe2000801000b */
[----:B------:R-:W-:Y:S01]  /*bb60*/  IADD3 R5, R0, -0x21, RZ ;  /* 0xffffffdf00057810 */ /* 0x000fe20007ffe0ff */
[----:B------:R-:W-:Y:S01]  /*bb70*/  FFMA.FTZ R43, R8, -UR5, R14 ;  /* 0x80000005082b7c23 */ /* 0x000fe2000801000e */
[----:B------:R-:W-:Y:S01]  /*bb80*/  ISETP.GE.AND P4, PT, R7, RZ, PT ;  /* 0x000000ff0700720c */ /* 0x000fe20003f86270 */
[----:B------:R-:W1:Y:S01]  /*bb90*/  MUFU.TANH R33, R50 ;  /* 0x0000003200217308 */ /* 0x000e620000002400 */
[C---:B------:R-:W-:Y:S01]  /*bba0*/  IADD3 R8, R0.reuse, -0x20, RZ ;  /* 0xffffffe000087810 */ /* 0x040fe20007ffe0ff */
[----:B--2---:R-:W-:Y:S01]  /*bbb0*/  FFMA.FTZ R19, R3, -UR5, R19 ;  /* 0x8000000503137c23 */ /* 0x004fe20008010013 */
[----:B------:R-:W-:Y:S02]  /*bbc0*/  IADD3 R13, R0, -0x29, RZ ;  /* 0xffffffd7000d7810 */ /* 0x000fe40007ffe0ff */
[C---:B------:R-:W-:Y:S02]  /*bbd0*/  @!P1 IADD3 R6, -R2.reuse, 0x21, RZ ;  /* 0x0000002102069810 */ /* 0x040fe40007ffe1ff */
[----:B------:R-:W-:Y:S02]  /*bbe0*/  ISETP.GE.AND P1, PT, R5, RZ, PT ;  /* 0x000000ff0500720c */ /* 0x000fe40003f26270 */
[----:B------:R-:W-:Y:S02]  /*bbf0*/  @!P2 IADD3 R9, -R2, 0x19, RZ ;  /* 0x000000190209a810 */ /* 0x000fe40007ffe1ff */
[----:B------:R-:W-:Y:S02]  /*bc00*/  ISETP.GE.AND P2, PT, R8, RZ, PT ;  /* 0x000000ff0800720c */ /* 0x000fe40003f46270 */
[----:B------:R-:W-:Y:S02]  /*bc10*/  @!P4 IADD3 R7, -R2, 0x20, RZ ;  /* 0x000000200207c810 */ /* 0x000fe40007ffe1ff */
[----:B------:R-:W-:Y:S02]  /*bc20*/  ISETP.GE.AND P4, PT, R15, RZ, PT ;  /* 0x000000ff0f00720c */ /* 0x000fe40003f86270 */
[C---:B------:R-:W-:Y:S02]  /*bc30*/  IADD3 R14, R0.reuse, -0x28, RZ ;  /* 0xffffffd8000e7810 */ /* 0x040fe40007ffe0ff */
[----:B------:R-:W-:Y:S02]  /*bc40*/  I2FP.F32.S32 R9, R9 ;  /* 0x0000000900097245 */ /* 0x000fe40000201400 */
[C---:B------:R-:W-:Y:S02]  /*bc50*/  @!P1 IADD3 R5, -R0.reuse, 0x21, RZ ;  /* 0x0000002100059810 */ /* 0x040fe40007ffe1ff */
[----:B------:R-:W-:Y:S01]  /*bc60*/  ISETP.GE.AND P1, PT, R13, RZ, PT ;  /* 0x000000ff0d00720c */ /* 0x000fe20003f26270 */
[C---:B------:R-:W-:Y:S01]  /*bc70*/  FFMA.FTZ R229, R9.reuse, -UR5, R10 ;  /* 0x8000000509e57c23 */ /* 0x040fe2000801000a */
[----:B------:R-:W-:Y:S01]  /*bc80*/  @!P2 IADD3 R8, -R0, 0x20, RZ ;  /* 0x000000200008a810 */ /* 0x000fe20007ffe1ff */
[----:B------:R-:W-:Y:S01]  /*bc90*/  FFMA.FTZ R36, R9, -UR5, R29 ;  /* 0x8000000509247c23 */ /* 0x000fe2000801001d */
[----:B------:R-:W-:Y:S02]  /*bca0*/  ISETP.GE.AND P2, PT, R14, RZ, PT ;  /* 0x000000ff0e00720c */ /* 0x000fe40003f46270 */
[----:B------:R-:W-:Y:S02]  /*bcb0*/  IADD3 R12, R0, -0x38, RZ ;  /* 0xffffffc8000c7810 */ /* 0x000fe40007ffe0ff */
[----:B------:R-:W-:Y:S02]  /*bcc0*/  @!P4 IADD3 R15, -R2, -0x8, RZ ;  /* 0xfffffff8020fc810 */ /* 0x000fe40007ffe1ff */
[----:B------:R-:W-:Y:S02]  /*bcd0*/  ISETP.GE.AND P4, PT, R12, RZ, PT ;  /* 0x000000ff0c00720c */ /* 0x000fe40003f86270 */
[C---:B------:R-:W-:Y:S02]  /*bce0*/  IADD3 R10, R0.reuse, -0x30, RZ ;  /* 0xffffffd0000a7810 */ /* 0x040fe40007ffe0ff */
[C---:B------:R-:W-:Y:S02]  /*bcf0*/  IADD3 R11, R0.reuse, -0x39, RZ ;  /* 0xffffffc7000b7810 */ /* 0x040fe40007ffe0ff */
[----:B------:R-:W-:Y:S02]  /*bd00*/  @!P1 IADD3 R13, -R0, 0x29, RZ ;  /* 0x00000029000d9810 */ /* 0x000fe40007ffe1ff */
[----:B------:R-:W-:Y:S02]  /*bd10*/  ISETP.GE.AND P1, PT, R10, RZ, PT ;  /* 0x000000ff0a00720c */ /* 0x000fe40003f26270 */
[C---:B------:R-:W-:Y:S02]  /*bd20*/  @!P2 IADD3 R14, -R0.reuse, 0x28, RZ ;  /* 0x00000028000ea810 */ /* 0x040fe40007ffe1ff */
[----:B------:R-:W-:Y:S02]  /*bd30*/  ISETP.GE.AND P2, PT, R11, RZ, PT ;  /* 0x000000ff0b00720c */ /* 0x000fe40003f46270 */
[----:B------:R-:W-:Y:S02]  /*bd40*/  I2FP.F32.S32 R7, R7 ;  /* 0x0000000700077245 */ /* 0x000fe40000201400 */
[----:B------:R-:W-:Y:S02]  /*bd50*/  I2FP.F32.S32 R8, R8 ;  /* 0x0000000800087245 */ /* 0x000fe40000201400 */
[C---:B------:R-:W-:Y:S01]  /*bd60*/  IADD3 R9, R0.reuse, -0x31, RZ ;  /* 0xffffffcf00097810 */ /* 0x040fe20007ffe0ff */
[C---:B------:R-:W-:Y:S01]  /*bd70*/  FFMA.FTZ R230, R7.reuse, -UR5, R46 ;  /* 0x8000000507e67c23 */ /* 0x040fe2000801002e */
[----:B------:R-:W-:Y:S01]  /*bd80*/  FFMA.FTZ R35, R7, -UR5, R35 ;  /* 0x8000000507237c23 */ /* 0x000fe20008010023 */
[----:B------:R-:W-:Y:S01]  /*bd90*/  @!P4 IADD3 R12, -R0, 0x38, RZ ;  /* 0x00000038000cc810 */ /* 0x000fe20007ffe1ff */
[C---:B------:R-:W-:Y:S01]  /*bda0*/  FFMA.FTZ R32, R8.reuse, -UR5, R32 ;  /* 0x8000000508207c23 */ /* 0x040fe20008010020 */
[----:B------:R-:W-:Y:S01]  /*bdb0*/  ISETP.GE.AND P4, PT, R9, RZ, PT ;  /* 0x000000ff0900720c */ /* 0x000fe20003f86270 */
[----:B-1----:R-:W-:Y:S01]  /*bdc0*/  FFMA.FTZ R33, R8, -UR5, R33 ;  /* 0x8000000508217c23 */ /* 0x002fe20008010021 */
[C---:B------:R-:W-:Y:S02]  /*bdd0*/  IADD3 R7, R0.reuse, 0x17, RZ ;  /* 0x0000001700077810 */ /* 0x040fe40007ffe0ff */
[C---:B------:R-:W-:Y:S02]  /*bde0*/  IADD3 R8, R0.reuse, 0x18, RZ ;  /* 0x0000001800087810 */ /* 0x040fe40007ffe0ff */
[C---:B------:R-:W-:Y:S02]  /*bdf0*/  @!P1 IADD3 R10, -R0.reuse, 0x30, RZ ;  /* 0x00000030000a9810 */ /* 0x040fe40007ffe1ff */
[----:B------:R-:W-:Y:S02]  /*be00*/  ISETP.GE.AND P1, PT, R7, RZ, PT ;  /* 0x000000ff0700720c */ /* 0x000fe40003f26270 */
[----:B------:R-:W-:Y:S02]  /*be10*/  @!P2 IADD3 R11, -R0, 0x39, RZ ;  /* 0x00000039000ba810 */ /* 0x000fe40007ffe1ff */
        /* <DEDUP_REMOVED lines=11> */
[----:B------:R-:W-:Y:S02]  /*bed0*/  @!P1 IADD3 R7, -R2, 0x29, RZ ;  /* 0x0000002902079810 */ /* 0x000fe40007ffe1ff */
[----:B------:R-:W-:Y:S02]  /*bee0*/  ISETP.GE.AND P1, PT, R0, RZ, PT ;  /* 0x000000ff0000720c */ /* 0x000fe40003f26270 */
[----:B------:R-:W-:Y:S02]  /*bef0*/  @!P2 IADD3 R8, -R2, 0x28, RZ ;  /* 0x000000280208a810 */ /* 0x000fe40007ffe1ff */
[----:B------:R-:W-:Y:S02]  /*bf00*/  ISETP.GE.AND P2, PT, R5, RZ, PT ;  /* 0x000000ff0500720c */ /* 0x000fe40003f46270 */
[----:B------:R-:W-:Y:S02]  /*bf10*/  ISETP.GE.AND P4, PT, R6, RZ, PT ;  /* 0x000000ff0600720c */ /* 0x000fe40003f86270 */
[----:B------:R-:W-:Y:S02]  /*bf20*/  I2FP.F32.S32 R15, R15 ;  /* 0x0000000f000f7245 */ /* 0x000fe40000201400 */
[----:B------:R-:W-:Y:S02]  /*bf30*/  I2FP.F32.S32 R11, R11 ;  /* 0x0000000b000b7245 */ /* 0x000fe40000201400 */
[----:B------:R-:W-:Y:S01]  /*bf40*/  FMNMX.FTZ R3, R208, R138, !PT ;  /* 0x0000008ad0037209 */ /* 0x000fe20007810000 */
[----:B------:R-:W-:Y:S01]  /*bf50*/  FFMA.FTZ R29, R15, -UR5, R245 ;  /* 0x800000050f1d7c23 */ /* 0x000fe200080100f5 */
[----:B------:R-:W-:Y:S02]  /*bf60*/  IABS R15, R2 ;  /* 0x00000002000f7213 */ /* 0x000fe40000000000 */
[C---:B------:R-:W-:Y:S02]  /*bf70*/  @!P1 IADD3 R0, -R2.reuse, -0x7, RZ ;  /* 0xfffffff902009810 */ /* 0x040fe40007ffe1ff */
[C---:B------:R-:W-:Y:S02]  /*bf80*/  @!P2 IADD3 R5, -R2.reuse, 0x31, RZ ;  /* 0x000000310205a810 */ /* 0x040fe40007ffe1ff */
[----:B------:R-:W-:Y:S02]  /*bf90*/  @!P4 IADD3 R6, -R2, 0x30, RZ ;  /* 0x000000300206c810 */ /* 0x000fe40007ffe1ff */
[----:B------:R-:W-:Y:S02]  /*bfa0*/  MOV R2, R15 ;  /* 0x0000000f00027202 */ /* 0x000fe40000000f00 */
[----:B------:R-:W-:Y:S02]  /*bfb0*/  I2FP.F32.S32 R15, R0 ;  /* 0x00000000000f7245 */ /* 0x000fe40000201400 */
[----:B------:R-:W-:Y:S02]  /*bfc0*/  I2FP.F32.S32 R0, R2 ;  /* 0x0000000200007245 */ /* 0x000fe40000201400 */
[----:B------:R-:W-:Y:S01]  /*bfd0*/  I2FP.F32.S32 R7, R7 ;  /* 0x0000000700077245 */ /* 0x000fe20000201400 */
[----:B------:R-:W-:Y:S01]  /*bfe0*/  FFMA.FTZ R27, R15, -UR5, R248 ;  /* 0x800000050f1b7c23 */ /* 0x000fe200080100f8 */
[----:B------:R-:W-:Y:S01]  /*bff0*/  FMNMX.FTZ R3, R214, R3, !PT ;  /* 0x00000003d6037209 */ /* 0x000fe20007810000 */
[----:B------:R-:W1:Y:S01]  /*c000*/  MUFU.TANH R15, R65 ;  /* 0x00000041000f7308 */ /* 0x000e620000002400 */
[C---:B------:R-:W-:Y:S01]  /*c010*/  FFMA.FTZ R22, R0.reuse, -UR5, R247 ;  /* 0x8000000500167c23 */ /* 0x040fe200080100f7 */
[----:B------:R-:W-:Y:S01]  /*c020*/  FFMA.FTZ R28, R0, -UR5, R246 ;  /* 0x80000005001c7c23 */ /* 0x000fe200080100f6 */
[----:B------:R-:W-:Y:S01]  /*c030*/  I2FP.F32.S32 R0, R5 ;  /* 0x0000000500007245 */ /* 0x000fe20000201400 */
[----:B------:R-:W-:Y:S01]  /*c040*/  FFMA.FTZ R248, R7, -UR5, R59 ;  /* 0x8000000507f87c23 */ /* 0x000fe2000801003b */
[----:B------:R-:W-:Y:S01]  /*c050*/  FMNMX.FTZ R5, R215, R139, !PT ;  /* 0x0000008bd7057209 */ /* 0x000fe20007810000 */
[----:B------:R-:W-:Y:S01]  /*c060*/  FFMA.FTZ R20, R7, -UR5, R20 ;  /* 0x8000000507147c23 */ /* 0x000fe20008010014 */
[----:B------:R-:W-:Y:S02]  /*c070*/  FMNMX.FTZ R2, R22, R140, !PT ;  /* 0x0000008c16027209 */ /* 0x000fe40007810000 */
[----:B------:R-:W-:Y:S02]  /*c080*/  FMNMX.FTZ R5, R221, R5, !PT ;  /* 0x00000005dd057209 */ /* 0x000fe40007810000 */
[----:B------:R-:W-:Y:S02]  /*c090*/  FMNMX.FTZ R7, R211, R3, !PT ;  /* 0x00000003d3077209 */ /* 0x000fe40007810000 */
[----:B------:R-:W-:Y:S02]  /*c0a0*/  FMNMX.FTZ R3, R222, R2, !PT ;  /* 0x00000002de037209 */ /* 0x000fe40007810000 */
[----:B------:R-:W-:Y:S01]  /*c0b0*/  I2FP.F32.S32 R14, R14 ;  /* 0x0000000e000e7245 */ /* 0x000fe20000201400 */
[----:B-1----:R-:W-:Y:S01]  /*c0c0*/  FFMA.FTZ R15, R11, -UR5, R15 ;  /* 0x800000050b0f7c23 */ /* 0x002fe2000801000f */
[----:B------:R-:W-:Y:S02]  /*c0d0*/  I2FP.F32.S32 R11, R4 ;  /* 0x00000004000b7245 */ /* 0x000fe40000201400 */
[----:B------:R-:W-:Y:S01]  /*c0e0*/  FMNMX.FTZ R4, R29, R141, !PT ;  /* 0x0000008d1d047209 */ /* 0x000fe20007810000 */
[----:B------:R-:W-:Y:S01]  /*c0f0*/  FFMA.FTZ R25, R14, -UR5, R25 ;  /* 0x800000050e197c23 */ /* 0x000fe20008010019 */
[----:B------:R-:W-:Y:S01]  /*c100*/  FMNMX.FTZ R3, R216, R3, !PT ;  /* 0x00000003d8037209 */ /* 0x000fe20007810000 */
[----:B------:R-:W-:Y:S01]  /*c110*/  FFMA.FTZ R26, R14, -UR5, R26 ;  /* 0x800000050e1a7c23 */ /* 0x000fe2000801001a */
[----:B------:R-:W-:Y:S01]  /*c120*/  FMNMX.FTZ R2, R27, R4, !PT ;  /* 0x000000041b027209 */ /* 0x000fe20007810000 */
[----:B------:R-:W1:Y:S01]  /*c130*/  MUFU.TANH R14, R67 ;  /* 0x00000043000e7308 */ /* 0x000e620000002400 */
        /* <DEDUP_REMOVED lines=21> */
[----:B------:R-:W-:Y:S01]  /*c290*/  I2FP.F32.S32 R13, R13 ;  /* 0x0000000d000d7245 */ /* 0x000fe20000201400 */
[C---:B------:R-:W-:Y:S01]  /*c2a0*/  FFMA.FTZ R16, R10.reuse, -UR5, R16 ;  /* 0x800000050a107c23 */ /* 0x040fe20008010010 */
[----:B------:R-:W-:Y:S01]  /*c2b0*/  FMNMX.FTZ R5, R43, R5, !PT ;  /* 0x000000052b057209 */ /* 0x000fe20007810000 */
[----:B------:R-:W-:Y:S01]  /*c2c0*/  FFMA.FTZ R17, R10, -UR5, R17 ;  /* 0x800000050a117c23 */ /* 0x000fe20008010011 */
[----:B------:R-:W-:Y:S01]  /*c2d0*/  FMNMX.FTZ R4, R36, R3, !PT ;  /* 0x0000000324047209 */ /* 0x000fe20007810000 */
[----:B------:R-:W-:Y:S01]  /*c2e0*/  FFMA.FTZ R23, R13, -UR5, R23 ;  /* 0x800000050d177c23 */ /* 0x000fe20008010017 */
[----:B------:R-:W-:Y:S01]  /*c2f0*/  I2FP.F32.S32 R9, R9 ;  /* 0x0000000900097245 */ /* 0x000fe20000201400 */
[----:B------:R-:W-:Y:S01]  /*c300*/  MUFU.TANH R10, R56 ;  /* 0x00000038000a7308 */ /* 0x000fe20000002400 */
[----:B------:R-:W-:Y:S01]  /*c310*/  FMNMX.FTZ R3, R31, R2, !PT ;  /* 0x000000021f037209 */ /* 0x000fe20007810000 */
[----:B------:R-:W-:Y:S01]  /*c320*/  FFMA.FTZ R24, R13, -UR5, R24 ;  /* 0x800000050d187c23 */ /* 0x000fe20008010018 */
[----:B------:R-:W-:Y:S01]  /*c330*/  FMNMX.FTZ R2, R252, R7, !PT ;  /* 0x00000007fc027209 */ /* 0x000fe20007810000 */
[----:B------:R-:W-:Y:S01]  /*c340*/  FFMA.FTZ R13, R9, -UR5, R53 ;  /* 0x80000005090d7c23 */ /* 0x000fe20008010035 */
[----:B------:R-:W-:Y:S01]  /*c350*/  FMNMX.FTZ R5, R41, R5, !PT ;  /* 0x0000000529057209 */ /* 0x000fe20007810000 */
[----:B-1----:R-:W-:Y:S01]  /*c360*/  FFMA.FTZ R14, R9, -UR5, R14 ;  /* 0x80000005090e7c23 */ /* 0x002fe2000801000e */
[----:B------:R-:W-:Y:S03]  /*c370*/  FMNMX.FTZ R7, R35, R4, !PT ;  /* 0x0000000423077209 */ /* 0x000fe60007810000 */
[----:B------:R-:W1:Y:S01]  /*c380*/  MUFU.TANH R9, R57 ;  /* 0x0000003900097308 */ /* 0x000e620000002400 */
[----:B------:R-:W-:Y:S02]  /*c390*/  FMNMX.FTZ R4, R25, R3, !PT ;  /* 0x0000000319047209 */ /* 0x000fe40007810000 */
[----:B------:R-:W-:Y:S02]  /*c3a0*/  FMNMX.FTZ R2, R231, R2, !PT ;  /* 0x00000002e7027209 */ /* 0x000fe40007810000 */
[----:B------:R-:W-:Y:S02]  /*c3b0*/  I2FP.F32.S32 R8, R8 ;  /* 0x0000000800087245 */ /* 0x000fe40000201400 */
[----:B------:R-:W-:Y:S02]  /*c3c0*/  FMNMX.FTZ R3, R38, R5, !PT ;  /* 0x0000000526037209 */ /* 0x000fe40007810000 */
[----:B------:R-:W-:Y:S01]  /*c3d0*/  FMNMX.FTZ R4, R23, R4, !PT ;  /* 0x0000000417047209 */ /* 0x000fe20007810000 */
[----:B------:R-:W-:Y:S01]  /*c3e0*/  FFMA.FTZ R21, R8, -UR5, R21 ;  /* 0x8000000508157c23 */ /* 0x000fe20008010015 */
[----:B------:R-:W-:Y:S01]  /*c3f0*/  FMNMX.FTZ R5, R34, R7, !PT ;  /* 0x0000000722057209 */ /* 0x000fe20007810000 */
[----:B------:R-:W-:Y:S01]  /*c400*/  FFMA.FTZ R245, R8, -UR5, R58 ;  /* 0x8000000508f57c23 */ /* 0x000fe2000801003a */
[----:B------:R-:W-:Y:S01]  /*c410*/  I2FP.F32.S32 R12, R12 ;  /* 0x0000000c000c7245 */ /* 0x000fe20000201400 */
[----:B------:R-:W2:Y:S01]  /*c420*/  MUFU.TANH R8, R61 ;  /* 0x0000003d00087308 */ /* 0x000ea20000002400 */
[----:B------:R-:W-:Y:S02]  /*c430*/  FMNMX.FTZ R7, R229, R2, !PT ;  /* 0x00000002e5077209 */ /* 0x000fe40007810000 */
[----:B------:R-:W-:Y:S01]  /*c440*/  FMNMX.FTZ R2, R33, R3, !PT ;  /* 0x0000000321027209 */ /* 0x000fe20007810000 */
[----:B------:R-:W-:Y:S01]  /*c450*/  FFMA.FTZ R18, R12, -UR5, R18 ;  /* 0x800000050c127c23 */ /* 0x000fe20008010012 */
[----:B------:R-:W-:Y:S01]  /*c460*/  FMNMX.FTZ R3, R16, R4, !PT ;  /* 0x0000000410037209 */ /* 0x000fe20007810000 */
[----:B-1----:R-:W-:Y:S01]  /*c470*/  FFMA.FTZ R9, R0, -UR5, R9 ;  /* 0x8000000500097c23 */ /* 0x002fe20008010009 */
[----:B------:R-:W-:Y:S02]  /*c480*/  FMNMX.FTZ R4, R30, R2, !PT ;  /* 0x000000021e047209 */ /* 0x000fe40007810000 */
[----:B------:R-:W-:Y:S02]  /*c490*/  I2FP.F32.S32 R6, R6 ;  /* 0x0000000600067245 */ /* 0x000fe40000201400 */
[----:B------:R-:W-:Y:S02]  /*c4a0*/  FMNMX.FTZ R2, R13, R3, !PT ;  /* 0x000000030d027209 */ /* 0x000fe40007810000 */
[----:B------:R-:W-:Y:S01]  /*c4b0*/  FMNMX.FTZ R5, R21, R5, !PT ;  /* 0x0000000515057209 */ /* 0x000fe20007810000 */
[----:B------:R-:W-:Y:S01]  /*c4c0*/  FFMA.FTZ R10, R6, -UR5, R10 ;  /* 0x80000005060a7c23 */ /* 0x000fe2000801000a */
[----:B------:R-:W-:Y:S01]  /*c4d0*/  FMNMX.FTZ R4, R26, R4, !PT ;  /* 0x000000041a047209 */ /* 0x000fe20007810000 */
[----:B------:R-:W1:Y:S01]  /*c4e0*/  MUFU.TANH R3, R63 ;  /* 0x0000003f00037308 */ /* 0x000e620000002400 */
[----:B------:R-:W-:Y:S01]  /*c4f0*/  FMNMX.FTZ R2, R18, R2, !PT ;  /* 0x0000000212027209 */ /* 0x000fe20007810000 */
[----:B--2---:R-:W-:Y:S01]  /*c500*/  FFMA.FTZ R8, R11, -UR5, R8 ;  /* 0x800000050b087c23 */ /* 0x004fe20008010008 */
        /* <DEDUP_REMOVED lines=8> */
[----:B------:R-:W-:Y:S01]  /*c590*/  FMNMX.FTZ R5, R9, R2, !PT ;  /* 0x0000000209057209 */ /* 0x000fe20007810000 */
[----:B------:R-:W2:Y:S01]  /*c5a0*/  SHFL.BFLY PT, R7, R135, 0x2, 0x1f ;  /* 0x0c401f0087077f89 */ /* 0x000ea200000e0000 */
[----:B------:R-:W-:Y:S01]  /*c5b0*/  FMNMX.FTZ R2, R245, R4, !PT ;  /* 0x00000004f5027209 */ /* 0x000fe20007810000 */
[----:B-1----:R-:W-:Y:S01]  /*c5c0*/  FFMA.FTZ R136, R0, -UR5, R3 ;  /* 0x8000000500887c23 */ /* 0x002fe20008010003 */
[----:B------:R-:W-:Y:S02]  /*c5d0*/  FMNMX.FTZ R4, R19, R5, !PT ;  /* 0x0000000513047209 */ /* 0x000fe40007810000 */
[----:B------:R-:W-:Y:S02]  /*c5e0*/  FMNMX.FTZ R2, R248, R2, !PT ;  /* 0x00000002f8027209 */ /* 0x000fe40007810000 */
[----:B------:R-:W-:Y:S02]  /*c5f0*/  FMNMX.FTZ R4, R8, R4, !PT ;  /* 0x0000000408047209 */ /* 0x000fe40007810000 */
[----:B------:R-:W-:Y:S02]  /*c600*/  FMNMX.FTZ R0, R137, R2, !PT ;  /* 0x0000000289007209 */ /* 0x000fe40007810000 */
[----:B------:R-:W-:Y:S01]  /*c610*/  FMNMX.FTZ R134, R14, R134, !PT ;  /* 0x000000860e867209 */ /* 0x000fe20007810000 */
[----:B------:R-:W1:Y:S01]  /*c620*/  SHFL.BFLY PT, R133, R4, 0x2, 0x1f ;  /* 0x0c401f0004857f89 */ /* 0x000e6200000e0000 */
[----:B------:R-:W-:Y:S07]  /*c630*/  FMNMX.FTZ R0, R136, R0, !PT ;  /* 0x0000000088007209 */ /* 0x000fee0007810000 */
[----:B------:R-:W3:Y:S08]  /*c640*/  SHFL.BFLY PT, R5, R134, 0x2, 0x1f ;  /* 0x0c401f0086057f89 */ /* 0x000ef000000e0000 */
[----:B------:R-:W4:Y:S01]  /*c650*/  SHFL.BFLY PT, R2, R0, 0x2, 0x1f ;  /* 0x0c401f0000027f89 */ /* 0x000f2200000e0000 */
[----:B--2---:R-:W-:Y:S07]  /*c660*/  FMNMX.FTZ R135, R135, R7, !PT ;  /* 0x0000000787877209 */ /* 0x004fee0007810000 */
[----:B------:R-:W2:Y:S01]  /*c670*/  SHFL.BFLY PT, R3, R135, 0x1, 0x1f ;  /* 0x0c201f0087037f89 */ /* 0x000ea200000e0000 */
[----:B-1----:R-:W-:Y:S02]  /*c680*/  FMNMX.FTZ R133, R4, R133, !PT ;  /* 0x0000008504857209 */ /* 0x002fe40007810000 */
[----:B---3--:R-:W-:Y:S05]  /*c690*/  FMNMX.FTZ R134, R134, R5, !PT ;  /* 0x0000000586867209 */ /* 0x008fea0007810000 */
[----:B------:R-:W1:Y:S01]  /*c6a0*/  SHFL.BFLY PT, R7, R133, 0x1, 0x1f ;  /* 0x0c201f0085077f89 */ /* 0x000e6200000e0000 */
[----:B----4-:R-:W-:Y:S07]  /*c6b0*/  FMNMX.FTZ R2, R0, R2, !PT ;  /* 0x0000000200027209 */ /* 0x010fee0007810000 */
[----:B------:R-:W3:Y:S08]  /*c6c0*/  SHFL.BFLY PT, R5, R134, 0x1, 0x1f ;  /* 0x0c201f0086057f89 */ /* 0x000ef000000e0000 */
[----:B------:R-:W4:Y:S01]  /*c6d0*/  SHFL.BFLY PT, R4, R2, 0x1, 0x1f ;  /* 0x0c201f0002047f89 */ /* 0x000f2200000e0000 */
[----:B--2---:R-:W-:Y:S04]  /*c6e0*/  FMNMX.FTZ R135, R135, R3, !PT ;  /* 0x0000000387877209 */ /* 0x004fe80007810000 */
[C---:B------:R-:W-:Y:S01]  /*c6f0*/  FSETP.NEU.FTZ.AND P1, PT, R135.reuse, -INF , PT ;  /* 0xff8000008700780b */ /* 0x040fe20003f3d000 */
[----:B------:R-:W-:Y:S04]  /*c700*/  FADD.FTZ R0, -R135, R138 ;  /* 0x0000008a87007221 */ /* 0x000fe80000010100 */
[----:B------:R-:W-:Y:S01]  /*c710*/  FMUL.FTZ R3, R0, UR4 ;  /* 0x0000000400037c20 */ /* 0x000fe20008410000 */
[----:B-1----:R-:W-:Y:S01]  /*c720*/  FMNMX.FTZ R133, R133, R7, !PT ;  /* 0x0000000785857209 */ /* 0x002fe20007810000 */
[----:B------:R-:W-:Y:S02]  /*c730*/  FMUL.FTZ R7, R135, UR4 ;  /* 0x0000000487077c20 */ /* 0x000fe40008410000 */
[----:B------:R1:W2:Y:S01]  /*c740*/  MUFU.EX2 R6, R3 ;  /* 0x0000000300067308 */ /* 0x0002a20000000800 */
[----:B---3--:R-:W-:Y:S02]  /*c750*/  FMNMX.FTZ R134, R134, R5, !PT ;  /* 0x0000000586867209 */ /* 0x008fe40007810000 */
[----:B------:R-:W-:Y:S02]  /*c760*/  FSEL R7, R7, RZ, P1 ;  /* 0x000000ff07077208 */ /* 0x000fe40000800000 */
[----:B----4-:R-:W-:Y:S01]  /*c770*/  FMNMX.FTZ R132, R2, R4, !PT ;  /* 0x0000000402847209 */ /* 0x010fe20007810000 */
[C---:B------:R-:W-:Y:S01]  /*c780*/  FMUL.FTZ R5, R134.reuse, UR4 ;  /* 0x0000000486057c20 */ /* 0x040fe20008410000 */
[----:B------:R-:W-:Y:S01]  /*c790*/  FSETP.NEU.FTZ.AND P1, PT, R134, -INF , PT ;  /* 0xff8000008600780b */ /* 0x000fe20003f3d000 */
[--C-:B------:R-:W-:Y:S01]  /*c7a0*/  FFMA.FTZ R244, R40, UR4, -R7.reuse ;  /* 0x0000000428f47c23 */ /* 0x100fe20008010807 */
[--C-:B------:R-:W-:Y:S01]  /*c7b0*/  FFMA.FTZ R40, R31, UR4, -R7.reuse ;  /* 0x000000041f287c23 */ /* 0x100fe20008010807 */
[--C-:B------:R-:W-:Y:S01]  /*c7c0*/  FFMA.FTZ R31, R13, UR4, -R7.reuse ;  /* 0x000000040d1f7c23 */ /* 0x100fe20008010807 */
[----:B------:R-:W-:Y:S01]  /*c7d0*/  FFMA.FTZ R4, R214, UR4, -R7 ;  /* 0x00000004d6047c23 */ /* 0x000fe20008010807 */
[----:B------:R-:W3:Y:S01]  /*c7e0*/  LDL.LU R13, [R1] ;  /* 0x00000000010d7983 */ /* 0x000ee20000300800 */
[----:B------:R-:W-:Y:S01]  /*c7f0*/  FSEL R5, R5, RZ, P1 ;  /* 0x000000ff05057208 */ /* 0x000fe20000800000 */
[----:B------:R-:W-:Y:S01]  /*c800*/  FADD.FTZ R0, -R134, R139 ;  /* 0x0000008b86007221 */ /* 0x000fe20000010100 */
[----:B------:R4:W-:Y:S01]  /*c810*/  MUFU.EX2 R246, R4 ;  /* 0x0000000400f67308 */ /* 0x0009e20000000800 */
[----:B------:R-:W-:Y:S01]  /*c820*/  FSETP.NEU.FTZ.AND P1, PT, R133, -INF , PT ;  /* 0xff8000008500780b */ /* 0x000fe20003f3d000 */
[----:B------:R-:W-:Y:S01]  /*c830*/  FMUL.FTZ R138, R132, UR4 ;  /* 0x00000004848a7c20 */ /* 0x000fe20008410000 */
[----:B------:R-:W-:Y:S01]  /*c840*/  FFMA.FTZ R11, R217, UR4, -R5 ;  /* 0x00000004d90b7c23 */ /* 0x000fe20008010805 */
[----:B-1----:R-:W-:Y:S01]  /*c850*/  FMUL.FTZ R3, R0, UR4 ;  /* 0x0000000400037c20 */ /* 0x002fe20008410000 */
[----:B------:R-:W-:Y:S01]  /*c860*/  FADD.FTZ R0, -R133, R140 ;  /* 0x0000008c85007221 */ /* 0x000fe20000010100 */
[--C-:B------:R-:W-:Y:S01]  /*c870*/  FFMA.FTZ R50, R25, UR4, -R7.reuse ;  /* 0x0000000419327c23 */ /* 0x100fe20008010807 */
[--C-:B------:R-:W-:Y:S03]  /*c880*/  FFMA.FTZ R51, R23, UR4, -R7.reuse ;  /* 0x0000000417337c23 */ /* 0x100fe60008010807 */
[----:B------:R1:W-:Y:S01]  /*c890*/  MUFU.EX2 R247, R11 ;  /* 0x0000000b00f77308 */ /* 0x0003e20000000800 */
[--C-:B------:R-:W-:Y:S01]  /*c8a0*/  FFMA.FTZ R67, R16, UR4, -R7.reuse ;  /* 0x0000000410437c23 */ /* 0x100fe20008010807 */
[--C-:B------:R-:W-:Y:S01]  /*c8b0*/  FFMA.FTZ R140, R208, UR4, -R7.reuse ;  /* 0x00000004d08c7c23 */ /* 0x100fe20008010807 */
[--C-:B------:R-:W-:Y:S01]  /*c8c0*/  FFMA.FTZ R63, R18, UR4, -R7.reuse ;  /* 0x00000004123f7c23 */ /* 0x100fe20008010807 */
[----:B------:R-:W-:Y:S01]  /*c8d0*/  FFMA.FTZ R62, R15, UR4, -R7 ;  /* 0x000000040f3e7c23 */ /* 0x000fe20008010807 */
[----:B------:R-:W-:Y:S01]  /*c8e0*/  MOV R23, R224 ;  /* 0x000000e000177202 */ /* 0x000fe20000000f00 */
[--C-:B------:R-:W-:Y:S01]  /*c8f0*/  FFMA.FTZ R220, R220, UR4, -R5.reuse ;  /* 0x00000004dcdc7c23 */ /* 0x100fe20008010805 */
[--C-:B------:R-:W-:Y:S01]  /*c900*/  FFMA.FTZ R218, R218, UR4, -R5.reuse ;  /* 0x00000004dada7c23 */ /* 0x100fe20008010805 */
[--C-:B------:R-:W-:Y:S01]  /*c910*/  FFMA.FTZ R224, R41, UR4, -R5.reuse ;  /* 0x0000000429e07c23 */ /* 0x100fe20008010805 */
[--C-:B----4-:R-:W-:Y:S01]  /*c920*/  FFMA.FTZ R4, R215, UR4, -R5.reuse ;  /* 0x00000004d7047c23 */ /* 0x110fe20008010805 */
[--C-:B------:R-:W-:Y:S01]  /*c930*/  FFMA.FTZ R57, R14, UR4, -R5.reuse ;  /* 0x000000040e397c23 */ /* 0x100fe20008010805 */
[--C-:B------:R-:W-:Y:S01]  /*c940*/  FFMA.FTZ R45, R38, UR4, -R5.reuse ;  /* 0x00000004262d7c23 */ /* 0x100fe20008010805 */
[--C-:B------:R-:W-:Y:S01]  /*c950*/  FFMA.FTZ R46, R33, UR4, -R5.reuse ;  /* 0x00000004212e7c23 */ /* 0x100fe20008010805 */
[----:B------:R4:W-:Y:S01]  /*c960*/  MUFU.EX2 R44, R4 ;  /* 0x00000004002c7308 */ /* 0x0009e20000000800 */
[--C-:B------:R-:W-:Y:S01]  /*c970*/  FFMA.FTZ R54, R30, UR4, -R5.reuse ;  /* 0x000000041e367c23 */ /* 0x100fe20008010805 */
[--C-:B------:R-:W-:Y:S01]  /*c980*/  FFMA.FTZ R61, R17, UR4, -R5.reuse ;  /* 0x00000004113d7c23 */ /* 0x100fe20008010805 */
[----:B------:R-:W-:Y:S01]  /*c990*/  FMUL.FTZ R2, R0, UR4 ;  /* 0x0000000400027c20 */ /* 0x000fe20008410000 */
[----:B-1----:R-:W-:Y:S01]  /*c9a0*/  FFMA.FTZ R11, R219, UR4, -R5 ;  /* 0x00000004db0b7c23 */ /* 0x002fe20008010805 */
[----:B------:R-:W-:Y:S01]  /*c9b0*/  FFMA.FTZ R219, R42, UR4, -R7 ;  /* 0x000000042adb7c23 */ /* 0x000fe20008010807 */
[----:B------:R-:W-:Y:S01]  /*c9c0*/  FADD.FTZ R0, -R132, R141 ;  /* 0x0000008d84007221 */ /* 0x000fe20000010100 */
[----:B------:R-:W-:Y:S03]  /*c9d0*/  MOV R42, R230 ;  /* 0x000000e6002a7202 */ /* 0x000fe60000000f00 */
[----:B------:R-:W-:Y:S01]  /*c9e0*/  MUFU.EX2 R232, R11 ;  /* 0x0000000b00e87308 */ /* 0x000fe20000000800 */
[----:B------:R-:W-:Y:S01]  /*c9f0*/  MOV R141, R229 ;  /* 0x000000e5008d7202 */ /* 0x000fe20000000f00 */
[----:B------:R-:W-:Y:S01]  /*ca00*/  FMUL.FTZ R0, R0, UR4 ;  /* 0x0000000400007c20 */ /* 0x000fe20008410000 */
[C---:B--2---:R-:W-:Y:S01]  /*ca10*/  FMUL.FTZ R16, R6.reuse, R156 ;  /* 0x0000009c06107220 */ /* 0x044fe20000410000 */
[C---:B------:R-:W-:Y:S01]  /*ca20*/  FMUL.FTZ R52, R6.reuse, R160 ;  /* 0x000000a006347220 */ /* 0x040fe20000410000 */
[C---:B------:R-:W-:Y:S01]  /*ca30*/  FMUL.FTZ R48, R6.reuse, R148 ;  /* 0x0000009406307220 */ /* 0x040fe20000410000 */
[C---:B------:R-:W-:Y:S01]  /*ca40*/  FMUL.FTZ R49, R6.reuse, R149 ;  /* 0x0000009506317220 */ /* 0x040fe20000410000 */
[----:B------:R-:W-:Y:S03]  /*ca50*/  FMUL.FTZ R53, R6, R161 ;  /* 0x000000a106357220 */ /* 0x000fe60000410000 */
[----:B------:R-:W-:Y:S01]  /*ca60*/  MUFU.EX2 R140, R140 ;  /* 0x0000008c008c7308 */ /* 0x000fe20000000800 */
[----:B----4-:R-:W-:Y:S01]  /*ca70*/  FFMA.FTZ R4, R221, UR4, -R5 ;  /* 0x00000004dd047c23 */ /* 0x010fe20008010805 */
[--C-:B------:R-:W-:Y:S01]  /*ca80*/  FFMA.FTZ R221, R142, UR4, -R7.reuse ;  /* 0x000000048edd7c23 */ /* 0x100fe20008010807 */
[--C-:B------:R-:W-:Y:S01]  /*ca90*/  FFMA.FTZ R142, R32, UR4, -R7.reuse ;  /* 0x00000004208e7c23 */ /* 0x100fe20008010807 */
[C---:B------:R-:W-:Y:S01]  /*caa0*/  FMUL.FTZ R64, R6.reuse, R144 ;  /* 0x0000009006407220 */ /* 0x040fe20000410000 */
[C---:B------:R-:W-:Y:S01]  /*cab0*/  FMUL.FTZ R65, R6.reuse, R145 ;  /* 0x0000009106417220 */ /* 0x040fe20000410000 */
[C---:B------:R-:W-:Y:S01]  /*cac0*/  FMUL.FTZ R17, R6.reuse, R157 ;  /* 0x0000009d06117220 */ /* 0x040fe20000410000 */
[C---:B------:R-:W-:Y:S03]  /*cad0*/  FMUL.FTZ R32, R6.reuse, R152 ;  /* 0x0000009806207220 */ /* 0x040fe60000410000 */
[----:B------:R1:W2:Y:S01]  /*cae0*/  MUFU.EX2 R58, R4 ;  /* 0x00000004003a7308 */ /* 0x0002a20000000800 */
[C---:B------:R-:W-:Y:S01]  /*caf0*/  FMUL.FTZ R33, R6.reuse, R153 ;  /* 0x0000009906217220 */ /* 0x040fe20000410000 */
[C---:B------:R-:W-:Y:S01]  /*cb00*/  FMUL.FTZ R68, R6.reuse, R68 ;  /* 0x0000004406447220 */ /* 0x040fe20000410000 */
[C---:B------:R-:W-:Y:S01]  /*cb10*/  FMUL.FTZ R69, R6.reuse, R69 ;  /* 0x0000004506457220 */ /* 0x040fe20000410000 */
[C---:B------:R-:W-:Y:S01]  /*cb20*/  FMUL.FTZ R80, R6.reuse, R80 ;  /* 0x0000005006507220 */ /* 0x040fe20000410000 */
[C---:B------:R-:W-:Y:S01]  /*cb30*/  FMUL.FTZ R81, R6.reuse, R81 ;  /* 0x0000005106517220 */ /* 0x040fe20000410000 */
[C---:B------:R-:W-:Y:S01]  /*cb40*/  FMUL.FTZ R84, R6.reuse, R84 ;  /* 0x0000005406547220 */ /* 0x040fe20000410000 */
[C---:B------:R-:W-:Y:S03]  /*cb50*/  FMUL.FTZ R85, R6.reuse, R85 ;  /* 0x0000005506557220 */ /* 0x040fe60000410000 */
[----:B------:R-:W4:Y:S01]  /*cb60*/  MUFU.EX2 R3, R3 ;  /* 0x0000000300037308 */ /* 0x000f220000000800 */
[C---:B------:R-:W-:Y:S01]  /*cb70*/  FMUL.FTZ R96, R6.reuse, R96 ;  /* 0x0000006006607220 */ /* 0x040fe20000410000 */
[C---:B------:R-:W-:Y:S01]  /*cb80*/  FMUL.FTZ R97, R6.reuse, R97 ;  /* 0x0000006106617220 */ /* 0x040fe20000410000 */
[C---:B------:R-:W-:Y:S01]  /*cb90*/  FMUL.FTZ R100, R6.reuse, R100 ;  /* 0x0000006406647220 */ /* 0x040fe20000410000 */
[C---:B------:R-:W-:Y:S01]  /*cba0*/  FMUL.FTZ R101, R6.reuse, R101 ;  /* 0x0000006506657220 */ /* 0x040fe20000410000 */
[C---:B------:R-:W-:Y:S01]  /*cbb0*/  FMUL.FTZ R112, R6.reuse, R112 ;  /* 0x0000007006707220 */ /* 0x040fe20000410000 */
[C---:B------:R-:W-:Y:S01]  /*cbc0*/  FMUL.FTZ R113, R6.reuse, R113 ;  /* 0x0000007106717220 */ /* 0x040fe20000410000 */
[----:B------:R-:W-:Y:S03]  /*cbd0*/  MOV R160, R141 ;  /* 0x0000008d00a07202 */ /* 0x000fe60000000f00 */
[----:B------:R-:W4:Y:S01]  /*cbe0*/  MUFU.EX2 R2, R2 ;  /* 0x0000000200027308 */ /* 0x000f220000000800 */
[--C-:B-1----:R-:W-:Y:S01]  /*cbf0*/  FFMA.FTZ R4, R211, UR4, -R7.reuse ;  /* 0x00000004d3047c23 */ /* 0x102fe20008010807 */
[C---:B------:R-:W-:Y:S01]  /*cc00*/  FMUL.FTZ R116, R6.reuse, R116 ;  /* 0x0000007406747220 */ /* 0x040fe20000410000 */
[C---:B------:R-:W-:Y:S01]  /*cc10*/  FMUL.FTZ R117, R6.reuse, R117 ;  /* 0x0000007506757220 */ /* 0x040fe20000410000 */
[C---:B------:R-:W-:Y:S01]  /*cc20*/  FMUL.FTZ R128, R6.reuse, R128 ;  /* 0x0000008006807220 */ /* 0x040fe20000410000 */
[----:B------:R-:W-:Y:S01]  /*cc30*/  FMUL.FTZ R129, R6, R129 ;  /* 0x0000008106817220 */ /* 0x000fe20000410000 */
[----:B--2---:R-:W-:Y:S01]  /*cc40*/  F2FP.BF16.F32.PACK_AB R141, R58, R44 ;  /* 0x0000002c3a8d723e */ /* 0x004fe200000010ff */
[----:B------:R-:W2:Y:S03]  /*cc50*/  LDL.LU R161, [R1+0x4] ;  /* 0x0000040001a17983 */ /* 0x000ea60000300800 */
[----:B------:R1:W-:Y:S01]  /*cc60*/  MUFU.EX2 R250, R4 ;  /* 0x0000000400fa7308 */ /* 0x0003e20000000800 */
[C---:B----4-:R-:W-:Y:S01]  /*cc70*/  FMUL.FTZ R18, R3.reuse, R158 ;  /* 0x0000009e03127220 */ /* 0x050fe20000410000 */
[----:B------:R-:W-:Y:S01]  /*cc80*/  MOV R158, R42 ;  /* 0x0000002a009e7202 */ /* 0x000fe20000000f00 */
[C---:B------:R-:W-:Y:S01]  /*cc90*/  FMUL.FTZ R38, R3.reuse, R166 ;  /* 0x000000a603267220 */ /* 0x040fe20000410000 */
[----:B------:R-:W-:Y:S01]  /*cca0*/  MOV R153, R50 ;  /* 0x0000003200997202 */ /* 0x000fe20000000f00 */
[C---:B------:R-:W-:Y:S01]  /*ccb0*/  FMUL.FTZ R50, R3.reuse, R150 ;  /* 0x0000009603327220 */ /* 0x040fe20000410000 */
[----:B------:R-:W-:Y:S01]  /*ccc0*/  MOV R152, R45 ;  /* 0x0000002d00987202 */ /* 0x000fe20000000f00 */
[C---:B------:R-:W-:Y:S03]  /*ccd0*/  FMUL.FTZ R70, R3.reuse, R70 ;  /* 0x0000004603467220 */ /* 0x040fe60000410000 */
[----:B------:R-:W4:Y:S01]  /*cce0*/  MUFU.EX2 R0, R0 ;  /* 0x0000000000007308 */ /* 0x000f220000000800 */
[----:B------:R-:W-:Y:S01]  /*ccf0*/  MOV R157, R47 ;  /* 0x0000002f009d7202 */ /* 0x000fe20000000f00 */
[C---:B------:R-:W-:Y:S01]  /*cd00*/  FMUL.FTZ R45, R2.reuse, R197 ;  /* 0x000000c5022d7220 */ /* 0x040fe20000410000 */
[C---:B------:R-:W-:Y:S01]  /*cd10*/  FMUL.FTZ R71, R3.reuse, R71 ;  /* 0x0000004703477220 */ /* 0x040fe20000410000 */
[C---:B------:R-:W-:Y:S01]  /*cd20*/  FMUL.FTZ R72, R2.reuse, R72 ;  /* 0x0000004802487220 */ /* 0x040fe20000410000 */
[C---:B------:R-:W-:Y:S01]  /*cd30*/  FMUL.FTZ R73, R2.reuse, R73 ;  /* 0x0000004902497220 */ /* 0x040fe20000410000 */
[C---:B------:R-:W-:Y:S01]  /*cd40*/  FMUL.FTZ R76, R2.reuse, R76 ;  /* 0x0000004c024c7220 */ /* 0x040fe20000410000 */
[----:B------:R-:W-:Y:S01]  /*cd50*/  FMUL.FTZ R77, R2, R77 ;  /* 0x0000004d024d7220 */ /* 0x000fe20000410000 */
[----:B------:R-:W-:Y:S01]  /*cd60*/  FMUL.FTZ R82, R3, R82 ;  /* 0x0000005203527220 */ /* 0x000fe20000410000 */
[----:B-1----:R-:W-:Y:S01]  /*cd70*/  FFMA.FTZ R4, R210, UR4, -R7 ;  /* 0x00000004d2047c23 */ /* 0x002fe20008010807 */
[--C-:B------:R-:W-:Y:S01]  /*cd80*/  FFMA.FTZ R210, R43, UR4, -R5.reuse ;  /* 0x000000042bd27c23 */ /* 0x100fe20008010805 */
[C---:B------:R-:W-:Y:S01]  /*cd90*/  FMUL.FTZ R83, R3.reuse, R83 ;  /* 0x0000005303537220 */ /* 0x040fe20000410000 */
[C---:B------:R-:W-:Y:S01]  /*cda0*/  FMUL.FTZ R86, R3.reuse, R86 ;  /* 0x0000005603567220 */ /* 0x040fe20000410000 */
[----:B------:R1:W1:Y:S01]  /*cdb0*/  MUFU.EX2 R233, R4 ;  /* 0x0000000400e97308 */ /* 0x0002620000000800 */
[C---:B------:R-:W-:Y:S01]  /*cdc0*/  FMUL.FTZ R87, R3.reuse, R87 ;  /* 0x0000005703577220 */ /* 0x040fe20000410000 */
[C---:B------:R-:W-:Y:S01]  /*cdd0*/  FMUL.FTZ R88, R2.reuse, R88 ;  /* 0x0000005802587220 */ /* 0x040fe20000410000 */
[----:B------:R-:W-:Y:S01]  /*cde0*/  FMUL.FTZ R89, R2, R89 ;  /* 0x0000005902597220 */ /* 0x000fe20000410000 */
[C---:B----4-:R-:W-:Y:S01]  /*cdf0*/  FMUL.FTZ R14, R0.reuse, R182 ;  /* 0x000000b6000e7220 */ /* 0x050fe20000410000 */
[C---:B------:R-:W-:Y:S01]  /*ce00*/  FMUL.FTZ R15, R0.reuse, R183 ;  /* 0x000000b7000f7220 */ /* 0x040fe20000410000 */
[----:B------:R-:W-:Y:S01]  /*ce10*/  FMUL.FTZ R30, R0, R190 ;  /* 0x000000be001e7220 */ /* 0x000fe20000410000 */
[----:B------:R-:W-:Y:S01]  /*ce20*/  MOV R190, R44 ;  /* 0x0000002c00be7202 */ /* 0x000fe20000000f00 */
[----:B------:R-:W-:Y:S01]  /*ce30*/  FMUL.FTZ R44, R2, R196 ;  /* 0x000000c4022c7220 */ /* 0x000fe20000410000 */
[C---:B------:R-:W-:Y:S01]  /*ce40*/  FMUL.FTZ R47, R0.reuse, R199 ;  /* 0x000000c7002f7220 */ /* 0x040fe20000410000 */
[C---:B------:R-:W-:Y:S01]  /*ce50*/  FMUL.FTZ R74, R0.reuse, R74 ;  /* 0x0000004a004a7220 */ /* 0x040fe20000410000 */
[C---:B------:R-:W-:Y:S01]  /*ce60*/  FMUL.FTZ R75, R0.reuse, R75 ;  /* 0x0000004b004b7220 */ /* 0x040fe20000410000 */
[C---:B------:R-:W-:Y:S01]  /*ce70*/  FMUL.FTZ R78, R0.reuse, R78 ;  /* 0x0000004e004e7220 */ /* 0x040fe20000410000 */
[C---:B------:R-:W-:Y:S01]  /*ce80*/  FMUL.FTZ R79, R0.reuse, R79 ;  /* 0x0000004f004f7220 */ /* 0x040fe20000410000 */
[C---:B------:R-:W-:Y:S01]  /*ce90*/  FMUL.FTZ R90, R0.reuse, R90 ;  /* 0x0000005a005a7220 */ /* 0x040fe20000410000 */
[----:B------:R-:W-:Y:S01]  /*cea0*/  FMUL.FTZ R91, R0, R91 ;  /* 0x0000005b005b7220 */ /* 0x000fe20000410000 */
[----:B------:R-:W-:Y:S01]  /*ceb0*/  FMUL.FTZ R98, R3, R98 ;  /* 0x0000006203627220 */ /* 0x000fe20000410000 */
[----:B-1----:R-:W-:Y:S01]  /*cec0*/  FMUL.FTZ R4, R133, UR4 ;  /* 0x0000000485047c20 */ /* 0x002fe20008410000 */
[C---:B------:R-:W-:Y:S01]  /*ced0*/  FMUL.FTZ R99, R3.reuse, R99 ;  /* 0x0000006303637220 */ /* 0x040fe20000410000 */
[C---:B------:R-:W-:Y:S01]  /*cee0*/  FMUL.FTZ R102, R3.reuse, R102 ;  /* 0x0000006603667220 */ /* 0x040fe20000410000 */
[C---:B------:R-:W-:Y:S01]  /*cef0*/  FMUL.FTZ R103, R3.reuse, R103 ;  /* 0x0000006703677220 */ /* 0x040fe20000410000 */
[C---:B------:R-:W-:Y:S01]  /*cf00*/  FMUL.FTZ R114, R3.reuse, R114 ;  /* 0x0000007203727220 */ /* 0x040fe20000410000 */
[----:B------:R-:W-:Y:S01]  /*cf10*/  FSEL R4, R4, RZ, P1 ;  /* 0x000000ff04047208 */ /* 0x000fe20000800000 */
[C---:B------:R-:W-:Y:S01]  /*cf20*/  FMUL.FTZ R115, R3.reuse, R115 ;  /* 0x0000007303737220 */ /* 0x040fe20000410000 */
[----:B------:R-:W-:Y:S01]  /*cf30*/  FSETP.NEU.FTZ.AND P1, PT, R132, -INF , PT ;  /* 0xff8000008400780b */ /* 0x000fe20003f3d000 */
[C---:B------:R-:W-:Y:S01]  /*cf40*/  FMUL.FTZ R118, R3.reuse, R118 ;  /* 0x0000007603767220 */ /* 0x040fe20000410000 */
[----:B------:R-:W-:Y:S01]  /*cf50*/  FMUL.FTZ R119, R3, R119 ;  /* 0x0000007703777220 */ /* 0x000fe20000410000 */
[--C-:B------:R-:W-:Y:S01]  /*cf60*/  FFMA.FTZ R11, R22, UR4, -R4.reuse ;  /* 0x00000004160b7c23 */ /* 0x100fe20008010804 */
[----:B------:R-:W-:Y:S01]  /*cf70*/  FSEL R138, R138, RZ, P1 ;  /* 0x000000ff8a8a7208 */ /* 0x000fe20000800000 */
[--C-:B------:R-:W-:Y:S01]  /*cf80*/  FFMA.FTZ R215, R37, UR4, -R4.reuse ;  /* 0x0000000425d77c23 */ /* 0x100fe20008010804 */
[----:B------:R-:W-:Y:S01]  /*cf90*/  MOV R22, R231 ;  /* 0x000000e700167202 */ /* 0x000fe20000000f00 */
[----:B------:R1:W-:Y:S01]  /*cfa0*/  MUFU.EX2 R139, R11 ;  /* 0x0000000b008b7308 */ /* 0x0003e20000000800 */
[----:B------:R-:W-:Y:S01]  /*cfb0*/  FFMA.FTZ R213, R213, UR4, -R4 ;  /* 0x00000004d5d57c23 */ /* 0x000fe20008010804 */
[----:B------:R-:W-:Y:S01]  /*cfc0*/  FFMA.FTZ R12, R29, UR4, -R138 ;  /* 0x000000041d0c7c23 */ /* 0x000fe2000801088a */
[----:B------:R-:W-:Y:S01]  /*cfd0*/  FFMA.FTZ R29, R24, UR4, -R5 ;  /* 0x00000004181d7c23 */ /* 0x000fe20008010805 */
        /* <DEDUP_REMOVED lines=9> */
[--C-:B------:R-:W-:Y:S01]  /*d070*/  FFMA.FTZ R60, R21, UR4, -R4.reuse ;  /* 0x00000004153c7c23 */ /* 0x100fe20008010804 */
[C---:B------:R-:W-:Y:S01]  /*d080*/  FMUL.FTZ R37, R6.reuse, R165 ;  /* 0x000000a506257220 */ /* 0x040fe20000410000 */
[----:B------:R-:W-:Y:S01]  /*d090*/  MOV R165, R142 ;  /* 0x0000008e00a57202 */ /* 0x000fe20000000f00 */
[----:B------:R-:W-:Y:S01]  /*d0a0*/  FMUL.FTZ R20, R6, R168 ;  /* 0x000000a806147220 */ /* 0x000fe20000410000 */
[--C-:B-1----:R-:W-:Y:S01]  /*d0b0*/  FFMA.FTZ R11, R222, UR4, -R4.reuse ;  /* 0x00000004de0b7c23 */ /* 0x102fe20008010804 */
[----:B------:R-:W-:Y:S01]  /*d0c0*/  FFMA.FTZ R222, R39, UR4, -R7 ;  /* 0x0000000427de7c23 */ /* 0x000fe20008010807 */
[----:B------:R-:W-:Y:S01]  /*d0d0*/  FFMA.FTZ R7, R212, UR4, -R4 ;  /* 0x00000004d4077c23 */ /* 0x000fe20008010804 */
[--C-:B------:R-:W-:Y:S01]  /*d0e0*/  FFMA.FTZ R39, R26, UR4, -R5.reuse ;  /* 0x000000041a277c23 */ /* 0x100fe20008010805 */
[----:B------:R1:W1:Y:S01]  /*d0f0*/  MUFU.EX2 R217, R11 ;  /* 0x0000000b00d97308 */ /* 0x0002620000000800 */
[----:B------:R-:W-:Y:S01]  /*d100*/  FFMA.FTZ R212, R143, UR4, -R5 ;  /* 0x000000048fd47c23 */ /* 0x000fe20008010805 */
[----:B------:R-:W-:Y:S01]  /*d110*/  FFMA.FTZ R5, R28, UR4, -R138 ;  /* 0x000000041c057c23 */ /* 0x000fe2000801088a */
[----:B------:R-:W-:Y:S01]  /*d120*/  FMUL.FTZ R21, R6, R169 ;  /* 0x000000a906157220 */ /* 0x000fe20000410000 */
[--C-:B----4-:R-:W-:Y:S01]  /*d130*/  FFMA.FTZ R12, R216, UR4, -R4.reuse ;  /* 0x00000004d80c7c23 */ /* 0x110fe20008010804 */
[----:B------:R-:W-:Y:S01]  /*d140*/  FFMA.FTZ R216, R36, UR4, -R4 ;  /* 0x0000000424d87c23 */ /* 0x000fe20008010804 */
[C---:B------:R-:W-:Y:S01]  /*d150*/  FMUL.FTZ R4, R6.reuse, R172 ;  /* 0x000000ac06047220 */ /* 0x040fe20000410000 */
[----:B------:R-:W-:Y:S03]  /*d160*/  FMUL.FTZ R36, R6, R164 ;  /* 0x000000a406247220 */ /* 0x000fe60000410000 */
[----:B------:R4:W-:Y:S01]  /*d170*/  MUFU.EX2 R231, R7 ;  /* 0x0000000700e77308 */ /* 0x0009e20000000800 */
[----:B------:R-:W-:Y:S01]  /*d180*/  F2FP.BF16.F32.PACK_AB R142, R233, R250 ;  /* 0x000000fae98e723e */ /* 0x000fe200000010ff */
[----:B------:R-:W-:Y:S01]  /*d190*/  FMUL.FTZ R8, R2, R176 ;  /* 0x000000b002087220 */ /* 0x000fe20000410000 */
[----:B------:R-:W-:Y:S01]  /*d1a0*/  F2FP.BF16.F32.PACK_AB R143, R232, R247 ;  /* 0x000000f7e88f723e */ /* 0x000fe200000010ff */
[----:B------:R-:W-:Y:S01]  /*d1b0*/  FMUL.FTZ R9, R2, R177 ;  /* 0x000000b102097220 */ /* 0x000fe20000410000 */
[----:B------:R-:W-:Y:S01]  /*d1c0*/  FMUL.FTZ R10, R0, R178 ;  /* 0x000000b2000a7220 */ /* 0x000fe20000410000 */
[----:B------:R-:W-:Y:S01]  /*d1d0*/  MOV R164, R40 ;  /* 0x0000002800a47202 */ /* 0x000fe20000000f00 */
[----:B------:R-:W-:Y:S03]  /*d1e0*/  FMUL.FTZ R19, R3, R159 ;  /* 0x0000009f03137220 */ /* 0x000fe60000410000 */
[----:B------:R4:W-:Y:S01]  /*d1f0*/  MUFU.EX2 R211, R12 ;  /* 0x0000000c00d37308 */ /* 0x0009e20000000800 */
[--C-:B-1----:R-:W-:Y:S01]  /*d200*/  FFMA.FTZ R11, R27, UR4, -R138.reuse ;  /* 0x000000041b0b7c23 */ /* 0x102fe2000801088a */
[----:B------:R-:W-:Y:S01]  /*d210*/  F2FP.BF16.F32.PACK_AB R172, R217, R139 ;  /* 0x0000008bd9ac723e */ /* 0x000fe200000010ff */
[----:B------:R-:W1:Y:S01]  /*d220*/  LDSM.16.MT88.4 R24, [R225+0xc000] ;  /* 0x00c00000e118783b */ /* 0x000e620000004200 */
[----:B------:R-:W-:Y:S01]  /*d230*/  MOV R178, R57 ;  /* 0x0000003900b27202 */ /* 0x000fe20000000f00 */
[C---:B------:R-:W-:Y:S01]  /*d240*/  FMUL.FTZ R28, R2.reuse, R188 ;  /* 0x000000bc021c7220 */ /* 0x040fe20000410000 */
[----:B------:R-:W-:Y:S01]  /*d250*/  MOV R177, R56 ;  /* 0x0000003800b17202 */ /* 0x000fe20000000f00 */
[----:B------:R-:W-:Y:S03]  /*d260*/  FMUL.FTZ R34, R3, R154 ;  /* 0x0000009a03227220 */ /* 0x000fe60000410000 */
[----:B------:R1:W1:Y:S01]  /*d270*/  MUFU.EX2 R214, R11 ;  /* 0x0000000b00d67308 */ /* 0x0002620000000800 */
[--C-:B----4-:R-:W-:Y:S01]  /*d280*/  FFMA.FTZ R7, R223, UR4, -R138.reuse ;  /* 0x00000004df077c23 */ /* 0x110fe2000801088a */
[----:B------:R-:W-:Y:S01]  /*d290*/  MOV R176, R59 ;  /* 0x0000003b00b07202 */ /* 0x000fe20000000f00 */
[----:B------:R-:W4:Y:S01]  /*d2a0*/  LDSM.16.MT88.4 R40, [R226+0xc000] ;  /* 0x00c00000e228783b */ /* 0x000f220000004200 */
[----:B------:R-:W-:Y:S01]  /*d2b0*/  MOV R168, R23 ;  /* 0x0000001700a87202 */ /* 0x000fe20000000f00 */
[C---:B------:R-:W-:Y:S01]  /*d2c0*/  FMUL.FTZ R23, R3.reuse, R171 ;  /* 0x000000ab03177220 */ /* 0x040fe20000410000 */
[----:B------:R-:W-:Y:S01]  /*d2d0*/  MOV R159, R22 ;  /* 0x00000016009f7202 */ /* 0x000fe20000000f00 */
[C---:B------:R-:W-:Y:S03]  /*d2e0*/  FMUL.FTZ R22, R3.reuse, R170 ;  /* 0x000000aa03167220 */ /* 0x040fe60000410000 */
[----:B------:R1:W-:Y:S01]  /*d2f0*/  MUFU.EX2 R223, R5 ;  /* 0x0000000500df7308 */ /* 0x0003e20000000800 */
[C---:B------:R-:W-:Y:S01]  /*d300*/  FMUL.FTZ R12, R2.reuse, R180 ;  /* 0x000000b4020c7220 */ /* 0x040fe20000410000 */
[----:B------:R-:W-:Y:S01]  /*d310*/  MOV R182, R29 ;  /* 0x0000001d00b67202 */ /* 0x000fe20000000f00 */
[----:B------:R-:W-:Y:S01]  /*d320*/  FMUL.FTZ R29, R2, R189 ;  /* 0x000000bd021d7220 */ /* 0x000fe20000410000 */
[----:B------:R-:W-:Y:S01]  /*d330*/  MOV R169, R51 ;  /* 0x0000003300a97202 */ /* 0x000fe20000000f00 */
[C---:B------:R-:W-:Y:S01]  /*d340*/  FMUL.FTZ R51, R3.reuse, R151 ;  /* 0x0000009703337220 */ /* 0x040fe20000410000 */
[C---:B------:R-:W-:Y:S01]  /*d350*/  FMUL.FTZ R35, R3.reuse, R155 ;  /* 0x0000009b03237220 */ /* 0x040fe20000410000 */
[----:B------:R-:W-:Y:S03]  /*d360*/  LDSM.16.MT88.4 R148, [R227+0xc000] ;  /* 0x00c00000e394783b */ /* 0x000fe60000004200 */
[----:B------:R4:W4:Y:S01]  /*d370*/  MUFU.EX2 R230, R7 ;  /* 0x0000000700e67308 */ /* 0x0009220000000800 */
[----:B-1----:R-:W-:Y:S01]  /*d380*/  FMUL.FTZ R11, R0, R179 ;  /* 0x000000b3000b7220 */ /* 0x002fe20000410000 */
        /* <DEDUP_REMOVED lines=8> */
[----:B------:R-:W-:Y:S01]  /*d410*/  F2FP.BF16.F32.PACK_AB R173, R214, R208 ;  /* 0x000000d0d6ad723e */ /* 0x000fe200000010ff */
[C---:B------:R-:W-:Y:S01]  /*d420*/  FMUL.FTZ R66, R3.reuse, R146 ;  /* 0x0000009203427220 */ /* 0x040fe20000410000 */
[----:B------:R-:W-:Y:S01]  /*d430*/  MOV R180, R62 ;  /* 0x0000003e00b47202 */ /* 0x000fe20000000f00 */
[----:B------:R-:W-:Y:S01]  /*d440*/  FMUL.FTZ R62, R0, R206 ;  /* 0x000000ce003e7220 */ /* 0x000fe20000410000 */
[----:B------:R-:W-:Y:S01]  /*d450*/  MOV R179, R61 ;  /* 0x0000003d00b37202 */ /* 0x000fe20000000f00 */
[----:B------:R-:W-:Y:S01]  /*d460*/  FMUL.FTZ R61, R2, R205 ;  /* 0x000000cd023d7220 */ /* 0x000fe20000410000 */
[----:B------:R-:W-:Y:S01]  /*d470*/  MOV R171, R60 ;  /* 0x0000003c00ab7202 */ /* 0x000fe20000000f00 */
[C---:B----4-:R-:W-:Y:S01]  /*d480*/  FMUL.FTZ R7, R3.reuse, R175 ;  /* 0x000000af03077220 */ /* 0x050fe20000410000 */
[----:B------:R-:W-:Y:S01]  /*d490*/  F2FP.BF16.F32.PACK_AB R175, R230, R223 ;  /* 0x000000dfe6af723e */ /* 0x000fe200000010ff */
        /* <DEDUP_REMOVED lines=20> */
[C---:B------:R-:W-:Y:S01]  /*d5e0*/  FMUL.FTZ R123, R0.reuse, R123 ;  /* 0x0000007b007b7220 */ /* 0x040fe20000410000 */
[C---:B------:R-:W-:Y:S01]  /*d5f0*/  FMUL.FTZ R126, R0.reuse, R126 ;  /* 0x0000007e007e7220 */ /* 0x040fe20000410000 */
[----:B------:R-:W-:Y:S01]  /*d600*/  FMUL.FTZ R127, R0, R127 ;  /* 0x0000007f007f7220 */ /* 0x000fe20000410000 */
[----:B------:R-:W-:Y:S01]  /*d610*/  MOV R154, R224 ;  /* 0x000000e0009a7202 */ /* 0x000fe20000000f00 */
[----:B------:R-:W-:Y:S01]  /*d620*/  MUFU.EX2 R162, R221 ;  /* 0x000000dd00a27308 */ /* 0x000fe20000000800 */
[----:B------:R-:W-:Y:S01]  /*d630*/  MOV R155, R164 ;  /* 0x000000a4009b7202 */ /* 0x000fe20000000f00 */
[--C-:B------:R-:W-:Y:S01]  /*d640*/  FFMA.FTZ R248, R248, UR4, -R138.reuse ;  /* 0x00000004f8f87c23 */ /* 0x100fe2000801088a */
[----:B------:R-:W-:Y:S02]  /*d650*/  MOV R199, R188 ;  /* 0x000000bc00c77202 */ /* 0x000fe40000000f00 */
[----:B------:R-:W-:Y:S05]  /*d660*/  MOV R188, R152 ;  /* 0x0000009800bc7202 */ /* 0x000fea0000000f00 */
[----:B------:R-:W-:Y:S10]  /*d670*/  MUFU.EX2 R166, R219 ;  /* 0x000000db00a67308 */ /* 0x000ff40000000800 */
[----:B------:R-:W-:Y:S10]  /*d680*/  MUFU.EX2 R163, R220 ;  /* 0x000000dc00a37308 */ /* 0x000ff40000000800 */
[----:B------:R-:W-:Y:S10]  /*d690*/  MUFU.EX2 R167, R218 ;  /* 0x000000da00a77308 */ /* 0x000ff40000000800 */
[----:B------:R1:W-:Y:S10]  /*d6a0*/  MUFU.EX2 R224, R244 ;  /* 0x000000f400e07308 */ /* 0x0003f40000000800 */
[----:B------:R-:W-:Y:S10]  /*d6b0*/  MUFU.EX2 R197, R210 ;  /* 0x000000d200c57308 */ /* 0x000ff40000000800 */
[----:B------:R-:W-:Y:S01]  /*d6c0*/  MUFU.EX2 R164, R213 ;  /* 0x000000d500a47308 */ /* 0x000fe20000000800 */
[----:B-1----:R-:W-:Y:S09]  /*d6d0*/  FFMA.FTZ R244, R136, UR4, -R138 ;  /* 0x0000000488f47c23 */ /* 0x002ff2000801088a */
[----:B------:R-:W-:Y:S10]  /*d6e0*/  MUFU.EX2 R196, R216 ;  /* 0x000000d800c47308 */ /* 0x000ff40000000800 */
[----:B------:R-:W-:Y:S01]  /*d6f0*/  MUFU.EX2 R244, R244 ;  /* 0x000000f400f47308 */ /* 0x000fe20000000800 */
[----:B---3--:R-:W-:Y:S01]  /*d700*/  FFMA.FTZ R156, R6, R13, R140 ;  /* 0x0000000d069c7223 */ /* 0x008fe2000001008c */
[----:B------:R-:W-:Y:S01]  /*d710*/  FMUL.FTZ R6, R3, R174 ;  /* 0x000000ae03067220 */ /* 0x000fe20000410000 */
[----:B------:R-:W-:Y:S07]  /*d720*/  F2FP.BF16.F32.PACK_AB R140, R246, R140 ;  /* 0x0000008cf68c723e */ /* 0x000fee00000010ff */
[----:B------:R-:W-:Y:S01]  /*d730*/  MUFU.EX2 R205, R199 ;  /* 0x000000c700cd7308 */ /* 0x000fe20000000800 */
[----:B------:R-:W-:Y:S01]  /*d740*/  F2FP.BF16.F32.PACK_AB R174, R231, R211 ;  /* 0x000000d3e7ae723e */ /* 0x000fe200000010ff */
[----:B------:R-:W-:Y:S01]  /*d750*/  FMUL.FTZ R13, R2, R181 ;  /* 0x000000b5020d7220 */ /* 0x000fe20000410000 */
[----:B------:R-:W-:Y:S01]  /*d760*/  MOV R181, R63 ;  /* 0x0000003f00b57202 */ /* 0x000fe20000000f00 */
[----:B------:R-:W-:Y:S01]  /*d770*/  FMUL.FTZ R63, R0, R207 ;  /* 0x000000cf003f7220 */ /* 0x000fe20000410000 */
[-C--:B------:R-:W-:Y:S05]  /*d780*/  HMMA.16816.F32.BF16 R4, R140, R24.reuse, R4 ;  /* 0x000000188c04723c */ /* 0x080fea0000041804 */
[----:B------:R-:W-:Y:S01]  /*d790*/  MUFU.EX2 R188, R188 ;  /* 0x000000bc00bc7308 */ /* 0x000fe20000000800 */
[C---:B------:R-:W-:Y:S09]  /*d7a0*/  HMMA.16816.F32.BF16 R8, R172.reuse, R24, R8 ;  /* 0x00000018ac08723c */ /* 0x040ff20000041808 */
[----:B------:R-:W-:Y:S01]  /*d7b0*/  MUFU.EX2 R169, R169 ;  /* 0x000000a900a97308 */ /* 0x000fe20000000800 */
[-C--:B------:R-:W-:Y:S03]  /*d7c0*/  HMMA.16816.F32.BF16 R12, R172, R26.reuse, R12 ;  /* 0x0000001aac0c723c */ /* 0x080fe6000004180c */
[C---:B------:R-:W-:Y:S03]  /*d7d0*/  FMUL.FTZ R24, R2.reuse, R184 ;  /* 0x000000b802187220 */ /* 0x040fe60000410000 */
[C---:B------:R-:W-:Y:S03]  /*d7e0*/  HMMA.16816.F32.BF16 R16, R140.reuse, R26, R16 ;  /* 0x0000001a8c10723c */ /* 0x040fe60000041810 */
[----:B------:R-:W-:Y:S02]  /*d7f0*/  MUFU.EX2 R170, R170 ;  /* 0x000000aa00aa7308 */ /* 0x000fe40000000800 */
[----:B------:R-:W-:Y:S01]  /*d800*/  FMUL.FTZ R25, R2, R185 ;  /* 0x000000b902197220 */ /* 0x000fe20000410000 */
[-C--:B------:R-:W-:Y:S07]  /*d810*/  HMMA.16816.F32.BF16 R20, R140, R40.reuse, R20 ;  /* 0x000000288c14723c */ /* 0x080fee0000041814 */
[----:B------:R-:W-:Y:S01]  /*d820*/  MUFU.EX2 R206, R180 ;  /* 0x000000b400ce7308 */ /* 0x000fe20000000800 */
[C---:B------:R-:W-:Y:S03]  /*d830*/  FMUL.FTZ R26, R0.reuse, R186 ;  /* 0x000000ba001a7220 */ /* 0x040fe60000410000 */
[----:B------:R-:W-:Y:S01]  /*d840*/  MOV R186, R58 ;  /* 0x0000003a00ba7202 */ /* 0x000fe20000000f00 */
[C---:B------:R-:W-:Y:S01]  /*d850*/  FMUL.FTZ R27, R0.reuse, R187 ;  /* 0x000000bb001b7220 */ /* 0x040fe20000410000 */
[----:B------:R-:W1:Y:S01]  /*d860*/  LDSM.16.MT88.4 R56, [R228+0xc000] ;  /* 0x00c00000e438783b */ /* 0x000e620000004200 */
[----:B------:R-:W-:Y:S01]  /*d870*/  MOV R185, R31 ;  /* 0x0000001f00b97202 */ /* 0x000fe20000000f00 */
[----:B------:R-:W-:Y:S01]  /*d880*/  FMUL.FTZ R31, R0, R191 ;  /* 0x000000bf001f7220 */ /* 0x000fe20000410000 */
[----:B------:R-:W-:Y:S03]  /*d890*/  MOV R187, R67 ;  /* 0x0000004300bb7202 */ /* 0x000fe60000000f00 */
[C---:B------:R-:W-:Y:S01]  /*d8a0*/  HMMA.16816.F32.BF16 R24, R172.reuse, R40, R24 ;  /* 0x00000028ac18723c */ /* 0x040fe20000041818 */
[----:B------:R-:W-:Y:S03]  /*d8b0*/  MUFU.EX2 R207, R178 ;  /* 0x000000b200cf7308 */ /* 0x000fe60000000800 */
[C---:B------:R-:W-:Y:S01]  /*d8c0*/  FMUL.FTZ R67, R3.reuse, R147 ;  /* 0x0000009303437220 */ /* 0x040fe20000410000 */
[----:B------:R-:W-:Y:S01]  /*d8d0*/  MOV R191, R186 ;  /* 0x000000ba00bf7202 */ /* 0x000fe20000000f00 */
[-C--:B------:R-:W-:Y:S01]  /*d8e0*/  HMMA.16816.F32.BF16 R28, R172, R42.reuse, R28 ;  /* 0x0000002aac1c723c */ /* 0x080fe2000004181c */
[----:B------:R-:W3:Y:S04]  /*d8f0*/  LDSM.16.MT88.4 R144, [R225+0xe000] ;  /* 0x00e00000e190783b */ /* 0x000ee80000004200 */
[----:B------:R-:W-:Y:S01]  /*d900*/  MUFU.EX2 R248, R248 ;  /* 0x000000f800f87308 */ /* 0x000fe20000000800 */
[C---:B------:R-:W-:Y:S01]  /*d910*/  FMUL.FTZ R40, R2.reuse, R192 ;  /* 0x000000c002287220 */ /* 0x040fe20000410000 */
[C---:B------:R-:W-:Y:S04]  /*d920*/  HMMA.16816.F32.BF16 R32, R140.reuse, R42, R32 ;  /* 0x0000002a8c20723c */ /* 0x040fe80000041820 */
[----:B------:R-:W-:Y:S04]  /*d930*/  FMUL.FTZ R41, R2, R193 ;  /* 0x000000c102297220 */ /* 0x000fe80000410000 */
[----:B------:R-:W-:Y:S03]  /*d940*/  MUFU.EX2 R192, R222 ;  /* 0x000000de00c07308 */ /* 0x000fe60000000800 */
[C---:B------:R-:W-:Y:S01]  /*d950*/  FMUL.FTZ R42, R0.reuse, R194 ;  /* 0x000000c2002a7220 */ /* 0x040fe20000410000 */
[C---:B------:R-:W-:Y:S01]  /*d960*/  FMUL.FTZ R43, R0.reuse, R195 ;  /* 0x000000c3002b7220 */ /* 0x040fe20000410000 */
[----:B------:R-:W-:Y:S01]  /*d970*/  MOV R186, R168 ;  /* 0x000000a800ba7202 */ /* 0x000fe20000000f00 */
[----:B--2---:R-:W-:Y:S01]  /*d980*/  FFMA.FTZ R161, R3, R161, R190 ;  /* 0x000000a103a17223 */ /* 0x004fe200000100be */
[--C-:B------:R-:W-:Y:S03]  /*d990*/  FFMA.FTZ R3, R251, UR4, -R138.reuse ;  /* 0x00000004fb037c23 */ /* 0x100fe6000801088a */
[----:B------:R-:W-:Y:S01]  /*d9a0*/  MUFU.EX2 R168, R209 ;  /* 0x000000d100a87308 */ /* 0x000fe20000000800 */
[----:B------:R-:W-:Y:S02]  /*d9b0*/  MOV R194, R165 ;  /* 0x000000a500c27202 */ /* 0x000fe40000000f00 */
[----:B------:R-:W-:Y:S02]  /*d9c0*/  MOV R190, R187 ;  /* 0x000000bb00be7202 */ /* 0x000fe40000000f00 */
[----:B------:R-:W-:Y:S02]  /*d9d0*/  MOV R187, R185 ;  /* 0x000000b900bb7202 */ /* 0x000fe40000000f00 */
[----:B------:R-:W-:Y:S01]  /*d9e0*/  MOV R185, R159 ;  /* 0x0000009f00b97202 */ /* 0x000fe20000000f00 */
[-C--:B-1----:R-:W-:Y:S02]  /*d9f0*/  HMMA.16816.F32.BF16 R36, R140, R56.reuse, R36 ;  /* 0x000000388c24723c */ /* 0x082fe40000041824 */
[----:B------:R1:W-:Y:S01]  /*da00*/  MUFU.EX2 R165, R3 ;  /* 0x0000000300a57308 */ /* 0x0003e20000000800 */
[----:B------:R-:W-:Y:S01]  /*da10*/  MOV R184, R46 ;  /* 0x0000002e00b87202 */ /* 0x000fe20000000f00 */
[----:B------:R-:W-:Y:S01]  /*da20*/  FMUL.FTZ R46, R0, R198 ;  /* 0x000000c6002e7220 */ /* 0x000fe20000410000 */
[----:B------:R-:W-:Y:S01]  /*da30*/  MOV R159, R160 ;  /* 0x000000a0009f7202 */ /* 0x000fe20000000f00 */
[C---:B------:R-:W-:Y:S06]  /*da40*/  HMMA.16816.F32.BF16 R40, R172.reuse, R56, R40 ;  /* 0x00000038ac28723c */ /* 0x040fec0000041828 */
[----:B------:R-:W-:Y:S01]  /*da50*/  MUFU.EX2 R194, R194 ;  /* 0x000000c200c27308 */ /* 0x000fe20000000800 */
[----:B------:R-:W-:Y:S01]  /*da60*/  MOV R198, R190 ;  /* 0x000000be00c67202 */ /* 0x000fe20000000f00 */
[-C--:B------:R-:W-:Y:S03]  /*da70*/  HMMA.16816.F32.BF16 R44, R172, R58.reuse, R44 ;  /* 0x0000003aac2c723c */ /* 0x080fe6000004182c */
[C---:B------:R-:W-:Y:S03]  /*da80*/  FMUL.FTZ R56, R2.reuse, R200 ;  /* 0x000000c802387220 */ /* 0x040fe60000410000 */
[C---:B------:R-:W-:Y:S02]  /*da90*/  HMMA.16816.F32.BF16 R48, R140.reuse, R58, R48 ;  /* 0x0000003a8c30723c */ /* 0x040fe40000041830 */
[----:B------:R-:W-:Y:S03]  /*daa0*/  MUFU.EX2 R184, R184 ;  /* 0x000000b800b87308 */ /* 0x000fe60000000800 */
[----:B------:R-:W-:Y:S01]  /*dab0*/  FMUL.FTZ R57, R2, R201 ;  /* 0x000000c902397220 */ /* 0x000fe20000410000 */
[-C--:B------:R-:W-:Y:S06]  /*dac0*/  HMMA.16816.F32.BF16 R52, R140, R148.reuse, R52 ;  /* 0x000000948c34723c */ /* 0x080fec0000041834 */
[----:B------:R-:W-:Y:S01]  /*dad0*/  MUFU.EX2 R201, R212 ;  /* 0x000000d400c97308 */ /* 0x000fe20000000800 */
[C---:B------:R-:W-:Y:S01]  /*dae0*/  FMUL.FTZ R58, R0.reuse, R202 ;  /* 0x000000ca003a7220 */ /* 0x040fe20000410000 */
[----:B------:R-:W-:Y:S03]  /*daf0*/  FMUL.FTZ R59, R0, R203 ;  /* 0x000000cb003b7220 */ /* 0x000fe60000410000 */
[--C-:B-1----:R-:W-:Y:S01]  /*db00*/  FFMA.FTZ R3, R249, UR4, -R138.reuse ;  /* 0x00000004f9037c23 */ /* 0x102fe2000801088a */
[----:B------:R-:W-:Y:S04]  /*db10*/  MOV R203, R155 ;  /* 0x0000009b00cb7202 */ /* 0x000fe80000000f00 */
[----:B------:R1:W-:Y:S01]  /*db20*/  MUFU.EX2 R193, R3 ;  /* 0x0000000300c17308 */ /* 0x0003e20000000800 */
[----:B------:R-:W-:Y:S01]  /*db30*/  MOV R202, R154 ;  /* 0x0000009a00ca7202 */ /* 0x000fe20000000f00 */
[C---:B------:R-:W-:Y:S01]  /*db40*/  HMMA.16816.F32.BF16 R56, R172.reuse, R148, R56 ;  /* 0x00000094ac38723c */ /* 0x040fe20000041838 */
[----:B------:R-:W2:Y:S03]  /*db50*/  LDL.LU R148, [R1+0x8] ;  /* 0x0000080001947983 */ /* 0x000ea60000300800 */
[----:B------:R-:W-:Y:S01]  /*db60*/  MOV R200, R153 ;  /* 0x0000009900c87202 */ /* 0x000fe20000000f00 */
[--C-:B------:R-:W-:Y:S01]  /*db70*/  FFMA.FTZ R249, R245, UR4, -R138.reuse ;  /* 0x00000004f5f97c23 */ /* 0x100fe2000801088a */
[-C--:B------:R-:W-:Y:S01]  /*db80*/  HMMA.16816.F32.BF16 R60, R172, R150.reuse, R60 ;  /* 0x00000096ac3c723c */ /* 0x080fe2000004183c */
[----:B------:R-:W-:Y:S01]  /*db90*/  LDSM.16.MT88.4 R152, [R226+0xc800] ;  /* 0x00c80000e298783b */ /* 0x000fe20000004200 */
[----:B------:R-:W4:Y:S03]  /*dba0*/  MUFU.EX2 R204, R202 ;  /* 0x000000ca00cc7308 */ /* 0x000f260000000800 */
[----:B------:R-:W-:Y:S01]  /*dbb0*/  MOV R190, R189 ;  /* 0x000000bd00be7202 */ /* 0x000fe20000000f00 */
[C---:B------:R-:W-:Y:S03]  /*dbc0*/  HMMA.16816.F32.BF16 R64, R140.reuse, R150, R64 ;  /* 0x000000968c40723c */ /* 0x040fe60000041840 */
[----:B-1----:R-:W2:Y:S03]  /*dbd0*/  LDL.LU R3, [R1+0xc] ;  /* 0x00000c0001037983 */ /* 0x002ea60000300800 */
[----:B------:R-:W1:Y:S01]  /*dbe0*/  MUFU.EX2 R189, R215 ;  /* 0x000000d700bd7308 */ /* 0x000e620000000800 */
[--C-:B------:R-:W-:Y:S01]  /*dbf0*/  FFMA.FTZ R245, R137, UR4, -R138.reuse ;  /* 0x0000000489f57c23 */ /* 0x100fe2000801088a */
[-C--:B---3--:R-:W-:Y:S03]  /*dc00*/  HMMA.16816.F32.BF16 R68, R140, R144.reuse, R68 ;  /* 0x000000908c44723c */ /* 0x088fe60000041844 */
[----:B------:R-:W-:Y:S03]  /*dc10*/  MOV R199, R198 ;  /* 0x000000c600c77202 */ /* 0x000fe60000000f00 */
[C---:B------:R-:W-:Y:S02]  /*dc20*/  HMMA.16816.F32.BF16 R72, R172.reuse, R144, R72 ;  /* 0x00000090ac48723c */ /* 0x040fe40000041848 */
[----:B------:R-:W-:Y:S03]  /*dc30*/  MUFU.EX2 R190, R190 ;  /* 0x000000be00be7308 */ /* 0x000fe60000000800 */
[----:B----4-:R-:W-:Y:S01]  /*dc40*/  F2FP.BF16.F32.PACK_AB R137, R188, R204 ;  /* 0x000000ccbc89723e */ /* 0x010fe200000010ff */
[-C--:B------:R-:W-:Y:S06]  /*dc50*/  HMMA.16816.F32.BF16 R76, R172, R146.reuse, R76 ;  /* 0x00000092ac4c723c */ /* 0x080fec000004184c */
[----:B------:R-:W-:Y:S01]  /*dc60*/  MUFU.EX2 R202, R179 ;  /* 0x000000b300ca7308 */ /* 0x000fe20000000800 */
[----:B------:R-:W-:Y:S01]  /*dc70*/  MOV R198, R187 ;  /* 0x000000bb00c67202 */ /* 0x000fe20000000f00 */
[C---:B------:R-:W-:Y:S01]  /*dc80*/  HMMA.16816.F32.BF16 R80, R140.reuse, R146, R80 ;  /* 0x000000928c50723c */ /* 0x040fe20000041850 */
[----:B------:R-:W3:Y:S07]  /*dc90*/  LDSM.16.MT88.4 R144, [R226+0xe000] ;  /* 0x00e00000e290783b */ /* 0x000eee0000004200 */
[----:B------:R-:W-:Y:S10]  /*dca0*/  MUFU.EX2 R245, R245 ;  /* 0x000000f500f57308 */ /* 0x000ff40000000800 */
[----:B------:R-:W-:Y:S10]  /*dcb0*/  MUFU.EX2 R251, R177 ;  /* 0x000000b100fb7308 */ /* 0x000ff40000000800 */
[----:B------:R-:W-:Y:S01]  /*dcc0*/  MUFU.EX2 R249, R249 ;  /* 0x000000f900f97308 */ /* 0x000fe20000000800 */
[-C--:B---3--:R-:W-:Y:S06]  /*dcd0*/  HMMA.16816.F32.BF16 R84, R140, R144.reuse, R84 ;  /* 0x000000908c54723c */ /* 0x088fec0000041854 */
[C---:B------:R-:W-:Y:S06]  /*dce0*/  HMMA.16816.F32.BF16 R88, R172.reuse, R144, R88 ;  /* 0x00000090ac58723c */ /* 0x040fec0000041858 */
[-C--:B------:R-:W-:Y:S06]  /*dcf0*/  HMMA.16816.F32.BF16 R92, R172, R146.reuse, R92 ;  /* 0x00000092ac5c723c */ /* 0x080fec000004185c */
[C---:B------:R-:W-:Y:S01]  /*dd00*/  HMMA.16816.F32.BF16 R96, R140.reuse, R146, R96 ;  /* 0x000000928c60723c */ /* 0x040fe20000041860 */
[----:B------:R-:W3:Y:S05]  /*dd10*/  LDSM.16.MT88.4 R144, [R228+0xe000] ;  /* 0x00e00000e490783b */ /* 0x000eea0000004200 */
[-C--:B---3--:R-:W-:Y:S06]  /*dd20*/  HMMA.16816.F32.BF16 R100, R140, R144.reuse, R100 ;  /* 0x000000908c64723c */ /* 0x088fec0000041864 */
[C---:B------:R-:W-:Y:S06]  /*dd30*/  HMMA.16816.F32.BF16 R104, R172.reuse, R144, R104 ;  /* 0x00000090ac68723c */ /* 0x040fec0000041868 */
[-C--:B------:R-:W-:Y:S06]  /*dd40*/  HMMA.16816.F32.BF16 R108, R172, R146.reuse, R108 ;  /* 0x00000092ac6c723c */ /* 0x080fec000004186c */
[C---:B------:R-:W-:Y:S01]  /*dd50*/  HMMA.16816.F32.BF16 R112, R140.reuse, R146, R112 ;  /* 0x000000928c70723c */ /* 0x040fe20000041870 */
[----:B------:R-:W3:Y:S05]  /*dd60*/  LDSM.16.MT88.4 R144, [R227+0xe000] ;  /* 0x00e00000e390783b */ /* 0x000eea0000004200 */
[-C--:B---3--:R-:W-:Y:S06]  /*dd70*/  HMMA.16816.F32.BF16 R116, R140, R144.reuse, R116 ;  /* 0x000000908c74723c */ /* 0x088fec0000041874 */
[C---:B------:R-:W-:Y:S06]  /*dd80*/  HMMA.16816.F32.BF16 R120, R172.reuse, R144, R120 ;  /* 0x00000090ac78723c */ /* 0x040fec0000041878 */
[-C--:B------:R-:W-:Y:S01]  /*dd90*/  HMMA.16816.F32.BF16 R124, R172, R146.reuse, R124 ;  /* 0x00000092ac7c723c */ /* 0x080fe2000004187c */
[----:B------:R3:W-:Y:S04]  /*dda0*/  MUFU.EX2 R172, R200 ;  /* 0x000000c800ac7308 */ /* 0x0007e80000000800 */
[----:B------:R-:W-:Y:S01]  /*ddb0*/  F2FP.BF16.F32.PACK_AB R144, R168, R164 ;  /* 0x000000a4a890723e */ /* 0x000fe200000010ff */
[----:B------:R-:W-:Y:S05]  /*ddc0*/  HMMA.16816.F32.BF16 R128, R140, R146, R128 ;  /* 0x000000928c80723c */ /* 0x000fea0000041880 */
[----:B------:R-:W4:Y:S01]  /*ddd0*/  MUFU.EX2 R173, R203 ;  /* 0x000000cb00ad7308 */ /* 0x000f220000000800 */
[----:B------:R-:W-:Y:S02]  /*dde0*/  F2FP.BF16.F32.PACK_AB R145, R193, R165 ;  /* 0x000000a5c191723e */ /* 0x000fe400000010ff */
[----:B------:R-:W-:Y:S03]  /*ddf0*/  F2FP.BF16.F32.PACK_AB R142, R192, R224 ;  /* 0x000000e0c08e723e */ /* 0x000fe600000010ff */
[----:B------:R-:W-:Y:S04]  /*de00*/  F2FP.BF16.F32.PACK_AB R140, R166, R162 ;  /* 0x000000a2a68c723e */ /* 0x000fe800000010ff */
[----:B------:R-:W-:Y:S01]  /*de10*/  MUFU.EX2 R203, R181 ;  /* 0x000000b500cb7308 */ /* 0x000fe20000000800 */
[----:B------:R-:W-:Y:S02]  /*de20*/  F2FP.BF16.F32.PACK_AB R141, R167, R163 ;  /* 0x000000a3a78d723e */ /* 0x000fe400000010ff */
[----:B------:R-:W-:Y:S02]  /*de30*/  F2FP.BF16.F32.PACK_AB R143, R197, R201 ;  /* 0x000000c9c58f723e */ /* 0x000fe400000010ff */
[----:B-1----:R-:W-:Y:S02]  /*de40*/  F2FP.BF16.F32.PACK_AB R146, R196, R189 ;  /* 0x000000bdc492723e */ /* 0x002fe400000010ff */
[----:B---3--:R-:W-:Y:S02]  /*de50*/  MOV R200, R191 ;  /* 0x000000bf00c87202 */ /* 0x008fe40000000f00 */
[----:B----4-:R-:W-:Y:S01]  /*de60*/  F2FP.BF16.F32.PACK_AB R136, R173, R194 ;  /* 0x000000c2ad88723e */ /* 0x010fe200000010ff */
[----:B--2---:R-:W-:Y:S01]  /*de70*/  FFMA.FTZ R160, R2, R148, R139 ;  /* 0x0000009402a07223 */ /* 0x004fe2000001008b */
[--C-:B------:R-:W-:Y:S01]  /*de80*/  FFMA.FTZ R2, R186, UR4, -R138.reuse ;  /* 0x00000004ba027c23 */ /* 0x100fe2000801088a */
[----:B------:R-:W1:Y:S01]  /*de90*/  LDSM.16.MT88.4 R148, [R225+0xc800] ;  /* 0x00c80000e194783b */ /* 0x000e620000004200 */
[----:B------:R-:W-:Y:S02]  /*dea0*/  FFMA.FTZ R139, R158, UR4, -R138 ;  /* 0x000000049e8b7c23 */ /* 0x000fe4000801088a */
[----:B------:R2:W-:Y:S10]  /*deb0*/  MUFU.EX2 R186, R2 ;  /* 0x0000000200ba7308 */ /* 0x0005f40000000800 */
[----:B------:R3:W-:Y:S01]  /*dec0*/  MUFU.EX2 R187, R139 ;  /* 0x0000008b00bb7308 */ /* 0x0007e20000000800 */
[----:B------:R-:W-:Y:S01]  /*ded0*/  FFMA.FTZ R208, R0, R3, R208 ;  /* 0x0000000300d07223 */ /* 0x000fe200000100d0 */
[--C-:B------:R-:W-:Y:S01]  /*dee0*/  FFMA.FTZ R3, R157, UR4, -R138.reuse ;  /* 0x000000049d037c23 */ /* 0x100fe2000801088a */
[--C-:B------:R-:W-:Y:S07]  /*def0*/  FFMA.FTZ R0, R185, UR4, -R138.reuse ;  /* 0x00000004b9007c23 */ /* 0x100fee000801088a */
[----:B------:R4:W-:Y:S01]  /*df00*/  MUFU.EX2 R174, R0 ;  /* 0x0000000000ae7308 */ /* 0x0009e20000000800 */
[--C-:B--2---:R-:W-:Y:S09]  /*df10*/  FFMA.FTZ R2, R252, UR4, -R138.reuse ;  /* 0x00000004fc027c23 */ /* 0x104ff2000801088a */
[----:B------:R-:W2:Y:S01]  /*df20*/  MUFU.EX2 R195, R2 ;  /* 0x0000000200c37308 */ /* 0x000ea20000000800 */
[----:B---3--:R-:W-:Y:S09]  /*df30*/  F2FP.BF16.F32.PACK_AB R139, R170, R184 ;  /* 0x000000b8aa8b723e */ /* 0x008ff200000010ff */
[----:B------:R-:W-:Y:S01]  /*df40*/  MUFU.EX2 R185, R171 ;  /* 0x000000ab00b97308 */ /* 0x000fe20000000800 */
[----:B----4-:R-:W-:Y:S01]  /*df50*/  FFMA.FTZ R0, R159, UR4, -R138 ;  /* 0x000000049f007c23 */ /* 0x010fe2000801088a */
[----:B------:R-:W-:Y:S01]  /*df60*/  F2FP.BF16.F32.PACK_AB R138, R169, R172 ;  /* 0x000000aca98a723e */ /* 0x000fe200000010ff */
[-C--:B-1----:R-:W-:Y:S07]  /*df70*/  HMMA.16816.F32.BF16 R4, R140, R148.reuse, R4 ;  /* 0x000000948c04723c */ /* 0x082fee0000041804 */
[----:B------:R-:W-:Y:S01]  /*df80*/  MUFU.EX2 R171, R229 ;  /* 0x000000e500ab7308 */ /* 0x000fe20000000800 */
[----:B--2---:R-:W-:Y:S03]  /*df90*/  F2FP.BF16.F32.PACK_AB R147, R195, R186 ;  /* 0x000000bac393723e */ /* 0x004fe600000010ff */
[----:B------:R-:W-:Y:S02]  /*dfa0*/  FADD.FTZ R2, R246, R156 ;  /* 0x0000009cf6027221 */ /* 0x000fe40000010000 */
[----:B------:R-:W-:Y:S02]  /*dfb0*/  LDSM.16.MT88.4 R156, [R226+0xd000] ;  /* 0x00d00000e29c783b */ /* 0x000fe40000004200 */
[C---:B------:R-:W-:Y:S02]  /*dfc0*/  HMMA.16816.F32.BF16 R8, R144.reuse, R148, R8 ;  /* 0x000000949008723c */ /* 0x040fe40000041808 */
[----:B------:R1:W2:Y:S02]  /*dfd0*/  MUFU.EX2 R229, R3 ;  /* 0x0000000300e57308 */ /* 0x0002a40000000800 */
[----:B------:R-:W-:Y:S02]  /*dfe0*/  FADD.FTZ R2, R250, R2 ;  /* 0x00000002fa027221 */ /* 0x000fe40000010000 */
[-C--:B------:R-:W-:Y:S06]  /*dff0*/  HMMA.16816.F32.BF16 R12, R144, R150.reuse, R12 ;  /* 0x00000096900c723c */ /* 0x080fec000004180c */
[----:B------:R-:W-:Y:S01]  /*e000*/  MUFU.EX2 R246, R234 ;  /* 0x000000ea00f67308 */ /* 0x000fe20000000800 */
[----:B------:R-:W-:Y:S01]  /*e010*/  FADD.FTZ R2, R233, R2 ;  /* 0x00000002e9027221 */ /* 0x000fe20000010000 */
[C---:B------:R-:W-:Y:S01]  /*e020*/  HMMA.16816.F32.BF16 R16, R140.reuse, R150, R16 ;  /* 0x000000968c10723c */ /* 0x040fe20000041810 */
[----:B------:R-:W3:Y:S07]  /*e030*/  LDSM.16.MT88.4 R148, [R228+0xc800] ;  /* 0x00c80000e494783b */ /* 0x000eee0000004200 */
[----:B------:R4:W2:Y:S01]  /*e040*/  MUFU.EX2 R191, R0 ;  /* 0x0000000000bf7308 */ /* 0x0008a20000000800 */
[-C--:B------:R-:W-:Y:S03]  /*e050*/  HMMA.16816.F32.BF16 R20, R140, R152.reuse, R20 ;  /* 0x000000988c14723c */ /* 0x080fe60000041814 */
[----:B-1----:R-:W-:Y:S03]  /*e060*/  FADD.FTZ R3, R200, R161 ;  /* 0x000000a1c8037221 */ /* 0x002fe60000010000 */
[C---:B------:R-:W-:Y:S03]  /*e070*/  HMMA.16816.F32.BF16 R24, R144.reuse, R152, R24 ;  /* 0x000000989018723c */ /* 0x040fe60000041818 */
[----:B------:R-:W-:Y:S02]  /*e080*/  MUFU.EX2 R252, R199 ;  /* 0x000000c700fc7308 */ /* 0x000fe40000000800 */
[----:B------:R-:W-:Y:S01]  /*e090*/  FADD.FTZ R161, R247, R3 ;  /* 0x00000003f7a17221 */ /* 0x000fe20000010000 */
[-C--:B------:R-:W-:Y:S07]  /*e0a0*/  HMMA.16816.F32.BF16 R28, R144, R154.reuse, R28 ;  /* 0x0000009a901c723c */ /* 0x080fee000004181c */
[----:B------:R1:W-:Y:S01]  /*e0b0*/  MUFU.EX2 R247, R235 ;  /* 0x000000eb00f77308 */ /* 0x0003e20000000800 */
[----:B----4-:R-:W-:Y:S01]  /*e0c0*/  FADD.FTZ R0, R217, R160 ;  /* 0x000000a0d9007221 */ /* 0x010fe20000010000 */
[C---:B------:R-:W-:Y:S01]  /*e0d0*/  HMMA.16816.F32.BF16 R32, R140.reuse, R154, R32 ;  /* 0x0000009a8c20723c */ /* 0x040fe20000041820 */
[----:B------:R-:W4:Y:S03]  /*e0e0*/  LDSM.16.MT88.4 R152, [R227+0xc800] ;  /* 0x00c80000e398783b */ /* 0x000f260000004200 */
[----:B------:R-:W-:Y:S01]  /*e0f0*/  FADD.FTZ R3, R211, R0 ;  /* 0x00000000d3037221 */ /* 0x000fe20000010000 */
[----:B------:R-:W-:Y:S03]  /*e100*/  FADD.FTZ R160, R214, R208 ;  /* 0x000000d0d6a07221 */ /* 0x000fe60000010000 */
[----:B------:R-:W2:Y:S03]  /*e110*/  MUFU.EX2 R199, R198 ;  /* 0x000000c600c77308 */ /* 0x000ea60000000800 */
[----:B------:R-:W-:Y:S01]  /*e120*/  FADD.FTZ R2, R162, R2 ;  /* 0x00000002a2027221 */ /* 0x000fe20000010000 */
[----:B------:R-:W-:Y:S01]  /*e130*/  LDSM.16.MT88.4 R208, [R227+0xd800] ;  /* 0x00d80000e3d0783b */ /* 0x000fe20000004200 */
[----:B------:R-:W-:Y:S01]  /*e140*/  FADD.FTZ R0, R223, R160 ;  /* 0x000000a0df007221 */ /* 0x000fe20000010000 */
[----:B------:R-:W-:Y:S01]  /*e150*/  FADD.FTZ R3, R231, R3 ;  /* 0x00000003e7037221 */ /* 0x000fe20000010000 */
[----:B------:R-:W-:Y:S01]  /*e160*/  FADD.FTZ R160, R232, R161 ;  /* 0x000000a1e8a07221 */ /* 0x000fe20000010000 */
[-C--:B------:R-:W-:Y:S01]  /*e170*/  MOV R162, R174.reuse ;  /* 0x000000ae00a27202 */ /* 0x080fe20000000f00 */
[----:B------:R-:W-:Y:S01]  /*e180*/  FADD.FTZ R0, R230, R0 ;  /* 0x00000000e6007221 */ /* 0x000fe20000010000 */
[----:B------:R-:W-:Y:S01]  /*e190*/  FADD.FTZ R2, R166, R2 ;  /* 0x00000002a6027221 */ /* 0x000fe20000010000 */
[-C--:B---3--:R-:W-:Y:S01]  /*e1a0*/  HMMA.16816.F32.BF16 R36, R140, R148.reuse, R36 ;  /* 0x000000948c24723c */ /* 0x088fe20000041824 */
[----:B------:R-:W-:Y:S01]  /*e1b0*/  LDSM.16.MT88.4 R212, [R225+0xf800] ;  /* 0x00f80000e1d4783b */ /* 0x000fe20000004200 */
[----:B------:R-:W-:Y:S01]  /*e1c0*/  MUFU.EX2 R200, R183 ;  /* 0x000000b700c87308 */ /* 0x000fe20000000800 */
[----:B------:R-:W-:Y:S01]  /*e1d0*/  FADD.FTZ R2, R224, R2 ;  /* 0x00000002e0027221 */ /* 0x000fe20000010000 */
[----:B------:R-:W-:Y:S01]  /*e1e0*/  FADD.FTZ R3, R164, R3 ;  /* 0x00000003a4037221 */ /* 0x000fe20000010000 */
[----:B------:R-:W-:Y:S01]  /*e1f0*/  FADD.FTZ R160, R163, R160 ;  /* 0x000000a0a3a07221 */ /* 0x000fe20000010000 */
[C---:B------:R-:W-:Y:S03]  /*e200*/  HMMA.16816.F32.BF16 R40, R144.reuse, R148, R40 ;  /* 0x000000949028723c */ /* 0x040fe60000041828 */
[----:B------:R-:W-:Y:S03]  /*e210*/  LDSM.16.MT88.4 R216, [R226+0xf800] ;  /* 0x00f80000e2d8783b */ /* 0x000fe60000004200 */
[----:B------:R-:W3:Y:S01]  /*e220*/  MUFU.EX2 R198, R182 ;  /* 0x000000b600c67308 */ /* 0x000ee20000000800 */
[----:B------:R-:W-:Y:S01]  /*e230*/  FADD.FTZ R3, R168, R3 ;  /* 0x00000003a8037221 */ /* 0x000fe20000010000 */
[-C--:B------:R-:W-:Y:S03]  /*e240*/  HMMA.16816.F32.BF16 R44, R144, R150.reuse, R44 ;  /* 0x00000096902c723c */ /* 0x080fe6000004182c */
[----:B------:R-:W-:Y:S03]  /*e250*/  LDSM.16.MT88.4 R220, [R228+0xf800] ;  /* 0x00f80000e4dc783b */ /* 0x000fe60000004200 */
[C---:B------:R-:W-:Y:S02]  /*e260*/  HMMA.16816.F32.BF16 R48, R140.reuse, R150, R48 ;  /* 0x000000968c30723c */ /* 0x040fe40000041830 */
[----:B------:R-:W3:Y:S03]  /*e270*/  MUFU.EX2 R250, R176 ;  /* 0x000000b000fa7308 */ /* 0x000ee60000000800 */
[----:B------:R-:W-:Y:S01]  /*e280*/  FADD.FTZ R161, R167, R160 ;  /* 0x000000a0a7a17221 */ /* 0x000fe20000010000 */
[-C--:B----4-:R-:W-:Y:S01]  /*e290*/  HMMA.16816.F32.BF16 R52, R140, R152.reuse, R52 ;  /* 0x000000988c34723c */ /* 0x090fe20000041834 */
[----:B------:R-:W4:Y:S04]  /*e2a0*/  LDSM.16.MT88.4 R148, [R225+0xe800] ;  /* 0x00e80000e194783b */ /* 0x000f280000004200 */
[----:B------:R-:W-:Y:S01]  /*e2b0*/  FADD.FTZ R0, R165, R0 ;  /* 0x00000000a5007221 */ /* 0x000fe20000010000 */
[C---:B------:R-:W-:Y:S03]  /*e2c0*/  HMMA.16816.F32.BF16 R56, R144.reuse, R152, R56 ;  /* 0x000000989038723c */ /* 0x040fe60000041838 */
[----:B-1----:R1:W5:Y:S03]  /*e2d0*/  LDL.LU R235, [R1+0x74] ;  /* 0x0000740001eb7983 */ /* 0x0023660000300800 */
[-C--:B------:R-:W-:Y:S01]  /*e2e0*/  HMMA.16816.F32.BF16 R60, R144, R154.reuse, R60 ;  /* 0x0000009a903c723c */ /* 0x080fe2000004183c */
[----:B------:R1:W5:Y:S04]  /*e2f0*/  LDL.LU R234, [R1+0x70] ;  /* 0x0000700001ea7983 */ /* 0x0003680000300800 */
[----:B------:R1:W5:Y:S01]  /*e300*/  LDL.LU R233, [R1+0x6c] ;  /* 0x00006c0001e97983 */ /* 0x0003620000300800 */
[C---:B------:R-:W-:Y:S03]  /*e310*/  HMMA.16816.F32.BF16 R64, R140.reuse, R154, R64 ;  /* 0x0000009a8c40723c */ /* 0x040fe60000041840 */
[----:B------:R-:W2:Y:S08]  /*e320*/  LDSM.16.MT88.4 R152, [R226+0xe800] ;  /* 0x00e80000e298783b */ /* 0x000eb00000004200 */
[----:B------:R1:W5:Y:S04]  /*e330*/  LDL.LU R232, [R1+0x68] ;  /* 0x0000680001e87983 */ /* 0x0003680000300800 */
[----:B------:R1:W5:Y:S04]  /*e340*/  LDL.LU R231, [R1+0x64] ;  /* 0x0000640001e77983 */ /* 0x0003680000300800 */
[----:B------:R1:W5:Y:S01]  /*e350*/  LDL.LU R230, [R1+0x60] ;  /* 0x0000600001e67983 */ /* 0x0003620000300800 */
[-C--:B----4-:R-:W-:Y:S06]  /*e360*/  HMMA.16816.F32.BF16 R68, R140, R148.reuse, R68 ;  /* 0x000000948c44723c */ /* 0x090fec0000041844 */
[C---:B------:R-:W-:Y:S06]  /*e370*/  HMMA.16816.F32.BF16 R72, R144.reuse, R148, R72 ;  /* 0x000000949048723c */ /* 0x040fec0000041848 */
[-C--:B------:R-:W-:Y:S06]  /*e380*/  HMMA.16816.F32.BF16 R76, R144, R150.reuse, R76 ;  /* 0x00000096904c723c */ /* 0x080fec000004184c */
[C---:B------:R-:W-:Y:S01]  /*e390*/  HMMA.16816.F32.BF16 R80, R140.reuse, R150, R80 ;  /* 0x000000968c50723c */ /* 0x040fe20000041850 */
[----:B------:R-:W4:Y:S05]  /*e3a0*/  LDSM.16.MT88.4 R148, [R228+0xe800] ;  /* 0x00e80000e494783b */ /* 0x000f2a0000004200 */
        /* <DEDUP_REMOVED lines=10> */
[-C--:B--2---:R-:W-:Y:S06]  /*e450*/  HMMA.16816.F32.BF16 R116, R140, R152.reuse, R116 ;  /* 0x000000988c74723c */ /* 0x084fec0000041874 */
[C---:B------:R-:W-:Y:S06]  /*e460*/  HMMA.16816.F32.BF16 R120, R144.reuse, R152, R120 ;  /* 0x000000989078723c */ /* 0x040fec0000041878 */
[-C--:B------:R-:W-:Y:S01]  /*e470*/  HMMA.16816.F32.BF16 R124, R144, R154.reuse, R124 ;  /* 0x0000009a907c723c */ /* 0x080fe2000004187c */
[----:B------:R-:W2:Y:S05]  /*e480*/  LDSM.16.MT88.4 R144, [R228+0xd000] ;  /* 0x00d00000e490783b */ /* 0x000eaa0000004200 */
[----:B------:R-:W-:Y:S03]  /*e490*/  HMMA.16816.F32.BF16 R128, R140, R154, R128 ;  /* 0x0000009a8c80723c */ /* 0x000fe60000041880 */
[----:B------:R-:W3:Y:S04]  /*e4a0*/  LDSM.16.MT88.4 R152, [R227+0xd000] ;  /* 0x00d00000e398783b */ /* 0x000ee80000004200 */
[----:B------:R-:W-:Y:S04]  /*e4b0*/  F2FP.BF16.F32.PACK_AB R143, R229, R187 ;  /* 0x000000bbe58f723e */ /* 0x000fe800000010ff */
[----:B------:R-:W-:Y:S02]  /*e4c0*/  F2FP.BF16.F32.PACK_AB R140, R190, R205 ;  /* 0x000000cdbe8c723e */ /* 0x000fe400000010ff */
[----:B------:R-:W-:Y:S02]  /*e4d0*/  F2FP.BF16.F32.PACK_AB R141, R191, R174 ;  /* 0x000000aebf8d723e */ /* 0x000fe400000010ff */
[----:B------:R-:W-:Y:S01]  /*e4e0*/  F2FP.BF16.F32.PACK_AB R142, R171, R185 ;  /* 0x000000b9ab8e723e */ /* 0x000fe200000010ff */
[-C--:B----4-:R-:W-:Y:S06]  /*e4f0*/  HMMA.16816.F32.BF16 R4, R136, R148.reuse, R4 ;  /* 0x000000948804723c */ /* 0x090fec0000041804 */
        /* <DEDUP_REMOVED lines=19> */
[-C--:B----4-:R-:W-:Y:S06]  /*e630*/  HMMA.16816.F32.BF16 R68, R136, R148.reuse, R68 ;  /* 0x000000948844723c */ /* 0x090fec0000041844 */
[C---:B------:R-:W-:Y:S06]  /*e640*/  HMMA.16816.F32.BF16 R72, R140.reuse, R148, R72 ;  /* 0x000000948c48723c */ /* 0x040fec0000041848 */
[-C--:B------:R-:W-:Y:S06]  /*e650*/  HMMA.16816.F32.BF16 R76, R140, R150.reuse, R76 ;  /* 0x000000968c4c723c */ /* 0x080fec000004184c */
[C---:B------:R-:W-:Y:S01]  /*e660*/  HMMA.16816.F32.BF16 R80, R136.reuse, R150, R80 ;  /* 0x000000968850723c */ /* 0x040fe20000041850 */
[----:B------:R-:W-:Y:S05]  /*e670*/  LDSM.16.MT88.4 R148, [R228+0xd800] ;  /* 0x00d80000e494783b */ /* 0x000fea0000004200 */
[-C--:B-1----:R-:W-:Y:S06]  /*e680*/  HMMA.16816.F32.BF16 R84, R136, R156.reuse, R84 ;  /* 0x0000009c8854723c */ /* 0x082fec0000041854 */
        /* <DEDUP_REMOVED lines=11> */
[-C--:B------:R-:W-:Y:S05]  /*e740*/  HMMA.16816.F32.BF16 R124, R140, R154.reuse, R124 ;  /* 0x0000009a8c7c723c */ /* 0x080fea000004187c */
[----:B------:R-:W-:Y:S01]  /*e750*/  MOV R153, R173 ;  /* 0x000000ad00997202 */ /* 0x000fe20000000f00 */
[----:B------:R-:W-:Y:S05]  /*e760*/  HMMA.16816.F32.BF16 R128, R136, R154, R128 ;  /* 0x0000009a8880723c */ /* 0x000fea0000041880 */
[----:B------:R-:W-:Y:S02]  /*e770*/  MOV R152, R172 ;  /* 0x000000ac00987202 */ /* 0x000fe40000000f00 */
[----:B------:R-:W-:Y:S04]  /*e780*/  F2FP.BF16.F32.PACK_AB R136, R199, R252 ;  /* 0x000000fcc788723e */ /* 0x000fe800000010ff */
[----:B------:R-:W-:Y:S02]  /*e790*/  F2FP.BF16.F32.PACK_AB R137, R198, R200 ;  /* 0x000000c8c689723e */ /* 0x000fe400000010ff */
[----:B------:R-:W-:Y:S02]  /*e7a0*/  F2FP.BF16.F32.PACK_AB R138, R206, R203 ;  /* 0x000000cbce8a723e */ /* 0x000fe400000010ff */
[----:B------:R-:W-:Y:S02]  /*e7b0*/  F2FP.BF16.F32.PACK_AB R139, R207, R202 ;  /* 0x000000cacf8b723e */ /* 0x000fe400000010ff */
[----:B------:R-:W-:Y:S02]  /*e7c0*/  F2FP.BF16.F32.PACK_AB R140, R250, R251 ;  /* 0x000000fbfa8c723e */ /* 0x000fe400000010ff */
[----:B------:R-:W-:Y:S02]  /*e7d0*/  F2FP.BF16.F32.PACK_AB R141, R248, R249 ;  /* 0x000000f9f88d723e */ /* 0x000fe400000010ff */
[----:B------:R-:W-:Y:S01]  /*e7e0*/  F2FP.BF16.F32.PACK_AB R142, R246, R247 ;  /* 0x000000f7f68e723e */ /* 0x000fe200000010ff */
[-C--:B-1----:R-:W-:Y:S01]  /*e7f0*/  HMMA.16816.F32.BF16 R172, R136, R156.reuse, R4 ;  /* 0x0000009c88ac723c */ /* 0x082fe20000041804 */
[----:B------:R-:W1:Y:S02]  /*e800*/  LDSM.16.MT88.4 R4, [R227+0xf800] ;  /* 0x00f80000e304783b */ /* 0x000e640000004200 */
[----:B------:R-:W-:Y:S07]  /*e810*/  F2FP.BF16.F32.PACK_AB R143, R244, R245 ;  /* 0x000000f5f48f723e */ /* 0x000fee00000010ff */
[C---:B------:R-:W-:Y:S06]  /*e820*/  HMMA.16816.F32.BF16 R176, R140.reuse, R156, R8 ;  /* 0x0000009c8cb0723c */ /* 0x040fec0000041808 */
[-C--:B------:R-:W-:Y:S05]  /*e830*/  HMMA.16816.F32.BF16 R180, R140, R158.reuse, R12 ;  /* 0x0000009e8cb4723c */ /* 0x080fea000004180c */
[----:B------:R-:W-:Y:S01]  /*e840*/  MOV R11, R207 ;  /* 0x000000cf000b7202 */ /* 0x000fe20000000f00 */
[C---:B------:R-:W-:Y:S05]  /*e850*/  HMMA.16816.F32.BF16 R156, R136.reuse, R158, R16 ;  /* 0x0000009e889c723c */ /* 0x040fea0000041810 */
[----:B------:R-:W-:Y:S02]  /*e860*/  MOV R9, R189 ;  /* 0x000000bd00097202 */ /* 0x000fe40000000f00 */
[----:B------:R-:W-:Y:S04]  /*e870*/  MOV R18, R171 ;  /* 0x000000ab00127202 */ /* 0x000fe80000000f00 */
[----:B------:R-:W-:Y:S01]  /*e880*/  MOV R17, R170 ;  /* 0x000000aa00117202 */ /* 0x000fe20000000f00 */
[----:B------:R-:W-:Y:S01]  /*e890*/  FADD.FTZ R9, R9, R3 ;  /* 0x0000000309097221 */ /* 0x000fe20000010000 */
[----:B------:R-:W-:Y:S02]  /*e8a0*/  MOV R16, R169 ;  /* 0x000000a900107202 */ /* 0x000fe40000000f00 */
[-C--:B--2---:R-:W-:Y:S03]  /*e8b0*/  HMMA.16816.F32.BF16 R168, R136, R144.reuse, R20 ;  /* 0x0000009088a8723c */ /* 0x084fe60000041814 */
[----:B------:R-:W-:Y:S02]  /*e8c0*/  MOV R12, R199 ;  /* 0x000000c7000c7202 */ /* 0x000fe40000000f00 */
[----:B------:R-:W-:Y:S02]  /*e8d0*/  MOV R13, R198 ;  /* 0x000000c6000d7202 */ /* 0x000fe40000000f00 */
[----:B------:R-:W-:Y:S04]  /*e8e0*/  MOV R23, R187 ;  /* 0x000000bb00177202 */ /* 0x000fe80000000f00 */
        /* <DEDUP_REMOVED lines=9> */
[-C--:B------:R-:W-:Y:S03]  /*e980*/  HMMA.16816.F32.BF16 R188, R140, R146.reuse, R28 ;  /* 0x000000928cbc723c */ /* 0x080fe6000004181c */
[----:B------:R-:W-:Y:S02]  /*e990*/  MOV R27, R152 ;  /* 0x00000098001b7202 */ /* 0x000fe40000000f00 */
[----:B------:R-:W-:Y:S02]  /*e9a0*/  MOV R19, R200 ;  /* 0x000000c800137202 */ /* 0x000fe40000000f00 */
[----:B------:R-:W-:Y:S02]  /*e9b0*/  MOV R31, R153 ;  /* 0x00000099001f7202 */ /* 0x000fe40000000f00 */
[C---:B------:R-:W-:Y:S04]  /*e9c0*/  HMMA.16816.F32.BF16 R152, R136.reuse, R146, R32 ;  /* 0x000000928898723c */ /* 0x040fe80000041820 */
[----:B------:R-:W-:Y:S02]  /*e9d0*/  MOV R10, R206 ;  /* 0x000000ce000a7202 */ /* 0x000fe40000000f00 */
[-C--:B------:R-:W-:Y:S05]  /*e9e0*/  HMMA.16816.F32.BF16 R164, R136, R148.reuse, R36 ;  /* 0x0000009488a4723c */ /* 0x080fea0000041824 */
[----:B------:R-:W-:Y:S02]  /*e9f0*/  MOV R34, R195 ;  /* 0x000000c300227202 */ /* 0x000fe40000000f00 */
[----:B------:R-:W-:Y:S04]  /*ea00*/  MOV R37, R193 ;  /* 0x000000c100257202 */ /* 0x000fe80000000f00 */
[----:B------:R-:W-:Y:S01]  /*ea10*/  MOV R38, R161 ;  /* 0x000000a100267202 */ /* 0x000fe20000000f00 */
[----:B------:R-:W-:Y:S01]  /*ea20*/  FADD.FTZ R0, R37, R0 ;  /* 0x0000000025007221 */ /* 0x000fe20000010000 */
[----:B------:R-:W-:Y:S02]  /*ea30*/  MOV R35, R194 ;  /* 0x000000c200237202 */ /* 0x000fe40000000f00 */
[----:B------:R-:W-:Y:S02]  /*ea40*/  MOV R37, R38 ;  /* 0x0000002600257202 */ /* 0x000fe40000000f00 */
[----:B------:R-:W-:Y:S02]  /*ea50*/  MOV R38, R22 ;  /* 0x0000001600267202 */ /* 0x000fe40000000f00 */
[----:B------:R-:W-:Y:S02]  /*ea60*/  MOV R22, R23 ;  /* 0x0000001700167202 */ /* 0x000fe40000000f00 */
[----:B------:R-:W-:Y:S01]  /*ea70*/  MOV R23, R16 ;  /* 0x0000001000177202 */ /* 0x000fe20000000f00 */
[----:B------:R-:W-:Y:S01]  /*ea80*/  FADD.FTZ R3, R38, R0 ;  /* 0x0000000026037221 */ /* 0x000fe20000010000 */
[----:B------:R-:W-:Y:S02]  /*ea90*/  MOV R16, R17 ;  /* 0x0000001100107202 */ /* 0x000fe40000000f00 */
[----:B------:R-:W-:Y:S01]  /*eaa0*/  MOV R17, R18 ;  /* 0x0000001200117202 */ /* 0x000fe20000000f00 */
[----:B------:R-:W-:Y:S01]  /*eab0*/  FADD.FTZ R3, R34, R3 ;  /* 0x0000000322037221 */ /* 0x000fe20000010000 */
[----:B------:R-:W-:Y:S02]  /*eac0*/  MOV R18, R229 ;  /* 0x000000e500127202 */ /* 0x000fe40000000f00 */
[----:B------:R2:W5:Y:S01]  /*ead0*/  LDL.LU R229, [R1+0x5c] ;  /* 0x00005c0001e57983 */ /* 0x0005620000300800 */
[----:B------:R-:W-:Y:S02]  /*eae0*/  MOV R39, R192 ;  /* 0x000000c000277202 */ /* 0x000fe40000000f00 */
[C---:B------:R-:W-:Y:S01]  /*eaf0*/  HMMA.16816.F32.BF16 R192, R140.reuse, R148, R40 ;  /* 0x000000948cc0723c */ /* 0x040fe20000041828 */
[----:B------:R2:W5:Y:S03]  /*eb00*/  LDL.LU R224, [R1+0x58] ;  /* 0x0000580001e07983 */ /* 0x0005660000300800 */
[----:B------:R-:W-:Y:S01]  /*eb10*/  MOV R33, R196 ;  /* 0x000000c400217202 */ /* 0x000fe20000000f00 */
[----:B------:R-:W-:Y:S01]  /*eb20*/  FADD.FTZ R0, R39, R2 ;  /* 0x0000000227007221 */ /* 0x000fe20000010000 */
[----:B------:R-:W-:Y:S02]  /*eb30*/  MOV R32, R197 ;  /* 0x000000c500207202 */ /* 0x000fe40000000f00 */
[-C--:B------:R-:W-:Y:S03]  /*eb40*/  HMMA.16816.F32.BF16 R196, R140, R150.reuse, R44 ;  /* 0x000000968cc4723c */ /* 0x080fe6000004182c */
[----:B------:R-:W-:Y:S02]  /*eb50*/  MOV R30, R162 ;  /* 0x000000a2001e7202 */ /* 0x000fe40000000f00 */
[----:B------:R-:W-:Y:S01]  /*eb60*/  MOV R29, R205 ;  /* 0x000000cd001d7202 */ /* 0x000fe20000000f00 */
[C---:B------:R-:W-:Y:S05]  /*eb70*/  HMMA.16816.F32.BF16 R148, R136.reuse, R150, R48 ;  /* 0x000000968894723c */ /* 0x040fea0000041830 */
[----:B------:R-:W-:Y:S01]  /*eb80*/  FADD.FTZ R3, R30, R3 ;  /* 0x000000031e037221 */ /* 0x000fe20000010000 */
[-C--:B------:R-:W-:Y:S05]  /*eb90*/  HMMA.16816.F32.BF16 R160, R136, R208.reuse, R52 ;  /* 0x000000d088a0723c */ /* 0x080fea0000041834 */
[----:B------:R-:W-:Y:S02]  /*eba0*/  MOV R8, R201 ;  /* 0x000000c900087202 */ /* 0x000fe40000000f00 */
[C---:B------:R-:W-:Y:S04]  /*ebb0*/  HMMA.16816.F32.BF16 R200, R140.reuse, R208, R56 ;  /* 0x000000d08cc8723c */ /* 0x040fe80000041838 */
[----:B------:R-:W-:Y:S01]  /*ebc0*/  MOV R28, R204 ;  /* 0x000000cc001c7202 */ /* 0x000fe20000000f00 */
        /* <DEDUP_REMOVED lines=52> */
[----:B------:R2:W-:Y:S01]  /*ef10*/  STL [R1], R5 ;  /* 0x0000000501007387 */ /* 0x0005e20000100800 */
[----:B------:R-:W-:Y:S01]  /*ef20*/  FADD.FTZ R0, R244, R0 ;  /* 0x00000000f4007221 */ /* 0x000fe20000010000 */
[----:B------:R-:W-:Y:S02]  /*ef30*/  MOV R139, R134 ;  /* 0x00000086008b7202 */ /* 0x000fe40000000f00 */
[----:B------:R2:W-:Y:S01]  /*ef40*/  STL [R1+0x4], R3 ;  /* 0x0000040301007387 */ /* 0x0005e20000100800 */
[----:B------:R-:W-:Y:S02]  /*ef50*/  MOV R138, R135 ;  /* 0x00000087008a7202 */ /* 0x000fe40000000f00 */
[----:B------:R-:W-:Y:S01]  /*ef60*/  MOV R140, R133 ;  /* 0x00000085008c7202 */ /* 0x000fe20000000f00 */
[----:B------:R2:W-:Y:S04]  /*ef70*/  STL [R1+0x8], R2 ;  /* 0x0000080201007387 */ /* 0x0005e80000100800 */
[----:B------:R2:W-:Y:S01]  /*ef80*/  STL [R1+0xc], R0 ;  /* 0x00000c0001007387 */ /* 0x0005e20000100800 */
[----:B------:R-:W-:Y:S05]  /*ef90*/  @P0 BRA `(.L_x_454) ;  /* 0xffffffac00000947 */ /* 0x000fea000383ffff */
.L_x_453:
[----:B------:R-:W3:Y:S04]  /*efa0*/  LDL.LU R8, [R1] ;  /* 0x0000000001087983 */ /* 0x000ee80000300800 */
[----:B------:R-:W4:Y:S04]  /*efb0*/  LDL.LU R7, [R1+0x4] ;  /* 0x0000040001077983 */ /* 0x000f280000300800 */
[----:B------:R-:W4:Y:S04]  /*efc0*/  LDL.LU R6, [R1+0x8] ;  /* 0x0000080001067983 */ /* 0x000f280000300800 */
[----:B--2---:R-:W2:Y:S01]  /*efd0*/  LDL.LU R5, [R1+0xc] ;  /* 0x00000c0001057983 */ /* 0x004ea20000300800 */
[----:B------:R-:W1:Y:S01]  /*efe0*/  S2UR UR6, SR_CgaCtaId ;  /* 0x00000000000679c3 */ /* 0x000e620000008800 */
[----:B------:R-:W-:Y:S01]  /*eff0*/  UISETP.NE.AND UP0, UPT, UR13, -0x1, UPT ;  /* 0xffffffff0d00788c */ /* 0x000fe2000bf05270 */
[----:B------:R-:W-:Y:S01]  /*f000*/  MOV R67, 0x40 ;  /* 0x0000004000437802 */ /* 0x000fe20000000f00 */
[----:B------:R-:W2:Y:S01]  /*f010*/  S2R R11, SR_TID.X ;  /* 0x00000000000b7919 */ /* 0x000ea20000002100 */
[----:B------:R-:W1:Y:S08]  /*f020*/  S2R R140, SR_TID.X ;  /* 0x00000000008c7919 */ /* 0x000e700000002100 */
[----:B------:R-:W-:-:S02]  /*f030*/  @UP0 ULDC.64 UR4, c[0x0][0x298] ;  /* 0x0000a60000040ab9 */ /* 0x000fc40000000a00 */
[----:B------:R-:W-:-:S03]  /*f040*/  @UP0 UIMAD.WIDE.U32 UR8, UR13, UR4, URZ ;  /* 0x000000040d0802a5 */ /* 0x000fc6000f8e003f */
[----:B------:R-:W-:Y:S02]  /*f050*/  UMOV UR4, 0x400 ;  /* 0x0000040000047882 */ /* 0x000fe40000000000 */
[----:B-1----:R-:W-:Y:S02]  /*f060*/  ULEA UR4, UR6, UR4, 0x18 ;  /* 0x0000000406047291 */ /* 0x002fe4000f8ec03f */
[----:B------:R-:W-:Y:S01]  /*f070*/  @UP0 UIMAD UR6, UR13, UR5, UR9 ;  /* 0x000000050d0602a4 */ /* 0x000fe2000f8e0209 */
[----:B------:R-:W-:-:S04]  /*f080*/  SHF.R.S32.HI R139, RZ, 0x1f, R140 ;  /* 0x0000001fff8b7819 */ /* 0x000fc8000001148c */
[----:B------:R-:W-:Y:S01]  /*f090*/  LEA.HI R139, R139, R140, RZ, 0x3 ;  /* 0x0000008c8b8b7211 */ /* 0x000fe200078f18ff */
[----:B---3--:R-:W1:Y:S04]  /*f0a0*/  SHFL.BFLY PT, R2, R8, 0x2, 0x1f ;  /* 0x0c401f0008027f89 */ /* 0x008e6800000e0000 */
[----:B----4-:R-:W3:Y:S04]  /*f0b0*/  SHFL.BFLY PT, R3, R7, 0x2, 0x1f ;  /* 0x0c401f0007037f89 */ /* 0x010ee800000e0000 */
[----:B------:R-:W4:Y:S04]  /*f0c0*/  SHFL.BFLY PT, R0, R6, 0x2, 0x1f ;  /* 0x0c401f0006007f89 */ /* 0x000f2800000e0000 */
[----:B--2---:R-:W2:Y:S01]  /*f0d0*/  SHFL.BFLY PT, R4, R5, 0x2, 0x1f ;  /* 0x0c401f0005047f89 */ /* 0x004ea200000e0000 */
[----:B-1----:R-:W-:Y:S01]  /*f0e0*/  FADD.FTZ R2, R2, R8 ;  /* 0x0000000802027221 */ /* 0x002fe20000010000 */
[----:B---3--:R-:W-:-:S04]  /*f0f0*/  FADD.FTZ R3, R3, R7 ;  /* 0x0000000703037221 */ /* 0x008fc80000010000 */
[----:B------:R-:W1:Y:S01]  /*f100*/  SHFL.BFLY PT, R8, R2, 0x1, 0x1f ;  /* 0x0c201f0002087f89 */ /* 0x000e6200000e0000 */
[----:B----4-:R-:W-:-:S03]  /*f110*/  FADD.FTZ R0, R0, R6 ;  /* 0x0000000600007221 */ /* 0x010fc60000010000 */
[----:B------:R-:W3:Y:S01]  /*f120*/  SHFL.BFLY PT, R6, R3, 0x1, 0x1f ;  /* 0x0c201f0003067f89 */ /* 0x000ee200000e0000 */
[----:B--2---:R-:W-:-:S03]  /*f130*/  FADD.FTZ R4, R4, R5 ;  /* 0x0000000504047221 */ /* 0x004fc60000010000 */
[----:B------:R-:W2:Y:S04]  /*f140*/  SHFL.BFLY PT, R5, R0, 0x1, 0x1f ;  /* 0x0c201f0000057f89 */ /* 0x000ea800000e0000 */
[----:B------:R-:W4:Y:S01]  /*f150*/  SHFL.BFLY PT, R7, R4, 0x1, 0x1f ;  /* 0x0c201f0004077f89 */ /* 0x000f2200000e0000 */
[----:B-1----:R-:W-:Y:S01]  /*f160*/  FADD.FTZ R2, R2, R8 ;  /* 0x0000000802027221 */ /* 0x002fe20000010000 */
[----:B------:R-:W-:-:S04]  /*f170*/  LOP3.LUT R8, R139, 0xfffffff8, RZ, 0xc0, !PT ;  /* 0xfffffff88b087812 */ /* 0x000fc800078ec0ff */
[----:B------:R-:W-:Y:S01]  /*f180*/  FSETP.NE.FTZ.AND P5, PT, R2, RZ, PT ;  /* 0x000000ff0200720b */ /* 0x000fe20003fb5000 */
[----:B---3-5:R-:W-:Y:S01]  /*f190*/  FADD.FTZ R136, R3, R6 ;  /* 0x0000000603887221 */ /* 0x028fe20000010000 */
[----:B------:R-:W-:Y:S01]  /*f1a0*/  IADD3 R140, -R8, R140, RZ ;  /* 0x0000008c088c7210 */ /* 0x000fe20007ffe1ff */
[----:B--2---:R-:W-:Y:S01]  /*f1b0*/  FADD.FTZ R137, R0, R5 ;  /* 0x0000000500897221 */ /* 0x004fe20000010000 */
        /* <DEDUP_REMOVED lines=84> */
.L_x_457:
        /* <DEDUP_REMOVED lines=25> */
.L_x_458:
        /* <DEDUP_REMOVED lines=137> */
[-C--:B------:R-:W-:Y:S01]  /*10120*/  IADD3 R2, R0, R67.reuse, RZ ;  /* 0x0000004300027210 */ /* 0x080fe20007ffe0ff */
        /* <DEDUP_REMOVED lines=193> */
.L_x_460:
[----:B------:R-:W-:Y:S05]  /*10d40*/  BSYNC B0 ;  /* 0x0000000000007941 */ /* 0x000fea0003800000 */
.L_x_459:
        /* <DEDUP_REMOVED lines=35> */
.L_x_462:
[----:B------:R-:W-:Y:S05]  /*10f80*/  BSYNC B0 ;  /* 0x0000000000007941 */ /* 0x000fea0003800000 */
.L_x_461:
        /* <DEDUP_REMOVED lines=23> */
.L_x_464:
[----:B------:R-:W-:Y:S05]  /*11100*/  BSYNC B0 ;  /* 0x0000000000007941 */ /* 0x000fea0003800000 */
.L_x_463:
        /* <DEDUP_REMOVED lines=22> */
.L_x_466:
[----:B------:R-:W-:Y:S05]  /*11270*/  BSYNC B0 ;  /* 0x0000000000007941 */ /* 0x000fea0003800000 */
.L_x_465:
        /* <DEDUP_REMOVED lines=21> */
.L_x_468:
[----:B------:R-:W-:Y:S05]  /*113d0*/  BSYNC B0 ;  /* 0x0000000000007941 */ /* 0x000fea0003800000 */
.L_x_467:
        /* <DEDUP_REMOVED lines=21> */
.L_x_470:
[----:B------:R-:W-:Y:S05]  /*11530*/  BSYNC B0 ;  /* 0x0000000000007941 */ /* 0x000fea0003800000 */
.L_x_469:
        /* <DEDUP_REMOVED lines=21> */
.L_x_472:
[----:B------:R-:W-:Y:S05]  /*11690*/  BSYNC B0 ;  /* 0x0000000000007941 */ /* 0x000fea0003800000 */
.L_x_471:
        /* <DEDUP_REMOVED lines=21> */
.L_x_474:
[----:B------:R-:W-:Y:S05]  /*117f0*/  BSYNC B0 ;  /* 0x0000000000007941 */ /* 0x000fea0003800000 */
.L_x_473:
[----:B-12---:R1:W2:Y:S01]  /*11800*/  LDS.128 R12, [R243+0x7800] ;  /* 0x00780000f30c7984 */ /* 0x0062a20000000c00 */
        /* <DEDUP_REMOVED lines=16> */
[----:B----4-:R4:W-:Y:S01]  /*11910*/  @!P1 STG.E.128 desc[UR20][R2.64], R28 ;  /* 0x0000001c02009986 */ /* 0x0109e2000c101d14 */
[----:B------:R-:W-:Y:S05]  /*11920*/  @P0 EXIT ;  /* 0x000000000000094d */ /* 0x000fea0003800000 */
[----:B--2---:R-:W-:Y:S01]  /*11930*/  STG.E.128 desc[UR20][R2.64+0x80], R12 ;  /* 0x0000800c02007986 */ /* 0x004fe2000c101d14 */
[----:B------:R-:W-:Y:S05]  /*11940*/  EXIT ;  /* 0x000000000000794d */ /* 0x000fea0003800000 */
.L_x_415:
        /* <DEDUP_REMOVED lines=87> */
.L_x_476:
[----:B------:R-:W-:Y:S05]  /*11ec0*/  BSYNC B0 ;  /* 0x0000000000007941 */ /* 0x000fea0003800000 */
.L_x_475:
        /* <DEDUP_REMOVED lines=21> */
.L_x_478:
[----:B------:R-:W-:Y:S05]  /*12020*/  BSYNC B0 ;  /* 0x0000000000007941 */ /* 0x000fea0003800000 */
.L_x_477:
        /* <DEDUP_REMOVED lines=21> */
.L_x_480:
[----:B------:R-:W-:Y:S05]  /*12180*/  BSYNC B0 ;  /* 0x0000000000007941 */ /* 0x000fea0003800000 */
.L_x_479:
        /* <DEDUP_REMOVED lines=21> */
.L_x_482:
[----:B------:R-:W-:Y:S05]  /*122e0*/  BSYNC B0 ;  /* 0x0000000000007941 */ /* 0x000fea0003800000 */
.L_x_481:
        /* <DEDUP_REMOVED lines=20> */
.L_x_484:
[----:B------:R-:W-:Y:S05]  /*12430*/  BSYNC B0 ;  /* 0x0000000000007941 */ /* 0x000fea0003800000 */
.L_x_483:
        /* <DEDUP_REMOVED lines=20> */
.L_x_486:
[----:B------:R-:W-:Y:S05]  /*12580*/  BSYNC B0 ;  /* 0x0000000000007941 */ /* 0x000fea0003800000 */
.L_x_485:
        /* <DEDUP_REMOVED lines=20> */
.L_x_488:
[----:B------:R-:W-:Y:S05]  /*126d0*/  BSYNC B0 ;  /* 0x0000000000007941 */ /* 0x000fea0003800000 */
.L_x_487:
        /* <DEDUP_REMOVED lines=20> */
.L_x_490:
[----:B------:R-:W-:Y:S05]  /*12820*/  BSYNC B0 ;  /* 0x0000000000007941 */ /* 0x000fea0003800000 */
.L_x_489:
        /* <DEDUP_REMOVED lines=10> */
.L_x_492:
[----:B------:R-:W-:Y:S05]  /*128d0*/  BSYNC B0 ;  /* 0x0000000000007941 */ /* 0x000fea0003800000 */
.L_x_491:
        /* <DEDUP_REMOVED lines=15> */
.L_x_494:
[----:B------:R-:W-:Y:S05]  /*129d0*/  BSYNC B0 ;  /* 0x0000000000007941 */ /* 0x000fea0003800000 */
.L_x_493:
        /* <DEDUP_REMOVED lines=10> */
.L_x_496:
[----:B------:R-:W-:Y:S05]  /*12a80*/  BSYNC B0 ;  /* 0x0000000000007941 */ /* 0x000fea0003800000 */
.L_x_495:
        /* <DEDUP_REMOVED lines=10> */
.L_x_498:
[----:B------:R-:W-:Y:S05]  /*12b30*/  BSYNC B0 ;  /* 0x0000000000007941 */ /* 0x000fea0003800000 */
.L_x_497:
        /* <DEDUP_REMOVED lines=10> */
.L_x_500:
[----:B------:R-:W-:Y:S05]  /*12be0*/  BSYNC B0 ;  /* 0x0000000000007941 */ /* 0x000fea0003800000 */
.L_x_499:
        /* <DEDUP_REMOVED lines=10> */
.L_x_502:
[----:B------:R-:W-:Y:S05]  /*12c90*/  BSYNC B0 ;  /* 0x0000000000007941 */ /* 0x000fea0003800000 */
.L_x_501:
        /* <DEDUP_REMOVED lines=10> */
.L_x_504:
[----:B------:R-:W-:Y:S05]  /*12d40*/  BSYNC B0 ;  /* 0x0000000000007941 */ /* 0x000fea0003800000 */
.L_x_503:
        /* <DEDUP_REMOVED lines=10> */
.L_x_505:
        /* <DEDUP_REMOVED lines=9> */
.L_x_2922:


//--------------------- .text._ZN5flash16flash_fwd_kernelI23Flash_fwd_kernel_traitsILi128ELi128ELi64ELi4ELb0ELb0EN7cutlass10bfloat16_tE19Flash_kernel_traitsILi128ELi128ELi64ELi4ES3_EELb0ELb0ELb1ELb0ELb0ELb1ELb0ELb0EEEvNS_16Flash_fwd_paramsE --------------------------
	.section	.text._ZN5flash16flash_fwd_kernelI23Flash_fwd_kernel_traitsILi128ELi128ELi64ELi4ELb0ELb0EN7cutlass10bfloat16_tE19Flash_kernel_traitsILi128ELi128ELi64ELi4ES3_EELb0ELb0ELb1ELb0ELb0ELb1ELb0ELb0EEEvNS_16Flash_fwd_paramsE,"ax",@progbits
	.align	128
        .global         _ZN5flash16flash_fwd_kernelI23Flash_fwd_kernel_traitsILi128ELi128ELi64ELi4ELb0ELb0EN7cutlass10bfloat16_tE19Flash_kernel_traitsILi128ELi128ELi64ELi4ES3_EELb0ELb0ELb1ELb0ELb0ELb1ELb0ELb0EEEvNS_16Flash_fwd_paramsE
        .type           _ZN5flash16flash_fwd_kernelI23Flash_fwd_kernel_traitsILi128ELi128ELi64ELi4ELb0ELb0EN7cutlass10bfloat16_tE19Flash_kernel_traitsILi128ELi128ELi64ELi4ES3_EELb0ELb0ELb1ELb0ELb0ELb1ELb0ELb0EEEvNS_16Flash_fwd_paramsE,@function
        .size           _ZN5flash16flash_fwd_kernelI23Flash_fwd_kernel_traitsILi128ELi128ELi64ELi4ELb0ELb0EN7cutlass10bfloat16_tE19Flash_kernel_traitsILi128ELi128ELi64ELi4ES3_EELb0ELb0ELb1ELb0ELb0ELb1ELb0ELb0EEEvNS_16Flash_fwd_paramsE,(.L_x_2923 - _ZN5flash16flash_fwd_kernelI23Flash_fwd_kernel_traitsILi128ELi128ELi64ELi4ELb0ELb0EN7cutlass10bfloat16_tE19Flash_kernel_traitsILi128ELi128ELi64ELi4ES3_EELb0ELb0ELb1ELb0ELb0ELb1ELb0ELb0EEEvNS_16Flash_fwd_paramsE)
        .other          _ZN5flash16flash_fwd_kernelI23Flash_fwd_kernel_traitsILi128ELi128ELi64ELi4ELb0ELb0EN7cutlass10bfloat16_tE19Flash_kernel_traitsILi128ELi128ELi64ELi4ES3_EELb0ELb0ELb1ELb0ELb0ELb1ELb0ELb0EEEvNS_16Flash_fwd_paramsE,@"STO_CUDA_ENTRY STV_DEFAULT"
_ZN5flash16flash_fwd_kernelI23Flash_fwd_kernel_traitsILi128ELi128ELi64ELi4ELb0ELb0EN7cutlass10bfloat16_tE19Flash_kernel_traitsILi128ELi128ELi64ELi4ES3_EELb0ELb0ELb1ELb0ELb0ELb1ELb0ELb0EEEvNS_16Flash_fwd_paramsE:
.text._ZN5flash16flash_fwd_kernelI23Flash_fwd_kernel_traitsILi128ELi128ELi64ELi4ELb0ELb0EN7cutlass10bfloat16_tE19Flash_kernel_traitsILi128ELi128ELi64ELi4ES3_EELb0ELb0ELb1ELb0ELb0ELb1ELb0ELb0EEEvNS_16Flash_fwd_paramsE:
        /* <DEDUP_REMOVED lines=55> */
.L_x_506:
[----:B------:R-:W-:-:S05]  /*0370*/  ULDC UR8, c[0x0][0x2c8] ;  /* 0x0000b20000087ab9 */ /* 0x000fca0000000800 */
.L_x_507:
        /* <DEDUP_REMOVED lines=19> */
[----:B------:R-:W-:Y:S10]  /*04b0*/  @!P0 EXIT ;  /* 0x000000000000894d */ /* 0x000ff40003800000 */
[----:B------:R-:W-:Y:S01]  /*04c0*/  @!UP2 UIADD3 UR5, UR6, UR8, -UR15 ;  /* 0x000000080605a290 */ /* 0x000fe2000fffe80f */
[----:B------:R-:W1:Y:S01]  /*04d0*/  S2R R148, SR_TID.X ;  /* 0x0000000000947919 */ /* 0x000e620000002100 */
[----:B------:R-:W-:Y:S02]  /*04e0*/  UIADD3 UR7, -UR25, 0xbf, UR24 ;  /* 0x000000bf19077890 */ /* 0x000fe4000fffe118 */
[----:B------:R-:W-:Y:S01]  /*04f0*/  UIADD3 UR11, UR5, UR24, -UR25 ;  /* 0x00000018050b7290 */ /* 0x000fe2000fffe819 */
[----:B------:R-:W-:Y:S01]  /*0500*/  ULDC UR23, c[0x0][0x394] ;  /* 0x0000e50000177ab9 */ /* 0x000fe20000000800 */
[----:B------:R-:W-:Y:S01]  /*0510*/  ULDC UR22, c[0x0][0x398] ;  /* 0x0000e60000167ab9 */ /* 0x000fe20000000800 */
[----:B------:R-:W-:Y:S02]  /*0520*/  UIADD3 UR9, UR5, 0x3f, URZ ;  /* 0x0000003f05097890 */ /* 0x000fe4000fffe03f */
[----:B------:R-:W-:Y:S02]  /*0530*/  UIADD3 UR7, UR7, UR22, UR5 ;  /* 0x0000001607077290 */ /* 0x000fe4000fffe005 */
[----:B------:R-:W-:-:S02]  /*0540*/  UIADD3 UR11, UR11, -UR23, URZ ;  /* 0x800000170b0b7290 */ /* 0x000fc4000fffe03f */
[----:B------:R-:W-:Y:S02]  /*0550*/  USHF.R.S32.HI UR8, URZ, 0x1f, UR9 ;  /* 0x0000001f3f087899 */ /* 0x000fe40008011409 */
[----:B------:R-:W-:Y:S02]  /*0560*/  USHF.R.S32.HI UR6, URZ, 0x1f, UR7 ;  /* 0x0000001f3f067899 */ /* 0x000fe40008011407 */
[----:B------:R-:W-:Y:S02]  /*0570*/  USHF.R.S32.HI UR10, URZ, 0x1f, UR11 ;  /* 0x0000001f3f0a7899 */ /* 0x000fe4000801140b */
[----:B------:R-:W-:Y:S02]  /*0580*/  ULEA.HI UR8, UR8, UR9, URZ, 0x6 ;  /* 0x0000000908087291 */ /* 0x000fe4000f8f303f */
[----:B------:R-:W-:Y:S02]  /*0590*/  ULEA.HI UR6, UR6, UR7, URZ, 0x6 ;  /* 0x0000000706067291 */ /* 0x000fe4000f8f303f */
[----:B------:R-:W-:-:S02]  /*05a0*/  ULEA.HI UR10, UR10, UR11, URZ, 0x6 ;  /* 0x0000000b0a0a7291 */ /* 0x000fc4000f8f303f */
[----:B------:R-:W-:Y:S02]  /*05b0*/  USHF.R.S32.HI UR8, URZ, 0x6, UR8 ;  /* 0x000000063f087899 */ /* 0x000fe40008011408 */
[----:B------:R-:W-:Y:S02]  /*05c0*/  USHF.R.S32.HI UR6, URZ, 0x6, UR6 ;  /* 0x000000063f067899 */ /* 0x000fe40008011406 */
[----:B------:R-:W-:Y:S02]  /*05d0*/  USHF.R.S32.HI UR10, URZ, 0x6, UR10 ;  /* 0x000000063f0a7899 */ /* 0x000fe4000801140a */
[----:B------:R-:W-:Y:S02]  /*05e0*/  UISETP.LT.AND UP0, UPT, UR8, UR6, UPT ;  /* 0x000000060800728c */ /* 0x000fe4000bf01270 */
[----:B------:R-:W-:Y:S02]  /*05f0*/  UISETP.LT.AND UP1, UPT, URZ, UR10, UPT ;  /* 0x0000000a3f00728c */ /* 0x000fe4000bf21270 */
[----:B------:R-:W-:-:S02]  /*0600*/  USEL UR19, UR8, UR6, UP0 ;  /* 0x0000000608137287 */ /* 0x000fc40008000000 */
[----:B------:R-:W-:-:S04]  /*0610*/  USEL UR13, URZ, UR10, !UP1 ;  /* 0x0000000a3f0d7287 */ /* 0x000fc8000c800000 */
[----:B------:R-:W-:-:S06]  /*0620*/  UISETP.GT.AND UP0, UPT, UR19, UR13, UPT ;  /* 0x0000000d1300728c */ /* 0x000fcc000bf04270 */
[----:B------:R-:W-:-:S13]  /*0630*/  PLOP3.LUT P0, PT, PT, PT, UP0, 0x80, 0x0 ;  /* 0x000000000000781c */ /* 0x000fda0003f0f008 */
[----:B-1----:R-:W-:Y:S05]  /*0640*/  @P0 BRA `(.L_x_508) ;  /* 0x0000001000c40947 */ /* 0x002fea0003800000 */
[----:B------:R-:W-:Y:S01]  /*0650*/  UISETP.NE.AND UP1, UPT, UR16, -0x1, UPT ;  /* 0xffffffff1000788c */ /* 0x000fe2000bf25270 */
[----:B------:R-:W-:Y:S01]  /*0660*/  SHF.R.S32.HI R8, RZ, 0x1f, R148 ;  /* 0x0000001fff087819 */ /* 0x000fe20000011494 */
[----:B------:R-:W-:Y:S01]  /*0670*/  ULDC.U8 UR5, c[0x0][0x3d9] ;  /* 0x0000f64000057ab9 */ /* 0x000fe20000000000 */
[----:B------:R-:W-:Y:S01]  /*0680*/  USHF.R.S32.HI UR15, URZ, 0x1f, UR4 ;  /* 0x0000001f3f0f7899 */ /* 0x000fe20008011404 */
[----:B------:R-:W-:Y:S01]  /*0690*/  LOP3.LUT P1, RZ, R148, 0x7, RZ, 0xc0, !PT ;  /* 0x0000000794ff7812 */ /* 0x000fe2000782c0ff */
[----:B------:R-:W-:Y:S01]  /*06a0*/  UISETP.NE.AND UP2, UPT, UR5, URZ, UPT ;  /* 0x0000003f0500728c */ /* 0x000fe2000bf45270 */
[----:B------:R-:W-:Y:S01]  /*06b0*/  LEA.HI R8, R8, R148, RZ, 0x3 ;  /* 0x0000009408087211 */ /* 0x000fe200078f18ff */
[----:B------:R-:W-:Y:S01]  /*06c0*/  UIADD3 UR25, -UR24, UR25, URZ ;  /* 0x0000001918197290 */ /* 0x000fe2000fffe13f */
[----:B------:R-:W-:Y:S01]  /*06d0*/  IMAD.U32 R6, RZ, RZ, UR17 ;  /* 0x00000011ff067e24 */ /* 0x000fe2000f8e00ff */
[----:B------:R-:W-:Y:S01]  /*06e0*/  UMOV UR22, URZ ;  /* 0x0000003f00167c82 */ /* 0x000fe20008000000 */
[----:B------:R-:W-:Y:S01]  /*06f0*/  LOP3.LUT R0, R8, 0x1ffffff8, RZ, 0xc0, !PT ;  /* 0x1ffffff808007812 */ /* 0x000fe200078ec0ff */
[----:B------:R-:W-:Y:S01]  /*0700*/  @UP1 ULDC.64 UR8, c[0x0][0x298] ;  /* 0x0000a60000081ab9 */ /* 0x000fe20000000a00 */
[----:B------:R-:W-:Y:S01]  /*0710*/  @!UP1 USHF.R.S32.HI UR12, URZ, 0x1f, UR14 ;  /* 0x0000001f3f0c9899 */ /* 0x000fe2000801140e */
[----:B------:R-:W-:Y:S01]  /*0720*/  SHF.R.S32.HI R8, RZ, 0x3, R8 ;  /* 0x00000003ff087819 */ /* 0x000fe20000011408 */
[----:B------:R-:W-:Y:S01]  /*0730*/  @UP1 UIMAD.WIDE.U32 UR10, UR16, UR8, URZ ;  /* 0x00000008100a12a5 */ /* 0x000fe2000f8e003f */
[----:B------:R-:W-:Y:S01]  /*0740*/  IMAD.IADD R0, R148, 0x1, -R0 ;  /* 0x0000000194007824 */ /* 0x000fe200078e0a00 */
[----:B------:R-:W-:Y:S01]  /*0750*/  @!UP1 ULDC.64 UR6, c[0x0][0x290] ;  /* 0x0000a40000069ab9 */ /* 0x000fe20000000a00 */
[----:B------:R-:W-:Y:S01]  /*0760*/  ISETP.GE.AND P2, PT, R8, UR25, PT ;  /* 0x0000001908007c0c */ /* 0x000fe2000bf46270 */
[----:B------:R-:W-:Y:S01]  /*0770*/  @UP1 UIMAD UR9, UR16, UR9, UR11 ;  /* 0x00000009100912a4 */ /* 0x000fe2000f8e020b */
[----:B------:R-:W-:Y:S01]  /*0780*/  IMAD.SHL.U32 R0, R0, 0x8, RZ ;  /* 0x0000000800007824 */ /* 0x000fe200078e00ff */
[----:B------:R-:W-:Y:S01]  /*0790*/  @!UP1 UIMAD UR8, UR12, UR6, URZ ;  /* 0x000000060c0892a4 */ /* 0x000fe2000f8e023f */
[----:B------:R-:W-:Y:S01]  /*07a0*/  SHF.R.S32.HI R9, RZ, 0x1f, R8 ;  /* 0x0000001fff097819 */ /* 0x000fe20000011408 */
[----:B------:R-:W-:Y:S01]  /*07b0*/  ULDC.U8 UR11, c[0x0][0x3d8] ;  /* 0x0000f600000b7ab9 */ /* 0x000fe20000000000 */
[----:B------:R-:W-:Y:S01]  /*07c0*/  @!UP1 UIMAD.WIDE.U32 UR12, UR14, UR6, URZ ;  /* 0x000000060e0c92a5 */ /* 0x000fe2000f8e003f */
[C---:B------:R-:W-:Y:S01]  /*07d0*/  VIADD R14, R8.reuse, 0x10 ;  /* 0x00000010080e7836 */ /* 0x040fe20000000000 */
[----:B------:R-:W-:Y:S01]  /*07e0*/  UISETP.NE.AND UP3, UPT, UR11, URZ, UPT ;  /* 0x0000003f0b00728c */ /* 0x000fe2000bf65270 */
[C---:B------:R-:W-:Y:S01]  /*07f0*/  VIADD R15, R8.reuse, 0x20 ;  /* 0x00000020080f7836 */ /* 0x040fe20000000000 */
[----:B------:R-:W-:Y:S01]  /*0800*/  UISETP.NE.AND UP0, UPT, UR11, URZ, !UP2 ;  /* 0x0000003f0b00728c */ /* 0x000fe2000d705270 */
[C---:B------:R-:W-:Y:S01]  /*0810*/  VIADD R16, R8.reuse, 0x30 ;  /* 0x0000003008107836 */ /* 0x040fe20000000000 */
[----:B------:R-:W-:Y:S01]  /*0820*/  @!UP1 UIMAD UR8, UR14, UR7, UR8 ;  /* 0x000000070e0892a4 */ /* 0x000fe2000f8e0208 */
[C---:B------:R-:W-:Y:S01]  /*0830*/  VIADD R18, R8.reuse, 0x40 ;  /* 0x0000004008127836 */ /* 0x040fe20000000000 */
[----:B------:R-:W-:Y:S01]  /*0840*/  UISETP.NE.OR UP3, UPT, UR5, URZ, !UP3 ;  /* 0x0000003f0500728c */ /* 0x000fe2000df65670 */
[----:B------:R-:W-:Y:S01]  /*0850*/  BSSY B0, `(.L_x_509) ;  /* 0x0000036000007945 */ /* 0x000fe20003800000 */
[----:B------:R-:W-:Y:S01]  /*0860*/  @!UP1 UIADD3 UR9, UR13, UR8, URZ ;  /* 0x000000080d099290 */ /* 0x000fe2000fffe03f */
[----:B------:R-:W-:Y:S01]  /*0870*/  ISETP.GE.OR P5, PT, R8, UR25, P1 ;  /* 0x0000001908007c0c */ /* 0x000fe20008fa6670 */
[----:B------:R-:W-:Y:S01]  /*0880*/  @!UP1 UMOV UR10, UR12 ;  /* 0x0000000c000a9c82 */ /* 0x000fe20008000000 */
[----:B------:R-:W-:Y:S01]  /*0890*/  @UP2 ULDC.64 UR6, c[0x0][0x2c0] ;  /* 0x0000b00000062ab9 */ /* 0x000fe20000000a00 */
[----:B------:R-:W-:Y:S01]  /*08a0*/  IADD3 R2, P0, R0, UR10, RZ ;  /* 0x0000000a00027c10 */ /* 0x000fe2000ff1e0ff */
[----:B------:R-:W-:Y:S01]  /*08b0*/  @UP2 UIMAD UR18, UR7, UR6, URZ ;  /* 0x00000006071222a4 */ /* 0x000fe2000f8e023f */
[----:B------:R-:W-:Y:S01]  /*08c0*/  ISETP.GE.AND P4, PT, R14, UR25, PT ;  /* 0x000000190e007c0c */ /* 0x000fe2000bf86270 */
[----:B------:R-:W-:Y:S01]  /*08d0*/  @!UP2 ULDC UR8, c[0x0][0x2c4] ;  /* 0x0000b1000008aab9 */ /* 0x000fe20000000800 */
[----:B------:R-:W-:Y:S01]  /*08e0*/  ULDC.64 UR6, c[0x0][0x2a0] ;  /* 0x0000a80000067ab9 */ /* 0x000fe20000000a00 */
[----:B------:R-:W-:Y:S01]  /*08f0*/  LEA.HI.X.SX32 R3, R0, UR9, 0x1, P0 ;  /* 0x0000000900037c11 */ /* 0x000fe200080f0eff */
[----:B------:R-:W-:Y:S01]  /*0900*/  @!UP2 ULDC UR5, c[0x0][0x270] ;  /* 0x00009c000005aab9 */ /* 0x000fe20000000800 */
[----:B------:R-:W-:Y:S01]  /*0910*/  @UP0 ULDC UR8, c[0x0][0x2e4] ;  /* 0x0000b90000080ab9 */ /* 0x000fe20000000800 */
[----:B------:R-:W-:Y:S01]  /*0920*/  @UP2 UMOV UR9, 0x1 ;  /* 0x0000000100092882 */ /* 0x000fe20000000000 */
[----:B------:R-:W-:Y:S01]  /*0930*/  UIMAD UR15, UR15, UR6, URZ ;  /* 0x000000060f0f72a4 */ /* 0x000fe2000f8e023f */
[----:B------:R-:W-:Y:S01]  /*0940*/  IMAD.U32 R0, RZ, RZ, UR6 ;  /* 0x00000006ff007e24 */ /* 0x000fe2000f8e00ff */
[----:B------:R-:W-:Y:S01]  /*0950*/  @!UP2 UIMAD UR9, UR8, UR5, URZ ;  /* 0x000000050809a2a4 */ /* 0x000fe2000f8e023f */
[----:B------:R-:W-:Y:S01]  /*0960*/  ISETP.GE.AND P3, PT, R15, UR25, PT ;  /* 0x000000190f007c0c */ /* 0x000fe2000bf66270 */
[----:B------:R-:W-:Y:S01]  /*0970*/  @!UP3 ULDC UR6, c[0x0][0x2c4] ;  /* 0x0000b1000006bab9 */ /* 0x000fe20000000800 */
[----:B------:R-:W-:Y:S01]  /*0980*/  @UP2 ULDC UR10, c[0x0][0x2c0] ;  /* 0x0000b000000a2ab9 */ /* 0x000fe20000000800 */
[----:B------:R-:W-:Y:S01]  /*0990*/  @!UP3 UIMAD UR6, UR14, UR6, URZ ;  /* 0x000000060e06b2a4 */ /* 0x000fe2000f8e023f */
[----:B------:R-:W-:Y:S01]  /*09a0*/  IMAD.WIDE.U32 R12, R0, UR4, R2 ;  /* 0x00000004000c7c25 */ /* 0x000fe2000f8e0002 */
[----:B------:R-:W-:Y:S01]  /*09b0*/  UIMAD UR9, UR14, UR9, URZ ;  /* 0x000000090e0972a4 */ /* 0x000fe2000f8e023f */
[----:B------:R-:W-:Y:S01]  /*09c0*/  ISETP.GE.AND P0, PT, R16, UR25, PT ;  /* 0x0000001910007c0c */ /* 0x000fe2000bf06270 */
[----:B------:R-:W-:Y:S01]  /*09d0*/  @!UP3 USEL UR6, UR6, UR16, !UP1 ;  /* 0x000000100606b287 */ /* 0x000fe2000c800000 */
[----:B------:R-:W-:Y:S01]  /*09e0*/  ISETP.GE.AND P6, PT, R18, UR25, PT ;  /* 0x0000001912007c0c */ /* 0x000fe2000bfc6270 */
[----:B------:R-:W-:Y:S01]  /*09f0*/  USEL UR9, UR9, URZ, UP3 ;  /* 0x0000003f09097287 */ /* 0x000fe20009800000 */
[----:B------:R-:W-:Y:S01]  /*0a00*/  IMAD.WIDE R6, R6, 0x80, R8 ;  /* 0x0000008006067825 */ /* 0x000fe200078e0208 */
[----:B------:R-:W-:Y:S01]  /*0a10*/  @!UP2 UMOV UR10, 0x1 ;  /* 0x00000001000aa882 */ /* 0x000fe20000000000 */
[----:B------:R-:W-:Y:S01]  /*0a20*/  @!UP2 UMOV UR18, UR8 ;  /* 0x000000080012ac82 */ /* 0x000fe20008000000 */
[----:B------:R-:W-:Y:S01]  /*0a30*/  UIMAD UR24, UR24, UR10, URZ ;  /* 0x0000000a181872a4 */ /* 0x000fe2000f8e023f */
[----:B------:R-:W-:Y:S01]  /*0a40*/  VIADD R20, R8, 0x50 ;  /* 0x0000005008147836 */ /* 0x000fe20000000000 */
[----:B------:R-:W-:Y:S01]  /*0a50*/  UIMAD UR18, UR4, UR18, UR9 ;  /* 0x00000012041272a4 */ /* 0x000fe2000f8e0209 */
[----:B------:R-:W-:Y:S01]  /*0a60*/  UMOV UR23, URZ ;  /* 0x0000003f00177c82 */ /* 0x000fe20008000000 */
[----:B------:R-:W-:Y:S01]  /*0a70*/  UIMAD UR7, UR4, UR7, UR15 ;  /* 0x00000007040772a4 */ /* 0x000fe2000f8e020f */
[----:B------:R-:W-:Y:S01]  /*0a80*/  @!UP3 UMOV UR22, UR6 ;  /* 0x000000060016bc82 */ /* 0x000fe20008000000 */
[----:B------:R-:W-:-:S02]  /*0a90*/  @!UP3 USHF.R.S32.HI UR23, URZ, 0x1f, UR6 ;  /* 0x0000001f3f17b899 */ /* 0x000fc40008011406 */
[----:B------:R-:W-:Y:S02]  /*0aa0*/  USHF.R.S32.HI UR4, URZ, 0x1f, UR24 ;  /* 0x0000001f3f047899 */ /* 0x000fe40008011418 */
        /* <DEDUP_REMOVED lines=16> */
.L_x_510:
[----:B------:R-:W-:Y:S05]  /*0bb0*/  BSYNC B0 ;  /* 0x0000000000007941 */ /* 0x000fea0003800000 */
.L_x_509:
        /* <DEDUP_REMOVED lines=18> */
.L_x_512:
[----:B------:R-:W-:Y:S05]  /*0ce0*/  BSYNC B0 ;  /* 0x0000000000007941 */ /* 0x000fea0003800000 */
.L_x_511:
        /* <DEDUP_REMOVED lines=18> */
.L_x_514:
[----:B------:R-:W-:Y:S05]  /*0e10*/  BSYNC B0 ;  /* 0x0000000000007941 */ /* 0x000fea0003800000 */
.L_x_513:
        /* <DEDUP_REMOVED lines=17> */
.L_x_516:
[----:B------:R-:W-:Y:S05]  /*0f30*/  BSYNC B0 ;  /* 0x0000000000007941 */ /* 0x000fea0003800000 */
.L_x_515:
        /* <DEDUP_REMOVED lines=17> */
.L_x_518:
[----:B------:R-:W-:Y:S05]  /*1050*/  BSYNC B0 ;  /* 0x0000000000007941 */ /* 0x000fea0003800000 */
.L_x_517:
        /* <DEDUP_REMOVED lines=17> */
.L_x_520:
[----:B------:R-:W-:Y:S05]  /*1170*/  BSYNC B0 ;  /* 0x0000000000007941 */ /* 0x000fea0003800000 */
.L_x_519:
        /* <DEDUP_REMOVED lines=16> */
.L_x_522:
[----:B------:R-:W-:Y:S05]  /*1280*/  BSYNC B0 ;  /* 0x0000000000007941 */ /* 0x000fea0003800000 */
.L_x_521:
        /* <DEDUP_REMOVED lines=16> */
.L_x_524:
[----:B------:R-:W-:Y:S05]  /*1390*/  BSYNC B0 ;  /* 0x0000000000007941 */ /* 0x000fea0003800000 */
.L_x_523:
        /* <DEDUP_REMOVED lines=10> */
.L_x_526:
[----:B------:R-:W-:Y:S05]  /*1440*/  BSYNC B0 ;  /* 0x0000000000007941 */ /* 0x000fea0003800000 */
.L_x_525:
        /* <DEDUP_REMOVED lines=15> */
.L_x_528:
[----:B------:R-:W-:Y:S05]  /*1540*/  BSYNC B0 ;  /* 0x0000000000007941 */ /* 0x000fea0003800000 */
.L_x_527:
        /* <DEDUP_REMOVED lines=10> */
.L_x_530:
[----:B------:R-:W-:Y:S05]  /*15f0*/  BSYNC B0 ;  /* 0x0000000000007941 */ /* 0x000fea0003800000 */
.L_x_529:
        /* <DEDUP_REMOVED lines=10> */
.L_x_532:
[----:B------:R-:W-:Y:S05]  /*16a0*/  BSYNC B0 ;  /* 0x0000000000007941 */ /* 0x000fea0003800000 */
.L_x_531:
        /* <DEDUP_REMOVED lines=10> */
.L_x_534:
[----:B------:R-:W-:Y:S05]  /*1750*/  BSYNC B0 ;  /* 0x0000000000007941 */ /* 0x000fea0003800000 */
.L_x_533:
        /* <DEDUP_REMOVED lines=10> */
.L_x_536:
[----:B------:R-:W-:Y:S05]  /*1800*/  BSYNC B0 ;  /* 0x0000000000007941 */ /* 0x000fea0003800000 */
.L_x_535:
        /* <DEDUP_REMOVED lines=10> */
.L_x_538:
[----:B------:R-:W-:Y:S05]  /*18b0*/  BSYNC B0 ;  /* 0x0000000000007941 */ /* 0x000fea0003800000 */
.L_x_537:
        /* <DEDUP_REMOVED lines=10> */
.L_x_508:
[----:B------:R-:W1:Y:S01]  /*1960*/  LDC R15, c[0x0][0x278] ;  /* 0x00009e00ff0f7b82 */ /* 0x000e620000000800 */
[----:B------:R-:W2:Y:S01]  /*1970*/  S2R R4, SR_CTAID.Z ;  /* 0x0000000000047919 */ /* 0x000ea20000002700 */
[----:B------:R-:W-:Y:S01]  /*1980*/  SHF.R.S32.HI R41, RZ, 0x1f, R148 ;  /* 0x0000001fff297819 */ /* 0x000fe20000011494 */
[----:B------:R-:W-:Y:S02]  /*1990*/  UISETP.NE.AND UP0, UPT, UR16, -0x1, UPT ;  /* 0xffffffff1000788c */ /* 0x000fe4000bf05270 */
[----:B------:R-:W-:Y:S02]  /*19a0*/  UIADD3 UR12, -UR24, UR25, URZ ;  /* 0x00000019180c7290 */ /* 0x000fe4000fffe13f */
[----:B------:R-:W-:-:S07]  /*19b0*/  UIADD3 UR18, UR19, -0x1, URZ ;  /* 0xffffffff13127890 */ /* 0x000fce000fffe03f */
[----:B------:R-:W-:Y:S01]  /*19c0*/  @UP0 ULDC.64 UR6, c[0x0][0x240] ;  /* 0x0000900000060ab9 */ /* 0x000fe20000000a00 */
[----:B------:R-:W-:Y:S02]  /*19d0*/  @!UP0 USHF.R.S32.HI UR9, URZ, 0x1f, UR14 ;  /* 0x0000001f3f098899 */ /* 0x000fe4000801140e */
[----:B------:R-:W-:-:S04]  /*19e0*/  @UP0 UIMAD.WIDE.U32 UR10, UR16, UR6, URZ ;  /* 0x00000006100a02a5 */ /* 0x000fc8000f8e003f */
[----:B------:R-:W-:Y:S01]  /*19f0*/  @UP0 UIMAD UR8, UR16, UR7, UR11 ;  /* 0x00000007100802a4 */ /* 0x000fe2000f8e020b */
[----:B-1----:R-:W-:Y:S02]  /*1a00*/  IABS R0, R15 ;  /* 0x0000000f00007213 */ /* 0x002fe40000000000 */
[----:B------:R-:W-:Y:S01]  /*1a10*/  @!UP0 ULDC.64 UR6, c[0x0][0x228] ;  /* 0x00008a0000068ab9 */ /* 0x000fe20000000a00 */
[----:B------:R-:W-:Y:S01]  /*1a20*/  ISETP.NE.AND P2, PT, R15, RZ, PT ;  /* 0x000000ff0f00720c */ /* 0x000fe20003f45270 */
[----:B------:R-:W-:Y:S01]  /*1a30*/  @!UP0 UIMAD UR9, UR9, UR6, URZ ;  /* 0x00000006090982a4 */ /* 0x000fe2000f8e023f */
[----:B------:R-:W-:Y:S01]  /*1a40*/  IMAD.MOV.U32 R10, RZ, RZ, R0 ;  /* 0x000000ffff0a7224 */ /* 0x000fe200078e0000 */
[----:B------:R-:W-:Y:S02]  /*1a50*/  @!UP0 UIMAD.WIDE.U32 UR26, UR14, UR6, URZ ;  /* 0x000000060e1a82a5 */ /* 0x000fe4000f8e003f */
[----:B------:R-:W-:Y:S01]  /*1a60*/  @!UP0 UIMAD UR7, UR14, UR7, UR9 ;  /* 0x000000070e0782a4 */ /* 0x000fe2000f8e0209 */
[----:B------:R-:W1:Y:S01]  /*1a70*/  I2F.RP R2, R10 ;  /* 0x0000000a00027306 */ /* 0x000e620000209400 */
[----:B--2---:R-:W-:Y:S01]  /*1a80*/  IABS R4, R4 ;  /* 0x0000000400047213 */ /* 0x004fe20000000000 */
[----:B------:R-:W-:-:S02]  /*1a90*/  USHF.R.S32.HI UR9, URZ, 0x1f, UR4 ;  /* 0x0000001f3f097899 */ /* 0x000fc40008011404 */
[----:B------:R-:W-:Y:S01]  /*1aa0*/  @!UP0 UIADD3 UR8, UR27, UR7, URZ ;  /* 0x000000071b088290 */ /* 0x000fe2000fffe03f */
[----:B------:R-:W-:Y:S02]  /*1ab0*/  @!UP0 UMOV UR10, UR26 ;  /* 0x0000001a000a8c82 */ /* 0x000fe40008000000 */
[----:B------:R-:W-:Y:S01]  /*1ac0*/  ULDC.64 UR6, c[0x0][0x258] ;  /* 0x0000960000067ab9 */ /* 0x000fe20000000a00 */
[----:B------:R-:W-:Y:S01]  /*1ad0*/  UIMAD UR26, UR18, -0x40, UR5 ;  /* 0xffffffc0121a78a4 */ /* 0x000fe2000f8e0205 */
[----:B------:R-:W-:Y:S01]  /*1ae0*/  IMAD.U32 R12, RZ, RZ, UR6 ;  /* 0x00000006ff0c7e24 */ /* 0x000fe2000f8e00ff */
[----:B------:R-:W-:Y:S02]  /*1af0*/  UIMAD UR9, UR9, UR6, URZ ;  /* 0x00000006090972a4 */ /* 0x000fe4000f8e023f */
[----:B------:R-:W-:Y:S02]  /*1b00*/  UISETP.NE.AND UP0, UPT, UR28, -0x1, UPT ;  /* 0xffffffff1c00788c */ /* 0x000fe4000bf05270 */
[----:B------:R-:W-:Y:S01]  /*1b10*/  UIMAD UR7, UR4, UR7, UR9 ;  /* 0x00000007040772a4 */ /* 0x000fe2000f8e0209 */
[----:B-1----:R-:W1:Y:S01]  /*1b20*/  MUFU.RCP R2, R2 ;  /* 0x0000000200027308 */ /* 0x002e620000001000 */
[----:B------:R-:W-:-:S07]  /*1b30*/  UMOV UR6, 0x400 ;  /* 0x0000040000067882 */ /* 0x000fce0000000000 */
[----:B------:R-:W-:Y:S02]  /*1b40*/  @UP0 UIADD3 UR27, UR15, UR28, URZ ;  /* 0x0000001c0f1b0290 */ /* 0x000fe4000fffe03f */
        /* <DEDUP_REMOVED lines=12> */
[----:B------:R-:W-:Y:S01]  /*1c10*/  IMAD.MOV R2, RZ, RZ, -R0 ;  /* 0x000000ffff027224 */ /* 0x000fe200078e0a00 */
[----:B------:R-:W-:Y:S01]  /*1c20*/  SHF.R.S32.HI R7, RZ, 0x1f, R6 ;  /* 0x0000001fff077819 */ /* 0x000fe20000011406 */
[----:B------:R-:W-:Y:S01]  /*1c30*/  IMAD.IADD R40, R148, 0x1, -R3 ;  /* 0x0000000194287824 */ /* 0x000fe200078e0a03 */
[----:B------:R-:W-:Y:S01]  /*1c40*/  MOV R3, UR17 ;  /* 0x0000001100037c02 */ /* 0x000fe20008000f00 */
[----:B------:R-:W-:Y:S02]  /*1c50*/  IMAD R2, R10, R2, R4 ;  /* 0x000000020a027224 */ /* 0x000fe400078e0204 */
[----:B------:R-:W-:-:S02]  /*1c60*/  IMAD.SHL.U32 R28, R40, 0x8, RZ ;  /* 0x00000008281c7824 */ /* 0x000fc400078e00ff */
[----:B------:R-:W-:Y:S01]  /*1c70*/  VIADD R39, R6, 0x10 ;  /* 0x0000001006277836 */ /* 0x000fe20000000000 */
[----:B------:R-:W-:Y:S01]  /*1c80*/  ISETP.GT.U32.AND P3, PT, R10, R2, PT ;  /* 0x000000020a00720c */ /* 0x000fe20003f64070 */
[----:B------:R-:W-:Y:S01]  /*1c90*/  IMAD.WIDE R26, R3, 0x80, R6 ;  /* 0x00000080031a7825 */ /* 0x000fe200078e0206 */
[----:B------:R-:W-:Y:S01]  /*1ca0*/  SHF.R.S32.HI R29, RZ, 0x1f, R28 ;  /* 0x0000001fff1d7819 */ /* 0x000fe2000001141c */
[----:B------:R-:W1:Y:S01]  /*1cb0*/  @!P1 LDC.64 R8, c[0x0][0x240] ;  /* 0x00009000ff089b82 */ /* 0x000e620000000a00 */
[----:B------:R-:W-:Y:S01]  /*1cc0*/  IADD3 R4, P0, R28, UR10, RZ ;  /* 0x0000000a1c047c10 */ /* 0x000fe2000ff1e0ff */
[C---:B------:R-:W-:Y:S01]  /*1cd0*/  IMAD.SHL.U32 R3, R6.reuse, 0x40, RZ ;  /* 0x0000004006037824 */ /* 0x040fe200078e00ff */
[----:B------:R-:W-:Y:S01]  /*1ce0*/  ISETP.GE.AND P6, PT, R39, UR12, PT ;  /* 0x0000000c27007c0c */ /* 0x000fe2000bfc6270 */
[C---:B------:R-:W-:Y:S01]  /*1cf0*/  VIADD R37, R6.reuse, 0x30 ;  /* 0x0000003006257836 */ /* 0x040fe20000000000 */
[----:B------:R-:W-:Y:S01]  /*1d00*/  IADD3.X R5, R29, UR8, RZ, P0, !PT ;  /* 0x000000081d057c10 */ /* 0x000fe200087fe4ff */
[----:B------:R-:W-:Y:S01]  /*1d10*/  VIADD R38, R6, 0x20 ;  /* 0x0000002006267836 */ /* 0x000fe20000000000 */
[----:B------:R-:W-:Y:S01]  /*1d20*/  @UP0 ULDC.64 UR8, c[0x0][0x248] ;  /* 0x0000920000080ab9 */ /* 0x000fe20000000a00 */
[----:B------:R-:W2:Y:S01]  /*1d30*/  @!P1 LDC.64 R18, c[0x0][0x210] ;  /* 0x00008400ff129b82 */ /* 0x000ea20000000a00 */
[----:B------:R-:W-:Y:S01]  /*1d40*/  @UP0 UIMAD.WIDE.U32 UR32, UR27, UR8, URZ ;  /* 0x000000081b2002a5 */ /* 0x000fe2000f8e003f */
[----:B------:R-:W-:Y:S01]  /*1d50*/  @!P3 IMAD.IADD R2, R2, 0x1, -R10 ;  /* 0x000000010202b824 */ /* 0x000fe200078e0a0a */
[----:B------:R-:W-:Y:S01]  /*1d60*/  ISETP.GE.AND P5, PT, R38, UR12, PT ;  /* 0x0000000c26007c0c */ /* 0x000fe2000bfa6270 */
[----:B------:R-:W-:Y:S01]  /*1d70*/  IMAD.WIDE.U32 R12, R12, UR4, R4 ;  /* 0x000000040c0c7c25 */ /* 0x000fe2000f8e0004 */
[----:B------:R-:W-:Y:S01]  /*1d80*/  LOP3.LUT R5, R15, UR4, RZ, 0x3c, !PT ;  /* 0x000000040f057c12 */ /* 0x000fe2000f8e3cff */
[----:B------:R-:W-:Y:S01]  /*1d90*/  @UP0 UIMAD UR27, UR27, UR9, URZ ;  /* 0x000000091b1b02a4 */ /* 0x000fe2000f8e023f */
[----:B------:R-:W-:Y:S01]  /*1da0*/  ISETP.GE.U32.AND P4, PT, R2, R10, PT ;  /* 0x0000000a0200720c */ /* 0x000fe20003f86070 */
[----:B------:R-:W3:Y:S01]  /*1db0*/  S2UR UR4, SR_CgaCtaId ;  /* 0x00000000000479c3 */ /* 0x000ee20000008800 */
[----:B------:R-:W-:Y:S01]  /*1dc0*/  @!P3 VIADD R0, R0, 0x1 ;  /* 0x000000010000b836 */ /* 0x000fe20000000000 */
[----:B------:R-:W-:Y:S01]  /*1dd0*/  LOP3.LUT R2, R3, 0x1c0, RZ, 0xc0, !PT ;  /* 0x000001c003027812 */ /* 0x000fe200078ec0ff */
[----:B------:R-:W-:Y:S01]  /*1de0*/  @!P1 IMAD.MOV.U32 R10, RZ, RZ, R12 ;  /* 0x000000ffff0a9224 */ /* 0x000fe200078e000c */
[----:B------:R-:W-:Y:S01]  /*1df0*/  ISETP.GE.AND P0, PT, R5, RZ, PT ;  /* 0x000000ff0500720c */ /* 0x000fe20003f06270 */
[----:B------:R-:W4:Y:S01]  /*1e00*/  @!P6 S2R R21, SR_CgaCtaId ;  /* 0x000000000015e919 */ /* 0x000f220000008800 */
[----:B------:R-:W-:Y:S01]  /*1e10*/  LOP3.LUT R4, R2, 0x38, R28, 0xf8, !PT ;  /* 0x0000003802047812 */ /* 0x000fe200078ef81c */
[----:B------:R-:W-:Y:S01]  /*1e20*/  @UP0 UIADD3 UR27, UR33, UR27, URZ ;  /* 0x0000001b211b0290 */ /* 0x000fe2000fffe03f */
[----:B------:R-:W-:Y:S01]  /*1e30*/  SHF.R.U32.HI R3, RZ, 0x3, R2 ;  /* 0x00000003ff037819 */ /* 0x000fe20000011602 */
[----:B-1----:R-:W-:Y:S01]  /*1e40*/  @!P1 IMAD R2, R27, R8, RZ ;  /* 0x000000081b029224 */ /* 0x002fe200078e02ff */
[----:B------:R-:W-:Y:S01]  /*1e50*/  IADD3 R11, R13, UR7, RZ ;  /* 0x000000070d0b7c10 */ /* 0x000fe2000fffe0ff */
[----:B------:R-:W1:Y:S01]  /*1e60*/  @!P6 LDC.64 R16, c[0x0][0x240] ;  /* 0x00009000ff10eb82 */ /* 0x000e620000000a00 */
[----:B------:R-:W-:Y:S01]  /*1e70*/  @P4 VIADD R0, R0, 0x1 ;  /* 0x0000000100004836 */ /* 0x000fe20000000000 */
[----:B------:R-:W-:Y:S01]  /*1e80*/  ISETP.GE.AND P4, PT, R37, UR12, PT ;  /* 0x0000000c25007c0c */ /* 0x000fe2000bf86270 */
[----:B------:R-:W5:Y:S01]  /*1e90*/  @!P5 S2R R36, SR_CgaCtaId ;  /* 0x000000000024d919 */ /* 0x000f620000008800 */
[----:B------:R-:W-:Y:S01]  /*1ea0*/  LOP3.LUT R14, R4, R3, RZ, 0x3c, !PT ;  /* 0x00000003040e7212 */ /* 0x000fe200078e3cff */
[C---:B------:R-:W-:Y:S01]  /*1eb0*/  @!P1 IMAD R3, R26.reuse, R9, R2 ;  /* 0x000000091a039224 */ /* 0x040fe200078e0202 */
[----:B------:R-:W-:Y:S01]  /*1ec0*/  LEA.HI R2, R41, R148, RZ, 0x6 ;  /* 0x0000009429027211 */ /* 0x000fe200078f30ff */
[----:B------:R-:W-:Y:S01]  /*1ed0*/  @!P1 IMAD.WIDE.U32 R4, R26, R8, R10 ;  /* 0x000000081a049225 */ /* 0x000fe200078e000a */
[----:B------:R-:W-:-:S02]  /*1ee0*/  MOV R32, R0 ;  /* 0x0000000000207202 */ /* 0x000fc40000000f00 */
[----:B------:R-:W-:Y:S01]  /*1ef0*/  @!P6 MOV R9, 0x400 ;  /* 0x000004000009e802 */ /* 0x000fe20000000f00 */
[----:B------:R-:W-:Y:S02]  /*1f00*/  VIADD R0, R6, 0x40 ;  /* 0x0000004006007836 */ /* 0x000fe40000000000 */
[----:B------:R-:W-:Y:S01]  /*1f10*/  IMAD.SHL.U32 R2, R2, 0x8, RZ ;  /* 0x0000000802027824 */ /* 0x000fe200078e00ff */
[----:B---3--:R-:W-:Y:S01]  /*1f20*/  ULEA UR4, UR4, UR6, 0x18 ;  /* 0x0000000604047291 */ /* 0x008fe2000f8ec03f */
[----:B------:R-:W3:Y:S01]  /*1f30*/  @!P4 S2R R24, SR_CgaCtaId ;  /* 0x000000000018c919 */ /* 0x000ee20000008800 */
[----:B------:R-:W-:Y:S01]  /*1f40*/  @!P0 IMAD.MOV R32, RZ, RZ, -R32 ;  /* 0x000000ffff208224 */ /* 0x000fe200078e0a20 */
[----:B------:R-:W-:Y:S01]  /*1f50*/  ISETP.GE.AND P0, PT, R0, UR12, PT ;  /* 0x0000000c00007c0c */ /* 0x000fe2000bf06270 */
[----:B------:R-:W-:Y:S01]  /*1f60*/  @!P1 IMAD.IADD R0, R5, 0x1, R3 ;  /* 0x0000000105009824 */ /* 0x000fe200078e0203 */
[----:B------:R-:W-:Y:S01]  /*1f70*/  LOP3.LUT R20, R14, 0xfffffe00, R2, 0xf8, !PT ;  /* 0xfffffe000e147812 */ /* 0x000fe200078ef802 */
[----:B------:R-:W-:Y:S01]  /*1f80*/  VIADD R5, R6, 0x50 ;  /* 0x0000005006057836 */ /* 0x000fe20000000000 */
[----:B------:R-:W-:Y:S01]  /*1f90*/  @!P2 LOP3.LUT R32, RZ, R15, RZ, 0x33, !PT ;  /* 0x0000000fff20a212 */ /* 0x000fe200078e33ff */
[----:B------:R-:W5:Y:S01]  /*1fa0*/  @!P4 LDC.64 R22, c[0x0][0x240] ;  /* 0x00009000ff16cb82 */ /* 0x000f620000000a00 */
[----:B--2---:R-:W-:Y:S01]  /*1fb0*/  @!P1 LEA R2, P2, R4, R18, 0x1 ;  /* 0x0000001204029211 */ /* 0x004fe200078408ff */
[----:B------:R-:W-:Y:S01]  /*1fc0*/  @UP0 ULDC.64 UR6, c[0x0][0x250] ;  /* 0x0000940000060ab9 */ /* 0x000fe20000000a00 */
[----:B------:R-:W-:Y:S01]  /*1fd0*/  LEA R150, R20, UR4, 0x1 ;  /* 0x0000000414967c11 */ /* 0x000fe2000f8e08ff */
[----:B------:R-:W-:Y:S01]  /*1fe0*/  @UP0 UIMAD.WIDE.U32 UR30, UR28, UR6, URZ ;  /* 0x000000061c1e02a5 */ /* 0x000fe2000f8e003f */
[----:B------:R-:W-:Y:S01]  /*1ff0*/  @!P1 LEA.HI.X R3, R4, R19, R0, 0x1, P2 ;  /* 0x0000001304039211 */ /* 0x000fe200010f0c00 */
[----:B------:R-:W-:Y:S01]  /*2000*/  @UP0 UIMAD UR28, UR28, UR7, URZ ;  /* 0x000000071c1c02a4 */ /* 0x000fe2000f8e023f */
[----:B------:R-:W-:Y:S01]  /*2010*/  @!P6 IADD3 R0, P2, R26, 0x10, RZ ;  /* 0x000000101a00e810 */ /* 0x000fe20007f5e0ff */
[----:B------:R-:W2:Y:S01]  /*2020*/  @!P6 LDC.64 R14, c[0x0][0x210] ;  /* 0x00008400ff0eeb82 */ /* 0x000ea20000000a00 */
[----:B------:R-:W-:Y:S01]  /*2030*/  IADD3 R4, R6, 0x60, RZ ;  /* 0x0000006006047810 */ /* 0x000fe20007ffe0ff */
[----:B------:R-:W-:Y:S01]  /*2040*/  @!PT LDS RZ, [RZ] ;  /* 0x00000000fffff984 */ /* 0x000fe20000000800 */
[----:B------:R-:W-:Y:S01]  /*2050*/  @!PT LDS RZ, [RZ] ;  /* 0x00000000fffff984 */ /* 0x000fe20000000800 */
[----:B------:R-:W-:Y:S01]  /*2060*/  @!PT LDS RZ, [RZ] ;  /* 0x00000000fffff984 */ /* 0x000fe20000000800 */
[----:B------:R-:W-:Y:S01]  /*2070*/  @!P1 LDGSTS.E.BYPASS.LTC128B.128 [R150], desc[UR20][R2.64] ;  /* 0x0000000002969fae */ /* 0x000fe2000b901d54 */
[----:B----4-:R-:W-:Y:S01]  /*2080*/  @!P6 LEA R9, R21, R9, 0x18 ;  /* 0x000000091509e211 */ /* 0x010fe200078ec0ff */
[----:B------:R-:W-:Y:S01]  /*2090*/  @!P6 IMAD.X R8, RZ, RZ, R27, P2 ;  /* 0x000000ffff08e224 */ /* 0x000fe200010e061b */
[----:B------:R-:W-:Y:S01]  /*20a0*/  ISETP.GE.AND P2, PT, R4, UR12, PT ;  /* 0x0000000c04007c0c */ /* 0x000fe2000bf46270 */
[----:B------:R4:W-:Y:S01]  /*20b0*/  @!P1 LDGSTS.E.BYPASS.LTC128B.128 [R150+0x4000], desc[UR20][R2.64+0x80] ;  /* 0x0400008002969fae */ /* 0x0009e2000b901d54 */
[----:B------:R-:W-:Y:S01]  /*20c0*/  @!P4 MOV R21, 0x400 ;  /* 0x000004000015c802 */ /* 0x000fe20000000f00 */
[----:B------:R-:W2:Y:S01]  /*20d0*/  @!P5 LDC.64 R18, c[0x0][0x240] ;  /* 0x00009000ff12db82 */ /* 0x000ea20000000a00 */
[----:B-1----:R-:W-:Y:S01]  /*20e0*/  @!P6 IMAD R4, R8, R16, RZ ;  /* 0x000000100804e224 */ /* 0x002fe200078e02ff */
[----:B------:R-:W1:Y:S01]  /*20f0*/  @!P0 S2R R33, SR_CgaCtaId ;  /* 0x0000000000218919 */ /* 0x000e620000008800 */
[----:B------:R-:W-:Y:S01]  /*2100*/  ISETP.GE.AND P3, PT, R5, UR12, PT ;  /* 0x0000000c05007c0c */ /* 0x000fe2000bf66270 */
[----:B------:R-:W-:Y:S01]  /*2110*/  @UP0 UIADD3 UR28, UR31, UR28, URZ ;  /* 0x0000001c1f1c0290 */ /* 0x000fe2000fffe03f */
[----:B------:R-:W-:Y:S01]  /*2120*/  @!P6 IMAD R4, R0, R17, R4 ;  /* 0x000000110004e224 */ /* 0x000fe200078e0204 */
[----:B------:R-:W-:Y:S01]  /*2130*/  @!P5 MOV R5, 0x400 ;  /* 0x000004000005d802 */ /* 0x000fe20000000f00 */
[----:B------:R1:W-:Y:S01]  /*2140*/  STL [R1+0x8], R150 ;  /* 0x0000089601007387 */ /* 0x0003e20000100800 */
[----:B------:R-:W1:Y:S01]  /*2150*/  @!P4 LDC.64 R30, c[0x0][0x210] ;  /* 0x00008400ff1ecb82 */ /* 0x000e620000000a00 */
[----:B---3--:R-:W-:-:S02]  /*2160*/  @!P4 LEA R21, R24, R21, 0x18 ;  /* 0x000000151815c211 */ /* 0x008fc400078ec0ff */
[----:B-----5:R-:W-:-:S05]  /*2170*/  @!P5 LEA R36, R36, R5, 0x18 ;  /* 0x000000052424d211 */ /* 0x020fca00078ec0ff */
[----:B------:R-:W3:Y:S08]  /*2180*/  @!P0 LDC.64 R24, c[0x0][0x240] ;  /* 0x00009000ff188b82 */ /* 0x000ef00000000a00 */
[----:B------:R-:W5:Y:S01]  /*2190*/  @!P0 LDC.64 R34, c[0x0][0x210] ;  /* 0x00008400ff228b82 */ /* 0x000f620000000a00 */
[----:B----4-:R-:W-:Y:S02]  /*21a0*/  @!P6 IMAD.MOV.U32 R2, RZ, RZ, R12 ;  /* 0x000000ffff02e224 */ /* 0x010fe400078e000c */
[----:B------:R-:W-:-:S02]  /*21b0*/  @!P6 IMAD.MOV.U32 R3, RZ, RZ, R11 ;  /* 0x000000ffff03e224 */ /* 0x000fc400078e000b */
[----:B------:R-:W-:Y:S01]  /*21c0*/  @!P6 IMAD.WIDE.U32 R2, R0, R16, R2 ;  /* 0x000000100002e225 */ /* 0x000fe200078e0002 */
[----:B------:R-:W-:Y:S02]  /*21d0*/  @!P5 IADD3 R0, P1, R26, 0x20, RZ ;  /* 0x000000201a00d810 */ /* 0x000fe40007f3e0ff */
[----:B------:R-:W4:Y:S01]  /*21e0*/  @!P5 LDC.64 R16, c[0x0][0x210] ;  /* 0x00008400ff10db82 */ /* 0x000f220000000a00 */
[----:B------:R-:W-:Y:S02]  /*21f0*/  @!P6 IMAD.IADD R3, R3, 0x1, R4 ;  /* 0x000000010303e824 */ /* 0x000fe400078e0204 */
[----:B------:R-:W-:Y:S01]  /*2200*/  @!P5 IMAD.X R8, RZ, RZ, R27, P1 ;  /* 0x000000ffff08d224 */ /* 0x000fe200008e061b */
[----:B--2---:R-:W-:-:S03]  /*2210*/  @!P6 LEA R4, P1, R2, R14, 0x1 ;  /* 0x0000000e0204e211 */ /* 0x004fc600078208ff */
[-C--:B------:R-:W-:Y:S01]  /*2220*/  @!P5 IMAD R8, R8, R18.reuse, RZ ;  /* 0x000000120808d224 */ /* 0x080fe200078e02ff */
[----:B------:R-:W-:Y:S01]  /*2230*/  @!P6 LEA.HI.X R5, R2, R15, R3, 0x1, P1 ;  /* 0x0000000f0205e211 */ /* 0x000fe200008f0c03 */
[----:B------:R-:W-:Y:S02]  /*2240*/  @!P5 IMAD.MOV.U32 R2, RZ, RZ, R12 ;  /* 0x000000ffff02d224 */ /* 0x000fe400078e000c */
[----:B------:R-:W-:Y:S02]  /*2250*/  @!P5 IMAD.MOV.U32 R3, RZ, RZ, R11 ;  /* 0x000000ffff03d224 */ /* 0x000fe400078e000b */
[----:B------:R-:W-:Y:S01]  /*2260*/  @!P5 IMAD R14, R0, R19, R8 ;  /* 0x00000013000ed224 */ /* 0x000fe200078e0208 */
[----:B------:R-:W-:Y:S01]  /*2270*/  @!P6 LEA R8, R20, R9, 0x1 ;  /* 0x000000091408e211 */ /* 0x000fe200078e08ff */
[----:B------:R-:W-:Y:S01]  /*2280*/  @!P5 IMAD.WIDE.U32 R2, R0, R18, R2 ;  /* 0x000000120002d225 */ /* 0x000fe200078e0002 */
[----:B------:R-:W-:Y:S01]  /*2290*/  @!P4 IADD3 R9, P1, R26, 0x30, RZ ;  /* 0x000000301a09c810 */ /* 0x000fe20007f3e0ff */
[----:B------:R-:W2:Y:S01]  /*22a0*/  @!P3 LDC.64 R18, c[0x0][0x240] ;  /* 0x00009000ff12bb82 */ /* 0x000ea20000000a00 */
[----:B------:R-:W-:Y:S01]  /*22b0*/  @!P0 MOV R0, 0x400 ;  /* 0x0000040000008802 */ /* 0x000fe20000000f00 */
[----:B------:R-:W-:Y:S01]  /*22c0*/  @!P6 LDGSTS.E.BYPASS.LTC128B.128 [R8+0x800], desc[UR20][R4.64] ;  /* 0x008000000408efae */ /* 0x000fe2000b901d54 */
[----:B------:R-:W-:-:S02]  /*22d0*/  @!P5 IMAD.IADD R3, R3, 0x1, R14 ;  /* 0x000000010303d824 */ /* 0x000fc400078e020e */
[----:B-1----:R-:W-:Y:S01]  /*22e0*/  @!P0 LEA R33, R33, R0, 0x18 ;  /* 0x0000000021218211 */ /* 0x002fe200078ec0ff */
[----:B------:R1:W-:Y:S01]  /*22f0*/  @!P6 LDGSTS.E.BYPASS.LTC128B.128 [R8+0x4800], desc[UR20][R4.64+0x80] ;  /* 0x048000800408efae */ /* 0x0003e2000b901d54 */
[----:B------:R-:W-:Y:S01]  /*2300*/  @!P5 LEA R0, R20, R36, 0x1 ;  /* 0x000000241400d211 */ /* 0x000fe200078e08ff */
[----:B-1----:R-:W-:Y:S01]  /*2310*/  @!P4 IMAD.X R8, RZ, RZ, R27, P1 ;  /* 0x000000ffff08c224 */ /* 0x002fe200008e061b */
[----:B----4-:R-:W-:Y:S02]  /*2320*/  @!P5 LEA R4, P6, R2, R16, 0x1 ;  /* 0x000000100204d211 */ /* 0x010fe400078c08ff */
[----:B------:R-:W-:Y:S01]  /*2330*/  @!P0 IADD3 R15, P1, R26, 0x40, RZ ;  /* 0x000000401a0f8810 */ /* 0x000fe20007f3e0ff */
[----:B------:R-:W-:Y:S01]  /*2340*/  @!P4 IMAD R8, R8, R22, RZ ;  /* 0x000000160808c224 */ /* 0x000fe200078e02ff */
[----:B------:R-:W-:Y:S01]  /*2350*/  @!P5 LEA.HI.X R5, R2, R17, R3, 0x1, P6 ;  /* 0x000000110205d211 */ /* 0x000fe200030f0c03 */
[----:B------:R-:W-:Y:S01]  /*2360*/  @!P4 IMAD.MOV.U32 R2, RZ, RZ, R12 ;  /* 0x000000ffff02c224 */ /* 0x000fe200078e000c */
[----:B------:R-:W-:Y:S01]  /*2370*/  ISETP.GE.AND P6, PT, R6, UR26, PT ;  /* 0x0000001a06007c0c */ /* 0x000fe2000bfc6270 */
[----:B------:R-:W-:-:S02]  /*2380*/  @!P0 IMAD.X R14, RZ, RZ, R27, P1 ;  /* 0x000000ffff0e8224 */ /* 0x000fc400008e061b */
[----:B------:R-:W-:Y:S01]  /*2390*/  @!P4 IMAD.MOV.U32 R3, RZ, RZ, R11 ;  /* 0x000000ffff03c224 */ /* 0x000fe200078e000b */
[----:B------:R-:W-:Y:S01]  /*23a0*/  @!P5 LDGSTS.E.BYPASS.LTC128B.128 [R0+0x1000], desc[UR20][R4.64] ;  /* 0x010000000400dfae */ /* 0x000fe2000b901d54 */
[C---:B------:R-:W-:Y:S02]  /*23b0*/  @!P4 IMAD R16, R9.reuse, R23, R8 ;  /* 0x000000170910c224 */ /* 0x040fe400078e0208 */
[----:B------:R-:W-:Y:S01]  /*23c0*/  @!P4 IMAD.WIDE.U32 R2, R9, R22, R2 ;  /* 0x000000160902c225 */ /* 0x000fe200078e0002 */
[----:B------:R1:W-:Y:S01]  /*23d0*/  @!P5 LDGSTS.E.BYPASS.LTC128B.128 [R0+0x5000], desc[UR20][R4.64+0x80] ;  /* 0x050000800400dfae */ /* 0x0003e2000b901d54 */
[----:B------:R-:W4:Y:S01]  /*23e0*/  @!P3 LDC.64 R22, c[0x0][0x210] ;  /* 0x00008400ff16bb82 */ /* 0x000f220000000a00 */
[----:B------:R-:W-:Y:S01]  /*23f0*/  ISETP.GE.AND P5, PT, R39, UR26, PT ;  /* 0x0000001a27007c0c */ /* 0x000fe2000bfa6270 */
[----:B---3--:R-:W-:-:S04]  /*2400*/  @!P0 IMAD R8, R14, R24, RZ ;  /* 0x000000180e088224 */ /* 0x008fc800078e02ff */
[----:B------:R-:W-:Y:S01]  /*2410*/  @!P0 IMAD R14, R15, R25, R8 ;  /* 0x000000190f0e8224 */ /* 0x000fe200078e0208 */
[C---:B------:R-:W-:Y:S02]  /*2420*/  @!P4 LEA R8, P1, R2.reuse, R30, 0x1 ;  /* 0x0000001e0208c211 */ /* 0x040fe400078208ff */
[----:B-1----:R-:W-:Y:S01]  /*2430*/  @!P0 MOV R5, R11 ;  /* 0x0000000b00058202 */ /* 0x002fe20000000f00 */
[----:B------:R-:W-:Y:S02]  /*2440*/  @!P0 IMAD.MOV.U32 R4, RZ, RZ, R12 ;  /* 0x000000ffff048224 */ /* 0x000fe400078e000c */
[----:B------:R-:W-:Y:S02]  /*2450*/  @!P4 IMAD.IADD R0, R3, 0x1, R16 ;  /* 0x000000010300c824 */ /* 0x000fe400078e0210 */
[----:B------:R-:W-:Y:S01]  /*2460*/  @!P0 IMAD.WIDE.U32 R4, R15, R24, R4 ;  /* 0x000000180f048225 */ /* 0x000fe200078e0004 */
[----:B------:R-:W1:Y:S01]  /*2470*/  @!P2 LDC.64 R16, c[0x0][0x240] ;  /* 0x00009000ff10ab82 */ /* 0x000e620000000a00 */
[----:B------:R-:W3:Y:S01]  /*2480*/  @!P6 S2R R15, SR_CgaCtaId ;  /* 0x00000000000fe919 */ /* 0x000ee20000008800 */
[----:B------:R-:W-:Y:S01]  /*2490*/  @!P4 LEA.HI.X R9, R2, R31, R0, 0x1, P1 ;  /* 0x0000001f0209c211 */ /* 0x000fe200008f0c00 */
[----:B------:R-:W-:Y:S01]  /*24a0*/  @!P4 IMAD R0, R20, 0x2, R21 ;  /* 0x000000021400c824 */ /* 0x000fe200078e0215 */
[C---:B-----5:R-:W-:Y:S01]  /*24b0*/  @!P0 LEA R2, P1, R4.reuse, R34, 0x1 ;  /* 0x0000002204028211 */ /* 0x060fe200078208ff */
[----:B------:R-:W-:Y:S01]  /*24c0*/  @!P0 IMAD.IADD R3, R5, 0x1, R14 ;  /* 0x0000000105038824 */ /* 0x000fe200078e020e */
[----:B------:R-:W1:Y:S02]  /*24d0*/  @!P3 S2R R24, SR_CgaCtaId ;  /* 0x000000000018b919 */ /* 0x000e640000008800 */
[----:B------:R-:W5:Y:S01]  /*24e0*/  @!P2 LDC.64 R30, c[0x0][0x210] ;  /* 0x00008400ff1eab82 */ /* 0x000f620000000a00 */
[----:B------:R-:W-:Y:S01]  /*24f0*/  @!P4 LDGSTS.E.BYPASS.LTC128B.128 [R0+0x1800], desc[UR20][R8.64] ;  /* 0x018000000800cfae */ /* 0x000fe2000b901d54 */
[----:B------:R-:W-:-:S02]  /*2500*/  @!P0 LEA.HI.X R3, R4, R35, R3, 0x1, P1 ;  /* 0x0000002304038211 */ /* 0x000fc400008f0c03 */
[----:B------:R-:W-:Y:S01]  /*2510*/  @!P3 IADD3 R4, P1, R26, 0x50, RZ ;  /* 0x000000501a04b810 */ /* 0x000fe20007f3e0ff */
[----:B------:R2:W-:Y:S02]  /*2520*/  @!P4 LDGSTS.E.BYPASS.LTC128B.128 [R0+0x5800], desc[UR20][R8.64+0x80] ;  /* 0x058000800800cfae */ /* 0x0005e4000b901d54 */
[----:B--2---:R-:W-:Y:S01]  /*2530*/  VIADD R0, R6, 0x70 ;  /* 0x0000007006007836 */ /* 0x004fe20000000000 */
[----:B------:R-:W-:Y:S01]  /*2540*/  @!P2 IADD3 R9, P4, R26, 0x60, RZ ;  /* 0x000000601a09a810 */ /* 0x000fe20007f9e0ff */
[----:B------:R-:W-:-:S03]  /*2550*/  @!P3 IMAD.X R8, RZ, RZ, R27, P1 ;  /* 0x000000ffff08b224 */ /* 0x000fc600008e061b */
[----:B------:R-:W-:Y:S01]  /*2560*/  ISETP.GE.AND P1, PT, R0, UR12, PT ;  /* 0x0000000c00007c0c */ /* 0x000fe2000bf26270 */
[----:B------:R-:W-:Y:S01]  /*2570*/  @!P2 IMAD.X R5, RZ, RZ, R27, P4 ;  /* 0x000000ffff05a224 */ /* 0x000fe200020e061b */
[----:B------:R-:W-:Y:S01]  /*2580*/  @!P0 LEA R0, R20, R33, 0x1 ;  /* 0x0000002114008211 */ /* 0x000fe200078e08ff */
[----:B------:R-:W-:Y:S01]  /*2590*/  @!P3 IMAD R8, R8, R18, RZ ;  /* 0x000000120808b224 */ /* 0x000fe200078e02ff */
[----:B------:R-:W-:-:S03]  /*25a0*/  ISETP.GE.AND P4, PT, R39, UR26, PT ;  /* 0x0000001a27007c0c */ /* 0x000fc6000bf86270 */
[----:B------:R-:W-:Y:S01]  /*25b0*/  @!P0 LDGSTS.E.BYPASS.LTC128B.128 [R0+0x2000], desc[UR20][R2.64] ;  /* 0x0200000002008fae */ /* 0x000fe2000b901d54 */
[----:B------:R-:W-:-:S03]  /*25c0*/  @!P3 IMAD R8, R4, R19, R8 ;  /* 0x000000130408b224 */ /* 0x000fc600078e0208 */
[----:B------:R2:W-:Y:S02]  /*25d0*/  @!P0 LDGSTS.E.BYPASS.LTC128B.128 [R0+0x6000], desc[UR20][R2.64+0x80] ;  /* 0x0600008002008fae */ /* 0x0005e4000b901d54 */
[----:B--2---:R-:W-:Y:S02]  /*25e0*/  @!P3 IMAD.MOV.U32 R2, RZ, RZ, R12 ;  /* 0x000000ffff02b224 */ /* 0x004fe400078e000c */
[----:B------:R-:W-:Y:S02]  /*25f0*/  @!P3 IMAD.MOV.U32 R3, RZ, RZ, R11 ;  /* 0x000000ffff03b224 */ /* 0x000fe400078e000b */
[----:B-1----:R-:W-:Y:S02]  /*2600*/  @!P2 IMAD R0, R5, R16, RZ ;  /* 0x000000100500a224 */ /* 0x002fe400078e02ff */
[----:B------:R-:W-:Y:S01]  /*2610*/  @!P3 IMAD.WIDE.U32 R4, R4, R18, R2 ;  /* 0x000000120404b225 */ /* 0x000fe200078e0002 */
[----:B------:R-:W-:Y:S01]  /*2620*/  @!P2 MOV R3, R11 ;  /* 0x0000000b0003a202 */ /* 0x000fe20000000f00 */
[----:B------:R-:W1:Y:S02]  /*2630*/  @!P1 LDC.64 R18, c[0x0][0x240] ;  /* 0x00009000ff129b82 */ /* 0x000e640000000a00 */
[----:B------:R-:W-:-:S02]  /*2640*/  @!P2 IMAD.MOV.U32 R2, RZ, RZ, R12 ;  /* 0x000000ffff02a224 */ /* 0x000fc400078e000c */
[----:B------:R-:W-:Y:S02]  /*2650*/  @!P2 IMAD R14, R9, R17, R0 ;  /* 0x00000011090ea224 */ /* 0x000fe400078e0200 */
[----:B------:R-:W-:Y:S01]  /*2660*/  @!P3 IMAD.IADD R0, R5, 0x1, R8 ;  /* 0x000000010500b824 */ /* 0x000fe200078e0208 */
[C---:B----4-:R-:W-:Y:S01]  /*2670*/  @!P3 LEA R8, P0, R4.reuse, R22, 0x1 ;  /* 0x000000160408b211 */ /* 0x050fe200078008ff */
[----:B------:R-:W-:Y:S01]  /*2680*/  @!P2 IMAD.WIDE.U32 R2, R9, R16, R2 ;  /* 0x000000100902a225 */ /* 0x000fe200078e0002 */
[----:B------:R-:W2:Y:S02]  /*2690*/  @!P2 S2R R17, SR_CgaCtaId ;  /* 0x000000000011a919 */ /* 0x000ea40000008800 */
[----:B------:R-:W-:Y:S01]  /*26a0*/  @!P3 LEA.HI.X R9, R4, R23, R0, 0x1, P0 ;  /* 0x000000170409b211 */ /* 0x000fe200000f0c00 */
[----:B------:R-:W-:Y:S01]  /*26b0*/  @!P2 IMAD.IADD R0, R3, 0x1, R14 ;  /* 0x000000010300a824 */ /* 0x000fe200078e020e */
[C---:B-----5:R-:W-:Y:S01]  /*26c0*/  @!P2 LEA R4, P0, R2.reuse, R30, 0x1 ;  /* 0x0000001e0204a211 */ /* 0x060fe200078008ff */
[----:B------:R-:W4:Y:S03]  /*26d0*/  @!P1 S2R R22, SR_CgaCtaId ;  /* 0x0000000000169919 */ /* 0x000f260000008800 */
[----:B------:R-:W-:-:S02]  /*26e0*/  @!P2 LEA.HI.X R5, R2, R31, R0, 0x1, P0 ;  /* 0x0000001f0205a211 */ /* 0x000fc400000f0c00 */
[----:B------:R-:W-:Y:S02]  /*26f0*/  @!P1 IADD3 R16, P0, R26, 0x70, RZ ;  /* 0x000000701a109810 */ /* 0x000fe40007f1e0ff */
[----:B------:R-:W-:-:S03]  /*2700*/  @!P6 MOV R0, 0x400 ;  /* 0x000004000000e802 */ /* 0x000fc60000000f00 */
[----:B------:R-:W-:Y:S01]  /*2710*/  @!P1 IMAD.X R21, RZ, RZ, R27, P0 ;  /* 0x000000ffff159224 */ /* 0x000fe200000e061b */
[----:B------:R-:W-:Y:S02]  /*2720*/  PLOP3.LUT P0, PT, PT, PT, UP0, 0x80, 0x0 ;  /* 0x000000000000781c */ /* 0x000fe40003f0f008 */
[----:B---3--:R-:W-:-:S11]  /*2730*/  @!P6 LEA R25, R15, R0, 0x18 ;  /* 0x000000000f19e211 */ /* 0x008fd600078ec0ff */
[----:B------:R-:W-:Y:S05]  /*2740*/  @P0 BRA `(.L_x_539) ;  /* 0x0000000000300947 */ /* 0x000fea0003800000 */
        /* <DEDUP_REMOVED lines=12> */
.L_x_539:
        /* <DEDUP_REMOVED lines=9> */
[----:B------:R-:W-:Y:S01]  /*28a0*/  UIMAD UR15, UR15, UR10, URZ ;  /* 0x0000000a0f0f72a4 */ /* 0x000fe2000f8e023f */
[----:B------:R-:W-:-:S03]  /*28b0*/  UMOV UR28, UR30 ;  /* 0x0000001e001c7c82 */ /* 0x000fc60008000000 */
[----:B------:R-:W-:Y:S02]  /*28c0*/  UIMAD UR11, UR14, UR11, UR15 ;  /* 0x0000000b0e0b72a4 */ /* 0x000fe4000f8e020f */
[----:B------:R-:W-:-:S04]  /*28d0*/  UIMAD.WIDE.U32 UR30, UR14, UR10, UR28 ;  /* 0x0000000a0e1e72a5 */ /* 0x000fc8000f8e001c */
[----:B------:R-:W-:-:S12]  /*28e0*/  UIADD3 UR28, UR31, UR11, URZ ;  /* 0x0000000b1f1c7290 */ /* 0x000fd8000fffe03f */
.L_x_540:
[----:B------:R-:W-:Y:S01]  /*28f0*/  IMAD.WIDE.U32 R2, R6, UR8, R28 ;  /* 0x0000000806027c25 */ /* 0x000fe2000f8e001c */
[----:B------:R-:W-:Y:S01]  /*2900*/  @!P1 MOV R13, 0x400 ;  /* 0x00000400000d9802 */ /* 0x000fe20000000f00 */
[----:B------:R-:W-:Y:S01]  /*2910*/  ULDC.64 UR10, c[0x0][0x260] ;  /* 0x00009800000a7ab9 */ /* 0x000fe20000000a00 */
[----:B------:R-:W-:Y:S01]  /*2920*/  @!P3 MOV R10, 0x400 ;  /* 0x00000400000ab802 */ /* 0x000fe20000000f00 */
[----:B------:R-:W-:Y:S01]  /*2930*/  IMAD R0, R7, UR8, RZ ;  /* 0x0000000807007c24 */ /* 0x000fe2000f8e02ff */
[----:B------:R-:W-:Y:S01]  /*2940*/  @!P2 MOV R15, 0x400 ;  /* 0x00000400000fa802 */ /* 0x000fe20000000f00 */
[----:B------:R-:W-:Y:S01]  /*2950*/  USHF.L.U64.HI UR29, UR8, 0x6, UR9 ;  /* 0x00000006081d7899 */ /* 0x000fe20008010209 */
[----:B------:R-:W-:Y:S01]  /*2960*/  IADD3 R14, P0, R2, UR32, RZ ;  /* 0x00000020020e7c10 */ /* 0x000fe2000ff1e0ff */
[----:B------:R-:W-:Y:S01]  /*2970*/  @!P1 IMAD.MOV.U32 R2, RZ, RZ, R12 ;  /* 0x000000ffff029224 */ /* 0x000fe200078e000c */
[----:B----4-:R-:W-:Y:S01]  /*2980*/  @!P1 LEA R22, R22, R13, 0x18 ;  /* 0x0000000d16169211 */ /* 0x010fe200078ec0ff */
[----:B------:R-:W-:Y:S01]  /*2990*/  IMAD R0, R6, UR9, R0 ;  /* 0x0000000906007c24 */ /* 0x000fe2000f8e0200 */
[----:B------:R-:W-:Y:S01]  /*29a0*/  @!P3 LEA R10, R24, R10, 0x18 ;  /* 0x0000000a180ab211 */ /* 0x000fe200078ec0ff */
[----:B------:R-:W3:Y:S01]  /*29b0*/  @!P1 LDC.64 R12, c[0x0][0x210] ;  /* 0x00008400ff0c9b82 */ /* 0x000ee20000000a00 */
[----:B--2---:R-:W-:Y:S01]  /*29c0*/  @!P2 LEA R17, R17, R15, 0x18 ;  /* 0x0000000f1111a211 */ /* 0x004fe200078ec0ff */
[----:B------:R-:W-:Y:S01]  /*29d0*/  USHF.L.U32 UR31, UR8, 0x6, URZ ;  /* 0x00000006081f7899 */ /* 0x000fe2000800063f */
[----:B------:R-:W-:Y:S01]  /*29e0*/  IADD3.X R15, R3, UR27, R0, P0, !PT ;  /* 0x0000001b030f7c10 */ /* 0x000fe200087fe400 */
[C---:B------:R-:W-:Y:S01]  /*29f0*/  @!P3 IMAD R10, R20.reuse, 0x2, R10 ;  /* 0x00000002140ab824 */ /* 0x040fe200078e020a */
[----:B------:R-:W-:Y:S01]  /*2a00*/  SHF.R.S32.HI R23, RZ, 0x1f, R32 ;  /* 0x0000001fff177819 */ /* 0x000fe20000011420 */
[----:B------:R-:W-:Y:S01]  /*2a10*/  @!P2 IMAD R0, R20, 0x2, R17 ;  /* 0x000000021400a824 */ /* 0x000fe200078e0211 */
[----:B------:R-:W-:Y:S01]  /*2a20*/  ISETP.GE.AND P0, PT, R37, UR26, PT ;  /* 0x0000001a25007c0c */ /* 0x000fe2000bf06270 */
[----:B------:R-:W-:Y:S01]  /*2a30*/  @!P1 IMAD.MOV.U32 R3, RZ, RZ, R11 ;  /* 0x000000ffff039224 */ /* 0x000fe200078e000b */
[----:B------:R-:W-:Y:S01]  /*2a40*/  @!PT LDS RZ, [RZ] ;  /* 0x00000000fffff984 */ /* 0x000fe20000000800 */
[----:B------:R-:W-:Y:S01]  /*2a50*/  @!PT LDS RZ, [RZ] ;  /* 0x00000000fffff984 */ /* 0x000fe20000000800 */
[----:B------:R-:W-:Y:S01]  /*2a60*/  @!PT LDS RZ, [RZ] ;  /* 0x00000000fffff984 */ /* 0x000fe20000000800 */
[----:B------:R-:W-:Y:S01]  /*2a70*/  @!P3 LDGSTS.E.BYPASS.LTC128B.128 [R10+0x2800], desc[UR20][R8.64] ;  /* 0x02800000080abfae */ /* 0x000fe2000b901d54 */
[----:B------:R-:W-:Y:S01]  /*2a80*/  IMAD.WIDE.U32 R30, R32, UR10, R14 ;  /* 0x0000000a201e7c25 */ /* 0x000fe2000f8e000e */
[----:B------:R-:W-:Y:S01]  /*2a90*/  USHF.R.S32.HI UR27, URZ, 0x1f, UR18 ;  /* 0x0000001f3f1b7899 */ /* 0x000fe20008011412 */
[----:B------:R-:W2:Y:S01]  /*2aa0*/  @!P5 LDC.64 R14, c[0x0][0x218] ;  /* 0x00008600ff0edb82 */ /* 0x000ea20000000a00 */
[----:B------:R4:W-:Y:S01]  /*2ab0*/  @!P3 LDGSTS.E.BYPASS.LTC128B.128 [R10+0x6800], desc[UR20][R8.64+0x80] ;  /* 0x06800080080abfae */ /* 0x0009e2000b901d54 */
[----:B-1----:R-:W-:Y:S01]  /*2ac0*/  @!P1 IMAD.WIDE.U32 R2, R16, R18, R2 ;  /* 0x0000001210029225 */ /* 0x002fe200078e0002 */
[----:B------:R-:W-:Y:S01]  /*2ad0*/  UIMAD.WIDE.U32 UR14, UR8, 0x20, URZ ;  /* 0x00000020080e78a5 */ /* 0x000fe2000f8e003f */
[----:B------:R-:W-:Y:S01]  /*2ae0*/  LEA.HI R149, R41, R148, RZ, 0x5 ;  /* 0x0000009429957211 */ /* 0x000fe200078f28ff */
[----:B------:R-:W-:Y:S01]  /*2af0*/  @!P2 LDGSTS.E.BYPASS.LTC128B.128 [R0+0x3000], desc[UR20][R4.64] ;  /* 0x030000000400afae */ /* 0x000fe2000b901d54 */
[----:B------:R-:W-:Y:S01]  /*2b00*/  IMAD.U32 R147, RZ, RZ, UR31 ;  /* 0x0000001fff937e24 */ /* 0x000fe2000f8e00ff */
[----:B------:R-:W-:Y:S01]  /*2b10*/  UIADD3 UR23, UR5, -UR23, -UR25 ;  /* 0x8000001705177290 */ /* 0x000fe2000fffe819 */
[----:B------:R-:W-:Y:S01]  /*2b20*/  IMAD.MOV.U32 R152, RZ, RZ, R30 ;  /* 0x000000ffff987224 */ /* 0x000fe200078e001e */
[----:B------:R1:W-:Y:S01]  /*2b30*/  @!P2 LDGSTS.E.BYPASS.LTC128B.128 [R0+0x7000], desc[UR20][R4.64+0x80] ;  /* 0x070000800400afae */ /* 0x0003e2000b901d54 */
[----:B------:R-:W-:Y:S01]  /*2b40*/  ISETP.GE.AND P2, PT, R38, UR26, PT ;  /* 0x0000001a26007c0c */ /* 0x000fe2000bf46270 */
[----:B------:R-:W-:Y:S01]  /*2b50*/  IMAD R7, R7, UR6, RZ ;  /* 0x0000000607077c24 */ /* 0x000fe2000f8e02ff */
[----:B------:R-:W-:Y:S01]  /*2b60*/  VOTEU.ALL UP0, P0 ;  /* 0x00000000003f7886 */ /* 0x000fe20000000000 */
[----:B------:R-:W5:Y:S01]  /*2b70*/  @!P0 S2R R17, SR_CgaCtaId ;  /* 0x0000000000118919 */ /* 0x000f620000008800 */
[----:B------:R-:W-:Y:S01]  /*2b80*/  SHF.R.S32.HI R146, RZ, 0x5, R149 ;  /* 0x00000005ff927819 */ /* 0x000fe20000011495 */
[----:B------:R-:W-:Y:S01]  /*2b90*/  IMAD R7, R6, UR7, R7 ;  /* 0x0000000706077c24 */ /* 0x000fe2000f8e0207 */
[----:B------:R5:W-:Y:S01]  /*2ba0*/  STL.64 [R1+0x68], R30 ;  /* 0x0000681e01007387 */ /* 0x000be20000100a00 */
[----:B----4-:R-:W-:Y:S01]  /*2bb0*/  @!P1 IMAD R8, R21, R18, RZ ;  /* 0x0000001215089224 */ /* 0x010fe200078e02ff */
[----:B------:R-:W-:-:S05]  /*2bc0*/  LEA.HI R10, R41, R148, RZ, 0x4 ;  /* 0x00000094290a7211 */ /* 0x000fca00078f20ff */
[----:B------:R-:W4:Y:S01]  /*2bd0*/  @!P2 S2R R18, SR_CgaCtaId ;  /* 0x000000000012a919 */ /* 0x000f220000008800 */
[----:B------:R-:W-:Y:S01]  /*2be0*/  @!P1 IMAD R8, R16, R19, R8 ;  /* 0x0000001310089224 */ /* 0x000fe200078e0208 */
[----:B------:R-:W-:Y:S01]  /*2bf0*/  SHF.R.S32.HI R11, RZ, 0x4, R10 ;  /* 0x00000004ff0b7819 */ /* 0x000fe2000001140a */
[----:B-1----:R-:W1:Y:S01]  /*2c00*/  @!P6 LDC.64 R4, c[0x0][0x218] ;  /* 0x00008600ff04eb82 */ /* 0x002e620000000a00 */
[----:B------:R-:W-:Y:S01]  /*2c10*/  IMAD R0, R23, UR10, RZ ;  /* 0x0000000a17007c24 */ /* 0x000fe2000f8e02ff */
[----:B------:R-:W-:Y:S01]  /*2c20*/  UIMAD UR10, UR29, UR18, URZ ;  /* 0x000000121d0a72a4 */ /* 0x000fe2000f8e023f */
[----:B------:R-:W-:Y:S01]  /*2c30*/  @!P1 IMAD.IADD R3, R3, 0x1, R8 ;  /* 0x0000000103039824 */ /* 0x000fe200078e0208 */
[----:B---3--:R-:W-:Y:S01]  /*2c40*/  @!P1 LEA R8, P3, R2, R12, 0x1 ;  /* 0x0000000c02089211 */ /* 0x008fe200078608ff */
[----:B------:R-:W-:Y:S01]  /*2c50*/  IMAD R0, R32, UR11, R0 ;  /* 0x0000000b20007c24 */ /* 0x000fe2000f8e0200 */
[----:B------:R-:W3:Y:S01]  /*2c60*/  @!P5 S2R R12, SR_CgaCtaId ;  /* 0x00000000000cd919 */ /* 0x000ee20000008800 */
        /* <DEDUP_REMOVED lines=8> */
[----:B------:R-:W-:-:S03]  /*2cf0*/  USHF.L.U32 UR10, UR9, 0x5, URZ ;  /* 0x00000005090a7899 */ /* 0x000fc6000800063f */
[----:B------:R5:W-:Y:S01]  /*2d00*/  @!P1 LDGSTS.E.BYPASS.LTC128B.128 [R0+0x7800], desc[UR20][R8.64+0x80] ;  /* 0x0780008008009fae */ /* 0x000be2000b901d54 */
[----:B------:R-:W-:Y:S02]  /*2d10*/  ISETP.GE.AND P1, PT, R37, UR26, PT ;  /* 0x0000001a25007c0c */ /* 0x000fe4000bf26270 */
[----:B-1----:R-:W-:-:S04]  /*2d20*/  @!P6 LEA R4, P3, R2, R4, 0x1 ;  /* 0x000000040204e211 */ /* 0x002fc800078608ff */
[----:B------:R-:W-:Y:S02]  /*2d30*/  @!P6 LEA.HI.X R5, R2, R5, R3, 0x1, P3 ;  /* 0x000000050205e211 */ /* 0x000fe400018f0c03 */
[----:B------:R-:W-:Y:S01]  /*2d40*/  ISETP.GE.AND P3, PT, R38, UR26, PT ;  /* 0x0000001a26007c0c */ /* 0x000fe2000bf66270 */
[----:B-----5:R-:W-:Y:S01]  /*2d50*/  @!P6 IMAD R0, R20, 0x2, R25 ;  /* 0x000000021400e824 */ /* 0x020fe200078e0219 */
[C---:B------:R-:W-:Y:S02]  /*2d60*/  LEA.HI R8, R10.reuse, R11, RZ, 0x1 ;  /* 0x0000000b0a087211 */ /* 0x040fe400078f08ff */
[----:B------:R-:W-:Y:S02]  /*2d70*/  @!P5 MOV R9, 0x400 ;  /* 0x000004000009d802 */ /* 0x000fe40000000f00 */
[----:B------:R-:W-:Y:S04]  /*2d80*/  @!P6 LDGSTS.E.BYPASS.LTC128B.128 [R0+0x8000], desc[UR20][R4.64] ;  /* 0x080000000400efae */ /* 0x000fe8000b901d54 */
[----:B------:R1:W-:Y:S02]  /*2d90*/  @!P6 LDGSTS.E.BYPASS.LTC128B.128 [R0+0xa000], desc[UR20][R4.64+0x80] ;  /* 0x0a0000800400efae */ /* 0x0003e4000b901d54 */
[----:B-1----:R-:W-:Y:S01]  /*2da0*/  LOP3.LUT R0, R10, 0xfffffff0, RZ, 0xc0, !PT ;  /* 0xfffffff00a007812 */ /* 0x002fe200078ec0ff */
[----:B------:R-:W-:Y:S01]  /*2db0*/  IMAD.U32 R5, RZ, RZ, UR8 ;  /* 0x00000008ff057e24 */ /* 0x000fe2000f8e00ff */
[----:B------:R-:W-:Y:S01]  /*2dc0*/  LOP3.LUT R10, R8, 0xfffffffe, RZ, 0xc0, !PT ;  /* 0xfffffffe080a7812 */ /* 0x000fe200078ec0ff */
[----:B------:R-:W-:-:S02]  /*2dd0*/  IMAD.U32 R8, RZ, RZ, UR8 ;  /* 0x00000008ff087e24 */ /* 0x000fc4000f8e00ff */
[----:B------:R-:W-:Y:S01]  /*2de0*/  IMAD.U32 R4, RZ, RZ, UR9 ;  /* 0x00000009ff047e24 */ /* 0x000fe2000f8e00ff */
[----:B------:R-:W-:Y:S01]  /*2df0*/  @!P5 LEA R5, P6, R5, R2, 0x4 ;  /* 0x000000020505d211 */ /* 0x000fe200078c20ff */
[----:B------:R-:W-:Y:S02]  /*2e00*/  IMAD.IADD R0, R148, 0x1, -R0 ;  /* 0x0000000194007824 */ /* 0x000fe400078e0a00 */
[----:B------:R-:W-:Y:S01]  /*2e10*/  IMAD.IADD R16, R11, 0x1, -R10 ;  /* 0x000000010b107824 */ /* 0x000fe200078e0a0a */
[----:B---3--:R-:W-:Y:S02]  /*2e20*/  @!P5 LEA R10, R12, R9, 0x18 ;  /* 0x000000090c0ad211 */ /* 0x008fe400078ec0ff */
[----:B------:R-:W-:Y:S01]  /*2e30*/  @!P5 LEA.HI.X R8, R8, R3, R4, 0x4, P6 ;  /* 0x000000030808d211 */ /* 0x000fe200030f2404 */
[----:B------:R-:W1:Y:S01]  /*2e40*/  @!P2 LDC.64 R12, c[0x0][0x218] ;  /* 0x00008600ff0cab82 */ /* 0x000e620000000a00 */
[----:B------:R-:W-:Y:S02]  /*2e50*/  SHF.R.S32.HI R4, RZ, 0x1f, R0 ;  /* 0x0000001fff047819 */ /* 0x000fe40000011400 */
[----:B------:R-:W-:-:S02]  /*2e60*/  @!P0 MOV R9, 0x400 ;  /* 0x0000040000098802 */ /* 0x000fc40000000f00 */
[----:B------:R-:W-:Y:S02]  /*2e70*/  LEA.HI R21, R4, R0, RZ, 0x3 ;  /* 0x0000000004157211 */ /* 0x000fe400078f18ff */
[----:B--2---:R-:W-:Y:S02]  /*2e80*/  @!P5 LEA R4, P6, R5, R14, 0x1 ;  /* 0x0000000e0504d211 */ /* 0x004fe400078c08ff */
[----:B------:R-:W-:Y:S02]  /*2e90*/  @!P0 LEA R17, R17, R9, 0x18 ;  /* 0x0000000911118211 */ /* 0x000fe400078ec0ff */
[----:B------:R-:W-:Y:S01]  /*2ea0*/  @!P5 LEA.HI.X R5, R5, R15, R8, 0x1, P6 ;  /* 0x0000000f0505d211 */ /* 0x000fe200030f0c08 */
[----:B------:R-:W-:Y:S01]  /*2eb0*/  @!P5 IMAD R8, R20, 0x2, R10 ;  /* 0x000000021408d824 */ /* 0x000fe200078e020a */
[----:B------:R-:W-:Y:S01]  /*2ec0*/  LOP3.LUT R9, R21, 0xfffffff8, RZ, 0xc0, !PT ;  /* 0xfffffff815097812 */ /* 0x000fe200078ec0ff */
[----:B------:R-:W2:Y:S01]  /*2ed0*/  @!P0 LDC.64 R14, c[0x0][0x218] ;  /* 0x00008600ff0e8b82 */ /* 0x000ea20000000a00 */
[----:B------:R-:W-:-:S02]  /*2ee0*/  @!P2 MOV R11, 0x400 ;  /* 0x00000400000ba802 */ /* 0x000fc40000000f00 */
[----:B------:R-:W-:Y:S01]  /*2ef0*/  @!P5 LDGSTS.E.BYPASS.LTC128B.128 [R8+0x8800], desc[UR20][R4.64] ;  /* 0x088000000408dfae */ /* 0x000fe2000b901d54 */
[----:B------:R-:W-:Y:S01]  /*2f00*/  IMAD.IADD R30, R0, 0x1, -R9 ;  /* 0x00000001001e7824 */ /* 0x000fe200078e0a09 */
[----:B------:R-:W-:Y:S01]  /*2f10*/  @!P2 IADD3 R0, P6, R2, UR14, RZ ;  /* 0x0000000e0200ac10 */ /* 0x000fe2000ffde0ff */
[----:B------:R-:W-:Y:S01]  /*2f20*/  IMAD.SHL.U32 R9, R40, 0x40, RZ ;  /* 0x0000004028097824 */ /* 0x000fe200078e00ff */
[----:B------:R3:W-:Y:S01]  /*2f30*/  @!P5 LDGSTS.E.BYPASS.LTC128B.128 [R8+0xa800], desc[UR20][R4.64+0x80] ;  /* 0x0a8000800408dfae */ /* 0x0007e2000b901d54 */
[----:B----4-:R-:W-:Y:S01]  /*2f40*/  @!P2 LEA R18, R18, R11, 0x18 ;  /* 0x0000000b1212a211 */ /* 0x010fe200078ec0ff */
[C---:B------:R-:W-:Y:S01]  /*2f50*/  IMAD.SHL.U32 R11, R6.reuse, 0x8, RZ ;  /* 0x00000008060b7824 */ /* 0x040fe200078e00ff */
[----:B------:R-:W-:Y:S01]  /*2f60*/  ISETP.GE.AND P5, PT, R6, UR26, PT ;  /* 0x0000001a06007c0c */ /* 0x000fe2000bfa6270 */
[----:B------:R-:W-:Y:S01]  /*2f70*/  @!UP0 UIMAD UR14, UR9, 0x30, URZ ;  /* 0x00000030090e88a4 */ /* 0x000fe2000f8e023f */
[----:B------:R-:W-:Y:S01]  /*2f80*/  LOP3.LUT R9, R9, 0x1c0, RZ, 0xc0, !PT ;  /* 0x000001c009097812 */ /* 0x000fe200078ec0ff */
[----:B------:R-:W-:-:S03]  /*2f90*/  VOTEU.ALL UP0, P1 ;  /* 0x00000000003f7886 */ /* 0x000fc60000800000 */
[----:B------:R-:W-:Y:S01]  /*2fa0*/  LOP3.LUT R11, R9, 0x8, R11, 0xf8, !PT ;  /* 0x00000008090b7812 */ /* 0x000fe200078ef80b */
[----:B---3--:R-:W-:Y:S01]  /*2fb0*/  IMAD.U32 R8, RZ, RZ, UR10 ;  /* 0x0000000aff087e24 */ /* 0x008fe2000f8e00ff */
[----:B------:R-:W-:Y:S01]  /*2fc0*/  ULDC.64 UR10, c[0x0][0x268] ;  /* 0x00009a00000a7ab9 */ /* 0x000fe20000000a00 */
[----:B------:R-:W-:Y:S01]  /*2fd0*/  IMAD.WIDE.U32 R4, R6, UR6, R28 ;  /* 0x0000000606047c25 */ /* 0x000fe2000f8e001c */
[----:B------:R-:W-:Y:S02]  /*2fe0*/  SHF.R.U32.HI R6, RZ, 0x3, R9 ;  /* 0x00000003ff067819 */ /* 0x000fe40000011609 */
[----:B------:R-:W-:Y:S01]  /*2ff0*/  @!P2 IADD3.X R10, R3, UR15, R8, P6, !PT ;  /* 0x0000000f030aac10 */ /* 0x000fe2000b7fe408 */
[----:B------:R-:W-:Y:S01]  /*3000*/  USHF.L.U32 UR15, UR6, 0x6, URZ ;  /* 0x00000006060f7899 */ /* 0x000fe2000800063f */
[----:B-1----:R-:W-:Y:S01]  /*3010*/  @!P2 LEA R8, P6, R0, R12, 0x1 ;  /* 0x0000000c0008a211 */ /* 0x002fe200078c08ff */
[----:B------:R-:W-:Y:S02]  /*3020*/  @!P2 IMAD R12, R20, 0x2, R18 ;  /* 0x00000002140ca824 */ /* 0x000fe400078e0212 */
[----:B------:R-:W1:Y:S01]  /*3030*/  @!P3 LDC.64 R18, c[0x0][0x220] ;  /* 0x00008800ff12bb82 */ /* 0x000e620000000a00 */
[----:B------:R-:W-:Y:S01]  /*3040*/  @!P2 LEA.HI.X R9, R0, R13, R10, 0x1, P6 ;  /* 0x0000000d0009a211 */ /* 0x000fe200030f0c0a */
[----:B------:R-:W-:Y:S01]  /*3050*/  @!P0 IMAD R13, R20, 0x2, R17 ;  /* 0x00000002140d8824 */ /* 0x000fe200078e0211 */
[----:B------:R-:W-:Y:S01]  /*3060*/  IADD3 R4, P6, R4, UR30, RZ ;  /* 0x0000001e04047c10 */ /* 0x000fe2000ffde0ff */
[----:B------:R-:W-:Y:S01]  /*3070*/  IMAD.SHL.U32 R10, R16, 0x8, RZ ;  /* 0x00000008100a7824 */ /* 0x000fe200078e00ff */
[----:B------:R-:W-:Y:S01]  /*3080*/  LOP3.LUT R0, R11, R6, RZ, 0x3c, !PT ;  /* 0x000000060b007212 */ /* 0x000fe200078e3cff */
[----:B------:R-:W-:Y:S01]  /*3090*/  @!P2 LDGSTS.E.BYPASS.LTC128B.128 [R12+0x9000], desc[UR20][R8.64] ;  /* 0x09000000080cafae */ /* 0x000fe2000b901d54 */
[----:B------:R-:W-:Y:S01]  /*30a0*/  IADD3.X R5, R5, UR28, R7, P6, !PT ;  /* 0x0000001c05057c10 */ /* 0x000fe2000b7fe407 */
[----:B------:R-:W-:-:S02]  /*30b0*/  IMAD.U32 R7, RZ, RZ, UR8 ;  /* 0x00000008ff077e24 */ /* 0x000fc4000f8e00ff */
[----:B------:R3:W-:Y:S01]  /*30c0*/  @!P2 LDGSTS.E.BYPASS.LTC128B.128 [R12+0xb000], desc[UR20][R8.64+0x80] ;  /* 0x0b000080080cafae */ /* 0x0007e2000b901d54 */
[----:B------:R-:W-:Y:S02]  /*30d0*/  IMAD.SHL.U32 R6, R30, 0x40, RZ ;  /* 0x000000401e067824 */ /* 0x000fe400078e00ff */
[----:B------:R-:W-:-:S03]  /*30e0*/  @!P0 IMAD.WIDE.U32 R2, R7, 0x30, R2 ;  /* 0x0000003007028825 */ /* 0x000fc600078e0002 */
[----:B------:R-:W-:Y:S01]  /*30f0*/  LOP3.LUT R6, R6, 0x1c0, RZ, 0xc0, !PT ;  /* 0x000001c006067812 */ /* 0x000fe200078ec0ff */
[----:B------:R-:W-:Y:S01]  /*3100*/  IMAD.WIDE.U32 R34, R32, UR10, R4 ;  /* 0x0000000a20227c25 */ /* 0x000fe2000f8e0004 */
[----:B--2---:R-:W-:Y:S02]  /*3110*/  @!P0 LEA R4, P6, R2, R14, 0x1 ;  /* 0x0000000e02048211 */ /* 0x004fe400078c08ff */
[----:B------:R-:W-:Y:S01]  /*3120*/  LOP3.LUT R11, R6, 0x8, R10, 0xf8, !PT ;  /* 0x00000008060b7812 */ /* 0x000fe200078ef80a */
[----:B------:R-:W-:Y:S01]  /*3130*/  @!P0 VIADD R3, R3, UR14 ;  /* 0x0000000e03038c36 */ /* 0x000fe20008000000 */
[----:B------:R-:W-:Y:S01]  /*3140*/  SHF.R.U32.HI R10, RZ, 0x3, R6 ;  /* 0x00000003ff0a7819 */ /* 0x000fe20000011606 */
[----:B------:R-:W-:Y:S01]  /*3150*/  IMAD R6, R23, UR10, RZ ;  /* 0x0000000a17067c24 */ /* 0x000fe2000f8e02ff */
[----:B------:R-:W-:Y:S01]  /*3160*/  USHF.L.U64.HI UR14, UR6, 0x6, UR7 ;  /* 0x00000006060e7899 */ /* 0x000fe20008010207 */
[----:B------:R-:W-:Y:S01]  /*3170*/  IMAD.MOV.U32 R26, RZ, RZ, R34 ;  /* 0x000000ffff1a7224 */ /* 0x000fe200078e0022 */
[----:B------:R-:W-:Y:S01]  /*3180*/  @!P0 LEA.HI.X R5, R2, R15, R3, 0x1, P6 ;  /* 0x0000000f02058211 */ /* 0x000fe200030f0c03 */
[----:B------:R-:W-:Y:S01]  /*3190*/  IMAD R6, R32, UR11, R6 ;  /* 0x0000000b20067c24 */ /* 0x000fe2000f8e0206 */
[----:B------:R-:W2:Y:S01]  /*31a0*/  @!P4 LDC.64 R14, c[0x0][0x220] ;  /* 0x00008800ff0ecb82 */ /* 0x000ea20000000a00 */
[----:B------:R-:W-:Y:S01]  /*31b0*/  UIMAD UR10, UR14, UR18, URZ ;  /* 0x000000120e0a72a4 */ /* 0x000fe2000f8e023f */
[----:B------:R-:W-:Y:S01]  /*31c0*/  IMAD.U32 R2, RZ, RZ, UR18 ;  /* 0x00000012ff027e24 */ /* 0x000fe2000f8e00ff */
[----:B------:R-:W-:Y:S01]  /*31d0*/  @!P0 LDGSTS.E.BYPASS.LTC128B.128 [R13+0x9800], desc[UR20][R4.64] ;  /* 0x09800000040d8fae */ /* 0x000fe2000b901d54 */
[----:B------:R-:W-:Y:S01]  /*31e0*/  IMAD.IADD R27, R35, 0x1, R6 ;  /* 0x00000001231b7824 */ /* 0x000fe200078e0206 */
[----:B------:R-:W-:Y:S01]  /*31f0*/  UIMAD UR10, UR27, UR15, UR10 ;  /* 0x0000000f1b0a72a4 */ /* 0x000fe2000f8e020a */
[----:B------:R-:W-:Y:S01]  /*3200*/  IMAD R0, R16, 0x200, R0 ;  /* 0x0000020010007824 */ /* 0x000fe200078e0200 */
[----:B------:R4:W-:Y:S01]  /*3210*/  @!P0 LDGSTS.E.BYPASS.LTC128B.128 [R13+0xb800], desc[UR20][R4.64+0x80] ;  /* 0x0b800080040d8fae */ /* 0x0009e2000b901d54 */
[----:B------:R-:W5:Y:S01]  /*3220*/  @!P1 LDC.64 R16, c[0x0][0x220] ;  /* 0x00008800ff109b82 */ /* 0x000f620000000a00 */
[----:B------:R-:W-:Y:S01]  /*3230*/  IMAD.WIDE.U32 R2, R2, UR15, R26 ;  /* 0x0000000f02027c25 */ /* 0x000fe2000f8e001a */
[----:B------:R-:W-:Y:S01]  /*3240*/  UIMAD.WIDE.U32 UR26, UR6, 0x20, URZ ;  /* 0x00000020061a78a5 */ /* 0x000fe2000f8e003f */
[----:B------:R-:W0:Y:S01]  /*3250*/  LDGDEPBAR ;  /* 0x00000000000079af */ /* 0x000e220000000000 */
[----:B------:R-:W-:Y:S01]  /*3260*/  LOP3.LUT R145, R11, R10, RZ, 0x3c, !PT ;  /* 0x0000000a0b917212 */ /* 0x000fe200078e3cff */
[----:B------:R-:W-:Y:S01]  /*3270*/  VIADD R3, R3, UR10 ;  /* 0x0000000a03037c36 */ /* 0x000fe20008000000 */
[----:B------:R-:W-:Y:S01]  /*3280*/  USHF.L.U32 UR10, UR7, 0x5, URZ ;  /* 0x00000005070a7899 */ /* 0x000fe2000800063f */
[----:B------:R-:W-:Y:S01]  /*3290*/  IMAD.U32 R6, RZ, RZ, UR6 ;  /* 0x00000006ff067e24 */ /* 0x000fe2000f8e00ff */
[----:B---3--:R-:W3:Y:S01]  /*32a0*/  @!P5 LDC.64 R8, c[0x0][0x220] ;  /* 0x00008800ff08db82 */ /* 0x008ee20000000a00 */
[----:B------:R-:W-:Y:S01]  /*32b0*/  IMAD.U32 R10, RZ, RZ, UR6 ;  /* 0x00000006ff0a7e24 */ /* 0x000fe2000f8e00ff */
[----:B------:R-:W-:Y:S01]  /*32c0*/  LEA R228, R0, UR4, 0x1 ;  /* 0x0000000400e47c11 */ /* 0x000fe2000f8e08ff */
[----:B------:R-:W-:Y:S01]  /*32d0*/  IMAD.SHL.U32 R12, R21, 0x40, RZ ;  /* 0x00000040150c7824 */ /* 0x000fe200078e00ff */
[----:B------:R-:W-:Y:S01]  /*32e0*/  STL.64 [R1+0x58], R34 ;  /* 0x0000582201007387 */ /* 0x000fe20000100a00 */
[----:B------:R-:W-:Y:S01]  /*32f0*/  IMAD.U32 R7, RZ, RZ, UR10 ;  /* 0x0000000aff077e24 */ /* 0x000fe2000f8e00ff */
[----:B------:R-:W-:Y:S01]  /*3300*/  @!UP0 UIMAD UR10, UR7, 0x30, URZ ;  /* 0x00000030070a88a4 */ /* 0x000fe2000f8e023f */
[----:B------:R-:W-:Y:S01]  /*3310*/  @!P1 IMAD.WIDE.U32 R10, R10, 0x30, R2 ;  /* 0x000000300a0a9825 */ /* 0x000fe200078e0002 */
[----:B------:R-:W-:Y:S01]  /*3320*/  LOP3.LUT R144, R12, 0xfffffe00, RZ, 0xc0, !PT ;  /* 0xfffffe000c907812 */ /* 0x000fe200078ec0ff */
[----:B------:R-:W-:Y:S01]  /*3330*/  STL.64 [R1+0x40], R26 ;  /* 0x0000401a01007387 */ /* 0x000fe20000100a00 */
[----:B------:R-:W-:Y:S01]  /*3340*/  UISETP.GT.AND UP0, UPT, UR18, UR13, UPT ;  /* 0x0000000d1200728c */ /* 0x000fe2000bf04270 */
[----:B------:R-:W-:-:S02]  /*3350*/  IMAD.MOV.U32 R0, RZ, RZ, 0x20 ;  /* 0x00000020ff007424 */ /* 0x000fc400078e00ff */
[----:B------:R-:W-:Y:S02]  /*3360*/  VIADD R239, R228, 0x8020 ;  /* 0x00008020e4ef7836 */ /* 0x000fe40000000000 */
[----:B----4-:R-:W-:Y:S01]  /*3370*/  IMAD.U32 R4, RZ, RZ, UR6 ;  /* 0x00000006ff047e24 */ /* 0x010fe2000f8e00ff */
[----:B------:R-:W-:-:S04]  /*3380*/  DEPBAR.LE SB0, 0x0 ;  /* 0x000080000000791a */ /* 0x000fc80000000000 */
[----:B------:R-:W-:Y:S01]  /*3390*/  BAR.SYNC.DEFER_BLOCKING 0x0 ;  /* 0x0000000000007b1d */ /* 0x000fe20000010000 */
[----:B------:R-:W-:Y:S01]  /*33a0*/  IMAD.U32 R5, RZ, RZ, UR7 ;  /* 0x00000007ff057e24 */ /* 0x000fe2000f8e00ff */
[----:B------:R-:W-:Y:S02]  /*33b0*/  @!P4 LEA R4, P0, R4, R2, 0x4 ;  /* 0x000000020404c211 */ /* 0x000fe400078020ff */
[----:B---3--:R-:W-:Y:S02]  /*33c0*/  @!P5 LEA R8, P6, R2, R8, 0x1 ;  /* 0x000000080208d211 */ /* 0x008fe400078c08ff */
[----:B------:R-:W-:Y:S02]  /*33d0*/  @!P4 LEA.HI.X R13, R6, R3, R5, 0x4, P0 ;  /* 0x00000003060dc211 */ /* 0x000fe400000f2405 */
[----:B------:R-:W-:Y:S02]  /*33e0*/  @!P3 IADD3 R5, P0, R2, UR26, RZ ;  /* 0x0000001a0205bc10 */ /* 0x000fe4000ff1e0ff */
[----:B--2---:R-:W-:-:S02]  /*33f0*/  @!P4 LEA R6, P2, R4, R14, 0x1 ;  /* 0x0000000e0406c211 */ /* 0x004fc400078408ff */
[----:B------:R-:W-:Y:S02]  /*3400*/  @!P3 IADD3.X R14, R3, UR27, R7, P0, !PT ;  /* 0x0000001b030ebc10 */ /* 0x000fe400087fe407 */
[----:B------:R-:W-:Y:S01]  /*3410*/  @!P5 LEA.HI.X R9, R2, R9, R3, 0x1, P6 ;  /* 0x000000090209d211 */ /* 0x000fe200030f0c03 */
[----:B------:R-:W-:Y:S01]  /*3420*/  @!P1 VIADD R2, R11, UR10 ;  /* 0x0000000a0b029c36 */ /* 0x000fe20008000000 */
[----:B------:R-:W-:Y:S01]  /*3430*/  @!P4 LEA.HI.X R7, R4, R15, R13, 0x1, P2 ;  /* 0x0000000f0407c211 */ /* 0x000fe200010f0c0d */
[----:B------:R-:W-:Y:S01]  /*3440*/  IMAD R3, R146, 0x400, R144 ;  /* 0x0000040092037824 */ /* 0x000fe200078e0290 */
[----:B-1----:R-:W-:Y:S01]  /*3450*/  @!P3 LEA R4, P0, R5, R18, 0x1 ;  /* 0x000000120504b211 */ /* 0x002fe200078008ff */
[----:B------:R-:W-:-:S03]  /*3460*/  UIADD3 UR10, UR5, 0x1, -UR25 ;  /* 0x00000001050a7890 */ /* 0x000fc6000fffe819 */
[----:B------:R-:W-:Y:S01]  /*3470*/  @!P3 LEA.HI.X R5, R5, R19, R14, 0x1, P0 ;  /* 0x000000130505b211 */ /* 0x000fe200000f0c0e */
[----:B------:R-:W-:Y:S01]  /*3480*/  UIADD3 UR22, UR10, UR22, URZ ;  /* 0x000000160a167290 */ /* 0x000fe2000fffe03f */
        /* <DEDUP_REMOVED lines=16> */
[----:B-----5:R-:W-:-:S03]  /*3590*/  @!P1 LEA R8, P0, R10, R16, 0x1 ;  /* 0x000000100a089211 */ /* 0x020fc600078008ff */
        /* <DEDUP_REMOVED lines=10> */
[----:B------:R-:W-:-:S03]  /*3640*/  VIADD R2, R228, 0x8000 ;  /* 0x00008000e4027836 */ /* 0x000fc60000000000 */
[----:B------:R-:W-:Y:S04]  /*3650*/  @P1 STS.128 [R150+0xf800], RZ ;  /* 0x00f800ff96001388 */ /* 0x000fe80000000c00 */
[----:B------:R-:W-:Y:S01]  /*3660*/  @!PT LDS RZ, [RZ] ;  /* 0x00000000fffff984 */ /* 0x000fe20000000800 */
[----:B------:R-:W-:Y:S01]  /*3670*/  @!PT LDS RZ, [RZ] ;  /* 0x00000000fffff984 */ /* 0x000fe20000000800 */
[----:B------:R-:W-:Y:S01]  /*3680*/  @!PT LDS RZ, [RZ] ;  /* 0x00000000fffff984 */ /* 0x000fe20000000800 */
[----:B------:R-:W-:Y:S04]  /*3690*/  @!P1 LDGSTS.E.BYPASS.LTC128B.128 [R150+0xd800], desc[UR20][R8.64] ;  /* 0x0d80000008969fae */ /* 0x000fe8000b901d54 */
[----:B------:R2:W-:Y:S01]  /*36a0*/  @!P1 LDGSTS.E.BYPASS.LTC128B.128 [R150+0xf800], desc[UR20][R8.64+0x80] ;  /* 0x0f80008008969fae */ /* 0x0005e2000b901d54 */
[----:B------:R-:W-:-:S03]  /*36b0*/  R2P PR, R30, 0x6 ;  /* 0x000000061e007804 */ /* 0x000fc60000000000 */
[----:B------:R-:W-:Y:S02]  /*36c0*/  LDSM.16.M88.4 R12, [R235] ;  /* 0x00000000eb0c783b */ /* 0x000fe40000000200 */
[----:B------:R-:W-:Y:S02]  /*36d0*/  SEL R3, R3, 0xfffffff0, !P1 ;  /* 0xfffffff003037807 */ /* 0x000fe40004800000 */
[----:B------:R-:W3:Y:S01]  /*36e0*/  LDSM.16.M88.4 R16, [R228+0x8000] ;  /* 0x00800000e410783b */ /* 0x000ee20000000200 */
[----:B------:R-:W-:Y:S02]  /*36f0*/  SEL R0, R0, 0xffffffe0, !P2 ;  /* 0xffffffe000007807 */ /* 0x000fe40005000000 */
[----:B------:R-:W-:Y:S01]  /*3700*/  R2P PR, R40, 0x6 ;  /* 0x0000000628007804 */ /* 0x000fe20000000000 */
[----:B-1----:R-:W1:Y:S01]  /*3710*/  LDSM.16.M88.4 R4, [R235+0x2000] ;  /* 0x00200000eb04783b */ /* 0x002e620000000200 */
[--C-:B------:R-:W-:Y:S02]  /*3720*/  IMAD R236, R3, 0x2, R235.reuse ;  /* 0x0000000203ec7824 */ /* 0x100fe400078e02eb */
[C---:B------:R-:W-:Y:S01]  /*3730*/  IMAD R238, R0.reuse, 0x2, R235 ;  /* 0x0000000200ee7824 */ /* 0x040fe200078e02eb */
[----:B------:R-:W4:Y:S01]  /*3740*/  LDSM.16.M88.4 R24, [R228+0x8800] ;  /* 0x00880000e418783b */ /* 0x000f220000000200 */
[----:B------:R-:W-:-:S03]  /*3750*/  IMAD R237, R0, 0x2, R236 ;  /* 0x0000000200ed7824 */ /* 0x000fc600078e02ec */
[----:B------:R-:W5:Y:S04]  /*3760*/  LDSM.16.M88.4 R20, [R228+0x9000] ;  /* 0x00900000e414783b */ /* 0x000f680000000200 */
[----:B------:R-:W5:Y:S01]  /*3770*/  LDSM.16.M88.4 R28, [R228+0x9800] ;  /* 0x00980000e41c783b */ /* 0x000f620000000200 */
[----:B------:R-:W-:Y:S02]  /*3780*/  @P1 VIADD R239, R2, 0xffffffe0 ;  /* 0xffffffe002ef1836 */ /* 0x000fe40000000000 */
[----:B------:R-:W-:Y:S01]  /*3790*/  IMAD.MOV.U32 R2, RZ, RZ, 0x40 ;  /* 0x00000040ff027424 */ /* 0x000fe200078e00ff */
[----:B--2---:R-:W-:Y:S04]  /*37a0*/  LDSM.16.M88.4 R8, [R236+0x2000] ;  /* 0x00200000ec08783b */ /* 0x004fe80000000200 */
[----:B------:R-:W-:Y:S01]  /*37b0*/  LDSM.16.M88.4 R44, [R239+0x1800] ;  /* 0x00180000ef2c783b */ /* 0x000fe20000000200 */
[----:B------:R-:W-:-:S03]  /*37c0*/  SEL R2, R2, 0xffffffc0, !P2 ;  /* 0xffffffc002027807 */ /* 0x000fc60005000000 */
[----:B------:R-:W-:Y:S02]  /*37d0*/  LDSM.16.M88.4 R36, [R239+0x800] ;  /* 0x00080000ef24783b */ /* 0x000fe40000000200 */
[----:B------:R-:W-:Y:S02]  /*37e0*/  IMAD.IADD R234, R228, 0x1, R2 ;  /* 0x00000001e4ea7824 */ /* 0x000fe400078e0202 */
[----:B------:R-:W-:Y:S01]  /*37f0*/  LDSM.16.M88.4 R32, [R239] ;  /* 0x00000000ef20783b */ /* 0x000fe20000000200 */
[----:B------:R-:W-:Y:S01]  /*3800*/  IMAD.IADD R233, R2, 0x1, R239 ;  /* 0x0000000102e97824 */ /* 0x000fe200078e02ef */
[----:B------:R-:W-:Y:S02]  /*3810*/  LOP3.LUT R2, R149, 0xffffffe0, RZ, 0xc0, !PT ;  /* 0xffffffe095027812 */ /* 0x000fe400078ec0ff */
[----:B------:R-:W-:Y:S03]  /*3820*/  LDSM.16.M88.4 R40, [R239+0x1000] ;  /* 0x00100000ef28783b */ /* 0x000fe60000000200 */
[C---:B------:R-:W-:Y:S01]  /*3830*/  IMAD.IADD R2, R148.reuse, 0x1, -R2 ;  /* 0x0000000194027824 */ /* 0x040fe200078e0a02 */
[----:B---3--:R-:W-:Y:S01]  /*3840*/  HMMA.16816.F32.BF16 R96, R12, R16, RZ ;  /* 0x000000100c60723c */ /* 0x008fe200000418ff */
[----:B------:R-:W-:Y:S01]  /*3850*/  LDSM.16.M88.4 R104, [R234+0x8800] ;  /* 0x00880000ea68783b */ /* 0x000fe20000000200 */
[----:B------:R-:W-:-:S03]  /*3860*/  IMAD.SHL.U32 R148, R148, 0x2, RZ ;  /* 0x0000000294947824 */ /* 0x000fc600078e00ff */
[----:B------:R-:W-:Y:S01]  /*3870*/  LDSM.16.M88.4 R52, [R234+0x8000] ;  /* 0x00800000ea34783b */ /* 0x000fe20000000200 */
[C---:B-1----:R-:W-:Y:S01]  /*3880*/  HMMA.16816.F32.BF16 R88, R4.reuse, R16, RZ ;  /* 0x000000100458723c */ /* 0x042fe200000418ff */
[----:B------:R-:W-:Y:S02]  /*3890*/  LOP3.LUT R154, R148, 0x6, RZ, 0xc0, !PT ;  /* 0x00000006949a7812 */ /* 0x000fe400078ec0ff */
[----:B------:R-:W-:Y:S03]  /*38a0*/  LDSM.16.M88.4 R100, [R234+0x9000] ;  /* 0x00900000ea64783b */ /* 0x000fe60000000200 */
[-C--:B------:R-:W-:Y:S01]  /*38b0*/  HMMA.16816.F32.BF16 R84, R4, R18.reuse, RZ ;  /* 0x000000120454723c */ /* 0x080fe200000418ff */
[----:B------:R-:W0:Y:S05]  /*38c0*/  LDGDEPBAR ;  /* 0x00000000000079af */ /* 0x000e2a0000000000 */
[----:B------:R-:W-:Y:S01]  /*38d0*/  HMMA.16816.F32.BF16 R80, R12, R18, RZ ;  /* 0x000000120c50723c */ /* 0x000fe200000418ff */
[----:B------:R-:W1:Y:S05]  /*38e0*/  LDSM.16.M88.4 R16, [R236] ;  /* 0x00000000ec10783b */ /* 0x000e6a0000000200 */
[C---:B----4-:R-:W-:Y:S06]  /*38f0*/  HMMA.16816.F32.BF16 R76, R4.reuse, R24, RZ ;  /* 0x00000018044c723c */ /* 0x050fec00000418ff */
[C---:B-----5:R-:W-:Y:S06]  /*3900*/  HMMA.16816.F32.BF16 R68, R4.reuse, R20, RZ ;  /* 0x000000140444723c */ /* 0x060fec00000418ff */
[C---:B------:R-:W-:Y:S06]  /*3910*/  HMMA.16816.F32.BF16 R60, R4.reuse, R28, RZ ;  /* 0x0000001c043c723c */ /* 0x040fec00000418ff */
[C---:B------:R-:W-:Y:S06]  /*3920*/  HMMA.16816.F32.BF16 R72, R4.reuse, R26, RZ ;  /* 0x0000001a0448723c */ /* 0x040fec00000418ff */
[C---:B------:R-:W-:Y:S06]  /*3930*/  HMMA.16816.F32.BF16 R64, R4.reuse, R22, RZ ;  /* 0x000000160440723c */ /* 0x040fec00000418ff */
[----:B------:R-:W-:Y:S06]  /*3940*/  HMMA.16816.F32.BF16 R56, R4, R30, RZ ;  /* 0x0000001e0438723c */ /* 0x000fec00000418ff */
[C---:B------:R-:W-:Y:S06]  /*3950*/  HMMA.16816.F32.BF16 R4, R12.reuse, R28, RZ ;  /* 0x0000001c0c04723c */ /* 0x040fec00000418ff */
[C---:B------:R-:W-:Y:S06]  /*3960*/  HMMA.16816.F32.BF16 R48, R12.reuse, R24, RZ ;  /* 0x000000180c30723c */ /* 0x040fec00000418ff */
[C---:B------:R-:W-:Y:S06]  /*3970*/  HMMA.16816.F32.BF16 R92, R12.reuse, R26, RZ ;  /* 0x0000001a0c5c723c */ /* 0x040fec00000418ff */
[C---:B------:R-:W-:Y:S06]  /*3980*/  HMMA.16816.F32.BF16 R24, R12.reuse, R20, RZ ;  /* 0x000000140c18723c */ /* 0x040fec00000418ff */
[C---:B------:R-:W-:Y:S01]  /*3990*/  HMMA.16816.F32.BF16 R108, R12.reuse, R22, RZ ;  /* 0x000000160c6c723c */ /* 0x040fe200000418ff */
[----:B------:R-:W-:Y:S05]  /*39a0*/  LDSM.16.M88.4 R20, [R234+0x9800] ;  /* 0x00980000ea14783b */ /* 0x000fea0000000200 */
[----:B------:R-:W-:Y:S01]  /*39b0*/  HMMA.16816.F32.BF16 R28, R12, R30, RZ ;  /* 0x0000001e0c1c723c */ /* 0x000fe200000418ff */
[----:B------:R-:W2:Y:S05]  /*39c0*/  LDSM.16.M88.4 R12, [R238+0x2000] ;  /* 0x00200000ee0c783b */ /* 0x000eaa0000000200 */
[----:B-1----:R-:W-:Y:S01]  /*39d0*/  HMMA.16816.F32.BF16 R136, R16, R44, R4 ;  /* 0x0000002c1088723c */ /* 0x002fe20000041804 */
[----:B------:R-:W1:Y:S05]  /*39e0*/  LDSM.16.M88.4 R4, [R238] ;  /* 0x00000000ee04783b */ /* 0x000e6a0000000200 */
        /* <DEDUP_REMOVED lines=11> */
[----:B------:R-:W-:Y:S05]  /*3aa0*/  LDSM.16.M88.4 R48, [R233+0x1800] ;  /* 0x00180000e930783b */ /* 0x000fea0000000200 */
[C---:B------:R-:W-:Y:S01]  /*3ab0*/  HMMA.16816.F32.BF16 R92, R16.reuse, R38, R92 ;  /* 0x00000026105c723c */ /* 0x040fe2000004185c */
[----:B------:R-:W3:Y:S05]  /*3ac0*/  LDSM.16.M88.4 R36, [R233+0x800] ;  /* 0x00080000e924783b */ /* 0x000eea0000000200 */
[C---:B------:R-:W-:Y:S01]  /*3ad0*/  HMMA.16816.F32.BF16 R132, R16.reuse, R40, R24 ;  /* 0x000000281084723c */ /* 0x040fe20000041818 */
[----:B------:R-:W-:Y:S05]  /*3ae0*/  LDSM.16.M88.4 R24, [R233] ;  /* 0x00000000e918783b */ /* 0x000fea0000000200 */
[C---:B------:R-:W-:Y:S06]  /*3af0*/  HMMA.16816.F32.BF16 R72, R16.reuse, R34, R80 ;  /* 0x000000221048723c */ /* 0x040fec0000041850 */
[C---:B------:R-:W-:Y:S06]  /*3b00*/  HMMA.16816.F32.BF16 R84, R16.reuse, R42, R108 ;  /* 0x0000002a1054723c */ /* 0x040fec000004186c */
[----:B------:R-:W-:Y:S01]  /*3b10*/  HMMA.16816.F32.BF16 R64, R16, R46, R28 ;  /* 0x0000002e1040723c */ /* 0x000fe2000004181c */
[----:B------:R-:W4:Y:S04]  /*3b20*/  LDSM.16.M88.4 R44, [R233+0x1000] ;  /* 0x00100000e92c783b */ /* 0x000f280000000200 */
[----:B------:R-:W5:Y:S01]  /*3b30*/  LDSM.16.M88.4 R16, [R237] ;  /* 0x00000000ed10783b */ /* 0x000f620000000200 */
[C---:B--2---:R-:W-:Y:S06]  /*3b40*/  HMMA.16816.F32.BF16 R40, R12.reuse, R104, R76 ;  /* 0x000000680c28723c */ /* 0x044fec000004184c */
[C---:B------:R-:W-:Y:S06]  /*3b50*/  HMMA.16816.F32.BF16 R28, R12.reuse, R100, R68 ;  /* 0x000000640c1c723c */ /* 0x040fec0000041844 */
[C---:B------:R-:W-:Y:S06]  /*3b60*/  HMMA.16816.F32.BF16 R56, R12.reuse, R54, R88 ;  /* 0x000000360c38723c */ /* 0x040fec0000041858 */
[C---:B------:R-:W-:Y:S06]  /*3b70*/  HMMA.16816.F32.BF16 R60, R12.reuse, R52, R112 ;  /* 0x000000340c3c723c */ /* 0x040fec0000041870 */
[C---:B------:R-:W-:Y:S06]  /*3b80*/  HMMA.16816.F32.BF16 R32, R12.reuse, R106, R124 ;  /* 0x0000006a0c20723c */ /* 0x040fec000004187c */
[C---:B------:R-:W-:Y:S06]  /*3b90*/  HMMA.16816.F32.BF16 R80, R12.reuse, R102, R120 ;  /* 0x000000660c50723c */ /* 0x040fec0000041878 */
[C---:B------:R-:W-:Y:S06]  /*3ba0*/  HMMA.16816.F32.BF16 R88, R12.reuse, R20, R140 ;  /* 0x000000140c58723c */ /* 0x040fec000004188c */
[----:B------:R-:W-:Y:S06]  /*3bb0*/  HMMA.16816.F32.BF16 R76, R12, R22, R116 ;  /* 0x000000160c4c723c */ /* 0x000fec0000041874 */
[C---:B-1----:R-:W-:Y:S06]  /*3bc0*/  HMMA.16816.F32.BF16 R68, R4.reuse, R52, R96 ;  /* 0x000000340444723c */ /* 0x042fec0000041860 */
[C---:B------:R-:W-:Y:S06]  /*3bd0*/  HMMA.16816.F32.BF16 R12, R4.reuse, R104, R128 ;  /* 0x00000068040c723c */ /* 0x040fec0000041880 */
[C---:B------:R-:W-:Y:S06]  /*3be0*/  HMMA.16816.F32.BF16 R52, R4.reuse, R54, R72 ;  /* 0x000000360434723c */ /* 0x040fec0000041848 */
[C---:B------:R-:W-:Y:S06]  /*3bf0*/  HMMA.16816.F32.BF16 R72, R4.reuse, R100, R132 ;  /* 0x000000640448723c */ /* 0x040fec0000041884 */
[C---:B------:R-:W-:Y:S06]  /*3c00*/  HMMA.16816.F32.BF16 R112, R4.reuse, R102, R84 ;  /* 0x000000660470723c */ /* 0x040fec0000041854 */
[C---:B------:R-:W-:Y:S06]  /*3c10*/  HMMA.16816.F32.BF16 R116, R4.reuse, R20, R136 ;  /* 0x000000140474723c */ /* 0x040fec0000041888 */
[C---:B------:R-:W-:Y:S06]  /*3c20*/  HMMA.16816.F32.BF16 R104, R4.reuse, R106, R92 ;  /* 0x0000006a0468723c */ /* 0x040fec000004185c */
[----:B------:R-:W-:Y:S01]  /*3c30*/  HMMA.16816.F32.BF16 R100, R4, R22, R64 ;  /* 0x000000160464723c */ /* 0x000fe20000041840 */
[----:B------:R-:W-:Y:S04]  /*3c40*/  LDSM.16.M88.4 R4, [R235+0x6000] ;  /* 0x00600000eb04783b */ /* 0x000fe80000000200 */
[----:B------:R-:W-:Y:S01]  /*3c50*/  LDSM.16.M88.4 R20, [R236+0x6000] ;  /* 0x00600000ec14783b */ /* 0x000fe20000000200 */
[C---:B---3--:R-:W-:Y:S03]  /*3c60*/  HMMA.16816.F32.BF16 R136, R8.reuse, R36, R40 ;  /* 0x000000240888723c */ /* 0x048fe60000041828 */
[----:B------:R-:W1:Y:S03]  /*3c70*/  LDSM.16.M88.4 R40, [R228+0xa000] ;  /* 0x00a00000e428783b */ /* 0x000e660000000200 */
[C---:B------:R-:W-:Y:S01]  /*3c80*/  HMMA.16816.F32.BF16 R132, R8.reuse, R38, R32 ;  /* 0x000000260884723c */ /* 0x040fe20000041820 */
[----:B------:R-:W2:Y:S05]  /*3c90*/  LDSM.16.M88.4 R32, [R228+0xa800] ;  /* 0x00a80000e420783b */ /* 0x000eaa0000000200 */
[----:B----4-:R-:W-:Y:S01]  /*3ca0*/  HMMA.16816.F32.BF16 R124, R8, R44, R28 ;  /* 0x0000002c087c723c */ /* 0x010fe2000004181c */
[----:B------:R-:W3:Y:S05]  /*3cb0*/  LDSM.16.M88.4 R28, [R228+0xb000] ;  /* 0x00b00000e41c783b */ /* 0x000eea0000000200 */
[C---:B-----5:R-:W-:Y:S06]  /*3cc0*/  HMMA.16816.F32.BF16 R84, R16.reuse, R24, R68 ;  /* 0x000000181054723c */ /* 0x060fec0000041844 */
[----:B------:R-:W-:Y:S01]  /*3cd0*/  HMMA.16816.F32.BF16 R68, R16, R36, R12 ;  /* 0x000000241044723c */ /* 0x000fe2000004180c */
[----:B------:R-:W4:Y:S05]  /*3ce0*/  LDSM.16.M88.4 R12, [R228+0xb800] ;  /* 0x00b80000e40c783b */ /* 0x000f2a0000000200 */
[C---:B------:R-:W-:Y:S06]  /*3cf0*/  HMMA.16816.F32.BF16 R108, R8.reuse, R24, R60 ;  /* 0x00000018086c723c */ /* 0x040fec000004183c */
[C---:B------:R-:W-:Y:S01]  /*3d00*/  HMMA.16816.F32.BF16 R128, R8.reuse, R26, R56 ;  /* 0x0000001a0880723c */ /* 0x040fe20000041838 */
[----:B------:R-:W-:Y:S05]  /*3d10*/  LDSM.16.M88.4 R56, [R239+0x2000] ;  /* 0x00200000ef38783b */ /* 0x000fea0000000200 */
[C---:B------:R-:W-:Y:S06]  /*3d20*/  HMMA.16816.F32.BF16 R120, R8.reuse, R46, R80 ;  /* 0x0000002e0878723c */ /* 0x040fec0000041850 */
[C---:B------:R-:W-:Y:S06]  /*3d30*/  HMMA.16816.F32.BF16 R96, R8.reuse, R48, R88 ;  /* 0x000000300860723c */ /* 0x040fec0000041858 */
[----:B------:R-:W-:Y:S01]  /*3d40*/  HMMA.16816.F32.BF16 R92, R8, R50, R76 ;  /* 0x00000032085c723c */ /* 0x000fe2000004184c */
[----:B------:R-:W5:Y:S05]  /*3d50*/  LDSM.16.M88.4 R8, [R235+0x4000] ;  /* 0x00400000eb08783b */ /* 0x000f6a0000000200 */
[C---:B------:R-:W-:Y:S01]  /*3d60*/  HMMA.16816.F32.BF16 R80, R16.reuse, R26, R52 ;  /* 0x0000001a1050723c */ /* 0x040fe20000041834 */
[----:B------:R-:W-:Y:S04]  /*3d70*/  LDSM.16.M88.4 R52, [R239+0x3000] ;  /* 0x00300000ef34783b */ /* 0x000fe80000000200 */
[----:B------:R-:W-:Y:S01]  /*3d80*/  LDSM.16.M88.4 R24, [R236+0x4000] ;  /* 0x00400000ec18783b */ /* 0x000fe20000000200 */
[C---:B------:R-:W-:Y:S06]  /*3d90*/  HMMA.16816.F32.BF16 R64, R16.reuse, R38, R104 ;  /* 0x000000261040723c */ /* 0x040fec0000041868 */
[C---:B------:R-:W-:Y:S01]  /*3da0*/  HMMA.16816.F32.BF16 R60, R16.reuse, R44, R72 ;  /* 0x0000002c103c723c */ /* 0x040fe20000041848 */
[----:B------:R-:W-:Y:S05]  /*3db0*/  LDSM.16.M88.4 R72, [R239+0x3800] ;  /* 0x00380000ef48783b */ /* 0x000fea0000000200 */
[C---:B------:R-:W-:Y:S06]  /*3dc0*/  HMMA.16816.F32.BF16 R76, R16.reuse, R46, R112 ;  /* 0x0000002e104c723c */ /* 0x040fec0000041870 */
[C---:B------:R-:W-:Y:S06]  /*3dd0*/  HMMA.16816.F32.BF16 R44, R16.reuse, R48, R116 ;  /* 0x00000030102c723c */ /* 0x040fec0000041874 */
[----:B------:R-:W-:Y:S01]  /*3de0*/  HMMA.16816.F32.BF16 R36, R16, R50, R100 ;  /* 0x000000321024723c */ /* 0x000fe20000041864 */
[----:B------:R-:W5:Y:S05]  /*3df0*/  LDSM.16.M88.4 R48, [R239+0x2800] ;  /* 0x00280000ef30783b */ /* 0x000f6a0000000200 */
[C---:B-1----:R-:W-:Y:S06]  /*3e00*/  HMMA.16816.F32.BF16 R16, R4.reuse, R40, R108 ;  /* 0x000000280410723c */ /* 0x042fec000004186c */
[C---:B------:R-:W-:Y:S06]  /*3e10*/  HMMA.16816.F32.BF16 R88, R4.reuse, R42, R128 ;  /* 0x0000002a0458723c */ /* 0x040fec0000041880 */
[C---:B--2---:R-:W-:Y:S06]  /*3e20*/  HMMA.16816.F32.BF16 R104, R4.reuse, R32, R136 ;  /* 0x000000200468723c */ /* 0x044fec0000041888 */
[C---:B---3--:R-:W-:Y:S06]  /*3e30*/  HMMA.16816.F32.BF16 R120, R4.reuse, R30, R120 ;  /* 0x0000001e0478723c */ /* 0x048fec0000041878 */
[C---:B------:R-:W-:Y:S06]  /*3e40*/  HMMA.16816.F32.BF16 R128, R4.reuse, R34, R132 ;  /* 0x000000220480723c */ /* 0x040fec0000041884 */
[C---:B------:R-:W-:Y:S06]  /*3e50*/  HMMA.16816.F32.BF16 R124, R4.reuse, R28, R124 ;  /* 0x0000001c047c723c */ /* 0x040fec000004187c */
[C---:B----4-:R-:W-:Y:S06]  /*3e60*/  HMMA.16816.F32.BF16 R108, R4.reuse, R12, R96 ;  /* 0x0000000c046c723c */ /* 0x050fec0000041860 */
[----:B------:R-:W-:Y:S06]  /*3e70*/  HMMA.16816.F32.BF16 R100, R4, R14, R92 ;  /* 0x0000000e0464723c */ /* 0x000fec000004185c */
[C---:B-----5:R-:W-:Y:S06]  /*3e80*/  HMMA.16816.F32.BF16 R92, R8.reuse, R42, R80 ;  /* 0x0000002a085c723c */ /* 0x060fec0000041850 */
[C---:B------:R-:W-:Y:S01]  /*3e90*/  HMMA.16816.F32.BF16 R132, R8.reuse, R12, R44 ;  /* 0x0000000c0884723c */ /* 0x040fe2000004182c */
[----:B------:R-:W-:Y:S05]  /*3ea0*/  LDSM.16.M88.4 R44, [R234+0xa000] ;  /* 0x00a00000ea2c783b */ /* 0x000fea0000000200 */
[C---:B------:R-:W-:Y:S01]  /*3eb0*/  HMMA.16816.F32.BF16 R80, R8.reuse, R14, R36 ;  /* 0x0000000e0850723c */ /* 0x040fe20000041824 */
[----:B------:R-:W1:Y:S04]  /*3ec0*/  LDSM.16.M88.4 R12, [R238+0x6000] ;  /* 0x00600000ee0c783b */ /* 0x000e680000000200 */
[----:B------:R-:W-:Y:S01]  /*3ed0*/  LDSM.16.M88.4 R36, [R234+0xb000] ;  /* 0x00b00000ea24783b */ /* 0x000fe20000000200 */
[C---:B------:R-:W-:Y:S03]  /*3ee0*/  HMMA.16816.F32.BF16 R96, R8.reuse, R40, R84 ;  /* 0x000000280860723c */ /* 0x040fe60000041854 */
[----:B------:R-:W2:Y:S03]  /*3ef0*/  LDSM.16.M88.4 R40, [R234+0xa800] ;  /* 0x00a80000ea28783b */ /* 0x000ea60000000200 */
[C---:B------:R-:W-:Y:S06]  /*3f00*/  HMMA.16816.F32.BF16 R4, R8.reuse, R28, R60 ;  /* 0x0000001c0804723c */ /* 0x040fec000004183c */
[C---:B------:R-:W-:Y:S06]  /*3f10*/  HMMA.16816.F32.BF16 R68, R8.reuse, R32, R68 ;  /* 0x000000200844723c */ /* 0x040fec0000041844 */
[C---:B------:R-:W-:Y:S01]  /*3f20*/  HMMA.16816.F32.BF16 R64, R8.reuse, R34, R64 ;  /* 0x000000220840723c */ /* 0x040fe20000041840 */
[----:B------:R-:W3:Y:S05]  /*3f30*/  LDSM.16.M88.4 R32, [R234+0xb800] ;  /* 0x00b80000ea20783b */ /* 0x000eea0000000200 */
[----:B------:R-:W-:Y:S01]  /*3f40*/  HMMA.16816.F32.BF16 R60, R8, R30, R76 ;  /* 0x0000001e083c723c */ /* 0x000fe2000004184c */
[----:B------:R-:W-:Y:S04]  /*3f50*/  LDSM.16.M88.4 R28, [R233+0x2000] ;  /* 0x00200000e91c783b */ /* 0x000fe80000000200 */
[----:B------:R-:W-:Y:S01]  /*3f60*/  LDSM.16.M88.4 R8, [R237+0x4000] ;  /* 0x00400000ed08783b */ /* 0x000fe20000000200 */
[C---:B------:R-:W-:Y:S03]  /*3f70*/  HMMA.16816.F32.BF16 R76, R20.reuse, R56, R16 ;  /* 0x00000038144c723c */ /* 0x040fe60000041810 */
[----:B------:R-:W4:Y:S03]  /*3f80*/  LDSM.16.M88.4 R16, [R238+0x4000] ;  /* 0x00400000ee10783b */ /* 0x000f260000000200 */
        /* <DEDUP_REMOVED lines=9> */
[C---:B------:R-:W-:Y:S06]  /*4020*/  HMMA.16816.F32.BF16 R92, R24.reuse, R58, R92 ;  /* 0x0000003a185c723c */ /* 0x040fec000004185c */
[C---:B------:R-:W-:Y:S06]  /*4030*/  HMMA.16816.F32.BF16 R112, R24.reuse, R48, R68 ;  /* 0x000000301870723c */ /* 0x040fec0000041844 */
[C---:B------:R-:W-:Y:S01]  /*4040*/  HMMA.16816.F32.BF16 R108, R24.reuse, R50, R64 ;  /* 0x00000032186c723c */ /* 0x040fe20000041840 */
[----:B------:R-:W-:Y:S05]  /*4050*/  LDSM.16.M88.4 R48, [R233+0x3000] ;  /* 0x00300000e930783b */ /* 0x000fea0000000200 */
[C---:B------:R-:W-:Y:S01]  /*4060*/  HMMA.16816.F32.BF16 R56, R24.reuse, R52, R4 ;  /* 0x000000341838723c */ /* 0x040fe20000041804 */
[----:B------:R-:W5:Y:S05]  /*4070*/  LDSM.16.M88.4 R4, [R237+0x6000] ;  /* 0x00600000ed04783b */ /* 0x000f6a0000000200 */
[----:B------:R-:W-:Y:S01]  /*4080*/  HMMA.16816.F32.BF16 R60, R24, R54, R60 ;  /* 0x00000036183c723c */ /* 0x000fe2000004183c */
[----:B------:R-:W5:Y:S01]  /*4090*/  LDSM.16.M88.4 R52, [R233+0x3800] ;  /* 0x00380000e934783b */ /* 0x000f620000000200 */
[----:B------:R-:W-:-:S04]  /*40a0*/  DEPBAR.LE SB0, 0x0 ;  /* 0x000080000000791a */ /* 0x000fc80000000000 */
[C---:B------:R-:W-:Y:S06]  /*40b0*/  HMMA.16816.F32.BF16 R68, R24.reuse, R72, R132 ;  /* 0x000000481844723c */ /* 0x040fec0000041884 */
[----:B------:R-:W-:Y:S06]  /*40c0*/  HMMA.16816.F32.BF16 R64, R24, R74, R80 ;  /* 0x0000004a1840723c */ /* 0x000fec0000041850 */
[C---:B-1----:R-:W-:Y:S06]  /*40d0*/  HMMA.16816.F32.BF16 R72, R12.reuse, R44, R76 ;  /* 0x0000002c0c48723c */ /* 0x042fec000004184c */
[C---:B------:R-:W-:Y:S06]  /*40e0*/  HMMA.16816.F32.BF16 R76, R12.reuse, R46, R84 ;  /* 0x0000002e0c4c723c */ /* 0x040fec0000041854 */
[C---:B--2---:R-:W-:Y:S06]  /*40f0*/  HMMA.16816.F32.BF16 R84, R12.reuse, R40, R88 ;  /* 0x000000280c54723c */ /* 0x044fec0000041858 */
[C---:B------:R-:W-:Y:S06]  /*4100*/  HMMA.16816.F32.BF16 R88, R12.reuse, R42, R128 ;  /* 0x0000002a0c58723c */ /* 0x040fec0000041880 */
[C---:B------:R-:W-:Y:S06]  /*4110*/  HMMA.16816.F32.BF16 R104, R12.reuse, R36, R104 ;  /* 0x000000240c68723c */ /* 0x040fec0000041868 */
[C---:B------:R-:W-:Y:S06]  /*4120*/  HMMA.16816.F32.BF16 R116, R12.reuse, R38, R116 ;  /* 0x000000260c74723c */ /* 0x040fec0000041874 */
[C---:B---3--:R-:W-:Y:S06]  /*4130*/  HMMA.16816.F32.BF16 R120, R12.reuse, R32, R120 ;  /* 0x000000200c78723c */ /* 0x048fec0000041878 */
[----:B------:R-:W-:Y:S06]  /*4140*/  HMMA.16816.F32.BF16 R100, R12, R34, R100 ;  /* 0x000000220c64723c */ /* 0x000fec0000041864 */
        /* <DEDUP_REMOVED lines=11> */
[C---:B------:R-:W-:Y:S06]  /*4200*/  HMMA.16816.F32.BF16 R60, R4.reuse, R22, R88 ;  /* 0x00000016043c723c */ /* 0x040fec0000041858 */
[C---:B------:R-:W-:Y:S06]  /*4210*/  HMMA.16816.F32.BF16 R64, R4.reuse, R48, R104 ;  /* 0x000000300440723c */ /* 0x040fec0000041868 */
[C---:B------:R-:W-:Y:S06]  /*4220*/  HMMA.16816.F32.BF16 R116, R4.reuse, R50, R116 ;  /* 0x000000320474723c */ /* 0x040fec0000041874 */
[C---:B------:R-:W-:Y:S06]  /*4230*/  HMMA.16816.F32.BF16 R68, R4.reuse, R52, R120 ;  /* 0x000000340444723c */ /* 0x040fec0000041878 */
[----:B------:R-:W-:Y:S06]  /*4240*/  HMMA.16816.F32.BF16 R100, R4, R54, R100 ;  /* 0x000000360464723c */ /* 0x000fec0000041864 */
[----:B------:R-:W-:Y:S01]  /*4250*/  HMMA.16816.F32.BF16 R168, R8, R52, R12 ;  /* 0x0000003408a8723c */ /* 0x000fe2000004180c */
[----:B------:R-:W-:-:S02]  /*4260*/  SHF.R.S32.HI R4, RZ, 0x1f, R2 ;  /* 0x0000001fff047819 */ /* 0x000fc40000011402 */
[----:B------:R-:W-:Y:S02]  /*4270*/  LEA R6, R146, UR24, 0x4 ;  /* 0x0000001892067c11 */ /* 0x000fe4000f8e20ff */
[----:B------:R-:W-:Y:S01]  /*4280*/  LEA.HI R4, R4, R2, RZ, 0x2 ;  /* 0x0000000204047211 */ /* 0x000fe200078f10ff */
[----:B------:R-:W-:Y:S01]  /*4290*/  IMAD.U32 R2, RZ, RZ, UR18 ;  /* 0x00000012ff027e24 */ /* 0x000fe2000f8e00ff */
[----:B------:R-:W-:Y:S01]  /*42a0*/  HMMA.16816.F32.BF16 R96, R8, R28, R96 ;  /* 0x0000001c0860723c */ /* 0x000fe20000041860 */
[----:B------:R-:W-:Y:S01]  /*42b0*/  IMAD.U32 R15, RZ, RZ, UR22 ;  /* 0x00000016ff0f7e24 */ /* 0x000fe2000f8e00ff */
[----:B------:R-:W-:Y:S01]  /*42c0*/  SHF.R.S32.HI R151, RZ, 0x2, R4 ;  /* 0x00000002ff977819 */ /* 0x000fe20000011404 */
[----:B------:R-:W-:-:S03]  /*42d0*/  IMAD R2, R2, 0x40, R154 ;  /* 0x0000004002027824 */ /* 0x000fc600078e029a */
[C---:B------:R-:W-:Y:S01]  /*42e0*/  HMMA.16816.F32.BF16 R92, R8.reuse, R30, R92 ;  /* 0x0000001e085c723c */ /* 0x040fe2000004185c */
[----:B------:R-:W-:Y:S01]  /*42f0*/  IMAD.IADD R6, R151, 0x1, R6 ;  /* 0x0000000197067824 */ /* 0x000fe200078e0206 */
[----:B------:R-:W-:Y:S01]  /*4300*/  STL [R1+0x50], R151 ;  /* 0x0000509701007387 */ /* 0x000fe20000100800 */
[C---:B------:R-:W-:Y:S02]  /*4310*/  VIADD R5, R2.reuse, 0x1 ;  /* 0x0000000102057836 */ /* 0x040fe40000000000 */
[C---:B------:R-:W-:Y:S01]  /*4320*/  VIADD R4, R2.reuse, 0x8 ;  /* 0x0000000802047836 */ /* 0x040fe20000000000 */
[----:B------:R-:W-:Y:S01]  /*4330*/  HMMA.16816.F32.BF16 R80, R8, R20, R80 ;  /* 0x000000140850723c */ /* 0x000fe20000041850 */
[----:B------:R-:W-:Y:S01]  /*4340*/  IADD3 R7, R15, 0x40, R6 ;  /* 0x000000400f077810 */ /* 0x000fe20007ffe006 */
[C---:B------:R-:W-:Y:S02]  /*4350*/  VIADD R12, R2.reuse, 0x20 ;  /* 0x00000020020c7836 */ /* 0x040fe40000000000 */
[----:B------:R-:W-:-:S02]  /*4360*/  VIADD R14, R2, 0x21 ;  /* 0x00000021020e7836 */ /* 0x000fc40000000000 */
[----:B------:R-:W-:Y:S01]  /*4370*/  HMMA.16816.F32.BF16 R72, R8, R22, R40 ;  /* 0x000000160848723c */ /* 0x000fe20000041828 */
[C---:B------:R-:W-:Y:S02]  /*4380*/  VIADD R20, R2.reuse, 0x31 ;  /* 0x0000003102147836 */ /* 0x040fe40000000000 */
[----:B------:R-:W-:-:S03]  /*4390*/  VIADD R21, R2, 0x30 ;  /* 0x0000003002157836 */ /* 0x000fc60000000000 */
[C---:B------:R-:W-:Y:S01]  /*43a0*/  HMMA.16816.F32.BF16 R76, R8.reuse, R48, R24 ;  /* 0x00000030084c723c */ /* 0x040fe20000041818 */
[----:B------:R-:W-:Y:S01]  /*43b0*/  VIMNMX R22, R7, UR5, PT ;  /* 0x0000000507167c48 */ /* 0x000fe2000bfe0100 */
[C---:B------:R-:W-:Y:S01]  /*43c0*/  VIADD R7, R2.reuse, 0x19 ;  /* 0x0000001902077836 */ /* 0x040fe20000000000 */
[----:B------:R-:W-:Y:S02]  /*43d0*/  BAR.SYNC.DEFER_BLOCKING 0x0 ;  /* 0x0000000000007b1d */ /* 0x000fe40000010000 */
[-C--:B------:R-:W-:Y:S01]  /*43e0*/  ISETP.GE.AND P3, PT, R2, R22.reuse, PT ;  /* 0x000000160200720c */ /* 0x080fe20003f66270 */
[----:B------:R-:W-:Y:S01]  /*43f0*/  HMMA.16816.F32.BF16 R84, R8, R50, R36 ;  /* 0x000000320854723c */ /* 0x000fe20000041824 */
[-C--:B------:R-:W-:Y:S02]  /*4400*/  ISETP.GE.AND P2, PT, R5, R22.reuse, PT ;  /* 0x000000160500720c */ /* 0x080fe40003f46270 */
[----:B------:R-:W-:-:S03]  /*4410*/  ISETP.GE.AND P4, PT, R21, R22, PT ;  /* 0x000000161500720c */ /* 0x000fc60003f86270 */
[----:B------:R-:W-:Y:S07]  /*4420*/  HMMA.16816.F32.BF16 R172, R8, R54, R16 ;  /* 0x0000003608ac723c */ /* 0x000fee0000041810 */
[----:B------:R-:W-:Y:S01]  /*4430*/  IADD3 R8, R15, 0x48, R6 ;  /* 0x000000480f087810 */ /* 0x000fe20007ffe006 */
[C---:B------:R-:W-:Y:S02]  /*4440*/  VIADD R9, R6.reuse, 0x40 ;  /* 0x0000004006097836 */ /* 0x040fe40000000000 */
[----:B------:R-:W-:Y:S01]  /*4450*/  VIADD R10, R6, 0x48 ;  /* 0x00000048060a7836 */ /* 0x000fe20000000000 */
[----:B------:R-:W-:Y:S01]  /*4460*/  VIMNMX R48, R8, UR5, PT ;  /* 0x0000000508307c48 */ /* 0x000fe2000bfe0100 */
[C---:B------:R-:W-:Y:S01]  /*4470*/  VIADD R11, R2.reuse, 0x9 ;  /* 0x00000009020b7836 */ /* 0x040fe20000000000 */
[----:B------:R-:W-:Y:S01]  /*4480*/  VIADDMNMX R250, R9, UR23, RZ, !PT ;  /* 0x0000001709fa7c46 */ /* 0x000fe2000f8001ff */
[----:B------:R-:W-:Y:S01]  /*4490*/  VIADD R9, R2, 0x11 ;  /* 0x0000001102097836 */ /* 0x000fe20000000000 */
[----:B------:R-:W-:Y:S01]  /*44a0*/  VIADDMNMX R249, R10, UR23, RZ, !PT ;  /* 0x000000170af97c46 */ /* 0x000fe2000f8001ff */
[C---:B------:R-:W-:Y:S01]  /*44b0*/  VIADD R10, R2.reuse, 0x10 ;  /* 0x00000010020a7836 */ /* 0x040fe20000000000 */
[C---:B------:R-:W-:Y:S01]  /*44c0*/  ISETP.GE.AND P1, PT, R2.reuse, R48, PT ;  /* 0x000000300200720c */ /* 0x040fe20003f26270 */
[C---:B------:R-:W-:Y:S01]  /*44d0*/  VIADD R8, R2.reuse, 0x18 ;  /* 0x0000001802087836 */ /* 0x040fe20000000000 */
[C---:B------:R-:W-:Y:S01]  /*44e0*/  ISETP.LT.OR P3, PT, R2.reuse, R250, P3 ;  /* 0x000000fa0200720c */ /* 0x040fe20001f61670 */
[C---:B------:R-:W-:Y:S01]  /*44f0*/  VIADD R18, R2.reuse, 0x39 ;  /* 0x0000003902127836 */ /* 0x040fe20000000000 */
[C---:B------:R-:W-:Y:S01]  /*4500*/  ISETP.LT.OR P1, PT, R2.reuse, R249, P1 ;  /* 0x000000f90200720c */ /* 0x040fe20000f21670 */
[----:B------:R-:W-:Y:S01]  /*4510*/  VIADD R17, R2, 0x28 ;  /* 0x0000002802117836 */ /* 0x000fe20000000000 */
[----:B------:R-:W-:Y:S01]  /*4520*/  FSEL R32, R32, -INF , !P3 ;  /* 0xff80000020207808 */ /* 0x000fe20005800000 */
[C---:B------:R-:W-:Y:S01]  /*4530*/  VIADD R16, R2.reuse, 0x29 ;  /* 0x0000002902107836 */ /* 0x040fe20000000000 */
[----:B------:R-:W-:Y:S01]  /*4540*/  ISETP.GE.AND P0, PT, R5, R48, PT ;  /* 0x000000300500720c */ /* 0x000fe20003f06270 */
[----:B------:R-:W-:Y:S01]  /*4550*/  VIADD R19, R2, 0x38 ;  /* 0x0000003802137836 */ /* 0x000fe20000000000 */
[----:B------:R-:W-:Y:S01]  /*4560*/  FSEL R36, R34, -INF , !P1 ;  /* 0xff80000022247808 */ /* 0x000fe20004800000 */
[----:B------:R-:W-:Y:S01]  /*4570*/  STL [R1], R48 ;  /* 0x0000003001007387 */ /* 0x000fe20000100800 */
[----:B------:R-:W-:-:S02]  /*4580*/  ISETP.GE.AND P3, PT, R4, R22, PT ;  /* 0x000000160400720c */ /* 0x000fc40003f66270 */
[C---:B------:R-:W-:Y:S01]  /*4590*/  ISETP.GE.AND P1, PT, R4.reuse, R48, PT ;  /* 0x000000300400720c */ /* 0x040fe20003f26270 */
[----:B------:R1:W-:Y:S01]  /*45a0*/  STL [R1+0x4], R22 ;  /* 0x0000041601007387 */ /* 0x0003e20000100800 */
[CC--:B------:R-:W-:Y:S02]  /*45b0*/  ISETP.LT.OR P2, PT, R5.reuse, R250.reuse, P2 ;  /* 0x000000fa0500720c */ /* 0x0c0fe40001741670 */
[-C--:B------:R-:W-:Y:S02]  /*45c0*/  ISETP.LT.OR P0, PT, R5, R249.reuse, P0 ;  /* 0x000000f90500720c */ /* 0x080fe40000701670 */
[C---:B------:R-:W-:Y:S02]  /*45d0*/  ISETP.LT.OR P3, PT, R4.reuse, R250, P3 ;  /* 0x000000fa0400720c */ /* 0x040fe40001f61670 */
[----:B------:R-:W-:Y:S02]  /*45e0*/  ISETP.LT.OR P1, PT, R4, R249, P1 ;  /* 0x000000f90400720c */ /* 0x000fe40000f21670 */
[----:B------:R-:W-:-:S02]  /*45f0*/  FSEL R33, R33, -INF , !P2 ;  /* 0xff80000021217808 */ /* 0x000fc40005000000 */
[----:B------:R-:W-:Y:S02]  /*4600*/  FSEL R37, R35, -INF , !P0 ;  /* 0xff80000023257808 */ /* 0x000fe40004000000 */
[----:B------:R-:W-:Y:S02]  /*4610*/  FSEL R34, R44, -INF , !P3 ;  /* 0xff8000002c227808 */ /* 0x000fe40005800000 */
[C---:B------:R-:W-:Y:S02]  /*4620*/  ISETP.GE.AND P2, PT, R11.reuse, R22, PT ;  /* 0x000000160b00720c */ /* 0x040fe40003f46270 */
[----:B------:R-:W-:Y:S02]  /*4630*/  ISETP.GE.AND P0, PT, R11, R48, PT ;  /* 0x000000300b00720c */ /* 0x000fe40003f06270 */
[----:B------:R-:W-:Y:S02]  /*4640*/  FSEL R38, R46, -INF , !P1 ;  /* 0xff8000002e267808 */ /* 0x000fe40004800000 */
[----:B------:R-:W-:-:S02]  /*4650*/  ISETP.GE.AND P3, PT, R10, R22, PT ;  /* 0x000000160a00720c */ /* 0x000fc40003f66270 */
[C---:B------:R-:W-:Y:S02]  /*4660*/  ISETP.GE.AND P1, PT, R10.reuse, R48, PT ;  /* 0x000000300a00720c */ /* 0x040fe40003f26270 */
        /* <DEDUP_REMOVED lines=11> */
[----:B------:R-:W-:Y:S02]  /*4720*/  FMNMX.FTZ R13, R32, R33, !PT ;  /* 0x00000021200d7209 */ /* 0x000fe40007810000 */
[C---:B------:R-:W-:Y:S02]  /*4730*/  ISETP.GE.AND P1, PT, R8.reuse, R48, PT ;  /* 0x000000300800720c */ /* 0x040fe40003f26270 */
[CC--:B------:R-:W-:Y:S02]  /*4740*/  ISETP.LT.OR P2, PT, R9.reuse, R250.reuse, P2 ;  /* 0x000000fa0900720c */ /* 0x0c0fe40001741670 */
[----:B------:R-:W-:Y:S02]  /*4750*/  ISETP.LT.OR P0, PT, R9, R249, P0 ;  /* 0x000000f90900720c */ /* 0x000fe40000701670 */
[----:B------:R-:W-:Y:S02]  /*4760*/  ISETP.LT.OR P3, PT, R8, R250, P3 ;  /* 0x000000fa0800720c */ /* 0x000fe40001f61670 */
[----:B------:R-:W-:-:S02]  /*4770*/  FMNMX.FTZ R13, R34, R13, !PT ;  /* 0x0000000d220d7209 */ /* 0x000fc40007810000 */
[----:B------:R-:W-:Y:S02]  /*4780*/  ISETP.LT.OR P1, PT, R8, R249, P1 ;  /* 0x000000f90800720c */ /* 0x000fe40000f21670 */
[----:B------:R-:W-:Y:S02]  /*4790*/  FSEL R41, R57, -INF , !P2 ;  /* 0xff80000039297808 */ /* 0x000fe40005000000 */
[----:B------:R-:W-:Y:S02]  /*47a0*/  FSEL R45, R59, -INF , !P0 ;  /* 0xff8000003b2d7808 */ /* 0x000fe40004000000 */
[----:B------:R-:W-:Y:S02]  /*47b0*/  FSEL R42, R60, -INF , !P3 ;  /* 0xff8000003c2a7808 */ /* 0x000fe40005800000 */
[----:B------:R-:W-:Y:S02]  /*47c0*/  FMNMX.FTZ R13, R35, R13, !PT ;  /* 0x0000000d230d7209 */ /* 0x000fe40007810000 */
[----:B------:R-:W-:-:S02]  /*47d0*/  ISETP.GE.AND P2, PT, R7, R22, PT ;  /* 0x000000160700720c */ /* 0x000fc40003f46270 */
[----:B------:R-:W-:Y:S02]  /*47e0*/  FSEL R59, R62, -INF , !P1 ;  /* 0xff8000003e3b7808 */ /* 0x000fe40004800000 */
[C---:B------:R-:W-:Y:S02]  /*47f0*/  ISETP.GE.AND P3, PT, R12.reuse, R22, PT ;  /* 0x000000160c00720c */ /* 0x040fe40003f66270 */
[----:B------:R-:W-:Y:S02]  /*4800*/  ISETP.GE.AND P1, PT, R12, R48, PT ;  /* 0x000000300c00720c */ /* 0x000fe40003f26270 */
[----:B------:R-:W-:Y:S02]  /*4810*/  FMNMX.FTZ R13, R40, R13, !PT ;  /* 0x0000000d280d7209 */ /* 0x000fe40007810000 */
[-C--:B------:R-:W-:Y:S02]  /*4820*/  ISETP.LT.OR P2, PT, R7, R250.reuse, P2 ;  /* 0x000000fa0700720c */ /* 0x080fe40001741670 */
[----:B------:R-:W-:-:S02]  /*4830*/  ISETP.LT.OR P3, PT, R12, R250, P3 ;  /* 0x000000fa0c00720c */ /* 0x000fc40001f61670 */
[----:B------:R-:W-:Y:S02]  /*4840*/  ISETP.LT.OR P1, PT, R12, R249, P1 ;  /* 0x000000f90c00720c */ /* 0x000fe40000f21670 */
[----:B------:R-:W-:Y:S02]  /*4850*/  FMNMX.FTZ R13, R41, R13, !PT ;  /* 0x0000000d290d7209 */ /* 0x000fe40007810000 */
[----:B------:R-:W-:Y:S02]  /*4860*/  FSEL R43, R61, -INF , !P2 ;  /* 0xff8000003d2b7808 */ /* 0x000fe40005000000 */
[----:B------:R-:W-:Y:S02]  /*4870*/  FSEL R184, R64, -INF , !P3 ;  /* 0xff80000040b87808 */ /* 0x000fe40005800000 */
[----:B------:R-:W-:Y:S02]  /*4880*/  ISETP.GE.AND P2, PT, R14, R22, PT ;  /* 0x000000160e00720c */ /* 0x000fe40003f46270 */
[----:B------:R-:W-:-:S02]  /*4890*/  FSEL R186, R66, -INF , !P1 ;  /* 0xff80000042ba7808 */ /* 0x000fc40004800000 */
[----:B------:R-:W-:Y:S02]  /*48a0*/  ISETP.GE.AND P3, PT, R20, R22, PT ;  /* 0x000000161400720c */ /* 0x000fe40003f66270 */
[----:B------:R-:W-:Y:S02]  /*48b0*/  ISETP.GE.AND P0, PT, R7, R48, PT ;  /* 0x000000300700720c */ /* 0x000fe40003f06270 */
[----:B------:R-:W-:Y:S02]  /*48c0*/  ISETP.GE.AND P1, PT, R18, R22, PT ;  /* 0x000000161200720c */ /* 0x000fe40003f26270 */
[----:B------:R-:W-:Y:S02]  /*48d0*/  FMNMX.FTZ R13, R42, R13, !PT ;  /* 0x0000000d2a0d7209 */ /* 0x000fe40007810000 */
[-C--:B------:R-:W-:Y:S02]  /*48e0*/  ISETP.LT.OR P2, PT, R14, R250.reuse, P2 ;  /* 0x000000fa0e00720c */ /* 0x080fe40001741670 */
[----:B------:R-:W-:-:S02]  /*48f0*/  ISETP.LT.OR P3, PT, R20, R250, P3 ;  /* 0x000000fa1400720c */ /* 0x000fc40001f61670 */
[----:B------:R-:W-:Y:S02]  /*4900*/  ISETP.LT.OR P0, PT, R7, R249, P0 ;  /* 0x000000f90700720c */ /* 0x000fe40000701670 */
[----:B------:R-:W-:Y:S02]  /*4910*/  ISETP.LT.OR P1, PT, R18, R250, P1 ;  /* 0x000000fa1200720c */ /* 0x000fe40000f21670 */
[----:B------:R-:W-:Y:S02]  /*4920*/  ISETP.GE.AND P6, PT, R17, R22, PT ;  /* 0x000000161100720c */ /* 0x000fe40003fc6270 */
[----:B------:R-:W-:Y:S02]  /*4930*/  FMNMX.FTZ R13, R43, R13, !PT ;  /* 0x0000000d2b0d7209 */ /* 0x000fe40007810000 */
[----:B------:R-:W-:Y:S02]  /*4940*/  FSEL R183, R65, -INF , !P2 ;  /* 0xff80000041b77808 */ /* 0x000fe40005000000 */
[----:B------:R-:W-:-:S02]  /*4950*/  FSEL R23, R69, -INF , !P3 ;  /* 0xff80000045177808 */ /* 0x000fc40005800000 */
[----:B------:R-:W-:Y:S02]  /*4960*/  FSEL R63, R63, -INF , !P0 ;  /* 0xff8000003f3f7808 */ /* 0x000fe40004000000 */
[-C--:B------:R-:W-:Y:S01]  /*4970*/  ISETP.GE.AND P5, PT, R16, R22.reuse, PT ;  /* 0x000000161000720c */ /* 0x080fe20003fa6270 */
[----:B------:R2:W-:Y:S01]  /*4980*/  STL [R1+0x20], R23 ;  /* 0x0000201701007387 */ /* 0x0005e20000100800 */
[----:B------:R-:W-:Y:S02]  /*4990*/  ISETP.GE.AND P2, PT, R19, R22, PT ;  /* 0x000000161300720c */ /* 0x000fe40003f46270 */
[----:B------:R-:W-:Y:S02]  /*49a0*/  FSEL R46, R101, -INF , !P1 ;  /* 0xff800000652e7808 */ /* 0x000fe40004800000 */
[----:B------:R-:W-:Y:S02]  /*49b0*/  ISETP.GE.AND P0, PT, R14, R48, PT ;  /* 0x000000300e00720c */ /* 0x000fe40003f06270 */
[----:B------:R-:W-:Y:S01]  /*49c0*/  ISETP.LT.OR P6, PT, R17, R250, P6 ;  /* 0x000000fa1100720c */ /* 0x000fe200037c1670 */
[----:B------:R2:W-:Y:S01]  /*49d0*/  STL [R1+0x1c], R46 ;  /* 0x00001c2e01007387 */ /* 0x0005e20000100800 */
[----:B-1----:R-:W-:-:S02]  /*49e0*/  FMNMX.FTZ R22, R184, R13, !PT ;  /* 0x0000000db8167209 */ /* 0x002fc40007810000 */
[----:B------:R-:W-:Y:S02]  /*49f0*/  ISETP.LT.OR P0, PT, R14, R249, P0 ;  /* 0x000000f90e00720c */ /* 0x000fe40000701670 */
[----:B------:R-:W-:Y:S02]  /*4a00*/  ISETP.LT.OR P5, PT, R16, R250, P5 ;  /* 0x000000fa1000720c */ /* 0x000fe40002fa1670 */
[----:B------:R-:W-:Y:S02]  /*4a10*/  FSEL R181, R116, -INF , !P6 ;  /* 0xff80000074b57808 */ /* 0x000fe40007000000 */
[----:B------:R-:W-:Y:S02]  /*4a20*/  FMNMX.FTZ R13, R36, R37, !PT ;  /* 0x00000025240d7209 */ /* 0x000fe40007810000 */
[----:B------:R-:W-:Y:S02]  /*4a30*/  FMNMX.FTZ R22, R183, R22, !PT ;  /* 0x00000016b7167209 */ /* 0x000fe40007810000 */
[----:B------:R-:W-:-:S02]  /*4a40*/  FSEL R185, R67, -INF , !P0 ;  /* 0xff80000043b97808 */ /* 0x000fc40004000000 */
[----:B------:R-:W-:Y:S02]  /*4a50*/  ISETP.LT.OR P4, PT, R21, R250, P4 ;  /* 0x000000fa1500720c */ /* 0x000fe40002781670 */
[----:B------:R-:W-:Y:S02]  /*4a60*/  FSEL R182, R117, -INF , !P5 ;  /* 0xff80000075b67808 */ /* 0x000fe40006800000 */
[----:B------:R-:W-:Y:S02]  /*4a70*/  FMNMX.FTZ R13, R38, R13, !PT ;  /* 0x0000000d260d7209 */ /* 0x000fe40007810000 */
[----:B------:R-:W-:Y:S02]  /*4a80*/  FMNMX.FTZ R22, R181, R22, !PT ;  /* 0x00000016b5167209 */ /* 0x000fe40007810000 */
[----:B------:R-:W-:Y:S02]  /*4a90*/  PLOP3.LUT P0, PT, PT, PT, UP0, 0x80, 0x0 ;  /* 0x000000000000781c */ /* 0x000fe40003f0f008 */
[----:B------:R-:W-:-:S02]  /*4aa0*/  FSEL R218, R68, -INF , !P4 ;  /* 0xff80000044da7808 */ /* 0x000fc40006000000 */
[----:B------:R-:W-:Y:S02]  /*4ab0*/  FMNMX.FTZ R13, R39, R13, !PT ;  /* 0x0000000d270d7209 */ /* 0x000fe40007810000 */
[----:B------:R-:W-:Y:S02]  /*4ac0*/  FMNMX.FTZ R22, R182, R22, !PT ;  /* 0x00000016b6167209 */ /* 0x000fe40007810000 */
[----:B------:R-:W-:Y:S02]  /*4ad0*/  ISETP.LT.OR P2, PT, R19, R250, P2 ;  /* 0x000000fa1300720c */ /* 0x000fe40001741670 */
[----:B------:R-:W-:Y:S02]  /*4ae0*/  FMNMX.FTZ R13, R44, R13, !PT ;  /* 0x0000000d2c0d7209 */ /* 0x000fe40007810000 */
[----:B------:R-:W-:Y:S02]  /*4af0*/  FMNMX.FTZ R22, R218, R22, !PT ;  /* 0x00000016da167209 */ /* 0x000fe40007810000 */
[----:B------:R-:W-:-:S02]  /*4b00*/  FSEL R223, R100, -INF , !P2 ;  /* 0xff80000064df7808 */ /* 0x000fc40005000000 */
[----:B------:R-:W-:Y:S02]  /*4b10*/  FMNMX.FTZ R13, R45, R13, !PT ;  /* 0x0000000d2d0d7209 */ /* 0x000fe40007810000 */
[----:B------:R-:W-:Y:S02]  /*4b20*/  FMNMX.FTZ R22, R23, R22, !PT ;  /* 0x0000001617167209 */ /* 0x000fe40007810000 */
[----:B------:R-:W-:Y:S02]  /*4b30*/  FMNMX.FTZ R30, R59, R13, !PT ;  /* 0x0000000d3b1e7209 */ /* 0x000fe40007810000 */
[----:B------:R-:W-:Y:S01]  /*4b40*/  FMNMX.FTZ R31, R223, R22, !PT ;  /* 0x00000016df1f7209 */ /* 0x000fe20007810000 */
[----:B--2---:R-:W-:Y:S06]  /*4b50*/  @!P0 BRA `(.L_x_541) ;  /* 0x0000000000748947 */ /* 0x004fec0003800000 */
[----:B------:R-:W-:Y:S02]  /*4b60*/  UIADD3 UR11, UR19, -0x2, URZ ;  /* 0xfffffffe130b7890 */ /* 0x000fe4000fffe03f */
[----:B------:R-:W-:Y:S02]  /*4b70*/  USHF.L.U32 UR24, UR8, 0x5, URZ ;  /* 0x0000000508187899 */ /* 0x000fe4000800063f */
[----:B------:R-:W-:Y:S02]  /*4b80*/  USHF.R.S32.HI UR10, URZ, 0x1f, UR11 ;  /* 0x0000001f3f0a7899 */ /* 0x000fe4000801140b */
[----:B------:R-:W-:Y:S01]  /*4b90*/  UIMAD UR29, UR29, UR11, URZ ;  /* 0x0000000b1d1d72a4 */ /* 0x000fe2000f8e023f */
[----:B------:R-:W-:-:S03]  /*4ba0*/  IMAD.WIDE.U32 R22, R147, UR11, R152 ;  /* 0x0000000b93167c25 */ /* 0x000fc6000f8e0098 */
[----:B------:R-:W-:-:S03]  /*4bb0*/  UIMAD UR29, UR10, UR31, UR29 ;  /* 0x0000001f0a1d72a4 */ /* 0x000fc6000f8e021d */
[----:B------:R-:W-:Y:S02]  /*4bc0*/  ULDC.64 UR10, c[0x0][0x218] ;  /* 0x00008600000a7ab9 */ /* 0x000fe40000000a00 */
[----:B------:R-:W-:Y:S01]  /*4bd0*/  LEA R26, P2, R22, UR10, 0x1 ;  /* 0x0000000a161a7c11 */ /* 0x000fe2000f8408ff */
[----:B------:R-:W-:Y:S01]  /*4be0*/  VIADD R13, R23, UR29 ;  /* 0x0000001d170d7c36 */ /* 0x000fe20008000000 */
[----:B------:R-:W-:Y:S02]  /*4bf0*/  USHF.L.U64.HI UR10, UR8, 0x5, UR9 ;  /* 0x00000005080a7899 */ /* 0x000fe40008010209 */
[----:B------:R-:W-:Y:S02]  /*4c00*/  IADD3 R24, P1, R26, UR24, RZ ;  /* 0x000000181a187c10 */ /* 0x000fe4000ff3e0ff */
[----:B------:R-:W-:Y:S02]  /*4c10*/  LEA.HI.X R27, R22, UR11, R13, 0x1, P2 ;  /* 0x0000000b161b7c11 */ /* 0x000fe400090f0c0d */
[----:B------:R-:W-:-:S02]  /*4c20*/  IADD3 R22, P2, R24, UR24, RZ ;  /* 0x0000001818167c10 */ /* 0x000fc4000ff5e0ff */
        /* <DEDUP_REMOVED lines=16> */
.L_x_541:
[----:B------:R-:W-:Y:S01]  /*4d30*/  FMNMX.FTZ R13, R46, R31, !PT ;  /* 0x0000001f2e0d7209 */ /* 0x000fe20007810000 */
[----:B------:R-:W-:Y:S01]  /*4d40*/  STL [R1+0x90], R239 ;  /* 0x000090ef01007387 */ /* 0x000fe20000100800 */
[----:B------:R-:W-:Y:S02]  /*4d50*/  ISETP.GE.AND P2, PT, R17, R48, PT ;  /* 0x000000301100720c */ /* 0x000fe40003f46270 */
[----:B-1----:R-:W-:Y:S01]  /*4d60*/  FMNMX.FTZ R22, R63, R30, !PT ;  /* 0x0000001e3f167209 */ /* 0x002fe20007810000 */
[----:B------:R-:W1:Y:S01]  /*4d70*/  SHFL.BFLY PT, R23, R13, 0x2, 0x1f ;  /* 0x0c401f000d177f89 */ /* 0x000e6200000e0000 */
[----:B------:R-:W-:Y:S02]  /*4d80*/  ISETP.GE.AND P1, PT, R16, R48, PT ;  /* 0x000000301000720c */ /* 0x000fe40003f26270 */
[----:B------:R-:W-:Y:S01]  /*4d90*/  ISETP.LT.OR P2, PT, R17, R249, P2 ;  /* 0x000000f91100720c */ /* 0x000fe20001741670 */
[----:B------:R-:W-:Y:S01]  /*4da0*/  STL [R1+0x8c], R250 ;  /* 0x00008cfa01007387 */ /* 0x000fe20000100800 */
[----:B------:R-:W-:-:S02]  /*4db0*/  FMNMX.FTZ R22, R186, R22, !PT ;  /* 0x00000016ba167209 */ /* 0x000fc40007810000 */
[----:B------:R-:W-:Y:S01]  /*4dc0*/  ISETP.GE.AND P3, PT, R21, R48, PT ;  /* 0x000000301500720c */ /* 0x000fe20003f66270 */
[----:B------:R-:W-:Y:S01]  /*4dd0*/  STL [R1+0x88], R238 ;  /* 0x000088ee01007387 */ /* 0x000fe20000100800 */
[----:B------:R-:W-:Y:S02]  /*4de0*/  ISETP.LT.OR P1, PT, R16, R249, P1 ;  /* 0x000000f91000720c */ /* 0x000fe40000f21670 */
[----:B------:R-:W-:Y:S01]  /*4df0*/  FSEL R180, R118, -INF , !P2 ;  /* 0xff80000076b47808 */ /* 0x000fe20005000000 */
[----:B------:R-:W-:Y:S01]  /*4e00*/  STL [R1+0x84], R237 ;  /* 0x000084ed01007387 */ /* 0x000fe20000100800 */
[----:B------:R-:W-:Y:S02]  /*4e10*/  FMNMX.FTZ R22, R185, R22, !PT ;  /* 0x00000016b9167209 */ /* 0x000fe40007810000 */
[----:B------:R-:W-:Y:S01]  /*4e20*/  ISETP.GE.AND P2, PT, R20, R48, PT ;  /* 0x000000301400720c */ /* 0x000fe20003f46270 */
[----:B------:R-:W-:Y:S01]  /*4e30*/  STL [R1+0x80], R236 ;  /* 0x000080ec01007387 */ /* 0x000fe20000100800 */
[----:B------:R-:W-:-:S02]  /*4e40*/  FSEL R179, R119, -INF , !P1 ;  /* 0xff80000077b37808 */ /* 0x000fc40004800000 */
[-C--:B------:R-:W-:Y:S01]  /*4e50*/  ISETP.LT.OR P3, PT, R21, R249.reuse, P3 ;  /* 0x000000f91500720c */ /* 0x080fe20001f61670 */
[----:B------:R-:W-:Y:S01]  /*4e60*/  STL [R1+0x7c], R235 ;  /* 0x00007ceb01007387 */ /* 0x000fe20000100800 */
[----:B------:R-:W-:Y:S02]  /*4e70*/  FMNMX.FTZ R22, R180, R22, !PT ;  /* 0x00000016b4167209 */ /* 0x000fe40007810000 */
[----:B------:R-:W-:Y:S01]  /*4e80*/  ISETP.LT.OR P2, PT, R20, R249, P2 ;  /* 0x000000f91400720c */ /* 0x000fe20001741670 */
[----:B------:R-:W-:Y:S01]  /*4e90*/  STL [R1+0x78], R234 ;  /* 0x000078ea01007387 */ /* 0x000fe20000100800 */
[----:B------:R-:W-:Y:S02]  /*4ea0*/  FSEL R220, R70, -INF , !P3 ;  /* 0xff80000046dc7808 */ /* 0x000fe40005800000 */
[----:B------:R-:W-:Y:S01]  /*4eb0*/  FMNMX.FTZ R22, R179, R22, !PT ;  /* 0x00000016b3167209 */ /* 0x000fe20007810000 */
[----:B------:R-:W-:Y:S01]  /*4ec0*/  STL [R1+0x74], R233 ;  /* 0x000074e901007387 */ /* 0x000fe20000100800 */
[----:B------:R-:W-:-:S02]  /*4ed0*/  ISETP.GE.AND P1, PT, R19, R48, PT ;  /* 0x000000301300720c */ /* 0x000fc40003f26270 */
[----:B------:R-:W-:Y:S01]  /*4ee0*/  FSEL R25, R71, -INF , !P2 ;  /* 0xff80000047197808 */ /* 0x000fe20005000000 */
[----:B------:R-:W-:Y:S01]  /*4ef0*/  STL [R1+0x70], R228 ;  /* 0x000070e401007387 */ /* 0x000fe20000100800 */
[----:B------:R-:W-:Y:S02]  /*4f00*/  FMNMX.FTZ R22, R220, R22, !PT ;  /* 0x00000016dc167209 */ /* 0x000fe40007810000 */
[----:B-1----:R-:W-:Y:S01]  /*4f10*/  FMNMX.FTZ R13, R13, R23, !PT ;  /* 0x000000170d0d7209 */ /* 0x002fe20007810000 */
[----:B------:R-:W-:Y:S01]  /*4f20*/  STL [R1+0x14], R25 ;  /* 0x0000141901007387 */ /* 0x000fe20000100800 */
[----:B------:R-:W-:Y:S01]  /*4f30*/  ISETP.GE.AND P2, PT, R18, R48, PT ;  /* 0x000000301200720c */ /* 0x000fe20003f46270 */
[----:B------:R-:W-:Y:S01]  /*4f40*/  IMAD.U32 R23, RZ, RZ, UR5 ;  /* 0x00000005ff177e24 */ /* 0x000fe2000f8e00ff */
[----:B------:R-:W-:Y:S01]  /*4f50*/  ISETP.LT.OR P1, PT, R19, R249, P1 ;  /* 0x000000f91300720c */ /* 0x000fe20000f21670 */
[----:B------:R-:W-:Y:S01]  /*4f60*/  STL [R1+0x94], R249 ;  /* 0x000094f901007387 */ /* 0x000fe20000100800 */
[----:B------:R-:W-:-:S02]  /*4f70*/  FMNMX.FTZ R22, R25, R22, !PT ;  /* 0x0000001619167209 */ /* 0x000fc40007810000 */
[----:B------:R-:W-:Y:S01]  /*4f80*/  ISETP.LT.OR P2, PT, R18, R249, P2 ;  /* 0x000000f91200720c */ /* 0x000fe20001741670 */
[----:B------:R-:W1:Y:S01]  /*4f90*/  SHFL.BFLY PT, R25, R13, 0x1, 0x1f ;  /* 0x0c201f000d197f89 */ /* 0x000e6200000e0000 */
[----:B------:R-:W-:Y:S02]  /*4fa0*/  FSEL R24, R102, -INF , !P1 ;  /* 0xff80000066187808 */ /* 0x000fe40004800000 */
[----:B------:R-:W-:Y:S02]  /*4fb0*/  FSEL R222, R103, -INF , !P2 ;  /* 0xff80000067de7808 */ /* 0x000fe40005000000 */
[----:B------:R-:W-:Y:S01]  /*4fc0*/  FMNMX.FTZ R22, R24, R22, !PT ;  /* 0x0000001618167209 */ /* 0x000fe20007810000 */
[----:B------:R-:W-:Y:S01]  /*4fd0*/  STL [R1+0x10], R24 ;  /* 0x0000101801007387 */ /* 0x000fe20000100800 */
[----:B------:R-:W-:Y:S02]  /*4fe0*/  IADD3 R15, R15, 0x8, R6 ;  /* 0x000000080f0f7810 */ /* 0x000fe40007ffe006 */
[----:B------:R-:W-:-:S02]  /*4ff0*/  FMNMX.FTZ R22, R222, R22, !PT ;  /* 0x00000016de167209 */ /* 0x000fc40007810000 */
[C---:B------:R-:W-:Y:S01]  /*5000*/  VIADDMNMX R252, R6.reuse, UR22, R23, PT ;  /* 0x0000001606fc7c46 */ /* 0x040fe2000b800117 */
[C---:B------:R-:W-:Y:S01]  /*5010*/  VIADD R23, R6.reuse, 0x8 ;  /* 0x0000000806177836 */ /* 0x040fe20000000000 */
[----:B------:R-:W-:Y:S01]  /*5020*/  VIMNMX R251, R15, UR5, PT ;  /* 0x000000050ffb7c48 */ /* 0x000fe2000bfe0100 */
[----:B------:R-:W2:Y:S01]  /*5030*/  SHFL.BFLY PT, R24, R22, 0x2, 0x1f ;  /* 0x0c401f0016187f89 */ /* 0x000ea200000e0000 */
[----:B------:R-:W-:Y:S01]  /*5040*/  VIADDMNMX R248, R6, UR23, RZ, !PT ;  /* 0x0000001706f87c46 */ /* 0x000fe2000f8001ff */
[----:B------:R-:W-:Y:S01]  /*5050*/  ULDC UR22, c[0x0][0x2ec] ;  /* 0x0000bb0000167ab9 */ /* 0x000fe20000000800 */
[----:B------:R-:W-:Y:S02]  /*5060*/  VIADDMNMX R247, R23, UR23, RZ, !PT ;  /* 0x0000001717f77c46 */ /* 0x000fe4000f8001ff */
[----:B------:R-:W-:Y:S02]  /*5070*/  ISETP.GE.AND P1, PT, R5, R251, PT ;  /* 0x000000fb0500720c */ /* 0x000fe40003f26270 */
[----:B------:R-:W-:-:S02]  /*5080*/  ISETP.GE.AND P6, PT, R4, R252, PT ;  /* 0x000000fc0400720c */ /* 0x000fc40003fc6270 */
[C---:B------:R-:W-:Y:S02]  /*5090*/  ISETP.GE.AND P3, PT, R4.reuse, R251, PT ;  /* 0x000000fb0400720c */ /* 0x040fe40003f66270 */
[----:B-1----:R-:W-:Y:S02]  /*50a0*/  FMNMX.FTZ R135, R13, R25, !PT ;  /* 0x000000190d877209 */ /* 0x002fe40007810000 */
[-C--:B------:R-:W-:Y:S02]  /*50b0*/  ISETP.LT.OR P1, PT, R5, R247.reuse, P1 ;  /* 0x000000f70500720c */ /* 0x080fe40000f21670 */
[C---:B------:R-:W-:Y:S01]  /*50c0*/  ISETP.LT.OR P6, PT, R4.reuse, R248, P6 ;  /* 0x000000f80400720c */ /* 0x040fe200037c1670 */
[----:B------:R-:W-:Y:S01]  /*50d0*/  STL [R1+0x98], R135 ;  /* 0x0000988701007387 */ /* 0x000fe20000100800 */
[----:B------:R-:W-:Y:S01]  /*50e0*/  ISETP.LT.OR P3, PT, R4, R247, P3 ;  /* 0x000000f70400720c */ /* 0x000fe20001f61670 */
[----:B------:R-:W-:Y:S01]  /*50f0*/  FMUL.FTZ R4, R135, UR22 ;  /* 0x0000001687047c20 */ /* 0x000fe20008410000 */
[----:B------:R-:W-:-:S02]  /*5100*/  FSEL R89, R99, -INF , !P1 ;  /* 0xff80000063597808 */ /* 0x000fc40004800000 */
[----:B------:R-:W-:Y:S02]  /*5110*/  FSETP.NEU.FTZ.AND P1, PT, R135, -INF , PT ;  /* 0xff8000008700780b */ /* 0x000fe40003f3d000 */
[C---:B------:R-:W-:Y:S02]  /*5120*/  ISETP.GE.AND P5, PT, R2.reuse, R252, PT ;  /* 0x000000fc0200720c */ /* 0x040fe40003fa6270 */
[----:B------:R-:W-:Y:S02]  /*5130*/  ISETP.GE.AND P2, PT, R2, R251, PT ;  /* 0x000000fb0200720c */ /* 0x000fe40003f46270 */
[----:B------:R-:W-:Y:S02]  /*5140*/  FSEL R15, R4, RZ, P1 ;  /* 0x000000ff040f7208 */ /* 0x000fe40000800000 */
[C---:B------:R-:W-:Y:S02]  /*5150*/  ISETP.LT.OR P5, PT, R2.reuse, R248, P5 ;  /* 0x000000f80200720c */ /* 0x040fe40002fa1670 */
[----:B------:R-:W-:Y:S01]  /*5160*/  ISETP.LT.OR P2, PT, R2, R247, P2 ;  /* 0x000000f70200720c */ /* 0x000fe20001741670 */
[----:B------:R-:W-:Y:S01]  /*5170*/  FFMA.FTZ R4, R32, UR22, -R15 ;  /* 0x0000001620047c23 */ /* 0x000fe2000801080f */
[----:B------:R-:W-:-:S02]  /*5180*/  ISETP.GE.AND P4, PT, R5, R252, PT ;  /* 0x000000fc0500720c */ /* 0x000fc40003f86270 */
[----:B--2---:R-:W-:Y:S01]  /*5190*/  FMNMX.FTZ R2, R22, R24, !PT ;  /* 0x0000001816027209 */ /* 0x004fe20007810000 */
[----:B------:R1:W2:Y:S01]  /*51a0*/  MUFU.EX2 R26, R4 ;  /* 0x00000004001a7308 */ /* 0x0002a20000000800 */
[----:B------:R-:W-:Y:S02]  /*51b0*/  ISETP.LT.OR P4, PT, R5, R248, P4 ;  /* 0x000000f80500720c */ /* 0x000fe40002781670 */
[----:B------:R-:W-:Y:S01]  /*51c0*/  ISETP.GE.AND P1, PT, R10, R251, PT ;  /* 0x000000fb0a00720c */ /* 0x000fe20003f26270 */
[----:B------:R-:W3:Y:S01]  /*51d0*/  SHFL.BFLY PT, R5, R2, 0x1, 0x1f ;  /* 0x0c201f0002057f89 */ /* 0x000ee200000e0000 */
[----:B------:R-:W-:Y:S02]  /*51e0*/  FSEL R58, R96, -INF , !P5 ;  /* 0xff800000603a7808 */ /* 0x000fe40006800000 */
[----:B------:R-:W-:Y:S02]  /*51f0*/  ISETP.LT.OR P1, PT, R10, R247, P1 ;  /* 0x000000f70a00720c */ /* 0x000fe40000f21670 */
[----:B------:R-:W-:-:S02]  /*5200*/  FSEL R88, R98, -INF , !P2 ;  /* 0xff80000062587808 */ /* 0x000fc40005000000 */
[----:B------:R-:W-:Y:S02]  /*5210*/  FSEL R64, R82, -INF , !P1 ;  /* 0xff80000052407808 */ /* 0x000fe40004800000 */
[----:B------:R-:W-:Y:S02]  /*5220*/  FSEL R65, R97, -INF , !P4 ;  /* 0xff80000061417808 */ /* 0x000fe40006000000 */
[-C--:B------:R-:W-:Y:S01]  /*5230*/  ISETP.GE.AND P5, PT, R11, R252.reuse, PT ;  /* 0x000000fc0b00720c */ /* 0x080fe20003fa6270 */
[----:B-1----:R-:W-:Y:S01]  /*5240*/  FFMA.FTZ R4, R33, UR22, -R15 ;  /* 0x0000001621047c23 */ /* 0x002fe2000801080f */
[----:B--2---:R-:W-:Y:S01]  /*5250*/  STL [R1+0x34], R26 ;  /* 0x0000341a01007387 */ /* 0x004fe20000100800 */
[----:B------:R-:W-:Y:S02]  /*5260*/  ISETP.GE.AND P2, PT, R11, R251, PT ;  /* 0x000000fb0b00720c */ /* 0x000fe40003f46270 */
[----:B------:R1:W2:Y:S01]  /*5270*/  MUFU.EX2 R27, R4 ;  /* 0x00000004001b7308 */ /* 0x0002a20000000800 */
[----:B------:R-:W-:-:S02]  /*5280*/  ISETP.GE.AND P4, PT, R10, R252, PT ;  /* 0x000000fc0a00720c */ /* 0x000fc40003f86270 */
[CC--:B------:R-:W-:Y:S02]  /*5290*/  ISETP.LT.OR P5, PT, R11.reuse, R248.reuse, P5 ;  /* 0x000000f80b00720c */ /* 0x0c0fe40002fa1670 */
[----:B------:R-:W-:Y:S02]  /*52a0*/  FSEL R56, R92, -INF , !P6 ;  /* 0xff8000005c387808 */ /* 0x000fe40007000000 */
[----:B---3--:R-:W-:Y:S02]  /*52b0*/  FMNMX.FTZ R134, R2, R5, !PT ;  /* 0x0000000502867209 */ /* 0x008fe40007810000 */
[----:B------:R-:W-:Y:S02]  /*52c0*/  ISETP.LT.OR P2, PT, R11, R247, P2 ;  /* 0x000000f70b00720c */ /* 0x000fe40001741670 */
[C---:B------:R-:W-:Y:S01]  /*52d0*/  FSETP.NEU.FTZ.AND P1, PT, R134.reuse, -INF , PT ;  /* 0xff8000008600780b */ /* 0x040fe20003f3d000 */
[----:B------:R-:W-:Y:S01]  /*52e0*/  FMUL.FTZ R2, R134, UR22 ;  /* 0x0000001686027c20 */ /* 0x000fe20008410000 */
[----:B------:R-:W-:-:S02]  /*52f0*/  ISETP.LT.OR P4, PT, R10, R248, P4 ;  /* 0x000000f80a00720c */ /* 0x000fc40002781670 */
[----:B------:R-:W-:Y:S01]  /*5300*/  FSEL R57, R93, -INF , !P5 ;  /* 0xff8000005d397808 */ /* 0x000fe20006800000 */
[----:B-1----:R-:W-:Y:S01]  /*5310*/  FFMA.FTZ R4, R34, UR22, -R15 ;  /* 0x0000001622047c23 */ /* 0x002fe2000801080f */
[----:B--2---:R-:W-:Y:S01]  /*5320*/  STL [R1+0x30], R27 ;  /* 0x0000301b01007387 */ /* 0x004fe20000100800 */
[----:B------:R-:W-:Y:S02]  /*5330*/  FSEL R13, R2, RZ, P1 ;  /* 0x000000ff020d7208 */ /* 0x000fe40000800000 */
[-C--:B------:R-:W-:Y:S02]  /*5340*/  ISETP.GE.AND P6, PT, R9, R252.reuse, PT ;  /* 0x000000fc0900720c */ /* 0x080fe40003fc6270 */
[----:B------:R-:W1:Y:S01]  /*5350*/  MUFU.EX2 R4, R4 ;  /* 0x0000000400047308 */ /* 0x000e620000000800 */
[----:B------:R-:W-:Y:S01]  /*5360*/  IMAD.IADD R2, R144, 0x1, R145 ;  /* 0x0000000190027824 */ /* 0x000fe200078e0291 */
[----:B------:R-:W-:Y:S02]  /*5370*/  FSEL R66, R95, -INF , !P2 ;  /* 0xff8000005f427808 */ /* 0x000fe40005000000 */
[----:B------:R-:W-:-:S02]  /*5380*/  ISETP.GE.AND P5, PT, R8, R252, PT ;  /* 0x000000fc0800720c */ /* 0x000fc40003fa6270 */
[-C--:B------:R-:W-:Y:S02]  /*5390*/  ISETP.LT.OR P6, PT, R9, R248.reuse, P6 ;  /* 0x000000f80900720c */ /* 0x080fe400037c1670 */
[----:B------:R-:W-:Y:S02]  /*53a0*/  FSEL R49, R80, -INF , !P4 ;  /* 0xff80000050317808 */ /* 0x000fe40006000000 */
[----:B------:R-:W-:Y:S01]  /*53b0*/  FSEL R67, R94, -INF , !P3 ;  /* 0xff8000005e437808 */ /* 0x000fe20005800000 */
[----:B-1----:R-:W-:Y:S01]  /*53c0*/  STL [R1+0x38], R4 ;  /* 0x0000380401007387 */ /* 0x002fe20000100800 */
[----:B------:R-:W-:Y:S02]  /*53d0*/  LEA R229, R2, UR4, 0x1 ;  /* 0x0000000402e57c11 */ /* 0x000fe4000f8e08ff */
[----:B------:R-:W-:Y:S01]  /*53e0*/  ISETP.GE.AND P2, PT, R8, R251, PT ;  /* 0x000000fb0800720c */ /* 0x000fe20003f46270 */
[----:B------:R1:W-:Y:S01]  /*53f0*/  STL [R1+0x9c], R134 ;  /* 0x00009c8601007387 */ /* 0x0003e20000100800 */
[----:B------:R-:W-:Y:S01]  /*5400*/  FFMA.FTZ R2, R37, UR22, -R13 ;  /* 0x0000001625027c23 */ /* 0x000fe2000801080d */
[----:B------:R-:W-:Y:S01]  /*5410*/  LEA R230, R3, R229, 0x1 ;  /* 0x000000e503e67211 */ /* 0x000fe200078e08ff */
[----:B------:R-:W-:Y:S01]  /*5420*/  IMAD R232, R0, 0x2, R229 ;  /* 0x0000000200e87824 */ /* 0x000fe200078e02e5 */
[C---:B------:R-:W-:Y:S01]  /*5430*/  ISETP.LT.OR P5, PT, R8.reuse, R248, P5 ;  /* 0x000000f80800720c */ /* 0x040fe20002fa1670 */
[----:B------:R-:W-:Y:S01]  /*5440*/  LDSM.16.MT88.4 R116, [R229+0xe000] ;  /* 0x00e00000e574783b */ /* 0x000fe20000004200 */
[----:B------:R-:W-:-:S02]  /*5450*/  ISETP.LT.OR P2, PT, R8, R247, P2 ;  /* 0x000000f70800720c */ /* 0x000fc40001741670 */
[-C--:B------:R-:W-:Y:S01]  /*5460*/  ISETP.GE.AND P4, PT, R7, R252.reuse, PT ;  /* 0x000000fc0700720c */ /* 0x080fe20003f86270 */
[----:B------:R-:W-:Y:S01]  /*5470*/  LDSM.16.MT88.4 R96, [R229+0xc000] ;  /* 0x00c00000e560783b */ /* 0x000fe20000004200 */
[----:B------:R-:W-:Y:S02]  /*5480*/  FSEL R48, R81, -INF , !P6 ;  /* 0xff80000051307808 */ /* 0x000fe40007000000 */
[----:B------:R-:W-:Y:S01]  /*5490*/  ISETP.GE.AND P1, PT, R12, R252, PT ;  /* 0x000000fc0c00720c */ /* 0x000fe20003f26270 */
[----:B------:R-:W-:Y:S01]  /*54a0*/  LDSM.16.MT88.4 R52, [R229+0xc800] ;  /* 0x00c80000e534783b */ /* 0x000fe20000004200 */
[----:B------:R-:W-:-:S03]  /*54b0*/  ISETP.GE.AND P3, PT, R9, R251, PT ;  /* 0x000000fb0900720c */ /* 0x000fc60003f66270 */
[----:B-1----:R-:W2:Y:S01]  /*54c0*/  LDL.LU R134, [R1+0x38] ;  /* 0x0000380001867983 */ /* 0x002ea20000300800 */
[----:B------:R1:W-:Y:S01]  /*54d0*/  MUFU.EX2 R135, R2 ;  /* 0x0000000200877308 */ /* 0x0003e20000000800 */
[----:B------:R-:W-:Y:S02]  /*54e0*/  IMAD R231, R0, 0x2, R230 ;  /* 0x0000000200e77824 */ /* 0x000fe400078e02e6 */
[----:B------:R-:W-:Y:S01]  /*54f0*/  FFMA.FTZ R0, R39, UR22, -R13 ;  /* 0x0000001627007c23 */ /* 0x000fe2000801080d */
[----:B------:R-:W-:Y:S01]  /*5500*/  FFMA.FTZ R4, R35, UR22, -R15 ;  /* 0x0000001623047c23 */ /* 0x000fe2000801080f */
[----:B------:R-:W-:Y:S01]  /*5510*/  FSEL R50, R74, -INF , !P2 ;  /* 0xff8000004a327808 */ /* 0x000fe20005000000 */
[----:B------:R-:W-:Y:S01]  /*5520*/  LDSM.16.MT88.4 R120, [R230+0xe000] ;  /* 0x00e00000e678783b */ /* 0x000fe20000004200 */
[C---:B------:R-:W-:Y:S02]  /*5530*/  ISETP.GE.AND P6, PT, R7.reuse, R251, PT ;  /* 0x000000fb0700720c */ /* 0x040fe40003fc6270 */
[-C--:B------:R-:W-:Y:S01]  /*5540*/  ISETP.LT.OR P4, PT, R7, R248.reuse, P4 ;  /* 0x000000f80700720c */ /* 0x080fe20002781670 */
[----:B------:R-:W-:Y:S01]  /*5550*/  LDSM.16.MT88.4 R100, [R230+0xc000] ;  /* 0x00c00000e664783b */ /* 0x000fe20000004200 */
[----:B------:R-:W-:-:S02]  /*5560*/  ISETP.LT.OR P1, PT, R12, R248, P1 ;  /* 0x000000f80c00720c */ /* 0x000fc40000f21670 */
[----:B------:R-:W-:Y:S01]  /*5570*/  ISETP.LT.OR P3, PT, R9, R247, P3 ;  /* 0x000000f70900720c */ /* 0x000fe20001f61670 */
[----:B------:R-:W-:Y:S01]  /*5580*/  LDSM.16.MT88.4 R104, [R232+0xc000] ;  /* 0x00c00000e868783b */ /* 0x000fe20000004200 */
[----:B-1----:R-:W-:Y:S01]  /*5590*/  FFMA.FTZ R2, R38, UR22, -R13 ;  /* 0x0000001626027c23 */ /* 0x002fe2000801080d */
[----:B------:R-:W-:Y:S02]  /*55a0*/  FMNMX.FTZ R3, R88, R89, !PT ;  /* 0x0000005958037209 */ /* 0x000fe40007810000 */
[----:B------:R-:W-:Y:S01]  /*55b0*/  LDSM.16.MT88.4 R140, [R231+0xe000] ;  /* 0x00e00000e78c783b */ /* 0x000fe20000004200 */
[----:B------:R1:W-:Y:S01]  /*55c0*/  MUFU.EX2 R224, R2 ;  /* 0x0000000200e07308 */ /* 0x0003e20000000800 */
[----:B------:R-:W-:Y:S02]  /*55d0*/  ISETP.GE.AND P2, PT, R14, R251, PT ;  /* 0x000000fb0e00720c */ /* 0x000fe40003f46270 */
[----:B------:R-:W-:Y:S04]  /*55e0*/  LDSM.16.MT88.4 R108, [R231+0xc000] ;  /* 0x00c00000e76c783b */ /* 0x000fe80000004200 */
[----:B------:R-:W-:Y:S01]  /*55f0*/  LDSM.16.MT88.4 R128, [R232+0xe000] ;  /* 0x00e00000e880783b */ /* 0x000fe20000004200 */
[----:B------:R3:W-:Y:S03]  /*5600*/  MUFU.EX2 R237, R0 ;  /* 0x0000000000ed7308 */ /* 0x0007e60000000800 */
[----:B------:R-:W-:Y:S04]  /*5610*/  LDSM.16.MT88.4 R92, [R232+0xe800] ;  /* 0x00e80000e85c783b */ /* 0x000fe80000004200 */
[----:B------:R-:W-:Y:S01]  /*5620*/  LDSM.16.MT88.4 R68, [R232+0xc800] ;  /* 0x00c80000e844783b */ /* 0x000fe20000004200 */
[----:B-1----:R-:W-:-:S04]  /*5630*/  FMNMX.FTZ R2, R58, R65, !PT ;  /* 0x000000413a027209 */ /* 0x002fc80007810000 */
[----:B------:R-:W-:-:S04]  /*5640*/  FMNMX.FTZ R2, R56, R2, !PT ;  /* 0x0000000238027209 */ /* 0x000fc80007810000 */
[----:B------:R-:W-:Y:S01]  /*5650*/  FMNMX.FTZ R2, R57, R2, !PT ;  /* 0x0000000239027209 */ /* 0x000fe20007810000 */
[----:B---3--:R-:W-:Y:S01]  /*5660*/  FFMA.FTZ R0, R40, UR22, -R15 ;  /* 0x0000001628007c23 */ /* 0x008fe2000801080f */
[----:B------:R1:W-:Y:S02]  /*5670*/  MUFU.EX2 R238, R4 ;  /* 0x0000000400ee7308 */ /* 0x0003e40000000800 */
[----:B------:R-:W-:-:S04]  /*5680*/  FMNMX.FTZ R2, R49, R2, !PT ;  /* 0x0000000231027209 */ /* 0x000fc80007810000 */
[----:B------:R-:W-:Y:S02]  /*5690*/  FMNMX.FTZ R2, R48, R2, !PT ;  /* 0x0000000230027209 */ /* 0x000fe40007810000 */
[----:B------:R3:W-:Y:S01]  /*56a0*/  MUFU.EX2 R240, R0 ;  /* 0x0000000000f07308 */ /* 0x0007e20000000800 */
[-C--:B------:R-:W-:Y:S02]  /*56b0*/  ISETP.LT.OR P6, PT, R7, R247.reuse, P6 ;  /* 0x000000f70700720c */ /* 0x080fe400037c1670 */
[----:B------:R-:W-:Y:S01]  /*56c0*/  ISETP.LT.OR P2, PT, R14, R247, P2 ;  /* 0x000000f70e00720c */ /* 0x000fe20001741670 */
[----:B-1----:R-:W-:Y:S01]  /*56d0*/  FFMA.FTZ R4, R36, UR22, -R13 ;  /* 0x0000001624047c23 */ /* 0x002fe2000801080d */
[----:B------:R-:W-:Y:S02]  /*56e0*/  FSEL R36, R72, -INF , !P5 ;  /* 0xff80000048247808 */ /* 0x000fe40006800000 */
[----:B------:R-:W-:Y:S01]  /*56f0*/  ISETP.GE.AND P5, PT, R14, R252, PT ;  /* 0x000000fc0e00720c */ /* 0x000fe20003fa6270 */
[----:B---3--:R-:W-:-:S03]  /*5700*/  FFMA.FTZ R0, R41, UR22, -R15 ;  /* 0x0000001629007c23 */ /* 0x008fc6000801080f */
[----:B------:R-:W-:Y:S02]  /*5710*/  ISETP.LT.OR P5, PT, R14, R248, P5 ;  /* 0x000000f80e00720c */ /* 0x000fe40002fa1670 */
[----:B------:R-:W-:Y:S01]  /*5720*/  FSEL R14, R73, -INF , !P4 ;  /* 0xff800000490e7808 */ /* 0x000fe20006000000 */
[----:B------:R1:W-:Y:S01]  /*5730*/  MUFU.EX2 R221, R0 ;  /* 0x0000000000dd7308 */ /* 0x0003e20000000800 */
[----:B------:R-:W-:Y:S02]  /*5740*/  FSEL R37, R75, -INF , !P6 ;  /* 0xff8000004b257808 */ /* 0x000fe40007000000 */
[----:B------:R-:W-:Y:S01]  /*5750*/  ISETP.GE.AND P6, PT, R17, R252, PT ;  /* 0x000000fc1100720c */ /* 0x000fe20003fc6270 */
[----:B------:R-:W-:Y:S01]  /*5760*/  LDSM.16.MT88.4 R72, [R231+0xe800] ;  /* 0x00e80000e748783b */ /* 0x000fe20000004200 */
[----:B------:R-:W-:Y:S02]  /*5770*/  FSEL R177, R76, -INF , !P1 ;  /* 0xff8000004cb17808 */ /* 0x000fe40004800000 */
[----:B------:R-:W-:-:S02]  /*5780*/  FSEL R132, R77, -INF , !P5 ;  /* 0xff8000004d847808 */ /* 0x000fc40006800000 */
[----:B------:R-:W-:Y:S02]  /*5790*/  ISETP.GE.AND P5, PT, R21, R252, PT ;  /* 0x000000fc1500720c */ /* 0x000fe40003fa6270 */
[----:B-1----:R-:W-:-:S04]  /*57a0*/  FMNMX.FTZ R0, R36, R2, !PT ;  /* 0x0000000224007209 */ /* 0x002fc80007810000 */
[----:B------:R-:W-:Y:S02]  /*57b0*/  FMNMX.FTZ R0, R14, R0, !PT ;  /* 0x000000000e007209 */ /* 0x000fe40007810000 */
[C---:B------:R-:W-:Y:S02]  /*57c0*/  ISETP.GE.AND P4, PT, R16.reuse, R252, PT ;  /* 0x000000fc1000720c */ /* 0x040fe40003f86270 */
[----:B------:R-:W-:Y:S02]  /*57d0*/  ISETP.LT.OR P6, PT, R17, R248, P6 ;  /* 0x000000f81100720c */ /* 0x000fe400037c1670 */
[----:B------:R-:W-:Y:S02]  /*57e0*/  FMNMX.FTZ R0, R177, R0, !PT ;  /* 0x00000000b1007209 */ /* 0x000fe40007810000 */
[-C--:B------:R-:W-:Y:S02]  /*57f0*/  ISETP.LT.OR P5, PT, R21, R248.reuse, P5 ;  /* 0x000000f81500720c */ /* 0x080fe40002fa1670 */
[----:B------:R-:W-:-:S02]  /*5800*/  ISETP.LT.OR P4, PT, R16, R248, P4 ;  /* 0x000000f81000720c */ /* 0x000fc40002781670 */
[----:B------:R-:W-:Y:S02]  /*5810*/  FSEL R91, R84, -INF , !P6 ;  /* 0xff800000545b7808 */ /* 0x000fe40007000000 */
[----:B------:R-:W-:Y:S01]  /*5820*/  FMNMX.FTZ R0, R132, R0, !PT ;  /* 0x0000000084007209 */ /* 0x000fe20007810000 */
[----:B------:R-:W-:Y:S01]  /*5830*/  FFMA.FTZ R2, R42, UR22, -R15 ;  /* 0x000000162a027c23 */ /* 0x000fe2000801080f */
[----:B------:R-:W-:Y:S02]  /*5840*/  FSEL R217, R168, -INF , !P5 ;  /* 0xff800000a8d97808 */ /* 0x000fe40006800000 */
[----:B------:R-:W-:Y:S02]  /*5850*/  FSEL R176, R79, -INF , !P2 ;  /* 0xff8000004fb07808 */ /* 0x000fe40005000000 */
[-C--:B------:R-:W-:Y:S02]  /*5860*/  ISETP.GE.AND P5, PT, R19, R252.reuse, PT ;  /* 0x000000fc1300720c */ /* 0x080fe40003fa6270 */
[----:B------:R-:W-:-:S02]  /*5870*/  ISETP.GE.AND P2, PT, R20, R252, PT ;  /* 0x000000fc1400720c */ /* 0x000fc40003f46270 */
[----:B------:R-:W-:Y:S02]  /*5880*/  FSEL R133, R85, -INF , !P4 ;  /* 0xff80000055857808 */ /* 0x000fe40006000000 */
[----:B------:R-:W-:Y:S01]  /*5890*/  FMNMX.FTZ R0, R91, R0, !PT ;  /* 0x000000005b007209 */ /* 0x000fe20007810000 */
[----:B------:R1:W-:Y:S01]  /*58a0*/  MUFU.EX2 R235, R2 ;  /* 0x0000000200eb7308 */ /* 0x0003e20000000800 */
[-C--:B------:R-:W-:Y:S02]  /*58b0*/  ISETP.LT.OR P5, PT, R19, R248.reuse, P5 ;  /* 0x000000f81300720c */ /* 0x080fe40002fa1670 */
[----:B------:R-:W-:Y:S02]  /*58c0*/  ISETP.LT.OR P2, PT, R20, R248, P2 ;  /* 0x000000f81400720c */ /* 0x000fe40001741670 */
[----:B------:R-:W-:-:S03]  /*58d0*/  FMNMX.FTZ R0, R133, R0, !PT ;  /* 0x0000000085007209 */ /* 0x000fc60007810000 */
[----:B------:R-:W3:Y:S01]  /*58e0*/  MUFU.EX2 R5, R4 ;  /* 0x0000000400057308 */ /* 0x000ee20000000800 */
[----:B------:R-:W-:Y:S02]  /*58f0*/  FSEL R211, R172, -INF , !P5 ;  /* 0xff800000acd37808 */ /* 0x000fe40006800000 */
[----:B------:R-:W-:Y:S02]  /*5900*/  FSEL R216, R169, -INF , !P2 ;  /* 0xff800000a9d87808 */ /* 0x000fe40005000000 */
[----:B------:R-:W-:Y:S01]  /*5910*/  ISETP.GE.AND P5, PT, R18, R252, PT ;  /* 0x000000fc1200720c */ /* 0x000fe20003fa6270 */
[----:B-1----:R-:W-:Y:S01]  /*5920*/  FFMA.FTZ R2, R43, UR22, -R15 ;  /* 0x000000162b027c23 */ /* 0x002fe2000801080f */
[----:B------:R-:W-:Y:S02]  /*5930*/  FMNMX.FTZ R0, R217, R0, !PT ;  /* 0x00000000d9007209 */ /* 0x000fe40007810000 */
[----:B------:R-:W-:Y:S01]  /*5940*/  FSEL R51, R83, -INF , !P3 ;  /* 0xff80000053337808 */ /* 0x000fe20005800000 */
[----:B------:R1:W-:Y:S01]  /*5950*/  MUFU.EX2 R233, R2 ;  /* 0x0000000200e97308 */ /* 0x0003e20000000800 */
[----:B------:R-:W-:Y:S01]  /*5960*/  ISETP.GE.AND P3, PT, R12, R251, PT ;  /* 0x000000fb0c00720c */ /* 0x000fe20003f66270 */
[----:B------:R-:W-:Y:S01]  /*5970*/  LDSM.16.MT88.4 R80, [R229+0xe800] ;  /* 0x00e80000e550783b */ /* 0x000fe20000004200 */
[----:B------:R-:W-:-:S02]  /*5980*/  ISETP.LT.OR P5, PT, R18, R248, P5 ;  /* 0x000000f81200720c */ /* 0x000fc40002fa1670 */
[----:B------:R-:W-:Y:S02]  /*5990*/  FMNMX.FTZ R3, R67, R3, !PT ;  /* 0x0000000343037209 */ /* 0x000fe40007810000 */
[----:B------:R-:W-:Y:S02]  /*59a0*/  FMNMX.FTZ R0, R216, R0, !PT ;  /* 0x00000000d8007209 */ /* 0x000fe40007810000 */
[----:B------:R-:W-:Y:S01]  /*59b0*/  ISETP.LT.OR P3, PT, R12, R247, P3 ;  /* 0x000000f70c00720c */ /* 0x000fe20001f61670 */
[----:B-1----:R-:W-:Y:S01]  /*59c0*/  FFMA.FTZ R2, R44, UR22, -R13 ;  /* 0x000000162c027c23 */ /* 0x002fe2000801080d */
[----:B------:R-:W-:-:S03]  /*59d0*/  FSEL R210, R173, -INF , !P5 ;  /* 0xff800000add27808 */ /* 0x000fc60006800000 */
[----:B------:R1:W-:Y:S01]  /*59e0*/  MUFU.EX2 R219, R2 ;  /* 0x0000000200db7308 */ /* 0x0003e20000000800 */
[----:B------:R-:W-:Y:S02]  /*59f0*/  FMNMX.FTZ R3, R66, R3, !PT ;  /* 0x0000000342037209 */ /* 0x000fe40007810000 */
[----:B------:R-:W-:Y:S02]  /*5a00*/  FMNMX.FTZ R0, R211, R0, !PT ;  /* 0x00000000d3007209 */ /* 0x000fe40007810000 */
[----:B------:R-:W-:Y:S02]  /*5a10*/  FSEL R178, R78, -INF , !P3 ;  /* 0xff8000004eb27808 */ /* 0x000fe40005800000 */
[-C--:B------:R-:W-:Y:S01]  /*5a20*/  ISETP.GE.AND P1, PT, R17, R251.reuse, PT ;  /* 0x000000fb1100720c */ /* 0x080fe20003f26270 */
[----:B---3--:R3:W-:Y:S01]  /*5a30*/  STL [R1+0x2c], R5 ;  /* 0x00002c0501007387 */ /* 0x0087e20000100800 */
[----:B------:R-:W-:Y:S02]  /*5a40*/  ISETP.GE.AND P3, PT, R16, R251, PT ;  /* 0x000000fb1000720c */ /* 0x000fe40003f66270 */
[----:B------:R-:W-:Y:S01]  /*5a50*/  FMNMX.FTZ R3, R64, R3, !PT ;  /* 0x0000000340037209 */ /* 0x000fe20007810000 */
[----:B------:R-:W-:Y:S01]  /*5a60*/  LDSM.16.MT88.4 R76, [R230+0xc800] ;  /* 0x00c80000e64c783b */ /* 0x000fe20000004200 */
[----:B-1----:R-:W-:Y:S01]  /*5a70*/  FFMA.FTZ R2, R45, UR22, -R13 ;  /* 0x000000162d027c23 */ /* 0x002fe2000801080d */
[----:B------:R-:W-:-:S03]  /*5a80*/  FMNMX.FTZ R0, R210, R0, !PT ;  /* 0x00000000d2007209 */ /* 0x000fc60007810000 */
[----:B------:R1:W4:Y:S01]  /*5a90*/  MUFU.EX2 R236, R2 ;  /* 0x0000000200ec7308 */ /* 0x0003220000000800 */
[----:B------:R-:W-:Y:S02]  /*5aa0*/  F2FP.BF16.F32.PACK_AB R4, R27, R26 ;  /* 0x0000001a1b04723e */ /* 0x000fe400000010ff */
[----:B------:R-:W-:Y:S02]  /*5ab0*/  F2FP.BF16.F32.PACK_AB R7, R237, R224 ;  /* 0x000000e0ed07723e */ /* 0x000fe400000010ff */
[-C--:B------:R-:W-:Y:S02]  /*5ac0*/  ISETP.LT.OR P1, PT, R17, R247.reuse, P1 ;  /* 0x000000f71100720c */ /* 0x080fe40000f21670 */
[----:B------:R-:W-:Y:S01]  /*5ad0*/  ISETP.LT.OR P3, PT, R16, R247, P3 ;  /* 0x000000f71000720c */ /* 0x000fe20001f61670 */
[----:B------:R-:W4:Y:S01]  /*5ae0*/  SHFL.BFLY PT, R12, R0, 0x2, 0x1f ;  /* 0x0c401f00000c7f89 */ /* 0x000f2200000e0000 */
[----:B---3--:R-:W-:Y:S01]  /*5af0*/  F2FP.BF16.F32.PACK_AB R5, R135, R5 ;  /* 0x000000058705723e */ /* 0x008fe200000010ff */
[----:B-1----:R-:W-:-:S04]  /*5b00*/  FFMA.FTZ R2, R59, UR22, -R13 ;  /* 0x000000163b027c23 */ /* 0x002fc8000801080d */
[----:B------:R1:W-:Y:S01]  /*5b10*/  MUFU.EX2 R234, R2 ;  /* 0x0000000200ea7308 */ /* 0x0003e20000000800 */
[----:B------:R-:W-:Y:S02]  /*5b20*/  FSEL R59, R86, -INF , !P1 ;  /* 0xff800000563b7808 */ /* 0x000fe40004800000 */
[----:B------:R-:W-:Y:S02]  /*5b30*/  FSEL R90, R87, -INF , !P3 ;  /* 0xff800000575a7808 */ /* 0x000fe40005800000 */
[----:B------:R-:W3:Y:S01]  /*5b40*/  LDSM.16.MT88.4 R84, [R230+0xe800] ;  /* 0x00e80000e654783b */ /* 0x000ee20000004200 */
[----:B-1----:R-:W-:Y:S01]  /*5b50*/  FMNMX.FTZ R2, R51, R3, !PT ;  /* 0x0000000333027209 */ /* 0x002fe20007810000 */
[----:B------:R-:W-:Y:S01]  /*5b60*/  FFMA.FTZ R3, R63, UR22, -R13 ;  /* 0x000000163f037c23 */ /* 0x000fe2000801080d */
[----:B------:R-:W-:Y:S01]  /*5b70*/  ISETP.GE.AND P6, PT, R21, R251, PT ;  /* 0x000000fb1500720c */ /* 0x000fe20003fc6270 */
[----:B------:R-:W-:Y:S01]  /*5b80*/  LDSM.16.MT88.4 R60, [R231+0xc800] ;  /* 0x00c80000e73c783b */ /* 0x000fe20000004200 */
[----:B------:R-:W-:Y:S01]  /*5b90*/  FMNMX.FTZ R2, R50, R2, !PT ;  /* 0x0000000232027209 */ /* 0x000fe20007810000 */
[----:B------:R-:W1:Y:S03]  /*5ba0*/  MUFU.EX2 R228, R3 ;  /* 0x0000000300e47308 */ /* 0x000e660000000800 */
[----:B------:R-:W-:-:S04]  /*5bb0*/  FMNMX.FTZ R2, R37, R2, !PT ;  /* 0x0000000225027209 */ /* 0x000fc80007810000 */
[----:B------:R-:W-:-:S04]  /*5bc0*/  FMNMX.FTZ R2, R178, R2, !PT ;  /* 0x00000002b2027209 */ /* 0x000fc80007810000 */
[----:B------:R-:W-:Y:S02]  /*5bd0*/  FMNMX.FTZ R2, R176, R2, !PT ;  /* 0x00000002b0027209 */ /* 0x000fe40007810000 */
[----:B------:R-:W-:Y:S02]  /*5be0*/  ISETP.GE.AND P4, PT, R20, R251, PT ;  /* 0x000000fb1400720c */ /* 0x000fe40003f86270 */
[----:B------:R-:W-:Y:S02]  /*5bf0*/  ISETP.LT.OR P6, PT, R21, R247, P6 ;  /* 0x000000f71500720c */ /* 0x000fe400037c1670 */
[----:B------:R-:W-:Y:S02]  /*5c00*/  FMNMX.FTZ R2, R59, R2, !PT ;  /* 0x000000023b027209 */ /* 0x000fe40007810000 */
[----:B------:R-:W-:Y:S02]  /*5c10*/  F2FP.BF16.F32.PACK_AB R8, R221, R240 ;  /* 0x000000f0dd08723e */ /* 0x000fe400000010ff */
[----:B----4-:R-:W-:-:S02]  /*5c20*/  F2FP.BF16.F32.PACK_AB R9, R236, R219 ;  /* 0x000000dbec09723e */ /* 0x010fc400000010ff */
[----:B------:R-:W-:Y:S02]  /*5c30*/  F2FP.BF16.F32.PACK_AB R10, R233, R235 ;  /* 0x000000ebe90a723e */ /* 0x000fe400000010ff */
[----:B-1----:R-:W-:Y:S02]  /*5c40*/  F2FP.BF16.F32.PACK_AB R11, R228, R234 ;  /* 0x000000eae40b723e */ /* 0x002fe400000010ff */
[----:B------:R-:W-:Y:S02]  /*5c50*/  ISETP.LT.OR P4, PT, R20, R247, P4 ;  /* 0x000000f71400720c */ /* 0x000fe40002781670 */
[----:B------:R-:W-:Y:S02]  /*5c60*/  ISETP.GE.AND P2, PT, R19, R251, PT ;  /* 0x000000fb1300720c */ /* 0x000fe40003f46270 */
[----:B------:R-:W-:Y:S02]  /*5c70*/  FSEL R209, R170, -INF , !P6 ;  /* 0xff800000aad17808 */ /* 0x000fe40007000000 */
[----:B------:R-:W-:-:S02]  /*5c80*/  FMNMX.FTZ R3, R90, R2, !PT ;  /* 0x000000025a037209 */ /* 0x000fc40007810000 */
[----:B------:R-:W-:Y:S02]  /*5c90*/  FMNMX.FTZ R0, R0, R12, !PT ;  /* 0x0000000c00007209 */ /* 0x000fe40007810000 */
[----:B------:R-:W-:Y:S02]  /*5ca0*/  ISETP.LT.OR P2, PT, R19, R247, P2 ;  /* 0x000000f71300720c */ /* 0x000fe40001741670 */
[----:B--2---:R-:W-:-:S07]  /*5cb0*/  F2FP.BF16.F32.PACK_AB R6, R238, R134 ;  /* 0x00000086ee06723e */ /* 0x004fce00000010ff */
[C---:B------:R-:W-:Y:S06]  /*5cc0*/  HMMA.16816.F32.BF16 R136, R4.reuse, R116, RZ ;  /* 0x000000740488723c */ /* 0x040fec00000418ff */
[C---:B------:R-:W-:Y:S06]  /*5cd0*/  HMMA.16816.F32.BF16 R160, R4.reuse, R96, RZ ;  /* 0x0000006004a0723c */ /* 0x040fec00000418ff */
[----:B------:R-:W-:Y:S01]  /*5ce0*/  HMMA.16816.F32.BF16 R148, R4, R120, RZ ;  /* 0x000000780494723c */ /* 0x000fe200000418ff */
[----:B------:R-:W-:-:S05]  /*5cf0*/  ISETP.GE.AND P5, PT, R18, R251, PT ;  /* 0x000000fb1200720c */ /* 0x000fca0003fa6270 */
[----:B------:R-:W-:Y:S01]  /*5d00*/  HMMA.16816.F32.BF16 R124, R4, R140, RZ ;  /* 0x0000008c047c723c */ /* 0x000fe200000418ff */
[----:B------:R-:W-:Y:S01]  /*5d10*/  FSEL R208, R171, -INF , !P4 ;  /* 0xff800000abd07808 */ /* 0x000fe20006000000 */
[----:B------:R-:W1:Y:S01]  /*5d20*/  SHFL.BFLY PT, R2, R0, 0x1, 0x1f ;  /* 0x0c201f0000027f89 */ /* 0x000e6200000e0000 */
[----:B------:R-:W-:-:S03]  /*5d30*/  FMNMX.FTZ R3, R209, R3, !PT ;  /* 0x00000003d1037209 */ /* 0x000fc60007810000 */
[----:B------:R-:W-:Y:S01]  /*5d40*/  HMMA.16816.F32.BF16 R136, R8, R80, R136 ;  /* 0x000000500888723c */ /* 0x000fe20000041888 */
[----:B------:R-:W-:Y:S02]  /*5d50*/  ISETP.LT.OR P5, PT, R18, R247, P5 ;  /* 0x000000f71200720c */ /* 0x000fe40002fa1670 */
[----:B------:R-:W-:-:S03]  /*5d60*/  FMNMX.FTZ R3, R208, R3, !PT ;  /* 0x00000003d0037209 */ /* 0x000fc60007810000 */
[----:B------:R-:W-:Y:S07]  /*5d70*/  HMMA.16816.F32.BF16 R192, R8, R52, R160 ;  /* 0x0000003408c0723c */ /* 0x000fee00000418a0 */
[----:B------:R-:W-:Y:S02]  /*5d80*/  FSEL R161, R174, -INF , !P2 ;  /* 0xff800000aea17808 */ /* 0x000fe40005000000 */
[----:B------:R-:W-:Y:S02]  /*5d90*/  FSEL R160, R175, -INF , !P5 ;  /* 0xff800000afa07808 */ /* 0x000fe40006800000 */
[----:B------:R-:W-:Y:S01]  /*5da0*/  FMNMX.FTZ R3, R161, R3, !PT ;  /* 0x00000003a1037209 */ /* 0x000fe20007810000 */
[----:B------:R-:W-:Y:S03]  /*5db0*/  HMMA.16816.F32.BF16 R152, R4, R108, RZ ;  /* 0x0000006c0498723c */ /* 0x000fe600000418ff */
[----:B------:R-:W-:-:S03]  /*5dc0*/  FMNMX.FTZ R3, R160, R3, !PT ;  /* 0x00000003a0037209 */ /* 0x000fc60007810000 */
[----:B---3--:R-:W-:Y:S06]  /*5dd0*/  HMMA.16816.F32.BF16 R148, R8, R84, R148 ;  /* 0x000000540894723c */ /* 0x008fec0000041894 */
        /* <DEDUP_REMOVED lines=11> */
[----:B------:R-:W2:Y:S01]  /*5e90*/  SHFL.BFLY PT, R5, R3, 0x2, 0x1f ;  /* 0x0c401f0003057f89 */ /* 0x000ea200000e0000 */
[----:B------:R-:W-:-:S04]  /*5ea0*/  IMAD.MOV.U32 R38, RZ, RZ, R137 ;  /* 0x000000ffff267224 */ /* 0x000fc800078e0089 */
[----:B------:R-:W-:Y:S01]  /*5eb0*/  HMMA.16816.F32.BF16 R124, R8, R72, R124 ;  /* 0x00000048087c723c */ /* 0x000fe2000004187c */
[----:B-1----:R-:W-:-:S04]  /*5ec0*/  FMNMX.FTZ R137, R0, R2, !PT ;  /* 0x0000000200897209 */ /* 0x002fc80007810000 */
[C---:B------:R-:W-:Y:S01]  /*5ed0*/  FSETP.NEU.FTZ.AND P1, PT, R137.reuse, -INF , PT ;  /* 0xff8000008900780b */ /* 0x040fe20003f3d000 */
[----:B------:R-:W-:Y:S01]  /*5ee0*/  FMUL.FTZ R2, R137, UR22 ;  /* 0x0000001689027c20 */ /* 0x000fe20008410000 */
[----:B------:R-:W-:Y:S04]  /*5ef0*/  HMMA.16816.F32.BF16 R188, R8, R60, R152 ;  /* 0x0000003c08bc723c */ /* 0x000fe80000041898 */
[----:B------:R-:W-:-:S03]  /*5f00*/  FSEL R2, R2, RZ, P1 ;  /* 0x000000ff02027208 */ /* 0x000fc60000800000 */
[----:B------:R-:W-:Y:S01]  /*5f10*/  MOV R155, R148 ;  /* 0x00000094009b7202 */ /* 0x000fe20000000f00 */
[----:B------:R-:W-:Y:S02]  /*5f20*/  IMAD.MOV.U32 R154, RZ, RZ, R149 ;  /* 0x000000ffff9a7224 */ /* 0x000fe400078e0095 */
[----:B------:R-:W-:Y:S01]  /*5f30*/  FFMA.FTZ R4, R58, UR22, -R2 ;  /* 0x000000163a047c23 */ /* 0x000fe20008010802 */
[----:B------:R-:W-:Y:S02]  /*5f40*/  IMAD.MOV.U32 R153, RZ, RZ, R151 ;  /* 0x000000ffff997224 */ /* 0x000fe400078e0097 */
[----:B------:R-:W-:Y:S01]  /*5f50*/  IMAD.MOV.U32 R152, RZ, RZ, R150 ;  /* 0x000000ffff987224 */ /* 0x000fe200078e0096 */
[----:B--2---:R-:W-:Y:S01]  /*5f60*/  FMNMX.FTZ R0, R3, R5, !PT ;  /* 0x0000000503007209 */ /* 0x004fe20007810000 */
[----:B------:R-:W-:Y:S01]  /*5f70*/  HMMA.16816.F32.BF16 R148, R8, R92, R144 ;  /* 0x0000005c0894723c */ /* 0x000fe20000041890 */
[----:B------:R-:W-:Y:S02]  /*5f80*/  IMAD.MOV.U32 R162, RZ, RZ, R135 ;  /* 0x000000ffffa27224 */ /* 0x000fe400078e0087 */
[----:B------:R-:W-:-:S02]  /*5f90*/  IMAD.MOV.U32 R135, RZ, RZ, R125 ;  /* 0x000000ffff877224 */ /* 0x000fc400078e007d */
[----:B------:R1:W-:Y:S01]  /*5fa0*/  MUFU.EX2 R125, R4 ;  /* 0x00000004007d7308 */ /* 0x0003e20000000800 */
[----:B------:R-:W-:Y:S01]  /*5fb0*/  FFMA.FTZ R3, R65, UR22, -R2 ;  /* 0x0000001641037c23 */ /* 0x000fe20008010802 */
[----:B------:R-:W-:Y:S01]  /*5fc0*/  IMAD.MOV.U32 R39, RZ, RZ, R124 ;  /* 0x000000ffff277224 */ /* 0x000fe200078e007c */
[----:B-1----:R-:W1:Y:S05]  /*5fd0*/  SHFL.BFLY PT, R4, R0, 0x1, 0x1f ;  /* 0x0c201f0000047f89 */ /* 0x002e6a00000e0000 */
[----:B------:R2:W3:Y:S01]  /*5fe0*/  MUFU.EX2 R124, R3 ;  /* 0x00000003007c7308 */ /* 0x0004e20000000800 */
[----:B------:R-:W-:Y:S01]  /*5ff0*/  IMAD.MOV.U32 R6, RZ, RZ, R136 ;  /* 0x000000ffff067224 */ /* 0x000fe200078e0088 */
[----:B------:R-:W-:-:S09]  /*6000*/  MOV R249, R126 ;  /* 0x0000007e00f97202 */ /* 0x000fd20000000f00 */
[----:B------:R-:W-:Y:S02]  /*6010*/  IMAD.MOV.U32 R136, RZ, RZ, R148 ;  /* 0x000000ffff887224 */ /* 0x000fe400078e0094 */
[----:B------:R-:W-:-:S03]  /*6020*/  IMAD.MOV.U32 R239, RZ, RZ, R127 ;  /* 0x000000ffffef7224 */ /* 0x000fc600078e007f */
[----:B------:R-:W-:Y:S01]  /*6030*/  MOV R127, R136 ;  /* 0x00000088007f7202 */ /* 0x000fe20000000f00 */
[----:B--2---:R-:W-:-:S04]  /*6040*/  FFMA.FTZ R3, R56, UR22, -R2 ;  /* 0x0000001638037c23 */ /* 0x004fc80008010802 */
[----:B------:R2:W-:Y:S01]  /*6050*/  MUFU.EX2 R126, R3 ;  /* 0x00000003007e7308 */ /* 0x0005e20000000800 */
[----:B-1----:R-:W-:Y:S01]  /*6060*/  FMNMX.FTZ R136, R0, R4, !PT ;  /* 0x0000000400887209 */ /* 0x002fe20007810000 */
[----:B------:R-:W-:Y:S01]  /*6070*/  FFMA.FTZ R0, R48, UR22, -R2 ;  /* 0x0000001630007c23 */ /* 0x000fe20008010802 */
[----:B------:R-:W-:Y:S02]  /*6080*/  MOV R169, R223 ;  /* 0x000000df00a97202 */ /* 0x000fe40000000f00 */
[----:B------:R-:W-:-:S03]  /*6090*/  FSETP.NEU.FTZ.AND P1, PT, R136, -INF , PT ;  /* 0xff8000008800780b */ /* 0x000fc60003f3d000 */
[----:B------:R1:W-:Y:S01]  /*60a0*/  MUFU.EX2 R245, R0 ;  /* 0x0000000000f57308 */ /* 0x0003e20000000800 */
[----:B--2---:R-:W-:-:S07]  /*60b0*/  FFMA.FTZ R3, R57, UR22, -R2 ;  /* 0x0000001639037c23 */ /* 0x004fce0008010802 */
[----:B------:R2:W4:Y:S01]  /*60c0*/  MUFU.EX2 R250, R3 ;  /* 0x0000000300fa7308 */ /* 0x0005220000000800 */
[----:B-1----:R-:W-:Y:S01]  /*60d0*/  FMUL.FTZ R0, R136, UR22 ;  /* 0x0000001688007c20 */ /* 0x002fe20008410000 */
[----:B--2---:R-:W-:-:S06]  /*60e0*/  FFMA.FTZ R3, R49, UR22, -R2 ;  /* 0x0000001631037c23 */ /* 0x004fcc0008010802 */
[----:B------:R1:W-:Y:S01]  /*60f0*/  MUFU.EX2 R246, R3 ;  /* 0x0000000300f67308 */ /* 0x0003e20000000800 */
[----:B------:R-:W-:Y:S01]  /*6100*/  FSEL R0, R0, RZ, P1 ;  /* 0x000000ff00007208 */ /* 0x000fe20000800000 */
[----:B------:R-:W-:Y:S02]  /*6110*/  IMAD.MOV.U32 R12, RZ, RZ, R150 ;  /* 0x000000ffff0c7224 */ /* 0x000fe400078e0096 */
[----:B-1----:R-:W-:-:S04]  /*6120*/  FFMA.FTZ R3, R36, UR22, -R2 ;  /* 0x0000001624037c23 */ /* 0x002fc80008010802 */
[----:B------:R1:W-:Y:S01]  /*6130*/  MUFU.EX2 R223, R3 ;  /* 0x0000000300df7308 */ /* 0x0003e20000000800 */
[----:B------:R-:W-:Y:S02]  /*6140*/  IMAD.MOV.U32 R49, RZ, RZ, R12 ;  /* 0x000000ffff317224 */ /* 0x000fe400078e000c */
[----:B-1----:R-:W-:-:S05]  /*6150*/  FFMA.FTZ R3, R14, UR22, -R2 ;  /* 0x000000160e037c23 */ /* 0x002fca0008010802 */
[----:B------:R1:W-:Y:S02]  /*6160*/  MUFU.EX2 R244, R3 ;  /* 0x0000000300f47308 */ /* 0x0003e40000000800 */
[----:B-1----:R-:W-:-:S06]  /*6170*/  FFMA.FTZ R3, R88, UR22, -R0 ;  /* 0x0000001658037c23 */ /* 0x002fcc0008010800 */
[----:B------:R1:W-:Y:S01]  /*6180*/  MUFU.EX2 R56, R3 ;  /* 0x0000000300387308 */ /* 0x0003e20000000800 */
[----:B------:R-:W-:Y:S01]  /*6190*/  HMMA.16816.F32.BF16 R24, R8, R86, R24 ;  /* 0x000000560818723c */ /* 0x000fe20000041818 */
[----:B------:R-:W-:Y:S01]  /*61a0*/  MOV R168, R218 ;  /* 0x000000da00a87202 */ /* 0x000fe20000000f00 */
[----:B-1----:R-:W-:-:S05]  /*61b0*/  FFMA.FTZ R3, R89, UR22, -R0 ;  /* 0x0000001659037c23 */ /* 0x002fca0008010800 */
[----:B------:R1:W2:Y:S01]  /*61c0*/  MUFU.EX2 R12, R3 ;  /* 0x00000003000c7308 */ /* 0x0002a20000000800 */
[----:B------:R-:W-:Y:S01]  /*61d0*/  HMMA.16816.F32.BF16 R28, R8, R82, R28 ;  /* 0x00000052081c723c */ /* 0x000fe2000004181c */
[----:B-1----:R-:W-:-:S06]  /*61e0*/  FFMA.FTZ R3, R67, UR22, -R0 ;  /* 0x0000001643037c23 */ /* 0x002fcc0008010800 */
[----:B------:R1:W-:Y:S01]  /*61f0*/  MUFU.EX2 R57, R3 ;  /* 0x0000000300397308 */ /* 0x0003e20000000800 */
[----:B------:R-:W-:Y:S02]  /*6200*/  IMAD.MOV.U32 R14, RZ, RZ, R219 ;  /* 0x000000ffff0e7224 */ /* 0x000fe400078e00db */
[----:B-1----:R-:W-:-:S05]  /*6210*/  FFMA.FTZ R3, R66, UR22, -R0 ;  /* 0x0000001642037c23 */ /* 0x002fca0008010800 */
[----:B------:R1:W2:Y:S01]  /*6220*/  MUFU.EX2 R218, R3 ;  /* 0x0000000300da7308 */ /* 0x0002a20000000800 */
[----:B------:R-:W-:Y:S01]  /*6230*/  MOV R7, R138 ;  /* 0x0000008a00077202 */ /* 0x000fe20000000f00 */
[----:B------:R-:W-:Y:S01]  /*6240*/  IMAD.MOV.U32 R215, RZ, RZ, R139 ;  /* 0x000000ffffd77224 */ /* 0x000fe200078e008b */
[----:B------:R-:W-:Y:S01]  /*6250*/  MOV R213, R189 ;  /* 0x000000bd00d57202 */ /* 0x000fe20000000f00 */
[----:B------:R-:W-:Y:S01]  /*6260*/  IMAD.MOV.U32 R214, RZ, RZ, R188 ;  /* 0x000000ffffd67224 */ /* 0x000fe200078e00bc */
[----:B------:R-:W-:Y:S01]  /*6270*/  MOV R144, R151 ;  /* 0x0000009700907202 */ /* 0x000fe20000000f00 */
[----:B------:R-:W-:Y:S01]  /*6280*/  IMAD.MOV.U32 R212, RZ, RZ, R190 ;  /* 0x000000ffffd47224 */ /* 0x000fe200078e00be */
[----:B------:R-:W-:Y:S01]  /*6290*/  MOV R138, R149 ;  /* 0x00000095008a7202 */ /* 0x000fe20000000f00 */
[----:B------:R-:W-:Y:S02]  /*62a0*/  IMAD.MOV.U32 R187, RZ, RZ, R191 ;  /* 0x000000ffffbb7224 */ /* 0x000fe400078e00bf */
[----:B-1----:R-:W-:-:S04]  /*62b0*/  FFMA.FTZ R3, R64, UR22, -R0 ;  /* 0x0000001640037c23 */ /* 0x002fc80008010800 */
[----:B------:R1:W-:Y:S01]  /*62c0*/  MUFU.EX2 R219, R3 ;  /* 0x0000000300db7308 */ /* 0x0003e20000000800 */
[----:B------:R-:W-:Y:S01]  /*62d0*/  IMAD.MOV.U32 R139, RZ, RZ, R224 ;  /* 0x000000ffff8b7224 */ /* 0x000fe200078e00e0 */
[----:B------:R-:W-:Y:S01]  /*62e0*/  HMMA.16816.F32.BF16 R200, R8, R76, R164 ;  /* 0x0000004c08c8723c */ /* 0x000fe200000418a4 */
[----:B------:R-:W-:-:S05]  /*62f0*/  IMAD.MOV.U32 R48, RZ, RZ, R240 ;  /* 0x000000ffff307224 */ /* 0x000fca00078e00f0 */
[C---:B------:R-:W-:Y:S01]  /*6300*/  HMMA.16816.F32.BF16 R156, R8.reuse, R68, R156 ;  /* 0x00000044089c723c */ /* 0x040fe2000004189c */
[----:B------:R-:W-:Y:S02]  /*6310*/  IMAD.MOV.U32 R172, RZ, RZ, R222 ;  /* 0x000000ffffac7224 */ /* 0x000fe400078e00de */
[--C-:B-1----:R-:W-:Y:S01]  /*6320*/  FFMA.FTZ R3, R51, UR22, -R0.reuse ;  /* 0x0000001633037c23 */ /* 0x102fe20008010800 */
[----:B------:R-:W-:Y:S02]  /*6330*/  IMAD.MOV.U32 R51, RZ, RZ, R221 ;  /* 0x000000ffff337224 */ /* 0x000fe400078e00dd */
[C---:B------:R-:W-:Y:S01]  /*6340*/  HMMA.16816.F32.BF16 R148, R8.reuse, R54, R112 ;  /* 0x000000360894723c */ /* 0x040fe20000041870 */
[----:B------:R1:W2:Y:S05]  /*6350*/  MUFU.EX2 R221, R3 ;  /* 0x0000000300dd7308 */ /* 0x0002aa0000000800 */
[C---:B------:R-:W-:Y:S06]  /*6360*/  HMMA.16816.F32.BF16 R188, R8.reuse, R78, R44 ;  /* 0x0000004e08bc723c */ /* 0x040fec000004182c */
[C---:B------:R-:W-:Y:S06]  /*6370*/  HMMA.16816.F32.BF16 R196, R8.reuse, R70, R40 ;  /* 0x0000004608c4723c */ /* 0x040fec0000041828 */
[----:B------:R-:W-:Y:S01]  /*6380*/  HMMA.16816.F32.BF16 R204, R8, R62, R32 ;  /* 0x0000003e08cc723c */ /* 0x000fe20000041820 */
[----:B-1----:R-:W-:-:S05]  /*6390*/  FFMA.FTZ R3, R50, UR22, -R0 ;  /* 0x0000001632037c23 */ /* 0x002fca0008010800 */
[C---:B------:R-:W-:Y:S01]  /*63a0*/  HMMA.16816.F32.BF16 R224, R8.reuse, R94, R20 ;  /* 0x0000005e08e0723c */ /* 0x040fe20000041814 */
[----:B------:R1:W-:Y:S05]  /*63b0*/  MUFU.EX2 R222, R3 ;  /* 0x0000000300de7308 */ /* 0x0003ea0000000800 */
[----:B------:R-:W-:Y:S01]  /*63c0*/  HMMA.16816.F32.BF16 R240, R8, R74, R16 ;  /* 0x0000004a08f0723c */ /* 0x000fe20000041810 */
[----:B------:R-:W-:-:S06]  /*63d0*/  MOV R43, R26 ;  /* 0x0000001a002b7202 */ /* 0x000fcc0000000f00 */
[----:B---3--:R-:W-:Y:S02]  /*63e0*/  F2FP.BF16.F32.PACK_AB R8, R124, R125 ;  /* 0x0000007d7c08723e */ /* 0x008fe400000010ff */
[----:B----4-:R-:W-:Y:S02]  /*63f0*/  F2FP.BF16.F32.PACK_AB R10, R250, R126 ;  /* 0x0000007efa0a723e */ /* 0x010fe400000010ff */
[----:B--2---:R-:W-:Y:S02]  /*6400*/  F2FP.BF16.F32.PACK_AB R9, R12, R56 ;  /* 0x000000380c09723e */ /* 0x004fe400000010ff */
[----:B------:R-:W-:Y:S01]  /*6410*/  F2FP.BF16.F32.PACK_AB R11, R218, R57 ;  /* 0x00000039da0b723e */ /* 0x000fe200000010ff */
[----:B-1----:R-:W-:Y:S01]  /*6420*/  FFMA.FTZ R3, R37, UR22, -R0 ;  /* 0x0000001625037c23 */ /* 0x002fe20008010800 */
[----:B------:R-:W-:Y:S01]  /*6430*/  IMAD.MOV.U32 R42, RZ, RZ, R27 ;  /* 0x000000ffff2a7224 */ /* 0x000fe200078e001b */
[----:B------:R-:W-:Y:S01]  /*6440*/  MOV R40, R25 ;  /* 0x0000001900287202 */ /* 0x000fe20000000f00 */
[----:B------:R-:W-:Y:S01]  /*6450*/  IMAD.MOV.U32 R41, RZ, RZ, R24 ;  /* 0x000000ffff297224 */ /* 0x000fe200078e0018 */
[----:B------:R-:W-:Y:S01]  /*6460*/  MOV R46, R31 ;  /* 0x0000001f002e7202 */ /* 0x000fe20000000f00 */
[----:B------:R-:W-:Y:S01]  /*6470*/  IMAD.MOV.U32 R47, RZ, RZ, R30 ;  /* 0x000000ffff2f7224 */ /* 0x000fe200078e001e */
[----:B------:R-:W-:Y:S01]  /*6480*/  HMMA.16816.F32.BF16 R24, R8, R100, RZ ;  /* 0x000000640818723c */ /* 0x000fe200000418ff */
[----:B------:R-:W-:-:S02]  /*6490*/  IMAD.MOV.U32 R45, RZ, RZ, R28 ;  /* 0x000000ffff2d7224 */ /* 0x000fc400078e001c */
[----:B------:R-:W-:-:S03]  /*64a0*/  IMAD.MOV.U32 R44, RZ, RZ, R29 ;  /* 0x000000ffff2c7224 */ /* 0x000fc600078e001d */
[C---:B------:R-:W-:Y:S01]  /*64b0*/  HMMA.16816.F32.BF16 R28, R8.reuse, R96, RZ ;  /* 0x00000060081c723c */ /* 0x040fe200000418ff */
[----:B------:R-:W-:Y:S02]  /*64c0*/  IMAD.MOV.U32 R100, RZ, RZ, R220 ;  /* 0x000000ffff647224 */ /* 0x000fe400078e00dc */
[----:B------:R-:W1:Y:S03]  /*64d0*/  MUFU.EX2 R220, R3 ;  /* 0x0000000300dc7308 */ /* 0x000e660000000800 */
[----:B------:R-:W-:Y:S01]  /*64e0*/  HMMA.16816.F32.BF16 R20, R8, R104, RZ ;  /* 0x000000680814723c */ /* 0x000fe200000418ff */
[----:B------:R-:W-:Y:S02]  /*64f0*/  F2FP.BF16.F32.PACK_AB R4, R245, R246 ;  /* 0x000000f6f504723e */ /* 0x000fe400000010ff */
[----:B------:R-:W-:-:S03]  /*6500*/  F2FP.BF16.F32.PACK_AB R5, R221, R219 ;  /* 0x000000dbdd05723e */ /* 0x000fc600000010ff */
[C---:B------:R-:W-:Y:S06]  /*6510*/  HMMA.16816.F32.BF16 R32, R8.reuse, R98, RZ ;  /* 0x000000620820723c */ /* 0x040fec00000418ff */
[----:B------:R-:W-:Y:S07]  /*6520*/  HMMA.16816.F32.BF16 R16, R8, R108, RZ ;  /* 0x0000006c0810723c */ /* 0x000fee00000418ff */
[----:B------:R-:W-:Y:S01]  /*6530*/  IMAD.MOV.U32 R108, RZ, RZ, R7 ;  /* 0x000000ffff6c7224 */ /* 0x000fe200078e0007 */
[----:B------:R-:W-:-:S02]  /*6540*/  MOV R109, R6 ;  /* 0x00000006006d7202 */ /* 0x000fc40000000f00 */
[----:B------:R-:W-:Y:S02]  /*6550*/  F2FP.BF16.F32.PACK_AB R6, R244, R223 ;  /* 0x000000dff406723e */ /* 0x000fe400000010ff */
[----:B-1----:R-:W-:Y:S01]  /*6560*/  F2FP.BF16.F32.PACK_AB R7, R220, R222 ;  /* 0x000000dedc07723e */ /* 0x002fe200000010ff */
[----:B------:R-:W-:-:S06]  /*6570*/  IMAD.MOV.U32 R101, RZ, RZ, R172 ;  /* 0x000000ffff657224 */ /* 0x000fcc00078e00ac */
[----:B------:R-:W-:Y:S06]  /*6580*/  HMMA.16816.F32.BF16 R172, R4, R52, R28 ;  /* 0x0000003404ac723c */ /* 0x000fec000004181c */
[----:B------:R-:W-:Y:S06]  /*6590*/  HMMA.16816.F32.BF16 R28, R8, R116, RZ ;  /* 0x00000074081c723c */ /* 0x000fec00000418ff */
[----:B------:R-:W-:Y:S06]  /*65a0*/  HMMA.16816.F32.BF16 R164, R4, R68, R20 ;  /* 0x0000004404a4723c */ /* 0x000fec0000041814 */
[----:B------:R-:W-:Y:S01]  /*65b0*/  HMMA.16816.F32.BF16 R20, R8, R128, RZ ;  /* 0x000000800814723c */ /* 0x000fe200000418ff */
[----:B------:R-:W-:Y:S01]  /*65c0*/  IMAD.MOV.U32 R3, RZ, RZ, R152 ;  /* 0x000000ffff037224 */ /* 0x000fe200078e0098 */
[----:B------:R-:W-:Y:S01]  /*65d0*/  MOV R163, R169 ;  /* 0x000000a900a37202 */ /* 0x000fe20000000f00 */
[----:B------:R-:W-:Y:S01]  /*65e0*/  IMAD.MOV.U32 R105, RZ, RZ, R39 ;  /* 0x000000ffff697224 */ /* 0x000fe200078e0027 */
[----:B------:R-:W-:-:S02]  /*65f0*/  MOV R104, R168 ;  /* 0x000000a800687202 */ /* 0x000fc40000000f00 */
[----:B------:R-:W-:Y:S06]  /*6600*/  HMMA.16816.F32.BF16 R52, R4, R54, R32 ;  /* 0x000000360434723c */ /* 0x000fec0000041820 */
[----:B------:R-:W-:Y:S06]  /*6610*/  HMMA.16816.F32.BF16 R32, R8, R106, RZ ;  /* 0x0000006a0820723c */ /* 0x000fec00000418ff */
[----:B------:R-:W-:Y:S01]  /*6620*/  HMMA.16816.F32.BF16 R168, R4, R76, R24 ;  /* 0x0000004c04a8723c */ /* 0x000fe20000041818 */
[----:B------:R-:W-:Y:S01]  /*6630*/  MOV R107, R3 ;  /* 0x00000003006b7202 */ /* 0x000fe20000000f00 */
[----:B------:R-:W-:-:S04]  /*6640*/  FFMA.FTZ R3, R177, UR22, -R2 ;  /* 0x00000016b1037c23 */ /* 0x000fc80008010802 */
[----:B------:R-:W-:Y:S07]  /*6650*/  HMMA.16816.F32.BF16 R24, R8, R120, RZ ;  /* 0x000000780818723c */ /* 0x000fee00000418ff */
[----:B------:R-:W-:Y:S02]  /*6660*/  IMAD.MOV.U32 R121, RZ, RZ, R105 ;  /* 0x000000ffff797224 */ /* 0x000fe400078e0069 */
[----:B------:R-:W-:Y:S02]  /*6670*/  IMAD.MOV.U32 R105, RZ, RZ, R138 ;  /* 0x000000ffff697224 */ /* 0x000fe400078e008a */
[----:B------:R1:W-:Y:S01]  /*6680*/  MUFU.EX2 R138, R3 ;  /* 0x00000003008a7308 */ /* 0x0003e20000000800 */
[----:B------:R-:W-:Y:S06]  /*6690*/  HMMA.16816.F32.BF16 R64, R4, R80, R28 ;  /* 0x000000500440723c */ /* 0x000fec000004181c */
[----:B------:R-:W-:Y:S01]  /*66a0*/  HMMA.16816.F32.BF16 R28, R8, R110, RZ ;  /* 0x0000006e081c723c */ /* 0x000fe200000418ff */
[----:B-1----:R-:W-:-:S05]  /*66b0*/  FFMA.FTZ R3, R132, UR22, -R2 ;  /* 0x0000001684037c23 */ /* 0x002fca0008010802 */
[----:B------:R-:W-:Y:S01]  /*66c0*/  HMMA.16816.F32.BF16 R96, R4, R92, R20 ;  /* 0x0000005c0460723c */ /* 0x000fe20000041814 */
[----:B------:R1:W-:Y:S06]  /*66d0*/  MUFU.EX2 R132, R3 ;  /* 0x0000000300847308 */ /* 0x0003ec0000000800 */
[----:B------:R-:W-:Y:S01]  /*66e0*/  MOV R92, R14 ;  /* 0x0000000e005c7202 */ /* 0x000fe20000000f00 */
[----:B------:R-:W-:Y:S02]  /*66f0*/  IMAD.MOV.U32 R14, RZ, RZ, R139 ;  /* 0x000000ffff0e7224 */ /* 0x000fe400078e008b */
[----:B-1----:R-:W-:-:S04]  /*6700*/  FFMA.FTZ R3, R91, UR22, -R2 ;  /* 0x000000165b037c23 */ /* 0x002fc80008010802 */
[----:B------:R1:W-:Y:S01]  /*6710*/  MUFU.EX2 R139, R3 ;  /* 0x00000003008b7308 */ /* 0x0003e20000000800 */
[----:B------:R-:W-:Y:S01]  /*6720*/  HMMA.16816.F32.BF16 R112, R4, R60, R16 ;  /* 0x0000003c0470723c */ /* 0x000fe20000041810 */
[----:B-1----:R-:W-:-:S06]  /*6730*/  FFMA.FTZ R3, R133, UR22, -R2 ;  /* 0x0000001685037c23 */ /* 0x002fcc0008010802 */
[----:B------:R1:W-:Y:S01]  /*6740*/  MUFU.EX2 R133, R3 ;  /* 0x0000000300857308 */ /* 0x0003e20000000800 */
[----:B------:R-:W-:Y:S01]  /*6750*/  HMMA.16816.F32.BF16 R16, R8, R140, RZ ;  /* 0x0000008c0810723c */ /* 0x000fe200000418ff */
[----:B-1----:R-:W-:-:S06]  /*6760*/  FFMA.FTZ R3, R178, UR22, -R0 ;  /* 0x00000016b2037c23 */ /* 0x002fcc0008010800 */
[----:B------:R1:W-:Y:S01]  /*6770*/  MUFU.EX2 R60, R3 ;  /* 0x00000003003c7308 */ /* 0x0003e20000000800 */
[C---:B------:R-:W-:Y:S06]  /*6780*/  HMMA.16816.F32.BF16 R68, R4.reuse, R70, R32 ;  /* 0x000000460444723c */ /* 0x040fec0000041820 */
[----:B------:R-:W-:Y:S06]  /*6790*/  HMMA.16816.F32.BF16 R32, R4, R62, R28 ;  /* 0x0000003e0420723c */ /* 0x000fec000004181c */
[----:B------:R-:W-:Y:S01]  /*67a0*/  HMMA.16816.F32.BF16 R20, R8, R122, RZ ;  /* 0x0000007a0814723c */ /* 0x000fe200000418ff */
[----:B------:R-:W-:-:S02]  /*67b0*/  IMAD.MOV.U32 R106, RZ, RZ, R108 ;  /* 0x000000ffff6a7224 */ /* 0x000fc400078e006c */
[----:B-1----:R-:W-:Y:S01]  /*67c0*/  FFMA.FTZ R3, R176, UR22, -R0 ;  /* 0x00000016b0037c23 */ /* 0x002fe20008010800 */
[----:B------:R-:W-:Y:S01]  /*67d0*/  IMAD.MOV.U32 R88, RZ, RZ, R155 ;  /* 0x000000ffff587224 */ /* 0x000fe200078e009b */
[----:B------:R-:W-:Y:S01]  /*67e0*/  MOV R89, R154 ;  /* 0x0000009a00597202 */ /* 0x000fe20000000f00 */
[----:B------:R-:W-:Y:S01]  /*67f0*/  IMAD.MOV.U32 R50, RZ, RZ, R153 ;  /* 0x000000ffff327224 */ /* 0x000fe200078e0099 */
[----:B------:R1:W-:Y:S01]  /*6800*/  MUFU.EX2 R61, R3 ;  /* 0x00000003003d7308 */ /* 0x0003e20000000800 */
[----:B------:R-:W-:Y:S01]  /*6810*/  MOV R108, R162 ;  /* 0x000000a2006c7202 */ /* 0x000fe20000000f00 */
[----:B------:R-:W-:Y:S02]  /*6820*/  IMAD.MOV.U32 R58, RZ, RZ, R144 ;  /* 0x000000ffff3a7224 */ /* 0x000fe400078e0090 */
[----:B------:R-:W-:Y:S01]  /*6830*/  IMAD.MOV.U32 R93, RZ, RZ, R48 ;  /* 0x000000ffff5d7224 */ /* 0x000fe200078e0030 */
[----:B------:R-:W-:Y:S01]  /*6840*/  MOV R117, R42 ;  /* 0x0000002a00757202 */ /* 0x000fe20000000f00 */
[----:B------:R-:W-:-:S02]  /*6850*/  IMAD.MOV.U32 R120, RZ, RZ, R40 ;  /* 0x000000ffff787224 */ /* 0x000fc400078e0028 */
[----:B------:R-:W-:Y:S02]  /*6860*/  IMAD.MOV.U32 R116, RZ, RZ, R43 ;  /* 0x000000ffff747224 */ /* 0x000fe400078e002b */
[----:B------:R-:W-:Y:S02]  /*6870*/  IMAD.MOV.U32 R129, RZ, RZ, R41 ;  /* 0x000000ffff817224 */ /* 0x000fe400078e0029 */
[----:B------:R-:W-:Y:S01]  /*6880*/  IMAD.MOV.U32 R110, RZ, RZ, R92 ;  /* 0x000000ffff6e7224 */ /* 0x000fe200078e005c */
[----:B------:R-:W-:Y:S01]  /*6890*/  MOV R140, R47 ;  /* 0x0000002f008c7202 */ /* 0x000fe20000000f00 */
[----:B------:R-:W-:Y:S01]  /*68a0*/  IMAD.MOV.U32 R141, RZ, RZ, R46 ;  /* 0x000000ffff8d7224 */ /* 0x000fe200078e002e */
[----:B------:R-:W-:Y:S01]  /*68b0*/  MOV R77, R44 ;  /* 0x0000002c004d7202 */ /* 0x000fe20000000f00 */
[----:B------:R-:W-:Y:S02]  /*68c0*/  IMAD.MOV.U32 R76, RZ, RZ, R45 ;  /* 0x000000ffff4c7224 */ /* 0x000fe400078e002d */
[--C-:B-1----:R-:W-:Y:S01]  /*68d0*/  FFMA.FTZ R3, R59, UR22, -R0.reuse ;  /* 0x000000163b037c23 */ /* 0x102fe20008010800 */
[----:B------:R-:W-:Y:S03]  /*68e0*/  LDSM.16.MT88.4 R28, [R232+0xd000] ;  /* 0x00d00000e81c783b */ /* 0x000fe60000004200 */
[----:B------:R1:W-:Y:S02]  /*68f0*/  MUFU.EX2 R62, R3 ;  /* 0x00000003003e7308 */ /* 0x0003e40000000800 */
[----:B-1----:R-:W-:-:S06]  /*6900*/  FFMA.FTZ R3, R90, UR22, -R0 ;  /* 0x000000165a037c23 */ /* 0x002fcc0008010800 */
[----:B------:R1:W-:Y:S01]  /*6910*/  MUFU.EX2 R63, R3 ;  /* 0x00000003003f7308 */ /* 0x0003e20000000800 */
[----:B------:R-:W-:Y:S01]  /*6920*/  HMMA.16816.F32.BF16 R152, R4, R72, R16 ;  /* 0x000000480498723c */ /* 0x000fe20000041810 */
[----:B-1----:R-:W-:-:S06]  /*6930*/  FFMA.FTZ R3, R184, UR22, -R15 ;  /* 0x00000016b8037c23 */ /* 0x002fcc000801080f */
[----:B------:R1:W-:Y:S01]  /*6940*/  MUFU.EX2 R162, R3 ;  /* 0x0000000300a27308 */ /* 0x0003e20000000800 */
[----:B------:R-:W-:Y:S01]  /*6950*/  IMAD.MOV.U32 R73, RZ, RZ, R38 ;  /* 0x000000ffff497224 */ /* 0x000fe200078e0026 */
[----:B------:R-:W-:Y:S01]  /*6960*/  HMMA.16816.F32.BF16 R144, R4, R84, R24 ;  /* 0x000000540490723c */ /* 0x000fe20000041818 */
[----:B-1----:R-:W-:-:S05]  /*6970*/  FFMA.FTZ R3, R183, UR22, -R15 ;  /* 0x00000016b7037c23 */ /* 0x002fca000801080f */
[----:B------:R1:W-:Y:S01]  /*6980*/  MUFU.EX2 R128, R3 ;  /* 0x0000000300807308 */ /* 0x0003e20000000800 */
[----:B------:R-:W-:Y:S01]  /*6990*/  HMMA.16816.F32.BF16 R36, R8, R102, RZ ;  /* 0x000000660824723c */ /* 0x000fe200000418ff */
[----:B------:R-:W-:Y:S01]  /*69a0*/  IMAD.MOV.U32 R84, RZ, RZ, R49 ;  /* 0x000000ffff547224 */ /* 0x000fe200078e0031 */
[----:B------:R-:W-:-:S05]  /*69b0*/  MOV R72, R109 ;  /* 0x0000006d00487202 */ /* 0x000fca0000000f00 */
[----:B------:R-:W-:Y:S02]  /*69c0*/  IMAD.MOV.U32 R102, RZ, RZ, R50 ;  /* 0x000000ffff667224 */ /* 0x000fe400078e0032 */
[----:B------:R-:W-:Y:S02]  /*69d0*/  IMAD.MOV.U32 R103, RZ, RZ, R51 ;  /* 0x000000ffff677224 */ /* 0x000fe400078e0033 */
[----:B-1----:R-:W-:-:S04]  /*69e0*/  FFMA.FTZ R3, R181, UR22, -R15 ;  /* 0x00000016b5037c23 */ /* 0x002fc8000801080f */
[----:B------:R1:W2:Y:S01]  /*69f0*/  MUFU.EX2 R111, R3 ;  /* 0x00000003006f7308 */ /* 0x0002a20000000800 */
[----:B------:R-:W-:Y:S01]  /*6a00*/  HMMA.16816.F32.BF16 R48, R4, R86, R20 ;  /* 0x000000560430723c */ /* 0x000fe20000041814 */
[----:B------:R-:W-:-:S05]  /*6a10*/  IMAD.MOV.U32 R109, RZ, RZ, R104 ;  /* 0x000000ffff6d7224 */ /* 0x000fca00078e0068 */
[C---:B------:R-:W-:Y:S01]  /*6a20*/  HMMA.16816.F32.BF16 R16, R8.reuse, R130, RZ ;  /* 0x000000820810723c */ /* 0x040fe200000418ff */
[----:B------:R-:W-:Y:S01]  /*6a30*/  IMAD.MOV.U32 R104, RZ, RZ, R127 ;  /* 0x000000ffff687224 */ /* 0x000fe200078e007f */
[----:B------:R-:W-:Y:S01]  /*6a40*/  MOV R85, R58 ;  /* 0x0000003a00557202 */ /* 0x000fe20000000f00 */
[----:B------:R-:W-:Y:S01]  /*6a50*/  IMAD.MOV.U32 R123, RZ, RZ, R107 ;  /* 0x000000ffff7b7224 */ /* 0x000fe200078e006b */
[----:B------:R-:W3:Y:S02]  /*6a60*/  LDSM.16.MT88.4 R20, [R229+0xd000] ;  /* 0x00d00000e514783b */ /* 0x000ee40000004200 */
[----:B------:R-:W-:Y:S01]  /*6a70*/  HMMA.16816.F32.BF16 R24, R8, R118, RZ ;  /* 0x000000760818723c */ /* 0x000fe200000418ff */
[----:B-1----:R-:W-:-:S05]  /*6a80*/  FFMA.FTZ R3, R182, UR22, -R15 ;  /* 0x00000016b6037c23 */ /* 0x002fca000801080f */
[----:B------:R-:W-:Y:S01]  /*6a90*/  HMMA.16816.F32.BF16 R8, R8, R142, RZ ;  /* 0x0000008e0808723c */ /* 0x000fe200000418ff */
[----:B------:R1:W-:Y:S02]  /*6aa0*/  MUFU.EX2 R86, R3 ;  /* 0x0000000300567308 */ /* 0x0003e40000000800 */
[----:B-1----:R-:W-:-:S06]  /*6ab0*/  FFMA.FTZ R3, R186, UR22, -R13 ;  /* 0x00000016ba037c23 */ /* 0x002fcc000801080d */
[----:B------:R1:W-:Y:S02]  /*6ac0*/  MUFU.EX2 R127, R3 ;  /* 0x00000003007f7308 */ /* 0x0003e40000000800 */
[----:B-1----:R-:W-:-:S06]  /*6ad0*/  FFMA.FTZ R3, R185, UR22, -R13 ;  /* 0x00000016b9037c23 */ /* 0x002fcc000801080d */
[----:B------:R1:W4:Y:S07]  /*6ae0*/  MUFU.EX2 R131, R3 ;  /* 0x0000000300837308 */ /* 0x00032e0000000800 */
[----:B------:R-:W-:Y:S01]  /*6af0*/  HMMA.16816.F32.BF16 R40, R4, R74, R8 ;  /* 0x0000004a0428723c */ /* 0x000fe20000041808 */
[----:B-1----:R-:W-:-:S04]  /*6b00*/  FFMA.FTZ R3, R180, UR22, -R13 ;  /* 0x00000016b4037c23 */ /* 0x002fc8000801080d */
[----:B------:R1:W-:Y:S01]  /*6b10*/  MUFU.EX2 R58, R3 ;  /* 0x00000003003a7308 */ /* 0x0003e20000000800 */
[----:B------:R-:W-:Y:S02]  /*6b20*/  IMAD.MOV.U32 R107, RZ, RZ, R85 ;  /* 0x000000ffff6b7224 */ /* 0x000fe400078e0055 */
[----:B------:R-:W-:Y:S02]  /*6b30*/  IMAD.MOV.U32 R92, RZ, RZ, R129 ;  /* 0x000000ffff5c7224 */ /* 0x000fe400078e0081 */
[----:B-1----:R-:W-:-:S04]  /*6b40*/  FFMA.FTZ R3, R179, UR22, -R13 ;  /* 0x00000016b3037c23 */ /* 0x002fc8000801080d */
[----:B------:R2:W1:Y:S01]  /*6b50*/  MUFU.EX2 R59, R3 ;  /* 0x00000003003b7308 */ /* 0x0004620000000800 */
[----:B------:R-:W-:Y:S02]  /*6b60*/  IMAD.MOV.U32 R85, RZ, RZ, R117 ;  /* 0x000000ffff557224 */ /* 0x000fe400078e0075 */
[----:B------:R-:W-:Y:S02]  /*6b70*/  IMAD.MOV.U32 R129, RZ, RZ, R108 ;  /* 0x000000ffff817224 */ /* 0x000fe400078e006c */
[----:B--2---:R-:W-:Y:S02]  /*6b80*/  IMAD.MOV.U32 R3, RZ, RZ, R111 ;  /* 0x000000ffff037224 */ /* 0x004fe400078e006f */
[----:B------:R-:W-:Y:S01]  /*6b90*/  IMAD.MOV.U32 R111, RZ, RZ, R106 ;  /* 0x000000ffff6f7224 */ /* 0x000fe200078e006a */
[----:B------:R-:W-:-:S03]  /*6ba0*/  MOV R106, R215 ;  /* 0x000000d7006a7202 */ /* 0x000fc60000000f00 */
[----:B------:R-:W-:Y:S01]  /*6bb0*/  IMAD.MOV.U32 R74, RZ, RZ, R111 ;  /* 0x000000ffff4a7224 */ /* 0x000fe200078e006f */
[----:B------:R-:W-:Y:S01]  /*6bc0*/  MOV R75, R106 ;  /* 0x0000006a004b7202 */ /* 0x000fe20000000f00 */
[----:B------:R-:W-:Y:S01]  /*6bd0*/  IMAD.MOV.U32 R111, RZ, RZ, R93 ;  /* 0x000000ffff6f7224 */ /* 0x000fe200078e005d */
[----:B------:R-:W-:Y:S01]  /*6be0*/  MOV R106, R84 ;  /* 0x00000054006a7202 */ /* 0x000fe20000000f00 */
[----:B------:R-:W-:Y:S01]  /*6bf0*/  IMAD.MOV.U32 R93, RZ, RZ, R120 ;  /* 0x000000ffff5d7224 */ /* 0x000fe200078e0078 */
[----:B------:R-:W-:Y:S01]  /*6c00*/  MOV R84, R116 ;  /* 0x0000007400547202 */ /* 0x000fe20000000f00 */
[----:B------:R-:W2:Y:S04]  /*6c10*/  LDL.LU R120, [R1+0x2c] ;  /* 0x00002c0001787983 */ /* 0x000ea80000300800 */
[----:B------:R-:W2:Y:S04]  /*6c20*/  LDL.LU R116, [R1+0x1c] ;  /* 0x00001c0001747983 */ /* 0x000ea80000300800 */
[----:B------:R-:W2:Y:S04]  /*6c30*/  LDL.LU R117, [R1+0x30] ;  /* 0x0000300001757983 */ /* 0x000ea80000300800 */
[----:B------:R-:W2:Y:S01]  /*6c40*/  LDL.LU R108, [R1+0x34] ;  /* 0x00003400016c7983 */ /* 0x000ea20000300800 */
[----:B------:R-:W-:Y:S01]  /*6c50*/  IMAD.MOV.U32 R118, RZ, RZ, R102 ;  /* 0x000000ffff767224 */ /* 0x000fe200078e0066 */
[----:B------:R-:W-:Y:S01]  /*6c60*/  MOV R119, R103 ;  /* 0x0000006700777202 */ /* 0x000fe20000000f00 */
[----:B------:R-:W-:Y:S01]  /*6c70*/  IMAD.MOV.U32 R102, RZ, RZ, R140 ;  /* 0x000000ffff667224 */ /* 0x000fe200078e008c */
[----:B------:R-:W-:-:S02]  /*6c80*/  MOV R103, R141 ;  /* 0x0000008d00677202 */ /* 0x000fc40000000f00 */
[----:B------:R-:W-:Y:S01]  /*6c90*/  MOV R90, R123 ;  /* 0x0000007b005a7202 */ /* 0x000fe20000000f00 */
[----:B------:R-:W-:Y:S02]  /*6ca0*/  IMAD.MOV.U32 R122, RZ, RZ, R102 ;  /* 0x000000ffff7a7224 */ /* 0x000fe400078e0066 */
[----:B------:R-:W-:Y:S02]  /*6cb0*/  IMAD.MOV.U32 R123, RZ, RZ, R103 ;  /* 0x000000ffff7b7224 */ /* 0x000fe400078e0067 */
[----:B------:R-:W-:Y:S01]  /*6cc0*/  IMAD.MOV.U32 R102, RZ, RZ, R129 ;  /* 0x000000ffff667224 */ /* 0x000fe200078e0081 */
[----:B------:R-:W-:Y:S01]  /*6cd0*/  MOV R130, R111 ;  /* 0x0000006f00827202 */ /* 0x000fe20000000f00 */
[----:B------:R-:W-:Y:S02]  /*6ce0*/  IMAD.MOV.U32 R91, RZ, RZ, R118 ;  /* 0x000000ffff5b7224 */ /* 0x000fe400078e0076 */
[----:B------:R-:W-:Y:S02]  /*6cf0*/  IMAD.MOV.U32 R111, RZ, RZ, R85 ;  /* 0x000000ffff6f7224 */ /* 0x000fe400078e0055 */
[----:B------:R-:W-:Y:S01]  /*6d00*/  IMAD.MOV.U32 R118, RZ, RZ, R110 ;  /* 0x000000ffff767224 */ /* 0x000fe200078e006e */
[----:B------:R-:W-:Y:S01]  /*6d10*/  MOV R110, R84 ;  /* 0x00000054006e7202 */ /* 0x000fe20000000f00 */
[C---:B------:R-:W-:Y:S01]  /*6d20*/  HMMA.16816.F32.BF16 R44, R4.reuse, R94, R16 ;  /* 0x0000005e042c723c */ /* 0x040fe20000041810 */
[----:B------:R-:W3:Y:S06]  /*6d30*/  LDSM.16.MT88.4 R16, [R230+0xd000] ;  /* 0x00d00000e610783b */ /* 0x000eec0000004200 */
[----:B------:R-:W-:Y:S01]  /*6d40*/  MOV R95, R111 ;  /* 0x0000006f005f7202 */ /* 0x000fe20000000f00 */
[C---:B------:R-:W-:Y:S07]  /*6d50*/  HMMA.16816.F32.BF16 R36, R4.reuse, R78, R36 ;  /* 0x0000004e0424723c */ /* 0x040fee0000041824 */
[----:B------:R-:W-:Y:S01]  /*6d60*/  MOV R78, R122 ;  /* 0x0000007a004e7202 */ /* 0x000fe20000000f00 */
[----:B------:R-:W-:Y:S01]  /*6d70*/  IMAD.MOV.U32 R79, RZ, RZ, R123 ;  /* 0x000000ffff4f7224 */ /* 0x000fe200078e007b */
[----:B------:R-:W-:Y:S01]  /*6d80*/  MOV R122, R249 ;  /* 0x000000f9007a7202 */ /* 0x000fe20000000f00 */
[----:B------:R-:W-:Y:S01]  /*6d90*/  IMAD.MOV.U32 R123, RZ, RZ, R239 ;  /* 0x000000ffff7b7224 */ /* 0x000fe200078e00ef */
[----:B------:R-:W-:Y:S01]  /*6da0*/  HMMA.16816.F32.BF16 R80, R4, R82, R24 ;  /* 0x000000520450723c */ /* 0x000fe20000041818 */
[----:B------:R-:W-:Y:S01]  /*6db0*/  F2FP.BF16.F32.PACK_AB R8, R132, R138 ;  /* 0x0000008a8408723e */ /* 0x000fe200000010ff */
[----:B------:R-:W-:Y:S01]  /*6dc0*/  LDSM.16.MT88.4 R24, [R229+0xf000] ;  /* 0x00f00000e518783b */ /* 0x000fe20000004200 */
[----:B------:R-:W-:-:S02]  /*6dd0*/  F2FP.BF16.F32.PACK_AB R9, R61, R60 ;  /* 0x0000003c3d09723e */ /* 0x000fc400000010ff */
[----:B------:R-:W-:Y:S02]  /*6de0*/  F2FP.BF16.F32.PACK_AB R10, R133, R139 ;  /* 0x0000008b850a723e */ /* 0x000fe400000010ff */
[----:B------:R-:W-:Y:S02]  /*6df0*/  F2FP.BF16.F32.PACK_AB R4, R128, R162 ;  /* 0x000000a28004723e */ /* 0x000fe400000010ff */
[----:B----4-:R-:W-:Y:S02]  /*6e00*/  F2FP.BF16.F32.PACK_AB R5, R131, R127 ;  /* 0x0000007f8305723e */ /* 0x010fe400000010ff */
[----:B------:R-:W-:Y:S02]  /*6e10*/  F2FP.BF16.F32.PACK_AB R6, R86, R3 ;  /* 0x000000035606723e */ /* 0x000fe400000010ff */
[----:B-1----:R-:W-:Y:S02]  /*6e20*/  F2FP.BF16.F32.PACK_AB R7, R59, R58 ;  /* 0x0000003a3b07723e */ /* 0x002fe400000010ff */
[----:B------:R-:W-:-:S05]  /*6e30*/  F2FP.BF16.F32.PACK_AB R11, R63, R62 ;  /* 0x0000003e3f0b723e */ /* 0x000fca00000010ff */
[----:B---3--:R-:W-:Y:S06]  /*6e40*/  HMMA.16816.F32.BF16 R180, R4, R22, R148 ;  /* 0x0000001604b4723c */ /* 0x008fec0000041894 */
[----:B------:R-:W-:Y:S01]  /*6e50*/  HMMA.16816.F32.BF16 R168, R8, R16, R168 ;  /* 0x0000001008a8723c */ /* 0x000fe200000418a8 */
[----:B------:R-:W-:Y:S01]  /*6e60*/  IMAD.MOV.U32 R151, RZ, RZ, R187 ;  /* 0x000000ffff977224 */ /* 0x000fe200078e00bb */
[----:B--2---:R-:W-:Y:S01]  /*6e70*/  MOV R103, R120 ;  /* 0x0000007800677202 */ /* 0x004fe20000000f00 */
[----:B------:R-:W-:Y:S01]  /*6e80*/  IMAD.MOV.U32 R120, RZ, RZ, R109 ;  /* 0x000000ffff787224 */ /* 0x000fe200078e006d */
[----:B------:R-:W-:-:S02]  /*6e90*/  MOV R129, R108 ;  /* 0x0000006c00817202 */ /* 0x000fc40000000f00 */
[----:B------:R-:W2:Y:S04]  /*6ea0*/  LDL.LU R108, [R1+0x20] ;  /* 0x00002000016c7983 */ /* 0x000ea80000300800 */
[----:B------:R-:W3:Y:S01]  /*6eb0*/  LDL.LU R109, [R1+0x14] ;  /* 0x00001400016d7983 */ /* 0x000ee20000300800 */
[----:B------:R-:W-:Y:S01]  /*6ec0*/  IMAD.MOV.U32 R85, RZ, RZ, R117 ;  /* 0x000000ffff557224 */ /* 0x000fe200078e0075 */
[----:B------:R-:W-:Y:S01]  /*6ed0*/  MOV R117, R163 ;  /* 0x000000a300757202 */ /* 0x000fe20000000f00 */
[----:B------:R-:W-:Y:S02]  /*6ee0*/  IMAD.MOV.U32 R84, RZ, RZ, R116 ;  /* 0x000000ffff547224 */ /* 0x000fe400078e0074 */
[----:B------:R-:W-:Y:S02]  /*6ef0*/  IMAD.MOV.U32 R163, RZ, RZ, R134 ;  /* 0x000000ffffa37224 */ /* 0x000fe400078e0086 */
[----:B------:R-:W-:Y:S01]  /*6f00*/  IMAD.MOV.U32 R116, RZ, RZ, R100 ;  /* 0x000000ffff747224 */ /* 0x000fe200078e0064 */
[----:B------:R1:W5:Y:S04]  /*6f10*/  LDL.LU R134, [R1+0x9c] ;  /* 0x00009c0001867983 */ /* 0x0003680000300800 */
[----:B------:R-:W4:Y:S01]  /*6f20*/  LDL.LU R100, [R1+0x10] ;  /* 0x0000100001647983 */ /* 0x000f220000300800 */
[----:B------:R-:W-:-:S02]  /*6f30*/  IMAD.MOV.U32 R111, RZ, RZ, R103 ;  /* 0x000000ffff6f7224 */ /* 0x000fc400078e0067 */
[----:B------:R-:W-:Y:S01]  /*6f40*/  IMAD.MOV.U32 R103, RZ, RZ, R85 ;  /* 0x000000ffff677224 */ /* 0x000fe200078e0055 */
[----:B------:R-:W-:Y:S01]  /*6f50*/  MOV R85, R120 ;  /* 0x0000007800557202 */ /* 0x000fe20000000f00 */
[----:B------:R-:W-:Y:S02]  /*6f60*/  IMAD.MOV.U32 R120, RZ, RZ, R121 ;  /* 0x000000ffff787224 */ /* 0x000fe400078e0079 */
[----:B------:R-:W-:Y:S02]  /*6f70*/  IMAD.MOV.U32 R121, RZ, RZ, R135 ;  /* 0x000000ffff797224 */ /* 0x000fe400078e0087 */
[----:B------:R1:W5:Y:S04]  /*6f80*/  LDL.LU R135, [R1+0x98] ;  /* 0x0000980001877983 */ /* 0x0003680000300800 */
[----:B------:R1:W5:Y:S04]  /*6f90*/  LDL.LU R249, [R1+0x94] ;  /* 0x0000940001f97983 */ /* 0x0003680000300800 */
[----:B------:R-:W4:Y:S01]  /*6fa0*/  LDL.LU R239, [R1+0x90] ;  /* 0x0000900001ef7983 */ /* 0x000f220000300800 */
[C---:B------:R-:W-:Y:S06]  /*6fb0*/  HMMA.16816.F32.BF16 R184, R4.reuse, R16, R200 ;  /* 0x0000001004b8723c */ /* 0x040fec00000418c8 */
[-C--:B------:R-:W-:Y:S06]  /*6fc0*/  HMMA.16816.F32.BF16 R188, R4, R18.reuse, R188 ;  /* 0x0000001204bc723c */ /* 0x080fec00000418bc */
[----:B------:R-:W-:Y:S01]  /*6fd0*/  HMMA.16816.F32.BF16 R36, R8, R18, R36 ;  /* 0x000000120824723c */ /* 0x000fe20000041824 */
[----:B------:R-:W1:Y:S01]  /*6fe0*/  LDSM.16.MT88.4 R16, [R231+0xd000] ;  /* 0x00d00000e710783b */ /* 0x000e620000004200 */
[----:B------:R-:W-:Y:S01]  /*6ff0*/  IMAD.MOV.U32 R148, RZ, RZ, R214 ;  /* 0x000000ffff947224 */ /* 0x000fe200078e00d6 */
[----:B------:R-:W-:Y:S01]  /*7000*/  MOV R150, R212 ;  /* 0x000000d400967202 */ /* 0x000fe20000000f00 */
[----:B------:R-:W-:-:S02]  /*7010*/  IMAD.MOV.U32 R149, RZ, RZ, R213 ;  /* 0x000000ffff957224 */ /* 0x000fc400078e00d5 */
[-C--:B------:R-:W-:Y:S06]  /*7020*/  HMMA.16816.F32.BF16 R176, R4, R20.reuse, R192 ;  /* 0x0000001404b0723c */ /* 0x080fec00000418c0 */
[C---:B------:R-:W-:Y:S06]  /*7030*/  HMMA.16816.F32.BF16 R172, R8.reuse, R20, R172 ;  /* 0x0000001408ac723c */ /* 0x040fec00000418ac */
[C---:B------:R-:W-:Y:S01]  /*7040*/  HMMA.16816.F32.BF16 R52, R8.reuse, R22, R52 ;  /* 0x000000160834723c */ /* 0x040fe20000041834 */
[----:B------:R-:W1:Y:S05]  /*7050*/  LDSM.16.MT88.4 R20, [R230+0xf000] ;  /* 0x00f00000e614783b */ /* 0x000e6a0000004200 */
[-C--:B------:R-:W-:Y:S06]  /*7060*/  HMMA.16816.F32.BF16 R164, R8, R28.reuse, R164 ;  /* 0x0000001c08a4723c */ /* 0x080fec00000418a4 */
[C---:B------:R-:W-:Y:S06]  /*7070*/  HMMA.16816.F32.BF16 R192, R4.reuse, R28, R156 ;  /* 0x0000001c04c0723c */ /* 0x040fec000004189c */
[----:B------:R-:W-:Y:S06]  /*7080*/  HMMA.16816.F32.BF16 R196, R4, R30, R196 ;  /* 0x0000001e04c4723c */ /* 0x000fec00000418c4 */
[-C--:B-1----:R-:W-:Y:S06]  /*7090*/  HMMA.16816.F32.BF16 R212, R8, R16.reuse, R112 ;  /* 0x0000001008d4723c */ /* 0x082fec0000041870 */
[C---:B------:R-:W-:Y:S06]  /*70a0*/  HMMA.16816.F32.BF16 R200, R4.reuse, R16, R148 ;  /* 0x0000001004c8723c */ /* 0x040fec0000041894 */
[-C--:B------:R-:W-:Y:S06]  /*70b0*/  HMMA.16816.F32.BF16 R204, R4, R18.reuse, R204 ;  /* 0x0000001204cc723c */ /* 0x080fec00000418cc */
[C---:B------:R-:W-:Y:S01]  /*70c0*/  HMMA.16816.F32.BF16 R140, R8.reuse, R18, R32 ;  /* 0x00000012088c723c */ /* 0x040fe20000041820 */
[----:B------:R-:W1:Y:S05]  /*70d0*/  LDSM.16.MT88.4 R16, [R232+0xf000] ;  /* 0x00f00000e810783b */ /* 0x000e6a0000004200 */
[----:B------:R-:W-:Y:S01]  /*70e0*/  HMMA.16816.F32.BF16 R68, R8, R30, R68 ;  /* 0x0000001e0844723c */ /* 0x000fe20000041844 */
[----:B------:R-:W1:Y:S01]  /*70f0*/  LDSM.16.MT88.4 R28, [R231+0xf000] ;  /* 0x00f00000e71c783b */ /* 0x000e620000004200 */
[----:B------:R-:W-:-:S02]  /*7100*/  IMAD.MOV.U32 R94, RZ, RZ, R110 ;  /* 0x000000ffff5e7224 */ /* 0x000fc400078e006e */
[----:B------:R-:W-:Y:S01]  /*7110*/  IMAD.MOV.U32 R110, RZ, RZ, R102 ;  /* 0x000000ffff6e7224 */ /* 0x000fe200078e0066 */
[----:B------:R-:W-:Y:S01]  /*7120*/  MOV R102, R84 ;  /* 0x0000005400667202 */ /* 0x000fe20000000f00 */
[----:B------:R-:W-:Y:S02]  /*7130*/  IMAD.MOV.U32 R151, RZ, RZ, R3 ;  /* 0x000000ffff977224 */ /* 0x000fe400078e0003 */
[----:B------:R-:W-:Y:S02]  /*7140*/  IMAD.MOV.U32 R84, RZ, RZ, R129 ;  /* 0x000000ffff547224 */ /* 0x000fe400078e0081 */
[----:B------:R-:W-:Y:S02]  /*7150*/  IMAD.MOV.U32 R3, RZ, RZ, R237 ;  /* 0x000000ffff037224 */ /* 0x000fe400078e00ed */
[----:B------:R-:W-:Y:S02]  /*7160*/  IMAD.MOV.U32 R87, RZ, RZ, R130 ;  /* 0x000000ffff577224 */ /* 0x000fe400078e0082 */
        /* <DEDUP_REMOVED lines=12> */
[----:B------:R-:W-:-:S02]  /*7230*/  IMAD.MOV.U32 R84, RZ, RZ, R116 ;  /* 0x000000ffff547224 */ /* 0x000fc400078e0074 */
[----:B------:R-:W-:Y:S01]  /*7240*/  IMAD.MOV.U32 R86, RZ, RZ, R110 ;  /* 0x000000ffff567224 */ /* 0x000fe200078e006e */
[C---:B------:R-:W-:Y:S06]  /*7250*/  HMMA.16816.F32.BF16 R72, R4.reuse, R24, R72 ;  /* 0x000000180448723c */ /* 0x040fec0000041848 */
[C---:B------:R-:W-:Y:S06]  /*7260*/  HMMA.16816.F32.BF16 R88, R4.reuse, R20, R88 ;  /* 0x000000140458723c */ /* 0x040fec0000041858 */
[C---:B-1----:R-:W-:Y:S06]  /*7270*/  HMMA.16816.F32.BF16 R104, R4.reuse, R16, R104 ;  /* 0x000000100468723c */ /* 0x042fec0000041868 */
[C---:B------:R-:W-:Y:S06]  /*7280*/  HMMA.16816.F32.BF16 R76, R4.reuse, R26, R76 ;  /* 0x0000001a044c723c */ /* 0x040fec000004184c */
[C---:B------:R-:W-:Y:S06]  /*7290*/  HMMA.16816.F32.BF16 R92, R4.reuse, R22, R92 ;  /* 0x00000016045c723c */ /* 0x040fec000004185c */
[C---:B------:R-:W-:Y:S06]  /*72a0*/  HMMA.16816.F32.BF16 R120, R4.reuse, R28, R120 ;  /* 0x0000001c0478723c */ /* 0x040fec0000041878 */
[----:B------:R-:W-:Y:S07]  /*72b0*/  HMMA.16816.F32.BF16 R32, R4, R30, R240 ;  /* 0x0000001e0420723c */ /* 0x000fee00000418f0 */
[----:B------:R-:W-:Y:S01]  /*72c0*/  MOV R243, R86 ;  /* 0x0000005600f37202 */ /* 0x000fe20000000f00 */
[----:B------:R-:W-:-:S02]  /*72d0*/  IMAD.MOV.U32 R242, RZ, RZ, R87 ;  /* 0x000000fffff27224 */ /* 0x000fc400078e0057 */
[----:B------:R-:W-:Y:S01]  /*72e0*/  IMAD.MOV.U32 R240, RZ, RZ, R85 ;  /* 0x000000fffff07224 */ /* 0x000fe200078e0055 */
[----:B------:R-:W-:Y:S01]  /*72f0*/  HMMA.16816.F32.BF16 R44, R8, R18, R44 ;  /* 0x00000012082c723c */ /* 0x000fe2000004182c */
[----:B------:R-:W-:Y:S01]  /*7300*/  IMAD.MOV.U32 R149, RZ, RZ, R235 ;  /* 0x000000ffff957224 */ /* 0x000fe200078e00eb */
[----:B------:R-:W-:Y:S02]  /*7310*/  MOV R159, R151 ;  /* 0x00000097009f7202 */ /* 0x000fe40000000f00 */
[----:B------:R-:W-:Y:S02]  /*7320*/  MOV R148, R236 ;  /* 0x000000ec00947202 */ /* 0x000fe40000000f00 */
[----:B------:R-:W-:Y:S02]  /*7330*/  MOV R151, R233 ;  /* 0x000000e900977202 */ /* 0x000fe40000000f00 */
[----:B------:R-:W-:Y:S01]  /*7340*/  MOV R113, R115 ;  /* 0x0000007300717202 */ /* 0x000fe20000000f00 */
[----:B------:R-:W-:-:S02]  /*7350*/  IMAD.MOV.U32 R112, RZ, RZ, R148 ;  /* 0x000000ffff707224 */ /* 0x000fc400078e0094 */
[----:B------:R-:W-:Y:S02]  /*7360*/  IMAD.MOV.U32 R148, RZ, RZ, R101 ;  /* 0x000000ffff947224 */ /* 0x000fe400078e0065 */
[----:B------:R-:W-:Y:S01]  /*7370*/  IMAD.MOV.U32 R150, RZ, RZ, R234 ;  /* 0x000000ffff967224 */ /* 0x000fe200078e00ea */
[----:B------:R-:W-:Y:S01]  /*7380*/  HMMA.16816.F32.BF16 R48, R8, R22, R48 ;  /* 0x000000160830723c */ /* 0x000fe20000041830 */
[----:B------:R-:W-:-:S05]  /*7390*/  IMAD.MOV.U32 R241, RZ, RZ, R118 ;  /* 0x000000fffff17224 */ /* 0x000fca00078e0076 */
[C---:B------:R-:W-:Y:S06]  /*73a0*/  HMMA.16816.F32.BF16 R64, R8.reuse, R24, R64 ;  /* 0x000000180840723c */ /* 0x040fec0000041840 */
[C---:B------:R-:W-:Y:S06]  /*73b0*/  HMMA.16816.F32.BF16 R24, R8.reuse, R26, R80 ;  /* 0x0000001a0818723c */ /* 0x040fec0000041850 */
[----:B------:R-:W-:Y:S01]  /*73c0*/  HMMA.16816.F32.BF16 R40, R8, R30, R40 ;  /* 0x0000001e0828723c */ /* 0x000fe20000041828 */
[----:B------:R-:W-:Y:S01]  /*73d0*/  IMAD.MOV.U32 R129, RZ, RZ, R250 ;  /* 0x000000ffff817224 */ /* 0x000fe200078e00fa */
[----:B------:R-:W-:Y:S01]  /*73e0*/  MOV R130, R238 ;  /* 0x000000ee00827202 */ /* 0x000fe20000000f00 */
[----:B------:R-:W-:Y:S01]  /*73f0*/  LDSM.16.MT88.4 R80, [R229+0xf800] ;  /* 0x00f80000e550783b */ /* 0x000fe20000004200 */
[----:B--2---:R-:W-:-:S03]  /*7400*/  IMAD.MOV.U32 R116, RZ, RZ, R108 ;  /* 0x000000ffff747224 */ /* 0x004fc600078e006c */
[----:B------:R1:W5:Y:S01]  /*7410*/  LDL.LU R250, [R1+0x8c] ;  /* 0x00008c0001fa7983 */ /* 0x0003620000300800 */
[----:B---3--:R-:W-:-:S03]  /*7420*/  IMAD.MOV.U32 R117, RZ, RZ, R109 ;  /* 0x000000ffff757224 */ /* 0x008fc600078e006d */
[----:B------:R1:W5:Y:S01]  /*7430*/  LDL.LU R238, [R1+0x88] ;  /* 0x0000880001ee7983 */ /* 0x0003620000300800 */
[----:B------:R-:W-:Y:S01]  /*7440*/  HMMA.16816.F32.BF16 R108, R4, R18, R224 ;  /* 0x00000012046c723c */ /* 0x000fe200000418e0 */
[----:B----4-:R-:W-:Y:S02]  /*7450*/  IMAD.MOV.U32 R115, RZ, RZ, R100 ;  /* 0x000000ffff737224 */ /* 0x010fe400078e0064 */
[----:B------:R1:W5:Y:S04]  /*7460*/  LDL.LU R237, [R1+0x84] ;  /* 0x0000840001ed7983 */ /* 0x0003680000300800 */
[----:B------:R-:W-:Y:S02]  /*7470*/  IMAD.MOV.U32 R224, RZ, RZ, R3 ;  /* 0x000000ffffe07224 */ /* 0x000fe400078e0003 */
[----:B------:R-:W-:Y:S01]  /*7480*/  FFMA.FTZ R3, R217, UR22, -R2 ;  /* 0x00000016d9037c23 */ /* 0x000fe20008010802 */
[----:B------:R-:W-:Y:S01]  /*7490*/  MOV R5, R84 ;  /* 0x0000005400057202 */ /* 0x000fe20000000f00 */
[----:B------:R-:W-:Y:S01]  /*74a0*/  IMAD.MOV.U32 R227, RZ, RZ, R149 ;  /* 0x000000ffffe37224 */ /* 0x000fe200078e0095 */
[----:B------:R-:W-:Y:S01]  /*74b0*/  HMMA.16816.F32.BF16 R84, R8, R20, R144 ;  /* 0x000000140854723c */ /* 0x000fe20000041890 */
[----:B------:R2:W-:Y:S01]  /*74c0*/  MUFU.EX2 R20, R3 ;  /* 0x0000000300147308 */ /* 0x0005e20000000800 */
[----:B------:R-:W-:Y:S01]  /*74d0*/  MOV R149, R14 ;  /* 0x0000000e00957202 */ /* 0x000fe20000000f00 */
[----:B------:R-:W-:-:S02]  /*74e0*/  IMAD.MOV.U32 R225, RZ, RZ, R151 ;  /* 0x000000ffffe17224 */ /* 0x000fc400078e0097 */
[----:B------:R-:W-:Y:S02]  /*74f0*/  IMAD.MOV.U32 R4, RZ, RZ, R103 ;  /* 0x000000ffff047224 */ /* 0x000fe400078e0067 */
[----:B------:R-:W-:Y:S01]  /*7500*/  IMAD.MOV.U32 R6, RZ, RZ, R116 ;  /* 0x000000ffff067224 */ /* 0x000fe200078e0074 */
[----:B------:R-:W-:Y:S01]  /*7510*/  MOV R226, R150 ;  /* 0x0000009600e27202 */ /* 0x000fe20000000f00 */
[----:B------:R-:W-:Y:S01]  /*7520*/  IMAD.MOV.U32 R30, RZ, RZ, R130 ;  /* 0x000000ffff1e7224 */ /* 0x000fe200078e0082 */
[----:B------:R-:W-:Y:S01]  /*7530*/  MOV R7, R117 ;  /* 0x0000007500077202 */ /* 0x000fe20000000f00 */
[----:B------:R-:W-:Y:S04]  /*7540*/  LDSM.16.MT88.4 R144, [R231+0xd800] ;  /* 0x00d80000e790783b */ /* 0x000fe80000004200 */
[----:B------:R1:W5:Y:S01]  /*7550*/  LDL.LU R236, [R1+0x80] ;  /* 0x0000800001ec7983 */ /* 0x0003620000300800 */
[----:B--2---:R-:W-:Y:S01]  /*7560*/  FFMA.FTZ R3, R216, UR22, -R2 ;  /* 0x00000016d8037c23 */ /* 0x004fe20008010802 */
[----:B------:R-:W-:Y:S01]  /*7570*/  IMAD.MOV.U32 R151, RZ, RZ, R102 ;  /* 0x000000ffff977224 */ /* 0x000fe200078e0066 */
[----:B------:R-:W-:Y:S01]  /*7580*/  MOV R150, R119 ;  /* 0x0000007700967202 */ /* 0x000fe20000000f00 */
[----:B------:R1:W5:Y:S01]  /*7590*/  LDL.LU R235, [R1+0x7c] ;  /* 0x00007c0001eb7983 */ /* 0x0003620000300800 */
[----:B------:R2:W-:Y:S01]  /*75a0*/  MUFU.EX2 R21, R3 ;  /* 0x0000000300157308 */ /* 0x0005e20000000800 */
[C---:B------:R-:W-:Y:S02]  /*75b0*/  HMMA.16816.F32.BF16 R100, R8.reuse, R16, R96 ;  /* 0x000000100864723c */ /* 0x040fe40000041860 */
[----:B------:R-:W-:Y:S04]  /*75c0*/  LDSM.16.MT88.4 R96, [R230+0xf800] ;  /* 0x00f80000e660783b */ /* 0x000fe80000004200 */
[----:B------:R-:W-:Y:S01]  /*75d0*/  HMMA.16816.F32.BF16 R116, R8, R28, R152 ;  /* 0x0000001c0874723c */ /* 0x000fe20000041898 */
[----:B------:R-:W-:Y:S04]  /*75e0*/  LDSM.16.MT88.4 R152, [R230+0xd800] ;  /* 0x00d80000e698783b */ /* 0x000fe80000004200 */
[----:B------:R1:W5:Y:S04]  /*75f0*/  LDL.LU R234, [R1+0x78] ;  /* 0x0000780001ea7983 */ /* 0x0003680000300800 */
[----:B------:R1:W5:Y:S01]  /*7600*/  LDL.LU R233, [R1+0x74] ;  /* 0x0000740001e97983 */ /* 0x0003620000300800 */
[--C-:B--2---:R-:W-:Y:S01]  /*7610*/  FFMA.FTZ R3, R211, UR22, -R2.reuse ;  /* 0x00000016d3037c23 */ /* 0x104fe20008010802 */
[----:B------:R-:W-:-:S02]  /*7620*/  FFMA.FTZ R2, R210, UR22, -R2 ;  /* 0x00000016d2027c23 */ /* 0x000fc40008010802 */
[----:B------:R1:W5:Y:S02]  /*7630*/  LDL.LU R228, [R1+0x70] ;  /* 0x0000700001e47983 */ /* 0x0003640000300800 */
[----:B------:R2:W-:Y:S02]  /*7640*/  MUFU.EX2 R19, R2 ;  /* 0x0000000200137308 */ /* 0x0005e40000000800 */
[----:B--2---:R-:W-:-:S06]  /*7650*/  FFMA.FTZ R2, R209, UR22, -R0 ;  /* 0x00000016d1027c23 */ /* 0x004fcc0008010800 */
[----:B------:R2:W-:Y:S02]  /*7660*/  MUFU.EX2 R14, R2 ;  /* 0x00000002000e7308 */ /* 0x0005e40000000800 */
[----:B--2---:R-:W-:-:S06]  /*7670*/  FFMA.FTZ R2, R208, UR22, -R0 ;  /* 0x00000016d0027c23 */ /* 0x004fcc0008010800 */
[----:B------:R2:W3:Y:S02]  /*7680*/  MUFU.EX2 R16, R2 ;  /* 0x0000000200107308 */ /* 0x0004e40000000800 */
[--C-:B--2---:R-:W-:Y:S01]  /*7690*/  FFMA.FTZ R2, R161, UR22, -R0.reuse ;  /* 0x00000016a1027c23 */ /* 0x104fe20008010800 */
[----:B------:R-:W-:-:S05]  /*76a0*/  FFMA.FTZ R0, R160, UR22, -R0 ;  /* 0x00000016a0007c23 */ /* 0x000fca0008010800 */
[----:B------:R2:W-:Y:S02]  /*76b0*/  MUFU.EX2 R17, R0 ;  /* 0x0000000000117308 */ /* 0x0005e40000000800 */
[----:B--2---:R-:W-:-:S06]  /*76c0*/  FFMA.FTZ R0, R4, UR22, -R15 ;  /* 0x0000001604007c23 */ /* 0x004fcc000801080f */
[----:B------:R2:W-:Y:S01]  /*76d0*/  MUFU.EX2 R23, R0 ;  /* 0x0000000000177308 */ /* 0x0005e20000000800 */
[----:B------:R-:W-:Y:S02]  /*76e0*/  IMAD.MOV.U32 R4, RZ, RZ, R5 ;  /* 0x000000ffff047224 */ /* 0x000fe400078e0005 */
[----:B--2---:R-:W-:-:S05]  /*76f0*/  FFMA.FTZ R0, R6, UR22, -R15 ;  /* 0x0000001606007c23 */ /* 0x004fca000801080f */
[----:B------:R2:W-:Y:S01]  /*7700*/  MUFU.EX2 R28, R0 ;  /* 0x00000000001c7308 */ /* 0x0005e20000000800 */
[----:B------:R-:W-:Y:S02]  /*7710*/  IMAD.MOV.U32 R5, RZ, RZ, R7 ;  /* 0x000000ffff057224 */ /* 0x000fe400078e0007 */
[----:B--2---:R-:W-:-:S05]  /*7720*/  FFMA.FTZ R0, R240, UR22, -R15 ;  /* 0x00000016f0007c23 */ /* 0x004fca000801080f */
[----:B------:R2:W-:Y:S01]  /*7730*/  MUFU.EX2 R29, R0 ;  /* 0x00000000001d7308 */ /* 0x0005e20000000800 */
[----:B------:R-:W-:Y:S01]  /*7740*/  MOV R7, R242 ;  /* 0x000000f200077202 */ /* 0x000fe20000000f00 */
[----:B------:R-:W-:Y:S02]  /*7750*/  IMAD.MOV.U32 R6, RZ, RZ, R243 ;  /* 0x000000ffff067224 */ /* 0x000fe400078e00f3 */
[----:B--2---:R-:W-:-:S04]  /*7760*/  FFMA.FTZ R0, R241, UR22, -R15 ;  /* 0x00000016f1007c23 */ /* 0x004fc8000801080f */
[----:B------:R2:W-:Y:S08]  /*7770*/  MUFU.EX2 R15, R0 ;  /* 0x00000000000f7308 */ /* 0x0005f00000000800 */
[----:B------:R4:W-:Y:S01]  /*7780*/  MUFU.EX2 R18, R2 ;  /* 0x0000000200127308 */ /* 0x0009e20000000800 */
[----:B--2---:R-:W-:Y:S01]  /*7790*/  FFMA.FTZ R0, R4, UR22, -R13 ;  /* 0x0000001604007c23 */ /* 0x004fe2000801080d */
[----:B------:R-:W-:-:S06]  /*77a0*/  FADD.FTZ R4, R125, R124 ;  /* 0x0000007c7d047221 */ /* 0x000fcc0000010000 */
[----:B------:R2:W-:Y:S01]  /*77b0*/  MUFU.EX2 R8, R0 ;  /* 0x0000000000087308 */ /* 0x0005e20000000800 */
[----:B----4-:R-:W-:-:S07]  /*77c0*/  FFMA.FTZ R2, R115, UR22, -R13 ;  /* 0x0000001673027c23 */ /* 0x010fce000801080d */
[----:B------:R4:W-:Y:S01]  /*77d0*/  MUFU.EX2 R10, R2 ;  /* 0x00000002000a7308 */ /* 0x0009e20000000800 */
[----:B--2---:R-:W-:-:S07]  /*77e0*/  FFMA.FTZ R0, R5, UR22, -R13 ;  /* 0x0000001605007c23 */ /* 0x004fce000801080d */
[----:B------:R2:W-:Y:S01]  /*77f0*/  MUFU.EX2 R9, R0 ;  /* 0x0000000000097308 */ /* 0x0005e20000000800 */
[----:B----4-:R-:W-:Y:S01]  /*7800*/  FADD.FTZ R2, R126, R4 ;  /* 0x000000047e027221 */ /* 0x010fe20000010000 */
[----:B--2---:R-:W-:Y:S01]  /*7810*/  FFMA.FTZ R0, R148, UR22, -R13 ;  /* 0x0000001694007c23 */ /* 0x004fe2000801080d */
[----:B------:R-:W-:Y:S02]  /*7820*/  FADD.FTZ R13, R7, R6 ;  /* 0x00000006070d7221 */ /* 0x000fe40000010000 */
[----:B------:R-:W2:Y:S03]  /*7830*/  LDSM.16.MT88.4 R4, [R231+0xf800] ;  /* 0x00f80000e704783b */ /* 0x000ea60000004200 */
[----:B------:R4:W1:Y:S08]  /*7840*/  MUFU.EX2 R22, R3 ;  /* 0x0000000300167308 */ /* 0x0008700000000800 */
[----:B------:R3:W1:Y:S01]  /*7850*/  MUFU.EX2 R11, R0 ;  /* 0x00000000000b7308 */ /* 0x0006620000000800 */
[----:B------:R-:W-:Y:S01]  /*7860*/  IMAD.MOV.U32 R115, RZ, RZ, R149 ;  /* 0x000000ffff737224 */ /* 0x000fe200078e0095 */
[----:B------:R-:W-:Y:S01]  /*7870*/  MOV R240, R225 ;  /* 0x000000e100f07202 */ /* 0x000fe20000000f00 */
[----:B------:R-:W-:Y:S01]  /*7880*/  IMAD.MOV.U32 R241, RZ, RZ, R224 ;  /* 0x000000fffff17224 */ /* 0x000fe200078e00e0 */
[----:B------:R-:W-:Y:S01]  /*7890*/  MOV R224, R112 ;  /* 0x0000007000e07202 */ /* 0x000fe20000000f00 */
[----:B------:R-:W-:-:S02]  /*78a0*/  IMAD.MOV.U32 R243, RZ, RZ, R227 ;  /* 0x000000fffff37224 */ /* 0x000fc400078e00e3 */
[----:B----4-:R-:W-:Y:S01]  /*78b0*/  FADD.FTZ R3, R56, R12 ;  /* 0x0000000c38037221 */ /* 0x010fe20000010000 */
[----:B------:R-:W-:Y:S02]  /*78c0*/  IMAD.MOV.U32 R225, RZ, RZ, R113 ;  /* 0x000000ffffe17224 */ /* 0x000fe400078e0071 */
[----:B------:R-:W-:Y:S01]  /*78d0*/  FADD.FTZ R12, R151, R150 ;  /* 0x00000096970c7221 */ /* 0x000fe20000010000 */
[----:B------:R-:W-:Y:S01]  /*78e0*/  IMAD.MOV.U32 R113, RZ, RZ, R158 ;  /* 0x000000ffff717224 */ /* 0x000fe200078e009e */
[----:B------:R-:W-:Y:S01]  /*78f0*/  MOV R216, R243 ;  /* 0x000000f300d87202 */ /* 0x000fe20000000f00 */
[----:B---3--:R-:W-:Y:S01]  /*7900*/  FADD.FTZ R0, R57, R3 ;  /* 0x0000000339007221 */ /* 0x008fe20000010000 */
        /* <DEDUP_REMOVED lines=13> */
[----:B------:R-:W-:Y:S01]  /*79e0*/  IMAD.MOV.U32 R243, RZ, RZ, R127 ;  /* 0x000000fffff37224 */ /* 0x000fe200078e007f */
[----:B-1----:R-:W-:Y:S01]  /*79f0*/  F2FP.BF16.F32.PACK_AB R130, R19, R22 ;  /* 0x000000161382723e */ /* 0x002fe200000010ff */
[----:B------:R-:W-:Y:S01]  /*7a00*/  FADD.FTZ R3, R3, R12 ;  /* 0x0000000c03037221 */ /* 0x000fe20000010000 */
[----:B------:R-:W-:Y:S01]  /*7a10*/  F2FP.BF16.F32.PACK_AB R131, R17, R18 ;  /* 0x000000121183723e */ /* 0x000fe200000010ff */
[----:B------:R-:W-:Y:S01]  /*7a20*/  FADD.FTZ R13, R57, R13 ;  /* 0x0000000d390d7221 */ /* 0x000fe20000010000 */
[----:B------:R-:W-:-:S02]  /*7a30*/  F2FP.BF16.F32.PACK_AB R124, R28, R23 ;  /* 0x000000171c7c723e */ /* 0x000fc400000010ff */
[----:B------:R-:W-:Y:S02]  /*7a40*/  F2FP.BF16.F32.PACK_AB R125, R9, R8 ;  /* 0x00000008097d723e */ /* 0x000fe400000010ff */
[----:B------:R-:W-:Y:S01]  /*7a50*/  F2FP.BF16.F32.PACK_AB R126, R15, R29 ;  /* 0x0000001d0f7e723e */ /* 0x000fe200000010ff */
[----:B------:R-:W-:Y:S01]  /*7a60*/  IMAD.MOV.U32 R112, RZ, RZ, R157 ;  /* 0x000000ffff707224 */ /* 0x000fe200078e009d */
[----:B------:R-:W-:Y:S01]  /*7a70*/  F2FP.BF16.F32.PACK_AB R127, R11, R10 ;  /* 0x0000000a0b7f723e */ /* 0x000fe200000010ff */
[----:B------:R-:W-:Y:S01]  /*7a80*/  FADD.FTZ R2, R56, R2 ;  /* 0x0000000238027221 */ /* 0x000fe20000010000 */
[----:B------:R-:W-:Y:S01]  /*7a90*/  FADD.FTZ R0, R218, R0 ;  /* 0x00000000da007221 */ /* 0x000fe20000010000 */
[----:B------:R-:W-:Y:S01]  /*7aa0*/  MOV R209, R226 ;  /* 0x000000e200d17202 */ /* 0x000fe20000000f00 */
[----:B------:R-:W-:Y:S02]  /*7ab0*/  IMAD.MOV.U32 R208, RZ, RZ, R227 ;  /* 0x000000ffffd07224 */ /* 0x000fe400078e00e3 */
[----:B------:R-:W-:Y:S01]  /*7ac0*/  FADD.FTZ R12, R30, R3 ;  /* 0x000000031e0c7221 */ /* 0x000fe20000010000 */
[----:B------:R-:W-:Y:S01]  /*7ad0*/  FADD.FTZ R3, R31, R13 ;  /* 0x0000000d1f037221 */ /* 0x000fe20000010000 */
[----:B------:R-:W-:Y:S01]  /*7ae0*/  FADD.FTZ R2, R246, R2 ;  /* 0x00000002f6027221 */ /* 0x000fe20000010000 */
[-C--:B--2---:R-:W-:Y:S01]  /*7af0*/  HMMA.16816.F32.BF16 R120, R124, R4.reuse, R120 ;  /* 0x000000047c78723c */ /* 0x084fe20000041878 */
[----:B------:R-:W-:Y:S01]  /*7b00*/  FADD.FTZ R0, R219, R0 ;  /* 0x00000000db007221 */ /* 0x000fe20000010000 */
[----:B------:R-:W1:Y:S04]  /*7b10*/  LDSM.16.MT88.4 R148, [R232+0xd800] ;  /* 0x00d80000e894783b */ /* 0x000e680000004200 */
[----:B------:R-:W-:Y:S01]  /*7b20*/  HMMA.16816.F32.BF16 R116, R128, R4, R116 ;  /* 0x000000048074723c */ /* 0x000fe20000041874 */
[----:B------:R-:W-:-:S06]  /*7b30*/  IMAD.MOV.U32 R217, RZ, RZ, R242 ;  /* 0x000000ffffd97224 */ /* 0x000fcc00078e00f2 */
        /* <DEDUP_REMOVED lines=12> */
[----:B------:R-:W-:-:S02]  /*7c00*/  IMAD.MOV.U32 R242, RZ, RZ, R162 ;  /* 0x000000fffff27224 */ /* 0x000fc400078e00a2 */
[----:B------:R-:W-:Y:S01]  /*7c10*/  FADD.FTZ R2, R240, R2 ;  /* 0x00000002f0027221 */ /* 0x000fe20000010000 */
        /* <DEDUP_REMOVED lines=8> */
[----:B------:R-:W-:Y:S02]  /*7ca0*/  IMAD.MOV.U32 R226, RZ, RZ, R114 ;  /* 0x000000ffffe27224 */ /* 0x000fe400078e0072 */
[----:B------:R-:W-:Y:S01]  /*7cb0*/  FADD.FTZ R2, R224, R2 ;  /* 0x00000002e0027221 */ /* 0x000fe20000010000 */
[----:B------:R-:W-:Y:S01]  /*7cc0*/  FADD.FTZ R0, R225, R0 ;  /* 0x00000000e1007221 */ /* 0x000fe20000010000 */
[----:B------:R-:W-:Y:S01]  /*7cd0*/  FADD.FTZ R4, R139, R4 ;  /* 0x000000048b047221 */ /* 0x000fe20000010000 */
[----:B------:R-:W-:Y:S01]  /*7ce0*/  FADD.FTZ R3, R62, R3 ;  /* 0x000000033e037221 */ /* 0x000fe20000010000 */
[----:B------:R-:W-:-:S02]  /*7cf0*/  IMAD.MOV.U32 R227, RZ, RZ, R112 ;  /* 0x000000ffffe37224 */ /* 0x000fc400078e0070 */
[----:B------:R-:W-:Y:S01]  /*7d00*/  FADD.FTZ R2, R226, R2 ;  /* 0x00000002e2027221 */ /* 0x000fe20000010000 */
[----:B------:R-:W2:Y:S01]  /*7d10*/  LDSM.16.MT88.4 R156, [R229+0xd800] ;  /* 0x00d80000e59c783b */ /* 0x000ea20000004200 */
[----:B------:R-:W-:Y:S01]  /*7d20*/  FADD.FTZ R0, R58, R0 ;  /* 0x000000003a007221 */ /* 0x000fe20000010000 */
[----:B------:R-:W-:Y:S02]  /*7d30*/  FADD.FTZ R4, R133, R4 ;  /* 0x0000000485047221 */ /* 0x000fe40000010000 */
[----:B------:R-:W3:Y:S01]  /*7d40*/  LDSM.16.MT88.4 R112, [R232+0xf800] ;  /* 0x00f80000e870783b */ /* 0x000ee20000004200 */
        /* <DEDUP_REMOVED lines=23> */
[-C--:B-1----:R-:W-:Y:S06]  /*7ec0*/  HMMA.16816.F32.BF16 R164, R128, R148.reuse, R164 ;  /* 0x0000009480a4723c */ /* 0x082fec00000418a4 */
[C---:B------:R-:W-:Y:S06]  /*7ed0*/  HMMA.16816.F32.BF16 R192, R124.reuse, R148, R192 ;  /* 0x000000947cc0723c */ /* 0x040fec00000418c0 */
[-C--:B------:R-:W-:Y:S06]  /*7ee0*/  HMMA.16816.F32.BF16 R196, R124, R150.reuse, R196 ;  /* 0x000000967cc4723c */ /* 0x080fec00000418c4 */
[----:B------:R-:W-:Y:S01]  /*7ef0*/  HMMA.16816.F32.BF16 R148, R128, R150, R68 ;  /* 0x000000968094723c */ /* 0x000fe20000041844 */
[----:B------:R-:W-:-:S05]  /*7f00*/  VIADD R246, R239, 0x800 ;  /* 0x00000800eff67836 */ /* 0x000fca0000000000 */
[----:B--2---:R-:W-:Y:S01]  /*7f10*/  HMMA.16816.F32.BF16 R172, R128, R156, R172 ;  /* 0x0000009c80ac723c */ /* 0x004fe200000418ac */
[----:B------:R-:W-:-:S05]  /*7f20*/  VIADD R245, R239, 0x1000 ;  /* 0x00001000eff57836 */ /* 0x000fca0000000000 */
[----:B------:R-:W-:Y:S01]  /*7f30*/  HMMA.16816.F32.BF16 R176, R124, R156, R176 ;  /* 0x0000009c7cb0723c */ /* 0x000fe200000418b0 */
[----:B------:R-:W-:-:S05]  /*7f40*/  IADD3 R244, R239, 0x1800, RZ ;  /* 0x00001800eff47810 */ /* 0x000fca0007ffe0ff */
[----:B------:R-:W-:Y:S01]  /*7f50*/  HMMA.16816.F32.BF16 R180, R124, R158, R180 ;  /* 0x0000009e7cb4723c */ /* 0x000fe200000418b4 */
[----:B------:R-:W-:-:S05]  /*7f60*/  VIADD R243, R239, 0x2000 ;  /* 0x00002000eff37836 */ /* 0x000fca0000000000 */
[----:B------:R-:W-:Y:S01]  /*7f70*/  HMMA.16816.F32.BF16 R168, R128, R152, R168 ;  /* 0x0000009880a8723c */ /* 0x000fe200000418a8 */
[----:B------:R-:W-:-:S05]  /*7f80*/  VIADD R242, R239, 0x2800 ;  /* 0x00002800eff27836 */ /* 0x000fca0000000000 */
[----:B------:R-:W-:Y:S01]  /*7f90*/  HMMA.16816.F32.BF16 R184, R124, R152, R184 ;  /* 0x000000987cb8723c */ /* 0x000fe200000418b8 */
[----:B------:R-:W-:-:S05]  /*7fa0*/  IADD3 R241, R239, 0x3000, RZ ;  /* 0x00003000eff17810 */ /* 0x000fca0007ffe0ff */
[----:B------:R-:W-:Y:S01]  /*7fb0*/  HMMA.16816.F32.BF16 R188, R124, R154, R188 ;  /* 0x0000009a7cbc723c */ /* 0x000fe200000418bc */
[----:B------:R-:W-:-:S05]  /*7fc0*/  VIADD R240, R239, 0x3800 ;  /* 0x00003800eff07836 */ /* 0x000fca0000000000 */
[C---:B------:R-:W-:Y:S06]  /*7fd0*/  HMMA.16816.F32.BF16 R200, R124.reuse, R144, R200 ;  /* 0x000000907cc8723c */ /* 0x040fec00000418c8 */
[C---:B------:R-:W-:Y:S06]  /*7fe0*/  HMMA.16816.F32.BF16 R204, R124.reuse, R146, R204 ;  /* 0x000000927ccc723c */ /* 0x040fec00000418cc */
[C---:B------:R-:W-:Y:S06]  /*7ff0*/  HMMA.16816.F32.BF16 R72, R124.reuse, R80, R72 ;  /* 0x000000507c48723c */ /* 0x040fec0000041848 */
[C---:B------:R-:W-:Y:S06]  /*8000*/  HMMA.16816.F32.BF16 R76, R124.reuse, R82, R76 ;  /* 0x000000527c4c723c */ /* 0x040fec000004184c */
[C---:B------:R-:W-:Y:S06]  /*8010*/  HMMA.16816.F32.BF16 R88, R124.reuse, R96, R88 ;  /* 0x000000607c58723c */ /* 0x040fec0000041858 */
[C---:B------:R-:W-:Y:S06]  /*8020*/  HMMA.16816.F32.BF16 R92, R124.reuse, R98, R92 ;  /* 0x000000627c5c723c */ /* 0x040fec000004185c */
[C---:B---3--:R-:W-:Y:S06]  /*8030*/  HMMA.16816.F32.BF16 R104, R124.reuse, R112, R104 ;  /* 0x000000707c68723c */ /* 0x048fec0000041868 */
        /* <DEDUP_REMOVED lines=14> */
[----:B----4-:R-:W-:-:S15]  /*8120*/  @!P0 BRA `(.L_x_542) ;  /* 0x000000b0001c8947 */ /* 0x010fde0003800000 */
[----:B------:R-:W2:Y:S04]  /*8130*/  LDL.64 R224, [R1+0x40] ;  /* 0x0000400001e07983 */ /* 0x000ea80000100a00 */
[----:B------:R-:W3:Y:S04]  /*8140*/  LDL R226, [R1+0x8] ;  /* 0x0000080001e27983 */ /* 0x000ee80000100800 */
[----:B------:R-:W4:Y:S01]  /*8150*/  LDL R227, [R1] ;  /* 0x0000000001e37983 */ /* 0x000f220000100800 */
[----:B------:R-:W-:Y:S01]  /*8160*/  UIADD3 UR18, UR19, -0x2, URZ ;  /* 0xfffffffe13127890 */ /* 0x000fe2000fffe03f */
[----:B------:R-:W-:-:S04]  /*8170*/  DEPBAR.LE SB0, 0x0 ;  /* 0x000080000000791a */ /* 0x000fc80000000000 */
[----:B------:R-:W-:Y:S01]  /*8180*/  USHF.R.S32.HI UR4, URZ, 0x1f, UR18 ;  /* 0x0000001f3f047899 */ /* 0x000fe20008011412 */
[----:B------:R-:W-:Y:S01]  /*8190*/  IMAD.U32 R2, RZ, RZ, UR18 ;  /* 0x00000012ff027e24 */ /* 0x000fe2000f8e00ff */
[----:B------:R-:W-:Y:S01]  /*81a0*/  UIMAD UR5, UR14, UR18, URZ ;  /* 0x000000120e0572a4 */ /* 0x000fe2000f8e023f */
[----:B------:R-:W-:Y:S01]  /*81b0*/  ULDC.64 UR10, c[0x0][0x220] ;  /* 0x00008800000a7ab9 */ /* 0x000fe20000000a00 */
[----:B------:R-:W-:Y:S02]  /*81c0*/  USHF.L.U32 UR24, UR6, 0x5, URZ ;  /* 0x0000000506187899 */ /* 0x000fe4000800063f */
[----:B------:R-:W-:Y:S02]  /*81d0*/  UIMAD UR4, UR4, UR15, UR5 ;  /* 0x0000000f040472a4 */ /* 0x000fe4000f8e0205 */
[----:B------:R-:W-:Y:S01]  /*81e0*/  USHF.L.U64.HI UR23, UR6, 0x5, UR7 ;  /* 0x0000000506177899 */ /* 0x000fe20008010207 */
[----:B------:R-:W-:Y:S01]  /*81f0*/  BAR.SYNC.DEFER_BLOCKING 0x0 ;  /* 0x0000000000007b1d */ /* 0x000fe20000010000 */
[----:B--2---:R-:W-:-:S04]  /*8200*/  IMAD.WIDE.U32 R2, R2, UR15, R224 ;  /* 0x0000000f02027c25 */ /* 0x004fc8000f8e00e0 */
[----:B------:R-:W-:Y:S01]  /*8210*/  VIADD R0, R3, UR4 ;  /* 0x0000000403007c36 */ /* 0x000fe20008000000 */
[----:B------:R-:W-:Y:S01]  /*8220*/  LEA R6, P0, R2, UR10, 0x1 ;  /* 0x0000000a02067c11 */ /* 0x000fe2000f8008ff */
[----:B----4-:R-:W-:-:S03]  /*8230*/  IMAD.MOV.U32 R138, RZ, RZ, R227 ;  /* 0x000000ffff8a7224 */ /* 0x010fc600078e00e3 */
[----:B------:R-:W-:Y:S02]  /*8240*/  LEA.HI.X R7, R2, UR11, R0, 0x1, P0 ;  /* 0x0000000b02077c11 */ /* 0x000fe400080f0c00 */
[----:B------:R-:W-:-:S03]  /*8250*/  IADD3 R4, P0, R6, UR24, RZ ;  /* 0x0000001806047c10 */ /* 0x000fc6000ff1e0ff */
[----:B------:R-:W-:Y:S01]  /*8260*/  @!PT LDS RZ, [RZ] ;  /* 0x00000000fffff984 */ /* 0x000fe20000000800 */
[----:B------:R-:W-:Y:S01]  /*8270*/  @!PT LDS RZ, [RZ] ;  /* 0x00000000fffff984 */ /* 0x000fe20000000800 */
[----:B------:R-:W-:Y:S01]  /*8280*/  @!PT LDS RZ, [RZ] ;  /* 0x00000000fffff984 */ /* 0x000fe20000000800 */
[----:B---3--:R-:W-:Y:S01]  /*8290*/  LDGSTS.E.BYPASS.LTC128B.128 [R226+0xc000], desc[UR20][R6.64] ;  /* 0x0c00000006e27fae */ /* 0x008fe2000b901d54 */
[----:B------:R-:W-:Y:S02]  /*82a0*/  IADD3.X R5, R7, UR23, RZ, P0, !PT ;  /* 0x0000001707057c10 */ /* 0x000fe400087fe4ff */
[----:B------:R-:W-:Y:S01]  /*82b0*/  IADD3 R2, P0, R4, UR24, RZ ;  /* 0x0000001804027c10 */ /* 0x000fe2000ff1e0ff */
[----:B------:R-:W-:Y:S03]  /*82c0*/  LDGSTS.E.BYPASS.LTC128B.128 [R226+0xe000], desc[UR20][R6.64+0x80] ;  /* 0x0e00008006e27fae */ /* 0x000fe6000b901d54 */
[----:B------:R-:W-:Y:S01]  /*82d0*/  IADD3.X R3, R5, UR23, RZ, P0, !PT ;  /* 0x0000001705037c10 */ /* 0x000fe200087fe4ff */
[----:B------:R-:W-:Y:S01]  /*82e0*/  LDGSTS.E.BYPASS.LTC128B.128 [R226+0xc800], desc[UR20][R4.64] ;  /* 0x0c80000004e27fae */ /* 0x000fe2000b901d54 */
[----:B------:R-:W-:-:S03]  /*82f0*/  IADD3 R8, P0, R2, UR24, RZ ;  /* 0x0000001802087c10 */ /* 0x000fc6000ff1e0ff */
[----:B------:R1:W-:Y:S01]  /*8300*/  LDGSTS.E.BYPASS.LTC128B.128 [R226+0xe800], desc[UR20][R4.64+0x80] ;  /* 0x0e80008004e27fae */ /* 0x0003e2000b901d54 */
[----:B------:R-:W-:-:S03]  /*8310*/  IADD3.X R9, R3, UR23, RZ, P0, !PT ;  /* 0x0000001703097c10 */ /* 0x000fc600087fe4ff */
[----:B------:R-:W-:Y:S04]  /*8320*/  LDGSTS.E.BYPASS.LTC128B.128 [R226+0xd000], desc[UR20][R2.64] ;  /* 0x0d00000002e27fae */ /* 0x000fe8000b901d54 */
[----:B------:R-:W-:Y:S04]  /*8330*/  LDGSTS.E.BYPASS.LTC128B.128 [R226+0xf000], desc[UR20][R2.64+0x80] ;  /* 0x0f00008002e27fae */ /* 0x000fe8000b901d54 */
[----:B------:R-:W-:Y:S04]  /*8340*/  LDGSTS.E.BYPASS.LTC128B.128 [R226+0xd800], desc[UR20][R8.64] ;  /* 0x0d80000008e27fae */ /* 0x000fe8000b901d54 */
[----:B------:R2:W-:Y:S04]  /*8350*/  LDGSTS.E.BYPASS.LTC128B.128 [R226+0xf800], desc[UR20][R8.64+0x80] ;  /* 0x0f80008008e27fae */ /* 0x0005e8000b901d54 */
[----:B-----5:R-:W-:Y:S04]  /*8360*/  LDSM.16.M88.4 R12, [R235+0x2000] ;  /* 0x00200000eb0c783b */ /* 0x020fe80000000200 */
[----:B------:R-:W3:Y:S04]  /*8370*/  LDSM.16.M88.4 R40, [R228+0x9000] ;  /* 0x00900000e428783b */ /* 0x000ee80000000200 */
[----:B------:R-:W4:Y:S04]  /*8380*/  LDSM.16.M88.4 R16, [R235] ;  /* 0x00000000eb10783b */ /* 0x000f280000000200 */
[----:B------:R-:W4:Y:S04]  /*8390*/  LDSM.16.M88.4 R36, [R228+0x9800] ;  /* 0x00980000e424783b */ /* 0x000f280000000200 */
[----:B------:R-:W4:Y:S04]  /*83a0*/  LDSM.16.M88.4 R44, [R228+0x8800] ;  /* 0x00880000e42c783b */ /* 0x000f280000000200 */
[----:B-1----:R-:W-:Y:S04]  /*83b0*/  LDSM.16.M88.4 R4, [R236+0x2000] ;  /* 0x00200000ec04783b */ /* 0x002fe80000000200 */
[----:B------:R-:W1:Y:S04]  /*83c0*/  LDSM.16.M88.4 R24, [R245] ;  /* 0x00000000f518783b */ /* 0x000e680000000200 */
[----:B--2---:R-:W-:Y:S04]  /*83d0*/  LDSM.16.M88.4 R8, [R236] ;  /* 0x00000000ec08783b */ /* 0x004fe80000000200 */
[----:B------:R-:W2:Y:S04]  /*83e0*/  LDSM.16.M88.4 R20, [R244] ;  /* 0x00000000f414783b */ /* 0x000ea80000000200 */
[----:B------:R-:W2:Y:S04]  /*83f0*/  LDSM.16.M88.4 R28, [R246] ;  /* 0x00000000f61c783b */ /* 0x000ea80000000200 */
[----:B------:R-:W2:Y:S01]  /*8400*/  LDSM.16.M88.4 R48, [R228+0x8000] ;  /* 0x00800000e430783b */ /* 0x000ea20000000200 */
[----:B---3--:R-:W-:Y:S03]  /*8410*/  HMMA.16816.F32.BF16 R60, R12, R40, RZ ;  /* 0x000000280c3c723c */ /* 0x008fe600000418ff */
[----:B------:R-:W3:Y:S01]  /*8420*/  LDSM.16.M88.4 R32, [R239] ;  /* 0x00000000ef20783b */ /* 0x000ee20000000200 */
[----:B------:R-:W-:-:S03]  /*8430*/  UIADD3 UR4, UR19, -0x2, URZ ;  /* 0xfffffffe13047890 */ /* 0x000fc6000fffe03f */
[----:B------:R-:W0:Y:S01]  /*8440*/  LDGDEPBAR ;  /* 0x00000000000079af */ /* 0x000e220000000000 */
[C---:B----4-:R-:W-:Y:S06]  /*8450*/  HMMA.16816.F32.BF16 R64, R16.reuse, R40, RZ ;  /* 0x000000281040723c */ /* 0x050fec00000418ff */
[C---:B------:R-:W-:Y:S06]  /*8460*/  HMMA.16816.F32.BF16 R56, R16.reuse, R36, RZ ;  /* 0x000000241038723c */ /* 0x040fec00000418ff */
[----:B------:R-:W-:Y:S06]  /*8470*/  HMMA.16816.F32.BF16 R208, R16, R44, RZ ;  /* 0x0000002c10d0723c */ /* 0x000fec00000418ff */
[----:B------:R-:W-:Y:S06]  /*8480*/  HMMA.16816.F32.BF16 R52, R12, R36, RZ ;  /* 0x000000240c34723c */ /* 0x000fec00000418ff */
[----:B-1----:R-:W-:Y:S06]  /*8490*/  HMMA.16816.F32.BF16 R60, R4, R24, R60 ;  /* 0x00000018043c723c */ /* 0x002fec000004183c */
[C---:B--2---:R-:W-:Y:S06]  /*84a0*/  HMMA.16816.F32.BF16 R56, R8.reuse, R20, R56 ;  /* 0x000000140838723c */ /* 0x044fec0000041838 */
[C---:B------:R-:W-:Y:S06]  /*84b0*/  HMMA.16816.F32.BF16 R220, R8.reuse, R28, R208 ;  /* 0x0000001c08dc723c */ /* 0x040fec00000418d0 */
[----:B------:R-:W-:Y:S06]  /*84c0*/  HMMA.16816.F32.BF16 R64, R8, R24, R64 ;  /* 0x000000180840723c */ /* 0x000fec0000041840 */
[----:B------:R-:W-:Y:S01]  /*84d0*/  HMMA.16816.F32.BF16 R52, R4, R20, R52 ;  /* 0x000000140434723c */ /* 0x000fe20000041834 */
[----:B------:R-:W-:-:S02]  /*84e0*/  IMAD.MOV.U32 R139, RZ, RZ, R60 ;  /* 0x000000ffff8b7224 */ /* 0x000fc400078e003c */
[----:B------:R-:W-:Y:S02]  /*84f0*/  IMAD.MOV.U32 R133, RZ, RZ, R61 ;  /* 0x000000ffff857224 */ /* 0x000fe400078e003d */
[----:B------:R-:W-:Y:S01]  /*8500*/  IMAD.MOV.U32 R25, RZ, RZ, R62 ;  /* 0x000000ffff197224 */ /* 0x000fe200078e003e */
[----:B------:R-:W-:Y:S01]  /*8510*/  HMMA.16816.F32.BF16 R140, R12, R44, RZ ;  /* 0x0000002c0c8c723c */ /* 0x000fe200000418ff */
[----:B------:R-:W-:Y:S02]  /*8520*/  IMAD.MOV.U32 R24, RZ, RZ, R63 ;  /* 0x000000ffff187224 */ /* 0x000fe400078e003f */
[----:B------:R-:W-:Y:S02]  /*8530*/  IMAD.MOV.U32 R36, RZ, RZ, R56 ;  /* 0x000000ffff247224 */ /* 0x000fe400078e0038 */
[----:B------:R-:W-:Y:S01]  /*8540*/  IMAD.MOV.U32 R3, RZ, RZ, R57 ;  /* 0x000000ffff037224 */ /* 0x000fe200078e0039 */
[----:B------:R-:W-:Y:S01]  /*8550*/  HMMA.16816.F32.BF16 R216, R16, R48, RZ ;  /* 0x0000003010d8723c */ /* 0x000fe200000418ff */
[----:B------:R-:W-:-:S02]  /*8560*/  IMAD.MOV.U32 R2, RZ, RZ, R58 ;  /* 0x000000ffff027224 */ /* 0x000fc400078e003a */
[----:B------:R-:W-:Y:S02]  /*8570*/  IMAD.MOV.U32 R0, RZ, RZ, R59 ;  /* 0x000000ffff007224 */ /* 0x000fe400078e003b */
[----:B------:R-:W-:Y:S01]  /*8580*/  IMAD.MOV.U32 R41, RZ, RZ, R222 ;  /* 0x000000ffff297224 */ /* 0x000fe200078e00de */
[C---:B------:R-:W-:Y:S01]  /*8590*/  HMMA.16816.F32.BF16 R212, R12.reuse, R48, RZ ;  /* 0x000000300cd4723c */ /* 0x040fe200000418ff */
[----:B------:R-:W-:Y:S02]  /*85a0*/  IMAD.MOV.U32 R40, RZ, RZ, R223 ;  /* 0x000000ffff287224 */ /* 0x000fe400078e00df */
[----:B------:R-:W-:Y:S02]  /*85b0*/  IMAD.MOV.U32 R132, RZ, RZ, R64 ;  /* 0x000000ffff847224 */ /* 0x000fe400078e0040 */
[----:B------:R-:W-:Y:S01]  /*85c0*/  IMAD.MOV.U32 R37, RZ, RZ, R65 ;  /* 0x000000ffff257224 */ /* 0x000fe200078e0041 */
[----:B------:R-:W-:Y:S01]  /*85d0*/  HMMA.16816.F32.BF16 R60, R12, R50, RZ ;  /* 0x000000320c3c723c */ /* 0x000fe200000418ff */
[----:B------:R-:W-:-:S02]  /*85e0*/  IMAD.MOV.U32 R45, RZ, RZ, R52 ;  /* 0x000000ffff2d7224 */ /* 0x000fc400078e0034 */
[----:B------:R-:W-:Y:S02]  /*85f0*/  IMAD.MOV.U32 R44, RZ, RZ, R53 ;  /* 0x000000ffff2c7224 */ /* 0x000fe400078e0035 */
[----:B------:R-:W-:Y:S01]  /*8600*/  IMAD.MOV.U32 R21, RZ, RZ, R54 ;  /* 0x000000ffff157224 */ /* 0x000fe200078e0036 */
[----:B------:R-:W-:Y:S01]  /*8610*/  HMMA.16816.F32.BF16 R56, R12, R46, RZ ;  /* 0x0000002e0c38723c */ /* 0x000fe200000418ff */
[----:B------:R-:W-:-:S05]  /*8620*/  IMAD.MOV.U32 R20, RZ, RZ, R55 ;  /* 0x000000ffff147224 */ /* 0x000fca00078e0037 */
[----:B------:R-:W-:Y:S06]  /*8630*/  HMMA.16816.F32.BF16 R48, R16, R50, RZ ;  /* 0x000000321030723c */ /* 0x000fec00000418ff */
[----:B------:R-:W-:Y:S06]  /*8640*/  HMMA.16816.F32.BF16 R224, R4, R28, R140 ;  /* 0x0000001c04e0723c */ /* 0x000fec000004188c */
[----:B------:R-:W-:Y:S01]  /*8650*/  HMMA.16816.F32.BF16 R52, R12, R42, RZ ;  /* 0x0000002a0c34723c */ /* 0x000fe200000418ff */
[----:B------:R-:W-:-:S02]  /*8660*/  IMAD.MOV.U32 R29, RZ, RZ, R66 ;  /* 0x000000ffff1d7224 */ /* 0x000fc400078e0042 */
[----:B------:R-:W-:-:S03]  /*8670*/  IMAD.MOV.U32 R28, RZ, RZ, R67 ;  /* 0x000000ffff1c7224 */ /* 0x000fc600078e0043 */
[C---:B---3--:R-:W-:Y:S06]  /*8680*/  HMMA.16816.F32.BF16 R64, R4.reuse, R34, R60 ;  /* 0x000000220440723c */ /* 0x048fec000004183c */
[----:B------:R-:W-:Y:S06]  /*8690*/  HMMA.16816.F32.BF16 R140, R4, R30, R56 ;  /* 0x0000001e048c723c */ /* 0x000fec0000041838 */
[----:B------:R-:W-:Y:S01]  /*86a0*/  HMMA.16816.F32.BF16 R48, R8, R34, R48 ;  /* 0x000000220830723c */ /* 0x000fe20000041830 */
[----:B------:R-:W-:-:S02]  /*86b0*/  IMAD.MOV.U32 R58, RZ, RZ, R45 ;  /* 0x000000ffff3a7224 */ /* 0x000fc400078e002d */
[----:B------:R-:W-:-:S03]  /*86c0*/  IMAD.MOV.U32 R59, RZ, RZ, R44 ;  /* 0x000000ffff3b7224 */ /* 0x000fc600078e002c */
[----:B------:R-:W-:Y:S01]  /*86d0*/  HMMA.16816.F32.BF16 R12, R12, R38, RZ ;  /* 0x000000260c0c723c */ /* 0x000fe200000418ff */
[----:B------:R-:W-:Y:S02]  /*86e0*/  IMAD.MOV.U32 R34, RZ, RZ, R41 ;  /* 0x000000ffff227224 */ /* 0x000fe400078e0029 */
[----:B------:R-:W-:-:S03]  /*86f0*/  IMAD.MOV.U32 R35, RZ, RZ, R40 ;  /* 0x000000ffff237224 */ /* 0x000fc600078e0028 */
[C---:B------:R-:W-:Y:S06]  /*8700*/  HMMA.16816.F32.BF16 R44, R16.reuse, R46, RZ ;  /* 0x0000002e102c723c */ /* 0x040fec00000418ff */
[C---:B------:R-:W-:Y:S06]  /*8710*/  HMMA.16816.F32.BF16 R40, R16.reuse, R42, RZ ;  /* 0x0000002a1028723c */ /* 0x040fec00000418ff */
[----:B------:R-:W-:Y:S06]  /*8720*/  HMMA.16816.F32.BF16 R16, R16, R38, RZ ;  /* 0x000000261010723c */ /* 0x000fec00000418ff */
[-C--:B------:R-:W-:Y:S06]  /*8730*/  HMMA.16816.F32.BF16 R216, R8, R32.reuse, R216 ;  /* 0x0000002008d8723c */ /* 0x080fec00000418d8 */
[C---:B------:R-:W-:Y:S06]  /*8740*/  HMMA.16816.F32.BF16 R212, R4.reuse, R32, R212 ;  /* 0x0000002004d4723c */ /* 0x040fec00000418d4 */
[----:B------:R-:W-:Y:S01]  /*8750*/  HMMA.16816.F32.BF16 R208, R4, R26, R52 ;  /* 0x0000001a04d0723c */ /* 0x000fe20000041834 */
[----:B------:R-:W-:-:S02]  /*8760*/  IMAD.MOV.U32 R32, RZ, RZ, R220 ;  /* 0x000000ffff207224 */ /* 0x000fc400078e00dc */
[----:B------:R-:W-:-:S03]  /*8770*/  IMAD.MOV.U32 R33, RZ, RZ, R221 ;  /* 0x000000ffff217224 */ /* 0x000fc600078e00dd */
[----:B------:R-:W-:Y:S01]  /*8780*/  HMMA.16816.F32.BF16 R220, R4, R22, R12 ;  /* 0x0000001604dc723c */ /* 0x000fe2000004180c */
[----:B------:R-:W-:Y:S04]  /*8790*/  LDSM.16.M88.4 R4, [R238+0x2000] ;  /* 0x00200000ee04783b */ /* 0x000fe80000000200 */
[----:B------:R-:W1:Y:S01]  /*87a0*/  LDSM.16.M88.4 R12, [R234+0x8000] ;  /* 0x00800000ea0c783b */ /* 0x000e620000000200 */
[C---:B------:R-:W-:Y:S06]  /*87b0*/  HMMA.16816.F32.BF16 R44, R8.reuse, R30, R44 ;  /* 0x0000001e082c723c */ /* 0x040fec000004182c */
[C---:B------:R-:W-:Y:S06]  /*87c0*/  HMMA.16816.F32.BF16 R40, R8.reuse, R26, R40 ;  /* 0x0000001a0828723c */ /* 0x040fec0000041828 */
[----:B------:R-:W-:Y:S01]  /*87d0*/  HMMA.16816.F32.BF16 R16, R8, R22, R16 ;  /* 0x000000160810723c */ /* 0x000fe20000041810 */
[----:B------:R-:W2:Y:S05]  /*87e0*/  LDSM.16.M88.4 R8, [R238] ;  /* 0x00000000ee08783b */ /* 0x000eaa0000000200 */
[C---:B-1----:R-:W-:Y:S06]  /*87f0*/  HMMA.16816.F32.BF16 R60, R4.reuse, R12, R212 ;  /* 0x0000000c043c723c */ /* 0x042fec00000418d4 */
[----:B------:R-:W-:Y:S01]  /*8800*/  HMMA.16816.F32.BF16 R52, R4, R14, R64 ;  /* 0x0000000e0434723c */ /* 0x000fe20000041840 */
[----:B------:R-:W-:-:S02]  /*8810*/  IMAD.MOV.U32 R212, RZ, RZ, R58 ;  /* 0x000000ffffd47224 */ /* 0x000fc400078e003a */
[----:B------:R-:W-:Y:S02]  /*8820*/  IMAD.MOV.U32 R213, RZ, RZ, R59 ;  /* 0x000000ffffd57224 */ /* 0x000fe400078e003b */
[----:B------:R-:W-:Y:S02]  /*8830*/  IMAD.MOV.U32 R214, RZ, RZ, R21 ;  /* 0x000000ffffd67224 */ /* 0x000fe400078e0015 */
[----:B------:R-:W-:Y:S01]  /*8840*/  IMAD.MOV.U32 R66, RZ, RZ, R29 ;  /* 0x000000ffff427224 */ /* 0x000fe200078e001d */
[----:B--2---:R-:W-:Y:S01]  /*8850*/  HMMA.16816.F32.BF16 R56, R8, R12, R216 ;  /* 0x0000000c0838723c */ /* 0x004fe200000418d8 */
[----:B------:R-:W-:Y:S02]  /*8860*/  IMAD.MOV.U32 R67, RZ, RZ, R28 ;  /* 0x000000ffff437224 */ /* 0x000fe400078e001c */
[----:B------:R-:W-:Y:S02]  /*8870*/  IMAD.MOV.U32 R215, RZ, RZ, R20 ;  /* 0x000000ffffd77224 */ /* 0x000fe400078e0014 */
[----:B------:R-:W-:-:S02]  /*8880*/  IMAD.MOV.U32 R65, RZ, RZ, R37 ;  /* 0x000000ffff417224 */ /* 0x000fc400078e0025 */
[----:B------:R-:W-:Y:S02]  /*8890*/  IMAD.MOV.U32 R218, RZ, RZ, R25 ;  /* 0x000000ffffda7224 */ /* 0x000fe400078e0019 */
[----:B------:R-:W-:Y:S02]  /*88a0*/  IMAD.MOV.U32 R219, RZ, RZ, R24 ;  /* 0x000000ffffdb7224 */ /* 0x000fe400078e0018 */
[----:B------:R-:W-:Y:S01]  /*88b0*/  HMMA.16816.F32.BF16 R24, R8, R14, R48 ;  /* 0x0000000e0818723c */ /* 0x000fe20000041830 */
[----:B------:R-:W1:Y:S01]  /*88c0*/  LDSM.16.M88.4 R12, [R234+0x8800] ;  /* 0x00880000ea0c783b */ /* 0x000e620000000200 */
[----:B------:R-:W-:Y:S02]  /*88d0*/  IMAD.MOV.U32 R64, RZ, RZ, R132 ;  /* 0x000000ffff407224 */ /* 0x000fe400078e0084 */
[----:B------:R-:W-:Y:S02]  /*88e0*/  IMAD.MOV.U32 R216, RZ, RZ, R139 ;  /* 0x000000ffffd87224 */ /* 0x000fe400078e008b */
[----:B------:R-:W-:Y:S01]  /*88f0*/  IMAD.MOV.U32 R217, RZ, RZ, R133 ;  /* 0x000000ffffd97224 */ /* 0x000fe200078e0085 */
[-C--:B-1----:R-:W-:Y:S06]  /*8900*/  HMMA.16816.F32.BF16 R28, R4, R12.reuse, R224 ;  /* 0x0000000c041c723c */ /* 0x082fec00000418e0 */
[----:B------:R-:W-:Y:S01]  /*8910*/  HMMA.16816.F32.BF16 R32, R8, R12, R32 ;  /* 0x0000000c0820723c */ /* 0x000fe20000041820 */
[----:B------:R-:W-:-:S02]  /*8920*/  IMAD.MOV.U32 R224, RZ, RZ, R36 ;  /* 0x000000ffffe07224 */ /* 0x000fc400078e0024 */
[----:B------:R-:W-:Y:S02]  /*8930*/  IMAD.MOV.U32 R225, RZ, RZ, R3 ;  /* 0x000000ffffe17224 */ /* 0x000fe400078e0003 */
[----:B------:R-:W-:Y:S01]  /*8940*/  IMAD.MOV.U32 R226, RZ, RZ, R2 ;  /* 0x000000ffffe27224 */ /* 0x000fe200078e0002 */
[----:B------:R-:W-:Y:S01]  /*8950*/  HMMA.16816.F32.BF16 R36, R4, R14, R140 ;  /* 0x0000000e0424723c */ /* 0x000fe2000004188c */
[----:B------:R-:W-:-:S05]  /*8960*/  IMAD.MOV.U32 R227, RZ, RZ, R0 ;  /* 0x000000ffffe37224 */ /* 0x000fca00078e0000 */
        /* <DEDUP_REMOVED lines=9> */
[----:B------:R-:W-:Y:S01]  /*8a00*/  HMMA.16816.F32.BF16 R212, R4, R14, R220 ;  /* 0x0000000e04d4723c */ /* 0x000fe200000418dc */
[----:B------:R-:W-:Y:S11]  /*8a10*/  LDSM.16.M88.4 R4, [R237+0x2000] ;  /* 0x00200000ed04783b */ /* 0x000ff60000000200 */
[----:B------:R-:W-:-:S02]  /*8a20*/  IMAD.MOV.U32 R40, RZ, RZ, R208 ;  /* 0x000000ffff287224 */ /* 0x000fc400078e00d0 */
[----:B------:R-:W-:Y:S02]  /*8a30*/  IMAD.MOV.U32 R3, RZ, RZ, R209 ;  /* 0x000000ffff037224 */ /* 0x000fe400078e00d1 */
[----:B------:R-:W-:Y:S02]  /*8a40*/  IMAD.MOV.U32 R2, RZ, RZ, R210 ;  /* 0x000000ffff027224 */ /* 0x000fe400078e00d2 */
[----:B------:R-:W-:Y:S02]  /*8a50*/  IMAD.MOV.U32 R0, RZ, RZ, R211 ;  /* 0x000000ffff007224 */ /* 0x000fe400078e00d3 */
[----:B------:R-:W-:Y:S01]  /*8a60*/  HMMA.16816.F32.BF16 R208, R8, R14, R16 ;  /* 0x0000000e08d0723c */ /* 0x000fe20000041810 */
[----:B------:R-:W1:Y:S04]  /*8a70*/  LDSM.16.M88.4 R12, [R233] ;  /* 0x00000000e90c783b */ /* 0x000e680000000200 */
[----:B------:R-:W2:Y:S01]  /*8a80*/  LDSM.16.M88.4 R8, [R237] ;  /* 0x00000000ed08783b */ /* 0x000ea20000000200 */
[-C--:B-1----:R-:W-:Y:S06]  /*8a90*/  HMMA.16816.F32.BF16 R60, R4, R12.reuse, R60 ;  /* 0x0000000c043c723c */ /* 0x082fec000004183c */
[----:B--2---:R-:W-:Y:S06]  /*8aa0*/  HMMA.16816.F32.BF16 R224, R8, R12, R56 ;  /* 0x0000000c08e0723c */ /* 0x004fec0000041838 */
[----:B------:R-:W-:Y:S01]  /*8ab0*/  HMMA.16816.F32.BF16 R220, R4, R14, R52 ;  /* 0x0000000e04dc723c */ /* 0x000fe20000041834 */
[----:B------:R-:W-:-:S02]  /*8ac0*/  IMAD.MOV.U32 R56, RZ, RZ, R40 ;  /* 0x000000ffff387224 */ /* 0x000fc400078e0028 */
[----:B------:R-:W-:Y:S02]  /*8ad0*/  IMAD.MOV.U32 R57, RZ, RZ, R3 ;  /* 0x000000ffff397224 */ /* 0x000fe400078e0003 */
[----:B------:R-:W-:Y:S02]  /*8ae0*/  IMAD.MOV.U32 R58, RZ, RZ, R2 ;  /* 0x000000ffff3a7224 */ /* 0x000fe400078e0002 */
[----:B------:R-:W-:-:S05]  /*8af0*/  IMAD.MOV.U32 R59, RZ, RZ, R0 ;  /* 0x000000ffff3b7224 */ /* 0x000fca00078e0000 */
[----:B------:R-:W-:Y:S02]  /*8b00*/  IMAD.MOV.U32 R19, RZ, RZ, R60 ;  /* 0x000000ffff137224 */ /* 0x000fe400078e003c */
[----:B------:R-:W-:Y:S02]  /*8b10*/  IMAD.MOV.U32 R18, RZ, RZ, R61 ;  /* 0x000000ffff127224 */ /* 0x000fe400078e003d */
[----:B------:R-:W-:Y:S02]  /*8b20*/  IMAD.MOV.U32 R17, RZ, RZ, R62 ;  /* 0x000000ffff117224 */ /* 0x000fe400078e003e */
[----:B------:R-:W-:Y:S02]  /*8b30*/  IMAD.MOV.U32 R16, RZ, RZ, R63 ;  /* 0x000000ffff107224 */ /* 0x000fe400078e003f */
[C---:B------:R-:W-:Y:S01]  /*8b40*/  HMMA.16816.F32.BF16 R60, R8.reuse, R14, R24 ;  /* 0x0000000e083c723c */ /* 0x040fe20000041818 */
[----:B------:R-:W1:Y:S05]  /*8b50*/  LDSM.16.M88.4 R12, [R233+0x800] ;  /* 0x00080000e90c783b */ /* 0x000e6a0000000200 */
[-C--:B-1----:R-:W-:Y:S06]  /*8b60*/  HMMA.16816.F32.BF16 R32, R8, R12.reuse, R32 ;  /* 0x0000000c0820723c */ /* 0x082fec0000041820 */
[C---:B------:R-:W-:Y:S06]  /*8b70*/  HMMA.16816.F32.BF16 R40, R4.reuse, R12, R28 ;  /* 0x0000000c0428723c */ /* 0x040fec000004181c */
[-C--:B------:R-:W-:Y:S06]  /*8b80*/  HMMA.16816.F32.BF16 R36, R4, R14.reuse, R36 ;  /* 0x0000000e0424723c */ /* 0x080fec0000041824 */
[----:B------:R-:W-:Y:S01]  /*8b90*/  HMMA.16816.F32.BF16 R20, R8, R14, R20 ;  /* 0x0000000e0814723c */ /* 0x000fe20000041814 */
[----:B------:R-:W1:Y:S05]  /*8ba0*/  LDSM.16.M88.4 R12, [R233+0x1000] ;  /* 0x00100000e90c783b */ /* 0x000e6a0000000200 */
[----:B------:R-:W-:-:S02]  /*8bb0*/  IMAD.MOV.U32 R52, RZ, RZ, R32 ;  /* 0x000000ffff347224 */ /* 0x000fc400078e0020 */
[----:B------:R-:W-:Y:S02]  /*8bc0*/  IMAD.MOV.U32 R3, RZ, RZ, R33 ;  /* 0x000000ffff037224 */ /* 0x000fe400078e0021 */
[----:B------:R-:W-:Y:S02]  /*8bd0*/  IMAD.MOV.U32 R2, RZ, RZ, R34 ;  /* 0x000000ffff027224 */ /* 0x000fe400078e0022 */
[----:B------:R-:W-:Y:S01]  /*8be0*/  IMAD.MOV.U32 R0, RZ, RZ, R35 ;  /* 0x000000ffff007224 */ /* 0x000fe200078e0023 */
[----:B-1----:R-:W-:Y:S06]  /*8bf0*/  HMMA.16816.F32.BF16 R24, R4, R14, R140 ;  /* 0x0000000e0418723c */ /* 0x002fec000004188c */
[----:B------:R-:W-:Y:S01]  /*8c00*/  HMMA.16816.F32.BF16 R32, R8, R12, R44 ;  /* 0x0000000c0820723c */ /* 0x000fe2000004182c */
[----:B------:R-:W-:-:S02]  /*8c10*/  IMAD.MOV.U32 R140, RZ, RZ, R19 ;  /* 0x000000ffff8c7224 */ /* 0x000fc400078e0013 */
[----:B------:R-:W-:Y:S02]  /*8c20*/  IMAD.MOV.U32 R141, RZ, RZ, R18 ;  /* 0x000000ffff8d7224 */ /* 0x000fe400078e0012 */
[----:B------:R-:W-:Y:S01]  /*8c30*/  IMAD.MOV.U32 R142, RZ, RZ, R17 ;  /* 0x000000ffff8e7224 */ /* 0x000fe200078e0011 */
[----:B------:R-:W-:Y:S01]  /*8c40*/  HMMA.16816.F32.BF16 R28, R4, R12, R48 ;  /* 0x0000000c041c723c */ /* 0x000fe20000041830 */
[----:B------:R-:W-:-:S05]  /*8c50*/  IMAD.MOV.U32 R143, RZ, RZ, R16 ;  /* 0x000000ffff8f7224 */ /* 0x000fca00078e0010 */
[----:B------:R-:W-:Y:S01]  /*8c60*/  HMMA.16816.F32.BF16 R16, R8, R14, R64 ;  /* 0x0000000e0810723c */ /* 0x000fe20000041840 */
[----:B------:R-:W1:Y:S06]  /*8c70*/  LDSM.16.M88.4 R12, [R233+0x1800] ;  /* 0x00180000e90c783b */ /* 0x000e6c0000000200 */
[----:B------:R-:W-:Y:S02]  /*8c80*/  IMAD.MOV.U32 R64, RZ, RZ, R52 ;  /* 0x000000ffff407224 */ /* 0x000fe400078e0034 */
[----:B------:R-:W-:Y:S02]  /*8c90*/  IMAD.MOV.U32 R65, RZ, RZ, R3 ;  /* 0x000000ffff417224 */ /* 0x000fe400078e0003 */
[----:B------:R-:W-:-:S02]  /*8ca0*/  IMAD.MOV.U32 R66, RZ, RZ, R2 ;  /* 0x000000ffff427224 */ /* 0x000fc400078e0002 */
[----:B------:R-:W-:Y:S01]  /*8cb0*/  IMAD.MOV.U32 R67, RZ, RZ, R0 ;  /* 0x000000ffff437224 */ /* 0x000fe200078e0000 */
[C---:B-1----:R-:W-:Y:S06]  /*8cc0*/  HMMA.16816.F32.BF16 R52, R4.reuse, R12, R216 ;  /* 0x0000000c0434723c */ /* 0x042fec00000418d8 */
[----:B------:R-:W-:Y:S01]  /*8cd0*/  HMMA.16816.F32.BF16 R48, R4, R14, R212 ;  /* 0x0000000e0430723c */ /* 0x000fe200000418d4 */
[----:B------:R-:W-:Y:S05]  /*8ce0*/  LDSM.16.M88.4 R4, [R235+0x6000] ;  /* 0x00600000eb04783b */ /* 0x000fea0000000200 */
[C---:B------:R-:W-:Y:S06]  /*8cf0*/  HMMA.16816.F32.BF16 R56, R8.reuse, R12, R56 ;  /* 0x0000000c0838723c */ /* 0x040fec0000041838 */
[----:B------:R-:W-:Y:S01]  /*8d00*/  HMMA.16816.F32.BF16 R44, R8, R14, R208 ;  /* 0x0000000e082c723c */ /* 0x000fe200000418d0 */
[----:B------:R-:W1:Y:S04]  /*8d10*/  LDSM.16.M88.4 R12, [R228+0xa000] ;  /* 0x00a00000e40c783b */ /* 0x000e680000000200 */
[----:B------:R-:W2:Y:S01]  /*8d20*/  LDSM.16.M88.4 R8, [R235+0x4000] ;  /* 0x00400000eb08783b */ /* 0x000ea20000000200 */
[C---:B-1----:R-:W-:Y:S06]  /*8d30*/  HMMA.16816.F32.BF16 R140, R4.reuse, R12, R140 ;  /* 0x0000000c048c723c */ /* 0x042fec000004188c */
[-C--:B------:R-:W-:Y:S06]  /*8d40*/  HMMA.16816.F32.BF16 R212, R4, R14.reuse, R220 ;  /* 0x0000000e04d4723c */ /* 0x080fec00000418dc */
[----:B--2---:R-:W-:-:S12]  /*8d50*/  HMMA.16816.F32.BF16 R208, R8, R14, R60 ;  /* 0x0000000e08d0723c */ /* 0x004fd8000004183c */
        /* <DEDUP_REMOVED lines=11> */
[-C--:B-1----:R-:W-:Y:S06]  /*8e10*/  HMMA.16816.F32.BF16 R40, R4, R12.reuse, R28 ;  /* 0x0000000c0428723c */ /* 0x082fec000004181c */
[----:B------:R-:W-:Y:S06]  /*8e20*/  HMMA.16816.F32.BF16 R220, R8, R12, R32 ;  /* 0x0000000c08dc723c */ /* 0x000fec0000041820 */
[-C--:B------:R-:W-:Y:S06]  /*8e30*/  HMMA.16816.F32.BF16 R36, R4, R14.reuse, R24 ;  /* 0x0000000e0424723c */ /* 0x080fec0000041818 */
[----:B------:R-:W-:Y:S01]  /*8e40*/  HMMA.16816.F32.BF16 R28, R8, R14, R16 ;  /* 0x0000000e081c723c */ /* 0x000fe20000041810 */
[----:B------:R-:W1:Y:S05]  /*8e50*/  LDSM.16.M88.4 R12, [R228+0xb800] ;  /* 0x00b80000e40c783b */ /* 0x000e6a0000000200 */
[C---:B-1----:R-:W-:Y:S06]  /*8e60*/  HMMA.16816.F32.BF16 R32, R4.reuse, R12, R52 ;  /* 0x0000000c0420723c */ /* 0x042fec0000041834 */
[----:B------:R-:W-:Y:S01]  /*8e70*/  HMMA.16816.F32.BF16 R24, R4, R14, R48 ;  /* 0x0000000e0418723c */ /* 0x000fe20000041830 */
[----:B------:R-:W-:Y:S01]  /*8e80*/  LDSM.16.M88.4 R4, [R236+0x6000] ;  /* 0x00600000ec04783b */ /* 0x000fe20000000200 */
[----:B------:R-:W-:-:S02]  /*8e90*/  IMAD.MOV.U32 R52, RZ, RZ, R132 ;  /* 0x000000ffff347224 */ /* 0x000fc400078e0084 */
[----:B------:R-:W-:Y:S02]  /*8ea0*/  IMAD.MOV.U32 R53, RZ, RZ, R3 ;  /* 0x000000ffff357224 */ /* 0x000fe400078e0003 */
[----:B------:R-:W-:Y:S01]  /*8eb0*/  HMMA.16816.F32.BF16 R20, R8, R12, R56 ;  /* 0x0000000c0814723c */ /* 0x000fe20000041838 */
[----:B------:R-:W-:Y:S02]  /*8ec0*/  IMAD.MOV.U32 R54, RZ, RZ, R2 ;  /* 0x000000ffff367224 */ /* 0x000fe400078e0002 */
[----:B------:R-:W-:-:S03]  /*8ed0*/  IMAD.MOV.U32 R55, RZ, RZ, R0 ;  /* 0x000000ffff377224 */ /* 0x000fc600078e0000 */
[----:B------:R-:W-:Y:S01]  /*8ee0*/  HMMA.16816.F32.BF16 R16, R8, R14, R44 ;  /* 0x0000000e0810723c */ /* 0x000fe2000004182c */
[----:B------:R-:W1:Y:S04]  /*8ef0*/  LDSM.16.M88.4 R12, [R243] ;  /* 0x00000000f30c783b */ /* 0x000e680000000200 */
[----:B------:R-:W2:Y:S01]  /*8f00*/  LDSM.16.M88.4 R8, [R236+0x4000] ;  /* 0x00400000ec08783b */ /* 0x000ea20000000200 */
[-C--:B-1----:R-:W-:Y:S06]  /*8f10*/  HMMA.16816.F32.BF16 R52, R4, R12.reuse, R52 ;  /* 0x0000000c0434723c */ /* 0x082fec0000041834 */
[----:B--2---:R-:W-:Y:S06]  /*8f20*/  HMMA.16816.F32.BF16 R44, R8, R12, R140 ;  /* 0x0000000c082c723c */ /* 0x004fec000004188c */
[-C--:B------:R-:W-:Y:S06]  /*8f30*/  HMMA.16816.F32.BF16 R56, R4, R14.reuse, R212 ;  /* 0x0000000e0438723c */ /* 0x080fec00000418d4 */
[----:B------:R-:W-:Y:S01]  /*8f40*/  HMMA.16816.F32.BF16 R208, R8, R14, R208 ;  /* 0x0000000e08d0723c */ /* 0x000fe200000418d0 */
[----:B------:R-:W1:Y:S05]  /*8f50*/  LDSM.16.M88.4 R12, [R242] ;  /* 0x00000000f20c783b */ /* 0x000e6a0000000200 */
[----:B------:R-:W-:-:S02]  /*8f60*/  IMAD.MOV.U32 R48, RZ, RZ, R52 ;  /* 0x000000ffff307224 */ /* 0x000fc400078e0034 */
[----:B------:R-:W-:Y:S02]  /*8f70*/  IMAD.MOV.U32 R3, RZ, RZ, R53 ;  /* 0x000000ffff037224 */ /* 0x000fe400078e0035 */
[----:B------:R-:W-:Y:S02]  /*8f80*/  IMAD.MOV.U32 R2, RZ, RZ, R54 ;  /* 0x000000ffff027224 */ /* 0x000fe400078e0036 */
[----:B------:R-:W-:Y:S01]  /*8f90*/  IMAD.MOV.U32 R0, RZ, RZ, R55 ;  /* 0x000000ffff007224 */ /* 0x000fe200078e0037 */
[-C--:B-1----:R-:W-:Y:S06]  /*8fa0*/  HMMA.16816.F32.BF16 R224, R8, R12.reuse, R224 ;  /* 0x0000000c08e0723c */ /* 0x082fec00000418e0 */
[C---:B------:R-:W-:Y:S06]  /*8fb0*/  HMMA.16816.F32.BF16 R216, R4.reuse, R12, R216 ;  /* 0x0000000c04d8723c */ /* 0x040fec00000418d8 */
[-C--:B------:R-:W-:Y:S06]  /*8fc0*/  HMMA.16816.F32.BF16 R212, R4, R14.reuse, R64 ;  /* 0x0000000e04d4723c */ /* 0x080fec0000041840 */
[C---:B------:R-:W-:Y:S01]  /*8fd0*/  HMMA.16816.F32.BF16 R140, R8.reuse, R14, R60 ;  /* 0x0000000e088c723c */ /* 0x040fe2000004183c */
[----:B------:R-:W1:Y:S05]  /*8fe0*/  LDSM.16.M88.4 R12, [R241] ;  /* 0x00000000f10c783b */ /* 0x000e6a0000000200 */
[-C--:B-1----:R-:W-:Y:S06]  /*8ff0*/  HMMA.16816.F32.BF16 R220, R8, R12.reuse, R220 ;  /* 0x0000000c08dc723c */ /* 0x082fec00000418dc */
[C---:B------:R-:W-:Y:S06]  /*9000*/  HMMA.16816.F32.BF16 R64, R4.reuse, R12, R40 ;  /* 0x0000000c0440723c */ /* 0x040fec0000041828 */
[----:B------:R-:W-:Y:S01]  /*9010*/  HMMA.16816.F32.BF16 R60, R4, R14, R36 ;  /* 0x0000000e043c723c */ /* 0x000fe20000041824 */
[----:B------:R-:W-:-:S02]  /*9020*/  IMAD.MOV.U32 R40, RZ, RZ, R48 ;  /* 0x000000ffff287224 */ /* 0x000fc400078e0030 */
[----:B------:R-:W-:Y:S02]  /*9030*/  IMAD.MOV.U32 R41, RZ, RZ, R3 ;  /* 0x000000ffff297224 */ /* 0x000fe400078e0003 */
[----:B------:R-:W-:Y:S01]  /*9040*/  IMAD.MOV.U32 R42, RZ, RZ, R2 ;  /* 0x000000ffff2a7224 */ /* 0x000fe200078e0002 */
[----:B------:R-:W-:Y:S01]  /*9050*/  HMMA.16816.F32.BF16 R52, R8, R14, R28 ;  /* 0x0000000e0834723c */ /* 0x000fe2000004181c */
[----:B------:R-:W1:Y:S01]  /*9060*/  LDSM.16.M88.4 R12, [R240] ;  /* 0x00000000f00c783b */ /* 0x000e620000000200 */
[----:B------:R-:W-:-:S04]  /*9070*/  IMAD.MOV.U32 R43, RZ, RZ, R0 ;  /* 0x000000ffff2b7224 */ /* 0x000fc800078e0000 */
[C---:B-1----:R-:W-:Y:S06]  /*9080*/  HMMA.16816.F32.BF16 R48, R4.reuse, R12, R32 ;  /* 0x0000000c0430723c */ /* 0x042fec0000041820 */
[----:B------:R-:W-:Y:S01]  /*9090*/  HMMA.16816.F32.BF16 R24, R4, R14, R24 ;  /* 0x0000000e0418723c */ /* 0x000fe20000041818 */
[----:B------:R-:W-:Y:S05]  /*90a0*/  LDSM.16.M88.4 R4, [R238+0x6000] ;  /* 0x00600000ee04783b */ /* 0x000fea0000000200 */
[C---:B------:R-:W-:Y:S06]  /*90b0*/  HMMA.16816.F32.BF16 R20, R8.reuse, R12, R20 ;  /* 0x0000000c0814723c */ /* 0x040fec0000041814 */
[----:B------:R-:W-:Y:S01]  /*90c0*/  HMMA.16816.F32.BF16 R16, R8, R14, R16 ;  /* 0x0000000e0810723c */ /* 0x000fe20000041810 */
[----:B------:R-:W1:Y:S04]  /*90d0*/  LDSM.16.M88.4 R12, [R234+0xa000] ;  /* 0x00a00000ea0c783b */ /* 0x000e680000000200 */
[----:B------:R-:W2:Y:S01]  /*90e0*/  LDSM.16.M88.4 R8, [R238+0x4000] ;  /* 0x00400000ee08783b */ /* 0x000ea20000000200 */
[-C--:B-1----:R-:W-:Y:S06]  /*90f0*/  HMMA.16816.F32.BF16 R40, R4, R12.reuse, R40 ;  /* 0x0000000c0428723c */ /* 0x082fec0000041828 */
[----:B--2---:R-:W-:Y:S06]  /*9100*/  HMMA.16816.F32.BF16 R28, R8, R12, R44 ;  /* 0x0000000c081c723c */ /* 0x004fec000004182c */
[-C--:B------:R-:W-:Y:S06]  /*9110*/  HMMA.16816.F32.BF16 R36, R4, R14.reuse, R56 ;  /* 0x0000000e0424723c */ /* 0x080fec0000041838 */
[----:B------:R-:W-:Y:S01]  /*9120*/  HMMA.16816.F32.BF16 R32, R8, R14, R208 ;  /* 0x0000000e0820723c */ /* 0x000fe200000418d0 */
[----:B------:R-:W1:Y:S05]  /*9130*/  LDSM.16.M88.4 R12, [R234+0xa800] ;  /* 0x00a80000ea0c783b */ /* 0x000e6a0000000200 */
[----:B------:R-:W-:-:S02]  /*9140*/  IMAD.MOV.U32 R2, RZ, RZ, R40 ;  /* 0x000000ffff027224 */ /* 0x000fc400078e0028 */
[----:B------:R-:W-:Y:S02]  /*9150*/  IMAD.MOV.U32 R0, RZ, RZ, R41 ;  /* 0x000000ffff007224 */ /* 0x000fe400078e0029 */
[----:B------:R-:W-:Y:S02]  /*9160*/  IMAD.MOV.U32 R139, RZ, RZ, R42 ;  /* 0x000000ffff8b7224 */ /* 0x000fe400078e002a */
[----:B------:R-:W-:Y:S02]  /*9170*/  IMAD.MOV.U32 R133, RZ, RZ, R43 ;  /* 0x000000ffff857224 */ /* 0x000fe400078e002b */
[----:B------:R-:W-:Y:S02]  /*9180*/  IMAD.MOV.U32 R210, RZ, RZ, R2 ;  /* 0x000000ffffd27224 */ /* 0x000fe400078e0002 */
[----:B------:R-:W-:Y:S01]  /*9190*/  IMAD.MOV.U32 R211, RZ, RZ, R0 ;  /* 0x000000ffffd37224 */ /* 0x000fe200078e0000 */
[----:B-1----:R-:W-:Y:S06]  /*91a0*/  HMMA.16816.F32.BF16 R40, R8, R12, R224 ;  /* 0x0000000c0828723c */ /* 0x002fec00000418e0 */
[-C--:B------:R-:W-:Y:S06]  /*91b0*/  HMMA.16816.F32.BF16 R56, R4, R14.reuse, R212 ;  /* 0x0000000e0438723c */ /* 0x080fec00000418d4 */
[----:B------:R-:W-:-:S12]  /*91c0*/  HMMA.16816.F32.BF16 R44, R8, R14, R140 ;  /* 0x0000000e082c723c */ /* 0x000fd8000004188c */
[----:B------:R-:W-:Y:S02]  /*91d0*/  IMAD.MOV.U32 R132, RZ, RZ, R40 ;  /* 0x000000ffff847224 */ /* 0x000fe400078e0028 */
[----:B------:R-:W-:Y:S02]  /*91e0*/  IMAD.MOV.U32 R3, RZ, RZ, R41 ;  /* 0x000000ffff037224 */ /* 0x000fe400078e0029 */
[----:B------:R-:W-:Y:S02]  /*91f0*/  IMAD.MOV.U32 R2, RZ, RZ, R42 ;  /* 0x000000ffff027224 */ /* 0x000fe400078e002a */
[----:B------:R-:W-:Y:S02]  /*9200*/  IMAD.MOV.U32 R0, RZ, RZ, R43 ;  /* 0x000000ffff007224 */ /* 0x000fe400078e002b */
[----:B------:R-:W-:Y:S01]  /*9210*/  HMMA.16816.F32.BF16 R40, R4, R12, R216 ;  /* 0x0000000c0428723c */ /* 0x000fe200000418d8 */
[----:B------:R-:W1:Y:S01]  /*9220*/  LDSM.16.M88.4 R12, [R234+0xb000] ;  /* 0x00b00000ea0c783b */ /* 0x000e620000000200 */
[----:B------:R-:W-:-:S02]  /*9230*/  IMAD.MOV.U32 R140, RZ, RZ, R132 ;  /* 0x000000ffff8c7224 */ /* 0x000fc400078e0084 */
[----:B------:R-:W-:Y:S02]  /*9240*/  IMAD.MOV.U32 R141, RZ, RZ, R3 ;  /* 0x000000ffff8d7224 */ /* 0x000fe400078e0003 */
[----:B------:R-:W-:Y:S02]  /*9250*/  IMAD.MOV.U32 R142, RZ, RZ, R2 ;  /* 0x000000ffff8e7224 */ /* 0x000fe400078e0002 */
[----:B------:R-:W-:Y:S01]  /*9260*/  IMAD.MOV.U32 R143, RZ, RZ, R0 ;  /* 0x000000ffff8f7224 */ /* 0x000fe200078e0000 */
[-C--:B-1----:R-:W-:Y:S06]  /*9270*/  HMMA.16816.F32.BF16 R212, R8, R12.reuse, R220 ;  /* 0x0000000c08d4723c */ /* 0x082fec00000418dc */
[C---:B------:R-:W-:Y:S06]  /*9280*/  HMMA.16816.F32.BF16 R220, R4.reuse, R12, R64 ;  /* 0x0000000c04dc723c */ /* 0x040fec0000041840 */
        /* <DEDUP_REMOVED lines=9> */
[----:B------:R-:W-:Y:S01]  /*9320*/  HMMA.16816.F32.BF16 R212, R8, R14, R52 ;  /* 0x0000000e08d4723c */ /* 0x000fe20000041834 */
[----:B------:R-:W1:Y:S06]  /*9330*/  LDSM.16.M88.4 R12, [R234+0xb800] ;  /* 0x00b80000ea0c783b */ /* 0x000e6c0000000200 */
[----:B------:R-:W-:-:S02]  /*9340*/  IMAD.MOV.U32 R52, RZ, RZ, R132 ;  /* 0x000000ffff347224 */ /* 0x000fc400078e0084 */
[----:B------:R-:W-:Y:S01]  /*9350*/  IMAD.MOV.U32 R53, RZ, RZ, R3 ;  /* 0x000000ffff357224 */ /* 0x000fe200078e0003 */
[----:B------:R-:W2:Y:S01]  /*9360*/  S2R R132, SR_TID.X ;  /* 0x0000000000847919 */ /* 0x000ea20000002100 */
[----:B------:R-:W-:Y:S02]  /*9370*/  IMAD.MOV.U32 R54, RZ, RZ, R2 ;  /* 0x000000ffff367224 */ /* 0x000fe400078e0002 */
[----:B------:R-:W-:Y:S01]  /*9380*/  IMAD.MOV.U32 R55, RZ, RZ, R0 ;  /* 0x000000ffff377224 */ /* 0x000fe200078e0000 */
[----:B-1----:R-:W-:Y:S01]  /*9390*/  HMMA.16816.F32.BF16 R224, R4, R12, R48 ;  /* 0x0000000c04e0723c */ /* 0x002fe20000041830 */
[----:B--2---:R-:W-:-:S05]  /*93a0*/  IMAD.SHL.U32 R132, R132, 0x2, RZ ;  /* 0x0000000284847824 */ /* 0x004fca00078e00ff */
[----:B------:R-:W-:Y:S01]  /*93b0*/  HMMA.16816.F32.BF16 R208, R4, R14, R24 ;  /* 0x0000000e04d0723c */ /* 0x000fe20000041818 */
[----:B------:R-:W-:Y:S01]  /*93c0*/  LDSM.16.M88.4 R4, [R237+0x6000] ;  /* 0x00600000ed04783b */ /* 0x000fe20000000200 */
[----:B------:R-:W-:-:S04]  /*93d0*/  LOP3.LUT R132, R132, 0x6, RZ, 0xc0, !PT ;  /* 0x0000000684847812 */ /* 0x000fc800078ec0ff */
        /* <DEDUP_REMOVED lines=9> */
[-C--:B-1----:R-:W-:Y:S06]  /*9470*/  HMMA.16816.F32.BF16 R48, R4, R12.reuse, R40 ;  /* 0x0000000c0430723c */ /* 0x082fec0000041828 */
[----:B------:R-:W-:Y:S06]  /*9480*/  HMMA.16816.F32.BF16 R140, R8, R12, R140 ;  /* 0x0000000c088c723c */ /* 0x000fec000004188c */
[-C--:B------:R-:W-:Y:S06]  /*9490*/  HMMA.16816.F32.BF16 R56, R4, R14.reuse, R56 ;  /* 0x0000000e0438723c */ /* 0x080fec0000041838 */
[C---:B------:R-:W-:Y:S01]  /*94a0*/  HMMA.16816.F32.BF16 R40, R8.reuse, R14, R44 ;  /* 0x0000000e0828723c */ /* 0x040fe2000004182c */
[----:B------:R-:W1:Y:S05]  /*94b0*/  LDSM.16.M88.4 R12, [R233+0x3000] ;  /* 0x00300000e90c783b */ /* 0x000e6a0000000200 */
[-C--:B-1----:R-:W-:Y:S06]  /*94c0*/  HMMA.16816.F32.BF16 R52, R8, R12.reuse, R52 ;  /* 0x0000000c0834723c */ /* 0x082fec0000041834 */
[C---:B------:R-:W-:Y:S06]  /*94d0*/  HMMA.16816.F32.BF16 R44, R4.reuse, R12, R220 ;  /* 0x0000000c042c723c */ /* 0x040fec00000418dc */
[-C--:B------:R-:W-:Y:S06]  /*94e0*/  HMMA.16816.F32.BF16 R216, R4, R14.reuse, R216 ;  /* 0x0000000e04d8723c */ /* 0x080fec00000418d8 */
[----:B------:R-:W-:Y:S01]  /*94f0*/  HMMA.16816.F32.BF16 R36, R8, R14, R212 ;  /* 0x0000000e0824723c */ /* 0x000fe200000418d4 */
[----:B------:R-:W1:Y:S01]  /*9500*/  LDSM.16.M88.4 R12, [R233+0x3800] ;  /* 0x00380000e90c783b */ /* 0x000e620000000200 */
[----:B------:R-:W-:Y:S01]  /*9510*/  IMAD.U32 R0, RZ, RZ, UR4 ;  /* 0x00000004ff007e24 */ /* 0x000fe2000f8e00ff */
[----:B------:R-:W-:Y:S01]  /*9520*/  UISETP.GT.AND UP0, UPT, UR4, UR13, UPT ;  /* 0x0000000d0400728c */ /* 0x000fe2000bf04270 */
[----:B------:R-:W-:-:S04]  /*9530*/  DEPBAR.LE SB0, 0x0 ;  /* 0x000080000000791a */ /* 0x000fc80000000000 */
[C---:B-1----:R-:W-:Y:S06]  /*9540*/  HMMA.16816.F32.BF16 R28, R8.reuse, R12, R20 ;  /* 0x0000000c081c723c */ /* 0x042fec0000041814 */
[----:B------:R-:W-:Y:S01]  /*9550*/  HMMA.16816.F32.BF16 R20, R8, R14, R16 ;  /* 0x0000000e0814723c */ /* 0x000fe20000041810 */
[----:B------:R-:W2:Y:S01]  /*9560*/  LDL R10, [R1+0x4] ;  /* 0x00000400010a7983 */ /* 0x000ea20000100800 */
[----:B------:R-:W-:-:S04]  /*9570*/  IMAD R0, R0, 0x40, R132 ;  /* 0x0000004000007824 */ /* 0x000fc800078e0284 */
[----:B------:R-:W-:Y:S01]  /*9580*/  HMMA.16816.F32.BF16 R224, R4, R12, R224 ;  /* 0x0000000c04e0723c */ /* 0x000fe200000418e0 */
[----:B------:R-:W-:Y:S01]  /*9590*/  BAR.SYNC.DEFER_BLOCKING 0x0 ;  /* 0x0000000000007b1d */ /* 0x000fe20000010000 */
[C---:B------:R-:W-:Y:S01]  /*95a0*/  ISETP.GE.AND P2, PT, R0.reuse, R252, PT ;  /* 0x000000fc0000720c */ /* 0x040fe20003f46270 */
[----:B------:R-:W-:-:S03]  /*95b0*/  VIADD R2, R0, 0x1 ;  /* 0x0000000100027836 */ /* 0x000fc60000000000 */
[----:B------:R-:W-:Y:S01]  /*95c0*/  ISETP.LT.OR P2, PT, R0, R248, P2 ;  /* 0x000000f80000720c */ /* 0x000fe20001741670 */
[----:B------:R-:W-:Y:S01]  /*95d0*/  HMMA.16816.F32.BF16 R208, R4, R14, R208 ;  /* 0x0000000e04d0723c */ /* 0x000fe200000418d0 */
[C---:B------:R-:W-:Y:S02]  /*95e0*/  ISETP.GE.AND P6, PT, R2.reuse, R252, PT ;  /* 0x000000fc0200720c */ /* 0x040fe40003fc6270 */
[CC--:B------:R-:W-:Y:S02]  /*95f0*/  ISETP.GE.AND P5, PT, R2.reuse, R251.reuse, PT ;  /* 0x000000fb0200720c */ /* 0x0c0fe40003fa6270 */
[----:B------:R-:W-:Y:S02]  /*9600*/  ISETP.GE.AND P4, PT, R2, R138, PT ;  /* 0x0000008a0200720c */ /* 0x000fe40003f86270 */
[----:B------:R-:W-:Y:S02]  /*9610*/  FSEL R4, R24, -INF , !P2 ;  /* 0xff80000018047808 */ /* 0x000fe40005000000 */
[----:B------:R-:W-:-:S02]  /*9620*/  ISETP.GE.AND P3, PT, R0, R251, PT ;  /* 0x000000fb0000720c */ /* 0x000fc40003f66270 */
[----:B------:R-:W-:Y:S02]  /*9630*/  ISETP.GE.AND P2, PT, R0, R138, PT ;  /* 0x0000008a0000720c */ /* 0x000fe40003f46270 */
[C---:B------:R-:W-:Y:S02]  /*9640*/  ISETP.LT.OR P6, PT, R2.reuse, R248, P6 ;  /* 0x000000f80200720c */ /* 0x040fe400037c1670 */
[C---:B------:R-:W-:Y:S02]  /*9650*/  ISETP.LT.OR P5, PT, R2.reuse, R247, P5 ;  /* 0x000000f70200720c */ /* 0x040fe40002fa1670 */
[----:B------:R-:W-:Y:S02]  /*9660*/  ISETP.LT.OR P4, PT, R2, R249, P4 ;  /* 0x000000f90200720c */ /* 0x000fe40002781670 */
[C---:B------:R-:W-:Y:S02]  /*9670*/  ISETP.LT.OR P3, PT, R0.reuse, R247, P3 ;  /* 0x000000f70000720c */ /* 0x040fe40001f61670 */
[----:B------:R-:W-:-:S02]  /*9680*/  ISETP.LT.OR P2, PT, R0, R249, P2 ;  /* 0x000000f90000720c */ /* 0x000fc40001741670 */
[----:B------:R-:W-:Y:S02]  /*9690*/  FSEL R6, R26, -INF , !P3 ;  /* 0xff8000001a067808 */ /* 0x000fe40005800000 */
[----:B------:R-:W-:Y:S02]  /*96a0*/  FSEL R16, R66, -INF , !P2 ;  /* 0xff80000042107808 */ /* 0x000fe40005000000 */
[----:B------:R-:W-:Y:S02]  /*96b0*/  FSEL R24, R67, -INF , !P4 ;  /* 0xff80000043187808 */ /* 0x000fe40006000000 */
[----:B------:R-:W-:Y:S02]  /*96c0*/  FSEL R8, R25, -INF , !P6 ;  /* 0xff80000019087808 */ /* 0x000fe40007000000 */
[----:B------:R-:W-:Y:S01]  /*96d0*/  FSEL R11, R27, -INF , !P5 ;  /* 0xff8000001b0b7808 */ /* 0x000fe20006800000 */
[----:B------:R-:W-:Y:S01]  /*96e0*/  VIADD R3, R0, 0x30 ;  /* 0x0000003000037836 */ /* 0x000fe20000000000 */
[----:B--2---:R-:W-:-:S02]  /*96f0*/  ISETP.GE.AND P0, PT, R2, R10, PT ;  /* 0x0000000a0200720c */ /* 0x004fc40003f06270 */
[----:B------:R-:W-:Y:S02]  /*9700*/  ISETP.GE.AND P1, PT, R0, R10, PT ;  /* 0x0000000a0000720c */ /* 0x000fe40003f26270 */
[-C--:B------:R-:W-:Y:S01]  /*9710*/  ISETP.LT.OR P0, PT, R2, R250.reuse, P0 ;  /* 0x000000fa0200720c */ /* 0x080fe20000701670 */
[C---:B------:R-:W-:Y:S01]  /*9720*/  VIADD R2, R0.reuse, 0x8 ;  /* 0x0000000800027836 */ /* 0x040fe20000000000 */
[----:B------:R-:W-:Y:S02]  /*9730*/  ISETP.LT.OR P1, PT, R0, R250, P1 ;  /* 0x000000fa0000720c */ /* 0x000fe40000f21670 */
[----:B------:R-:W-:Y:S02]  /*9740*/  FSEL R18, R65, -INF , !P0 ;  /* 0xff80000041127808 */ /* 0x000fe40004000000 */
[----:B------:R-:W-:Y:S02]  /*9750*/  FSEL R12, R64, -INF , !P1 ;  /* 0xff800000400c7808 */ /* 0x000fe40004800000 */
[----:B------:R-:W-:-:S02]  /*9760*/  ISETP.GE.AND P3, PT, R2, R252, PT ;  /* 0x000000fc0200720c */ /* 0x000fc40003f66270 */
[C---:B------:R-:W-:Y:S02]  /*9770*/  ISETP.GE.AND P1, PT, R2.reuse, R251, PT ;  /* 0x000000fb0200720c */ /* 0x040fe40003f26270 */
[C---:B------:R-:W-:Y:S02]  /*9780*/  ISETP.GE.AND P2, PT, R2.reuse, R10, PT ;  /* 0x0000000a0200720c */ /* 0x040fe40003f46270 */
[C---:B------:R-:W-:Y:S02]  /*9790*/  ISETP.GE.AND P0, PT, R2.reuse, R138, PT ;  /* 0x0000008a0200720c */ /* 0x040fe40003f06270 */
[C---:B------:R-:W-:Y:S02]  /*97a0*/  ISETP.LT.OR P3, PT, R2.reuse, R248, P3 ;  /* 0x000000f80200720c */ /* 0x040fe40001f61670 */
[C---:B------:R-:W-:Y:S02]  /*97b0*/  ISETP.LT.OR P1, PT, R2.reuse, R247, P1 ;  /* 0x000000f70200720c */ /* 0x040fe40000f21670 */
[----:B------:R-:W-:-:S02]  /*97c0*/  ISETP.LT.OR P2, PT, R2, R250, P2 ;  /* 0x000000fa0200720c */ /* 0x000fc40001741670 */
[----:B------:R-:W-:Y:S01]  /*97d0*/  ISETP.LT.OR P0, PT, R2, R249, P0 ;  /* 0x000000f90200720c */ /* 0x000fe20000701670 */
[----:B------:R-:W-:Y:S01]  /*97e0*/  VIADD R2, R0, 0x9 ;  /* 0x0000000900027836 */ /* 0x000fe20000000000 */
[----:B------:R-:W-:-:S04]  /*97f0*/  FSEL R7, R32, -INF , !P3 ;  /* 0xff80000020077808 */ /* 0x000fc80005800000 */
[C---:B------:R-:W-:Y:S02]  /*9800*/  ISETP.GE.AND P6, PT, R2.reuse, R252, PT ;  /* 0x000000fc0200720c */ /* 0x040fe40003fc6270 */
[C---:B------:R-:W-:Y:S02]  /*9810*/  ISETP.GE.AND P4, PT, R2.reuse, R251, PT ;  /* 0x000000fb0200720c */ /* 0x040fe40003f86270 */
[C---:B------:R-:W-:Y:S02]  /*9820*/  ISETP.GE.AND P5, PT, R2.reuse, R10, PT ;  /* 0x0000000a0200720c */ /* 0x040fe40003fa6270 */
[C---:B------:R-:W-:Y:S02]  /*9830*/  ISETP.GE.AND P3, PT, R2.reuse, R138, PT ;  /* 0x0000008a0200720c */ /* 0x040fe40003f66270 */
[C---:B------:R-:W-:Y:S02]  /*9840*/  ISETP.LT.OR P6, PT, R2.reuse, R248, P6 ;  /* 0x000000f80200720c */ /* 0x040fe400037c1670 */
[----:B------:R-:W-:-:S02]  /*9850*/  ISETP.LT.OR P4, PT, R2, R247, P4 ;  /* 0x000000f70200720c */ /* 0x000fc40002781670 */
[C---:B------:R-:W-:Y:S02]  /*9860*/  ISETP.LT.OR P5, PT, R2.reuse, R250, P5 ;  /* 0x000000fa0200720c */ /* 0x040fe40002fa1670 */
[----:B------:R-:W-:Y:S01]  /*9870*/  ISETP.LT.OR P3, PT, R2, R249, P3 ;  /* 0x000000f90200720c */ /* 0x000fe20001f61670 */
[----:B------:R-:W-:Y:S01]  /*9880*/  VIADD R2, R0, 0x10 ;  /* 0x0000001000027836 */ /* 0x000fe20000000000 */
[----:B------:R-:W-:Y:S02]  /*9890*/  FSEL R13, R34, -INF , !P1 ;  /* 0xff800000220d7808 */ /* 0x000fe40004800000 */
[----:B------:R-:W-:Y:S02]  /*98a0*/  FSEL R17, R60, -INF , !P2 ;  /* 0xff8000003c117808 */ /* 0x000fe40005000000 */
[----:B------:R-:W-:Y:S02]  /*98b0*/  FSEL R25, R62, -INF , !P0 ;  /* 0xff8000003e197808 */ /* 0x000fe40004000000 */
[----:B------:R-:W-:-:S02]  /*98c0*/  FSEL R19, R61, -INF , !P5 ;  /* 0xff8000003d137808 */ /* 0x000fc40006800000 */
        /* <DEDUP_REMOVED lines=22> */
[----:B------:R-:W-:Y:S01]  /*9a30*/  FSEL R133, R142, -INF , !P2 ;  /* 0xff8000008e857808 */ /* 0x000fe20005000000 */
[----:B------:R-:W-:Y:S01]  /*9a40*/  IMAD.MOV.U32 R142, RZ, RZ, R138 ;  /* 0x000000ffff8e7224 */ /* 0x000fe200078e008a */
        /* <DEDUP_REMOVED lines=80> */
[----:B------:R-:W-:-:S02]  /*9f50*/  ISETP.GE.AND P6, PT, R3, R252, PT ;  /* 0x000000fc0300720c */ /* 0x000fc40003fc6270 */
[C---:B------:R-:W-:Y:S02]  /*9f60*/  ISETP.GE.AND P0, PT, R3.reuse, R251, PT ;  /* 0x000000fb0300720c */ /* 0x040fe40003f06270 */
[C---:B------:R-:W-:Y:S02]  /*9f70*/  ISETP.GE.AND P3, PT, R2.reuse, R252, PT ;  /* 0x000000fc0200720c */ /* 0x040fe40003f66270 */
[CC--:B------:R-:W-:Y:S02]  /*9f80*/  ISETP.LT.OR P6, PT, R3.reuse, R248.reuse, P6 ;  /* 0x000000f80300720c */ /* 0x0c0fe400037c1670 */
[----:B------:R-:W-:Y:S02]  /*9f90*/  ISETP.LT.OR P0, PT, R3, R247, P0 ;  /* 0x000000f70300720c */ /* 0x000fe40000701670 */
[----:B------:R-:W-:Y:S02]  /*9fa0*/  ISETP.LT.OR P3, PT, R2, R248, P3 ;  /* 0x000000f80200720c */ /* 0x000fe40001f61670 */
[----:B------:R-:W-:-:S02]  /*9fb0*/  FSEL R35, R28, -INF , !P6 ;  /* 0xff8000001c237808 */ /* 0x000fc40007000000 */
[----:B------:R-:W-:Y:S02]  /*9fc0*/  FSEL R59, R30, -INF , !P0 ;  /* 0xff8000001e3b7808 */ /* 0x000fe40004000000 */
[----:B------:R-:W-:Y:S02]  /*9fd0*/  FSEL R29, R29, -INF , !P3 ;  /* 0xff8000001d1d7808 */ /* 0x000fe40005800000 */
[----:B------:R-:W-:Y:S02]  /*9fe0*/  FSEL R212, R216, -INF , !P1 ;  /* 0xff800000d8d47808 */ /* 0x000fe40004800000 */
[C---:B------:R-:W-:Y:S02]  /*9ff0*/  ISETP.GE.AND P6, PT, R2.reuse, R251, PT ;  /* 0x000000fb0200720c */ /* 0x040fe40003fc6270 */
[C---:B------:R-:W-:Y:S02]  /*a000*/  ISETP.GE.AND P0, PT, R2.reuse, R10, PT ;  /* 0x0000000a0200720c */ /* 0x040fe40003f06270 */
[----:B------:R-:W-:-:S02]  /*a010*/  ISETP.GE.AND P3, PT, R2, R142, PT ;  /* 0x0000008e0200720c */ /* 0x000fc40003f66270 */
[C---:B------:R-:W-:Y:S02]  /*a020*/  ISETP.GE.AND P1, PT, R3.reuse, R10, PT ;  /* 0x0000000a0300720c */ /* 0x040fe40003f26270 */
[C---:B------:R-:W-:Y:S02]  /*a030*/  ISETP.LT.OR P6, PT, R2.reuse, R247, P6 ;  /* 0x000000f70200720c */ /* 0x040fe400037c1670 */
[CC--:B------:R-:W-:Y:S02]  /*a040*/  ISETP.LT.OR P0, PT, R2.reuse, R250.reuse, P0 ;  /* 0x000000fa0200720c */ /* 0x0c0fe40000701670 */
[----:B------:R-:W-:Y:S01]  /*a050*/  ISETP.LT.OR P3, PT, R2, R249, P3 ;  /* 0x000000f90200720c */ /* 0x000fe20001f61670 */
[C---:B------:R-:W-:Y:S01]  /*a060*/  VIADD R2, R0.reuse, 0x38 ;  /* 0x0000003800027836 */ /* 0x040fe20000000000 */
[----:B------:R-:W-:Y:S01]  /*a070*/  ISETP.LT.OR P1, PT, R3, R250, P1 ;  /* 0x000000fa0300720c */ /* 0x000fe20000f21670 */
[----:B------:R-:W-:Y:S01]  /*a080*/  VIADD R0, R0, 0x39 ;  /* 0x0000003900007836 */ /* 0x000fe20000000000 */
[----:B------:R-:W-:-:S02]  /*a090*/  FSEL R62, R217, -INF , !P2 ;  /* 0xff800000d93e7808 */ /* 0x000fc40005000000 */
[----:B------:R-:W-:Y:S02]  /*a0a0*/  FSEL R61, R224, -INF , !P1 ;  /* 0xff800000e03d7808 */ /* 0x000fe40004800000 */
[----:B------:R-:W-:Y:S02]  /*a0b0*/  ISETP.GE.AND P1, PT, R2, R251, PT ;  /* 0x000000fb0200720c */ /* 0x000fe40003f26270 */
[-C--:B------:R-:W-:Y:S02]  /*a0c0*/  ISETP.GE.AND P2, PT, R0, R252.reuse, PT ;  /* 0x000000fc0000720c */ /* 0x080fe40003f46270 */
[----:B------:R-:W-:Y:S02]  /*a0d0*/  FSEL R58, R31, -INF , !P6 ;  /* 0xff8000001f3a7808 */ /* 0x000fe40007000000 */
[C---:B------:R-:W-:Y:S02]  /*a0e0*/  ISETP.GE.AND P6, PT, R2.reuse, R252, PT ;  /* 0x000000fc0200720c */ /* 0x040fe40003fc6270 */
[----:B------:R-:W-:-:S02]  /*a0f0*/  ISETP.LT.OR P1, PT, R2, R247, P1 ;  /* 0x000000f70200720c */ /* 0x000fc40000f21670 */
[-C--:B------:R-:W-:Y:S02]  /*a100*/  ISETP.LT.OR P2, PT, R0, R248.reuse, P2 ;  /* 0x000000f80000720c */ /* 0x080fe40001741670 */
[----:B------:R-:W-:Y:S02]  /*a110*/  FSEL R57, R225, -INF , !P0 ;  /* 0xff800000e1397808 */ /* 0x000fe40004000000 */
[----:B------:R-:W-:Y:S02]  /*a120*/  ISETP.LT.OR P6, PT, R2, R248, P6 ;  /* 0x000000f80200720c */ /* 0x000fe400037c1670 */
[----:B------:R-:W-:Y:S02]  /*a130*/  FSEL R46, R22, -INF , !P1 ;  /* 0xff800000162e7808 */ /* 0x000fe40004800000 */
[----:B------:R-:W-:Y:S02]  /*a140*/  PLOP3.LUT P0, PT, PT, PT, UP0, 0x80, 0x0 ;  /* 0x000000000000781c */ /* 0x000fe40003f0f008 */
[----:B------:R-:W-:-:S02]  /*a150*/  FSEL R22, R21, -INF , !P2 ;  /* 0xff80000015167808 */ /* 0x000fc40005000000 */
[C---:B------:R-:W-:Y:S02]  /*a160*/  ISETP.GE.AND P1, PT, R2.reuse, R10, PT ;  /* 0x0000000a0200720c */ /* 0x040fe40003f26270 */
[----:B------:R-:W-:Y:S02]  /*a170*/  ISETP.GE.AND P2, PT, R2, R142, PT ;  /* 0x0000008e0200720c */ /* 0x000fe40003f46270 */
[----:B------:R-:W-:Y:S02]  /*a180*/  FSEL R28, R20, -INF , !P6 ;  /* 0xff800000141c7808 */ /* 0x000fe40007000000 */
[----:B------:R-:W-:Y:S02]  /*a190*/  ISETP.GE.AND P6, PT, R0, R251, PT ;  /* 0x000000fb0000720c */ /* 0x000fe40003fc6270 */
[C---:B------:R-:W-:Y:S02]  /*a1a0*/  ISETP.LT.OR P1, PT, R2.reuse, R250, P1 ;  /* 0x000000fa0200720c */ /* 0x040fe40000f21670 */
[----:B------:R-:W-:-:S02]  /*a1b0*/  ISETP.LT.OR P2, PT, R2, R249, P2 ;  /* 0x000000f90200720c */ /* 0x000fc40001741670 */
[----:B------:R-:W-:Y:S02]  /*a1c0*/  FMNMX.FTZ R2, R137, R4, !PT ;  /* 0x0000000489027209 */ /* 0x000fe40007810000 */
[----:B------:R-:W-:Y:S02]  /*a1d0*/  ISETP.LT.OR P6, PT, R0, R247, P6 ;  /* 0x000000f70000720c */ /* 0x000fe400037c1670 */
[----:B------:R-:W-:Y:S02]  /*a1e0*/  FSEL R66, R38, -INF , !P4 ;  /* 0xff80000026427808 */ /* 0x000fe40006000000 */
[----:B------:R-:W-:Y:S02]  /*a1f0*/  ISETP.GE.AND P4, PT, R3, R142, PT ;  /* 0x0000008e0300720c */ /* 0x000fe40003f86270 */
[----:B------:R-:W-:Y:S02]  /*a200*/  FMNMX.FTZ R2, R8, R2, !PT ;  /* 0x0000000208027209 */ /* 0x000fe40007810000 */
[----:B------:R-:W-:-:S02]  /*a210*/  FSEL R23, R23, -INF , !P6 ;  /* 0xff80000017177808 */ /* 0x000fc40007000000 */
[----:B------:R-:W-:Y:S02]  /*a220*/  ISETP.GE.AND P6, PT, R0, R10, PT ;  /* 0x0000000a0000720c */ /* 0x000fe40003fc6270 */
[----:B------:R-:W-:Y:S02]  /*a230*/  ISETP.LT.OR P4, PT, R3, R249, P4 ;  /* 0x000000f90300720c */ /* 0x000fe40002781670 */
[----:B------:R-:W-:Y:S02]  /*a240*/  FSEL R56, R208, -INF , !P1 ;  /* 0xff800000d0387808 */ /* 0x000fe40004800000 */
[----:B------:R-:W-:Y:S01]  /*a250*/  FMNMX.FTZ R10, R7, R2, !PT ;  /* 0x00000002070a7209 */ /* 0x000fe20007810000 */
[----:B------:R-:W-:Y:S08]  /*a260*/  @!P0 BRA `(.L_x_543) ;  /* 0x0000000000948947 */ /* 0x000ff00003800000 */
[----:B------:R-:W2:Y:S04]  /*a270*/  LDL.64 R42, [R1+0x68] ;  /* 0x00006800012a7983 */ /* 0x000ea80000100a00 */
[----:B------:R-:W3:Y:S04]  /*a280*/  LDL.64 R40, [R1+0x60] ;  /* 0x0000600001287983 */ /* 0x000ee80000100a00 */
[----:B------:R-:W4:Y:S01]  /*a290*/  LDL R141, [R1+0x8] ;  /* 0x00000800018d7983 */ /* 0x000f220000100800 */
[----:B------:R-:W-:-:S04]  /*a2a0*/  UIADD3 UR5, UR19, -0x3, URZ ;  /* 0xfffffffd13057890 */ /* 0x000fc8000fffe03f */
[----:B------:R-:W-:Y:S02]  /*a2b0*/  USHF.R.S32.HI UR4, URZ, 0x1f, UR5 ;  /* 0x0000001f3f047899 */ /* 0x000fe40008011405 */
[----:B------:R-:W-:Y:S02]  /*a2c0*/  UIMAD.WIDE.U32 UR26, UR5, UR8, URZ ;  /* 0x00000008051a72a5 */ /* 0x000fe4000f8e003f */
[----:B------:R-:W-:-:S04]  /*a2d0*/  UIMAD UR4, UR4, UR8, URZ ;  /* 0x00000008040472a4 */ /* 0x000fc8000f8e023f */
[----:B------:R-:W-:Y:S01]  /*a2e0*/  UIMAD UR4, UR5, UR9, UR4 ;  /* 0x00000009050472a4 */ /* 0x000fe2000f8e0204 */
[----:B------:R-:W-:Y:S02]  /*a2f0*/  IMAD.U32 R3, RZ, RZ, UR26 ;  /* 0x0000001aff037e24 */ /* 0x000fe4000f8e00ff */
[----:B------:R-:W-:Y:S01]  /*a300*/  IMAD.U32 R9, RZ, RZ, UR26 ;  /* 0x0000001aff097e24 */ /* 0x000fe2000f8e00ff */
[----:B------:R-:W-:-:S06]  /*a310*/  UIADD3 UR4, UR27, UR4, URZ ;  /* 0x000000041b047290 */ /* 0x000fcc000fffe03f */
[----:B------:R-:W-:Y:S01]  /*a320*/  IMAD.U32 R2, RZ, RZ, UR4 ;  /* 0x00000004ff027e24 */ /* 0x000fe2000f8e00ff */
[----:B------:R-:W-:Y:S01]  /*a330*/  ULDC.64 UR4, c[0x0][0x218] ;  /* 0x0000860000047ab9 */ /* 0x000fe20000000a00 */
[----:B--2---:R-:W-:-:S04]  /*a340*/  LEA R3, P1, R3, R42, 0x6 ;  /* 0x0000002a03037211 */ /* 0x004fc800078230ff */
[----:B---3--:R-:W-:Y:S02]  /*a350*/  LEA.HI.X R9, R9, R41, R2, 0x6, P1 ;  /* 0x0000002909097211 */ /* 0x008fe400008f3402 */
[----:B------:R-:W-:Y:S01]  /*a360*/  LEA R2, P1, R3, UR4, 0x1 ;  /* 0x0000000403027c11 */ /* 0x000fe2000f8208ff */
[----:B------:R-:W-:-:S03]  /*a370*/  USHF.L.U32 UR4, UR8, 0x5, URZ ;  /* 0x0000000508047899 */ /* 0x000fc6000800063f */
[----:B------:R-:W-:Y:S01]  /*a380*/  LEA.HI.X R3, R3, UR5, R9, 0x1, P1 ;  /* 0x0000000503037c11 */ /* 0x000fe200088f0c09 */
[----:B------:R-:W-:-:S04]  /*a390*/  USHF.L.U64.HI UR5, UR8, 0x5, UR9 ;  /* 0x0000000508057899 */ /* 0x000fc80008010209 */
[----:B------:R-:W-:Y:S01]  /*a3a0*/  @!PT LDS RZ, [RZ] ;  /* 0x00000000fffff984 */ /* 0x000fe20000000800 */
[----:B------:R-:W-:Y:S01]  /*a3b0*/  @!PT LDS RZ, [RZ] ;  /* 0x00000000fffff984 */ /* 0x000fe20000000800 */
[----:B------:R-:W-:Y:S01]  /*a3c0*/  @!PT LDS RZ, [RZ] ;  /* 0x00000000fffff984 */ /* 0x000fe20000000800 */
[----:B----4-:R-:W-:Y:S04]  /*a3d0*/  LDGSTS.E.BYPASS.LTC128B.128 [R141+0x8000], desc[UR20][R2.64] ;  /* 0x08000000028d7fae */ /* 0x010fe8000b901d54 */
[----:B------:R1:W-:Y:S02]  /*a3e0*/  LDGSTS.E.BYPASS.LTC128B.128 [R141+0xa000], desc[UR20][R2.64+0x80] ;  /* 0x0a000080028d7fae */ /* 0x0003e4000b901d54 */
[----:B-1----:R-:W-:-:S04]  /*a3f0*/  IADD3 R2, P1, R2, UR4, RZ ;  /* 0x0000000402027c10 */ /* 0x002fc8000ff3e0ff */
[----:B------:R-:W-:-:S05]  /*a400*/  IADD3.X R3, R3, UR5, RZ, P1, !PT ;  /* 0x0000000503037c10 */ /* 0x000fca0008ffe4ff */
[----:B------:R-:W-:Y:S04]  /*a410*/  LDGSTS.E.BYPASS.LTC128B.128 [R141+0x8800], desc[UR20][R2.64] ;  /* 0x08800000028d7fae */ /* 0x000fe8000b901d54 */
[----:B------:R1:W-:Y:S02]  /*a420*/  LDGSTS.E.BYPASS.LTC128B.128 [R141+0xa800], desc[UR20][R2.64+0x80] ;  /* 0x0a800080028d7fae */ /* 0x0003e4000b901d54 */
[----:B-1----:R-:W-:-:S04]  /*a430*/  IADD3 R2, P1, R2, UR4, RZ ;  /* 0x0000000402027c10 */ /* 0x002fc8000ff3e0ff */
[----:B------:R-:W-:-:S05]  /*a440*/  IADD3.X R3, R3, UR5, RZ, P1, !PT ;  /* 0x0000000503037c10 */ /* 0x000fca0008ffe4ff */
[----:B------:R-:W-:Y:S04]  /*a450*/  LDGSTS.E.BYPASS.LTC128B.128 [R141+0x9000], desc[UR20][R2.64] ;  /* 0x09000000028d7fae */ /* 0x000fe8000b901d54 */
[----:B------:R1:W-:Y:S02]  /*a460*/  LDGSTS.E.BYPASS.LTC128B.128 [R141+0xb000], desc[UR20][R2.64+0x80] ;  /* 0x0b000080028d7fae */ /* 0x0003e4000b901d54 */
[----:B-1----:R-:W-:-:S04]  /*a470*/  IADD3 R2, P1, R2, UR4, RZ ;  /* 0x0000000402027c10 */ /* 0x002fc8000ff3e0ff */
[----:B------:R-:W-:-:S05]  /*a480*/  IADD3.X R3, R3, UR5, RZ, P1, !PT ;  /* 0x0000000503037c10 */ /* 0x000fca0008ffe4ff */
[----:B------:R1:W-:Y:S04]  /*a490*/  LDGSTS.E.BYPASS.LTC128B.128 [R141+0x9800], desc[UR20][R2.64] ;  /* 0x09800000028d7fae */ /* 0x0003e8000b901d54 */
[----:B------:R1:W-:Y:S04]  /*a4a0*/  LDGSTS.E.BYPASS.LTC128B.128 [R141+0xb800], desc[UR20][R2.64+0x80] ;  /* 0x0b800080028d7fae */ /* 0x0003e8000b901d54 */
[----:B------:R-:W0:Y:S02]  /*a4b0*/  LDGDEPBAR ;  /* 0x00000000000079af */ /* 0x000e240000000000 */
.L_x_543:
[----:B-1----:R-:W-:Y:S01]  /*a4c0*/  FMNMX.FTZ R2, R5, R10, !PT ;  /* 0x0000000a05027209 */ /* 0x002fe20007810000 */
[----:B------:R-:W-:Y:S01]  /*a4d0*/  IMAD.MOV.U32 R42, RZ, RZ, R140 ;  /* 0x000000ffff2a7224 */ /* 0x000fe200078e008c */
[C---:B------:R-:W-:Y:S01]  /*a4e0*/  ISETP.GE.AND P1, PT, R0.reuse, R142, PT ;  /* 0x0000008e0000720c */ /* 0x040fe20003f26270 */
[----:B------:R-:W-:Y:S01]  /*a4f0*/  STL [R1+0x7c], R235 ;  /* 0x00007ceb01007387 */ /* 0x000fe20000100800 */
[----:B------:R-:W-:Y:S02]  /*a500*/  FMNMX.FTZ R2, R223, R2, !PT ;  /* 0x00000002df027209 */ /* 0x000fe40007810000 */
[C---:B------:R-:W-:Y:S01]  /*a510*/  ISETP.LT.OR P6, PT, R0.reuse, R250, P6 ;  /* 0x000000fa0000720c */ /* 0x040fe200037c1670 */
[----:B------:R-:W-:Y:S01]  /*a520*/  STL [R1+0x78], R234 ;  /* 0x000078ea01007387 */ /* 0x000fe20000100800 */
[----:B------:R-:W-:Y:S02]  /*a530*/  ISETP.LT.OR P1, PT, R0, R249, P1 ;  /* 0x000000f90000720c */ /* 0x000fe40000f21670 */
[----:B------:R-:W-:Y:S01]  /*a540*/  FMNMX.FTZ R0, R136, R6, !PT ;  /* 0x0000000688007209 */ /* 0x000fe20007810000 */
[----:B------:R-:W-:Y:S01]  /*a550*/  STL [R1+0x74], R233 ;  /* 0x000074e901007387 */ /* 0x000fe20000100800 */
[----:B------:R-:W-:-:S02]  /*a560*/  FMNMX.FTZ R2, R215, R2, !PT ;  /* 0x00000002d7027209 */ /* 0x000fc40007810000 */
[----:B------:R-:W-:Y:S01]  /*a570*/  FMNMX.FTZ R0, R11, R0, !PT ;  /* 0x000000000b007209 */ /* 0x000fe20007810000 */
[----:B------:R-:W-:Y:S01]  /*a580*/  STL [R1+0x70], R228 ;  /* 0x000070e401007387 */ /* 0x000fe20000100800 */
[----:B------:R-:W-:Y:S02]  /*a590*/  FMNMX.FTZ R2, R65, R2, !PT ;  /* 0x0000000241027209 */ /* 0x000fe40007810000 */
[----:B------:R-:W-:Y:S01]  /*a5a0*/  FMNMX.FTZ R0, R13, R0, !PT ;  /* 0x000000000d007209 */ /* 0x000fe20007810000 */
[----:B------:R-:W2:Y:S01]  /*a5b0*/  LDL.LU R40, [R1+0x24] ;  /* 0x0000240001287983 */ /* 0x000ea20000300800 */
        /* <DEDUP_REMOVED lines=21> */
[----:B------:R-:W-:Y:S02]  /*a710*/  MOV R55, R14 ;  /* 0x0000000e00377202 */ /* 0x000fe40000000f00 */
[----:B------:R-:W1:Y:S01]  /*a720*/  SHFL.BFLY PT, R14, R0, 0x2, 0x1f ;  /* 0x0c401f00000e7f89 */ /* 0x000e6200000e0000 */
[----:B------:R-:W-:Y:S02]  /*a730*/  FMNMX.FTZ R3, R59, R3, !PT ;  /* 0x000000033b037209 */ /* 0x000fe40007810000 */
[----:B------:R-:W-:Y:S02]  /*a740*/  MOV R39, R48 ;  /* 0x0000003000277202 */ /* 0x000fe40000000f00 */
        /* <DEDUP_REMOVED lines=10> */
[----:B------:R-:W-:Y:S02]  /*a7f0*/  MOV R30, R51 ;  /* 0x00000033001e7202 */ /* 0x000fe40000000f00 */
[----:B------:R-:W-:Y:S02]  /*a800*/  FMNMX.FTZ R2, R26, R2, !PT ;  /* 0x000000021a027209 */ /* 0x000fe40007810000 */
[----:B------:R-:W-:Y:S02]  /*a810*/  FMNMX.FTZ R9, R213, R9, !PT ;  /* 0x00000009d5097209 */ /* 0x000fe40007810000 */
[----:B-1----:R-:W-:Y:S02]  /*a820*/  FMNMX.FTZ R0, R0, R14, !PT ;  /* 0x0000000e00007209 */ /* 0x002fe40007810000 */
[----:B------:R-:W-:Y:S01]  /*a830*/  FMNMX.FTZ R2, R42, R2, !PT ;  /* 0x000000022a027209 */ /* 0x000fe20007810000 */
[----:B------:R-:W1:Y:S01]  /*a840*/  SHFL.BFLY PT, R20, R3, 0x2, 0x1f ;  /* 0x0c401f0003147f89 */ /* 0x000e6200000e0000 */
[----:B------:R-:W-:-:S02]  /*a850*/  FMNMX.FTZ R9, R138, R9, !PT ;  /* 0x000000098a097209 */ /* 0x000fc40007810000 */
[----:B------:R-:W-:Y:S01]  /*a860*/  FMNMX.FTZ R2, R30, R2, !PT ;  /* 0x000000021e027209 */ /* 0x000fe20007810000 */
[----:B------:R-:W3:Y:S01]  /*a870*/  SHFL.BFLY PT, R10, R0, 0x1, 0x1f ;  /* 0x0c201f00000a7f89 */ /* 0x000ee200000e0000 */
        /* <DEDUP_REMOVED lines=10> */
[----:B------:R-:W-:-:S02]  /*a920*/  FSEL R54, R219, -INF , !P5 ;  /* 0xff800000db367808 */ /* 0x000fc40006800000 */
[----:B------:R-:W-:Y:S02]  /*a930*/  FMNMX.FTZ R2, R143, R2, !PT ;  /* 0x000000028f027209 */ /* 0x000fe40007810000 */
[----:B------:R-:W-:Y:S02]  /*a940*/  FSEL R21, R209, -INF , !P6 ;  /* 0xff800000d1157808 */ /* 0x000fe40007000000 */
[----:B------:R-:W-:Y:S02]  /*a950*/  FMNMX.FTZ R9, R56, R9, !PT ;  /* 0x0000000938097209 */ /* 0x000fe40007810000 */
[----:B-1----:R-:W-:Y:S02]  /*a960*/  FMNMX.FTZ R3, R3, R20, !PT ;  /* 0x0000001403037209 */ /* 0x002fe40007810000 */
[----:B---3--:R-:W-:Y:S02]  /*a970*/  FMNMX.FTZ R52, R0, R10, !PT ;  /* 0x0000000a00347209 */ /* 0x008fe40007810000 */
[----:B------:R-:W-:-:S02]  /*a980*/  FSEL R226, R226, -INF , !P4 ;  /* 0xff800000e2e27808 */ /* 0x000fc40006000000 */
[----:B------:R-:W-:Y:S02]  /*a990*/  FMNMX.FTZ R2, R54, R2, !PT ;  /* 0x0000000236027209 */ /* 0x000fe40007810000 */
[----:B------:R-:W-:Y:S01]  /*a9a0*/  FMNMX.FTZ R20, R21, R9, !PT ;  /* 0x0000000915147209 */ /* 0x000fe20007810000 */
[----:B------:R-:W1:Y:S01]  /*a9b0*/  SHFL.BFLY PT, R10, R3, 0x1, 0x1f ;  /* 0x0c201f00030a7f89 */ /* 0x000e6200000e0000 */
[----:B------:R-:W-:Y:S02]  /*a9c0*/  FSEL R227, R227, -INF , !P3 ;  /* 0xff800000e3e37808 */ /* 0x000fe40005800000 */
[----:B------:R-:W-:Y:S01]  /*a9d0*/  FMNMX.FTZ R9, R226, R2, !PT ;  /* 0x00000002e2097209 */ /* 0x000fe20007810000 */
[----:B------:R-:W-:Y:S01]  /*a9e0*/  FMUL.FTZ R2, R52, UR22 ;  /* 0x0000001634027c20 */ /* 0x000fe20008410000 */
[----:B------:R-:W-:Y:S02]  /*a9f0*/  FSEL R225, R210, -INF , !P2 ;  /* 0xff800000d2e17808 */ /* 0x000fe40005000000 */
[----:B------:R-:W-:Y:S01]  /*aa00*/  FSETP.NEU.FTZ.AND P2, PT, R52, -INF , PT ;  /* 0xff8000003400780b */ /* 0x000fe20003f5d000 */
[----:B------:R-:W3:Y:S01]  /*aa10*/  SHFL.BFLY PT, R0, R20, 0x2, 0x1f ;  /* 0x0c401f0014007f89 */ /* 0x000ee200000e0000 */
[----:B------:R-:W-:-:S02]  /*aa20*/  FMNMX.FTZ R9, R227, R9, !PT ;  /* 0x00000009e3097209 */ /* 0x000fc40007810000 */
[----:B------:R-:W-:Y:S02]  /*aa30*/  FSEL R2, R2, RZ, P2 ;  /* 0x000000ff02027208 */ /* 0x000fe40001000000 */
[----:B------:R-:W-:Y:S02]  /*aa40*/  FSEL R224, R211, -INF , !P1 ;  /* 0xff800000d3e07808 */ /* 0x000fe40004800000 */
[----:B------:R-:W-:Y:S01]  /*aa50*/  FMNMX.FTZ R9, R225, R9, !PT ;  /* 0x00000009e1097209 */ /* 0x000fe20007810000 */
[----:B------:R-:W-:-:S03]  /*aa60*/  FFMA.FTZ R4, R4, UR22, -R2 ;  /* 0x0000001604047c23 */ /* 0x000fc60008010802 */
[----:B------:R-:W-:Y:S01]  /*aa70*/  FMNMX.FTZ R9, R224, R9, !PT ;  /* 0x00000009e0097209 */ /* 0x000fe20007810000 */
[----:B------:R4:W-:Y:S01]  /*aa80*/  MUFU.EX2 R27, R4 ;  /* 0x00000004001b7308 */ /* 0x0009e20000000800 */
[----:B-1----:R-:W-:-:S03]  /*aa90*/  FMNMX.FTZ R51, R3, R10, !PT ;  /* 0x0000000a03337209 */ /* 0x002fc60007810000 */
[----:B----4-:R-:W1:Y:S01]  /*aaa0*/  SHFL.BFLY PT, R4, R9, 0x2, 0x1f ;  /* 0x0c401f0009047f89 */ /* 0x010e6200000e0000 */
[----:B---3--:R-:W-:Y:S01]  /*aab0*/  FMNMX.FTZ R20, R20, R0, !PT ;  /* 0x0000000014147209 */ /* 0x008fe20007810000 */
[C---:B------:R-:W-:Y:S01]  /*aac0*/  FMUL.FTZ R0, R51.reuse, UR22 ;  /* 0x0000001633007c20 */ /* 0x040fe20008410000 */
[----:B------:R-:W-:-:S04]  /*aad0*/  FSETP.NEU.FTZ.AND P4, PT, R51, -INF , PT ;  /* 0xff8000003300780b */ /* 0x000fc80003f9d000 */
[----:B------:R-:W-:-:S05]  /*aae0*/  FSEL R0, R0, RZ, P4 ;  /* 0x000000ff00007208 */ /* 0x000fca0002000000 */
[----:B------:R-:W-:Y:S01]  /*aaf0*/  FFMA.FTZ R6, R6, UR22, -R0 ;  /* 0x0000001606067c23 */ /* 0x000fe20008010800 */
[----:B------:R-:W3:Y:S01]  /*ab00*/  SHFL.BFLY PT, R14, R20, 0x1, 0x1f ;  /* 0x0c201f00140e7f89 */ /* 0x000ee200000e0000 */
[----:B-1----:R-:W-:Y:S02]  /*ab10*/  FMNMX.FTZ R4, R9, R4, !PT ;  /* 0x0000000409047209 */ /* 0x002fe40007810000 */
[----:B------:R1:W-:Y:S03]  /*ab20*/  MUFU.EX2 R9, R6 ;  /* 0x0000000600097308 */ /* 0x0003e60000000800 */
[----:B-1----:R-:W1:Y:S01]  /*ab30*/  SHFL.BFLY PT, R6, R4, 0x1, 0x1f ;  /* 0x0c201f0004067f89 */ /* 0x002e6200000e0000 */
[----:B---3--:R-:W-:-:S03]  /*ab40*/  FMNMX.FTZ R141, R20, R14, !PT ;  /* 0x0000000e148d7209 */ /* 0x008fc60007810000 */
[----:B------:R-:W-:Y:S04]  /*ab50*/  STL [R1+0x18], R52 ;  /* 0x0000183401007387 */ /* 0x000fe80000100800 */
[----:B------:R-:W-:Y:S04]  /*ab60*/  STL [R1+0x14], R51 ;  /* 0x0000143301007387 */ /* 0x000fe80000100800 */
[----:B------:R-:W-:Y:S01]  /*ab70*/  STL [R1+0x10], R141 ;  /* 0x0000108d01007387 */ /* 0x000fe20000100800 */
[----:B-1----:R-:W-:-:S05]  /*ab80*/  FMNMX.FTZ R142, R4, R6, !PT ;  /* 0x00000006048e7209 */ /* 0x002fca0007810000 */
[----:B------:R-:W-:Y:S04]  /*ab90*/  STL [R1+0xc], R142 ;  /* 0x00000c8e01007387 */ /* 0x000fe80000100800 */
[----:B------:R-:W3:Y:S01]  /*aba0*/  LDL.LU R208, [R1+0x28] ;  /* 0x0000280001d07983 */ /* 0x000ee20000300800 */
[----:B------:R-:W-:Y:S01]  /*abb0*/  FFMA.FTZ R3, R11, UR22, -R0 ;  /* 0x000000160b037c23 */ /* 0x000fe20008010800 */
[----:B------:R-:W-:Y:S01]  /*abc0*/  FFMA.FTZ R5, R5, UR22, -R2 ;  /* 0x0000001605057c23 */ /* 0x000fe20008010802 */
[C---:B------:R-:W-:Y:S02]  /*abd0*/  FSETP.NEU.FTZ.AND P3, PT, R141.reuse, -INF , PT ;  /* 0xff8000008d00780b */ /* 0x040fe40003f7d000 */
[----:B------:R1:W4:Y:S08]  /*abe0*/  MUFU.EX2 R37, R3 ;  /* 0x0000000300257308 */ /* 0x0003300000000800 */
[----:B------:R4:W-:Y:S01]  /*abf0*/  MUFU.EX2 R234, R5 ;  /* 0x0000000500ea7308 */ /* 0x0009e20000000800 */
[----:B-1----:R-:W-:-:S05]  /*ac00*/  FMUL.FTZ R3, R141, UR22 ;  /* 0x000000168d037c20 */ /* 0x002fca0008410000 */
[----:B------:R-:W-:Y:S01]  /*ac10*/  FSEL R3, R3, RZ, P3 ;  /* 0x000000ff03037208 */ /* 0x000fe20001800000 */
[----:B----4-:R-:W-:-:S04]  /*ac20*/  FFMA.FTZ R5, R13, UR22, -R0 ;  /* 0x000000160d057c23 */ /* 0x010fc80008010800 */
[----:B------:R-:W-:Y:S01]  /*ac30*/  FFMA.FTZ R4, R18, UR22, -R3 ;  /* 0x0000001612047c23 */ /* 0x000fe20008010803 */
[----:B------:R1:W-:Y:S01]  /*ac40*/  MUFU.EX2 R140, R5 ;  /* 0x00000005008c7308 */ /* 0x0003e20000000800 */
[----:B------:R-:W-:-:S07]  /*ac50*/  FSETP.NEU.FTZ.AND P1, PT, R142, -INF , PT ;  /* 0xff8000008e00780b */ /* 0x000fce0003f3d000 */
[----:B------:R4:W-:Y:S01]  /*ac60*/  MUFU.EX2 R36, R4 ;  /* 0x0000000400247308 */ /* 0x0009e20000000800 */
[----:B-1----:R-:W-:-:S07]  /*ac70*/  FFMA.FTZ R5, R15, UR22, -R0 ;  /* 0x000000160f057c23 */ /* 0x002fce0008010800 */
[----:B------:R1:W-:Y:S01]  /*ac80*/  MUFU.EX2 R233, R5 ;  /* 0x0000000500e97308 */ /* 0x0003e20000000800 */
[----:B----4-:R-:W-:-:S07]  /*ac90*/  FFMA.FTZ R4, R17, UR22, -R3 ;  /* 0x0000001611047c23 */ /* 0x010fce0008010803 */
[----:B------:R4:W-:Y:S01]  /*aca0*/  MUFU.EX2 R235, R4 ;  /* 0x0000000400eb7308 */ /* 0x0009e20000000800 */
[----:B-1----:R-:W-:Y:S01]  /*acb0*/  FFMA.FTZ R5, R12, UR22, -R3 ;  /* 0x000000160c057c23 */ /* 0x002fe20008010803 */
[----:B------:R-:W-:-:S05]  /*acc0*/  FMUL.FTZ R12, R142, UR22 ;  /* 0x000000168e0c7c20 */ /* 0x000fca0008410000 */
[----:B------:R-:W-:Y:S01]  /*acd0*/  FSEL R12, R12, RZ, P1 ;  /* 0x000000ff0c0c7208 */ /* 0x000fe20000800000 */
[----:B----4-:R-:W-:-:S04]  /*ace0*/  FFMA.FTZ R4, R19, UR22, -R3 ;  /* 0x0000001613047c23 */ /* 0x010fc80008010803 */
[----:B------:R1:W-:Y:S08]  /*acf0*/  MUFU.EX2 R31, R4 ;  /* 0x00000004001f7308 */ /* 0x0003f00000000800 */
[----:B------:R4:W-:Y:S01]  /*ad00*/  MUFU.EX2 R45, R5 ;  /* 0x00000005002d7308 */ /* 0x0009e20000000800 */
[----:B-1----:R-:W-:Y:S01]  /*ad10*/  FFMA.FTZ R4, R16, UR22, -R12 ;  /* 0x0000001610047c23 */ /* 0x002fe2000801080c */
[----:B------:R-:W-:Y:S01]  /*ad20*/  FFMA.FTZ R7, R7, UR22, -R2 ;  /* 0x0000001607077c23 */ /* 0x000fe20008010802 */
[----:B------:R-:W1:Y:S05]  /*ad30*/  LDSM.16.MT88.4 R16, [R229+0xc000] ;  /* 0x00c00000e510783b */ /* 0x000e6a0000004200 */
[----:B------:R2:W-:Y:S01]  /*ad40*/  MUFU.EX2 R44, R4 ;  /* 0x00000004002c7308 */ /* 0x0005e20000000800 */
[----:B----4-:R-:W-:-:S05]  /*ad50*/  FSEL R5, R52, RZ, P2 ;  /* 0x000000ff34057208 */ /* 0x010fca0001000000 */
[----:B------:R-:W-:Y:S01]  /*ad60*/  FADD.FTZ R5, R137, -R5 ;  /* 0x8000000589057221 */ /* 0x000fe20000010000 */
[----:B--2---:R-:W-:-:S04]  /*ad70*/  FFMA.FTZ R4, R24, UR22, -R12 ;  /* 0x0000001618047c23 */ /* 0x004fc8000801080c */
[----:B------:R2:W-:Y:S01]  /*ad80*/  MUFU.EX2 R38, R4 ;  /* 0x0000000400267308 */ /* 0x0005e20000000800 */
[----:B------:R-:W-:Y:S01]  /*ad90*/  FSEL R6, R51, RZ, P4 ;  /* 0x000000ff33067208 */ /* 0x000fe20002000000 */
[----:B--2---:R-:W-:-:S06]  /*ada0*/  FFMA.FTZ R4, R25, UR22, -R12 ;  /* 0x0000001619047c23 */ /* 0x004fcc000801080c */
[----:B------:R2:W-:Y:S08]  /*adb0*/  MUFU.EX2 R228, R4 ;  /* 0x0000000400e47308 */ /* 0x0005f00000000800 */
[----:B------:R4:W-:Y:S01]  /*adc0*/  MUFU.EX2 R216, R7 ;  /* 0x0000000700d87308 */ /* 0x0009e20000000800 */
[----:B--2---:R-:W-:Y:S01]  /*add0*/  FMUL.FTZ R4, R5, UR22 ;  /* 0x0000001605047c20 */ /* 0x004fe20008410000 */
[----:B------:R-:W-:-:S05]  /*ade0*/  FSEL R5, R141, RZ, P3 ;  /* 0x000000ff8d057208 */ /* 0x000fca0001800000 */
[----:B----4-:R-:W-:Y:S01]  /*adf0*/  FADD.FTZ R7, R135, -R5 ;  /* 0x8000000587077221 */ /* 0x010fe20000010000 */
[----:B------:R-:W-:Y:S01]  /*ae00*/  FSEL R5, R142, RZ, P1 ;  /* 0x000000ff8e057208 */ /* 0x000fe20000800000 */
[----:B------:R-:W-:-:S04]  /*ae10*/  FADD.FTZ R6, R136, -R6 ;  /* 0x8000000688067221 */ /* 0x000fc80000010000 */
[----:B------:R-:W-:Y:S01]  /*ae20*/  FADD.FTZ R5, R134, -R5 ;  /* 0x8000000586057221 */ /* 0x000fe20000010000 */
[----:B------:R-:W2:Y:S01]  /*ae30*/  MUFU.EX2 R4, R4 ;  /* 0x0000000400047308 */ /* 0x000ea20000000800 */
[----:B------:R-:W-:Y:S02]  /*ae40*/  FMUL.FTZ R6, R6, UR22 ;  /* 0x0000001606067c20 */ /* 0x000fe40008410000 */
[----:B------:R-:W-:Y:S01]  /*ae50*/  FMUL.FTZ R13, R5, UR22 ;  /* 0x00000016050d7c20 */ /* 0x000fe20008410000 */
[----:B------:R-:W-:Y:S01]  /*ae60*/  FFMA.FTZ R8, R8, UR22, -R2 ;  /* 0x0000001608087c23 */ /* 0x000fe20008010802 */
[----:B------:R-:W-:Y:S01]  /*ae70*/  FMUL.FTZ R7, R7, UR22 ;  /* 0x0000001607077c20 */ /* 0x000fe20008410000 */
[----:B------:R-:W-:Y:S02]  /*ae80*/  FFMA.FTZ R5, R26, UR22, -R12 ;  /* 0x000000161a057c23 */ /* 0x000fe4000801080c */
[----:B------:R-:W-:Y:S08]  /*ae90*/  MUFU.EX2 R15, R6 ;  /* 0x00000006000f7308 */ /* 0x000ff00000000800 */
[----:B------:R-:W4:Y:S08]  /*aea0*/  MUFU.EX2 R43, R8 ;  /* 0x00000008002b7308 */ /* 0x000f300000000800 */
[----:B------:R-:W1:Y:S08]  /*aeb0*/  MUFU.EX2 R14, R7 ;  /* 0x00000007000e7308 */ /* 0x000e700000000800 */
[----:B------:R-:W1:Y:S08]  /*aec0*/  MUFU.EX2 R13, R13 ;  /* 0x0000000d000d7308 */ /* 0x000e700000000800 */
[----:B------:R1:W1:Y:S01]  /*aed0*/  MUFU.EX2 R25, R5 ;  /* 0x0000000500197308 */ /* 0x0002620000000800 */
[----:B------:R-:W-:-:S02]  /*aee0*/  IMAD.MOV.U32 R24, RZ, RZ, R37 ;  /* 0x000000ffff187224 */ /* 0x000fc400078e0025 */
[----:B--2---:R-:W-:Y:S01]  /*aef0*/  FMUL.FTZ R37, R129, R4 ;  /* 0x0000000481257220 */ /* 0x004fe20000410000 */
[----:B------:R-:W-:Y:S02]  /*af00*/  MOV R134, R36 ;  /* 0x0000002400867202 */ /* 0x000fe40000000f00 */
[----:B------:R-:W-:Y:S01]  /*af10*/  MOV R129, R216 ;  /* 0x000000d800817202 */ /* 0x000fe20000000f00 */
[-C--:B------:R-:W-:Y:S01]  /*af20*/  FFMA.FTZ R48, R40, R4.reuse, R27 ;  /* 0x0000000428307223 */ /* 0x080fe2000001001b */
[-C--:B------:R-:W-:Y:S01]  /*af30*/  FMUL.FTZ R36, R128, R4.reuse ;  /* 0x0000000480247220 */ /* 0x080fe20000410000 */
        /* <DEDUP_REMOVED lines=29> */
[----:B------:R-:W-:Y:S01]  /*b110*/  FMUL.FTZ R41, R117, R4 ;  /* 0x0000000475297220 */ /* 0x000fe20000410000 */
[----:B----4-:R-:W-:Y:S01]  /*b120*/  F2FP.BF16.F32.PACK_AB R8, R43, R27 ;  /* 0x0000001b2b08723e */ /* 0x010fe200000010ff */
[-C--:B------:R-:W-:Y:S01]  /*b130*/  FMUL.FTZ R174, R174, R15.reuse ;  /* 0x0000000faeae7220 */ /* 0x080fe20000410000 */
[----:B------:R-:W-:Y:S01]  /*b140*/  FMUL.FTZ R175, R175, R15 ;  /* 0x0000000fafaf7220 */ /* 0x000fe20000410000 */
[----:B------:R-:W-:Y:S01]  /*b150*/  F2FP.BF16.F32.PACK_AB R10, R234, R129 ;  /* 0x00000081ea0a723e */ /* 0x000fe200000010ff */
[----:B-1----:R-:W-:Y:S01]  /*b160*/  FMUL.FTZ R176, R176, R14 ;  /* 0x0000000eb0b07220 */ /* 0x002fe20000410000 */
[----:B------:R-:W-:Y:S01]  /*b170*/  F2FP.BF16.F32.PACK_AB R11, R233, R140 ;  /* 0x0000008ce90b723e */ /* 0x000fe200000010ff */
[----:B------:R-:W-:Y:S01]  /*b180*/  FMUL.FTZ R177, R177, R14 ;  /* 0x0000000eb1b17220 */ /* 0x000fe20000410000 */
[-C--:B------:R-:W-:Y:S01]  /*b190*/  FMUL.FTZ R178, R178, R13.reuse ;  /* 0x0000000db2b27220 */ /* 0x080fe20000410000 */
[----:B------:R-:W-:Y:S01]  /*b1a0*/  FMUL.FTZ R179, R179, R13 ;  /* 0x0000000db3b37220 */ /* 0x000fe20000410000 */
[----:B------:R-:W-:Y:S01]  /*b1b0*/  F2FP.BF16.F32.PACK_AB R4, R134, R45 ;  /* 0x0000002d8604723e */ /* 0x000fe200000010ff */
[----:B------:R-:W-:Y:S01]  /*b1c0*/  FMUL.FTZ R158, R158, R15 ;  /* 0x0000000f9e9e7220 */ /* 0x000fe20000410000 */
[----:B------:R-:W-:Y:S01]  /*b1d0*/  F2FP.BF16.F32.PACK_AB R5, R38, R44 ;  /* 0x0000002c2605723e */ /* 0x000fe200000010ff */
[-C--:B------:R-:W-:Y:S01]  /*b1e0*/  FMUL.FTZ R180, R180, R14.reuse ;  /* 0x0000000eb4b47220 */ /* 0x080fe20000410000 */
[----:B------:R-:W-:Y:S01]  /*b1f0*/  F2FP.BF16.F32.PACK_AB R6, R31, R235 ;  /* 0x000000eb1f06723e */ /* 0x000fe200000010ff */
[----:B------:R-:W-:Y:S01]  /*b200*/  FMUL.FTZ R181, R181, R14 ;  /* 0x0000000eb5b57220 */ /* 0x000fe20000410000 */
[----:B------:R-:W-:Y:S01]  /*b210*/  F2FP.BF16.F32.PACK_AB R7, R25, R228 ;  /* 0x000000e41907723e */ /* 0x000fe200000010ff */
[-C--:B------:R-:W-:Y:S01]  /*b220*/  FMUL.FTZ R182, R182, R13.reuse ;  /* 0x0000000db6b67220 */ /* 0x080fe20000410000 */
[----:B------:R-:W-:Y:S01]  /*b230*/  FMUL.FTZ R183, R183, R13 ;  /* 0x0000000db7b77220 */ /* 0x000fe20000410000 */
[----:B------:R-:W-:-:S04]  /*b240*/  FMUL.FTZ R159, R159, R15 ;  /* 0x0000000f9f9f7220 */ /* 0x000fc80000410000 */
[C---:B------:R-:W-:Y:S06]  /*b250*/  HMMA.16816.F32.BF16 R176, R4.reuse, R16, R176 ;  /* 0x0000001004b0723c */ /* 0x040fec00000418b0 */
[----:B------:R-:W-:Y:S01]  /*b260*/  HMMA.16816.F32.BF16 R180, R4, R18, R180 ;  /* 0x0000001204b4723c */ /* 0x000fe200000418b4 */
[----:B---3--:R-:W-:Y:S01]  /*b270*/  FFMA.FTZ R128, R208, R15, R9 ;  /* 0x0000000fd0807223 */ /* 0x008fe20000010009 */
[----:B------:R-:W-:-:S07]  /*b280*/  F2FP.BF16.F32.PACK_AB R9, R24, R9 ;  /* 0x000000091809723e */ /* 0x000fce00000010ff */
[C---:B------:R-:W-:Y:S06]  /*b290*/  HMMA.16816.F32.BF16 R172, R8.reuse, R16, R172 ;  /* 0x0000001008ac723c */ /* 0x040fec00000418ac */
[C---:B------:R-:W-:Y:S01]  /*b2a0*/  HMMA.16816.F32.BF16 R208, R8.reuse, R18, R156 ;  /* 0x0000001208d0723c */ /* 0x040fe2000004189c */
[----:B------:R-:W1:Y:S01]  /*b2b0*/  LDSM.16.MT88.4 R16, [R230+0xc000] ;  /* 0x00c00000e610783b */ /* 0x000e620000004200 */
[-C--:B------:R-:W-:Y:S01]  /*b2c0*/  FMUL.FTZ R170, R170, R15.reuse ;  /* 0x0000000faaaa7220 */ /* 0x080fe20000410000 */
[----:B------:R-:W-:Y:S01]  /*b2d0*/  FMUL.FTZ R171, R171, R15 ;  /* 0x0000000fabab7220 */ /* 0x000fe20000410000 */
[-C--:B------:R-:W-:Y:S01]  /*b2e0*/  FMUL.FTZ R184, R184, R14.reuse ;  /* 0x0000000eb8b87220 */ /* 0x080fe20000410000 */
[-C--:B------:R-:W-:Y:S01]  /*b2f0*/  FMUL.FTZ R185, R185, R14.reuse ;  /* 0x0000000eb9b97220 */ /* 0x080fe20000410000 */
[-C--:B------:R-:W-:Y:S01]  /*b300*/  FMUL.FTZ R186, R186, R13.reuse ;  /* 0x0000000dbaba7220 */ /* 0x080fe20000410000 */
[----:B------:R-:W-:Y:S01]  /*b310*/  FMUL.FTZ R187, R187, R13 ;  /* 0x0000000dbbbb7220 */ /* 0x000fe20000410000 */
[----:B------:R-:W-:Y:S01]  /*b320*/  FMUL.FTZ R154, R154, R15 ;  /* 0x0000000f9a9a7220 */ /* 0x000fe20000410000 */
[-C--:B------:R-:W-:Y:S01]  /*b330*/  FMUL.FTZ R188, R188, R14.reuse ;  /* 0x0000000ebcbc7220 */ /* 0x080fe20000410000 */
[-C--:B------:R-:W-:Y:S01]  /*b340*/  FMUL.FTZ R189, R189, R14.reuse ;  /* 0x0000000ebdbd7220 */ /* 0x080fe20000410000 */
[-C--:B------:R-:W-:Y:S01]  /*b350*/  FMUL.FTZ R190, R190, R13.reuse ;  /* 0x0000000dbebe7220 */ /* 0x080fe20000410000 */
[----:B------:R-:W-:Y:S01]  /*b360*/  FMUL.FTZ R191, R191, R13 ;  /* 0x0000000dbfbf7220 */ /* 0x000fe20000410000 */
[-C--:B------:R-:W-:Y:S01]  /*b370*/  FMUL.FTZ R155, R155, R15.reuse ;  /* 0x0000000f9b9b7220 */ /* 0x080fe20000410000 */
[-C--:B-1----:R-:W-:Y:S06]  /*b380*/  HMMA.16816.F32.BF16 R216, R8, R16.reuse, R168 ;  /* 0x0000001008d8723c */ /* 0x082fec00000418a8 */
[C---:B------:R-:W-:Y:S06]  /*b390*/  HMMA.16816.F32.BF16 R184, R4.reuse, R16, R184 ;  /* 0x0000001004b8723c */ /* 0x040fec00000418b8 */
[-C--:B------:R-:W-:Y:S06]  /*b3a0*/  HMMA.16816.F32.BF16 R188, R4, R18.reuse, R188 ;  /* 0x0000001204bc723c */ /* 0x080fec00000418bc */
[----:B------:R-:W-:Y:S01]  /*b3b0*/  HMMA.16816.F32.BF16 R168, R8, R18, R152 ;  /* 0x0000001208a8723c */ /* 0x000fe20000041898 */
        /* <DEDUP_REMOVED lines=9> */
[----:B------:R-:W-:Y:S01]  /*b450*/  FMUL.FTZ R197, R197, R14 ;  /* 0x0000000ec5c57220 */ /* 0x000fe20000410000 */
[-C--:B------:R-:W-:Y:S01]  /*b460*/  FMUL.FTZ R198, R198, R13.reuse ;  /* 0x0000000dc6c67220 */ /* 0x080fe20000410000 */
[----:B------:R-:W-:Y:S01]  /*b470*/  FMUL.FTZ R199, R199, R13 ;  /* 0x0000000dc7c77220 */ /* 0x000fe20000410000 */
[----:B------:R-:W-:Y:S01]  /*b480*/  FMUL.FTZ R151, R151, R15 ;  /* 0x0000000f97977220 */ /* 0x000fe20000410000 */
[----:B------:R-:W-:Y:S01]  /*b490*/  IMAD.MOV.U32 R20, RZ, RZ, R55 ;  /* 0x000000ffff147224 */ /* 0x000fe200078e0037 */
[----:B------:R-:W-:Y:S01]  /*b4a0*/  MOV R137, R54 ;  /* 0x0000003600897202 */ /* 0x000fe20000000f00 */
[----:B------:R-:W-:Y:S01]  /*b4b0*/  IMAD.MOV.U32 R135, RZ, RZ, R52 ;  /* 0x000000ffff877224 */ /* 0x000fe200078e0034 */
[----:B------:R-:W-:Y:S01]  /*b4c0*/  MOV R136, R53 ;  /* 0x0000003500887202 */ /* 0x000fe20000000f00 */
[----:B------:R-:W-:Y:S01]  /*b4d0*/  IMAD.MOV.U32 R116, RZ, RZ, R50 ;  /* 0x000000ffff747224 */ /* 0x000fe200078e0032 */
[----:B------:R-:W-:-:S02]  /*b4e0*/  MOV R26, R51 ;  /* 0x00000033001a7202 */ /* 0x000fc40000000f00 */
[----:B------:R-:W-:Y:S01]  /*b4f0*/  MOV R117, R49 ;  /* 0x0000003100757202 */ /* 0x000fe20000000f00 */
[----:B-1----:R-:W-:Y:S06]  /*b500*/  HMMA.16816.F32.BF16 R52, R8, R16, R164 ;  /* 0x000000100834723c */ /* 0x002fec00000418a4 */
[----:B------:R-:W-:Y:S01]  /*b510*/  HMMA.16816.F32.BF16 R196, R4, R18, R196 ;  /* 0x0000001204c4723c */ /* 0x000fe200000418c4 */
[----:B------:R-:W-:-:S05]  /*b520*/  MOV R164, R48 ;  /* 0x0000003000a47202 */ /* 0x000fca0000000f00 */
[----:B------:R-:W-:Y:S06]  /*b530*/  HMMA.16816.F32.BF16 R48, R4, R16, R192 ;  /* 0x000000100430723c */ /* 0x000fec00000418c0 */
        /* <DEDUP_REMOVED lines=25> */
[----:B------:R-:W-:Y:S01]  /*b6d0*/  MOV R192, R135 ;  /* 0x0000008700c07202 */ /* 0x000fe20000000f00 */
[----:B------:R-:W-:Y:S01]  /*b6e0*/  FMUL.FTZ R82, R82, R15 ;  /* 0x0000000f52527220 */ /* 0x000fe20000410000 */
[-C--:B------:R-:W-:Y:S01]  /*b6f0*/  FMUL.FTZ R76, R76, R14.reuse ;  /* 0x0000000e4c4c7220 */ /* 0x080fe20000410000 */
[----:B------:R-:W-:Y:S01]  /*b700*/  FMUL.FTZ R77, R77, R14 ;  /* 0x0000000e4d4d7220 */ /* 0x000fe20000410000 */
[-C--:B------:R-:W-:Y:S01]  /*b710*/  FMUL.FTZ R78, R78, R13.reuse ;  /* 0x0000000d4e4e7220 */ /* 0x080fe20000410000 */
[----:B------:R-:W-:Y:S01]  /*b720*/  FMUL.FTZ R79, R79, R13 ;  /* 0x0000000d4f4f7220 */ /* 0x000fe20000410000 */
[----:B------:R-:W-:Y:S01]  /*b730*/  FMUL.FTZ R83, R83, R15 ;  /* 0x0000000f53537220 */ /* 0x000fe20000410000 */
[----:B------:R-:W-:Y:S01]  /*b740*/  IMAD.MOV.U32 R135, RZ, RZ, R136 ;  /* 0x000000ffff877224 */ /* 0x000fe200078e0088 */
[----:B------:R-:W-:-:S02]  /*b750*/  MOV R136, R20 ;  /* 0x0000001400887202 */ /* 0x000fc40000000f00 */
[----:B------:R-:W-:Y:S01]  /*b760*/  MOV R193, R128 ;  /* 0x0000008000c17202 */ /* 0x000fe20000000f00 */
[----:B------:R-:W-:Y:S01]  /*b770*/  IMAD.MOV.U32 R128, RZ, RZ, R117 ;  /* 0x000000ffff807224 */ /* 0x000fe200078e0075 */
[----:B------:R-:W-:Y:S01]  /*b780*/  MOV R20, R143 ;  /* 0x0000008f00147202 */ /* 0x000fe20000000f00 */
[----:B------:R-:W-:Y:S01]  /*b790*/  IMAD.MOV.U32 R195, RZ, RZ, R24 ;  /* 0x000000ffffc37224 */ /* 0x000fe200078e0018 */
[----:B------:R-:W-:Y:S02]  /*b7a0*/  MOV R117, R26 ;  /* 0x0000001a00757202 */ /* 0x000fe40000000f00 */
[----:B------:R-:W-:Y:S02]  /*b7b0*/  MOV R165, R137 ;  /* 0x0000008900a57202 */ /* 0x000fe40000000f00 */
[----:B------:R-:W-:Y:S01]  /*b7c0*/  MOV R194, R25 ;  /* 0x0000001900c27202 */ /* 0x000fe20000000f00 */
[----:B-1----:R-:W-:Y:S07]  /*b7d0*/  HMMA.16816.F32.BF16 R144, R8, R16, R68 ;  /* 0x000000100890723c */ /* 0x002fee0000041844 */
[----:B------:R-:W-:Y:S01]  /*b7e0*/  IMAD.MOV.U32 R71, RZ, RZ, R142 ;  /* 0x000000ffff477224 */ /* 0x000fe200078e008e */
[----:B------:R-:W-:-:S02]  /*b7f0*/  MOV R70, R141 ;  /* 0x0000008d00467202 */ /* 0x000fc40000000f00 */
[----:B------:R-:W-:Y:S02]  /*b800*/  MOV R69, R140 ;  /* 0x0000008c00457202 */ /* 0x000fe40000000f00 */
[----:B------:R-:W-:Y:S06]  /*b810*/  HMMA.16816.F32.BF16 R140, R4, R16, R72 ;  /* 0x00000010048c723c */ /* 0x000fec0000041848 */
[----:B------:R-:W-:Y:S01]  /*b820*/  HMMA.16816.F32.BF16 R24, R8, R18, R80 ;  /* 0x000000120818723c */ /* 0x000fe20000041850 */
[----:B------:R-:W-:Y:S01]  /*b830*/  MOV R74, R136 ;  /* 0x00000088004a7202 */ /* 0x000fe20000000f00 */
[----:B------:R-:W-:Y:S01]  /*b840*/  IMAD.MOV.U32 R73, RZ, RZ, R139 ;  /* 0x000000ffff497224 */ /* 0x000fe200078e008b */
[----:B------:R-:W-:-:S03]  /*b850*/  MOV R72, R138 ;  /* 0x0000008a00487202 */ /* 0x000fc60000000f00 */
[----:B------:R-:W-:Y:S01]  /*b860*/  HMMA.16816.F32.BF16 R136, R4, R18, R76 ;  /* 0x000000120488723c */ /* 0x000fe2000004184c */
[----:B------:R-:W1:Y:S01]  /*b870*/  LDSM.16.MT88.4 R16, [R230+0xe000] ;  /* 0x00e00000e610783b */ /* 0x000e620000004200 */
[-C--:B------:R-:W-:Y:S01]  /*b880*/  FMUL.FTZ R88, R88, R14.reuse ;  /* 0x0000000e58587220 */ /* 0x080fe20000410000 */
[----:B------:R-:W-:Y:S01]  /*b890*/  FMUL.FTZ R89, R89, R14 ;  /* 0x0000000e59597220 */ /* 0x000fe20000410000 */
[-C--:B------:R-:W-:Y:S01]  /*b8a0*/  FMUL.FTZ R90, R90, R13.reuse ;  /* 0x0000000d5a5a7220 */ /* 0x080fe20000410000 */
[----:B------:R-:W-:-:S07]  /*b8b0*/  FMUL.FTZ R91, R91, R13 ;  /* 0x0000000d5b5b7220 */ /* 0x000fce0000410000 */
[-C--:B-1----:R-:W-:Y:S01]  /*b8c0*/  HMMA.16816.F32.BF16 R80, R4, R16.reuse, R88 ;  /* 0x000000100450723c */ /* 0x082fe20000041858 */
[----:B------:R-:W2:Y:S04]  /*b8d0*/  LDL.LU R90, [R1+0x48] ;  /* 0x00004800015a7983 */ /* 0x000ea80000300800 */
[----:B------:R-:W3:Y:S01]  /*b8e0*/  LDL.LU R91, [R1+0x4c] ;  /* 0x00004c00015b7983 */ /* 0x000ee20000300800 */
[-C--:B------:R-:W-:Y:S01]  /*b8f0*/  FMUL.FTZ R86, R86, R15.reuse ;  /* 0x0000000f56567220 */ /* 0x080fe20000410000 */
[-C--:B------:R-:W-:Y:S01]  /*b900*/  FMUL.FTZ R87, R87, R15.reuse ;  /* 0x0000000f57577220 */ /* 0x080fe20000410000 */
[----:B------:R-:W-:Y:S01]  /*b910*/  FMUL.FTZ R98, R98, R15 ;  /* 0x0000000f62627220 */ /* 0x000fe20000410000 */
[-C--:B------:R-:W-:Y:S01]  /*b920*/  FMUL.FTZ R92, R92, R14.reuse ;  /* 0x0000000e5c5c7220 */ /* 0x080fe20000410000 */
[-C--:B------:R-:W-:Y:S01]  /*b930*/  FMUL.FTZ R93, R93, R14.reuse ;  /* 0x0000000e5d5d7220 */ /* 0x080fe20000410000 */
[-C--:B------:R-:W-:Y:S01]  /*b940*/  FMUL.FTZ R94, R94, R13.reuse ;  /* 0x0000000d5e5e7220 */ /* 0x080fe20000410000 */
[----:B------:R-:W-:Y:S01]  /*b950*/  FMUL.FTZ R95, R95, R13 ;  /* 0x0000000d5f5f7220 */ /* 0x000fe20000410000 */
[-C--:B------:R-:W-:Y:S01]  /*b960*/  FMUL.FTZ R99, R99, R15.reuse ;  /* 0x0000000f63637220 */ /* 0x080fe20000410000 */
[----:B------:R-:W-:Y:S06]  /*b970*/  HMMA.16816.F32.BF16 R152, R8, R16, R84 ;  /* 0x000000100898723c */ /* 0x000fec0000041854 */
        /* <DEDUP_REMOVED lines=18> */
[----:B------:R-:W-:-:S02]  /*baa0*/  MOV R68, R132 ;  /* 0x0000008400447202 */ /* 0x000fc40000000f00 */
[-C--:B-1----:R-:W-:Y:S06]  /*bab0*/  HMMA.16816.F32.BF16 R132, R8, R16.reuse, R100 ;  /* 0x000000100884723c */ /* 0x082fec0000041864 */
[C---:B------:R-:W-:Y:S06]  /*bac0*/  HMMA.16816.F32.BF16 R104, R4.reuse, R16, R104 ;  /* 0x000000100468723c */ /* 0x040fec0000041868 */
[-C--:B------:R-:W-:Y:S06]  /*bad0*/  HMMA.16816.F32.BF16 R108, R4, R18.reuse, R108 ;  /* 0x00000012046c723c */ /* 0x080fec000004186c */
[----:B------:R-:W-:Y:S01]  /*bae0*/  HMMA.16816.F32.BF16 R84, R8, R18, R112 ;  /* 0x000000120854723c */ /* 0x000fe20000041870 */
[----:B------:R-:W1:Y:S01]  /*baf0*/  LDSM.16.MT88.4 R16, [R231+0xe000] ;  /* 0x00e00000e710783b */ /* 0x000e620000004200 */
[-C--:B------:R-:W-:Y:S01]  /*bb00*/  FMUL.FTZ R120, R120, R14.reuse ;  /* 0x0000000e78787220 */ /* 0x080fe20000410000 */
[-C--:B------:R-:W-:Y:S01]  /*bb10*/  FMUL.FTZ R121, R121, R14.reuse ;  /* 0x0000000e79797220 */ /* 0x080fe20000410000 */
[-C--:B------:R-:W-:Y:S01]  /*bb20*/  FMUL.FTZ R124, R124, R14.reuse ;  /* 0x0000000e7c7c7220 */ /* 0x080fe20000410000 */
[----:B------:R-:W-:Y:S01]  /*bb30*/  FMUL.FTZ R125, R125, R14 ;  /* 0x0000000e7d7d7220 */ /* 0x000fe20000410000 */
[-C--:B------:R-:W-:Y:S01]  /*bb40*/  FMUL.FTZ R122, R122, R13.reuse ;  /* 0x0000000d7a7a7220 */ /* 0x080fe20000410000 */
[-C--:B------:R-:W-:Y:S01]  /*bb50*/  FMUL.FTZ R123, R123, R13.reuse ;  /* 0x0000000d7b7b7220 */ /* 0x080fe20000410000 */
[-C--:B------:R-:W-:Y:S01]  /*bb60*/  FMUL.FTZ R126, R126, R13.reuse ;  /* 0x0000000d7e7e7220 */ /* 0x080fe20000410000 */
[----:B------:R-:W-:Y:S01]  /*bb70*/  FMUL.FTZ R127, R127, R13 ;  /* 0x0000000d7f7f7220 */ /* 0x000fe20000410000 */
[----:B------:R-:W-:-:S02]  /*bb80*/  MOV R77, R39 ;  /* 0x00000027004d7202 */ /* 0x000fc40000000f00 */
[----:B------:R-:W-:Y:S01]  /*bb90*/  MOV R78, R42 ;  /* 0x0000002a004e7202 */ /* 0x000fe20000000f00 */
[----:B------:R-:W-:Y:S01]  /*bba0*/  FMUL.FTZ R42, R118, R15 ;  /* 0x0000000f762a7220 */ /* 0x000fe20000410000 */
[C---:B-1----:R-:W-:Y:S06]  /*bbb0*/  HMMA.16816.F32.BF16 R120, R4.reuse, R16, R120 ;  /* 0x000000100478723c */ /* 0x042fec0000041878 */
[----:B------:R-:W-:Y:S07]  /*bbc0*/  HMMA.16816.F32.BF16 R124, R4, R18, R124 ;  /* 0x00000012047c723c */ /* 0x000fee000004187c */
[----:B------:R-:W-:-:S04]  /*bbd0*/  FFMA.FTZ R4, R223, UR22, -R2 ;  /* 0x00000016df047c23 */ /* 0x000fc80008010802 */
[----:B------:R1:W-:Y:S02]  /*bbe0*/  MUFU.EX2 R118, R4 ;  /* 0x0000000400767308 */ /* 0x0003e40000000800 */
[----:B-1----:R-:W-:-:S06]  /*bbf0*/  FFMA.FTZ R4, R215, UR22, -R2 ;  /* 0x00000016d7047c23 */ /* 0x002fcc0008010802 */
[----:B------:R1:W4:Y:S02]  /*bc00*/  MUFU.EX2 R6, R4 ;  /* 0x0000000400067308 */ /* 0x0003240000000800 */
[----:B-1----:R-:W-:Y:S01]  /*bc10*/  FFMA.FTZ R4, R65, UR22, -R2 ;  /* 0x0000001641047c23 */ /* 0x002fe20008010802 */
[----:B------:R-:W-:Y:S01]  /*bc20*/  MOV R167, R43 ;  /* 0x0000002b00a77202 */ /* 0x000fe20000000f00 */
[-C--:B------:R-:W-:Y:S01]  /*bc30*/  FMUL.FTZ R43, R119, R15.reuse ;  /* 0x0000000f772b7220 */ /* 0x080fe20000410000 */
[----:B------:R-:W-:Y:S01]  /*bc40*/  MOV R166, R38 ;  /* 0x0000002600a67202 */ /* 0x000fe20000000f00 */
[-C--:B------:R-:W-:Y:S01]  /*bc50*/  FMUL.FTZ R38, R130, R15.reuse ;  /* 0x0000000f82267220 */ /* 0x080fe20000410000 */
[----:B------:R-:W-:-:S04]  /*bc60*/  FMUL.FTZ R39, R131, R15 ;  /* 0x0000000f83277220 */ /* 0x000fc80000410000 */
[C---:B------:R-:W-:Y:S06]  /*bc70*/  HMMA.16816.F32.BF16 R40, R8.reuse, R16, R40 ;  /* 0x000000100828723c */ /* 0x040fec0000041828 */
[----:B------:R-:W-:Y:S01]  /*bc80*/  HMMA.16816.F32.BF16 R36, R8, R18, R36 ;  /* 0x000000120824723c */ /* 0x000fe20000041824 */
[----:B------:R-:W1:Y:S01]  /*bc90*/  LDSM.16.MT88.4 R16, [R229+0xc800] ;  /* 0x00c80000e510783b */ /* 0x000e620000004200 */
[----:B------:R-:W-:Y:S01]  /*bca0*/  FFMA.FTZ R223, R29, UR22, -R2 ;  /* 0x000000161ddf7c23 */ /* 0x000fe20008010802 */
[----:B------:R-:W-:Y:S01]  /*bcb0*/  FFMA.FTZ R29, R214, UR22, -R0 ;  /* 0x00000016d61d7c23 */ /* 0x000fe20008010800 */
[--C-:B------:R-:W-:Y:S01]  /*bcc0*/  FFMA.FTZ R32, R32, UR22, -R2.reuse ;  /* 0x0000001620207c23 */ /* 0x100fe20008010802 */
[----:B------:R-:W-:Y:S01]  /*bcd0*/  FFMA.FTZ R112, R35, UR22, -R2 ;  /* 0x0000001623707c23 */ /* 0x000fe20008010802 */
[--C-:B------:R-:W-:Y:S01]  /*bce0*/  FFMA.FTZ R15, R63, UR22, -R0.reuse ;  /* 0x000000163f0f7c23 */ /* 0x100fe20008010800 */
[--C-:B------:R-:W-:Y:S01]  /*bcf0*/  FFMA.FTZ R215, R59, UR22, -R0.reuse ;  /* 0x000000163bd77c23 */ /* 0x100fe20008010800 */
[----:B------:R-:W-:Y:S01]  /*bd00*/  FFMA.FTZ R214, R23, UR22, -R0 ;  /* 0x0000001617d67c23 */ /* 0x000fe20008010800 */
[----:B---3--:R-:W-:Y:S01]  /*bd10*/  FFMA.FTZ R44, R91, R13, R44 ;  /* 0x0000000d5b2c7223 */ /* 0x008fe2000001002c */
[----:B------:R-:W-:Y:S01]  /*bd20*/  MOV R91, R76 ;  /* 0x0000004c005b7202 */ /* 0x000fe20000000f00 */
[----:B------:R-:W-:Y:S01]  /*bd30*/  IMAD.MOV.U32 R76, RZ, RZ, R77 ;  /* 0x000000ffff4c7224 */ /* 0x000fe200078e004d */
[----:B------:R-:W-:-:S02]  /*bd40*/  MOV R77, R78 ;  /* 0x0000004e004d7202 */ /* 0x000fc40000000f00 */
[----:B------:R-:W-:Y:S02]  /*bd50*/  MOV R78, R79 ;  /* 0x0000004f004e7202 */ /* 0x000fe40000000f00 */
[----:B------:R-:W-:Y:S01]  /*bd60*/  MOV R79, R72 ;  /* 0x00000048004f7202 */ /* 0x000fe20000000f00 */
[----:B------:R-:W-:Y:S01]  /*bd70*/  IMAD.MOV.U32 R72, RZ, RZ, R73 ;  /* 0x000000ffff487224 */ /* 0x000fe200078e0049 */
[----:B------:R-:W-:Y:S02]  /*bd80*/  MOV R73, R74 ;  /* 0x0000004a00497202 */ /* 0x000fe40000000f00 */
[----:B------:R-:W-:Y:S02]  /*bd90*/  MOV R74, R75 ;  /* 0x0000004b004a7202 */ /* 0x000fe40000000f00 */
[----:B------:R-:W-:Y:S01]  /*bda0*/  MOV R75, R69 ;  /* 0x00000045004b7202 */ /* 0x000fe20000000f00 */
[----:B------:R-:W-:Y:S01]  /*bdb0*/  IMAD.MOV.U32 R69, RZ, RZ, R70 ;  /* 0x000000ffff457224 */ /* 0x000fe200078e0046 */
[----:B------:R-:W-:-:S02]  /*bdc0*/  MOV R70, R71 ;  /* 0x0000004700467202 */ /* 0x000fc40000000f00 */
[----:B------:R-:W-:Y:S02]  /*bdd0*/  MOV R71, R192 ;  /* 0x000000c000477202 */ /* 0x000fe40000000f00 */
[----:B------:R-:W-:Y:S01]  /*bde0*/  MOV R192, R193 ;  /* 0x000000c100c07202 */ /* 0x000fe20000000f00 */
[----:B------:R-:W-:Y:S01]  /*bdf0*/  IMAD.MOV.U32 R193, RZ, RZ, R164 ;  /* 0x000000ffffc17224 */ /* 0x000fe200078e00a4 */
[----:B------:R-:W-:Y:S02]  /*be00*/  MOV R164, R228 ;  /* 0x000000e400a47202 */ /* 0x000fe40000000f00 */
[----:B------:R3:W-:Y:S02]  /*be10*/  MUFU.EX2 R228, R4 ;  /* 0x0000000400e47308 */ /* 0x0007e40000000800 */
[----:B---3--:R-:W-:-:S06]  /*be20*/  FFMA.FTZ R4, R33, UR22, -R2 ;  /* 0x0000001621047c23 */ /* 0x008fcc0008010802 */
[----:B------:R3:W-:Y:S02]  /*be30*/  MUFU.EX2 R100, R4 ;  /* 0x0000000400647308 */ /* 0x0007e40000000800 */
[----:B---3--:R-:W-:-:S06]  /*be40*/  FFMA.FTZ R4, R91, UR22, -R0 ;  /* 0x000000165b047c23 */ /* 0x008fcc0008010800 */
[----:B------:R3:W-:Y:S01]  /*be50*/  MUFU.EX2 R65, R4 ;  /* 0x0000000400417308 */ /* 0x0007e20000000800 */
[----:B------:R-:W-:Y:S01]  /*be60*/  MOV R91, R68 ;  /* 0x00000044005b7202 */ /* 0x000fe20000000f00 */
[----:B---3--:R-:W-:-:S06]  /*be70*/  FFMA.FTZ R4, R221, UR22, -R0 ;  /* 0x00000016dd047c23 */ /* 0x008fcc0008010800 */
[----:B------:R3:W-:Y:S02]  /*be80*/  MUFU.EX2 R68, R4 ;  /* 0x0000000400447308 */ /* 0x0007e40000000800 */
[----:B---3--:R-:W-:-:S06]  /*be90*/  FFMA.FTZ R4, R67, UR22, -R0 ;  /* 0x0000001643047c23 */ /* 0x008fcc0008010800 */
[----:B------:R3:W1:Y:S02]  /*bea0*/  MUFU.EX2 R7, R4 ;  /* 0x0000000400077308 */ /* 0x0006640000000800 */
[----:B---3--:R-:W-:-:S06]  /*beb0*/  FFMA.FTZ R4, R34, UR22, -R0 ;  /* 0x0000001622047c23 */ /* 0x008fcc0008010800 */
[----:B------:R3:W2:Y:S02]  /*bec0*/  MUFU.EX2 R88, R4 ;  /* 0x0000000400587308 */ /* 0x0006a40000000800 */
[----:B---3--:R-:W-:Y:S01]  /*bed0*/  FFMA.FTZ R4, R76, UR22, -R3 ;  /* 0x000000164c047c23 */ /* 0x008fe20008010803 */
        /* <DEDUP_REMOVED lines=12> */
[----:B------:R3:W-:Y:S02]  /*bfa0*/  MUFU.EX2 R164, R4 ;  /* 0x0000000400a47308 */ /* 0x0007e40000000800 */
[----:B---3--:R-:W-:-:S06]  /*bfb0*/  FFMA.FTZ R4, R91, UR22, -R3 ;  /* 0x000000165b047c23 */ /* 0x008fcc0008010803 */
[----:B------:R3:W-:Y:S01]  /*bfc0*/  MUFU.EX2 R5, R4 ;  /* 0x0000000400057308 */ /* 0x0007e20000000800 */
[----:B------:R-:W-:Y:S01]  /*bfd0*/  MOV R91, R72 ;  /* 0x00000048005b7202 */ /* 0x000fe20000000f00 */
[----:B---3--:R-:W-:-:S06]  /*bfe0*/  FFMA.FTZ R4, R220, UR22, -R3 ;  /* 0x00000016dc047c23 */ /* 0x008fcc0008010803 */
[----:B------:R3:W-:Y:S01]  /*bff0*/  MUFU.EX2 R102, R4 ;  /* 0x0000000400667308 */ /* 0x0007e20000000800 */
[----:B------:R-:W-:Y:S02]  /*c000*/  MOV R72, R70 ;  /* 0x0000004600487202 */ /* 0x000fe40000000f00 */
[----:B------:R-:W-:Y:S01]  /*c010*/  MOV R70, R71 ;  /* 0x0000004700467202 */ /* 0x000fe20000000f00 */
[----:B---3--:R-:W-:-:S04]  /*c020*/  FFMA.FTZ R4, R213, UR22, -R3 ;  /* 0x00000016d5047c23 */ /* 0x008fc80008010803 */
[----:B------:R3:W2:Y:S01]  /*c030*/  MUFU.EX2 R67, R4 ;  /* 0x0000000400437308 */ /* 0x0006a20000000800 */
[----:B------:R-:W-:Y:S01]  /*c040*/  MOV R71, R192 ;  /* 0x000000c000477202 */ /* 0x000fe20000000f00 */
[--C-:B------:R-:W-:Y:S01]  /*c050*/  FFMA.FTZ R221, R28, UR22, -R2.reuse ;  /* 0x000000161cdd7c23 */ /* 0x100fe20008010802 */
[----:B------:R-:W-:Y:S01]  /*c060*/  MOV R192, R166 ;  /* 0x000000a600c07202 */ /* 0x000fe20000000f00 */
[--C-:B------:R-:W-:Y:S01]  /*c070*/  FFMA.FTZ R34, R64, UR22, -R2.reuse ;  /* 0x0000001640227c23 */ /* 0x100fe20008010802 */
[--C-:B------:R-:W-:Y:S01]  /*c080*/  FFMA.FTZ R33, R60, UR22, -R2.reuse ;  /* 0x000000163c217c23 */ /* 0x100fe20008010802 */
[----:B------:R-:W-:Y:S01]  /*c090*/  FFMA.FTZ R166, R22, UR22, -R2 ;  /* 0x0000001616a67c23 */ /* 0x000fe20008010802 */
[----:B---3--:R-:W-:Y:S01]  /*c0a0*/  FFMA.FTZ R4, R76, UR22, -R12 ;  /* 0x000000164c047c23 */ /* 0x008fe2000801080c */
[----:B------:R-:W-:Y:S01]  /*c0b0*/  MOV R76, R77 ;  /* 0x0000004d004c7202 */ /* 0x000fe20000000f00 */
[----:B------:R-:W-:Y:S01]  /*c0c0*/  IMAD.MOV.U32 R77, RZ, RZ, R78 ;  /* 0x000000ffff4d7224 */ /* 0x000fe200078e004e */
[----:B------:R-:W-:-:S02]  /*c0d0*/  MOV R78, R79 ;  /* 0x0000004f004e7202 */ /* 0x000fc40000000f00 */
[----:B------:R-:W-:Y:S01]  /*c0e0*/  MOV R79, R73 ;  /* 0x00000049004f7202 */ /* 0x000fe20000000f00 */
[----:B------:R-:W-:Y:S02]  /*c0f0*/  IMAD.MOV.U32 R73, RZ, RZ, R69 ;  /* 0x000000ffff497224 */ /* 0x000fe400078e0045 */
[----:B------:R-:W-:Y:S01]  /*c100*/  IMAD.MOV.U32 R69, RZ, RZ, R193 ;  /* 0x000000ffff457224 */ /* 0x000fe200078e00c1 */
[----:B------:R-:W-:Y:S01]  /*c110*/  MOV R193, R31 ;  /* 0x0000001f00c17202 */ /* 0x000fe20000000f00 */
[----:B------:R-:W-:Y:S02]  /*c120*/  FFMA.FTZ R31, R47, UR22, -R2 ;  /* 0x000000162f1f7c23 */ /* 0x000fe40008010802 */
[----:B------:R3:W-:Y:S01]  /*c130*/  MUFU.EX2 R47, R4 ;  /* 0x00000004002f7308 */ /* 0x0007e20000000800 */
[--C-:B------:R-:W-:Y:S01]  /*c140*/  FFMA.FTZ R28, R66, UR22, -R0.reuse ;  /* 0x00000016421c7c23 */ /* 0x100fe20008010800 */
[--C-:B------:R-:W-:Y:S01]  /*c150*/  FFMA.FTZ R213, R58, UR22, -R0.reuse ;  /* 0x000000163ad57c23 */ /* 0x100fe20008010800 */
[----:B------:R-:W-:Y:S01]  /*c160*/  FFMA.FTZ R220, R46, UR22, -R0 ;  /* 0x000000162edc7c23 */ /* 0x000fe20008010800 */
[----:B------:R-:W-:-:S04]  /*c170*/  FFMA.FTZ R2, R91, UR22, -R12 ;  /* 0x000000165b027c23 */ /* 0x000fc8000801080c */
[----:B------:R-:W-:Y:S01]  /*c180*/  MUFU.EX2 R101, R2 ;  /* 0x0000000200657308 */ /* 0x000fe20000000800 */
[----:B---3--:R-:W-:Y:S01]  /*c190*/  FFMA.FTZ R4, R30, UR22, -R12 ;  /* 0x000000161e047c23 */ /* 0x008fe2000801080c */
[----:B------:R-:W-:Y:S01]  /*c1a0*/  FFMA.FTZ R30, R222, UR22, -R0 ;  /* 0x00000016de1e7c23 */ /* 0x000fe20008010800 */
[----:B------:R-:W-:-:S05]  /*c1b0*/  FFMA.FTZ R0, R76, UR22, -R12 ;  /* 0x000000164c007c23 */ /* 0x000fca000801080c */
[----:B------:R-:W3:Y:S08]  /*c1c0*/  MUFU.EX2 R35, R4 ;  /* 0x0000000400237308 */ /* 0x000ef00000000800 */
[----:B------:R3:W3:Y:S01]  /*c1d0*/  MUFU.EX2 R58, R0 ;  /* 0x00000000003a7308 */ /* 0x0006e20000000800 */
[----:B----4-:R-:W-:Y:S01]  /*c1e0*/  IMAD.MOV.U32 R46, RZ, RZ, R6 ;  /* 0x000000ffff2e7224 */ /* 0x010fe200078e0006 */
[----:B-1----:R-:W-:-:S02]  /*c1f0*/  MOV R222, R7 ;  /* 0x0000000700de7202 */ /* 0x002fc40000000f00 */
[----:B------:R-:W-:Y:S02]  /*c200*/  F2FP.BF16.F32.PACK_AB R9, R68, R65 ;  /* 0x000000414409723e */ /* 0x000fe400000010ff */
[----:B------:R-:W-:Y:S02]  /*c210*/  F2FP.BF16.F32.PACK_AB R8, R46, R118 ;  /* 0x000000762e08723e */ /* 0x000fe400000010ff */
[----:B------:R-:W-:Y:S02]  /*c220*/  F2FP.BF16.F32.PACK_AB R10, R100, R228 ;  /* 0x000000e4640a723e */ /* 0x000fe400000010ff */
[----:B--2---:R-:W-:Y:S02]  /*c230*/  F2FP.BF16.F32.PACK_AB R11, R88, R222 ;  /* 0x000000de580b723e */ /* 0x004fe400000010ff */
[----:B------:R-:W-:Y:S01]  /*c240*/  F2FP.BF16.F32.PACK_AB R6, R67, R102 ;  /* 0x000000664306723e */ /* 0x000fe200000010ff */
[----:B---3--:R-:W-:Y:S01]  /*c250*/  FFMA.FTZ R0, R212, UR22, -R3 ;  /* 0x00000016d4007c23 */ /* 0x008fe20008010803 */
[----:B------:R-:W-:-:S02]  /*c260*/  MOV R212, R5 ;  /* 0x0000000500d47202 */ /* 0x000fc40000000f00 */
[----:B------:R-:W-:Y:S02]  /*c270*/  F2FP.BF16.F32.PACK_AB R5, R35, R47 ;  /* 0x0000002f2305723e */ /* 0x000fe400000010ff */
[----:B------:R-:W-:Y:S02]  /*c280*/  F2FP.BF16.F32.PACK_AB R4, R212, R164 ;  /* 0x000000a4d404723e */ /* 0x000fe400000010ff */
[----:B------:R-:W-:Y:S01]  /*c290*/  F2FP.BF16.F32.PACK_AB R7, R58, R101 ;  /* 0x000000653a07723e */ /* 0x000fe200000010ff */
[----:B------:R-:W-:Y:S01]  /*c2a0*/  IMAD.MOV.U32 R115, RZ, RZ, R167 ;  /* 0x000000ffff737224 */ /* 0x000fe200078e00a7 */
[----:B------:R-:W-:Y:S01]  /*c2b0*/  MOV R103, R195 ;  /* 0x000000c300677202 */ /* 0x000fe20000000f00 */
[--C-:B------:R-:W-:Y:S01]  /*c2c0*/  FFMA.FTZ R195, R21, UR22, -R3.reuse ;  /* 0x0000001615c37c23 */ /* 0x100fe20008010803 */
[----:B------:R-:W-:Y:S01]  /*c2d0*/  MOV R167, R20 ;  /* 0x0000001400a77202 */ /* 0x000fe20000000f00 */
[----:B------:R-:W-:Y:S01]  /*c2e0*/  IMAD.MOV.U32 R130, RZ, RZ, R192 ;  /* 0x000000ffff827224 */ /* 0x000fe200078e00c0 */
[----:B------:R-:W1:Y:S01]  /*c2f0*/  LDSM.16.MT88.4 R20, [R230+0xc800] ;  /* 0x00c80000e614783b */ /* 0x000e620000004200 */
[--C-:B------:R-:W-:Y:S01]  /*c300*/  FFMA.FTZ R13, R62, UR22, -R3.reuse ;  /* 0x000000163e0d7c23 */ /* 0x100fe20008010803 */
[----:B------:R-:W-:Y:S01]  /*c310*/  FFMA.FTZ R192, R61, UR22, -R3 ;  /* 0x000000163dc07c23 */ /* 0x000fe20008010803 */
[-C--:B------:R-:W-:Y:S06]  /*c320*/  HMMA.16816.F32.BF16 R172, R8, R16.reuse, R172 ;  /* 0x0000001008ac723c */ /* 0x080fec00000418ac */
[C---:B------:R-:W-:Y:S06]  /*c330*/  HMMA.16816.F32.BF16 R176, R4.reuse, R16, R176 ;  /* 0x0000001004b0723c */ /* 0x040fec00000418b0 */
[-C--:B------:R-:W-:Y:S06]  /*c340*/  HMMA.16816.F32.BF16 R180, R4, R18.reuse, R180 ;  /* 0x0000001204b4723c */ /* 0x080fec00000418b4 */
[----:B------:R-:W-:Y:S01]  /*c350*/  HMMA.16816.F32.BF16 R60, R8, R18, R208 ;  /* 0x00000012083c723c */ /* 0x000fe200000418d0 */
[----:B------:R-:W2:Y:S01]  /*c360*/  LDSM.16.MT88.4 R16, [R232+0xc800] ;  /* 0x00c80000e810783b */ /* 0x000ea20000004200 */
[----:B------:R-:W-:Y:S01]  /*c370*/  FFMA.FTZ R45, R90, R14, R45 ;  /* 0x0000000e5a2d7223 */ /* 0x000fe2000001002d */
[--C-:B------:R-:W-:Y:S01]  /*c380*/  FFMA.FTZ R14, R77, UR22, -R3.reuse ;  /* 0x000000164d0e7c23 */ /* 0x100fe20008010803 */
[----:B------:R-:W-:Y:S01]  /*c390*/  FFMA.FTZ R2, R78, UR22, -R3 ;  /* 0x000000164e027c23 */ /* 0x000fe20008010803 */
[----:B------:R-:W-:-:S02]  /*c3a0*/  MOV R89, R79 ;  /* 0x0000004f00597202 */ /* 0x000fc40000000f00 */
[----:B------:R-:W-:Y:S01]  /*c3b0*/  MOV R113, R193 ;  /* 0x000000c100717202 */ /* 0x000fe20000000f00 */
[--C-:B------:R-:W-:Y:S01]  /*c3c0*/  FFMA.FTZ R193, R56, UR22, -R3.reuse ;  /* 0x0000001638c17c23 */ /* 0x100fe20008010803 */
[----:B------:R-:W-:Y:S01]  /*c3d0*/  MOV R119, R194 ;  /* 0x000000c200777202 */ /* 0x000fe20000000f00 */
[----:B------:R-:W-:Y:S01]  /*c3e0*/  FFMA.FTZ R194, R57, UR22, -R3 ;  /* 0x0000001639c27c23 */ /* 0x000fe20008010803 */
[----:B------:R-:W-:Y:S01]  /*c3f0*/  MOV R211, R58 ;  /* 0x0000003a00d37202 */ /* 0x000fe20000000f00 */
[----:B------:R-:W-:Y:S01]  /*c400*/  IMAD.MOV.U32 R91, RZ, RZ, R71 ;  /* 0x000000ffff5b7224 */ /* 0x000fe200078e0047 */
[----:B------:R-:W-:Y:S02]  /*c410*/  MOV R114, R69 ;  /* 0x0000004500727202 */ /* 0x000fe40000000f00 */
[----:B------:R-:W-:Y:S01]  /*c420*/  MOV R90, R70 ;  /* 0x00000046005a7202 */ /* 0x000fe20000000f00 */
[----:B-1----:R-:W-:Y:S01]  /*c430*/  HMMA.16816.F32.BF16 R76, R8, R20, R216 ;  /* 0x00000014084c723c */ /* 0x002fe200000418d8 */
[----:B------:R-:W-:-:S05]  /*c440*/  MOV R210, R67 ;  /* 0x0000004300d27202 */ /* 0x000fca0000000f00 */
[----:B------:R-:W-:Y:S01]  /*c450*/  HMMA.16816.F32.BF16 R56, R8, R22, R168 ;  /* 0x000000160838723c */ /* 0x000fe200000418a8 */
[----:B------:R-:W-:-:S05]  /*c460*/  MOV R219, R68 ;  /* 0x0000004400db7202 */ /* 0x000fca0000000f00 */
[C---:B------:R-:W-:Y:S01]  /*c470*/  HMMA.16816.F32.BF16 R68, R4.reuse, R20, R184 ;  /* 0x000000140444723c */ /* 0x040fe200000418b8 */
[----:B------:R-:W-:Y:S01]  /*c480*/  MOV R171, R72 ;  /* 0x0000004800ab7202 */ /* 0x000fe20000000f00 */
[----:B------:R-:W-:Y:S01]  /*c490*/  IMAD.MOV.U32 R169, RZ, RZ, R74 ;  /* 0x000000ffffa97224 */ /* 0x000fe200078e004a */
[----:B------:R-:W-:Y:S02]  /*c4a0*/  MOV R170, R73 ;  /* 0x0000004900aa7202 */ /* 0x000fe40000000f00 */
[----:B------:R-:W-:Y:S02]  /*c4b0*/  MOV R168, R75 ;  /* 0x0000004b00a87202 */ /* 0x000fe40000000f00 */
[----:B------:R-:W-:Y:S02]  /*c4c0*/  MOV R184, R65 ;  /* 0x0000004100b87202 */ /* 0x000fe40000000f00 */
[----:B------:R-:W-:Y:S01]  /*c4d0*/  HMMA.16816.F32.BF16 R64, R4, R22, R188 ;  /* 0x000000160440723c */ /* 0x000fe200000418bc */
[----:B------:R-:W1:Y:S05]  /*c4e0*/  LDSM.16.MT88.4 R20, [R231+0xc800] ;  /* 0x00c80000e714783b */ /* 0x000e6a0000004200 */
[-C--:B--2---:R-:W-:Y:S06]  /*c4f0*/  HMMA.16816.F32.BF16 R52, R8, R16.reuse, R52 ;  /* 0x000000100834723c */ /* 0x084fec0000041834 */
[C---:B------:R-:W-:Y:S06]  /*c500*/  HMMA.16816.F32.BF16 R48, R4.reuse, R16, R48 ;  /* 0x000000100430723c */ /* 0x040fec0000041830 */
[-C--:B------:R-:W-:Y:S06]  /*c510*/  HMMA.16816.F32.BF16 R196, R4, R18.reuse, R196 ;  /* 0x0000001204c4723c */ /* 0x080fec00000418c4 */
[----:B------:R-:W-:Y:S01]  /*c520*/  HMMA.16816.F32.BF16 R72, R8, R18, R156 ;  /* 0x000000120848723c */ /* 0x000fe2000004189c */
[----:B------:R-:W2:Y:S01]  /*c530*/  LDSM.16.MT88.4 R16, [R229+0xe800] ;  /* 0x00e80000e510783b */ /* 0x000ea20000004200 */
[----:B------:R-:W-:-:S02]  /*c540*/  MOV R185, R130 ;  /* 0x0000008200b97202 */ /* 0x000fc40000000f00 */
[----:B------:R-:W-:Y:S02]  /*c550*/  MOV R217, R129 ;  /* 0x0000008100d97202 */ /* 0x000fe40000000f00 */
[----:B------:R-:W-:Y:S01]  /*c560*/  MOV R191, R88 ;  /* 0x0000005800bf7202 */ /* 0x000fe20000000f00 */
[----:B------:R-:W-:Y:S01]  /*c570*/  IMAD.MOV.U32 R158, RZ, RZ, R90 ;  /* 0x000000ffff9e7224 */ /* 0x000fe200078e005a */
[----:B------:R-:W-:Y:S02]  /*c580*/  MOV R156, R128 ;  /* 0x00000080009c7202 */ /* 0x000fe40000000f00 */
[----:B------:R-:W-:Y:S02]  /*c590*/  MOV R159, R89 ;  /* 0x00000059009f7202 */ /* 0x000fe40000000f00 */
[----:B------:R-:W-:Y:S01]  /*c5a0*/  MOV R157, R91 ;  /* 0x0000005b009d7202 */ /* 0x000fe20000000f00 */
[-C--:B-1----:R-:W-:Y:S06]  /*c5b0*/  HMMA.16816.F32.BF16 R160, R8, R20.reuse, R160 ;  /* 0x0000001408a0723c */ /* 0x082fec00000418a0 */
[C---:B------:R-:W-:Y:S06]  /*c5c0*/  HMMA.16816.F32.BF16 R200, R4.reuse, R20, R200 ;  /* 0x0000001404c8723c */ /* 0x040fec00000418c8 */
[-C--:B------:R-:W-:Y:S06]  /*c5d0*/  HMMA.16816.F32.BF16 R204, R4, R22.reuse, R204 ;  /* 0x0000001604cc723c */ /* 0x080fec00000418cc */
[----:B------:R-:W-:Y:S01]  /*c5e0*/  HMMA.16816.F32.BF16 R148, R8, R22, R148 ;  /* 0x000000160894723c */ /* 0x000fe20000041894 */
[----:B------:R-:W1:Y:S05]  /*c5f0*/  LDSM.16.MT88.4 R20, [R232+0xe800] ;  /* 0x00e80000e814783b */ /* 0x000e6a0000004200 */
[----:B--2---:R-:W-:Y:S06]  /*c600*/  HMMA.16816.F32.BF16 R128, R4, R18, R136 ;  /* 0x000000120480723c */ /* 0x004fec0000041888 */
[-C--:B------:R-:W-:Y:S06]  /*c610*/  HMMA.16816.F32.BF16 R144, R8, R16.reuse, R144 ;  /* 0x000000100890723c */ /* 0x080fec0000041890 */
[----:B------:R-:W-:Y:S06]  /*c620*/  HMMA.16816.F32.BF16 R88, R4, R16, R140 ;  /* 0x000000100458723c */ /* 0x000fec000004188c */
[----:B------:R-:W-:Y:S01]  /*c630*/  HMMA.16816.F32.BF16 R136, R8, R18, R24 ;  /* 0x000000120888723c */ /* 0x000fe20000041818 */
[----:B------:R-:W2:Y:S04]  /*c640*/  LDSM.16.MT88.4 R24, [R230+0xe800] ;  /* 0x00e80000e618783b */ /* 0x000ea80000004200 */
[----:B------:R-:W3:Y:S01]  /*c650*/  LDSM.16.MT88.4 R16, [R231+0xe800] ;  /* 0x00e80000e710783b */ /* 0x000ee20000004200 */
[----:B------:R-:W-:Y:S01]  /*c660*/  IMAD.MOV.U32 R140, RZ, RZ, R116 ;  /* 0x000000ffff8c7224 */ /* 0x000fe200078e0074 */
[----:B------:R-:W-:Y:S01]  /*c670*/  MOV R190, R113 ;  /* 0x0000007100be7202 */ /* 0x000fe20000000f00 */
[----:B------:R-:W-:Y:S01]  /*c680*/  IMAD.MOV.U32 R189, RZ, RZ, R114 ;  /* 0x000000ffffbd7224 */ /* 0x000fe200078e0072 */
[----:B------:R-:W-:Y:S01]  /*c690*/  MOV R188, R112 ;  /* 0x0000007000bc7202 */ /* 0x000fe20000000f00 */
[----:B------:R-:W-:Y:S01]  /*c6a0*/  IMAD.MOV.U32 R186, RZ, RZ, R100 ;  /* 0x000000ffffba7224 */ /* 0x000fe200078e0064 */
[----:B------:R-:W-:-:S02]  /*c6b0*/  MOV R143, R115 ;  /* 0x00000073008f7202 */ /* 0x000fc40000000f00 */
[----:B------:R-:W-:Y:S02]  /*c6c0*/  MOV R218, R103 ;  /* 0x0000006700da7202 */ /* 0x000fe40000000f00 */
[----:B------:R-:W-:Y:S02]  /*c6d0*/  MOV R216, R102 ;  /* 0x0000006600d87202 */ /* 0x000fe40000000f00 */
[----:B------:R-:W-:Y:S01]  /*c6e0*/  MOV R187, R101 ;  /* 0x0000006500bb7202 */ /* 0x000fe20000000f00 */
[----:B-1----:R-:W-:Y:S01]  /*c6f0*/  HMMA.16816.F32.BF16 R104, R4, R20, R104 ;  /* 0x000000140468723c */ /* 0x002fe20000041868 */
[----:B------:R-:W-:-:S05]  /*c700*/  IMAD.MOV.U32 R141, RZ, RZ, R165 ;  /* 0x000000ffff8d7224 */ /* 0x000fca00078e00a5 */
[-C--:B------:R-:W-:Y:S06]  /*c710*/  HMMA.16816.F32.BF16 R108, R4, R22.reuse, R108 ;  /* 0x00000016046c723c */ /* 0x080fec000004186c */
[----:B------:R-:W-:Y:S06]  /*c720*/  HMMA.16816.F32.BF16 R84, R8, R22, R84 ;  /* 0x000000160854723c */ /* 0x000fec0000041854 */
[C---:B--2---:R-:W-:Y:S06]  /*c730*/  HMMA.16816.F32.BF16 R112, R4.reuse, R24, R80 ;  /* 0x000000180470723c */ /* 0x044fec0000041850 */
[C---:B------:R-:W-:Y:S06]  /*c740*/  HMMA.16816.F32.BF16 R100, R4.reuse, R26, R92 ;  /* 0x0000001a0464723c */ /* 0x040fec000004185c */
[C---:B---3--:R-:W-:Y:S06]  /*c750*/  HMMA.16816.F32.BF16 R120, R4.reuse, R16, R120 ;  /* 0x000000100478723c */ /* 0x048fec0000041878 */
[----:B------:R-:W-:Y:S07]  /*c760*/  HMMA.16816.F32.BF16 R124, R4, R18, R124 ;  /* 0x00000012047c723c */ /* 0x000fee000004187c */
[----:B------:R-:W-:-:S02]  /*c770*/  MOV R5, R140 ;  /* 0x0000008c00057202 */ /* 0x000fc40000000f00 */
        /* <DEDUP_REMOVED lines=8> */
[----:B------:R-:W-:Y:S02]  /*c800*/  MOV R141, R158 ;  /* 0x0000009e008d7202 */ /* 0x000fe40000000f00 */
[----:B------:R-:W-:-:S02]  /*c810*/  MOV R143, R159 ;  /* 0x0000009f008f7202 */ /* 0x000fc40000000f00 */
[----:B------:R-:W-:Y:S01]  /*c820*/  MOV R185, R222 ;  /* 0x000000de00b97202 */ /* 0x000fe20000000f00 */
[C---:B------:R-:W-:Y:S01]  /*c830*/  HMMA.16816.F32.BF16 R92, R8.reuse, R20, R132 ;  /* 0x00000014085c723c */ /* 0x040fe20000041884 */
[----:B------:R-:W-:Y:S01]  /*c840*/  MOV R158, R169 ;  /* 0x000000a9009e7202 */ /* 0x000fe20000000f00 */
[----:B------:R1:W-:Y:S01]  /*c850*/  MUFU.EX2 R222, R2 ;  /* 0x0000000200de7308 */ /* 0x0003e20000000800 */
[----:B------:R-:W2:Y:S01]  /*c860*/  LDSM.16.MT88.4 R20, [R229+0xd000] ;  /* 0x00d00000e514783b */ /* 0x000ea20000004200 */
[----:B------:R-:W-:Y:S02]  /*c870*/  MOV R169, R171 ;  /* 0x000000ab00a97202 */ /* 0x000fe40000000f00 */
[----:B------:R-:W-:Y:S01]  /*c880*/  HMMA.16816.F32.BF16 R80, R8, R16, R40 ;  /* 0x000000100850723c */ /* 0x000fe20000041828 */
[----:B------:R-:W-:Y:S02]  /*c890*/  MOV R171, R189 ;  /* 0x000000bd00ab7202 */ /* 0x000fe40000000f00 */
[----:B------:R-:W-:-:S03]  /*c8a0*/  MOV R189, R184 ;  /* 0x000000b800bd7202 */ /* 0x000fc60000000f00 */
[----:B------:R-:W-:Y:S01]  /*c8b0*/  HMMA.16816.F32.BF16 R36, R8, R18, R36 ;  /* 0x000000120824723c */ /* 0x000fe20000041824 */
[----:B------:R-:W3:Y:S01]  /*c8c0*/  LDSM.16.MT88.4 R16, [R230+0xd000] ;  /* 0x00d00000e610783b */ /* 0x000ee20000004200 */
[----:B-1----:R-:W-:Y:S01]  /*c8d0*/  FFMA.FTZ R2, R5, UR22, -R12 ;  /* 0x0000001605027c23 */ /* 0x002fe2000801080c */
[----:B------:R-:W-:Y:S01]  /*c8e0*/  IMAD.MOV.U32 R5, RZ, RZ, R140 ;  /* 0x000000ffff057224 */ /* 0x000fe200078e008c */
[----:B------:R-:W-:Y:S02]  /*c8f0*/  MOV R140, R143 ;  /* 0x0000008f008c7202 */ /* 0x000fe40000000f00 */
[----:B------:R-:W-:Y:S01]  /*c900*/  MOV R143, R157 ;  /* 0x0000009d008f7202 */ /* 0x000fe20000000f00 */
[----:B------:R-:W-:Y:S01]  /*c910*/  IMAD.MOV.U32 R157, RZ, RZ, R158 ;  /* 0x000000ffff9d7224 */ /* 0x000fe200078e009e */
[----:B------:R-:W-:Y:S02]  /*c920*/  MOV R158, R168 ;  /* 0x000000a8009e7202 */ /* 0x000fe40000000f00 */
[----:B------:R-:W-:-:S02]  /*c930*/  MOV R184, R219 ;  /* 0x000000db00b87202 */ /* 0x000fc40000000f00 */
[----:B------:R-:W-:Y:S01]  /*c940*/  MOV R168, R169 ;  /* 0x000000a900a87202 */ /* 0x000fe20000000f00 */
[----:B------:R-:W-:Y:S01]  /*c950*/  MUFU.EX2 R142, R30 ;  /* 0x0000001e008e7308 */ /* 0x000fe20000000800 */
[----:B------:R-:W-:Y:S01]  /*c960*/  MOV R169, R170 ;  /* 0x000000aa00a97202 */ /* 0x000fe20000000f00 */
[----:B------:R-:W-:Y:S02]  /*c970*/  IMAD.MOV.U32 R170, RZ, RZ, R171 ;  /* 0x000000ffffaa7224 */ /* 0x000fe400078e00ab */
[----:B------:R-:W-:Y:S01]  /*c980*/  FFMA.FTZ R4, R6, UR22, -R12 ;  /* 0x0000001606047c23 */ /* 0x000fe2000801080c */
[----:B------:R-:W-:Y:S02]  /*c990*/  MOV R171, R188 ;  /* 0x000000bc00ab7202 */ /* 0x000fe40000000f00 */
[----:B------:R-:W-:Y:S01]  /*c9a0*/  MOV R6, R7 ;  /* 0x0000000700067202 */ /* 0x000fe20000000f00 */
[----:B------:R1:W-:Y:S01]  /*c9b0*/  MUFU.EX2 R30, R0 ;  /* 0x00000000001e7308 */ /* 0x0003e20000000800 */
[----:B------:R-:W-:Y:S01]  /*c9c0*/  MOV R188, R189 ;  /* 0x000000bd00bc7202 */ /* 0x000fe20000000f00 */
[----:B------:R-:W-:Y:S01]  /*c9d0*/  IMAD.MOV.U32 R189, RZ, RZ, R184 ;  /* 0x000000ffffbd7224 */ /* 0x000fe200078e00b8 */
[----:B------:R-:W-:-:S02]  /*c9e0*/  MOV R3, R167 ;  /* 0x000000a700037202 */ /* 0x000fc40000000f00 */
[----:B------:R-:W-:Y:S01]  /*c9f0*/  MOV R184, R186 ;  /* 0x000000ba00b87202 */ /* 0x000fe20000000f00 */
[----:B------:R-:W-:Y:S01]  /*ca00*/  IMAD.MOV.U32 R186, RZ, RZ, R216 ;  /* 0x000000ffffba7224 */ /* 0x000fe200078e00d8 */
[----:B------:R-:W-:Y:S01]  /*ca10*/  MOV R7, R141 ;  /* 0x0000008d00077202 */ /* 0x000fe20000000f00 */
[----:B------:R-:W4:Y:S01]  /*ca20*/  MUFU.EX2 R32, R32 ;  /* 0x0000002000207308 */ /* 0x000f220000000800 */
[----:B------:R-:W-:Y:S01]  /*ca30*/  IMAD.MOV.U32 R209, RZ, RZ, R119 ;  /* 0x000000ffffd17224 */ /* 0x000fe200078e0077 */
[----:B------:R-:W-:Y:S01]  /*ca40*/  MOV R208, R118 ;  /* 0x0000007600d07202 */ /* 0x000fe20000000f00 */
[--C-:B------:R-:W-:Y:S01]  /*ca50*/  FFMA.FTZ R3, R3, UR22, -R12.reuse ;  /* 0x0000001603037c23 */ /* 0x100fe2000801080c */
[----:B------:R-:W-:Y:S01]  /*ca60*/  MOV R167, R117 ;  /* 0x0000007500a77202 */ /* 0x000fe20000000f00 */
[----:B-1----:R-:W-:Y:S01]  /*ca70*/  FFMA.FTZ R0, R156, UR22, -R12 ;  /* 0x000000169c007c23 */ /* 0x002fe2000801080c */
[----:B------:R-:W-:Y:S03]  /*ca80*/  HMMA.16816.F32.BF16 R116, R8, R24, R152 ;  /* 0x000000180874723c */ /* 0x000fe60000041898 */
[----:B------:R1:W-:Y:S08]  /*ca90*/  MUFU.EX2 R216, R0 ;  /* 0x0000000000d87308 */ /* 0x0003f00000000800 */
[----:B------:R-:W-:Y:S01]  /*caa0*/  MUFU.EX2 R153, R34 ;  /* 0x0000002200997308 */ /* 0x000fe20000000800 */
[----:B-1----:R-:W-:-:S07]  /*cab0*/  FADD.FTZ R0, R6, R5 ;  /* 0x0000000506007221 */ /* 0x002fce0000010000 */
[----:B------:R-:W1:Y:S01]  /*cac0*/  MUFU.EX2 R165, R33 ;  /* 0x0000002100a57308 */ /* 0x000e620000000800 */
[----:B------:R-:W-:Y:S01]  /*cad0*/  FADD.FTZ R5, R218, R7 ;  /* 0x00000007da057221 */ /* 0x000fe20000010000 */
[----:B------:R-:W-:-:S06]  /*cae0*/  FADD.FTZ R134, R217, R0 ;  /* 0x00000000d9867221 */ /* 0x000fcc0000010000 */
[----:B------:R-:W-:Y:S08]  /*caf0*/  MUFU.EX2 R31, R31 ;  /* 0x0000001f001f7308 */ /* 0x000ff00000000800 */
[----:B------:R4:W2:Y:S08]  /*cb00*/  MUFU.EX2 R25, R29 ;  /* 0x0000001d00197308 */ /* 0x0008b00000000800 */
[----:B------:R-:W-:Y:S08]  /*cb10*/  MUFU.EX2 R28, R28 ;  /* 0x0000001c001c7308 */ /* 0x000ff00000000800 */
[----:B------:R-:W3:Y:S08]  /*cb20*/  MUFU.EX2 R159, R15 ;  /* 0x0000000f009f7308 */ /* 0x000ef00000000800 */
[----:B------:R-:W3:Y:S08]  /*cb30*/  MUFU.EX2 R219, R14 ;  /* 0x0000000e00db7308 */ /* 0x000ef00000000800 */
[----:B------:R-:W-:Y:S08]  /*cb40*/  MUFU.EX2 R156, R13 ;  /* 0x0000000d009c7308 */ /* 0x000ff00000000800 */
[----:B------:R-:W3:Y:S08]  /*cb50*/  MUFU.EX2 R218, R2 ;  /* 0x0000000200da7308 */ /* 0x000ef00000000800 */
[----:B------:R1:W-:Y:S08]  /*cb60*/  MUFU.EX2 R217, R3 ;  /* 0x0000000300d97308 */ /* 0x0003f00000000800 */
[----:B------:R3:W3:Y:S01]  /*cb70*/  MUFU.EX2 R132, R4 ;  /* 0x0000000400847308 */ /* 0x0006e20000000800 */
[----:B----4-:R-:W-:Y:S01]  /*cb80*/  MOV R29, R32 ;  /* 0x00000020001d7202 */ /* 0x010fe20000000f00 */
[----:B------:R-:W-:Y:S01]  /*cb90*/  HMMA.16816.F32.BF16 R96, R8, R26, R96 ;  /* 0x0000001a0860723c */ /* 0x000fe20000041860 */
[----:B------:R-:W-:-:S02]  /*cba0*/  MOV R141, R190 ;  /* 0x000000be008d7202 */ /* 0x000fc40000000f00 */
[----:B-1----:R-:W-:-:S04]  /*cbb0*/  MOV R3, R142 ;  /* 0x0000008e00037202 */ /* 0x002fc80000000f00 */
[----:B------:R-:W-:Y:S02]  /*cbc0*/  F2FP.BF16.F32.PACK_AB R8, R165, R153 ;  /* 0x00000099a508723e */ /* 0x000fe400000010ff */
[----:B--2---:R-:W-:Y:S02]  /*cbd0*/  F2FP.BF16.F32.PACK_AB R9, R25, R3 ;  /* 0x000000031909723e */ /* 0x004fe400000010ff */
[----:B------:R-:W-:Y:S02]  /*cbe0*/  F2FP.BF16.F32.PACK_AB R10, R31, R29 ;  /* 0x0000001d1f0a723e */ /* 0x000fe400000010ff */
[----:B---3--:R-:W-:Y:S01]  /*cbf0*/  F2FP.BF16.F32.PACK_AB R11, R159, R28 ;  /* 0x0000001c9f0b723e */ /* 0x008fe200000010ff */
[----:B------:R-:W-:Y:S01]  /*cc00*/  FADD.FTZ R0, R143, R5 ;  /* 0x000000058f007221 */ /* 0x000fe20000010000 */
[----:B------:R-:W-:Y:S02]  /*cc10*/  MOV R190, R185 ;  /* 0x000000b900be7202 */ /* 0x000fe40000000f00 */
[----:B------:R-:W-:-:S02]  /*cc20*/  MOV R185, R187 ;  /* 0x000000bb00b97202 */ /* 0x000fc40000000f00 */
[----:B------:R-:W-:Y:S02]  /*cc30*/  F2FP.BF16.F32.PACK_AB R4, R222, R219 ;  /* 0x000000dbde04723e */ /* 0x000fe400000010ff */
[----:B------:R-:W-:Y:S02]  /*cc40*/  F2FP.BF16.F32.PACK_AB R5, R218, R216 ;  /* 0x000000d8da05723e */ /* 0x000fe400000010ff */
[----:B------:R-:W-:Y:S02]  /*cc50*/  F2FP.BF16.F32.PACK_AB R6, R156, R30 ;  /* 0x0000001e9c06723e */ /* 0x000fe400000010ff */
[----:B------:R-:W-:Y:S01]  /*cc60*/  F2FP.BF16.F32.PACK_AB R7, R132, R217 ;  /* 0x000000d98407723e */ /* 0x000fe200000010ff */
[----:B------:R-:W-:Y:S01]  /*cc70*/  IMAD.MOV.U32 R155, RZ, RZ, R158 ;  /* 0x000000ffff9b7224 */ /* 0x000fe200078e009e */
[----:B------:R-:W-:Y:S01]  /*cc80*/  MOV R187, R35 ;  /* 0x0000002300bb7202 */ /* 0x000fe20000000f00 */
[----:B------:R-:W-:Y:S01]  /*cc90*/  HMMA.16816.F32.BF16 R40, R8, R22, R60 ;  /* 0x000000160828723c */ /* 0x000fe2000004183c */
[----:B------:R-:W-:Y:S01]  /*cca0*/  MOV R154, R157 ;  /* 0x0000009d009a7202 */ /* 0x000fe20000000f00 */
[--C-:B------:R-:W-:Y:S01]  /*ccb0*/  FFMA.FTZ R34, R226, UR22, -R12.reuse ;  /* 0x00000016e2227c23 */ /* 0x100fe2000801080c */
[----:B------:R-:W-:Y:S01]  /*ccc0*/  MOV R158, R188 ;  /* 0x000000bc009e7202 */ /* 0x000fe20000000f00 */
[----:B------:R-:W-:Y:S01]  /*ccd0*/  FFMA.FTZ R33, R227, UR22, -R12 ;  /* 0x00000016e3217c23 */ /* 0x000fe2000801080c */
[----:B------:R-:W-:-:S02]  /*cce0*/  MOV R157, R189 ;  /* 0x000000bd009d7202 */ /* 0x000fc40000000f00 */
[----:B------:R-:W-:Y:S01]  /*ccf0*/  MOV R152, R190 ;  /* 0x000000be00987202 */ /* 0x000fe20000000f00 */
[----:B------:R-:W-:Y:S01]  /*cd00*/  IMAD.MOV.U32 R60, RZ, RZ, R191 ;  /* 0x000000ffff3c7224 */ /* 0x000fe200078e00bf */
[----:B------:R-:W-:Y:S01]  /*cd10*/  MOV R188, R184 ;  /* 0x000000b800bc7202 */ /* 0x000fe20000000f00 */
[----:B------:R-:W-:Y:S01]  /*cd20*/  IMAD.MOV.U32 R191, RZ, RZ, R187 ;  /* 0x000000ffffbf7224 */ /* 0x000fe200078e00bb */
[----:B------:R-:W-:Y:S01]  /*cd30*/  MOV R189, R185 ;  /* 0x000000b900bd7202 */ /* 0x000fe20000000f00 */
[--C-:B------:R-:W-:Y:S01]  /*cd40*/  FFMA.FTZ R32, R225, UR22, -R12.reuse ;  /* 0x00000016e1207c23 */ /* 0x100fe2000801080c */
[----:B------:R-:W-:Y:S01]  /*cd50*/  MOV R190, R186 ;  /* 0x000000ba00be7202 */ /* 0x000fe20000000f00 */
[----:B------:R-:W-:Y:S01]  /*cd60*/  FFMA.FTZ R35, R224, UR22, -R12 ;  /* 0x00000016e0237c23 */ /* 0x000fe2000801080c */
[----:B------:R-:W-:Y:S01]  /*cd70*/  FADD.FTZ R2, R140, R45 ;  /* 0x0000002d8c027221 */ /* 0x000fe20000010000 */
[----:B------:R-:W-:Y:S01]  /*cd80*/  FADD.FTZ R135, R141, R44 ;  /* 0x0000002c8d877221 */ /* 0x000fe20000010000 */
[----:B------:R-:W-:Y:S01]  /*cd90*/  HMMA.16816.F32.BF16 R184, R4, R16, R68 ;  /* 0x0000001004b8723c */ /* 0x000fe20000041844 */
[----:B------:R-:W-:Y:S01]  /*cda0*/  MOV R226, R154 ;  /* 0x0000009a00e27202 */ /* 0x000fe20000000f00 */
[----:B------:R-:W1:Y:S01]  /*cdb0*/  LDSM.16.MT88.4 R12, [R232+0xd000] ;  /* 0x00d00000e80c783b */ /* 0x000e620000004200 */
[----:B------:R-:W-:Y:S01]  /*cdc0*/  MOV R227, R155 ;  /* 0x0000009b00e37202 */ /* 0x000fe20000000f00 */
[----:B------:R-:W-:Y:S01]  /*cdd0*/  IMAD.MOV.U32 R143, RZ, RZ, R171 ;  /* 0x000000ffff8f7224 */ /* 0x000fe200078e00ab */
[----:B------:R-:W-:Y:S01]  /*cde0*/  MOV R140, R168 ;  /* 0x000000a8008c7202 */ /* 0x000fe20000000f00 */
[----:B------:R-:W-:Y:S01]  /*cdf0*/  HMMA.16816.F32.BF16 R172, R8, R20, R172 ;  /* 0x0000001408ac723c */ /* 0x000fe200000418ac */
[----:B------:R-:W-:Y:S01]  /*ce00*/  MOV R141, R169 ;  /* 0x000000a9008d7202 */ /* 0x000fe20000000f00 */
[----:B------:R-:W-:Y:S01]  /*ce10*/  IMAD.MOV.U32 R154, RZ, RZ, R211 ;  /* 0x000000ffff9a7224 */ /* 0x000fe200078e00d3 */
[----:B------:R-:W-:-:S02]  /*ce20*/  MOV R142, R170 ;  /* 0x000000aa008e7202 */ /* 0x000fc40000000f00 */
[----:B------:R-:W-:Y:S01]  /*ce30*/  MOV R69, R208 ;  /* 0x000000d000457202 */ /* 0x000fe20000000f00 */
[----:B------:R-:W-:Y:S01]  /*ce40*/  HMMA.16816.F32.BF16 R176, R4, R20, R176 ;  /* 0x0000001404b0723c */ /* 0x000fe200000418b0 */
[----:B------:R-:W-:Y:S02]  /*ce50*/  MOV R70, R209 ;  /* 0x000000d100467202 */ /* 0x000fe40000000f00 */
[----:B------:R-:W-:-:S03]  /*ce60*/  MOV R155, R210 ;  /* 0x000000d2009b7202 */ /* 0x000fc60000000f00 */
[----:B------:R-:W-:Y:S01]  /*ce70*/  HMMA.16816.F32.BF16 R180, R4, R22, R180 ;  /* 0x0000001604b4723c */ /* 0x000fe200000418b4 */
[----:B------:R-:W2:Y:S05]  /*ce80*/  LDSM.16.MT88.4 R20, [R229+0xf000] ;  /* 0x00f00000e514783b */ /* 0x000eaa0000004200 */
[----:B------:R-:W-:Y:S06]  /*ce90*/  HMMA.16816.F32.BF16 R168, R8, R16, R76 ;  /* 0x0000001008a8723c */ /* 0x000fec000004184c */
[-C--:B------:R-:W-:Y:S06]  /*cea0*/  HMMA.16816.F32.BF16 R64, R4, R18.reuse, R64 ;  /* 0x000000120440723c */ /* 0x080fec0000041840 */
[----:B------:R-:W-:Y:S01]  /*ceb0*/  HMMA.16816.F32.BF16 R208, R8, R18, R56 ;  /* 0x0000001208d0723c */ /* 0x000fe20000041838 */
[----:B------:R-:W3:Y:S01]  /*cec0*/  LDSM.16.MT88.4 R16, [R230+0xf000] ;  /* 0x00f00000e610783b */ /* 0x000ee20000004200 */
[----:B------:R-:W-:Y:S01]  /*ced0*/  IMAD.MOV.U32 R225, RZ, RZ, R140 ;  /* 0x000000ffffe17224 */ /* 0x000fe200078e008c */
[----:B------:R-:W-:-:S02]  /*cee0*/  MOV R61, R141 ;  /* 0x0000008d003d7202 */ /* 0x000fc40000000f00 */
[----:B------:R-:W-:Y:S02]  /*cef0*/  MOV R62, R142 ;  /* 0x0000008e003e7202 */ /* 0x000fe40000000f00 */
[----:B------:R-:W-:Y:S02]  /*cf00*/  MOV R63, R143 ;  /* 0x0000008f003f7202 */ /* 0x000fe40000000f00 */
[----:B-1----:R-:W-:Y:S01]  /*cf10*/  HMMA.16816.F32.BF16 R140, R8, R14, R72 ;  /* 0x0000000e088c723c */ /* 0x002fe20000041848 */
[----:B------:R-:W-:Y:S02]  /*cf20*/  IMAD.MOV.U32 R68, RZ, RZ, R158 ;  /* 0x000000ffff447224 */ /* 0x000fe400078e009e */
[----:B------:R-:W-:Y:S01]  /*cf30*/  FADD.FTZ R133, R235, R2 ;  /* 0x00000002eb857221 */ /* 0x000fe20000010000 */
[----:B------:R-:W-:Y:S01]  /*cf40*/  MOV R71, R25 ;  /* 0x0000001900477202 */ /* 0x000fe20000000f00 */
[----:B------:R-:W-:Y:S01]  /*cf50*/  IMAD.MOV.U32 R224, RZ, RZ, R167 ;  /* 0x000000ffffe07224 */ /* 0x000fe200078e00a7 */
[----:B------:R-:W-:Y:S01]  /*cf60*/  MOV R158, R212 ;  /* 0x000000d4009e7202 */ /* 0x000fe20000000f00 */
[----:B------:R-:W1:Y:S01]  /*cf70*/  LDSM.16.MT88.4 R24, [R231+0xd000] ;  /* 0x00d00000e718783b */ /* 0x000e620000004200 */
[----:B------:R-:W-:Y:S01]  /*cf80*/  MOV R212, R166 ;  /* 0x000000a600d47202 */ /* 0x000fe20000000f00 */
[C---:B--2---:R-:W-:Y:S06]  /*cf90*/  HMMA.16816.F32.BF16 R72, R4.reuse, R20, R88 ;  /* 0x000000140448723c */ /* 0x044fec0000041858 */
[----:B------:R-:W-:Y:S01]  /*cfa0*/  HMMA.16816.F32.BF16 R76, R4, R22, R128 ;  /* 0x00000016044c723c */ /* 0x000fe20000041880 */
[----:B------:R-:W-:Y:S01]  /*cfb0*/  MOV R2, R165 ;  /* 0x000000a500027202 */ /* 0x000fe20000000f00 */
[----:B------:R-:W-:Y:S01]  /*cfc0*/  MUFU.EX2 R223, R223 ;  /* 0x000000df00df7308 */ /* 0x000fe20000000800 */
[----:B------:R-:W-:Y:S01]  /*cfd0*/  MOV R59, R164 ;  /* 0x000000a4003b7202 */ /* 0x000fe20000000f00 */
[----:B------:R2:W5:Y:S03]  /*cfe0*/  LDL.LU R235, [R1+0x7c] ;  /* 0x00007c0001eb7983 */ /* 0x0005660000300800 */
[----:B------:R-:W-:-:S02]  /*cff0*/  MOV R129, R29 ;  /* 0x0000001d00817202 */ /* 0x000fc40000000f00 */
[----:B------:R-:W-:Y:S01]  /*d000*/  MOV R128, R28 ;  /* 0x0000001c00807202 */ /* 0x000fe20000000f00 */
[----:B---3--:R-:W-:Y:S07]  /*d010*/  HMMA.16816.F32.BF16 R88, R4, R16, R112 ;  /* 0x000000100458723c */ /* 0x008fee0000041870 */
[----:B------:R-:W-:Y:S01]  /*d020*/  IMAD.MOV.U32 R115, RZ, RZ, R30 ;  /* 0x000000ffff737224 */ /* 0x000fe200078e001e */
[----:B------:R-:W-:Y:S02]  /*d030*/  MOV R114, R31 ;  /* 0x0000001f00727202 */ /* 0x000fe40000000f00 */
[----:B------:R-:W3:Y:S01]  /*d040*/  LDSM.16.MT88.4 R28, [R231+0xf000] ;  /* 0x00f00000e71c783b */ /* 0x000ee20000004200 */
[-C--:B------:R-:W-:Y:S06]  /*d050*/  HMMA.16816.F32.BF16 R164, R8, R12.reuse, R52 ;  /* 0x0000000c08a4723c */ /* 0x080fec0000041834 */
[C---:B------:R-:W-:Y:S06]  /*d060*/  HMMA.16816.F32.BF16 R48, R4.reuse, R12, R48 ;  /* 0x0000000c0430723c */ /* 0x040fec0000041830 */
[----:B------:R-:W-:Y:S01]  /*d070*/  HMMA.16816.F32.BF16 R196, R4, R14, R196 ;  /* 0x0000000e04c4723c */ /* 0x000fe200000418c4 */
[----:B------:R-:W4:Y:S01]  /*d080*/  LDSM.16.MT88.4 R12, [R232+0xf000] ;  /* 0x00f00000e80c783b */ /* 0x000f220000004200 */
[----:B------:R-:W-:-:S02]  /*d090*/  MOV R113, R46 ;  /* 0x0000002e00717202 */ /* 0x000fc40000000f00 */
[----:B------:R-:W-:Y:S02]  /*d0a0*/  MOV R112, R47 ;  /* 0x0000002f00707202 */ /* 0x000fe40000000f00 */
[----:B------:R-:W-:Y:S01]  /*d0b0*/  HMMA.16816.F32.BF16 R44, R4, R18, R100 ;  /* 0x00000012042c723c */ /* 0x000fe20000041864 */
[----:B------:R-:W-:-:S06]  /*d0c0*/  MOV R130, R60 ;  /* 0x0000003c00827202 */ /* 0x000fcc0000000f00 */
[----:B------:R-:W-:Y:S01]  /*d0d0*/  MOV R101, R69 ;  /* 0x0000004500657202 */ /* 0x000fe20000000f00 */
[----:B-1----:R-:W-:Y:S01]  /*d0e0*/  HMMA.16816.F32.BF16 R200, R4, R24, R200 ;  /* 0x0000001804c8723c */ /* 0x002fe200000418c8 */
[----:B------:R-:W-:Y:S01]  /*d0f0*/  MOV R100, R70 ;  /* 0x0000004600647202 */ /* 0x000fe20000000f00 */
[----:B------:R-:W-:Y:S01]  /*d100*/  IMAD.MOV.U32 R103, RZ, RZ, R59 ;  /* 0x000000ffff677224 */ /* 0x000fe200078e003b */
[----:B------:R-:W-:-:S03]  /*d110*/  MOV R102, R68 ;  /* 0x0000004400667202 */ /* 0x000fc60000000f00 */
[C---:B------:R-:W-:Y:S06]  /*d120*/  HMMA.16816.F32.BF16 R204, R4.reuse, R26, R204 ;  /* 0x0000001a04cc723c */ /* 0x040fec00000418cc */
[----:B---3--:R-:W-:Y:S07]  /*d130*/  HMMA.16816.F32.BF16 R52, R4, R30, R124 ;  /* 0x0000001e0434723c */ /* 0x008fee000004187c */
[----:B------:R-:W-:Y:S01]  /*d140*/  IMAD.MOV.U32 R127, RZ, RZ, R63 ;  /* 0x000000ffff7f7224 */ /* 0x000fe200078e003f */
[----:B------:R-:W-:Y:S01]  /*d150*/  HMMA.16816.F32.BF16 R160, R8, R24, R160 ;  /* 0x0000001808a0723c */ /* 0x000fe200000418a0 */
[----:B------:R-:W-:-:S02]  /*d160*/  MOV R125, R61 ;  /* 0x0000003d007d7202 */ /* 0x000fc40000000f00 */
[----:B------:R-:W-:-:S03]  /*d170*/  MOV R126, R62 ;  /* 0x0000003e007e7202 */ /* 0x000fc60000000f00 */
[----:B------:R-:W-:Y:S01]  /*d180*/  HMMA.16816.F32.BF16 R24, R8, R26, R148 ;  /* 0x0000001a0818723c */ /* 0x000fe20000041894 */
[----:B------:R-:W-:-:S05]  /*d190*/  MOV R124, R112 ;  /* 0x00000070007c7202 */ /* 0x000fca0000000f00 */
[----:B----4-:R-:W-:Y:S01]  /*d1a0*/  HMMA.16816.F32.BF16 R104, R4, R12, R104 ;  /* 0x0000000c0468723c */ /* 0x010fe20000041868 */
[----:B------:R-:W-:Y:S02]  /*d1b0*/  MOV R150, R127 ;  /* 0x0000007f00967202 */ /* 0x000fe40000000f00 */
[----:B------:R-:W-:-:S03]  /*d1c0*/  MOV R151, R100 ;  /* 0x0000006400977202 */ /* 0x000fc60000000f00 */
[----:B------:R-:W-:Y:S01]  /*d1d0*/  HMMA.16816.F32.BF16 R108, R4, R14, R108 ;  /* 0x0000000e046c723c */ /* 0x000fe2000004186c */
[----:B------:R-:W-:-:S05]  /*d1e0*/  MOV R149, R150 ;  /* 0x0000009600957202 */ /* 0x000fca0000000f00 */
[----:B------:R-:W-:Y:S01]  /*d1f0*/  HMMA.16816.F32.BF16 R120, R4, R28, R120 ;  /* 0x0000001c0478723c */ /* 0x000fe20000041878 */
[----:B------:R-:W-:Y:S02]  /*d200*/  MOV R127, R158 ;  /* 0x0000009e007f7202 */ /* 0x000fe40000000f00 */
[----:B------:R-:W-:-:S03]  /*d210*/  MOV R112, R156 ;  /* 0x0000009c00707202 */ /* 0x000fc60000000f00 */
[----:B------:R-:W-:Y:S01]  /*d220*/  HMMA.16816.F32.BF16 R60, R8, R22, R136 ;  /* 0x00000016083c723c */ /* 0x000fe20000041888 */
[----:B------:R-:W-:Y:S01]  /*d230*/  IMAD.MOV.U32 R5, RZ, RZ, R101 ;  /* 0x000000ffff057224 */ /* 0x000fe200078e0065 */
[----:B------:R-:W-:Y:S01]  /*d240*/  MOV R6, R102 ;  /* 0x0000006600067202 */ /* 0x000fe20000000f00 */
[----:B------:R1:W3:Y:S01]  /*d250*/  MUFU.EX2 R139, R125 ;  /* 0x0000007d008b7308 */ /* 0x0002e20000000800 */
[----:B------:R-:W-:Y:S02]  /*d260*/  MOV R4, R126 ;  /* 0x0000007e00047202 */ /* 0x000fe40000000f00 */
[----:B------:R-:W-:Y:S02]  /*d270*/  MOV R7, R103 ;  /* 0x0000006700077202 */ /* 0x000fe40000000f00 */
[----:B------:R-:W-:Y:S02]  /*d280*/  MOV R126, R157 ;  /* 0x0000009d007e7202 */ /* 0x000fe40000000f00 */
[----:B------:R-:W-:-:S02]  /*d290*/  MOV R150, R151 ;  /* 0x0000009700967202 */ /* 0x000fc40000000f00 */
[----:B------:R-:W-:Y:S01]  /*d2a0*/  MOV R151, R5 ;  /* 0x0000000500977202 */ /* 0x000fe20000000f00 */
[----:B------:R-:W-:Y:S01]  /*d2b0*/  IMAD.MOV.U32 R5, RZ, RZ, R6 ;  /* 0x000000ffff057224 */ /* 0x000fe200078e0006 */
[----:B------:R-:W-:Y:S01]  /*d2c0*/  MOV R6, R7 ;  /* 0x0000000700067202 */ /* 0x000fe20000000f00 */
[----:B------:R-:W-:Y:S02]  /*d2d0*/  IMAD.MOV.U32 R148, RZ, RZ, R149 ;  /* 0x000000ffff947224 */ /* 0x000fe400078e0095 */
[----:B-1----:R-:W-:Y:S02]  /*d2e0*/  IMAD.MOV.U32 R125, RZ, RZ, R113 ;  /* 0x000000ffff7d7224 */ /* 0x002fe400078e0071 */
[----:B------:R-:W-:Y:S02]  /*d2f0*/  IMAD.MOV.U32 R113, RZ, RZ, R159 ;  /* 0x000000ffff717224 */ /* 0x000fe400078e009f */
[----:B------:R-:W1:Y:S01]  /*d300*/  LDSM.16.MT88.4 R156, [R229+0xd800] ;  /* 0x00d80000e59c783b */ /* 0x000e620000004200 */
[----:B------:R-:W-:-:S02]  /*d310*/  MOV R7, R124 ;  /* 0x0000007c00077202 */ /* 0x000fc40000000f00 */
[----:B------:R-:W-:Y:S01]  /*d320*/  MOV R124, R125 ;  /* 0x0000007d007c7202 */ /* 0x000fe20000000f00 */
[----:B------:R-:W-:Y:S01]  /*d330*/  IMAD.MOV.U32 R125, RZ, RZ, R126 ;  /* 0x000000ffff7d7224 */ /* 0x000fe200078e007e */
[----:B------:R-:W-:Y:S01]  /*d340*/  MOV R149, R150 ;  /* 0x0000009600957202 */ /* 0x000fe20000000f00 */
[----:B------:R-:W-:Y:S01]  /*d350*/  IMAD.MOV.U32 R131, RZ, RZ, R71 ;  /* 0x000000ffff837224 */ /* 0x000fe200078e0047 */
[----:B------:R-:W-:Y:S01]  /*d360*/  MOV R150, R151 ;  /* 0x0000009700967202 */ /* 0x000fe20000000f00 */
[----:B------:R-:W-:Y:S01]  /*d370*/  HMMA.16816.F32.BF16 R68, R8, R20, R144 ;  /* 0x000000140844723c */ /* 0x000fe20000041890 */
[----:B------:R-:W-:Y:S02]  /*d380*/  MOV R126, R127 ;  /* 0x0000007f007e7202 */ /* 0x000fe40000000f00 */
[----:B------:R-:W-:Y:S01]  /*d390*/  MOV R151, R5 ;  /* 0x0000000500977202 */ /* 0x000fe20000000f00 */
[----:B------:R-:W-:Y:S01]  /*d3a0*/  IMAD.MOV.U32 R5, RZ, RZ, R6 ;  /* 0x000000ffff057224 */ /* 0x000fe200078e0006 */
[----:B------:R-:W-:-:S02]  /*d3b0*/  MOV R127, R112 ;  /* 0x00000070007f7202 */ /* 0x000fc40000000f00 */
[----:B------:R-:W-:Y:S01]  /*d3c0*/  MOV R112, R113 ;  /* 0x0000007100707202 */ /* 0x000fe20000000f00 */
        /* <DEDUP_REMOVED lines=10> */
[----:B------:R-:W-:Y:S02]  /*d470*/  MOV R150, R151 ;  /* 0x0000009700967202 */ /* 0x000fe40000000f00 */
[----:B------:R-:W-:Y:S01]  /*d480*/  MOV R128, R129 ;  /* 0x0000008100807202 */ /* 0x000fe20000000f00 */
        /* <DEDUP_REMOVED lines=8> */
[----:B------:R-:W-:Y:S01]  /*d510*/  IMAD.MOV.U32 R113, RZ, RZ, R114 ;  /* 0x000000ffff717224 */ /* 0x000fe200078e0072 */
[----:B------:R-:W-:Y:S01]  /*d520*/  MOV R6, R7 ;  /* 0x0000000700067202 */ /* 0x000fe20000000f00 */
[----:B------:R-:W-:Y:S01]  /*d530*/  HMMA.16816.F32.BF16 R20, R8, R18, R96 ;  /* 0x000000120814723c */ /* 0x000fe20000041860 */
[----:B------:R-:W-:Y:S01]  /*d540*/  MOV R7, R124 ;  /* 0x0000007c00077202 */ /* 0x000fe20000000f00 */
[----:B------:R-:W-:Y:S01]  /*d550*/  MUFU.EX2 R221, R221 ;  /* 0x000000dd00dd7308 */ /* 0x000fe20000000800 */
[----:B------:R-:W-:-:S03]  /*d560*/  MOV R131, R2 ;  /* 0x0000000200837202 */ /* 0x000fc60000000f00 */
[----:B------:R-:W-:Y:S01]  /*d570*/  HMMA.16816.F32.BF16 R36, R8, R30, R36 ;  /* 0x0000001e0824723c */ /* 0x000fe20000041824 */
[----:B------:R-:W-:-:S03]  /*d580*/  MOV R114, R115 ;  /* 0x0000007300727202 */ /* 0x000fc60000000f00 */
[----:B------:R-:W-:Y:S01]  /*d590*/  MUFU.EX2 R212, R212 ;  /* 0x000000d400d47308 */ /* 0x000fe20000000800 */
[----:B------:R-:W-:Y:S01]  /*d5a0*/  MOV R124, R125 ;  /* 0x0000007d007c7202 */ /* 0x000fe20000000f00 */
[----:B------:R-:W-:Y:S01]  /*d5b0*/  HMMA.16816.F32.BF16 R100, R8, R12, R92 ;  /* 0x0000000c0864723c */ /* 0x000fe2000004185c */
[----:B------:R-:W-:Y:S01]  /*d5c0*/  MOV R115, R128 ;  /* 0x0000008000737202 */ /* 0x000fe20000000f00 */
[----:B------:R-:W-:Y:S01]  /*d5d0*/  IMAD.MOV.U32 R125, RZ, RZ, R126 ;  /* 0x000000ffff7d7224 */ /* 0x000fe200078e007e */
[----:B------:R-:W-:-:S03]  /*d5e0*/  MOV R2, R3 ;  /* 0x0000000300027202 */ /* 0x000fc60000000f00 */
[----:B------:R-:W-:Y:S01]  /*d5f0*/  MUFU.EX2 R215, R215 ;  /* 0x000000d700d77308 */ /* 0x000fe20000000800 */
[----:B------:R-:W-:Y:S01]  /*d600*/  HMMA.16816.F32.BF16 R16, R8, R14, R84 ;  /* 0x0000000e0810723c */ /* 0x000fe20000041854 */
[----:B------:R-:W-:Y:S01]  /*d610*/  MOV R128, R129 ;  /* 0x0000008100807202 */ /* 0x000fe20000000f00 */
[----:B------:R-:W-:Y:S01]  /*d620*/  IMAD.MOV.U32 R129, RZ, RZ, R130 ;  /* 0x000000ffff817224 */ /* 0x000fe200078e0082 */
[----:B------:R-:W-:-:S04]  /*d630*/  MOV R126, R127 ;  /* 0x0000007f007e7202 */ /* 0x000fc80000000f00 */
[----:B------:R-:W4:Y:S01]  /*d640*/  MUFU.EX2 R213, R213 ;  /* 0x000000d500d57308 */ /* 0x000f220000000800 */
[----:B------:R-:W-:Y:S01]  /*d650*/  HMMA.16816.F32.BF16 R116, R8, R28, R80 ;  /* 0x0000001c0874723c */ /* 0x000fe20000041850 */
[----:B------:R-:W-:-:S06]  /*d660*/  MOV R127, R112 ;  /* 0x00000070007f7202 */ /* 0x000fcc0000000f00 */
[----:B------:R-:W-:Y:S01]  /*d670*/  MUFU.EX2 R220, R220 ;  /* 0x000000dc00dc7308 */ /* 0x000fe20000000800 */
[----:B------:R-:W-:-:S07]  /*d680*/  MOV R130, R131 ;  /* 0x0000008300827202 */ /* 0x000fce0000000f00 */
[----:B------:R-:W-:Y:S01]  /*d690*/  MUFU.EX2 R214, R214 ;  /* 0x000000d600d67308 */ /* 0x000fe20000000800 */
[----:B------:R-:W-:Y:S01]  /*d6a0*/  MOV R112, R113 ;  /* 0x0000007100707202 */ /* 0x000fe20000000f00 */
[----:B------:R-:W-:-:S06]  /*d6b0*/  IMAD.MOV.U32 R113, RZ, RZ, R114 ;  /* 0x000000ffff717224 */ /* 0x000fcc00078e0072 */
[----:B------:R-:W-:Y:S01]  /*d6c0*/  MUFU.EX2 R138, R192 ;  /* 0x000000c0008a7308 */ /* 0x000fe20000000800 */
[----:B------:R-:W-:-:S07]  /*d6d0*/  MOV R131, R2 ;  /* 0x0000000200837202 */ /* 0x000fce0000000f00 */
[----:B------:R-:W2:Y:S01]  /*d6e0*/  MUFU.EX2 R136, R194 ;  /* 0x000000c200887308 */ /* 0x000ea20000000800 */
[----:B------:R-:W-:-:S07]  /*d6f0*/  MOV R114, R115 ;  /* 0x0000007300727202 */ /* 0x000fce0000000f00 */
[----:B------:R-:W-:Y:S01]  /*d700*/  MUFU.EX2 R137, R193 ;  /* 0x000000c100897308 */ /* 0x000fe20000000800 */
[----:B------:R-:W-:Y:S01]  /*d710*/  FADD.FTZ R2, R233, R0 ;  /* 0x00000000e9027221 */ /* 0x000fe20000010000 */
[----:B------:R-:W-:Y:S01]  /*d720*/  FADD.FTZ R4, R4, R135 ;  /* 0x0000008704047221 */ /* 0x000fe20000010000 */
[----:B------:R-:W-:Y:S05]  /*d730*/  LDSM.16.MT88.4 R96, [R230+0xf800] ;  /* 0x00f80000e660783b */ /* 0x000fea0000004200 */
[----:B------:R-:W-:Y:S01]  /*d740*/  MUFU.EX2 R15, R195 ;  /* 0x000000c3000f7308 */ /* 0x000fe20000000800 */
[----:B------:R-:W-:-:S07]  /*d750*/  MOV R115, R128 ;  /* 0x0000008000737202 */ /* 0x000fce0000000f00 */
[----:B------:R3:W-:Y:S08]  /*d760*/  MUFU.EX2 R12, R34 ;  /* 0x00000022000c7308 */ /* 0x0007f00000000800 */
[----:B------:R-:W1:Y:S08]  /*d770*/  MUFU.EX2 R13, R33 ;  /* 0x00000021000d7308 */ /* 0x000e700000000800 */
[----:B------:R-:W-:Y:S08]  /*d780*/  MUFU.EX2 R14, R32 ;  /* 0x00000020000e7308 */ /* 0x000ff00000000800 */
[----:B------:R-:W1:Y:S01]  /*d790*/  MUFU.EX2 R8, R35 ;  /* 0x0000002300087308 */ /* 0x000e620000000800 */
[----:B------:R-:W-:Y:S01]  /*d7a0*/  MOV R128, R129 ;  /* 0x0000008100807202 */ /* 0x000fe20000000f00 */
        /* <DEDUP_REMOVED lines=8> */
[----:B---3--:R-:W-:Y:S01]  /*d830*/  MOV R34, R127 ;  /* 0x0000007f00227202 */ /* 0x008fe20000000f00 */
[----:B------:R-:W-:Y:S01]  /*d840*/  FADD.FTZ R9, R124, R0 ;  /* 0x000000007c097221 */ /* 0x000fe20000010000 */
[----:B------:R-:W-:Y:S01]  /*d850*/  MOV R30, R128 ;  /* 0x00000080001e7202 */ /* 0x000fe20000000f00 */
[----:B------:R-:W-:Y:S01]  /*d860*/  IMAD.MOV.U32 R94, RZ, RZ, R131 ;  /* 0x000000ffff5e7224 */ /* 0x000fe200078e0083 */
[----:B------:R-:W-:Y:S01]  /*d870*/  MOV R11, R129 ;  /* 0x00000081000b7202 */ /* 0x000fe20000000f00 */
[----:B------:R-:W-:Y:S01]  /*d880*/  IMAD.MOV.U32 R133, RZ, RZ, R155 ;  /* 0x000000ffff857224 */ /* 0x000fe200078e009b */
[----:B------:R-:W-:-:S02]  /*d890*/  MOV R135, R130 ;  /* 0x0000008200877202 */ /* 0x000fc40000000f00 */
[----:B------:R-:W-:Y:S01]  /*d8a0*/  MOV R95, R152 ;  /* 0x00000098005f7202 */ /* 0x000fe20000000f00 */
[----:B------:R-:W-:Y:S01]  /*d8b0*/  FADD.FTZ R4, R148, R4 ;  /* 0x0000000494047221 */ /* 0x000fe20000010000 */
[----:B------:R-:W-:Y:S01]  /*d8c0*/  F2FP.BF16.F32.PACK_AB R128, R223, R139 ;  /* 0x0000008bdf80723e */ /* 0x000fe200000010ff */
[----:B------:R-:W-:Y:S01]  /*d8d0*/  FADD.FTZ R2, R150, R2 ;  /* 0x0000000296027221 */ /* 0x000fe20000010000 */
[----:B----4-:R-:W-:Y:S01]  /*d8e0*/  F2FP.BF16.F32.PACK_AB R129, R213, R215 ;  /* 0x000000d7d581723e */ /* 0x010fe200000010ff */
[----:B------:R-:W-:Y:S01]  /*d8f0*/  IMAD.MOV.U32 R31, RZ, RZ, R114 ;  /* 0x000000ffff1f7224 */ /* 0x000fe200078e0072 */
[----:B--2---:R-:W-:Y:S01]  /*d900*/  F2FP.BF16.F32.PACK_AB R124, R136, R138 ;  /* 0x0000008a887c723e */ /* 0x004fe200000010ff */
[----:B------:R-:W2:Y:S01]  /*d910*/  LDSM.16.MT88.4 R144, [R231+0xd800] ;  /* 0x00d80000e790783b */ /* 0x000ea20000004200 */
[----:B-1----:R-:W-:Y:S02]  /*d920*/  F2FP.BF16.F32.PACK_AB R125, R13, R12 ;  /* 0x0000000c0d7d723e */ /* 0x002fe400000010ff */
[----:B------:R-:W-:Y:S01]  /*d930*/  F2FP.BF16.F32.PACK_AB R130, R212, R221 ;  /* 0x000000ddd482723e */ /* 0x000fe200000010ff */
[----:B------:R-:W-:Y:S01]  /*d940*/  LDSM.16.MT88.4 R80, [R229+0xf800] ;  /* 0x00f80000e550783b */ /* 0x000fe20000004200 */
[----:B------:R-:W-:-:S02]  /*d950*/  F2FP.BF16.F32.PACK_AB R131, R214, R220 ;  /* 0x000000dcd683723e */ /* 0x000fc400000010ff */
[----:B------:R-:W-:Y:S01]  /*d960*/  F2FP.BF16.F32.PACK_AB R126, R15, R137 ;  /* 0x000000890f7e723e */ /* 0x000fe200000010ff */
[----:B------:R1:W5:Y:S01]  /*d970*/  LDL.LU R234, [R1+0x78] ;  /* 0x0000780001ea7983 */ /* 0x0003620000300800 */
[----:B------:R-:W-:Y:S02]  /*d980*/  F2FP.BF16.F32.PACK_AB R127, R8, R14 ;  /* 0x0000000e087f723e */ /* 0x000fe400000010ff */
[----:B------:R-:W-:Y:S02]  /*d990*/  MOV R134, R153 ;  /* 0x0000009900867202 */ /* 0x000fe40000000f00 */
[----:B------:R-:W-:Y:S01]  /*d9a0*/  MOV R35, R154 ;  /* 0x0000009a00237202 */ /* 0x000fe20000000f00 */
[----:B------:R-:W-:Y:S01]  /*d9b0*/  FADD.FTZ R3, R149, R3 ;  /* 0x0000000395037221 */ /* 0x000fe20000010000 */
[----:B------:R-:W3:Y:S01]  /*d9c0*/  LDSM.16.MT88.4 R152, [R230+0xd800] ;  /* 0x00d80000e698783b */ /* 0x000ee20000004200 */
[-C--:B------:R-:W-:Y:S01]  /*d9d0*/  HMMA.16816.F32.BF16 R172, R128, R156.reuse, R172 ;  /* 0x0000009c80ac723c */ /* 0x080fe200000418ac */
[----:B------:R-:W-:Y:S01]  /*d9e0*/  FADD.FTZ R10, R5, R4 ;  /* 0x00000004050a7221 */ /* 0x000fe20000010000 */
[----:B------:R-:W-:Y:S01]  /*d9f0*/  FADD.FTZ R3, R6, R3 ;  /* 0x0000000306037221 */ /* 0x000fe20000010000 */
[----:B------:R-:W-:Y:S01]  /*da00*/  FADD.FTZ R2, R7, R2 ;  /* 0x0000000207027221 */ /* 0x000fe20000010000 */
[----:B------:R-:W-:Y:S01]  /*da10*/  MOV R33, R112 ;  /* 0x0000007000217202 */ /* 0x000fe20000000f00 */
[----:B------:R-:W4:Y:S01]  /*da20*/  LDSM.16.MT88.4 R148, [R232+0xd800] ;  /* 0x00d80000e894783b */ /* 0x000f220000004200 */
[----:B------:R-:W-:Y:S01]  /*da30*/  HMMA.16816.F32.BF16 R176, R124, R156, R176 ;  /* 0x0000009c7cb0723c */ /* 0x000fe200000418b0 */
[----:B------:R-:W-:-:S02]  /*da40*/  MOV R32, R113 ;  /* 0x0000007100207202 */ /* 0x000fc40000000f00 */
[----:B------:R-:W-:Y:S03]  /*da50*/  LDSM.16.MT88.4 R4, [R231+0xf800] ;  /* 0x00f80000e704783b */ /* 0x000fe60000004200 */
[-C--:B------:R-:W-:Y:S01]  /*da60*/  HMMA.16816.F32.BF16 R180, R124, R158.reuse, R180 ;  /* 0x0000009e7cb4723c */ /* 0x080fe200000418b4 */
[----:B------:R-:W-:Y:S01]  /*da70*/  MOV R0, R191 ;  /* 0x000000bf00007202 */ /* 0x000fe20000000f00 */
[----:B------:R1:W5:Y:S04]  /*da80*/  LDL.LU R233, [R1+0x74] ;  /* 0x0000740001e97983 */ /* 0x0003680000300800 */
[----:B------:R-:W-:Y:S01]  /*da90*/  HMMA.16816.F32.BF16 R156, R128, R158, R40 ;  /* 0x0000009e809c723c */ /* 0x000fe20000041828 */
[----:B------:R-:W-:Y:S01]  /*daa0*/  FADD.FTZ R0, R0, R10 ;  /* 0x0000000a00007221 */ /* 0x000fe20000010000 */
[----:B------:R1:W5:Y:S05]  /*dab0*/  LDL.LU R228, [R1+0x70] ;  /* 0x0000700001e47983 */ /* 0x00036a0000300800 */
[----:B------:R-:W-:-:S02]  /*dac0*/  MOV R43, R115 ;  /* 0x00000073002b7202 */ /* 0x000fc40000000f00 */
[----:B------:R-:W1:Y:S01]  /*dad0*/  LDSM.16.MT88.4 R112, [R232+0xf800] ;  /* 0x00f80000e870783b */ /* 0x000e620000004200 */
[----:B------:R-:W-:Y:S01]  /*dae0*/  MOV R42, R188 ;  /* 0x000000bc002a7202 */ /* 0x000fe20000000f00 */
[----:B------:R-:W-:Y:S01]  /*daf0*/  IMAD.MOV.U32 R40, RZ, RZ, R190 ;  /* 0x000000ffff287224 */ /* 0x000fe200078e00be */
[----:B------:R-:W-:Y:S01]  /*db00*/  MOV R41, R189 ;  /* 0x000000bd00297202 */ /* 0x000fe20000000f00 */
[C---:B--2---:R-:W-:Y:S06]  /*db10*/  HMMA.16816.F32.BF16 R200, R124.reuse, R144, R200 ;  /* 0x000000907cc8723c */ /* 0x044fec00000418c8 */
[----:B---3--:R-:W-:Y:S07]  /*db20*/  HMMA.16816.F32.BF16 R188, R124, R154, R64 ;  /* 0x0000009a7cbc723c */ /* 0x008fee0000041840 */
[----:B------:R-:W-:-:S02]  /*db30*/  MOV R66, R94 ;  /* 0x0000005e00427202 */ /* 0x000fc40000000f00 */
[----:B------:R-:W-:Y:S01]  /*db40*/  MOV R67, R95 ;  /* 0x0000005f00437202 */ /* 0x000fe20000000f00 */
[C---:B------:R-:W-:Y:S02]  /*db50*/  HMMA.16816.F32.BF16 R184, R124.reuse, R152, R184 ;  /* 0x000000987cb8723c */ /* 0x040fe400000418b8 */
[----:B------:R-:W-:Y:S02]  /*db60*/  FADD.FTZ R3, R66, R3 ;  /* 0x0000000342037221 */ /* 0x000fe40000010000 */
[----:B------:R-:W-:Y:S02]  /*db70*/  FADD.FTZ R2, R67, R2 ;  /* 0x0000000243027221 */ /* 0x000fe40000010000 */
[----:B----4-:R-:W-:Y:S02]  /*db80*/  HMMA.16816.F32.BF16 R192, R124, R148, R48 ;  /* 0x000000947cc0723c */ /* 0x010fe40000041830 */
[----:B------:R-:W-:-:S04]  /*db90*/  FADD.FTZ R2, R43, R2 ;  /* 0x000000022b027221 */ /* 0x000fc80000010000 */
        /* <DEDUP_REMOVED lines=17> */
[----:B------:R-:W-:Y:S01]  /*dcb0*/  FADD.FTZ R5, R40, R9 ;  /* 0x0000000928057221 */ /* 0x000fe20000010000 */
[----:B------:R-:W-:-:S04]  /*dcc0*/  FADD.FTZ R4, R41, R0 ;  /* 0x0000000029047221 */ /* 0x000fc80000010000 */
[----:B------:R-:W-:Y:S01]  /*dcd0*/  HMMA.16816.F32.BF16 R148, R128, R150, R140 ;  /* 0x000000968094723c */ /* 0x000fe2000004188c */
[----:B------:R-:W-:-:S05]  /*dce0*/  FADD.FTZ R0, R133, R5 ;  /* 0x0000000585007221 */ /* 0x000fca0000010000 */
[C---:B------:R-:W-:Y:S06]  /*dcf0*/  HMMA.16816.F32.BF16 R144, R128.reuse, R146, R24 ;  /* 0x000000928090723c */ /* 0x040fec0000041818 */
[C---:B------:R-:W-:Y:S06]  /*dd00*/  HMMA.16816.F32.BF16 R80, R128.reuse, R82, R60 ;  /* 0x000000528050723c */ /* 0x040fec000004183c */
[C---:B------:R-:W-:Y:S06]  /*dd10*/  HMMA.16816.F32.BF16 R96, R128.reuse, R98, R20 ;  /* 0x000000628060723c */ /* 0x040fec0000041814 */
[----:B------:R-:W-:Y:S06]  /*dd20*/  HMMA.16816.F32.BF16 R112, R128, R114, R16 ;  /* 0x000000728070723c */ /* 0x000fec0000041810 */
[-C--:B------:R-:W-:Y:S06]  /*dd30*/  HMMA.16816.F32.BF16 R124, R124, R6.reuse, R52 ;  /* 0x000000067c7c723c */ /* 0x080fec0000041834 */
[----:B------:R-:W-:Y:S07]  /*dd40*/  HMMA.16816.F32.BF16 R128, R128, R6, R36 ;  /* 0x000000068080723c */ /* 0x000fee0000041824 */
[----:B------:R-:W-:Y:S01]  /*dd50*/  FADD.FTZ R6, R42, R3 ;  /* 0x000000032a067221 */ /* 0x000fe20000010000 */
[----:B------:R-:W-:Y:S01]  /*dd60*/  FADD.FTZ R3, R35, R4 ;  /* 0x0000000423037221 */ /* 0x000fe20000010000 */
[----:B------:R-:W-:-:S02]  /*dd70*/  FADD.FTZ R4, R135, R2 ;  /* 0x0000000287047221 */ /* 0x000fc40000010000 */
        /* <DEDUP_REMOVED lines=30> */
[----:B------:R-:W-:-:S03]  /*df60*/  FADD.FTZ R0, R8, R0 ;  /* 0x0000000008007221 */ /* 0x000fc60000010000 */
[----:B------:R1:W-:Y:S04]  /*df70*/  STL [R1+0x24], R4 ;  /* 0x0000240401007387 */ /* 0x0003e80000100800 */
[----:B------:R1:W-:Y:S04]  /*df80*/  STL [R1+0x28], R3 ;  /* 0x0000280301007387 */ /* 0x0003e80000100800 */
[----:B------:R1:W-:Y:S04]  /*df90*/  STL [R1+0x48], R2 ;  /* 0x0000480201007387 */ /* 0x0003e80000100800 */
[----:B------:R1:W-:Y:S01]  /*dfa0*/  STL [R1+0x4c], R0 ;  /* 0x00004c0001007387 */ /* 0x0003e20000100800 */
[----:B------:R-:W-:Y:S01]  /*dfb0*/  IMAD.MOV.U32 R136, RZ, RZ, R224 ;  /* 0x000000ffff887224 */ /* 0x000fe200078e00e0 */
[----:B------:R-:W-:-:S02]  /*dfc0*/  MOV R137, R225 ;  /* 0x000000e100897202 */ /* 0x000fc40000000f00 */
[----:B------:R-:W-:Y:S02]  /*dfd0*/  MOV R134, R227 ;  /* 0x000000e300867202 */ /* 0x000fe40000000f00 */
[----:B------:R-:W-:Y:S01]  /*dfe0*/  MOV R135, R226 ;  /* 0x000000e200877202 */ /* 0x000fe20000000f00 */
[----:B------:R-:W-:Y:S06]  /*dff0*/  @!P0 BRA `(.L_x_542) ;  /* 0x0000005000688947 */ /* 0x000fec0003800000 */
[----:B------:R-:W2:Y:S04]  /*e000*/  LDL.64 R226, [R1+0x40] ;  /* 0x0000400001e27983 */ /* 0x000ea80000100a00 */
[----:B------:R-:W3:Y:S01]  /*e010*/  LDL.64 R28, [R1+0x58] ;  /* 0x00005800011c7983 */ /* 0x000ee20000100a00 */
[----:B------:R-:W-:Y:S01]  /*e020*/  UIADD3 UR18, UR19, -0x3, URZ ;  /* 0xfffffffd13127890 */ /* 0x000fe2000fffe03f */
[----:B------:R-:W-:-:S04]  /*e030*/  DEPBAR.LE SB0, 0x0 ;  /* 0x000080000000791a */ /* 0x000fc80000000000 */
[----:B------:R-:W-:-:S04]  /*e040*/  USHF.R.S32.HI UR4, URZ, 0x1f, UR18 ;  /* 0x0000001f3f047899 */ /* 0x000fc80008011412 */
[----:B------:R-:W-:Y:S02]  /*e050*/  UIMAD UR4, UR4, UR6, URZ ;  /* 0x00000006040472a4 */ /* 0x000fe4000f8e023f */
[----:B------:R-:W-:Y:S02]  /*e060*/  UIMAD.WIDE.U32 UR26, UR18, UR6, URZ ;  /* 0x00000006121a72a5 */ /* 0x000fe4000f8e003f */
[----:B------:R-:W-:-:S04]  /*e070*/  UIMAD UR4, UR18, UR7, UR4 ;  /* 0x00000007120472a4 */ /* 0x000fc8000f8e0204 */
[----:B------:R-:W-:Y:S01]  /*e080*/  UIADD3 UR4, UR27, UR4, URZ ;  /* 0x000000041b047290 */ /* 0x000fe2000fffe03f */
[----:B-1----:R-:W-:Y:S02]  /*e090*/  IMAD.U32 R2, RZ, RZ, UR26 ;  /* 0x0000001aff027e24 */ /* 0x002fe4000f8e00ff */
[----:B--2---:R-:W-:Y:S02]  /*e0a0*/  IMAD.MOV.U32 R224, RZ, RZ, R226 ;  /* 0x000000ffffe07224 */ /* 0x004fe400078e00e2 */
[----:B------:R-:W2:Y:S01]  /*e0b0*/  LDL R226, [R1+0x8] ;  /* 0x0000080001e27983 */ /* 0x000ea20000100800 */
[----:B------:R-:W-:Y:S01]  /*e0c0*/  IMAD.U32 R3, RZ, RZ, UR27 ;  /* 0x0000001bff037e24 */ /* 0x000fe2000f8e00ff */
[----:B------:R-:W-:Y:S01]  /*e0d0*/  BAR.SYNC.DEFER_BLOCKING 0x0 ;  /* 0x0000000000007b1d */ /* 0x000fe20000010000 */
[----:B------:R-:W-:Y:S01]  /*e0e0*/  IMAD.MOV.U32 R225, RZ, RZ, R227 ;  /* 0x000000ffffe17224 */ /* 0x000fe200078e00e3 */
[----:B---3--:R-:W-:Y:S01]  /*e0f0*/  LEA R0, P0, R2, R28, 0x6 ;  /* 0x0000001c02007211 */ /* 0x008fe200078030ff */
[----:B------:R-:W-:-:S03]  /*e100*/  IMAD.U32 R3, RZ, RZ, UR4 ;  /* 0x00000004ff037e24 */ /* 0x000fc6000f8e00ff */
[----:B------:R-:W-:Y:S02]  /*e110*/  LEA R6, P1, R0, UR10, 0x1 ;  /* 0x0000000a00067c11 */ /* 0x000fe4000f8208ff */
[----:B------:R-:W-:Y:S02]  /*e120*/  LEA.HI.X R3, R2, R225, R3, 0x6, P0 ;  /* 0x000000e102037211 */ /* 0x000fe400000f3403 */
[----:B------:R-:W-:Y:S02]  /*e130*/  IADD3 R4, P0, R6, UR24, RZ ;  /* 0x0000001806047c10 */ /* 0x000fe4000ff1e0ff */
[----:B------:R-:W-:Y:S02]  /*e140*/  LEA.HI.X R7, R0, UR11, R3, 0x1, P1 ;  /* 0x0000000b00077c11 */ /* 0x000fe400088f0c03 */
[----:B------:R-:W-:Y:S02]  /*e150*/  IADD3 R2, P1, R4, UR24, RZ ;  /* 0x0000001804027c10 */ /* 0x000fe4000ff3e0ff */
[----:B------:R-:W-:-:S02]  /*e160*/  IADD3.X R5, R7, UR23, RZ, P0, !PT ;  /* 0x0000001707057c10 */ /* 0x000fc400087fe4ff */
[----:B------:R-:W-:Y:S02]  /*e170*/  IADD3 R8, P0, R2, UR24, RZ ;  /* 0x0000001802087c10 */ /* 0x000fe4000ff1e0ff */
[----:B------:R-:W-:-:S04]  /*e180*/  IADD3.X R3, R5, UR23, RZ, P1, !PT ;  /* 0x0000001705037c10 */ /* 0x000fc80008ffe4ff */
[----:B------:R-:W-:Y:S01]  /*e190*/  IADD3.X R9, R3, UR23, RZ, P0, !PT ;  /* 0x0000001703097c10 */ /* 0x000fe200087fe4ff */
[----:B------:R-:W-:Y:S01]  /*e1a0*/  @!PT LDS RZ, [RZ] ;  /* 0x00000000fffff984 */ /* 0x000fe20000000800 */
[----:B------:R-:W-:Y:S01]  /*e1b0*/  @!PT LDS RZ, [RZ] ;  /* 0x00000000fffff984 */ /* 0x000fe20000000800 */
[----:B------:R-:W-:Y:S01]  /*e1c0*/  @!PT LDS RZ, [RZ] ;  /* 0x00000000fffff984 */ /* 0x000fe20000000800 */
[----:B--2---:R-:W-:Y:S04]  /*e1d0*/  LDGSTS.E.BYPASS.LTC128B.128 [R226+0xc000], desc[UR20][R6.64] ;  /* 0x0c00000006e27fae */ /* 0x004fe8000b901d54 */
[----:B------:R-:W-:Y:S04]  /*e1e0*/  LDGSTS.E.BYPASS.LTC128B.128 [R226+0xe000], desc[UR20][R6.64+0x80] ;  /* 0x0e00008006e27fae */ /* 0x000fe8000b901d54 */
[----:B------:R-:W-:Y:S04]  /*e1f0*/  LDGSTS.E.BYPASS.LTC128B.128 [R226+0xc800], desc[UR20][R4.64] ;  /* 0x0c80000004e27fae */ /* 0x000fe8000b901d54 */
[----:B------:R1:W-:Y:S04]  /*e200*/  LDGSTS.E.BYPASS.LTC128B.128 [R226+0xe800], desc[UR20][R4.64+0x80] ;  /* 0x0e80008004e27fae */ /* 0x0003e8000b901d54 */
[----:B------:R-:W-:Y:S04]  /*e210*/  LDGSTS.E.BYPASS.LTC128B.128 [R226+0xd000], desc[UR20][R2.64] ;  /* 0x0d00000002e27fae */ /* 0x000fe8000b901d54 */
[----:B------:R-:W-:Y:S04]  /*e220*/  LDGSTS.E.BYPASS.LTC128B.128 [R226+0xf000], desc[UR20][R2.64+0x80] ;  /* 0x0f00008002e27fae */ /* 0x000fe8000b901d54 */
[----:B------:R-:W-:Y:S04]  /*e230*/  LDGSTS.E.BYPASS.LTC128B.128 [R226+0xd800], desc[UR20][R8.64] ;  /* 0x0d80000008e27fae */ /* 0x000fe8000b901d54 */
[----:B------:R2:W-:Y:S04]  /*e240*/  LDGSTS.E.BYPASS.LTC128B.128 [R226+0xf800], desc[UR20][R8.64+0x80] ;  /* 0x0f80008008e27fae */ /* 0x0005e8000b901d54 */
[----:B-----5:R-:W-:Y:S04]  /*e250*/  LDSM.16.M88.4 R16, [R235] ;  /* 0x00000000eb10783b */ /* 0x020fe80000000200 */
[----:B------:R-:W-:Y:S04]  /*e260*/  LDSM.16.M88.4 R12, [R235+0x2000] ;  /* 0x00200000eb0c783b */ /* 0x000fe80000000200 */
[----:B------:R-:W3:Y:S04]  /*e270*/  LDSM.16.M88.4 R36, [R228+0x9800] ;  /* 0x00980000e424783b */ /* 0x000ee80000000200 */
[----:B------:R-:W4:Y:S04]  /*e280*/  LDSM.16.M88.4 R44, [R228+0x8800] ;  /* 0x00880000e42c783b */ /* 0x000f280000000200 */
[----:B------:R-:W4:Y:S04]  /*e290*/  LDSM.16.M88.4 R40, [R228+0x9000] ;  /* 0x00900000e428783b */ /* 0x000f280000000200 */
[----:B-1----:R-:W-:Y:S04]  /*e2a0*/  LDSM.16.M88.4 R4, [R236+0x2000] ;  /* 0x00200000ec04783b */ /* 0x002fe80000000200 */
[----:B--2---:R-:W-:Y:S04]  /*e2b0*/  LDSM.16.M88.4 R8, [R236] ;  /* 0x00000000ec08783b */ /* 0x004fe80000000200 */
[----:B------:R-:W1:Y:S04]  /*e2c0*/  LDSM.16.M88.4 R20, [R244] ;  /* 0x00000000f414783b */ /* 0x000e680000000200 */
[----:B------:R-:W2:Y:S04]  /*e2d0*/  LDSM.16.M88.4 R28, [R246] ;  /* 0x00000000f61c783b */ /* 0x000ea80000000200 */
[----:B------:R-:W2:Y:S04]  /*e2e0*/  LDSM.16.M88.4 R24, [R245] ;  /* 0x00000000f518783b */ /* 0x000ea80000000200 */
[----:B------:R-:W2:Y:S04]  /*e2f0*/  LDSM.16.M88.4 R48, [R228+0x8000] ;  /* 0x00800000e430783b */ /* 0x000ea80000000200 */
[----:B------:R-:W2:Y:S01]  /*e300*/  LDSM.16.M88.4 R32, [R239] ;  /* 0x00000000ef20783b */ /* 0x000ea20000000200 */
[-C--:B---3--:R-:W-:Y:S03]  /*e310*/  HMMA.16816.F32.BF16 R56, R16, R36.reuse, RZ ;  /* 0x000000241038723c */ /* 0x088fe600000418ff */
[----:B------:R-:W0:Y:S03]  /*e320*/  LDGDEPBAR ;  /* 0x00000000000079af */ /* 0x000e260000000000 */
[----:B------:R-:W-:Y:S06]  /*e330*/  HMMA.16816.F32.BF16 R52, R12, R36, RZ ;  /* 0x000000240c34723c */ /* 0x000fec00000418ff */
[-C--:B----4-:R-:W-:Y:S06]  /*e340*/  HMMA.16816.F32.BF16 R136, R16, R44.reuse, RZ ;  /* 0x0000002c1088723c */ /* 0x090fec00000418ff */
[----:B------:R-:W-:Y:S06]  /*e350*/  HMMA.16816.F32.BF16 R132, R12, R44, RZ ;  /* 0x0000002c0c84723c */ /* 0x000fec00000418ff */
[-C--:B------:R-:W-:Y:S06]  /*e360*/  HMMA.16816.F32.BF16 R64, R16, R40.reuse, RZ ;  /* 0x000000281040723c */ /* 0x080fec00000418ff */
[----:B------:R-:W-:Y:S06]  /*e370*/  HMMA.16816.F32.BF16 R60, R12, R40, RZ ;  /* 0x000000280c3c723c */ /* 0x000fec00000418ff */
[-C--:B-1----:R-:W-:Y:S06]  /*e380*/  HMMA.16816.F32.BF16 R56, R8, R20.reuse, R56 ;  /* 0x000000140838723c */ /* 0x082fec0000041838 */
[----:B------:R-:W-:Y:S06]  /*e390*/  HMMA.16816.F32.BF16 R52, R4, R20, R52 ;  /* 0x000000140434723c */ /* 0x000fec0000041834 */
[-C--:B--2---:R-:W-:Y:S06]  /*e3a0*/  HMMA.16816.F32.BF16 R220, R8, R28.reuse, R136 ;  /* 0x0000001c08dc723c */ /* 0x084fec0000041888 */
[----:B------:R-:W-:Y:S06]  /*e3b0*/  HMMA.16816.F32.BF16 R216, R4, R28, R132 ;  /* 0x0000001c04d8723c */ /* 0x000fec0000041884 */
[----:B------:R-:W-:Y:S01]  /*e3c0*/  HMMA.16816.F32.BF16 R212, R8, R24, R64 ;  /* 0x0000001808d4723c */ /* 0x000fe20000041840 */
[----:B------:R-:W-:-:S02]  /*e3d0*/  IMAD.MOV.U32 R28, RZ, RZ, R56 ;  /* 0x000000ffff1c7224 */ /* 0x000fc400078e0038 */
[----:B------:R-:W-:Y:S02]  /*e3e0*/  IMAD.MOV.U32 R3, RZ, RZ, R57 ;  /* 0x000000ffff037224 */ /* 0x000fe400078e0039 */
[----:B------:R-:W-:Y:S01]  /*e3f0*/  IMAD.MOV.U32 R2, RZ, RZ, R58 ;  /* 0x000000ffff027224 */ /* 0x000fe200078e003a */
[----:B------:R-:W-:Y:S01]  /*e400*/  HMMA.16816.F32.BF16 R224, R4, R24, R60 ;  /* 0x0000001804e0723c */ /* 0x000fe2000004183c */
[----:B------:R-:W-:Y:S02]  /*e410*/  IMAD.MOV.U32 R0, RZ, RZ, R59 ;  /* 0x000000ffff007224 */ /* 0x000fe400078e003b */
[----:B------:R-:W-:Y:S02]  /*e420*/  IMAD.MOV.U32 R21, RZ, RZ, R54 ;  /* 0x000000ffff157224 */ /* 0x000fe400078e0036 */
[----:B------:R-:W-:Y:S01]  /*e430*/  IMAD.MOV.U32 R20, RZ, RZ, R55 ;  /* 0x000000ffff147224 */ /* 0x000fe200078e0037 */
[----:B------:R-:W-:Y:S01]  /*e440*/  HMMA.16816.F32.BF16 R208, R16, R48, RZ ;  /* 0x0000003010d0723c */ /* 0x000fe200000418ff */
[----:B------:R-:W-:-:S02]  /*e450*/  IMAD.MOV.U32 R25, RZ, RZ, R52 ;  /* 0x000000ffff197224 */ /* 0x000fc400078e0034 */
[----:B------:R-:W-:-:S03]  /*e460*/  IMAD.MOV.U32 R24, RZ, RZ, R53 ;  /* 0x000000ffff187224 */ /* 0x000fc600078e0035 */
        /* <DEDUP_REMOVED lines=8> */
[----:B------:R-:W-:Y:S01]  /*e4f0*/  HMMA.16816.F32.BF16 R16, R16, R38, RZ ;  /* 0x000000261010723c */ /* 0x000fe200000418ff */
[----:B------:R-:W-:-:S02]  /*e500*/  IMAD.MOV.U32 R36, RZ, RZ, R212 ;  /* 0x000000ffff247224 */ /* 0x000fc400078e00d4 */
[----:B------:R-:W-:-:S03]  /*e510*/  IMAD.MOV.U32 R29, RZ, RZ, R215 ;  /* 0x000000ffff1d7224 */ /* 0x000fc600078e00d7 */
[-C--:B------:R-:W-:Y:S06]  /*e520*/  HMMA.16816.F32.BF16 R208, R8, R32.reuse, R208 ;  /* 0x0000002008d0723c */ /* 0x080fec00000418d0 */
[C---:B------:R-:W-:Y:S06]  /*e530*/  HMMA.16816.F32.BF16 R140, R4.reuse, R32, R140 ;  /* 0x00000020048c723c */ /* 0x040fec000004188c */
[----:B------:R-:W-:Y:S01]  /*e540*/  HMMA.16816.F32.BF16 R64, R4, R34, R60 ;  /* 0x000000220440723c */ /* 0x000fe2000004183c */
[----:B------:R-:W-:-:S02]  /*e550*/  IMAD.MOV.U32 R33, RZ, RZ, R213 ;  /* 0x000000ffff217224 */ /* 0x000fc400078e00d5 */
[----:B------:R-:W-:-:S03]  /*e560*/  IMAD.MOV.U32 R32, RZ, RZ, R214 ;  /* 0x000000ffff207224 */ /* 0x000fc600078e00d6 */
[C---:B------:R-:W-:Y:S06]  /*e570*/  HMMA.16816.F32.BF16 R132, R4.reuse, R30, R56 ;  /* 0x0000001e0484723c */ /* 0x040fec0000041838 */
[C---:B------:R-:W-:Y:S06]  /*e580*/  HMMA.16816.F32.BF16 R136, R4.reuse, R26, R52 ;  /* 0x0000001a0488723c */ /* 0x040fec0000041834 */
[----:B------:R-:W-:Y:S01]  /*e590*/  HMMA.16816.F32.BF16 R212, R4, R22, R12 ;  /* 0x0000001604d4723c */ /* 0x000fe2000004180c */
[----:B------:R-:W-:Y:S04]  /*e5a0*/  LDSM.16.M88.4 R4, [R238+0x2000] ;  /* 0x00200000ee04783b */ /* 0x000fe80000000200 */
[----:B------:R-:W1:Y:S01]  /*e5b0*/  LDSM.16.M88.4 R12, [R234+0x8000] ;  /* 0x00800000ea0c783b */ /* 0x000e620000000200 */
[C---:B------:R-:W-:Y:S06]  /*e5c0*/  HMMA.16816.F32.BF16 R48, R8.reuse, R34, R48 ;  /* 0x000000220830723c */ /* 0x040fec0000041830 */
[C---:B------:R-:W-:Y:S06]  /*e5d0*/  HMMA.16816.F32.BF16 R44, R8.reuse, R30, R44 ;  /* 0x0000001e082c723c */ /* 0x040fec000004182c */
[C---:B------:R-:W-:Y:S06]  /*e5e0*/  HMMA.16816.F32.BF16 R40, R8.reuse, R26, R40 ;  /* 0x0000001a0828723c */ /* 0x040fec0000041828 */
[----:B------:R-:W-:Y:S01]  /*e5f0*/  HMMA.16816.F32.BF16 R16, R8, R22, R16 ;  /* 0x000000160810723c */ /* 0x000fe20000041810 */
[----:B------:R-:W2:Y:S05]  /*e600*/  LDSM.16.M88.4 R8, [R238] ;  /* 0x00000000ee08783b */ /* 0x000eaa0000000200 */
[C---:B-1----:R-:W-:Y:S06]  /*e610*/  HMMA.16816.F32.BF16 R60, R4.reuse, R12, R140 ;  /* 0x0000000c043c723c */ /* 0x042fec000004188c */
[----:B------:R-:W-:Y:S01]  /*e620*/  HMMA.16816.F32.BF16 R52, R4, R14, R64 ;  /* 0x0000000e0434723c */ /* 0x000fe20000041840 */
[----:B------:R-:W-:-:S02]  /*e630*/  IMAD.MOV.U32 R140, RZ, RZ, R25 ;  /* 0x000000ffff8c7224 */ /* 0x000fc400078e0019 */
[----:B------:R-:W-:-:S03]  /*e640*/  IMAD.MOV.U32 R141, RZ, RZ, R24 ;  /* 0x000000ffff8d7224 */ /* 0x000fc600078e0018 */
[C---:B--2---:R-:W-:Y:S06]  /*e650*/  HMMA.16816.F32.BF16 R56, R8.reuse, R12, R208 ;  /* 0x0000000c0838723c */ /* 0x044fec00000418d0 */
[----:B------:R-:W-:Y:S01]  /*e660*/  HMMA.16816.F32.BF16 R24, R8, R14, R48 ;  /* 0x0000000e0818723c */ /* 0x000fe20000041830 */
[----:B------:R-:W1:Y:S01]  /*e670*/  LDSM.16.M88.4 R12, [R234+0x8800] ;  /* 0x00880000ea0c783b */ /* 0x000e620000000200 */
[----:B------:R-:W-:Y:S02]  /*e680*/  IMAD.MOV.U32 R209, RZ, RZ, R33 ;  /* 0x000000ffffd17224 */ /* 0x000fe400078e0021 */
[----:B------:R-:W-:-:S02]  /*e690*/  IMAD.MOV.U32 R210, RZ, RZ, R32 ;  /* 0x000000ffffd27224 */ /* 0x000fc400078e0020 */
[----:B------:R-:W-:Y:S02]  /*e6a0*/  IMAD.MOV.U32 R142, RZ, RZ, R21 ;  /* 0x000000ffff8e7224 */ /* 0x000fe400078e0015 */
[----:B------:R-:W-:Y:S02]  /*e6b0*/  IMAD.MOV.U32 R143, RZ, RZ, R20 ;  /* 0x000000ffff8f7224 */ /* 0x000fe400078e0014 */
[----:B------:R-:W-:Y:S02]  /*e6c0*/  IMAD.MOV.U32 R208, RZ, RZ, R36 ;  /* 0x000000ffffd07224 */ /* 0x000fe400078e0024 */
[----:B------:R-:W-:Y:S01]  /*e6d0*/  IMAD.MOV.U32 R211, RZ, RZ, R29 ;  /* 0x000000ffffd37224 */ /* 0x000fe200078e001d */
[----:B-1----:R-:W-:Y:S06]  /*e6e0*/  HMMA.16816.F32.BF16 R32, R8, R12, R220 ;  /* 0x0000000c0820723c */ /* 0x002fec00000418dc */
[----:B------:R-:W-:Y:S01]  /*e6f0*/  HMMA.16816.F32.BF16 R36, R4, R14, R132 ;  /* 0x0000000e0424723c */ /* 0x000fe20000041884 */
[----:B------:R-:W-:-:S05]  /*e700*/  IMAD.MOV.U32 R220, RZ, RZ, R28 ;  /* 0x000000ffffdc7224 */ /* 0x000fca00078e001c */
[----:B------:R-:W-:Y:S06]  /*e710*/  HMMA.16816.F32.BF16 R28, R4, R12, R216 ;  /* 0x0000000c041c723c */ /* 0x000fec00000418d8 */
[----:B------:R-:W-:Y:S01]  /*e720*/  HMMA.16816.F32.BF16 R20, R8, R14, R44 ;  /* 0x0000000e0814723c */ /* 0x000fe2000004182c */
[----:B------:R-:W1:Y:S01]  /*e730*/  LDSM.16.M88.4 R12, [R234+0x9000] ;  /* 0x00900000ea0c783b */ /* 0x000e620000000200 */
[----:B------:R-:W-:Y:S02]  /*e740*/  IMAD.MOV.U32 R221, RZ, RZ, R3 ;  /* 0x000000ffffdd7224 */ /* 0x000fe400078e0003 */
[----:B------:R-:W-:-:S02]  /*e750*/  IMAD.MOV.U32 R222, RZ, RZ, R2 ;  /* 0x000000ffffde7224 */ /* 0x000fc400078e0002 */
[----:B------:R-:W-:Y:S01]  /*e760*/  IMAD.MOV.U32 R223, RZ, RZ, R0 ;  /* 0x000000ffffdf7224 */ /* 0x000fe200078e0000 */
[-C--:B-1----:R-:W-:Y:S06]  /*e770*/  HMMA.16816.F32.BF16 R44, R8, R12.reuse, R208 ;  /* 0x0000000c082c723c */ /* 0x082fec00000418d0 */
[C---:B------:R-:W-:Y:S06]  /*e780*/  HMMA.16816.F32.BF16 R48, R4.reuse, R12, R224 ;  /* 0x0000000c0430723c */ /* 0x040fec00000418e0 */
[-C--:B------:R-:W-:Y:S06]  /*e790*/  HMMA.16816.F32.BF16 R132, R4, R14.reuse, R136 ;  /* 0x0000000e0484723c */ /* 0x080fec0000041888 */
[----:B------:R-:W-:Y:S01]  /*e7a0*/  HMMA.16816.F32.BF16 R64, R8, R14, R40 ;  /* 0x0000000e0840723c */ /* 0x000fe20000041828 */
[----:B------:R-:W1:Y:S05]  /*e7b0*/  LDSM.16.M88.4 R12, [R234+0x9800] ;  /* 0x00980000ea0c783b */ /* 0x000e6a0000000200 */
[C---:B-1----:R-:W-:Y:S06]  /*e7c0*/  HMMA.16816.F32.BF16 R208, R4.reuse, R12, R140 ;  /* 0x0000000c04d0723c */ /* 0x042fec000004188c */
[----:B------:R-:W-:Y:S01]  /*e7d0*/  HMMA.16816.F32.BF16 R140, R4, R14, R212 ;  /* 0x0000000e048c723c */ /* 0x000fe200000418d4 */
[----:B------:R-:W-:Y:S05]  /*e7e0*/  LDSM.16.M88.4 R4, [R237+0x2000] ;  /* 0x00200000ed04783b */ /* 0x000fea0000000200 */
[C---:B------:R-:W-:Y:S06]  /*e7f0*/  HMMA.16816.F32.BF16 R220, R8.reuse, R12, R220 ;  /* 0x0000000c08dc723c */ /* 0x040fec00000418dc */
[----:B------:R-:W-:Y:S01]  /*e800*/  HMMA.16816.F32.BF16 R136, R8, R14, R16 ;  /* 0x0000000e0888723c */ /* 0x000fe20000041810 */
[----:B------:R-:W1:Y:S04]  /*e810*/  LDSM.16.M88.4 R12, [R233] ;  /* 0x00000000e90c783b */ /* 0x000e680000000200 */
[----:B------:R-:W2:Y:S01]  /*e820*/  LDSM.16.M88.4 R8, [R237] ;  /* 0x00000000ed08783b */ /* 0x000ea20000000200 */
        /* <DEDUP_REMOVED lines=8> */
[----:B------:R-:W-:Y:S01]  /*e8b0*/  IMAD.MOV.U32 R0, RZ, RZ, R43 ;  /* 0x000000ffff007224 */ /* 0x000fe200078e002b */
[-C--:B-1----:R-:W-:Y:S06]  /*e8c0*/  HMMA.16816.F32.BF16 R224, R8, R12.reuse, R32 ;  /* 0x0000000c08e0723c */ /* 0x082fec0000041820 */
[C---:B------:R-:W-:Y:S06]  /*e8d0*/  HMMA.16816.F32.BF16 R40, R4.reuse, R12, R28 ;  /* 0x0000000c0428723c */ /* 0x040fec000004181c */
[-C--:B------:R-:W-:Y:S06]  /*e8e0*/  HMMA.16816.F32.BF16 R36, R4, R14.reuse, R36 ;  /* 0x0000000e0424723c */ /* 0x080fec0000041824 */
[----:B------:R-:W-:Y:S01]  /*e8f0*/  HMMA.16816.F32.BF16 R20, R8, R14, R20 ;  /* 0x0000000e0814723c */ /* 0x000fe20000041814 */
[----:B------:R-:W1:Y:S05]  /*e900*/  LDSM.16.M88.4 R12, [R233+0x1000] ;  /* 0x00100000e90c783b */ /* 0x000e6a0000000200 */
        /* <DEDUP_REMOVED lines=37> */
[----:B------:R-:W2:Y:S01]  /*eb60*/  LDSM.16.M88.4 R8, [R236+0x4000] ;  /* 0x00400000ec08783b */ /* 0x000ea20000000200 */
[-C--:B-1----:R-:W-:Y:S06]  /*eb70*/  HMMA.16816.F32.BF16 R220, R4, R12.reuse, R220 ;  /* 0x0000000c04dc723c */ /* 0x082fec00000418dc */
[----:B--2---:R-:W-:Y:S06]  /*eb80*/  HMMA.16816.F32.BF16 R44, R8, R12, R132 ;  /* 0x0000000c082c723c */ /* 0x004fec0000041884 */
        /* <DEDUP_REMOVED lines=11> */
[----:B------:R-:W-:Y:S01]  /*ec40*/  HMMA.16816.F32.BF16 R52, R8, R14, R28 ;  /* 0x0000000e0834723c */ /* 0x000fe2000004181c */
[----:B------:R-:W1:Y:S05]  /*ec50*/  LDSM.16.M88.4 R12, [R240] ;  /* 0x00000000f00c783b */ /* 0x000e6a0000000200 */
        /* <DEDUP_REMOVED lines=16> */
[-C--:B-1----:R-:W-:Y:S06]  /*ed60*/  HMMA.16816.F32.BF16 R224, R8, R12.reuse, R216 ;  /* 0x0000000c08e0723c */ /* 0x082fec00000418d8 */
[C---:B------:R-:W-:Y:S06]  /*ed70*/  HMMA.16816.F32.BF16 R40, R4.reuse, R12, R208 ;  /* 0x0000000c0428723c */ /* 0x040fec00000418d0 */
[-C--:B------:R-:W-:Y:S06]  /*ed80*/  HMMA.16816.F32.BF16 R56, R4, R14.reuse, R140 ;  /* 0x0000000e0438723c */ /* 0x080fec000004188c */
[----:B------:R-:W-:Y:S01]  /*ed90*/  HMMA.16816.F32.BF16 R44, R8, R14, R132 ;  /* 0x0000000e082c723c */ /* 0x000fe20000041884 */
[----:B------:R-:W1:Y:S06]  /*eda0*/  LDSM.16.M88.4 R12, [R234+0xb000] ;  /* 0x00b00000ea0c783b */ /* 0x000e6c0000000200 */
[----:B------:R-:W-:-:S02]  /*edb0*/  IMAD.MOV.U32 R132, RZ, RZ, R220 ;  /* 0x000000ffff847224 */ /* 0x000fc400078e00dc */
[-C--:B-1----:R-:W-:Y:S06]  /*edc0*/  HMMA.16816.F32.BF16 R220, R8, R12.reuse, R212 ;  /* 0x0000000c08dc723c */ /* 0x082fec00000418d4 */
[C---:B------:R-:W-:Y:S06]  /*edd0*/  HMMA.16816.F32.BF16 R212, R4.reuse, R12, R64 ;  /* 0x0000000c04d4723c */ /* 0x040fec0000041840 */
[-C--:B------:R-:W-:Y:S06]  /*ede0*/  HMMA.16816.F32.BF16 R208, R4, R14.reuse, R60 ;  /* 0x0000000e04d0723c */ /* 0x080fec000004183c */
[----:B------:R-:W-:Y:S01]  /*edf0*/  HMMA.16816.F32.BF16 R140, R8, R14, R52 ;  /* 0x0000000e088c723c */ /* 0x000fe20000041834 */
[----:B------:R-:W1:Y:S01]  /*ee00*/  LDSM.16.M88.4 R12, [R234+0xb800] ;  /* 0x00b80000ea0c783b */ /* 0x000e620000000200 */
[----:B------:R-:W-:-:S02]  /*ee10*/  IMAD.MOV.U32 R133, RZ, RZ, R3 ;  /* 0x000000ffff857224 */ /* 0x000fc400078e0003 */
[----:B------:R-:W-:Y:S02]  /*ee20*/  IMAD.MOV.U32 R134, RZ, RZ, R2 ;  /* 0x000000ffff867224 */ /* 0x000fe400078e0002 */
[----:B------:R-:W-:Y:S01]  /*ee30*/  IMAD.MOV.U32 R135, RZ, RZ, R0 ;  /* 0x000000ffff877224 */ /* 0x000fe200078e0000 */
[C---:B-1----:R-:W-:Y:S06]  /*ee40*/  HMMA.16816.F32.BF16 R136, R4.reuse, R14, R24 ;  /* 0x0000000e0488723c */ /* 0x042fec0000041818 */
[-C--:B------:R-:W-:Y:S01]  /*ee50*/  HMMA.16816.F32.BF16 R216, R4, R12.reuse, R48 ;  /* 0x0000000c04d8723c */ /* 0x080fe20000041830 */
        /* <DEDUP_REMOVED lines=20> */
[----:B------:R-:W2:Y:S01]  /*efa0*/  S2R R3, SR_TID.X ;  /* 0x0000000000037919 */ /* 0x000ea20000002100 */
[----:B------:R-:W-:Y:S01]  /*efb0*/  IMAD.U32 R0, RZ, RZ, UR18 ;  /* 0x00000012ff007e24 */ /* 0x000fe2000f8e00ff */
[----:B------:R-:W-:Y:S01]  /*efc0*/  UISETP.GT.AND UP0, UPT, UR18, UR13, UPT ;  /* 0x0000000d1200728c */ /* 0x000fe2000bf04270 */
[----:B------:R-:W-:-:S04]  /*efd0*/  DEPBAR.LE SB0, 0x0 ;  /* 0x000080000000791a */ /* 0x000fc80000000000 */
[----:B------:R-:W3:Y:S01]  /*efe0*/  LDL R140, [R1] ;  /* 0x00000000018c7983 */ /* 0x000ee20000100800 */
[C---:B-1----:R-:W-:Y:S06]  /*eff0*/  HMMA.16816.F32.BF16 R216, R4.reuse, R12, R216 ;  /* 0x0000000c04d8723c */ /* 0x042fec00000418d8 */
[----:B------:R-:W-:Y:S01]  /*f000*/  HMMA.16816.F32.BF16 R136, R4, R14, R136 ;  /* 0x0000000e0488723c */ /* 0x000fe20000041888 */
[----:B------:R-:W4:Y:S01]  /*f010*/  LDL R4, [R1+0x4] ;  /* 0x0000040001047983 */ /* 0x000f220000100800 */
[----:B--2---:R-:W-:-:S05]  /*f020*/  IMAD.SHL.U32 R3, R3, 0x2, RZ ;  /* 0x0000000203037824 */ /* 0x004fca00078e00ff */
[----:B------:R-:W-:-:S05]  /*f030*/  LOP3.LUT R3, R3, 0x6, RZ, 0xc0, !PT ;  /* 0x0000000603037812 */ /* 0x000fca00078ec0ff */
[----:B------:R-:W-:-:S04]  /*f040*/  IMAD R0, R0, 0x40, R3 ;  /* 0x0000004000007824 */ /* 0x000fc800078e0203 */
[----:B------:R-:W-:-:S05]  /*f050*/  VIADD R2, R0, 0x1 ;  /* 0x0000000100027836 */ /* 0x000fca0000000000 */
[C---:B------:R-:W-:Y:S02]  /*f060*/  ISETP.GE.AND P6, PT, R2.reuse, R252, PT ;  /* 0x000000fc0200720c */ /* 0x040fe40003fc6270 */
[C---:B------:R-:W-:Y:S02]  /*f070*/  ISETP.GE.AND P5, PT, R2.reuse, R251, PT ;  /* 0x000000fb0200720c */ /* 0x040fe40003fa6270 */
[C---:B------:R-:W-:Y:S02]  /*f080*/  ISETP.LT.OR P6, PT, R2.reuse, R248, P6 ;  /* 0x000000f80200720c */ /* 0x040fe400037c1670 */
[----:B------:R-:W-:Y:S01]  /*f090*/  ISETP.LT.OR P5, PT, R2, R247, P5 ;  /* 0x000000f70200720c */ /* 0x000fe20002fa1670 */
[C---:B------:R-:W-:Y:S06]  /*f0a0*/  HMMA.16816.F32.BF16 R28, R8.reuse, R12, R24 ;  /* 0x0000000c081c723c */ /* 0x040fec0000041818 */
[----:B------:R-:W-:Y:S01]  /*f0b0*/  HMMA.16816.F32.BF16 R16, R8, R14, R16 ;  /* 0x0000000e0810723c */ /* 0x000fe20000041810 */
[----:B------:R-:W-:-:S04]  /*f0c0*/  ISETP.GE.AND P2, PT, R0, R252, PT ;  /* 0x000000fc0000720c */ /* 0x000fc80003f46270 */
[C---:B------:R-:W-:Y:S02]  /*f0d0*/  ISETP.LT.OR P2, PT, R0.reuse, R248, P2 ;  /* 0x000000f80000720c */ /* 0x040fe40001741670 */
[----:B------:R-:W-:Y:S02]  /*f0e0*/  ISETP.GE.AND P3, PT, R0, R251, PT ;  /* 0x000000fb0000720c */ /* 0x000fe40003f66270 */
[----:B------:R-:W-:Y:S02]  /*f0f0*/  FSEL R6, R20, -INF , !P2 ;  /* 0xff80000014067808 */ /* 0x000fe40005000000 */
[----:B------:R-:W-:-:S04]  /*f100*/  ISETP.LT.OR P3, PT, R0, R247, P3 ;  /* 0x000000f70000720c */ /* 0x000fc80001f61670 */
[----:B------:R-:W-:Y:S02]  /*f110*/  FSEL R9, R22, -INF , !P3 ;  /* 0xff80000016097808 */ /* 0x000fe40005800000 */
[----:B------:R-:W-:Y:S02]  /*f120*/  FSEL R5, R21, -INF , !P6 ;  /* 0xff80000015057808 */ /* 0x000fe40007000000 */
[----:B------:R-:W-:Y:S01]  /*f130*/  FSEL R11, R23, -INF , !P5 ;  /* 0xff800000170b7808 */ /* 0x000fe20006800000 */
[----:B------:R-:W-:Y:S01]  /*f140*/  BAR.SYNC.DEFER_BLOCKING 0x0 ;  /* 0x0000000000007b1d */ /* 0x000fe20000010000 */
[----:B---3--:R-:W-:-:S04]  /*f150*/  ISETP.GE.AND P4, PT, R2, R140, PT ;  /* 0x0000008c0200720c */ /* 0x008fc80003f86270 */
[C---:B------:R-:W-:Y:S02]  /*f160*/  ISETP.LT.OR P4, PT, R2.reuse, R249, P4 ;  /* 0x000000f90200720c */ /* 0x040fe40002781670 */
[-C--:B----4-:R-:W-:Y:S02]  /*f170*/  ISETP.GE.AND P0, PT, R2, R4.reuse, PT ;  /* 0x000000040200720c */ /* 0x090fe40003f06270 */
[----:B------:R-:W-:Y:S02]  /*f180*/  ISETP.GE.AND P1, PT, R0, R4, PT ;  /* 0x000000040000720c */ /* 0x000fe40003f26270 */
[-C--:B------:R-:W-:Y:S01]  /*f190*/  ISETP.LT.OR P0, PT, R2, R250.reuse, P0 ;  /* 0x000000fa0200720c */ /* 0x080fe20000701670 */
[C---:B------:R-:W-:Y:S01]  /*f1a0*/  VIADD R2, R0.reuse, 0x8 ;  /* 0x0000000800027836 */ /* 0x040fe20000000000 */
[----:B------:R-:W-:-:S04]  /*f1b0*/  ISETP.LT.OR P1, PT, R0, R250, P1 ;  /* 0x000000fa0000720c */ /* 0x000fc80000f21670 */
[----:B------:R-:W-:Y:S02]  /*f1c0*/  FSEL R13, R64, -INF , !P1 ;  /* 0xff800000400d7808 */ /* 0x000fe40004800000 */
[----:B------:R-:W-:-:S04]  /*f1d0*/  ISETP.GE.AND P1, PT, R2, R251, PT ;  /* 0x000000fb0200720c */ /* 0x000fc80003f26270 */
[----:B------:R-:W-:-:S04]  /*f1e0*/  ISETP.LT.OR P1, PT, R2, R247, P1 ;  /* 0x000000f70200720c */ /* 0x000fc80000f21670 */
[----:B------:R-:W-:Y:S02]  /*f1f0*/  FSEL R14, R34, -INF , !P1 ;  /* 0xff800000220e7808 */ /* 0x000fe40004800000 */
[----:B------:R-:W2:Y:S01]  /*f200*/  LDL R34, [R1+0x18] ;  /* 0x0000180001227983 */ /* 0x000ea20000100800 */
[----:B------:R-:W-:-:S04]  /*f210*/  ISETP.GE.AND P2, PT, R0, R140, PT ;  /* 0x0000008c0000720c */ /* 0x000fc80003f46270 */
[----:B------:R-:W-:Y:S02]  /*f220*/  ISETP.LT.OR P2, PT, R0, R249, P2 ;  /* 0x000000f90000720c */ /* 0x000fe40001741670 */
[----:B------:R-:W-:Y:S02]  /*f230*/  FSEL R22, R65, -INF , !P0 ;  /* 0xff80000041167808 */ /* 0x000fe40004000000 */
[----:B------:R-:W-:Y:S02]  /*f240*/  FSEL R20, R66, -INF , !P2 ;  /* 0xff80000042147808 */ /* 0x000fe40005000000 */
[C---:B------:R-:W-:Y:S02]  /*f250*/  ISETP.GE.AND P3, PT, R2.reuse, R252, PT ;  /* 0x000000fc0200720c */ /* 0x040fe40003f66270 */
[C---:B------:R-:W-:Y:S02]  /*f260*/  ISETP.GE.AND P2, PT, R2.reuse, R4, PT ;  /* 0x000000040200720c */ /* 0x040fe40003f46270 */
[----:B------:R-:W-:-:S02]  /*f270*/  ISETP.GE.AND P0, PT, R2, R140, PT ;  /* 0x0000008c0200720c */ /* 0x000fc40003f06270 */
[C---:B------:R-:W-:Y:S02]  /*f280*/  ISETP.LT.OR P3, PT, R2.reuse, R248, P3 ;  /* 0x000000f80200720c */ /* 0x040fe40001f61670 */
[C---:B------:R-:W-:Y:S02]  /*f290*/  ISETP.LT.OR P2, PT, R2.reuse, R250, P2 ;  /* 0x000000fa0200720c */ /* 0x040fe40001741670 */
[----:B------:R-:W-:Y:S01]  /*f2a0*/  ISETP.LT.OR P0, PT, R2, R249, P0 ;  /* 0x000000f90200720c */ /* 0x000fe20000701670 */
[----:B------:R-:W-:Y:S01]  /*f2b0*/  VIADD R2, R0, 0x9 ;  /* 0x0000000900027836 */ /* 0x000fe20000000000 */
        /* <DEDUP_REMOVED lines=11> */
[----:B------:R-:W-:Y:S02]  /*f370*/  FSEL R21, R60, -INF , !P2 ;  /* 0xff8000003c157808 */ /* 0x000fe40005000000 */
[----:B------:R-:W-:Y:S02]  /*f380*/  FSEL R24, R62, -INF , !P0 ;  /* 0xff8000003e187808 */ /* 0x000fe40004000000 */
[----:B------:R-:W-:Y:S02]  /*f390*/  FSEL R23, R61, -INF , !P4 ;  /* 0xff8000003d177808 */ /* 0x000fe40006000000 */
[C---:B------:R-:W-:Y:S02]  /*f3a0*/  ISETP.GE.AND P1, PT, R2.reuse, R252, PT ;  /* 0x000000fc0200720c */ /* 0x040fe40003f26270 */
[----:B------:R-:W-:-:S02]  /*f3b0*/  ISETP.GE.AND P2, PT, R2, R251, PT ;  /* 0x000000fb0200720c */ /* 0x000fc40003f46270 */
[C---:B------:R-:W-:Y:S02]  /*f3c0*/  ISETP.GE.AND P0, PT, R2.reuse, R4, PT ;  /* 0x000000040200720c */ /* 0x040fe40003f06270 */
[C---:B------:R-:W-:Y:S02]  /*f3d0*/  ISETP.GE.AND P4, PT, R2.reuse, R140, PT ;  /* 0x0000008c0200720c */ /* 0x040fe40003f86270 */
[C---:B------:R-:W-:Y:S02]  /*f3e0*/  ISETP.LT.OR P1, PT, R2.reuse, R248, P1 ;  /* 0x000000f80200720c */ /* 0x040fe40000f21670 */
[C---:B------:R-:W-:Y:S02]  /*f3f0*/  ISETP.LT.OR P2, PT, R2.reuse, R247, P2 ;  /* 0x000000f70200720c */ /* 0x040fe40001741670 */
[C---:B------:R-:W-:Y:S02]  /*f400*/  ISETP.LT.OR P0, PT, R2.reuse, R250, P0 ;  /* 0x000000fa0200720c */ /* 0x040fe40000701670 */
[----:B------:R-:W-:Y:S01]  /*f410*/  ISETP.LT.OR P4, PT, R2, R249, P4 ;  /* 0x000000f90200720c */ /* 0x000fe20002781670 */
[----:B------:R-:W-:Y:S01]  /*f420*/  VIADD R2, R0, 0x11 ;  /* 0x0000001100027836 */ /* 0x000fe20000000000 */
        /* <DEDUP_REMOVED lines=85> */
[----:B------:R-:W-:Y:S01]  /*f980*/  ISETP.GE.AND P4, PT, R2, R140, PT ;  /* 0x0000008c0200720c */ /* 0x000fe20003f86270 */
[----:B------:R-:W-:Y:S01]  /*f990*/  VIADD R3, R0, 0x30 ;  /* 0x0000003000037836 */ /* 0x000fe20000000000 */
        /* <DEDUP_REMOVED lines=8> */
[CC--:B------:R-:W-:Y:S02]  /*fa20*/  ISETP.GE.AND P6, PT, R3.reuse, R252.reuse, PT ;  /* 0x000000fc0300720c */ /* 0x0c0fe40003fc6270 */
[C---:B------:R-:W-:Y:S02]  /*fa30*/  ISETP.GE.AND P0, PT, R3.reuse, R251, PT ;  /* 0x000000fb0300720c */ /* 0x040fe40003f06270 */
[----:B------:R-:W-:Y:S02]  /*fa40*/  ISETP.GE.AND P2, PT, R2, R252, PT ;  /* 0x000000fc0200720c */ /* 0x000fe40003f46270 */
[----:B------:R-:W-:-:S02]  /*fa50*/  ISETP.LT.OR P6, PT, R3, R248, P6 ;  /* 0x000000f80300720c */ /* 0x000fc400037c1670 */
[----:B------:R-:W-:Y:S02]  /*fa60*/  ISETP.LT.OR P0, PT, R3, R247, P0 ;  /* 0x000000f70300720c */ /* 0x000fe40000701670 */
[----:B------:R-:W-:Y:S02]  /*fa70*/  ISETP.LT.OR P2, PT, R2, R248, P2 ;  /* 0x000000f80200720c */ /* 0x000fe40001741670 */
[----:B------:R-:W-:Y:S02]  /*fa80*/  FSEL R214, R208, -INF , !P1 ;  /* 0xff800000d0d67808 */ /* 0x000fe40004800000 */
[----:B------:R-:W-:Y:S02]  /*fa90*/  FSEL R210, R28, -INF , !P6 ;  /* 0xff8000001cd27808 */ /* 0x000fe40007000000 */
[----:B------:R-:W-:Y:S02]  /*faa0*/  FSEL R226, R30, -INF , !P0 ;  /* 0xff8000001ee27808 */ /* 0x000fe40004000000 */
[----:B------:R-:W-:-:S02]  /*fab0*/  FSEL R208, R29, -INF , !P2 ;  /* 0xff8000001dd07808 */ /* 0x000fc40005000000 */
[C---:B------:R-:W-:Y:S02]  /*fac0*/  ISETP.GE.AND P6, PT, R2.reuse, R251, PT ;  /* 0x000000fb0200720c */ /* 0x040fe40003fc6270 */
[C---:B------:R-:W-:Y:S02]  /*fad0*/  ISETP.GE.AND P0, PT, R2.reuse, R4, PT ;  /* 0x000000040200720c */ /* 0x040fe40003f06270 */
[C---:B------:R-:W-:Y:S02]  /*fae0*/  ISETP.GE.AND P2, PT, R2.reuse, R140, PT ;  /* 0x0000008c0200720c */ /* 0x040fe40003f46270 */
[C---:B------:R-:W-:Y:S02]  /*faf0*/  ISETP.LT.OR P6, PT, R2.reuse, R247, P6 ;  /* 0x000000f70200720c */ /* 0x040fe400037c1670 */
[C---:B------:R-:W-:Y:S02]  /*fb00*/  ISETP.LT.OR P0, PT, R2.reuse, R250, P0 ;  /* 0x000000fa0200720c */ /* 0x040fe40000701670 */
[----:B------:R-:W-:Y:S01]  /*fb10*/  ISETP.LT.OR P2, PT, R2, R249, P2 ;  /* 0x000000f90200720c */ /* 0x000fe20001741670 */
[C---:B------:R-:W-:Y:S01]  /*fb20*/  VIADD R2, R0.reuse, 0x38 ;  /* 0x0000003800027836 */ /* 0x040fe20000000000 */
[----:B------:R-:W-:Y:S01]  /*fb30*/  ISETP.GE.AND P1, PT, R3, R4, PT ;  /* 0x000000040300720c */ /* 0x000fe20003f26270 */
[----:B------:R-:W-:Y:S01]  /*fb40*/  VIADD R0, R0, 0x39 ;  /* 0x0000003900007836 */ /* 0x000fe20000000000 */
[----:B------:R-:W-:-:S02]  /*fb50*/  FSEL R209, R209, -INF , !P5 ;  /* 0xff800000d1d17808 */ /* 0x000fc40006800000 */
[----:B------:R-:W-:Y:S02]  /*fb60*/  ISETP.LT.OR P1, PT, R3, R250, P1 ;  /* 0x000000fa0300720c */ /* 0x000fe40000f21670 */
[----:B------:R-:W-:Y:S02]  /*fb70*/  ISETP.GE.AND P5, PT, R2, R252, PT ;  /* 0x000000fc0200720c */ /* 0x000fe40003fa6270 */
[----:B------:R-:W-:Y:S02]  /*fb80*/  FSEL R217, R217, -INF , !P0 ;  /* 0xff800000d9d97808 */ /* 0x000fe40004000000 */
[----:B------:R-:W-:Y:S02]  /*fb90*/  PLOP3.LUT P0, PT, PT, PT, UP0, 0x80, 0x0 ;  /* 0x000000000000781c */ /* 0x000fe40003f0f008 */
[----:B------:R-:W-:Y:S02]  /*fba0*/  FSEL R225, R31, -INF , !P6 ;  /* 0xff8000001fe17808 */ /* 0x000fe40007000000 */
[----:B------:R-:W-:-:S02]  /*fbb0*/  FSEL R223, R216, -INF , !P1 ;  /* 0xff800000d8df7808 */ /* 0x000fc40004800000 */
[C---:B------:R-:W-:Y:S02]  /*fbc0*/  ISETP.LT.OR P5, PT, R2.reuse, R248, P5 ;  /* 0x000000f80200720c */ /* 0x040fe40002fa1670 */
[----:B------:R-:W-:Y:S02]  /*fbd0*/  ISETP.GE.AND P6, PT, R2, R251, PT ;  /* 0x000000fb0200720c */ /* 0x000fe40003fc6270 */
[----:B------:R-:W-:Y:S02]  /*fbe0*/  ISETP.GE.AND P1, PT, R0, R252, PT ;  /* 0x000000fc0000720c */ /* 0x000fe40003f26270 */
[----:B------:R-:W-:Y:S02]  /*fbf0*/  FSEL R39, R16, -INF , !P5 ;  /* 0xff80000010277808 */ /* 0x000fe40006800000 */
[----:B------:R-:W-:Y:S02]  /*fc00*/  ISETP.LT.OR P6, PT, R2, R247, P6 ;  /* 0x000000f70200720c */ /* 0x000fe400037c1670 */
[----:B------:R-:W-:-:S02]  /*fc10*/  ISETP.LT.OR P1, PT, R0, R248, P1 ;  /* 0x000000f80000720c */ /* 0x000fc40000f21670 */
[----:B------:R-:W-:Y:S02]  /*fc20*/  ISETP.GE.AND P5, PT, R0, R251, PT ;  /* 0x000000fb0000720c */ /* 0x000fe40003fa6270 */
[----:B------:R-:W-:Y:S02]  /*fc30*/  FSEL R213, R38, -INF , !P3 ;  /* 0xff80000026d57808 */ /* 0x000fe40005800000 */
[----:B------:R-:W-:Y:S02]  /*fc40*/  FSEL R216, R18, -INF , !P6 ;  /* 0xff80000012d87808 */ /* 0x000fe40007000000 */
[----:B------:R-:W-:Y:S02]  /*fc50*/  FSEL R38, R17, -INF , !P1 ;  /* 0xff80000011267808 */ /* 0x000fe40004800000 */
[----:B------:R-:W-:Y:S02]  /*fc60*/  ISETP.LT.OR P5, PT, R0, R247, P5 ;  /* 0x000000f70000720c */ /* 0x000fe40002fa1670 */
[----:B------:R-:W-:-:S02]  /*fc70*/  ISETP.GE.AND P3, PT, R3, R140, PT ;  /* 0x0000008c0300720c */ /* 0x000fc40003f66270 */
[C---:B------:R-:W-:Y:S02]  /*fc80*/  ISETP.GE.AND P6, PT, R2.reuse, R4, PT ;  /* 0x000000040200720c */ /* 0x040fe40003fc6270 */
[C---:B------:R-:W-:Y:S02]  /*fc90*/  ISETP.GE.AND P1, PT, R2.reuse, R140, PT ;  /* 0x0000008c0200720c */ /* 0x040fe40003f26270 */
[----:B------:R-:W-:Y:S02]  /*fca0*/  FSEL R215, R19, -INF , !P5 ;  /* 0xff80000013d77808 */ /* 0x000fe40006800000 */
[-C--:B------:R-:W-:Y:S02]  /*fcb0*/  ISETP.LT.OR P3, PT, R3, R249.reuse, P3 ;  /* 0x000000f90300720c */ /* 0x080fe40001f61670 */
[C---:B------:R-:W-:Y:S02]  /*fcc0*/  ISETP.LT.OR P6, PT, R2.reuse, R250, P6 ;  /* 0x000000fa0200720c */ /* 0x040fe400037c1670 */
[----:B------:R-:W-:-:S02]  /*fcd0*/  ISETP.LT.OR P1, PT, R2, R249, P1 ;  /* 0x000000f90200720c */ /* 0x000fc40000f21670 */
[----:B------:R-:W-:Y:S02]  /*fce0*/  ISETP.GE.AND P5, PT, R0, R4, PT ;  /* 0x000000040000720c */ /* 0x000fe40003fa6270 */
[----:B--2---:R-:W-:Y:S01]  /*fcf0*/  FMNMX.FTZ R10, R34, R6, !PT ;  /* 0x00000006220a7209 */ /* 0x004fe20007810000 */
[----:B------:R-:W-:Y:S10]  /*fd00*/  @!P0 BRA `(.L_x_544) ;  /* 0x0000000000988947 */ /* 0x000ff40003800000 */
[----:B------:R-:W2:Y:S04]  /*fd10*/  LDL R4, [R1+0x8] ;  /* 0x0000080001047983 */ /* 0x000ea80000100800 */
[----:B------:R-:W3:Y:S04]  /*fd20*/  LDL.64 R132, [R1+0x68] ;  /* 0x0000680001847983 */ /* 0x000ee80000100a00 */
[----:B------:R-:W4:Y:S01]  /*fd30*/  LDL.64 R32, [R1+0x60] ;  /* 0x0000600001207983 */ /* 0x000f220000100a00 */
[----:B------:R-:W-:-:S04]  /*fd40*/  UIADD3 UR19, UR19, -0x4, URZ ;  /* 0xfffffffc13137890 */ /* 0x000fc8000fffe03f */
[----:B------:R-:W-:Y:S02]  /*fd50*/  USHF.R.S32.HI UR4, URZ, 0x1f, UR19 ;  /* 0x0000001f3f047899 */ /* 0x000fe40008011413 */
[----:B------:R-:W-:Y:S02]  /*fd60*/  UIMAD.WIDE.U32 UR10, UR19, UR8, URZ ;  /* 0x00000008130a72a5 */ /* 0x000fe4000f8e003f */
[----:B------:R-:W-:-:S04]  /*fd70*/  UIMAD UR4, UR4, UR8, URZ ;  /* 0x00000008040472a4 */ /* 0x000fc8000f8e023f */
[----:B------:R-:W-:Y:S01]  /*fd80*/  UIMAD UR4, UR19, UR9, UR4 ;  /* 0x00000009130472a4 */ /* 0x000fe2000f8e0204 */
[----:B------:R-:W-:-:S03]  /*fd90*/  IMAD.U32 R3, RZ, RZ, UR10 ;  /* 0x0000000aff037e24 */ /* 0x000fc6000f8e00ff */
[----:B------:R-:W-:-:S06]  /*fda0*/  UIADD3 UR4, UR11, UR4, URZ ;  /* 0x000000040b047290 */ /* 0x000fcc000fffe03f */
[----:B------:R-:W-:Y:S01]  /*fdb0*/  IMAD.U32 R2, RZ, RZ, UR4 ;  /* 0x00000004ff027e24 */ /* 0x000fe2000f8e00ff */
[----:B------:R-:W-:Y:S01]  /*fdc0*/  ULDC.64 UR4, c[0x0][0x218] ;  /* 0x0000860000047ab9 */ /* 0x000fe20000000a00 */
[----:B--2---:R-:W-:Y:S02]  /*fdd0*/  IMAD.MOV.U32 R27, RZ, RZ, R4 ;  /* 0x000000ffff1b7224 */ /* 0x004fe400078e0004 */
[----:B------:R-:W-:Y:S01]  /*fde0*/  IMAD.U32 R4, RZ, RZ, UR10 ;  /* 0x0000000aff047e24 */ /* 0x000fe2000f8e00ff */
[----:B---3--:R-:W-:-:S04]  /*fdf0*/  LEA R3, P0, R3, R132, 0x6 ;  /* 0x0000008403037211 */ /* 0x008fc800078030ff */
[----:B----4-:R-:W-:Y:S02]  /*fe00*/  LEA.HI.X R4, R4, R33, R2, 0x6, P0 ;  /* 0x0000002104047211 */ /* 0x010fe400000f3402 */
[----:B------:R-:W-:Y:S01]  /*fe10*/  LEA R2, P0, R3, UR4, 0x1 ;  /* 0x0000000403027c11 */ /* 0x000fe2000f8008ff */
[----:B------:R-:W-:-:S03]  /*fe20*/  USHF.L.U32 UR4, UR8, 0x5, URZ ;  /* 0x0000000508047899 */ /* 0x000fc6000800063f */
[----:B------:R-:W-:Y:S01]  /*fe30*/  LEA.HI.X R3, R3, UR5, R4, 0x1, P0 ;  /* 0x0000000503037c11 */ /* 0x000fe200080f0c04 */
[----:B------:R-:W-:-:S04]  /*fe40*/  USHF.L.U64.HI UR5, UR8, 0x5, UR9 ;  /* 0x0000000508057899 */ /* 0x000fc80008010209 */
[----:B------:R-:W-:Y:S01]  /*fe50*/  @!PT LDS RZ, [RZ] ;  /* 0x00000000fffff984 */ /* 0x000fe20000000800 */
[----:B------:R-:W-:Y:S01]  /*fe60*/  @!PT LDS RZ, [RZ] ;  /* 0x00000000fffff984 */ /* 0x000fe20000000800 */
[----:B------:R-:W-:Y:S01]  /*fe70*/  @!PT LDS RZ, [RZ] ;  /* 0x00000000fffff984 */ /* 0x000fe20000000800 */
        /* <DEDUP_REMOVED lines=15> */
.L_x_544:
[----:B------:R-:W2:Y:S04]  /*ff70*/  LDL.LU R12, [R1+0xc] ;  /* 0x00000c00010c7983 */ /* 0x000ea80000300800 */
[----:B------:R-:W3:Y:S04]  /*ff80*/  LDL.LU R4, [R1+0x28] ;  /* 0x0000280001047983 */ /* 0x000ee80000300800 */
[----:B-1----:R-:W4:Y:S04]  /*ff90*/  LDL.LU R3, [R1+0x24] ;  /* 0x0000240001037983 */ /* 0x002f280000300800 */
[----:B------:R-:W4:Y:S04]  /*ffa0*/  LDL.LU R2, [R1+0x48] ;  /* 0x0000480001027983 */ /* 0x000f280000300800 */
[----:B------:R-:W4:Y:S04]  /*ffb0*/  LDL.LU R17, [R1+0x14] ;  /* 0x0000140001117983 */ /* 0x000f280000300800 */
[----:B------:R-:W4:Y:S01]  /*ffc0*/  LDL.LU R16, [R1+0x10] ;  /* 0x0000100001107983 */ /* 0x000f220000300800 */
[----:B------:R-:W-:-:S02]  /*ffd0*/  ISETP.GE.AND P0, PT, R0, R140, PT ;  /* 0x0000008c0000720c */ /* 0x000fc40003f06270 */
[C---:B------:R-:W-:Y:S01]  /*ffe0*/  ISETP.LT.OR P5, PT, R0.reuse, R250, P5 ;  /* 0x000000fa0000720c */ /* 0x040fe20002fa1670 */
[----:B------:R-:W-:Y:S01]  /*fff0*/  STL [R1+0x7c], R235 ;  /* 0x00007ceb01007387 */ /* 0x000fe20000100800 */
[----:B------:R-:W-:Y:S02]  /*10000*/  ISETP.LT.OR P0, PT, R0, R249, P0 ;  /* 0x000000f90000720c */ /* 0x000fe40000701670 */
[----:B------:R-:W-:Y:S01]  /*10010*/  FSEL R133, R136, -INF , !P6 ;  /* 0xff80000088857808 */ /* 0x000fe20007000000 */
[----:B------:R-:W-:Y:S01]  /*10020*/  STL [R1+0x78], R234 ;  /* 0x000078ea01007387 */ /* 0x000fe20000100800 */
[----:B------:R-:W-:Y:S02]  /*10030*/  FSEL R132, R137, -INF , !P5 ;  /* 0xff80000089847808 */ /* 0x000fe40006800000 */
[----:B------:R-:W-:Y:S01]  /*10040*/  FSEL R211, R211, -INF , !P4 ;  /* 0xff800000d3d37808 */ /* 0x000fe20006000000 */
[----:B------:R-:W-:Y:S01]  /*10050*/  STL [R1+0x74], R233 ;  /* 0x000074e901007387 */ /* 0x000fe20000100800 */
[----:B------:R-:W-:-:S02]  /*10060*/  FSEL R218, R218, -INF , !P3 ;  /* 0xff800000dada7808 */ /* 0x000fc40005800000 */
[----:B------:R-:W-:Y:S01]  /*10070*/  FSEL R219, R219, -INF , !P2 ;  /* 0xff800000dbdb7808 */ /* 0x000fe20005000000 */
[----:B------:R-:W-:Y:S01]  /*10080*/  STL [R1+0x70], R228 ;  /* 0x000070e401007387 */ /* 0x000fe20000100800 */
[----:B------:R-:W-:Y:S02]  /*10090*/  FSEL R138, R138, -INF , !P1 ;  /* 0xff8000008a8a7808 */ /* 0x000fe40004800000 */
[----:B------:R-:W-:Y:S02]  /*100a0*/  FSEL R139, R139, -INF , !P0 ;  /* 0xff8000008b8b7808 */ /* 0x000fe40004000000 */
[----:B--2---:R-:W-:Y:S02]  /*100b0*/  MOV R32, R12 ;  /* 0x0000000c00207202 */ /* 0x004fe40000000f00 */
[----:B---3--:R-:W-:Y:S02]  /*100c0*/  MOV R19, R4 ;  /* 0x0000000400137202 */ /* 0x008fe40000000f00 */
[----:B----4-:R-:W-:-:S02]  /*100d0*/  MOV R30, R3 ;  /* 0x00000003001e7202 */ /* 0x010fc40000000f00 */
[----:B------:R-:W-:Y:S02]  /*100e0*/  MOV R29, R2 ;  /* 0x00000002001d7202 */ /* 0x000fe40000000f00 */
        /* <DEDUP_REMOVED lines=35> */
[----:B------:R-:W-:Y:S01]  /*10320*/  FMNMX.FTZ R2, R215, R3, !PT ;  /* 0x00000003d7027209 */ /* 0x000fe20007810000 */
[----:B------:R-:W1:Y:S01]  /*10330*/  SHFL.BFLY PT, R10, R0, 0x2, 0x1f ;  /* 0x0c401f00000a7f89 */ /* 0x000e6200000e0000 */
[----:B------:R-:W-:Y:S02]  /*10340*/  FMNMX.FTZ R3, R32, R20, !PT ;  /* 0x0000001420037209 */ /* 0x000fe40007810000 */
[----:B------:R-:W-:Y:S01]  /*10350*/  FMNMX.FTZ R4, R62, R4, !PT ;  /* 0x000000043e047209 */ /* 0x000fe20007810000 */
[----:B------:R-:W2:Y:S01]  /*10360*/  SHFL.BFLY PT, R12, R2, 0x2, 0x1f ;  /* 0x0c401f00020c7f89 */ /* 0x000ea200000e0000 */
        /* <DEDUP_REMOVED lines=11> */
[----:B-1----:R-:W-:Y:S02]  /*10420*/  FMNMX.FTZ R0, R0, R10, !PT ;  /* 0x0000000a00007209 */ /* 0x002fe40007810000 */
[----:B------:R-:W-:Y:S02]  /*10430*/  FMNMX.FTZ R4, R209, R4, !PT ;  /* 0x00000004d1047209 */ /* 0x000fe40007810000 */
[----:B------:R-:W-:Y:S01]  /*10440*/  FMNMX.FTZ R3, R51, R3, !PT ;  /* 0x0000000333037209 */ /* 0x000fe20007810000 */
[----:B------:R-:W1:Y:S01]  /*10450*/  SHFL.BFLY PT, R10, R0, 0x1, 0x1f ;  /* 0x0c201f00000a7f89 */ /* 0x000e6200000e0000 */
        /* <DEDUP_REMOVED lines=8> */
[----:B--2---:R-:W-:Y:S01]  /*104e0*/  FMNMX.FTZ R2, R2, R12, !PT ;  /* 0x0000000c02027209 */ /* 0x004fe20007810000 */
[----:B------:R-:W2:Y:S01]  /*104f0*/  SHFL.BFLY PT, R3, R135, 0x2, 0x1f ;  /* 0x0c401f0087037f89 */ /* 0x000ea200000e0000 */
[----:B------:R-:W-:Y:S02]  /*10500*/  FMNMX.FTZ R134, R218, R134, !PT ;  /* 0x00000086da867209 */ /* 0x000fe40007810000 */
[----:B------:R-:W-:Y:S01]  /*10510*/  MOV R46, R29 ;  /* 0x0000001d002e7202 */ /* 0x000fe20000000f00 */
[----:B------:R-:W3:Y:S01]  /*10520*/  SHFL.BFLY PT, R136, R2, 0x1, 0x1f ;  /* 0x0c201f0002887f89 */ /* 0x000ee200000e0000 */
[----:B------:R-:W-:Y:S02]  /*10530*/  FMNMX.FTZ R134, R219, R134, !PT ;  /* 0x00000086db867209 */ /* 0x000fe40007810000 */
[----:B-1----:R-:W-:-:S02]  /*10540*/  FMNMX.FTZ R137, R0, R10, !PT ;  /* 0x0000000a00897209 */ /* 0x002fc40007810000 */
[----:B------:R-:W-:Y:S02]  /*10550*/  FMNMX.FTZ R134, R138, R134, !PT ;  /* 0x000000868a867209 */ /* 0x000fe40007810000 */
[C---:B------:R-:W-:Y:S01]  /*10560*/  FSETP.NEU.FTZ.AND P1, PT, R137.reuse, -INF , PT ;  /* 0xff8000008900780b */ /* 0x040fe20003f3d000 */
[----:B------:R-:W-:Y:S01]  /*10570*/  FMUL.FTZ R12, R137, UR22 ;  /* 0x00000016890c7c20 */ /* 0x000fe20008410000 */
[----:B------:R-:W-:-:S04]  /*10580*/  FMNMX.FTZ R134, R139, R134, !PT ;  /* 0x000000868b867209 */ /* 0x000fc80007810000 */
[----:B------:R-:W-:Y:S01]  /*10590*/  FSEL R12, R12, RZ, P1 ;  /* 0x000000ff0c0c7208 */ /* 0x000fe20000800000 */
[----:B------:R-:W1:Y:S04]  /*105a0*/  SHFL.BFLY PT, R4, R134, 0x2, 0x1f ;  /* 0x0c401f0086047f89 */ /* 0x000e6800000e0000 */
[----:B------:R-:W-:Y:S01]  /*105b0*/  FFMA.FTZ R0, R6, UR22, -R12 ;  /* 0x0000001606007c23 */ /* 0x000fe2000801080c */
[----:B--2---:R-:W-:-:S03]  /*105c0*/  FMNMX.FTZ R135, R135, R3, !PT ;  /* 0x0000000387877209 */ /* 0x004fc60007810000 */
[----:B------:R2:W-:Y:S01]  /*105d0*/  MUFU.EX2 R57, R0 ;  /* 0x0000000000397308 */ /* 0x0005e20000000800 */
[----:B---3--:R-:W-:-:S04]  /*105e0*/  FMNMX.FTZ R136, R2, R136, !PT ;  /* 0x0000008802887209 */ /* 0x008fc80007810000 */
[C---:B------:R-:W-:Y:S01]  /*105f0*/  FSETP.NEU.FTZ.AND P3, PT, R136.reuse, -INF , PT ;  /* 0xff8000008800780b */ /* 0x040fe20003f7d000 */
[----:B------:R-:W-:-:S05]  /*10600*/  FMUL.FTZ R3, R136, UR22 ;  /* 0x0000001688037c20 */ /* 0x000fca0008410000 */
[----:B------:R-:W-:Y:S02]  /*10610*/  FSEL R3, R3, RZ, P3 ;  /* 0x000000ff03037208 */ /* 0x000fe40001800000 */
[----:B-1----:R-:W-:Y:S01]  /*10620*/  FMNMX.FTZ R134, R134, R4, !PT ;  /* 0x0000000486867209 */ /* 0x002fe20007810000 */
[--C-:B--2---:R-:W-:Y:S02]  /*10630*/  FFMA.FTZ R0, R5, UR22, -R12.reuse ;  /* 0x0000001605007c23 */ /* 0x104fe4000801080c */
[----:B------:R-:W1:Y:S02]  /*10640*/  SHFL.BFLY PT, R5, R135, 0x1, 0x1f ;  /* 0x0c201f0087057f89 */ /* 0x000e6400000e0000 */
[----:B------:R2:W3:Y:S02]  /*10650*/  MUFU.EX2 R28, R0 ;  /* 0x00000000001c7308 */ /* 0x0004e40000000800 */
[----:B------:R-:W4:Y:S01]  /*10660*/  SHFL.BFLY PT, R4, R134, 0x1, 0x1f ;  /* 0x0c201f0086047f89 */ /* 0x000f2200000e0000 */
[----:B--2---:R-:W-:Y:S01]  /*10670*/  FFMA.FTZ R0, R8, UR22, -R12 ;  /* 0x0000001608007c23 */ /* 0x004fe2000801080c */
[----:B---3--:R-:W-:-:S04]  /*10680*/  F2FP.BF16.F32.PACK_AB R8, R28, R57 ;  /* 0x000000391c08723e */ /* 0x008fc800000010ff */
[----:B------:R2:W-:Y:S01]  /*10690*/  MUFU.EX2 R31, R0 ;  /* 0x00000000001f7308 */ /* 0x0005e20000000800 */
[----:B-1----:R-:W-:Y:S02]  /*106a0*/  FMNMX.FTZ R135, R135, R5, !PT ;  /* 0x0000000587877209 */ /* 0x002fe40007810000 */
[----:B------:R-:W-:Y:S02]  /*106b0*/  FSEL R5, R137, RZ, P1 ;  /* 0x000000ff89057208 */ /* 0x000fe40000800000 */
[C---:B------:R-:W-:Y:S01]  /*106c0*/  FSETP.NEU.FTZ.AND P2, PT, R135.reuse, -INF , PT ;  /* 0xff8000008700780b */ /* 0x040fe20003f5d000 */
[----:B------:R-:W-:Y:S01]  /*106d0*/  FMUL.FTZ R2, R135, UR22 ;  /* 0x0000001687027c20 */ /* 0x000fe20008410000 */
[----:B----4-:R-:W-:Y:S01]  /*106e0*/  FMNMX.FTZ R134, R134, R4, !PT ;  /* 0x0000000486867209 */ /* 0x010fe20007810000 */
[----:B------:R-:W-:-:S03]  /*106f0*/  FADD.FTZ R5, R34, -R5 ;  /* 0x8000000522057221 */ /* 0x000fc60000010000 */
[----:B------:R-:W-:Y:S02]  /*10700*/  FSEL R2, R2, RZ, P2 ;  /* 0x000000ff02027208 */ /* 0x000fe40001000000 */
[----:B------:R-:W-:-:S03]  /*10710*/  FSETP.NEU.FTZ.AND P0, PT, R134, -INF , PT ;  /* 0xff8000008600780b */ /* 0x000fc60003f1d000 */
[----:B------:R-:W-:Y:S01]  /*10720*/  FFMA.FTZ R4, R21, UR22, -R2 ;  /* 0x0000001615047c23 */ /* 0x000fe20008010802 */
[----:B--2---:R-:W-:-:S03]  /*10730*/  FFMA.FTZ R0, R7, UR22, -R12 ;  /* 0x0000001607007c23 */ /* 0x004fc6000801080c */
[----:B------:R1:W2:Y:S08]  /*10740*/  MUFU.EX2 R7, R4 ;  /* 0x0000000400077308 */ /* 0x0002b00000000800 */
[----:B------:R3:W-:Y:S01]  /*10750*/  MUFU.EX2 R47, R0 ;  /* 0x00000000002f7308 */ /* 0x0007e20000000800 */
[----:B-1----:R-:W-:Y:S01]  /*10760*/  FFMA.FTZ R4, R23, UR22, -R2 ;  /* 0x0000001617047c23 */ /* 0x002fe20008010802 */
[----:B--2---:R-:W-:-:S06]  /*10770*/  MOV R23, R7 ;  /* 0x0000000700177202 */ /* 0x004fcc0000000f00 */
[----:B------:R-:W-:Y:S01]  /*10780*/  MUFU.EX2 R233, R4 ;  /* 0x0000000400e97308 */ /* 0x000fe20000000800 */
[----:B---3--:R-:W-:-:S07]  /*10790*/  FFMA.FTZ R0, R9, UR22, -R3 ;  /* 0x0000001609007c23 */ /* 0x008fce0008010803 */
[----:B------:R1:W-:Y:S02]  /*107a0*/  MUFU.EX2 R27, R0 ;  /* 0x00000000001b7308 */ /* 0x0003e40000000800 */
[----:B-1----:R-:W-:-:S06]  /*107b0*/  FFMA.FTZ R0, R11, UR22, -R3 ;  /* 0x000000160b007c23 */ /* 0x002fcc0008010803 */
[----:B------:R1:W2:Y:S02]  /*107c0*/  MUFU.EX2 R140, R0 ;  /* 0x00000000008c7308 */ /* 0x0002a40000000800 */
[----:B-1----:R-:W-:Y:S01]  /*107d0*/  FFMA.FTZ R0, R14, UR22, -R3 ;  /* 0x000000160e007c23 */ /* 0x002fe20008010803 */
[----:B--2---:R-:W-:-:S05]  /*107e0*/  F2FP.BF16.F32.PACK_AB R9, R140, R27 ;  /* 0x0000001b8c09723e */ /* 0x004fca00000010ff */
[----:B------:R1:W2:Y:S02]  /*107f0*/  MUFU.EX2 R18, R0 ;  /* 0x0000000000127308 */ /* 0x0002a40000000800 */
[----:B-1----:R-:W-:Y:S01]  /*10800*/  FFMA.FTZ R0, R15, UR22, -R3 ;  /* 0x000000160f007c23 */ /* 0x002fe20008010803 */
[----:B------:R-:W-:Y:S01]  /*10810*/  FMUL.FTZ R15, R5, UR22 ;  /* 0x00000016050f7c20 */ /* 0x000fe20008410000 */
[----:B--2---:R-:W-:-:S04]  /*10820*/  MOV R21, R18 ;  /* 0x0000001200157202 */ /* 0x004fc80000000f00 */
[----:B------:R1:W2:Y:S08]  /*10830*/  MUFU.EX2 R67, R0 ;  /* 0x0000000000437308 */ /* 0x0002b00000000800 */
[----:B------:R-:W3:Y:S01]  /*10840*/  MUFU.EX2 R15, R15 ;  /* 0x0000000f000f7308 */ /* 0x000ee20000000800 */
[----:B-1----:R-:W-:Y:S01]  /*10850*/  FFMA.FTZ R0, R13, UR22, -R2 ;  /* 0x000000160d007c23 */ /* 0x002fe20008010802 */
[----:B--2---:R-:W-:-:S06]  /*10860*/  F2FP.BF16.F32.PACK_AB R11, R67, R21 ;  /* 0x00000015430b723e */ /* 0x004fcc00000010ff */
[----:B------:R1:W-:Y:S01]  /*10870*/  MUFU.EX2 R56, R0 ;  /* 0x0000000000387308 */ /* 0x0003e20000000800 */
[-C--:B---3--:R-:W-:Y:S01]  /*10880*/  FMUL.FTZ R172, R172, R15.reuse ;  /* 0x0000000facac7220 */ /* 0x088fe20000410000 */
        /* <DEDUP_REMOVED lines=12> */
[----:B-1----:R-:W-:Y:S01]  /*10950*/  FFMA.FTZ R0, R22, UR22, -R2 ;  /* 0x0000001616007c23 */ /* 0x002fe20008010802 */
[----:B------:R-:W-:Y:S01]  /*10960*/  MOV R22, R31 ;  /* 0x0000001f00167202 */ /* 0x000fe20000000f00 */
[----:B------:R-:W-:Y:S01]  /*10970*/  FMUL.FTZ R161, R161, R15 ;  /* 0x0000000fa1a17220 */ /* 0x000fe20000410000 */
[----:B------:R-:W-:Y:S01]  /*10980*/  MOV R31, R30 ;  /* 0x0000001e001f7202 */ /* 0x000fe20000000f00 */
[----:B------:R1:W-:Y:S01]  /*10990*/  MUFU.EX2 R234, R0 ;  /* 0x0000000000ea7308 */ /* 0x0003e20000000800 */
[----:B------:R-:W-:Y:S01]  /*109a0*/  MOV R30, R19 ;  /* 0x00000013001e7202 */ /* 0x000fe20000000f00 */
[-C--:B------:R-:W-:Y:S01]  /*109b0*/  FMUL.FTZ R144, R144, R15.reuse ;  /* 0x0000000f90907220 */ /* 0x080fe20000410000 */
[----:B------:R-:W-:Y:S01]  /*109c0*/  F2FP.BF16.F32.PACK_AB R10, R47, R22 ;  /* 0x000000162f0a723e */ /* 0x000fe200000010ff */
[-C--:B------:R-:W-:Y:S01]  /*109d0*/  FMUL.FTZ R145, R145, R15.reuse ;  /* 0x0000000f91917220 */ /* 0x080fe20000410000 */
[-C--:B------:R-:W-:Y:S01]  /*109e0*/  FMUL.FTZ R68, R68, R15.reuse ;  /* 0x0000000f44447220 */ /* 0x080fe20000410000 */
[-C--:B------:R-:W-:Y:S01]  /*109f0*/  FMUL.FTZ R69, R69, R15.reuse ;  /* 0x0000000f45457220 */ /* 0x080fe20000410000 */
[-C--:B------:R-:W-:Y:S01]  /*10a00*/  FMUL.FTZ R80, R80, R15.reuse ;  /* 0x0000000f50507220 */ /* 0x080fe20000410000 */
[----:B------:R-:W-:Y:S01]  /*10a10*/  FMUL.FTZ R81, R81, R15 ;  /* 0x0000000f51517220 */ /* 0x000fe20000410000 */
[----:B------:R-:W-:Y:S01]  /*10a20*/  MOV R44, R31 ;  /* 0x0000001f002c7202 */ /* 0x000fe20000000f00 */
[-C--:B------:R-:W-:Y:S01]  /*10a30*/  FMUL.FTZ R84, R84, R15.reuse ;  /* 0x0000000f54547220 */ /* 0x080fe20000410000 */
[----:B------:R-:W-:Y:S01]  /*10a40*/  MOV R45, R30 ;  /* 0x0000001e002d7202 */ /* 0x000fe20000000f00 */
[-C--:B------:R-:W-:Y:S01]  /*10a50*/  FMUL.FTZ R85, R85, R15.reuse ;  /* 0x0000000f55557220 */ /* 0x080fe20000410000 */
[-C--:B------:R-:W-:Y:S01]  /*10a60*/  FMUL.FTZ R96, R96, R15.reuse ;  /* 0x0000000f60607220 */ /* 0x080fe20000410000 */
[-C--:B------:R-:W-:Y:S01]  /*10a70*/  FMUL.FTZ R97, R97, R15.reuse ;  /* 0x0000000f61617220 */ /* 0x080fe20000410000 */
[-C--:B------:R-:W-:Y:S01]  /*10a80*/  FMUL.FTZ R100, R100, R15.reuse ;  /* 0x0000000f64647220 */ /* 0x080fe20000410000 */
[-C--:B------:R-:W-:Y:S01]  /*10a90*/  FMUL.FTZ R101, R101, R15.reuse ;  /* 0x0000000f65657220 */ /* 0x080fe20000410000 */
[----:B-1----:R-:W-:Y:S01]  /*10aa0*/  FMUL.FTZ R0, R134, UR22 ;  /* 0x0000001686007c20 */ /* 0x002fe20008410000 */
[-C--:B------:R-:W-:Y:S01]  /*10ab0*/  FMUL.FTZ R112, R112, R15.reuse ;  /* 0x0000000f70707220 */ /* 0x080fe20000410000 */
[-C--:B------:R-:W-:Y:S01]  /*10ac0*/  FMUL.FTZ R113, R113, R15.reuse ;  /* 0x0000000f71717220 */ /* 0x080fe20000410000 */
[-C--:B------:R-:W-:Y:S01]  /*10ad0*/  FMUL.FTZ R116, R116, R15.reuse ;  /* 0x0000000f74747220 */ /* 0x080fe20000410000 */
[-C--:B------:R-:W-:Y:S01]  /*10ae0*/  FMUL.FTZ R117, R117, R15.reuse ;  /* 0x0000000f75757220 */ /* 0x080fe20000410000 */
[----:B------:R-:W-:Y:S01]  /*10af0*/  FSEL R0, R0, RZ, P0 ;  /* 0x000000ff00007208 */ /* 0x000fe20000000000 */
[-C--:B------:R-:W-:Y:S01]  /*10b00*/  FMUL.FTZ R128, R128, R15.reuse ;  /* 0x0000000f80807220 */ /* 0x080fe20000410000 */
[----:B------:R-:W-:-:S03]  /*10b10*/  FMUL.FTZ R129, R129, R15 ;  /* 0x0000000f81817220 */ /* 0x000fc60000410000 */
[----:B------:R-:W-:-:S04]  /*10b20*/  FFMA.FTZ R4, R20, UR22, -R0 ;  /* 0x0000001614047c23 */ /* 0x000fc80008010800 */
[----:B------:R1:W-:Y:S02]  /*10b30*/  MUFU.EX2 R235, R4 ;  /* 0x0000000400eb7308 */ /* 0x0003e40000000800 */
[----:B-1----:R-:W-:Y:S01]  /*10b40*/  FFMA.FTZ R4, R25, UR22, -R0 ;  /* 0x0000001619047c23 */ /* 0x002fe20008010800 */
[----:B------:R-:W-:-:S05]  /*10b50*/  MOV R25, R143 ;  /* 0x0000008f00197202 */ /* 0x000fca0000000f00 */
[----:B------:R1:W-:Y:S02]  /*10b60*/  MUFU.EX2 R6, R4 ;  /* 0x0000000400067308 */ /* 0x0003e40000000800 */
[----:B-1----:R-:W-:-:S06]  /*10b70*/  FFMA.FTZ R4, R24, UR22, -R0 ;  /* 0x0000001618047c23 */ /* 0x002fcc0008010800 */
[----:B------:R1:W-:Y:S02]  /*10b80*/  MUFU.EX2 R20, R4 ;  /* 0x0000000400147308 */ /* 0x0003e40000000800 */
[----:B-1----:R-:W-:-:S05]  /*10b90*/  FSEL R4, R136, RZ, P3 ;  /* 0x000000ff88047208 */ /* 0x002fca0001800000 */
[----:B------:R-:W-:Y:S01]  /*10ba0*/  FADD.FTZ R5, R17, -R4 ;  /* 0x8000000411057221 */ /* 0x000fe20000010000 */
[----:B------:R-:W-:-:S03]  /*10bb0*/  FSEL R4, R135, RZ, P2 ;  /* 0x000000ff87047208 */ /* 0x000fc60001000000 */
[----:B------:R-:W-:Y:S02]  /*10bc0*/  FMUL.FTZ R14, R5, UR22 ;  /* 0x00000016050e7c20 */ /* 0x000fe40008410000 */
[----:B------:R-:W-:Y:S01]  /*10bd0*/  FADD.FTZ R5, R16, -R4 ;  /* 0x8000000410057221 */ /* 0x000fe20000010000 */
[----:B------:R-:W-:Y:S01]  /*10be0*/  FSEL R4, R134, RZ, P0 ;  /* 0x000000ff86047208 */ /* 0x000fe20000000000 */
[----:B------:R-:W1:Y:S02]  /*10bf0*/  LDSM.16.MT88.4 R16, [R229+0xc000] ;  /* 0x00c00000e510783b */ /* 0x000e640000004200 */
[----:B------:R-:W-:Y:S01]  /*10c00*/  FMUL.FTZ R5, R5, UR22 ;  /* 0x0000001605057c20 */ /* 0x000fe20008410000 */
[----:B------:R-:W2:Y:S01]  /*10c10*/  MUFU.EX2 R14, R14 ;  /* 0x0000000e000e7308 */ /* 0x000ea20000000800 */
[----:B------:R-:W-:-:S04]  /*10c20*/  FADD.FTZ R4, R32, -R4 ;  /* 0x8000000420047221 */ /* 0x000fc80000010000 */
[----:B------:R-:W-:-:S03]  /*10c30*/  FMUL.FTZ R4, R4, UR22 ;  /* 0x0000001604047c20 */ /* 0x000fc60008410000 */
[----:B------:R-:W3:Y:S08]  /*10c40*/  MUFU.EX2 R13, R5 ;  /* 0x00000005000d7308 */ /* 0x000ef00000000800 */
[----:B------:R4:W4:Y:S01]  /*10c50*/  MUFU.EX2 R24, R4 ;  /* 0x0000000400187308 */ /* 0x0009220000000800 */
[-C--:B--2---:R-:W-:Y:S01]  /*10c60*/  FMUL.FTZ R174, R174, R14.reuse ;  /* 0x0000000eaeae7220 */ /* 0x084fe20000410000 */
[-C--:B------:R-:W-:Y:S01]  /*10c70*/  FMUL.FTZ R175, R175, R14.reuse ;  /* 0x0000000eafaf7220 */ /* 0x080fe20000410000 */
[-C--:B------:R-:W-:Y:S01]  /*10c80*/  FMUL.FTZ R158, R158, R14.reuse ;  /* 0x0000000e9e9e7220 */ /* 0x080fe20000410000 */
[-C--:B------:R-:W-:Y:S01]  /*10c90*/  FMUL.FTZ R159, R159, R14.reuse ;  /* 0x0000000e9f9f7220 */ /* 0x080fe20000410000 */
[-C--:B------:R-:W-:Y:S01]  /*10ca0*/  FMUL.FTZ R170, R170, R14.reuse ;  /* 0x0000000eaaaa7220 */ /* 0x080fe20000410000 */
[-C--:B------:R-:W-:Y:S01]  /*10cb0*/  FMUL.FTZ R171, R171, R14.reuse ;  /* 0x0000000eabab7220 */ /* 0x080fe20000410000 */
[-C--:B------:R-:W-:Y:S01]  /*10cc0*/  FMUL.FTZ R154, R154, R14.reuse ;  /* 0x0000000e9a9a7220 */ /* 0x080fe20000410000 */
[----:B------:R-:W-:Y:S01]  /*10cd0*/  FMUL.FTZ R155, R155, R14 ;  /* 0x0000000e9b9b7220 */ /* 0x000fe20000410000 */
[-C--:B---3--:R-:W-:Y:S01]  /*10ce0*/  FMUL.FTZ R176, R176, R13.reuse ;  /* 0x0000000db0b07220 */ /* 0x088fe20000410000 */
[-C--:B------:R-:W-:Y:S01]  /*10cf0*/  FMUL.FTZ R177, R177, R13.reuse ;  /* 0x0000000db1b17220 */ /* 0x080fe20000410000 */
[-C--:B------:R-:W-:Y:S01]  /*10d00*/  FMUL.FTZ R180, R180, R13.reuse ;  /* 0x0000000db4b47220 */ /* 0x080fe20000410000 */
[-C--:B------:R-:W-:Y:S01]  /*10d10*/  FMUL.FTZ R181, R181, R13.reuse ;  /* 0x0000000db5b57220 */ /* 0x080fe20000410000 */
[-C--:B------:R-:W-:Y:S01]  /*10d20*/  FMUL.FTZ R184, R184, R13.reuse ;  /* 0x0000000db8b87220 */ /* 0x080fe20000410000 */
[-C--:B------:R-:W-:Y:S01]  /*10d30*/  FMUL.FTZ R185, R185, R13.reuse ;  /* 0x0000000db9b97220 */ /* 0x080fe20000410000 */
[-C--:B------:R-:W-:Y:S01]  /*10d40*/  FMUL.FTZ R188, R188, R13.reuse ;  /* 0x0000000dbcbc7220 */ /* 0x080fe20000410000 */
[----:B------:R-:W-:Y:S01]  /*10d50*/  FMUL.FTZ R189, R189, R13 ;  /* 0x0000000dbdbd7220 */ /* 0x000fe20000410000 */
[----:B----4-:R-:W-:Y:S01]  /*10d60*/  FFMA.FTZ R4, R26, UR22, -R0 ;  /* 0x000000161a047c23 */ /* 0x010fe20008010800 */
[----:B------:R-:W-:Y:S01]  /*10d70*/  MOV R26, R6 ;  /* 0x00000006001a7202 */ /* 0x000fe20000000f00 */
[-C--:B------:R-:W-:Y:S01]  /*10d80*/  FMUL.FTZ R178, R178, R24.reuse ;  /* 0x00000018b2b27220 */ /* 0x080fe20000410000 */
[-C--:B------:R-:W-:Y:S01]  /*10d90*/  FMUL.FTZ R179, R179, R24.reuse ;  /* 0x00000018b3b37220 */ /* 0x080fe20000410000 */
[----:B------:R2:W3:Y:S01]  /*10da0*/  MUFU.EX2 R228, R4 ;  /* 0x0000000400e47308 */ /* 0x0004e20000000800 */
[----:B------:R-:W-:Y:S01]  /*10db0*/  F2FP.BF16.F32.PACK_AB R6, R233, R23 ;  /* 0x00000017e906723e */ /* 0x000fe200000010ff */
[-C--:B------:R-:W-:Y:S01]  /*10dc0*/  FMUL.FTZ R182, R182, R24.reuse ;  /* 0x00000018b6b67220 */ /* 0x080fe20000410000 */
[----:B------:R-:W-:Y:S01]  /*10dd0*/  F2FP.BF16.F32.PACK_AB R5, R26, R235 ;  /* 0x000000eb1a05723e */ /* 0x000fe200000010ff */
[-C--:B------:R-:W-:Y:S01]  /*10de0*/  FMUL.FTZ R183, R183, R24.reuse ;  /* 0x00000018b7b77220 */ /* 0x080fe20000410000 */
[C---:B-1----:R-:W-:Y:S01]  /*10df0*/  HMMA.16816.F32.BF16 R172, R8.reuse, R16, R172 ;  /* 0x0000001008ac723c */ /* 0x042fe200000418ac */
[-C--:B------:R-:W-:Y:S01]  /*10e00*/  FMUL.FTZ R186, R186, R24.reuse ;  /* 0x00000018baba7220 */ /* 0x080fe20000410000 */
[-C--:B------:R-:W-:Y:S01]  /*10e10*/  FMUL.FTZ R187, R187, R24.reuse ;  /* 0x00000018bbbb7220 */ /* 0x080fe20000410000 */
[-C--:B------:R-:W-:Y:S01]  /*10e20*/  FMUL.FTZ R190, R190, R24.reuse ;  /* 0x00000018bebe7220 */ /* 0x080fe20000410000 */
[----:B------:R-:W-:Y:S01]  /*10e30*/  FMUL.FTZ R191, R191, R24 ;  /* 0x00000018bfbf7220 */ /* 0x000fe20000410000 */
[-C--:B------:R-:W-:Y:S01]  /*10e40*/  FMUL.FTZ R166, R166, R14.reuse ;  /* 0x0000000ea6a67220 */ /* 0x080fe20000410000 */
[----:B------:R-:W-:Y:S01]  /*10e50*/  HMMA.16816.F32.BF16 R156, R8, R18, R156 ;  /* 0x00000012089c723c */ /* 0x000fe2000004189c */
[----:B------:R-:W-:Y:S01]  /*10e60*/  FMUL.FTZ R167, R167, R14 ;  /* 0x0000000ea7a77220 */ /* 0x000fe20000410000 */
[-C--:B------:R-:W-:Y:S01]  /*10e70*/  FMUL.FTZ R192, R192, R13.reuse ;  /* 0x0000000dc0c07220 */ /* 0x080fe20000410000 */
[-C--:B------:R-:W-:Y:S01]  /*10e80*/  FMUL.FTZ R193, R193, R13.reuse ;  /* 0x0000000dc1c17220 */ /* 0x080fe20000410000 */
[-C--:B------:R-:W-:Y:S01]  /*10e90*/  FMUL.FTZ R194, R194, R24.reuse ;  /* 0x00000018c2c27220 */ /* 0x080fe20000410000 */
[----:B------:R-:W-:Y:S01]  /*10ea0*/  FMUL.FTZ R195, R195, R24 ;  /* 0x00000018c3c37220 */ /* 0x000fe20000410000 */
[----:B--2---:R-:W-:Y:S01]  /*10eb0*/  F2FP.BF16.F32.PACK_AB R4, R234, R56 ;  /* 0x00000038ea04723e */ /* 0x004fe200000010ff */
[----:B------:R-:W-:Y:S01]  /*10ec0*/  FMUL.FTZ R150, R150, R14 ;  /* 0x0000000e96967220 */ /* 0x000fe20000410000 */
[----:B---3--:R-:W-:Y:S01]  /*10ed0*/  F2FP.BF16.F32.PACK_AB R7, R228, R20 ;  /* 0x00000014e407723e */ /* 0x008fe200000010ff */
[----:B------:R-:W-:Y:S01]  /*10ee0*/  FMUL.FTZ R151, R151, R14 ;  /* 0x0000000e97977220 */ /* 0x000fe20000410000 */
[-C--:B------:R-:W-:Y:S01]  /*10ef0*/  FMUL.FTZ R196, R196, R13.reuse ;  /* 0x0000000dc4c47220 */ /* 0x080fe20000410000 */
[-C--:B------:R-:W-:Y:S01]  /*10f00*/  FMUL.FTZ R197, R197, R13.reuse ;  /* 0x0000000dc5c57220 */ /* 0x080fe20000410000 */
[-C--:B------:R-:W-:Y:S01]  /*10f10*/  FMUL.FTZ R198, R198, R24.reuse ;  /* 0x00000018c6c67220 */ /* 0x080fe20000410000 */
[----:B------:R-:W-:Y:S01]  /*10f20*/  FMUL.FTZ R199, R199, R24 ;  /* 0x00000018c7c77220 */ /* 0x000fe20000410000 */
[-C--:B------:R-:W-:Y:S01]  /*10f30*/  FMUL.FTZ R162, R162, R14.reuse ;  /* 0x0000000ea2a27220 */ /* 0x080fe20000410000 */
[C---:B------:R-:W-:Y:S01]  /*10f40*/  HMMA.16816.F32.BF16 R176, R4.reuse, R16, R176 ;  /* 0x0000001004b0723c */ /* 0x040fe200000418b0 */
[----:B------:R-:W-:Y:S01]  /*10f50*/  FMUL.FTZ R163, R163, R14 ;  /* 0x0000000ea3a37220 */ /* 0x000fe20000410000 */
[-C--:B------:R-:W-:Y:S01]  /*10f60*/  FMUL.FTZ R200, R200, R13.reuse ;  /* 0x0000000dc8c87220 */ /* 0x080fe20000410000 */
[-C--:B------:R-:W-:Y:S01]  /*10f70*/  FMUL.FTZ R201, R201, R13.reuse ;  /* 0x0000000dc9c97220 */ /* 0x080fe20000410000 */
[-C--:B------:R-:W-:Y:S01]  /*10f80*/  FMUL.FTZ R202, R202, R24.reuse ;  /* 0x00000018caca7220 */ /* 0x080fe20000410000 */
[----:B------:R-:W-:Y:S01]  /*10f90*/  FMUL.FTZ R203, R203, R24 ;  /* 0x00000018cbcb7220 */ /* 0x000fe20000410000 */
[----:B------:R-:W-:Y:S01]  /*10fa0*/  HMMA.16816.F32.BF16 R180, R4, R18, R180 ;  /* 0x0000001204b4723c */ /* 0x000fe200000418b4 */
[----:B------:R-:W1:Y:S01]  /*10fb0*/  LDSM.16.MT88.4 R16, [R230+0xc000] ;  /* 0x00c00000e610783b */ /* 0x000e620000004200 */
[-C--:B------:R-:W-:Y:S01]  /*10fc0*/  FMUL.FTZ R146, R146, R14.reuse ;  /* 0x0000000e92927220 */ /* 0x080fe20000410000 */
[----:B------:R-:W-:Y:S01]  /*10fd0*/  FMUL.FTZ R147, R147, R14 ;  /* 0x0000000e93937220 */ /* 0x000fe20000410000 */
        /* <DEDUP_REMOVED lines=37> */
[-C--:B-1----:R-:W-:Y:S01]  /*11230*/  HMMA.16816.F32.BF16 R168, R8, R16.reuse, R168 ;  /* 0x0000001008a8723c */ /* 0x082fe200000418a8 */
[-C--:B------:R-:W-:Y:S01]  /*11240*/  FMUL.FTZ R109, R109, R13.reuse ;  /* 0x0000000d6d6d7220 */ /* 0x080fe20000410000 */
[-C--:B------:R-:W-:Y:S01]  /*11250*/  FMUL.FTZ R110, R110, R24.reuse ;  /* 0x000000186e6e7220 */ /* 0x080fe20000410000 */
[-C--:B------:R-:W-:Y:S01]  /*11260*/  FMUL.FTZ R111, R111, R24.reuse ;  /* 0x000000186f6f7220 */ /* 0x080fe20000410000 */
[-C--:B------:R-:W-:Y:S01]  /*11270*/  FMUL.FTZ R120, R120, R13.reuse ;  /* 0x0000000d78787220 */ /* 0x080fe20000410000 */
[-C--:B------:R-:W-:Y:S01]  /*11280*/  FMUL.FTZ R121, R121, R13.reuse ;  /* 0x0000000d79797220 */ /* 0x080fe20000410000 */
[C---:B------:R-:W-:Y:S01]  /*11290*/  HMMA.16816.F32.BF16 R184, R4.reuse, R16, R184 ;  /* 0x0000001004b8723c */ /* 0x040fe200000418b8 */
[-C--:B------:R-:W-:Y:S01]  /*112a0*/  FMUL.FTZ R122, R122, R24.reuse ;  /* 0x000000187a7a7220 */ /* 0x080fe20000410000 */
[-C--:B------:R-:W-:Y:S01]  /*112b0*/  FMUL.FTZ R123, R123, R24.reuse ;  /* 0x000000187b7b7220 */ /* 0x080fe20000410000 */
[-C--:B------:R-:W-:Y:S01]  /*112c0*/  FMUL.FTZ R124, R124, R13.reuse ;  /* 0x0000000d7c7c7220 */ /* 0x080fe20000410000 */
[----:B------:R-:W-:Y:S01]  /*112d0*/  FMUL.FTZ R125, R125, R13 ;  /* 0x0000000d7d7d7220 */ /* 0x000fe20000410000 */
[-C--:B------:R-:W-:Y:S01]  /*112e0*/  FMUL.FTZ R126, R126, R24.reuse ;  /* 0x000000187e7e7220 */ /* 0x080fe20000410000 */
[-C--:B------:R-:W-:Y:S01]  /*112f0*/  HMMA.16816.F32.BF16 R188, R4, R18.reuse, R188 ;  /* 0x0000001204bc723c */ /* 0x080fe200000418bc */
[----:B------:R-:W-:Y:S01]  /*11300*/  FMUL.FTZ R127, R127, R24 ;  /* 0x000000187f7f7220 */ /* 0x000fe20000410000 */
[-C--:B------:R-:W-:Y:S01]  /*11310*/  FMUL.FTZ R118, R118, R14.reuse ;  /* 0x0000000e76767220 */ /* 0x080fe20000410000 */
[-C--:B------:R-:W-:Y:S01]  /*11320*/  FMUL.FTZ R119, R119, R14.reuse ;  /* 0x0000000e77777220 */ /* 0x080fe20000410000 */
[-C--:B------:R-:W-:Y:S01]  /*11330*/  FMUL.FTZ R130, R130, R14.reuse ;  /* 0x0000000e82827220 */ /* 0x080fe20000410000 */
[----:B------:R-:W-:Y:S01]  /*11340*/  FMUL.FTZ R131, R131, R14 ;  /* 0x0000000e83837220 */ /* 0x000fe20000410000 */
[C---:B------:R-:W-:Y:S01]  /*11350*/  HMMA.16816.F32.BF16 R152, R8.reuse, R18, R152 ;  /* 0x000000120898723c */ /* 0x040fe20000041898 */
[----:B------:R-:W1:Y:S05]  /*11360*/  LDSM.16.MT88.4 R16, [R232+0xc000] ;  /* 0x00c00000e810783b */ /* 0x000e6a0000004200 */
[-C--:B-1----:R-:W-:Y:S06]  /*11370*/  HMMA.16816.F32.BF16 R52, R8, R16.reuse, R164 ;  /* 0x000000100834723c */ /* 0x082fec00000418a4 */
[----:B------:R-:W-:Y:S01]  /*11380*/  HMMA.16816.F32.BF16 R192, R4, R16, R192 ;  /* 0x0000001004c0723c */ /* 0x000fe200000418c0 */
[----:B------:R-:W-:-:S02]  /*11390*/  MOV R167, R142 ;  /* 0x0000008e00a77202 */ /* 0x000fc40000000f00 */
[----:B------:R-:W-:Y:S02]  /*113a0*/  MOV R165, R28 ;  /* 0x0000001c00a57202 */ /* 0x000fe40000000f00 */
[----:B------:R-:W-:Y:S01]  /*113b0*/  MOV R166, R141 ;  /* 0x0000008d00a67202 */ /* 0x000fe20000000f00 */
[-C--:B------:R-:W-:Y:S06]  /*113c0*/  HMMA.16816.F32.BF16 R196, R4, R18.reuse, R196 ;  /* 0x0000001204c4723c */ /* 0x080fec00000418c4 */
[C---:B------:R-:W-:Y:S01]  /*113d0*/  HMMA.16816.F32.BF16 R148, R8.reuse, R18, R148 ;  /* 0x000000120894723c */ /* 0x040fe20000041894 */
[----:B------:R-:W1:Y:S05]  /*113e0*/  LDSM.16.MT88.4 R16, [R231+0xc000] ;  /* 0x00c00000e710783b */ /* 0x000e6a0000004200 */
[-C--:B-1----:R-:W-:Y:S06]  /*113f0*/  HMMA.16816.F32.BF16 R160, R8, R16.reuse, R160 ;  /* 0x0000001008a0723c */ /* 0x082fec00000418a0 */
[C---:B------:R-:W-:Y:S06]  /*11400*/  HMMA.16816.F32.BF16 R200, R4.reuse, R16, R200 ;  /* 0x0000001004c8723c */ /* 0x040fec00000418c8 */
[-C--:B------:R-:W-:Y:S06]  /*11410*/  HMMA.16816.F32.BF16 R204, R4, R18.reuse, R204 ;  /* 0x0000001204cc723c */ /* 0x080fec00000418cc */
[----:B------:R-:W-:Y:S01]  /*11420*/  HMMA.16816.F32.BF16 R144, R8, R18, R144 ;  /* 0x000000120890723c */ /* 0x000fe20000041890 */
[----:B------:R-:W1:Y:S05]  /*11430*/  LDSM.16.MT88.4 R16, [R229+0xe000] ;  /* 0x00e00000e510783b */ /* 0x000e6a0000004200 */
[-C--:B-1----:R-:W-:Y:S06]  /*11440*/  HMMA.16816.F32.BF16 R28, R4, R16.reuse, R72 ;  /* 0x00000010041c723c */ /* 0x082fec0000041848 */
[----:B------:R-:W-:Y:S01]  /*11450*/  HMMA.16816.F32.BF16 R32, R8, R16, R68 ;  /* 0x000000100820723c */ /* 0x000fe20000041844 */
[----:B------:R-:W-:-:S02]  /*11460*/  MOV R73, R167 ;  /* 0x000000a700497202 */ /* 0x000fc40000000f00 */
[----:B------:R-:W-:Y:S02]  /*11470*/  MOV R72, R140 ;  /* 0x0000008c00487202 */ /* 0x000fe40000000f00 */
[----:B------:R-:W-:Y:S01]  /*11480*/  MOV R167, R20 ;  /* 0x0000001400a77202 */ /* 0x000fe20000000f00 */
[-C--:B------:R-:W-:Y:S01]  /*11490*/  HMMA.16816.F32.BF16 R140, R4, R18.reuse, R76 ;  /* 0x00000012048c723c */ /* 0x080fe2000004184c */
[----:B------:R-:W-:Y:S01]  /*114a0*/  MOV R69, R23 ;  /* 0x0000001700457202 */ /* 0x000fe20000000f00 */
[----:B------:R-:W-:Y:S01]  /*114b0*/  IMAD.MOV.U32 R70, RZ, RZ, R21 ;  /* 0x000000ffff467224 */ /* 0x000fe200078e0015 */
[----:B------:R-:W-:Y:S02]  /*114c0*/  MOV R71, R22 ;  /* 0x0000001600477202 */ /* 0x000fe40000000f00 */
[----:B------:R-:W-:Y:S01]  /*114d0*/  MOV R75, R25 ;  /* 0x00000019004b7202 */ /* 0x000fe20000000f00 */
[----:B------:R-:W-:Y:S01]  /*114e0*/  HMMA.16816.F32.BF16 R20, R8, R18, R80 ;  /* 0x000000120814723c */ /* 0x000fe20000041850 */
[----:B------:R-:W1:Y:S01]  /*114f0*/  LDSM.16.MT88.4 R16, [R230+0xe000] ;  /* 0x00e00000e610783b */ /* 0x000e620000004200 */
[----:B------:R-:W-:-:S02]  /*11500*/  MOV R79, R165 ;  /* 0x000000a5004f7202 */ /* 0x000fc40000000f00 */
[----:B------:R-:W-:Y:S02]  /*11510*/  MOV R165, R67 ;  /* 0x0000004300a57202 */ /* 0x000fe40000000f00 */
[----:B------:R-:W-:Y:S02]  /*11520*/  MOV R25, R45 ;  /* 0x0000002d00197202 */ /* 0x000fe40000000f00 */
[----:B------:R-:W-:Y:S02]  /*11530*/  MOV R67, R46 ;  /* 0x0000002e00437202 */ /* 0x000fe40000000f00 */
[----:B------:R-:W-:Y:S01]  /*11540*/  MOV R78, R166 ;  /* 0x000000a6004e7202 */ /* 0x000fe20000000f00 */
[----:B------:R-:W-:Y:S01]  /*11550*/  FFMA.FTZ R27, R25, R14, R27 ;  /* 0x0000000e191b7223 */ /* 0x000fe2000001001b */
[----:B------:R-:W-:Y:S01]  /*11560*/  MOV R74, R26 ;  /* 0x0000001a004a7202 */ /* 0x000fe20000000f00 */
[----:B------:R-:W-:Y:S01]  /*11570*/  FFMA.FTZ R25, R67, R13, R56 ;  /* 0x0000000d43197223 */ /* 0x000fe20000010038 */
[----:B------:R-:W-:-:S02]  /*11580*/  MOV R166, R47 ;  /* 0x0000002f00a67202 */ /* 0x000fc40000000f00 */
[----:B------:R-:W-:Y:S02]  /*11590*/  MOV R26, R44 ;  /* 0x0000002c001a7202 */ /* 0x000fe40000000f00 */
[----:B------:R-:W-:Y:S02]  /*115a0*/  MOV R81, R72 ;  /* 0x0000004800517202 */ /* 0x000fe40000000f00 */
[----:B------:R-:W-:Y:S01]  /*115b0*/  MOV R83, R78 ;  /* 0x0000004e00537202 */ /* 0x000fe20000000f00 */
[----:B------:R-:W-:Y:S01]  /*115c0*/  FFMA.FTZ R26, R26, R15, R57 ;  /* 0x0000000f1a1a7223 */ /* 0x000fe20000010039 */
[----:B------:R-:W-:Y:S01]  /*115d0*/  MOV R82, R79 ;  /* 0x0000004f00527202 */ /* 0x000fe20000000f00 */
        /* <DEDUP_REMOVED lines=10> */
[C---:B-1----:R-:W-:Y:S06]  /*11680*/  HMMA.16816.F32.BF16 R120, R4.reuse, R16, R120 ;  /* 0x000000100478723c */ /* 0x042fec0000041878 */
[----:B------:R-:W-:Y:S06]  /*11690*/  HMMA.16816.F32.BF16 R124, R4, R18, R124 ;  /* 0x00000012047c723c */ /* 0x000fec000004187c */
[----:B------:R-:W-:Y:S01]  /*116a0*/  HMMA.16816.F32.BF16 R44, R8, R16, R116 ;  /* 0x00000010082c723c */ /* 0x000fe20000041874 */
[----:B------:R-:W-:-:S04]  /*116b0*/  FFMA.FTZ R4, R61, UR22, -R12 ;  /* 0x000000163d047c23 */ /* 0x000fc8000801080c */
[----:B------:R1:W-:Y:S01]  /*116c0*/  MUFU.EX2 R164, R4 ;  /* 0x0000000400a47308 */ /* 0x0003e20000000800 */
[----:B------:R-:W-:Y:S01]  /*116d0*/  HMMA.16816.F32.BF16 R128, R8, R18, R128 ;  /* 0x000000120880723c */ /* 0x000fe20000041880 */
[----:B------:R-:W2:Y:S01]  /*116e0*/  LDSM.16.MT88.4 R16, [R229+0xc800] ;  /* 0x00c80000e510783b */ /* 0x000ea20000004200 */
[----:B-1----:R-:W-:-:S05]  /*116f0*/  FFMA.FTZ R4, R50, UR22, -R12 ;  /* 0x0000001632047c23 */ /* 0x002fca000801080c */
[----:B------:R1:W3:Y:S02]  /*11700*/  MUFU.EX2 R67, R4 ;  /* 0x0000000400437308 */ /* 0x0002e40000000800 */
[----:B-1----:R-:W-:Y:S01]  /*11710*/  FFMA.FTZ R4, R40, UR22, -R12 ;  /* 0x0000001628047c23 */ /* 0x002fe2000801080c */
[----:B---3--:R-:W-:-:S05]  /*11720*/  F2FP.BF16.F32.PACK_AB R8, R67, R164 ;  /* 0x000000a44308723e */ /* 0x008fca00000010ff */
[----:B------:R1:W-:Y:S02]  /*11730*/  MUFU.EX2 R14, R4 ;  /* 0x00000004000e7308 */ /* 0x0003e40000000800 */
[----:B-1----:R-:W-:-:S06]  /*11740*/  FFMA.FTZ R4, R41, UR22, -R12 ;  /* 0x0000001629047c23 */ /* 0x002fcc000801080c */
[----:B------:R1:W3:Y:S02]  /*11750*/  MUFU.EX2 R116, R4 ;  /* 0x0000000400747308 */ /* 0x0002e40000000800 */
[----:B-1----:R-:W-:Y:S01]  /*11760*/  FFMA.FTZ R4, R63, UR22, -R3 ;  /* 0x000000163f047c23 */ /* 0x002fe20008010803 */
[----:B---3--:R-:W-:-:S05]  /*11770*/  F2FP.BF16.F32.PACK_AB R10, R116, R14 ;  /* 0x0000000e740a723e */ /* 0x008fca00000010ff */
[----:B------:R1:W-:Y:S02]  /*11780*/  MUFU.EX2 R68, R4 ;  /* 0x0000000400447308 */ /* 0x0003e40000000800 */
[----:B-1----:R-:W-:-:S06]  /*11790*/  FFMA.FTZ R4, R60, UR22, -R3 ;  /* 0x000000163c047c23 */ /* 0x002fcc0008010803 */
[----:B------:R1:W3:Y:S02]  /*117a0*/  MUFU.EX2 R5, R4 ;  /* 0x0000000400057308 */ /* 0x0002e40000000800 */
[----:B-1----:R-:W-:Y:S01]  /*117b0*/  FFMA.FTZ R4, R42, UR22, -R3 ;  /* 0x000000162a047c23 */ /* 0x002fe20008010803 */
[----:B---3--:R-:W-:-:S05]  /*117c0*/  MOV R42, R5 ;  /* 0x00000005002a7202 */ /* 0x008fca0000000f00 */
[----:B------:R1:W-:Y:S01]  /*117d0*/  MUFU.EX2 R13, R4 ;  /* 0x00000004000d7308 */ /* 0x0003e20000000800 */
[----:B------:R-:W-:Y:S01]  /*117e0*/  F2FP.BF16.F32.PACK_AB R9, R42, R68 ;  /* 0x000000442a09723e */ /* 0x000fe200000010ff */
[----:B-1----:R-:W-:Y:S02]  /*117f0*/  FFMA.FTZ R4, R43, UR22, -R3 ;  /* 0x000000162b047c23 */ /* 0x002fe40008010803 */
[----:B------:R-:W3:Y:S04]  /*11800*/  LDL.LU R43, [R1+0x4c] ;  /* 0x00004c00012b7983 */ /* 0x000ee80000300800 */
[----:B------:R1:W4:Y:S02]  /*11810*/  MUFU.EX2 R60, R4 ;  /* 0x00000004003c7308 */ /* 0x0003240000000800 */
[----:B-1----:R-:W-:Y:S01]  /*11820*/  FFMA.FTZ R4, R64, UR22, -R2 ;  /* 0x0000001640047c23 */ /* 0x002fe20008010802 */
[----:B----4-:R-:W-:-:S05]  /*11830*/  F2FP.BF16.F32.PACK_AB R11, R60, R13 ;  /* 0x0000000d3c0b723e */ /* 0x010fca00000010ff */
[----:B------:R1:W-:Y:S02]  /*11840*/  MUFU.EX2 R41, R4 ;  /* 0x0000000400297308 */ /* 0x0003e40000000800 */
[----:B--2---:R-:W-:Y:S01]  /*11850*/  HMMA.16816.F32.BF16 R172, R8, R16, R172 ;  /* 0x0000001008ac723c */ /* 0x004fe200000418ac */
[----:B-1----:R-:W-:-:S05]  /*11860*/  FFMA.FTZ R4, R62, UR22, -R2 ;  /* 0x000000163e047c23 */ /* 0x002fca0008010802 */
[----:B------:R1:W-:Y:S02]  /*11870*/  MUFU.EX2 R56, R4 ;  /* 0x0000000400387308 */ /* 0x0003e40000000800 */
[----:B-1----:R-:W-:-:S06]  /*11880*/  FFMA.FTZ R4, R49, UR22, -R2 ;  /* 0x0000001631047c23 */ /* 0x002fcc0008010802 */
        /* <DEDUP_REMOVED lines=12> */
[----:B------:R-:W-:Y:S04]  /*11950*/  HMMA.16816.F32.BF16 R48, R8, R18, R156 ;  /* 0x000000120830723c */ /* 0x000fe8000004189c */
[----:B------:R1:W2:Y:S03]  /*11960*/  MUFU.EX2 R40, R4 ;  /* 0x0000000400287308 */ /* 0x0002a60000000800 */
[----:B------:R-:W-:-:S02]  /*11970*/  MOV R156, R41 ;  /* 0x00000029009c7202 */ /* 0x000fc40000000f00 */
[----:B------:R-:W-:Y:S02]  /*11980*/  MOV R157, R68 ;  /* 0x00000044009d7202 */ /* 0x000fe40000000f00 */
[----:B------:R-:W-:Y:S02]  /*11990*/  MOV R159, R69 ;  /* 0x00000045009f7202 */ /* 0x000fe40000000f00 */
[----:B-1----:R-:W-:Y:S02]  /*119a0*/  F2FP.BF16.F32.PACK_AB R4, R56, R41 ;  /* 0x000000293804723e */ /* 0x002fe400000010ff */
[----:B--2---:R-:W-:Y:S02]  /*119b0*/  F2FP.BF16.F32.PACK_AB R7, R40, R80 ;  /* 0x000000502807723e */ /* 0x004fe400000010ff */
[----:B------:R-:W-:Y:S02]  /*119c0*/  MOV R158, R40 ;  /* 0x00000028009e7202 */ /* 0x000fe40000000f00 */
[----:B------:R-:W-:-:S02]  /*119d0*/  MOV R41, R70 ;  /* 0x0000004600297202 */ /* 0x000fc40000000f00 */
[----:B------:R-:W-:Y:S01]  /*119e0*/  MOV R40, R71 ;  /* 0x0000004700287202 */ /* 0x000fe20000000f00 */
[C---:B------:R-:W-:Y:S06]  /*119f0*/  HMMA.16816.F32.BF16 R176, R4.reuse, R16, R176 ;  /* 0x0000001004b0723c */ /* 0x040fec00000418b0 */
[----:B------:R-:W-:Y:S01]  /*11a00*/  HMMA.16816.F32.BF16 R180, R4, R18, R180 ;  /* 0x0000001204b4723c */ /* 0x000fe200000418b4 */
[----:B------:R-:W1:Y:S05]  /*11a10*/  LDSM.16.MT88.4 R16, [R230+0xc800] ;  /* 0x00c80000e610783b */ /* 0x000e6a0000004200 */
[----:B-1----:R-:W-:Y:S07]  /*11a20*/  HMMA.16816.F32.BF16 R76, R8, R16, R168 ;  /* 0x00000010084c723c */ /* 0x002fee00000418a8 */
[----:B------:R-:W-:-:S02]  /*11a30*/  MOV R168, R67 ;  /* 0x0000004300a87202 */ /* 0x000fc40000000f00 */
[C---:B------:R-:W-:Y:S01]  /*11a40*/  HMMA.16816.F32.BF16 R64, R4.reuse, R16, R184 ;  /* 0x000000100440723c */ /* 0x040fe200000418b8 */
[----:B------:R-:W-:Y:S02]  /*11a50*/  MOV R171, R56 ;  /* 0x0000003800ab7202 */ /* 0x000fe40000000f00 */
[----:B------:R-:W-:Y:S02]  /*11a60*/  MOV R170, R15 ;  /* 0x0000000f00aa7202 */ /* 0x000fe40000000f00 */
[----:B------:R-:W-:Y:S02]  /*11a70*/  MOV R15, R74 ;  /* 0x0000004a000f7202 */ /* 0x000fe40000000f00 */
[----:B------:R-:W-:Y:S02]  /*11a80*/  MOV R187, R61 ;  /* 0x0000003d00bb7202 */ /* 0x000fe40000000f00 */
[----:B------:R-:W-:Y:S02]  /*11a90*/  MOV R186, R60 ;  /* 0x0000003c00ba7202 */ /* 0x000fe40000000f00 */
[----:B------:R-:W-:Y:S01]  /*11aa0*/  HMMA.16816.F32.BF16 R60, R4, R18, R188 ;  /* 0x00000012043c723c */ /* 0x000fe200000418bc */
[----:B------:R-:W-:-:S02]  /*11ab0*/  MOV R184, R57 ;  /* 0x0000003900b87202 */ /* 0x000fc40000000f00 */
[----:B------:R-:W-:Y:S02]  /*11ac0*/  MOV R169, R72 ;  /* 0x0000004800a97202 */ /* 0x000fe40000000f00 */
[----:B------:R-:W-:Y:S02]  /*11ad0*/  MOV R185, R116 ;  /* 0x0000007400b97202 */ /* 0x000fe40000000f00 */
[----:B------:R-:W-:Y:S01]  /*11ae0*/  IMAD.MOV.U32 R188, RZ, RZ, R59 ;  /* 0x000000ffffbc7224 */ /* 0x000fe200078e003b */
[----:B------:R-:W-:Y:S01]  /*11af0*/  MOV R191, R80 ;  /* 0x0000005000bf7202 */ /* 0x000fe20000000f00 */
[----:B------:R-:W-:Y:S01]  /*11b00*/  HMMA.16816.F32.BF16 R56, R8, R18, R152 ;  /* 0x000000120838723c */ /* 0x000fe20000041898 */
[----:B------:R-:W1:Y:S01]  /*11b10*/  LDSM.16.MT88.4 R16, [R232+0xc800] ;  /* 0x00c80000e810783b */ /* 0x000e620000004200 */
[----:B------:R-:W-:Y:S02]  /*11b20*/  MOV R190, R81 ;  /* 0x0000005100be7202 */ /* 0x000fe40000000f00 */
[----:B------:R-:W-:-:S03]  /*11b30*/  MOV R189, R82 ;  /* 0x0000005200bd7202 */ /* 0x000fc60000000f00 */
[----:B------:R-:W-:Y:S02]  /*11b40*/  MOV R154, R73 ;  /* 0x00000049009a7202 */ /* 0x000fe40000000f00 */
[----:B------:R-:W-:Y:S02]  /*11b50*/  MOV R153, R75 ;  /* 0x0000004b00997202 */ /* 0x000fe40000000f00 */
        /* <DEDUP_REMOVED lines=15> */
[----:B------:R-:W1:Y:S04]  /*11c50*/  LDSM.16.MT88.4 R16, [R230+0xe800] ;  /* 0x00e80000e610783b */ /* 0x000e680000004200 */
[----:B------:R-:W2:Y:S01]  /*11c60*/  LDSM.16.MT88.4 R20, [R232+0xe800] ;  /* 0x00e80000e814783b */ /* 0x000ea20000004200 */
[-C--:B-1----:R-:W-:Y:S06]  /*11c70*/  HMMA.16816.F32.BF16 R84, R8, R16.reuse, R84 ;  /* 0x000000100854723c */ /* 0x082fec0000041854 */
[C---:B------:R-:W-:Y:S06]  /*11c80*/  HMMA.16816.F32.BF16 R88, R4.reuse, R16, R88 ;  /* 0x000000100458723c */ /* 0x040fec0000041858 */
[-C--:B------:R-:W-:Y:S06]  /*11c90*/  HMMA.16816.F32.BF16 R92, R4, R18.reuse, R92 ;  /* 0x00000012045c723c */ /* 0x080fec000004185c */
[----:B------:R-:W-:Y:S01]  /*11ca0*/  HMMA.16816.F32.BF16 R96, R8, R18, R96 ;  /* 0x000000120860723c */ /* 0x000fe20000041860 */
[----:B------:R-:W1:Y:S05]  /*11cb0*/  LDSM.16.MT88.4 R16, [R231+0xe800] ;  /* 0x00e80000e710783b */ /* 0x000e6a0000004200 */
[C---:B--2---:R-:W-:Y:S06]  /*11cc0*/  HMMA.16816.F32.BF16 R104, R4.reuse, R20, R104 ;  /* 0x000000140468723c */ /* 0x044fec0000041868 */
[----:B------:R-:W-:Y:S01]  /*11cd0*/  HMMA.16816.F32.BF16 R108, R4, R22, R108 ;  /* 0x00000016046c723c */ /* 0x000fe2000004186c */
[----:B------:R-:W-:-:S05]  /*11ce0*/  MOV R163, R154 ;  /* 0x0000009a00a37202 */ /* 0x000fca0000000f00 */
[----:B------:R-:W-:Y:S06]  /*11cf0*/  HMMA.16816.F32.BF16 R100, R8, R20, R100 ;  /* 0x000000140864723c */ /* 0x000fec0000041864 */
[C---:B-1----:R-:W-:Y:S06]  /*11d00*/  HMMA.16816.F32.BF16 R120, R4.reuse, R16, R120 ;  /* 0x000000100478723c */ /* 0x042fec0000041878 */
[----:B------:R-:W-:Y:S07]  /*11d10*/  HMMA.16816.F32.BF16 R124, R4, R18, R124 ;  /* 0x00000012047c723c */ /* 0x000fee000004187c */
[----:B------:R-:W-:-:S04]  /*11d20*/  FFMA.FTZ R4, R222, UR22, -R12 ;  /* 0x00000016de047c23 */ /* 0x000fc8000801080c */
[----:B------:R1:W-:Y:S01]  /*11d30*/  MUFU.EX2 R152, R4 ;  /* 0x0000000400987308 */ /* 0x0003e20000000800 */
[C---:B------:R-:W-:Y:S01]  /*11d40*/  HMMA.16816.F32.BF16 R112, R8.reuse, R22, R112 ;  /* 0x000000160870723c */ /* 0x040fe20000041870 */
[----:B------:R-:W-:Y:S01]  /*11d50*/  MOV R162, R153 ;  /* 0x0000009900a27202 */ /* 0x000fe20000000f00 */
[--C-:B------:R-:W-:Y:S01]  /*11d60*/  FFMA.FTZ R39, R39, UR22, -R12.reuse ;  /* 0x0000001627277c23 */ /* 0x100fe2000801080c */
[----:B------:R-:W-:Y:S01]  /*11d70*/  FFMA.FTZ R38, R38, UR22, -R12 ;  /* 0x0000001626267c23 */ /* 0x000fe2000801080c */
[----:B------:R-:W-:Y:S01]  /*11d80*/  FFMA.FTZ R32, R215, UR22, -R3 ;  /* 0x00000016d7207c23 */ /* 0x000fe20008010803 */
[--C-:B------:R-:W-:Y:S01]  /*11d90*/  FFMA.FTZ R31, R223, UR22, -R2.reuse ;  /* 0x00000016df1f7c23 */ /* 0x100fe20008010802 */
[C---:B------:R-:W-:Y:S01]  /*11da0*/  HMMA.16816.F32.BF16 R44, R8.reuse, R16, R44 ;  /* 0x00000010082c723c */ /* 0x040fe2000004182c */
[--C-:B------:R-:W-:Y:S01]  /*11db0*/  FFMA.FTZ R30, R217, UR22, -R2.reuse ;  /* 0x00000016d91e7c23 */ /* 0x100fe20008010802 */
[--C-:B------:R-:W-:Y:S01]  /*11dc0*/  FFMA.FTZ R29, R133, UR22, -R2.reuse ;  /* 0x00000016851d7c23 */ /* 0x100fe20008010802 */
[----:B------:R-:W-:Y:S01]  /*11dd0*/  FFMA.FTZ R28, R132, UR22, -R2 ;  /* 0x00000016841c7c23 */ /* 0x000fe20008010802 */
[--C-:B------:R-:W-:Y:S01]  /*11de0*/  FFMA.FTZ R34, R218, UR22, -R0.reuse ;  /* 0x00000016da227c23 */ /* 0x100fe20008010800 */
[----:B------:R-:W-:Y:S01]  /*11df0*/  FFMA.FTZ R33, R219, UR22, -R0 ;  /* 0x00000016db217c23 */ /* 0x000fe20008010800 */
[----:B------:R-:W-:Y:S01]  /*11e00*/  HMMA.16816.F32.BF16 R128, R8, R18, R128 ;  /* 0x000000120880723c */ /* 0x000fe20000041880 */
[----:B------:R-:W-:Y:S01]  /*11e10*/  LDSM.16.MT88.4 R20, [R230+0xd000] ;  /* 0x00d00000e614783b */ /* 0x000fe20000004200 */
[----:B-1----:R-:W-:-:S03]  /*11e20*/  FFMA.FTZ R4, R220, UR22, -R12 ;  /* 0x00000016dc047c23 */ /* 0x002fc6000801080c */
[----:B------:R-:W-:Y:S01]  /*11e30*/  LDSM.16.MT88.4 R16, [R232+0xd000] ;  /* 0x00d00000e810783b */ /* 0x000fe20000004200 */
[----:B------:R1:W-:Y:S02]  /*11e40*/  MUFU.EX2 R154, R4 ;  /* 0x00000004009a7308 */ /* 0x0003e40000000800 */
[----:B-1----:R-:W-:-:S06]  /*11e50*/  FFMA.FTZ R4, R36, UR22, -R12 ;  /* 0x0000001624047c23 */ /* 0x002fcc000801080c */
        /* <DEDUP_REMOVED lines=11> */
[----:B-1----:R-:W-:Y:S01]  /*11f10*/  FFMA.FTZ R4, R162, UR22, -R2 ;  /* 0x00000016a2047c23 */ /* 0x002fe20008010802 */
[----:B------:R-:W-:-:S05]  /*11f20*/  MOV R162, R163 ;  /* 0x000000a300a27202 */ /* 0x000fca0000000f00 */
[----:B------:R1:W-:Y:S01]  /*11f30*/  MUFU.EX2 R227, R4 ;  /* 0x0000000400e37308 */ /* 0x0003e20000000800 */
[----:B------:R-:W-:Y:S02]  /*11f40*/  MOV R163, R155 ;  /* 0x0000009b00a37202 */ /* 0x000fe40000000f00 */
[----:B------:R-:W-:Y:S02]  /*11f50*/  MOV R155, R188 ;  /* 0x000000bc009b7202 */ /* 0x000fe40000000f00 */
[----:B------:R-:W-:Y:S02]  /*11f60*/  MOV R188, R189 ;  /* 0x000000bd00bc7202 */ /* 0x000fe40000000f00 */
[----:B------:R-:W-:Y:S02]  /*11f70*/  MOV R189, R190 ;  /* 0x000000be00bd7202 */ /* 0x000fe40000000f00 */
[----:B------:R-:W-:Y:S01]  /*11f80*/  MOV R190, R185 ;  /* 0x000000b900be7202 */ /* 0x000fe20000000f00 */
[----:B-1----:R-:W-:Y:S01]  /*11f90*/  FFMA.FTZ R4, R224, UR22, -R2 ;  /* 0x00000016e0047c23 */ /* 0x002fe20008010802 */
[----:B------:R-:W-:-:S03]  /*11fa0*/  MOV R185, R186 ;  /* 0x000000ba00b97202 */ /* 0x000fc60000000f00 */
[----:B------:R1:W-:Y:S01]  /*11fb0*/  MUFU.EX2 R224, R4 ;  /* 0x0000000400e07308 */ /* 0x0003e20000000800 */
[----:B------:R-:W-:Y:S01]  /*11fc0*/  IMAD.MOV.U32 R186, RZ, RZ, R187 ;  /* 0x000000ffffba7224 */ /* 0x000fe200078e00bb */
[----:B------:R-:W-:Y:S02]  /*11fd0*/  MOV R187, R168 ;  /* 0x000000a800bb7202 */ /* 0x000fe40000000f00 */
[----:B------:R-:W-:Y:S02]  /*11fe0*/  MOV R168, R169 ;  /* 0x000000a900a87202 */ /* 0x000fe40000000f00 */
[----:B------:R-:W-:Y:S02]  /*11ff0*/  MOV R169, R156 ;  /* 0x0000009c00a97202 */ /* 0x000fe40000000f00 */
[----:B------:R-:W-:Y:S01]  /*12000*/  MOV R156, R157 ;  /* 0x0000009d009c7202 */ /* 0x000fe20000000f00 */
[----:B-1----:R-:W-:-:S04]  /*12010*/  FFMA.FTZ R4, R214, UR22, -R2 ;  /* 0x00000016d6047c23 */ /* 0x002fc80008010802 */
        /* <DEDUP_REMOVED lines=8> */
[----:B------:R1:W2:Y:S01]  /*120a0*/  MUFU.EX2 R11, R4 ;  /* 0x00000004000b7308 */ /* 0x0002a20000000800 */
[----:B------:R-:W-:Y:S02]  /*120b0*/  MOV R187, R157 ;  /* 0x0000009d00bb7202 */ /* 0x000fe40000000f00 */
[----:B------:R-:W-:Y:S01]  /*120c0*/  MOV R158, R41 ;  /* 0x00000029009e7202 */ /* 0x000fe20000000f00 */
[--C-:B------:R-:W-:Y:S01]  /*120d0*/  FFMA.FTZ R41, R210, UR22, -R12.reuse ;  /* 0x00000016d2297c23 */ /* 0x100fe2000801080c */
[----:B------:R-:W-:Y:S02]  /*120e0*/  MOV R155, R168 ;  /* 0x000000a8009b7202 */ /* 0x000fe40000000f00 */
[----:B------:R-:W-:Y:S02]  /*120f0*/  MOV R186, R156 ;  /* 0x0000009c00ba7202 */ /* 0x000fe40000000f00 */
[----:B------:R-:W-:Y:S01]  /*12100*/  MOV R157, R40 ;  /* 0x00000028009d7202 */ /* 0x000fe20000000f00 */
[----:B------:R-:W-:Y:S01]  /*12110*/  FFMA.FTZ R40, R208, UR22, -R12 ;  /* 0x00000016d0287c23 */ /* 0x000fe2000801080c */
[----:B------:R-:W-:-:S02]  /*12120*/  MOV R156, R15 ;  /* 0x0000000f009c7202 */ /* 0x000fc40000000f00 */
[----:B------:R-:W-:Y:S01]  /*12130*/  MOV R168, R13 ;  /* 0x0000000d00a87202 */ /* 0x000fe20000000f00 */
[--C-:B-1----:R-:W-:Y:S01]  /*12140*/  FFMA.FTZ R4, R162, UR22, -R0.reuse ;  /* 0x00000016a2047c23 */ /* 0x102fe20008010800 */
[----:B------:R-:W-:Y:S02]  /*12150*/  MOV R162, R189 ;  /* 0x000000bd00a27202 */ /* 0x000fe40000000f00 */
[----:B------:R-:W-:Y:S02]  /*12160*/  MOV R189, R185 ;  /* 0x000000b900bd7202 */ /* 0x000fe40000000f00 */
[----:B------:R-:W-:Y:S02]  /*12170*/  MOV R185, R169 ;  /* 0x000000a900b97202 */ /* 0x000fe40000000f00 */
[----:B------:R-:W-:Y:S02]  /*12180*/  MOV R169, R14 ;  /* 0x0000000e00a97202 */ /* 0x000fe40000000f00 */
[----:B------:R-:W1:Y:S01]  /*12190*/  LDSM.16.MT88.4 R12, [R229+0xd000] ;  /* 0x00d00000e50c783b */ /* 0x000e620000004200 */
[----:B------:R4:W-:Y:S01]  /*121a0*/  MUFU.EX2 R222, R4 ;  /* 0x0000000400de7308 */ /* 0x0009e20000000800 */
[--C-:B------:R-:W-:Y:S01]  /*121b0*/  FFMA.FTZ R37, R226, UR22, -R3.reuse ;  /* 0x00000016e2257c23 */ /* 0x100fe20008010803 */
[----:B------:R-:W-:Y:S01]  /*121c0*/  FFMA.FTZ R36, R225, UR22, -R3 ;  /* 0x00000016e1247c23 */ /* 0x000fe20008010803 */
[----:B------:R-:W-:-:S05]  /*121d0*/  FFMA.FTZ R2, R211, UR22, -R0 ;  /* 0x00000016d3027c23 */ /* 0x000fca0008010800 */
[----:B------:R-:W-:Y:S01]  /*121e0*/  MUFU.EX2 R132, R2 ;  /* 0x0000000200847308 */ /* 0x000fe20000000800 */
[--C-:B----4-:R-:W-:Y:S01]  /*121f0*/  FFMA.FTZ R4, R35, UR22, -R0.reuse ;  /* 0x0000001623047c23 */ /* 0x110fe20008010800 */
[----:B------:R-:W-:Y:S01]  /*12200*/  FFMA.FTZ R35, R216, UR22, -R3 ;  /* 0x00000016d8237c23 */ /* 0x000fe20008010803 */
[----:B------:R-:W-:Y:S01]  /*12210*/  FFMA.FTZ R3, R160, UR22, -R0 ;  /* 0x00000016a0037c23 */ /* 0x000fe20008010800 */
[----:B------:R-:W-:-:S04]  /*12220*/  MOV R160, R161 ;  /* 0x000000a100a07202 */ /* 0x000fc80000000f00 */
[----:B------:R-:W4:Y:S01]  /*12230*/  MUFU.EX2 R221, R4 ;  /* 0x0000000400dd7308 */ /* 0x000f220000000800 */
[----:B------:R-:W-:Y:S02]  /*12240*/  MOV R161, R162 ;  /* 0x000000a200a17202 */ /* 0x000fe40000000f00 */
[----:B------:R-:W-:-:S05]  /*12250*/  MOV R162, R163 ;  /* 0x000000a300a27202 */ /* 0x000fca0000000f00 */
[----:B------:R3:W1:Y:S01]  /*12260*/  MUFU.EX2 R220, R3 ;  /* 0x0000000300dc7308 */ /* 0x0006620000000800 */
[----:B------:R-:W-:Y:S02]  /*12270*/  MOV R163, R155 ;  /* 0x0000009b00a37202 */ /* 0x000fe40000000f00 */
[----:B------:R-:W-:Y:S02]  /*12280*/  MOV R155, R185 ;  /* 0x000000b9009b7202 */ /* 0x000fe40000000f00 */
[----:B------:R-:W-:Y:S02]  /*12290*/  MOV R185, R186 ;  /* 0x000000ba00b97202 */ /* 0x000fe40000000f00 */
[----:B------:R-:W-:Y:S02]  /*122a0*/  MOV R186, R187 ;  /* 0x000000bb00ba7202 */ /* 0x000fe40000000f00 */
[----:B------:R-:W-:Y:S02]  /*122b0*/  MOV R187, R168 ;  /* 0x000000a800bb7202 */ /* 0x000fe40000000f00 */
[----:B------:R-:W-:-:S02]  /*122c0*/  MOV R168, R169 ;  /* 0x000000a900a87202 */ /* 0x000fc40000000f00 */
[----:B------:R-:W-:Y:S01]  /*122d0*/  MOV R169, R170 ;  /* 0x000000aa00a97202 */ /* 0x000fe20000000f00 */
[----:B--2---:R-:W-:Y:S01]  /*122e0*/  IMAD.MOV.U32 R226, RZ, RZ, R11 ;  /* 0x000000ffffe27224 */ /* 0x004fe200078e000b */
[----:B------:R-:W-:Y:S01]  /*122f0*/  MOV R170, R42 ;  /* 0x0000002a00aa7202 */ /* 0x000fe20000000f00 */
[--C-:B------:R-:W-:Y:S01]  /*12300*/  FFMA.FTZ R42, R139, UR22, -R0.reuse ;  /* 0x000000168b2a7c23 */ /* 0x100fe20008010800 */
[----:B------:R-:W-:Y:S01]  /*12310*/  MOV R223, R9 ;  /* 0x0000000900df7202 */ /* 0x000fe20000000f00 */
[----:B---3--:R-:W-:Y:S01]  /*12320*/  FFMA.FTZ R3, R138, UR22, -R0 ;  /* 0x000000168a037c23 */ /* 0x008fe20008010800 */
[----:B------:R-:W-:Y:S02]  /*12330*/  MOV R225, R10 ;  /* 0x0000000a00e17202 */ /* 0x000fe40000000f00 */
[----:B------:R-:W-:Y:S02]  /*12340*/  MOV R138, R8 ;  /* 0x00000008008a7202 */ /* 0x000fe40000000f00 */
[----:B------:R-:W-:Y:S01]  /*12350*/  MOV R139, R7 ;  /* 0x00000007008b7202 */ /* 0x000fe20000000f00 */
[----:B------:R-:W-:Y:S01]  /*12360*/  FADD.FTZ R2, R161, R27 ;  /* 0x0000001ba1027221 */ /* 0x000fe20000010000 */
[----:B------:R-:W-:Y:S01]  /*12370*/  FADD.FTZ R0, R234, R25 ;  /* 0x00000019ea007221 */ /* 0x000fe20000010000 */
[----:B------:R-:W-:-:S02]  /*12380*/  F2FP.BF16.F32.PACK_AB R9, R5, R153 ;  /* 0x000000990509723e */ /* 0x000fc400000010ff */
[-C--:B------:R-:W-:Y:S02]  /*12390*/  F2FP.BF16.F32.PACK_AB R10, R223, R6.reuse ;  /* 0x00000006df0a723e */ /* 0x080fe400000010ff */
[----:B------:R-:W-:Y:S02]  /*123a0*/  MOV R27, R6 ;  /* 0x00000006001b7202 */ /* 0x000fe40000000f00 */
[----:B------:R-:W-:Y:S02]  /*123b0*/  MOV R25, R5 ;  /* 0x0000000500197202 */ /* 0x000fe40000000f00 */
[----:B------:R-:W-:Y:S02]  /*123c0*/  F2FP.BF16.F32.PACK_AB R8, R154, R152 ;  /* 0x000000989a08723e */ /* 0x000fe400000010ff */
[----:B------:R-:W-:Y:S02]  /*123d0*/  F2FP.BF16.F32.PACK_AB R11, R225, R139 ;  /* 0x0000008be10b723e */ /* 0x000fe400000010ff */
[----:B------:R-:W-:-:S02]  /*123e0*/  F2FP.BF16.F32.PACK_AB R4, R224, R227 ;  /* 0x000000e3e004723e */ /* 0x000fc400000010ff */
[----:B------:R-:W-:Y:S02]  /*123f0*/  F2FP.BF16.F32.PACK_AB R6, R226, R138 ;  /* 0x0000008ae206723e */ /* 0x000fe400000010ff */
[----:B----4-:R-:W-:Y:S02]  /*12400*/  F2FP.BF16.F32.PACK_AB R5, R221, R222 ;  /* 0x000000dedd05723e */ /* 0x010fe400000010ff */
[----:B-1----:R-:W-:Y:S01]  /*12410*/  F2FP.BF16.F32.PACK_AB R7, R132, R220 ;  /* 0x000000dc8407723e */ /* 0x002fe200000010ff */
[-C--:B------:R-:W-:Y:S06]  /*12420*/  HMMA.16816.F32.BF16 R172, R8, R12.reuse, R172 ;  /* 0x0000000c08ac723c */ /* 0x080fec00000418ac */
[C---:B------:R-:W-:Y:S06]  /*12430*/  HMMA.16816.F32.BF16 R176, R4.reuse, R12, R176 ;  /* 0x0000000c04b0723c */ /* 0x040fec00000418b0 */
[-C--:B------:R-:W-:Y:S06]  /*12440*/  HMMA.16816.F32.BF16 R180, R4, R14.reuse, R180 ;  /* 0x0000000e04b4723c */ /* 0x080fec00000418b4 */
[----:B------:R-:W-:Y:S01]  /*12450*/  HMMA.16816.F32.BF16 R48, R8, R14, R48 ;  /* 0x0000000e0830723c */ /* 0x000fe20000041830 */
[----:B------:R-:W1:Y:S01]  /*12460*/  LDSM.16.MT88.4 R12, [R231+0xd000] ;  /* 0x00d00000e70c783b */ /* 0x000e620000004200 */
[----:B------:R-:W-:Y:S01]  /*12470*/  FADD.FTZ R133, R160, R26 ;  /* 0x0000001aa0857221 */ /* 0x000fe20000010000 */
[----:B------:R-:W-:-:S02]  /*12480*/  MOV R160, R162 ;  /* 0x000000a200a07202 */ /* 0x000fc40000000f00 */
[----:B------:R-:W-:Y:S01]  /*12490*/  MOV R161, R163 ;  /* 0x000000a300a17202 */ /* 0x000fe20000000f00 */
[----:B------:R-:W-:Y:S01]  /*124a0*/  FFMA.FTZ R43, R43, R24, R235 ;  /* 0x000000182b2b7223 */ /* 0x000fe200000100eb */
[----:B------:R-:W-:Y:S01]  /*124b0*/  MOV R162, R155 ;  /* 0x0000009b00a27202 */ /* 0x000fe20000000f00 */
[----:B------:R-:W-:Y:S01]  /*124c0*/  HMMA.16816.F32.BF16 R216, R8, R22, R56 ;  /* 0x0000001608d8723c */ /* 0x000fe20000041838 */
[----:B------:R-:W-:Y:S01]  /*124d0*/  MOV R163, R185 ;  /* 0x000000b900a37202 */ /* 0x000fe20000000f00 */
[----:B------:R-:W-:Y:S01]  /*124e0*/  MUFU.EX2 R41, R41 ;  /* 0x0000002900297308 */ /* 0x000fe20000000800 */
[----:B------:R-:W-:Y:S01]  /*124f0*/  MOV R155, R186 ;  /* 0x000000ba009b7202 */ /* 0x000fe20000000f00 */
[----:B------:R-:W-:Y:S01]  /*12500*/  IMAD.MOV.U32 R186, RZ, RZ, R168 ;  /* 0x000000ffffba7224 */ /* 0x000fe200078e00a8 */
[----:B------:R-:W-:Y:S01]  /*12510*/  MOV R185, R187 ;  /* 0x000000bb00b97202 */ /* 0x000fe20000000f00 */
[----:B------:R-:W-:Y:S01]  /*12520*/  HMMA.16816.F32.BF16 R64, R4, R20, R64 ;  /* 0x000000140440723c */ /* 0x000fe20000041840 */
[----:B------:R-:W-:Y:S01]  /*12530*/  MOV R187, R169 ;  /* 0x000000a900bb7202 */ /* 0x000fe20000000f00 */
[----:B------:R2:W5:Y:S01]  /*12540*/  LDL.LU R235, [R1+0x7c] ;  /* 0x00007c0001eb7983 */ /* 0x0005620000300800 */
[----:B------:R-:W-:-:S02]  /*12550*/  MOV R24, R170 ;  /* 0x000000aa00187202 */ /* 0x000fc40000000f00 */
[----:B------:R-:W-:Y:S01]  /*12560*/  MOV R26, R171 ;  /* 0x000000ab001a7202 */ /* 0x000fe20000000f00 */
[----:B------:R-:W-:Y:S01]  /*12570*/  HMMA.16816.F32.BF16 R60, R4, R22, R60 ;  /* 0x00000016043c723c */ /* 0x000fe2000004183c */
[----:B------:R-:W-:Y:S01]  /*12580*/  MOV R56, R164 ;  /* 0x000000a400387202 */ /* 0x000fe20000000f00 */
[----:B------:R-:W3:Y:S01]  /*12590*/  MUFU.EX2 R40, R40 ;  /* 0x0000002800287308 */ /* 0x000ee20000000800 */
[----:B------:R-:W-:Y:S01]  /*125a0*/  MOV R57, R165 ;  /* 0x000000a500397202 */ /* 0x000fe20000000f00 */
[----:B------:R2:W5:Y:S02]  /*125b0*/  LDL.LU R234, [R1+0x78] ;  /* 0x0000780001ea7983 */ /* 0x0005640000300800 */
[----:B------:R-:W-:Y:S01]  /*125c0*/  HMMA.16816.F32.BF16 R168, R8, R20, R76 ;  /* 0x0000001408a8723c */ /* 0x000fe2000004184c */
[----:B------:R-:W-:Y:S01]  /*125d0*/  MOV R58, R166 ;  /* 0x000000a6003a7202 */ /* 0x000fe20000000f00 */
[----:B------:R-:W-:Y:S05]  /*125e0*/  LDSM.16.MT88.4 R20, [R230+0xf000] ;  /* 0x00f00000e614783b */ /* 0x000fea0000004200 */
[----:B------:R-:W-:-:S02]  /*125f0*/  MOV R76, R160 ;  /* 0x000000a0004c7202 */ /* 0x000fc40000000f00 */
[----:B------:R-:W-:Y:S02]  /*12600*/  MOV R77, R161 ;  /* 0x000000a1004d7202 */ /* 0x000fe40000000f00 */
[----:B------:R-:W-:Y:S02]  /*12610*/  MOV R78, R162 ;  /* 0x000000a2004e7202 */ /* 0x000fe40000000f00 */
[----:B------:R-:W-:Y:S02]  /*12620*/  MOV R79, R163 ;  /* 0x000000a3004f7202 */ /* 0x000fe40000000f00 */
[----:B-1----:R-:W-:Y:S01]  /*12630*/  HMMA.16816.F32.BF16 R160, R8, R12, R68 ;  /* 0x0000000c08a0723c */ /* 0x002fe20000041844 */
[----:B------:R-:W-:-:S05]  /*12640*/  MOV R59, R167 ;  /* 0x000000a7003b7202 */ /* 0x000fca0000000f00 */
[C---:B------:R-:W-:Y:S06]  /*12650*/  HMMA.16816.F32.BF16 R200, R4.reuse, R12, R200 ;  /* 0x0000000c04c8723c */ /* 0x040fec00000418c8 */
[-C--:B------:R-:W-:Y:S06]  /*12660*/  HMMA.16816.F32.BF16 R204, R4, R14.reuse, R204 ;  /* 0x0000000e04cc723c */ /* 0x080fec00000418cc */
[----:B------:R-:W-:Y:S01]  /*12670*/  HMMA.16816.F32.BF16 R208, R8, R14, R80 ;  /* 0x0000000e08d0723c */ /* 0x000fe20000041850 */
[----:B------:R-:W1:Y:S06]  /*12680*/  LDSM.16.MT88.4 R12, [R231+0xf000] ;  /* 0x00f00000e70c783b */ /* 0x000e6c0000004200 */
[----:B------:R-:W-:-:S02]  /*12690*/  MOV R83, R25 ;  /* 0x0000001900537202 */ /* 0x000fc40000000f00 */
[----:B------:R-:W-:Y:S02]  /*126a0*/  MOV R82, R27 ;  /* 0x0000001b00527202 */ /* 0x000fe40000000f00 */
[----:B------:R-:W-:Y:S02]  /*126b0*/  MOV R81, R26 ;  /* 0x0000001a00517202 */ /* 0x000fe40000000f00 */
[----:B------:R-:W-:Y:S02]  /*126c0*/  MOV R80, R24 ;  /* 0x0000001800507202 */ /* 0x000fe40000000f00 */
[----:B------:R-:W4:Y:S01]  /*126d0*/  LDSM.16.MT88.4 R24, [R229+0xf000] ;  /* 0x00f00000e518783b */ /* 0x000f220000004200 */
[-C--:B------:R-:W-:Y:S06]  /*126e0*/  HMMA.16816.F32.BF16 R164, R8, R16.reuse, R52 ;  /* 0x0000001008a4723c */ /* 0x080fec0000041834 */
[C---:B------:R-:W-:Y:S06]  /*126f0*/  HMMA.16816.F32.BF16 R192, R4.reuse, R16, R192 ;  /* 0x0000001004c0723c */ /* 0x040fec00000418c0 */
[-C--:B------:R-:W-:Y:S06]  /*12700*/  HMMA.16816.F32.BF16 R196, R4, R18.reuse, R196 ;  /* 0x0000001204c4723c */ /* 0x080fec00000418c4 */
[----:B------:R-:W-:Y:S01]  /*12710*/  HMMA.16816.F32.BF16 R212, R8, R18, R72 ;  /* 0x0000001208d4723c */ /* 0x000fe20000041848 */
[----:B------:R-:W3:Y:S05]  /*12720*/  LDSM.16.MT88.4 R16, [R232+0xf000] ;  /* 0x00f00000e810783b */ /* 0x000eea0000004200 */
[----:B-1----:R-:W-:Y:S07]  /*12730*/  HMMA.16816.F32.BF16 R52, R4, R14, R124 ;  /* 0x0000000e0434723c */ /* 0x002fee000004187c */
[----:B------:R-:W-:-:S02]  /*12740*/  MOV R124, R156 ;  /* 0x0000009c007c7202 */ /* 0x000fc40000000f00 */
[----:B------:R-:W-:Y:S02]  /*12750*/  MOV R126, R158 ;  /* 0x0000009e007e7202 */ /* 0x000fe40000000f00 */
[----:B------:R-:W-:Y:S01]  /*12760*/  MOV R127, R159 ;  /* 0x0000009f007f7202 */ /* 0x000fe20000000f00 */
[----:B----4-:R-:W-:Y:S01]  /*12770*/  HMMA.16816.F32.BF16 R72, R4, R24, R116 ;  /* 0x000000180448723c */ /* 0x010fe20000041874 */
[----:B------:R-:W-:Y:S01]  /*12780*/  MOV R125, R157 ;  /* 0x0000009d007d7202 */ /* 0x000fe20000000f00 */
[----:B------:R-:W-:Y:S02]  /*12790*/  FADD.FTZ R2, R126, R2 ;  /* 0x000000027e027221 */ /* 0x000fe40000010000 */
[----:B------:R-:W-:Y:S01]  /*127a0*/  FADD.FTZ R0, R127, R0 ;  /* 0x000000007f007221 */ /* 0x000fe20000010000 */
[----:B------:R-:W1:Y:S02]  /*127b0*/  LDSM.16.MT88.4 R156, [R229+0xd800] ;  /* 0x00d80000e59c783b */ /* 0x000e640000004200 */
[----:B------:R-:W-:-:S02]  /*127c0*/  MOV R119, R76 ;  /* 0x0000004c00777202 */ /* 0x000fc40000000f00 */
[----:B------:R-:W-:Y:S02]  /*127d0*/  MOV R118, R77 ;  /* 0x0000004d00767202 */ /* 0x000fe40000000f00 */
[----:B------:R-:W-:Y:S02]  /*127e0*/  MOV R117, R78 ;  /* 0x0000004e00757202 */ /* 0x000fe40000000f00 */
[----:B------:R-:W-:Y:S01]  /*127f0*/  MOV R116, R79 ;  /* 0x0000004f00747202 */ /* 0x000fe20000000f00 */
[C---:B------:R-:W-:Y:S06]  /*12800*/  HMMA.16816.F32.BF16 R88, R4.reuse, R20, R88 ;  /* 0x000000140458723c */ /* 0x040fec0000041858 */
[C---:B------:R-:W-:Y:S06]  /*12810*/  HMMA.16816.F32.BF16 R76, R4.reuse, R26, R140 ;  /* 0x0000001a044c723c */ /* 0x040fec000004188c */
[----:B------:R-:W-:Y:S01]  /*12820*/  HMMA.16816.F32.BF16 R92, R4, R22, R92 ;  /* 0x00000016045c723c */ /* 0x000fe2000004185c */
[----:B------:R-:W-:Y:S01]  /*12830*/  MOV R140, R59 ;  /* 0x0000003b008c7202 */ /* 0x000fe20000000f00 */
[----:B------:R-:W-:Y:S01]  /*12840*/  IMAD.MOV.U32 R143, RZ, RZ, R56 ;  /* 0x000000ffff8f7224 */ /* 0x000fe200078e0038 */
[----:B------:R-:W-:-:S02]  /*12850*/  MOV R142, R57 ;  /* 0x00000039008e7202 */ /* 0x000fc40000000f00 */
[----:B------:R-:W-:Y:S01]  /*12860*/  MOV R141, R58 ;  /* 0x0000003a008d7202 */ /* 0x000fe20000000f00 */
[C---:B---3--:R-:W-:Y:S06]  /*12870*/  HMMA.16816.F32.BF16 R104, R4.reuse, R16, R104 ;  /* 0x000000100468723c */ /* 0x048fec0000041868 */
[C---:B------:R-:W-:Y:S06]  /*12880*/  HMMA.16816.F32.BF16 R108, R4.reuse, R18, R108 ;  /* 0x00000012046c723c */ /* 0x040fec000004186c */
[----:B------:R-:W-:Y:S01]  /*12890*/  HMMA.16816.F32.BF16 R120, R4, R12, R120 ;  /* 0x0000000c0478723c */ /* 0x000fe20000041878 */
[----:B------:R-:W-:-:S05]  /*128a0*/  FADD.FTZ R2, R142, R2 ;  /* 0x000000028e027221 */ /* 0x000fca0000010000 */
[----:B------:R-:W-:Y:S01]  /*128b0*/  HMMA.16816.F32.BF16 R84, R8, R20, R84 ;  /* 0x000000140854723c */ /* 0x000fe20000041854 */
[----:B------:R-:W-:-:S05]  /*128c0*/  FADD.FTZ R4, R124, R43 ;  /* 0x0000002b7c047221 */ /* 0x000fca0000010000 */
[----:B------:R-:W-:Y:S01]  /*128d0*/  HMMA.16816.F32.BF16 R56, R8, R22, R96 ;  /* 0x000000160838723c */ /* 0x000fe20000041860 */
[----:B------:R-:W-:Y:S01]  /*128e0*/  FADD.FTZ R4, R140, R4 ;  /* 0x000000048c047221 */ /* 0x000fe20000010000 */
[----:B------:R-:W-:-:S04]  /*128f0*/  FADD.FTZ R0, R233, R0 ;  /* 0x00000000e9007221 */ /* 0x000fc80000010000 */
[C---:B------:R-:W-:Y:S06]  /*12900*/  HMMA.16816.F32.BF16 R68, R8.reuse, R24, R148 ;  /* 0x000000180844723c */ /* 0x040fec0000041894 */
[C---:B------:R-:W-:Y:S06]  /*12910*/  HMMA.16816.F32.BF16 R100, R8.reuse, R16, R100 ;  /* 0x000000100864723c */ /* 0x040fec0000041864 */
[----:B------:R-:W-:Y:S01]  /*12920*/  HMMA.16816.F32.BF16 R20, R8, R18, R112 ;  /* 0x000000120814723c */ /* 0x000fe20000041870 */
[----:B------:R-:W-:-:S05]  /*12930*/  FADD.FTZ R4, R228, R4 ;  /* 0x00000004e4047221 */ /* 0x000fca0000010000 */
[C---:B------:R-:W-:Y:S01]  /*12940*/  HMMA.16816.F32.BF16 R44, R8.reuse, R12, R44 ;  /* 0x0000000c082c723c */ /* 0x040fe2000004182c */
[----:B------:R-:W-:Y:S01]  /*12950*/  FADD.FTZ R2, R116, R2 ;  /* 0x0000000274027221 */ /* 0x000fe20000010000 */
[----:B------:R-:W-:Y:S01]  /*12960*/  FADD.FTZ R0, R117, R0 ;  /* 0x0000000075007221 */ /* 0x000fe20000010000 */
[----:B------:R-:W-:Y:S01]  /*12970*/  MOV R142, R83 ;  /* 0x00000053008e7202 */ /* 0x000fe20000000f00 */
[----:B------:R-:W-:Y:S02]  /*12980*/  LDSM.16.MT88.4 R148, [R232+0xd800] ;  /* 0x00d80000e894783b */ /* 0x000fe40000004200 */
[C---:B------:R-:W-:Y:S01]  /*12990*/  HMMA.16816.F32.BF16 R24, R8.reuse, R26, R144 ;  /* 0x0000001a0818723c */ /* 0x040fe20000041890 */
[----:B------:R-:W-:Y:S01]  /*129a0*/  MOV R140, R153 ;  /* 0x00000099008c7202 */ /* 0x000fe20000000f00 */
[----:B------:R-:W-:Y:S04]  /*129b0*/  LDSM.16.MT88.4 R96, [R230+0xf800] ;  /* 0x00f80000e660783b */ /* 0x000fe80000004200 */
[----:B------:R-:W-:Y:S01]  /*129c0*/  HMMA.16816.F32.BF16 R16, R8, R14, R128 ;  /* 0x0000000e0810723c */ /* 0x000fe20000041880 */
[----:B------:R3:W-:Y:S01]  /*129d0*/  MUFU.EX2 R11, R3 ;  /* 0x00000003000b7308 */ /* 0x0007e20000000800 */
[----:B------:R-:W-:Y:S01]  /*129e0*/  FADD.FTZ R2, R80, R2 ;  /* 0x0000000250027221 */ /* 0x000fe20000010000 */
[----:B------:R-:W-:Y:S04]  /*129f0*/  LDSM.16.MT88.4 R144, [R231+0xd800] ;  /* 0x00d80000e790783b */ /* 0x000fe80000004200 */
[----:B------:R-:W-:Y:S01]  /*12a00*/  FADD.FTZ R15, R118, R4 ;  /* 0x00000004760f7221 */ /* 0x000fe20000010000 */
[----:B------:R-:W-:Y:S01]  /*12a10*/  FADD.FTZ R14, R81, R0 ;  /* 0x00000000510e7221 */ /* 0x000fe20000010000 */
[----:B------:R4:W-:Y:S01]  /*12a20*/  MUFU.EX2 R13, R29 ;  /* 0x0000001d000d7308 */ /* 0x0009e20000000800 */
[----:B------:R-:W2:Y:S04]  /*12a30*/  LDSM.16.MT88.4 R4, [R231+0xf800] ;  /* 0x00f80000e704783b */ /* 0x000ea80000004200 */
[----:B------:R-:W-:Y:S01]  /*12a40*/  LDSM.16.MT88.4 R112, [R232+0xf800] ;  /* 0x00f80000e870783b */ /* 0x000fe20000004200 */
[----:B---3--:R-:W-:-:S02]  /*12a50*/  FADD.FTZ R3, R125, R133 ;  /* 0x000000857d037221 */ /* 0x008fc40000010000 */
[----:B------:R-:W-:Y:S08]  /*12a60*/  MUFU.EX2 R39, R39 ;  /* 0x0000002700277308 */ /* 0x000ff00000000800 */
[----:B------:R-:W-:Y:S01]  /*12a70*/  MUFU.EX2 R38, R38 ;  /* 0x0000002600267308 */ /* 0x000fe20000000800 */
[----:B------:R-:W-:Y:S01]  /*12a80*/  FADD.FTZ R3, R141, R3 ;  /* 0x000000038d037221 */ /* 0x000fe20000010000 */
[----:B------:R-:W-:Y:S01]  /*12a90*/  MOV R141, R154 ;  /* 0x0000009a008d7202 */ /* 0x000fe20000000f00 */
[----:B------:R3:W5:Y:S01]  /*12aa0*/  LDL.LU R233, [R1+0x74] ;  /* 0x0000740001e97983 */ /* 0x0007620000300800 */
[----:B----4-:R-:W-:Y:S01]  /*12ab0*/  MOV R29, R152 ;  /* 0x00000098001d7202 */ /* 0x010fe20000000f00 */
[----:B------:R-:W-:Y:S01]  /*12ac0*/  FADD.FTZ R3, R143, R3 ;  /* 0x000000038f037221 */ /* 0x000fe20000010000 */
[----:B------:R-:W-:Y:S01]  /*12ad0*/  MOV R143, R82 ;  /* 0x00000052008f7202 */ /* 0x000fe20000000f00 */
[----:B------:R3:W5:Y:S01]  /*12ae0*/  LDL.LU R228, [R1+0x70] ;  /* 0x0000700001e47983 */ /* 0x0007620000300800 */
[----:B------:R4:W-:Y:S03]  /*12af0*/  MUFU.EX2 R12, R28 ;  /* 0x0000001c000c7308 */ /* 0x0009e60000000800 */
[----:B------:R-:W-:Y:S05]  /*12b00*/  LDSM.16.MT88.4 R80, [R229+0xf800] ;  /* 0x00f80000e550783b */ /* 0x000fea0000004200 */
[----:B------:R-:W-:Y:S01]  /*12b10*/  MUFU.EX2 R37, R37 ;  /* 0x0000002500257308 */ /* 0x000fe20000000800 */
[----:B----4-:R-:W-:-:S02]  /*12b20*/  MOV R28, R155 ;  /* 0x0000009b001c7202 */ /* 0x010fc40000000f00 */
[----:B------:R-:W4:Y:S05]  /*12b30*/  LDSM.16.MT88.4 R152, [R230+0xd800] ;  /* 0x00d80000e698783b */ /* 0x000f2a0000004200 */
[----:B------:R-:W1:Y:S08]  /*12b40*/  MUFU.EX2 R36, R36 ;  /* 0x0000002400247308 */ /* 0x000e700000000800 */
[----:B------:R-:W-:Y:S08]  /*12b50*/  MUFU.EX2 R35, R35 ;  /* 0x0000002300237308 */ /* 0x000ff00000000800 */
[----:B------:R-:W-:Y:S08]  /*12b60*/  MUFU.EX2 R32, R32 ;  /* 0x0000002000207308 */ /* 0x000ff00000000800 */
[----:B------:R-:W-:Y:S08]  /*12b70*/  MUFU.EX2 R31, R31 ;  /* 0x0000001f001f7308 */ /* 0x000ff00000000800 */
[----:B------:R-:W2:Y:S08]  /*12b80*/  MUFU.EX2 R30, R30 ;  /* 0x0000001e001e7308 */ /* 0x000eb00000000800 */
[----:B------:R-:W-:Y:S08]  /*12b90*/  MUFU.EX2 R8, R34 ;  /* 0x0000002200087308 */ /* 0x000ff00000000800 */
[----:B------:R-:W3:Y:S08]  /*12ba0*/  MUFU.EX2 R9, R33 ;  /* 0x0000002100097308 */ /* 0x000ef00000000800 */
[----:B------:R-:W4:Y:S01]  /*12bb0*/  MUFU.EX2 R10, R42 ;  /* 0x0000002a000a7308 */ /* 0x000f220000000800 */
[----:B------:R-:W-:-:S02]  /*12bc0*/  F2FP.BF16.F32.PACK_AB R128, R40, R41 ;  /* 0x000000292880723e */ /* 0x000fc400000010ff */
[----:B-1----:R-:W-:Y:S02]  /*12bd0*/  F2FP.BF16.F32.PACK_AB R129, R36, R37 ;  /* 0x000000252481723e */ /* 0x002fe400000010ff */
[----:B--2---:R-:W-:Y:S02]  /*12be0*/  F2FP.BF16.F32.PACK_AB R124, R30, R31 ;  /* 0x0000001f1e7c723e */ /* 0x004fe400000010ff */
[----:B------:R-:W-:Y:S02]  /*12bf0*/  F2FP.BF16.F32.PACK_AB R130, R38, R39 ;  /* 0x000000272682723e */ /* 0x000fe400000010ff */
[----:B------:R-:W-:Y:S02]  /*12c00*/  F2FP.BF16.F32.PACK_AB R131, R32, R35 ;  /* 0x000000232083723e */ /* 0x000fe400000010ff */
[----:B------:R-:W-:Y:S02]  /*12c10*/  F2FP.BF16.F32.PACK_AB R126, R12, R13 ;  /* 0x0000000d0c7e723e */ /* 0x000fe400000010ff */
[----:B---3--:R-:W-:-:S02]  /*12c20*/  F2FP.BF16.F32.PACK_AB R125, R9, R8 ;  /* 0x00000008097d723e */ /* 0x008fc400000010ff */
[----:B----4-:R-:W-:Y:S01]  /*12c30*/  F2FP.BF16.F32.PACK_AB R127, R10, R11 ;  /* 0x0000000b0a7f723e */ /* 0x010fe200000010ff */
[----:B------:R-:W-:Y:S01]  /*12c40*/  HMMA.16816.F32.BF16 R172, R128, R156, R172 ;  /* 0x0000009c80ac723c */ /* 0x000fe200000418ac */
[----:B------:R-:W-:Y:S01]  /*12c50*/  MOV R0, R187 ;  /* 0x000000bb00007202 */ /* 0x000fe20000000f00 */
[----:B------:R-:W-:Y:S01]  /*12c60*/  FADD.FTZ R3, R119, R3 ;  /* 0x0000000377037221 */ /* 0x000fe20000010000 */
[----:B------:R-:W-:-:S03]  /*12c70*/  MOV R42, R184 ;  /* 0x000000b8002a7202 */ /* 0x000fc60000000f00 */
[----:B------:R-:W-:Y:S01]  /*12c80*/  HMMA.16816.F32.BF16 R176, R124, R156, R176 ;  /* 0x0000009c7cb0723c */ /* 0x000fe200000418b0 */
[----:B------:R-:W-:-:S05]  /*12c90*/  MOV R133, R191 ;  /* 0x000000bf00857202 */ /* 0x000fca0000000f00 */
[----:B------:R-:W-:Y:S01]  /*12ca0*/  HMMA.16816.F32.BF16 R180, R124, R158, R180 ;  /* 0x0000009e7cb4723c */ /* 0x000fe200000418b4 */
[----:B------:R-:W-:-:S05]  /*12cb0*/  FADD.FTZ R0, R0, R15 ;  /* 0x0000000f00007221 */ /* 0x000fca0000010000 */
[----:B------:R-:W-:Y:S01]  /*12cc0*/  HMMA.16816.F32.BF16 R156, R128, R158, R48 ;  /* 0x0000009e809c723c */ /* 0x000fe20000041830 */
[----:B------:R-:W-:Y:S02]  /*12cd0*/  MOV R33, R189 ;  /* 0x000000bd00217202 */ /* 0x000fe40000000f00 */
[----:B------:R-:W-:-:S04]  /*12ce0*/  MOV R43, R190 ;  /* 0x000000be002b7202 */ /* 0x000fc80000000f00 */
[----:B------:R-:W-:Y:S02]  /*12cf0*/  MOV R51, R185 ;  /* 0x000000b900337202 */ /* 0x000fe40000000f00 */
[----:B------:R-:W-:Y:S01]  /*12d00*/  MOV R50, R186 ;  /* 0x000000ba00327202 */ /* 0x000fe20000000f00 */
[-C--:B------:R-:W-:Y:S01]  /*12d10*/  HMMA.16816.F32.BF16 R120, R124, R4.reuse, R120 ;  /* 0x000000047c78723c */ /* 0x080fe20000041878 */
[----:B------:R-:W-:Y:S01]  /*12d20*/  MOV R34, R188 ;  /* 0x000000bc00227202 */ /* 0x000fe20000000f00 */
[----:B------:R-:W-:Y:S02]  /*12d30*/  FADD.FTZ R2, R51, R2 ;  /* 0x0000000233027221 */ /* 0x000fe40000010000 */
[----:B------:R-:W-:Y:S02]  /*12d40*/  FADD.FTZ R3, R50, R3 ;  /* 0x0000000332037221 */ /* 0x000fe40000010000 */
[----:B------:R-:W-:Y:S01]  /*12d50*/  HMMA.16816.F32.BF16 R116, R128, R4, R44 ;  /* 0x000000048074723c */ /* 0x000fe2000004182c */
[----:B------:R-:W-:-:S05]  /*12d60*/  FADD.FTZ R2, R33, R2 ;  /* 0x0000000221027221 */ /* 0x000fca0000010000 */
        /* <DEDUP_REMOVED lines=31> */
[----:B------:R-:W-:Y:S01]  /*12f60*/  FADD.FTZ R4, R140, R2 ;  /* 0x000000028c047221 */ /* 0x000fe20000010000 */
[----:B------:R-:W-:Y:S01]  /*12f70*/  FADD.FTZ R2, R227, R0 ;  /* 0x00000000e3027221 */ /* 0x000fe20000010000 */
        /* <DEDUP_REMOVED lines=33> */
[----:B------:R2:W-:Y:S02]  /*13190*/  STL [R1+0x48], R2 ;  /* 0x0000480201007387 */ /* 0x0005e40000100800 */
.L_x_542:
[----:B------:R-:W-:-:S06]  /*131a0*/  UISETP.GT.AND UP0, UPT, UR18, UR13, UPT ;  /* 0x0000000d1200728c */ /* 0x000fcc000bf04270 */
[----:B------:R-:W-:-:S13]  /*131b0*/  PLOP3.LUT P0, PT, PT, PT, UP0, 0x80, 0x0 ;  /* 0x000000000000781c */ /* 0x000fda0003f0f008 */
[----:B------:R-:W-:Y:S05]  /*131c0*/  @!P0 BRA `(.L_x_545) ;  /* 0x0000005000e48947 */ /* 0x000fea0003800000 */
[----:B-12---:R-:W2:Y:S01]  /*131d0*/  LDL.LU.64 R4, [R1+0x40] ;  /* 0x0000400001047983 */ /* 0x006ea20000300a00 */
[----:B------:R-:W-:Y:S01]  /*131e0*/  MOV R133, R136 ;  /* 0x0000008800857202 */ /* 0x000fe20000000f00 */
[----:B-----5:R-:W-:Y:S01]  /*131f0*/  IMAD.MOV.U32 R140, RZ, RZ, R134 ;  /* 0x000000ffff8c7224 */ /* 0x020fe200078e0086 */
[----:B------:R-:W-:Y:S01]  /*13200*/  MOV R132, R137 ;  /* 0x0000008900847202 */ /* 0x000fe20000000f00 */
[----:B------:R-:W2:Y:S01]  /*13210*/  LDL.LU.64 R2, [R1+0x58] ;  /* 0x0000580001027983 */ /* 0x000ea20000300a00 */
[----:B------:R-:W-:Y:S01]  /*13220*/  MOV R139, R135 ;  /* 0x00000087008b7202 */ /* 0x000fe20000000f00 */
[----:B------:R-:W-:Y:S02]  /*13230*/  USHF.L.U64.HI UR5, UR6, 0x5, UR7 ;  /* 0x0000000506057899 */ /* 0x000fe40008010207 */
[----:B------:R-:W-:Y:S02]  /*13240*/  USHF.L.U32 UR19, UR6, 0x5, URZ ;  /* 0x0000000506137899 */ /* 0x000fe4000800063f */
[----:B------:R-:W-:-:S02]  /*13250*/  USHF.L.U64.HI UR22, UR8, 0x5, UR9 ;  /* 0x0000000508167899 */ /* 0x000fc40008010209 */
[----:B------:R-:W-:Y:S01]  /*13260*/  USHF.L.U32 UR23, UR8, 0x5, URZ ;  /* 0x0000000508177899 */ /* 0x000fe2000800063f */
[----:B------:R-:W-:Y:S01]  /*13270*/  ULDC UR4, c[0x0][0x2ec] ;  /* 0x0000bb0000047ab9 */ /* 0x000fe20000000800 */
[----:B------:R-:W-:Y:S01]  /*13280*/  ULDC.64 UR6, c[0x0][0x218] ;  /* 0x0000860000067ab9 */ /* 0x000fe20000000a00 */
[----:B------:R-:W-:Y:S01]  /*13290*/  ULDC.64 UR10, c[0x0][0x220] ;  /* 0x00008800000a7ab9 */ /* 0x000fe20000000a00 */
[----:B------:R-:W-:Y:S01]  /*132a0*/  ULDC.64 UR8, c[0x0][0x248] ;  /* 0x0000920000087ab9 */ /* 0x000fe20000000a00 */
[----:B--2---:R-:W-:-:S05]  /*132b0*/  IMAD.MOV.U32 R3, RZ, RZ, R5 ;  /* 0x000000ffff037224 */ /* 0x004fca00078e0005 */
[----:B------:R1:W-:Y:S01]  /*132c0*/  STL.64 [R1+0x58], R2 ;  /* 0x0000580201007387 */ /* 0x0003e20000100a00 */
[----:B------:R-:W-:Y:S05]  /*132d0*/  BRA `(.L_x_546) ;  /* 0x0000000000887947 */ /* 0x000fea0003800000 */
.L_x_548:
        /* <DEDUP_REMOVED lines=12> */
[----:B---3--:R-:W-:Y:S02]  /*133a0*/  LEA.HI.X R6, R7, R11, R6, 0x6, P0 ;  /* 0x0000000b07067211 */ /* 0x008fe400000f3406 */
[C---:B------:R-:W-:Y:S04]  /*133b0*/  LEA R10, P0, R5.reuse, UR6, 0x1 ;  /* 0x00000006050a7c11 */ /* 0x040fe8000f8008ff */
[----:B------:R-:W-:Y:S02]  /*133c0*/  LEA.HI.X R11, R5, UR7, R6, 0x1, P0 ;  /* 0x00000007050b7c11 */ /* 0x000fe400080f0c06 */
[----:B------:R-:W-:Y:S03]  /*133d0*/  IADD3 R8, P0, R10, UR23, RZ ;  /* 0x000000170a087c10 */ /* 0x000fe6000ff1e0ff */
        /* <DEDUP_REMOVED lines=9> */
[----:B------:R-:W-:Y:S03]  /*13470*/  IADD3 R12, P0, R6, UR23, RZ ;  /* 0x00000017060c7c10 */ /* 0x000fe6000ff1e0ff */
[----:B------:R1:W-:Y:S01]  /*13480*/  LDGSTS.E.BYPASS.LTC128B.128 [R135+0xa800], desc[UR20][R8.64+0x80] ;  /* 0x0a80008008877fae */ /* 0x0003e2000b901d54 */
[----:B------:R-:W-:Y:S03]  /*13490*/  IADD3.X R13, R7, UR22, RZ, P0, !PT ;  /* 0x00000016070d7c10 */ /* 0x000fe600087fe4ff */
[----:B------:R1:W-:Y:S04]  /*134a0*/  LDGSTS.E.BYPASS.LTC128B.128 [R135+0x9000], desc[UR20][R6.64] ;  /* 0x0900000006877fae */ /* 0x0003e8000b901d54 */
[----:B------:R1:W-:Y:S04]  /*134b0*/  LDGSTS.E.BYPASS.LTC128B.128 [R135+0xb000], desc[UR20][R6.64+0x80] ;  /* 0x0b00008006877fae */ /* 0x0003e8000b901d54 */
[----:B------:R1:W-:Y:S04]  /*134c0*/  LDGSTS.E.BYPASS.LTC128B.128 [R135+0x9800], desc[UR20][R12.64] ;  /* 0x098000000c877fae */ /* 0x0003e8000b901d54 */
[----:B------:R1:W-:Y:S04]  /*134d0*/  LDGSTS.E.BYPASS.LTC128B.128 [R135+0xb800], desc[UR20][R12.64+0x80] ;  /* 0x0b8000800c877fae */ /* 0x0003e8000b901d54 */
[----:B------:R-:W0:Y:S01]  /*134e0*/  LDGDEPBAR ;  /* 0x00000000000079af */ /* 0x000e220000000000 */
[----:B------:R-:W-:Y:S05]  /*134f0*/  BRA `(.L_x_547) ;  /* 0x0000001800b87947 */ /* 0x000fea0003800000 */
.L_x_546:
[----:B---3--:R-:W2:Y:S01]  /*13500*/  LDL.64 R4, [R1+0x58] ;  /* 0x0000580001047983 */ /* 0x008ea20000100a00 */
[----:B------:R-:W-:Y:S04]  /*13510*/  DEPBAR.LE SB0, 0x0 ;  /* 0x000080000000791a */ /* 0x000fe80000000000 */
[----:B------:R-:W-:Y:S01]  /*13520*/  UIADD3 UR24, UR18, -0x1, URZ ;  /* 0xffffffff12187890 */ /* 0x000fe2000fffe03f */
[----:B------:R-:W3:Y:S03]  /*13530*/  LDL R135, [R1+0x8] ;  /* 0x0000080001877983 */ /* 0x000ee60000100800 */
[----:B------:R-:W-:Y:S01]  /*13540*/  USHF.R.S32.HI UR26, URZ, 0x1f, UR24 ;  /* 0x0000001f3f1a7899 */ /* 0x000fe20008011418 */
[----:B------:R-:W-:Y:S01]  /*13550*/  BAR.SYNC.DEFER_BLOCKING 0x0 ;  /* 0x0000000000007b1d */ /* 0x000fe20000010000 */
[----:B------:R-:W-:Y:S01]  /*13560*/  UIMAD UR25, UR14, UR24, URZ ;  /* 0x000000180e1972a4 */ /* 0x000fe2000f8e023f */
[----:B-1----:R-:W-:Y:S01]  /*13570*/  IMAD.U32 R2, RZ, RZ, UR24 ;  /* 0x00000018ff027e24 */ /* 0x002fe2000f8e00ff */
[----:B------:R-:W-:Y:S02]  /*13580*/  UISETP.GT.AND UP0, UPT, UR24, UR13, UPT ;  /* 0x0000000d1800728c */ /* 0x000fe4000bf04270 */
[----:B------:R-:W-:Y:S01]  /*13590*/  UIMAD UR25, UR26, UR15, UR25 ;  /* 0x0000000f1a1972a4 */ /* 0x000fe2000f8e0219 */
[----:B------:R-:W4:Y:S04]  /*135a0*/  LDL R136, [R1+0x4] ;  /* 0x0000040001887983 */ /* 0x000f280000100800 */
[----:B-----5:R-:W5:Y:S01]  /*135b0*/  LDL R138, [R1] ;  /* 0x00000000018a7983 */ /* 0x020f620000100800 */
[----:B------:R-:W1:Y:S02]  /*135c0*/  S2R R134, SR_TID.X ;  /* 0x0000000000867919 */ /* 0x000e640000002100 */
[----:B-1----:R-:W-:Y:S05]  /*135d0*/  IMAD.SHL.U32 R134, R134, 0x2, RZ ;  /* 0x0000000286867824 */ /* 0x002fea00078e00ff */
[----:B------:R-:W-:Y:S01]  /*135e0*/  LOP3.LUT R134, R134, 0x6, RZ, 0xc0, !PT ;  /* 0x0000000686867812 */ /* 0x000fe200078ec0ff */
[----:B--2---:R-:W-:Y:S04]  /*135f0*/  IMAD.WIDE.U32 R2, R2, UR15, R4 ;  /* 0x0000000f02027c25 */ /* 0x004fe8000f8e0004 */
[----:B------:R-:W-:Y:S01]  /*13600*/  VIADD R0, R3, UR25 ;  /* 0x0000001903007c36 */ /* 0x000fe20008000000 */
[C---:B------:R-:W-:Y:S04]  /*13610*/  LEA R6, P0, R2.reuse, UR10, 0x1 ;  /* 0x0000000a02067c11 */ /* 0x040fe8000f8008ff */
[----:B------:R-:W-:Y:S01]  /*13620*/  LEA.HI.X R7, R2, UR11, R0, 0x1, P0 ;  /* 0x0000000b02077c11 */ /* 0x000fe200080f0c00 */
[----:B------:R-:W-:Y:S01]  /*13630*/  IMAD.U32 R0, RZ, RZ, UR24 ;  /* 0x00000018ff007e24 */ /* 0x000fe2000f8e00ff */
[----:B------:R-:W-:Y:S03]  /*13640*/  IADD3 R4, P0, R6, UR19, RZ ;  /* 0x0000001306047c10 */ /* 0x000fe6000ff1e0ff */
[----:B------:R-:W-:Y:S01]  /*13650*/  @!PT LDS RZ, [RZ] ;  /* 0x00000000fffff984 */ /* 0x000fe20000000800 */
[----:B------:R-:W-:Y:S01]  /*13660*/  @!PT LDS RZ, [RZ] ;  /* 0x00000000fffff984 */ /* 0x000fe20000000800 */
[----:B------:R-:W-:Y:S01]  /*13670*/  @!PT LDS RZ, [RZ] ;  /* 0x00000000fffff984 */ /* 0x000fe20000000800 */
[----:B---3--:R-:W-:Y:S01]  /*13680*/  LDGSTS.E.BYPASS.LTC128B.128 [R135+0xc000], desc[UR20][R6.64] ;  /* 0x0c00000006877fae */ /* 0x008fe2000b901d54 */
[----:B------:R-:W-:Y:S01]  /*13690*/  IADD3.X R5, R7, UR5, RZ, P0, !PT ;  /* 0x0000000507057c10 */ /* 0x000fe200087fe4ff */
[----:B------:R-:W-:Y:S01]  /*136a0*/  IMAD R0, R0, 0x40, R134 ;  /* 0x0000004000007824 */ /* 0x000fe200078e0286 */
[----:B------:R-:W-:Y:S04]  /*136b0*/  IADD3 R2, P0, R4, UR19, RZ ;  /* 0x0000001304027c10 */ /* 0x000fe8000ff1e0ff */
[----:B------:R-:W-:Y:S01]  /*136c0*/  IADD3.X R3, R5, UR5, RZ, P0, !PT ;  /* 0x0000000505037c10 */ /* 0x000fe200087fe4ff */
[----:B------:R-:W-:Y:S01]  /*136d0*/  LDGSTS.E.BYPASS.LTC128B.128 [R135+0xe000], desc[UR20][R6.64+0x80] ;  /* 0x0e00008006877fae */ /* 0x000fe2000b901d54 */
[----:B------:R-:W-:Y:S02]  /*136e0*/  IADD3 R8, P0, R2, UR19, RZ ;  /* 0x0000001302087c10 */ /* 0x000fe4000ff1e0ff */
[C---:B------:R-:W-:Y:S02]  /*136f0*/  ISETP.GE.AND P5, PT, R0.reuse, R248, PT ;  /* 0x000000f80000720c */ /* 0x040fe40003fa6270 */
[----:B------:R-:W-:Y:S02]  /*13700*/  IADD3.X R9, R3, UR5, RZ, P0, !PT ;  /* 0x0000000503097c10 */ /* 0x000fe400087fe4ff */
[C---:B------:R-:W-:Y:S01]  /*13710*/  ISETP.GE.OR P5, PT, R0.reuse, R252, !P5 ;  /* 0x000000fc0000720c */ /* 0x040fe20006fa6670 */
[----:B------:R-:W-:Y:S01]  /*13720*/  LDGSTS.E.BYPASS.LTC128B.128 [R135+0xc800], desc[UR20][R4.64] ;  /* 0x0c80000004877fae */ /* 0x000fe2000b901d54 */
[C---:B------:R-:W-:Y:S02]  /*13730*/  ISETP.GE.AND P0, PT, R0.reuse, R247, PT ;  /* 0x000000f70000720c */ /* 0x040fe40003f06270 */
[C---:B------:R-:W-:Y:S02]  /*13740*/  ISETP.GE.AND P4, PT, R0.reuse, R250, PT ;  /* 0x000000fa0000720c */ /* 0x040fe40003f86270 */
[C---:B------:R-:W-:Y:S02]  /*13750*/  ISETP.GE.OR P0, PT, R0.reuse, R251, !P0 ;  /* 0x000000fb0000720c */ /* 0x040fe40004706670 */
[C---:B----4-:R-:W-:Y:S01]  /*13760*/  ISETP.GE.OR P4, PT, R0.reuse, R136, !P4 ;  /* 0x000000880000720c */ /* 0x050fe20006786670 */
[----:B------:R-:W-:Y:S08]  /*13770*/  LDGSTS.E.BYPASS.LTC128B.128 [R135+0xe800], desc[UR20][R4.64+0x80] ;  /* 0x0e80008004877fae */ /* 0x000ff0000b901d54 */
[----:B------:R-:W-:Y:S08]  /*13780*/  LDGSTS.E.BYPASS.LTC128B.128 [R135+0xd000], desc[UR20][R2.64] ;  /* 0x0d00000002877fae */ /* 0x000ff0000b901d54 */
[----:B------:R1:W-:Y:S08]  /*13790*/  LDGSTS.E.BYPASS.LTC128B.128 [R135+0xf000], desc[UR20][R2.64+0x80] ;  /* 0x0f00008002877fae */ /* 0x0003f0000b901d54 */
[----:B------:R-:W-:Y:S08]  /*137a0*/  LDGSTS.E.BYPASS.LTC128B.128 [R135+0xd800], desc[UR20][R8.64] ;  /* 0x0d80000008877fae */ /* 0x000ff0000b901d54 */
[----:B------:R2:W-:Y:S08]  /*137b0*/  LDGSTS.E.BYPASS.LTC128B.128 [R135+0xf800], desc[UR20][R8.64+0x80] ;  /* 0x0f80008008877fae */ /* 0x0005f0000b901d54 */
[----:B------:R-:W-:Y:S01]  /*137c0*/  LDSM.16.M88.4 R64, [R235] ;  /* 0x00000000eb40783b */ /* 0x000fe20000000200 */
[C---:B-1----:R-:W-:Y:S02]  /*137d0*/  VIADD R2, R0.reuse, 0x1 ;  /* 0x0000000100027836 */ /* 0x042fe40000000000 */
[----:B------:R-:W-:Y:S05]  /*137e0*/  VIADD R3, R0, 0x31 ;  /* 0x0000003100037836 */ /* 0x000fea0000000000 */
[----:B------:R-:W1:Y:S01]  /*137f0*/  LDSM.16.M88.4 R16, [R228+0x8000] ;  /* 0x00800000e410783b */ /* 0x000e620000000200 */
[C---:B------:R-:W-:Y:S02]  /*13800*/  ISETP.GE.AND P3, PT, R2.reuse, R248, PT ;  /* 0x000000f80200720c */ /* 0x040fe40003f66270 */
[C---:B------:R-:W-:Y:S02]  /*13810*/  ISETP.GE.AND P2, PT, R2.reuse, R247, PT ;  /* 0x000000f70200720c */ /* 0x040fe40003f46270 */
[C---:B------:R-:W-:Y:S02]  /*13820*/  ISETP.GE.OR P3, PT, R2.reuse, R252, !P3 ;  /* 0x000000fc0200720c */ /* 0x040fe40005f66670 */
[C---:B------:R-:W-:Y:S01]  /*13830*/  ISETP.GE.OR P2, PT, R2.reuse, R251, !P2 ;  /* 0x000000fb0200720c */ /* 0x040fe20005746670 */
[----:B------:R-:W2:Y:S01]  /*13840*/  LDSM.16.M88.4 R60, [R235+0x2000] ;  /* 0x00200000eb3c783b */ /* 0x000ea20000000200 */
[C---:B------:R-:W-:Y:S02]  /*13850*/  ISETP.GE.AND P6, PT, R2.reuse, R250, PT ;  /* 0x000000fa0200720c */ /* 0x040fe40003fc6270 */
[CC--:B------:R-:W-:Y:S02]  /*13860*/  ISETP.GE.AND P1, PT, R2.reuse, R249.reuse, PT ;  /* 0x000000f90200720c */ /* 0x0c0fe40003f26270 */
[C---:B------:R-:W-:Y:S02]  /*13870*/  ISETP.GE.OR P6, PT, R2.reuse, R136, !P6 ;  /* 0x000000880200720c */ /* 0x040fe400077c6670 */
[----:B-----5:R-:W-:Y:S01]  /*13880*/  ISETP.GE.OR P1, PT, R2, R138, !P1 ;  /* 0x0000008a0200720c */ /* 0x020fe20004f26670 */
[----:B------:R-:W3:Y:S01]  /*13890*/  LDSM.16.M88.4 R32, [R228+0x8800] ;  /* 0x00880000e420783b */ /* 0x000ee20000000200 */
[----:B------:R-:W-:Y:S07]  /*138a0*/  VIADD R2, R0, 0x8 ;  /* 0x0000000800027836 */ /* 0x000fee0000000000 */
        /* <DEDUP_REMOVED lines=42> */
[----:B------:R-:W-:Y:S03]  /*13b50*/  HMMA.16816.F32.BF16 R64, R212, R210, R64 ;  /* 0x000000d2d440723c */ /* 0x000fe60000041840 */
[----:B------:R-:W2:Y:S08]  /*13b60*/  LDSM.16.M88.4 R208, [R238+0x2000] ;  /* 0x00200000eed0783b */ /* 0x000eb00000000200 */
        /* <DEDUP_REMOVED lines=114> */
[C---:B------:R-:W-:Y:S06]  /*14290*/  HMMA.16816.F32.BF16 R16, R208.reuse, R222, R16 ;  /* 0x000000ded010723c */ /* 0x040fec0000041810 */
[----:B------:R-:W-:Y:S01]  /*142a0*/  FSEL R134, R4, -INF , !P5 ;  /* 0xff80000004867808 */ /* 0x000fe20006800000 */
[-C--:B---3--:R-:W-:Y:S03]  /*142b0*/  HMMA.16816.F32.BF16 R20, R208, R216.reuse, R20 ;  /* 0x000000d8d014723c */ /* 0x088fe60000041814 */
[----:B------:R-:W-:Y:S02]  /*142c0*/  ISETP.GE.AND P5, PT, R2, R248, PT ;  /* 0x000000f80200720c */ /* 0x000fe40003fa6270 */
[----:B------:R-:W-:Y:S01]  /*142d0*/  FSEL R220, R5, -INF , !P3 ;  /* 0xff80000005dc7808 */ /* 0x000fe20005800000 */
[C---:B------:R-:W-:Y:S04]  /*142e0*/  HMMA.16816.F32.BF16 R24, R212.reuse, R216, R24 ;  /* 0x000000d8d418723c */ /* 0x040fe80000041818 */
[-C--:B------:R-:W-:Y:S02]  /*142f0*/  ISETP.GE.AND P3, PT, R0, R249.reuse, PT ;  /* 0x000000f90000720c */ /* 0x080fe40003f66270 */
[----:B------:R-:W-:Y:S01]  /*14300*/  FSEL R141, R6, -INF , !P0 ;  /* 0xff800000068d7808 */ /* 0x000fe20004000000 */
[-C--:B------:R-:W-:Y:S03]  /*14310*/  HMMA.16816.F32.BF16 R28, R212, R218.reuse, R28 ;  /* 0x000000dad41c723c */ /* 0x080fe6000004181c */
[C---:B------:R-:W-:Y:S02]  /*14320*/  ISETP.GE.AND P0, PT, R2.reuse, R250, PT ;  /* 0x000000fa0200720c */ /* 0x040fe40003f06270 */
[----:B------:R-:W-:Y:S01]  /*14330*/  FSEL R143, R7, -INF , !P2 ;  /* 0xff800000078f7808 */ /* 0x000fe20005000000 */
[C---:B------:R-:W-:Y:S01]  /*14340*/  HMMA.16816.F32.BF16 R32, R208.reuse, R218, R32 ;  /* 0x000000dad020723c */ /* 0x040fe20000041820 */
[----:B------:R-:W1:Y:S03]  /*14350*/  LDSM.16.M88.4 R216, [R233+0x3000] ;  /* 0x00300000e9d8783b */ /* 0x000e660000000200 */
[----:B------:R-:W-:Y:S02]  /*14360*/  ISETP.GE.AND P2, PT, R2, R249, PT ;  /* 0x000000f90200720c */ /* 0x000fe40003f46270 */
[----:B------:R-:W-:Y:S01]  /*14370*/  FSEL R142, R8, -INF , !P4 ;  /* 0xff800000088e7808 */ /* 0x000fe20006000000 */
[----:B------:R-:W-:Y:S01]  /*14380*/  VIADD R8, R0, 0x28 ;  /* 0x0000002800087836 */ /* 0x000fe20000000000 */
[C---:B------:R-:W-:Y:S01]  /*14390*/  ISETP.GE.AND P4, PT, R2.reuse, R247, PT ;  /* 0x000000f70200720c */ /* 0x040fe20003f86270 */
[----:B------:R-:W2:Y:S01]  /*143a0*/  LDSM.16.M88.4 R4, [R233+0x3800] ;  /* 0x00380000e904783b */ /* 0x000ea20000000200 */
[C---:B------:R-:W-:Y:S01]  /*143b0*/  ISETP.GE.OR P0, PT, R2.reuse, R136, !P0 ;  /* 0x000000880200720c */ /* 0x040fe20004706670 */
[----:B------:R-:W-:Y:S04]  /*143c0*/  DEPBAR.LE SB0, 0x0 ;  /* 0x000080000000791a */ /* 0x000fe80000000000 */
[C---:B------:R-:W-:Y:S02]  /*143d0*/  ISETP.GE.OR P2, PT, R2.reuse, R138, !P2 ;  /* 0x0000008a0200720c */ /* 0x040fe40005746670 */
[C---:B------:R-:W-:Y:S01]  /*143e0*/  ISETP.GE.OR P5, PT, R2.reuse, R252, !P5 ;  /* 0x000000fc0200720c */ /* 0x040fe20006fa6670 */
[----:B------:R-:W-:Y:S01]  /*143f0*/  BAR.SYNC.DEFER_BLOCKING 0x0 ;  /* 0x0000000000007b1d */ /* 0x000fe20000010000 */
[----:B------:R-:W-:Y:S01]  /*14400*/  ISETP.GE.OR P4, PT, R2, R251, !P4 ;  /* 0x000000fb0200720c */ /* 0x000fe20006786670 */
[C---:B------:R-:W-:Y:S01]  /*14410*/  VIADD R2, R0.reuse, 0x9 ;  /* 0x0000000900027836 */ /* 0x040fe20000000000 */
[----:B------:R-:W-:Y:S02]  /*14420*/  ISETP.GE.OR P3, PT, R0, R138, !P3 ;  /* 0x0000008a0000720c */ /* 0x000fe40005f66670 */
[----:B------:R-:W-:Y:S02]  /*14430*/  FSEL R225, R9, -INF , !P6 ;  /* 0xff80000009e17808 */ /* 0x000fe40007000000 */
[----:B------:R-:W-:Y:S02]  /*14440*/  FSEL R221, R10, -INF , !P3 ;  /* 0xff8000000add7808 */ /* 0x000fe40005800000 */
[----:B------:R-:W-:Y:S02]  /*14450*/  FSEL R227, R11, -INF , !P1 ;  /* 0xff8000000be37808 */ /* 0x000fe40004800000 */
[----:B------:R-:W-:Y:S02]  /*14460*/  FSEL R224, R12, -INF , !P0 ;  /* 0xff8000000ce07808 */ /* 0x000fe40004000000 */
[C---:B------:R-:W-:Y:S02]  /*14470*/  ISETP.GE.AND P3, PT, R2.reuse, R250, PT ;  /* 0x000000fa0200720c */ /* 0x040fe40003f66270 */
[C---:B------:R-:W-:Y:S02]  /*14480*/  ISETP.GE.AND P1, PT, R2.reuse, R249, PT ;  /* 0x000000f90200720c */ /* 0x040fe40003f26270 */
[C---:B------:R-:W-:Y:S02]  /*14490*/  ISETP.GE.AND P6, PT, R2.reuse, R248, PT ;  /* 0x000000f80200720c */ /* 0x040fe40003fc6270 */
[C---:B------:R-:W-:Y:S02]  /*144a0*/  ISETP.GE.AND P0, PT, R2.reuse, R247, PT ;  /* 0x000000f70200720c */ /* 0x040fe40003f06270 */
[C---:B------:R-:W-:Y:S02]  /*144b0*/  ISETP.GE.OR P3, PT, R2.reuse, R136, !P3 ;  /* 0x000000880200720c */ /* 0x040fe40005f66670 */
[C---:B------:R-:W-:Y:S01]  /*144c0*/  ISETP.GE.OR P1, PT, R2.reuse, R138, !P1 ;  /* 0x0000008a0200720c */ /* 0x040fe20004f26670 */
[-C--:B-1----:R-:W-:Y:S05]  /*144d0*/  HMMA.16816.F32.BF16 R36, R208, R216.reuse, R36 ;  /* 0x000000d8d024723c */ /* 0x082fea0000041824 */
[C---:B------:R-:W-:Y:S01]  /*144e0*/  ISETP.GE.OR P6, PT, R2.reuse, R252, !P6 ;  /* 0x000000fc0200720c */ /* 0x040fe200077c6670 */
[C---:B------:R-:W-:Y:S01]  /*144f0*/  HMMA.16816.F32.BF16 R40, R212.reuse, R216, R40 ;  /* 0x000000d8d428723c */ /* 0x040fe20000041828 */
[----:B------:R-:W3:Y:S03]  /*14500*/  LDL R217, [R1+0x4] ;  /* 0x0000040001d97983 */ /* 0x000ee60000100800 */
[----:B------:R-:W-:Y:S01]  /*14510*/  ISETP.GE.OR P0, PT, R2, R251, !P0 ;  /* 0x000000fb0200720c */ /* 0x000fe20004706670 */
[----:B------:R-:W-:Y:S01]  /*14520*/  VIADD R2, R0, 0x10 ;  /* 0x0000001000027836 */ /* 0x000fe20000000000 */
[----:B------:R-:W-:Y:S01]  /*14530*/  FSEL R222, R13, -INF , !P3 ;  /* 0xff8000000dde7808 */ /* 0x000fe20005800000 */
[-C--:B------:R-:W-:Y:S03]  /*14540*/  HMMA.16816.F32.BF16 R44, R212, R218.reuse, R44 ;  /* 0x000000dad42c723c */ /* 0x080fe6000004182c */
[----:B------:R-:W-:Y:S02]  /*14550*/  ISETP.GE.AND P3, PT, R2, R250, PT ;  /* 0x000000fa0200720c */ /* 0x000fe40003f66270 */
[----:B------:R-:W-:Y:S01]  /*14560*/  FSEL R223, R14, -INF , !P2 ;  /* 0xff8000000edf7808 */ /* 0x000fe20005000000 */
[C---:B------:R-:W-:Y:S04]  /*14570*/  HMMA.16816.F32.BF16 R48, R208.reuse, R218, R48 ;  /* 0x000000dad030723c */ /* 0x040fe80000041830 */
[C---:B------:R-:W-:Y:S02]  /*14580*/  ISETP.GE.AND P2, PT, R2.reuse, R248, PT ;  /* 0x000000f80200720c */ /* 0x040fe40003f46270 */
[----:B------:R-:W-:Y:S01]  /*14590*/  FSEL R226, R15, -INF , !P1 ;  /* 0xff8000000fe27808 */ /* 0x000fe20004800000 */
[-C--:B--2---:R-:W-:Y:S03]  /*145a0*/  HMMA.16816.F32.BF16 R52, R208, R4.reuse, R52 ;  /* 0x00000004d034723c */ /* 0x084fe60000041834 */
[----:B------:R-:W-:Y:S02]  /*145b0*/  ISETP.GE.AND P1, PT, R2, R247, PT ;  /* 0x000000f70200720c */ /* 0x000fe40003f26270 */
[----:B------:R-:W-:Y:S01]  /*145c0*/  FSEL R16, R16, -INF , !P5 ;  /* 0xff80000010107808 */ /* 0x000fe20006800000 */
[C---:B------:R-:W-:Y:S04]  /*145d0*/  HMMA.16816.F32.BF16 R56, R212.reuse, R4, R56 ;  /* 0x00000004d438723c */ /* 0x040fe80000041838 */
[C---:B------:R-:W-:Y:S02]  /*145e0*/  ISETP.GE.AND P5, PT, R2.reuse, R249, PT ;  /* 0x000000f90200720c */ /* 0x040fe40003fa6270 */
[C---:B------:R-:W-:Y:S01]  /*145f0*/  ISETP.GE.OR P2, PT, R2.reuse, R252, !P2 ;  /* 0x000000fc0200720c */ /* 0x040fe20005746670 */
[-C--:B------:R-:W-:Y:S03]  /*14600*/  HMMA.16816.F32.BF16 R60, R212, R6.reuse, R60 ;  /* 0x00000006d43c723c */ /* 0x080fe6000004183c */
[----:B------:R-:W-:Y:S01]  /*14610*/  ISETP.GE.OR P1, PT, R2, R251, !P1 ;  /* 0x000000fb0200720c */ /* 0x000fe20004f26670 */
[----:B------:R-:W-:Y:S01]  /*14620*/  VIADD R5, R0, 0x29 ;  /* 0x0000002900057836 */ /* 0x000fe20000000000 */
[----:B------:R-:W-:Y:S01]  /*14630*/  ISETP.GE.OR P5, PT, R2, R138, !P5 ;  /* 0x0000008a0200720c */ /* 0x000fe20006fa6670 */
[----:B------:R-:W-:Y:S05]  /*14640*/  HMMA.16816.F32.BF16 R64, R208, R6, R64 ;  /* 0x00000006d040723c */ /* 0x000fea0000041840 */
[----:B------:R-:W-:Y:S01]  /*14650*/  FSEL R17, R17, -INF , !P6 ;  /* 0xff80000011117808 */ /* 0x000fe20007000000 */
[----:B------:R-:W-:Y:S01]  /*14660*/  VIADD R4, R0, 0x30 ;  /* 0x0000003000047836 */ /* 0x000fe20000000000 */
[----:B------:R-:W-:Y:S04]  /*14670*/  FSEL R18, R18, -INF , !P4 ;  /* 0xff80000012127808 */ /* 0x000fe80006000000 */
[----:B------:R-:W-:Y:S02]  /*14680*/  FSEL R19, R19, -INF , !P0 ;  /* 0xff80000013137808 */ /* 0x000fe40004000000 */
[----:B------:R-:W-:Y:S02]  /*14690*/  FSEL R20, R20, -INF , !P2 ;  /* 0xff80000014147808 */ /* 0x000fe40005000000 */
[----:B------:R-:W-:Y:S02]  /*146a0*/  FSEL R22, R22, -INF , !P1 ;  /* 0xff80000016167808 */ /* 0x000fe40004800000 */
[----:B------:R-:W-:Y:S02]  /*146b0*/  FSEL R26, R26, -INF , !P5 ;  /* 0xff8000001a1a7808 */ /* 0x000fe40006800000 */
        /* <DEDUP_REMOVED lines=10> */
[----:B---3--:R-:W-:Y:S01]  /*14760*/  ISETP.GE.OR P3, PT, R2, R217, !P3 ;  /* 0x000000d90200720c */ /* 0x008fe20005f66670 */
[----:B------:R-:W-:Y:S03]  /*14770*/  VIADD R2, R0, 0x11 ;  /* 0x0000001100027836 */ /* 0x000fe60000000000 */
[----:B------:R-:W-:Y:S02]  /*14780*/  FSEL R24, R24, -INF , !P3 ;  /* 0xff80000018187808 */ /* 0x000fe40005800000 */
[C---:B------:R-:W-:Y:S02]  /*14790*/  ISETP.GE.AND P4, PT, R2.reuse, R248, PT ;  /* 0x000000f80200720c */ /* 0x040fe40003f86270 */
[C---:B------:R-:W-:Y:S02]  /*147a0*/  ISETP.GE.AND P0, PT, R2.reuse, R247, PT ;  /* 0x000000f70200720c */ /* 0x040fe40003f06270 */
[C---:B------:R-:W-:Y:S02]  /*147b0*/  ISETP.GE.AND P6, PT, R2.reuse, R250, PT ;  /* 0x000000fa0200720c */ /* 0x040fe40003fc6270 */
[C---:B------:R-:W-:Y:S02]  /*147c0*/  ISETP.GE.AND P2, PT, R2.reuse, R249, PT ;  /* 0x000000f90200720c */ /* 0x040fe40003f46270 */
[C---:B------:R-:W-:Y:S02]  /*147d0*/  ISETP.GE.OR P4, PT, R2.reuse, R252, !P4 ;  /* 0x000000fc0200720c */ /* 0x040fe40006786670 */
[C---:B------:R-:W-:Y:S02]  /*147e0*/  ISETP.GE.OR P0, PT, R2.reuse, R251, !P0 ;  /* 0x000000fb0200720c */ /* 0x040fe40004706670 */
[C---:B------:R-:W-:Y:S02]  /*147f0*/  ISETP.GE.OR P6, PT, R2.reuse, R217, !P6 ;  /* 0x000000d90200720c */ /* 0x040fe400077c6670 */
[----:B------:R-:W-:Y:S01]  /*14800*/  ISETP.GE.OR P2, PT, R2, R138, !P2 ;  /* 0x0000008a0200720c */ /* 0x000fe20005746670 */
[----:B------:R-:W-:Y:S01]  /*14810*/  VIADD R2, R0, 0x18 ;  /* 0x0000001800027836 */ /* 0x000fe20000000000 */
[----:B------:R-:W-:Y:S02]  /*14820*/  FSEL R21, R21, -INF , !P4 ;  /* 0xff80000015157808 */ /* 0x000fe40006000000 */
        /* <DEDUP_REMOVED lines=24> */
[----:B------:R-:W-:Y:S02]  /*149b0*/  ISETP.GE.AND P5, PT, R2, R247, PT ;  /* 0x000000f70200720c */ /* 0x000fe40003fa6270 */
[----:B------:R-:W-:Y:S02]  /*149c0*/  FSEL R31, R31, -INF , !P2 ;  /* 0xff8000001f1f7808 */ /* 0x000fe40005000000 */
[----:B------:R-:W-:Y:S02]  /*149d0*/  FSEL R32, R32, -INF , !P1 ;  /* 0xff80000020207808 */ /* 0x000fe40004800000 */
        /* <DEDUP_REMOVED lines=9> */
[----:B------:R-:W-:Y:S02]  /*14a70*/  ISETP.GE.AND P5, PT, R8, R247, PT ;  /* 0x000000f70800720c */ /* 0x000fe40003fa6270 */
[----:B------:R-:W-:Y:S02]  /*14a80*/  FSEL R33, R33, -INF , !P6 ;  /* 0xff80000021217808 */ /* 0x000fe40007000000 */
[----:B------:R-:W-:Y:S02]  /*14a90*/  ISETP.GE.AND P6, PT, R2, R248, PT ;  /* 0x000000f80200720c */ /* 0x000fe40003fc6270 */
[----:B------:R-:W-:Y:S02]  /*14aa0*/  ISETP.GE.OR P5, PT, R8, R251, !P5 ;  /* 0x000000fb0800720c */ /* 0x000fe40006fa6670 */
[----:B------:R-:W-:Y:S02]  /*14ab0*/  FSEL R34, R34, -INF , !P3 ;  /* 0xff80000022227808 */ /* 0x000fe40005800000 */
[----:B------:R-:W-:Y:S02]  /*14ac0*/  FSEL R35, R35, -INF , !P0 ;  /* 0xff80000023237808 */ /* 0x000fe40004000000 */
[----:B------:R-:W-:Y:S02]  /*14ad0*/  ISETP.GE.AND P3, PT, R2, R247, PT ;  /* 0x000000f70200720c */ /* 0x000fe40003f66270 */
[----:B------:R-:W-:Y:S02]  /*14ae0*/  FSEL R36, R36, -INF , !P4 ;  /* 0xff80000024247808 */ /* 0x000fe40006000000 */
[C---:B------:R-:W-:Y:S02]  /*14af0*/  ISETP.GE.OR P6, PT, R2.reuse, R252, !P6 ;  /* 0x000000fc0200720c */ /* 0x040fe400077c6670 */
[C---:B------:R-:W-:Y:S02]  /*14b00*/  ISETP.GE.AND P0, PT, R2.reuse, R250, PT ;  /* 0x000000fa0200720c */ /* 0x040fe40003f06270 */
[----:B------:R-:W-:Y:S02]  /*14b10*/  ISETP.GE.AND P4, PT, R2, R249, PT ;  /* 0x000000f90200720c */ /* 0x000fe40003f86270 */
[----:B------:R-:W-:Y:S02]  /*14b20*/  FSEL R50, R50, -INF , !P5 ;  /* 0xff80000032327808 */ /* 0x000fe40006800000 */
[----:B------:R-:W-:Y:S02]  /*14b30*/  ISETP.GE.AND P5, PT, R3, R248, PT ;  /* 0x000000f80300720c */ /* 0x000fe40003fa6270 */
[C---:B------:R-:W-:Y:S02]  /*14b40*/  ISETP.GE.OR P3, PT, R2.reuse, R251, !P3 ;  /* 0x000000fb0200720c */ /* 0x040fe40005f66670 */
[----:B------:R-:W-:Y:S02]  /*14b50*/  FSEL R37, R37, -INF , !P6 ;  /* 0xff80000025257808 */ /* 0x000fe40007000000 */
[C---:B------:R-:W-:Y:S02]  /*14b60*/  ISETP.GE.OR P0, PT, R2.reuse, R217, !P0 ;  /* 0x000000d90200720c */ /* 0x040fe40004706670 */
[----:B------:R-:W-:Y:S01]  /*14b70*/  ISETP.GE.OR P4, PT, R2, R138, !P4 ;  /* 0x0000008a0200720c */ /* 0x000fe20006786670 */
[----:B------:R-:W-:Y:S01]  /*14b80*/  VIADD R2, R0, 0x38 ;  /* 0x0000003800027836 */ /* 0x000fe20000000000 */
[----:B------:R-:W-:Y:S01]  /*14b90*/  ISETP.GE.AND P6, PT, R8, R248, PT ;  /* 0x000000f80800720c */ /* 0x000fe20003fc6270 */
[----:B------:R-:W-:Y:S01]  /*14ba0*/  VIADD R0, R0, 0x39 ;  /* 0x0000003900007836 */ /* 0x000fe20000000000 */
[-C--:B------:R-:W-:Y:S02]  /*14bb0*/  ISETP.GE.OR P5, PT, R3, R252.reuse, !P5 ;  /* 0x000000fc0300720c */ /* 0x080fe40006fa6670 */
[----:B------:R-:W-:Y:S02]  /*14bc0*/  FSEL R39, R39, -INF , !P3 ;  /* 0xff80000027277808 */ /* 0x000fe40005800000 */
[----:B------:R-:W-:Y:S02]  /*14bd0*/  ISETP.GE.OR P3, PT, R8, R252, !P6 ;  /* 0x000000fc0800720c */ /* 0x000fe40007766670 */
[-C--:B------:R-:W-:Y:S02]  /*14be0*/  ISETP.GE.AND P6, PT, R5, R248.reuse, PT ;  /* 0x000000f80500720c */ /* 0x080fe40003fc6270 */
[----:B------:R-:W-:Y:S02]  /*14bf0*/  FSEL R53, R53, -INF , !P5 ;  /* 0xff80000035357808 */ /* 0x000fe40006800000 */
[----:B------:R-:W-:Y:S02]  /*14c00*/  FMNMX.FTZ R7, R21, R7, !PT ;  /* 0x0000000715077209 */ /* 0x000fe40007810000 */
[----:B------:R-:W-:Y:S02]  /*14c10*/  ISETP.GE.AND P5, PT, R2, R248, PT ;  /* 0x000000f80200720c */ /* 0x000fe40003fa6270 */
[----:B------:R-:W-:Y:S02]  /*14c20*/  FSEL R48, R48, -INF , !P3 ;  /* 0xff80000030307808 */ /* 0x000fe40005800000 */
[C---:B------:R-:W-:Y:S02]  /*14c30*/  ISETP.GE.AND P3, PT, R5.reuse, R247, PT ;  /* 0x000000f70500720c */ /* 0x040fe40003f66270 */
[CC--:B------:R-:W-:Y:S02]  /*14c40*/  ISETP.GE.OR P6, PT, R5.reuse, R252.reuse, !P6 ;  /* 0x000000fc0500720c */ /* 0x0c0fe400077c6670 */
[----:B------:R-:W-:Y:S02]  /*14c50*/  FMNMX.FTZ R7, R32, R7, !PT ;  /* 0x0000000720077209 */ /* 0x000fe40007810000 */
[----:B------:R-:W-:Y:S02]  /*14c60*/  ISETP.GE.OR P5, PT, R2, R252, !P5 ;  /* 0x000000fc0200720c */ /* 0x000fe40006fa6670 */
[----:B------:R-:W-:Y:S02]  /*14c70*/  ISETP.GE.OR P3, PT, R5, R251, !P3 ;  /* 0x000000fb0500720c */ /* 0x000fe40005f66670 */
[----:B------:R-:W-:Y:S02]  /*14c80*/  FSEL R49, R49, -INF , !P6 ;  /* 0xff80000031317808 */ /* 0x000fe40007000000 */
[----:B------:R-:W-:Y:S02]  /*14c90*/  FMNMX.FTZ R137, R33, R7, !PT ;  /* 0x0000000721897209 */ /* 0x000fe40007810000 */
[----:B------:R-:W-:Y:S02]  /*14ca0*/  ISETP.GE.AND P6, PT, R4, R248, PT ;  /* 0x000000f80400720c */ /* 0x000fe40003fc6270 */
[----:B------:R-:W-:Y:S02]  /*14cb0*/  FSEL R64, R64, -INF , !P5 ;  /* 0xff80000040407808 */ /* 0x000fe40006800000 */
[----:B------:R-:W-:Y:S02]  /*14cc0*/  ISETP.GE.AND P5, PT, R0, R247, PT ;  /* 0x000000f70000720c */ /* 0x000fe40003fa6270 */
[----:B------:R-:W-:Y:S02]  /*14cd0*/  FSEL R51, R51, -INF , !P3 ;  /* 0xff80000033337808 */ /* 0x000fe40005800000 */
[----:B------:R-:W-:Y:S02]  /*14ce0*/  FMNMX.FTZ R137, R36, R137, !PT ;  /* 0x0000008924897209 */ /* 0x000fe40007810000 */
[----:B------:R-:W-:Y:S02]  /*14cf0*/  ISETP.GE.OR P3, PT, R4, R252, !P6 ;  /* 0x000000fc0400720c */ /* 0x000fe40007766670 */
[----:B------:R-:W-:Y:S02]  /*14d00*/  ISETP.GE.OR P5, PT, R0, R251, !P5 ;  /* 0x000000fb0000720c */ /* 0x000fe40006fa6670 */
[----:B------:R-:W-:Y:S02]  /*14d10*/  FMNMX.FTZ R137, R37, R137, !PT ;  /* 0x0000008925897209 */ /* 0x000fe40007810000 */
[----:B------:R-:W-:Y:S02]  /*14d20*/  FSEL R52, R52, -INF , !P3 ;  /* 0xff80000034347808 */ /* 0x000fe40005800000 */
[-C--:B------:R-:W-:Y:S02]  /*14d30*/  ISETP.GE.AND P6, PT, R4, R247.reuse, PT ;  /* 0x000000f70400720c */ /* 0x080fe40003fc6270 */
[----:B------:R-:W-:Y:S02]  /*14d40*/  ISETP.GE.AND P3, PT, R3, R247, PT ;  /* 0x000000f70300720c */ /* 0x000fe40003f66270 */
[----:B------:R-:W-:Y:S02]  /*14d50*/  FSEL R67, R67, -INF , !P5 ;  /* 0xff80000043437808 */ /* 0x000fe40006800000 */
[----:B------:R-:W-:Y:S02]  /*14d60*/  FSEL R210, R40, -INF , !P2 ;  /* 0xff80000028d27808 */ /* 0x000fe40005000000 */
[C---:B------:R-:W-:Y:S02]  /*14d70*/  ISETP.GE.AND P5, PT, R5.reuse, R250, PT ;  /* 0x000000fa0500720c */ /* 0x040fe40003fa6270 */
[----:B------:R-:W-:Y:S02]  /*14d80*/  ISETP.GE.AND P2, PT, R5, R249, PT ;  /* 0x000000f90500720c */ /* 0x000fe40003f46270 */
[----:B------:R-:W-:Y:S02]  /*14d90*/  FMNMX.FTZ R6, R23, R6, !PT ;  /* 0x0000000617067209 */ /* 0x000fe40007810000 */
[----:B------:R-:W-:Y:S02]  /*14da0*/  FMNMX.FTZ R137, R48, R137, !PT ;  /* 0x0000008930897209 */ /* 0x000fe40007810000 */
[-C--:B------:R-:W-:Y:S02]  /*14db0*/  ISETP.GE.OR P6, PT, R4, R251.reuse, !P6 ;  /* 0x000000fb0400720c */ /* 0x080fe400077c6670 */
[----:B------:R-:W-:Y:S02]  /*14dc0*/  ISETP.GE.OR P3, PT, R3, R251, !P3 ;  /* 0x000000fb0300720c */ /* 0x000fe40005f66670 */
[C---:B------:R-:W-:Y:S02]  /*14dd0*/  ISETP.GE.OR P5, PT, R5.reuse, R217, !P5 ;  /* 0x000000d90500720c */ /* 0x040fe40006fa6670 */
[----:B------:R-:W-:Y:S02]  /*14de0*/  ISETP.GE.OR P2, PT, R5, R138, !P2 ;  /* 0x0000008a0500720c */ /* 0x000fe40005746670 */
[----:B------:R-:W-:Y:S02]  /*14df0*/  FMNMX.FTZ R5, R34, R6, !PT ;  /* 0x0000000622057209 */ /* 0x000fe40007810000 */
[----:B------:R-:W-:Y:S02]  /*14e00*/  FMNMX.FTZ R137, R49, R137, !PT ;  /* 0x0000008931897209 */ /* 0x000fe40007810000 */
[----:B------:R-:W-:Y:S02]  /*14e10*/  FSEL R211, R41, -INF , !P0 ;  /* 0xff80000029d37808 */ /* 0x000fe40004000000 */
[----:B------:R-:W-:Y:S02]  /*14e20*/  PLOP3.LUT P0, PT, PT, PT, UP0, 0x80, 0x0 ;  /* 0x000000000000781c */ /* 0x000fe40003f0f008 */
[----:B------:R-:W-:Y:S02]  /*14e30*/  FSEL R54, R54, -INF , !P6 ;  /* 0xff80000036367808 */ /* 0x000fe40007000000 */
[----:B------:R-:W-:Y:S02]  /*14e40*/  FSEL R55, R55, -INF , !P3 ;  /* 0xff80000037377808 */ /* 0x000fe40005800000 */
[----:B------:R-:W-:Y:S02]  /*14e50*/  ISETP.GE.AND P6, PT, R0, R248, PT ;  /* 0x000000f80000720c */ /* 0x000fe40003fc6270 */
[----:B------:R-:W-:Y:S02]  /*14e60*/  ISETP.GE.AND P3, PT, R2, R247, PT ;  /* 0x000000f70200720c */ /* 0x000fe40003f66270 */
[----:B------:R-:W-:Y:S02]  /*14e70*/  FMNMX.FTZ R7, R142, R139, !PT ;  /* 0x0000008b8e077209 */ /* 0x000fe40007810000 */
[----:B------:R-:W-:Y:S02]  /*14e80*/  FMNMX.FTZ R5, R35, R5, !PT ;  /* 0x0000000523057209 */ /* 0x000fe40007810000 */
[----:B------:R-:W-:Y:S02]  /*14e90*/  FMNMX.FTZ R137, R52, R137, !PT ;  /* 0x0000008934897209 */ /* 0x000fe40007810000 */
[----:B------:R-:W-:Y:S02]  /*14ea0*/  ISETP.GE.OR P6, PT, R0, R252, !P6 ;  /* 0x000000fc0000720c */ /* 0x000fe400077c6670 */
[----:B------:R-:W-:Y:S02]  /*14eb0*/  ISETP.GE.OR P3, PT, R2, R251, !P3 ;  /* 0x000000fb0200720c */ /* 0x000fe40005f66670 */
[----:B------:R-:W-:Y:S02]  /*14ec0*/  FMNMX.FTZ R6, R225, R7, !PT ;  /* 0x00000007e1067209 */ /* 0x000fe40007810000 */
[----:B------:R-:W-:Y:S02]  /*14ed0*/  FMNMX.FTZ R5, R38, R5, !PT ;  /* 0x0000000526057209 */ /* 0x000fe40007810000 */
[----:B------:R-:W-:Y:S02]  /*14ee0*/  FMNMX.FTZ R137, R53, R137, !PT ;  /* 0x0000008935897209 */ /* 0x000fe40007810000 */
[----:B------:R-:W-:Y:S02]  /*14ef0*/  FSEL R65, R65, -INF , !P6 ;  /* 0xff80000041417808 */ /* 0x000fe40007000000 */
[----:B------:R-:W-:Y:S02]  /*14f00*/  FSEL R66, R66, -INF , !P3 ;  /* 0xff80000042427808 */ /* 0x000fe40005800000 */
[C---:B------:R-:W-:Y:S02]  /*14f10*/  ISETP.GE.AND P6, PT, R8.reuse, R250, PT ;  /* 0x000000fa0800720c */ /* 0x040fe40003fc6270 */
[----:B------:R-:W-:Y:S02]  /*14f20*/  ISETP.GE.AND P3, PT, R8, R249, PT ;  /* 0x000000f90800720c */ /* 0x000fe40003f66270 */
[----:B------:R-:W-:Y:S02]  /*14f30*/  FMNMX.FTZ R6, R224, R6, !PT ;  /* 0x00000006e0067209 */ /* 0x000fe40007810000 */
[----:B------:R-:W-:Y:S02]  /*14f40*/  FMNMX.FTZ R5, R39, R5, !PT ;  /* 0x0000000527057209 */ /* 0x000fe40007810000 */
[----:B------:R-:W-:Y:S02]  /*14f50*/  FMNMX.FTZ R137, R64, R137, !PT ;  /* 0x0000008940897209 */ /* 0x000fe40007810000 */
[----:B------:R-:W-:Y:S02]  /*14f60*/  FSEL R209, R42, -INF , !P1 ;  /* 0xff8000002ad17808 */ /* 0x000fe40004800000 */
[C---:B------:R-:W-:Y:S02]  /*14f70*/  ISETP.GE.OR P6, PT, R8.reuse, R217, !P6 ;  /* 0x000000d90800720c */ /* 0x040fe400077c6670 */
[----:B------:R-:W-:Y:S02]  /*14f80*/  ISETP.GE.OR P3, PT, R8, R138, !P3 ;  /* 0x0000008a0800720c */ /* 0x000fe40005f66670 */
[----:B------:R-:W-:Y:S02]  /*14f90*/  ISETP.GE.AND P1, PT, R4, R250, PT ;  /* 0x000000fa0400720c */ /* 0x000fe40003f26270 */
[----:B------:R-:W-:Y:S02]  /*14fa0*/  FMNMX.FTZ R15, R222, R6, !PT ;  /* 0x00000006de0f7209 */ /* 0x000fe40007810000 */
[----:B------:R-:W-:Y:S02]  /*14fb0*/  FMNMX.FTZ R14, R50, R5, !PT ;  /* 0x00000005320e7209 */ /* 0x000fe40007810000 */
[----:B------:R-:W-:Y:S01]  /*14fc0*/  FMNMX.FTZ R137, R65, R137, !PT ;  /* 0x0000008941897209 */ /* 0x000fe20007810000 */
[----:B------:R-:W-:Y:S06]  /*14fd0*/  @P0 BRA `(.L_x_548) ;  /* 0xffffffe000c00947 */ /* 0x000fec000383ffff */
.L_x_547:
[----:B------:R-:W-:Y:S01]  /*14fe0*/  STL [R1+0xb4], R251 ;  /* 0x0000b4fb01007387 */ /* 0x000fe20000100800 */
[----:B------:R-:W-:Y:S01]  /*14ff0*/  MOV R29, R24 ;  /* 0x00000018001d7202 */ /* 0x000fe20000000f00 */
[----:B------:R-:W-:Y:S01]  /*15000*/  UISETP.GT.AND UP0, UPT, UR24, UR13, UPT ;  /* 0x0000000d1800728c */ /* 0x000fe2000bf04270 */
[----:B-1----:R-:W-:Y:S01]  /*15010*/  FMNMX.FTZ R7, R51, R14, !PT ;  /* 0x0000000e33077209 */ /* 0x002fe20007810000 */
[----:B------:R-:W-:Y:S01]  /*15020*/  STL [R1+0xb0], R248 ;  /* 0x0000b0f801007387 */ /* 0x000fe20000100800 */
[----:B------:R-:W-:Y:S01]  /*15030*/  FMNMX.FTZ R6, R29, R15, !PT ;  /* 0x0000000f1d067209 */ /* 0x000fe20007810000 */
[----:B------:R-:W-:Y:S01]  /*15040*/  UMOV UR18, UR24 ;  /* 0x0000001800127c82 */ /* 0x000fe20008000000 */
[----:B------:R-:W-:Y:S01]  /*15050*/  FMNMX.FTZ R7, R54, R7, !PT ;  /* 0x0000000736077209 */ /* 0x000fe20007810000 */
[----:B------:R-:W-:Y:S01]  /*15060*/  STL [R1+0xac], R247 ;  /* 0x0000acf701007387 */ /* 0x000fe20000100800 */
[C---:B------:R-:W-:Y:S02]  /*15070*/  ISETP.GE.AND P0, PT, R4.reuse, R249, PT ;  /* 0x000000f90400720c */ /* 0x040fe40003f06270 */
[----:B------:R-:W-:Y:S01]  /*15080*/  FMNMX.FTZ R5, R221, R140, !PT ;  /* 0x0000008cdd057209 */ /* 0x000fe20007810000 */
[----:B------:R-:W-:Y:S01]  /*15090*/  STL [R1+0xa8], R246 ;  /* 0x0000a8f601007387 */ /* 0x000fe20000100800 */
[----:B------:R-:W-:Y:S02]  /*150a0*/  FMNMX.FTZ R6, R219, R6, !PT ;  /* 0x00000006db067209 */ /* 0x000fe40007810000 */
[----:B------:R-:W-:Y:S01]  /*150b0*/  FMNMX.FTZ R136, R55, R7, !PT ;  /* 0x0000000737887209 */ /* 0x000fe20007810000 */
[----:B------:R-:W-:Y:S01]  /*150c0*/  STL [R1+0xa4], R245 ;  /* 0x0000a4f501007387 */ /* 0x000fe20000100800 */
[C---:B------:R-:W-:Y:S02]  /*150d0*/  ISETP.GE.OR P1, PT, R4.reuse, R217, !P1 ;  /* 0x000000d90400720c */ /* 0x040fe40004f26670 */
[----:B------:R-:W-:Y:S01]  /*150e0*/  ISETP.GE.OR P0, PT, R4, R138, !P0 ;  /* 0x0000008a0400720c */ /* 0x000fe20004706670 */
        /* <DEDUP_REMOVED lines=12> */
[----:B------:R1:W-:Y:S01]  /*151b0*/  STL [R1+0x90], R240 ;  /* 0x000090f001007387 */ /* 0x0003e20000100800 */
[----:B------:R-:W-:Y:S02]  /*151c0*/  FSEL R44, R44, -INF , !P6 ;  /* 0xff8000002c2c7808 */ /* 0x000fe40007000000 */
[----:B------:R-:W-:Y:S01]  /*151d0*/  FSEL R45, R45, -INF , !P5 ;  /* 0xff8000002d2d7808 */ /* 0x000fe20006800000 */
[----:B------:R-:W-:Y:S01]  /*151e0*/  STL [R1+0x8c], R239 ;  /* 0x00008cef01007387 */ /* 0x000fe20000100800 */
[C---:B------:R-:W-:Y:S02]  /*151f0*/  ISETP.GE.AND P6, PT, R3.reuse, R250, PT ;  /* 0x000000fa0300720c */ /* 0x040fe40003fc6270 */
[C---:B------:R-:W-:Y:S01]  /*15200*/  ISETP.GE.AND P5, PT, R3.reuse, R249, PT ;  /* 0x000000f90300720c */ /* 0x040fe20003fa6270 */
[----:B------:R-:W-:Y:S01]  /*15210*/  STL [R1+0x88], R238 ;  /* 0x000088ee01007387 */ /* 0x000fe20000100800 */
[----:B------:R-:W-:Y:S02]  /*15220*/  MOV R13, R26 ;  /* 0x0000001a000d7202 */ /* 0x000fe40000000f00 */
[C---:B------:R-:W-:Y:S01]  /*15230*/  ISETP.GE.OR P6, PT, R3.reuse, R217, !P6 ;  /* 0x000000d90300720c */ /* 0x040fe200077c6670 */
[----:B------:R-:W-:Y:S01]  /*15240*/  STL [R1+0x84], R237 ;  /* 0x000084ed01007387 */ /* 0x000fe20000100800 */
[----:B------:R-:W-:Y:S02]  /*15250*/  ISETP.GE.OR P5, PT, R3, R138, !P5 ;  /* 0x0000008a0300720c */ /* 0x000fe40006fa6670 */
[----:B------:R-:W-:Y:S01]  /*15260*/  MOV R41, R27 ;  /* 0x0000001b00297202 */ /* 0x000fe20000000f00 */
[----:B------:R-:W-:Y:S01]  /*15270*/  STL [R1+0x80], R236 ;  /* 0x000080ec01007387 */ /* 0x000fe20000100800 */
[----:B------:R-:W-:Y:S02]  /*15280*/  FMNMX.FTZ R3, R13, R5, !PT ;  /* 0x000000050d037209 */ /* 0x000fe40007810000 */
[----:B------:R-:W-:Y:S01]  /*15290*/  MOV R40, R30 ;  /* 0x0000001e00287202 */ /* 0x000fe20000000f00 */
[----:B------:R2:W-:Y:S01]  /*152a0*/  STL [R1+0x7c], R235 ;  /* 0x00007ceb01007387 */ /* 0x0005e20000100800 */
[----:B------:R-:W-:Y:S02]  /*152b0*/  FMNMX.FTZ R3, R41, R3, !PT ;  /* 0x0000000329037209 */ /* 0x000fe40007810000 */
[----:B------:R-:W-:Y:S01]  /*152c0*/  MOV R42, R31 ;  /* 0x0000001f002a7202 */ /* 0x000fe20000000f00 */
[----:B------:R-:W3:Y:S01]  /*152d0*/  SHFL.BFLY PT, R8, R137, 0x2, 0x1f ;  /* 0x0c401f0089087f89 */ /* 0x000ee200000e0000 */
[----:B------:R-:W-:Y:S02]  /*152e0*/  FMNMX.FTZ R3, R40, R3, !PT ;  /* 0x0000000328037209 */ /* 0x000fe40007810000 */
[----:B------:R-:W-:Y:S05]  /*152f0*/  FSEL R56, R56, -INF , !P1 ;  /* 0xff80000038387808 */ /* 0x000fea0004800000 */
[----:B------:R-:W4:Y:S01]  /*15300*/  SHFL.BFLY PT, R6, R136, 0x2, 0x1f ;  /* 0x0c401f0088067f89 */ /* 0x000f2200000e0000 */
[----:B------:R-:W-:Y:S02]  /*15310*/  FMNMX.FTZ R3, R42, R3, !PT ;  /* 0x000000032a037209 */ /* 0x000fe40007810000 */
[----:B------:R-:W-:Y:S05]  /*15320*/  ISETP.GE.AND P1, PT, R2, R250, PT ;  /* 0x000000fa0200720c */ /* 0x000fea0003f26270 */
[----:B------:R-:W-:Y:S01]  /*15330*/  STL [R1+0x78], R234 ;  /* 0x000078ea01007387 */ /* 0x000fe20000100800 */
[----:B------:R-:W-:Y:S02]  /*15340*/  FMNMX.FTZ R3, R209, R3, !PT ;  /* 0x00000003d1037209 */ /* 0x000fe40007810000 */
[----:B-1----:R-:W-:Y:S01]  /*15350*/  FSEL R240, R46, -INF , !P3 ;  /* 0xff8000002ef07808 */ /* 0x002fe20005800000 */
[----:B------:R-:W-:Y:S01]  /*15360*/  STL [R1+0x74], R233 ;  /* 0x000074e901007387 */ /* 0x000fe20000100800 */
[----:B------:R-:W-:Y:S02]  /*15370*/  ISETP.GE.OR P1, PT, R2, R217, !P1 ;  /* 0x000000d90200720c */ /* 0x000fe40004f26670 */
[----:B------:R-:W-:Y:S01]  /*15380*/  FMNMX.FTZ R4, R211, R4, !PT ;  /* 0x00000004d3047209 */ /* 0x000fe20007810000 */
[----:B------:R-:W-:Y:S01]  /*15390*/  STL [R1+0x70], R228 ;  /* 0x000070e401007387 */ /* 0x000fe20000100800 */
[----:B------:R-:W-:Y:S02]  /*153a0*/  FSEL R14, R47, -INF , !P2 ;  /* 0xff8000002f0e7808 */ /* 0x000fe40005000000 */
[----:B------:R-:W-:Y:S01]  /*153b0*/  FSEL R60, R60, -INF , !P1 ;  /* 0xff8000003c3c7808 */ /* 0x000fe20004800000 */
[----:B------:R-:W4:Y:S01]  /*153c0*/  LDL.LU R15, [R1+0x24] ;  /* 0x00002400010f7983 */ /* 0x000f220000300800 */
[----:B--2---:R-:W-:Y:S02]  /*153d0*/  FSEL R235, R43, -INF , !P4 ;  /* 0xff8000002beb7808 */ /* 0x004fe40006000000 */
[-C--:B------:R-:W-:Y:S01]  /*153e0*/  ISETP.GE.AND P1, PT, R2, R249.reuse, PT ;  /* 0x000000f90200720c */ /* 0x080fe20003f26270 */
[----:B------:R-:W-:Y:S01]  /*153f0*/  LDSM.16.MT88.4 R24, [R229+0xc000] ;  /* 0x00c00000e518783b */ /* 0x000fe20000004200 */
[----:B------:R-:W-:Y:S02]  /*15400*/  FMNMX.FTZ R4, R44, R4, !PT ;  /* 0x000000042c047209 */ /* 0x000fe40007810000 */
[----:B------:R-:W-:Y:S02]  /*15410*/  FSEL R251, R58, -INF , !P0 ;  /* 0xff8000003afb7808 */ /* 0x000fe40004000000 */
[----:B------:R-:W-:Y:S02]  /*15420*/  FSEL R237, R57, -INF , !P6 ;  /* 0xff80000039ed7808 */ /* 0x000fe40007000000 */
[----:B------:R-:W-:Y:S02]  /*15430*/  FMNMX.FTZ R135, R45, R4, !PT ;  /* 0x000000042d877209 */ /* 0x000fe40007810000 */
[----:B------:R-:W-:Y:S02]  /*15440*/  ISETP.GE.OR P1, PT, R2, R138, !P1 ;  /* 0x0000008a0200720c */ /* 0x000fe40004f26670 */
[C---:B------:R-:W-:Y:S02]  /*15450*/  ISETP.GE.AND P6, PT, R0.reuse, R250, PT ;  /* 0x000000fa0000720c */ /* 0x040fe40003fc6270 */
[----:B------:R-:W-:Y:S02]  /*15460*/  ISETP.GE.AND P0, PT, R0, R249, PT ;  /* 0x000000f90000720c */ /* 0x000fe40003f06270 */
[----:B------:R-:W-:Y:S02]  /*15470*/  FSEL R30, R59, -INF , !P5 ;  /* 0xff8000003b1e7808 */ /* 0x000fe40006800000 */
[----:B------:R-:W-:Y:S02]  /*15480*/  FMNMX.FTZ R135, R56, R135, !PT ;  /* 0x0000008738877209 */ /* 0x000fe40007810000 */
[C---:B------:R-:W-:Y:S02]  /*15490*/  ISETP.GE.OR P6, PT, R0.reuse, R217, !P6 ;  /* 0x000000d90000720c */ /* 0x040fe400077c6670 */
[----:B------:R-:W-:Y:S02]  /*154a0*/  ISETP.GE.OR P0, PT, R0, R138, !P0 ;  /* 0x0000008a0000720c */ /* 0x000fe40004706670 */
[----:B------:R-:W-:Y:S02]  /*154b0*/  FSEL R31, R62, -INF , !P1 ;  /* 0xff8000003e1f7808 */ /* 0x000fe40004800000 */
[----:B------:R-:W-:Y:S02]  /*154c0*/  FMNMX.FTZ R135, R237, R135, !PT ;  /* 0x00000087ed877209 */ /* 0x000fe40007810000 */
[----:B------:R-:W-:Y:S02]  /*154d0*/  FSEL R138, R63, -INF , !P0 ;  /* 0xff8000003f8a7808 */ /* 0x000fe40004000000 */
[----:B------:R-:W-:Y:S02]  /*154e0*/  FSEL R236, R61, -INF , !P6 ;  /* 0xff8000003dec7808 */ /* 0x000fe40007000000 */
[----:B------:R-:W-:Y:S04]  /*154f0*/  FMNMX.FTZ R135, R60, R135, !PT ;  /* 0x000000873c877209 */ /* 0x000fe80007810000 */
[----:B------:R-:W-:Y:S05]  /*15500*/  FMNMX.FTZ R135, R236, R135, !PT ;  /* 0x00000087ec877209 */ /* 0x000fea0007810000 */
[----:B------:R-:W1:Y:S01]  /*15510*/  SHFL.BFLY PT, R4, R135, 0x2, 0x1f ;  /* 0x0c401f0087047f89 */ /* 0x000e6200000e0000 */
[----:B---3--:R-:W-:Y:S02]  /*15520*/  FMNMX.FTZ R137, R137, R8, !PT ;  /* 0x0000000889897209 */ /* 0x008fe40007810000 */
[----:B----4-:R-:W-:Y:S02]  /*15530*/  FMNMX.FTZ R136, R136, R6, !PT ;  /* 0x0000000688887209 */ /* 0x010fe40007810000 */
[----:B------:R-:W-:Y:S03]  /*15540*/  FMNMX.FTZ R6, R235, R3, !PT ;  /* 0x00000003eb067209 */ /* 0x000fe60007810000 */
[----:B------:R-:W2:Y:S01]  /*15550*/  SHFL.BFLY PT, R5, R137, 0x1, 0x1f ;  /* 0x0c201f0089057f89 */ /* 0x000ea200000e0000 */
[----:B------:R-:W-:Y:S07]  /*15560*/  FMNMX.FTZ R6, R240, R6, !PT ;  /* 0x00000006f0067209 */ /* 0x000fee0007810000 */
[----:B------:R-:W3:Y:S01]  /*15570*/  SHFL.BFLY PT, R3, R136, 0x1, 0x1f ;  /* 0x0c201f0088037f89 */ /* 0x000ee200000e0000 */
[----:B------:R-:W-:Y:S04]  /*15580*/  FMNMX.FTZ R6, R14, R6, !PT ;  /* 0x000000060e067209 */ /* 0x000fe80007810000 */
[----:B------:R-:W-:Y:S04]  /*15590*/  FMNMX.FTZ R2, R251, R6, !PT ;  /* 0x00000006fb027209 */ /* 0x000fe80007810000 */
[----:B------:R-:W-:Y:S02]  /*155a0*/  FMNMX.FTZ R0, R30, R2, !PT ;  /* 0x000000021e007209 */ /* 0x000fe40007810000 */
[----:B-1----:R-:W-:Y:S02]  /*155b0*/  FMNMX.FTZ R135, R135, R4, !PT ;  /* 0x0000000487877209 */ /* 0x002fe40007810000 */
[----:B------:R-:W-:Y:S03]  /*155c0*/  FMNMX.FTZ R0, R31, R0, !PT ;  /* 0x000000001f007209 */ /* 0x000fe60007810000 */
[----:B------:R-:W1:Y:S01]  /*155d0*/  SHFL.BFLY PT, R4, R135, 0x1, 0x1f ;  /* 0x0c201f0087047f89 */ /* 0x000e6200000e0000 */
[----:B------:R-:W-:Y:S02]  /*155e0*/  FMNMX.FTZ R0, R138, R0, !PT ;  /* 0x000000008a007209 */ /* 0x000fe40007810000 */
[----:B--2---:R-:W-:Y:S02]  /*155f0*/  FMNMX.FTZ R137, R137, R5, !PT ;  /* 0x0000000589897209 */ /* 0x004fe40007810000 */
[----:B---3--:R-:W-:Y:S03]  /*15600*/  FMNMX.FTZ R136, R136, R3, !PT ;  /* 0x0000000388887209 */ /* 0x008fe60007810000 */
[----:B------:R-:W2:Y:S01]  /*15610*/  SHFL.BFLY PT, R2, R0, 0x2, 0x1f ;  /* 0x0c401f0000027f89 */ /* 0x000ea200000e0000 */
[C---:B------:R-:W-:Y:S01]  /*15620*/  FSETP.NEU.FTZ.AND P3, PT, R137.reuse, -INF , PT ;  /* 0xff8000008900780b */ /* 0x040fe20003f7d000 */
[----:B------:R-:W-:Y:S01]  /*15630*/  FMUL.FTZ R6, R137, UR4 ;  /* 0x0000000489067c20 */ /* 0x000fe20008410000 */
[C---:B------:R-:W-:Y:S01]  /*15640*/  FSETP.NEU.FTZ.AND P2, PT, R136.reuse, -INF , PT ;  /* 0xff8000008800780b */ /* 0x040fe20003f5d000 */
[----:B------:R-:W-:Y:S03]  /*15650*/  FMUL.FTZ R7, R136, UR4 ;  /* 0x0000000488077c20 */ /* 0x000fe60008410000 */
[----:B------:R-:W-:Y:S02]  /*15660*/  FSEL R6, R6, RZ, P3 ;  /* 0x000000ff06067208 */ /* 0x000fe40001800000 */
[----:B------:R-:W-:Y:S03]  /*15670*/  FSEL R7, R7, RZ, P2 ;  /* 0x000000ff07077208 */ /* 0x000fe60001000000 */
[--C-:B------:R-:W-:Y:S01]  /*15680*/  FFMA.FTZ R3, R134, UR4, -R6.reuse ;  /* 0x0000000486037c23 */ /* 0x100fe20008010806 */
[--C-:B------:R-:W-:Y:S01]  /*15690*/  FFMA.FTZ R46, R36, UR4, -R6.reuse ;  /* 0x00000004242e7c23 */ /* 0x100fe20008010806 */
[--C-:B------:R-:W-:Y:S01]  /*156a0*/  FFMA.FTZ R215, R23, UR4, -R7.reuse ;  /* 0x0000000417d77c23 */ /* 0x100fe20008010807 */
[----:B------:R-:W-:Y:S01]  /*156b0*/  FFMA.FTZ R214, R34, UR4, -R7 ;  /* 0x0000000422d67c23 */ /* 0x000fe20008010807 */
[----:B------:R3:W-:Y:S01]  /*156c0*/  MUFU.EX2 R9, R3 ;  /* 0x0000000300097308 */ /* 0x0007e20000000800 */
[--C-:B------:R-:W-:Y:S01]  /*156d0*/  FFMA.FTZ R12, R48, UR4, -R6.reuse ;  /* 0x00000004300c7c23 */ /* 0x100fe20008010806 */
[----:B-1----:R-:W-:Y:S01]  /*156e0*/  FMNMX.FTZ R135, R135, R4, !PT ;  /* 0x0000000487877209 */ /* 0x002fe20007810000 */
[--C-:B------:R-:W-:Y:S01]  /*156f0*/  FFMA.FTZ R28, R49, UR4, -R6.reuse ;  /* 0x00000004311c7c23 */ /* 0x100fe20008010806 */
[----:B------:R-:W-:Y:S01]  /*15700*/  FSEL R4, R136, RZ, P2 ;  /* 0x000000ff88047208 */ /* 0x000fe20001000000 */
[--C-:B------:R-:W-:Y:S01]  /*15710*/  FFMA.FTZ R228, R53, UR4, -R6.reuse ;  /* 0x0000000435e47c23 */ /* 0x100fe20008010806 */
[C---:B------:R-:W-:Y:S01]  /*15720*/  FSETP.NEU.FTZ.AND P1, PT, R135.reuse, -INF , PT ;  /* 0xff8000008700780b */ /* 0x040fe20003f3d000 */
[----:B------:R-:W-:Y:S01]  /*15730*/  FMUL.FTZ R212, R135, UR4 ;  /* 0x0000000487d47c20 */ /* 0x000fe20008410000 */
[----:B--2---:R-:W-:Y:S01]  /*15740*/  FMNMX.FTZ R0, R0, R2, !PT ;  /* 0x0000000200007209 */ /* 0x004fe20007810000 */
[--C-:B------:R-:W-:Y:S01]  /*15750*/  FFMA.FTZ R2, R16, UR4, -R6.reuse ;  /* 0x0000000410027c23 */ /* 0x100fe20008010806 */
[----:B------:R-:W-:Y:S01]  /*15760*/  FADD.FTZ R5, -R4, R133 ;  /* 0x0000008504057221 */ /* 0x000fe20000010100 */
[--C-:B------:R-:W-:Y:S01]  /*15770*/  FFMA.FTZ R11, R64, UR4, -R6.reuse ;  /* 0x00000004400b7c23 */ /* 0x100fe20008010806 */
[----:B------:R-:W-:Y:S01]  /*15780*/  FSEL R212, R212, RZ, P1 ;  /* 0x000000ffd4d47208 */ /* 0x000fe20000800000 */
[----:B------:R1:W-:Y:S01]  /*15790*/  MUFU.EX2 R248, R2 ;  /* 0x0000000200f87308 */ /* 0x0003e20000000800 */
[--C-:B------:R-:W-:Y:S01]  /*157a0*/  FFMA.FTZ R10, R65, UR4, -R6.reuse ;  /* 0x00000004410a7c23 */ /* 0x100fe20008010806 */
[--C-:B------:R-:W-:Y:S01]  /*157b0*/  FFMA.FTZ R217, R22, UR4, -R7.reuse ;  /* 0x0000000416d97c23 */ /* 0x100fe20008010807 */
[--C-:B------:R-:W-:Y:S01]  /*157c0*/  FFMA.FTZ R233, R55, UR4, -R7.reuse ;  /* 0x0000000437e97c23 */ /* 0x100fe20008010807 */
[--C-:B---3--:R-:W-:Y:S01]  /*157d0*/  FFMA.FTZ R3, R220, UR4, -R6.reuse ;  /* 0x00000004dc037c23 */ /* 0x108fe20008010806 */
[--C-:B------:R-:W-:Y:S01]  /*157e0*/  FFMA.FTZ R220, R33, UR4, -R6.reuse ;  /* 0x0000000421dc7c23 */ /* 0x100fe20008010806 */
[--C-:B------:R-:W-:Y:S01]  /*157f0*/  FFMA.FTZ R239, R66, UR4, -R7.reuse ;  /* 0x0000000442ef7c23 */ /* 0x100fe20008010807 */
[--C-:B------:R-:W-:Y:S03]  /*15800*/  FFMA.FTZ R238, R67, UR4, -R7.reuse ;  /* 0x0000000443ee7c23 */ /* 0x100fe60008010807 */
[----:B------:R2:W-:Y:S01]  /*15810*/  MUFU.EX2 R59, R3 ;  /* 0x00000003003b7308 */ /* 0x0005e20000000800 */
[--C-:B------:R-:W-:Y:S01]  /*15820*/  FFMA.FTZ R47, R37, UR4, -R6.reuse ;  /* 0x00000004252f7c23 */ /* 0x100fe20008010806 */
[----:B------:R-:W-:Y:S01]  /*15830*/  FFMA.FTZ R61, R52, UR4, -R6 ;  /* 0x00000004343d7c23 */ /* 0x000fe20008010806 */
[----:B------:R-:W-:Y:S01]  /*15840*/  FFMA.FTZ R54, R54, UR4, -R7 ;  /* 0x0000000436367c23 */ /* 0x000fe20008010807 */
[----:B------:R-:W-:Y:S01]  /*15850*/  IMAD.MOV.U32 R23, RZ, RZ, R211 ;  /* 0x000000ffff177224 */ /* 0x000fe200078e00d3 */
[----:B------:R-:W-:Y:S05]  /*15860*/  MOV R34, R10 ;  /* 0x0000000a00227202 */ /* 0x000fea0000000f00 */
[----:B------:R-:W-:Y:S01]  /*15870*/  MUFU.EX2 R217, R217 ;  /* 0x000000d900d97308 */ /* 0x000fe20000000800 */
[----:B-1----:R-:W1:Y:S09]  /*15880*/  SHFL.BFLY PT, R2, R0, 0x1, 0x1f ;  /* 0x0c201f0000027f89 */ /* 0x002e7200000e0000 */
[----:B------:R-:W-:Y:S01]  /*15890*/  MUFU.EX2 R233, R233 ;  /* 0x000000e900e97308 */ /* 0x000fe20000000800 */
[--C-:B--2---:R-:W-:Y:S09]  /*158a0*/  FFMA.FTZ R3, R141, UR4, -R7.reuse ;  /* 0x000000048d037c23 */ /* 0x104ff20008010807 */
[----:B------:R2:W-:Y:S01]  /*158b0*/  MUFU.EX2 R43, R3 ;  /* 0x00000003002b7308 */ /* 0x0005e20000000800 */
[----:B-1----:R-:W-:Y:S01]  /*158c0*/  FMNMX.FTZ R134, R0, R2, !PT ;  /* 0x0000000200867209 */ /* 0x002fe20007810000 */
[----:B------:R-:W-:Y:S01]  /*158d0*/  FFMA.FTZ R0, R225, UR4, -R212 ;  /* 0x00000004e1007c23 */ /* 0x000fe200080108d4 */
[--C-:B------:R-:W-:Y:S01]  /*158e0*/  FFMA.FTZ R225, R38, UR4, -R7.reuse ;  /* 0x0000000426e17c23 */ /* 0x100fe20008010807 */
[----:B------:R-:W-:Y:S06]  /*158f0*/  MOV R38, R13 ;  /* 0x0000000d00267202 */ /* 0x000fec0000000f00 */
[----:B------:R1:W-:Y:S01]  /*15900*/  MUFU.EX2 R63, R0 ;  /* 0x00000000003f7308 */ /* 0x0003e20000000800 */
[C---:B------:R-:W-:Y:S01]  /*15910*/  FMUL.FTZ R213, R134.reuse, UR4 ;  /* 0x0000000486d57c20 */ /* 0x040fe20008410000 */
[----:B------:R-:W-:Y:S01]  /*15920*/  FSETP.NEU.FTZ.AND P0, PT, R134, -INF , PT ;  /* 0xff8000008600780b */ /* 0x000fe20003f1d000 */
[----:B--2---:R-:W-:Y:S03]  /*15930*/  FFMA.FTZ R3, R143, UR4, -R7 ;  /* 0x000000048f037c23 */ /* 0x004fe60008010807 */
[----:B------:R-:W-:Y:S04]  /*15940*/  FSEL R213, R213, RZ, P0 ;  /* 0x000000ffd5d57208 */ /* 0x000fe80000000000 */
[----:B------:R2:W-:Y:S01]  /*15950*/  MUFU.EX2 R234, R3 ;  /* 0x0000000300ea7308 */ /* 0x0005e20000000800 */
[--C-:B------:R-:W-:Y:S01]  /*15960*/  FFMA.FTZ R2, R223, UR4, -R213.reuse ;  /* 0x00000004df027c23 */ /* 0x100fe200080108d5 */
[----:B------:R-:W-:Y:S01]  /*15970*/  FFMA.FTZ R8, R226, UR4, -R213 ;  /* 0x00000004e2087c23 */ /* 0x000fe200080108d5 */
[--C-:B------:R-:W-:Y:S01]  /*15980*/  FFMA.FTZ R226, R51, UR4, -R7.reuse ;  /* 0x0000000433e27c23 */ /* 0x100fe20008010807 */
[----:B------:R-:W-:Y:S06]  /*15990*/  FFMA.FTZ R223, R20, UR4, -R6 ;  /* 0x0000000414df7c23 */ /* 0x000fec0008010806 */
[----:B------:R3:W-:Y:S01]  /*159a0*/  MUFU.EX2 R245, R2 ;  /* 0x0000000200f57308 */ /* 0x0007e20000000800 */
[----:B-1----:R-:W-:Y:S01]  /*159b0*/  FFMA.FTZ R0, R224, UR4, -R212 ;  /* 0x00000004e0007c23 */ /* 0x002fe200080108d4 */
[--C-:B------:R-:W-:Y:S01]  /*159c0*/  FFMA.FTZ R224, R39, UR4, -R7.reuse ;  /* 0x0000000427e07c23 */ /* 0x100fe20008010807 */
[----:B------:R-:W-:Y:S07]  /*159d0*/  MOV R39, R14 ;  /* 0x0000000e00277202 */ /* 0x000fee0000000f00 */
[----:B------:R1:W-:Y:S01]  /*159e0*/  MUFU.EX2 R246, R0 ;  /* 0x0000000000f67308 */ /* 0x0003e20000000800 */
[----:B--2---:R-:W-:Y:S09]  /*159f0*/  FFMA.FTZ R3, R17, UR4, -R6 ;  /* 0x0000000411037c23 */ /* 0x004ff20008010806 */
[----:B------:R2:W-:Y:S01]  /*15a00*/  MUFU.EX2 R244, R3 ;  /* 0x0000000300f47308 */ /* 0x0005e20000000800 */
[----:B---3--:R-:W-:Y:S02]  /*15a10*/  FSEL R2, R134, RZ, P0 ;  /* 0x000000ff86027208 */ /* 0x008fe40000000000 */
[----:B------:R-:W-:Y:S07]  /*15a20*/  PLOP3.LUT P0, PT, PT, PT, UP0, 0x80, 0x0 ;  /* 0x000000000000781c */ /* 0x000fee0003f0f008 */
[----:B------:R-:W3:Y:S01]  /*15a30*/  MUFU.EX2 R241, R8 ;  /* 0x0000000800f17308 */ /* 0x000ee20000000800 */
[----:B-1----:R-:W-:Y:S01]  /*15a40*/  FFMA.FTZ R0, R222, UR4, -R212 ;  /* 0x00000004de007c23 */ /* 0x002fe200080108d4 */
[--C-:B------:R-:W-:Y:S08]  /*15a50*/  FFMA.FTZ R222, R21, UR4, -R6.reuse ;  /* 0x0000000415de7c23 */ /* 0x100ff00008010806 */
[----:B------:R1:W-:Y:S01]  /*15a60*/  MUFU.EX2 R242, R0 ;  /* 0x0000000000f27308 */ /* 0x0003e20000000800 */
[----:B--2---:R-:W-:Y:S09]  /*15a70*/  FFMA.FTZ R3, R18, UR4, -R7 ;  /* 0x0000000412037c23 */ /* 0x004ff20008010807 */
[----:B------:R2:W-:Y:S01]  /*15a80*/  MUFU.EX2 R247, R3 ;  /* 0x0000000300f77308 */ /* 0x0005e20000000800 */
[----:B---3--:R-:W-:Y:S09]  /*15a90*/  F2FP.BF16.F32.PACK_AB R211, R241, R245 ;  /* 0x000000f5f1d3723e */ /* 0x008ff200000010ff */
[----:B------:R-:W-:Y:S01]  /*15aa0*/  MUFU.EX2 R223, R223 ;  /* 0x000000df00df7308 */ /* 0x000fe20000000800 */
[----:B-1----:R-:W-:Y:S01]  /*15ab0*/  FFMA.FTZ R0, R221, UR4, -R213 ;  /* 0x00000004dd007c23 */ /* 0x002fe200080108d5 */
[----:B------:R-:W-:Y:S08]  /*15ac0*/  FFMA.FTZ R221, R32, UR4, -R6 ;  /* 0x0000000420dd7c23 */ /* 0x000ff00008010806 */
[----:B------:R1:W-:Y:S01]  /*15ad0*/  MUFU.EX2 R58, R0 ;  /* 0x00000000003a7308 */ /* 0x0003e20000000800 */
[----:B--2---:R-:W-:Y:S09]  /*15ae0*/  FFMA.FTZ R3, R19, UR4, -R7 ;  /* 0x0000000413037c23 */ /* 0x004ff20008010807 */
[----:B------:R2:W3:Y:S10]  /*15af0*/  MUFU.EX2 R243, R3 ;  /* 0x0000000300f37308 */ /* 0x0004f40000000800 */
[----:B------:R-:W-:Y:S01]  /*15b00*/  MUFU.EX2 R222, R222 ;  /* 0x000000de00de7308 */ /* 0x000fe20000000800 */
[----:B-1----:R-:W-:Y:S01]  /*15b10*/  FFMA.FTZ R0, R227, UR4, -R213 ;  /* 0x00000004e3007c23 */ /* 0x002fe200080108d5 */
[----:B------:R-:W-:Y:S01]  /*15b20*/  FFMA.FTZ R227, R50, UR4, -R7 ;  /* 0x0000000432e37c23 */ /* 0x000fe20008010807 */
[----:B------:R-:W-:Y:S07]  /*15b30*/  MOV R50, R41 ;  /* 0x0000002900327202 */ /* 0x000fee0000000f00 */
[----:B------:R1:W-:Y:S01]  /*15b40*/  MUFU.EX2 R62, R0 ;  /* 0x00000000003e7308 */ /* 0x0003e20000000800 */
[----:B--2---:R-:W-:Y:S01]  /*15b50*/  FFMA.FTZ R3, R142, UR4, -R212 ;  /* 0x000000048e037c23 */ /* 0x004fe200080108d4 */
[----:B------:R-:W-:Y:S02]  /*15b60*/  F2FP.BF16.F32.PACK_AB R142, R244, R248 ;  /* 0x000000f8f48e723e */ /* 0x000fe400000010ff */
[----:B---3--:R-:W-:Y:S06]  /*15b70*/  F2FP.BF16.F32.PACK_AB R143, R243, R247 ;  /* 0x000000f7f38f723e */ /* 0x008fec00000010ff */
[----:B------:R2:W3:Y:S01]  /*15b80*/  MUFU.EX2 R57, R3 ;  /* 0x0000000300397308 */ /* 0x0004e20000000800 */
[----:B-1----:R-:W-:Y:S05]  /*15b90*/  FSEL R0, R137, RZ, P3 ;  /* 0x000000ff89007208 */ /* 0x002fea0001800000 */
[----:B------:R-:W-:Y:S01]  /*15ba0*/  FADD.FTZ R0, -R0, R132 ;  /* 0x0000008400007221 */ /* 0x000fe20000010100 */
[----:B--2---:R-:W-:Y:S03]  /*15bb0*/  FSEL R3, R135, RZ, P1 ;  /* 0x000000ff87037208 */ /* 0x004fe60000800000 */
[----:B------:R-:W-:Y:S01]  /*15bc0*/  FMUL.FTZ R0, R0, UR4 ;  /* 0x0000000400007c20 */ /* 0x000fe20008410000 */
[----:B---3--:R-:W-:Y:S01]  /*15bd0*/  F2FP.BF16.F32.PACK_AB R208, R63, R57 ;  /* 0x000000393fd0723e */ /* 0x008fe200000010ff */
[----:B------:R-:W-:Y:S01]  /*15be0*/  FADD.FTZ R4, -R3, R139 ;  /* 0x0000008b03047221 */ /* 0x000fe20000010100 */
[----:B------:R-:W-:Y:S01]  /*15bf0*/  FADD.FTZ R3, -R2, R140 ;  /* 0x0000008c02037221 */ /* 0x000fe20000010100 */
[----:B------:R-:W-:Y:S01]  /*15c00*/  FFMA.FTZ R139, R35, UR4, -R7 ;  /* 0x00000004238b7c23 */ /* 0x000fe20008010807 */
[----:B------:R1:W2:Y:S01]  /*15c10*/  MUFU.EX2 R2, R0 ;  /* 0x0000000000027308 */ /* 0x0002a20000000800 */
[----:B------:R-:W-:Y:S02]  /*15c20*/  F2FP.BF16.F32.PACK_AB R140, R59, R9 ;  /* 0x000000093b8c723e */ /* 0x000fe400000010ff */
[----:B------:R-:W-:Y:S01]  /*15c30*/  MOV R35, R11 ;  /* 0x0000000b00237202 */ /* 0x000fe20000000f00 */
[----:B-1----:R-:W-:Y:S01]  /*15c40*/  FMUL.FTZ R0, R5, UR4 ;  /* 0x0000000405007c20 */ /* 0x002fe20008410000 */
[C---:B--2---:R-:W-:Y:S01]  /*15c50*/  FMUL.FTZ R16, R2.reuse, R156 ;  /* 0x0000009c02107220 */ /* 0x044fe20000410000 */
[C---:B------:R-:W-:Y:S01]  /*15c60*/  FMUL.FTZ R33, R2.reuse, R153 ;  /* 0x0000009902217220 */ /* 0x040fe20000410000 */
[----:B------:R-:W-:Y:S03]  /*15c70*/  MOV R153, R43 ;  /* 0x0000002b00997202 */ /* 0x000fe60000000f00 */
[----:B------:R1:W2:Y:S01]  /*15c80*/  MUFU.EX2 R132, R0 ;  /* 0x0000000000847308 */ /* 0x0002a20000000800 */
[----:B------:R-:W-:Y:S01]  /*15c90*/  MOV R156, R42 ;  /* 0x0000002a009c7202 */ /* 0x000fe20000000f00 */
[----:B------:R-:W-:Y:S01]  /*15ca0*/  FMUL.FTZ R5, R2, R173 ;  /* 0x000000ad02057220 */ /* 0x000fe20000410000 */
[----:B------:R-:W-:Y:S01]  /*15cb0*/  F2FP.BF16.F32.PACK_AB R141, R234, R153 ;  /* 0x00000099ea8d723e */ /* 0x000fe200000010ff */
[C---:B------:R-:W-:Y:S01]  /*15cc0*/  FMUL.FTZ R52, R2.reuse, R160 ;  /* 0x000000a002347220 */ /* 0x040fe20000410000 */
[C---:B------:R-:W-:Y:S01]  /*15cd0*/  FMUL.FTZ R20, R2.reuse, R168 ;  /* 0x000000a802147220 */ /* 0x040fe20000410000 */
[----:B------:R-:W-:Y:S01]  /*15ce0*/  MOV R160, R210 ;  /* 0x000000d200a07202 */ /* 0x000fe20000000f00 */
[----:B------:R-:W-:Y:S01]  /*15cf0*/  FFMA.FTZ R168, R2, R15, R9 ;  /* 0x0000000f02a87223 */ /* 0x000fe20000010009 */
[----:B------:R-:W-:Y:S01]  /*15d00*/  F2FP.BF16.F32.PACK_AB R210, R242, R246 ;  /* 0x000000f6f2d2723e */ /* 0x000fe200000010ff */
[C---:B------:R-:W-:Y:S01]  /*15d10*/  FMUL.FTZ R32, R2.reuse, R152 ;  /* 0x0000009802207220 */ /* 0x040fe20000410000 */
[----:B------:R-:W-:Y:S01]  /*15d20*/  MOV R152, R12 ;  /* 0x0000000c00987202 */ /* 0x000fe20000000f00 */
[C---:B------:R-:W-:Y:S01]  /*15d30*/  FMUL.FTZ R53, R2.reuse, R161 ;  /* 0x000000a102357220 */ /* 0x040fe20000410000 */
[----:B------:R-:W-:Y:S01]  /*15d40*/  MOV R161, R56 ;  /* 0x0000003800a17202 */ /* 0x000fe20000000f00 */
[C---:B------:R-:W-:Y:S01]  /*15d50*/  FMUL.FTZ R17, R2.reuse, R157 ;  /* 0x0000009d02117220 */ /* 0x040fe20000410000 */
[C---:B------:R-:W-:Y:S01]  /*15d60*/  FMUL.FTZ R21, R2.reuse, R169 ;  /* 0x000000a902157220 */ /* 0x040fe20000410000 */
[C---:B------:R-:W-:Y:S01]  /*15d70*/  FMUL.FTZ R48, R2.reuse, R148 ;  /* 0x0000009402307220 */ /* 0x040fe20000410000 */
[----:B------:R-:W-:Y:S01]  /*15d80*/  FMUL.FTZ R49, R2, R149 ;  /* 0x0000009502317220 */ /* 0x000fe20000410000 */
[----:B-1----:R-:W-:Y:S01]  /*15d90*/  FMUL.FTZ R0, R4, UR4 ;  /* 0x0000000404007c20 */ /* 0x002fe20008410000 */
[C---:B--2---:R-:W-:Y:S01]  /*15da0*/  FMUL.FTZ R6, R132.reuse, R174 ;  /* 0x000000ae84067220 */ /* 0x044fe20000410000 */
[----:B------:R-:W-:Y:S01]  /*15db0*/  FMUL.FTZ R7, R132, R175 ;  /* 0x000000af84077220 */ /* 0x000fe20000410000 */
[C---:B------:R-:W-:Y:S01]  /*15dc0*/  FMUL.FTZ R4, R2.reuse, R172 ;  /* 0x000000ac02047220 */ /* 0x040fe20000410000 */
[----:B------:R1:W2:Y:S01]  /*15dd0*/  MUFU.EX2 R133, R0 ;  /* 0x0000000000857308 */ /* 0x0002a20000000800 */
[----:B------:R-:W-:Y:S01]  /*15de0*/  MOV R172, R209 ;  /* 0x000000d100ac7202 */ /* 0x000fe20000000f00 */
[----:B------:R-:W-:Y:S01]  /*15df0*/  FMUL.FTZ R64, R2, R144 ;  /* 0x0000009002407220 */ /* 0x000fe20000410000 */
[----:B------:R-:W-:Y:S01]  /*15e00*/  F2FP.BF16.F32.PACK_AB R209, R62, R58 ;  /* 0x0000003a3ed1723e */ /* 0x000fe200000010ff */
[----:B------:R-:W-:Y:S01]  /*15e10*/  FMUL.FTZ R65, R2, R145 ;  /* 0x0000009102417220 */ /* 0x000fe20000410000 */
[C---:B------:R-:W-:Y:S01]  /*15e20*/  FMUL.FTZ R51, R132.reuse, R151 ;  /* 0x0000009784337220 */ /* 0x040fe20000410000 */
[-C--:B------:R-:W-:Y:S05]  /*15e30*/  HMMA.16816.F32.BF16 R4, R140, R24.reuse, R4 ;  /* 0x000000188c04723c */ /* 0x080fea0000041804 */
[C---:B------:R-:W-:Y:S01]  /*15e40*/  FMUL.FTZ R18, R132.reuse, R158 ;  /* 0x0000009e84127220 */ /* 0x040fe20000410000 */
[C---:B------:R-:W-:Y:S01]  /*15e50*/  FMUL.FTZ R19, R132.reuse, R159 ;  /* 0x0000009f84137220 */ /* 0x040fe20000410000 */
[----:B------:R-:W-:Y:S04]  /*15e60*/  IMAD.MOV.U32 R174, RZ, RZ, R23 ;  /* 0x000000ffffae7224 */ /* 0x000fe800078e0017 */
[C---:B------:R-:W-:Y:S01]  /*15e70*/  FMUL.FTZ R22, R132.reuse, R170 ;  /* 0x000000aa84167220 */ /* 0x040fe20000410000 */
[----:B-1----:R-:W-:Y:S01]  /*15e80*/  FMUL.FTZ R0, R3, UR4 ;  /* 0x0000000403007c20 */ /* 0x002fe20008410000 */
[C---:B--2---:R-:W-:Y:S01]  /*15e90*/  FMUL.FTZ R8, R133.reuse, R176 ;  /* 0x000000b085087220 */ /* 0x044fe20000410000 */
[----:B------:R-:W-:Y:S01]  /*15ea0*/  MOV R176, R40 ;  /* 0x0000002800b07202 */ /* 0x000fe20000000f00 */
[C---:B------:R-:W-:Y:S01]  /*15eb0*/  FMUL.FTZ R9, R133.reuse, R177 ;  /* 0x000000b185097220 */ /* 0x040fe20000410000 */
[----:B------:R-:W1:Y:S01]  /*15ec0*/  LDSM.16.MT88.4 R40, [R230+0xc000] ;  /* 0x00c00000e628783b */ /* 0x000e620000004200 */
[C---:B------:R-:W-:Y:S01]  /*15ed0*/  FMUL.FTZ R12, R133.reuse, R180 ;  /* 0x000000b4850c7220 */ /* 0x040fe20000410000 */
[----:B------:R-:W2:Y:S01]  /*15ee0*/  MUFU.EX2 R0, R0 ;  /* 0x0000000000007308 */ /* 0x000ea20000000800 */
[----:B------:R-:W-:Y:S01]  /*15ef0*/  FMUL.FTZ R13, R133, R181 ;  /* 0x000000b5850d7220 */ /* 0x000fe20000410000 */
        /* <DEDUP_REMOVED lines=18> */
[----:B------:R-:W-:Y:S01]  /*16020*/  FMUL.FTZ R67, R132, R147 ;  /* 0x0000009384437220 */ /* 0x000fe20000410000 */
[----:B------:R-:W2:Y:S01]  /*16030*/  MUFU.EX2 R171, R215 ;  /* 0x000000d700ab7308 */ /* 0x000ea20000000800 */
[----:B------:R-:W-:Y:S01]  /*16040*/  LDSM.16.MT88.4 R144, [R229+0xe000] ;  /* 0x00e00000e590783b */ /* 0x000fe20000004200 */
[--C-:B------:R-:W-:Y:S01]  /*16050*/  FFMA.FTZ R160, R160, UR4, -R212.reuse ;  /* 0x00000004a0a07c23 */ /* 0x100fe200080108d4 */
[--C-:B------:R-:W-:Y:S01]  /*16060*/  FFMA.FTZ R161, R161, UR4, -R212.reuse ;  /* 0x00000004a1a17c23 */ /* 0x100fe200080108d4 */
[C---:B------:R-:W-:Y:S04]  /*16070*/  HMMA.16816.F32.BF16 R8, R208.reuse, R24, R8 ;  /* 0x00000018d008723c */ /* 0x040fe80000041808 */
[C---:B------:R-:W-:Y:S01]  /*16080*/  FMUL.FTZ R15, R0.reuse, R183 ;  /* 0x000000b7000f7220 */ /* 0x040fe20000410000 */
[C---:B------:R-:W-:Y:S01]  /*16090*/  FMUL.FTZ R14, R0.reuse, R182 ;  /* 0x000000b6000e7220 */ /* 0x040fe20000410000 */
[----:B------:R-:W-:Y:S02]  /*160a0*/  IMAD.MOV.U32 R183, RZ, RZ, R59 ;  /* 0x000000ffffb77224 */ /* 0x000fe400078e003b */
[C---:B------:R-:W-:Y:S03]  /*160b0*/  FMUL.FTZ R24, R133.reuse, R184 ;  /* 0x000000b885187220 */ /* 0x040fe60000410000 */
[C---:B------:R-:W-:Y:S01]  /*160c0*/  FMUL.FTZ R25, R133.reuse, R185 ;  /* 0x000000b985197220 */ /* 0x040fe20000410000 */
[----:B------:R-:W-:Y:S01]  /*160d0*/  MOV R185, R58 ;  /* 0x0000003a00b97202 */ /* 0x000fe20000000f00 */
[-C--:B------:R-:W-:Y:S03]  /*160e0*/  HMMA.16816.F32.BF16 R12, R208, R26.reuse, R12 ;  /* 0x0000001ad00c723c */ /* 0x080fe6000004180c */
[----:B------:R-:W-:Y:S01]  /*160f0*/  MOV R184, R57 ;  /* 0x0000003900b87202 */ /* 0x000fe20000000f00 */
[----:B------:R-:W-:Y:S01]  /*16100*/  IMAD.MOV.U32 R164, RZ, RZ, R31 ;  /* 0x000000ffffa47224 */ /* 0x000fe200078e001f */
[----:B------:R-:W3:Y:S01]  /*16110*/  LDSM.16.MT88.4 R56, [R232+0xc000] ;  /* 0x00c00000e838783b */ /* 0x000ee20000004200 */
[C---:B------:R-:W-:Y:S05]  /*16120*/  HMMA.16816.F32.BF16 R16, R140.reuse, R26, R16 ;  /* 0x0000001a8c10723c */ /* 0x040fea0000041810 */
[----:B------:R-:W-:Y:S01]  /*16130*/  MOV R170, R50 ;  /* 0x0000003200aa7202 */ /* 0x000fe20000000f00 */
[-C--:B-1----:R-:W-:Y:S05]  /*16140*/  HMMA.16816.F32.BF16 R20, R140, R40.reuse, R20 ;  /* 0x000000288c14723c */ /* 0x082fea0000041814 */
[C---:B------:R-:W-:Y:S01]  /*16150*/  FMUL.FTZ R26, R0.reuse, R186 ;  /* 0x000000ba001a7220 */ /* 0x040fe20000410000 */
[----:B------:R-:W-:Y:S01]  /*16160*/  FMUL.FTZ R27, R0, R187 ;  /* 0x000000bb001b7220 */ /* 0x000fe20000410000 */
[C---:B------:R-:W-:Y:S01]  /*16170*/  FMUL.FTZ R116, R2.reuse, R116 ;  /* 0x0000007402747220 */ /* 0x040fe20000410000 */
[C---:B------:R-:W-:Y:S03]  /*16180*/  FMUL.FTZ R117, R2.reuse, R117 ;  /* 0x0000007502757220 */ /* 0x040fe60000410000 */
[C---:B------:R-:W-:Y:S01]  /*16190*/  FMUL.FTZ R128, R2.reuse, R128 ;  /* 0x0000008002807220 */ /* 0x040fe20000410000 */
[----:B------:R-:W-:Y:S01]  /*161a0*/  FMUL.FTZ R129, R2, R129 ;  /* 0x0000008102817220 */ /* 0x000fe20000410000 */
[C---:B------:R-:W-:Y:S04]  /*161b0*/  HMMA.16816.F32.BF16 R24, R208.reuse, R40, R24 ;  /* 0x00000028d018723c */ /* 0x040fe80000041818 */
[----:B------:R-:W-:Y:S01]  /*161c0*/  MOV R3, R28 ;  /* 0x0000001c00037202 */ /* 0x000fe20000000f00 */
[C---:B------:R-:W-:Y:S01]  /*161d0*/  FMUL.FTZ R28, R133.reuse, R188 ;  /* 0x000000bc851c7220 */ /* 0x040fe20000410000 */
[----:B------:R-:W-:Y:S01]  /*161e0*/  MOV R169, R30 ;  /* 0x0000001e00a97202 */ /* 0x000fe20000000f00 */
[C---:B------:R-:W-:Y:S01]  /*161f0*/  FMUL.FTZ R30, R0.reuse, R190 ;  /* 0x000000be001e7220 */ /* 0x040fe20000410000 */
[----:B------:R-:W-:Y:S03]  /*16200*/  MOV R2, R29 ;  /* 0x0000001d00027202 */ /* 0x000fe60000000f00 */
[C---:B------:R-:W-:Y:S01]  /*16210*/  FMUL.FTZ R29, R133.reuse, R189 ;  /* 0x000000bd851d7220 */ /* 0x040fe20000410000 */
[----:B------:R-:W-:Y:S01]  /*16220*/  FMUL.FTZ R31, R0, R191 ;  /* 0x000000bf001f7220 */ /* 0x000fe20000410000 */
[C---:B------:R-:W-:Y:S01]  /*16230*/  FMUL.FTZ R50, R132.reuse, R150 ;  /* 0x0000009684327220 */ /* 0x040fe20000410000 */
[----:B------:R-:W-:Y:S01]  /*16240*/  MOV R181, R35 ;  /* 0x0000002300b57202 */ /* 0x000fe20000000f00 */
[C---:B------:R-:W-:Y:S01]  /*16250*/  FMUL.FTZ R35, R132.reuse, R155 ;  /* 0x0000009b84237220 */ /* 0x040fe20000410000 */
[----:B------:R-:W-:Y:S01]  /*16260*/  MOV R179, R34 ;  /* 0x0000002200b37202 */ /* 0x000fe20000000f00 */
[----:B------:R-:W-:Y:S01]  /*16270*/  FMUL.FTZ R34, R132, R154 ;  /* 0x0000009a84227220 */ /* 0x000fe20000410000 */
[----:B------:R-:W1:Y:S01]  /*16280*/  LDSM.16.MT88.4 R148, [R231+0xc000] ;  /* 0x00c00000e794783b */ /* 0x000e620000004200 */
[-C--:B------:R-:W-:Y:S03]  /*16290*/  HMMA.16816.F32.BF16 R28, R208, R42.reuse, R28 ;  /* 0x0000002ad01c723c */ /* 0x080fe6000004181c */
[----:B------:R-:W-:Y:S01]  /*162a0*/  MOV R158, R46 ;  /* 0x0000002e009e7202 */ /* 0x000fe20000000f00 */
[----:B------:R-:W-:Y:S01]  /*162b0*/  FMUL.FTZ R46, R0, R198 ;  /* 0x000000c6002e7220 */ /* 0x000fe20000410000 */
[----:B------:R-:W-:Y:S01]  /*162c0*/  MOV R157, R45 ;  /* 0x0000002d009d7202 */ /* 0x000fe20000000f00 */
[C---:B------:R-:W-:Y:S05]  /*162d0*/  HMMA.16816.F32.BF16 R32, R140.reuse, R42, R32 ;  /* 0x0000002a8c20723c */ /* 0x040fea0000041820 */
[----:B------:R-:W-:Y:S01]  /*162e0*/  MOV R175, R39 ;  /* 0x0000002700af7202 */ /* 0x000fe20000000f00 */
[C---:B------:R-:W-:Y:S01]  /*162f0*/  FMUL.FTZ R39, R132.reuse, R167 ;  /* 0x000000a784277220 */ /* 0x040fe20000410000 */
[----:B------:R-:W-:Y:S01]  /*16300*/  MOV R188, R38 ;  /* 0x0000002600bc7202 */ /* 0x000fe20000000f00 */
[----:B------:R-:W-:Y:S03]  /*16310*/  FMUL.FTZ R38, R132, R166 ;  /* 0x000000a684267220 */ /* 0x000fe60000410000 */
[C---:B------:R-:W-:Y:S01]  /*16320*/  FMUL.FTZ R43, R0.reuse, R195 ;  /* 0x000000c3002b7220 */ /* 0x040fe20000410000 */
[C---:B------:R-:W-:Y:S01]  /*16330*/  FMUL.FTZ R40, R133.reuse, R192 ;  /* 0x000000c085287220 */ /* 0x040fe20000410000 */
[C---:B------:R-:W-:Y:S01]  /*16340*/  FMUL.FTZ R41, R133.reuse, R193 ;  /* 0x000000c185297220 */ /* 0x040fe20000410000 */
[C---:B------:R-:W-:Y:S01]  /*16350*/  FMUL.FTZ R42, R0.reuse, R194 ;  /* 0x000000c2002a7220 */ /* 0x040fe20000410000 */
[-C--:B---3--:R-:W-:Y:S03]  /*16360*/  HMMA.16816.F32.BF16 R36, R140, R56.reuse, R36 ;  /* 0x000000388c24723c */ /* 0x088fe60000041824 */
[----:B------:R-:W-:Y:S01]  /*16370*/  MOV R159, R47 ;  /* 0x0000002f009f7202 */ /* 0x000fe20000000f00 */
[C---:B------:R-:W-:Y:S01]  /*16380*/  FMUL.FTZ R45, R133.reuse, R197 ;  /* 0x000000c5852d7220 */ /* 0x040fe20000410000 */
[----:B------:R-:W-:Y:S01]  /*16390*/  MOV R165, R44 ;  /* 0x0000002c00a57202 */ /* 0x000fe20000000f00 */
[C---:B------:R-:W-:Y:S01]  /*163a0*/  HMMA.16816.F32.BF16 R40, R208.reuse, R56, R40 ;  /* 0x00000038d028723c */ /* 0x040fe20000041828 */
[----:B------:R-:W-:Y:S04]  /*163b0*/  MUFU.EX2 R197, R139 ;  /* 0x0000008b00c57308 */ /* 0x000fe80000000800 */
[C---:B------:R-:W-:Y:S01]  /*163c0*/  FMUL.FTZ R44, R133.reuse, R196 ;  /* 0x000000c4852c7220 */ /* 0x040fe20000410000 */
[----:B------:R-:W-:Y:S01]  /*163d0*/  FMUL.FTZ R47, R0, R199 ;  /* 0x000000c7002f7220 */ /* 0x000fe20000410000 */
[----:B------:R-:W-:Y:S01]  /*163e0*/  FMUL.FTZ R56, R133, R200 ;  /* 0x000000c885387220 */ /* 0x000fe20000410000 */
[--C-:B------:R-:W-:Y:S03]  /*163f0*/  FFMA.FTZ R157, R157, UR4, -R212.reuse ;  /* 0x000000049d9d7c23 */ /* 0x100fe600080108d4 */
[----:B------:R-:W-:Y:S01]  /*16400*/  MUFU.EX2 R196, R160 ;  /* 0x000000a000c47308 */ /* 0x000fe20000000800 */
[--C-:B------:R-:W-:Y:S01]  /*16410*/  FFMA.FTZ R167, R138, UR4, -R213.reuse ;  /* 0x000000048aa77c23 */ /* 0x100fe200080108d5 */
[C---:B------:R-:W-:Y:S01]  /*16420*/  FMUL.FTZ R55, R132.reuse, R163 ;  /* 0x000000a384377220 */ /* 0x040fe20000410000 */
[-C--:B------:R-:W-:Y:S03]  /*16430*/  HMMA.16816.F32.BF16 R44, R208, R58.reuse, R44 ;  /* 0x0000003ad02c723c */ /* 0x080fe6000004182c */
[C---:B------:R-:W-:Y:S01]  /*16440*/  FMUL.FTZ R57, R133.reuse, R201 ;  /* 0x000000c985397220 */ /* 0x040fe20000410000 */
[C---:B------:R-:W-:Y:S01]  /*16450*/  FMUL.FTZ R70, R132.reuse, R70 ;  /* 0x0000004684467220 */ /* 0x040fe20000410000 */
[C---:B------:R-:W-:Y:S01]  /*16460*/  FMUL.FTZ R71, R132.reuse, R71 ;  /* 0x0000004784477220 */ /* 0x040fe20000410000 */
[C---:B------:R-:W-:Y:S05]  /*16470*/  HMMA.16816.F32.BF16 R48, R140.reuse, R58, R48 ;  /* 0x0000003a8c30723c */ /* 0x040fea0000041830 */
[----:B------:R-:W-:Y:S01]  /*16480*/  MOV R180, R54 ;  /* 0x0000003600b47202 */ /* 0x000fe20000000f00 */
[----:B------:R-:W-:Y:S01]  /*16490*/  FMUL.FTZ R54, R132, R162 ;  /* 0x000000a284367220 */ /* 0x000fe20000410000 */
[C---:B------:R-:W-:Y:S01]  /*164a0*/  FMUL.FTZ R58, R0.reuse, R202 ;  /* 0x000000ca003a7220 */ /* 0x040fe20000410000 */
[C---:B------:R-:W-:Y:S01]  /*164b0*/  FMUL.FTZ R59, R0.reuse, R203 ;  /* 0x000000cb003b7220 */ /* 0x040fe20000410000 */
[----:B------:R-:W-:Y:S02]  /*164c0*/  MUFU.EX2 R202, R221 ;  /* 0x000000dd00ca7308 */ /* 0x000fe40000000800 */
[C---:B------:R-:W-:Y:S01]  /*164d0*/  FMUL.FTZ R72, R133.reuse, R72 ;  /* 0x0000004885487220 */ /* 0x040fe20000410000 */
[C---:B------:R-:W-:Y:S01]  /*164e0*/  FMUL.FTZ R73, R133.reuse, R73 ;  /* 0x0000004985497220 */ /* 0x040fe20000410000 */
[-C--:B-1----:R-:W-:Y:S03]  /*164f0*/  HMMA.16816.F32.BF16 R52, R140, R148.reuse, R52 ;  /* 0x000000948c34723c */ /* 0x082fe60000041834 */
[----:B------:R-:W-:Y:S01]  /*16500*/  MOV R178, R63 ;  /* 0x0000003f00b27202 */ /* 0x000fe20000000f00 */
[C---:B------:R-:W-:Y:S01]  /*16510*/  FMUL.FTZ R63, R0.reuse, R207 ;  /* 0x000000cf003f7220 */ /* 0x040fe20000410000 */
[----:B------:R-:W-:Y:S01]  /*16520*/  MOV R177, R62 ;  /* 0x0000003e00b17202 */ /* 0x000fe20000000f00 */
[C---:B------:R-:W-:Y:S01]  /*16530*/  HMMA.16816.F32.BF16 R56, R208.reuse, R148, R56 ;  /* 0x00000094d038723c */ /* 0x040fe20000041838 */
[----:B------:R-:W-:Y:S04]  /*16540*/  MUFU.EX2 R207, R224 ;  /* 0x000000e000cf7308 */ /* 0x000fe80000000800 */
[----:B------:R-:W-:Y:S01]  /*16550*/  MOV R173, R61 ;  /* 0x0000003d00ad7202 */ /* 0x000fe20000000f00 */
[C---:B------:R-:W-:Y:S01]  /*16560*/  FMUL.FTZ R61, R133.reuse, R205 ;  /* 0x000000cd853d7220 */ /* 0x040fe20000410000 */
[----:B------:R-:W-:Y:S01]  /*16570*/  MOV R187, R60 ;  /* 0x0000003c00bb7202 */ /* 0x000fe20000000f00 */
[C---:B------:R-:W-:Y:S03]  /*16580*/  FMUL.FTZ R60, R133.reuse, R204 ;  /* 0x000000cc853c7220 */ /* 0x040fe60000410000 */
[----:B------:R-:W-:Y:S01]  /*16590*/  MUFU.EX2 R180, R180 ;  /* 0x000000b400b47308 */ /* 0x000fe20000000800 */
[C---:B------:R-:W-:Y:S01]  /*165a0*/  FMUL.FTZ R62, R0.reuse, R206 ;  /* 0x000000ce003e7220 */ /* 0x040fe20000410000 */
[C---:B------:R-:W-:Y:S01]  /*165b0*/  FMUL.FTZ R74, R0.reuse, R74 ;  /* 0x0000004a004a7220 */ /* 0x040fe20000410000 */
[C---:B------:R-:W-:Y:S01]  /*165c0*/  FMUL.FTZ R75, R0.reuse, R75 ;  /* 0x0000004b004b7220 */ /* 0x040fe20000410000 */
[C---:B------:R-:W-:Y:S01]  /*165d0*/  FMUL.FTZ R76, R133.reuse, R76 ;  /* 0x0000004c854c7220 */ /* 0x040fe20000410000 */
[C---:B------:R-:W-:Y:S01]  /*165e0*/  FMUL.FTZ R77, R133.reuse, R77 ;  /* 0x0000004d854d7220 */ /* 0x040fe20000410000 */
[C---:B------:R-:W-:Y:S01]  /*165f0*/  FMUL.FTZ R78, R0.reuse, R78 ;  /* 0x0000004e004e7220 */ /* 0x040fe20000410000 */
[----:B------:R-:W-:Y:S01]  /*16600*/  FMUL.FTZ R79, R0, R79 ;  /* 0x0000004f004f7220 */ /* 0x000fe20000410000 */
[-C--:B------:R-:W-:Y:S02]  /*16610*/  HMMA.16816.F32.BF16 R60, R208, R150.reuse, R60 ;  /* 0x00000096d03c723c */ /* 0x080fe4000004183c */
[----:B------:R-:W-:Y:S01]  /*16620*/  MUFU.EX2 R173, R173 ;  /* 0x000000ad00ad7308 */ /* 0x000fe20000000800 */
[C---:B------:R-:W-:Y:S01]  /*16630*/  FMUL.FTZ R82, R132.reuse, R82 ;  /* 0x0000005284527220 */ /* 0x040fe20000410000 */
[----:B------:R-:W-:Y:S01]  /*16640*/  FMUL.FTZ R83, R132, R83 ;  /* 0x0000005384537220 */ /* 0x000fe20000410000 */
[----:B------:R-:W-:Y:S01]  /*16650*/  FFMA.FTZ R2, R2, UR4, -R212 ;  /* 0x0000000402027c23 */ /* 0x000fe200080108d4 */
[C---:B------:R-:W-:Y:S01]  /*16660*/  HMMA.16816.F32.BF16 R64, R140.reuse, R150, R64 ;  /* 0x000000968c40723c */ /* 0x040fe20000041840 */
[----:B------:R-:W-:Y:S05]  /*16670*/  LDSM.16.MT88.4 R148, [R229+0xc800] ;  /* 0x00c80000e594783b */ /* 0x000fea0000004200 */
[----:B------:R-:W-:Y:S01]  /*16680*/  MUFU.EX2 R205, R238 ;  /* 0x000000ee00cd7308 */ /* 0x000fe20000000800 */
[C---:B------:R-:W-:Y:S01]  /*16690*/  FMUL.FTZ R86, R132.reuse, R86 ;  /* 0x0000005684567220 */ /* 0x040fe20000410000 */
[-C--:B------:R-:W-:Y:S03]  /*166a0*/  HMMA.16816.F32.BF16 R68, R140, R144.reuse, R68 ;  /* 0x000000908c44723c */ /* 0x080fe60000041844 */
[----:B------:R-:W-:Y:S03]  /*166b0*/  FMUL.FTZ R87, R132, R87 ;  /* 0x0000005784577220 */ /* 0x000fe60000410000 */
[C---:B------:R-:W-:Y:S02]  /*166c0*/  HMMA.16816.F32.BF16 R72, R208.reuse, R144, R72 ;  /* 0x00000090d048723c */ /* 0x040fe40000041848 */
[----:B------:R-:W-:Y:S03]  /*166d0*/  MUFU.EX2 R204, R179 ;  /* 0x000000b300cc7308 */ /* 0x000fe60000000800 */
[C---:B------:R-:W-:Y:S01]  /*166e0*/  FMUL.FTZ R88, R133.reuse, R88 ;  /* 0x0000005885587220 */ /* 0x040fe20000410000 */
[-C--:B------:R-:W-:Y:S05]  /*166f0*/  HMMA.16816.F32.BF16 R76, R208, R146.reuse, R76 ;  /* 0x00000092d04c723c */ /* 0x080fea000004184c */
[C---:B------:R-:W-:Y:S01]  /*16700*/  FMUL.FTZ R89, R133.reuse, R89 ;  /* 0x0000005985597220 */ /* 0x040fe20000410000 */
[C---:B------:R-:W-:Y:S01]  /*16710*/  HMMA.16816.F32.BF16 R80, R140.reuse, R146, R80 ;  /* 0x000000928c50723c */ /* 0x040fe20000041850 */
[----:B------:R-:W1:Y:S04]  /*16720*/  LDSM.16.MT88.4 R144, [R230+0xe000] ;  /* 0x00e00000e690783b */ /* 0x000e680000004200 */
[----:B------:R-:W-:Y:S01]  /*16730*/  MOV R190, R170 ;  /* 0x000000aa00be7202 */ /* 0x000fe20000000f00 */
[C---:B------:R-:W-:Y:S01]  /*16740*/  FMUL.FTZ R90, R0.reuse, R90 ;  /* 0x0000005a005a7220 */ /* 0x040fe20000410000 */
[----:B------:R3:W-:Y:S01]  /*16750*/  MUFU.EX2 R170, R2 ;  /* 0x0000000200aa7308 */ /* 0x0007e20000000800 */
[C---:B------:R-:W-:Y:S03]  /*16760*/  FMUL.FTZ R91, R0.reuse, R91 ;  /* 0x0000005b005b7220 */ /* 0x040fe60000410000 */
[C---:B------:R-:W-:Y:S01]  /*16770*/  FMUL.FTZ R92, R133.reuse, R92 ;  /* 0x0000005c855c7220 */ /* 0x040fe20000410000 */
[C---:B------:R-:W-:Y:S01]  /*16780*/  FMUL.FTZ R93, R133.reuse, R93 ;  /* 0x0000005d855d7220 */ /* 0x040fe20000410000 */
[C---:B------:R-:W-:Y:S01]  /*16790*/  FMUL.FTZ R94, R0.reuse, R94 ;  /* 0x0000005e005e7220 */ /* 0x040fe20000410000 */
[----:B------:R-:W-:Y:S01]  /*167a0*/  FMUL.FTZ R95, R0, R95 ;  /* 0x0000005f005f7220 */ /* 0x000fe20000410000 */
[C---:B------:R-:W-:Y:S01]  /*167b0*/  FMUL.FTZ R98, R132.reuse, R98 ;  /* 0x0000006284627220 */ /* 0x040fe20000410000 */
[C---:B------:R-:W-:Y:S01]  /*167c0*/  FMUL.FTZ R99, R132.reuse, R99 ;  /* 0x0000006384637220 */ /* 0x040fe20000410000 */
[----:B------:R-:W-:Y:S01]  /*167d0*/  MOV R191, R188 ;  /* 0x000000bc00bf7202 */ /* 0x000fe20000000f00 */
[----:B------:R-:W-:Y:S01]  /*167e0*/  IMAD.MOV.U32 R154, RZ, RZ, R190 ;  /* 0x000000ffff9a7224 */ /* 0x000fe200078e00be */
[----:B------:R-:W-:Y:S01]  /*167f0*/  MOV R186, R237 ;  /* 0x000000ed00ba7202 */ /* 0x000fe20000000f00 */
[C---:B------:R-:W-:Y:S01]  /*16800*/  FMUL.FTZ R102, R132.reuse, R102 ;  /* 0x0000006684667220 */ /* 0x040fe20000410000 */
[----:B------:R-:W-:Y:S01]  /*16810*/  MUFU.EX2 R237, R214 ;  /* 0x000000d600ed7308 */ /* 0x000fe20000000800 */
[----:B------:R-:W-:Y:S01]  /*16820*/  FMUL.FTZ R103, R132, R103 ;  /* 0x0000006784677220 */ /* 0x000fe20000410000 */
[----:B------:R-:W-:Y:S01]  /*16830*/  FMUL.FTZ R104, R133, R104 ;  /* 0x0000006885687220 */ /* 0x000fe20000410000 */
[--C-:B---3--:R-:W-:Y:S01]  /*16840*/  FFMA.FTZ R2, R219, UR4, -R212.reuse ;  /* 0x00000004db027c23 */ /* 0x108fe200080108d4 */
[C---:B------:R-:W-:Y:S01]  /*16850*/  FMUL.FTZ R105, R133.reuse, R105 ;  /* 0x0000006985697220 */ /* 0x040fe20000410000 */
[C---:B------:R-:W-:Y:S01]  /*16860*/  FMUL.FTZ R106, R0.reuse, R106 ;  /* 0x0000006a006a7220 */ /* 0x040fe20000410000 */
[C---:B------:R-:W-:Y:S01]  /*16870*/  FMUL.FTZ R107, R0.reuse, R107 ;  /* 0x0000006b006b7220 */ /* 0x040fe20000410000 */
[C---:B------:R-:W-:Y:S03]  /*16880*/  FMUL.FTZ R108, R133.reuse, R108 ;  /* 0x0000006c856c7220 */ /* 0x040fe60000410000 */
[----:B------:R3:W-:Y:S01]  /*16890*/  MUFU.EX2 R193, R2 ;  /* 0x0000000200c17308 */ /* 0x0007e20000000800 */
[C---:B------:R-:W-:Y:S01]  /*168a0*/  FMUL.FTZ R109, R133.reuse, R109 ;  /* 0x0000006d856d7220 */ /* 0x040fe20000410000 */
[C---:B------:R-:W-:Y:S01]  /*168b0*/  FMUL.FTZ R110, R0.reuse, R110 ;  /* 0x0000006e006e7220 */ /* 0x040fe20000410000 */
[----:B------:R-:W-:Y:S01]  /*168c0*/  FMUL.FTZ R111, R0, R111 ;  /* 0x0000006f006f7220 */ /* 0x000fe20000410000 */
[C---:B------:R-:W-:Y:S01]  /*168d0*/  FMUL.FTZ R114, R132.reuse, R114 ;  /* 0x0000007284727220 */ /* 0x040fe20000410000 */
[C---:B------:R-:W-:Y:S01]  /*168e0*/  FMUL.FTZ R115, R132.reuse, R115 ;  /* 0x0000007384737220 */ /* 0x040fe20000410000 */
[C---:B------:R-:W-:Y:S01]  /*168f0*/  FMUL.FTZ R118, R132.reuse, R118 ;  /* 0x0000007684767220 */ /* 0x040fe20000410000 */
[C---:B------:R-:W-:Y:S01]  /*16900*/  FMUL.FTZ R119, R132.reuse, R119 ;  /* 0x0000007784777220 */ /* 0x040fe20000410000 */
[----:B------:R-:W-:Y:S01]  /*16910*/  MOV R182, R234 ;  /* 0x000000ea00b67202 */ /* 0x000fe20000000f00 */
[C---:B------:R-:W-:Y:S01]  /*16920*/  FMUL.FTZ R130, R132.reuse, R130 ;  /* 0x0000008284827220 */ /* 0x040fe20000410000 */
[----:B------:R-:W4:Y:S01]  /*16930*/  MUFU.EX2 R234, R220 ;  /* 0x000000dc00ea7308 */ /* 0x000f220000000800 */
[----:B------:R-:W-:Y:S01]  /*16940*/  FMUL.FTZ R131, R132, R131 ;  /* 0x0000008384837220 */ /* 0x000fe20000410000 */
[-C--:B-1----:R-:W-:Y:S03]  /*16950*/  HMMA.16816.F32.BF16 R84, R140, R144.reuse, R84 ;  /* 0x000000908c54723c */ /* 0x082fe60000041854 */
[----:B------:R-:W-:Y:S01]  /*16960*/  MOV R192, R183 ;  /* 0x000000b700c07202 */ /* 0x000fe20000000f00 */
[C---:B------:R-:W-:Y:S01]  /*16970*/  FMUL.FTZ R120, R133.reuse, R120 ;  /* 0x0000007885787220 */ /* 0x040fe20000410000 */
[--C-:B---3--:R-:W-:Y:S01]  /*16980*/  FFMA.FTZ R2, R218, UR4, -R212.reuse ;  /* 0x00000004da027c23 */ /* 0x108fe200080108d4 */
[C---:B------:R-:W-:Y:S05]  /*16990*/  HMMA.16816.F32.BF16 R88, R208.reuse, R144, R88 ;  /* 0x00000090d058723c */ /* 0x040fea0000041858 */
[----:B------:R-:W-:Y:S01]  /*169a0*/  MOV R189, R176 ;  /* 0x000000b000bd7202 */ /* 0x000fe20000000f00 */
[-C--:B------:R-:W-:Y:S05]  /*169b0*/  HMMA.16816.F32.BF16 R92, R208, R146.reuse, R92 ;  /* 0x00000092d05c723c */ /* 0x080fea000004185c */
[----:B------:R-:W-:Y:S01]  /*169c0*/  MOV R176, R236 ;  /* 0x000000ec00b07202 */ /* 0x000fe20000000f00 */
[C---:B------:R-:W-:Y:S01]  /*169d0*/  HMMA.16816.F32.BF16 R96, R140.reuse, R146, R96 ;  /* 0x000000928c60723c */ /* 0x040fe20000041860 */
[----:B------:R1:W-:Y:S01]  /*169e0*/  MUFU.EX2 R236, R2 ;  /* 0x0000000200ec7308 */ /* 0x0003e20000000800 */
[----:B------:R-:W3:Y:S03]  /*169f0*/  LDSM.16.MT88.4 R144, [R232+0xe000] ;  /* 0x00e00000e890783b */ /* 0x000ee60000004200 */
[----:B------:R-:W-:Y:S01]  /*16a00*/  MOV R188, R156 ;  /* 0x0000009c00bc7202 */ /* 0x000fe20000000f00 */
[C---:B------:R-:W-:Y:S01]  /*16a10*/  FMUL.FTZ R121, R133.reuse, R121 ;  /* 0x0000007985797220 */ /* 0x040fe20000410000 */
[----:B------:R-:W-:Y:S01]  /*16a20*/  MOV R156, R172 ;  /* 0x000000ac009c7202 */ /* 0x000fe20000000f00 */
[----:B------:R-:W-:Y:S03]  /*16a30*/  FMUL.FTZ R122, R0, R122 ;  /* 0x0000007a007a7220 */ /* 0x000fe60000410000 */
[----:B------:R-:W-:Y:S01]  /*16a40*/  MOV R172, R228 ;  /* 0x000000e400ac7202 */ /* 0x000fe20000000f00 */
[----:B------:R-:W-:Y:S01]  /*16a50*/  FFMA.FTZ R156, R156, UR4, -R213 ;  /* 0x000000049c9c7c23 */ /* 0x000fe200080108d5 */
[----:B------:R-:W-:Y:S01]  /*16a60*/  MOV R190, R188 ;  /* 0x000000bc00be7202 */ /* 0x000fe20000000f00 */
[----:B------:R-:W-:Y:S01]  /*16a70*/  FMUL.FTZ R123, R0, R123 ;  /* 0x0000007b007b7220 */ /* 0x000fe20000410000 */
[----:B------:R-:W-:Y:S01]  /*16a80*/  MOV R188, R186 ;  /* 0x000000ba00bc7202 */ /* 0x000fe20000000f00 */
[----:B------:R-:W-:Y:S01]  /*16a90*/  MUFU.EX2 R195, R156 ;  /* 0x0000009c00c37308 */ /* 0x000fe20000000800 */
[----:B------:R-:W-:Y:S01]  /*16aa0*/  MOV R186, R184 ;  /* 0x000000b800ba7202 */ /* 0x000fe20000000f00 */
[----:B-1----:R-:W-:Y:S01]  /*16ab0*/  FFMA.FTZ R2, R216, UR4, -R212 ;  /* 0x00000004d8027c23 */ /* 0x002fe200080108d4 */
[----:B------:R-:W-:Y:S01]  /*16ac0*/  MOV R184, R158 ;  /* 0x0000009e00b87202 */ /* 0x000fe20000000f00 */
[C---:B------:R-:W-:Y:S01]  /*16ad0*/  FMUL.FTZ R124, R133.reuse, R124 ;  /* 0x0000007c857c7220 */ /* 0x040fe20000410000 */
[----:B------:R-:W-:Y:S01]  /*16ae0*/  MOV R158, R165 ;  /* 0x000000a5009e7202 */ /* 0x000fe20000000f00 */
[----:B------:R-:W-:Y:S02]  /*16af0*/  IMAD.MOV.U32 R165, RZ, RZ, R169 ;  /* 0x000000ffffa57224 */ /* 0x000fe400078e00a9 */
[----:B------:R-:W-:Y:S02]  /*16b00*/  FMUL.FTZ R125, R133, R125 ;  /* 0x0000007d857d7220 */ /* 0x000fe40000410000 */
[----:B------:R1:W4:Y:S01]  /*16b10*/  MUFU.EX2 R228, R2 ;  /* 0x0000000200e47308 */ /* 0x0003220000000800 */
[----:B------:R-:W-:Y:S02]  /*16b20*/  IMAD.MOV.U32 R201, RZ, RZ, R186 ;  /* 0x000000ffffc97224 */ /* 0x000fe400078e00ba */
[----:B------:R-:W-:Y:S01]  /*16b30*/  FFMA.FTZ R158, R158, UR4, -R212 ;  /* 0x000000049e9e7c23 */ /* 0x000fe200080108d4 */
[--C-:B------:R-:W-:Y:S01]  /*16b40*/  FFMA.FTZ R165, R165, UR4, -R213.reuse ;  /* 0x00000004a5a57c23 */ /* 0x100fe200080108d5 */
[C---:B------:R-:W-:Y:S01]  /*16b50*/  FMUL.FTZ R126, R0.reuse, R126 ;  /* 0x0000007e007e7220 */ /* 0x040fe20000410000 */
[----:B------:R-:W-:Y:S01]  /*16b60*/  FMUL.FTZ R127, R0, R127 ;  /* 0x0000007f007f7220 */ /* 0x000fe20000410000 */
[----:B------:R-:W-:Y:S03]  /*16b70*/  MOV R183, R182 ;  /* 0x000000b600b77202 */ /* 0x000fe60000000f00 */
[----:B------:R-:W-:Y:S01]  /*16b80*/  MUFU.EX2 R186, R226 ;  /* 0x000000e200ba7308 */ /* 0x000fe20000000800 */
[----:B------:R-:W-:Y:S02]  /*16b90*/  MOV R182, R172 ;  /* 0x000000ac00b67202 */ /* 0x000fe40000000f00 */
[----:B------:R-:W-:Y:S07]  /*16ba0*/  MOV R199, R185 ;  /* 0x000000b900c77202 */ /* 0x000fee0000000f00 */
[----:B------:R-:W-:Y:S01]  /*16bb0*/  MUFU.EX2 R172, R225 ;  /* 0x000000e100ac7308 */ /* 0x000fe20000000800 */
[--C-:B-1----:R-:W-:Y:S01]  /*16bc0*/  FFMA.FTZ R2, R191, UR4, -R213.reuse ;  /* 0x00000004bf027c23 */ /* 0x102fe200080108d5 */
[-C--:B---3--:R-:W-:Y:S03]  /*16bd0*/  HMMA.16816.F32.BF16 R100, R140, R144.reuse, R100 ;  /* 0x000000908c64723c */ /* 0x088fe60000041864 */
[----:B------:R-:W-:Y:S02]  /*16be0*/  MOV R191, R189 ;  /* 0x000000bd00bf7202 */ /* 0x000fe40000000f00 */
[----:B------:R-:W-:Y:S01]  /*16bf0*/  MOV R189, R187 ;  /* 0x000000bb00bd7202 */ /* 0x000fe20000000f00 */
[C---:B------:R-:W-:Y:S02]  /*16c00*/  HMMA.16816.F32.BF16 R104, R208.reuse, R144, R104 ;  /* 0x00000090d068723c */ /* 0x040fe40000041868 */
[----:B------:R1:W-:Y:S03]  /*16c10*/  MUFU.EX2 R169, R2 ;  /* 0x0000000200a97308 */ /* 0x0003e60000000800 */
[----:B------:R-:W-:Y:S01]  /*16c20*/  MOV R187, R159 ;  /* 0x0000009f00bb7202 */ /* 0x000fe20000000f00 */
[-C--:B------:R-:W-:Y:S06]  /*16c30*/  HMMA.16816.F32.BF16 R108, R208, R146.reuse, R108 ;  /* 0x00000092d06c723c */ /* 0x080fec000004186c */
[----:B------:R-:W-:Y:S01]  /*16c40*/  MUFU.EX2 R194, R187 ;  /* 0x000000bb00c27308 */ /* 0x000fe20000000800 */
[----:B------:R-:W-:Y:S01]  /*16c50*/  MOV R159, R164 ;  /* 0x000000a4009f7202 */ /* 0x000fe20000000f00 */
[C---:B------:R-:W-:Y:S01]  /*16c60*/  HMMA.16816.F32.BF16 R112, R140.reuse, R146, R112 ;  /* 0x000000928c70723c */ /* 0x040fe20000041870 */
[----:B------:R-:W3:Y:S03]  /*16c70*/  LDSM.16.MT88.4 R144, [R231+0xe000] ;  /* 0x00e00000e790783b */ /* 0x000ee60000004200 */
[----:B------:R-:W-:Y:S01]  /*16c80*/  MOV R164, R251 ;  /* 0x000000fb00a47202 */ /* 0x000fe20000000f00 */
[--C-:B-1----:R-:W-:Y:S01]  /*16c90*/  FFMA.FTZ R2, R154, UR4, -R213.reuse ;  /* 0x000000049a027c23 */ /* 0x102fe200080108d5 */
[----:B------:R-:W-:Y:S02]  /*16ca0*/  MOV R154, R191 ;  /* 0x000000bf009a7202 */ /* 0x000fe40000000f00 */
[----:B------:R-:W-:Y:S01]  /*16cb0*/  MUFU.EX2 R187, R157 ;  /* 0x0000009d00bb7308 */ /* 0x000fe20000000800 */
[----:B------:R1:W5:Y:S02]  /*16cc0*/  LDL.LU R251, [R1+0xb4] ;  /* 0x0000b40001fb7983 */ /* 0x0003640000300800 */
[----:B------:R-:W-:Y:S01]  /*16cd0*/  MOV R191, R190 ;  /* 0x000000be00bf7202 */ /* 0x000fe20000000f00 */
[--C-:B------:R-:W-:Y:S01]  /*16ce0*/  FFMA.FTZ R164, R164, UR4, -R213.reuse ;  /* 0x00000004a4a47c23 */ /* 0x100fe200080108d5 */
[----:B------:R-:W-:Y:S02]  /*16cf0*/  MOV R190, R189 ;  /* 0x000000bd00be7202 */ /* 0x000fe40000000f00 */
[----:B------:R-:W-:Y:S03]  /*16d00*/  MOV R189, R188 ;  /* 0x000000bc00bd7202 */ /* 0x000fe60000000f00 */
[----:B------:R-:W-:Y:S01]  /*16d10*/  MUFU.EX2 R238, R164 ;  /* 0x000000a400ee7308 */ /* 0x000fe20000000800 */
[----:B------:R-:W-:Y:S02]  /*16d20*/  MOV R188, R159 ;  /* 0x0000009f00bc7202 */ /* 0x000fe40000000f00 */
[----:B------:R-:W-:Y:S02]  /*16d30*/  MOV R159, R175 ;  /* 0x000000af009f7202 */ /* 0x000fe40000000f00 */
[----:B------:R-:W-:Y:S01]  /*16d40*/  MOV R175, R174 ;  /* 0x000000ae00af7202 */ /* 0x000fe20000000f00 */
[--C-:B------:R-:W-:Y:S01]  /*16d50*/  FFMA.FTZ R166, R188, UR4, -R213.reuse ;  /* 0x00000004bca67c23 */ /* 0x100fe200080108d5 */
[----:B------:R-:W-:Y:S01]  /*16d60*/  MOV R174, R3 ;  /* 0x0000000300ae7202 */ /* 0x000fe20000000f00 */
[----:B------:R-:W-:Y:S02]  /*16d70*/  IMAD.MOV.U32 R3, RZ, RZ, R240 ;  /* 0x000000ffff037224 */ /* 0x000fe400078e00f0 */
[----:B------:R-:W-:Y:S02]  /*16d80*/  MUFU.EX2 R188, R152 ;  /* 0x0000009800bc7308 */ /* 0x000fe40000000800 */
[--C-:B------:R-:W-:Y:S08]  /*16d90*/  FFMA.FTZ R3, R3, UR4, -R213.reuse ;  /* 0x0000000403037c23 */ /* 0x100ff000080108d5 */
[----:B------:R2:W1:Y:S01]  /*16da0*/  MUFU.EX2 R240, R2 ;  /* 0x0000000200f07308 */ /* 0x0004620000000800 */
[-C--:B---3--:R-:W-:Y:S09]  /*16db0*/  HMMA.16816.F32.BF16 R116, R140, R144.reuse, R116 ;  /* 0x000000908c74723c */ /* 0x088ff20000041874 */
[----:B------:R-:W-:Y:S01]  /*16dc0*/  MUFU.EX2 R184, R184 ;  /* 0x000000b800b87308 */ /* 0x000fe20000000800 */
[C---:B------:R-:W-:Y:S09]  /*16dd0*/  HMMA.16816.F32.BF16 R120, R208.reuse, R144, R120 ;  /* 0x00000090d078723c */ /* 0x040ff20000041878 */
[----:B------:R-:W-:Y:S02]  /*16de0*/  MUFU.EX2 R185, R174 ;  /* 0x000000ae00b97308 */ /* 0x000fe40000000800 */
[--C-:B--2---:R-:W-:Y:S01]  /*16df0*/  FFMA.FTZ R2, R154, UR4, -R213.reuse ;  /* 0x000000049a027c23 */ /* 0x104fe200080108d5 */
[-C--:B------:R-:W-:Y:S03]  /*16e00*/  HMMA.16816.F32.BF16 R124, R208, R146.reuse, R124 ;  /* 0x00000092d07c723c */ /* 0x080fe6000004187c */
[----:B------:R-:W-:Y:S03]  /*16e10*/  MOV R154, R191 ;  /* 0x000000bf009a7202 */ /* 0x000fe60000000f00 */
[----:B------:R-:W-:Y:S01]  /*16e20*/  HMMA.16816.F32.BF16 R128, R140, R146, R128 ;  /* 0x000000928c80723c */ /* 0x000fe20000041880 */
[----:B------:R-:W-:Y:S04]  /*16e30*/  MUFU.EX2 R203, R182 ;  /* 0x000000b600cb7308 */ /* 0x000fe80000000800 */
[----:B------:R-:W-:Y:S02]  /*16e40*/  MOV R191, R190 ;  /* 0x000000be00bf7202 */ /* 0x000fe40000000f00 */
[----:B------:R-:W-:Y:S04]  /*16e50*/  MOV R190, R189 ;  /* 0x000000bd00be7202 */ /* 0x000fe80000000f00 */
[----:B------:R-:W-:Y:S01]  /*16e60*/  MOV R189, R159 ;  /* 0x0000009f00bd7202 */ /* 0x000fe20000000f00 */
[--C-:B------:R-:W-:Y:S01]  /*16e70*/  FFMA.FTZ R163, R191, UR4, -R212.reuse ;  /* 0x00000004bfa37c23 */ /* 0x100fe200080108d4 */
[----:B------:R-:W-:Y:S01]  /*16e80*/  MOV R159, R175 ;  /* 0x000000af009f7202 */ /* 0x000fe20000000f00 */
[----:B------:R2:W-:Y:S01]  /*16e90*/  MUFU.EX2 R191, R3 ;  /* 0x0000000300bf7308 */ /* 0x0005e20000000800 */
[----:B------:R-:W-:Y:S02]  /*16ea0*/  MOV R175, R235 ;  /* 0x000000eb00af7202 */ /* 0x000fe40000000f00 */
[----:B------:R-:W-:Y:S01]  /*16eb0*/  F2FP.BF16.F32.PACK_AB R140, R222, R223 ;  /* 0x000000dfde8c723e */ /* 0x000fe200000010ff */
[----:B------:R-:W-:Y:S01]  /*16ec0*/  FFMA.FTZ R159, R159, UR4, -R212 ;  /* 0x000000049f9f7c23 */ /* 0x000fe200080108d4 */
[----:B------:R-:W-:Y:S02]  /*16ed0*/  F2FP.BF16.F32.PACK_AB R141, R171, R217 ;  /* 0x000000d9ab8d723e */ /* 0x000fe400000010ff */
[----:B----4-:R-:W-:Y:S03]  /*16ee0*/  F2FP.BF16.F32.PACK_AB R142, R234, R202 ;  /* 0x000000caea8e723e */ /* 0x010fe600000010ff */
[----:B------:R3:W-:Y:S01]  /*16ef0*/  MUFU.EX2 R235, R2 ;  /* 0x0000000200eb7308 */ /* 0x0007e20000000800 */
[----:B------:R-:W-:Y:S02]  /*16f00*/  F2FP.BF16.F32.PACK_AB R143, R197, R237 ;  /* 0x000000edc58f723e */ /* 0x000fe400000010ff */
[----:B------:R-:W-:Y:S02]  /*16f10*/  F2FP.BF16.F32.PACK_AB R146, R228, R236 ;  /* 0x000000ece492723e */ /* 0x000fe400000010ff */
[----:B-1----:R-:W-:Y:S02]  /*16f20*/  F2FP.BF16.F32.PACK_AB R145, R240, R169 ;  /* 0x000000a9f091723e */ /* 0x002fe400000010ff */
[----:B------:R-:W-:Y:S01]  /*16f30*/  F2FP.BF16.F32.PACK_AB R144, R193, R170 ;  /* 0x000000aac190723e */ /* 0x000fe200000010ff */
[-C--:B------:R-:W-:Y:S03]  /*16f40*/  HMMA.16816.F32.BF16 R4, R140, R148.reuse, R4 ;  /* 0x000000948c04723c */ /* 0x080fe60000041804 */
[----:B--2---:R-:W-:Y:S01]  /*16f50*/  FADD.FTZ R3, R192, R168 ;  /* 0x000000a8c0037221 */ /* 0x004fe20000010000 */
[--C-:B---3--:R-:W-:Y:S01]  /*16f60*/  FFMA.FTZ R2, R154, UR4, -R213.reuse ;  /* 0x000000049a027c23 */ /* 0x108fe200080108d5 */
[----:B------:R-:W-:Y:S02]  /*16f70*/  MOV R154, R190 ;  /* 0x000000be009a7202 */ /* 0x000fe40000000f00 */
[----:B------:R-:W-:Y:S02]  /*16f80*/  MOV R190, R175 ;  /* 0x000000af00be7202 */ /* 0x000fe40000000f00 */
[----:B------:R-:W1:Y:S02]  /*16f90*/  MUFU.EX2 R175, R2 ;  /* 0x0000000200af7308 */ /* 0x000e640000000800 */
[--C-:B------:R-:W-:Y:S01]  /*16fa0*/  FFMA.FTZ R162, R154, UR4, -R212.reuse ;  /* 0x000000049aa27c23 */ /* 0x100fe200080108d4 */
[----:B------:R-:W-:Y:S01]  /*16fb0*/  FFMA.FTZ R212, R176, UR4, -R212 ;  /* 0x00000004b0d47c23 */ /* 0x000fe200080108d4 */
[----:B------:R-:W-:Y:S01]  /*16fc0*/  MOV R176, R153 ;  /* 0x0000009900b07202 */ /* 0x000fe20000000f00 */
[--C-:B------:R-:W-:Y:S01]  /*16fd0*/  FFMA.FTZ R139, R190, UR4, -R213.reuse ;  /* 0x00000004be8b7c23 */ /* 0x100fe200080108d5 */
[----:B------:R-:W2:Y:S04]  /*16fe0*/  LDL.LU R153, [R1+0x28] ;  /* 0x0000280001997983 */ /* 0x000ea80000300800 */
[----:B------:R-:W-:Y:S01]  /*16ff0*/  MUFU.EX2 R190, R158 ;  /* 0x0000009e00be7308 */ /* 0x000fe20000000800 */
[----:B------:R-:W3:Y:S04]  /*17000*/  LDL.LU R200, [R1+0x48] ;  /* 0x0000480001c87983 */ /* 0x000ee80000300800 */
[----:B------:R-:W4:Y:S05]  /*17010*/  LDL.LU R198, [R1+0x4c] ;  /* 0x00004c0001c67983 */ /* 0x000f2a0000300800 */
[----:B------:R-:W-:Y:S01]  /*17020*/  MUFU.EX2 R174, R139 ;  /* 0x0000008b00ae7308 */ /* 0x000fe20000000800 */
[----:B-1----:R-:W-:Y:S01]  /*17030*/  F2FP.BF16.F32.PACK_AB R147, R175, R235 ;  /* 0x000000ebaf93723e */ /* 0x002fe200000010ff */
[----:B------:R-:W-:Y:S06]  /*17040*/  FFMA.FTZ R2, R189, UR4, -R213 ;  /* 0x00000004bd027c23 */ /* 0x000fec00080108d5 */
[C---:B------:R-:W-:Y:S02]  /*17050*/  HMMA.16816.F32.BF16 R8, R144.reuse, R148, R8 ;  /* 0x000000949008723c */ /* 0x040fe40000041808 */
[----:B------:R1:W-:Y:S04]  /*17060*/  MUFU.EX2 R189, R227 ;  /* 0x000000e300bd7308 */ /* 0x0003e80000000800 */
[-C--:B------:R-:W-:Y:S06]  /*17070*/  HMMA.16816.F32.BF16 R12, R144, R150.reuse, R12 ;  /* 0x00000096900c723c */ /* 0x080fec000004180c */
[----:B------:R1:W-:Y:S01]  /*17080*/  MUFU.EX2 R206, R212 ;  /* 0x000000d400ce7308 */ /* 0x0003e20000000800 */
[C---:B------:R-:W-:Y:S01]  /*17090*/  HMMA.16816.F32.BF16 R16, R140.reuse, R150, R16 ;  /* 0x000000968c10723c */ /* 0x040fe20000041810 */
[----:B------:R-:W1:Y:S08]  /*170a0*/  LDSM.16.MT88.4 R148, [R230+0xc800] ;  /* 0x00c80000e694783b */ /* 0x000e700000004200 */
[----:B------:R-:W1:Y:S02]  /*170b0*/  MUFU.EX2 R139, R165 ;  /* 0x000000a5008b7308 */ /* 0x000e640000000800 */
[----:B-1----:R-:W-:Y:S08]  /*170c0*/  LDSM.16.MT88.4 R224, [R232+0xf800] ;  /* 0x00f80000e8e0783b */ /* 0x002ff00000004200 */
[----:B------:R-:W1:Y:S01]  /*170d0*/  MUFU.EX2 R138, R2 ;  /* 0x00000002008a7308 */ /* 0x000e620000000800 */
[----:B------:R-:W-:Y:S01]  /*170e0*/  LDSM.16.MT88.4 R212, [R231+0xd800] ;  /* 0x00d80000e7d4783b */ /* 0x000fe20000004200 */
[----:B------:R-:W-:Y:S02]  /*170f0*/  F2FP.BF16.F32.PACK_AB R209, R139, R238 ;  /* 0x000000ee8bd1723e */ /* 0x000fe400000010ff */
[----:B------:R-:W-:Y:S02]  /*17100*/  MOV R165, R175 ;  /* 0x000000af00a57202 */ /* 0x000fe40000000f00 */
[----:B-1----:R-:W-:Y:S04]  /*17110*/  MOV R168, R138 ;  /* 0x0000008a00a87202 */ /* 0x002fe80000000f00 */
[----:B------:R1:W-:Y:S01]  /*17120*/  MUFU.EX2 R138, R166 ;  /* 0x000000a6008a7308 */ /* 0x0003e20000000800 */
[-C--:B------:R-:W-:Y:S06]  /*17130*/  HMMA.16816.F32.BF16 R20, R140, R148.reuse, R20 ;  /* 0x000000948c14723c */ /* 0x080fec0000041814 */
[C---:B------:R-:W-:Y:S05]  /*17140*/  HMMA.16816.F32.BF16 R24, R144.reuse, R148, R24 ;  /* 0x000000949018723c */ /* 0x040fea0000041818 */
[----:B-1----:R-:W-:Y:S01]  /*17150*/  MOV R166, R174 ;  /* 0x000000ae00a67202 */ /* 0x002fe20000000f00 */
        /* <DEDUP_REMOVED lines=18> */
[----:B--2---:R-:W-:Y:S04]  /*17280*/  FFMA.FTZ R132, R132, R153, R176 ;  /* 0x0000009984847223 */ /* 0x004fe800000100b0 */
[----:B------:R-:W-:Y:S01]  /*17290*/  LDSM.16.MT88.4 R152, [R229+0xd000] ;  /* 0x00d00000e598783b */ /* 0x000fe20000004200 */
[----:B------:R2:W-:Y:S01]  /*172a0*/  MUFU.EX2 R176, R159 ;  /* 0x0000009f00b07308 */ /* 0x0005e20000000800 */
[----:B---3--:R-:W-:Y:S01]  /*172b0*/  FFMA.FTZ R133, R133, R200, R201 ;  /* 0x000000c885857223 */ /* 0x008fe200000100c9 */
[----:B------:R-:W-:Y:S01]  /*172c0*/  FADD.FTZ R132, R183, R132 ;  /* 0x00000084b7847221 */ /* 0x000fe20000010000 */
[-C--:B-1----:R-:W-:Y:S03]  /*172d0*/  HMMA.16816.F32.BF16 R84, R140, R148.reuse, R84 ;  /* 0x000000948c54723c */ /* 0x082fe60000041854 */
[----:B------:R-:W-:Y:S04]  /*172e0*/  FADD.FTZ R132, R247, R132 ;  /* 0x00000084f7847221 */ /* 0x000fe80000010000 */
[----:B------:R-:W-:Y:S01]  /*172f0*/  MUFU.EX2 R201, R162 ;  /* 0x000000a200c97308 */ /* 0x000fe20000000800 */
[----:B----4-:R-:W-:Y:S01]  /*17300*/  FFMA.FTZ R2, R0, R198, R199 ;  /* 0x000000c600027223 */ /* 0x010fe200000100c7 */
[C---:B------:R-:W-:Y:S04]  /*17310*/  HMMA.16816.F32.BF16 R88, R144.reuse, R148, R88 ;  /* 0x000000949058723c */ /* 0x040fe80000041858 */
[----:B------:R-:W-:Y:S02]  /*17320*/  FADD.FTZ R0, R178, R133 ;  /* 0x00000085b2007221 */ /* 0x000fe40000010000 */
[-C--:B------:R-:W-:Y:S01]  /*17330*/  HMMA.16816.F32.BF16 R92, R144, R150.reuse, R92 ;  /* 0x00000096905c723c */ /* 0x080fe2000004185c */
[----:B--2---:R-:W-:Y:S01]  /*17340*/  LDSM.16.MT88.4 R156, [R230+0xd000] ;  /* 0x00d00000e69c783b */ /* 0x004fe20000004200 */
[----:B------:R-:W1:Y:S03]  /*17350*/  MUFU.EX2 R198, R163 ;  /* 0x000000a300c67308 */ /* 0x000e660000000800 */
[----:B------:R-:W-:Y:S01]  /*17360*/  FADD.FTZ R133, R248, R3 ;  /* 0x00000003f8857221 */ /* 0x000fe20000010000 */
[C---:B------:R-:W-:Y:S03]  /*17370*/  HMMA.16816.F32.BF16 R96, R140.reuse, R150, R96 ;  /* 0x000000968c60723c */ /* 0x040fe60000041860 */
[----:B------:R-:W2:Y:S03]  /*17380*/  LDSM.16.MT88.4 R148, [R232+0xe800] ;  /* 0x00e80000e894783b */ /* 0x000ea60000004200 */
[----:B------:R-:W-:Y:S01]  /*17390*/  MUFU.EX2 R199, R239 ;  /* 0x000000ef00c77308 */ /* 0x000fe20000000800 */
[----:B------:R-:W-:Y:S01]  /*173a0*/  FADD.FTZ R3, R246, R0 ;  /* 0x00000000f6037221 */ /* 0x000fe20000010000 */
[----:B------:R-:W-:Y:S03]  /*173b0*/  FADD.FTZ R0, R243, R132 ;  /* 0x00000084f3007221 */ /* 0x000fe60000010000 */
[----:B------:R-:W-:Y:S01]  /*173c0*/  FADD.FTZ R133, R244, R133 ;  /* 0x00000085f4857221 */ /* 0x000fe20000010000 */
[----:B------:R-:W-:Y:S01]  /*173d0*/  FADD.FTZ R2, R177, R2 ;  /* 0x00000002b1027221 */ /* 0x000fe20000010000 */
[----:B------:R3:W5:Y:S02]  /*173e0*/  LDL.LU R248, [R1+0xb0] ;  /* 0x0000b00001f87983 */ /* 0x0007640000300800 */
[----:B------:R-:W-:Y:S01]  /*173f0*/  FADD.FTZ R133, R223, R133 ;  /* 0x00000085df857221 */ /* 0x000fe20000010000 */
[----:B------:R-:W4:Y:S01]  /*17400*/  MUFU.EX2 R239, R161 ;  /* 0x000000a100ef7308 */ /* 0x000f220000000800 */
[----:B------:R-:W-:Y:S01]  /*17410*/  FADD.FTZ R0, R217, R0 ;  /* 0x00000000d9007221 */ /* 0x000fe20000010000 */
[----:B------:R3:W5:Y:S01]  /*17420*/  LDL.LU R247, [R1+0xac] ;  /* 0x0000ac0001f77983 */ /* 0x0007620000300800 */
[----:B------:R-:W-:Y:S01]  /*17430*/  FADD.FTZ R192, R222, R133 ;  /* 0x00000085dec07221 */ /* 0x000fe20000010000 */
[----:B------:R-:W-:Y:S01]  /*17440*/  FADD.FTZ R2, R245, R2 ;  /* 0x00000002f5027221 */ /* 0x000fe20000010000 */
[----:B------:R-:W-:Y:S01]  /*17450*/  FADD.FTZ R3, R242, R3 ;  /* 0x00000003f2037221 */ /* 0x000fe20000010000 */
[----:B------:R-:W-:Y:S01]  /*17460*/  LDSM.16.MT88.4 R216, [R229+0xf800] ;  /* 0x00f80000e5d8783b */ /* 0x000fe20000004200 */
[----:B------:R-:W-:Y:S01]  /*17470*/  FADD.FTZ R133, R171, R0 ;  /* 0x00000000ab857221 */ /* 0x000fe20000010000 */
[----:B------:R-:W-:Y:S02]  /*17480*/  FADD.FTZ R2, R241, R2 ;  /* 0x00000002f1027221 */ /* 0x000fe40000010000 */
[----:B------:R3:W2:Y:S01]  /*17490*/  MUFU.EX2 R132, R167 ;  /* 0x000000a700847308 */ /* 0x0006a20000000800 */
[----:B------:R-:W-:Y:S01]  /*174a0*/  MOV R0, R202 ;  /* 0x000000ca00007202 */ /* 0x000fe20000000f00 */
[----:B------:R-:W-:Y:S01]  /*174b0*/  FADD.FTZ R3, R170, R3 ;  /* 0x00000003aa037221 */ /* 0x000fe20000010000 */
[----:B------:R-:W-:Y:S01]  /*174c0*/  FADD.FTZ R2, R169, R2 ;  /* 0x00000002a9027221 */ /* 0x000fe20000010000 */
[----:B-1----:R-:W-:Y:S01]  /*174d0*/  F2FP.BF16.F32.PACK_AB R210, R206, R198 ;  /* 0x000000c6ced2723e */ /* 0x002fe200000010ff */
[----:B------:R-:W-:Y:S01]  /*174e0*/  LDSM.16.MT88.4 R220, [R230+0xf800] ;  /* 0x00f80000e6dc783b */ /* 0x000fe20000004200 */
[----:B------:R-:W-:Y:S02]  /*174f0*/  MOV R164, R176 ;  /* 0x000000b000a47202 */ /* 0x000fe40000000f00 */
[----:B----4-:R-:W-:Y:S02]  /*17500*/  F2FP.BF16.F32.PACK_AB R208, R201, R239 ;  /* 0x000000efc9d0723e */ /* 0x010fe400000010ff */
[----:B------:R-:W1:Y:S03]  /*17510*/  MUFU.EX2 R200, R181 ;  /* 0x000000b500c87308 */ /* 0x000e660000000800 */
[----:B------:R-:W-:Y:S01]  /*17520*/  LDSM.16.MT88.4 R160, [R232+0xd800] ;  /* 0x00d80000e8a0783b */ /* 0x000fe20000004200 */
[----:B---3--:R-:W-:Y:S02]  /*17530*/  MOV R167, R173 ;  /* 0x000000ad00a77202 */ /* 0x008fe40000000f00 */
[----:B--2---:R-:W-:Y:S01]  /*17540*/  F2FP.BF16.F32.PACK_AB R211, R132, R138 ;  /* 0x0000008a84d3723e */ /* 0x004fe200000010ff */
[-C--:B------:R-:W-:Y:S04]  /*17550*/  HMMA.16816.F32.BF16 R100, R140, R148.reuse, R100 ;  /* 0x000000948c64723c */ /* 0x080fe80000041864 */
[----:B------:R3:W5:Y:S04]  /*17560*/  LDL.LU R246, [R1+0xa8] ;  /* 0x0000a80001f67983 */ /* 0x0007680000300800 */
[----:B------:R3:W5:Y:S01]  /*17570*/  LDL.LU R245, [R1+0xa4] ;  /* 0x0000a40001f57983 */ /* 0x0007620000300800 */
[C---:B------:R-:W-:Y:S03]  /*17580*/  HMMA.16816.F32.BF16 R104, R144.reuse, R148, R104 ;  /* 0x000000949068723c */ /* 0x040fe60000041868 */
[----:B------:R3:W5:Y:S03]  /*17590*/  LDL.LU R244, [R1+0xa0] ;  /* 0x0000a00001f47983 */ /* 0x0007660000300800 */
[-C--:B------:R-:W-:Y:S01]  /*175a0*/  HMMA.16816.F32.BF16 R108, R144, R150.reuse, R108 ;  /* 0x00000096906c723c */ /* 0x080fe2000004186c */
[----:B------:R3:W5:Y:S04]  /*175b0*/  LDL.LU R243, [R1+0x9c] ;  /* 0x00009c0001f37983 */ /* 0x0007680000300800 */
[----:B------:R3:W5:Y:S01]  /*175c0*/  LDL.LU R242, [R1+0x98] ;  /* 0x0000980001f27983 */ /* 0x0007620000300800 */
[C---:B------:R-:W-:Y:S03]  /*175d0*/  HMMA.16816.F32.BF16 R112, R140.reuse, R150, R112 ;  /* 0x000000968c70723c */ /* 0x040fe60000041870 */
[----:B------:R-:W2:Y:S08]  /*175e0*/  LDSM.16.MT88.4 R148, [R231+0xe800] ;  /* 0x00e80000e794783b */ /* 0x000eb00000004200 */
[----:B------:R3:W5:Y:S01]  /*175f0*/  LDL.LU R241, [R1+0x94] ;  /* 0x0000940001f17983 */ /* 0x0007620000300800 */
[-C--:B--2---:R-:W-:Y:S06]  /*17600*/  HMMA.16816.F32.BF16 R116, R140, R148.reuse, R116 ;  /* 0x000000948c74723c */ /* 0x084fec0000041874 */
[C---:B------:R-:W-:Y:S06]  /*17610*/  HMMA.16816.F32.BF16 R120, R144.reuse, R148, R120 ;  /* 0x000000949078723c */ /* 0x040fec0000041878 */
[-C--:B------:R-:W-:Y:S06]  /*17620*/  HMMA.16816.F32.BF16 R124, R144, R150.reuse, R124 ;  /* 0x00000096907c723c */ /* 0x080fec000004187c */
[----:B------:R-:W-:Y:S01]  /*17630*/  HMMA.16816.F32.BF16 R128, R140, R150, R128 ;  /* 0x000000968c80723c */ /* 0x000fe20000041880 */
[----:B------:R-:W2:Y:S04]  /*17640*/  LDSM.16.MT88.4 R148, [R232+0xd000] ;  /* 0x00d00000e894783b */ /* 0x000ea80000004200 */
[----:B------:R-:W-:Y:S02]  /*17650*/  F2FP.BF16.F32.PACK_AB R144, R176, R196 ;  /* 0x000000c4b090723e */ /* 0x000fe400000010ff */
[----:B------:R-:W-:Y:S04]  /*17660*/  F2FP.BF16.F32.PACK_AB R140, R194, R184 ;  /* 0x000000b8c28c723e */ /* 0x000fe800000010ff */
[----:B------:R-:W-:Y:S02]  /*17670*/  F2FP.BF16.F32.PACK_AB R141, R207, R172 ;  /* 0x000000accf8d723e */ /* 0x000fe400000010ff */
[----:B------:R-:W-:Y:S02]  /*17680*/  F2FP.BF16.F32.PACK_AB R142, R185, R188 ;  /* 0x000000bcb98e723e */ /* 0x000fe400000010ff */
[----:B------:R-:W-:Y:S02]  /*17690*/  F2FP.BF16.F32.PACK_AB R143, R186, R189 ;  /* 0x000000bdba8f723e */ /* 0x000fe400000010ff */
[----:B------:R-:W-:Y:S02]  /*176a0*/  F2FP.BF16.F32.PACK_AB R146, R187, R190 ;  /* 0x000000bebb92723e */ /* 0x000fe400000010ff */
[----:B------:R-:W-:Y:S02]  /*176b0*/  F2FP.BF16.F32.PACK_AB R145, R174, R195 ;  /* 0x000000c3ae91723e */ /* 0x000fe400000010ff */
[----:B------:R-:W-:Y:S01]  /*176c0*/  F2FP.BF16.F32.PACK_AB R147, R168, R191 ;  /* 0x000000bfa893723e */ /* 0x000fe200000010ff */
        /* <DEDUP_REMOVED lines=38> */
[----:B------:R-:W-:Y:S05]  /*17930*/  HMMA.16816.F32.BF16 R128, R140, R158, R128 ;  /* 0x0000009e8c80723c */ /* 0x000fea0000041880 */
[----:B------:R-:W-:Y:S02]  /*17940*/  IMAD.MOV.U32 R147, RZ, RZ, R172 ;  /* 0x000000ffff937224 */ /* 0x000fe400078e00ac */
[----:B------:R-:W-:Y:S04]  /*17950*/  F2FP.BF16.F32.PACK_AB R141, R233, R180 ;  /* 0x000000b4e98d723e */ /* 0x000fe800000010ff */
[----:B------:R-:W-:Y:S02]  /*17960*/  F2FP.BF16.F32.PACK_AB R140, R203, R167 ;  /* 0x000000a7cb8c723e */ /* 0x000fe400000010ff */
[----:B------:R-:W-:Y:S02]  /*17970*/  F2FP.BF16.F32.PACK_AB R142, R204, R200 ;  /* 0x000000c8cc8e723e */ /* 0x000fe400000010ff */
[----:B------:R-:W-:Y:S07]  /*17980*/  F2FP.BF16.F32.PACK_AB R143, R205, R199 ;  /* 0x000000c7cd8f723e */ /* 0x000fee00000010ff */
[-C--:B--2---:R-:W-:Y:S01]  /*17990*/  HMMA.16816.F32.BF16 R172, R140, R148.reuse, R4 ;  /* 0x000000948cac723c */ /* 0x084fe20000041804 */
[----:B------:R-:W1:Y:S05]  /*179a0*/  LDSM.16.MT88.4 R4, [R231+0xf800] ;  /* 0x00f80000e704783b */ /* 0x000e6a0000004200 */
[C---:B------:R-:W-:Y:S07]  /*179b0*/  HMMA.16816.F32.BF16 R176, R208.reuse, R148, R8 ;  /* 0x00000094d0b0723c */ /* 0x040fee0000041808 */
[----:B------:R-:W-:Y:S01]  /*179c0*/  MOV R8, R180 ;  /* 0x000000b400087202 */ /* 0x000fe20000000f00 */
[----:B------:R-:W-:Y:S01]  /*179d0*/  IMAD.MOV.U32 R9, RZ, RZ, R203 ;  /* 0x000000ffff097224 */ /* 0x000fe200078e00cb */
[-C--:B------:R-:W-:Y:S03]  /*179e0*/  HMMA.16816.F32.BF16 R180, R208, R150.reuse, R12 ;  /* 0x00000096d0b4723c */ /* 0x080fe6000004180c */
[----:B------:R-:W-:Y:S02]  /*179f0*/  MOV R11, R206 ;  /* 0x000000ce000b7202 */ /* 0x000fe40000000f00 */
[----:B------:R-:W-:Y:S01]  /*17a00*/  MOV R10, R205 ;  /* 0x000000cd000a7202 */ /* 0x000fe20000000f00 */
[C---:B------:R-:W-:Y:S05]  /*17a10*/  HMMA.16816.F32.BF16 R156, R140.reuse, R150, R16 ;  /* 0x000000968c9c723c */ /* 0x040fea0000041810 */
[----:B------:R-:W-:Y:S02]  /*17a20*/  MOV R13, R199 ;  /* 0x000000c7000d7202 */ /* 0x000fe40000000f00 */
[----:B------:R-:W-:Y:S02]  /*17a30*/  MOV R16, R168 ;  /* 0x000000a800107202 */ /* 0x000fe40000000f00 */
[-C--:B----4-:R-:W-:Y:S03]  /*17a40*/  HMMA.16816.F32.BF16 R168, R140, R152.reuse, R20 ;  /* 0x000000988ca8723c */ /* 0x090fe60000041814 */
        /* <DEDUP_REMOVED lines=8> */
[----:B------:R-:W-:Y:S01]  /*17ad0*/  MOV R19, R201 ;  /* 0x000000c900137202 */ /* 0x000fe20000000f00 */
[----:B------:R-:W-:Y:S01]  /*17ae0*/  IMAD.MOV.U32 R26, RZ, RZ, R190 ;  /* 0x000000ffff1a7224 */ /* 0x000fe200078e00be */
[----:B------:R-:W-:Y:S03]  /*17af0*/  MOV R27, R191 ;  /* 0x000000bf001b7202 */ /* 0x000fe60000000f00 */
[----:B------:R-:W-:Y:S02]  /*17b00*/  MOV R25, R189 ;  /* 0x000000bd00197202 */ /* 0x000fe40000000f00 */
        /* <DEDUP_REMOVED lines=8> */
[-C--:B------:R-:W-:Y:S03]  /*17b90*/  HMMA.16816.F32.BF16 R164, R140, R160.reuse, R36 ;  /* 0x000000a08ca4723c */ /* 0x080fe60000041824 */
[----:B------:R-:W-:Y:S02]  /*17ba0*/  MOV R32, R197 ;  /* 0x000000c500207202 */ /* 0x000fe40000000f00 */
[----:B------:R-:W-:Y:S02]  /*17bb0*/  MOV R33, R196 ;  /* 0x000000c400217202 */ /* 0x000fe40000000f00 */
[----:B------:R-:W-:Y:S01]  /*17bc0*/  IMAD.MOV.U32 R38, RZ, RZ, R193 ;  /* 0x000000ffff267224 */ /* 0x000fe200078e00c1 */
[----:B------:R-:W-:Y:S03]  /*17bd0*/  MOV R39, R192 ;  /* 0x000000c000277202 */ /* 0x000fe60000000f00 */
[----:B------:R-:W-:Y:S01]  /*17be0*/  FADD.FTZ R3, R38, R3 ;  /* 0x0000000326037221 */ /* 0x000fe20000010000 */
[----:B------:R-:W-:Y:S02]  /*17bf0*/  MOV R34, R195 ;  /* 0x000000c300227202 */ /* 0x000fe40000000f00 */
[----:B------:R-:W-:Y:S01]  /*17c00*/  MOV R38, R39 ;  /* 0x0000002700267202 */ /* 0x000fe20000000f00 */
[----:B------:R-:W-:Y:S01]  /*17c10*/  FADD.FTZ R3, R236, R3 ;  /* 0x00000003ec037221 */ /* 0x000fe20000010000 */
[----:B------:R-:W-:Y:S02]  /*17c20*/  MOV R35, R194 ;  /* 0x000000c200237202 */ /* 0x000fe40000000f00 */
[C---:B------:R-:W-:Y:S04]  /*17c30*/  HMMA.16816.F32.BF16 R192, R208.reuse, R160, R40 ;  /* 0x000000a0d0c0723c */ /* 0x040fe80000041828 */
[----:B------:R-:W-:Y:S02]  /*17c40*/  MOV R39, R32 ;  /* 0x0000002000277202 */ /* 0x000fe40000000f00 */
[-C--:B------:R-:W-:Y:S05]  /*17c50*/  HMMA.16816.F32.BF16 R196, R208, R162.reuse, R44 ;  /* 0x000000a2d0c4723c */ /* 0x080fea000004182c */
[----:B------:R-:W-:Y:S01]  /*17c60*/  MOV R28, R207 ;  /* 0x000000cf001c7202 */ /* 0x000fe20000000f00 */
        /* <DEDUP_REMOVED lines=27> */
[----:B------:R-:W-:Y:S01]  /*17e20*/  MOV R23, R16 ;  /* 0x0000001000177202 */ /* 0x000fe20000000f00 */
[----:B------:R-:W-:Y:S01]  /*17e30*/  IMAD.MOV.U32 R16, RZ, RZ, R17 ;  /* 0x000000ffff107224 */ /* 0x000fe200078e0011 */
[----:B------:R-:W-:Y:S01]  /*17e40*/  MOV R36, R38 ;  /* 0x0000002600247202 */ /* 0x000fe20000000f00 */
[----:B------:R-:W-:Y:S01]  /*17e50*/  IMAD.MOV.U32 R38, RZ, RZ, R29 ;  /* 0x000000ffff267224 */ /* 0x000fe200078e001d */
[----:B------:R-:W-:Y:S01]  /*17e60*/  MOV R39, R32 ;  /* 0x0000002000277202 */ /* 0x000fe20000000f00 */
[-C--:B------:R-:W-:Y:S03]  /*17e70*/  HMMA.16816.F32.BF16 R92, R208, R222.reuse, R92 ;  /* 0x000000ded05c723c */ /* 0x080fe6000004185c */
[----:B------:R-:W-:Y:S01]  /*17e80*/  MOV R32, R33 ;  /* 0x0000002100207202 */ /* 0x000fe20000000f00 */
[----:B------:R-:W-:Y:S01]  /*17e90*/  FADD.FTZ R0, R0, R36 ;  /* 0x0000002400007221 */ /* 0x000fe20000010000 */
[----:B------:R-:W-:Y:S01]  /*17ea0*/  MOV R17, R18 ;  /* 0x0000001200117202 */ /* 0x000fe20000000f00 */
[C---:B------:R-:W-:Y:S05]  /*17eb0*/  HMMA.16816.F32.BF16 R96, R140.reuse, R222, R96 ;  /* 0x000000de8c60723c */ /* 0x040fea0000041860 */
[----:B------:R-:W-:Y:S01]  /*17ec0*/  MOV R33, R34 ;  /* 0x0000002200217202 */ /* 0x000fe20000000f00 */
[-C--:B------:R-:W-:Y:S05]  /*17ed0*/  HMMA.16816.F32.BF16 R100, R140, R224.reuse, R100 ;  /* 0x000000e08c64723c */ /* 0x080fea0000041864 */
[----:B------:R-:W-:Y:S01]  /*17ee0*/  MOV R29, R31 ;  /* 0x0000001f001d7202 */ /* 0x000fe20000000f00 */
[C---:B------:R-:W-:Y:S05]  /*17ef0*/  HMMA.16816.F32.BF16 R104, R208.reuse, R224, R104 ;  /* 0x000000e0d068723c */ /* 0x040fea0000041868 */
[----:B------:R-:W-:Y:S01]  /*17f00*/  MOV R18, R8 ;  /* 0x0000000800127202 */ /* 0x000fe20000000f00 */
[----:B------:R-:W-:Y:S01]  /*17f10*/  FADD.FTZ R8, R240, R2 ;  /* 0x00000002f0087221 */ /* 0x000fe20000010000 */
[----:B------:R-:W-:Y:S01]  /*17f20*/  MOV R34, R35 ;  /* 0x0000002300227202 */ /* 0x000fe20000000f00 */
[----:B------:R3:W5:Y:S01]  /*17f30*/  LDL.LU R240, [R1+0x90] ;  /* 0x0000900001f07983 */ /* 0x0007620000300800 */
[-C--:B------:R-:W-:Y:S03]  /*17f40*/  HMMA.16816.F32.BF16 R108, R208, R226.reuse, R108 ;  /* 0x000000e2d06c723c */ /* 0x080fe6000004186c */
[----:B------:R-:W-:Y:S01]  /*17f50*/  MOV R31, R25 ;  /* 0x00000019001f7202 */ /* 0x000fe20000000f00 */
[----:B------:R-:W-:Y:S01]  /*17f60*/  FADD.FTZ R2, R237, R133 ;  /* 0x00000085ed027221 */ /* 0x000fe20000010000 */
[----:B------:R-:W-:Y:S01]  /*17f70*/  MOV R35, R28 ;  /* 0x0000001c00237202 */ /* 0x000fe20000000f00 */
[----:B------:R-:W-:Y:S01]  /*17f80*/  FADD.FTZ R8, R235, R8 ;  /* 0x00000008eb087221 */ /* 0x000fe20000010000 */
[----:B------:R-:W-:Y:S01]  /*17f90*/  MOV R25, R27 ;  /* 0x0000001b00197202 */ /* 0x000fe20000000f00 */
[C---:B------:R-:W-:Y:S04]  /*17fa0*/  HMMA.16816.F32.BF16 R112, R140.reuse, R226, R112 ;  /* 0x000000e28c70723c */ /* 0x040fe80000041870 */
[----:B------:R-:W-:Y:S02]  /*17fb0*/  MOV R28, R30 ;  /* 0x0000001e001c7202 */ /* 0x000fe40000000f00 */
[----:B------:R-:W-:Y:S01]  /*17fc0*/  MOV R27, R21 ;  /* 0x00000015001b7202 */ /* 0x000fe20000000f00 */
[----:B------:R-:W-:Y:S01]  /*17fd0*/  IMAD.MOV.U32 R21, RZ, RZ, R23 ;  /* 0x000000ffff157224 */ /* 0x000fe200078e0017 */
[----:B------:R-:W-:Y:S01]  /*17fe0*/  MOV R30, R24 ;  /* 0x00000018001e7202 */ /* 0x000fe20000000f00 */
[-C--:B-1----:R-:W-:Y:S03]  /*17ff0*/  HMMA.16816.F32.BF16 R116, R140, R4.reuse, R116 ;  /* 0x000000048c74723c */ /* 0x082fe60000041874 */
[----:B------:R-:W-:Y:S02]  /*18000*/  MOV R24, R26 ;  /* 0x0000001a00187202 */ /* 0x000fe40000000f00 */
[----:B------:R-:W-:Y:S01]  /*18010*/  MOV R23, R17 ;  /* 0x0000001100177202 */ /* 0x000fe20000000f00 */
[C---:B------:R-:W-:Y:S05]  /*18020*/  HMMA.16816.F32.BF16 R120, R208.reuse, R4, R120 ;  /* 0x00000004d078723c */ /* 0x040fea0000041878 */
[----:B------:R-:W-:Y:S01]  /*18030*/  MOV R26, R20 ;  /* 0x00000014001a7202 */ /* 0x000fe20000000f00 */
[-C--:B------:R-:W-:Y:S05]  /*18040*/  HMMA.16816.F32.BF16 R124, R208, R6.reuse, R124 ;  /* 0x00000006d07c723c */ /* 0x080fea000004187c */
[----:B------:R-:W-:Y:S01]  /*18050*/  MOV R17, R239 ;  /* 0x000000ef00117202 */ /* 0x000fe20000000f00 */
[----:B------:R-:W-:Y:S01]  /*18060*/  HMMA.16816.F32.BF16 R128, R140, R6, R128 ;  /* 0x000000068c80723c */ /* 0x000fe20000041880 */
[----:B------:R3:W5:Y:S04]  /*18070*/  LDL.LU R239, [R1+0x8c] ;  /* 0x00008c0001ef7983 */ /* 0x0007680000300800 */
[----:B------:R-:W-:Y:S02]  /*18080*/  MOV R20, R22 ;  /* 0x0000001600147202 */ /* 0x000fe40000000f00 */
[----:B------:R-:W-:Y:S04]  /*18090*/  MOV R22, R16 ;  /* 0x0000001000167202 */ /* 0x000fe80000000f00 */
[----:B------:R-:W-:Y:S02]  /*180a0*/  MOV R16, R18 ;  /* 0x0000001200107202 */ /* 0x000fe40000000f00 */
[----:B------:R-:W-:Y:S02]  /*180b0*/  MOV R18, R238 ;  /* 0x000000ee00127202 */ /* 0x000fe40000000f00 */
[----:B------:R-:W-:Y:S01]  /*180c0*/  MOV R36, R37 ;  /* 0x0000002500247202 */ /* 0x000fe20000000f00 */
[----:B------:R3:W5:Y:S01]  /*180d0*/  LDL.LU R238, [R1+0x88] ;  /* 0x0000880001ee7983 */ /* 0x0007620000300800 */
[----:B------:R-:W-:Y:S02]  /*180e0*/  MOV R37, R38 ;  /* 0x0000002600257202 */ /* 0x000fe40000000f00 */
[----:B------:R-:W-:Y:S01]  /*180f0*/  MOV R38, R25 ;  /* 0x0000001900267202 */ /* 0x000fe20000000f00 */
[----:B------:R3:W5:Y:S01]  /*18100*/  LDL.LU R237, [R1+0x84] ;  /* 0x0000840001ed7983 */ /* 0x0007620000300800 */
[----:B------:R-:W-:Y:S01]  /*18110*/  MOV R25, R26 ;  /* 0x0000001a00197202 */ /* 0x000fe20000000f00 */
[----:B------:R-:W-:Y:S01]  /*18120*/  IMAD.MOV.U32 R26, RZ, RZ, R27 ;  /* 0x000000ffff1a7224 */ /* 0x000fe200078e001b */
        /* <DEDUP_REMOVED lines=41> */
[----:B------:R-:W-:Y:S02]  /*183c0*/  MOV R140, R134 ;  /* 0x00000086008c7202 */ /* 0x000fe40000000f00 */
[----:B------:R-:W-:Y:S01]  /*183d0*/  FADD.FTZ R0, R25, R9 ;  /* 0x0000000919007221 */ /* 0x000fe20000010000 */
[----:B------:R-:W-:Y:S01]  /*183e0*/  FADD.FTZ R3, R16, R3 ;  /* 0x0000000310037221 */ /* 0x000fe20000010000 */
[----:B------:R-:W-:Y:S02]  /*183f0*/  MOV R133, R136 ;  /* 0x0000008800857202 */ /* 0x000fe40000000f00 */
        /* <DEDUP_REMOVED lines=22> */
.L_x_545:
[----:B-123--:R-:W2:Y:S04]  /*18560*/  LDL.LU R2, [R1+0x24] ;  /* 0x0000240001027983 */ /* 0x00eea80000300800 */
[----:B------:R-:W3:Y:S04]  /*18570*/  LDL.LU R8, [R1+0x28] ;  /* 0x0000280001087983 */ /* 0x000ee80000300800 */
[----:B------:R-:W4:Y:S04]  /*18580*/  LDL.LU R7, [R1+0x48] ;  /* 0x0000480001077983 */ /* 0x000f280000300800 */
[----:B------:R-:W4:Y:S01]  /*18590*/  LDL.LU R6, [R1+0x4c] ;  /* 0x00004c0001067983 */ /* 0x000f220000300800 */
[----:B------:R-:W1:Y:S01]  /*185a0*/  S2UR UR7, SR_CgaCtaId ;  /* 0x00000000000779c3 */ /* 0x000e620000008800 */
[----:B------:R-:W-:Y:S01]  /*185b0*/  UISETP.NE.AND UP0, UPT, UR16, -0x1, UPT ;  /* 0xffffffff1000788c */ /* 0x000fe2000bf05270 */
[----:B------:R-:W-:Y:S01]  /*185c0*/  MOV R67, 0x40 ;  /* 0x0000004000437802 */ /* 0x000fe20000000f00 */
[----:B------:R-:W1:Y:S04]  /*185d0*/  S2R R141, SR_TID.X ;  /* 0x00000000008d7919 */ /* 0x000e680000002100 */
[----:B------:R-:W-:-:S05]  /*185e0*/  PLOP3.LUT P3, PT, PT, PT, UP0, 0x80, 0x0 ;  /* 0x000000000000781c */ /* 0x000fca0003f6f008 */
[----:B------:R-:W-:Y:S02]  /*185f0*/  @UP0 ULDC.64 UR4, c[0x0][0x298] ;  /* 0x0000a60000040ab9 */ /* 0x000fe40000000a00 */
[----:B------:R-:W-:-:S03]  /*18600*/  @UP0 UIMAD.WIDE.U32 UR8, UR16, UR4, URZ ;  /* 0x00000004100802a5 */ /* 0x000fc6000f8e003f */
[----:B------:R-:W-:Y:S01]  /*18610*/  UMOV UR4, 0x400 ;  /* 0x0000040000047882 */ /* 0x000fe20000000000 */
[----:B------:R-:W-:Y:S02]  /*18620*/  @UP0 UIMAD UR6, UR16, UR5, UR9 ;  /* 0x00000005100602a4 */ /* 0x000fe4000f8e0209 */
[----:B-1----:R-:W-:Y:S01]  /*18630*/  ULEA UR7, UR7, UR4, 0x18 ;  /* 0x0000000407077291 */ /* 0x002fe2000f8ec03f */
[----:B------:R-:W-:-:S04]  /*18640*/  SHF.R.S32.HI R10, RZ, 0x1f, R141 ;  /* 0x0000001fff0a7819 */ /* 0x000fc8000001148d */
[----:B------:R-:W-:Y:S01]  /*18650*/  LEA.HI R9, R10, R141, RZ, 0x2 ;  /* 0x0000008d0a097211 */ /* 0x000fe200078f10ff */
[----:B--2---:R-:W1:Y:S04]  /*18660*/  SHFL.BFLY PT, R0, R2, 0x2, 0x1f ;  /* 0x0c401f0002007f89 */ /* 0x004e6800000e0000 */
[----:B---3--:R-:W2:Y:S04]  /*18670*/  SHFL.BFLY PT, R4, R8, 0x2, 0x1f ;  /* 0x0c401f0008047f89 */ /* 0x008ea800000e0000 */
[----:B----4-:R-:W3:Y:S01]  /*18680*/  SHFL.BFLY PT, R3, R7, 0x2, 0x1f ;  /* 0x0c401f0007037f89 */ /* 0x010ee200000e0000 */
[----:B-1----:R-:W-:-:S03]  /*18690*/  FADD.FTZ R0, R0, R2 ;  /* 0x0000000200007221 */ /* 0x002fc60000010000 */
[----:B------:R-:W1:Y:S01]  /*186a0*/  SHFL.BFLY PT, R2, R6, 0x2, 0x1f ;  /* 0x0c401f0006027f89 */ /* 0x000e6200000e0000 */
[----:B--2---:R-:W-:-:S03]  /*186b0*/  FADD.FTZ R4, R4, R8 ;  /* 0x0000000804047221 */ /* 0x004fc60000010000 */
        /* <DEDUP_REMOVED lines=8> */
[--C-:B------:R-:W-:Y:S01]  /*18740*/  SHF.R.S32.HI R5, RZ, 0x2, R9.reuse ;  /* 0x00000002ff057819 */ /* 0x100fe20000011409 */
[----:B---3--:R-:W-:Y:S01]  /*18750*/  FADD.FTZ R133, R4, R8 ;  /* 0x0000000804857221 */ /* 0x008fe20000010000 */
[----:B------:R-:W-:Y:S02]  /*18760*/  FSETP.NE.FTZ.AND P0, PT, R132, RZ, PT ;  /* 0x000000ff8400720b */ /* 0x000fe40003f15000 */
[----:B------:R-:W-:Y:S02]  /*18770*/  SHF.R.S32.HI R8, RZ, 0x1f, R9 ;  /* 0x0000001fff087819 */ /* 0x000fe40000011409 */
[----:B------:R-:W-:-:S02]  /*18780*/  P2R R140, PR, RZ, 0x1 ;  /* 0x00000001ff8c7803 */ /* 0x000fc40000000000 */
[----:B------:R-:W-:-:S07]  /*18790*/  LEA.HI R4, R10, R141, RZ, 0x5 ;  /* 0x0000008d0a047211 */ /* 0x000fce00078f28ff */
[----:B------:R-:W3:Y:S01]  /*187a0*/  @P0 MUFU.RCP R0, R132 ;  /* 0x0000008400000308 */ /* 0x000ee20000001000 */
[----:B------:R-:W-:Y:S01]  /*187b0*/  FSETP.NE.FTZ.AND P0, PT, R133, RZ, PT ;  /* 0x000000ff8500720b */ /* 0x000fe20003f15000 */
[----:B-1----:R-:W-:Y:S01]  /*187c0*/  FADD.FTZ R138, R3, R6 ;  /* 0x00000006038a7221 */ /* 0x002fe20000010000 */
[----:B------:R-:W-:Y:S02]  /*187d0*/  LEA.HI R3, R8, R5, RZ, 0x3 ;  /* 0x0000000508037211 */ /* 0x000fe400078f18ff */
[----:B------:R-:W-:Y:S01]  /*187e0*/  LOP3.LUT R6, R9, 0x3ffffffc, RZ, 0xc0, !PT ;  /* 0x3ffffffc09067812 */ /* 0x000fe200078ec0ff */
[----:B--2---:R-:W-:Y:S01]  /*187f0*/  FADD.FTZ R139, R2, R7 ;  /* 0x00000007028b7221 */ /* 0x004fe20000010000 */
[----:B------:R-:W-:Y:S02]  /*18800*/  LOP3.LUT R2, R3, 0xfffffff8, RZ, 0xc0, !PT ;  /* 0xfffffff803027812 */ /* 0x000fe400078ec0ff */
[----:B------:R-:W-:Y:S02]  /*18810*/  MOV R3, 0x3f800000 ;  /* 0x3f80000000037802 */ /* 0x000fe40000000f00 */
[----:B------:R-:W-:-:S02]  /*18820*/  IADD3 R2, R5, -R2, RZ ;  /* 0x8000000205027210 */ /* 0x000fc40007ffe0ff */
[----:B------:R-:W-:Y:S01]  /*18830*/  IADD3 R6, -R6, R141, RZ ;  /* 0x0000008d06067210 */ /* 0x000fe20007ffe1ff */
        /* <DEDUP_REMOVED lines=32> */
[----:B------:R-:W-:Y:S01]  /*18a40*/  SHF.L.U32 R0, R2, 0x6, RZ ;  /* 0x0000000602007819 */ /* 0x000fe200000006ff */
[----:B------:R-:W1:Y:S01]  /*18a50*/  @P0 MUFU.RCP R3, R133 ;  /* 0x0000008500030308 */ /* 0x000e620000001000 */
[----:B------:R-:W-:-:S02]  /*18a60*/  SHF.R.S32.HI R80, RZ, 0x5, R4 ;  /* 0x00000005ff507819 */ /* 0x000fc40000011404 */
[----:B------:R-:W-:Y:S02]  /*18a70*/  LOP3.LUT R0, R0, 0x1c0, RZ, 0xc0, !PT ;  /* 0x000001c000007812 */ /* 0x000fe400078ec0ff */
[----:B------:R-:W-:Y:S02]  /*18a80*/  LEA R21, R80, R6, 0x9 ;  /* 0x0000000650157211 */ /* 0x000fe400078e48ff */
[----:B------:R-:W-:Y:S02]  /*18a90*/  LEA.HI R0, R0, R0, RZ, 0x1d ;  /* 0x0000000000007211 */ /* 0x000fe400078fe8ff */
[----:B------:R-:W-:Y:S02]  /*18aa0*/  R2P PR, R2, 0x6 ;  /* 0x0000000602007804 */ /* 0x000fe40000000000 */
[----:B------:R-:W-:Y:S02]  /*18ab0*/  LEA R21, R21, R0, 0x1 ;  /* 0x0000000015157211 */ /* 0x000fe400078e08ff */
[----:B------:R-:W-:-:S02]  /*18ac0*/  LOP3.LUT R8, R4, 0xffffffe0, RZ, 0xc0, !PT ;  /* 0xffffffe004087812 */ /* 0x000fc400078ec0ff */
[----:B------:R-:W-:Y:S02]  /*18ad0*/  MOV R81, 0x20 ;  /* 0x0000002000517802 */ /* 0x000fe40000000f00 */
[----:B------:R-:W-:Y:S01]  /*18ae0*/  LEA R21, R21, UR7, 0x1 ;  /* 0x0000000715157c11 */ /* 0x000fe2000f8e08ff */
[C---:B-1----:R-:W-:Y:S01]  /*18af0*/  FMUL.FTZ R174, R3.reuse, R174 ;  /* 0x000000ae03ae7220 */ /* 0x042fe20000410000 */
[----:B------:R-:W-:Y:S01]  /*18b00*/  IADD3 R141, -R8, R141, RZ ;  /* 0x0000008d088d7210 */ /* 0x000fe20007ffe1ff */
[C---:B------:R-:W-:Y:S01]  /*18b10*/  FMUL.FTZ R175, R3.reuse, R175 ;  /* 0x000000af03af7220 */ /* 0x040fe20000410000 */
[C---:B------:R-:W-:Y:S01]  /*18b20*/  FMUL.FTZ R158, R3.reuse, R158 ;  /* 0x0000009e039e7220 */ /* 0x040fe20000410000 */
[C---:B------:R-:W-:Y:S01]  /*18b30*/  FMUL.FTZ R159, R3.reuse, R159 ;  /* 0x0000009f039f7220 */ /* 0x040fe20000410000 */
[C---:B------:R-:W-:Y:S01]  /*18b40*/  FMUL.FTZ R170, R3.reuse, R170 ;  /* 0x000000aa03aa7220 */ /* 0x040fe20000410000 */
[C---:B------:R-:W-:Y:S01]  /*18b50*/  FMUL.FTZ R9, R3.reuse, R171 ;  /* 0x000000ab03097220 */ /* 0x040fe20000410000 */
[----:B------:R-:W-:Y:S01]  /*18b60*/  FMUL.FTZ R154, R3, R154 ;  /* 0x0000009a039a7220 */ /* 0x000fe20000410000 */
[----:B------:R-:W-:-:S02]  /*18b70*/  SEL R81, R81, 0xffffffe0, !P1 ;  /* 0xffffffe051517807 */ /* 0x000fc40004800000 */
[----:B------:R-:W-:Y:S01]  /*18b80*/  SEL R67, R67, 0xffffffc0, !P2 ;  /* 0xffffffc043437807 */ /* 0x000fe20005000000 */
[----:B------:R-:W-:Y:S06]  /*18b90*/  @P3 BRA `(.L_x_549) ;  /* 0x00000000001c3947 */ /* 0x000fec0003800000 */
[----:B------:R-:W1:Y:S01]  /*18ba0*/  S2UR UR7, SR_CTAID.Y ;  /* 0x00000000000779c3 */ /* 0x000e620000002600 */
[----:B------:R-:W-:Y:S01]  /*18bb0*/  ULDC.64 UR4, c[0x0][0x290] ;  /* 0x0000a40000047ab9 */ /* 0x000fe20000000a00 */
[----:B-1----:R-:W-:Y:S02]  /*18bc0*/  USHF.R.S32.HI UR6, URZ, 0x1f, UR7 ;  /* 0x0000001f3f067899 */ /* 0x002fe40008011407 */
[----:B------:R-:W-:Y:S02]  /*18bd0*/  UIMAD.WIDE.U32 UR8, UR7, UR4, URZ ;  /* 0x00000004070872a5 */ /* 0x000fe4000f8e003f */
[----:B------:R-:W-:-:S04]  /*18be0*/  UIMAD UR6, UR6, UR4, URZ ;  /* 0x00000004060672a4 */ /* 0x000fc8000f8e023f */
[----:B------:R-:W-:-:S04]  /*18bf0*/  UIMAD UR6, UR7, UR5, UR6 ;  /* 0x00000005070672a4 */ /* 0x000fc8000f8e0206 */
[----:B------:R-:W-:-:S12]  /*18c00*/  UIADD3 UR6, UR9, UR6, URZ ;  /* 0x0000000609067290 */ /* 0x000fd8000fffe03f */
.L_x_549:
[----:B------:R-:W-:Y:S01]  /*18c10*/  ULDC.U8 UR4, c[0x0][0x3d8] ;  /* 0x0000f60000047ab9 */ /* 0x000fe20000000000 */
[----:B------:R-:W-:Y:S01]  /*18c20*/  ULDC.U8 UR7, c[0x0][0x3d9] ;  /* 0x0000f64000077ab9 */ /* 0x000fe20000000000 */
[----:B------:R-:W-:Y:S01]  /*18c30*/  ISETP.NE.AND P4, PT, RZ, UR4, PT ;  /* 0x00000004ff007c0c */ /* 0x000fe2000bf85270 */
[C---:B------:R-:W-:Y:S01]  /*18c40*/  FMUL.FTZ R6, R3.reuse, R155 ;  /* 0x0000009b03067220 */ /* 0x040fe20000410000 */
[----:B------:R-:W-:Y:S01]  /*18c50*/  LOP3.LUT R2, R2, 0x1, RZ, 0xc0, !PT ;  /* 0x0000000102027812 */ /* 0x000fe200078ec0ff */
[C---:B------:R-:W-:Y:S01]  /*18c60*/  FMUL.FTZ R166, R3.reuse, R166 ;  /* 0x000000a603a67220 */ /* 0x040fe20000410000 */
[----:B------:R-:W-:Y:S01]  /*18c70*/  ISETP.NE.OR P2, PT, RZ, UR7, !P4 ;  /* 0x00000007ff007c0c */ /* 0x000fe2000e745670 */
[C---:B------:R-:W-:Y:S01]  /*18c80*/  FMUL.FTZ R19, R3.reuse, R167 ;  /* 0x000000a703137220 */ /* 0x040fe20000410000 */
[----:B------:R-:W-:Y:S01]  /*18c90*/  FSETP.NE.FTZ.AND P6, PT, R138, RZ, PT ;  /* 0x000000ff8a00720b */ /* 0x000fe20003fd5000 */
[C---:B------:R-:W-:Y:S01]  /*18ca0*/  FMUL.FTZ R150, R3.reuse, R150 ;  /* 0x0000009603967220 */ /* 0x040fe20000410000 */
[----:B------:R-:W-:Y:S01]  /*18cb0*/  ISETP.NE.U32.AND P1, PT, R2, 0x1, PT ;  /* 0x000000010200780c */ /* 0x000fe20003f25070 */
[C---:B------:R-:W-:Y:S01]  /*18cc0*/  FMUL.FTZ R15, R3.reuse, R151 ;  /* 0x00000097030f7220 */ /* 0x040fe20000410000 */
[----:B------:R-:W-:Y:S01]  /*18cd0*/  P2R R101, PR, RZ, 0x40 ;  /* 0x00000040ff657803 */ /* 0x000fe20000000000 */
[----:B------:R-:W-:Y:S01]  /*18ce0*/  FMUL.FTZ R162, R3, R162 ;  /* 0x000000a203a27220 */ /* 0x000fe20000410000 */
[----:B------:R-:W-:-:S02]  /*18cf0*/  PLOP3.LUT P3, PT, PT, PT, PT, 0x8, 0x0 ;  /* 0x000000000000781c */ /* 0x000fc40003f6e170 */
[----:B------:R-:W-:-:S03]  /*18d00*/  CS2R R68, SRZ ;  /* 0x0000000000447805 */ /* 0x000fc6000001ff00 */
[----:B------:R-:W-:Y:S08]  /*18d10*/  @P2 BRA `(.L_x_550) ;  /* 0x00000000001c2947 */ /* 0x000ff00003800000 */
[----:B------:R-:W1:Y:S01]  /*18d20*/  S2UR UR5, SR_CTAID.Y ;  /* 0x00000000000579c3 */ /* 0x000e620000002600 */
[----:B------:R-:W-:Y:S01]  /*18d30*/  ULDC UR4, c[0x0][0x2c4] ;  /* 0x0000b10000047ab9 */ /* 0x000fe20000000800 */
[----:B------:R-:W-:Y:S01]  /*18d40*/  PLOP3.LUT P3, PT, PT, PT, PT, 0x80, 0x0 ;  /* 0x000000000000781c */ /* 0x000fe20003f6f070 */
[----:B-1----:R-:W-:-:S04]  /*18d50*/  @!UP0 UIMAD UR16, UR5, UR4, URZ ;  /* 0x00000004051082a4 */ /* 0x002fc8000f8e023f */
[----:B------:R-:W-:Y:S02]  /*18d60*/  USHF.R.S32.HI UR4, URZ, 0x1f, UR16 ;  /* 0x0000001f3f047899 */ /* 0x000fe40008011410 */
[----:B------:R-:W-:-:S04]  /*18d70*/  IMAD.U32 R68, RZ, RZ, UR16 ;  /* 0x00000010ff447e24 */ /* 0x000fc8000f8e00ff */
[----:B------:R-:W-:-:S07]  /*18d80*/  MOV R69, UR4 ;  /* 0x0000000400457c02 */ /* 0x000fce0008000f00 */
.L_x_550:
[----:B------:R-:W2:Y:S01]  /*18d90*/  LDL R113, [R1+0x8] ;  /* 0x0000080001717983 */ /* 0x000ea20000100800 */
        /* <DEDUP_REMOVED lines=23> */
[----:B------:R-:W-:Y:S01]  /*18f10*/  FMUL.FTZ R59, R3, R131 ;  /* 0x00000083033b7220 */ /* 0x000fe20000410000 */
[C---:B------:R-:W-:Y:S01]  /*18f20*/  IADD3 R20, R21.reuse, -0x10, RZ ;  /* 0xfffffff015147810 */ /* 0x040fe20007ffe0ff */
[----:B------:R-:W-:Y:S01]  /*18f30*/  @P1 VIADD R20, R21, 0x10 ;  /* 0x0000001015141836 */ /* 0x000fe20000000000 */
[----:B------:R-:W-:Y:S01]  /*18f40*/  F2FP.BF16.F32.PACK_AB R5, R5, R172 ;  /* 0x000000ac0505723e */ /* 0x000fe200000010ff */
[C---:B-1----:R-:W-:Y:S01]  /*18f50*/  FMUL.FTZ R176, R2.reuse, R176 ;  /* 0x000000b002b07220 */ /* 0x042fe20000410000 */
        /* <DEDUP_REMOVED lines=64> */
[----:B------:R-:W-:Y:S01]  /*19360*/  STS [R21], R5 ;  /* 0x0000000515007388 */ /* 0x000fe20000000800 */
[----:B------:R-:W-:Y:S01]  /*19370*/  ISETP.NE.AND P2, PT, RZ, UR7, PT ;  /* 0x00000007ff007c0c */ /* 0x000fe2000bf45270 */
[----:B------:R-:W1:Y:S01]  /*19380*/  S2UR UR4, SR_CTAID.X ;  /* 0x00000000000479c3 */ /* 0x000e620000002500 */
[----:B------:R-:W-:Y:S01]  /*19390*/  F2FP.BF16.F32.PACK_AB R2, R157, R156 ;  /* 0x0000009c9d02723e */ /* 0x000fe200000010ff */
[----:B------:R-:W-:Y:S01]  /*193a0*/  STS [R21+0x400], R4 ;  /* 0x0004000415007388 */ /* 0x000fe20000000800 */
[----:B------:R-:W-:Y:S01]  /*193b0*/  F2FP.BF16.F32.PACK_AB R0, R159, R158 ;  /* 0x0000009e9f00723e */ /* 0x000fe200000010ff */
[----:B------:R-:W-:Y:S01]  /*193c0*/  BSSY B0, `(.L_x_551) ;  /* 0x00000f5000007945 */ /* 0x000fe20003800000 */
[----:B------:R-:W-:Y:S01]  /*193d0*/  F2FP.BF16.F32.PACK_AB R13, R179, R13 ;  /* 0x0000000db30d723e */ /* 0x000fe200000010ff */
[----:B------:R-:W-:Y:S01]  /*193e0*/  STS [R20], R2 ;  /* 0x0000000214007388 */ /* 0x000fe20000000800 */
        /* <DEDUP_REMOVED lines=13> */
[----:B------:R-:W-:Y:S01]  /*194c0*/  PLOP3.LUT P1, PT, PT, PT, PT, 0x8, 0x0 ;  /* 0x000000000000781c */ /* 0x000fe20003f2e170 */
[----:B------:R-:W-:Y:S01]  /*194d0*/  STS [R20+0x2400], R11 ;  /* 0x0024000b14007388 */ /* 0x000fe20000000800 */
[----:B------:R-:W-:Y:S02]  /*194e0*/  F2FP.BF16.F32.PACK_AB R24, R24, R188 ;  /* 0x000000bc1818723e */ /* 0x000fe400000010ff */
[----:B------:R-:W-:Y:S02]  /*194f0*/  F2FP.BF16.F32.PACK_AB R23, R191, R23 ;  /* 0x00000017bf17723e */ /* 0x000fe400000010ff */
[----:B------:R-:W-:-:S02]  /*19500*/  @!P2 PLOP3.LUT P1, PT, P4, PT, PT, 0x80, 0x0 ;  /* 0x000000000000a81c */ /* 0x000fc4000272f070 */
[----:B------:R-:W-:Y:S02]  /*19510*/  F2FP.BF16.F32.PACK_AB R22, R22, R164 ;  /* 0x000000a41616723e */ /* 0x000fe400000010ff */
[----:B---3--:R-:W-:Y:S02]  /*19520*/  IADD3 R0, R21, R81, RZ ;  /* 0x0000005115007210 */ /* 0x008fe40007ffe0ff */
[----:B------:R-:W-:Y:S01]  /*19530*/  F2FP.BF16.F32.PACK_AB R19, R19, R166 ;  /* 0x000000a61313723e */ /* 0x000fe200000010ff */
[----:B----4-:R-:W-:Y:S02]  /*19540*/  IMAD.IADD R13, R81, 0x1, R20 ;  /* 0x00000001510d7824 */ /* 0x010fe400078e0214 */
[----:B------:R3:W-:Y:S01]  /*19550*/  STS [R0], R10 ;  /* 0x0000000a00007388 */ /* 0x0007e20000000800 */
[----:B------:R-:W-:Y:S01]  /*19560*/  F2FP.BF16.F32.PACK_AB R16, R16, R148 ;  /* 0x000000941010723e */ /* 0x000fe200000010ff */
[----:B------:R-:W-:Y:S01]  /*19570*/  IMAD.IADD R2, R0, 0x1, R67 ;  /* 0x0000000100027824 */ /* 0x000fe200078e0243 */
[----:B-1----:R-:W-:Y:S01]  /*19580*/  IADD3 R3, R21, R67, RZ ;  /* 0x0000004315037210 */ /* 0x002fe20007ffe0ff */
[----:B------:R-:W-:Y:S01]  /*19590*/  STS [R0+0x400], R9 ;  /* 0x0004000900007388 */ /* 0x000fe20000000800 */
[----:B------:R-:W-:-:S02]  /*195a0*/  F2FP.BF16.F32.PACK_AB R15, R15, R150 ;  /* 0x000000960f0f723e */ /* 0x000fc400000010ff */
[----:B------:R-:W-:Y:S01]  /*195b0*/  IADD3 R4, R67, R20, RZ ;  /* 0x0000001443047210 */ /* 0x000fe20007ffe0ff */
[----:B------:R1:W-:Y:S01]  /*195c0*/  STS [R13+0x400], R6 ;  /* 0x000400060d007388 */ /* 0x0003e20000000800 */
[----:B------:R-:W-:Y:S01]  /*195d0*/  F2FP.BF16.F32.PACK_AB R18, R18, R192 ;  /* 0x000000c01212723e */ /* 0x000fe200000010ff */
[----:B------:R-:W4:Y:S01]  /*195e0*/  @P0 LDC R12, c[0x0][0x2e8] ;  /* 0x0000ba00ff0c0b82 */ /* 0x000f220000000800 */
        /* <DEDUP_REMOVED lines=11> */
[----:B------:R-:W-:Y:S01]  /*196a0*/  IADD3 R5, R13, R67, RZ ;  /* 0x000000430d057210 */ /* 0x000fe20007ffe0ff */
[----:B---3--:R-:W3:Y:S01]  /*196b0*/  @!P2 LDC R10, c[0x0][0x270] ;  /* 0x00009c00ff0aab82 */ /* 0x008ee20000000800 */
[----:B------:R-:W-:Y:S01]  /*196c0*/  F2FP.BF16.F32.PACK_AB R42, R42, R200 ;  /* 0x000000c82a2a723e */ /* 0x000fe200000010ff */
[----:B------:R-:W-:Y:S01]  /*196d0*/  STS [R13+0x2400], R23 ;  /* 0x002400170d007388 */ /* 0x000fe20000000800 */
[----:B------:R-:W-:-:S02]  /*196e0*/  F2FP.BF16.F32.PACK_AB R41, R203, R41 ;  /* 0x00000029cb29723e */ /* 0x000fc400000010ff */
[----:B------:R-:W-:Y:S01]  /*196f0*/  F2FP.BF16.F32.PACK_AB R38, R38, R204 ;  /* 0x000000cc2626723e */ /* 0x000fe200000010ff */
[----:B------:R-:W-:Y:S01]  /*19700*/  STS [R3], R22 ;  /* 0x0000001603007388 */ /* 0x000fe20000000800 */
[----:B------:R-:W-:Y:S01]  /*19710*/  F2FP.BF16.F32.PACK_AB R37, R207, R37 ;  /* 0x00000025cf25723e */ /* 0x000fe200000010ff */
[----:B-1----:R-:W1:Y:S01]  /*19720*/  @!P2 LDC R6, c[0x0][0x2c4] ;  /* 0x0000b100ff06ab82 */ /* 0x002e620000000800 */
[----:B------:R-:W-:Y:S01]  /*19730*/  F2FP.BF16.F32.PACK_AB R36, R36, R26 ;  /* 0x0000001a2424723e */ /* 0x000fe200000010ff */
[----:B------:R-:W-:Y:S01]  /*19740*/  STS [R3+0x400], R19 ;  /* 0x0004001303007388 */ /* 0x000fe20000000800 */
[----:B------:R-:W-:Y:S02]  /*19750*/  F2FP.BF16.F32.PACK_AB R35, R35, R70 ;  /* 0x000000462323723e */ /* 0x000fe400000010ff */
[----:B------:R-:W-:Y:S01]  /*19760*/  F2FP.BF16.F32.PACK_AB R32, R32, R28 ;  /* 0x0000001c2020723e */ /* 0x000fe200000010ff */
[----:B------:R4:W-:Y:S01]  /*19770*/  STS [R4], R16 ;  /* 0x0000001004007388 */ /* 0x0009e20000000800 */
[----:B------:R-:W-:Y:S01]  /*19780*/  F2FP.BF16.F32.PACK_AB R31, R31, R82 ;  /* 0x000000521f1f723e */ /* 0x000fe200000010ff */
[----:B------:R-:W3:Y:S01]  /*19790*/  @P2 LDC.64 R8, c[0x0][0x2c0] ;  /* 0x0000b000ff082b82 */ /* 0x000ee20000000a00 */
[----:B------:R-:W-:Y:S01]  /*197a0*/  F2FP.BF16.F32.PACK_AB R34, R34, R72 ;  /* 0x000000482222723e */ /* 0x000fe200000010ff */
[----:B------:R4:W-:Y:S01]  /*197b0*/  STS [R4+0x400], R15 ;  /* 0x0004000f04007388 */ /* 0x0009e20000000800 */
[----:B------:R-:W-:Y:S01]  /*197c0*/  F2FP.BF16.F32.PACK_AB R33, R75, R33 ;  /* 0x000000214b21723e */ /* 0x000fe200000010ff */
[----:B------:R-:W-:Y:S01]  /*197d0*/  @P5 MUFU.LG2 R14, R139 ;  /* 0x0000008b000e5308 */ /* 0x000fe20000000c00 */
[----:B------:R-:W-:Y:S01]  /*197e0*/  F2FP.BF16.F32.PACK_AB R30, R30, R76 ;  /* 0x0000004c1e1e723e */ /* 0x000fe200000010ff */
[----:B------:R3:W-:Y:S01]  /*197f0*/  STS [R3+0x2000], R18 ;  /* 0x0020001203007388 */ /* 0x0007e20000000800 */
[----:B------:R-:W-:Y:S01]  /*19800*/  F2FP.BF16.F32.PACK_AB R29, R79, R29 ;  /* 0x0000001d4f1d723e */ /* 0x000fe200000010ff */
[----:B------:R-:W2:Y:S01]  /*19810*/  @P2 LDC R7, c[0x0][0x2c0] ;  /* 0x0000b000ff072b82 */ /* 0x000ea20000000800 */
[----:B------:R-:W-:Y:S01]  /*19820*/  F2FP.BF16.F32.PACK_AB R28, R85, R84 ;  /* 0x00000054551c723e */ /* 0x000fe200000010ff */
        /* <DEDUP_REMOVED lines=12> */
[----:B----4-:R-:W4:Y:S01]  /*198f0*/  @P5 LDC R16, c[0x0][0x2e8] ;  /* 0x0000ba00ff105b82 */ /* 0x010f220000000800 */
[----:B------:R-:W-:Y:S01]  /*19900*/  F2FP.BF16.F32.PACK_AB R56, R56, R100 ;  /* 0x000000643838723e */ /* 0x000fe200000010ff */
[----:B------:R-:W-:Y:S01]  /*19910*/  STS [R2+0x400], R43 ;  /* 0x0004002b02007388 */ /* 0x000fe20000000800 */
[----:B------:R-:W-:-:S02]  /*19920*/  F2FP.BF16.F32.PACK_AB R55, R55, R102 ;  /* 0x000000663737723e */ /* 0x000fc400000010ff */
[----:B------:R-:W-:Y:S01]  /*19930*/  F2FP.BF16.F32.PACK_AB R52, R52, R112 ;  /* 0x000000703434723e */ /* 0x000fe200000010ff */
[----:B------:R-:W4:Y:S01]  /*19940*/  S2R R11, SR_CTAID.Y ;  /* 0x00000000000b7919 */ /* 0x000f220000002600 */
[----:B------:R-:W-:Y:S01]  /*19950*/  F2FP.BF16.F32.PACK_AB R51, R51, R114 ;  /* 0x000000723333723e */ /* 0x000fe200000010ff */
[----:B------:R-:W-:Y:S01]  /*19960*/  @!P2 IMAD.MOV.U32 R7, RZ, RZ, 0x1 ;  /* 0x00000001ff07a424 */ /* 0x000fe200078e00ff */
[----:B------:R-:W-:Y:S01]  /*19970*/  F2FP.BF16.F32.PACK_AB R54, R54, R104 ;  /* 0x000000683636723e */ /* 0x000fe200000010ff */
[----:B------:R-:W-:Y:S01]  /*19980*/  STS [R5], R40 ;  /* 0x0000002805007388 */ /* 0x000fe20000000800 */
[----:B------:R-:W-:Y:S01]  /*19990*/  F2FP.BF16.F32.PACK_AB R53, R107, R53 ;  /* 0x000000356b35723e */ /* 0x000fe200000010ff */
[----:B------:R-:W2:Y:S01]  /*199a0*/  @P6 LDC R15, c[0x0][0x2e8] ;  /* 0x0000ba00ff0f6b82 */ /* 0x000ea20000000800 */
        /* <DEDUP_REMOVED lines=15> */
[----:B------:R-:W-:Y:S01]  /*19aa0*/  ISETP.NE.AND P4, PT, R140, RZ, PT ;  /* 0x000000ff8c00720c */ /* 0x000fe20003f85270 */
[----:B------:R-:W-:Y:S01]  /*19ab0*/  STS [R21+0x4000], R36 ;  /* 0x0040002415007388 */ /* 0x000fe20000000800 */
[----:B------:R-:W-:Y:S02]  /*19ac0*/  MOV R23, 0x7f800000 ;  /* 0x7f80000000177802 */ /* 0x000fe40000000f00 */
[----:B------:R-:W-:Y:S01]  /*19ad0*/  MOV R22, 0x7f800000 ;  /* 0x7f80000000167802 */ /* 0x000fe20000000f00 */
[----:B------:R-:W-:Y:S01]  /*19ae0*/  STS [R21+0x4400], R35 ;  /* 0x0044002315007388 */ /* 0x000fe20000000800 */
[----:B---3--:R-:W-:-:S03]  /*19af0*/  MOV R18, 0x7f800000 ;  /* 0x7f80000000127802 */ /* 0x008fc60000000f00 */
        /* <DEDUP_REMOVED lines=8> */
[----:B------:R1:W-:Y:S04]  /*19b80*/  STS [R13+0x4000], R26 ;  /* 0x0040001a0d007388 */ /* 0x0003e80000000800 */
[----:B------:R-:W-:Y:S04]  /*19b90*/  STS [R13+0x4400], R25 ;  /* 0x004400190d007388 */ /* 0x000fe80000000800 */
[----:B------:R-:W-:Y:S04]  /*19ba0*/  STS [R0+0x6000], R48 ;  /* 0x0060003000007388 */ /* 0x000fe80000000800 */
[----:B------:R4:W-:Y:S01]  /*19bb0*/  STS [R0+0x6400], R47 ;  /* 0x0064002f00007388 */ /* 0x0009e20000000800 */
[----:B---3--:R-:W-:-:S03]  /*19bc0*/  MOV R20, 0x7f800000 ;  /* 0x7f80000000147802 */ /* 0x008fc60000000f00 */
[----:B------:R-:W-:Y:S04]  /*19bd0*/  STS [R13+0x6000], R58 ;  /* 0x0060003a0d007388 */ /* 0x000fe80000000800 */
[----:B------:R3:W-:Y:S04]  /*19be0*/  STS [R13+0x6400], R57 ;  /* 0x006400390d007388 */ /* 0x0007e80000000800 */
[----:B------:R-:W-:Y:S01]  /*19bf0*/  STS [R3+0x4000], R56 ;  /* 0x0040003803007388 */ /* 0x000fe20000000800 */
[----:B-1----:R-:W1:Y:S03]  /*19c00*/  S2R R26, SR_CTAID.Z ;  /* 0x00000000001a7919 */ /* 0x002e660000002700 */
[----:B------:R-:W-:Y:S04]  /*19c10*/  STS [R3+0x4400], R55 ;  /* 0x0044003703007388 */ /* 0x000fe80000000800 */
[----:B------:R-:W-:Y:S01]  /*19c20*/  STS [R4+0x4000], R52 ;  /* 0x0040003404007388 */ /* 0x000fe20000000800 */
[----:B----4-:R-:W-:Y:S01]  /*19c30*/  @P2 IMAD R0, R9, R8, RZ ;  /* 0x0000000809002224 */ /* 0x010fe200078e02ff */
[----:B------:R-:W-:Y:S01]  /*19c40*/  @!P2 MOV R0, R6 ;  /* 0x000000060000a202 */ /* 0x000fe20000000f00 */
[----:B------:R-:W4:Y:S01]  /*19c50*/  @P0 MUFU.LG2 R9, R133 ;  /* 0x0000008500090308 */ /* 0x000f220000000c00 */
[----:B------:R-:W-:Y:S01]  /*19c60*/  STS [R4+0x4400], R51 ;  /* 0x0044003304007388 */ /* 0x000fe20000000800 */
[----:B------:R-:W2:Y:S01]  /*19c70*/  S2R R17, SR_TID.X ;  /* 0x0000000000117919 */ /* 0x000ea20000002100 */
[----:B---3--:R-:W3:Y:S05]  /*19c80*/  @P4 LDC R13, c[0x0][0x2e8] ;  /* 0x0000ba00ff0d4b82 */ /* 0x008eea0000000800 */
[----:B------:R-:W-:Y:S01]  /*19c90*/  @P6 MUFU.LG2 R8, R138 ;  /* 0x0000008a00086308 */ /* 0x000fe20000000c00 */
[----:B------:R-:W-:Y:S01]  /*19ca0*/  STS [R3+0x6000], R54 ;  /* 0x0060003603007388 */ /* 0x000fe20000000800 */
[----:B------:R-:W-:-:S03]  /*19cb0*/  LOP3.LUT P6, RZ, R141, 0x3, RZ, 0xc0, !PT ;  /* 0x000000038dff7812 */ /* 0x000fc600078cc0ff */
[----:B------:R4:W-:Y:S04]  /*19cc0*/  STS [R3+0x6400], R53 ;  /* 0x0064003503007388 */ /* 0x0009e80000000800 */
[----:B------:R-:W-:Y:S04]  /*19cd0*/  STS [R4+0x6000], R50 ;  /* 0x0060003204007388 */ /* 0x000fe80000000800 */
[----:B------:R1:W-:Y:S04]  /*19ce0*/  STS [R4+0x6400], R49 ;  /* 0x0064003104007388 */ /* 0x0003e80000000800 */
[----:B------:R-:W-:Y:S04]  /*19cf0*/  STS [R2+0x4000], R64 ;  /* 0x0040004002007388 */ /* 0x000fe80000000800 */
[----:B------:R-:W-:Y:S04]  /*19d00*/  STS [R2+0x4400], R63 ;  /* 0x0044003f02007388 */ /* 0x000fe80000000800 */
[----:B------:R-:W-:Y:S04]  /*19d10*/  STS [R5+0x4000], R60 ;  /* 0x0040003c05007388 */ /* 0x000fe80000000800 */
[----:B------:R-:W-:Y:S01]  /*19d20*/  STS [R5+0x4400], R59 ;  /* 0x0044003b05007388 */ /* 0x000fe20000000800 */
[----:B----4-:R-:W-:Y:S01]  /*19d30*/  @P2 MOV R3, 0x1 ;  /* 0x0000000100032802 */ /* 0x010fe20000000f00 */
[----:B------:R-:W-:-:S02]  /*19d40*/  @!P2 IMAD R3, R6, R10, RZ ;  /* 0x0000000a0603a224 */ /* 0x000fc400078e02ff */
[----:B------:R-:W-:Y:S04]  /*19d50*/  STS [R2+0x6000], R62 ;  /* 0x0060003e02007388 */ /* 0x000fe80000000800 */
[----:B------:R4:W-:Y:S01]  /*19d60*/  STS [R2+0x6400], R61 ;  /* 0x0064003d02007388 */ /* 0x0009e20000000800 */
[----:B-1----:R-:W1:Y:S03]  /*19d70*/  @P4 MUFU.LG2 R4, R132 ;  /* 0x0000008400044308 */ /* 0x002e660000000c00 */
[----:B------:R-:W-:Y:S04]  /*19d80*/  STS [R5+0x6000], R65 ;  /* 0x0060004105007388 */ /* 0x000fe80000000800 */
[----:B------:R3:W-:Y:S01]  /*19d90*/  STS [R5+0x6400], R66 ;  /* 0x0064004205007388 */ /* 0x0007e20000000800 */
[----:B------:R-:W-:Y:S01]  /*19da0*/  BAR.SYNC.DEFER_BLOCKING 0x0 ;  /* 0x0000000000007b1d */ /* 0x000fe20000010000 */
[----:B----4-:R-:W-:Y:S01]  /*19db0*/  IMAD R2, R11, R3, RZ ;  /* 0x000000030b027224 */ /* 0x010fe200078e02ff */
[----:B--2---:R-:W-:Y:S01]  /*19dc0*/  SHF.R.S32.HI R11, RZ, 0x1f, R17 ;  /* 0x0000001fff0b7819 */ /* 0x004fe20000011411 */
[----:B------:R-:W-:-:S03]  /*19dd0*/  IMAD R3, R7, UR4, RZ ;  /* 0x0000000407037c24 */ /* 0x000fc6000f8e02ff */
[----:B------:R-:W-:Y:S02]  /*19de0*/  SEL R2, R2, RZ, !P3 ;  /* 0x000000ff02027207 */ /* 0x000fe40005800000 */
[----:B------:R-:W-:Y:S02]  /*19df0*/  SHF.L.U32 R3, R3, 0x7, RZ ;  /* 0x0000000703037819 */ /* 0x000fe400000006ff */
[----:B------:R-:W-:Y:S01]  /*19e00*/  LEA.HI R11, R11, R17, RZ, 0x3 ;  /* 0x000000110b0b7211 */ /* 0x000fe200078f18ff */
[----:B------:R-:W-:Y:S01]  /*19e10*/  IMAD R0, R26, R0, R2 ;  /* 0x000000001a007224 */ /* 0x000fe200078e0202 */
[----:B------:R2:W4:Y:S01]  /*19e20*/  LDS.128 R32, [R113+0x3800] ;  /* 0x0038000071207984 */ /* 0x0005220000000c00 */
[----:B------:R-:W-:Y:S02]  /*19e30*/  SHF.R.S32.HI R6, RZ, 0x1f, R3 ;  /* 0x0000001fff067819 */ /* 0x000fe40000011403 */
[----:B------:R-:W-:Y:S01]  /*19e40*/  SHF.R.S32.HI R10, RZ, 0x3, R11 ;  /* 0x00000003ff0a7819 */ /* 0x000fe2000001140b */
[----:B------:R2:W2:Y:S01]  /*19e50*/  LDS.128 R28, [R113+0x7800] ;  /* 0x00780000711c7984 */ /* 0x0004a20000000c00 */
[--C-:B---3--:R-:W-:Y:S01]  /*19e60*/  IADD3 R5, P2, P1, R3, R68, R0.reuse ;  /* 0x0000004403057210 */ /* 0x108fe2000795e000 */
[----:B------:R-:W-:Y:S01]  /*19e70*/  @P0 FMUL.FTZ R3, R9, 0.69314718246459960938 ;  /* 0x3f31721809030820 */ /* 0x000fe20000410000 */
[----:B------:R-:W-:Y:S01]  /*19e80*/  SHF.R.S32.HI R2, RZ, 0x1f, R0 ;  /* 0x0000001fff027819 */ /* 0x000fe20000011400 */
[----:B------:R-:W-:-:S02]  /*19e90*/  VIADD R0, R10, 0x10 ;  /* 0x000000100a007836 */ /* 0x000fc40000000000 */
[----:B------:R-:W-:Y:S01]  /*19ea0*/  @P0 FFMA.FTZ R23, R136, R12, R3 ;  /* 0x0000000c88170223 */ /* 0x000fe20000010003 */
[----:B------:R-:W-:Y:S01]  /*19eb0*/  IADD3.X R6, R6, R69, R2, P2, P1 ;  /* 0x0000004506067210 */ /* 0x000fe200017e2402 */
[----:B------:R-:W-:Y:S01]  /*19ec0*/  VIADD R2, R10, 0x20 ;  /* 0x000000200a027836 */ /* 0x000fe20000000000 */
[----:B------:R-:W-:Y:S02]  /*19ed0*/  ISETP.NE.AND P1, PT, R140, RZ, PT ;  /* 0x000000ff8c00720c */ /* 0x000fe40003f25270 */
[----:B------:R-:W-:Y:S02]  /*19ee0*/  ISETP.NE.AND P0, PT, R101, RZ, PT ;  /* 0x000000ff6500720c */ /* 0x000fe40003f05270 */
[----:B------:R-:W-:Y:S02]  /*19ef0*/  ISETP.GE.AND P4, PT, R0, UR12, PT ;  /* 0x0000000c00007c0c */ /* 0x000fe4000bf86270 */
[----:B------:R-:W-:Y:S02]  /*19f00*/  IADD3 R0, R10, 0x30, RZ ;  /* 0x000000300a007810 */ /* 0x000fe40007ffe0ff */
[----:B------:R-:W-:-:S02]  /*19f10*/  ISETP.GE.AND P3, PT, R2, UR12, PT ;  /* 0x0000000c02007c0c */ /* 0x000fc4000bf66270 */
[----:B------:R-:W-:Y:S01]  /*19f20*/  ISETP.GE.AND P2, PT, R0, UR12, PT ;  /* 0x0000000c00007c0c */ /* 0x000fe2000bf46270 */
[C---:B------:R-:W-:Y:S01]  /*19f30*/  VIADD R0, R10.reuse, 0x50 ;  /* 0x000000500a007836 */ /* 0x040fe20000000000 */
[----:B------:R-:W-:Y:S01]  /*19f40*/  IADD3 R2, R10, 0x40, RZ ;  /* 0x000000400a027810 */ /* 0x000fe20007ffe0ff */
[----:B-1----:R-:W-:Y:S01]  /*19f50*/  @P1 FMUL.FTZ R4, R4, 0.69314718246459960938 ;  /* 0x3f31721804041820 */ /* 0x002fe20000410000 */
[----:B------:R-:W-:-:S03]  /*19f60*/  LOP3.LUT R3, R11, 0xfffffff8, RZ, 0xc0, !PT ;  /* 0xfffffff80b037812 */ /* 0x000fc600078ec0ff */
[----:B------:R-:W-:Y:S01]  /*19f70*/  @P1 FFMA.FTZ R22, R137, R13, R4 ;  /* 0x0000000d89161223 */ /* 0x000fe20000010004 */
[----:B------:R-:W-:Y:S01]  /*19f80*/  @P0 FMUL.FTZ R4, R8, 0.69314718246459960938 ;  /* 0x3f31721808040820 */ /* 0x000fe20000410000 */
[----:B------:R-:W-:Y:S01]  /*19f90*/  ISETP.GE.AND P1, PT, R2, UR12, PT ;  /* 0x0000000c02007c0c */ /* 0x000fe2000bf26270 */
[----:B------:R-:W-:Y:S02]  /*19fa0*/  @P5 FMUL.FTZ R2, R14, 0.69314718246459960938 ;  /* 0x3f3172180e025820 */ /* 0x000fe40000410000 */
[----:B-----5:R-:W-:Y:S01]  /*19fb0*/  @P0 FFMA.FTZ R20, R135, R15, R4 ;  /* 0x0000000f87140223 */ /* 0x020fe20000010004 */
[----:B------:R-:W-:Y:S01]  /*19fc0*/  ISETP.GE.AND P0, PT, R0, UR12, PT ;  /* 0x0000000c00007c0c */ /* 0x000fe2000bf06270 */
[----:B------:R-:W-:Y:S01]  /*19fd0*/  @P5 FFMA.FTZ R18, R134, R16, R2 ;  /* 0x0000001086125223 */ /* 0x000fe20000010002 */
[----:B------:R-:W-:-:S04]  /*19fe0*/  IADD3 R0, -R3, R17, RZ ;  /* 0x0000001103007210 */ /* 0x000fc80007ffe1ff */
[----:B------:R-:W-:Y:S01]  /*19ff0*/  SHF.L.U32 R17, R0, 0x3, RZ ;  /* 0x0000000300117819 */ /* 0x000fe200000006ff */
[----:B----4-:R-:W-:Y:S06]  /*1a000*/  @P6 BRA `(.L_x_552) ;  /* 0x0000000000c06947 */ /* 0x010fec0003800000 */
[----:B------:R-:W3:Y:S01]  /*1a010*/  LDL.LU R117, [R1+0x50] ;  /* 0x0000500001757983 */ /* 0x000ee20000300800 */
[----:B------:R-:W-:Y:S02]  /*1a020*/  SHF.R.S32.HI R0, RZ, 0x1f, R80 ;  /* 0x0000001fff007819 */ /* 0x000fe40000011450 */
[----:B------:R-:W-:Y:S02]  /*1a030*/  P2R R25, PR, RZ, 0x2 ;  /* 0x00000002ff197803 */ /* 0x000fe40000000000 */
[----:B------:R-:W-:Y:S02]  /*1a040*/  LEA.HI R0, R0, R80, RZ, 0x2 ;  /* 0x0000005000007211 */ /* 0x000fe400078f10ff */
[----:B------:R-:W-:Y:S02]  /*1a050*/  P2R R24, PR, RZ, 0x1 ;  /* 0x00000001ff187803 */ /* 0x000fe40000000000 */
[----:B------:R-:W-:Y:S02]  /*1a060*/  LOP3.LUT R0, R0, 0xffffffc, RZ, 0xc0, !PT ;  /* 0x0ffffffc00007812 */ /* 0x000fe400078ec0ff */
[----:B------:R-:W-:-:S03]  /*1a070*/  P2R R21, PR, RZ, 0x4 ;  /* 0x00000004ff157803 */ /* 0x000fc60000000000 */
[----:B------:R-:W-:-:S04]  /*1a080*/  IMAD.IADD R0, R80, 0x1, -R0 ;  /* 0x0000000150007824 */ /* 0x000fc800078e0a00 */
[----:B---3--:R-:W-:-:S04]  /*1a090*/  IMAD R2, R0, 0x10, R117 ;  /* 0x0000001000027824 */ /* 0x008fc800078e0275 */
        /* <DEDUP_REMOVED lines=39> */
.L_x_552:
[----:B------:R-:W-:Y:S05]  /*1a310*/  BSYNC B0 ;  /* 0x0000000000007941 */ /* 0x000fea0003800000 */
.L_x_551:
[----:B---3--:R-:W-:Y:S01]  /*1a320*/  SHF.R.S32.HI R3, RZ, 0x1f, R17 ;  /* 0x0000001fff037819 */ /* 0x008fe20000011411 */
[----:B------:R-:W-:Y:S01]  /*1a330*/  IMAD.U32 R6, RZ, RZ, UR17 ;  /* 0x00000011ff067e24 */ /* 0x000fe2000f8e00ff */
[----:B------:R-:W-:Y:S01]  /*1a340*/  IADD3 R2, P5, R17, UR8, RZ ;  /* 0x0000000811027c10 */ /* 0x000fe2000ffbe0ff */
[C---:B------:R-:W-:Y:S01]  /*1a350*/  VIADD R0, R10.reuse, 0x60 ;  /* 0x000000600a007836 */ /* 0x040fe20000000000 */
[--C-:B------:R-:W-:Y:S01]  /*1a360*/  SHF.R.S32.HI R11, RZ, 0x1f, R10.reuse ;  /* 0x0000001fff0b7819 */ /* 0x100fe2000001140a */
[----:B------:R1:W3:Y:S01]  /*1a370*/  LDS.128 R12, [R113] ;  /* 0x00000000710c7984 */ /* 0x0002e20000000c00 */
[----:B------:R-:W-:Y:S01]  /*1a380*/  IADD3.X R3, R3, UR6, RZ, P5, !PT ;  /* 0x0000000603037c10 */ /* 0x000fe2000affe4ff */
[----:B------:R-:W-:Y:S01]  /*1a390*/  ULDC.64 UR4, c[0x0][0x2a0] ;  /* 0x0000a80000047ab9 */ /* 0x000fe20000000a00 */
[----:B------:R-:W-:Y:S01]  /*1a3a0*/  ISETP.GE.AND P5, PT, R10, UR12, PT ;  /* 0x0000000c0a007c0c */ /* 0x000fe2000bfa6270 */
[----:B------:R-:W-:Y:S01]  /*1a3b0*/  IMAD.WIDE R6, R6, 0x80, R10 ;  /* 0x0000008006067825 */ /* 0x000fe200078e020a */
[----:B------:R-:W-:Y:S01]  /*1a3c0*/  IADD3 R20, R10, 0x70, RZ ;  /* 0x000000700a147810 */ /* 0x000fe20007ffe0ff */
[----:B------:R-:W-:Y:S01]  /*1a3d0*/  BSSY B0, `(.L_x_553) ;  /* 0x0000014000007945 */ /* 0x000fe20003800000 */
[----:B------:R1:W4:Y:S01]  /*1a3e0*/  LDS.128 R8, [R113+0x4000] ;  /* 0x0040000071087984 */ /* 0x0003220000000c00 */
[----:B------:R-:W-:Y:S01]  /*1a3f0*/  SHF.R.S32.HI R4, RZ, 0x1f, R26 ;  /* 0x0000001fff047819 */ /* 0x000fe2000001141a */
[----:B------:R-:W-:Y:S01]  /*1a400*/  IMAD.WIDE.U32 R18, R26, UR4, R2 ;  /* 0x000000041a127c25 */ /* 0x000fe2000f8e0002 */
[----:B------:R-:W-:-:S03]  /*1a410*/  ISETP.GE.AND P6, PT, R0, UR12, PT ;  /* 0x0000000c00007c0c */ /* 0x000fc6000bfc6270 */
[----:B------:R-:W-:-:S04]  /*1a420*/  IMAD R0, R4, UR4, RZ ;  /* 0x0000000404007c24 */ /* 0x000fc8000f8e02ff */
[----:B------:R-:W-:-:S04]  /*1a430*/  IMAD R0, R26, UR5, R0 ;  /* 0x000000051a007c24 */ /* 0x000fc8000f8e0200 */
        /* <DEDUP_REMOVED lines=12> */
[----:B----4-:R3:W-:Y:S02]  /*1a500*/  STG.E.128 desc[UR20][R4.64+0x80], R8 ;  /* 0x0000800804007986 */ /* 0x0107e4000c101d14 */
.L_x_554:
[----:B------:R-:W-:Y:S05]  /*1a510*/  BSYNC B0 ;  /* 0x0000000000007941 */ /* 0x000fea0003800000 */
.L_x_553:
[----:B---3--:R3:W1:Y:S01]  /*1a520*/  LDS.128 R12, [R113+0x800] ;  /* 0x00080000710c7984 */ /* 0x0086620000000c00 */
[----:B------:R-:W-:Y:S01]  /*1a530*/  BSSY B0, `(.L_x_555) ;  /* 0x0000012000007945 */ /* 0x000fe20003800000 */
[----:B------:R-:W-:Y:S02]  /*1a540*/  ISETP.GE.AND P5, PT, R20, UR12, PT ;  /* 0x0000000c14007c0c */ /* 0x000fe4000bfa6270 */
[----:B----4-:R3:W4:Y:S01]  /*1a550*/  LDS.128 R8, [R113+0x4800] ;  /* 0x0048000071087984 */ /* 0x0107220000000c00 */
        /* <DEDUP_REMOVED lines=14> */
[----:B----4-:R1:W-:Y:S02]  /*1a640*/  STG.E.128 desc[UR20][R4.64+0x80], R8 ;  /* 0x0000800804007986 */ /* 0x0103e4000c101d14 */
.L_x_556:
[----:B------:R-:W-:Y:S05]  /*1a650*/  BSYNC B0 ;  /* 0x0000000000007941 */ /* 0x000fea0003800000 */
.L_x_555:
[----:B-1----:R1:W1:Y:S01]  /*1a660*/  LDS.128 R12, [R113+0x1000] ;  /* 0x00100000710c7984 */ /* 0x0022620000000c00 */
[----:B------:R-:W-:Y:S03]  /*1a670*/  BSSY B0, `(.L_x_557) ;  /* 0x0000011000007945 */ /* 0x000fe60003800000 */
[----:B----4-:R4:W1:Y:S01]  /*1a680*/  LDS.128 R8, [R113+0x5000] ;  /* 0x0050000071087984 */ /* 0x0108620000000c00 */
        /* <DEDUP_REMOVED lines=15> */
.L_x_558:
[----:B------:R-:W-:Y:S05]  /*1a780*/  BSYNC B0 ;  /* 0x0000000000007941 */ /* 0x000fea0003800000 */
.L_x_557:
        /* <DEDUP_REMOVED lines=18> */
.L_x_560:
[----:B------:R-:W-:Y:S05]  /*1a8b0*/  BSYNC B0 ;  /* 0x0000000000007941 */ /* 0x000fea0003800000 */
.L_x_559:
        /* <DEDUP_REMOVED lines=18> */
.L_x_562:
[----:B------:R-:W-:Y:S05]  /*1a9e0*/  BSYNC B0 ;  /* 0x0000000000007941 */ /* 0x000fea0003800000 */
.L_x_561:
        /* <DEDUP_REMOVED lines=18> */
.L_x_564:
[----:B------:R-:W-:Y:S05]  /*1ab10*/  BSYNC B0 ;  /* 0x0000000000007941 */ /* 0x000fea0003800000 */
.L_x_563:
        /* <DEDUP_REMOVED lines=18> */
.L_x_566:
[----:B------:R-:W-:Y:S05]  /*1ac40*/  BSYNC B0 ;  /* 0x0000000000007941 */ /* 0x000fea0003800000 */
.L_x_565:
        /* <DEDUP_REMOVED lines=14> */
[----:B--2---:R-:W-:Y:S01]  /*1ad30*/  STG.E.128 desc[UR20][R2.64+0x80], R28 ;  /* 0x0000801c02007986 */ /* 0x004fe2000c101d14 */
[----:B------:R-:W-:Y:S05]  /*1ad40*/  EXIT ;  /* 0x000000000000794d */ /* 0x000fea0003800000 */
.L_x_567:
        /* <DEDUP_REMOVED lines=11> */
.L_x_2923:


//--------------------- .text._ZN5flash16flash_fwd_kernelI23Flash_fwd_kernel_traitsILi128ELi128ELi64ELi4ELb0ELb0EN7cutlass10bfloat16_tE19Flash_kernel_traitsILi128ELi128ELi64ELi4ES3_EELb0ELb0ELb1ELb0ELb0ELb1ELb1ELb0EEEvNS_16Flash_fwd_paramsE --------------------------
	.section	.text._ZN5flash16flash_fwd_kernelI23Flash_fwd_kernel_traitsILi128ELi128ELi64ELi4ELb0ELb0EN7cutlass10bfloat16_tE19Flash_kernel_traitsILi128ELi128ELi64ELi4ES3_EELb0ELb0ELb1ELb0ELb0ELb1ELb1ELb0EEEvNS_16Flash_fwd_paramsE,"ax",@progbits
	.align	128
        .global         _ZN5flash16flash_fwd_kernelI23Flash_fwd_kernel_traitsILi128ELi128ELi64ELi4ELb0ELb0EN7cutlass10bfloat16_tE19Flash_kernel_traitsILi128ELi128ELi64ELi4ES3_EELb0ELb0ELb1ELb0ELb0ELb1ELb1ELb0EEEvNS_16Flash_fwd_paramsE
        .type           _ZN5flash16flash_fwd_kernelI23Flash_fwd_kernel_traitsILi128ELi128ELi64ELi4ELb0ELb0EN7cutlass10bfloat16_tE19Flash_kernel_traitsILi128ELi128ELi64ELi4ES3_EELb0ELb0ELb1ELb0ELb0ELb1ELb1ELb0EEEvNS_16Flash_fwd_paramsE,@function
        .size           _ZN5flash16flash_fwd_kernelI23Flash_fwd_kernel_traitsILi128ELi128ELi64ELi4ELb0ELb0EN7cutlass10bfloat16_tE19Flash_kernel_traitsILi128ELi128ELi64ELi4ES3_EELb0ELb0ELb1ELb0ELb0ELb1ELb1ELb0EEEvNS_16Flash_fwd_paramsE,(.L_x_2924 - _ZN5flash16flash_fwd_kernelI23Flash_fwd_kernel_traitsILi128ELi128ELi64ELi4ELb0ELb0EN7cutlass10bfloat16_tE19Flash_kernel_traitsILi128ELi128ELi64ELi4ES3_EELb0ELb0ELb1ELb0ELb0ELb1ELb1ELb0EEEvNS_16Flash_fwd_paramsE)
        .other          _ZN5flash16flash_fwd_kernelI23Flash_fwd_kernel_traitsILi128ELi128ELi64ELi4ELb0ELb0EN7cutlass10bfloat16_tE19Flash_kernel_traitsILi128ELi128ELi64ELi4ES3_EELb0ELb0ELb1ELb0ELb0ELb1ELb1ELb0EEEvNS_16Flash_fwd_paramsE,@"STO_CUDA_ENTRY STV_DEFAULT"
_ZN5flash16flash_fwd_kernelI23Flash_fwd_kernel_traitsILi128ELi128ELi64ELi4ELb0ELb0EN7cutlass10bfloat16_tE19Flash_kernel_traitsILi128ELi128ELi64ELi4ES3_EELb0ELb0ELb1ELb0ELb0ELb1ELb1ELb0EEEvNS_16Flash_fwd_paramsE:
.text._ZN5flash16flash_fwd_kernelI23Flash_fwd_kernel_traitsILi128ELi128ELi64ELi4ELb0ELb0EN7cutlass10bfloat16_tE19Flash_kernel_traitsILi128ELi128ELi64ELi4ES3_EELb0ELb0ELb1ELb0ELb0ELb1ELb1ELb0EEEvNS_16Flash_fwd_paramsE:
        /* <DEDUP_REMOVED lines=55> */
.L_x_568:
[----:B------:R-:W-:-:S05]  /*0370*/  ULDC UR5, c[0x0][0x2c8] ;  /* 0x0000b20000057ab9 */ /* 0x000fca0000000800 */
.L_x_569:
        /* <DEDUP_REMOVED lines=131> */
.L_x_572:
[----:B------:R-:W-:Y:S05]  /*0bb0*/  BSYNC B0 ;  /* 0x0000000000007941 */ /* 0x000fea0003800000 */
.L_x_571:
        /* <DEDUP_REMOVED lines=18> */
.L_x_574:
[----:B------:R-:W-:Y:S05]  /*0ce0*/  BSYNC B0 ;  /* 0x0000000000007941 */ /* 0x000fea0003800000 */
.L_x_573:
        /* <DEDUP_REMOVED lines=18> */
.L_x_576:
[----:B------:R-:W-:Y:S05]  /*0e10*/  BSYNC B0 ;  /* 0x0000000000007941 */ /* 0x000fea0003800000 */
.L_x_575:
        /* <DEDUP_REMOVED lines=17> */
.L_x_578:
[----:B------:R-:W-:Y:S05]  /*0f30*/  BSYNC B0 ;  /* 0x0000000000007941 */ /* 0x000fea0003800000 */
.L_x_577:
        /* <DEDUP_REMOVED lines=17> */
.L_x_580:
[----:B------:R-:W-:Y:S05]  /*1050*/  BSYNC B0 ;  /* 0x0000000000007941 */ /* 0x000fea0003800000 */
.L_x_579:
        /* <DEDUP_REMOVED lines=17> */
.L_x_582:
[----:B------:R-:W-:Y:S05]  /*1170*/  BSYNC B0 ;  /* 0x0000000000007941 */ /* 0x000fea0003800000 */
.L_x_581:
        /* <DEDUP_REMOVED lines=16> */
.L_x_584:
[----:B------:R-:W-:Y:S05]  /*1280*/  BSYNC B0 ;  /* 0x0000000000007941 */ /* 0x000fea0003800000 */
.L_x_583:
        /* <DEDUP_REMOVED lines=16> */
.L_x_586:
[----:B------:R-:W-:Y:S05]  /*1390*/  BSYNC B0 ;  /* 0x0000000000007941 */ /* 0x000fea0003800000 */
.L_x_585:
        /* <DEDUP_REMOVED lines=10> */
.L_x_588:
[----:B------:R-:W-:Y:S05]  /*1440*/  BSYNC B0 ;  /* 0x0000000000007941 */ /* 0x000fea0003800000 */
.L_x_587:
        /* <DEDUP_REMOVED lines=15> */
.L_x_590:
[----:B------:R-:W-:Y:S05]  /*1540*/  BSYNC B0 ;  /* 0x0000000000007941 */ /* 0x000fea0003800000 */
.L_x_589:
        /* <DEDUP_REMOVED lines=10> */
.L_x_592:
[----:B------:R-:W-:Y:S05]  /*15f0*/  BSYNC B0 ;  /* 0x0000000000007941 */ /* 0x000fea0003800000 */
.L_x_591:
        /* <DEDUP_REMOVED lines=10> */
.L_x_594:
[----:B------:R-:W-:Y:S05]  /*16a0*/  BSYNC B0 ;  /* 0x0000000000007941 */ /* 0x000fea0003800000 */
.L_x_593:
        /* <DEDUP_REMOVED lines=10> */
.L_x_596:
[----:B------:R-:W-:Y:S05]  /*1750*/  BSYNC B0 ;  /* 0x0000000000007941 */ /* 0x000fea0003800000 */
.L_x_595:
        /* <DEDUP_REMOVED lines=10> */
.L_x_598:
[----:B------:R-:W-:Y:S05]  /*1800*/  BSYNC B0 ;  /* 0x0000000000007941 */ /* 0x000fea0003800000 */
.L_x_597:
        /* <DEDUP_REMOVED lines=10> */
.L_x_600:
[----:B------:R-:W-:Y:S05]  /*18b0*/  BSYNC B0 ;  /* 0x0000000000007941 */ /* 0x000fea0003800000 */
.L_x_599:
        /* <DEDUP_REMOVED lines=10> */
.L_x_570:
[----:B------:R-:W1:Y:S01]  /*1960*/  LDC R15, c[0x0][0x278] ;  /* 0x00009e00ff0f7b82 */ /* 0x000e620000000800 */
[----:B------:R-:W2:Y:S01]  /*1970*/  S2R R4, SR_CTAID.Z ;  /* 0x0000000000047919 */ /* 0x000ea20000002700 */
[----:B------:R-:W-:Y:S01]  /*1980*/  SHF.R.S32.HI R41, RZ, 0x1f, R160 ;  /* 0x0000001fff297819 */ /* 0x000fe200000114a0 */
[----:B------:R-:W-:Y:S02]  /*1990*/  UISETP.NE.AND UP0, UPT, UR16, -0x1, UPT ;  /* 0xffffffff1000788c */ /* 0x000fe4000bf05270 */
[----:B------:R-:W-:Y:S02]  /*19a0*/  UIADD3 UR12, -UR24, UR26, URZ ;  /* 0x0000001a180c7290 */ /* 0x000fe4000fffe13f */
[----:B------:R-:W-:-:S04]  /*19b0*/  UIADD3 UR20, UR21, -0x1, URZ ;  /* 0xffffffff15147890 */ /* 0x000fc8000fffe03f */
[----:B------:R-:W-:-:S03]  /*19c0*/  UIMAD UR14, UR20, -0x40, UR25 ;  /* 0xffffffc0140e78a4 */ /* 0x000fc6000f8e0219 */
        /* <DEDUP_REMOVED lines=17> */
[----:B------:R-:W-:Y:S01]  /*1ae0*/  UISETP.NE.AND UP0, UPT, UR29, -0x1, UPT ;  /* 0xffffffff1d00788c */ /* 0x000fe2000bf05270 */
[----:B------:R-:W-:Y:S01]  /*1af0*/  IMAD.U32 R12, RZ, RZ, UR6 ;  /* 0x00000006ff0c7e24 */ /* 0x000fe2000f8e00ff */
[----:B------:R-:W-:-:S03]  /*1b00*/  UIMAD UR9, UR9, UR6, URZ ;  /* 0x00000006090972a4 */ /* 0x000fc6000f8e023f */
[----:B------:R-:W-:Y:S01]  /*1b10*/  UMOV UR6, 0x400 ;  /* 0x0000040000067882 */ /* 0x000fe20000000000 */
[----:B------:R-:W-:Y:S01]  /*1b20*/  UIMAD UR7, UR4, UR7, UR9 ;  /* 0x00000007040772a4 */ /* 0x000fe2000f8e0209 */
[----:B-1----:R-:W1:Y:S04]  /*1b30*/  MUFU.RCP R2, R2 ;  /* 0x0000000200027308 */ /* 0x002e680000001000 */
        /* <DEDUP_REMOVED lines=58> */
[----:B------:R-:W-:Y:S01]  /*1ee0*/  MOV R32, R0 ;  /* 0x0000000000207202 */ /* 0x000fe20000000f00 */
[----:B------:R-:W-:Y:S01]  /*1ef0*/  @UP0 UMOV UR28, UR10 ;  /* 0x0000000a001c0c82 */ /* 0x000fe20008000000 */
[----:B------:R-:W-:Y:S01]  /*1f00*/  @!P6 MOV R9, 0x400 ;  /* 0x000004000009e802 */ /* 0x000fe20000000f00 */
[----:B------:R-:W-:-:S02]  /*1f10*/  VIADD R0, R6, 0x40 ;  /* 0x0000004006007836 */ /* 0x000fc40000000000 */
        /* <DEDUP_REMOVED lines=34> */
[----:B------:R-:W-:-:S02]  /*2140*/  @!P5 MOV R5, 0x400 ;  /* 0x000004000005d802 */ /* 0x000fc40000000f00 */
[----:B------:R-:W1:Y:S01]  /*2150*/  @!P4 LDC.64 R30, c[0x0][0x210] ;  /* 0x00008400ff1ecb82 */ /* 0x000e620000000a00 */
[----:B---3--:R-:W-:Y:S02]  /*2160*/  @!P4 LEA R21, R24, R21, 0x18 ;  /* 0x000000151815c211 */ /* 0x008fe400078ec0ff */
        /* <DEDUP_REMOVED lines=105> */
[----:B------:R-:W-:Y:S01]  /*2800*/  UIADD3 UR27, UR33, UR11, URZ ;  /* 0x0000000b211b7290 */ /* 0x000fe2000fffe03f */
[----:B------:R-:W-:-:S11]  /*2810*/  UMOV UR28, UR32 ;  /* 0x00000020001c7c82 */ /* 0x000fd60008000000 */
.L_x_601:
        /* <DEDUP_REMOVED lines=13> */
.L_x_602:
[----:B------:R-:W-:Y:S01]  /*28f0*/  IMAD.WIDE.U32 R2, R6, UR8, R28 ;  /* 0x0000000806027c25 */ /* 0x000fe2000f8e001c */
[----:B------:R-:W-:Y:S01]  /*2900*/  @!P1 MOV R13, 0x400 ;  /* 0x00000400000d9802 */ /* 0x000fe20000000f00 */
[----:B------:R-:W-:Y:S01]  /*2910*/  ULDC.64 UR10, c[0x0][0x260] ;  /* 0x00009800000a7ab9 */ /* 0x000fe20000000a00 */
[----:B------:R-:W-:Y:S01]  /*2920*/  @!P3 MOV R10, 0x400 ;  /* 0x00000400000ab802 */ /* 0x000fe20000000f00 */
[----:B------:R-:W-:Y:S01]  /*2930*/  IMAD R0, R7, UR8, RZ ;  /* 0x0000000807007c24 */ /* 0x000fe2000f8e02ff */
[----:B------:R-:W-:Y:S01]  /*2940*/  @!P2 MOV R15, 0x400 ;  /* 0x00000400000fa802 */ /* 0x000fe20000000f00 */
[----:B------:R-:W-:Y:S01]  /*2950*/  USHF.R.S32.HI UR22, URZ, 0x1f, UR20 ;  /* 0x0000001f3f167899 */ /* 0x000fe20008011414 */
        /* <DEDUP_REMOVED lines=12> */
[----:B------:R-:W-:Y:S01]  /*2a20*/  USHF.L.U64.HI UR27, UR8, 0x6, UR9 ;  /* 0x00000006081b7899 */ /* 0x000fe20008010209 */
[----:B------:R-:W-:Y:S01]  /*2a30*/  @!P1 IMAD.MOV.U32 R3, RZ, RZ, R11 ;  /* 0x000000ffff039224 */ /* 0x000fe200078e000b */
[----:B------:R-:W-:Y:S01]  /*2a40*/  @!PT LDS RZ, [RZ] ;  /* 0x00000000fffff984 */ /* 0x000fe20000000800 */
[----:B------:R-:W-:Y:S01]  /*2a50*/  @!PT LDS RZ, [RZ] ;  /* 0x00000000fffff984 */ /* 0x000fe20000000800 */
[----:B------:R-:W-:Y:S01]  /*2a60*/  @!PT LDS RZ, [RZ] ;  /* 0x00000000fffff984 */ /* 0x000fe20000000800 */
[----:B------:R-:W-:Y:S01]  /*2a70*/  @!P3 LDGSTS.E.BYPASS.LTC128B.128 [R10+0x2800], desc[UR18][R8.64] ;  /* 0x02800000080abfae */ /* 0x000fe2000b901d52 */
[----:B------:R-:W-:Y:S01]  /*2a80*/  ISETP.GE.AND P0, PT, R37, UR14, PT ;  /* 0x0000000e25007c0c */ /* 0x000fe2000bf06270 */
[----:B------:R-:W-:Y:S01]  /*2a90*/  IMAD.WIDE.U32 R30, R32, UR10, R14 ;  /* 0x0000000a201e7c25 */ /* 0x000fe2000f8e000e */
[----:B------:R-:W-:Y:S01]  /*2aa0*/  UIMAD.WIDE.U32 UR32, UR8, 0x20, URZ ;  /* 0x00000020082078a5 */ /* 0x000fe2000f8e003f */
[----:B------:R2:W-:Y:S01]  /*2ab0*/  @!P3 LDGSTS.E.BYPASS.LTC128B.128 [R10+0x6800], desc[UR18][R8.64+0x80] ;  /* 0x06800080080abfae */ /* 0x0005e2000b901d52 */
[----:B------:R-:W4:Y:S01]  /*2ac0*/  @!P5 LDC.64 R14, c[0x0][0x218] ;  /* 0x00008600ff0edb82 */ /* 0x000f220000000a00 */
[----:B-1----:R-:W-:Y:S01]  /*2ad0*/  @!P1 IMAD.WIDE.U32 R2, R16, R18, R2 ;  /* 0x0000001210029225 */ /* 0x002fe200078e0002 */
[----:B------:R-:W-:Y:S01]  /*2ae0*/  USHF.L.U32 UR15, UR6, 0x6, URZ ;  /* 0x00000006060f7899 */ /* 0x000fe2000800063f */
[----:B------:R-:W-:Y:S01]  /*2af0*/  @!P2 LDGSTS.E.BYPASS.LTC128B.128 [R0+0x3000], desc[UR18][R4.64] ;  /* 0x030000000400afae */ /* 0x000fe2000b901d52 */
[----:B------:R-:W-:Y:S01]  /*2b00*/  LEA.HI R161, R41, R160, RZ, 0x5 ;  /* 0x000000a029a17211 */ /* 0x000fe200078f28ff */
[----:B------:R-:W-:Y:S01]  /*2b10*/  IMAD.U32 R159, RZ, RZ, UR28 ;  /* 0x0000001cff9f7e24 */ /* 0x000fe2000f8e00ff */
[----:B------:R-:W-:Y:S01]  /*2b20*/  UIADD3 UR23, UR25, -UR23, -UR26 ;  /* 0x8000001719177290 */ /* 0x000fe2000fffe81a */
[----:B------:R1:W-:Y:S01]  /*2b30*/  @!P2 LDGSTS.E.BYPASS.LTC128B.128 [R0+0x7000], desc[UR18][R4.64+0x80] ;  /* 0x070000800400afae */ /* 0x0003e2000b901d52 */
[----:B------:R-:W-:Y:S01]  /*2b40*/  IMAD.MOV.U32 R162, RZ, RZ, R30 ;  /* 0x000000ffffa27224 */ /* 0x000fe200078e001e */
[----:B------:R-:W-:Y:S01]  /*2b50*/  ISETP.GE.AND P2, PT, R38, UR14, PT ;  /* 0x0000000e26007c0c */ /* 0x000fe2000bf46270 */
[----:B------:R-:W-:Y:S01]  /*2b60*/  IMAD R7, R7, UR6, RZ ;  /* 0x0000000607077c24 */ /* 0x000fe2000f8e02ff */
[----:B------:R-:W5:Y:S01]  /*2b70*/  @!P0 S2R R17, SR_CgaCtaId ;  /* 0x0000000000118919 */ /* 0x000f620000008800 */
[----:B------:R-:W-:Y:S01]  /*2b80*/  VOTEU.ALL UP0, P0 ;  /* 0x00000000003f7886 */ /* 0x000fe20000000000 */
[----:B------:R-:W-:Y:S01]  /*2b90*/  SHF.R.S32.HI R158, RZ, 0x5, R161 ;  /* 0x00000005ff9e7819 */ /* 0x000fe200000114a1 */
[----:B------:R-:W-:Y:S01]  /*2ba0*/  IMAD R7, R6, UR7, R7 ;  /* 0x0000000706077c24 */ /* 0x000fe2000f8e0207 */
[----:B------:R5:W-:Y:S01]  /*2bb0*/  STL.64 [R1+0x78], R30 ;  /* 0x0000781e01007387 */ /* 0x000be20000100a00 */
[----:B--2---:R-:W-:Y:S01]  /*2bc0*/  @!P1 IMAD R8, R21, R18, RZ ;  /* 0x0000001215089224 */ /* 0x004fe200078e02ff */
[----:B------:R-:W-:-:S05]  /*2bd0*/  LEA.HI R10, R41, R160, RZ, 0x4 ;  /* 0x000000a0290a7211 */ /* 0x000fca00078f20ff */
[----:B------:R-:W2:Y:S01]  /*2be0*/  @!P2 S2R R18, SR_CgaCtaId ;  /* 0x000000000012a919 */ /* 0x000ea20000008800 */
        /* <DEDUP_REMOVED lines=42> */
[----:B----4-:R-:W-:Y:S02]  /*2e90*/  @!P5 LEA R4, P6, R5, R14, 0x1 ;  /* 0x0000000e0504d211 */ /* 0x010fe400078c08ff */
[----:B------:R-:W-:Y:S02]  /*2ea0*/  @!P0 LEA R17, R17, R9, 0x18 ;  /* 0x0000000911118211 */ /* 0x000fe400078ec0ff */
[----:B------:R-:W-:Y:S01]  /*2eb0*/  @!P5 LEA.HI.X R5, R5, R15, R8, 0x1, P6 ;  /* 0x0000000f0505d211 */ /* 0x000fe200030f0c08 */
[----:B------:R-:W-:Y:S01]  /*2ec0*/  @!P5 IMAD R8, R20, 0x2, R10 ;  /* 0x000000021408d824 */ /* 0x000fe200078e020a */
[----:B------:R-:W-:Y:S01]  /*2ed0*/  LOP3.LUT R9, R21, 0xfffffff8, RZ, 0xc0, !PT ;  /* 0xfffffff815097812 */ /* 0x000fe200078ec0ff */
[----:B------:R-:W3:Y:S01]  /*2ee0*/  @!P0 LDC.64 R14, c[0x0][0x218] ;  /* 0x00008600ff0e8b82 */ /* 0x000ee20000000a00 */
[----:B------:R-:W-:-:S02]  /*2ef0*/  @!P2 MOV R11, 0x400 ;  /* 0x00000400000ba802 */ /* 0x000fc40000000f00 */
[----:B------:R-:W-:Y:S01]  /*2f00*/  @!P5 LDGSTS.E.BYPASS.LTC128B.128 [R8+0x8800], desc[UR18][R4.64] ;  /* 0x088000000408dfae */ /* 0x000fe2000b901d52 */
[----:B------:R-:W-:Y:S01]  /*2f10*/  IMAD.IADD R22, R0, 0x1, -R9 ;  /* 0x0000000100167824 */ /* 0x000fe200078e0a09 */
[----:B------:R-:W-:Y:S01]  /*2f20*/  @!P2 IADD3 R0, P6, R2, UR32, RZ ;  /* 0x000000200200ac10 */ /* 0x000fe2000ffde0ff */
[----:B------:R-:W-:Y:S01]  /*2f30*/  IMAD.SHL.U32 R9, R40, 0x40, RZ ;  /* 0x0000004028097824 */ /* 0x000fe200078e00ff */
[----:B------:R4:W-:Y:S01]  /*2f40*/  @!P5 LDGSTS.E.BYPASS.LTC128B.128 [R8+0xa800], desc[UR18][R4.64+0x80] ;  /* 0x0a8000800408dfae */ /* 0x0009e2000b901d52 */
[----:B--2---:R-:W-:Y:S01]  /*2f50*/  @!P2 LEA R18, R18, R11, 0x18 ;  /* 0x0000000b1212a211 */ /* 0x004fe200078ec0ff */
[C---:B------:R-:W-:Y:S01]  /*2f60*/  IMAD.SHL.U32 R11, R6.reuse, 0x8, RZ ;  /* 0x00000008060b7824 */ /* 0x040fe200078e00ff */
[----:B------:R-:W-:Y:S01]  /*2f70*/  ISETP.GE.AND P5, PT, R6, UR14, PT ;  /* 0x0000000e06007c0c */ /* 0x000fe2000bfa6270 */
[----:B------:R-:W-:Y:S01]  /*2f80*/  @!UP0 UIMAD UR14, UR9, 0x30, URZ ;  /* 0x00000030090e88a4 */ /* 0x000fe2000f8e023f */
[----:B------:R-:W-:Y:S01]  /*2f90*/  LOP3.LUT R9, R9, 0x1c0, RZ, 0xc0, !PT ;  /* 0x000001c009097812 */ /* 0x000fe200078ec0ff */
[----:B------:R-:W-:-:S03]  /*2fa0*/  VOTEU.ALL UP0, P1 ;  /* 0x00000000003f7886 */ /* 0x000fc60000800000 */
[----:B------:R-:W-:Y:S01]  /*2fb0*/  LOP3.LUT R11, R9, 0x8, R11, 0xf8, !PT ;  /* 0x00000008090b7812 */ /* 0x000fe200078ef80b */
[----:B----4-:R-:W-:Y:S01]  /*2fc0*/  IMAD.U32 R8, RZ, RZ, UR10 ;  /* 0x0000000aff087e24 */ /* 0x010fe2000f8e00ff */
[----:B------:R-:W-:Y:S01]  /*2fd0*/  ULDC.64 UR10, c[0x0][0x268] ;  /* 0x00009a00000a7ab9 */ /* 0x000fe20000000a00 */
[----:B------:R-:W-:Y:S01]  /*2fe0*/  IMAD.WIDE.U32 R4, R6, UR6, R28 ;  /* 0x0000000606047c25 */ /* 0x000fe2000f8e001c */
[----:B------:R-:W-:Y:S02]  /*2ff0*/  SHF.R.U32.HI R6, RZ, 0x3, R9 ;  /* 0x00000003ff067819 */ /* 0x000fe40000011609 */
[----:B------:R-:W-:Y:S02]  /*3000*/  @!P2 IADD3.X R10, R3, UR33, R8, P6, !PT ;  /* 0x00000021030aac10 */ /* 0x000fe4000b7fe408 */
[----:B-1----:R-:W-:Y:S01]  /*3010*/  @!P2 LEA R8, P6, R0, R12, 0x1 ;  /* 0x0000000c0008a211 */ /* 0x002fe200078c08ff */
[----:B------:R-:W-:Y:S02]  /*3020*/  @!P2 IMAD R12, R20, 0x2, R18 ;  /* 0x00000002140ca824 */ /* 0x000fe400078e0212 */
[----:B------:R-:W1:Y:S01]  /*3030*/  @!P3 LDC.64 R18, c[0x0][0x220] ;  /* 0x00008800ff12bb82 */ /* 0x000e620000000a00 */
[----:B------:R-:W-:Y:S01]  /*3040*/  @!P2 LEA.HI.X R9, R0, R13, R10, 0x1, P6 ;  /* 0x0000000d0009a211 */ /* 0x000fe200030f0c0a */
[----:B------:R-:W-:Y:S01]  /*3050*/  IMAD.SHL.U32 R10, R16, 0x8, RZ ;  /* 0x00000008100a7824 */ /* 0x000fe200078e00ff */
[----:B------:R-:W-:Y:S01]  /*3060*/  IADD3 R4, P6, R4, UR30, RZ ;  /* 0x0000001e04047c10 */ /* 0x000fe2000ffde0ff */
[----:B------:R-:W-:Y:S01]  /*3070*/  UIMAD.WIDE.U32 UR30, UR6, 0x20, URZ ;  /* 0x00000020061e78a5 */ /* 0x000fe2000f8e003f */
[----:B------:R-:W-:Y:S01]  /*3080*/  @!P0 LEA R13, R20, R17, 0x1 ;  /* 0x00000011140d8211 */ /* 0x000fe200078e08ff */
[----:B------:R-:W-:Y:S01]  /*3090*/  @!P2 LDGSTS.E.BYPASS.LTC128B.128 [R12+0x9000], desc[UR18][R8.64] ;  /* 0x09000000080cafae */ /* 0x000fe2000b901d52 */
[----:B------:R-:W-:Y:S01]  /*30a0*/  IADD3.X R5, R5, UR29, R7, P6, !PT ;  /* 0x0000001d05057c10 */ /* 0x000fe2000b7fe407 */
[----:B------:R-:W-:Y:S01]  /*30b0*/  IMAD.U32 R7, RZ, RZ, UR8 ;  /* 0x00000008ff077e24 */ /* 0x000fe2000f8e00ff */
[----:B------:R-:W-:Y:S01]  /*30c0*/  LOP3.LUT R0, R11, R6, RZ, 0x3c, !PT ;  /* 0x000000060b007212 */ /* 0x000fe200078e3cff */
[----:B------:R2:W-:Y:S01]  /*30d0*/  @!P2 LDGSTS.E.BYPASS.LTC128B.128 [R12+0xb000], desc[UR18][R8.64+0x80] ;  /* 0x0b000080080cafae */ /* 0x0005e2000b901d52 */
[----:B------:R-:W-:-:S02]  /*30e0*/  IMAD.SHL.U32 R6, R22, 0x40, RZ ;  /* 0x0000004016067824 */ /* 0x000fc400078e00ff */
[----:B------:R-:W-:-:S03]  /*30f0*/  @!P0 IMAD.WIDE.U32 R2, R7, 0x30, R2 ;  /* 0x0000003007028825 */ /* 0x000fc600078e0002 */
[----:B------:R-:W-:Y:S01]  /*3100*/  LOP3.LUT R6, R6, 0x1c0, RZ, 0xc0, !PT ;  /* 0x000001c006067812 */ /* 0x000fe200078ec0ff */
[----:B------:R-:W-:Y:S01]  /*3110*/  IMAD.WIDE.U32 R30, R32, UR10, R4 ;  /* 0x0000000a201e7c25 */ /* 0x000fe2000f8e0004 */
[----:B---3--:R-:W-:Y:S02]  /*3120*/  @!P0 LEA R4, P6, R2, R14, 0x1 ;  /* 0x0000000e02048211 */ /* 0x008fe400078c08ff */
        /* <DEDUP_REMOVED lines=8> */
[----:B------:R-:W3:Y:S01]  /*31b0*/  @!P4 LDC.64 R14, c[0x0][0x220] ;  /* 0x00008800ff0ecb82 */ /* 0x000ee20000000a00 */
        /* <DEDUP_REMOVED lines=9> */
[----:B------:R-:W-:Y:S01]  /*3250*/  LOP3.LUT R157, R11, R10, RZ, 0x3c, !PT ;  /* 0x0000000a0b9d7212 */ /* 0x000fe200078e3cff */
[----:B------:R-:W0:Y:S01]  /*3260*/  LDGDEPBAR ;  /* 0x00000000000079af */ /* 0x000e220000000000 */
[----:B------:R-:W-:Y:S01]  /*3270*/  LEA R224, R0, UR4, 0x1 ;  /* 0x0000000400e07c11 */ /* 0x000fe2000f8e08ff */
[----:B------:R-:W-:Y:S01]  /*3280*/  VIADD R3, R3, UR10 ;  /* 0x0000000a03037c36 */ /* 0x000fe20008000000 */
[----:B------:R-:W-:Y:S01]  /*3290*/  USHF.L.U32 UR10, UR7, 0x5, URZ ;  /* 0x00000005070a7899 */ /* 0x000fe2000800063f */
[----:B------:R-:W-:Y:S01]  /*32a0*/  IMAD.U32 R6, RZ, RZ, UR6 ;  /* 0x00000006ff067e24 */ /* 0x000fe2000f8e00ff */
[----:B--2---:R-:W2:Y:S01]  /*32b0*/  @!P5 LDC.64 R8, c[0x0][0x220] ;  /* 0x00008800ff08db82 */ /* 0x004ea20000000a00 */
[----:B------:R-:W-:Y:S01]  /*32c0*/  IMAD.U32 R10, RZ, RZ, UR6 ;  /* 0x00000006ff0a7e24 */ /* 0x000fe2000f8e00ff */
[----:B------:R-:W-:Y:S01]  /*32d0*/  STL.64 [R1+0x50], R30 ;  /* 0x0000501e01007387 */ /* 0x000fe20000100a00 */
[----:B------:R-:W-:Y:S01]  /*32e0*/  IMAD.SHL.U32 R12, R21, 0x40, RZ ;  /* 0x00000040150c7824 */ /* 0x000fe200078e00ff */
[----:B------:R-:W-:Y:S01]  /*32f0*/  MOV R7, UR10 ;  /* 0x0000000a00077c02 */ /* 0x000fe20008000f00 */
[----:B------:R-:W-:Y:S01]  /*3300*/  @!UP0 UIMAD UR10, UR7, 0x30, URZ ;  /* 0x00000030070a88a4 */ /* 0x000fe2000f8e023f */
[----:B------:R-:W-:Y:S01]  /*3310*/  @!P1 IMAD.WIDE.U32 R10, R10, 0x30, R2 ;  /* 0x000000300a0a9825 */ /* 0x000fe200078e0002 */
[----:B------:R-:W-:Y:S01]  /*3320*/  STL.64 [R1+0x48], R26 ;  /* 0x0000481a01007387 */ /* 0x000fe20000100a00 */
[----:B------:R-:W-:Y:S01]  /*3330*/  LOP3.LUT R156, R12, 0xfffffe00, RZ, 0xc0, !PT ;  /* 0xfffffe000c9c7812 */ /* 0x000fe200078ec0ff */
[----:B------:R-:W-:Y:S01]  /*3340*/  ULDC UR22, c[0x0][0x39c] ;  /* 0x0000e70000167ab9 */ /* 0x000fe20000000800 */
[----:B------:R-:W-:Y:S01]  /*3350*/  IMAD.MOV.U32 R0, RZ, RZ, 0x20 ;  /* 0x00000020ff007424 */ /* 0x000fe200078e00ff */
[----:B------:R-:W-:Y:S01]  /*3360*/  UISETP.GT.AND UP0, UPT, UR20, UR13, UPT ;  /* 0x0000000d1400728c */ /* 0x000fe2000bf04270 */
[----:B------:R-:W-:-:S02]  /*3370*/  VIADD R235, R224, 0x8020 ;  /* 0x00008020e0eb7836 */ /* 0x000fc40000000000 */
[----:B----4-:R-:W-:Y:S01]  /*3380*/  IMAD.U32 R4, RZ, RZ, UR6 ;  /* 0x00000006ff047e24 */ /* 0x010fe2000f8e00ff */
[----:B------:R-:W-:-:S04]  /*3390*/  DEPBAR.LE SB0, 0x0 ;  /* 0x000080000000791a */ /* 0x000fc80000000000 */
[----:B------:R-:W-:Y:S01]  /*33a0*/  BAR.SYNC.DEFER_BLOCKING 0x0 ;  /* 0x0000000000007b1d */ /* 0x000fe20000010000 */
[----:B------:R-:W-:Y:S01]  /*33b0*/  IMAD.U32 R5, RZ, RZ, UR7 ;  /* 0x00000007ff057e24 */ /* 0x000fe2000f8e00ff */
[----:B------:R-:W-:Y:S02]  /*33c0*/  @!P4 LEA R4, P0, R4, R2, 0x4 ;  /* 0x000000020404c211 */ /* 0x000fe400078020ff */
[----:B--2---:R-:W-:Y:S02]  /*33d0*/  @!P5 LEA R8, P6, R2, R8, 0x1 ;  /* 0x000000080208d211 */ /* 0x004fe400078c08ff */
[----:B------:R-:W-:Y:S02]  /*33e0*/  @!P4 LEA.HI.X R13, R6, R3, R5, 0x4, P0 ;  /* 0x00000003060dc211 */ /* 0x000fe400000f2405 */
[----:B------:R-:W-:Y:S02]  /*33f0*/  @!P3 IADD3 R5, P0, R2, UR30, RZ ;  /* 0x0000001e0205bc10 */ /* 0x000fe4000ff1e0ff */
[----:B---3--:R-:W-:-:S02]  /*3400*/  @!P4 LEA R6, P2, R4, R14, 0x1 ;  /* 0x0000000e0406c211 */ /* 0x008fc400078408ff */
        /* <DEDUP_REMOVED lines=46> */
[----:B------:R-:W-:Y:S01]  /*36f0*/  LDSM.16.M88.4 R16, [R224+0x8800] ;  /* 0x00880000e010783b */ /* 0x000fe20000000200 */
[----:B------:R-:W-:Y:S02]  /*3700*/  SEL R0, R0, 0xffffffe0, !P2 ;  /* 0xffffffe000007807 */ /* 0x000fe40005000000 */
[----:B------:R-:W-:Y:S01]  /*3710*/  R2P PR, R40, 0x6 ;  /* 0x0000000628007804 */ /* 0x000fe20000000000 */
[----:B-1----:R-:W1:Y:S01]  /*3720*/  LDSM.16.M88.4 R4, [R231+0x2000] ;  /* 0x00200000e704783b */ /* 0x002e620000000200 */
[--C-:B------:R-:W-:Y:S02]  /*3730*/  IMAD R232, R3, 0x2, R231.reuse ;  /* 0x0000000203e87824 */ /* 0x100fe400078e02e7 */
[C---:B------:R-:W-:Y:S01]  /*3740*/  IMAD R234, R0.reuse, 0x2, R231 ;  /* 0x0000000200ea7824 */ /* 0x040fe200078e02e7 */
[----:B------:R-:W3:Y:S01]  /*3750*/  LDSM.16.M88.4 R28, [R224+0x9000] ;  /* 0x00900000e01c783b */ /* 0x000ee20000000200 */
[----:B------:R-:W-:-:S03]  /*3760*/  IMAD R233, R0, 0x2, R232 ;  /* 0x0000000200e97824 */ /* 0x000fc600078e02e8 */
[----:B------:R-:W-:Y:S04]  /*3770*/  LDSM.16.M88.4 R36, [R224+0x9800] ;  /* 0x00980000e024783b */ /* 0x000fe80000000200 */
[----:B------:R-:W-:Y:S01]  /*3780*/  @P1 VIADD R235, R2, 0xffffffe0 ;  /* 0xffffffe002eb1836 */ /* 0x000fe20000000000 */
[----:B------:R-:W-:Y:S01]  /*3790*/  LDSM.16.M88.4 R24, [R232] ;  /* 0x00000000e818783b */ /* 0x000fe20000000200 */
[----:B------:R-:W-:-:S03]  /*37a0*/  IMAD.MOV.U32 R2, RZ, RZ, 0x40 ;  /* 0x00000040ff027424 */ /* 0x000fc600078e00ff */
[----:B--2---:R-:W2:Y:S02]  /*37b0*/  LDSM.16.M88.4 R8, [R231] ;  /* 0x00000000e708783b */ /* 0x004ea40000000200 */
[----:B------:R-:W-:Y:S02]  /*37c0*/  SEL R2, R2, 0xffffffc0, !P2 ;  /* 0xffffffc002027807 */ /* 0x000fe40005000000 */
[----:B------:R-:W4:Y:S03]  /*37d0*/  LDSM.16.M88.4 R32, [R235] ;  /* 0x00000000eb20783b */ /* 0x000f260000000200 */
[----:B------:R-:W-:Y:S01]  /*37e0*/  IMAD.IADD R230, R224, 0x1, R2 ;  /* 0x00000001e0e67824 */ /* 0x000fe200078e0202 */
[----:B------:R-:W-:Y:S01]  /*37f0*/  LDSM.16.M88.4 R20, [R232+0x2000] ;  /* 0x00200000e814783b */ /* 0x000fe20000000200 */
[----:B------:R-:W-:-:S03]  /*3800*/  IMAD.IADD R229, R2, 0x1, R235 ;  /* 0x0000000102e57824 */ /* 0x000fc600078e02eb */
[----:B------:R-:W5:Y:S04]  /*3810*/  LDSM.16.M88.4 R48, [R235+0x800] ;  /* 0x00080000eb30783b */ /* 0x000f680000000200 */
[----:B------:R-:W5:Y:S04]  /*3820*/  LDSM.16.M88.4 R44, [R235+0x1000] ;  /* 0x00100000eb2c783b */ /* 0x000f680000000200 */
[----:B------:R-:W5:Y:S01]  /*3830*/  LDSM.16.M88.4 R40, [R235+0x1800] ;  /* 0x00180000eb28783b */ /* 0x000f620000000200 */
[C---:B-1----:R-:W-:Y:S03]  /*3840*/  HMMA.16816.F32.BF16 R52, R4.reuse, R16, RZ ;  /* 0x000000100434723c */ /* 0x042fe600000418ff */
[----:B------:R-:W-:Y:S04]  /*3850*/  LDSM.16.M88.4 R56, [R230+0x8000] ;  /* 0x00800000e638783b */ /* 0x000fe80000000200 */
[----:B------:R-:W0:Y:S01]  /*3860*/  LDGDEPBAR ;  /* 0x00000000000079af */ /* 0x000e220000000000 */
[C---:B------:R-:W-:Y:S06]  /*3870*/  HMMA.16816.F32.BF16 R64, R4.reuse, R12, RZ ;  /* 0x0000000c0440723c */ /* 0x040fec00000418ff */
[----:B---3--:R-:W-:Y:S06]  /*3880*/  HMMA.16816.F32.BF16 R68, R4, R28, RZ ;  /* 0x0000001c0444723c */ /* 0x008fec00000418ff */
[----:B--2---:R-:W-:Y:S06]  /*3890*/  HMMA.16816.F32.BF16 R60, R8, R12, RZ ;  /* 0x0000000c083c723c */ /* 0x004fec00000418ff */
[----:B------:R-:W-:Y:S06]  /*38a0*/  HMMA.16816.F32.BF16 R104, R4, R18, RZ ;  /* 0x000000120468723c */ /* 0x000fec00000418ff */
[C---:B------:R-:W-:Y:S06]  /*38b0*/  HMMA.16816.F32.BF16 R88, R8.reuse, R16, RZ ;  /* 0x000000100858723c */ /* 0x040fec00000418ff */
[----:B------:R-:W-:Y:S01]  /*38c0*/  HMMA.16816.F32.BF16 R84, R8, R18, RZ ;  /* 0x000000120854723c */ /* 0x000fe200000418ff */
[----:B------:R-:W1:Y:S05]  /*38d0*/  LDSM.16.M88.4 R16, [R234] ;  /* 0x00000000ea10783b */ /* 0x000e6a0000000200 */
[-C--:B------:R-:W-:Y:S06]  /*38e0*/  HMMA.16816.F32.BF16 R112, R4, R14.reuse, RZ ;  /* 0x0000000e0470723c */ /* 0x080fec00000418ff */
[----:B------:R-:W-:Y:S01]  /*38f0*/  HMMA.16816.F32.BF16 R108, R8, R14, RZ ;  /* 0x0000000e086c723c */ /* 0x000fe200000418ff */
[----:B------:R-:W2:Y:S05]  /*3900*/  LDSM.16.M88.4 R12, [R234+0x2000] ;  /* 0x00200000ea0c783b */ /* 0x000eaa0000000200 */
[C---:B------:R-:W-:Y:S06]  /*3910*/  HMMA.16816.F32.BF16 R96, R4.reuse, R36, RZ ;  /* 0x000000240460723c */ /* 0x040fec00000418ff */
[C---:B------:R-:W-:Y:S06]  /*3920*/  HMMA.16816.F32.BF16 R100, R4.reuse, R30, RZ ;  /* 0x0000001e0464723c */ /* 0x040fec00000418ff */
[----:B------:R-:W-:Y:S06]  /*3930*/  HMMA.16816.F32.BF16 R92, R4, R38, RZ ;  /* 0x00000026045c723c */ /* 0x000fec00000418ff */
[----:B----4-:R-:W-:Y:S01]  /*3940*/  HMMA.16816.F32.BF16 R4, R24, R32, R60 ;  /* 0x000000201804723c */ /* 0x010fe2000004183c */
[----:B------:R-:W3:Y:S05]  /*3950*/  LDSM.16.M88.4 R60, [R230+0x9800] ;  /* 0x00980000e63c783b */ /* 0x000eea0000000200 */
[C---:B------:R-:W-:Y:S06]  /*3960*/  HMMA.16816.F32.BF16 R80, R8.reuse, R28, RZ ;  /* 0x0000001c0850723c */ /* 0x040fec00000418ff */
[C---:B------:R-:W-:Y:S06]  /*3970*/  HMMA.16816.F32.BF16 R76, R8.reuse, R30, RZ ;  /* 0x0000001e084c723c */ /* 0x040fec00000418ff */
[C---:B------:R-:W-:Y:S06]  /*3980*/  HMMA.16816.F32.BF16 R72, R8.reuse, R36, RZ ;  /* 0x000000240848723c */ /* 0x040fec00000418ff */
[----:B------:R-:W-:Y:S01]  /*3990*/  HMMA.16816.F32.BF16 R28, R8, R38, RZ ;  /* 0x00000026081c723c */ /* 0x000fe200000418ff */
[----:B------:R-:W4:Y:S04]  /*39a0*/  LDSM.16.M88.4 R8, [R230+0x8800] ;  /* 0x00880000e608783b */ /* 0x000f280000000200 */
[----:B------:R-:W-:Y:S01]  /*39b0*/  LDSM.16.M88.4 R36, [R233] ;  /* 0x00000000e924783b */ /* 0x000fe20000000200 */
[C---:B-----5:R-:W-:Y:S03]  /*39c0*/  HMMA.16816.F32.BF16 R144, R20.reuse, R48, R52 ;  /* 0x000000301490723c */ /* 0x060fe60000041834 */
[----:B------:R-:W5:Y:S03]  /*39d0*/  LDSM.16.M88.4 R52, [R230+0x9000] ;  /* 0x00900000e634783b */ /* 0x000f660000000200 */
[C---:B------:R-:W-:Y:S06]  /*39e0*/  HMMA.16816.F32.BF16 R64, R20.reuse, R32, R64 ;  /* 0x000000201440723c */ /* 0x040fec0000041840 */
[C---:B------:R-:W-:Y:S01]  /*39f0*/  HMMA.16816.F32.BF16 R132, R20.reuse, R44, R68 ;  /* 0x0000002c1484723c */ /* 0x040fe20000041844 */
[----:B------:R-:W5:Y:S05]  /*3a00*/  LDSM.16.M88.4 R68, [R229] ;  /* 0x00000000e544783b */ /* 0x000f6a0000000200 */
[C---:B------:R-:W-:Y:S06]  /*3a10*/  HMMA.16816.F32.BF16 R96, R20.reuse, R40, R96 ;  /* 0x000000281460723c */ /* 0x040fec0000041860 */
        /* <DEDUP_REMOVED lines=8> */
[-C--:B-1----:R-:W-:Y:S01]  /*3aa0*/  HMMA.16816.F32.BF16 R20, R16, R56.reuse, R4 ;  /* 0x000000381014723c */ /* 0x082fe20000041804 */
[----:B------:R-:W1:Y:S05]  /*3ab0*/  LDSM.16.M88.4 R4, [R233+0x2000] ;  /* 0x00200000e904783b */ /* 0x000e6a0000000200 */
[----:B--2---:R-:W-:Y:S01]  /*3ac0*/  HMMA.16816.F32.BF16 R48, R12, R56, R64 ;  /* 0x000000380c30723c */ /* 0x004fe20000041840 */
[----:B------:R-:W2:Y:S05]  /*3ad0*/  LDSM.16.M88.4 R64, [R224+0xa000] ;  /* 0x00a00000e040783b */ /* 0x000eaa0000000200 */
[C---:B------:R-:W-:Y:S01]  /*3ae0*/  HMMA.16816.F32.BF16 R152, R24.reuse, R40, R72 ;  /* 0x000000281898723c */ /* 0x040fe20000041848 */
[----:B------:R-:W-:Y:S05]  /*3af0*/  LDSM.16.M88.4 R72, [R229+0x1800] ;  /* 0x00180000e548783b */ /* 0x000fea0000000200 */
[C---:B------:R-:W-:Y:S01]  /*3b00*/  HMMA.16816.F32.BF16 R112, R24.reuse, R42, R28 ;  /* 0x0000002a1870723c */ /* 0x040fe2000004181c */
[----:B------:R-:W2:Y:S04]  /*3b10*/  LDSM.16.M88.4 R40, [R229+0x800] ;  /* 0x00080000e528783b */ /* 0x000ea80000000200 */
[----:B------:R-:W-:Y:S01]  /*3b20*/  LDSM.16.M88.4 R28, [R231+0x6000] ;  /* 0x00600000e71c783b */ /* 0x000fe20000000200 */
[C---:B------:R-:W-:Y:S06]  /*3b30*/  HMMA.16816.F32.BF16 R148, R24.reuse, R44, R80 ;  /* 0x0000002c1894723c */ /* 0x040fec0000041850 */
[----:B------:R-:W-:Y:S01]  /*3b40*/  HMMA.16816.F32.BF16 R120, R24, R46, R76 ;  /* 0x0000002e1878723c */ /* 0x000fe2000004184c */
[----:B------:R-:W2:Y:S04]  /*3b50*/  LDSM.16.M88.4 R44, [R229+0x1000] ;  /* 0x00100000e52c783b */ /* 0x000ea80000000200 */
[----:B------:R-:W-:Y:S01]  /*3b60*/  LDSM.16.M88.4 R24, [R232+0x4000] ;  /* 0x00400000e818783b */ /* 0x000fe20000000200 */
[C---:B---3--:R-:W-:Y:S06]  /*3b70*/  HMMA.16816.F32.BF16 R76, R12.reuse, R60, R96 ;  /* 0x0000003c0c4c723c */ /* 0x048fec0000041860 */
[C---:B----4-:R-:W-:Y:S06]  /*3b80*/  HMMA.16816.F32.BF16 R92, R12.reuse, R8, R144 ;  /* 0x000000080c5c723c */ /* 0x050fec0000041890 */
[C---:B-----5:R-:W-:Y:S06]  /*3b90*/  HMMA.16816.F32.BF16 R84, R12.reuse, R52, R132 ;  /* 0x000000340c54723c */ /* 0x060fec0000041884 */
[C---:B------:R-:W-:Y:S06]  /*3ba0*/  HMMA.16816.F32.BF16 R96, R12.reuse, R58, R140 ;  /* 0x0000003a0c60723c */ /* 0x040fec000004188c */
[C---:B------:R-:W-:Y:S06]  /*3bb0*/  HMMA.16816.F32.BF16 R88, R12.reuse, R10, R136 ;  /* 0x0000000a0c58723c */ /* 0x040fec0000041888 */
[C---:B------:R-:W-:Y:S06]  /*3bc0*/  HMMA.16816.F32.BF16 R80, R12.reuse, R54, R128 ;  /* 0x000000360c50723c */ /* 0x040fec0000041880 */
[----:B------:R-:W-:Y:S06]  /*3bd0*/  HMMA.16816.F32.BF16 R12, R12, R62, R116 ;  /* 0x0000003e0c0c723c */ /* 0x000fec0000041874 */
[C---:B------:R-:W-:Y:S01]  /*3be0*/  HMMA.16816.F32.BF16 R108, R16.reuse, R58, R104 ;  /* 0x0000003a106c723c */ /* 0x040fe20000041868 */
[----:B------:R-:W3:Y:S05]  /*3bf0*/  LDSM.16.M88.4 R104, [R235+0x2000] ;  /* 0x00200000eb68783b */ /* 0x000eea0000000200 */
[C---:B------:R-:W-:Y:S06]  /*3c00*/  HMMA.16816.F32.BF16 R116, R16.reuse, R8, R124 ;  /* 0x000000081074723c */ /* 0x040fec000004187c */
[----:B------:R-:W-:Y:S06]  /*3c10*/  HMMA.16816.F32.BF16 R56, R16, R10, R100 ;  /* 0x0000000a1038723c */ /* 0x000fec0000041864 */
[----:B------:R-:W-:Y:S01]  /*3c20*/  HMMA.16816.F32.BF16 R8, R36, R68, R20 ;  /* 0x000000442408723c */ /* 0x000fe20000041814 */
[----:B------:R-:W4:Y:S05]  /*3c30*/  LDSM.16.M88.4 R20, [R232+0x6000] ;  /* 0x00600000e814783b */ /* 0x000f2a0000000200 */
[C---:B------:R-:W-:Y:S06]  /*3c40*/  HMMA.16816.F32.BF16 R124, R16.reuse, R60, R152 ;  /* 0x0000003c107c723c */ /* 0x040fec0000041898 */
[C---:B------:R-:W-:Y:S06]  /*3c50*/  HMMA.16816.F32.BF16 R100, R16.reuse, R52, R148 ;  /* 0x000000341064723c */ /* 0x040fec0000041894 */
[C---:B------:R-:W-:Y:S01]  /*3c60*/  HMMA.16816.F32.BF16 R120, R16.reuse, R54, R120 ;  /* 0x000000361078723c */ /* 0x040fe20000041878 */
[----:B------:R-:W-:Y:S05]  /*3c70*/  LDSM.16.M88.4 R52, [R224+0xb000] ;  /* 0x00b00000e034783b */ /* 0x000fea0000000200 */
[----:B------:R-:W-:Y:S06]  /*3c80*/  HMMA.16816.F32.BF16 R60, R16, R62, R112 ;  /* 0x0000003e103c723c */ /* 0x000fec0000041870 */
[----:B-1----:R-:W-:Y:S01]  /*3c90*/  HMMA.16816.F32.BF16 R16, R4, R68, R48 ;  /* 0x000000440410723c */ /* 0x002fe20000041830 */
[----:B------:R-:W-:Y:S05]  /*3ca0*/  LDSM.16.M88.4 R48, [R224+0xb800] ;  /* 0x00b80000e030783b */ /* 0x000fea0000000200 */
[----:B--2---:R-:W-:Y:S06]  /*3cb0*/  HMMA.16816.F32.BF16 R8, R32, R64, R8 ;  /* 0x000000402008723c */ /* 0x004fec0000041808 */
[C---:B------:R-:W-:Y:S06]  /*3cc0*/  HMMA.16816.F32.BF16 R136, R4.reuse, R42, R88 ;  /* 0x0000002a0488723c */ /* 0x040fec0000041858 */
[C---:B------:R-:W-:Y:S01]  /*3cd0*/  HMMA.16816.F32.BF16 R144, R4.reuse, R72, R76 ;  /* 0x000000480490723c */ /* 0x040fe2000004184c */
[----:B------:R-:W-:Y:S05]  /*3ce0*/  LDSM.16.M88.4 R76, [R230+0xa000] ;  /* 0x00a00000e64c783b */ /* 0x000fea0000000200 */
[C---:B------:R-:W-:Y:S01]  /*3cf0*/  HMMA.16816.F32.BF16 R88, R4.reuse, R74, R12 ;  /* 0x0000004a0458723c */ /* 0x040fe2000004180c */
[----:B------:R-:W1:Y:S05]  /*3d00*/  LDSM.16.M88.4 R12, [R234+0x4000] ;  /* 0x00400000ea0c783b */ /* 0x000e6a0000000200 */
[-C--:B------:R-:W-:Y:S06]  /*3d10*/  HMMA.16816.F32.BF16 R128, R4, R70.reuse, R96 ;  /* 0x000000460480723c */ /* 0x080fec0000041860 */
[----:B------:R-:W-:Y:S06]  /*3d20*/  HMMA.16816.F32.BF16 R68, R36, R70, R108 ;  /* 0x000000462444723c */ /* 0x000fec000004186c */
[C---:B------:R-:W-:Y:S01]  /*3d30*/  HMMA.16816.F32.BF16 R152, R4.reuse, R40, R92 ;  /* 0x000000280498723c */ /* 0x040fe2000004185c */
[----:B------:R-:W-:Y:S05]  /*3d40*/  LDSM.16.M88.4 R92, [R229+0x2000] ;  /* 0x00200000e55c783b */ /* 0x000fea0000000200 */
[C---:B------:R-:W-:Y:S06]  /*3d50*/  HMMA.16816.F32.BF16 R132, R4.reuse, R44, R84 ;  /* 0x0000002c0484723c */ /* 0x040fec0000041854 */
[----:B------:R-:W-:Y:S06]  /*3d60*/  HMMA.16816.F32.BF16 R148, R4, R46, R80 ;  /* 0x0000002e0494723c */ /* 0x000fec0000041850 */
[----:B------:R-:W-:Y:S01]  /*3d70*/  HMMA.16816.F32.BF16 R4, R28, R64, R16 ;  /* 0x000000401c04723c */ /* 0x000fe20000041810 */
[----:B------:R-:W-:Y:S05]  /*3d80*/  LDSM.16.M88.4 R16, [R233+0x4000] ;  /* 0x00400000e910783b */ /* 0x000fea0000000200 */
[----:B------:R-:W-:Y:S01]  /*3d90*/  HMMA.16816.F32.BF16 R112, R36, R42, R56 ;  /* 0x0000002a2470723c */ /* 0x000fe20000041838 */
[----:B------:R-:W2:Y:S05]  /*3da0*/  LDSM.16.M88.4 R56, [R224+0xa800] ;  /* 0x00a80000e038783b */ /* 0x000eaa0000000200 */
[----:B---3--:R-:W-:Y:S01]  /*3db0*/  HMMA.16816.F32.BF16 R80, R24, R104, R8 ;  /* 0x000000681850723c */ /* 0x008fe20000041808 */
[----:B------:R-:W3:Y:S05]  /*3dc0*/  LDSM.16.M88.4 R8, [R234+0x6000] ;  /* 0x00600000ea08783b */ /* 0x000eea0000000200 */
[----:B------:R-:W-:Y:S01]  /*3dd0*/  HMMA.16816.F32.BF16 R108, R36, R40, R116 ;  /* 0x00000028246c723c */ /* 0x000fe20000041874 */
[----:B------:R-:W-:Y:S05]  /*3de0*/  LDSM.16.M88.4 R40, [R235+0x3000] ;  /* 0x00300000eb28783b */ /* 0x000fea0000000200 */
[----:B------:R-:W-:Y:S06]  /*3df0*/  HMMA.16816.F32.BF16 R68, R32, R66, R68 ;  /* 0x000000422044723c */ /* 0x000fec0000041844 */
[----:B------:R-:W-:Y:S06]  /*3e00*/  HMMA.16816.F32.BF16 R140, R36, R74, R60 ;  /* 0x0000004a248c723c */ /* 0x000fec000004183c */
[----:B----4-:R-:W-:Y:S01]  /*3e10*/  HMMA.16816.F32.BF16 R60, R20, R104, R4 ;  /* 0x00000068143c723c */ /* 0x010fe20000041804 */
[----:B------:R-:W4:Y:S05]  /*3e20*/  LDSM.16.M88.4 R4, [R233+0x6000] ;  /* 0x00600000e904783b */ /* 0x000f2a0000000200 */
[C---:B------:R-:W-:Y:S06]  /*3e30*/  HMMA.16816.F32.BF16 R84, R36.reuse, R44, R100 ;  /* 0x0000002c2454723c */ /* 0x040fec0000041864 */
[----:B------:R-:W-:Y:S06]  /*3e40*/  HMMA.16816.F32.BF16 R100, R36, R72, R124 ;  /* 0x000000482464723c */ /* 0x000fec000004187c */
[----:B-1----:R-:W-:Y:S06]  /*3e50*/  HMMA.16816.F32.BF16 R72, R12, R76, R80 ;  /* 0x0000004c0c48723c */ /* 0x002fec0000041850 */
[----:B------:R-:W-:Y:S01]  /*3e60*/  HMMA.16816.F32.BF16 R96, R36, R46, R120 ;  /* 0x0000002e2460723c */ /* 0x000fe20000041878 */
[----:B------:R-:W1:Y:S04]  /*3e70*/  LDSM.16.M88.4 R44, [R235+0x2800] ;  /* 0x00280000eb2c783b */ /* 0x000e680000000200 */
[----:B------:R-:W5:Y:S01]  /*3e80*/  LDSM.16.M88.4 R36, [R235+0x3800] ;  /* 0x00380000eb24783b */ /* 0x000f620000000200 */
[C---:B------:R-:W-:Y:S06]  /*3e90*/  HMMA.16816.F32.BF16 R64, R28.reuse, R66, R128 ;  /* 0x000000421c40723c */ /* 0x040fec0000041880 */
[C---:B--2---:R-:W-:Y:S06]  /*3ea0*/  HMMA.16816.F32.BF16 R120, R28.reuse, R56, R152 ;  /* 0x000000381c78723c */ /* 0x044fec0000041898 */
[----:B------:R-:W-:Y:S06]  /*3eb0*/  HMMA.16816.F32.BF16 R136, R28, R58, R136 ;  /* 0x0000003a1c88723c */ /* 0x000fec0000041888 */
[C---:B------:R-:W-:Y:S06]  /*3ec0*/  HMMA.16816.F32.BF16 R108, R32.reuse, R56, R108 ;  /* 0x00000038206c723c */ /* 0x040fec000004186c */
[----:B------:R-:W-:Y:S06]  /*3ed0*/  HMMA.16816.F32.BF16 R112, R32, R58, R112 ;  /* 0x0000003a2070723c */ /* 0x000fec0000041870 */
[----:B------:R-:W-:Y:S06]  /*3ee0*/  HMMA.16816.F32.BF16 R56, R24, R106, R68 ;  /* 0x0000006a1838723c */ /* 0x000fec0000041844 */
[C---:B------:R-:W-:Y:S06]  /*3ef0*/  HMMA.16816.F32.BF16 R132, R28.reuse, R52, R132 ;  /* 0x000000341c84723c */ /* 0x040fec0000041884 */
[C---:B------:R-:W-:Y:S06]  /*3f00*/  HMMA.16816.F32.BF16 R128, R28.reuse, R54, R148 ;  /* 0x000000361c80723c */ /* 0x040fec0000041894 */
[C---:B------:R-:W-:Y:S06]  /*3f10*/  HMMA.16816.F32.BF16 R124, R28.reuse, R48, R144 ;  /* 0x000000301c7c723c */ /* 0x040fec0000041890 */
[----:B------:R-:W-:Y:S06]  /*3f20*/  HMMA.16816.F32.BF16 R116, R28, R50, R88 ;  /* 0x000000321c74723c */ /* 0x000fec0000041858 */
[----:B---3--:R-:W-:Y:S06]  /*3f30*/  HMMA.16816.F32.BF16 R28, R8, R76, R60 ;  /* 0x0000004c081c723c */ /* 0x008fec000004183c */
[----:B------:R-:W-:Y:S06]  /*3f40*/  HMMA.16816.F32.BF16 R68, R16, R92, R72 ;  /* 0x0000005c1044723c */ /* 0x000fec0000041848 */
[C---:B------:R-:W-:Y:S06]  /*3f50*/  HMMA.16816.F32.BF16 R88, R32.reuse, R52, R84 ;  /* 0x000000342058723c */ /* 0x040fec0000041854 */
[C---:B------:R-:W-:Y:S01]  /*3f60*/  HMMA.16816.F32.BF16 R84, R32.reuse, R54, R96 ;  /* 0x000000362054723c */ /* 0x040fe20000041860 */
[----:B------:R-:W2:Y:S05]  /*3f70*/  LDSM.16.M88.4 R52, [R230+0xa800] ;  /* 0x00a80000e634783b */ /* 0x000eaa0000000200 */
[C---:B------:R-:W-:Y:S06]  /*3f80*/  HMMA.16816.F32.BF16 R80, R32.reuse, R48, R100 ;  /* 0x000000302050723c */ /* 0x040fec0000041864 */
[----:B------:R-:W-:Y:S01]  /*3f90*/  HMMA.16816.F32.BF16 R48, R32, R50, R140 ;  /* 0x000000322030723c */ /* 0x000fe2000004188c */
[----:B------:R-:W-:-:S05]  /*3fa0*/  FMUL.FTZ R2, R68, UR22 ;  /* 0x0000001644027c20 */ /* 0x000fca0008410000 */
[----:B------:R-:W-:Y:S01]  /*3fb0*/  HMMA.16816.F32.BF16 R64, R20, R106, R64 ;  /* 0x0000006a1440723c */ /* 0x000fe20000041840 */
[----:B------:R3:W-:Y:S05]  /*3fc0*/  MUFU.TANH R107, R2 ;  /* 0x00000002006b7308 */ /* 0x0007ea0000002400 */
[----:B------:R-:W-:Y:S06]  /*3fd0*/  HMMA.16816.F32.BF16 R32, R12, R78, R56 ;  /* 0x0000004e0c20723c */ /* 0x000fec0000041838 */
[----:B----4-:R-:W-:Y:S01]  /*3fe0*/  HMMA.16816.F32.BF16 R72, R4, R92, R28 ;  /* 0x0000005c0448723c */ /* 0x010fe2000004181c */
[----:B------:R-:W-:Y:S01]  /*3ff0*/  LDSM.16.M88.4 R28, [R230+0xb800] ;  /* 0x00b80000e61c783b */ /* 0x000fe20000000200 */
[----:B---3--:R-:W-:-:S04]  /*4000*/  FMUL.FTZ R2, R69, UR22 ;  /* 0x0000001645027c20 */ /* 0x008fc80008410000 */
[C---:B-1----:R-:W-:Y:S01]  /*4010*/  HMMA.16816.F32.BF16 R60, R24.reuse, R44, R108 ;  /* 0x0000002c183c723c */ /* 0x042fe2000004186c */
[----:B------:R1:W-:Y:S05]  /*4020*/  MUFU.TANH R109, R2 ;  /* 0x00000002006d7308 */ /* 0x0003ea0000002400 */
[----:B------:R-:W-:Y:S06]  /*4030*/  HMMA.16816.F32.BF16 R100, R24, R42, R84 ;  /* 0x0000002a1864723c */ /* 0x000fec0000041854 */
[C---:B-----5:R-:W-:Y:S06]  /*4040*/  HMMA.16816.F32.BF16 R124, R20.reuse, R36, R124 ;  /* 0x00000024147c723c */ /* 0x060fec000004187c */
[----:B------:R-:W-:Y:S01]  /*4050*/  HMMA.16816.F32.BF16 R116, R20, R38, R116 ;  /* 0x000000261474723c */ /* 0x000fe20000041874 */
[----:B-1----:R-:W-:-:S05]  /*4060*/  FMUL.FTZ R2, R70, UR22 ;  /* 0x0000001646027c20 */ /* 0x002fca0008410000 */
[C---:B------:R-:W-:Y:S01]  /*4070*/  HMMA.16816.F32.BF16 R80, R24.reuse, R36, R80 ;  /* 0x000000241850723c */ /* 0x040fe20000041850 */
[----:B------:R1:W3:Y:S05]  /*4080*/  MUFU.TANH R164, R2 ;  /* 0x0000000200a47308 */ /* 0x0002ea0000002400 */
[----:B------:R-:W-:Y:S06]  /*4090*/  HMMA.16816.F32.BF16 R84, R24, R38, R48 ;  /* 0x000000261854723c */ /* 0x000fec0000041830 */
[----:B------:R-:W-:Y:S06]  /*40a0*/  HMMA.16816.F32.BF16 R36, R8, R78, R64 ;  /* 0x0000004e0824723c */ /* 0x000fec0000041840 */
[----:B------:R-:W-:Y:S01]  /*40b0*/  HMMA.16816.F32.BF16 R112, R24, R46, R112 ;  /* 0x0000002e1870723c */ /* 0x000fe20000041870 */
[----:B-1----:R-:W-:-:S04]  /*40c0*/  FMUL.FTZ R2, R71, UR22 ;  /* 0x0000001647027c20 */ /* 0x002fc80008410000 */
[----:B------:R1:W-:Y:S01]  /*40d0*/  MUFU.TANH R108, R2 ;  /* 0x00000002006c7308 */ /* 0x0003e20000002400 */
[----:B------:R-:W-:Y:S01]  /*40e0*/  HMMA.16816.F32.BF16 R88, R24, R40, R88 ;  /* 0x000000281858723c */ /* 0x000fe20000041858 */
[----:B------:R-:W4:Y:S05]  /*40f0*/  LDSM.16.M88.4 R24, [R229+0x2800] ;  /* 0x00280000e518783b */ /* 0x000f2a0000000200 */
[----:B------:R-:W-:Y:S06]  /*4100*/  HMMA.16816.F32.BF16 R32, R16, R94, R32 ;  /* 0x0000005e1020723c */ /* 0x000fec0000041820 */
[----:B------:R-:W-:Y:S01]  /*4110*/  HMMA.16816.F32.BF16 R96, R20, R44, R120 ;  /* 0x0000002c1460723c */ /* 0x000fe20000041878 */
[----:B-1----:R-:W-:-:S05]  /*4120*/  FMUL.FTZ R2, R72, UR22 ;  /* 0x0000001648027c20 */ /* 0x002fca0008410000 */
[----:B------:R-:W-:Y:S01]  /*4130*/  HMMA.16816.F32.BF16 R136, R20, R46, R136 ;  /* 0x0000002e1488723c */ /* 0x000fe20000041888 */
[----:B------:R1:W-:Y:S05]  /*4140*/  MUFU.TANH R106, R2 ;  /* 0x00000002006a7308 */ /* 0x0003ea0000002400 */
[----:B--2---:R-:W-:Y:S06]  /*4150*/  HMMA.16816.F32.BF16 R44, R12, R52, R60 ;  /* 0x000000340c2c723c */ /* 0x004fec000004183c */
[C---:B------:R-:W-:Y:S06]  /*4160*/  HMMA.16816.F32.BF16 R132, R20.reuse, R40, R132 ;  /* 0x000000281484723c */ /* 0x040fec0000041884 */
[----:B------:R-:W-:Y:S01]  /*4170*/  HMMA.16816.F32.BF16 R128, R20, R42, R128 ;  /* 0x0000002a1480723c */ /* 0x000fe20000041880 */
[----:B-1----:R-:W-:Y:S01]  /*4180*/  FMUL.FTZ R2, R73, UR22 ;  /* 0x0000001649027c20 */ /* 0x002fe20008410000 */
[----:B------:R-:W1:Y:S03]  /*4190*/  LDSM.16.M88.4 R20, [R230+0xb000] ;  /* 0x00b00000e614783b */ /* 0x000e660000000200 */
[----:B------:R2:W-:Y:S01]  /*41a0*/  MUFU.TANH R105, R2 ;  /* 0x0000000200697308 */ /* 0x0005e20000002400 */
[----:B------:R-:W-:Y:S06]  /*41b0*/  HMMA.16816.F32.BF16 R40, R4, R94, R36 ;  /* 0x0000005e0428723c */ /* 0x000fec0000041824 */
[----:B------:R-:W-:Y:S06]  /*41c0*/  HMMA.16816.F32.BF16 R48, R8, R52, R96 ;  /* 0x000000340830723c */ /* 0x000fec0000041860 */
[----:B----4-:R-:W-:Y:S01]  /*41d0*/  HMMA.16816.F32.BF16 R36, R16, R24, R44 ;  /* 0x000000181024723c */ /* 0x010fe2000004182c */
[----:B--2---:R-:W-:-:S05]  /*41e0*/  FMUL.FTZ R2, R74, UR22 ;  /* 0x000000164a027c20 */ /* 0x004fca0008410000 */
[C---:B------:R-:W-:Y:S01]  /*41f0*/  HMMA.16816.F32.BF16 R56, R8.reuse, R54, R136 ;  /* 0x000000360838723c */ /* 0x040fe20000041888 */
[----:B------:R2:W4:Y:S05]  /*4200*/  MUFU.TANH R104, R2 ;  /* 0x0000000200687308 */ /* 0x00052a0000002400 */
[-C--:B------:R-:W-:Y:S06]  /*4210*/  HMMA.16816.F32.BF16 R64, R8, R30.reuse, R116 ;  /* 0x0000001e0840723c */ /* 0x080fec0000041874 */
[----:B------:R-:W-:Y:S06]  /*4220*/  HMMA.16816.F32.BF16 R76, R12, R30, R84 ;  /* 0x0000001e0c4c723c */ /* 0x000fec0000041854 */
[----:B-1----:R-:W-:Y:S01]  /*4230*/  HMMA.16816.F32.BF16 R60, R8, R20, R132 ;  /* 0x00000014083c723c */ /* 0x002fe20000041884 */
[----:B--2---:R-:W-:-:S04]  /*4240*/  FMUL.FTZ R2, R75, UR22 ;  /* 0x000000164b027c20 */ /* 0x004fc80008410000 */
[----:B------:R1:W-:Y:S01]  /*4250*/  MUFU.TANH R110, R2 ;  /* 0x00000002006e7308 */ /* 0x0003e20000002400 */
[----:B------:R-:W-:Y:S06]  /*4260*/  HMMA.16816.F32.BF16 R68, R8, R22, R128 ;  /* 0x000000160844723c */ /* 0x000fec0000041880 */
[----:B------:R-:W-:Y:S06]  /*4270*/  HMMA.16816.F32.BF16 R44, R12, R20, R88 ;  /* 0x000000140c2c723c */ /* 0x000fec0000041858 */
[----:B------:R-:W-:Y:S01]  /*4280*/  HMMA.16816.F32.BF16 R72, R8, R28, R124 ;  /* 0x0000001c0848723c */ /* 0x000fe2000004187c */
[----:B------:R-:W2:Y:S01]  /*4290*/  LDSM.16.M88.4 R8, [R229+0x3000] ;  /* 0x00300000e508783b */ /* 0x000ea20000000200 */
[----:B-1----:R-:W-:-:S04]  /*42a0*/  FMUL.FTZ R2, R32, UR22 ;  /* 0x0000001620027c20 */ /* 0x002fc80008410000 */
[----:B------:R-:W-:Y:S01]  /*42b0*/  HMMA.16816.F32.BF16 R56, R4, R26, R56 ;  /* 0x0000001a0438723c */ /* 0x000fe20000041838 */
[----:B------:R1:W-:Y:S05]  /*42c0*/  MUFU.TANH R94, R2 ;  /* 0x00000002005e7308 */ /* 0x0003ea0000002400 */
[----:B------:R-:W-:Y:S01]  /*42d0*/  HMMA.16816.F32.BF16 R80, R12, R28, R80 ;  /* 0x0000001c0c50723c */ /* 0x000fe20000041850 */
[----:B-1----:R-:W-:-:S04]  /*42e0*/  FMUL.FTZ R2, R33, UR22 ;  /* 0x0000001621027c20 */ /* 0x002fc80008410000 */
[----:B------:R1:W-:Y:S02]  /*42f0*/  MUFU.TANH R93, R2 ;  /* 0x00000002005d7308 */ /* 0x0003e40000002400 */
[----:B-1----:R-:W-:-:S06]  /*4300*/  FMUL.FTZ R2, R34, UR22 ;  /* 0x0000001622027c20 */ /* 0x002fcc0008410000 */
[----:B------:R1:W-:Y:S02]  /*4310*/  MUFU.TANH R99, R2 ;  /* 0x0000000200637308 */ /* 0x0003e40000002400 */
[----:B-1----:R-:W-:Y:S02]  /*4320*/  FMUL.FTZ R2, R35, UR22 ;  /* 0x0000001623027c20 */ /* 0x002fe40008410000 */
[C---:B------:R-:W-:Y:S04]  /*4330*/  HMMA.16816.F32.BF16 R32, R12.reuse, R54, R112 ;  /* 0x000000360c20723c */ /* 0x040fe80000041870 */
[----:B------:R1:W-:Y:S02]  /*4340*/  MUFU.TANH R98, R2 ;  /* 0x0000000200627308 */ /* 0x0003e40000002400 */
[----:B------:R-:W-:Y:S06]  /*4350*/  HMMA.16816.F32.BF16 R52, R12, R22, R100 ;  /* 0x000000160c34723c */ /* 0x000fec0000041864 */
[C---:B------:R-:W-:Y:S06]  /*4360*/  HMMA.16816.F32.BF16 R20, R4.reuse, R24, R48 ;  /* 0x000000180414723c */ /* 0x040fec0000041830 */
[----:B--2---:R-:W-:Y:S01]  /*4370*/  HMMA.16816.F32.BF16 R48, R4, R8, R60 ;  /* 0x000000080430723c */ /* 0x004fe2000004183c */
[----:B-1----:R-:W-:-:S04]  /*4380*/  FMUL.FTZ R2, R40, UR22 ;  /* 0x0000001628027c20 */ /* 0x002fc80008410000 */
[----:B------:R1:W2:Y:S01]  /*4390*/  MUFU.TANH R97, R2 ;  /* 0x0000000200617308 */ /* 0x0002a20000002400 */
[----:B------:R-:W-:Y:S06]  /*43a0*/  HMMA.16816.F32.BF16 R24, R16, R26, R32 ;  /* 0x0000001a1018723c */ /* 0x000fec0000041820 */
[-C--:B------:R-:W-:Y:S06]  /*43b0*/  HMMA.16816.F32.BF16 R60, R4, R10.reuse, R68 ;  /* 0x0000000a043c723c */ /* 0x080fec0000041844 */
[----:B------:R-:W-:Y:S01]  /*43c0*/  FMUL.FTZ R12, R23, UR22 ;  /* 0x00000016170c7c20 */ /* 0x000fe20008410000 */
[----:B------:R-:W-:Y:S01]  /*43d0*/  HMMA.16816.F32.BF16 R52, R16, R10, R52 ;  /* 0x0000000a1034723c */ /* 0x000fe20000041834 */
[----:B-1----:R-:W-:-:S04]  /*43e0*/  FMUL.FTZ R2, R41, UR22 ;  /* 0x0000001629027c20 */ /* 0x002fc80008410000 */
[----:B------:R1:W-:Y:S02]  /*43f0*/  MUFU.TANH R95, R2 ;  /* 0x00000002005f7308 */ /* 0x0003e40000002400 */
[----:B------:R-:W-:-:S06]  /*4400*/  FMUL.FTZ R11, R56, UR22 ;  /* 0x00000016380b7c20 */ /* 0x000fcc0008410000 */
[----:B------:R-:W-:Y:S01]  /*4410*/  MUFU.TANH R34, R11 ;  /* 0x0000000b00227308 */ /* 0x000fe20000002400 */
[----:B-1----:R-:W-:-:S07]  /*4420*/  FMUL.FTZ R2, R42, UR22 ;  /* 0x000000162a027c20 */ /* 0x002fce0008410000 */
[----:B------:R1:W5:Y:S02]  /*4430*/  MUFU.TANH R92, R2 ;  /* 0x00000002005c7308 */ /* 0x0003640000002400 */
[----:B-1----:R-:W-:Y:S02]  /*4440*/  FMUL.FTZ R2, R43, UR22 ;  /* 0x000000162b027c20 */ /* 0x002fe40008410000 */
[----:B------:R-:W1:Y:S01]  /*4450*/  LDSM.16.M88.4 R40, [R229+0x3800] ;  /* 0x00380000e528783b */ /* 0x000e620000000200 */
[----:B------:R-:W-:-:S04]  /*4460*/  DEPBAR.LE SB0, 0x0 ;  /* 0x000080000000791a */ /* 0x000fc80000000000 */
[----:B------:R3:W1:Y:S02]  /*4470*/  MUFU.TANH R88, R2 ;  /* 0x0000000200587308 */ /* 0x0006640000002400 */
[----:B---3--:R-:W-:-:S06]  /*4480*/  FMUL.FTZ R2, R36, UR22 ;  /* 0x0000001624027c20 */ /* 0x008fcc0008410000 */
[----:B------:R3:W2:Y:S01]  /*4490*/  MUFU.TANH R91, R2 ;  /* 0x00000002005b7308 */ /* 0x0006a20000002400 */
[C---:B-1----:R-:W-:Y:S07]  /*44a0*/  HMMA.16816.F32.BF16 R68, R4.reuse, R40, R72 ;  /* 0x000000280444723c */ /* 0x042fee0000041848 */
[----:B------:R1:W1:Y:S01]  /*44b0*/  MUFU.TANH R72, R12 ;  /* 0x0000000c00487308 */ /* 0x0002620000002400 */
[----:B---3--:R-:W-:Y:S01]  /*44c0*/  FMUL.FTZ R2, R37, UR22 ;  /* 0x0000001625027c20 */ /* 0x008fe20008410000 */
[----:B------:R-:W-:Y:S06]  /*44d0*/  HMMA.16816.F32.BF16 R64, R4, R42, R64 ;  /* 0x0000002a0440723c */ /* 0x000fec0000041840 */
[----:B------:R3:W2:Y:S01]  /*44e0*/  MUFU.TANH R90, R2 ;  /* 0x00000002005a7308 */ /* 0x0006a20000002400 */
[----:B------:R-:W-:Y:S01]  /*44f0*/  HMMA.16816.F32.BF16 R80, R16, R40, R80 ;  /* 0x000000281050723c */ /* 0x000fe20000041850 */
[----:B------:R-:W-:Y:S01]  /*4500*/  FMUL.FTZ R5, R24, UR22 ;  /* 0x0000001618057c20 */ /* 0x000fe20008410000 */
[----:B------:R-:W-:-:S05]  /*4510*/  IMAD.U32 R6, RZ, RZ, UR25 ;  /* 0x00000019ff067e24 */ /* 0x000fca000f8e00ff */
[----:B------:R4:W2:Y:S01]  /*4520*/  MUFU.TANH R89, R5 ;  /* 0x0000000500597308 */ /* 0x0008a20000002400 */
[----:B-1----:R-:W-:Y:S01]  /*4530*/  HMMA.16816.F32.BF16 R12, R16, R8, R44 ;  /* 0x00000008100c723c */ /* 0x002fe2000004182c */
[----:B------:R-:W-:-:S06]  /*4540*/  FMUL.FTZ R23, R69, UR22 ;  /* 0x0000001645177c20 */ /* 0x000fcc0008410000 */
[----:B------:R-:W-:Y:S01]  /*4550*/  FMUL.FTZ R8, R27, UR22 ;  /* 0x000000161b087c20 */ /* 0x000fe20008410000 */
[----:B---3--:R-:W-:Y:S01]  /*4560*/  FMUL.FTZ R2, R38, UR22 ;  /* 0x0000001626027c20 */ /* 0x008fe20008410000 */
[----:B------:R-:W-:Y:S01]  /*4570*/  FMUL.FTZ R24, R70, UR22 ;  /* 0x0000001646187c20 */ /* 0x000fe20008410000 */
[----:B------:R-:W-:Y:S01]  /*4580*/  FMUL.FTZ R30, R71, UR22 ;  /* 0x00000016471e7c20 */ /* 0x000fe20008410000 */
[----:B------:R-:W1:Y:S01]  /*4590*/  MUFU.TANH R74, R8 ;  /* 0x00000008004a7308 */ /* 0x000e620000002400 */
[----:B----4-:R-:W-:-:S07]  /*45a0*/  FMUL.FTZ R5, R25, UR22 ;  /* 0x0000001619057c20 */ /* 0x010fce0008410000 */
[----:B------:R3:W4:Y:S08]  /*45b0*/  MUFU.TANH R96, R2 ;  /* 0x0000000200607308 */ /* 0x0007300000002400 */
[----:B------:R5:W1:Y:S01]  /*45c0*/  MUFU.TANH R75, R5 ;  /* 0x00000005004b7308 */ /* 0x000a620000002400 */
[----:B---3--:R-:W-:-:S07]  /*45d0*/  FMUL.FTZ R2, R39, UR22 ;  /* 0x0000001627027c20 */ /* 0x008fce0008410000 */
[----:B------:R3:W1:Y:S01]  /*45e0*/  MUFU.TANH R87, R2 ;  /* 0x0000000200577308 */ /* 0x0006620000002400 */
[----:B-----5:R-:W-:-:S07]  /*45f0*/  FMUL.FTZ R5, R26, UR22 ;  /* 0x000000161a057c20 */ /* 0x020fce0008410000 */
[----:B------:R5:W1:Y:S01]  /*4600*/  MUFU.TANH R73, R5 ;  /* 0x0000000500497308 */ /* 0x000a620000002400 */
[----:B---3--:R-:W-:-:S07]  /*4610*/  FMUL.FTZ R2, R20, UR22 ;  /* 0x0000001614027c20 */ /* 0x008fce0008410000 */
[----:B------:R3:W1:Y:S01]  /*4620*/  MUFU.TANH R86, R2 ;  /* 0x0000000200567308 */ /* 0x0006620000002400 */
[----:B-----5:R-:W-:Y:S02]  /*4630*/  IMAD.U32 R5, RZ, RZ, UR10 ;  /* 0x0000000aff057e24 */ /* 0x020fe4000f8e00ff */
[----:B---3--:R-:W-:-:S05]  /*4640*/  FMUL.FTZ R2, R21, UR22 ;  /* 0x0000001615027c20 */ /* 0x008fca0008410000 */
[----:B------:R3:W1:Y:S02]  /*4650*/  MUFU.TANH R85, R2 ;  /* 0x0000000200557308 */ /* 0x0006640000002400 */
[----:B---3--:R-:W-:Y:S01]  /*4660*/  FMUL.FTZ R2, R22, UR22 ;  /* 0x0000001616027c20 */ /* 0x008fe20008410000 */
[----:B------:R-:W-:-:S05]  /*4670*/  FMUL.FTZ R22, R68, UR22 ;  /* 0x0000001644167c20 */ /* 0x000fca0008410000 */
[----:B------:R3:W1:Y:S02]  /*4680*/  MUFU.TANH R84, R2 ;  /* 0x0000000200547308 */ /* 0x0006640000002400 */
[----:B---3--:R-:W-:-:S04]  /*4690*/  LOP3.LUT R2, R161, 0xffffffe0, RZ, 0xc0, !PT ;  /* 0xffffffe0a1027812 */ /* 0x008fc800078ec0ff */
[----:B------:R-:W-:Y:S01]  /*46a0*/  IADD3 R2, -R2, R160, RZ ;  /* 0x000000a002027210 */ /* 0x000fe20007ffe1ff */
[----:B------:R-:W-:-:S03]  /*46b0*/  IMAD.SHL.U32 R160, R160, 0x2, RZ ;  /* 0x00000002a0a07824 */ /* 0x000fc600078e00ff */
[----:B------:R-:W-:Y:S02]  /*46c0*/  SHF.R.S32.HI R4, RZ, 0x1f, R2 ;  /* 0x0000001fff047819 */ /* 0x000fe40000011402 */
[----:B------:R-:W-:Y:S02]  /*46d0*/  LOP3.LUT R165, R160, 0x6, RZ, 0xc0, !PT ;  /* 0x00000006a0a57812 */ /* 0x000fe400078ec0ff */
[----:B------:R-:W-:Y:S02]  /*46e0*/  LEA.HI R4, R4, R2, RZ, 0x2 ;  /* 0x0000000204047211 */ /* 0x000fe400078f10ff */
[----:B------:R-:W-:Y:S02]  /*46f0*/  LEA R2, R158, UR24, 0x4 ;  /* 0x000000189e027c11 */ /* 0x000fe4000f8e20ff */
[----:B------:R-:W-:-:S05]  /*4700*/  SHF.R.S32.HI R4, RZ, 0x2, R4 ;  /* 0x00000002ff047819 */ /* 0x000fca0000011404 */
[----:B------:R-:W-:Y:S02]  /*4710*/  IMAD.IADD R4, R4, 0x1, R2 ;  /* 0x0000000104047824 */ /* 0x000fe400078e0202 */
[----:B------:R-:W-:-:S03]  /*4720*/  IMAD.U32 R2, RZ, RZ, UR20 ;  /* 0x00000014ff027e24 */ /* 0x000fc6000f8e00ff */
[----:B------:R-:W-:Y:S01]  /*4730*/  VIADDMNMX R250, R4, UR10, R6, PT ;  /* 0x0000000a04fa7c46 */ /* 0x000fe2000b800106 */
[----:B------:R-:W-:Y:S01]  /*4740*/  IMAD R2, R2, 0x40, R165 ;  /* 0x0000004002027824 */ /* 0x000fe200078e02a5 */
[C---:B------:R-:W-:Y:S01]  /*4750*/  VIADDMNMX R245, R4.reuse, UR23, RZ, !PT ;  /* 0x0000001704f57c46 */ /* 0x040fe2000f8001ff */
[----:B------:R-:W-:Y:S01]  /*4760*/  VIADD R6, R4, 0x40 ;  /* 0x0000004004067836 */ /* 0x000fe20000000000 */
[C-C-:B------:R-:W-:Y:S01]  /*4770*/  IADD3 R8, R5.reuse, 0x8, R4.reuse ;  /* 0x0000000805087810 */ /* 0x140fe20007ffe004 */
[----:B------:R-:W-:Y:S01]  /*4780*/  VIADD R7, R2, 0x1 ;  /* 0x0000000102077836 */ /* 0x000fe20000000000 */
[C-C-:B------:R-:W-:Y:S02]  /*4790*/  IADD3 R9, R5.reuse, 0x40, R4.reuse ;  /* 0x0000004005097810 */ /* 0x140fe40007ffe004 */
[----:B------:R-:W-:Y:S01]  /*47a0*/  IADD3 R10, R5, 0x48, R4 ;  /* 0x00000048050a7810 */ /* 0x000fe20007ffe004 */
[C---:B------:R-:W-:Y:S01]  /*47b0*/  VIADD R5, R4.reuse, 0x8 ;  /* 0x0000000804057836 */ /* 0x040fe20000000000 */
[----:B------:R-:W-:Y:S01]  /*47c0*/  ISETP.GE.AND P0, PT, R7, R250, PT ;  /* 0x000000fa0700720c */ /* 0x000fe20003f06270 */
[----:B------:R-:W-:Y:S01]  /*47d0*/  VIADD R4, R4, 0x48 ;  /* 0x0000004804047836 */ /* 0x000fe20000000000 */
[----:B------:R-:W-:-:S02]  /*47e0*/  VIMNMX R248, R8, UR25, PT ;  /* 0x0000001908f87c48 */ /* 0x000fc4000bfe0100 */
[----:B------:R-:W-:Y:S02]  /*47f0*/  ISETP.LT.OR P0, PT, R7, R245, P0 ;  /* 0x000000f50700720c */ /* 0x000fe40000701670 */
[----:B------:R-:W-:Y:S01]  /*4800*/  VIADDMNMX R244, R5, UR23, RZ, !PT ;  /* 0x0000001705f47c46 */ /* 0x000fe2000f8001ff */
[----:B------:R-:W-:Y:S01]  /*4810*/  FMUL.FTZ R5, R57, UR22 ;  /* 0x0000001639057c20 */ /* 0x000fe20008410000 */
[----:B------:R-:W-:Y:S02]  /*4820*/  P2R R26, PR, RZ, 0x1 ;  /* 0x00000001ff1a7803 */ /* 0x000fe40000000000 */
[----:B------:R-:W-:Y:S01]  /*4830*/  ISETP.GE.AND P0, PT, R2, R248, PT ;  /* 0x000000f80200720c */ /* 0x000fe20003f06270 */
[----:B------:R3:W1:Y:S01]  /*4840*/  MUFU.TANH R37, R5 ;  /* 0x0000000500257308 */ /* 0x0006620000002400 */
[----:B------:R-:W-:Y:S02]  /*4850*/  VIMNMX R247, R10, UR25, PT ;  /* 0x000000190af77c48 */ /* 0x000fe4000bfe0100 */
[----:B------:R-:W-:-:S02]  /*4860*/  ISETP.LT.OR P0, PT, R2, R244, P0 ;  /* 0x000000f40200720c */ /* 0x000fc40000701670 */
[----:B------:R-:W-:Y:S01]  /*4870*/  VIADDMNMX R243, R4, UR23, RZ, !PT ;  /* 0x0000001704f37c46 */ /* 0x000fe2000f8001ff */
[----:B------:R-:W-:Y:S01]  /*4880*/  FMUL.FTZ R4, R58, UR22 ;  /* 0x000000163a047c20 */ /* 0x000fe20008410000 */
[----:B------:R-:W-:Y:S02]  /*4890*/  FSEL R164, R164, -INF , !P0 ;  /* 0xff800000a4a47808 */ /* 0x000fe40004000000 */
[C---:B------:R-:W-:Y:S01]  /*48a0*/  ISETP.GE.AND P0, PT, R2.reuse, R247, PT ;  /* 0x000000f70200720c */ /* 0x040fe20003f06270 */
[----:B------:R5:W1:Y:S01]  /*48b0*/  MUFU.TANH R28, R4 ;  /* 0x00000004001c7308 */ /* 0x000a620000002400 */
[----:B------:R-:W-:Y:S02]  /*48c0*/  VIMNMX R249, R9, UR25, PT ;  /* 0x0000001909f97c48 */ /* 0x000fe4000bfe0100 */
[----:B------:R-:W-:Y:S02]  /*48d0*/  ISETP.LT.OR P0, PT, R2, R243, P0 ;  /* 0x000000f30200720c */ /* 0x000fe40000701670 */
[----:B------:R-:W-:Y:S01]  /*48e0*/  VIADDMNMX R246, R6, UR23, RZ, !PT ;  /* 0x0000001706f67c46 */ /* 0x000fe2000f8001ff */
[----:B------:R-:W-:Y:S01]  /*48f0*/  FMUL.FTZ R6, R48, UR22 ;  /* 0x0000001630067c20 */ /* 0x000fe20008410000 */
[----:B---3--:R-:W-:Y:S01]  /*4900*/  FMUL.FTZ R5, R59, UR22 ;  /* 0x000000163b057c20 */ /* 0x008fe20008410000 */
[----:B------:R-:W-:Y:S01]  /*4910*/  FSEL R38, R104, -INF , !P0 ;  /* 0xff80000068267808 */ /* 0x000fe20004000000 */
[----:B------:R-:W-:Y:S01]  /*4920*/  BAR.SYNC.DEFER_BLOCKING 0x0 ;  /* 0x0000000000007b1d */ /* 0x000fe20000010000 */
[----:B------:R-:W-:-:S02]  /*4930*/  ISETP.GE.AND P2, PT, R7, R249, PT ;  /* 0x000000f90700720c */ /* 0x000fc40003f46270 */
[C---:B------:R-:W-:Y:S02]  /*4940*/  ISETP.GE.AND P3, PT, R2.reuse, R250, PT ;  /* 0x000000fa0200720c */ /* 0x040fe40003f66270 */
[C---:B------:R-:W-:Y:S01]  /*4950*/  ISETP.GE.AND P5, PT, R7.reuse, R248, PT ;  /* 0x000000f80700720c */ /* 0x040fe20003fa6270 */
[----:B------:R3:W1:Y:S01]  /*4960*/  MUFU.TANH R25, R5 ;  /* 0x0000000500197308 */ /* 0x0006620000002400 */
[C---:B------:R-:W-:Y:S01]  /*4970*/  ISETP.GE.AND P1, PT, R7.reuse, R247, PT ;  /* 0x000000f70700720c */ /* 0x040fe20003f26270 */
[C---:B-----5:R-:W-:Y:S01]  /*4980*/  VIADD R4, R2.reuse, 0x8 ;  /* 0x0000000802047836 */ /* 0x060fe20000000000 */
[C---:B------:R-:W-:Y:S02]  /*4990*/  ISETP.LT.OR P2, PT, R7.reuse, R246, P2 ;  /* 0x000000f60700720c */ /* 0x040fe40001741670 */
[----:B------:R-:W-:Y:S02]  /*49a0*/  ISETP.LT.OR P3, PT, R2, R245, P3 ;  /* 0x000000f50200720c */ /* 0x000fe40001f61670 */
[----:B------:R-:W-:Y:S01]  /*49b0*/  ISETP.GE.AND P0, PT, R4, R249, PT ;  /* 0x000000f90400720c */ /* 0x000fe20003f06270 */
[----:B------:R-:W1:Y:S01]  /*49c0*/  MUFU.TANH R20, R6 ;  /* 0x0000000600147308 */ /* 0x000e620000002400 */
[----:B------:R-:W-:-:S02]  /*49d0*/  ISETP.LT.OR P5, PT, R7, R244, P5 ;  /* 0x000000f40700720c */ /* 0x000fc40002fa1670 */
[----:B------:R-:W-:Y:S02]  /*49e0*/  ISETP.LT.OR P0, PT, R4, R246, P0 ;  /* 0x000000f60400720c */ /* 0x000fe40000701670 */
[----:B------:R-:W-:Y:S01]  /*49f0*/  ISETP.LT.OR P1, PT, R7, R243, P1 ;  /* 0x000000f30700720c */ /* 0x000fe20000f21670 */
[----:B------:R-:W-:Y:S01]  /*4a00*/  FMUL.FTZ R7, R49, UR22 ;  /* 0x0000001631077c20 */ /* 0x000fe20008410000 */
[----:B------:R-:W-:Y:S01]  /*4a10*/  FSEL R35, R105, -INF , !P2 ;  /* 0xff80000069237808 */ /* 0x000fe20005000000 */
[----:B---3--:R-:W-:Y:S01]  /*4a20*/  FMUL.FTZ R5, R12, UR22 ;  /* 0x000000160c057c20 */ /* 0x008fe20008410000 */
[----:B--2---:R-:W-:Y:S01]  /*4a30*/  FSEL R29, R97, -INF , !P0 ;  /* 0xff800000611d7808 */ /* 0x004fe20004000000 */
[----:B------:R-:W2:Y:S01]  /*4a40*/  MUFU.TANH R21, R7 ;  /* 0x0000000700157308 */ /* 0x000ea20000002400 */
[C---:B------:R-:W-:Y:S02]  /*4a50*/  ISETP.GE.AND P6, PT, R4.reuse, R250, PT ;  /* 0x000000fa0400720c */ /* 0x040fe40003fc6270 */
[----:B------:R-:W-:-:S02]  /*4a60*/  ISETP.GE.AND P4, PT, R4, R248, PT ;  /* 0x000000f80400720c */ /* 0x000fc40003f86270 */
[----:B------:R-:W-:Y:S02]  /*4a70*/  ISETP.GE.AND P2, PT, R4, R247, PT ;  /* 0x000000f70400720c */ /* 0x000fe40003f46270 */
[----:B------:R-:W-:Y:S01]  /*4a80*/  PLOP3.LUT P0, PT, PT, PT, UP0, 0x80, 0x0 ;  /* 0x000000000000781c */ /* 0x000fe20003f0f008 */
[----:B------:R3:W1:Y:S01]  /*4a90*/  MUFU.TANH R56, R5 ;  /* 0x0000000500387308 */ /* 0x0006620000002400 */
[----:B------:R-:W-:Y:S02]  /*4aa0*/  FSEL R136, R107, -INF , !P3 ;  /* 0xff8000006b887808 */ /* 0x000fe40005800000 */
[----:B------:R-:W-:Y:S02]  /*4ab0*/  ISETP.GE.AND P3, PT, R2, R249, PT ;  /* 0x000000f90200720c */ /* 0x000fe40003f66270 */
[C---:B------:R-:W-:Y:S02]  /*4ac0*/  ISETP.LT.OR P6, PT, R4.reuse, R245, P6 ;  /* 0x000000f50400720c */ /* 0x040fe400037c1670 */
[----:B------:R-:W-:-:S02]  /*4ad0*/  ISETP.LT.OR P4, PT, R4, R244, P4 ;  /* 0x000000f40400720c */ /* 0x000fc40002781670 */
[----:B------:R-:W-:Y:S01]  /*4ae0*/  ISETP.LT.OR P2, PT, R4, R243, P2 ;  /* 0x000000f30400720c */ /* 0x000fe20001741670 */
[----:B------:R-:W-:Y:S01]  /*4af0*/  FMUL.FTZ R4, R15, UR22 ;  /* 0x000000160f047c20 */ /* 0x000fe20008410000 */
[----:B------:R-:W-:Y:S01]  /*4b00*/  ISETP.LT.OR P3, PT, R2, R246, P3 ;  /* 0x000000f60200720c */ /* 0x000fe20001f61670 */
[----:B------:R-:W-:Y:S01]  /*4b10*/  FMUL.FTZ R15, R51, UR22 ;  /* 0x00000016330f7c20 */ /* 0x000fe20008410000 */
[----:B------:R-:W-:Y:S01]  /*4b20*/  FSEL R33, R110, -INF , !P1 ;  /* 0xff8000006e217808 */ /* 0x000fe20004800000 */
[----:B------:R5:W1:Y:S01]  /*4b30*/  MUFU.TANH R132, R4 ;  /* 0x0000000400847308 */ /* 0x000a620000002400 */
[----:B------:R-:W-:Y:S01]  /*4b40*/  FSEL R36, R106, -INF , !P3 ;  /* 0xff8000006a247808 */ /* 0x000fe20005800000 */
[----:B---3--:R-:W-:Y:S01]  /*4b50*/  FMUL.FTZ R5, R13, UR22 ;  /* 0x000000160d057c20 */ /* 0x008fe20008410000 */
[----:B------:R-:W-:Y:S01]  /*4b60*/  HMMA.16816.F32.BF16 R104, R16, R42, R76 ;  /* 0x0000002a1068723c */ /* 0x000fe2000004184c */
[----:B------:R-:W-:-:S04]  /*4b70*/  FSEL R39, R92, -INF , !P2 ;  /* 0xff8000005c277808 */ /* 0x000fc80005000000 */
[----:B------:R3:W1:Y:S02]  /*4b80*/  MUFU.TANH R47, R5 ;  /* 0x00000005002f7308 */ /* 0x0006640000002400 */
[----:B------:R-:W-:Y:S01]  /*4b90*/  FMUL.FTZ R16, R60, UR22 ;  /* 0x000000163c107c20 */ /* 0x000fe20008410000 */
[----:B------:R-:W-:Y:S01]  /*4ba0*/  FMUL.FTZ R17, R61, UR22 ;  /* 0x000000163d117c20 */ /* 0x000fe20008410000 */
[----:B------:R-:W-:Y:S01]  /*4bb0*/  FMUL.FTZ R18, R62, UR22 ;  /* 0x000000163e127c20 */ /* 0x000fe20008410000 */
[----:B------:R-:W-:Y:S01]  /*4bc0*/  FMUL.FTZ R19, R63, UR22 ;  /* 0x000000163f137c20 */ /* 0x000fe20008410000 */
[----:B-----5:R-:W-:-:S05]  /*4bd0*/  VIADD R4, R2, 0x10 ;  /* 0x0000001002047836 */ /* 0x020fca0000000000 */
[----:B------:R-:W-:Y:S01]  /*4be0*/  ISETP.GE.AND P3, PT, R4, R249, PT ;  /* 0x000000f90400720c */ /* 0x000fe20003f66270 */
[----:B---3--:R-:W-:Y:S01]  /*4bf0*/  FMUL.FTZ R5, R14, UR22 ;  /* 0x000000160e057c20 */ /* 0x008fe20008410000 */
[----:B------:R-:W-:-:S03]  /*4c00*/  FMUL.FTZ R14, R50, UR22 ;  /* 0x00000016320e7c20 */ /* 0x000fc60008410000 */
[----:B------:R3:W1:Y:S02]  /*4c10*/  MUFU.TANH R133, R5 ;  /* 0x0000000500857308 */ /* 0x0006640000002400 */
[----:B---3--:R-:W-:-:S05]  /*4c20*/  VIADD R5, R2, 0x9 ;  /* 0x0000000902057836 */ /* 0x008fca0000000000 */
[C---:B------:R-:W-:Y:S02]  /*4c30*/  ISETP.GE.AND P1, PT, R5.reuse, R249, PT ;  /* 0x000000f90500720c */ /* 0x040fe40003f26270 */
[C---:B------:R-:W-:Y:S02]  /*4c40*/  ISETP.GE.AND P2, PT, R5.reuse, R247, PT ;  /* 0x000000f70500720c */ /* 0x040fe40003f46270 */
[----:B------:R-:W-:-:S04]  /*4c50*/  ISETP.LT.OR P1, PT, R5, R246, P1 ;  /* 0x000000f60500720c */ /* 0x000fc80000f21670 */
[----:B------:R-:W-:Y:S01]  /*4c60*/  FSEL R31, R95, -INF , !P1 ;  /* 0xff8000005f1f7808 */ /* 0x000fe20004800000 */
[----:B-12-4-:R-:W-:Y:S08]  /*4c70*/  @!P0 BRA `(.L_x_603) ;  /* 0x0000000000748947 */ /* 0x016ff00003800000 */
[----:B------:R-:W-:-:S04]  /*4c80*/  UIADD3 UR5, UR21, -0x2, URZ ;  /* 0xfffffffe15057890 */ /* 0x000fc8000fffe03f */
[----:B------:R-:W-:Y:S02]  /*4c90*/  USHF.R.S32.HI UR10, URZ, 0x1f, UR5 ;  /* 0x0000001f3f0a7899 */ /* 0x000fe40008011405 */
[----:B------:R-:W-:Y:S01]  /*4ca0*/  UIMAD UR27, UR27, UR5, URZ ;  /* 0x000000051b1b72a4 */ /* 0x000fe2000f8e023f */
[----:B------:R-:W-:Y:S01]  /*4cb0*/  IMAD.WIDE.U32 R6, R159, UR5, R162 ;  /* 0x000000059f067c25 */ /* 0x000fe2000f8e00a2 */
[----:B------:R-:W-:Y:S02]  /*4cc0*/  USHF.L.U64.HI UR5, UR8, 0x5, UR9 ;  /* 0x0000000508057899 */ /* 0x000fe40008010209 */
[----:B------:R-:W-:-:S03]  /*4cd0*/  UIMAD UR28, UR10, UR28, UR27 ;  /* 0x0000001c0a1c72a4 */ /* 0x000fc6000f8e021b */
[----:B------:R-:W-:Y:S02]  /*4ce0*/  ULDC.64 UR10, c[0x0][0x218] ;  /* 0x00008600000a7ab9 */ /* 0x000fe40000000a00 */
[----:B------:R-:W-:Y:S01]  /*4cf0*/  LEA R10, P1, R6, UR10, 0x1 ;  /* 0x0000000a060a7c11 */ /* 0x000fe2000f8208ff */
[----:B------:R-:W-:Y:S01]  /*4d00*/  VIADD R7, R7, UR28 ;  /* 0x0000001c07077c36 */ /* 0x000fe20008000000 */
[----:B------:R-:W-:-:S04]  /*4d10*/  USHF.L.U32 UR10, UR8, 0x5, URZ ;  /* 0x00000005080a7899 */ /* 0x000fc8000800063f */
        /* <DEDUP_REMOVED lines=19> */
.L_x_603:
[----:B------:R-:W-:Y:S01]  /*4e50*/  ISETP.LT.OR P2, PT, R5, R243, P2 ;  /* 0x000000f30500720c */ /* 0x000fe20001741670 */
[----:B------:R-:W-:Y:S01]  /*4e60*/  VIADD R27, R2, 0x11 ;  /* 0x00000011021b7836 */ /* 0x000fe20000000000 */
[----:B------:R-:W-:Y:S01]  /*4e70*/  ISETP.GE.AND P1, PT, R4, R247, PT ;  /* 0x000000f70400720c */ /* 0x000fe20003f26270 */
[----:B-1----:R-:W-:Y:S01]  /*4e80*/  VIADD R13, R2, 0x18 ;  /* 0x00000018020d7836 */ /* 0x002fe20000000000 */
[----:B------:R-:W-:Y:S01]  /*4e90*/  FSEL R32, R88, -INF , !P2 ;  /* 0xff80000058207808 */ /* 0x000fe20005000000 */
[----:B------:R1:W2:Y:S01]  /*4ea0*/  MUFU.TANH R6, R14 ;  /* 0x0000000e00067308 */ /* 0x0002a20000002400 */
[C---:B------:R-:W-:Y:S01]  /*4eb0*/  ISETP.GE.AND P2, PT, R27.reuse, R249, PT ;  /* 0x000000f91b00720c */ /* 0x040fe20003f46270 */
[----:B------:R-:W-:Y:S01]  /*4ec0*/  VIADD R45, R2, 0x31 ;  /* 0x00000031022d7836 */ /* 0x000fe20000000000 */
[----:B------:R-:W-:Y:S01]  /*4ed0*/  ISETP.LT.OR P1, PT, R4, R243, P1 ;  /* 0x000000f30400720c */ /* 0x000fe20000f21670 */
[----:B------:R-:W-:Y:S01]  /*4ee0*/  STL [R1+0xa0], R235 ;  /* 0x0000a0eb01007387 */ /* 0x000fe20000100800 */
[C---:B------:R-:W-:Y:S01]  /*4ef0*/  ISETP.LT.OR P2, PT, R27.reuse, R246, P2 ;  /* 0x000000f61b00720c */ /* 0x040fe20001741670 */
[----:B------:R-:W-:Y:S01]  /*4f00*/  ULDC UR23, c[0x0][0x2ec] ;  /* 0x0000bb0000177ab9 */ /* 0x000fe20000000800 */
[----:B------:R-:W-:Y:S01]  /*4f10*/  FSEL R43, R84, -INF , !P1 ;  /* 0xff800000542b7808 */ /* 0x000fe20004800000 */
[----:B------:R3:W4:Y:S01]  /*4f20*/  MUFU.TANH R7, R15 ;  /* 0x0000000f00077308 */ /* 0x0007220000002400 */
[----:B------:R-:W-:Y:S01]  /*4f30*/  ISETP.GE.AND P1, PT, R27, R247, PT ;  /* 0x000000f71b00720c */ /* 0x000fe20003f26270 */
[----:B------:R-:W-:Y:S01]  /*4f40*/  STL [R1+0x9c], R251 ;  /* 0x00009cfb01007387 */ /* 0x000fe20000100800 */
[----:B------:R-:W-:-:S02]  /*4f50*/  FSEL R41, R85, -INF , !P2 ;  /* 0xff80000055297808 */ /* 0x000fc40005000000 */
[----:B------:R-:W-:Y:S01]  /*4f60*/  ISETP.GE.AND P2, PT, R13, R249, PT ;  /* 0x000000f90d00720c */ /* 0x000fe20003f46270 */
[----:B------:R-:W-:Y:S01]  /*4f70*/  STL [R1+0x98], R234 ;  /* 0x000098ea01007387 */ /* 0x000fe20000100800 */
[----:B------:R-:W-:Y:S01]  /*4f80*/  ISETP.LT.OR P1, PT, R27, R243, P1 ;  /* 0x000000f31b00720c */ /* 0x000fe20000f21670 */
[----:B------:R2:W4:Y:S01]  /*4f90*/  MUFU.TANH R8, R16 ;  /* 0x0000001000087308 */ /* 0x0005220000002400 */
[----:B-1----:R-:W-:Y:S01]  /*4fa0*/  VIADD R14, R2, 0x19 ;  /* 0x00000019020e7836 */ /* 0x002fe20000000000 */
[CC--:B------:R-:W-:Y:S01]  /*4fb0*/  ISETP.LT.OR P2, PT, R13.reuse, R246.reuse, P2 ;  /* 0x000000f60d00720c */ /* 0x0c0fe20001741670 */
[----:B------:R-:W-:Y:S01]  /*4fc0*/  STL [R1+0x94], R233 ;  /* 0x000094e901007387 */ /* 0x000fe20000100800 */
[----:B------:R-:W-:Y:S02]  /*4fd0*/  FSEL R44, R72, -INF , !P1 ;  /* 0xff800000482c7808 */ /* 0x000fe40004800000 */
[-C--:B------:R-:W-:Y:S01]  /*4fe0*/  ISETP.LT.OR P3, PT, R4, R246.reuse, P3 ;  /* 0x000000f60400720c */ /* 0x080fe20001f61670 */
[----:B------:R-:W-:Y:S01]  /*4ff0*/  STL [R1+0x90], R232 ;  /* 0x000090e801007387 */ /* 0x000fe20000100800 */
[C---:B------:R-:W-:Y:S01]  /*5000*/  ISETP.GE.AND P1, PT, R13.reuse, R247, PT ;  /* 0x000000f70d00720c */ /* 0x040fe20003f26270 */
[----:B------:R1:W4:Y:S01]  /*5010*/  MUFU.TANH R9, R18 ;  /* 0x0000001200097308 */ /* 0x0003220000002400 */
[----:B------:R-:W-:Y:S01]  /*5020*/  FSEL R42, R34, -INF , !P2 ;  /* 0xff800000222a7808 */ /* 0x000fe20005000000 */
[----:B---3--:R-:W-:Y:S01]  /*5030*/  VIADD R15, R2, 0x21 ;  /* 0x00000021020f7836 */ /* 0x008fe20000000000 */
[----:B------:R-:W-:Y:S01]  /*5040*/  ISETP.GE.AND P2, PT, R14, R249, PT ;  /* 0x000000f90e00720c */ /* 0x000fe20003f46270 */
[----:B------:R-:W-:Y:S01]  /*5050*/  VIADD R34, R2, 0x29 ;  /* 0x0000002902227836 */ /* 0x000fe20000000000 */
[----:B------:R-:W-:Y:S01]  /*5060*/  FSEL R40, R86, -INF , !P3 ;  /* 0xff80000056287808 */ /* 0x000fe20005800000 */
[----:B------:R-:W-:Y:S01]  /*5070*/  STL [R1+0x8c], R231 ;  /* 0x00008ce701007387 */ /* 0x000fe20000100800 */
[----:B------:R-:W-:Y:S01]  /*5080*/  ISETP.LT.OR P1, PT, R13, R243, P1 ;  /* 0x000000f30d00720c */ /* 0x000fe20000f21670 */
[----:B--2---:R-:W-:Y:S01]  /*5090*/  VIADD R16, R2, 0x28 ;  /* 0x0000002802107836 */ /* 0x004fe20000000000 */
[----:B------:R-:W-:Y:S01]  /*50a0*/  ISETP.NE.AND P3, PT, R26, RZ, PT ;  /* 0x000000ff1a00720c */ /* 0x000fe20003f65270 */
[----:B------:R-:W2:Y:S01]  /*50b0*/  MUFU.TANH R11, R17 ;  /* 0x00000011000b7308 */ /* 0x000ea20000002400 */
[----:B------:R-:W-:Y:S01]  /*50c0*/  ISETP.LT.OR P2, PT, R14, R246, P2 ;  /* 0x000000f60e00720c */ /* 0x000fe20001741670 */
[----:B------:R-:W-:Y:S01]  /*50d0*/  STL [R1+0x88], R230 ;  /* 0x000088e601007387 */ /* 0x000fe20000100800 */
[----:B------:R-:W-:-:S02]  /*50e0*/  IADD3 R26, R2, 0x20, RZ ;  /* 0x00000020021a7810 */ /* 0x000fc40007ffe0ff */
[----:B------:R-:W-:Y:S01]  /*50f0*/  FSEL R46, R28, -INF , !P1 ;  /* 0xff8000001c2e7808 */ /* 0x000fe20004800000 */
[----:B------:R-:W-:Y:S01]  /*5100*/  STL [R1+0x84], R229 ;  /* 0x000084e501007387 */ /* 0x000fe20000100800 */
[----:B------:R-:W-:Y:S01]  /*5110*/  FSEL R28, R37, -INF , !P2 ;  /* 0xff800000251c7808 */ /* 0x000fe20005000000 */
[----:B-1----:R-:W-:Y:S01]  /*5120*/  VIADD R18, R2, 0x39 ;  /* 0x0000003902127836 */ /* 0x002fe20000000000 */
[----:B------:R-:W-:Y:S01]  /*5130*/  ISETP.GE.AND P2, PT, R26, R249, PT ;  /* 0x000000f91a00720c */ /* 0x000fe20003f46270 */
[----:B------:R-:W1:Y:S01]  /*5140*/  MUFU.TANH R10, R22 ;  /* 0x00000016000a7308 */ /* 0x000e620000002400 */
[----:B------:R-:W-:Y:S01]  /*5150*/  ISETP.GE.AND P1, PT, R14, R247, PT ;  /* 0x000000f70e00720c */ /* 0x000fe20003f26270 */
[----:B------:R-:W-:Y:S01]  /*5160*/  STL [R1+0x80], R224 ;  /* 0x000080e001007387 */ /* 0x000fe20000100800 */
[----:B------:R-:W-:Y:S02]  /*5170*/  ISETP.LT.OR P2, PT, R26, R246, P2 ;  /* 0x000000f61a00720c */ /* 0x000fe40001741670 */
[----:B------:R-:W-:Y:S01]  /*5180*/  IADD3 R37, R2, 0x30, RZ ;  /* 0x0000003002257810 */ /* 0x000fe20007ffe0ff */
[----:B------:R-:W-:Y:S01]  /*5190*/  STL [R1+0xa4], R249 ;  /* 0x0000a4f901007387 */ /* 0x000fe20000100800 */
[----:B------:R-:W-:Y:S01]  /*51a0*/  FSEL R167, R20, -INF , !P2 ;  /* 0xff80000014a77808 */ /* 0x000fe20005000000 */
[----:B------:R-:W-:Y:S01]  /*51b0*/  VIADD R20, R2, 0x38 ;  /* 0x0000003802147836 */ /* 0x000fe20000000000 */
[----:B------:R-:W-:Y:S01]  /*51c0*/  ISETP.LT.OR P1, PT, R14, R243, P1 ;  /* 0x000000f30e00720c */ /* 0x000fe20000f21670 */
[----:B------:R-:W-:Y:S01]  /*51d0*/  MUFU.TANH R12, R19 ;  /* 0x00000013000c7308 */ /* 0x000fe20000002400 */
[----:B------:R-:W-:Y:S01]  /*51e0*/  FMNMX.FTZ R2, R36, R35, !PT ;  /* 0x0000002324027209 */ /* 0x000fe20007810000 */
[----:B------:R3:W-:Y:S01]  /*51f0*/  STL [R1+0xa8], R246 ;  /* 0x0000a8f601007387 */ /* 0x0007e20000100800 */
[----:B------:R-:W-:-:S02]  /*5200*/  FSEL R25, R25, -INF , !P1 ;  /* 0xff80000019197808 */ /* 0x000fc40004800000 */
[C---:B------:R-:W-:Y:S02]  /*5210*/  ISETP.GE.AND P1, PT, R26.reuse, R247, PT ;  /* 0x000000f71a00720c */ /* 0x040fe40003f26270 */
[----:B------:R-:W-:Y:S02]  /*5220*/  FMNMX.FTZ R2, R29, R2, !PT ;  /* 0x000000021d027209 */ /* 0x000fe40007810000 */
[----:B------:R-:W-:Y:S02]  /*5230*/  ISETP.GE.AND P2, PT, R15, R249, PT ;  /* 0x000000f90f00720c */ /* 0x000fe40003f46270 */
[----:B------:R-:W-:Y:S02]  /*5240*/  ISETP.LT.OR P1, PT, R26, R243, P1 ;  /* 0x000000f31a00720c */ /* 0x000fe40000f21670 */
[----:B------:R-:W-:Y:S02]  /*5250*/  FMNMX.FTZ R2, R31, R2, !PT ;  /* 0x000000021f027209 */ /* 0x000fe40007810000 */
[----:B------:R-:W-:-:S02]  /*5260*/  ISETP.LT.OR P2, PT, R15, R246, P2 ;  /* 0x000000f60f00720c */ /* 0x000fc40001741670 */
[----:B------:R-:W-:Y:S01]  /*5270*/  FSEL R221, R6, -INF , !P1 ;  /* 0xff80000006dd7808 */ /* 0x000fe20004800000 */
[----:B------:R-:W-:Y:S01]  /*5280*/  FMUL.FTZ R6, R64, UR22 ;  /* 0x0000001640067c20 */ /* 0x000fe20008410000 */
[----:B------:R-:W-:Y:S02]  /*5290*/  FMNMX.FTZ R2, R40, R2, !PT ;  /* 0x0000000228027209 */ /* 0x000fe40007810000 */
[----:B------:R-:W-:Y:S02]  /*52a0*/  ISETP.GE.AND P1, PT, R15, R247, PT ;  /* 0x000000f70f00720c */ /* 0x000fe40003f26270 */
[----:B------:R-:W-:Y:S02]  /*52b0*/  FSEL R166, R21, -INF , !P2 ;  /* 0xff80000015a67808 */ /* 0x000fe40005000000 */
[----:B------:R-:W-:Y:S02]  /*52c0*/  ISETP.GE.AND P2, PT, R16, R249, PT ;  /* 0x000000f91000720c */ /* 0x000fe40003f46270 */
[----:B------:R-:W-:-:S02]  /*52d0*/  FMNMX.FTZ R2, R41, R2, !PT ;  /* 0x0000000229027209 */ /* 0x000fc40007810000 */
[----:B------:R-:W-:Y:S02]  /*52e0*/  ISETP.LT.OR P1, PT, R15, R243, P1 ;  /* 0x000000f30f00720c */ /* 0x000fe40000f21670 */
[----:B------:R-:W-:Y:S02]  /*52f0*/  ISETP.LT.OR P2, PT, R16, R246, P2 ;  /* 0x000000f61000720c */ /* 0x000fe40001741670 */
[----:B------:R-:W-:Y:S02]  /*5300*/  FMNMX.FTZ R2, R42, R2, !PT ;  /* 0x000000022a027209 */ /* 0x000fe40007810000 */
[----:B----4-:R-:W-:Y:S02]  /*5310*/  FSEL R220, R7, -INF , !P1 ;  /* 0xff80000007dc7808 */ /* 0x010fe40004800000 */
[----:B------:R-:W-:Y:S01]  /*5320*/  ISETP.GE.AND P1, PT, R16, R247, PT ;  /* 0x000000f71000720c */ /* 0x000fe20003f26270 */
[----:B------:R-:W4:Y:S01]  /*5330*/  MUFU.TANH R7, R23 ;  /* 0x0000001700077308 */ /* 0x000f220000002400 */
[----:B------:R-:W-:-:S02]  /*5340*/  FSEL R218, R8, -INF , !P2 ;  /* 0xff80000008da7808 */ /* 0x000fc40005000000 */
[----:B------:R-:W-:Y:S02]  /*5350*/  ISETP.GE.AND P2, PT, R34, R249, PT ;  /* 0x000000f92200720c */ /* 0x000fe40003f46270 */
[----:B------:R-:W-:Y:S02]  /*5360*/  FMNMX.FTZ R2, R28, R2, !PT ;  /* 0x000000021c027209 */ /* 0x000fe40007810000 */
[----:B------:R-:W-:Y:S01]  /*5370*/  ISETP.LT.OR P1, PT, R16, R243, P1 ;  /* 0x000000f31000720c */ /* 0x000fe20000f21670 */
[----:B------:R1:W3:Y:S01]  /*5380*/  MUFU.TANH R8, R6 ;  /* 0x0000000600087308 */ /* 0x0002e20000002400 */
[----:B------:R-:W-:Y:S02]  /*5390*/  ISETP.LT.OR P2, PT, R34, R246, P2 ;  /* 0x000000f62200720c */ /* 0x000fe40001741670 */
[----:B------:R-:W-:Y:S02]  /*53a0*/  FMNMX.FTZ R2, R167, R2, !PT ;  /* 0x00000002a7027209 */ /* 0x000fe40007810000 */
[----:B------:R-:W-:-:S02]  /*53b0*/  FSEL R219, R9, -INF , !P1 ;  /* 0xff80000009db7808 */ /* 0x000fc40004800000 */
[-C--:B------:R-:W-:Y:S02]  /*53c0*/  ISETP.GE.AND P1, PT, R37, R249.reuse, PT ;  /* 0x000000f92500720c */ /* 0x080fe40003f26270 */
[----:B--2---:R-:W-:Y:S02]  /*53d0*/  FSEL R217, R11, -INF , !P2 ;  /* 0xff8000000bd97808 */ /* 0x004fe40005000000 */
[----:B------:R-:W-:Y:S02]  /*53e0*/  ISETP.GE.AND P2, PT, R45, R249, PT ;  /* 0x000000f92d00720c */ /* 0x000fe40003f46270 */
[-C--:B------:R-:W-:Y:S02]  /*53f0*/  ISETP.LT.OR P1, PT, R37, R246.reuse, P1 ;  /* 0x000000f62500720c */ /* 0x080fe40000f21670 */
[----:B------:R-:W-:Y:S01]  /*5400*/  ISETP.LT.OR P2, PT, R45, R246, P2 ;  /* 0x000000f62d00720c */ /* 0x000fe20001741670 */
[----:B-1----:R-:W-:Y:S01]  /*5410*/  FMUL.FTZ R6, R65, UR22 ;  /* 0x0000001641067c20 */ /* 0x002fe20008410000 */
[----:B------:R-:W-:-:S02]  /*5420*/  FSEL R196, R10, -INF , !P1 ;  /* 0xff8000000ac47808 */ /* 0x000fc40004800000 */
[-C--:B------:R-:W-:Y:S01]  /*5430*/  ISETP.GE.AND P1, PT, R20, R249.reuse, PT ;  /* 0x000000f91400720c */ /* 0x080fe20003f26270 */
[----:B------:R1:W2:Y:S01]  /*5440*/  MUFU.TANH R9, R6 ;  /* 0x0000000600097308 */ /* 0x0002a20000002400 */
[----:B----4-:R-:W-:Y:S02]  /*5450*/  FSEL R206, R7, -INF , !P2 ;  /* 0xff80000007ce7808 */ /* 0x010fe40005000000 */
[----:B------:R-:W-:Y:S02]  /*5460*/  ISETP.GE.AND P2, PT, R18, R249, PT ;  /* 0x000000f91200720c */ /* 0x000fe40003f46270 */
[-C--:B------:R-:W-:Y:S02]  /*5470*/  ISETP.LT.OR P1, PT, R20, R246.reuse, P1 ;  /* 0x000000f61400720c */ /* 0x080fe40000f21670 */
[----:B------:R-:W-:Y:S01]  /*5480*/  ISETP.LT.OR P2, PT, R18, R246, P2 ;  /* 0x000000f61200720c */ /* 0x000fe20001741670 */
[----:B------:R-:W4:Y:S01]  /*5490*/  MUFU.TANH R10, R24 ;  /* 0x00000018000a7308 */ /* 0x000f220000002400 */
[----:B---3--:R-:W-:-:S02]  /*54a0*/  FSEL R197, R8, -INF , !P1 ;  /* 0xff80000008c57808 */ /* 0x008fc40004800000 */
[----:B------:R-:W-:Y:S02]  /*54b0*/  ISETP.GE.AND P1, PT, R34, R247, PT ;  /* 0x000000f72200720c */ /* 0x000fe40003f26270 */
[----:B------:R-:W-:Y:S02]  /*54c0*/  FSEL R97, R108, -INF , !P5 ;  /* 0xff8000006c617808 */ /* 0x000fe40006800000 */
[----:B------:R-:W-:Y:S01]  /*54d0*/  ISETP.LT.OR P1, PT, R34, R243, P1 ;  /* 0x000000f32200720c */ /* 0x000fe20000f21670 */
[----:B------:R-:W3:Y:S01]  /*54e0*/  MUFU.TANH R8, R30 ;  /* 0x0000001e00087308 */ /* 0x000ee20000002400 */
[----:B-1----:R-:W-:Y:S02]  /*54f0*/  FMNMX.FTZ R6, R166, R2, !PT ;  /* 0x00000002a6067209 */ /* 0x002fe40007810000 */
[----:B------:R-:W-:Y:S02]  /*5500*/  FMNMX.FTZ R2, R38, R33, !PT ;  /* 0x0000002126027209 */ /* 0x000fe40007810000 */
[----:B------:R-:W-:-:S02]  /*5510*/  FMNMX.FTZ R6, R218, R6, !PT ;  /* 0x00000006da067209 */ /* 0x000fc40007810000 */
[----:B------:R-:W-:Y:S02]  /*5520*/  FMNMX.FTZ R2, R39, R2, !PT ;  /* 0x0000000227027209 */ /* 0x000fe40007810000 */
[----:B------:R-:W-:Y:S02]  /*5530*/  FMNMX.FTZ R6, R217, R6, !PT ;  /* 0x00000006d9067209 */ /* 0x000fe40007810000 */
[----:B------:R-:W-:Y:S02]  /*5540*/  FMNMX.FTZ R7, R32, R2, !PT ;  /* 0x0000000220077209 */ /* 0x000fe40007810000 */
[----:B------:R-:W-:Y:S02]  /*5550*/  FMNMX.FTZ R2, R196, R6, !PT ;  /* 0x00000006c4027209 */ /* 0x000fe40007810000 */
[----:B------:R-:W-:Y:S01]  /*5560*/  FMNMX.FTZ R6, R43, R7, !PT ;  /* 0x000000072b067209 */ /* 0x000fe20007810000 */
[----:B------:R-:W-:Y:S01]  /*5570*/  FMUL.FTZ R7, R66, UR22 ;  /* 0x0000001642077c20 */ /* 0x000fe20008410000 */
[----:B------:R-:W-:-:S02]  /*5580*/  FMNMX.FTZ R2, R206, R2, !PT ;  /* 0x00000002ce027209 */ /* 0x000fc40007810000 */
[----:B------:R-:W-:Y:S01]  /*5590*/  FMNMX.FTZ R6, R44, R6, !PT ;  /* 0x000000062c067209 */ /* 0x000fe20007810000 */
[----:B------:R1:W3:Y:S01]  /*55a0*/  MUFU.TANH R17, R7 ;  /* 0x0000000700117308 */ /* 0x0002e20000002400 */
[----:B--2---:R-:W-:Y:S02]  /*55b0*/  FSEL R48, R9, -INF , !P2 ;  /* 0xff80000009307808 */ /* 0x004fe40005000000 */
[----:B------:R-:W-:Y:S02]  /*55c0*/  FMNMX.FTZ R2, R197, R2, !PT ;  /* 0x00000002c5027209 */ /* 0x000fe40007810000 */
[----:B------:R-:W-:Y:S01]  /*55d0*/  FMNMX.FTZ R6, R46, R6, !PT ;  /* 0x000000062e067209 */ /* 0x000fe20007810000 */
[----:B------:R-:W-:Y:S01]  /*55e0*/  STL [R1+0x44], R48 ;  /* 0x0000443001007387 */ /* 0x000fe20000100800 */
[----:B------:R-:W-:Y:S02]  /*55f0*/  FMNMX.FTZ R2, R48, R2, !PT ;  /* 0x0000000230027209 */ /* 0x000fe40007810000 */
[----:B------:R-:W-:Y:S01]  /*5600*/  FMNMX.FTZ R6, R25, R6, !PT ;  /* 0x0000000619067209 */ /* 0x000fe20007810000 */
[----:B------:R2:W-:Y:S01]  /*5610*/  STL [R1+0xac], R247 ;  /* 0x0000acf701007387 */ /* 0x0005e20000100800 */
[----:B------:R-:W-:-:S02]  /*5620*/  ISETP.GE.AND P2, PT, R37, R247, PT ;  /* 0x000000f72500720c */ /* 0x000fc40003f46270 */
[----:B------:R-:W-:Y:S01]  /*5630*/  FMNMX.FTZ R6, R221, R6, !PT ;  /* 0x00000006dd067209 */ /* 0x000fe20007810000 */
[----:B------:R-:W2:Y:S01]  /*5640*/  SHFL.BFLY PT, R9, R2, 0x2, 0x1f ;  /* 0x0c401f0002097f89 */ /* 0x000ea200000e0000 */
[----:B------:R-:W-:Y:S01]  /*5650*/  FSEL R216, R12, -INF , !P1 ;  /* 0xff8000000cd87808 */ /* 0x000fe20004800000 */
[----:B-1----:R-:W-:Y:S01]  /*5660*/  FMUL.FTZ R7, R67, UR22 ;  /* 0x0000001643077c20 */ /* 0x002fe20008410000 */
[----:B------:R-:W-:Y:S01]  /*5670*/  FMNMX.FTZ R6, R220, R6, !PT ;  /* 0x00000006dc067209 */ /* 0x000fe20007810000 */
[----:B------:R-:W-:Y:S01]  /*5680*/  STL [R1+0xb0], R243 ;  /* 0x0000b0f301007387 */ /* 0x000fe20000100800 */
[----:B------:R-:W-:Y:S01]  /*5690*/  ISETP.GE.AND P1, PT, R45, R247, PT ;  /* 0x000000f72d00720c */ /* 0x000fe20003f26270 */
[----:B------:R1:W2:Y:S01]  /*56a0*/  MUFU.TANH R11, R7 ;  /* 0x00000007000b7308 */ /* 0x0002a20000002400 */
[----:B------:R-:W-:Y:S02]  /*56b0*/  ISETP.LT.OR P2, PT, R37, R243, P2 ;  /* 0x000000f32500720c */ /* 0x000fe40001741670 */
[----:B------:R-:W-:-:S02]  /*56c0*/  FMNMX.FTZ R6, R219, R6, !PT ;  /* 0x00000006db067209 */ /* 0x000fc40007810000 */
[----:B------:R-:W-:Y:S02]  /*56d0*/  ISETP.LT.OR P1, PT, R45, R243, P1 ;  /* 0x000000f32d00720c */ /* 0x000fe40000f21670 */
[----:B----4-:R-:W-:Y:S01]  /*56e0*/  FSEL R184, R10, -INF , !P2 ;  /* 0xff8000000ab87808 */ /* 0x010fe20005000000 */
[----:B------:R-:W-:Y:S01]  /*56f0*/  FMUL.FTZ R10, R55, UR22 ;  /* 0x00000016370a7c20 */ /* 0x000fe20008410000 */
[-C--:B------:R-:W-:Y:S02]  /*5700*/  ISETP.GE.AND P2, PT, R20, R247.reuse, PT ;  /* 0x000000f71400720c */ /* 0x080fe40003f46270 */
[----:B------:R-:W-:Y:S01]  /*5710*/  FMNMX.FTZ R6, R216, R6, !PT ;  /* 0x00000006d8067209 */ /* 0x000fe20007810000 */
[----:B------:R-:W-:Y:S01]  /*5720*/  MUFU.TANH R24, R10 ;  /* 0x0000000a00187308 */ /* 0x000fe20000002400 */
[----:B---3--:R-:W-:Y:S01]  /*5730*/  FSEL R246, R8, -INF , !P1 ;  /* 0xff80000008f67808 */ /* 0x008fe20004800000 */
[----:B------:R-:W-:Y:S01]  /*5740*/  FMUL.FTZ R8, R54, UR22 ;  /* 0x0000001636087c20 */ /* 0x000fe20008410000 */
[----:B------:R-:W-:Y:S01]  /*5750*/  ISETP.GE.AND P1, PT, R18, R247, PT ;  /* 0x000000f71200720c */ /* 0x000fe20003f26270 */
[----:B-1----:R-:W-:Y:S01]  /*5760*/  FMUL.FTZ R7, R52, UR22 ;  /* 0x0000001634077c20 */ /* 0x002fe20008410000 */
[----:B------:R-:W-:-:S02]  /*5770*/  ISETP.LT.OR P2, PT, R20, R243, P2 ;  /* 0x000000f31400720c */ /* 0x000fc40001741670 */
[----:B------:R-:W-:Y:S01]  /*5780*/  FMNMX.FTZ R6, R184, R6, !PT ;  /* 0x00000006b8067209 */ /* 0x000fe20007810000 */
[----:B------:R1:W3:Y:S01]  /*5790*/  MUFU.TANH R21, R7 ;  /* 0x0000000700157308 */ /* 0x0002e20000002400 */
[----:B------:R-:W-:Y:S02]  /*57a0*/  ISETP.LT.OR P1, PT, R18, R243, P1 ;  /* 0x000000f31200720c */ /* 0x000fe40000f21670 */
[----:B------:R-:W-:Y:S02]  /*57b0*/  FSEL R200, R17, -INF , !P2 ;  /* 0xff80000011c87808 */ /* 0x000fe40005000000 */
[----:B--2---:R-:W-:Y:S02]  /*57c0*/  FSEL R247, R11, -INF , !P1 ;  /* 0xff8000000bf77808 */ /* 0x004fe40004800000 */
[----:B------:R-:W-:Y:S01]  /*57d0*/  FSEL R52, R109, -INF , !P3 ;  /* 0xff8000006d347808 */ /* 0x000fe20005800000 */
[----:B------:R2:W-:Y:S01]  /*57e0*/  MUFU.TANH R23, R8 ;  /* 0x0000000800177308 */ /* 0x0005e20000002400 */
[----:B------:R-:W-:-:S02]  /*57f0*/  ISETP.GE.AND P2, PT, R5, R250, PT ;  /* 0x000000fa0500720c */ /* 0x000fc40003f46270 */
[C---:B------:R-:W-:Y:S02]  /*5800*/  ISETP.GE.AND P1, PT, R4.reuse, R250, PT ;  /* 0x000000fa0400720c */ /* 0x040fe40003f26270 */
[-C--:B------:R-:W-:Y:S02]  /*5810*/  ISETP.GE.AND P3, PT, R5, R248.reuse, PT ;  /* 0x000000f80500720c */ /* 0x080fe40003f66270 */
[C---:B------:R-:W-:Y:S01]  /*5820*/  ISETP.GE.AND P5, PT, R4.reuse, R248, PT ;  /* 0x000000f80400720c */ /* 0x040fe20003fa6270 */
[----:B-1----:R-:W-:Y:S01]  /*5830*/  FMUL.FTZ R7, R53, UR22 ;  /* 0x0000001635077c20 */ /* 0x002fe20008410000 */
[CC--:B------:R-:W-:Y:S02]  /*5840*/  ISETP.LT.OR P2, PT, R5.reuse, R245.reuse, P2 ;  /* 0x000000f50500720c */ /* 0x0c0fe40001741670 */
[----:B------:R-:W-:Y:S01]  /*5850*/  ISETP.LT.OR P3, PT, R5, R244, P3 ;  /* 0x000000f40500720c */ /* 0x000fe20001f61670 */
[----:B------:R1:W4:Y:S01]  /*5860*/  MUFU.TANH R19, R7 ;  /* 0x0000000700137308 */ /* 0x0003220000002400 */
[----:B------:R-:W-:-:S02]  /*5870*/  ISETP.LT.OR P1, PT, R4, R245, P1 ;  /* 0x000000f50400720c */ /* 0x000fc40000f21670 */
[----:B------:R-:W-:Y:S01]  /*5880*/  ISETP.LT.OR P5, PT, R4, R244, P5 ;  /* 0x000000f40400720c */ /* 0x000fe20002fa1670 */
[----:B------:R-:W-:Y:S01]  /*5890*/  FMUL.FTZ R4, R80, UR22 ;  /* 0x0000001650047c20 */ /* 0x000fe20008410000 */
[----:B------:R-:W-:Y:S01]  /*58a0*/  FSEL R85, R93, -INF , !P2 ;  /* 0xff8000005d557808 */ /* 0x000fe20005000000 */
[----:B--2---:R-:W-:Y:S01]  /*58b0*/  FMUL.FTZ R8, R83, UR22 ;  /* 0x0000001653087c20 */ /* 0x004fe20008410000 */
[----:B------:R-:W-:Y:S01]  /*58c0*/  ISETP.GE.AND P2, PT, R27, R248, PT ;  /* 0x000000f81b00720c */ /* 0x000fe20003f46270 */
[----:B------:R2:W4:Y:S01]  /*58d0*/  MUFU.TANH R11, R4 ;  /* 0x00000004000b7308 */ /* 0x0005220000002400 */
[----:B------:R-:W-:Y:S02]  /*58e0*/  FSEL R99, R99, -INF , !P4 ;  /* 0xff80000063637808 */ /* 0x000fe40006000000 */
[----:B------:R-:W-:Y:S02]  /*58f0*/  FSEL R98, R98, -INF , !P3 ;  /* 0xff80000062627808 */ /* 0x000fe40005800000 */
[----:B------:R-:W-:-:S02]  /*5900*/  ISETP.GE.AND P4, PT, R13, R250, PT ;  /* 0x000000fa0d00720c */ /* 0x000fc40003f86270 */
[----:B------:R-:W-:Y:S01]  /*5910*/  ISETP.GE.AND P3, PT, R13, R248, PT ;  /* 0x000000f80d00720c */ /* 0x000fe20003f66270 */
[----:B------:R3:W-:Y:S01]  /*5920*/  MUFU.TANH R22, R8 ;  /* 0x0000000800167308 */ /* 0x0007e20000002400 */
[----:B-1----:R-:W-:Y:S02]  /*5930*/  FMNMX.FTZ R7, R246, R6, !PT ;  /* 0x00000006f6077209 */ /* 0x002fe40007810000 */
[----:B------:R-:W-:Y:S02]  /*5940*/  FMNMX.FTZ R6, R2, R9, !PT ;  /* 0x0000000902067209 */ /* 0x000fe40007810000 */
[----:B------:R-:W-:Y:S02]  /*5950*/  FMNMX.FTZ R2, R200, R7, !PT ;  /* 0x00000007c8027209 */ /* 0x000fe40007810000 */
[----:B------:R-:W-:Y:S01]  /*5960*/  FSEL R96, R96, -INF , !P5 ;  /* 0xff80000060607808 */ /* 0x000fe20006800000 */
[----:B------:R-:W1:Y:S01]  /*5970*/  SHFL.BFLY PT, R9, R6, 0x1, 0x1f ;  /* 0x0c201f0006097f89 */ /* 0x000e6200000e0000 */
[----:B------:R-:W-:Y:S01]  /*5980*/  FMNMX.FTZ R2, R247, R2, !PT ;  /* 0x00000002f7027209 */ /* 0x000fe20007810000 */
[----:B--2---:R-:W-:Y:S01]  /*5990*/  FMUL.FTZ R4, R81, UR22 ;  /* 0x0000001651047c20 */ /* 0x004fe20008410000 */
[----:B------:R-:W-:-:S02]  /*59a0*/  ISETP.LT.OR P2, PT, R27, R244, P2 ;  /* 0x000000f41b00720c */ /* 0x000fc40001741670 */
[CC--:B------:R-:W-:Y:S01]  /*59b0*/  ISETP.LT.OR P4, PT, R13.reuse, R245.reuse, P4 ;  /* 0x000000f50d00720c */ /* 0x0c0fe20002781670 */
[----:B------:R-:W2:Y:S01]  /*59c0*/  SHFL.BFLY PT, R7, R2, 0x2, 0x1f ;  /* 0x0c401f0002077f89 */ /* 0x000ea200000e0000 */
[----:B------:R4:W2:Y:S01]  /*59d0*/  MUFU.TANH R10, R4 ;  /* 0x00000004000a7308 */ /* 0x0008a20000002400 */
[----:B------:R-:W-:Y:S01]  /*59e0*/  ISETP.LT.OR P3, PT, R13, R244, P3 ;  /* 0x000000f40d00720c */ /* 0x000fe20001f61670 */
[----:B---3--:R-:W-:Y:S01]  /*59f0*/  FMUL.FTZ R8, R106, UR22 ;  /* 0x000000166a087c20 */ /* 0x008fe20008410000 */
[----:B------:R-:W-:Y:S02]  /*5a00*/  FSEL R87, R87, -INF , !P2 ;  /* 0xff80000057577808 */ /* 0x000fe40005000000 */
[----:B------:R-:W-:Y:S02]  /*5a10*/  ISETP.GE.AND P2, PT, R26, R250, PT ;  /* 0x000000fa1a00720c */ /* 0x000fe40003f46270 */
[----:B------:R-:W-:Y:S02]  /*5a20*/  FSEL R84, R94, -INF , !P6 ;  /* 0xff8000005e547808 */ /* 0x000fe40007000000 */
[----:B------:R-:W-:-:S02]  /*5a30*/  ISETP.LT.OR P2, PT, R26, R245, P2 ;  /* 0x000000f51a00720c */ /* 0x000fc40001741670 */
[C---:B------:R-:W-:Y:S02]  /*5a40*/  ISETP.GE.AND P6, PT, R27.reuse, R250, PT ;  /* 0x000000fa1b00720c */ /* 0x040fe40003fc6270 */
[----:B------:R-:W-:Y:S02]  /*5a50*/  FSEL R139, R56, -INF , !P2 ;  /* 0xff800000388b7808 */ /* 0x000fe40005000000 */
[----:B------:R-:W-:Y:S01]  /*5a60*/  ISETP.LT.OR P6, PT, R27, R245, P6 ;  /* 0x000000f51b00720c */ /* 0x000fe200037c1670 */
[----:B----4-:R-:W-:Y:S01]  /*5a70*/  FMUL.FTZ R4, R82, UR22 ;  /* 0x0000001652047c20 */ /* 0x010fe20008410000 */
[----:B-1----:R-:W-:Y:S02]  /*5a80*/  FMNMX.FTZ R135, R6, R9, !PT ;  /* 0x0000000906877209 */ /* 0x002fe40007810000 */
[----:B------:R-:W-:Y:S01]  /*5a90*/  FSEL R77, R91, -INF , !P1 ;  /* 0xff8000005b4d7808 */ /* 0x000fe20004800000 */
[----:B------:R1:W-:Y:S01]  /*5aa0*/  MUFU.TANH R17, R4 ;  /* 0x0000000400117308 */ /* 0x0003e20000002400 */
[----:B------:R-:W-:Y:S01]  /*5ab0*/  FSETP.NEU.FTZ.AND P5, PT, R135, -INF , PT ;  /* 0xff8000008700780b */ /* 0x000fe20003fbd000 */
[----:B------:R-:W-:Y:S01]  /*5ac0*/  STL [R1+0xb4], R135 ;  /* 0x0000b48701007387 */ /* 0x000fe20000100800 */
[----:B--2---:R-:W-:-:S02]  /*5ad0*/  FMNMX.FTZ R2, R2, R7, !PT ;  /* 0x0000000702027209 */ /* 0x004fc40007810000 */
[----:B------:R-:W-:Y:S02]  /*5ae0*/  ISETP.GE.AND P1, PT, R14, R250, PT ;  /* 0x000000fa0e00720c */ /* 0x000fe40003f26270 */
[----:B------:R-:W-:Y:S01]  /*5af0*/  FSEL R78, R90, -INF , !P6 ;  /* 0xff8000005a4e7808 */ /* 0x000fe20007000000 */
[----:B------:R-:W2:Y:S01]  /*5b00*/  SHFL.BFLY PT, R5, R2, 0x1, 0x1f ;  /* 0x0c201f0002057f89 */ /* 0x000ea200000e0000 */
[CC--:B------:R-:W-:Y:S02]  /*5b10*/  ISETP.GE.AND P6, PT, R14.reuse, R248.reuse, PT ;  /* 0x000000f80e00720c */ /* 0x0c0fe40003fc6270 */
[----:B------:R-:W-:Y:S02]  /*5b20*/  FSEL R86, R73, -INF , !P3 ;  /* 0xff80000049567808 */ /* 0x000fe40005800000 */
[----:B------:R-:W-:Y:S02]  /*5b30*/  ISETP.GE.AND P3, PT, R15, R248, PT ;  /* 0x000000f80f00720c */ /* 0x000fe40003f66270 */
[----:B------:R-:W-:Y:S01]  /*5b40*/  ISETP.LT.OR P1, PT, R14, R245, P1 ;  /* 0x000000f50e00720c */ /* 0x000fe20000f21670 */
[----:B-1----:R-:W-:Y:S01]  /*5b50*/  FMUL.FTZ R4, R135, UR23 ;  /* 0x0000001787047c20 */ /* 0x002fe20008410000 */
[----:B------:R-:W-:-:S02]  /*5b60*/  FSEL R76, R89, -INF , !P4 ;  /* 0xff800000594c7808 */ /* 0x000fc40006000000 */
[----:B------:R-:W-:Y:S02]  /*5b70*/  ISETP.LT.OR P6, PT, R14, R244, P6 ;  /* 0x000000f40e00720c */ /* 0x000fe400037c1670 */
[----:B------:R-:W-:Y:S02]  /*5b80*/  FSEL R13, R4, RZ, P5 ;  /* 0x000000ff040d7208 */ /* 0x000fe40002800000 */
[C---:B------:R-:W-:Y:S02]  /*5b90*/  ISETP.GE.AND P5, PT, R15.reuse, R250, PT ;  /* 0x000000fa0f00720c */ /* 0x040fe40003fa6270 */
[C---:B------:R-:W-:Y:S01]  /*5ba0*/  ISETP.LT.OR P3, PT, R15.reuse, R244, P3 ;  /* 0x000000f40f00720c */ /* 0x040fe20001f61670 */
[--C-:B------:R-:W-:Y:S01]  /*5bb0*/  FFMA.FTZ R4, R36, UR23, -R13.reuse ;  /* 0x0000001724047c23 */ /* 0x100fe2000801080d */
[----:B------:R-:W-:Y:S02]  /*5bc0*/  ISETP.LT.OR P5, PT, R15, R245, P5 ;  /* 0x000000f50f00720c */ /* 0x000fe40002fa1670 */
[----:B------:R-:W-:Y:S01]  /*5bd0*/  FSEL R15, R75, -INF , !P1 ;  /* 0xff8000004b0f7808 */ /* 0x000fe20004800000 */
[----:B------:R1:W-:Y:S01]  /*5be0*/  MUFU.EX2 R185, R4 ;  /* 0x0000000400b97308 */ /* 0x0003e20000000800 */
[----:B--2---:R-:W-:Y:S01]  /*5bf0*/  FMNMX.FTZ R134, R2, R5, !PT ;  /* 0x0000000502867209 */ /* 0x004fe20007810000 */
[----:B------:R-:W-:Y:S01]  /*5c00*/  FFMA.FTZ R2, R29, UR23, -R13 ;  /* 0x000000171d027c23 */ /* 0x000fe2000801080d */
[----:B------:R-:W-:-:S02]  /*5c10*/  ISETP.GE.AND P1, PT, R16, R250, PT ;  /* 0x000000fa1000720c */ /* 0x000fc40003f26270 */
[----:B------:R-:W-:Y:S02]  /*5c20*/  FSETP.NEU.FTZ.AND P2, PT, R134, -INF , PT ;  /* 0xff8000008600780b */ /* 0x000fe40003f5d000 */
[----:B------:R-:W-:Y:S01]  /*5c30*/  FSEL R79, R74, -INF , !P6 ;  /* 0xff8000004a4f7808 */ /* 0x000fe20007000000 */
[----:B------:R2:W-:Y:S01]  /*5c40*/  MUFU.EX2 R232, R2 ;  /* 0x0000000200e87308 */ /* 0x0005e20000000800 */
[----:B------:R-:W-:Y:S02]  /*5c50*/  ISETP.GE.AND P6, PT, R34, R250, PT ;  /* 0x000000fa2200720c */ /* 0x000fe40003fc6270 */
[-C--:B------:R-:W-:Y:S02]  /*5c60*/  ISETP.LT.OR P1, PT, R16, R245.reuse, P1 ;  /* 0x000000f51000720c */ /* 0x080fe40000f21670 */
[----:B------:R-:W-:Y:S02]  /*5c70*/  ISETP.LT.OR P6, PT, R34, R245, P6 ;  /* 0x000000f52200720c */ /* 0x000fe400037c1670 */
[----:B------:R-:W-:Y:S01]  /*5c80*/  FSEL R138, R47, -INF , !P5 ;  /* 0xff8000002f8a7808 */ /* 0x000fe20006800000 */
[----:B-1----:R-:W-:Y:S01]  /*5c90*/  FFMA.FTZ R4, R35, UR23, -R13 ;  /* 0x0000001723047c23 */ /* 0x002fe2000801080d */
[----:B------:R-:W-:-:S02]  /*5ca0*/  FSEL R175, R21, -INF , !P1 ;  /* 0xff80000015af7808 */ /* 0x000fc40004800000 */
[-C--:B------:R-:W-:Y:S01]  /*5cb0*/  ISETP.GE.AND P1, PT, R37, R250.reuse, PT ;  /* 0x000000fa2500720c */ /* 0x080fe20003f26270 */
[----:B------:R1:W-:Y:S01]  /*5cc0*/  MUFU.EX2 R176, R4 ;  /* 0x0000000400b07308 */ /* 0x0003e20000000800 */
[----:B------:R-:W-:Y:S02]  /*5cd0*/  FSEL R174, R19, -INF , !P6 ;  /* 0xff80000013ae7808 */ /* 0x000fe40007000000 */
[----:B------:R-:W-:Y:S01]  /*5ce0*/  ISETP.GE.AND P6, PT, R45, R250, PT ;  /* 0x000000fa2d00720c */ /* 0x000fe20003fc6270 */
[----:B--2---:R-:W-:Y:S01]  /*5cf0*/  FMUL.FTZ R2, R134, UR23 ;  /* 0x0000001786027c20 */ /* 0x004fe20008410000 */
[-C--:B------:R-:W-:Y:S02]  /*5d00*/  ISETP.LT.OR P1, PT, R37, R245.reuse, P1 ;  /* 0x000000f52500720c */ /* 0x080fe40000f21670 */
[----:B------:R-:W-:Y:S02]  /*5d10*/  ISETP.LT.OR P6, PT, R45, R245, P6 ;  /* 0x000000f52d00720c */ /* 0x000fe400037c1670 */
[----:B------:R-:W-:-:S02]  /*5d20*/  FSEL R12, R2, RZ, P2 ;  /* 0x000000ff020c7208 */ /* 0x000fc40001000000 */
[----:B------:R-:W-:Y:S02]  /*5d30*/  IADD3 R2, R156, R157, RZ ;  /* 0x0000009d9c027210 */ /* 0x000fe40007ffe0ff */
[----:B------:R-:W-:Y:S02]  /*5d40*/  FSEL R235, R11, -INF , !P1 ;  /* 0xff8000000beb7808 */ /* 0x000fe40004800000 */
[----:B------:R-:W-:Y:S01]  /*5d50*/  LEA R225, R2, UR4, 0x1 ;  /* 0x0000000402e17c11 */ /* 0x000fe2000f8e08ff */
[----:B------:R-:W-:Y:S01]  /*5d60*/  FFMA.FTZ R2, R33, UR23, -R12 ;  /* 0x0000001721027c23 */ /* 0x000fe2000801080c */
[----:B-1----:R-:W-:Y:S01]  /*5d70*/  FFMA.FTZ R4, R31, UR23, -R13 ;  /* 0x000000171f047c23 */ /* 0x002fe2000801080d */
[----:B------:R-:W-:Y:S02]  /*5d80*/  ISETP.GE.AND P1, PT, R20, R250, PT ;  /* 0x000000fa1400720c */ /* 0x000fe40003f26270 */
[----:B------:R-:W-:Y:S01]  /*5d90*/  MUFU.EX2 R178, R2 ;  /* 0x0000000200b27308 */ /* 0x000fe20000000800 */
[----:B------:R-:W-:-:S02]  /*5da0*/  IMAD R226, R3, 0x2, R225 ;  /* 0x0000000203e27824 */ /* 0x000fc400078e02e1 */
[----:B------:R-:W-:Y:S01]  /*5db0*/  FFMA.FTZ R3, R39, UR23, -R12 ;  /* 0x0000001727037c23 */ /* 0x000fe2000801080c */
[----:B------:R-:W-:Y:S01]  /*5dc0*/  IMAD R228, R0, 0x2, R225 ;  /* 0x0000000200e47824 */ /* 0x000fe200078e02e1 */
[----:B------:R-:W-:Y:S01]  /*5dd0*/  FSEL R186, R10, -INF , !P6 ;  /* 0xff8000000aba7808 */ /* 0x000fe20007000000 */
[----:B------:R-:W-:Y:S01]  /*5de0*/  IMAD R227, R0, 0x2, R226 ;  /* 0x0000000200e37824 */ /* 0x000fe200078e02e2 */
[----:B------:R-:W-:Y:S01]  /*5df0*/  ISETP.GE.AND P6, PT, R18, R250, PT ;  /* 0x000000fa1200720c */ /* 0x000fe20003fc6270 */
[----:B------:R-:W1:Y:S01]  /*5e00*/  LDSM.16.MT88.4 R92, [R225+0xc000] ;  /* 0x00c00000e15c783b */ /* 0x000e620000004200 */
[----:B------:R2:W-:Y:S01]  /*5e10*/  MUFU.EX2 R251, R4 ;  /* 0x0000000400fb7308 */ /* 0x0005e20000000800 */
[-C--:B------:R-:W-:Y:S02]  /*5e20*/  ISETP.LT.OR P1, PT, R20, R245.reuse, P1 ;  /* 0x000000f51400720c */ /* 0x080fe40000f21670 */
[----:B------:R-:W-:Y:S01]  /*5e30*/  ISETP.LT.OR P6, PT, R18, R245, P6 ;  /* 0x000000f51200720c */ /* 0x000fe200037c1670 */
[----:B------:R-:W3:Y:S01]  /*5e40*/  LDSM.16.MT88.4 R88, [R226+0xc000] ;  /* 0x00c00000e258783b */ /* 0x000ee20000004200 */
[----:B------:R-:W-:-:S02]  /*5e50*/  ISETP.GE.AND P4, PT, R26, R248, PT ;  /* 0x000000f81a00720c */ /* 0x000fc40003f86270 */
[----:B------:R-:W-:Y:S01]  /*5e60*/  ISETP.GE.AND P5, PT, R16, R248, PT ;  /* 0x000000f81000720c */ /* 0x000fe20003fa6270 */
[----:B------:R4:W-:Y:S01]  /*5e70*/  MUFU.EX2 R233, R3 ;  /* 0x0000000300e97308 */ /* 0x0009e20000000800 */
[----:B------:R-:W-:Y:S01]  /*5e80*/  ISETP.LT.OR P4, PT, R26, R244, P4 ;  /* 0x000000f41a00720c */ /* 0x000fe20002781670 */
[----:B------:R-:W-:Y:S01]  /*5e90*/  LDSM.16.MT88.4 R100, [R228+0xc000] ;  /* 0x00c00000e464783b */ /* 0x000fe20000004200 */
[----:B------:R-:W-:Y:S02]  /*5ea0*/  ISETP.GE.AND P2, PT, R34, R248, PT ;  /* 0x000000f82200720c */ /* 0x000fe40003f46270 */
[----:B------:R-:W-:Y:S01]  /*5eb0*/  FSEL R133, R133, -INF , !P4 ;  /* 0xff80000085857808 */ /* 0x000fe20006000000 */
[----:B------:R-:W-:Y:S01]  /*5ec0*/  LDSM.16.MT88.4 R108, [R225+0xe000] ;  /* 0x00e00000e16c783b */ /* 0x000fe20000004200 */
[-C--:B------:R-:W-:Y:S01]  /*5ed0*/  ISETP.LT.OR P5, PT, R16, R244.reuse, P5 ;  /* 0x000000f41000720c */ /* 0x080fe20002fa1670 */
[----:B------:R-:W1:Y:S01]  /*5ee0*/  MUFU.TANH R10, R8 ;  /* 0x00000008000a7308 */ /* 0x000e620000002400 */
[----:B--2---:R-:W-:Y:S01]  /*5ef0*/  FFMA.FTZ R4, R38, UR23, -R12 ;  /* 0x0000001726047c23 */ /* 0x004fe2000801080c */
[----:B------:R-:W-:Y:S01]  /*5f00*/  FSEL R132, R132, -INF , !P3 ;  /* 0xff80000084847808 */ /* 0x000fe20005800000 */
[----:B------:R-:W-:Y:S01]  /*5f10*/  LDSM.16.MT88.4 R112, [R226+0xe000] ;  /* 0x00e00000e270783b */ /* 0x000fe20000004200 */
[----:B------:R-:W-:-:S02]  /*5f20*/  ISETP.LT.OR P2, PT, R34, R244, P2 ;  /* 0x000000f42200720c */ /* 0x000fc40001741670 */
[----:B------:R-:W-:Y:S01]  /*5f30*/  FSEL R173, R23, -INF , !P5 ;  /* 0xff80000017ad7808 */ /* 0x000fe20006800000 */
[----:B------:R-:W-:Y:S01]  /*5f40*/  LDSM.16.MT88.4 R120, [R228+0xe000] ;  /* 0x00e00000e478783b */ /* 0x000fe20000004200 */
[----:B------:R2:W2:Y:S01]  /*5f50*/  MUFU.EX2 R199, R4 ;  /* 0x0000000400c77308 */ /* 0x0004a20000000800 */
[----:B----4-:R-:W-:Y:S01]  /*5f60*/  FMUL.FTZ R3, R104, UR22 ;  /* 0x0000001668037c20 */ /* 0x010fe20008410000 */
[----:B------:R-:W-:Y:S01]  /*5f70*/  FSEL R172, R24, -INF , !P2 ;  /* 0xff80000018ac7808 */ /* 0x000fe20005000000 */
[----:B------:R-:W-:Y:S01]  /*5f80*/  LDSM.16.MT88.4 R116, [R227+0xe000] ;  /* 0x00e00000e374783b */ /* 0x000fe20000004200 */
[-C--:B------:R-:W-:Y:S02]  /*5f90*/  ISETP.GE.AND P4, PT, R20, R248.reuse, PT ;  /* 0x000000f81400720c */ /* 0x080fe40003f86270 */
[----:B------:R-:W-:Y:S01]  /*5fa0*/  ISETP.GE.AND P3, PT, R18, R248, PT ;  /* 0x000000f81200720c */ /* 0x000fe20003f66270 */
[----:B------:R-:W-:Y:S01]  /*5fb0*/  LDSM.16.MT88.4 R48, [R228+0xc800] ;  /* 0x00c80000e430783b */ /* 0x000fe20000004200 */
[----:B------:R-:W4:Y:S01]  /*5fc0*/  MUFU.TANH R9, R3 ;  /* 0x0000000300097308 */ /* 0x000f220000002400 */
[----:B------:R-:W-:-:S02]  /*5fd0*/  ISETP.LT.OR P4, PT, R20, R244, P4 ;  /* 0x000000f41400720c */ /* 0x000fc40002781670 */
[----:B------:R-:W-:Y:S01]  /*5fe0*/  ISETP.LT.OR P3, PT, R18, R244, P3 ;  /* 0x000000f41200720c */ /* 0x000fe20001f61670 */
[----:B------:R-:W-:Y:S01]  /*5ff0*/  LDSM.16.MT88.4 R60, [R228+0xe800] ;  /* 0x00e80000e43c783b */ /* 0x000fe20000004200 */
[----:B-1----:R-:W-:Y:S02]  /*6000*/  FSEL R194, R10, -INF , !P4 ;  /* 0xff8000000ac27808 */ /* 0x002fe40006000000 */
[----:B------:R-:W-:Y:S01]  /*6010*/  F2FP.BF16.F32.PACK_AB R6, R251, R232 ;  /* 0x000000e8fb06723e */ /* 0x000fe200000010ff */
[----:B------:R-:W-:Y:S01]  /*6020*/  LDSM.16.MT88.4 R68, [R225+0xe800] ;  /* 0x00e80000e144783b */ /* 0x000fe20000004200 */
[----:B--2---:R-:W-:Y:S02]  /*6030*/  FMNMX.FTZ R4, R136, R52, !PT ;  /* 0x0000003488047209 */ /* 0x004fe40007810000 */
[----:B------:R-:W-:Y:S01]  /*6040*/  F2FP.BF16.F32.PACK_AB R5, R178, R199 ;  /* 0x000000c7b205723e */ /* 0x000fe200000010ff */
[----:B------:R-:W-:Y:S01]  /*6050*/  LDSM.16.MT88.4 R64, [R226+0xe800] ;  /* 0x00e80000e240783b */ /* 0x000fe20000004200 */
[----:B------:R-:W-:-:S03]  /*6060*/  FMNMX.FTZ R4, R84, R4, !PT ;  /* 0x0000000454047209 */ /* 0x000fc60007810000 */
[----:B------:R-:W-:Y:S01]  /*6070*/  LDSM.16.MT88.4 R56, [R226+0xc800] ;  /* 0x00c80000e238783b */ /* 0x000fe20000004200 */
[----:B------:R-:W-:Y:S01]  /*6080*/  FMNMX.FTZ R2, R85, R4, !PT ;  /* 0x0000000455027209 */ /* 0x000fe20007810000 */
[----:B------:R-:W-:Y:S01]  /*6090*/  FMUL.FTZ R4, R105, UR22 ;  /* 0x0000001669047c20 */ /* 0x000fe20008410000 */
[----:B----4-:R-:W-:Y:S02]  /*60a0*/  FSEL R187, R9, -INF , !P1 ;  /* 0xff80000009bb7808 */ /* 0x010fe40004800000 */
[----:B------:R-:W-:Y:S01]  /*60b0*/  FMNMX.FTZ R2, R77, R2, !PT ;  /* 0x000000024d027209 */ /* 0x000fe20007810000 */
[----:B------:R-:W1:Y:S01]  /*60c0*/  MUFU.TANH R3, R4 ;  /* 0x0000000400037308 */ /* 0x000e620000002400 */
[----:B------:R-:W-:Y:S02]  /*60d0*/  ISETP.GE.AND P1, PT, R37, R248, PT ;  /* 0x000000f82500720c */ /* 0x000fe40003f26270 */
[----:B------:R-:W-:Y:S01]  /*60e0*/  FMNMX.FTZ R0, R78, R2, !PT ;  /* 0x000000024e007209 */ /* 0x000fe20007810000 */
[----:B------:R-:W-:-:S03]  /*60f0*/  FFMA.FTZ R2, R32, UR23, -R12 ;  /* 0x0000001720027c23 */ /* 0x000fc6000801080c */
[----:B------:R-:W-:Y:S01]  /*6100*/  FMNMX.FTZ R0, R76, R0, !PT ;  /* 0x000000004c007209 */ /* 0x000fe20007810000 */
[----:B------:R2:W-:Y:S03]  /*6110*/  MUFU.EX2 R229, R2 ;  /* 0x0000000200e57308 */ /* 0x0005e60000000800 */
[----:B------:R-:W-:-:S04]  /*6120*/  FMNMX.FTZ R0, R15, R0, !PT ;  /* 0x000000000f007209 */ /* 0x000fc80007810000 */
[----:B------:R-:W-:Y:S02]  /*6130*/  FMNMX.FTZ R0, R139, R0, !PT ;  /* 0x000000008b007209 */ /* 0x000fe40007810000 */
[----:B-1----:R-:W-:Y:S02]  /*6140*/  FSEL R135, R3, -INF , !P6 ;  /* 0xff80000003877808 */ /* 0x002fe40007000000 */
[----:B------:R-:W-:Y:S02]  /*6150*/  FMNMX.FTZ R0, R138, R0, !PT ;  /* 0x000000008a007209 */ /* 0x000fe40007810000 */
[----:B------:R-:W-:Y:S02]  /*6160*/  FMNMX.FTZ R3, R164, R97, !PT ;  /* 0x00000061a4037209 */ /* 0x000fe40007810000 */
[----:B------:R-:W-:Y:S01]  /*6170*/  FMNMX.FTZ R0, R175, R0, !PT ;  /* 0x00000000af007209 */ /* 0x000fe20007810000 */
[----:B--2---:R-:W-:Y:S01]  /*6180*/  FMUL.FTZ R2, R107, UR22 ;  /* 0x000000166b027c20 */ /* 0x004fe20008410000 */
[----:B------:R-:W-:Y:S01]  /*6190*/  ISETP.LT.OR P6, PT, R37, R244, P1 ;  /* 0x000000f42500720c */ /* 0x000fe20000fc1670 */
[----:B------:R-:W-:Y:S01]  /*61a0*/  LDSM.16.MT88.4 R104, [R227+0xc000] ;  /* 0x00c00000e368783b */ /* 0x000fe20000004200 */
[----:B------:R-:W-:Y:S01]  /*61b0*/  FMNMX.FTZ R0, R174, R0, !PT ;  /* 0x00000000ae007209 */ /* 0x000fe20007810000 */
[----:B------:R1:W2:Y:S01]  /*61c0*/  MUFU.TANH R9, R2 ;  /* 0x0000000200097308 */ /* 0x0002a20000002400 */
[----:B------:R-:W-:Y:S01]  /*61d0*/  ISETP.GE.AND P1, PT, R45, R248, PT ;  /* 0x000000f82d00720c */ /* 0x000fe20003f26270 */
[----:B------:R-:W-:Y:S01]  /*61e0*/  LDSM.16.MT88.4 R36, [R225+0xc800] ;  /* 0x00c80000e124783b */ /* 0x000fe20000004200 */
[----:B------:R-:W-:-:S02]  /*61f0*/  FMNMX.FTZ R0, R235, R0, !PT ;  /* 0x00000000eb007209 */ /* 0x000fc40007810000 */
[----:B------:R-:W-:Y:S02]  /*6200*/  ISETP.LT.OR P1, PT, R45, R244, P1 ;  /* 0x000000f42d00720c */ /* 0x000fe40000f21670 */
[----:B------:R-:W-:Y:S02]  /*6210*/  FMNMX.FTZ R0, R186, R0, !PT ;  /* 0x00000000ba007209 */ /* 0x000fe40007810000 */
[----:B------:R-:W-:Y:S02]  /*6220*/  FSEL R243, R17, -INF , !P6 ;  /* 0xff80000011f37808 */ /* 0x000fe40007000000 */
[----:B------:R-:W-:Y:S02]  /*6230*/  FMNMX.FTZ R0, R187, R0, !PT ;  /* 0x00000000bb007209 */ /* 0x000fe40007810000 */
[----:B------:R-:W-:Y:S02]  /*6240*/  FSEL R195, R22, -INF , !P1 ;  /* 0xff80000016c37808 */ /* 0x000fe40004800000 */
[----:B------:R-:W-:Y:S01]  /*6250*/  FMNMX.FTZ R0, R135, R0, !PT ;  /* 0x0000000087007209 */ /* 0x000fe20007810000 */
[----:B-1----:R-:W-:Y:S01]  /*6260*/  FFMA.FTZ R2, R40, UR23, -R13 ;  /* 0x0000001728027c23 */ /* 0x002fe2000801080d */
[----:B--2---:R-:W-:-:S03]  /*6270*/  FSEL R193, R9, -INF , !P3 ;  /* 0xff80000009c17808 */ /* 0x004fc60005800000 */
[----:B------:R-:W1:Y:S01]  /*6280*/  SHFL.BFLY PT, R8, R0, 0x2, 0x1f ;  /* 0x0c401f0000087f89 */ /* 0x000e6200000e0000 */
[----:B------:R2:W-:Y:S01]  /*6290*/  MUFU.EX2 R179, R2 ;  /* 0x0000000200b37308 */ /* 0x0005e20000000800 */
[----:B------:R-:W-:Y:S02]  /*62a0*/  F2FP.BF16.F32.PACK_AB R4, R176, R185 ;  /* 0x000000b9b004723e */ /* 0x000fe400000010ff */
[----:B------:R-:W-:-:S07]  /*62b0*/  F2FP.BF16.F32.PACK_AB R7, R229, R233 ;  /* 0x000000e9e507723e */ /* 0x000fce00000010ff */
[C---:B------:R-:W-:Y:S06]  /*62c0*/  HMMA.16816.F32.BF16 R156, R4.reuse, R92, RZ ;  /* 0x0000005c049c723c */ /* 0x040fec00000418ff */
[----:B---3--:R-:W-:Y:S01]  /*62d0*/  HMMA.16816.F32.BF16 R160, R4, R88, RZ ;  /* 0x0000005804a0723c */ /* 0x008fe200000418ff */
[----:B--2---:R-:W-:Y:S01]  /*62e0*/  FMNMX.FTZ R2, R99, R3, !PT ;  /* 0x0000000363027209 */ /* 0x004fe20007810000 */
[----:B------:R-:W-:-:S03]  /*62f0*/  FFMA.FTZ R3, R41, UR23, -R13 ;  /* 0x0000001729037c23 */ /* 0x000fc6000801080d */
[----:B------:R-:W-:Y:S01]  /*6300*/  FMNMX.FTZ R2, R98, R2, !PT ;  /* 0x0000000262027209 */ /* 0x000fe20007810000 */
[----:B------:R2:W3:Y:S01]  /*6310*/  MUFU.EX2 R249, R3 ;  /* 0x0000000300f97308 */ /* 0x0004e20000000800 */
[----:B-1----:R-:W-:Y:S01]  /*6320*/  FMNMX.FTZ R0, R0, R8, !PT ;  /* 0x0000000800007209 */ /* 0x002fe20007810000 */
[----:B------:R-:W-:Y:S01]  /*6330*/  HMMA.16816.F32.BF16 R152, R4, R100, RZ ;  /* 0x000000640498723c */ /* 0x000fe200000418ff */
[----:B------:R-:W-:-:S03]  /*6340*/  FMNMX.FTZ R2, R96, R2, !PT ;  /* 0x0000000260027209 */ /* 0x000fc60007810000 */
[----:B------:R-:W1:Y:S01]  /*6350*/  SHFL.BFLY PT, R8, R0, 0x1, 0x1f ;  /* 0x0c201f0000087f89 */ /* 0x000e6200000e0000 */
[----:B------:R-:W-:Y:S01]  /*6360*/  FMNMX.FTZ R2, R87, R2, !PT ;  /* 0x0000000257027209 */ /* 0x000fe20007810000 */
[----:B------:R-:W-:Y:S03]  /*6370*/  HMMA.16816.F32.BF16 R148, R4, R104, RZ ;  /* 0x000000680494723c */ /* 0x000fe600000418ff */
[----:B------:R-:W-:-:S03]  /*6380*/  FMNMX.FTZ R2, R86, R2, !PT ;  /* 0x0000000256027209 */ /* 0x000fc60007810000 */
[----:B------:R-:W-:Y:S01]  /*6390*/  HMMA.16816.F32.BF16 R144, R4, R108, RZ ;  /* 0x0000006c0490723c */ /* 0x000fe200000418ff */
[----:B------:R-:W-:Y:S01]  /*63a0*/  FMNMX.FTZ R2, R79, R2, !PT ;  /* 0x000000024f027209 */ /* 0x000fe20007810000 */
[----:B--2---:R-:W-:-:S04]  /*63b0*/  FFMA.FTZ R3, R42, UR23, -R13 ;  /* 0x000000172a037c23 */ /* 0x004fc8000801080d */
[C---:B------:R-:W-:Y:S01]  /*63c0*/  HMMA.16816.F32.BF16 R140, R4.reuse, R112, RZ ;  /* 0x00000070048c723c */ /* 0x040fe200000418ff */
[----:B------:R2:W-:Y:S05]  /*63d0*/  MUFU.EX2 R234, R3 ;  /* 0x0000000300ea7308 */ /* 0x0005ea0000000800 */
[----:B------:R-:W-:Y:S01]  /*63e0*/  HMMA.16816.F32.BF16 R128, R4, R120, RZ ;  /* 0x000000780480723c */ /* 0x000fe200000418ff */
[----:B-1----:R-:W-:-:S05]  /*63f0*/  FMNMX.FTZ R137, R0, R8, !PT ;  /* 0x0000000800897209 */ /* 0x002fca0007810000 */
[C---:B------:R-:W-:Y:S01]  /*6400*/  HMMA.16816.F32.BF16 R124, R4.reuse, R116, RZ ;  /* 0x00000074047c723c */ /* 0x040fe200000418ff */
[----:B---3--:R-:W-:Y:S02]  /*6410*/  F2FP.BF16.F32.PACK_AB R8, R249, R179 ;  /* 0x000000b3f908723e */ /* 0x008fe400000010ff */
[----:B------:R-:W-:Y:S01]  /*6420*/  FSETP.NEU.FTZ.AND P1, PT, R137, -INF , PT ;  /* 0xff8000008900780b */ /* 0x000fe20003f3d000 */
[----:B--2---:R-:W-:Y:S02]  /*6430*/  FFMA.FTZ R3, R28, UR23, -R13 ;  /* 0x000000171c037c23 */ /* 0x004fe4000801080d */
[C---:B------:R-:W-:Y:S02]  /*6440*/  HMMA.16816.F32.BF16 R80, R4.reuse, R94, RZ ;  /* 0x0000005e0450723c */ /* 0x040fe400000418ff */
[----:B------:R1:W2:Y:S04]  /*6450*/  MUFU.EX2 R204, R3 ;  /* 0x0000000300cc7308 */ /* 0x0002a80000000800 */
[C---:B------:R-:W-:Y:S06]  /*6460*/  HMMA.16816.F32.BF16 R72, R4.reuse, R90, RZ ;  /* 0x0000005a0448723c */ /* 0x040fec00000418ff */
[C---:B------:R-:W-:Y:S06]  /*6470*/  HMMA.16816.F32.BF16 R32, R4.reuse, R106, RZ ;  /* 0x0000006a0420723c */ /* 0x040fec00000418ff */
[----:B------:R-:W-:Y:S01]  /*6480*/  HMMA.16816.F32.BF16 R28, R4, R110, RZ ;  /* 0x0000006e041c723c */ /* 0x000fe200000418ff */
[----:B-1----:R-:W-:Y:S01]  /*6490*/  FMNMX.FTZ R3, R133, R2, !PT ;  /* 0x0000000285037209 */ /* 0x002fe20007810000 */
[----:B------:R-:W-:Y:S01]  /*64a0*/  FFMA.FTZ R2, R43, UR23, -R12 ;  /* 0x000000172b027c23 */ /* 0x000fe2000801080c */
[----:B--2---:R-:W-:-:S02]  /*64b0*/  F2FP.BF16.F32.PACK_AB R10, R204, R234 ;  /* 0x000000eacc0a723e */ /* 0x004fc400000010ff */
[----:B------:R-:W-:Y:S01]  /*64c0*/  FMNMX.FTZ R3, R132, R3, !PT ;  /* 0x0000000384037209 */ /* 0x000fe20007810000 */
[----:B------:R1:W-:Y:S01]  /*64d0*/  MUFU.EX2 R177, R2 ;  /* 0x0000000200b17308 */ /* 0x0003e20000000800 */
[----:B------:R-:W-:Y:S02]  /*64e0*/  HMMA.16816.F32.BF16 R40, R4, R102, RZ ;  /* 0x000000660428723c */ /* 0x000fe400000418ff */
        /* <DEDUP_REMOVED lines=8> */
[----:B------:R1:W2:Y:S03]  /*6570*/  MUFU.EX2 R198, R2 ;  /* 0x0000000200c67308 */ /* 0x0002a60000000800 */
[----:B------:R-:W-:-:S05]  /*6580*/  FMNMX.FTZ R3, R193, R3, !PT ;  /* 0x00000003c1037209 */ /* 0x000fca0007810000 */
[----:B------:R-:W3:Y:S01]  /*6590*/  SHFL.BFLY PT, R14, R3, 0x2, 0x1f ;  /* 0x0c401f00030e7f89 */ /* 0x000ee200000e0000 */
[--C-:B-1----:R-:W-:Y:S01]  /*65a0*/  FFMA.FTZ R2, R46, UR23, -R12.reuse ;  /* 0x000000172e027c23 */ /* 0x102fe2000801080c */
[----:B--2---:R-:W-:Y:S02]  /*65b0*/  F2FP.BF16.F32.PACK_AB R9, R198, R177 ;  /* 0x000000b1c609723e */ /* 0x004fe400000010ff */
[----:B------:R-:W1:Y:S01]  /*65c0*/  LDSM.16.MT88.4 R44, [R227+0xc800] ;  /* 0x00c80000e32c783b */ /* 0x000e620000004200 */
[----:B------:R2:W-:Y:S02]  /*65d0*/  MUFU.EX2 R231, R2 ;  /* 0x0000000200e77308 */ /* 0x0005e40000000800 */
[----:B--2---:R-:W-:Y:S02]  /*65e0*/  FFMA.FTZ R2, R25, UR23, -R12 ;  /* 0x0000001719027c23 */ /* 0x004fe4000801080c */
[----:B------:R-:W-:Y:S04]  /*65f0*/  HMMA.16816.F32.BF16 R24, R4, R114, RZ ;  /* 0x000000720418723c */ /* 0x000fe800000418ff */
[----:B------:R2:W4:Y:S02]  /*6600*/  MUFU.EX2 R224, R2 ;  /* 0x0000000200e07308 */ /* 0x0005240000000800 */
[----:B--2---:R-:W-:Y:S01]  /*6610*/  FMUL.FTZ R2, R137, UR23 ;  /* 0x0000001789027c20 */ /* 0x004fe20008410000 */
[----:B----4-:R-:W-:-:S04]  /*6620*/  F2FP.BF16.F32.PACK_AB R11, R224, R231 ;  /* 0x000000e7e00b723e */ /* 0x010fc800000010ff */
[----:B------:R-:W-:-:S03]  /*6630*/  FSEL R2, R2, RZ, P1 ;  /* 0x000000ff02027208 */ /* 0x000fc60000800000 */
[C---:B------:R-:W-:Y:S02]  /*6640*/  HMMA.16816.F32.BF16 R188, R8.reuse, R48, R152 ;  /* 0x0000003008bc723c */ /* 0x040fe40000041898 */
[--C-:B------:R-:W-:Y:S01]  /*6650*/  FFMA.FTZ R0, R136, UR23, -R2.reuse ;  /* 0x0000001788007c23 */ /* 0x100fe20008010802 */
[--C-:B------:R-:W-:Y:S02]  /*6660*/  FFMA.FTZ R4, R52, UR23, -R2.reuse ;  /* 0x0000001734047c23 */ /* 0x100fe40008010802 */
[----:B------:R-:W2:Y:S01]  /*6670*/  LDSM.16.MT88.4 R52, [R227+0xe800] ;  /* 0x00e80000e334783b */ /* 0x000ea20000004200 */
[----:B------:R3:W-:Y:S01]  /*6680*/  MUFU.EX2 R168, R0 ;  /* 0x0000000000a87308 */ /* 0x0007e20000000800 */
[C---:B------:R-:W-:Y:S06]  /*6690*/  HMMA.16816.F32.BF16 R152, R8.reuse, R38, R80 ;  /* 0x000000260898723c */ /* 0x040fec0000041850 */
[C---:B------:R-:W-:Y:S01]  /*66a0*/  HMMA.16816.F32.BF16 R128, R8.reuse, R60, R128 ;  /* 0x0000003c0880723c */ /* 0x040fe20000041880 */
[----:B------:R4:W-:Y:S05]  /*66b0*/  MUFU.EX2 R165, R4 ;  /* 0x0000000400a57308 */ /* 0x0009ea0000000800 */
[----:B------:R-:W-:Y:S01]  /*66c0*/  HMMA.16816.F32.BF16 R208, R8, R68, R144 ;  /* 0x0000004408d0723c */ /* 0x000fe20000041890 */
[----:B---3--:R-:W-:Y:S01]  /*66d0*/  FMNMX.FTZ R0, R3, R14, !PT ;  /* 0x0000000e03007209 */ /* 0x008fe20007810000 */
[----:B------:R-:W-:-:S04]  /*66e0*/  FFMA.FTZ R3, R84, UR23, -R2 ;  /* 0x0000001754037c23 */ /* 0x000fc80008010802 */
[C---:B------:R-:W-:Y:S01]  /*66f0*/  HMMA.16816.F32.BF16 R144, R8.reuse, R64, R140 ;  /* 0x000000400890723c */ /* 0x040fe2000004188c */
[----:B------:R3:W-:Y:S01]  /*6700*/  MUFU.EX2 R192, R3 ;  /* 0x0000000300c07308 */ /* 0x0007e20000000800 */
[----:B----4-:R-:W4:Y:S04]  /*6710*/  SHFL.BFLY PT, R4, R0, 0x1, 0x1f ;  /* 0x0c201f0000047f89 */ /* 0x010f2800000e0000 */
[C---:B------:R-:W-:Y:S06]  /*6720*/  HMMA.16816.F32.BF16 R180, R8.reuse, R56, R160 ;  /* 0x0000003808b4723c */ /* 0x040fec00000418a0 */
[----:B------:R-:W-:Y:S01]  /*6730*/  IMAD.MOV.U32 R239, RZ, RZ, R131 ;  /* 0x000000ffffef7224 */ /* 0x000fe200078e0083 */
[----:B-1----:R-:W-:Y:S01]  /*6740*/  HMMA.16816.F32.BF16 R212, R8, R44, R148 ;  /* 0x0000002c08d4723c */ /* 0x002fe20000041894 */
[----:B------:R-:W-:Y:S01]  /*6750*/  IMAD.MOV.U32 R238, RZ, RZ, R128 ;  /* 0x000000ffffee7224 */ /* 0x000fe200078e0080 */
[----:B------:R-:W-:Y:S01]  /*6760*/  MOV R160, R187 ;  /* 0x000000bb00a07202 */ /* 0x000fe20000000f00 */
[----:B------:R-:W-:-:S02]  /*6770*/  IMAD.MOV.U32 R161, RZ, RZ, R186 ;  /* 0x000000ffffa17224 */ /* 0x000fc400078e00ba */
[----:B------:R-:W-:Y:S01]  /*6780*/  MOV R237, R208 ;  /* 0x000000d000ed7202 */ /* 0x000fe20000000f00 */
[----:B------:R-:W-:Y:S02]  /*6790*/  IMAD.MOV.U32 R236, RZ, RZ, R209 ;  /* 0x000000ffffec7224 */ /* 0x000fe400078e00d1 */
[----:B---3--:R-:W-:Y:S01]  /*67a0*/  FFMA.FTZ R3, R85, UR23, -R2 ;  /* 0x0000001755037c23 */ /* 0x008fe20008010802 */
[C---:B--2---:R-:W-:Y:S01]  /*67b0*/  HMMA.16816.F32.BF16 R124, R8.reuse, R52, R124 ;  /* 0x00000034087c723c */ /* 0x044fe2000004187c */
[----:B------:R-:W-:Y:S02]  /*67c0*/  IMAD.MOV.U32 R223, RZ, RZ, R210 ;  /* 0x000000ffffdf7224 */ /* 0x000fe400078e00d2 */
[----:B------:R1:W2:Y:S01]  /*67d0*/  MUFU.EX2 R169, R3 ;  /* 0x0000000300a97308 */ /* 0x0002a20000000800 */
[----:B------:R-:W-:Y:S01]  /*67e0*/  IMAD.MOV.U32 R222, RZ, RZ, R211 ;  /* 0x000000ffffde7224 */ /* 0x000fe200078e00d3 */
[----:B------:R-:W-:Y:S01]  /*67f0*/  MOV R207, R145 ;  /* 0x0000009100cf7202 */ /* 0x000fe20000000f00 */
[----:B------:R-:W-:Y:S01]  /*6800*/  IMAD.MOV.U32 R162, RZ, RZ, R185 ;  /* 0x000000ffffa27224 */ /* 0x000fe200078e00b9 */
[----:B------:R-:W-:Y:S01]  /*6810*/  HMMA.16816.F32.BF16 R156, R8, R36, R156 ;  /* 0x00000024089c723c */ /* 0x000fe2000004189c */
[----:B------:R-:W-:Y:S01]  /*6820*/  IMAD.MOV.U32 R163, RZ, RZ, R184 ;  /* 0x000000ffffa37224 */ /* 0x000fe200078e00b8 */
[----:B----4-:R-:W-:Y:S01]  /*6830*/  FMNMX.FTZ R136, R0, R4, !PT ;  /* 0x0000000400887209 */ /* 0x010fe20007810000 */
[----:B------:R-:W-:Y:S01]  /*6840*/  FFMA.FTZ R0, R76, UR23, -R2 ;  /* 0x000000174c007c23 */ /* 0x000fe20008010802 */
[----:B------:R-:W-:-:S02]  /*6850*/  IMAD.MOV.U32 R76, RZ, RZ, R129 ;  /* 0x000000ffff4c7224 */ /* 0x000fc400078e0081 */
[----:B------:R-:W-:Y:S01]  /*6860*/  FSETP.NEU.FTZ.AND P1, PT, R136, -INF , PT ;  /* 0xff8000008800780b */ /* 0x000fe20003f3d000 */
[----:B------:R3:W-:Y:S01]  /*6870*/  MUFU.EX2 R14, R0 ;  /* 0x00000000000e7308 */ /* 0x0007e20000000800 */
[C---:B------:R-:W-:Y:S01]  /*6880*/  HMMA.16816.F32.BF16 R184, R8.reuse, R50, R40 ;  /* 0x0000003208b8723c */ /* 0x040fe20000041828 */
[----:B------:R-:W-:Y:S02]  /*6890*/  IMAD.MOV.U32 R143, RZ, RZ, R146 ;  /* 0x000000ffff8f7224 */ /* 0x000fe400078e0092 */
[----:B------:R-:W-:Y:S02]  /*68a0*/  IMAD.MOV.U32 R142, RZ, RZ, R147 ;  /* 0x000000ffff8e7224 */ /* 0x000fe400078e0093 */
[----:B-1----:R-:W-:Y:S01]  /*68b0*/  FFMA.FTZ R3, R77, UR23, -R2 ;  /* 0x000000174d037c23 */ /* 0x002fe20008010802 */
[----:B--2---:R-:W-:Y:S01]  /*68c0*/  MOV R82, R169 ;  /* 0x000000a900527202 */ /* 0x004fe20000000f00 */
[C---:B------:R-:W-:Y:S01]  /*68d0*/  HMMA.16816.F32.BF16 R208, R8.reuse, R70, R28 ;  /* 0x0000004608d0723c */ /* 0x040fe2000004181c */
[----:B------:R-:W-:Y:S01]  /*68e0*/  IMAD.MOV.U32 R141, RZ, RZ, R144 ;  /* 0x000000ffff8d7224 */ /* 0x000fe200078e0090 */
[----:B------:R1:W-:Y:S01]  /*68f0*/  MUFU.EX2 R205, R3 ;  /* 0x0000000300cd7308 */ /* 0x0003e20000000800 */
[----:B------:R-:W-:Y:S01]  /*6900*/  MOV R7, R124 ;  /* 0x0000007c00077202 */ /* 0x000fe20000000f00 */
[----:B------:R-:W-:Y:S01]  /*6910*/  IMAD.MOV.U32 R6, RZ, RZ, R125 ;  /* 0x000000ffff067224 */ /* 0x000fe200078e007d */
[----:B------:R-:W-:Y:S01]  /*6920*/  MOV R124, R76 ;  /* 0x0000004c007c7202 */ /* 0x000fe20000000f00 */
[----:B------:R-:W-:Y:S01]  /*6930*/  IMAD.MOV.U32 R4, RZ, RZ, R126 ;  /* 0x000000ffff047224 */ /* 0x000fe200078e007e */
[----:B------:R-:W-:Y:S01]  /*6940*/  HMMA.16816.F32.BF16 R148, R8, R62, R20 ;  /* 0x0000003e0894723c */ /* 0x000fe20000041814 */
[----:B------:R-:W-:-:S02]  /*6950*/  IMAD.MOV.U32 R5, RZ, RZ, R127 ;  /* 0x000000ffff057224 */ /* 0x000fc400078e007f */
[----:B---3--:R-:W-:Y:S01]  /*6960*/  FMUL.FTZ R0, R136, UR23 ;  /* 0x0000001788007c20 */ /* 0x008fe20008410000 */
[----:B------:R-:W-:Y:S02]  /*6970*/  IMAD.MOV.U32 R126, RZ, RZ, R162 ;  /* 0x000000ffff7e7224 */ /* 0x000fe400078e00a2 */
[----:B------:R-:W-:Y:S02]  /*6980*/  IMAD.MOV.U32 R127, RZ, RZ, R163 ;  /* 0x000000ffff7f7224 */ /* 0x000fe400078e00a3 */
[----:B------:R-:W-:Y:S01]  /*6990*/  FSEL R0, R0, RZ, P1 ;  /* 0x000000ff00007208 */ /* 0x000fe20000800000 */
[----:B-1----:R-:W-:Y:S01]  /*69a0*/  FFMA.FTZ R3, R78, UR23, -R2 ;  /* 0x000000174e037c23 */ /* 0x002fe20008010802 */
[----:B------:R-:W-:Y:S02]  /*69b0*/  MOV R78, R130 ;  /* 0x00000082004e7202 */ /* 0x000fe40000000f00 */
[----:B------:R-:W-:Y:S01]  /*69c0*/  HMMA.16816.F32.BF16 R128, R8, R54, R16 ;  /* 0x000000360880723c */ /* 0x000fe20000041810 */
[----:B------:R1:W-:Y:S02]  /*69d0*/  MUFU.EX2 R77, R3 ;  /* 0x00000003004d7308 */ /* 0x0003e40000000800 */
[----:B------:R-:W-:Y:S01]  /*69e0*/  IMAD.MOV.U32 R125, RZ, RZ, R78 ;  /* 0x000000ffff7d7224 */ /* 0x000fe200078e004e */
[----:B------:R-:W-:Y:S01]  /*69f0*/  MOV R78, R198 ;  /* 0x000000c6004e7202 */ /* 0x000fe20000000f00 */
[----:B-1----:R-:W-:Y:S01]  /*6a00*/  FFMA.FTZ R3, R15, UR23, -R2 ;  /* 0x000000170f037c23 */ /* 0x002fe20008010802 */
[----:B------:R-:W-:-:S02]  /*6a10*/  IMAD.MOV.U32 R15, RZ, RZ, R7 ;  /* 0x000000ffff0f7224 */ /* 0x000fc400078e0007 */
[----:B------:R-:W-:Y:S01]  /*6a20*/  IMAD.MOV.U32 R7, RZ, RZ, R197 ;  /* 0x000000ffff077224 */ /* 0x000fe200078e00c5 */
[----:B------:R1:W2:Y:S04]  /*6a30*/  MUFU.EX2 R84, R3 ;  /* 0x0000000300547308 */ /* 0x0002a80000000800 */
[----:B------:R-:W-:Y:S01]  /*6a40*/  MOV R85, R7 ;  /* 0x0000000700557202 */ /* 0x000fe20000000f00 */
[----:B-1----:R-:W-:Y:S01]  /*6a50*/  FFMA.FTZ R3, R164, UR23, -R0 ;  /* 0x00000017a4037c23 */ /* 0x002fe20008010800 */
[----:B------:R-:W-:Y:S02]  /*6a60*/  IMAD.MOV.U32 R164, RZ, RZ, R168 ;  /* 0x000000ffffa47224 */ /* 0x000fe400078e00a8 */
[----:B--2---:R-:W-:Y:S01]  /*6a70*/  IMAD.MOV.U32 R83, RZ, RZ, R84 ;  /* 0x000000ffff537224 */ /* 0x004fe200078e0054 */
[----:B------:R1:W-:Y:S01]  /*6a80*/  MUFU.EX2 R81, R3 ;  /* 0x0000000300517308 */ /* 0x0003e20000000800 */
[----:B------:R-:W-:Y:S01]  /*6a90*/  HMMA.16816.F32.BF16 R168, R8, R58, R72 ;  /* 0x0000003a08a8723c */ /* 0x000fe20000041848 */
[----:B------:R-:W-:-:S06]  /*6aa0*/  IMAD.MOV.U32 R84, RZ, RZ, R196 ;  /* 0x000000ffff547224 */ /* 0x000fcc00078e00c4 */
[----:B------:R-:W-:Y:S02]  /*6ab0*/  IMAD.MOV.U32 R74, RZ, RZ, R200 ;  /* 0x000000ffff4a7224 */ /* 0x000fe400078e00c8 */
[----:B------:R-:W-:Y:S01]  /*6ac0*/  IMAD.MOV.U32 R73, RZ, RZ, R199 ;  /* 0x000000ffff497224 */ /* 0x000fe200078e00c7 */
[C---:B------:R-:W-:Y:S01]  /*6ad0*/  HMMA.16816.F32.BF16 R200, R8.reuse, R46, R32 ;  /* 0x0000002e08c8723c */ /* 0x040fe20000041820 */
[----:B------:R-:W-:Y:S02]  /*6ae0*/  IMAD.MOV.U32 R75, RZ, RZ, R4 ;  /* 0x000000ffff4b7224 */ /* 0x000fe400078e0004 */
[--C-:B------:R-:W-:Y:S01]  /*6af0*/  FFMA.FTZ R4, R87, UR23, -R0.reuse ;  /* 0x0000001757047c23 */ /* 0x100fe20008010800 */
[----:B-1----:R-:W-:Y:S02]  /*6b00*/  FFMA.FTZ R3, R97, UR23, -R0 ;  /* 0x0000001761037c23 */ /* 0x002fe40008010800 */
[----:B------:R-:W-:Y:S01]  /*6b10*/  HMMA.16816.F32.BF16 R196, R8, R66, R24 ;  /* 0x0000004208c4723c */ /* 0x000fe20000041818 */
[----:B------:R1:W-:Y:S06]  /*6b20*/  MUFU.EX2 R240, R4 ;  /* 0x0000000400f07308 */ /* 0x0003ec0000000800 */
[----:B------:R-:W-:-:S02]  /*6b30*/  F2FP.BF16.F32.PACK_AB R8, R165, R164 ;  /* 0x000000a4a508723e */ /* 0x000fc400000010ff */
[----:B------:R2:W3:Y:S01]  /*6b40*/  MUFU.EX2 R80, R3 ;  /* 0x0000000300507308 */ /* 0x0004e20000000800 */
[----:B------:R-:W-:Y:S02]  /*6b50*/  F2FP.BF16.F32.PACK_AB R10, R82, R192 ;  /* 0x000000c0520a723e */ /* 0x000fe400000010ff */
[----:B-1----:R-:W-:Y:S01]  /*6b60*/  F2FP.BF16.F32.PACK_AB R4, R77, R205 ;  /* 0x000000cd4d04723e */ /* 0x002fe200000010ff */
[----:B--2---:R-:W-:Y:S01]  /*6b70*/  FFMA.FTZ R3, R99, UR23, -R0 ;  /* 0x0000001763037c23 */ /* 0x004fe20008010800 */
[----:B---3--:R-:W-:-:S03]  /*6b80*/  F2FP.BF16.F32.PACK_AB R9, R80, R81 ;  /* 0x000000515009723e */ /* 0x008fc600000010ff */
        /* <DEDUP_REMOVED lines=8> */
[----:B------:R-:W-:Y:S02]  /*6c10*/  IMAD.MOV.U32 R88, RZ, RZ, R5 ;  /* 0x000000ffff587224 */ /* 0x000fe400078e0005 */
[----:B------:R-:W-:-:S03]  /*6c20*/  IMAD.MOV.U32 R89, RZ, RZ, R75 ;  /* 0x000000ffff597224 */ /* 0x000fc600078e004b */
[C---:B------:R-:W-:Y:S01]  /*6c30*/  HMMA.16816.F32.BF16 R28, R8.reuse, R92, RZ ;  /* 0x0000005c081c723c */ /* 0x040fe200000418ff */
[----:B-1----:R-:W-:Y:S01]  /*6c40*/  FFMA.FTZ R3, R86, UR23, -R0 ;  /* 0x0000001756037c23 */ /* 0x002fe20008010800 */
[----:B--2---:R-:W-:Y:S01]  /*6c50*/  F2FP.BF16.F32.PACK_AB R5, R240, R230 ;  /* 0x000000e6f005723e */ /* 0x004fe200000010ff */
[----:B------:R-:W-:Y:S01]  /*6c60*/  IMAD.MOV.U32 R100, RZ, RZ, R161 ;  /* 0x000000ffff647224 */ /* 0x000fe200078e00a1 */
[----:B------:R-:W-:Y:S01]  /*6c70*/  MOV R101, R160 ;  /* 0x000000a000657202 */ /* 0x000fe20000000f00 */
[----:B------:R1:W-:Y:S01]  /*6c80*/  MUFU.EX2 R242, R3 ;  /* 0x0000000300f27308 */ /* 0x0003e20000000800 */
[----:B------:R-:W-:Y:S01]  /*6c90*/  HMMA.16816.F32.BF16 R16, R8, R104, RZ ;  /* 0x000000680810723c */ /* 0x000fe200000418ff */
[----:B------:R-:W-:Y:S01]  /*6ca0*/  IMAD.MOV.U32 R93, RZ, RZ, R124 ;  /* 0x000000ffff5d7224 */ /* 0x000fe200078e007c */
[----:B------:R-:W-:Y:S01]  /*6cb0*/  MOV R92, R15 ;  /* 0x0000000f005c7202 */ /* 0x000fe20000000f00 */
[----:B------:R-:W-:-:S03]  /*6cc0*/  IMAD.MOV.U32 R15, RZ, RZ, R125 ;  /* 0x000000ffff0f7224 */ /* 0x000fc600078e007d */
[----:B------:R-:W-:Y:S01]  /*6cd0*/  HMMA.16816.F32.BF16 R32, R8, R94, RZ ;  /* 0x0000005e0820723c */ /* 0x000fe200000418ff */
[----:B------:R-:W-:Y:S01]  /*6ce0*/  IMAD.MOV.U32 R105, RZ, RZ, R179 ;  /* 0x000000ffff697224 */ /* 0x000fe200078e00b3 */
[----:B------:R-:W-:-:S05]  /*6cf0*/  MOV R104, R178 ;  /* 0x000000b200687202 */ /* 0x000fca0000000f00 */
[----:B------:R-:W-:Y:S02]  /*6d00*/  IMAD.MOV.U32 R95, RZ, RZ, R85 ;  /* 0x000000ffff5f7224 */ /* 0x000fe400078e0055 */
[----:B------:R-:W-:Y:S02]  /*6d10*/  IMAD.MOV.U32 R94, RZ, RZ, R84 ;  /* 0x000000ffff5e7224 */ /* 0x000fe400078e0054 */
[----:B-1----:R-:W-:-:S04]  /*6d20*/  FFMA.FTZ R3, R79, UR23, -R0 ;  /* 0x000000174f037c23 */ /* 0x002fc80008010800 */
[----:B------:R1:W2:Y:S02]  /*6d30*/  MUFU.EX2 R241, R3 ;  /* 0x0000000300f17308 */ /* 0x0002a40000000800 */
[----:B-1----:R-:W-:Y:S01]  /*6d40*/  IMAD.MOV.U32 R3, RZ, RZ, R6 ;  /* 0x000000ffff037224 */ /* 0x002fe200078e0006 */
[----:B------:R-:W-:Y:S02]  /*6d50*/  F2FP.BF16.F32.PACK_AB R6, R83, R14 ;  /* 0x0000000e5306723e */ /* 0x000fe400000010ff */
[----:B--2---:R-:W-:-:S07]  /*6d60*/  F2FP.BF16.F32.PACK_AB R7, R241, R242 ;  /* 0x000000f2f107723e */ /* 0x004fce00000010ff */
[C---:B------:R-:W-:Y:S06]  /*6d70*/  HMMA.16816.F32.BF16 R160, R4.reuse, R56, R24 ;  /* 0x0000003804a0723c */ /* 0x040fec0000041818 */
[----:B------:R-:W-:Y:S01]  /*6d80*/  HMMA.16816.F32.BF16 R144, R4, R36, R28 ;  /* 0x000000240490723c */ /* 0x000fe2000004181c */
[----:B------:R-:W-:Y:S02]  /*6d90*/  IMAD.MOV.U32 R56, RZ, RZ, R177 ;  /* 0x000000ffff387224 */ /* 0x000fe400078e00b1 */
[----:B------:R-:W-:-:S03]  /*6da0*/  IMAD.MOV.U32 R57, RZ, RZ, R176 ;  /* 0x000000ffff397224 */ /* 0x000fc600078e00b0 */
[----:B------:R-:W-:Y:S06]  /*6db0*/  HMMA.16816.F32.BF16 R176, R4, R48, R20 ;  /* 0x0000003004b0723c */ /* 0x000fec0000041814 */
[----:B------:R-:W-:Y:S01]  /*6dc0*/  HMMA.16816.F32.BF16 R20, R8, R120, RZ ;  /* 0x000000780814723c */ /* 0x000fe200000418ff */
[----:B------:R-:W-:Y:S01]  /*6dd0*/  IMAD.MOV.U32 R48, RZ, RZ, R78 ;  /* 0x000000ffff307224 */ /* 0x000fe200078e004e */
[----:B------:R-:W-:-:S04]  /*6de0*/  MOV R49, R77 ;  /* 0x0000004d00317202 */ /* 0x000fc80000000f00 */
[----:B------:R-:W-:Y:S01]  /*6df0*/  HMMA.16816.F32.BF16 R28, R8, R108, RZ ;  /* 0x0000006c081c723c */ /* 0x000fe200000418ff */
[----:B------:R-:W-:Y:S02]  /*6e00*/  IMAD.MOV.U32 R121, RZ, RZ, R3 ;  /* 0x000000ffff797224 */ /* 0x000fe400078e0003 */
[----:B------:R-:W-:Y:S01]  /*6e10*/  FFMA.FTZ R3, R139, UR23, -R2 ;  /* 0x000000178b037c23 */ /* 0x000fe20008010802 */
[----:B------:R-:W-:Y:S01]  /*6e20*/  IMAD.MOV.U32 R120, RZ, RZ, R92 ;  /* 0x000000ffff787224 */ /* 0x000fe200078e005c */
[----:B------:R-:W-:Y:S01]  /*6e30*/  MOV R92, R140 ;  /* 0x0000008c005c7202 */ /* 0x000fe20000000f00 */
[----:B------:R-:W-:Y:S01]  /*6e40*/  HMMA.16816.F32.BF16 R76, R4, R44, R16 ;  /* 0x0000002c044c723c */ /* 0x000fe20000041810 */
[----:B------:R1:W-:Y:S01]  /*6e50*/  MUFU.EX2 R139, R3 ;  /* 0x00000003008b7308 */ /* 0x0003e20000000800 */
[----:B------:R-:W-:Y:S01]  /*6e60*/  MOV R109, R48 ;  /* 0x00000030006d7202 */ /* 0x000fe20000000f00 */
[----:B------:R-:W-:-:S03]  /*6e70*/  IMAD.MOV.U32 R108, RZ, RZ, R49 ;  /* 0x000000ffff6c7224 */ /* 0x000fc600078e0031 */
[----:B------:R-:W-:Y:S01]  /*6e80*/  HMMA.16816.F32.BF16 R16, R8, R116, RZ ;  /* 0x000000740810723c */ /* 0x000fe200000418ff */
[----:B------:R-:W-:-:S05]  /*6e90*/  IMAD.MOV.U32 R45, RZ, RZ, R73 ;  /* 0x000000ffff2d7224 */ /* 0x000fca00078e0049 */
[----:B------:R-:W-:Y:S01]  /*6ea0*/  HMMA.16816.F32.BF16 R24, R8, R112, RZ ;  /* 0x000000700818723c */ /* 0x000fe200000418ff */
[----:B------:R-:W-:Y:S01]  /*6eb0*/  IMAD.MOV.U32 R117, RZ, RZ, R126 ;  /* 0x000000ffff757224 */ /* 0x000fe200078e007e */
[----:B------:R-:W-:-:S04]  /*6ec0*/  MOV R116, R127 ;  /* 0x0000007f00747202 */ /* 0x000fc80000000f00 */
[----:B------:R-:W-:Y:S01]  /*6ed0*/  HMMA.16816.F32.BF16 R84, R4, R60, R20 ;  /* 0x0000003c0454723c */ /* 0x000fe20000041814 */
[----:B-1----:R-:W-:Y:S01]  /*6ee0*/  FFMA.FTZ R3, R138, UR23, -R2 ;  /* 0x000000178a037c23 */ /* 0x002fe20008010802 */
[----:B------:R-:W-:Y:S02]  /*6ef0*/  IMAD.MOV.U32 R112, RZ, RZ, R74 ;  /* 0x000000ffff707224 */ /* 0x000fe400078e004a */
[----:B------:R-:W-:Y:S02]  /*6f00*/  IMAD.MOV.U32 R113, RZ, RZ, R205 ;  /* 0x000000ffff717224 */ /* 0x000fe400078e00cd */
[----:B------:R-:W-:Y:S06]  /*6f10*/  HMMA.16816.F32.BF16 R20, R8, R114, RZ ;  /* 0x000000720814723c */ /* 0x000fec00000418ff */
[----:B------:R-:W-:Y:S01]  /*6f20*/  HMMA.16816.F32.BF16 R72, R4, R68, R28 ;  /* 0x000000440448723c */ /* 0x000fe2000004181c */
[----:B------:R-:W-:-:S02]  /*6f30*/  IMAD.MOV.U32 R115, RZ, RZ, R105 ;  /* 0x000000ffff737224 */ /* 0x000fc400078e0069 */
[----:B------:R-:W-:Y:S02]  /*6f40*/  IMAD.MOV.U32 R105, RZ, RZ, R93 ;  /* 0x000000ffff697224 */ /* 0x000fe400078e005d */
[----:B------:R-:W-:Y:S01]  /*6f50*/  IMAD.MOV.U32 R93, RZ, RZ, R204 ;  /* 0x000000ffff5d7224 */ /* 0x000fe200078e00cc */
[----:B------:R-:W-:Y:S01]  /*6f60*/  HMMA.16816.F32.BF16 R28, R8, R106, RZ ;  /* 0x0000006a081c723c */ /* 0x000fe200000418ff */
[----:B------:R1:W2:Y:S01]  /*6f70*/  MUFU.EX2 R204, R3 ;  /* 0x0000000300cc7308 */ /* 0x0002a20000000800 */
[----:B------:R-:W-:Y:S02]  /*6f80*/  IMAD.MOV.U32 R114, RZ, RZ, R88 ;  /* 0x000000ffff727224 */ /* 0x000fe400078e0058 */
[----:B------:R-:W-:Y:S02]  /*6f90*/  IMAD.MOV.U32 R88, RZ, RZ, R141 ;  /* 0x000000ffff587224 */ /* 0x000fe400078e008d */
[----:B------:R-:W-:Y:S01]  /*6fa0*/  HMMA.16816.F32.BF16 R124, R4, R52, R16 ;  /* 0x00000034047c723c */ /* 0x000fe20000041810 */
[----:B------:R-:W-:Y:S01]  /*6fb0*/  IMAD.MOV.U32 R106, RZ, RZ, R15 ;  /* 0x000000ffff6a7224 */ /* 0x000fe200078e000f */
[----:B------:R-:W-:Y:S01]  /*6fc0*/  MOV R107, R239 ;  /* 0x000000ef006b7202 */ /* 0x000fe20000000f00 */
[----:B------:R-:W-:-:S03]  /*6fd0*/  IMAD.MOV.U32 R15, RZ, RZ, R206 ;  /* 0x000000ffff0f7224 */ /* 0x000fc600078e00ce */
[----:B------:R-:W-:Y:S01]  /*6fe0*/  HMMA.16816.F32.BF16 R16, R8, R122, RZ ;  /* 0x0000007a0810723c */ /* 0x000fe200000418ff */
[----:B-1----:R-:W-:-:S06]  /*6ff0*/  FFMA.FTZ R3, R175, UR23, -R2 ;  /* 0x00000017af037c23 */ /* 0x002fcc0008010802 */
[----:B------:R-:W-:Y:S01]  /*7000*/  MOV R123, R89 ;  /* 0x00000059007b7202 */ /* 0x000fe20000000f00 */
[----:B------:R-:W-:Y:S01]  /*7010*/  HMMA.16816.F32.BF16 R40, R4, R38, R32 ;  /* 0x000000260428723c */ /* 0x000fe20000041820 */
[----:B------:R-:W-:Y:S01]  /*7020*/  IMAD.MOV.U32 R89, RZ, RZ, R207 ;  /* 0x000000ffff597224 */ /* 0x000fe200078e00cf */
[----:B------:R1:W-:Y:S02]  /*7030*/  MUFU.EX2 R206, R3 ;  /* 0x0000000300ce7308 */ /* 0x0003e40000000800 */
[----:B------:R-:W-:Y:S02]  /*7040*/  IMAD.MOV.U32 R122, RZ, RZ, R123 ;  /* 0x000000ffff7a7224 */ /* 0x000fe400078e007b */
[----:B------:R-:W-:Y:S01]  /*7050*/  HMMA.16816.F32.BF16 R32, R8, R102, RZ ;  /* 0x000000660820723c */ /* 0x000fe200000418ff */
[----:B------:R-:W-:Y:S01]  /*7060*/  IMAD.MOV.U32 R123, RZ, RZ, R114 ;  /* 0x000000ffff7b7224 */ /* 0x000fe200078e0072 */
[----:B------:R-:W-:-:S04]  /*7070*/  MOV R114, R117 ;  /* 0x0000007500727202 */ /* 0x000fc80000000f00 */
[----:B------:R-:W-:Y:S01]  /*7080*/  HMMA.16816.F32.BF16 R96, R4, R64, R24 ;  /* 0x000000400460723c */ /* 0x000fe20000041818 */
[----:B------:R-:W-:Y:S02]  /*7090*/  IMAD.MOV.U32 R102, RZ, RZ, R56 ;  /* 0x000000ffff667224 */ /* 0x000fe400078e0038 */
[----:B------:R-:W-:-:S03]  /*70a0*/  IMAD.MOV.U32 R103, RZ, RZ, R45 ;  /* 0x000000ffff677224 */ /* 0x000fc600078e002d */
[----:B------:R-:W-:Y:S01]  /*70b0*/  HMMA.16816.F32.BF16 R24, R8, R110, RZ ;  /* 0x0000006e0818723c */ /* 0x000fe200000418ff */
[----:B-1----:R-:W-:-:S04]  /*70c0*/  FFMA.FTZ R3, R174, UR23, -R2 ;  /* 0x00000017ae037c23 */ /* 0x002fc80008010802 */
[----:B------:R1:W-:Y:S01]  /*70d0*/  MUFU.EX2 R207, R3 ;  /* 0x0000000300cf7308 */ /* 0x0003e20000000800 */
[----:B------:R-:W-:Y:S01]  /*70e0*/  HMMA.16816.F32.BF16 R36, R8, R90, RZ ;  /* 0x0000005a0824723c */ /* 0x000fe200000418ff */
[----:B------:R-:W-:Y:S01]  /*70f0*/  IMAD.MOV.U32 R111, RZ, RZ, R57 ;  /* 0x000000ffff6f7224 */ /* 0x000fe200078e0039 */
[----:B------:R-:W-:Y:S01]  /*7100*/  MOV R110, R104 ;  /* 0x00000068006e7202 */ /* 0x000fe20000000f00 */
[----:B------:R-:W-:-:S03]  /*7110*/  IMAD.MOV.U32 R104, RZ, RZ, R238 ;  /* 0x000000ffff687224 */ /* 0x000fc600078e00ee */
[----:B------:R-:W-:Y:S01]  /*7120*/  HMMA.16816.F32.BF16 R32, R4, R50, R32 ;  /* 0x000000320420723c */ /* 0x000fe20000041820 */
[----:B------:R-:W-:Y:S01]  /*7130*/  IMAD.MOV.U32 R90, RZ, RZ, R143 ;  /* 0x000000ffff5a7224 */ /* 0x000fe200078e008f */
[----:B------:R-:W-:-:S04]  /*7140*/  MOV R91, R142 ;  /* 0x0000008e005b7202 */ /* 0x000fc80000000f00 */
[----:B------:R-:W-:Y:S01]  /*7150*/  HMMA.16816.F32.BF16 R64, R4, R66, R20 ;  /* 0x000000420440723c */ /* 0x000fe20000041814 */
[----:B------:R-:W-:Y:S01]  /*7160*/  LDSM.16.MT88.4 R20, [R225+0xd000] ;  /* 0x00d00000e114783b */ /* 0x000fe20000004200 */
[----:B-1----:R-:W-:-:S04]  /*7170*/  FFMA.FTZ R3, R133, UR23, -R0 ;  /* 0x0000001785037c23 */ /* 0x002fc80008010800 */
[C---:B------:R-:W-:Y:S01]  /*7180*/  HMMA.16816.F32.BF16 R60, R4.reuse, R62, R16 ;  /* 0x0000003e043c723c */ /* 0x040fe20000041810 */
[----:B------:R-:W1:Y:S01]  /*7190*/  LDSM.16.MT88.4 R16, [R226+0xd000] ;  /* 0x00d00000e210783b */ /* 0x000e620000004200 */
[----:B------:R3:W-:Y:S04]  /*71a0*/  MUFU.EX2 R57, R3 ;  /* 0x0000000300397308 */ /* 0x0007e80000000800 */
[----:B------:R-:W-:Y:S06]  /*71b0*/  HMMA.16816.F32.BF16 R36, R4, R58, R36 ;  /* 0x0000003a0424723c */ /* 0x000fec0000041824 */
[----:B------:R-:W-:Y:S06]  /*71c0*/  HMMA.16816.F32.BF16 R8, R8, R118, RZ ;  /* 0x000000760808723c */ /* 0x000fec00000418ff */
[C---:B------:R-:W-:Y:S01]  /*71d0*/  HMMA.16816.F32.BF16 R44, R4.reuse, R46, R28 ;  /* 0x0000002e042c723c */ /* 0x040fe2000004181c */
[----:B---3--:R-:W-:Y:S01]  /*71e0*/  FFMA.FTZ R3, R132, UR23, -R0 ;  /* 0x0000001784037c23 */ /* 0x008fe20008010800 */
[----:B------:R-:W-:Y:S01]  /*71f0*/  IMAD.MOV.U32 R118, RZ, RZ, R110 ;  /* 0x000000ffff767224 */ /* 0x000fe200078e006e */
[----:B------:R-:W3:Y:S01]  /*7200*/  LDSM.16.MT88.4 R28, [R228+0xd000] ;  /* 0x00d00000e41c783b */ /* 0x000ee20000004200 */
[----:B------:R-:W-:Y:S01]  /*7210*/  IMAD.MOV.U32 R110, RZ, RZ, R111 ;  /* 0x000000ffff6e7224 */ /* 0x000fe200078e006f */
[----:B------:R4:W1:Y:S01]  /*7220*/  MUFU.EX2 R132, R3 ;  /* 0x0000000300847308 */ /* 0x0008620000000800 */
[----:B------:R-:W-:Y:S01]  /*7230*/  HMMA.16816.F32.BF16 R68, R4, R70, R24 ;  /* 0x000000460444723c */ /* 0x000fe20000041818 */
[----:B------:R-:W-:Y:S01]  /*7240*/  IMAD.MOV.U32 R111, RZ, RZ, R102 ;  /* 0x000000ffff6f7224 */ /* 0x000fe200078e0066 */
[----:B------:R-:W3:Y:S01]  /*7250*/  LDSM.16.MT88.4 R24, [R225+0xf000] ;  /* 0x00f00000e118783b */ /* 0x000ee20000004200 */
[----:B------:R-:W-:Y:S01]  /*7260*/  IMAD.MOV.U32 R102, RZ, RZ, R100 ;  /* 0x000000ffff667224 */ /* 0x000fe200078e0064 */
[----:B------:R-:W-:-:S02]  /*7270*/  MOV R100, R135 ;  /* 0x0000008700647202 */ /* 0x000fc40000000f00 */
[----:B------:R3:W5:Y:S01]  /*7280*/  LDL.LU R135, [R1+0xb4] ;  /* 0x0000b40001877983 */ /* 0x0007620000300800 */
[----:B------:R-:W-:Y:S01]  /*7290*/  MOV R119, R115 ;  /* 0x0000007300777202 */ /* 0x000fe20000000f00 */
[----:B------:R-:W-:-:S04]  /*72a0*/  IMAD.MOV.U32 R115, RZ, RZ, R112 ;  /* 0x000000ffff737224 */ /* 0x000fc800078e0070 */
[----:B------:R-:W-:Y:S01]  /*72b0*/  HMMA.16816.F32.BF16 R52, R4, R54, R8 ;  /* 0x000000360434723c */ /* 0x000fe20000041808 */
[----:B----4-:R-:W-:-:S06]  /*72c0*/  FFMA.FTZ R3, R173, UR23, -R0 ;  /* 0x00000017ad037c23 */ /* 0x010fcc0008010800 */
[----:B--2---:R-:W-:Y:S01]  /*72d0*/  F2FP.BF16.F32.PACK_AB R8, R204, R139 ;  /* 0x0000008bcc08723e */ /* 0x004fe200000010ff */
[----:B------:R2:W-:Y:S01]  /*72e0*/  MUFU.EX2 R138, R3 ;  /* 0x00000003008a7308 */ /* 0x0005e20000000800 */
[----:B-1----:R-:W-:Y:S02]  /*72f0*/  F2FP.BF16.F32.PACK_AB R9, R132, R57 ;  /* 0x000000398409723e */ /* 0x002fe400000010ff */
[----:B------:R-:W-:Y:S01]  /*7300*/  F2FP.BF16.F32.PACK_AB R10, R207, R206 ;  /* 0x000000cecf0a723e */ /* 0x000fe200000010ff */
[----:B--2---:R-:W-:-:S04]  /*7310*/  FFMA.FTZ R3, R172, UR23, -R0 ;  /* 0x00000017ac037c23 */ /* 0x004fc80008010800 */
[----:B------:R1:W2:Y:S02]  /*7320*/  MUFU.EX2 R205, R3 ;  /* 0x0000000300cd7308 */ /* 0x0002a40000000800 */
[----:B-1----:R-:W-:Y:S01]  /*7330*/  FFMA.FTZ R3, R167, UR23, -R13 ;  /* 0x00000017a7037c23 */ /* 0x002fe2000801080d */
[----:B--2---:R-:W-:Y:S01]  /*7340*/  F2FP.BF16.F32.PACK_AB R11, R205, R138 ;  /* 0x0000008acd0b723e */ /* 0x004fe200000010ff */
[----:B------:R-:W-:-:S04]  /*7350*/  IMAD.MOV.U32 R167, RZ, RZ, R116 ;  /* 0x000000ffffa77224 */ /* 0x000fc800078e0074 */
[----:B------:R1:W-:Y:S01]  /*7360*/  MUFU.EX2 R50, R3 ;  /* 0x0000000300327308 */ /* 0x0003e20000000800 */
[----:B------:R-:W-:Y:S01]  /*7370*/  MOV R117, R249 ;  /* 0x000000f900757202 */ /* 0x000fe20000000f00 */
[----:B------:R-:W-:Y:S01]  /*7380*/  IMAD.MOV.U32 R112, RZ, RZ, R235 ;  /* 0x000000ffff707224 */ /* 0x000fe200078e00eb */
[C---:B------:R-:W-:Y:S06]  /*7390*/  HMMA.16816.F32.BF16 R160, R8.reuse, R16, R160 ;  /* 0x0000001008a0723c */ /* 0x040fec00000418a0 */
[C---:B------:R-:W-:Y:S06]  /*73a0*/  HMMA.16816.F32.BF16 R36, R8.reuse, R18, R36 ;  /* 0x000000120824723c */ /* 0x040fec0000041824 */
[----:B------:R-:W-:Y:S01]  /*73b0*/  HMMA.16816.F32.BF16 R144, R8, R20, R144 ;  /* 0x000000140890723c */ /* 0x000fe20000041890 */
[----:B-1----:R-:W-:Y:S01]  /*73c0*/  FFMA.FTZ R3, R166, UR23, -R13 ;  /* 0x00000017a6037c23 */ /* 0x002fe2000801080d */
[----:B------:R-:W-:-:S03]  /*73d0*/  IMAD.MOV.U32 R166, RZ, RZ, R95 ;  /* 0x000000ffffa67224 */ /* 0x000fc600078e005f */
[----:B------:R1:W2:Y:S01]  /*73e0*/  MUFU.EX2 R56, R3 ;  /* 0x0000000300387308 */ /* 0x0002a20000000800 */
[C---:B------:R-:W-:Y:S06]  /*73f0*/  HMMA.16816.F32.BF16 R40, R8.reuse, R22, R40 ;  /* 0x000000160828723c */ /* 0x040fec0000041828 */
[C---:B---3--:R-:W-:Y:S06]  /*7400*/  HMMA.16816.F32.BF16 R176, R8.reuse, R28, R176 ;  /* 0x0000001c08b0723c */ /* 0x048fec00000418b0 */
[----:B------:R-:W-:Y:S01]  /*7410*/  HMMA.16816.F32.BF16 R32, R8, R30, R32 ;  /* 0x0000001e0820723c */ /* 0x000fe20000041820 */
        /* <DEDUP_REMOVED lines=14> */
[----:B------:R-:W-:Y:S01]  /*7500*/  IMAD.MOV.U32 R95, RZ, RZ, R247 ;  /* 0x000000ffff5f7224 */ /* 0x000fe200078e00f7 */
[----:B------:R-:W-:Y:S04]  /*7510*/  HMMA.16816.F32.BF16 R216, R8, R24, R72 ;  /* 0x0000001808d8723c */ /* 0x000fe80000041848 */
[----:B------:R-:W1:Y:S02]  /*7520*/  MUFU.EX2 R58, R3 ;  /* 0x00000003003a7308 */ /* 0x000e640000000800 */
[----:B-1----:R-:W-:Y:S01]  /*7530*/  F2FP.BF16.F32.PACK_AB R7, R58, R51 ;  /* 0x000000333a07723e */ /* 0x002fe200000010ff */
[----:B------:R-:W-:-:S06]  /*7540*/  IMAD.MOV.U32 R3, RZ, RZ, R94 ;  /* 0x000000ffff037224 */ /* 0x000fcc00078e005e */
[C---:B------:R-:W-:Y:S06]  /*7550*/  HMMA.16816.F32.BF16 R140, R4.reuse, R20, R156 ;  /* 0x00000014048c723c */ /* 0x040fec000004189c */
[C---:B------:R-:W-:Y:S01]  /*7560*/  HMMA.16816.F32.BF16 R156, R4.reuse, R16, R180 ;  /* 0x00000010049c723c */ /* 0x040fe200000418b4 */
[----:B------:R-:W-:Y:S02]  /*7570*/  IMAD.MOV.U32 R116, RZ, RZ, R246 ;  /* 0x000000ffff747224 */ /* 0x000fe400078e00f6 */
[----:B------:R-:W-:Y:S02]  /*7580*/  IMAD.MOV.U32 R20, RZ, RZ, R237 ;  /* 0x000000ffff147224 */ /* 0x000fe400078e00ed */
[----:B------:R-:W-:Y:S01]  /*7590*/  IMAD.MOV.U32 R21, RZ, RZ, R236 ;  /* 0x000000ffff157224 */ /* 0x000fe200078e00ec */
[----:B------:R-:W-:Y:S01]  /*75a0*/  HMMA.16816.F32.BF16 R168, R4, R18, R168 ;  /* 0x0000001204a8723c */ /* 0x000fe200000418a8 */
[----:B------:R-:W-:Y:S01]  /*75b0*/  MOV R183, R103 ;  /* 0x0000006700b77202 */ /* 0x000fe20000000f00 */
[----:B------:R-:W-:Y:S01]  /*75c0*/  IMAD.MOV.U32 R103, RZ, RZ, R101 ;  /* 0x000000ffff677224 */ /* 0x000fe200078e0065 */
[----:B------:R-:W1:Y:S01]  /*75d0*/  LDSM.16.MT88.4 R16, [R227+0xd000] ;  /* 0x00d00000e310783b */ /* 0x000e620000004200 */
[----:B------:R-:W-:-:S02]  /*75e0*/  IMAD.MOV.U32 R101, RZ, RZ, R243 ;  /* 0x000000ffff657224 */ /* 0x000fc400078e00f3 */
[C---:B------:R-:W-:Y:S01]  /*75f0*/  HMMA.16816.F32.BF16 R152, R4.reuse, R22, R152 ;  /* 0x000000160498723c */ /* 0x040fe20000041898 */
[----:B------:R2:W5:Y:S04]  /*7600*/  LDL.LU R243, [R1+0xb0] ;  /* 0x0000b00001f37983 */ /* 0x0005680000300800 */
[----:B------:R-:W3:Y:S01]  /*7610*/  LDL.LU R94, [R1+0x44] ;  /* 0x00004400015e7983 */ /* 0x000ee20000300800 */
[C---:B------:R-:W-:Y:S01]  /*7620*/  HMMA.16816.F32.BF16 R172, R4.reuse, R28, R188 ;  /* 0x0000001c04ac723c */ /* 0x040fe200000418bc */
[----:B------:R-:W-:Y:S01]  /*7630*/  MOV R22, R223 ;  /* 0x000000df00167202 */ /* 0x000fe20000000f00 */
[----:B------:R-:W-:Y:S01]  /*7640*/  IMAD.MOV.U32 R23, RZ, RZ, R222 ;  /* 0x000000ffff177224 */ /* 0x000fe200078e00de */
[----:B------:R2:W5:Y:S03]  /*7650*/  LDL.LU R247, [R1+0xac] ;  /* 0x0000ac0001f77983 */ /* 0x0005660000300800 */
[C---:B------:R-:W-:Y:S01]  /*7660*/  HMMA.16816.F32.BF16 R184, R4.reuse, R30, R184 ;  /* 0x0000001e04b8723c */ /* 0x040fe200000418b8 */
[----:B------:R2:W5:Y:S04]  /*7670*/  LDL.LU R246, [R1+0xa8] ;  /* 0x0000a80001f67983 */ /* 0x0005680000300800 */
[----:B------:R2:W5:Y:S01]  /*7680*/  LDL.LU R249, [R1+0xa4] ;  /* 0x0000a40001f97983 */ /* 0x0005620000300800 */
[----:B------:R-:W-:Y:S03]  /*7690*/  HMMA.16816.F32.BF16 R72, R4, R24, R20 ;  /* 0x000000180448723c */ /* 0x000fe60000041814 */
[----:B------:R-:W4:Y:S04]  /*76a0*/  LDL.LU R235, [R1+0xa0] ;  /* 0x0000a00001eb7983 */ /* 0x000f280000300800 */
[----:B------:R-:W2:Y:S04]  /*76b0*/  LDSM.16.MT88.4 R28, [R227+0xf000] ;  /* 0x00f00000e31c783b */ /* 0x000ea80000004200 */
[----:B------:R-:W2:Y:S01]  /*76c0*/  LDSM.16.MT88.4 R20, [R226+0xf000] ;  /* 0x00f00000e214783b */ /* 0x000ea20000004200 */
[-C--:B-1----:R-:W-:Y:S06]  /*76d0*/  HMMA.16816.F32.BF16 R236, R8, R16.reuse, R76 ;  /* 0x0000001008ec723c */ /* 0x082fec000004184c */
[C---:B------:R-:W-:Y:S06]  /*76e0*/  HMMA.16816.F32.BF16 R188, R4.reuse, R16, R212 ;  /* 0x0000001004bc723c */ /* 0x040fec00000418d4 */
[-C--:B------:R-:W-:Y:S06]  /*76f0*/  HMMA.16816.F32.BF16 R200, R4, R18.reuse, R200 ;  /* 0x0000001204c8723c */ /* 0x080fec00000418c8 */
[----:B------:R-:W-:Y:S01]  /*7700*/  HMMA.16816.F32.BF16 R220, R8, R18, R44 ;  /* 0x0000001208dc723c */ /* 0x000fe2000004182c */
[----:B------:R-:W1:Y:S01]  /*7710*/  LDSM.16.MT88.4 R16, [R228+0xf000] ;  /* 0x00f00000e410783b */ /* 0x000e620000004200 */
[----:B------:R-:W-:Y:S01]  /*7720*/  IMAD.MOV.U32 R182, RZ, RZ, R183 ;  /* 0x000000ffffb67224 */ /* 0x000fe200078e00b7 */
[----:B------:R-:W-:Y:S01]  /*7730*/  MOV R79, R3 ;  /* 0x00000003004f7202 */ /* 0x000fe20000000f00 */
[----:B------:R-:W-:Y:S01]  /*7740*/  IMAD.MOV.U32 R180, RZ, RZ, R166 ;  /* 0x000000ffffb47224 */ /* 0x000fe200078e00a6 */
[----:B------:R-:W-:Y:S01]  /*7750*/  MOV R183, R114 ;  /* 0x0000007200b77202 */ /* 0x000fe20000000f00 */
[----:B------:R-:W-:Y:S01]  /*7760*/  IMAD.MOV.U32 R181, RZ, RZ, R167 ;  /* 0x000000ffffb57224 */ /* 0x000fe200078e00a7 */
[----:B------:R-:W-:Y:S01]  /*7770*/  MOV R167, R95 ;  /* 0x0000005f00a77202 */ /* 0x000fe20000000f00 */
[----:B------:R-:W-:-:S02]  /*7780*/  IMAD.MOV.U32 R3, RZ, RZ, R115 ;  /* 0x000000ffff037224 */ /* 0x000fc400078e0073 */
[----:B------:R-:W-:Y:S02]  /*7790*/  IMAD.MOV.U32 R114, RZ, RZ, R116 ;  /* 0x000000ffff727224 */ /* 0x000fe400078e0074 */
[----:B------:R-:W-:Y:S01]  /*77a0*/  IMAD.MOV.U32 R115, RZ, RZ, R117 ;  /* 0x000000ffff737224 */ /* 0x000fe200078e0075 */
[----:B------:R-:W-:Y:S01]  /*77b0*/  MOV R117, R93 ;  /* 0x0000005d00757202 */ /* 0x000fe20000000f00 */
[----:B------:R-:W-:Y:S01]  /*77c0*/  IMAD.MOV.U32 R95, RZ, RZ, R113 ;  /* 0x000000ffff5f7224 */ /* 0x000fe200078e0071 */
[----:B------:R-:W-:Y:S01]  /*77d0*/  MOV R113, R234 ;  /* 0x000000ea00717202 */ /* 0x000fe20000000f00 */
        /* <DEDUP_REMOVED lines=8> */
[----:B--2---:R-:W-:Y:S01]  /*7860*/  HMMA.16816.F32.BF16 R44, R4, R30, R128 ;  /* 0x0000001e042c723c */ /* 0x004fe20000041880 */
[----:B------:R-:W-:Y:S01]  /*7870*/  IMAD.MOV.U32 R116, RZ, RZ, R117 ;  /* 0x000000ffff747224 */ /* 0x000fe200078e0075 */
[----:B------:R-:W-:Y:S01]  /*7880*/  MOV R114, R95 ;  /* 0x0000005f00727202 */ /* 0x000fe20000000f00 */
[----:B------:R-:W-:Y:S01]  /*7890*/  IMAD.MOV.U32 R181, RZ, RZ, R3 ;  /* 0x000000ffffb57224 */ /* 0x000fe200078e0003 */
[----:B------:R-:W-:-:S03]  /*78a0*/  MOV R212, R79 ;  /* 0x0000004f00d47202 */ /* 0x000fc60000000f00 */
[----:B------:R-:W-:Y:S02]  /*78b0*/  IMAD.MOV.U32 R128, RZ, RZ, R102 ;  /* 0x000000ffff807224 */ /* 0x000fe400078e0066 */
[----:B------:R-:W-:Y:S01]  /*78c0*/  IMAD.MOV.U32 R129, RZ, RZ, R103 ;  /* 0x000000ffff817224 */ /* 0x000fe200078e0067 */
[----:B------:R-:W-:Y:S01]  /*78d0*/  MOV R130, R100 ;  /* 0x0000006400827202 */ /* 0x000fe20000000f00 */
[----:B------:R-:W-:Y:S01]  /*78e0*/  HMMA.16816.F32.BF16 R88, R4, R20, R88 ;  /* 0x000000140458723c */ /* 0x000fe20000041858 */
[----:B------:R-:W-:-:S05]  /*78f0*/  IMAD.MOV.U32 R131, RZ, RZ, R101 ;  /* 0x000000ffff837224 */ /* 0x000fca00078e0065 */
[C---:B-1----:R-:W-:Y:S06]  /*7900*/  HMMA.16816.F32.BF16 R104, R4.reuse, R16, R104 ;  /* 0x000000100468723c */ /* 0x042fec0000041868 */
[C---:B------:R-:W-:Y:S06]  /*7910*/  HMMA.16816.F32.BF16 R120, R4.reuse, R28, R120 ;  /* 0x0000001c0478723c */ /* 0x040fec0000041878 */
[----:B------:R-:W-:Y:S01]  /*7920*/  HMMA.16816.F32.BF16 R76, R4, R26, R208 ;  /* 0x0000001a044c723c */ /* 0x000fe200000418d0 */
[----:B------:R-:W-:-:S05]  /*7930*/  MOV R215, R183 ;  /* 0x000000b700d77202 */ /* 0x000fca0000000f00 */
[C---:B------:R-:W-:Y:S06]  /*7940*/  HMMA.16816.F32.BF16 R208, R8.reuse, R20, R96 ;  /* 0x0000001408d0723c */ /* 0x040fec0000041860 */
[C---:B------:R-:W-:Y:S06]  /*7950*/  HMMA.16816.F32.BF16 R64, R8.reuse, R22, R64 ;  /* 0x000000160840723c */ /* 0x040fec0000041840 */
[C---:B------:R-:W-:Y:S06]  /*7960*/  HMMA.16816.F32.BF16 R100, R8.reuse, R16, R84 ;  /* 0x000000100864723c */ /* 0x040fec0000041854 */
[C---:B------:R-:W-:Y:S01]  /*7970*/  HMMA.16816.F32.BF16 R60, R8.reuse, R18, R60 ;  /* 0x00000012083c723c */ /* 0x040fe2000004183c */
[----:B------:R-:W-:Y:S01]  /*7980*/  IMAD.MOV.U32 R183, RZ, RZ, R231 ;  /* 0x000000ffffb77224 */ /* 0x000fe200078e00e7 */
[----:B------:R-:W-:Y:S04]  /*7990*/  LDSM.16.MT88.4 R96, [R226+0xf800] ;  /* 0x00f80000e260783b */ /* 0x000fe80000004200 */
[----:B------:R-:W-:Y:S01]  /*79a0*/  HMMA.16816.F32.BF16 R52, R8, R30, R52 ;  /* 0x0000001e0834723c */ /* 0x000fe20000041834 */
[----:B---3--:R-:W-:Y:S01]  /*79b0*/  IMAD.MOV.U32 R166, RZ, RZ, R94 ;  /* 0x000000ffffa67224 */ /* 0x008fe200078e005e */
        /* <DEDUP_REMOVED lines=8> */
[----:B------:R-:W-:Y:S01]  /*7a40*/  HMMA.16816.F32.BF16 R92, R4, R22, R196 ;  /* 0x00000016045c723c */ /* 0x000fe200000418c4 */
[----:B------:R-:W-:-:S06]  /*7a50*/  FFMA.FTZ R3, R3, UR23, -R2 ;  /* 0x0000001703037c23 */ /* 0x000fcc0008010802 */
[----:B------:R-:W-:Y:S01]  /*7a60*/  IMAD.MOV.U32 R196, RZ, RZ, R110 ;  /* 0x000000ffffc47224 */ /* 0x000fe200078e006e */
[----:B------:R-:W-:Y:S01]  /*7a70*/  MOV R197, R111 ;  /* 0x0000006f00c57202 */ /* 0x000fe20000000f00 */
[----:B------:R-:W-:Y:S02]  /*7a80*/  IMAD.MOV.U32 R198, RZ, RZ, R108 ;  /* 0x000000ffffc67224 */ /* 0x000fe400078e006c */
[----:B------:R-:W-:Y:S02]  /*7a90*/  IMAD.MOV.U32 R199, RZ, RZ, R109 ;  /* 0x000000ffffc77224 */ /* 0x000fe400078e006d */
[----:B------:R-:W-:Y:S01]  /*7aa0*/  HMMA.16816.F32.BF16 R108, R4, R18, R148 ;  /* 0x00000012046c723c */ /* 0x000fe20000041894 */
[----:B------:R1:W-:Y:S06]  /*7ab0*/  MUFU.EX2 R21, R3 ;  /* 0x0000000300157308 */ /* 0x0003ec0000000800 */
        /* <DEDUP_REMOVED lines=8> */
[----:B-1----:R-:W-:Y:S01]  /*7b40*/  FFMA.FTZ R3, R7, UR23, -R2 ;  /* 0x0000001707037c23 */ /* 0x002fe20008010802 */
        /* <DEDUP_REMOVED lines=9> */
[----:B------:R1:W2:Y:S01]  /*7be0*/  MUFU.EX2 R23, R3 ;  /* 0x0000000300177308 */ /* 0x0002a20000000800 */
[----:B------:R-:W-:Y:S01]  /*7bf0*/  IMAD.MOV.U32 R196, RZ, RZ, R197 ;  /* 0x000000ffffc47224 */ /* 0x000fe200078e00c5 */
[----:B------:R-:W-:Y:S01]  /*7c00*/  MOV R197, R198 ;  /* 0x000000c600c57202 */ /* 0x000fe20000000f00 */
[----:B------:R-:W-:Y:S02]  /*7c10*/  IMAD.MOV.U32 R130, RZ, RZ, R131 ;  /* 0x000000ffff827224 */ /* 0x000fe400078e0083 */
[----:B------:R-:W-:Y:S01]  /*7c20*/  IMAD.MOV.U32 R131, RZ, RZ, R148 ;  /* 0x000000ffff837224 */ /* 0x000fe200078e0094 */
[----:B------:R-:W-:Y:S01]  /*7c30*/  MOV R148, R149 ;  /* 0x0000009500947202 */ /* 0x000fe20000000f00 */
[----:B------:R-:W-:Y:S02]  /*7c40*/  IMAD.MOV.U32 R198, RZ, RZ, R199 ;  /* 0x000000ffffc67224 */ /* 0x000fe400078e00c7 */
[----:B------:R-:W-:Y:S01]  /*7c50*/  IMAD.MOV.U32 R199, RZ, RZ, R24 ;  /* 0x000000ffffc77224 */ /* 0x000fe200078e0018 */
[----:B------:R-:W-:Y:S01]  /*7c60*/  MOV R24, R25 ;  /* 0x0000001900187202 */ /* 0x000fe20000000f00 */
[----:B------:R-:W-:-:S02]  /*7c70*/  IMAD.MOV.U32 R149, RZ, RZ, R150 ;  /* 0x000000ffff957224 */ /* 0x000fc400078e0096 */
[----:B------:R-:W-:Y:S02]  /*7c80*/  IMAD.MOV.U32 R150, RZ, RZ, R151 ;  /* 0x000000ffff967224 */ /* 0x000fe400078e0097 */
[--C-:B-1----:R-:W-:Y:S01]  /*7c90*/  FFMA.FTZ R3, R7, UR23, -R2.reuse ;  /* 0x0000001707037c23 */ /* 0x102fe20008010802 */
[----:B------:R-:W-:Y:S01]  /*7ca0*/  FFMA.FTZ R2, R6, UR23, -R2 ;  /* 0x0000001706027c23 */ /* 0x000fe20008010802 */
[----:B------:R-:W-:Y:S01]  /*7cb0*/  IMAD.MOV.U32 R7, RZ, RZ, R129 ;  /* 0x000000ffff077224 */ /* 0x000fe200078e0081 */
[----:B------:R-:W-:Y:S01]  /*7cc0*/  MOV R151, R197 ;  /* 0x000000c500977202 */ /* 0x000fe20000000f00 */
[----:B------:R-:W-:Y:S01]  /*7cd0*/  IMAD.MOV.U32 R25, RZ, RZ, R180 ;  /* 0x000000ffff197224 */ /* 0x000fe200078e00b4 */
[----:B------:R1:W-:Y:S01]  /*7ce0*/  MUFU.EX2 R22, R2 ;  /* 0x0000000200167308 */ /* 0x0003e20000000800 */
[----:B------:R-:W-:Y:S01]  /*7cf0*/  IMAD.MOV.U32 R180, RZ, RZ, R181 ;  /* 0x000000ffffb47224 */ /* 0x000fe200078e00b5 */
[----:B------:R-:W-:Y:S01]  /*7d00*/  MOV R181, R182 ;  /* 0x000000b600b57202 */ /* 0x000fe20000000f00 */
[----:B------:R-:W-:-:S02]  /*7d10*/  IMAD.MOV.U32 R197, RZ, RZ, R198 ;  /* 0x000000ffffc57224 */ /* 0x000fc400078e00c6 */
[----:B------:R-:W-:Y:S01]  /*7d20*/  IMAD.MOV.U32 R198, RZ, RZ, R199 ;  /* 0x000000ffffc67224 */ /* 0x000fe200078e00c7 */
[----:B------:R-:W-:Y:S01]  /*7d30*/  MOV R199, R24 ;  /* 0x0000001800c77202 */ /* 0x000fe20000000f00 */
[----:B------:R-:W-:Y:S02]  /*7d40*/  IMAD.MOV.U32 R182, RZ, RZ, R118 ;  /* 0x000000ffffb67224 */ /* 0x000fe400078e0076 */
[----:B------:R-:W-:Y:S01]  /*7d50*/  IMAD.MOV.U32 R118, RZ, RZ, R119 ;  /* 0x000000ffff767224 */ /* 0x000fe200078e0077 */
[----:B------:R-:W-:Y:S01]  /*7d60*/  MOV R119, R230 ;  /* 0x000000e600777202 */ /* 0x000fe20000000f00 */
[----:B------:R-:W-:Y:S02]  /*7d70*/  IMAD.MOV.U32 R24, RZ, RZ, R25 ;  /* 0x000000ffff187224 */ /* 0x000fe400078e0019 */
[----:B------:R-:W-:Y:S02]  /*7d80*/  IMAD.MOV.U32 R25, RZ, RZ, R180 ;  /* 0x000000ffff197224 */ /* 0x000fe400078e00b4 */
        /* <DEDUP_REMOVED lines=15> */
[----:B------:R-:W-:Y:S02]  /*7e80*/  IMAD.MOV.U32 R25, RZ, RZ, R180 ;  /* 0x000000ffff197224 */ /* 0x000fe400078e00b4 */
[----:B-1----:R-:W-:Y:S01]  /*7e90*/  FFMA.FTZ R2, R195, UR23, -R0 ;  /* 0x00000017c3027c23 */ /* 0x002fe20008010800 */
[----:B------:R-:W-:Y:S01]  /*7ea0*/  IMAD.MOV.U32 R149, RZ, RZ, R151 ;  /* 0x000000ffff957224 */ /* 0x000fe200078e0097 */
[----:B------:R-:W-:Y:S01]  /*7eb0*/  MOV R151, R198 ;  /* 0x000000c600977202 */ /* 0x000fe20000000f00 */
[----:B------:R-:W-:Y:S01]  /*7ec0*/  IMAD.MOV.U32 R180, RZ, RZ, R181 ;  /* 0x000000ffffb47224 */ /* 0x000fe200078e00b5 */
[----:B------:R1:W3:Y:S01]  /*7ed0*/  MUFU.EX2 R18, R2 ;  /* 0x0000000200127308 */ /* 0x0002e20000000800 */
        /* <DEDUP_REMOVED lines=10> */
[--C-:B-1----:R-:W-:Y:S01]  /*7f80*/  FFMA.FTZ R2, R194, UR23, -R0.reuse ;  /* 0x00000017c2027c23 */ /* 0x102fe20008010800 */
[----:B------:R-:W-:Y:S01]  /*7f90*/  FFMA.FTZ R0, R193, UR23, -R0 ;  /* 0x00000017c1007c23 */ /* 0x000fe20008010800 */
[----:B------:R-:W-:Y:S01]  /*7fa0*/  MOV R148, R197 ;  /* 0x000000c500947202 */ /* 0x000fe20000000f00 */
[----:B------:R-:W-:-:S02]  /*7fb0*/  IMAD.MOV.U32 R128, RZ, RZ, R131 ;  /* 0x000000ffff807224 */ /* 0x000fc400078e0083 */
[----:B------:R1:W-:Y:S01]  /*7fc0*/  MUFU.EX2 R19, R0 ;  /* 0x0000000000137308 */ /* 0x0003e20000000800 */
[----:B------:R-:W-:Y:S02]  /*7fd0*/  IMAD.MOV.U32 R130, RZ, RZ, R150 ;  /* 0x000000ffff827224 */ /* 0x000fe400078e0096 */
[----:B------:R-:W-:Y:S02]  /*7fe0*/  IMAD.MOV.U32 R149, RZ, RZ, R198 ;  /* 0x000000ffff957224 */ /* 0x000fe400078e00c6 */
[----:B------:R-:W-:Y:S01]  /*7ff0*/  IMAD.MOV.U32 R131, RZ, RZ, R151 ;  /* 0x000000ffff837224 */ /* 0x000fe200078e0097 */
[----:B------:R-:W-:Y:S01]  /*8000*/  MOV R151, R180 ;  /* 0x000000b400977202 */ /* 0x000fe20000000f00 */
[----:B------:R-:W-:Y:S02]  /*8010*/  IMAD.MOV.U32 R150, RZ, RZ, R199 ;  /* 0x000000ffff967224 */ /* 0x000fe400078e00c7 */
[----:B------:R-:W-:Y:S02]  /*8020*/  IMAD.MOV.U32 R197, RZ, RZ, R181 ;  /* 0x000000ffffc57224 */ /* 0x000fe400078e00b5 */
        /* <DEDUP_REMOVED lines=11> */
[----:B------:R-:W-:-:S02]  /*80e0*/  IMAD.MOV.U32 R151, RZ, RZ, R180 ;  /* 0x000000ffff977224 */ /* 0x000fc400078e00b4 */
[----:B------:R-:W-:Y:S01]  /*80f0*/  IMAD.MOV.U32 R180, RZ, RZ, R181 ;  /* 0x000000ffffb47224 */ /* 0x000fe200078e00b5 */
[----:B------:R-:W-:Y:S01]  /*8100*/  MOV R181, R182 ;  /* 0x000000b600b57202 */ /* 0x000fe20000000f00 */
[----:B------:R-:W-:Y:S02]  /*8110*/  IMAD.MOV.U32 R182, RZ, RZ, R183 ;  /* 0x000000ffffb67224 */ /* 0x000fe400078e00b7 */
[----:B------:R-:W-:Y:S01]  /*8120*/  IMAD.MOV.U32 R183, RZ, RZ, R166 ;  /* 0x000000ffffb77224 */ /* 0x000fe200078e00a6 */
[----:B------:R-:W-:Y:S02]  /*8130*/  MOV R166, R14 ;  /* 0x0000000e00a67202 */ /* 0x000fe40000000f00 */
[----:B------:R1:W-:Y:S01]  /*8140*/  MUFU.EX2 R14, R0 ;  /* 0x00000000000e7308 */ /* 0x0003e20000000800 */
[----:B------:R-:W-:Y:S01]  /*8150*/  HMMA.16816.F32.BF16 R212, R8, R26, R68 ;  /* 0x0000001a08d4723c */ /* 0x000fe20000041844 */
[----:B-1----:R-:W-:-:S06]  /*8160*/  FFMA.FTZ R0, R15, UR23, -R13 ;  /* 0x000000170f007c23 */ /* 0x002fcc000801080d */
[----:B------:R1:W-:Y:S01]  /*8170*/  MUFU.EX2 R15, R0 ;  /* 0x00000000000f7308 */ /* 0x0003e20000000800 */
[----:B------:R-:W-:Y:S02]  /*8180*/  IMAD.MOV.U32 R70, RZ, RZ, R5 ;  /* 0x000000ffff467224 */ /* 0x000fe400078e0005 */
[----:B------:R-:W-:Y:S02]  /*8190*/  IMAD.MOV.U32 R71, RZ, RZ, R6 ;  /* 0x000000ffff477224 */ /* 0x000fe400078e0006 */
[----:B------:R-:W-:Y:S02]  /*81a0*/  IMAD.MOV.U32 R5, RZ, RZ, R150 ;  /* 0x000000ffff057224 */ /* 0x000fe400078e0096 */
[----:B------:R-:W-:Y:S02]  /*81b0*/  IMAD.MOV.U32 R6, RZ, RZ, R151 ;  /* 0x000000ffff067224 */ /* 0x000fe400078e0097 */
[----:B-1----:R-:W-:Y:S01]  /*81c0*/  FFMA.FTZ R0, R4, UR23, -R13 ;  /* 0x0000001704007c23 */ /* 0x002fe2000801080d */
[----:B------:R-:W-:-:S03]  /*81d0*/  MOV R4, R149 ;  /* 0x0000009500047202 */ /* 0x000fc60000000f00 */
[----:B------:R1:W-:Y:S01]  /*81e0*/  MUFU.EX2 R16, R0 ;  /* 0x0000000000107308 */ /* 0x0003e20000000800 */
[----:B------:R-:W-:Y:S02]  /*81f0*/  MOV R199, R118 ;  /* 0x0000007600c77202 */ /* 0x000fe40000000f00 */
[----:B------:R-:W-:Y:S01]  /*8200*/  HMMA.16816.F32.BF16 R116, R8, R28, R124 ;  /* 0x0000001c0874723c */ /* 0x000fe2000004187c */
[----:B-1----:R-:W-:Y:S02]  /*8210*/  FFMA.FTZ R0, R148, UR23, -R13 ;  /* 0x0000001794007c23 */ /* 0x002fe4000801080d */
[----:B------:R-:W1:Y:S02]  /*8220*/  LDSM.16.MT88.4 R148, [R225+0xd800] ;  /* 0x00d80000e194783b */ /* 0x000e640000004200 */
[----:B------:R4:W-:Y:S08]  /*8230*/  MUFU.EX2 R13, R0 ;  /* 0x00000000000d7308 */ /* 0x0009f00000000800 */
[----:B------:R2:W-:Y:S01]  /*8240*/  MUFU.EX2 R20, R2 ;  /* 0x0000000200147308 */ /* 0x0005e20000000800 */
[----:B----4-:R-:W-:-:S07]  /*8250*/  FFMA.FTZ R0, R70, UR23, -R12 ;  /* 0x0000001746007c23 */ /* 0x010fce000801080c */
[----:B------:R4:W-:Y:S01]  /*8260*/  MUFU.EX2 R8, R0 ;  /* 0x0000000000087308 */ /* 0x0009e20000000800 */
[----:B--2---:R-:W-:-:S07]  /*8270*/  FFMA.FTZ R2, R4, UR23, -R12 ;  /* 0x0000001704027c23 */ /* 0x004fce000801080c */
[----:B------:R-:W2:Y:S01]  /*8280*/  MUFU.EX2 R24, R3 ;  /* 0x0000000300187308 */ /* 0x000ea20000000800 */
[----:B----4-:R-:W-:-:S07]  /*8290*/  FFMA.FTZ R0, R71, UR23, -R12 ;  /* 0x0000001747007c23 */ /* 0x010fce000801080c */
[----:B------:R4:W1:Y:S08]  /*82a0*/  MUFU.EX2 R9, R0 ;  /* 0x0000000000097308 */ /* 0x0008700000000800 */
[----:B------:R3:W-:Y:S01]  /*82b0*/  MUFU.EX2 R10, R2 ;  /* 0x00000002000a7308 */ /* 0x0007e20000000800 */
[----:B----4-:R-:W-:-:S07]  /*82c0*/  FFMA.FTZ R0, R167, UR23, -R12 ;  /* 0x00000017a7007c23 */ /* 0x010fce000801080c */
[----:B------:R-:W4:Y:S01]  /*82d0*/  MUFU.EX2 R11, R0 ;  /* 0x00000000000b7308 */ /* 0x000f220000000800 */
[----:B------:R-:W-:Y:S01]  /*82e0*/  IMAD.MOV.U32 R68, RZ, RZ, R180 ;  /* 0x000000ffff447224 */ /* 0x000fe200078e00b4 */
[----:B------:R-:W-:Y:S01]  /*82f0*/  MOV R69, R181 ;  /* 0x000000b500457202 */ /* 0x000fe20000000f00 */
[----:B------:R-:W-:Y:S02]  /*8300*/  IMAD.MOV.U32 R70, RZ, RZ, R182 ;  /* 0x000000ffff467224 */ /* 0x000fe400078e00b6 */
[----:B------:R-:W-:Y:S02]  /*8310*/  IMAD.MOV.U32 R71, RZ, RZ, R183 ;  /* 0x000000ffff477224 */ /* 0x000fe400078e00b7 */
[----:B------:R-:W4:Y:S01]  /*8320*/  LDSM.16.MT88.4 R180, [R228+0xd800] ;  /* 0x00d80000e4b4783b */ /* 0x000f220000004200 */
[----:B------:R-:W-:Y:S01]  /*8330*/  MOV R26, R5 ;  /* 0x00000005001a7202 */ /* 0x000fe20000000f00 */
[----:B------:R-:W-:Y:S02]  /*8340*/  IMAD.MOV.U32 R27, RZ, RZ, R6 ;  /* 0x000000ffff1b7224 */ /* 0x000fe400078e0006 */
[----:B---3--:R-:W-:Y:S01]  /*8350*/  FADD.FTZ R2, R128, R7 ;  /* 0x0000000780027221 */ /* 0x008fe20000010000 */
[----:B------:R-:W-:Y:S01]  /*8360*/  IMAD.MOV.U32 R7, RZ, RZ, R129 ;  /* 0x000000ffff077224 */ /* 0x000fe200078e0081 */
[----:B------:R-:W-:Y:S01]  /*8370*/  MOV R6, R131 ;  /* 0x0000008300067202 */ /* 0x000fe20000000f00 */
[----:B------:R-:W-:Y:S01]  /*8380*/  IMAD.MOV.U32 R5, RZ, RZ, R130 ;  /* 0x000000ffff057224 */ /* 0x000fe200078e0082 */
[----:B------:R-:W-:Y:S01]  /*8390*/  F2FP.BF16.F32.PACK_AB R128, R23, R21 ;  /* 0x000000151780723e */ /* 0x000fe200000010ff */
[----:B------:R-:W-:Y:S01]  /*83a0*/  FADD.FTZ R3, R164, R165 ;  /* 0x000000a5a4037221 */ /* 0x000fe20000010000 */
[----:B------:R-:W-:-:S02]  /*83b0*/  F2FP.BF16.F32.PACK_AB R129, R18, R17 ;  /* 0x000000111281723e */ /* 0x000fc400000010ff */
[----:B--2---:R-:W-:Y:S02]  /*83c0*/  F2FP.BF16.F32.PACK_AB R130, R22, R24 ;  /* 0x000000181682723e */ /* 0x004fe400000010ff */
[----:B------:R-:W-:Y:S02]  /*83d0*/  F2FP.BF16.F32.PACK_AB R131, R19, R20 ;  /* 0x000000141383723e */ /* 0x000fe400000010ff */
[----:B------:R-:W-:Y:S02]  /*83e0*/  F2FP.BF16.F32.PACK_AB R124, R15, R14 ;  /* 0x0000000e0f7c723e */ /* 0x000fe400000010ff */
[----:B-1----:R-:W-:Y:S02]  /*83f0*/  F2FP.BF16.F32.PACK_AB R125, R9, R8 ;  /* 0x00000008097d723e */ /* 0x002fe400000010ff */
[----:B------:R-:W-:Y:S02]  /*8400*/  F2FP.BF16.F32.PACK_AB R126, R13, R16 ;  /* 0x000000100d7e723e */ /* 0x000fe400000010ff */
[----:B----4-:R-:W-:-:S02]  /*8410*/  F2FP.BF16.F32.PACK_AB R127, R11, R10 ;  /* 0x0000000a0b7f723e */ /* 0x010fc400000010ff */
[----:B------:R-:W-:Y:S02]  /*8420*/  MOV R4, R166 ;  /* 0x000000a600047202 */ /* 0x000fe40000000f00 */
[----:B------:R-:W1:Y:S01]  /*8430*/  LDSM.16.MT88.4 R164, [R226+0xd800] ;  /* 0x00d80000e2a4783b */ /* 0x000e620000004200 */
[----:B------:R-:W-:Y:S02]  /*8440*/  HMMA.16816.F32.BF16 R144, R128, R148, R144 ;  /* 0x000000948090723c */ /* 0x000fe40000041890 */
[----:B------:R-:W-:-:S04]  /*8450*/  IMAD.MOV.U32 R30, RZ, RZ, R4 ;  /* 0x000000ffff1e7224 */ /* 0x000fc800078e0004 */
[C---:B------:R-:W-:Y:S06]  /*8460*/  HMMA.16816.F32.BF16 R140, R124.reuse, R148, R140 ;  /* 0x000000947c8c723c */ /* 0x040fec000004188c */
[-C--:B------:R-:W-:Y:S06]  /*8470*/  HMMA.16816.F32.BF16 R152, R124, R150.reuse, R152 ;  /* 0x000000967c98723c */ /* 0x080fec0000041898 */
[----:B------:R-:W-:Y:S07]  /*8480*/  HMMA.16816.F32.BF16 R148, R128, R150, R40 ;  /* 0x000000968094723c */ /* 0x000fee0000041828 */
[----:B------:R-:W-:Y:S01]  /*8490*/  MOV R43, R5 ;  /* 0x00000005002b7202 */ /* 0x000fe20000000f00 */
[----:B------:R-:W-:-:S02]  /*84a0*/  IMAD.MOV.U32 R42, RZ, RZ, R6 ;  /* 0x000000ffff2a7224 */ /* 0x000fc400078e0006 */
[----:B------:R-:W-:Y:S02]  /*84b0*/  IMAD.MOV.U32 R41, RZ, RZ, R7 ;  /* 0x000000ffff297224 */ /* 0x000fe400078e0007 */
[----:B------:R-:W2:Y:S01]  /*84c0*/  LDSM.16.MT88.4 R4, [R227+0xf800] ;  /* 0x00f80000e304783b */ /* 0x000ea20000004200 */
[-C--:B------:R-:W-:Y:S01]  /*84d0*/  HMMA.16816.F32.BF16 R176, R128, R180.reuse, R176 ;  /* 0x000000b480b0723c */ /* 0x080fe200000418b0 */
[----:B------:R-:W-:Y:S02]  /*84e0*/  IMAD.MOV.U32 R83, RZ, RZ, R251 ;  /* 0x000000ffff537224 */ /* 0x000fe400078e00fb */
[----:B------:R-:W-:Y:S01]  /*84f0*/  FADD.FTZ R12, R81, R80 ;  /* 0x00000050510c7221 */ /* 0x000fe20000010000 */
[----:B------:R-:W-:Y:S02]  /*8500*/  IMAD.MOV.U32 R0, RZ, RZ, R115 ;  /* 0x000000ffff007224 */ /* 0x000fe400078e0073 */
[----:B------:R-:W-:Y:S01]  /*8510*/  HMMA.16816.F32.BF16 R172, R124, R180, R172 ;  /* 0x000000b47cac723c */ /* 0x000fe200000418ac */
[----:B------:R-:W-:-:S02]  /*8520*/  IMAD.MOV.U32 R114, RZ, RZ, R229 ;  /* 0x000000ffff727224 */ /* 0x000fc400078e00e5 */
[----:B------:R-:W-:-:S03]  /*8530*/  FADD.FTZ R25, R25, R26 ;  /* 0x0000001a19197221 */ /* 0x000fc60000010000 */
[----:B------:R-:W-:Y:S01]  /*8540*/  HMMA.16816.F32.BF16 R184, R124, R182, R184 ;  /* 0x000000b67cb8723c */ /* 0x000fe200000418b8 */
[----:B------:R-:W-:-:S05]  /*8550*/  FADD.FTZ R3, R192, R3 ;  /* 0x00000003c0037221 */ /* 0x000fca0000010000 */
[----:B-1----:R-:W-:Y:S01]  /*8560*/  HMMA.16816.F32.BF16 R160, R128, R164, R160 ;  /* 0x000000a480a0723c */ /* 0x002fe200000418a0 */
[----:B------:R-:W-:-:S05]  /*8570*/  FADD.FTZ R0, R0, R12 ;  /* 0x0000000c00007221 */ /* 0x000fca0000010000 */
[----:B------:R-:W-:Y:S01]  /*8580*/  HMMA.16816.F32.BF16 R156, R124, R164, R156 ;  /* 0x000000a47c9c723c */ /* 0x000fe2000004189c */
[----:B------:R-:W-:Y:S01]  /*8590*/  MOV R40, R196 ;  /* 0x000000c400287202 */ /* 0x000fe20000000f00 */
[----:B------:R-:W-:Y:S01]  /*85a0*/  IMAD.MOV.U32 R31, RZ, RZ, R71 ;  /* 0x000000ffff1f7224 */ /* 0x000fe200078e0047 */
[----:B------:R-:W-:Y:S01]  /*85b0*/  MOV R28, R70 ;  /* 0x00000046001c7202 */ /* 0x000fe20000000f00 */
[----:B------:R-:W-:Y:S01]  /*85c0*/  IMAD.MOV.U32 R29, RZ, RZ, R69 ;  /* 0x000000ffff1d7224 */ /* 0x000fe200078e0045 */
[----:B------:R1:W5:Y:S01]  /*85d0*/  LDL.LU R251, [R1+0x9c] ;  /* 0x00009c0001fb7983 */ /* 0x0003620000300800 */
[----:B------:R-:W-:Y:S06]  /*85e0*/  HMMA.16816.F32.BF16 R180, R128, R182, R32 ;  /* 0x000000b680b4723c */ /* 0x000fec0000041820 */
[-C--:B------:R-:W-:Y:S01]  /*85f0*/  HMMA.16816.F32.BF16 R168, R124, R166.reuse, R168 ;  /* 0x000000a67ca8723c */ /* 0x080fe200000418a8 */
[----:B------:R-:W-:Y:S01]  /*8600*/  MOV R32, R112 ;  /* 0x0000007000207202 */ /* 0x000fe20000000f00 */
[----:B------:R-:W-:Y:S01]  /*8610*/  IMAD.MOV.U32 R33, RZ, RZ, R113 ;  /* 0x000000ffff217224 */ /* 0x000fe200078e0071 */
[----:B------:R-:W-:Y:S01]  /*8620*/  MOV R35, R83 ;  /* 0x0000005300237202 */ /* 0x000fe20000000f00 */
[----:B------:R-:W-:Y:S01]  /*8630*/  IMAD.MOV.U32 R34, RZ, RZ, R82 ;  /* 0x000000ffff227224 */ /* 0x000fe200078e0052 */
[----:B------:R1:W5:Y:S01]  /*8640*/  LDL.LU R234, [R1+0x98] ;  /* 0x0000980001ea7983 */ /* 0x0003620000300800 */
[----:B------:R-:W-:Y:S01]  /*8650*/  HMMA.16816.F32.BF16 R164, R128, R166, R36 ;  /* 0x000000a680a4723c */ /* 0x000fe20000041824 */
[----:B------:R-:W-:Y:S01]  /*8660*/  FADD.FTZ R12, R32, R2 ;  /* 0x00000002200c7221 */ /* 0x000fe20000010000 */
[----:B------:R-:W-:Y:S01]  /*8670*/  FADD.FTZ R25, R33, R25 ;  /* 0x0000001921197221 */ /* 0x000fe20000010000 */
[----:B------:R-:W-:Y:S01]  /*8680*/  FADD.FTZ R3, R34, R3 ;  /* 0x0000000322037221 */ /* 0x000fe20000010000 */
[----:B------:R-:W-:-:S02]  /*8690*/  FADD.FTZ R2, R252, R0 ;  /* 0x00000000fc027221 */ /* 0x000fc40000010000 */
[-C--:B--2---:R-:W-:Y:S01]  /*86a0*/  HMMA.16816.F32.BF16 R120, R124, R4.reuse, R120 ;  /* 0x000000047c78723c */ /* 0x084fe20000041878 */
[----:B------:R-:W-:Y:S01]  /*86b0*/  MOV R37, R199 ;  /* 0x000000c700257202 */ /* 0x000fe20000000f00 */
[----:B------:R-:W-:Y:S02]  /*86c0*/  IMAD.MOV.U32 R36, RZ, RZ, R114 ;  /* 0x000000ffff247224 */ /* 0x000fe400078e0072 */
[----:B------:R-:W-:Y:S01]  /*86d0*/  FADD.FTZ R12, R35, R12 ;  /* 0x0000000c230c7221 */ /* 0x000fe20000010000 */
[----:B------:R-:W-:Y:S01]  /*86e0*/  IMAD.MOV.U32 R38, RZ, RZ, R198 ;  /* 0x000000ffff267224 */ /* 0x000fe200078e00c6 */
[----:B------:R-:W-:Y:S01]  /*86f0*/  LDSM.16.MT88.4 R80, [R225+0xf800] ;  /* 0x00f80000e150783b */ /* 0x000fe20000004200 */
[----:B------:R-:W-:Y:S02]  /*8700*/  IMAD.MOV.U32 R39, RZ, RZ, R197 ;  /* 0x000000ffff277224 */ /* 0x000fe400078e00c5 */
[----:B------:R-:W-:Y:S01]  /*8710*/  FADD.FTZ R0, R36, R25 ;  /* 0x0000001924007221 */ /* 0x000fe20000010000 */
[----:B------:R-:W-:Y:S01]  /*8720*/  FADD.FTZ R3, R37, R3 ;  /* 0x0000000325037221 */ /* 0x000fe20000010000 */
[----:B------:R-:W-:Y:S01]  /*8730*/  HMMA.16816.F32.BF16 R116, R128, R4, R116 ;  /* 0x000000048074723c */ /* 0x000fe20000041874 */
[----:B------:R-:W-:Y:S01]  /*8740*/  FADD.FTZ R2, R38, R2 ;  /* 0x0000000226027221 */ /* 0x000fe20000010000 */
[----:B------:R-:W-:-:S02]  /*8750*/  IMAD.MOV.U32 R26, RZ, RZ, R68 ;  /* 0x000000ffff1a7224 */ /* 0x000fc400078e0044 */
[----:B------:R-:W-:Y:S01]  /*8760*/  FADD.FTZ R3, R41, R3 ;  /* 0x0000000329037221 */ /* 0x000fe20000010000 */
[----:B------:R-:W2:Y:S02]  /*8770*/  LDSM.16.MT88.4 R196, [R227+0xd800] ;  /* 0x00d80000e3c4783b */ /* 0x000ea40000004200 */
[----:B------:R-:W-:Y:S01]  /*8780*/  FADD.FTZ R5, R39, R12 ;  /* 0x0000000c27057221 */ /* 0x000fe20000010000 */
[----:B------:R-:W-:Y:S01]  /*8790*/  FADD.FTZ R4, R40, R0 ;  /* 0x0000000028047221 */ /* 0x000fe20000010000 */
[----:B------:R-:W-:Y:S01]  /*87a0*/  FADD.FTZ R2, R240, R2 ;  /* 0x00000002f0027221 */ /* 0x000fe20000010000 */
        /* <DEDUP_REMOVED lines=53> */
[----:B--2---:R-:W-:Y:S01]  /*8b00*/  HMMA.16816.F32.BF16 R188, R124, R196, R188 ;  /* 0x000000c47cbc723c */ /* 0x004fe200000418bc */
[----:B------:R-:W-:-:S05]  /*8b10*/  VIADD R242, R235, 0x800 ;  /* 0x00000800ebf27836 */ /* 0x000fca0000000000 */
[----:B------:R-:W-:Y:S01]  /*8b20*/  HMMA.16816.F32.BF16 R200, R124, R198, R200 ;  /* 0x000000c67cc8723c */ /* 0x000fe200000418c8 */
[----:B------:R-:W-:-:S05]  /*8b30*/  VIADD R241, R235, 0x1000 ;  /* 0x00001000ebf17836 */ /* 0x000fca0000000000 */
[----:B------:R-:W-:Y:S01]  /*8b40*/  HMMA.16816.F32.BF16 R72, R124, R80, R72 ;  /* 0x000000507c48723c */ /* 0x000fe20000041848 */
[----:B------:R-:W-:-:S05]  /*8b50*/  IADD3 R240, R235, 0x1800, RZ ;  /* 0x00001800ebf07810 */ /* 0x000fca0007ffe0ff */
[C---:B------:R-:W-:Y:S06]  /*8b60*/  HMMA.16816.F32.BF16 R76, R124.reuse, R82, R76 ;  /* 0x000000527c4c723c */ /* 0x040fec000004184c */
[C---:B------:R-:W-:Y:S06]  /*8b70*/  HMMA.16816.F32.BF16 R88, R124.reuse, R96, R88 ;  /* 0x000000607c58723c */ /* 0x040fec0000041858 */
[C---:B------:R-:W-:Y:S06]  /*8b80*/  HMMA.16816.F32.BF16 R92, R124.reuse, R98, R92 ;  /* 0x000000627c5c723c */ /* 0x040fec000004185c */
[C---:B---3--:R-:W-:Y:S06]  /*8b90*/  HMMA.16816.F32.BF16 R104, R124.reuse, R112, R104 ;  /* 0x000000707c68723c */ /* 0x048fec0000041868 */
[----:B------:R-:W-:Y:S06]  /*8ba0*/  HMMA.16816.F32.BF16 R108, R124, R114, R108 ;  /* 0x000000727c6c723c */ /* 0x000fec000004186c */
[C---:B------:R-:W-:Y:S06]  /*8bb0*/  HMMA.16816.F32.BF16 R192, R128.reuse, R196, R236 ;  /* 0x000000c480c0723c */ /* 0x040fec00000418ec */
[----:B------:R-:W-:Y:S01]  /*8bc0*/  HMMA.16816.F32.BF16 R68, R128, R80, R216 ;  /* 0x000000508044723c */ /* 0x000fe200000418d8 */
[----:B------:R-:W-:-:S05]  /*8bd0*/  VIADD R239, R235, 0x2000 ;  /* 0x00002000ebef7836 */ /* 0x000fca0000000000 */
[----:B------:R-:W-:Y:S01]  /*8be0*/  HMMA.16816.F32.BF16 R84, R128, R96, R208 ;  /* 0x000000608054723c */ /* 0x000fe200000418d0 */
[----:B------:R-:W-:-:S05]  /*8bf0*/  VIADD R238, R235, 0x2800 ;  /* 0x00002800ebee7836 */ /* 0x000fca0000000000 */
[----:B------:R-:W-:Y:S01]  /*8c00*/  HMMA.16816.F32.BF16 R100, R128, R112, R100 ;  /* 0x000000708064723c */ /* 0x000fe20000041864 */
[C---:B------:R-:W-:Y:S01]  /*8c10*/  IADD3 R237, R235.reuse, 0x3000, RZ ;  /* 0x00003000ebed7810 */ /* 0x040fe20007ffe0ff */
[----:B------:R-:W-:-:S04]  /*8c20*/  VIADD R236, R235, 0x3800 ;  /* 0x00003800ebec7836 */ /* 0x000fc80000000000 */
        /* <DEDUP_REMOVED lines=8> */
[----:B------:R-:W2:Y:S01]  /*8cb0*/  LDL.64 R26, [R1+0x48] ;  /* 0x00004800011a7983 */ /* 0x000ea20000100a00 */
        /* <DEDUP_REMOVED lines=8> */
[----:B------:R-:W-:Y:S02]  /*8d40*/  USHF.L.U64.HI UR24, UR6, 0x5, UR7 ;  /* 0x0000000506187899 */ /* 0x000fe40008010207 */
[----:B------:R-:W-:Y:S01]  /*8d50*/  UISETP.GT.AND UP0, UPT, UR20, UR13, UPT ;  /* 0x0000000d1400728c */ /* 0x000fe2000bf04270 */
[----:B------:R-:W-:Y:S01]  /*8d60*/  BAR.SYNC.DEFER_BLOCKING 0x0 ;  /* 0x0000000000007b1d */ /* 0x000fe20000010000 */
[----:B--2---:R-:W-:-:S04]  /*8d70*/  IMAD.WIDE.U32 R2, R2, UR15, R26 ;  /* 0x0000000f02027c25 */ /* 0x004fc8000f8e001a */
[----:B------:R-:W-:Y:S01]  /*8d80*/  VIADD R0, R3, UR4 ;  /* 0x0000000403007c36 */ /* 0x000fe20008000000 */
[----:B------:R-:W-:-:S04]  /*8d90*/  LEA R6, P0, R2, UR10, 0x1 ;  /* 0x0000000a02067c11 */ /* 0x000fc8000f8008ff */
[----:B------:R-:W-:Y:S02]  /*8da0*/  LEA.HI.X R7, R2, UR11, R0, 0x1, P0 ;  /* 0x0000000b02077c11 */ /* 0x000fe400080f0c00 */
[----:B------:R-:W-:-:S03]  /*8db0*/  IADD3 R4, P0, R6, UR25, RZ ;  /* 0x0000001906047c10 */ /* 0x000fc6000ff1e0ff */
[----:B------:R-:W-:Y:S01]  /*8dc0*/  @!PT LDS RZ, [RZ] ;  /* 0x00000000fffff984 */ /* 0x000fe20000000800 */
[----:B------:R-:W-:Y:S01]  /*8dd0*/  @!PT LDS RZ, [RZ] ;  /* 0x00000000fffff984 */ /* 0x000fe20000000800 */
[----:B------:R-:W-:Y:S01]  /*8de0*/  @!PT LDS RZ, [RZ] ;  /* 0x00000000fffff984 */ /* 0x000fe20000000800 */
[----:B-----5:R-:W-:Y:S01]  /*8df0*/  LDGSTS.E.BYPASS.LTC128B.128 [R251+0xc000], desc[UR18][R6.64] ;  /* 0x0c00000006fb7fae */ /* 0x020fe2000b901d52 */
[----:B------:R-:W-:Y:S02]  /*8e00*/  IADD3.X R5, R7, UR24, RZ, P0, !PT ;  /* 0x0000001807057c10 */ /* 0x000fe400087fe4ff */
[----:B------:R-:W-:Y:S01]  /*8e10*/  IADD3 R2, P0, R4, UR25, RZ ;  /* 0x0000001904027c10 */ /* 0x000fe2000ff1e0ff */
[----:B------:R-:W-:Y:S03]  /*8e20*/  LDGSTS.E.BYPASS.LTC128B.128 [R251+0xe000], desc[UR18][R6.64+0x80] ;  /* 0x0e00008006fb7fae */ /* 0x000fe6000b901d52 */
[----:B------:R-:W-:Y:S01]  /*8e30*/  IADD3.X R3, R5, UR24, RZ, P0, !PT ;  /* 0x0000001805037c10 */ /* 0x000fe200087fe4ff */
[----:B------:R-:W-:Y:S01]  /*8e40*/  LDGSTS.E.BYPASS.LTC128B.128 [R251+0xc800], desc[UR18][R4.64] ;  /* 0x0c80000004fb7fae */ /* 0x000fe2000b901d52 */
[----:B------:R-:W-:-:S03]  /*8e50*/  IADD3 R8, P0, R2, UR25, RZ ;  /* 0x0000001902087c10 */ /* 0x000fc6000ff1e0ff */
[----:B------:R-:W-:Y:S01]  /*8e60*/  LDGSTS.E.BYPASS.LTC128B.128 [R251+0xe800], desc[UR18][R4.64+0x80] ;  /* 0x0e80008004fb7fae */ /* 0x000fe2000b901d52 */
[----:B------:R-:W-:-:S03]  /*8e70*/  IADD3.X R9, R3, UR24, RZ, P0, !PT ;  /* 0x0000001803097c10 */ /* 0x000fc600087fe4ff */
[----:B------:R-:W-:Y:S04]  /*8e80*/  LDGSTS.E.BYPASS.LTC128B.128 [R251+0xd000], desc[UR18][R2.64] ;  /* 0x0d00000002fb7fae */ /* 0x000fe8000b901d52 */
[----:B------:R-:W-:Y:S04]  /*8e90*/  LDGSTS.E.BYPASS.LTC128B.128 [R251+0xf000], desc[UR18][R2.64+0x80] ;  /* 0x0f00008002fb7fae */ /* 0x000fe8000b901d52 */
[----:B------:R-:W-:Y:S04]  /*8ea0*/  LDGSTS.E.BYPASS.LTC128B.128 [R251+0xd800], desc[UR18][R8.64] ;  /* 0x0d80000008fb7fae */ /* 0x000fe8000b901d52 */
[----:B------:R1:W-:Y:S04]  /*8eb0*/  LDGSTS.E.BYPASS.LTC128B.128 [R251+0xf800], desc[UR18][R8.64+0x80] ;  /* 0x0f80008008fb7fae */ /* 0x0003e8000b901d52 */
[----:B------:R-:W-:Y:S04]  /*8ec0*/  LDSM.16.M88.4 R16, [R231] ;  /* 0x00000000e710783b */ /* 0x000fe80000000200 */
[----:B------:R-:W2:Y:S04]  /*8ed0*/  LDSM.16.M88.4 R40, [R224+0x8800] ;  /* 0x00880000e028783b */ /* 0x000ea80000000200 */
[----:B------:R-:W3:Y:S04]  /*8ee0*/  LDSM.16.M88.4 R12, [R231+0x2000] ;  /* 0x00200000e70c783b */ /* 0x000ee80000000200 */
[----:B------:R-:W4:Y:S04]  /*8ef0*/  LDSM.16.M88.4 R36, [R224+0x9000] ;  /* 0x00900000e024783b */ /* 0x000f280000000200 */
[----:B------:R-:W4:Y:S04]  /*8f00*/  LDSM.16.M88.4 R28, [R224+0x8000] ;  /* 0x00800000e01c783b */ /* 0x000f280000000200 */
[----:B------:R-:W-:Y:S04]  /*8f10*/  LDSM.16.M88.4 R48, [R242] ;  /* 0x00000000f230783b */ /* 0x000fe80000000200 */
[----:B-1----:R-:W1:Y:S04]  /*8f20*/  LDSM.16.M88.4 R8, [R232] ;  /* 0x00000000e808783b */ /* 0x002e680000000200 */
[----:B------:R-:W1:Y:S04]  /*8f30*/  LDSM.16.M88.4 R4, [R232+0x2000] ;  /* 0x00200000e804783b */ /* 0x000e680000000200 */
[----:B------:R-:W1:Y:S04]  /*8f40*/  LDSM.16.M88.4 R44, [R241] ;  /* 0x00000000f12c783b */ /* 0x000e680000000200 */
[----:B------:R-:W1:Y:S04]  /*8f50*/  LDSM.16.M88.4 R24, [R235] ;  /* 0x00000000eb18783b */ /* 0x000e680000000200 */
[----:B------:R-:W1:Y:S01]  /*8f60*/  LDSM.16.M88.4 R32, [R224+0x9800] ;  /* 0x00980000e020783b */ /* 0x000e620000000200 */
[-C--:B--2---:R-:W-:Y:S03]  /*8f70*/  HMMA.16816.F32.BF16 R204, R16, R40.reuse, RZ ;  /* 0x0000002810cc723c */ /* 0x084fe600000418ff */
[----:B------:R-:W0:Y:S03]  /*8f80*/  LDGDEPBAR ;  /* 0x00000000000079af */ /* 0x000e260000000000 */
[----:B---3--:R-:W-:Y:S06]  /*8f90*/  HMMA.16816.F32.BF16 R60, R12, R40, RZ ;  /* 0x000000280c3c723c */ /* 0x008fec00000418ff */
[----:B----4-:R-:W-:Y:S06]  /*8fa0*/  HMMA.16816.F32.BF16 R56, R16, R36, RZ ;  /* 0x000000241038723c */ /* 0x010fec00000418ff */
[----:B------:R-:W-:Y:S06]  /*8fb0*/  HMMA.16816.F32.BF16 R20, R12, R28, RZ ;  /* 0x0000001c0c14723c */ /* 0x000fec00000418ff */
[----:B-1----:R-:W-:Y:S06]  /*8fc0*/  HMMA.16816.F32.BF16 R216, R8, R48, R204 ;  /* 0x0000003008d8723c */ /* 0x002fec00000418cc */
[----:B------:R-:W-:Y:S06]  /*8fd0*/  HMMA.16816.F32.BF16 R52, R12, R36, RZ ;  /* 0x000000240c34723c */ /* 0x000fec00000418ff */
[----:B------:R-:W-:Y:S06]  /*8fe0*/  HMMA.16816.F32.BF16 R60, R4, R48, R60 ;  /* 0x00000030043c723c */ /* 0x000fec000004183c */
[----:B------:R-:W-:Y:S06]  /*8ff0*/  HMMA.16816.F32.BF16 R56, R8, R44, R56 ;  /* 0x0000002c0838723c */ /* 0x000fec0000041838 */
[----:B------:R-:W-:Y:S01]  /*9000*/  HMMA.16816.F32.BF16 R208, R4, R24, R20 ;  /* 0x0000001804d0723c */ /* 0x000fe20000041814 */
[----:B------:R-:W1:Y:S01]  /*9010*/  LDSM.16.M88.4 R20, [R240] ;  /* 0x00000000f014783b */ /* 0x000e620000000200 */
[----:B------:R-:W-:Y:S01]  /*9020*/  IMAD.MOV.U32 R0, RZ, RZ, R216 ;  /* 0x000000ffff007224 */ /* 0x000fe200078e00d8 */
[----:B------:R-:W-:Y:S01]  /*9030*/  MOV R2, R217 ;  /* 0x000000d900027202 */ /* 0x000fe20000000f00 */
[----:B------:R-:W-:-:S02]  /*9040*/  IMAD.MOV.U32 R3, RZ, RZ, R219 ;  /* 0x000000ffff037224 */ /* 0x000fc400078e00db */
[----:B------:R-:W-:Y:S02]  /*9050*/  HMMA.16816.F32.BF16 R64, R16, R28, RZ ;  /* 0x0000001c1040723c */ /* 0x000fe400000418ff */
[----:B------:R-:W-:-:S04]  /*9060*/  IMAD.MOV.U32 R49, RZ, RZ, R3 ;  /* 0x000000ffff317224 */ /* 0x000fc800078e0003 */
[----:B------:R-:W-:Y:S01]  /*9070*/  IMAD.MOV.U32 R41, RZ, RZ, R60 ;  /* 0x000000ffff297224 */ /* 0x000fe200078e003c */
[----:B------:R-:W-:Y:S01]  /*9080*/  MOV R37, R62 ;  /* 0x0000003e00257202 */ /* 0x000fe20000000f00 */
[----:B------:R-:W-:Y:S01]  /*9090*/  IMAD.MOV.U32 R40, RZ, RZ, R61 ;  /* 0x000000ffff287224 */ /* 0x000fe200078e003d */
[----:B------:R-:W-:Y:S01]  /*90a0*/  HMMA.16816.F32.BF16 R52, R4, R44, R52 ;  /* 0x0000002c0434723c */ /* 0x000fe20000041834 */
[----:B------:R-:W-:Y:S02]  /*90b0*/  IMAD.MOV.U32 R36, RZ, RZ, R63 ;  /* 0x000000ffff247224 */ /* 0x000fe400078e003f */
[----:B------:R-:W-:Y:S01]  /*90c0*/  MOV R216, R56 ;  /* 0x0000003800d87202 */ /* 0x000fe20000000f00 */
[----:B------:R-:W-:Y:S02]  /*90d0*/  IMAD.MOV.U32 R139, RZ, RZ, R57 ;  /* 0x000000ffff8b7224 */ /* 0x000fe400078e0039 */
[----:B------:R-:W-:Y:S01]  /*90e0*/  IMAD.MOV.U32 R138, RZ, RZ, R58 ;  /* 0x000000ffff8a7224 */ /* 0x000fe200078e003a */
[----:B------:R-:W-:Y:S01]  /*90f0*/  HMMA.16816.F32.BF16 R60, R12, R38, RZ ;  /* 0x000000260c3c723c */ /* 0x000fe200000418ff */
[----:B------:R-:W-:Y:S01]  /*9100*/  IMAD.MOV.U32 R133, RZ, RZ, R59 ;  /* 0x000000ffff857224 */ /* 0x000fe200078e003b */
[----:B------:R-:W-:Y:S01]  /*9110*/  MOV R45, R2 ;  /* 0x00000002002d7202 */ /* 0x000fe20000000f00 */
[----:B------:R-:W-:-:S03]  /*9120*/  IMAD.MOV.U32 R44, RZ, RZ, R0 ;  /* 0x000000ffff2c7224 */ /* 0x000fc600078e0000 */
[----:B------:R-:W-:Y:S06]  /*9130*/  HMMA.16816.F32.BF16 R56, R12, R32, RZ ;  /* 0x000000200c38723c */ /* 0x000fec00000418ff */
[----:B------:R-:W-:Y:S05]  /*9140*/  HMMA.16816.F32.BF16 R212, R8, R24, R64 ;  /* 0x0000001808d4723c */ /* 0x000fea0000041840 */
[----:B------:R-:W-:Y:S01]  /*9150*/  MOV R29, R54 ;  /* 0x00000036001d7202 */ /* 0x000fe20000000f00 */
[----:B------:R-:W-:Y:S01]  /*9160*/  HMMA.16816.F32.BF16 R204, R12, R30, RZ ;  /* 0x0000001e0ccc723c */ /* 0x000fe200000418ff */
[----:B------:R-:W-:-:S02]  /*9170*/  IMAD.MOV.U32 R24, RZ, RZ, R218 ;  /* 0x000000ffff187224 */ /* 0x000fc400078e00da */
[----:B------:R-:W-:Y:S02]  /*9180*/  IMAD.MOV.U32 R28, RZ, RZ, R55 ;  /* 0x000000ffff1c7224 */ /* 0x000fe400078e0037 */
[----:B------:R-:W-:Y:S01]  /*9190*/  IMAD.MOV.U32 R48, RZ, RZ, R24 ;  /* 0x000000ffff307224 */ /* 0x000fe200078e0018 */
[----:B------:R-:W-:Y:S01]  /*91a0*/  HMMA.16816.F32.BF16 R64, R12, R42, RZ ;  /* 0x0000002a0c40723c */ /* 0x000fe200000418ff */
[----:B------:R-:W-:Y:S02]  /*91b0*/  IMAD.MOV.U32 R25, RZ, RZ, R52 ;  /* 0x000000ffff197224 */ /* 0x000fe400078e0034 */
[----:B------:R-:W-:-:S03]  /*91c0*/  IMAD.MOV.U32 R24, RZ, RZ, R53 ;  /* 0x000000ffff187224 */ /* 0x000fc600078e0035 */
[----:B------:R-:W-:Y:S06]  /*91d0*/  HMMA.16816.F32.BF16 R52, R12, R34, RZ ;  /* 0x000000220c34723c */ /* 0x000fec00000418ff */
[C---:B-1----:R-:W-:Y:S06]  /*91e0*/  HMMA.16816.F32.BF16 R220, R4.reuse, R20, R56 ;  /* 0x0000001404dc723c */ /* 0x042fec0000041838 */
[----:B------:R-:W-:Y:S06]  /*91f0*/  HMMA.16816.F32.BF16 R60, R4, R46, R60 ;  /* 0x0000002e043c723c */ /* 0x000fec000004183c */
[----:B------:R-:W-:Y:S06]  /*9200*/  HMMA.16816.F32.BF16 R12, R16, R32, RZ ;  /* 0x00000020100c723c */ /* 0x000fec00000418ff */
[----:B------:R-:W-:Y:S01]  /*9210*/  HMMA.16816.F32.BF16 R56, R4, R26, R204 ;  /* 0x0000001a0438723c */ /* 0x000fe200000418cc */
[----:B------:R-:W-:Y:S01]  /*9220*/  MOV R32, R44 ;  /* 0x0000002c00207202 */ /* 0x000fe20000000f00 */
[----:B------:R-:W-:-:S04]  /*9230*/  IMAD.MOV.U32 R33, RZ, RZ, R45 ;  /* 0x000000ffff217224 */ /* 0x000fc800078e002d */
        /* <DEDUP_REMOVED lines=9> */
[----:B------:R-:W-:Y:S01]  /*92d0*/  MOV R62, R37 ;  /* 0x00000025003e7202 */ /* 0x000fe20000000f00 */
[----:B------:R-:W-:-:S02]  /*92e0*/  IMAD.MOV.U32 R252, RZ, RZ, R60 ;  /* 0x000000fffffc7224 */ /* 0x000fc400078e003c */
[----:B------:R-:W-:Y:S01]  /*92f0*/  IMAD.MOV.U32 R139, RZ, RZ, R61 ;  /* 0x000000ffff8b7224 */ /* 0x000fe200078e003d */
[----:B------:R-:W-:Y:S01]  /*9300*/  HMMA.16816.F32.BF16 R220, R8, R20, R12 ;  /* 0x0000001408dc723c */ /* 0x000fe2000004180c */
[----:B------:R-:W-:Y:S01]  /*9310*/  IMAD.MOV.U32 R133, RZ, RZ, R63 ;  /* 0x000000ffff857224 */ /* 0x000fe200078e003f */
[----:B------:R-:W-:Y:S01]  /*9320*/  LDSM.16.M88.4 R12, [R230+0x8000] ;  /* 0x00800000e60c783b */ /* 0x000fe20000000200 */
[----:B------:R-:W-:Y:S02]  /*9330*/  IMAD.MOV.U32 R60, RZ, RZ, R41 ;  /* 0x000000ffff3c7224 */ /* 0x000fe400078e0029 */
[----:B------:R-:W-:Y:S02]  /*9340*/  IMAD.MOV.U32 R61, RZ, RZ, R40 ;  /* 0x000000ffff3d7224 */ /* 0x000fe400078e0028 */
[----:B------:R-:W-:Y:S01]  /*9350*/  IMAD.MOV.U32 R63, RZ, RZ, R36 ;  /* 0x000000ffff3f7224 */ /* 0x000fe200078e0024 */
[----:B------:R-:W-:Y:S01]  /*9360*/  HMMA.16816.F32.BF16 R40, R16, R42, RZ ;  /* 0x0000002a1028723c */ /* 0x000fe200000418ff */
[----:B------:R-:W-:-:S02]  /*9370*/  IMAD.MOV.U32 R20, RZ, RZ, R29 ;  /* 0x000000ffff147224 */ /* 0x000fc400078e001d */
[----:B------:R-:W-:Y:S02]  /*9380*/  IMAD.MOV.U32 R21, RZ, RZ, R28 ;  /* 0x000000ffff157224 */ /* 0x000fe400078e001c */
[----:B------:R-:W-:Y:S01]  /*9390*/  IMAD.MOV.U32 R204, RZ, RZ, R216 ;  /* 0x000000ffffcc7224 */ /* 0x000fe200078e00d8 */
[C---:B------:R-:W-:Y:S06]  /*93a0*/  HMMA.16816.F32.BF16 R28, R16.reuse, R30, RZ ;  /* 0x0000001e101c723c */ /* 0x040fec00000418ff */
[C---:B------:R-:W-:Y:S06]  /*93b0*/  HMMA.16816.F32.BF16 R36, R16.reuse, R38, RZ ;  /* 0x000000261024723c */ /* 0x040fec00000418ff */
[----:B------:R-:W-:Y:S06]  /*93c0*/  HMMA.16816.F32.BF16 R16, R16, R34, RZ ;  /* 0x000000221010723c */ /* 0x000fec00000418ff */
[----:B------:R-:W-:Y:S01]  /*93d0*/  HMMA.16816.F32.BF16 R216, R4, R22, R52 ;  /* 0x0000001604d8723c */ /* 0x000fe20000041834 */
[----:B------:R-:W1:Y:S01]  /*93e0*/  LDSM.16.M88.4 R4, [R234+0x2000] ;  /* 0x00200000ea04783b */ /* 0x000e620000000200 */
[----:B------:R-:W-:-:S02]  /*93f0*/  IMAD.MOV.U32 R34, RZ, RZ, R48 ;  /* 0x000000ffff227224 */ /* 0x000fc400078e0030 */
[----:B------:R-:W-:Y:S02]  /*9400*/  IMAD.MOV.U32 R35, RZ, RZ, R49 ;  /* 0x000000ffff237224 */ /* 0x000fe400078e0031 */
[C---:B------:R-:W-:Y:S06]  /*9410*/  HMMA.16816.F32.BF16 R52, R8.reuse, R50, R40 ;  /* 0x000000320834723c */ /* 0x040fec0000041828 */
[----:B------:R-:W-:Y:S01]  /*9420*/  HMMA.16816.F32.BF16 R28, R8, R26, R28 ;  /* 0x0000001a081c723c */ /* 0x000fe2000004181c */
[----:B------:R-:W-:Y:S01]  /*9430*/  MOV R42, R25 ;  /* 0x00000019002a7202 */ /* 0x000fe20000000f00 */
[----:B------:R-:W-:-:S04]  /*9440*/  IMAD.MOV.U32 R43, RZ, RZ, R24 ;  /* 0x000000ffff2b7224 */ /* 0x000fc800078e0018 */
[C---:B------:R-:W-:Y:S06]  /*9450*/  HMMA.16816.F32.BF16 R44, R8.reuse, R46, R36 ;  /* 0x0000002e082c723c */ /* 0x040fec0000041824 */
[----:B------:R-:W-:Y:S01]  /*9460*/  HMMA.16816.F32.BF16 R24, R8, R22, R16 ;  /* 0x000000160818723c */ /* 0x000fe20000041810 */
[----:B------:R-:W2:Y:S04]  /*9470*/  LDSM.16.M88.4 R8, [R234] ;  /* 0x00000000ea08783b */ /* 0x000ea80000000200 */
[----:B------:R-:W3:Y:S01]  /*9480*/  LDSM.16.M88.4 R16, [R230+0x9000] ;  /* 0x00900000e610783b */ /* 0x000ee20000000200 */
[C---:B-1----:R-:W-:Y:S06]  /*9490*/  HMMA.16816.F32.BF16 R48, R4.reuse, R12, R208 ;  /* 0x0000000c0430723c */ /* 0x042fec00000418d0 */
[----:B------:R-:W-:Y:S01]  /*94a0*/  HMMA.16816.F32.BF16 R56, R4, R14, R56 ;  /* 0x0000000e0438723c */ /* 0x000fe20000041838 */
[----:B------:R-:W-:Y:S01]  /*94b0*/  MOV R210, R20 ;  /* 0x0000001400d27202 */ /* 0x000fe20000000f00 */
[----:B------:R-:W-:-:S02]  /*94c0*/  IMAD.MOV.U32 R211, RZ, RZ, R21 ;  /* 0x000000ffffd37224 */ /* 0x000fc400078e0015 */
[----:B------:R-:W1:Y:S01]  /*94d0*/  LDSM.16.M88.4 R20, [R230+0x8800] ;  /* 0x00880000e614783b */ /* 0x000e620000000200 */
[----:B------:R-:W-:Y:S02]  /*94e0*/  IMAD.MOV.U32 R208, RZ, RZ, R42 ;  /* 0x000000ffffd07224 */ /* 0x000fe400078e002a */
[----:B------:R-:W-:Y:S02]  /*94f0*/  IMAD.MOV.U32 R209, RZ, RZ, R43 ;  /* 0x000000ffffd17224 */ /* 0x000fe400078e002b */
[C---:B--2---:R-:W-:Y:S06]  /*9500*/  HMMA.16816.F32.BF16 R40, R8.reuse, R12, R212 ;  /* 0x0000000c0828723c */ /* 0x044fec00000418d4 */
[----:B------:R-:W-:Y:S01]  /*9510*/  HMMA.16816.F32.BF16 R36, R8, R14, R28 ;  /* 0x0000000e0824723c */ /* 0x000fe2000004181c */
[----:B------:R-:W2:Y:S01]  /*9520*/  LDSM.16.M88.4 R12, [R230+0x9800] ;  /* 0x00980000e60c783b */ /* 0x000ea20000000200 */
[----:B------:R-:W-:Y:S01]  /*9530*/  IMAD.MOV.U32 R212, RZ, RZ, R252 ;  /* 0x000000ffffd47224 */ /* 0x000fe200078e00fc */
[----:B------:R-:W-:Y:S01]  /*9540*/  MOV R214, R138 ;  /* 0x0000008a00d67202 */ /* 0x000fe20000000f00 */
[----:B------:R-:W-:-:S02]  /*9550*/  IMAD.MOV.U32 R213, RZ, RZ, R139 ;  /* 0x000000ffffd57224 */ /* 0x000fc400078e008b */
[----:B------:R-:W-:Y:S01]  /*9560*/  IMAD.MOV.U32 R215, RZ, RZ, R133 ;  /* 0x000000ffffd77224 */ /* 0x000fe200078e0085 */
[-C--:B---3--:R-:W-:Y:S06]  /*9570*/  HMMA.16816.F32.BF16 R204, R8, R16.reuse, R204 ;  /* 0x0000001008cc723c */ /* 0x088fec00000418cc */
[C---:B------:R-:W-:Y:S06]  /*9580*/  HMMA.16816.F32.BF16 R208, R4.reuse, R16, R208 ;  /* 0x0000001004d0723c */ /* 0x040fec00000418d0 */
[C---:B-1----:R-:W-:Y:S06]  /*9590*/  HMMA.16816.F32.BF16 R28, R4.reuse, R20, R60 ;  /* 0x00000014041c723c */ /* 0x042fec000004183c */
[----:B------:R-:W-:Y:S06]  /*95a0*/  HMMA.16816.F32.BF16 R60, R4, R22, R64 ;  /* 0x00000016043c723c */ /* 0x000fec0000041840 */
[----:B------:R-:W-:Y:S01]  /*95b0*/  HMMA.16816.F32.BF16 R32, R8, R20, R32 ;  /* 0x000000140820723c */ /* 0x000fe20000041820 */
[----:B------:R-:W-:Y:S01]  /*95c0*/  IMAD.MOV.U32 R64, RZ, RZ, R132 ;  /* 0x000000ffff407224 */ /* 0x000fe200078e0084 */
[----:B------:R-:W-:Y:S01]  /*95d0*/  MOV R66, R2 ;  /* 0x0000000200427202 */ /* 0x000fe20000000f00 */
[----:B------:R-:W-:-:S02]  /*95e0*/  IMAD.MOV.U32 R65, RZ, RZ, R3 ;  /* 0x000000ffff417224 */ /* 0x000fc400078e0003 */
[----:B------:R-:W-:Y:S01]  /*95f0*/  IMAD.MOV.U32 R67, RZ, RZ, R0 ;  /* 0x000000ffff437224 */ /* 0x000fe200078e0000 */
[----:B------:R-:W-:Y:S06]  /*9600*/  HMMA.16816.F32.BF16 R52, R8, R22, R52 ;  /* 0x000000160834723c */ /* 0x000fec0000041834 */
[C---:B--2---:R-:W-:Y:S06]  /*9610*/  HMMA.16816.F32.BF16 R64, R4.reuse, R12, R64 ;  /* 0x0000000c0440723c */ /* 0x044fec0000041840 */
[----:B------:R-:W-:Y:S06]  /*9620*/  HMMA.16816.F32.BF16 R216, R4, R14, R216 ;  /* 0x0000000e04d8723c */ /* 0x000fec00000418d8 */
[----:B------:R-:W-:-:S12]  /*9630*/  HMMA.16816.F32.BF16 R220, R8, R12, R220 ;  /* 0x0000000c08dc723c */ /* 0x000fd800000418dc */
[----:B------:R-:W-:Y:S01]  /*9640*/  IMAD.MOV.U32 R22, RZ, RZ, R64 ;  /* 0x000000ffff167224 */ /* 0x000fe200078e0040 */
[----:B------:R-:W-:Y:S01]  /*9650*/  MOV R20, R66 ;  /* 0x0000004200147202 */ /* 0x000fe20000000f00 */
[----:B------:R-:W-:Y:S02]  /*9660*/  IMAD.MOV.U32 R21, RZ, RZ, R65 ;  /* 0x000000ffff157224 */ /* 0x000fe400078e0041 */
[----:B------:R-:W-:Y:S02]  /*9670*/  IMAD.MOV.U32 R17, RZ, RZ, R67 ;  /* 0x000000ffff117224 */ /* 0x000fe400078e0043 */
[-C--:B------:R-:W-:Y:S01]  /*9680*/  HMMA.16816.F32.BF16 R64, R4, R18.reuse, R212 ;  /* 0x000000120440723c */ /* 0x080fe200000418d4 */
[----:B------:R-:W-:Y:S05]  /*9690*/  LDSM.16.M88.4 R4, [R233+0x2000] ;  /* 0x00200000e904783b */ /* 0x000fea0000000200 */
[----:B------:R-:W-:Y:S07]  /*96a0*/  HMMA.16816.F32.BF16 R212, R8, R18, R44 ;  /* 0x0000001208d4723c */ /* 0x000fee000004182c */
[----:B------:R-:W-:Y:S01]  /*96b0*/  IMAD.MOV.U32 R47, RZ, RZ, R17 ;  /* 0x000000ffff2f7224 */ /* 0x000fe200078e0011 */
[----:B------:R-:W-:Y:S01]  /*96c0*/  MOV R46, R20 ;  /* 0x00000014002e7202 */ /* 0x000fe20000000f00 */
[----:B------:R-:W-:-:S02]  /*96d0*/  IMAD.MOV.U32 R44, RZ, RZ, R22 ;  /* 0x000000ffff2c7224 */ /* 0x000fc400078e0016 */
[----:B------:R-:W-:Y:S02]  /*96e0*/  IMAD.MOV.U32 R45, RZ, RZ, R21 ;  /* 0x000000ffff2d7224 */ /* 0x000fe400078e0015 */
[----:B------:R-:W1:Y:S05]  /*96f0*/  LDSM.16.M88.4 R20, [R229+0x800] ;  /* 0x00080000e514783b */ /* 0x000e6a0000000200 */
[----:B------:R-:W-:Y:S01]  /*9700*/  IMAD.MOV.U32 R16, RZ, RZ, R64 ;  /* 0x000000ffff107224 */ /* 0x000fe200078e0040 */
[----:B------:R-:W-:Y:S01]  /*9710*/  MOV R2, R66 ;  /* 0x0000004200027202 */ /* 0x000fe20000000f00 */
[----:B------:R-:W-:Y:S02]  /*9720*/  IMAD.MOV.U32 R3, RZ, RZ, R65 ;  /* 0x000000ffff037224 */ /* 0x000fe400078e0041 */
[----:B------:R-:W-:-:S02]  /*9730*/  IMAD.MOV.U32 R0, RZ, RZ, R67 ;  /* 0x000000ffff007224 */ /* 0x000fc400078e0043 */
[----:B------:R-:W-:Y:S01]  /*9740*/  HMMA.16816.F32.BF16 R64, R8, R14, R24 ;  /* 0x0000000e0840723c */ /* 0x000fe20000041818 */
[----:B------:R-:W2:Y:S04]  /*9750*/  LDSM.16.M88.4 R12, [R229] ;  /* 0x00000000e50c783b */ /* 0x000ea80000000200 */
[----:B------:R-:W3:Y:S02]  /*9760*/  LDSM.16.M88.4 R8, [R233] ;  /* 0x00000000e908783b */ /* 0x000ee40000000200 */
[----:B------:R-:W-:Y:S01]  /*9770*/  IMAD.MOV.U32 R24, RZ, RZ, R16 ;  /* 0x000000ffff187224 */ /* 0x000fe200078e0010 */
[----:B------:R-:W-:Y:S01]  /*9780*/  MOV R26, R2 ;  /* 0x00000002001a7202 */ /* 0x000fe20000000f00 */
[----:B------:R-:W-:Y:S02]  /*9790*/  IMAD.MOV.U32 R25, RZ, RZ, R3 ;  /* 0x000000ffff197224 */ /* 0x000fe400078e0003 */
[----:B------:R-:W-:Y:S01]  /*97a0*/  IMAD.MOV.U32 R27, RZ, RZ, R0 ;  /* 0x000000ffff1b7224 */ /* 0x000fe200078e0000 */
[C---:B-1----:R-:W-:Y:S06]  /*97b0*/  HMMA.16816.F32.BF16 R28, R4.reuse, R20, R28 ;  /* 0x00000014041c723c */ /* 0x042fec000004181c */
[----:B--2---:R-:W-:-:S15]  /*97c0*/  HMMA.16816.F32.BF16 R16, R4, R12, R48 ;  /* 0x0000000c0410723c */ /* 0x004fde0000041830 */
[----:B------:R-:W-:-:S09]  /*97d0*/  NOP ;  /* 0x0000000000007918 */ /* 0x000fd20000000000 */
[----:B------:R-:W-:Y:S01]  /*97e0*/  IMAD.MOV.U32 R252, RZ, RZ, R16 ;  /* 0x000000fffffc7224 */ /* 0x000fe200078e0010 */
[----:B------:R-:W-:Y:S01]  /*97f0*/  MOV R2, R18 ;  /* 0x0000001200027202 */ /* 0x000fe20000000f00 */
[----:B------:R-:W-:Y:S02]  /*9800*/  IMAD.MOV.U32 R3, RZ, RZ, R17 ;  /* 0x000000ffff037224 */ /* 0x000fe400078e0011 */
[----:B------:R-:W-:Y:S02]  /*9810*/  IMAD.MOV.U32 R0, RZ, RZ, R19 ;  /* 0x000000ffff007224 */ /* 0x000fe400078e0013 */
[----:B---3--:R-:W-:Y:S06]  /*9820*/  HMMA.16816.F32.BF16 R16, R8, R12, R40 ;  /* 0x0000000c0810723c */ /* 0x008fec0000041828 */
[----:B------:R-:W-:Y:S07]  /*9830*/  HMMA.16816.F32.BF16 R40, R4, R22, R60 ;  /* 0x000000160428723c */ /* 0x000fee000004183c */
[----:B------:R-:W-:Y:S01]  /*9840*/  IMAD.MOV.U32 R60, RZ, RZ, R24 ;  /* 0x000000ffff3c7224 */ /* 0x000fe200078e0018 */
[----:B------:R-:W-:Y:S01]  /*9850*/  MOV R62, R26 ;  /* 0x0000001a003e7202 */ /* 0x000fe20000000f00 */
[----:B------:R-:W-:-:S02]  /*9860*/  IMAD.MOV.U32 R61, RZ, RZ, R25 ;  /* 0x000000ffff3d7224 */ /* 0x000fc400078e0019 */
[----:B------:R-:W-:-:S07]  /*9870*/  IMAD.MOV.U32 R63, RZ, RZ, R27 ;  /* 0x000000ffff3f7224 */ /* 0x000fce00078e001b */
[----:B------:R-:W-:Y:S01]  /*9880*/  IMAD.MOV.U32 R51, RZ, RZ, R16 ;  /* 0x000000ffff337224 */ /* 0x000fe200078e0010 */
[----:B------:R-:W-:Y:S01]  /*9890*/  MOV R49, R18 ;  /* 0x0000001200317202 */ /* 0x000fe20000000f00 */
[----:B------:R-:W-:Y:S02]  /*98a0*/  IMAD.MOV.U32 R50, RZ, RZ, R17 ;  /* 0x000000ffff327224 */ /* 0x000fe400078e0011 */
[----:B------:R-:W-:Y:S02]  /*98b0*/  IMAD.MOV.U32 R48, RZ, RZ, R19 ;  /* 0x000000ffff307224 */ /* 0x000fe400078e0013 */
[----:B------:R-:W-:Y:S06]  /*98c0*/  HMMA.16816.F32.BF16 R16, R4, R14, R56 ;  /* 0x0000000e0410723c */ /* 0x000fec0000041838 */
[----:B------:R-:W-:-:S15]  /*98d0*/  HMMA.16816.F32.BF16 R56, R8, R20, R32 ;  /* 0x000000140838723c */ /* 0x000fde0000041820 */
[----:B------:R-:W-:-:S03]  /*98e0*/  NOP ;  /* 0x0000000000007918 */ /* 0x000fc60000000000 */
[----:B------:R-:W-:Y:S01]  /*98f0*/  IMAD.MOV.U32 R139, RZ, RZ, R16 ;  /* 0x000000ffff8b7224 */ /* 0x000fe200078e0010 */
[----:B------:R-:W-:Y:S01]  /*9900*/  MOV R133, R18 ;  /* 0x0000001200857202 */ /* 0x000fe20000000f00 */
[----:B------:R-:W-:Y:S02]  /*9910*/  IMAD.MOV.U32 R138, RZ, RZ, R17 ;  /* 0x000000ffff8a7224 */ /* 0x000fe400078e0011 */
[----:B------:R-:W-:Y:S02]  /*9920*/  IMAD.MOV.U32 R132, RZ, RZ, R19 ;  /* 0x000000ffff847224 */ /* 0x000fe400078e0013 */
[C---:B------:R-:W-:Y:S06]  /*9930*/  HMMA.16816.F32.BF16 R16, R8.reuse, R14, R36 ;  /* 0x0000000e0810723c */ /* 0x040fec0000041824 */
[----:B------:R-:W-:-:S15]  /*9940*/  HMMA.16816.F32.BF16 R36, R8, R22, R52 ;  /* 0x000000160824723c */ /* 0x000fde0000041834 */
[----:B------:R-:W-:-:S03]  /*9950*/  NOP ;  /* 0x0000000000007918 */ /* 0x000fc60000000000 */
[----:B------:R-:W-:Y:S01]  /*9960*/  IMAD.MOV.U32 R15, RZ, RZ, R16 ;  /* 0x000000ffff0f7224 */ /* 0x000fe200078e0010 */
[----:B------:R-:W-:Y:S01]  /*9970*/  MOV R13, R18 ;  /* 0x00000012000d7202 */ /* 0x000fe20000000f00 */
[----:B------:R-:W-:Y:S02]  /*9980*/  IMAD.MOV.U32 R14, RZ, RZ, R17 ;  /* 0x000000ffff0e7224 */ /* 0x000fe400078e0011 */
[----:B------:R-:W-:Y:S02]  /*9990*/  IMAD.MOV.U32 R12, RZ, RZ, R19 ;  /* 0x000000ffff0c7224 */ /* 0x000fe400078e0013 */
[----:B------:R-:W1:Y:S02]  /*99a0*/  LDSM.16.M88.4 R16, [R229+0x1000] ;  /* 0x00100000e510783b */ /* 0x000e640000000200 */
[----:B-1----:R-:W-:Y:S06]  /*99b0*/  HMMA.16816.F32.BF16 R32, R8, R16, R204 ;  /* 0x000000100820723c */ /* 0x002fec00000418cc */
[----:B------:R-:W-:Y:S01]  /*99c0*/  HMMA.16816.F32.BF16 R52, R4, R18, R60 ;  /* 0x000000120434723c */ /* 0x000fe2000004183c */
[----:B------:R-:W-:Y:S01]  /*99d0*/  IMAD.MOV.U32 R204, RZ, RZ, R15 ;  /* 0x000000ffffcc7224 */ /* 0x000fe200078e000f */
[----:B------:R-:W-:Y:S01]  /*99e0*/  MOV R206, R13 ;  /* 0x0000000d00ce7202 */ /* 0x000fe20000000f00 */
[----:B------:R-:W-:-:S02]  /*99f0*/  IMAD.MOV.U32 R205, RZ, RZ, R14 ;  /* 0x000000ffffcd7224 */ /* 0x000fc400078e000e */
[----:B------:R-:W-:Y:S01]  /*9a00*/  IMAD.MOV.U32 R207, RZ, RZ, R12 ;  /* 0x000000ffffcf7224 */ /* 0x000fe200078e000c */
[----:B------:R-:W-:Y:S01]  /*9a10*/  HMMA.16816.F32.BF16 R24, R4, R16, R208 ;  /* 0x000000100418723c */ /* 0x000fe200000418d0 */
[----:B------:R-:W1:Y:S06]  /*9a20*/  LDSM.16.M88.4 R12, [R229+0x1800] ;  /* 0x00180000e50c783b */ /* 0x000e6c0000000200 */
        /* <DEDUP_REMOVED lines=8> */
[----:B------:R-:W-:Y:S07]  /*9ab0*/  HMMA.16816.F32.BF16 R52, R8, R18, R212 ;  /* 0x000000120834723c */ /* 0x000fee00000418d4 */
[----:B------:R-:W-:Y:S01]  /*9ac0*/  IMAD.MOV.U32 R212, RZ, RZ, R51 ;  /* 0x000000ffffd47224 */ /* 0x000fe200078e0033 */
[----:B------:R-:W-:Y:S01]  /*9ad0*/  MOV R214, R49 ;  /* 0x0000003100d67202 */ /* 0x000fe20000000f00 */
[----:B------:R-:W-:-:S02]  /*9ae0*/  IMAD.MOV.U32 R213, RZ, RZ, R50 ;  /* 0x000000ffffd57224 */ /* 0x000fc400078e0032 */
[----:B------:R-:W-:Y:S01]  /*9af0*/  IMAD.MOV.U32 R215, RZ, RZ, R48 ;  /* 0x000000ffffd77224 */ /* 0x000fe200078e0030 */
[-C--:B-1----:R-:W-:Y:S06]  /*9b00*/  HMMA.16816.F32.BF16 R44, R4, R12.reuse, R44 ;  /* 0x0000000c042c723c */ /* 0x082fec000004182c */
[C---:B------:R-:W-:Y:S06]  /*9b10*/  HMMA.16816.F32.BF16 R60, R8.reuse, R12, R220 ;  /* 0x0000000c083c723c */ /* 0x040fec00000418dc */
[----:B------:R-:W-:Y:S01]  /*9b20*/  HMMA.16816.F32.BF16 R48, R8, R14, R64 ;  /* 0x0000000e0830723c */ /* 0x000fe20000041840 */
[----:B------:R-:W-:Y:S11]  /*9b30*/  LDSM.16.M88.4 R8, [R231+0x4000] ;  /* 0x00400000e708783b */ /* 0x000ff60000000200 */
[----:B------:R-:W-:Y:S01]  /*9b40*/  IMAD.MOV.U32 R16, RZ, RZ, R44 ;  /* 0x000000ffff107224 */ /* 0x000fe200078e002c */
[----:B------:R-:W-:Y:S01]  /*9b50*/  MOV R2, R46 ;  /* 0x0000002e00027202 */ /* 0x000fe20000000f00 */
[----:B------:R-:W-:-:S02]  /*9b60*/  IMAD.MOV.U32 R3, RZ, RZ, R45 ;  /* 0x000000ffff037224 */ /* 0x000fc400078e002d */
[----:B------:R-:W-:Y:S02]  /*9b70*/  IMAD.MOV.U32 R0, RZ, RZ, R47 ;  /* 0x000000ffff007224 */ /* 0x000fe400078e002f */
[----:B------:R-:W-:Y:S01]  /*9b80*/  HMMA.16816.F32.BF16 R44, R4, R14, R216 ;  /* 0x0000000e042c723c */ /* 0x000fe200000418d8 */
[----:B------:R-:W-:Y:S04]  /*9b90*/  LDSM.16.M88.4 R4, [R231+0x6000] ;  /* 0x00600000e704783b */ /* 0x000fe80000000200 */
[----:B------:R-:W1:Y:S02]  /*9ba0*/  LDSM.16.M88.4 R12, [R224+0xa000] ;  /* 0x00a00000e00c783b */ /* 0x000e640000000200 */
[----:B------:R-:W-:Y:S01]  /*9bb0*/  IMAD.MOV.U32 R216, RZ, RZ, R139 ;  /* 0x000000ffffd87224 */ /* 0x000fe200078e008b */
[----:B------:R-:W-:Y:S01]  /*9bc0*/  MOV R218, R133 ;  /* 0x0000008500da7202 */ /* 0x000fe20000000f00 */
[----:B------:R-:W-:-:S02]  /*9bd0*/  IMAD.MOV.U32 R217, RZ, RZ, R138 ;  /* 0x000000ffffd97224 */ /* 0x000fc400078e008a */
[----:B------:R-:W-:Y:S01]  /*9be0*/  IMAD.MOV.U32 R219, RZ, RZ, R132 ;  /* 0x000000ffffdb7224 */ /* 0x000fe200078e0084 */
[-C--:B-1----:R-:W-:Y:S06]  /*9bf0*/  HMMA.16816.F32.BF16 R208, R4, R12.reuse, R208 ;  /* 0x0000000c04d0723c */ /* 0x082fec00000418d0 */
[----:B------:R-:W-:Y:S06]  /*9c00*/  HMMA.16816.F32.BF16 R212, R8, R12, R212 ;  /* 0x0000000c08d4723c */ /* 0x000fec00000418d4 */
[----:B------:R-:W-:Y:S01]  /*9c10*/  HMMA.16816.F32.BF16 R64, R4, R14, R216 ;  /* 0x0000000e0440723c */ /* 0x000fe200000418d8 */
[----:B------:R-:W-:-:S02]  /*9c20*/  IMAD.MOV.U32 R12, RZ, RZ, R21 ;  /* 0x000000ffff0c7224 */ /* 0x000fc400078e0015 */
[----:B------:R-:W-:Y:S02]  /*9c30*/  IMAD.MOV.U32 R13, RZ, RZ, R20 ;  /* 0x000000ffff0d7224 */ /* 0x000fe400078e0014 */
[----:B------:R-:W1:Y:S01]  /*9c40*/  LDSM.16.M88.4 R20, [R224+0xa800] ;  /* 0x00a80000e014783b */ /* 0x000e620000000200 */
[----:B------:R-:W-:Y:S07]  /*9c50*/  HMMA.16816.F32.BF16 R220, R8, R14, R204 ;  /* 0x0000000e08dc723c */ /* 0x000fee00000418cc */
[----:B------:R-:W-:-:S11]  /*9c60*/  MOV R15, R17 ;  /* 0x00000011000f7202 */ /* 0x000fd60000000f00 */
[----:B------:R-:W-:Y:S01]  /*9c70*/  MOV R139, R64 ;  /* 0x00000040008b7202 */ /* 0x000fe20000000f00 */
[----:B------:R-:W-:Y:S02]  /*9c80*/  IMAD.MOV.U32 R138, RZ, RZ, R65 ;  /* 0x000000ffff8a7224 */ /* 0x000fe400078e0041 */
[----:B------:R-:W-:Y:S02]  /*9c90*/  IMAD.MOV.U32 R133, RZ, RZ, R66 ;  /* 0x000000ffff857224 */ /* 0x000fe400078e0042 */
[----:B------:R-:W-:Y:S02]  /*9ca0*/  IMAD.MOV.U32 R132, RZ, RZ, R67 ;  /* 0x000000ffff847224 */ /* 0x000fe400078e0043 */
[----:B-1----:R-:W-:Y:S06]  /*9cb0*/  HMMA.16816.F32.BF16 R64, R8, R22, R36 ;  /* 0x000000160840723c */ /* 0x002fec0000041824 */
[----:B------:R-:W-:Y:S01]  /*9cc0*/  HMMA.16816.F32.BF16 R204, R4, R20, R28 ;  /* 0x0000001404cc723c */ /* 0x000fe2000004181c */
[----:B------:R-:W-:Y:S01]  /*9cd0*/  IMAD.MOV.U32 R36, RZ, RZ, R15 ;  /* 0x000000ffff247224 */ /* 0x000fe200078e000f */
[----:B------:R-:W-:Y:S01]  /*9ce0*/  MOV R39, R252 ;  /* 0x000000fc00277202 */ /* 0x000fe20000000f00 */
[----:B------:R-:W-:-:S02]  /*9cf0*/  IMAD.MOV.U32 R37, RZ, RZ, R12 ;  /* 0x000000ffff257224 */ /* 0x000fc400078e000c */
[----:B------:R-:W-:Y:S01]  /*9d00*/  IMAD.MOV.U32 R38, RZ, RZ, R13 ;  /* 0x000000ffff267224 */ /* 0x000fe200078e000d */
[----:B------:R-:W-:Y:S01]  /*9d10*/  HMMA.16816.F32.BF16 R40, R4, R22, R40 ;  /* 0x000000160428723c */ /* 0x000fe20000041828 */
[----:B------:R-:W1:Y:S01]  /*9d20*/  LDSM.16.M88.4 R12, [R224+0xb800] ;  /* 0x00b80000e00c783b */ /* 0x000e620000000200 */
[----:B------:R-:W-:Y:S01]  /*9d30*/  IMAD.MOV.U32 R28, RZ, RZ, R16 ;  /* 0x000000ffff1c7224 */ /* 0x000fe200078e0010 */
[----:B------:R-:W-:Y:S01]  /*9d40*/  MOV R31, R0 ;  /* 0x00000000001f7202 */ /* 0x000fe20000000f00 */
[----:B------:R-:W-:Y:S01]  /*9d50*/  IMAD.MOV.U32 R29, RZ, RZ, R3 ;  /* 0x000000ffff1d7224 */ /* 0x000fe200078e0003 */
[----:B------:R-:W2:Y:S01]  /*9d60*/  LDSM.16.M88.4 R16, [R224+0xb000] ;  /* 0x00b00000e010783b */ /* 0x000ea20000000200 */
[----:B------:R-:W-:Y:S01]  /*9d70*/  IMAD.MOV.U32 R30, RZ, RZ, R2 ;  /* 0x000000ffff1e7224 */ /* 0x000fe200078e0002 */
[----:B------:R-:W-:-:S15]  /*9d80*/  HMMA.16816.F32.BF16 R216, R8, R20, R56 ;  /* 0x0000001408d8723c */ /* 0x000fde0000041838 */
[----:B------:R-:W-:-:S02]  /*9d90*/  NOP ;  /* 0x0000000000007918 */ /* 0x000fc40000000000 */
[----:B------:R-:W-:Y:S01]  /*9da0*/  IMAD.MOV.U32 R20, RZ, RZ, R40 ;  /* 0x000000ffff147224 */ /* 0x000fe200078e0028 */
[----:B------:R-:W-:Y:S01]  /*9db0*/  MOV R0, R43 ;  /* 0x0000002b00007202 */ /* 0x000fe20000000f00 */
[----:B------:R-:W-:Y:S02]  /*9dc0*/  IMAD.MOV.U32 R3, RZ, RZ, R41 ;  /* 0x000000ffff037224 */ /* 0x000fe400078e0029 */
[----:B------:R-:W-:Y:S01]  /*9dd0*/  IMAD.MOV.U32 R2, RZ, RZ, R42 ;  /* 0x000000ffff027224 */ /* 0x000fe200078e002a */
[C---:B-1----:R-:W-:Y:S06]  /*9de0*/  HMMA.16816.F32.BF16 R28, R4.reuse, R12, R28 ;  /* 0x0000000c041c723c */ /* 0x042fec000004181c */
[C---:B--2---:R-:W-:Y:S06]  /*9df0*/  HMMA.16816.F32.BF16 R36, R4.reuse, R18, R36 ;  /* 0x000000120424723c */ /* 0x044fec0000041824 */
[-C--:B------:R-:W-:Y:S06]  /*9e00*/  HMMA.16816.F32.BF16 R40, R4, R16.reuse, R24 ;  /* 0x000000100428723c */ /* 0x080fec0000041818 */
[C---:B------:R-:W-:Y:S06]  /*9e10*/  HMMA.16816.F32.BF16 R56, R8.reuse, R16, R32 ;  /* 0x000000100838723c */ /* 0x040fec0000041820 */
[----:B------:R-:W-:Y:S01]  /*9e20*/  IMAD.MOV.U32 R25, RZ, RZ, R28 ;  /* 0x000000ffff197224 */ /* 0x000fe200078e001c */
[----:B------:R-:W-:Y:S01]  /*9e30*/  MOV R16, R31 ;  /* 0x0000001f00107202 */ /* 0x000fe20000000f00 */
[----:B------:R-:W-:Y:S01]  /*9e40*/  IMAD.MOV.U32 R24, RZ, RZ, R29 ;  /* 0x000000ffff187224 */ /* 0x000fe200078e001d */
[----:B------:R-:W-:Y:S01]  /*9e50*/  HMMA.16816.F32.BF16 R32, R8, R18, R52 ;  /* 0x000000120820723c */ /* 0x000fe20000041834 */
[----:B------:R-:W-:-:S02]  /*9e60*/  IMAD.MOV.U32 R17, RZ, RZ, R30 ;  /* 0x000000ffff117224 */ /* 0x000fc400078e001e */
[----:B------:R-:W-:Y:S01]  /*9e70*/  IMAD.MOV.U32 R23, RZ, RZ, R36 ;  /* 0x000000ffff177224 */ /* 0x000fe200078e0024 */
[----:B------:R-:W-:Y:S01]  /*9e80*/  MOV R252, R39 ;  /* 0x0000002700fc7202 */ /* 0x000fe20000000f00 */
[----:B------:R-:W-:Y:S01]  /*9e90*/  IMAD.MOV.U32 R22, RZ, RZ, R37 ;  /* 0x000000ffff167224 */ /* 0x000fe200078e0025 */
[----:B------:R-:W-:Y:S01]  /*9ea0*/  HMMA.16816.F32.BF16 R28, R8, R12, R60 ;  /* 0x0000000c081c723c */ /* 0x000fe2000004183c */
[----:B------:R-:W-:Y:S01]  /*9eb0*/  IMAD.MOV.U32 R21, RZ, RZ, R38 ;  /* 0x000000ffff157224 */ /* 0x000fe200078e0026 */
[----:B------:R-:W-:Y:S01]  /*9ec0*/  MOV R19, R132 ;  /* 0x0000008400137202 */ /* 0x000fe20000000f00 */
[----:B------:R-:W-:-:S03]  /*9ed0*/  IMAD.MOV.U32 R18, RZ, RZ, R133 ;  /* 0x000000ffff127224 */ /* 0x000fc600078e0085 */
[----:B------:R-:W-:Y:S01]  /*9ee0*/  HMMA.16816.F32.BF16 R36, R4, R14, R44 ;  /* 0x0000000e0424723c */ /* 0x000fe2000004182c */
[----:B------:R-:W-:Y:S01]  /*9ef0*/  LDSM.16.M88.4 R4, [R232+0x6000] ;  /* 0x00600000e804783b */ /* 0x000fe20000000200 */
[----:B------:R-:W-:Y:S02]  /*9f00*/  IMAD.MOV.U32 R61, RZ, RZ, R23 ;  /* 0x000000ffff3d7224 */ /* 0x000fe400078e0017 */
[----:B------:R-:W-:Y:S02]  /*9f10*/  IMAD.MOV.U32 R62, RZ, RZ, R22 ;  /* 0x000000ffff3e7224 */ /* 0x000fe400078e0016 */
[----:B------:R-:W-:Y:S01]  /*9f20*/  IMAD.MOV.U32 R63, RZ, RZ, R21 ;  /* 0x000000ffff3f7224 */ /* 0x000fe200078e0015 */
[----:B------:R-:W-:Y:S01]  /*9f30*/  MOV R47, R16 ;  /* 0x00000010002f7202 */ /* 0x000fe20000000f00 */
[----:B------:R-:W-:Y:S02]  /*9f40*/  IMAD.MOV.U32 R44, RZ, RZ, R25 ;  /* 0x000000ffff2c7224 */ /* 0x000fe400078e0019 */
[----:B------:R-:W-:-:S02]  /*9f50*/  IMAD.MOV.U32 R45, RZ, RZ, R24 ;  /* 0x000000ffff2d7224 */ /* 0x000fc400078e0018 */
[----:B------:R-:W-:Y:S01]  /*9f60*/  HMMA.16816.F32.BF16 R24, R8, R14, R48 ;  /* 0x0000000e0818723c */ /* 0x000fe20000041830 */
[----:B------:R-:W1:Y:S01]  /*9f70*/  LDSM.16.M88.4 R12, [R239] ;  /* 0x00000000ef0c783b */ /* 0x000e620000000200 */
[----:B------:R-:W-:Y:S02]  /*9f80*/  IMAD.MOV.U32 R46, RZ, RZ, R17 ;  /* 0x000000ffff2e7224 */ /* 0x000fe400078e0011 */
[----:B------:R-:W-:Y:S01]  /*9f90*/  IMAD.MOV.U32 R16, RZ, RZ, R139 ;  /* 0x000000ffff107224 */ /* 0x000fe200078e008b */
[----:B------:R-:W2:Y:S01]  /*9fa0*/  LDSM.16.M88.4 R8, [R232+0x4000] ;  /* 0x00400000e808783b */ /* 0x000ea20000000200 */
[----:B------:R-:W-:-:S07]  /*9fb0*/  IMAD.MOV.U32 R17, RZ, RZ, R138 ;  /* 0x000000ffff117224 */ /* 0x000fce00078e008a */
[C---:B-1----:R-:W-:Y:S06]  /*9fc0*/  HMMA.16816.F32.BF16 R16, R4.reuse, R14, R16 ;  /* 0x0000000e0410723c */ /* 0x042fec0000041810 */
[-C--:B------:R-:W-:Y:S06]  /*9fd0*/  HMMA.16816.F32.BF16 R48, R4, R12.reuse, R208 ;  /* 0x0000000c0430723c */ /* 0x080fec00000418d0 */
[----:B--2---:R-:W-:Y:S01]  /*9fe0*/  HMMA.16816.F32.BF16 R52, R8, R12, R212 ;  /* 0x0000000c0834723c */ /* 0x004fe200000418d4 */
[----:B------:R-:W-:Y:S01]  /*9ff0*/  MOV R208, R20 ;  /* 0x0000001400d07202 */ /* 0x000fe20000000f00 */
[----:B------:R-:W-:Y:S01]  /*a000*/  IMAD.MOV.U32 R209, RZ, RZ, R3 ;  /* 0x000000ffffd17224 */ /* 0x000fe200078e0003 */
[----:B------:R-:W1:Y:S01]  /*a010*/  LDSM.16.M88.4 R20, [R238] ;  /* 0x00000000ee14783b */ /* 0x000e620000000200 */
[----:B------:R-:W-:-:S02]  /*a020*/  IMAD.MOV.U32 R210, RZ, RZ, R2 ;  /* 0x000000ffffd27224 */ /* 0x000fc400078e0002 */
[----:B------:R-:W-:Y:S01]  /*a030*/  IMAD.MOV.U32 R211, RZ, RZ, R0 ;  /* 0x000000ffffd37224 */ /* 0x000fe200078e0000 */
[----:B------:R-:W-:Y:S05]  /*a040*/  HMMA.16816.F32.BF16 R220, R8, R14, R220 ;  /* 0x0000000e08dc723c */ /* 0x000fea00000418dc */
[----:B------:R-:W-:Y:S01]  /*a050*/  MOV R12, R16 ;  /* 0x00000010000c7202 */ /* 0x000fe20000000f00 */
[----:B------:R-:W-:Y:S02]  /*a060*/  IMAD.MOV.U32 R3, RZ, RZ, R17 ;  /* 0x000000ffff037224 */ /* 0x000fe400078e0011 */
[----:B------:R-:W-:Y:S02]  /*a070*/  IMAD.MOV.U32 R2, RZ, RZ, R18 ;  /* 0x000000ffff027224 */ /* 0x000fe400078e0012 */
[----:B------:R-:W-:-:S02]  /*a080*/  IMAD.MOV.U32 R0, RZ, RZ, R19 ;  /* 0x000000ffff007224 */ /* 0x000fc400078e0013 */
[----:B------:R-:W2:Y:S01]  /*a090*/  LDSM.16.M88.4 R16, [R237] ;  /* 0x00000000ed10783b */ /* 0x000ea20000000200 */
[-C--:B-1----:R-:W-:Y:S06]  /*a0a0*/  HMMA.16816.F32.BF16 R212, R8, R20.reuse, R216 ;  /* 0x0000001408d4723c */ /* 0x082fec00000418d8 */
[C---:B------:R-:W-:Y:S06]  /*a0b0*/  HMMA.16816.F32.BF16 R216, R4.reuse, R20, R204 ;  /* 0x0000001404d8723c */ /* 0x040fec00000418cc */
[----:B------:R-:W-:Y:S06]  /*a0c0*/  HMMA.16816.F32.BF16 R208, R4, R22, R208 ;  /* 0x0000001604d0723c */ /* 0x000fec00000418d0 */
[----:B--2---:R-:W-:Y:S07]  /*a0d0*/  HMMA.16816.F32.BF16 R204, R8, R16, R56 ;  /* 0x0000001008cc723c */ /* 0x004fee0000041838 */
[----:B------:R-:W-:Y:S01]  /*a0e0*/  MOV R56, R12 ;  /* 0x0000000c00387202 */ /* 0x000fe20000000f00 */
[----:B------:R-:W-:Y:S01]  /*a0f0*/  IMAD.MOV.U32 R57, RZ, RZ, R3 ;  /* 0x000000ffff397224 */ /* 0x000fe200078e0003 */
[----:B------:R-:W1:Y:S01]  /*a100*/  LDSM.16.M88.4 R12, [R236] ;  /* 0x00000000ec0c783b */ /* 0x000e620000000200 */
[----:B------:R-:W-:-:S02]  /*a110*/  IMAD.MOV.U32 R58, RZ, RZ, R2 ;  /* 0x000000ffff3a7224 */ /* 0x000fc400078e0002 */
[----:B------:R-:W-:-:S06]  /*a120*/  IMAD.MOV.U32 R59, RZ, RZ, R0 ;  /* 0x000000ffff3b7224 */ /* 0x000fcc00078e0000 */
[----:B------:R-:W-:Y:S01]  /*a130*/  MOV R139, R208 ;  /* 0x000000d0008b7202 */ /* 0x000fe20000000f00 */
[----:B------:R-:W-:Y:S02]  /*a140*/  IMAD.MOV.U32 R138, RZ, RZ, R209 ;  /* 0x000000ffff8a7224 */ /* 0x000fe400078e00d1 */
[----:B------:R-:W-:Y:S02]  /*a150*/  IMAD.MOV.U32 R133, RZ, RZ, R210 ;  /* 0x000000ffff857224 */ /* 0x000fe400078e00d2 */
[----:B------:R-:W-:Y:S02]  /*a160*/  IMAD.MOV.U32 R132, RZ, RZ, R211 ;  /* 0x000000ffff847224 */ /* 0x000fe400078e00d3 */
[----:B------:R-:W-:Y:S07]  /*a170*/  HMMA.16816.F32.BF16 R208, R8, R22, R64 ;  /* 0x0000001608d0723c */ /* 0x000fee0000041840 */
[----:B------:R-:W-:Y:S01]  /*a180*/  MOV R64, R61 ;  /* 0x0000003d00407202 */ /* 0x000fe20000000f00 */
[----:B------:R-:W-:-:S02]  /*a190*/  IMAD.MOV.U32 R65, RZ, RZ, R62 ;  /* 0x000000ffff417224 */ /* 0x000fc400078e003e */
[----:B------:R-:W-:Y:S02]  /*a1a0*/  IMAD.MOV.U32 R66, RZ, RZ, R63 ;  /* 0x000000ffff427224 */ /* 0x000fe400078e003f */
[----:B------:R-:W-:Y:S01]  /*a1b0*/  IMAD.MOV.U32 R67, RZ, RZ, R252 ;  /* 0x000000ffff437224 */ /* 0x000fe200078e00fc */
[C---:B------:R-:W-:Y:S06]  /*a1c0*/  HMMA.16816.F32.BF16 R60, R4.reuse, R16, R40 ;  /* 0x00000010043c723c */ /* 0x040fec0000041828 */
[C---:B------:R-:W-:Y:S06]  /*a1d0*/  HMMA.16816.F32.BF16 R64, R4.reuse, R18, R64 ;  /* 0x000000120440723c */ /* 0x040fec0000041840 */
[C---:B-1----:R-:W-:Y:S06]  /*a1e0*/  HMMA.16816.F32.BF16 R20, R4.reuse, R12, R44 ;  /* 0x0000000c0414723c */ /* 0x042fec000004182c */
[----:B------:R-:W-:Y:S01]  /*a1f0*/  HMMA.16816.F32.BF16 R44, R4, R14, R36 ;  /* 0x0000000e042c723c */ /* 0x000fe20000041824 */
[----:B------:R-:W-:Y:S05]  /*a200*/  LDSM.16.M88.4 R4, [R234+0x6000] ;  /* 0x00600000ea04783b */ /* 0x000fea0000000200 */
[C---:B------:R-:W-:Y:S06]  /*a210*/  HMMA.16816.F32.BF16 R36, R8.reuse, R18, R32 ;  /* 0x000000120824723c */ /* 0x040fec0000041820 */
[C---:B------:R-:W-:Y:S06]  /*a220*/  HMMA.16816.F32.BF16 R28, R8.reuse, R12, R28 ;  /* 0x0000000c081c723c */ /* 0x040fec000004181c */
[----:B------:R-:W-:Y:S01]  /*a230*/  HMMA.16816.F32.BF16 R24, R8, R14, R24 ;  /* 0x0000000e0818723c */ /* 0x000fe20000041818 */
[----:B------:R-:W1:Y:S01]  /*a240*/  LDSM.16.M88.4 R12, [R230+0xa000] ;  /* 0x00a00000e60c783b */ /* 0x000e620000000200 */
[----:B------:R-:W-:Y:S01]  /*a250*/  MOV R16, R20 ;  /* 0x0000001400107202 */ /* 0x000fe20000000f00 */
[----:B------:R-:W-:-:S02]  /*a260*/  IMAD.MOV.U32 R3, RZ, RZ, R21 ;  /* 0x000000ffff037224 */ /* 0x000fc400078e0015 */
[----:B------:R-:W2:Y:S01]  /*a270*/  LDSM.16.M88.4 R8, [R234+0x4000] ;  /* 0x00400000ea08783b */ /* 0x000ea20000000200 */
[----:B------:R-:W-:Y:S02]  /*a280*/  IMAD.MOV.U32 R2, RZ, RZ, R22 ;  /* 0x000000ffff027224 */ /* 0x000fe400078e0016 */
[----:B------:R-:W-:Y:S02]  /*a290*/  IMAD.MOV.U32 R0, RZ, RZ, R23 ;  /* 0x000000ffff007224 */ /* 0x000fe400078e0017 */
[----:B------:R-:W3:Y:S01]  /*a2a0*/  LDSM.16.M88.4 R20, [R230+0xa800] ;  /* 0x00a80000e614783b */ /* 0x000ee20000000200 */
[----:B-1----:R-:W-:Y:S06]  /*a2b0*/  HMMA.16816.F32.BF16 R56, R4, R14, R56 ;  /* 0x0000000e0438723c */ /* 0x002fec0000041838 */
[C---:B--2---:R-:W-:Y:S06]  /*a2c0*/  HMMA.16816.F32.BF16 R40, R8.reuse, R12, R52 ;  /* 0x0000000c0828723c */ /* 0x044fec0000041834 */
[----:B------:R-:W-:Y:S06]  /*a2d0*/  HMMA.16816.F32.BF16 R52, R8, R14, R220 ;  /* 0x0000000e0834723c */ /* 0x000fec00000418dc */
[----:B------:R-:W-:Y:S01]  /*a2e0*/  HMMA.16816.F32.BF16 R32, R4, R12, R48 ;  /* 0x0000000c0420723c */ /* 0x000fe20000041830 */
[----:B------:R-:W-:Y:S01]  /*a2f0*/  MOV R220, R16 ;  /* 0x0000001000dc7202 */ /* 0x000fe20000000f00 */
[----:B------:R-:W-:Y:S01]  /*a300*/  IMAD.MOV.U32 R14, RZ, RZ, R133 ;  /* 0x000000ffff0e7224 */ /* 0x000fe200078e0085 */
[----:B------:R-:W1:Y:S01]  /*a310*/  LDSM.16.M88.4 R16, [R230+0xb000] ;  /* 0x00b00000e610783b */ /* 0x000e620000000200 */
[----:B------:R-:W-:-:S02]  /*a320*/  IMAD.MOV.U32 R15, RZ, RZ, R132 ;  /* 0x000000ffff0f7224 */ /* 0x000fc400078e0084 */
[----:B---3--:R-:W-:Y:S01]  /*a330*/  HMMA.16816.F32.BF16 R208, R8, R22, R208 ;  /* 0x0000001608d0723c */ /* 0x008fe200000418d0 */
[----:B------:R-:W-:Y:S01]  /*a340*/  MOV R12, R139 ;  /* 0x0000008b000c7202 */ /* 0x000fe20000000f00 */
[----:B------:R-:W-:Y:S01]  /*a350*/  IMAD.MOV.U32 R13, RZ, RZ, R138 ;  /* 0x000000ffff0d7224 */ /* 0x000fe200078e008a */
[----:B------:R-:W-:Y:S01]  /*a360*/  MOV R51, R56 ;  /* 0x0000003800337202 */ /* 0x000fe20000000f00 */
[----:B------:R-:W-:Y:S02]  /*a370*/  IMAD.MOV.U32 R50, RZ, RZ, R57 ;  /* 0x000000ffff327224 */ /* 0x000fe400078e0039 */
[----:B------:R-:W-:Y:S01]  /*a380*/  IMAD.MOV.U32 R49, RZ, RZ, R58 ;  /* 0x000000ffff317224 */ /* 0x000fe200078e003a */
[----:B------:R-:W-:Y:S01]  /*a390*/  HMMA.16816.F32.BF16 R216, R4, R20, R216 ;  /* 0x0000001404d8723c */ /* 0x000fe200000418d8 */
[----:B------:R-:W-:Y:S02]  /*a3a0*/  IMAD.MOV.U32 R48, RZ, RZ, R59 ;  /* 0x000000ffff307224 */ /* 0x000fe400078e003b */
[----:B------:R-:W-:-:S02]  /*a3b0*/  IMAD.MOV.U32 R221, RZ, RZ, R3 ;  /* 0x000000ffffdd7224 */ /* 0x000fc400078e0003 */
[----:B------:R-:W-:Y:S01]  /*a3c0*/  IMAD.MOV.U32 R222, RZ, RZ, R2 ;  /* 0x000000ffffde7224 */ /* 0x000fe200078e0002 */
[----:B------:R-:W-:Y:S01]  /*a3d0*/  HMMA.16816.F32.BF16 R56, R8, R20, R212 ;  /* 0x000000140838723c */ /* 0x000fe200000418d4 */
[----:B------:R-:W-:-:S05]  /*a3e0*/  IMAD.MOV.U32 R223, RZ, RZ, R0 ;  /* 0x000000ffffdf7224 */ /* 0x000fca00078e0000 */
[C---:B------:R-:W-:Y:S05]  /*a3f0*/  HMMA.16816.F32.BF16 R212, R4.reuse, R22, R12 ;  /* 0x0000001604d4723c */ /* 0x040fea000004180c */
[----:B------:R-:W-:Y:S01]  /*a400*/  MOV R21, R208 ;  /* 0x000000d000157202 */ /* 0x000fe20000000f00 */
[----:B------:R-:W-:Y:S02]  /*a410*/  IMAD.MOV.U32 R20, RZ, RZ, R209 ;  /* 0x000000ffff147224 */ /* 0x000fe400078e00d1 */
[----:B------:R-:W-:Y:S02]  /*a420*/  IMAD.MOV.U32 R252, RZ, RZ, R210 ;  /* 0x000000fffffc7224 */ /* 0x000fe400078e00d2 */
[----:B------:R-:W-:Y:S01]  /*a430*/  IMAD.MOV.U32 R139, RZ, RZ, R211 ;  /* 0x000000ffff8b7224 */ /* 0x000fe200078e00d3 */
[----:B-1----:R-:W-:-:S13]  /*a440*/  HMMA.16816.F32.BF16 R60, R4, R16, R60 ;  /* 0x00000010043c723c */ /* 0x002fda000004183c */
[----:B------:R-:W-:Y:S01]  /*a450*/  MOV R12, R212 ;  /* 0x000000d4000c7202 */ /* 0x000fe20000000f00 */
[----:B------:R-:W-:Y:S01]  /*a460*/  HMMA.16816.F32.BF16 R64, R4, R18, R64 ;  /* 0x000000120440723c */ /* 0x000fe20000041840 */
[----:B------:R-:W-:Y:S02]  /*a470*/  IMAD.MOV.U32 R0, RZ, RZ, R215 ;  /* 0x000000ffff007224 */ /* 0x000fe400078e00d7 */
[----:B------:R-:W-:Y:S02]  /*a480*/  IMAD.MOV.U32 R3, RZ, RZ, R213 ;  /* 0x000000ffff037224 */ /* 0x000fe400078e00d5 */
[----:B------:R-:W-:Y:S01]  /*a490*/  IMAD.MOV.U32 R2, RZ, RZ, R214 ;  /* 0x000000ffff027224 */ /* 0x000fe200078e00d6 */
[C---:B------:R-:W-:Y:S06]  /*a4a0*/  HMMA.16816.F32.BF16 R204, R8.reuse, R16, R204 ;  /* 0x0000001008cc723c */ /* 0x040fec00000418cc */
[----:B------:R-:W-:Y:S01]  /*a4b0*/  HMMA.16816.F32.BF16 R212, R8, R18, R36 ;  /* 0x0000001208d4723c */ /* 0x000fe20000041824 */
[----:B------:R-:W-:Y:S01]  /*a4c0*/  MOV R132, R60 ;  /* 0x0000003c00847202 */ /* 0x000fe20000000f00 */
[----:B------:R-:W-:Y:S01]  /*a4d0*/  IMAD.MOV.U32 R17, RZ, RZ, R63 ;  /* 0x000000ffff117224 */ /* 0x000fe200078e003f */
[----:B------:R-:W-:Y:S01]  /*a4e0*/  MOV R60, R12 ;  /* 0x0000000c003c7202 */ /* 0x000fe20000000f00 */
[----:B------:R-:W-:Y:S01]  /*a4f0*/  IMAD.MOV.U32 R63, RZ, RZ, R0 ;  /* 0x000000ffff3f7224 */ /* 0x000fe200078e0000 */
[----:B------:R-:W1:Y:S02]  /*a500*/  LDSM.16.M88.4 R12, [R230+0xb800] ;  /* 0x00b80000e60c783b */ /* 0x000e640000000200 */
[----:B------:R-:W-:Y:S01]  /*a510*/  MOV R36, R51 ;  /* 0x0000003300247202 */ /* 0x000fe20000000f00 */
[----:B------:R-:W-:-:S04]  /*a520*/  IMAD.MOV.U32 R37, RZ, RZ, R50 ;  /* 0x000000ffff257224 */ /* 0x000fc800078e0032 */
[----:B------:R-:W-:Y:S01]  /*a530*/  MOV R16, R64 ;  /* 0x0000004000107202 */ /* 0x000fe20000000f00 */
[----:B------:R-:W-:Y:S01]  /*a540*/  IMAD.MOV.U32 R0, RZ, RZ, R67 ;  /* 0x000000ffff007224 */ /* 0x000fe200078e0043 */
[----:B------:R-:W-:Y:S01]  /*a550*/  MOV R64, R132 ;  /* 0x0000008400407202 */ /* 0x000fe20000000f00 */
[----:B------:R-:W-:Y:S01]  /*a560*/  IMAD.MOV.U32 R67, RZ, RZ, R17 ;  /* 0x000000ffff437224 */ /* 0x000fe200078e0011 */
[----:B------:R-:W-:Y:S01]  /*a570*/  MOV R18, R21 ;  /* 0x0000001500127202 */ /* 0x000fe20000000f00 */
[----:B------:R-:W-:Y:S02]  /*a580*/  IMAD.MOV.U32 R38, RZ, RZ, R49 ;  /* 0x000000ffff267224 */ /* 0x000fe400078e0031 */
[----:B------:R-:W-:Y:S02]  /*a590*/  IMAD.MOV.U32 R39, RZ, RZ, R48 ;  /* 0x000000ffff277224 */ /* 0x000fe400078e0030 */
[----:B------:R-:W-:Y:S02]  /*a5a0*/  IMAD.MOV.U32 R23, RZ, RZ, R61 ;  /* 0x000000ffff177224 */ /* 0x000fe400078e003d */
[----:B------:R-:W-:-:S02]  /*a5b0*/  IMAD.MOV.U32 R22, RZ, RZ, R62 ;  /* 0x000000ffff167224 */ /* 0x000fc400078e003e */
[----:B------:R-:W-:Y:S02]  /*a5c0*/  IMAD.MOV.U32 R61, RZ, RZ, R3 ;  /* 0x000000ffff3d7224 */ /* 0x000fe400078e0003 */
[----:B------:R-:W-:Y:S02]  /*a5d0*/  IMAD.MOV.U32 R62, RZ, RZ, R2 ;  /* 0x000000ffff3e7224 */ /* 0x000fe400078e0002 */
[----:B------:R-:W-:Y:S02]  /*a5e0*/  IMAD.MOV.U32 R3, RZ, RZ, R65 ;  /* 0x000000ffff037224 */ /* 0x000fe400078e0041 */
[----:B------:R-:W-:Y:S02]  /*a5f0*/  IMAD.MOV.U32 R2, RZ, RZ, R66 ;  /* 0x000000ffff027224 */ /* 0x000fe400078e0042 */
[----:B------:R-:W-:Y:S02]  /*a600*/  IMAD.MOV.U32 R65, RZ, RZ, R23 ;  /* 0x000000ffff417224 */ /* 0x000fe400078e0017 */
[----:B------:R-:W-:-:S02]  /*a610*/  IMAD.MOV.U32 R66, RZ, RZ, R22 ;  /* 0x000000ffff427224 */ /* 0x000fc400078e0016 */
[----:B------:R-:W-:Y:S02]  /*a620*/  IMAD.MOV.U32 R19, RZ, RZ, R20 ;  /* 0x000000ffff137224 */ /* 0x000fe400078e0014 */
[----:B------:R-:W-:Y:S01]  /*a630*/  LDSM.16.M88.4 R20, [R229+0x2800] ;  /* 0x00280000e514783b */ /* 0x000fe20000000200 */
[C---:B-1----:R-:W-:Y:S06]  /*a640*/  HMMA.16816.F32.BF16 R208, R4.reuse, R12, R220 ;  /* 0x0000000c04d0723c */ /* 0x042fec00000418dc */
[-C--:B------:R-:W-:Y:S01]  /*a650*/  HMMA.16816.F32.BF16 R220, R4, R14.reuse, R44 ;  /* 0x0000000e04dc723c */ /* 0x080fe2000004182c */
[----:B------:R-:W1:Y:S05]  /*a660*/  LDSM.16.M88.4 R4, [R233+0x6000] ;  /* 0x00600000e904783b */ /* 0x000e6a0000000200 */
[----:B------:R-:W-:-:S12]  /*a670*/  HMMA.16816.F32.BF16 R48, R8, R14, R24 ;  /* 0x0000000e0830723c */ /* 0x000fd80000041818 */
[----:B------:R-:W-:Y:S01]  /*a680*/  MOV R138, R208 ;  /* 0x000000d0008a7202 */ /* 0x000fe20000000f00 */
[----:B------:R-:W-:Y:S02]  /*a690*/  IMAD.MOV.U32 R133, RZ, RZ, R209 ;  /* 0x000000ffff857224 */ /* 0x000fe400078e00d1 */
[----:B------:R-:W-:Y:S02]  /*a6a0*/  IMAD.MOV.U32 R132, RZ, RZ, R210 ;  /* 0x000000ffff847224 */ /* 0x000fe400078e00d2 */
[----:B------:R-:W-:Y:S02]  /*a6b0*/  IMAD.MOV.U32 R17, RZ, RZ, R211 ;  /* 0x000000ffff117224 */ /* 0x000fe400078e00d3 */
[----:B------:R-:W-:Y:S01]  /*a6c0*/  HMMA.16816.F32.BF16 R208, R8, R12, R28 ;  /* 0x0000000c08d0723c */ /* 0x000fe2000004181c */
[----:B------:R-:W2:Y:S04]  /*a6d0*/  LDSM.16.M88.4 R12, [R229+0x2000] ;  /* 0x00200000e50c783b */ /* 0x000ea80000000200 */
[----:B------:R-:W3:Y:S01]  /*a6e0*/  LDSM.16.M88.4 R8, [R233+0x4000] ;  /* 0x00400000e908783b */ /* 0x000ee20000000200 */
[C---:B-1----:R-:W-:Y:S06]  /*a6f0*/  HMMA.16816.F32.BF16 R60, R4.reuse, R22, R60 ;  /* 0x00000016043c723c */ /* 0x042fec000004183c */
[-C--:B--2---:R-:W-:Y:S06]  /*a700*/  HMMA.16816.F32.BF16 R44, R4, R12.reuse, R32 ;  /* 0x0000000c042c723c */ /* 0x084fec0000041820 */
[----:B---3--:R-:W-:Y:S06]  /*a710*/  HMMA.16816.F32.BF16 R40, R8, R12, R40 ;  /* 0x0000000c0828723c */ /* 0x008fec0000041828 */
[----:B------:R-:W-:Y:S01]  /*a720*/  HMMA.16816.F32.BF16 R36, R4, R14, R36 ;  /* 0x0000000e0424723c */ /* 0x000fe20000041824 */
[----:B------:R-:W-:-:S02]  /*a730*/  IMAD.MOV.U32 R12, RZ, RZ, R18 ;  /* 0x000000ffff0c7224 */ /* 0x000fc400078e0012 */
[----:B------:R-:W-:-:S03]  /*a740*/  IMAD.MOV.U32 R13, RZ, RZ, R19 ;  /* 0x000000ffff0d7224 */ /* 0x000fc600078e0013 */
[C---:B------:R-:W-:Y:S06]  /*a750*/  HMMA.16816.F32.BF16 R24, R8.reuse, R14, R52 ;  /* 0x0000000e0818723c */ /* 0x040fec0000041834 */
[-C--:B------:R-:W-:Y:S01]  /*a760*/  HMMA.16816.F32.BF16 R28, R8, R20.reuse, R56 ;  /* 0x00000014081c723c */ /* 0x080fe20000041838 */
[----:B------:R-:W-:Y:S01]  /*a770*/  MOV R14, R252 ;  /* 0x000000fc000e7202 */ /* 0x000fe20000000f00 */
[----:B------:R-:W-:Y:S01]  /*a780*/  IMAD.MOV.U32 R15, RZ, RZ, R139 ;  /* 0x000000ffff0f7224 */ /* 0x000fe200078e008b */
[----:B------:R-:W-:Y:S01]  /*a790*/  MOV R54, R132 ;  /* 0x0000008400367202 */ /* 0x000fe20000000f00 */
[----:B------:R-:W-:Y:S01]  /*a7a0*/  IMAD.MOV.U32 R55, RZ, RZ, R17 ;  /* 0x000000ffff377224 */ /* 0x000fe200078e0011 */
[----:B------:R-:W1:Y:S01]  /*a7b0*/  S2R R252, SR_TID.X ;  /* 0x0000000000fc7919 */ /* 0x000e620000002100 */
[----:B------:R-:W-:Y:S01]  /*a7c0*/  HMMA.16816.F32.BF16 R32, R4, R20, R216 ;  /* 0x000000140420723c */ /* 0x000fe200000418d8 */
[----:B------:R-:W-:Y:S01]  /*a7d0*/  IMAD.MOV.U32 R56, RZ, RZ, R16 ;  /* 0x000000ffff387224 */ /* 0x000fe200078e0010 */
[----:B------:R-:W-:Y:S01]  /*a7e0*/  MOV R58, R2 ;  /* 0x00000002003a7202 */ /* 0x000fe20000000f00 */
[----:B------:R-:W2:Y:S01]  /*a7f0*/  LDSM.16.M88.4 R16, [R229+0x3000] ;  /* 0x00300000e510783b */ /* 0x000ea20000000200 */
[----:B------:R-:W-:-:S02]  /*a800*/  IMAD.MOV.U32 R57, RZ, RZ, R3 ;  /* 0x000000ffff397224 */ /* 0x000fc400078e0003 */
[----:B------:R-:W-:Y:S01]  /*a810*/  HMMA.16816.F32.BF16 R20, R8, R22, R12 ;  /* 0x000000160814723c */ /* 0x000fe2000004180c */
[----:B------:R-:W3:Y:S01]  /*a820*/  LDSM.16.M88.4 R12, [R229+0x3800] ;  /* 0x00380000e50c783b */ /* 0x000ee20000000200 */
[----:B------:R-:W-:Y:S02]  /*a830*/  IMAD.MOV.U32 R59, RZ, RZ, R0 ;  /* 0x000000ffff3b7224 */ /* 0x000fe400078e0000 */
[----:B------:R-:W-:Y:S01]  /*a840*/  FMUL.FTZ R0, R40, UR22 ;  /* 0x0000001628007c20 */ /* 0x000fe20008410000 */
[----:B------:R-:W-:Y:S01]  /*a850*/  IMAD.MOV.U32 R52, RZ, RZ, R138 ;  /* 0x000000ffff347224 */ /* 0x000fe200078e008a */
[----:B------:R-:W-:-:S04]  /*a860*/  DEPBAR.LE SB0, 0x0 ;  /* 0x000080000000791a */ /* 0x000fc80000000000 */
[----:B------:R-:W-:Y:S02]  /*a870*/  IMAD.MOV.U32 R53, RZ, RZ, R133 ;  /* 0x000000ffff357224 */ /* 0x000fe400078e0085 */
[----:B------:R-:W-:-:S06]  /*a880*/  FMUL.FTZ R2, R31, UR22 ;  /* 0x000000161f027c20 */ /* 0x000fcc0008410000 */
[----:B------:R-:W-:Y:S01]  /*a890*/  FMUL.FTZ R3, R32, UR22 ;  /* 0x0000001620037c20 */ /* 0x000fe20008410000 */
[----:B-1----:R-:W-:-:S05]  /*a8a0*/  IMAD.SHL.U32 R252, R252, 0x2, RZ ;  /* 0x00000002fcfc7824 */ /* 0x002fca00078e00ff */
[----:B------:R-:W-:Y:S01]  /*a8b0*/  LOP3.LUT R252, R252, 0x6, RZ, 0xc0, !PT ;  /* 0x00000006fcfc7812 */ /* 0x000fe200078ec0ff */
[C---:B--2---:R-:W-:Y:S06]  /*a8c0*/  HMMA.16816.F32.BF16 R216, R4.reuse, R18, R56 ;  /* 0x0000001204d8723c */ /* 0x044fec0000041838 */
[C---:B---3--:R-:W-:Y:S06]  /*a8d0*/  HMMA.16816.F32.BF16 R56, R4.reuse, R12, R52 ;  /* 0x0000000c0438723c */ /* 0x048fec0000041834 */
[C---:B------:R-:W-:Y:S06]  /*a8e0*/  HMMA.16816.F32.BF16 R64, R4.reuse, R16, R64 ;  /* 0x000000100440723c */ /* 0x040fec0000041840 */
[----:B------:R-:W-:Y:S01]  /*a8f0*/  HMMA.16816.F32.BF16 R220, R4, R14, R220 ;  /* 0x0000000e04dc723c */ /* 0x000fe200000418dc */
[----:B------:R1:W2:Y:S05]  /*a900*/  MUFU.TANH R7, R0 ;  /* 0x0000000000077308 */ /* 0x0002aa0000002400 */
[C---:B------:R-:W-:Y:S05]  /*a910*/  HMMA.16816.F32.BF16 R204, R8.reuse, R16, R204 ;  /* 0x0000001008cc723c */ /* 0x040fea00000418cc */
[----:B------:R-:W-:Y:S01]  /*a920*/  STL.64 [R1], R56 ;  /* 0x0000003801007387 */ /* 0x000fe20000100a00 */
[----:B------:R-:W-:Y:S03]  /*a930*/  HMMA.16816.F32.BF16 R52, R8, R18, R212 ;  /* 0x000000120834723c */ /* 0x000fe600000418d4 */
[----:B------:R3:W-:Y:S01]  /*a940*/  STL.64 [R1+0x8], R58 ;  /* 0x0000083a01007387 */ /* 0x0007e20000100a00 */
[----:B-1----:R-:W-:-:S02]  /*a950*/  FMUL.FTZ R0, R41, UR22 ;  /* 0x0000001629007c20 */ /* 0x002fc40008410000 */
[C---:B------:R-:W-:Y:S06]  /*a960*/  HMMA.16816.F32.BF16 R48, R8.reuse, R14, R48 ;  /* 0x0000000e0830723c */ /* 0x040fec0000041830 */
[----:B---3--:R-:W-:Y:S01]  /*a970*/  HMMA.16816.F32.BF16 R56, R8, R12, R208 ;  /* 0x0000000c0838723c */ /* 0x008fe200000418d0 */
[----:B------:R1:W-:Y:S02]  /*a980*/  MUFU.TANH R9, R0 ;  /* 0x0000000000097308 */ /* 0x0003e40000002400 */
[----:B-1----:R-:W-:-:S06]  /*a990*/  FMUL.FTZ R0, R42, UR22 ;  /* 0x000000162a007c20 */ /* 0x002fcc0008410000 */
[----:B------:R1:W3:Y:S02]  /*a9a0*/  MUFU.TANH R10, R0 ;  /* 0x00000000000a7308 */ /* 0x0002e40000002400 */
[----:B-1----:R-:W-:-:S06]  /*a9b0*/  FMUL.FTZ R0, R43, UR22 ;  /* 0x000000162b007c20 */ /* 0x002fcc0008410000 */
[----:B------:R1:W-:Y:S02]  /*a9c0*/  MUFU.TANH R13, R0 ;  /* 0x00000000000d7308 */ /* 0x0003e40000002400 */
[----:B-1----:R-:W-:-:S06]  /*a9d0*/  FMUL.FTZ R0, R44, UR22 ;  /* 0x000000162c007c20 */ /* 0x002fcc0008410000 */
[----:B------:R1:W4:Y:S02]  /*a9e0*/  MUFU.TANH R8, R0 ;  /* 0x0000000000087308 */ /* 0x0003240000002400 */
        /* <DEDUP_REMOVED lines=11> */
[----:B------:R1:W-:Y:S02]  /*aaa0*/  MUFU.TANH R15, R0 ;  /* 0x00000000000f7308 */ /* 0x0003e40000002400 */
[----:B-1----:R-:W-:-:S06]  /*aab0*/  FMUL.FTZ R0, R27, UR22 ;  /* 0x000000161b007c20 */ /* 0x002fcc0008410000 */
[----:B------:R1:W-:Y:S08]  /*aac0*/  MUFU.TANH R27, R3 ;  /* 0x00000003001b7308 */ /* 0x0003f00000002400 */
[----:B------:R2:W-:Y:S01]  /*aad0*/  MUFU.TANH R42, R0 ;  /* 0x00000000002a7308 */ /* 0x0005e20000002400 */
[----:B-1----:R-:W-:Y:S01]  /*aae0*/  FMUL.FTZ R3, R33, UR22 ;  /* 0x0000001621037c20 */ /* 0x002fe20008410000 */
[----:B--2---:R-:W-:-:S06]  /*aaf0*/  FMUL.FTZ R0, R36, UR22 ;  /* 0x0000001624007c20 */ /* 0x004fcc0008410000 */
[----:B------:R1:W-:Y:S08]  /*ab00*/  MUFU.TANH R36, R3 ;  /* 0x0000000300247308 */ /* 0x0003f00000002400 */
[----:B------:R2:W-:Y:S01]  /*ab10*/  MUFU.TANH R12, R0 ;  /* 0x00000000000c7308 */ /* 0x0005e20000002400 */
[----:B-1----:R-:W-:Y:S01]  /*ab20*/  FMUL.FTZ R3, R35, UR22 ;  /* 0x0000001623037c20 */ /* 0x002fe20008410000 */
[----:B--2---:R-:W-:-:S06]  /*ab30*/  FMUL.FTZ R0, R37, UR22 ;  /* 0x0000001625007c20 */ /* 0x004fcc0008410000 */
[----:B------:R1:W-:Y:S02]  /*ab40*/  MUFU.TANH R40, R0 ;  /* 0x0000000000287308 */ /* 0x0003e40000002400 */
[----:B-1----:R-:W-:-:S06]  /*ab50*/  FMUL.FTZ R0, R38, UR22 ;  /* 0x0000001626007c20 */ /* 0x002fcc0008410000 */
[----:B------:R-:W-:Y:S08]  /*ab60*/  MUFU.TANH R38, R2 ;  /* 0x0000000200267308 */ /* 0x000ff00000002400 */
[----:B------:R1:W2:Y:S02]  /*ab70*/  MUFU.TANH R6, R0 ;  /* 0x0000000000067308 */ /* 0x0002a40000002400 */
[----:B-1----:R-:W-:-:S06]  /*ab80*/  FMUL.FTZ R0, R39, UR22 ;  /* 0x0000001627007c20 */ /* 0x002fcc0008410000 */
[----:B------:R1:W2:Y:S02]  /*ab90*/  MUFU.TANH R25, R0 ;  /* 0x0000000000197308 */ /* 0x0002a40000002400 */
[----:B-1----:R-:W-:-:S06]  /*aba0*/  FMUL.FTZ R0, R28, UR22 ;  /* 0x000000161c007c20 */ /* 0x002fcc0008410000 */
[----:B------:R1:W2:Y:S02]  /*abb0*/  MUFU.TANH R37, R0 ;  /* 0x0000000000257308 */ /* 0x0002a40000002400 */
[----:B-1----:R-:W-:-:S06]  /*abc0*/  FMUL.FTZ R0, R29, UR22 ;  /* 0x000000161d007c20 */ /* 0x002fcc0008410000 */
[----:B------:R1:W-:Y:S02]  /*abd0*/  MUFU.TANH R39, R0 ;  /* 0x0000000000277308 */ /* 0x0003e40000002400 */
[----:B-1----:R-:W-:-:S06]  /*abe0*/  FMUL.FTZ R0, R30, UR22 ;  /* 0x000000161e007c20 */ /* 0x002fcc0008410000 */
[----:B------:R1:W2:Y:S02]  /*abf0*/  MUFU.TANH R29, R0 ;  /* 0x00000000001d7308 */ /* 0x0002a40000002400 */
[----:B-1----:R-:W-:-:S05]  /*ac00*/  IMAD.U32 R0, RZ, RZ, UR20 ;  /* 0x00000014ff007e24 */ /* 0x002fca000f8e00ff */
[----:B------:R-:W-:Y:S01]  /*ac10*/  LEA R0, R0, R252, 0x6 ;  /* 0x000000fc00007211 */ /* 0x000fe200078e30ff */
[----:B------:R-:W-:Y:S03]  /*ac20*/  BAR.SYNC.DEFER_BLOCKING 0x0 ;  /* 0x0000000000007b1d */ /* 0x000fe60000010000 */
[C---:B------:R-:W-:Y:S01]  /*ac30*/  ISETP.GE.AND P1, PT, R0.reuse, R250, PT ;  /* 0x000000fa0000720c */ /* 0x040fe20003f26270 */
[C---:B------:R-:W-:Y:S01]  /*ac40*/  VIADD R2, R0.reuse, 0x1 ;  /* 0x0000000100027836 */ /* 0x040fe20000000000 */
[C---:B------:R-:W-:Y:S02]  /*ac50*/  ISETP.GE.AND P5, PT, R0.reuse, R248, PT ;  /* 0x000000f80000720c */ /* 0x040fe40003fa6270 */
[----:B------:R-:W-:Y:S02]  /*ac60*/  ISETP.LT.OR P1, PT, R0, R245, P1 ;  /* 0x000000f50000720c */ /* 0x000fe40000f21670 */
        /* <DEDUP_REMOVED lines=8> */
[----:B------:R-:W-:Y:S01]  /*acf0*/  FMUL.FTZ R2, R34, UR22 ;  /* 0x0000001622027c20 */ /* 0x000fe20008410000 */
[----:B------:R-:W-:Y:S01]  /*ad00*/  FSEL R7, R7, -INF , !P1 ;  /* 0xff80000007077808 */ /* 0x000fe20004800000 */
[----:B------:R1:W-:Y:S01]  /*ad10*/  MUFU.TANH R34, R3 ;  /* 0x0000000300227308 */ /* 0x0003e20000002400 */
[C---:B------:R-:W-:Y:S02]  /*ad20*/  ISETP.GE.AND P2, PT, R0.reuse, R249, PT ;  /* 0x000000f90000720c */ /* 0x040fe40003f46270 */
[C---:B------:R-:W-:Y:S02]  /*ad30*/  ISETP.GE.AND P1, PT, R0.reuse, R247, PT ;  /* 0x000000f70000720c */ /* 0x040fe40003f26270 */
[C---:B------:R-:W-:Y:S02]  /*ad40*/  ISETP.LT.OR P5, PT, R0.reuse, R244, P5 ;  /* 0x000000f40000720c */ /* 0x040fe40002fa1670 */
[C---:B------:R-:W-:Y:S01]  /*ad50*/  ISETP.LT.OR P2, PT, R0.reuse, R246, P2 ;  /* 0x000000f60000720c */ /* 0x040fe20001741670 */
[----:B------:R2:W2:Y:S01]  /*ad60*/  MUFU.TANH R5, R2 ;  /* 0x0000000200057308 */ /* 0x0004a20000002400 */
[----:B------:R-:W-:-:S02]  /*ad70*/  ISETP.LT.OR P1, PT, R0, R243, P1 ;  /* 0x000000f30000720c */ /* 0x000fc40000f21670 */
[----:B---3--:R-:W-:Y:S02]  /*ad80*/  FSEL R10, R10, -INF , !P5 ;  /* 0xff8000000a0a7808 */ /* 0x008fe40006800000 */
[----:B----4-:R-:W-:Y:S02]  /*ad90*/  FSEL R14, R8, -INF , !P2 ;  /* 0xff800000080e7808 */ /* 0x010fe40005000000 */
[----:B------:R-:W-:Y:S01]  /*ada0*/  FSEL R17, R4, -INF , !P1 ;  /* 0xff80000004117808 */ /* 0x000fe20004800000 */
[----:B------:R-:W-:Y:S01]  /*adb0*/  FMUL.FTZ R4, R23, UR22 ;  /* 0x0000001617047c20 */ /* 0x000fe20008410000 */
[----:B-1----:R-:W-:Y:S01]  /*adc0*/  FMUL.FTZ R3, R20, UR22 ;  /* 0x0000001614037c20 */ /* 0x002fe20008410000 */
[----:B------:R-:W-:Y:S02]  /*add0*/  FSEL R9, R9, -INF , !P6 ;  /* 0xff80000009097808 */ /* 0x000fe40007000000 */
[----:B------:R-:W-:Y:S01]  /*ade0*/  FSEL R13, R13, -INF , !P3 ;  /* 0xff8000000d0d7808 */ /* 0x000fe20005800000 */
[----:B------:R1:W3:Y:S01]  /*adf0*/  MUFU.TANH R26, R3 ;  /* 0x00000003001a7308 */ /* 0x0002e20000002400 */
[----:B------:R-:W-:Y:S01]  /*ae00*/  FSEL R19, R19, -INF , !P4 ;  /* 0xff80000013137808 */ /* 0x000fe20006000000 */
[----:B--2---:R-:W-:-:S06]  /*ae10*/  VIADD R2, R0, 0x8 ;  /* 0x0000000800027836 */ /* 0x004fcc0000000000 */
[----:B------:R2:W-:Y:S01]  /*ae20*/  MUFU.TANH R32, R4 ;  /* 0x0000000400207308 */ /* 0x0005e20000002400 */
[C---:B------:R-:W-:Y:S02]  /*ae30*/  ISETP.GE.AND P5, PT, R2.reuse, R250, PT ;  /* 0x000000fa0200720c */ /* 0x040fe40003fa6270 */
[C---:B------:R-:W-:Y:S02]  /*ae40*/  ISETP.GE.AND P2, PT, R2.reuse, R248, PT ;  /* 0x000000f80200720c */ /* 0x040fe40003f46270 */
[C---:B------:R-:W-:Y:S02]  /*ae50*/  ISETP.GE.AND P1, PT, R2.reuse, R249, PT ;  /* 0x000000f90200720c */ /* 0x040fe40003f26270 */
[C---:B------:R-:W-:Y:S01]  /*ae60*/  ISETP.GE.AND P6, PT, R2.reuse, R247, PT ;  /* 0x000000f70200720c */ /* 0x040fe20003fc6270 */
[----:B-1----:R-:W-:Y:S01]  /*ae70*/  FMUL.FTZ R3, R21, UR22 ;  /* 0x0000001615037c20 */ /* 0x002fe20008410000 */
[C---:B------:R-:W-:Y:S02]  /*ae80*/  ISETP.LT.OR P5, PT, R2.reuse, R245, P5 ;  /* 0x000000f50200720c */ /* 0x040fe40002fa1670 */
[C---:B------:R-:W-:Y:S01]  /*ae90*/  ISETP.LT.OR P2, PT, R2.reuse, R244, P2 ;  /* 0x000000f40200720c */ /* 0x040fe20001741670 */
[----:B------:R1:W-:Y:S01]  /*aea0*/  MUFU.TANH R33, R3 ;  /* 0x0000000300217308 */ /* 0x0003e20000002400 */
[----:B------:R-:W-:-:S02]  /*aeb0*/  ISETP.LT.OR P1, PT, R2, R246, P1 ;  /* 0x000000f60200720c */ /* 0x000fc40000f21670 */
[----:B------:R-:W-:Y:S01]  /*aec0*/  ISETP.LT.OR P6, PT, R2, R243, P6 ;  /* 0x000000f30200720c */ /* 0x000fe200037c1670 */
[----:B------:R-:W-:Y:S01]  /*aed0*/  VIADD R2, R0, 0x9 ;  /* 0x0000000900027836 */ /* 0x000fe20000000000 */
[----:B------:R-:W-:Y:S01]  /*aee0*/  FSEL R11, R11, -INF , !P5 ;  /* 0xff8000000b0b7808 */ /* 0x000fe20006800000 */
[----:B--2---:R-:W-:Y:S01]  /*aef0*/  FMUL.FTZ R4, R67, UR22 ;  /* 0x0000001643047c20 */ /* 0x004fe20008410000 */
[----:B------:R-:W-:Y:S02]  /*af00*/  FSEL R21, R16, -INF , !P0 ;  /* 0xff80000010157808 */ /* 0x000fe40004000000 */
[C---:B------:R-:W-:Y:S02]  /*af10*/  ISETP.GE.AND P5, PT, R2.reuse, R247, PT ;  /* 0x000000f70200720c */ /* 0x040fe40003fa6270 */
[C---:B------:R-:W-:Y:S02]  /*af20*/  ISETP.GE.AND P3, PT, R2.reuse, R250, PT ;  /* 0x000000fa0200720c */ /* 0x040fe40003f66270 */
[----:B------:R-:W-:-:S02]  /*af30*/  ISETP.GE.AND P4, PT, R2, R248, PT ;  /* 0x000000f80200720c */ /* 0x000fc40003f86270 */
[----:B------:R-:W-:Y:S01]  /*af40*/  ISETP.GE.AND P0, PT, R2, R249, PT ;  /* 0x000000f90200720c */ /* 0x000fe20003f06270 */
[----:B-1----:R-:W-:Y:S01]  /*af50*/  FMUL.FTZ R3, R22, UR22 ;  /* 0x0000001616037c20 */ /* 0x002fe20008410000 */
[----:B------:R-:W-:Y:S02]  /*af60*/  FSEL R22, R6, -INF , !P6 ;  /* 0xff80000006167808 */ /* 0x000fe40007000000 */
[C---:B------:R-:W-:Y:S01]  /*af70*/  ISETP.LT.OR P5, PT, R2.reuse, R243, P5 ;  /* 0x000000f30200720c */ /* 0x040fe20002fa1670 */
[----:B------:R1:W-:Y:S01]  /*af80*/  MUFU.TANH R31, R3 ;  /* 0x00000003001f7308 */ /* 0x0003e20000002400 */
[C---:B------:R-:W-:Y:S02]  /*af90*/  ISETP.LT.OR P3, PT, R2.reuse, R245, P3 ;  /* 0x000000f50200720c */ /* 0x040fe40001f61670 */
[C---:B------:R-:W-:Y:S02]  /*afa0*/  ISETP.LT.OR P4, PT, R2.reuse, R244, P4 ;  /* 0x000000f40200720c */ /* 0x040fe40002781670 */
[----:B------:R-:W-:-:S02]  /*afb0*/  ISETP.LT.OR P0, PT, R2, R246, P0 ;  /* 0x000000f60200720c */ /* 0x000fc40000701670 */
[----:B------:R-:W-:Y:S02]  /*afc0*/  IADD3 R2, R0, 0x10, RZ ;  /* 0x0000001000027810 */ /* 0x000fe40007ffe0ff */
[----:B------:R-:W-:Y:S02]  /*afd0*/  FSEL R18, R12, -INF , !P1 ;  /* 0xff8000000c127808 */ /* 0x000fe40004800000 */
[----:B------:R-:W-:Y:S02]  /*afe0*/  FSEL R23, R25, -INF , !P5 ;  /* 0xff80000019177808 */ /* 0x000fe40006800000 */
[----:B------:R-:W-:Y:S02]  /*aff0*/  FSEL R15, R15, -INF , !P2 ;  /* 0xff8000000f0f7808 */ /* 0x000fe40005000000 */
[----:B------:R-:W-:Y:S01]  /*b000*/  FSEL R12, R41, -INF , !P3 ;  /* 0xff800000290c7808 */ /* 0x000fe20005800000 */
[----:B-1----:R-:W-:Y:S01]  /*b010*/  FMUL.FTZ R3, R60, UR22 ;  /* 0x000000163c037c20 */ /* 0x002fe20008410000 */
[----:B------:R-:W-:-:S02]  /*b020*/  ISETP.GE.AND P2, PT, R2, R250, PT ;  /* 0x000000fa0200720c */ /* 0x000fc40003f46270 */
[C---:B------:R-:W-:Y:S01]  /*b030*/  ISETP.GE.AND P1, PT, R2.reuse, R248, PT ;  /* 0x000000f80200720c */ /* 0x040fe20003f26270 */
[----:B------:R1:W2:Y:S01]  /*b040*/  MUFU.TANH R24, R3 ;  /* 0x0000000300187308 */ /* 0x0002a20000002400 */
        /* <DEDUP_REMOVED lines=8> */
[----:B------:R-:W-:Y:S01]  /*b0d0*/  FSEL R20, R40, -INF , !P0 ;  /* 0xff80000028147808 */ /* 0x000fe20004000000 */
[----:B-1----:R-:W-:Y:S01]  /*b0e0*/  FMUL.FTZ R3, R61, UR22 ;  /* 0x000000163d037c20 */ /* 0x002fe20008410000 */
[----:B------:R-:W-:Y:S02]  /*b0f0*/  FSEL R37, R37, -INF , !P2 ;  /* 0xff80000025257808 */ /* 0x000fe40005000000 */
[C---:B------:R-:W-:Y:S01]  /*b100*/  ISETP.GE.AND P4, PT, R2.reuse, R250, PT ;  /* 0x000000fa0200720c */ /* 0x040fe20003f86270 */
[----:B------:R1:W-:Y:S01]  /*b110*/  MUFU.TANH R28, R3 ;  /* 0x00000003001c7308 */ /* 0x0003e20000002400 */
[----:B------:R-:W-:-:S02]  /*b120*/  ISETP.GE.AND P0, PT, R2, R248, PT ;  /* 0x000000f80200720c */ /* 0x000fc40003f06270 */
[C---:B------:R-:W-:Y:S02]  /*b130*/  ISETP.GE.AND P5, PT, R2.reuse, R249, PT ;  /* 0x000000f90200720c */ /* 0x040fe40003fa6270 */
[C---:B------:R-:W-:Y:S02]  /*b140*/  ISETP.GE.AND P2, PT, R2.reuse, R247, PT ;  /* 0x000000f70200720c */ /* 0x040fe40003f46270 */
[----:B------:R-:W-:Y:S02]  /*b150*/  FSEL R41, R27, -INF , !P6 ;  /* 0xff8000001b297808 */ /* 0x000fe40007000000 */
[C---:B------:R-:W-:Y:S02]  /*b160*/  ISETP.LT.OR P4, PT, R2.reuse, R245, P4 ;  /* 0x000000f50200720c */ /* 0x040fe40002781670 */
[C---:B------:R-:W-:Y:S02]  /*b170*/  ISETP.LT.OR P0, PT, R2.reuse, R244, P0 ;  /* 0x000000f40200720c */ /* 0x040fe40000701670 */
[----:B------:R-:W-:-:S02]  /*b180*/  ISETP.LT.OR P5, PT, R2, R246, P5 ;  /* 0x000000f60200720c */ /* 0x000fc40002fa1670 */
[----:B------:R-:W-:Y:S01]  /*b190*/  ISETP.LT.OR P2, PT, R2, R243, P2 ;  /* 0x000000f30200720c */ /* 0x000fe20001741670 */
[----:B------:R-:W-:Y:S02]  /*b1a0*/  VIADD R2, R0, 0x18 ;  /* 0x0000001800027836 */ /* 0x000fe40000000000 */
[----:B-1----:R-:W-:Y:S01]  /*b1b0*/  FMUL.FTZ R3, R62, UR22 ;  /* 0x000000163e037c20 */ /* 0x002fe20008410000 */
[----:B------:R-:W-:Y:S02]  /*b1c0*/  FSEL R138, R29, -INF , !P1 ;  /* 0xff8000001d8a7808 */ /* 0x000fe40004800000 */
[----:B------:R-:W-:Y:S01]  /*b1d0*/  FSEL R44, R5, -INF , !P3 ;  /* 0xff800000052c7808 */ /* 0x000fe20005800000 */
[----:B------:R1:W4:Y:S01]  /*b1e0*/  MUFU.TANH R6, R3 ;  /* 0x0000000300067308 */ /* 0x0003220000002400 */
[----:B------:R-:W-:Y:S02]  /*b1f0*/  ISETP.GE.AND P1, PT, R2, R250, PT ;  /* 0x000000fa0200720c */ /* 0x000fe40003f26270 */
[----:B------:R-:W-:-:S02]  /*b200*/  FSEL R47, R39, -INF , !P4 ;  /* 0xff800000272f7808 */ /* 0x000fc40006000000 */
[C---:B------:R-:W-:Y:S02]  /*b210*/  ISETP.GE.AND P6, PT, R2.reuse, R248, PT ;  /* 0x000000f80200720c */ /* 0x040fe40003fc6270 */
[C---:B------:R-:W-:Y:S02]  /*b220*/  ISETP.GE.AND P3, PT, R2.reuse, R249, PT ;  /* 0x000000f90200720c */ /* 0x040fe40003f66270 */
[C---:B------:R-:W-:Y:S02]  /*b230*/  ISETP.GE.AND P4, PT, R2.reuse, R247, PT ;  /* 0x000000f70200720c */ /* 0x040fe40003f86270 */
[C---:B------:R-:W-:Y:S02]  /*b240*/  ISETP.LT.OR P1, PT, R2.reuse, R245, P1 ;  /* 0x000000f50200720c */ /* 0x040fe40000f21670 */
[C---:B------:R-:W-:Y:S02]  /*b250*/  ISETP.LT.OR P6, PT, R2.reuse, R244, P6 ;  /* 0x000000f40200720c */ /* 0x040fe400037c1670 */
[C---:B------:R-:W-:Y:S01]  /*b260*/  ISETP.LT.OR P3, PT, R2.reuse, R246, P3 ;  /* 0x000000f60200720c */ /* 0x040fe20001f61670 */
[----:B-1----:R-:W-:Y:S01]  /*b270*/  FMUL.FTZ R3, R63, UR22 ;  /* 0x000000163f037c20 */ /* 0x002fe20008410000 */
[----:B------:R-:W-:Y:S01]  /*b280*/  ISETP.LT.OR P4, PT, R2, R243, P4 ;  /* 0x000000f30200720c */ /* 0x000fe20002781670 */
[----:B------:R-:W-:Y:S01]  /*b290*/  VIADD R2, R0, 0x19 ;  /* 0x0000001900027836 */ /* 0x000fe20000000000 */
[----:B---3--:R-:W-:Y:S01]  /*b2a0*/  FSEL R43, R26, -INF , !P1 ;  /* 0xff8000001a2b7808 */ /* 0x008fe20004800000 */
[----:B------:R1:W3:Y:S01]  /*b2b0*/  MUFU.TANH R25, R3 ;  /* 0x0000000300197308 */ /* 0x0002e20000002400 */
[----:B------:R-:W-:-:S02]  /*b2c0*/  FSEL R46, R38, -INF , !P0 ;  /* 0xff800000262e7808 */ /* 0x000fc40004000000 */
[----:B------:R-:W-:Y:S02]  /*b2d0*/  FSEL R35, R36, -INF , !P5 ;  /* 0xff80000024237808 */ /* 0x000fe40006800000 */
[----:B------:R-:W-:Y:S02]  /*b2e0*/  FSEL R34, R34, -INF , !P2 ;  /* 0xff80000022227808 */ /* 0x000fe40005000000 */
[C---:B------:R-:W-:Y:S02]  /*b2f0*/  ISETP.GE.AND P0, PT, R2.reuse, R250, PT ;  /* 0x000000fa0200720c */ /* 0x040fe40003f06270 */
[C---:B------:R-:W-:Y:S02]  /*b300*/  ISETP.GE.AND P5, PT, R2.reuse, R248, PT ;  /* 0x000000f80200720c */ /* 0x040fe40003fa6270 */
[C---:B------:R-:W-:Y:S02]  /*b310*/  ISETP.GE.AND P2, PT, R2.reuse, R249, PT ;  /* 0x000000f90200720c */ /* 0x040fe40003f46270 */
[----:B------:R-:W-:-:S02]  /*b320*/  ISETP.GE.AND P1, PT, R2, R247, PT ;  /* 0x000000f70200720c */ /* 0x000fc40003f26270 */
[----:B--2---:R-:W-:Y:S01]  /*b330*/  FSEL R252, R24, -INF , !P3 ;  /* 0xff80000018fc7808 */ /* 0x004fe20005800000 */
[----:B-1----:R-:W-:Y:S01]  /*b340*/  FMUL.FTZ R3, R204, UR22 ;  /* 0x00000016cc037c20 */ /* 0x002fe20008410000 */
[----:B------:R1:W-:Y:S01]  /*b350*/  MUFU.TANH R24, R4 ;  /* 0x0000000400187308 */ /* 0x0003e20000002400 */
[C---:B------:R-:W-:Y:S02]  /*b360*/  ISETP.LT.OR P0, PT, R2.reuse, R245, P0 ;  /* 0x000000f50200720c */ /* 0x040fe40000701670 */
[C---:B------:R-:W-:Y:S02]  /*b370*/  ISETP.LT.OR P5, PT, R2.reuse, R244, P5 ;  /* 0x000000f40200720c */ /* 0x040fe40002fa1670 */
[C---:B------:R-:W-:Y:S02]  /*b380*/  ISETP.LT.OR P2, PT, R2.reuse, R246, P2 ;  /* 0x000000f60200720c */ /* 0x040fe40001741670 */
[----:B------:R-:W-:Y:S01]  /*b390*/  ISETP.LT.OR P1, PT, R2, R243, P1 ;  /* 0x000000f30200720c */ /* 0x000fe20000f21670 */
[----:B------:R2:W3:Y:S01]  /*b3a0*/  MUFU.TANH R8, R3 ;  /* 0x0000000300087308 */ /* 0x0004e20000002400 */
[----:B------:R-:W-:-:S02]  /*b3b0*/  IADD3 R2, R0, 0x20, RZ ;  /* 0x0000002000027810 */ /* 0x000fc40007ffe0ff */
[----:B----4-:R-:W-:Y:S02]  /*b3c0*/  FSEL R45, R6, -INF , !P4 ;  /* 0xff800000062d7808 */ /* 0x010fe40006000000 */
[----:B------:R-:W-:Y:S02]  /*b3d0*/  FSEL R215, R31, -INF , !P6 ;  /* 0xff8000001fd77808 */ /* 0x000fe40007000000 */
[----:B------:R-:W-:Y:S01]  /*b3e0*/  ISETP.GE.AND P6, PT, R2, R250, PT ;  /* 0x000000fa0200720c */ /* 0x000fe20003fc6270 */
[----:B-1----:R-:W-:Y:S01]  /*b3f0*/  FMUL.FTZ R4, R52, UR22 ;  /* 0x0000001634047c20 */ /* 0x002fe20008410000 */
[----:B------:R-:W-:Y:S02]  /*b400*/  FSEL R211, R33, -INF , !P0 ;  /* 0xff80000021d37808 */ /* 0x000fe40004000000 */
[C---:B------:R-:W-:Y:S01]  /*b410*/  ISETP.GE.AND P3, PT, R2.reuse, R248, PT ;  /* 0x000000f80200720c */ /* 0x040fe20003f66270 */
[----:B------:R1:W-:Y:S01]  /*b420*/  MUFU.TANH R6, R4 ;  /* 0x0000000400067308 */ /* 0x0003e20000002400 */
[----:B------:R-:W-:-:S02]  /*b430*/  ISETP.GE.AND P4, PT, R2, R249, PT ;  /* 0x000000f90200720c */ /* 0x000fc40003f86270 */
[C---:B------:R-:W-:Y:S01]  /*b440*/  ISETP.GE.AND P0, PT, R2.reuse, R247, PT ;  /* 0x000000f70200720c */ /* 0x040fe20003f06270 */
[----:B--2---:R-:W-:Y:S01]  /*b450*/  FMUL.FTZ R3, R205, UR22 ;  /* 0x00000016cd037c20 */ /* 0x004fe20008410000 */
[----:B---3--:R-:W-:Y:S02]  /*b460*/  FSEL R132, R25, -INF , !P1 ;  /* 0xff80000019847808 */ /* 0x008fe40004800000 */
[C---:B------:R-:W-:Y:S01]  /*b470*/  ISETP.LT.OR P6, PT, R2.reuse, R245, P6 ;  /* 0x000000f50200720c */ /* 0x040fe200037c1670 */
[----:B------:R2:W3:Y:S01]  /*b480*/  MUFU.TANH R30, R3 ;  /* 0x00000003001e7308 */ /* 0x0004e20000002400 */
[C---:B------:R-:W-:Y:S02]  /*b490*/  ISETP.LT.OR P3, PT, R2.reuse, R244, P3 ;  /* 0x000000f40200720c */ /* 0x040fe40001f61670 */
[C---:B------:R-:W-:Y:S02]  /*b4a0*/  ISETP.LT.OR P4, PT, R2.reuse, R246, P4 ;  /* 0x000000f60200720c */ /* 0x040fe40002781670 */
[----:B------:R-:W-:Y:S01]  /*b4b0*/  ISETP.LT.OR P0, PT, R2, R243, P0 ;  /* 0x000000f30200720c */ /* 0x000fe20000701670 */
[----:B------:R-:W-:Y:S01]  /*b4c0*/  VIADD R2, R0, 0x21 ;  /* 0x0000002100027836 */ /* 0x000fe20000000000 */
[----:B------:R-:W-:Y:S01]  /*b4d0*/  FSEL R213, R8, -INF , !P6 ;  /* 0xff80000008d57808 */ /* 0x000fe20007000000 */
[----:B-1----:R-:W-:Y:S01]  /*b4e0*/  FMUL.FTZ R4, R53, UR22 ;  /* 0x0000001635047c20 */ /* 0x002fe20008410000 */
[----:B------:R-:W-:-:S02]  /*b4f0*/  FSEL R31, R32, -INF , !P5 ;  /* 0xff800000201f7808 */ /* 0x000fc40006800000 */
[----:B------:R-:W-:Y:S01]  /*b500*/  FSEL R212, R28, -INF , !P2 ;  /* 0xff8000001cd47808 */ /* 0x000fe20005000000 */
[----:B------:R1:W-:Y:S01]  /*b510*/  MUFU.TANH R25, R4 ;  /* 0x0000000400197308 */ /* 0x0003e20000002400 */
[C---:B------:R-:W-:Y:S02]  /*b520*/  ISETP.GE.AND P5, PT, R2.reuse, R250, PT ;  /* 0x000000fa0200720c */ /* 0x040fe40003fa6270 */
[----:B------:R-:W-:Y:S01]  /*b530*/  ISETP.GE.AND P2, PT, R2, R248, PT ;  /* 0x000000f80200720c */ /* 0x000fe20003f46270 */
[----:B--2---:R-:W-:Y:S01]  /*b540*/  FMUL.FTZ R3, R206, UR22 ;  /* 0x00000016ce037c20 */ /* 0x004fe20008410000 */
[C---:B------:R-:W-:Y:S02]  /*b550*/  ISETP.GE.AND P1, PT, R2.reuse, R249, PT ;  /* 0x000000f90200720c */ /* 0x040fe40003f26270 */
[C---:B------:R-:W-:Y:S01]  /*b560*/  ISETP.GE.AND P6, PT, R2.reuse, R247, PT ;  /* 0x000000f70200720c */ /* 0x040fe20003fc6270 */
[----:B------:R2:W4:Y:S01]  /*b570*/  MUFU.TANH R27, R3 ;  /* 0x00000003001b7308 */ /* 0x0005220000002400 */
[----:B------:R-:W-:-:S02]  /*b580*/  ISETP.LT.OR P5, PT, R2, R245, P5 ;  /* 0x000000f50200720c */ /* 0x000fc40002fa1670 */
[C---:B------:R-:W-:Y:S02]  /*b590*/  ISETP.LT.OR P2, PT, R2.reuse, R244, P2 ;  /* 0x000000f40200720c */ /* 0x040fe40001741670 */
[C---:B------:R-:W-:Y:S02]  /*b5a0*/  ISETP.LT.OR P1, PT, R2.reuse, R246, P1 ;  /* 0x000000f60200720c */ /* 0x040fe40000f21670 */
[----:B------:R-:W-:Y:S01]  /*b5b0*/  ISETP.LT.OR P6, PT, R2, R243, P6 ;  /* 0x000000f30200720c */ /* 0x000fe200037c1670 */
[----:B------:R-:W-:Y:S02]  /*b5c0*/  VIADD R2, R0, 0x28 ;  /* 0x0000002800027836 */ /* 0x000fe40000000000 */
[----:B-1----:R-:W-:Y:S01]  /*b5d0*/  FMUL.FTZ R4, R54, UR22 ;  /* 0x0000001636047c20 */ /* 0x002fe20008410000 */
[----:B---3--:R-:W-:Y:S02]  /*b5e0*/  FSEL R30, R30, -INF , !P5 ;  /* 0xff8000001e1e7808 */ /* 0x008fe40006800000 */
[----:B------:R-:W-:Y:S01]  /*b5f0*/  FSEL R52, R24, -INF , !P6 ;  /* 0xff80000018347808 */ /* 0x000fe20007000000 */
[----:B------:R1:W-:Y:S01]  /*b600*/  MUFU.TANH R8, R4 ;  /* 0x0000000400087308 */ /* 0x0003e20000002400 */
[----:B------:R-:W-:Y:S01]  /*b610*/  ISETP.GE.AND P5, PT, R2, R247, PT ;  /* 0x000000f70200720c */ /* 0x000fe20003fa6270 */
[----:B--2---:R-:W-:Y:S01]  /*b620*/  FMUL.FTZ R3, R207, UR22 ;  /* 0x00000016cf037c20 */ /* 0x004fe20008410000 */
[----:B----4-:R-:W-:-:S02]  /*b630*/  FSEL R214, R27, -INF , !P3 ;  /* 0xff8000001bd67808 */ /* 0x010fc40005800000 */
[----:B------:R-:W-:-:S03]  /*b640*/  ISETP.GE.AND P3, PT, R2, R250, PT ;  /* 0x000000fa0200720c */ /* 0x000fc60003f66270 */
[----:B------:R2:W3:Y:S01]  /*b650*/  MUFU.TANH R29, R3 ;  /* 0x00000003001d7308 */ /* 0x0004e20000002400 */
[C---:B------:R-:W-:Y:S02]  /*b660*/  ISETP.LT.OR P5, PT, R2.reuse, R243, P5 ;  /* 0x000000f30200720c */ /* 0x040fe40002fa1670 */
[----:B------:R-:W-:Y:S01]  /*b670*/  ISETP.LT.OR P3, PT, R2, R245, P3 ;  /* 0x000000f50200720c */ /* 0x000fe20001f61670 */
[----:B-1----:R-:W-:-:S04]  /*b680*/  FMUL.FTZ R4, R55, UR22 ;  /* 0x0000001637047c20 */ /* 0x002fc80008410000 */
[----:B------:R-:W-:Y:S01]  /*b690*/  MUFU.TANH R28, R4 ;  /* 0x00000004001c7308 */ /* 0x000fe20000002400 */
[----:B--2---:R-:W-:Y:S01]  /*b6a0*/  FMUL.FTZ R3, R64, UR22 ;  /* 0x0000001640037c20 */ /* 0x004fe20008410000 */
[----:B---3--:R-:W-:Y:S01]  /*b6b0*/  FSEL R210, R29, -INF , !P2 ;  /* 0xff8000001dd27808 */ /* 0x008fe20005000000 */
[----:B------:R-:W-:Y:S01]  /*b6c0*/  IMAD.MOV.U32 R64, RZ, RZ, R37 ;  /* 0x000000ffff407224 */ /* 0x000fe200078e0025 */
[----:B------:R-:W-:-:S04]  /*b6d0*/  FSEL R29, R6, -INF , !P3 ;  /* 0xff800000061d7808 */ /* 0x000fc80005800000 */
[----:B------:R1:W2:Y:S01]  /*b6e0*/  MUFU.TANH R5, R3 ;  /* 0x0000000300057308 */ /* 0x0002a20000002400 */
[----:B------:R-:W-:-:S07]  /*b6f0*/  FMUL.FTZ R6, R59, UR22 ;  /* 0x000000163b067c20 */ /* 0x000fce0008410000 */
[----:B------:R-:W-:Y:S01]  /*b700*/  MUFU.TANH R6, R6 ;  /* 0x0000000600067308 */ /* 0x000fe20000002400 */
[----:B-1----:R-:W-:Y:S01]  /*b710*/  FMUL.FTZ R3, R65, UR22 ;  /* 0x0000001641037c20 */ /* 0x002fe20008410000 */
[----:B--2---:R-:W-:Y:S02]  /*b720*/  FSEL R4, R5, -INF , !P4 ;  /* 0xff80000005047808 */ /* 0x004fe40006000000 */
[----:B------:R-:W-:-:S04]  /*b730*/  ISETP.GE.AND P4, PT, R2, R248, PT ;  /* 0x000000f80200720c */ /* 0x000fc80003f86270 */
[----:B------:R1:W2:Y:S01]  /*b740*/  MUFU.TANH R26, R3 ;  /* 0x00000003001a7308 */ /* 0x0002a20000002400 */
[----:B------:R3:W-:Y:S01]  /*b750*/  STL [R1+0x3c], R4 ;  /* 0x00003c0401007387 */ /* 0x0007e20000100800 */
[----:B------:R-:W-:-:S04]  /*b760*/  ISETP.LT.OR P4, PT, R2, R244, P4 ;  /* 0x000000f40200720c */ /* 0x000fc80002781670 */
[----:B------:R-:W-:Y:S01]  /*b770*/  FSEL R209, R8, -INF , !P4 ;  /* 0xff80000008d17808 */ /* 0x000fe20006000000 */
[----:B------:R-:W-:-:S06]  /*b780*/  FMUL.FTZ R8, R49, UR22 ;  /* 0x0000001631087c20 */ /* 0x000fcc0008410000 */
[----:B------:R-:W-:Y:S01]  /*b790*/  MUFU.TANH R8, R8 ;  /* 0x0000000800087308 */ /* 0x000fe20000002400 */
[----:B-1----:R-:W-:Y:S01]  /*b7a0*/  FMUL.FTZ R3, R66, UR22 ;  /* 0x0000001642037c20 */ /* 0x002fe20008410000 */
[----:B--2---:R-:W-:-:S06]  /*b7b0*/  FSEL R54, R26, -INF , !P1 ;  /* 0xff8000001a367808 */ /* 0x004fcc0004800000 */
[----:B------:R-:W1:Y:S01]  /*b7c0*/  MUFU.TANH R3, R3 ;  /* 0x0000000300037308 */ /* 0x000e620000002400 */
[----:B---3--:R-:W-:-:S07]  /*b7d0*/  FMUL.FTZ R4, R56, UR22 ;  /* 0x0000001638047c20 */ /* 0x008fce0008410000 */
[----:B------:R2:W-:Y:S01]  /*b7e0*/  MUFU.TANH R27, R4 ;  /* 0x00000004001b7308 */ /* 0x0005e20000002400 */
[----:B-1----:R-:W-:Y:S01]  /*b7f0*/  FSEL R39, R3, -INF , !P0 ;  /* 0xff80000003277808 */ /* 0x002fe20004000000 */
[----:B------:R-:W-:Y:S01]  /*b800*/  FMUL.FTZ R3, R216, UR22 ;  /* 0x00000016d8037c20 */ /* 0x000fe20008410000 */
[----:B------:R-:W-:-:S05]  /*b810*/  ISETP.GE.AND P0, PT, R2, R249, PT ;  /* 0x000000f90200720c */ /* 0x000fca0003f06270 */
[----:B------:R1:W3:Y:S01]  /*b820*/  MUFU.TANH R5, R3 ;  /* 0x0000000300057308 */ /* 0x0002e20000002400 */
[----:B------:R-:W-:Y:S01]  /*b830*/  ISETP.LT.OR P0, PT, R2, R246, P0 ;  /* 0x000000f60200720c */ /* 0x000fe20000701670 */
[----:B------:R-:W-:Y:S02]  /*b840*/  VIADD R2, R0, 0x29 ;  /* 0x0000002900027836 */ /* 0x000fe40000000000 */
[----:B--2---:R-:W-:-:S03]  /*b850*/  FMUL.FTZ R4, R57, UR22 ;  /* 0x0000001639047c20 */ /* 0x004fc60008410000 */
[C---:B------:R-:W-:Y:S01]  /*b860*/  ISETP.GE.AND P2, PT, R2.reuse, R250, PT ;  /* 0x000000fa0200720c */ /* 0x040fe20003f46270 */
[----:B------:R2:W-:Y:S01]  /*b870*/  MUFU.TANH R26, R4 ;  /* 0x00000004001a7308 */ /* 0x0005e20000002400 */
[C---:B------:R-:W-:Y:S02]  /*b880*/  ISETP.GE.AND P1, PT, R2.reuse, R248, PT ;  /* 0x000000f80200720c */ /* 0x040fe40003f26270 */
[C---:B------:R-:W-:Y:S02]  /*b890*/  ISETP.GE.AND P6, PT, R2.reuse, R249, PT ;  /* 0x000000f90200720c */ /* 0x040fe40003fc6270 */
[C---:B------:R-:W-:Y:S02]  /*b8a0*/  ISETP.GE.AND P3, PT, R2.reuse, R247, PT ;  /* 0x000000f70200720c */ /* 0x040fe40003f66270 */
[----:B------:R-:W-:Y:S01]  /*b8b0*/  ISETP.LT.OR P2, PT, R2, R245, P2 ;  /* 0x000000f50200720c */ /* 0x000fe20001741670 */
[----:B-1----:R-:W-:Y:S01]  /*b8c0*/  FMUL.FTZ R3, R218, UR22 ;  /* 0x00000016da037c20 */ /* 0x002fe20008410000 */
[----:B------:R-:W-:-:S02]  /*b8d0*/  ISETP.LT.OR P1, PT, R2, R244, P1 ;  /* 0x000000f40200720c */ /* 0x000fc40000f21670 */
[C---:B------:R-:W-:Y:S02]  /*b8e0*/  ISETP.LT.OR P6, PT, R2.reuse, R246, P6 ;  /* 0x000000f60200720c */ /* 0x040fe400037c1670 */
[----:B------:R-:W-:Y:S01]  /*b8f0*/  ISETP.LT.OR P3, PT, R2, R243, P3 ;  /* 0x000000f30200720c */ /* 0x000fe20001f61670 */
[----:B------:R-:W1:Y:S01]  /*b900*/  MUFU.TANH R3, R3 ;  /* 0x0000000300037308 */ /* 0x000e620000002400 */
[----:B------:R-:W-:Y:S01]  /*b910*/  IADD3 R2, R0, 0x30, RZ ;  /* 0x0000003000027810 */ /* 0x000fe20007ffe0ff */
[----:B--2---:R-:W-:Y:S01]  /*b920*/  FMUL.FTZ R4, R58, UR22 ;  /* 0x000000163a047c20 */ /* 0x004fe20008410000 */
[----:B---3--:R-:W-:Y:S01]  /*b930*/  FSEL R133, R5, -INF , !P0 ;  /* 0xff80000005857808 */ /* 0x008fe20004000000 */
[----:B------:R-:W-:Y:S01]  /*b940*/  FMUL.FTZ R5, R50, UR22 ;  /* 0x0000001632057c20 */ /* 0x000fe20008410000 */
[----:B------:R-:W-:Y:S01]  /*b950*/  FSEL R208, R25, -INF , !P2 ;  /* 0xff80000019d07808 */ /* 0x000fe20005000000 */
[----:B------:R-:W-:Y:S01]  /*b960*/  FMUL.FTZ R25, R51, UR22 ;  /* 0x0000001633197c20 */ /* 0x000fe20008410000 */
[C---:B------:R-:W-:Y:S01]  /*b970*/  ISETP.GE.AND P4, PT, R2.reuse, R250, PT ;  /* 0x000000fa0200720c */ /* 0x040fe20003f86270 */
[----:B------:R-:W2:Y:S01]  /*b980*/  MUFU.TANH R4, R4 ;  /* 0x0000000400047308 */ /* 0x000ea20000002400 */
[C---:B------:R-:W-:Y:S01]  /*b990*/  ISETP.GE.AND P0, PT, R2.reuse, R248, PT ;  /* 0x000000f80200720c */ /* 0x040fe20003f06270 */
[----:B------:R-:W-:Y:S01]  /*b9a0*/  IMAD.MOV.U32 R50, RZ, RZ, R47 ;  /* 0x000000ffff327224 */ /* 0x000fe200078e002f */
[----:B------:R-:W-:-:S02]  /*b9b0*/  ISETP.GE.AND P2, PT, R2, R247, PT ;  /* 0x000000f70200720c */ /* 0x000fc40003f46270 */
[C---:B------:R-:W-:Y:S02]  /*b9c0*/  ISETP.LT.OR P4, PT, R2.reuse, R245, P4 ;  /* 0x000000f50200720c */ /* 0x040fe40002781670 */
[----:B------:R-:W-:Y:S01]  /*b9d0*/  ISETP.LT.OR P0, PT, R2, R244, P0 ;  /* 0x000000f40200720c */ /* 0x000fe20000701670 */
[----:B------:R-:W-:Y:S01]  /*b9e0*/  MUFU.TANH R5, R5 ;  /* 0x0000000500057308 */ /* 0x000fe20000002400 */
[----:B-1----:R-:W-:Y:S01]  /*b9f0*/  FSEL R38, R3, -INF , !P5 ;  /* 0xff80000003267808 */ /* 0x002fe20006800000 */
[----:B------:R-:W-:Y:S01]  /*ba00*/  VIADD R3, R0, 0x31 ;  /* 0x0000003100037836 */ /* 0x000fe20000000000 */
[C---:B------:R-:W-:Y:S02]  /*ba10*/  ISETP.GE.AND P5, PT, R2.reuse, R249, PT ;  /* 0x000000f90200720c */ /* 0x040fe40003fa6270 */
[C---:B------:R-:W-:Y:S02]  /*ba20*/  ISETP.LT.OR P2, PT, R2.reuse, R243, P2 ;  /* 0x000000f30200720c */ /* 0x040fe40001741670 */
[----:B------:R-:W-:Y:S01]  /*ba30*/  ISETP.LT.OR P5, PT, R2, R246, P5 ;  /* 0x000000f60200720c */ /* 0x000fe20002fa1670 */
[----:B------:R-:W-:Y:S01]  /*ba40*/  FMUL.FTZ R2, R48, UR22 ;  /* 0x0000001630027c20 */ /* 0x000fe20008410000 */
[----:B------:R-:W-:-:S02]  /*ba50*/  FSEL R207, R28, -INF , !P1 ;  /* 0xff8000001ccf7808 */ /* 0x000fc40004800000 */
[----:B------:R-:W-:Y:S01]  /*ba60*/  FSEL R204, R27, -INF , !P4 ;  /* 0xff8000001bcc7808 */ /* 0x000fe20006000000 */
[----:B------:R1:W3:Y:S01]  /*ba70*/  MUFU.TANH R24, R2 ;  /* 0x0000000200187308 */ /* 0x0002e20000002400 */
[C---:B------:R-:W-:Y:S02]  /*ba80*/  ISETP.GE.AND P1, PT, R3.reuse, R250, PT ;  /* 0x000000fa0300720c */ /* 0x040fe40003f26270 */
[----:B------:R-:W-:Y:S02]  /*ba90*/  ISETP.GE.AND P4, PT, R3, R248, PT ;  /* 0x000000f80300720c */ /* 0x000fe40003f86270 */
[----:B--2---:R-:W-:Y:S02]  /*baa0*/  FSEL R206, R4, -INF , !P0 ;  /* 0xff80000004ce7808 */ /* 0x004fe40004000000 */
[----:B------:R-:W-:Y:S02]  /*bab0*/  FMNMX.FTZ R4, R137, R7, !PT ;  /* 0x0000000789047209 */ /* 0x000fe40007810000 */
[----:B------:R-:W-:-:S02]  /*bac0*/  ISETP.LT.OR P1, PT, R3, R245, P1 ;  /* 0x000000f50300720c */ /* 0x000fc40000f21670 */
[----:B------:R-:W-:Y:S02]  /*bad0*/  ISETP.LT.OR P4, PT, R3, R244, P4 ;  /* 0x000000f40300720c */ /* 0x000fe40002781670 */
[----:B------:R-:W-:Y:S02]  /*bae0*/  FMNMX.FTZ R4, R9, R4, !PT ;  /* 0x0000000409047209 */ /* 0x000fe40007810000 */
[----:B------:R-:W-:Y:S02]  /*baf0*/  FSEL R62, R26, -INF , !P1 ;  /* 0xff8000001a3e7808 */ /* 0x000fe40004800000 */
[C---:B-1----:R-:W-:Y:S01]  /*bb00*/  IADD3 R2, R0.reuse, 0x38, RZ ;  /* 0x0000003800027810 */ /* 0x042fe20007ffe0ff */
[----:B------:R-:W-:Y:S01]  /*bb10*/  VIADD R0, R0, 0x39 ;  /* 0x0000003900007836 */ /* 0x000fe20000000000 */
[----:B------:R-:W-:Y:S02]  /*bb20*/  FSEL R205, R6, -INF , !P4 ;  /* 0xff80000006cd7808 */ /* 0x000fe40006000000 */
[C---:B------:R-:W-:Y:S01]  /*bb30*/  ISETP.GE.AND P0, PT, R2.reuse, R250, PT ;  /* 0x000000fa0200720c */ /* 0x040fe20003f06270 */
[----:B------:R-:W1:Y:S01]  /*bb40*/  MUFU.TANH R6, R25 ;  /* 0x0000001900067308 */ /* 0x000e620000002400 */
[----:B------:R-:W-:-:S02]  /*bb50*/  ISETP.GE.AND P1, PT, R2, R248, PT ;  /* 0x000000f80200720c */ /* 0x000fc40003f26270 */
[----:B------:R-:W-:Y:S02]  /*bb60*/  ISETP.LT.OR P0, PT, R2, R245, P0 ;  /* 0x000000f50200720c */ /* 0x000fe40000701670 */
[----:B------:R-:W-:Y:S02]  /*bb70*/  FMNMX.FTZ R4, R11, R4, !PT ;  /* 0x000000040b047209 */ /* 0x000fe40007810000 */
[----:B---3--:R-:W-:Y:S02]  /*bb80*/  FSEL R60, R24, -INF , !P0 ;  /* 0xff800000183c7808 */ /* 0x008fe40004000000 */
[----:B------:R-:W-:Y:S02]  /*bb90*/  PLOP3.LUT P0, PT, PT, PT, UP0, 0x80, 0x0 ;  /* 0x000000000000781c */ /* 0x000fe40003f0f008 */
[----:B------:R-:W-:Y:S02]  /*bba0*/  ISETP.LT.OR P1, PT, R2, R244, P1 ;  /* 0x000000f40200720c */ /* 0x000fe40000f21670 */
[----:B------:R-:W-:-:S02]  /*bbb0*/  FMNMX.FTZ R4, R12, R4, !PT ;  /* 0x000000040c047209 */ /* 0x000fc40007810000 */
[C---:B------:R-:W-:Y:S02]  /*bbc0*/  ISETP.GE.AND P4, PT, R0.reuse, R250, PT ;  /* 0x000000fa0000720c */ /* 0x040fe40003f86270 */
[----:B------:R-:W-:Y:S02]  /*bbd0*/  FSEL R63, R5, -INF , !P1 ;  /* 0xff800000053f7808 */ /* 0x000fe40004800000 */
[----:B------:R-:W-:Y:S02]  /*bbe0*/  ISETP.GE.AND P1, PT, R0, R248, PT ;  /* 0x000000f80000720c */ /* 0x000fe40003f26270 */
[----:B------:R-:W-:Y:S02]  /*bbf0*/  FMNMX.FTZ R4, R64, R4, !PT ;  /* 0x0000000440047209 */ /* 0x000fe40007810000 */
[C---:B------:R-:W-:Y:S02]  /*bc00*/  ISETP.LT.OR P4, PT, R0.reuse, R245, P4 ;  /* 0x000000f50000720c */ /* 0x040fe40002781670 */
[----:B------:R-:W-:-:S02]  /*bc10*/  ISETP.LT.OR P1, PT, R0, R244, P1 ;  /* 0x000000f40000720c */ /* 0x000fc40000f21670 */
[----:B------:R-:W-:Y:S02]  /*bc20*/  FMNMX.FTZ R4, R50, R4, !PT ;  /* 0x0000000432047209 */ /* 0x000fe40007810000 */
[----:B------:R-:W-:Y:S02]  /*bc30*/  FSEL R47, R8, -INF , !P4 ;  /* 0xff800000082f7808 */ /* 0x000fe40006000000 */
[----:B------:R-:W-:Y:S02]  /*bc40*/  ISETP.GE.AND P4, PT, R3, R249, PT ;  /* 0x000000f90300720c */ /* 0x000fe40003f86270 */
[----:B-1----:R-:W-:Y:S02]  /*bc50*/  FSEL R61, R6, -INF , !P1 ;  /* 0xff800000063d7808 */ /* 0x002fe40004800000 */
[----:B------:R-:W-:Y:S01]  /*bc60*/  FMNMX.FTZ R8, R43, R4, !PT ;  /* 0x000000042b087209 */ /* 0x000fe20007810000 */
[----:B------:R-:W-:Y:S08]  /*bc70*/  @!P0 BRA `(.L_x_605) ;  /* 0x0000000000908947 */ /* 0x000ff00003800000 */
[----:B------:R-:W2:Y:S04]  /*bc80*/  LDL.64 R66, [R1+0x78] ;  /* 0x0000780001427983 */ /* 0x000ea80000100a00 */
[----:B------:R-:W3:Y:S01]  /*bc90*/  LDL.64 R36, [R1+0x70] ;  /* 0x0000700001247983 */ /* 0x000ee20000100a00 */
        /* <DEDUP_REMOVED lines=34> */
.L_x_605:
[----:B------:R-:W2:Y:S01]  /*bec0*/  LDL.LU R25, [R1] ;  /* 0x0000000001197983 */ /* 0x000ea20000300800 */
[----:B------:R-:W-:Y:S02]  /*bed0*/  MOV R51, R138 ;  /* 0x0000008a00337202 */ /* 0x000fe40000000f00 */
[----:B------:R-:W-:Y:S01]  /*bee0*/  MOV R49, R46 ;  /* 0x0000002e00317202 */ /* 0x000fe20000000f00 */
[----:B------:R-:W3:Y:S01]  /*bef0*/  LDL.LU R24, [R1+0x4] ;  /* 0x0000040001187983 */ /* 0x000ee20000300800 */
[----:B------:R-:W-:Y:S02]  /*bf00*/  MOV R48, R44 ;  /* 0x0000002c00307202 */ /* 0x000fe40000000f00 */
[----:B------:R-:W-:Y:S01]  /*bf10*/  MOV R28, R45 ;  /* 0x0000002d001c7202 */ /* 0x000fe20000000f00 */
[----:B------:R-:W4:Y:S04]  /*bf20*/  LDL.LU R26, [R1+0xc] ;  /* 0x00000c00011a7983 */ /* 0x000f280000300800 */
[----:B------:R1:W-:Y:S04]  /*bf30*/  STL [R1+0x98], R234 ;  /* 0x000098ea01007387 */ /* 0x0003e80000100800 */
[----:B-1----:R-:W4:Y:S04]  /*bf40*/  LDL.LU R234, [R1+0x3c] ;  /* 0x00003c0001ea7983 */ /* 0x002f280000300800 */
[----:B------:R-:W-:Y:S04]  /*bf50*/  STL [R1+0x94], R233 ;  /* 0x000094e901007387 */ /* 0x000fe80000100800 */
[----:B------:R-:W-:Y:S04]  /*bf60*/  STL [R1+0x90], R232 ;  /* 0x000090e801007387 */ /* 0x000fe80000100800 */
[----:B------:R-:W-:Y:S04]  /*bf70*/  STL [R1+0x8c], R231 ;  /* 0x00008ce701007387 */ /* 0x000fe80000100800 */
[----:B------:R-:W-:Y:S04]  /*bf80*/  STL [R1+0x88], R230 ;  /* 0x000088e601007387 */ /* 0x000fe80000100800 */
[----:B------:R-:W-:Y:S04]  /*bf90*/  STL [R1+0x84], R229 ;  /* 0x000084e501007387 */ /* 0x000fe80000100800 */
[----:B------:R-:W-:Y:S04]  /*bfa0*/  STL [R1+0x80], R224 ;  /* 0x000080e001007387 */ /* 0x000fe80000100800 */
[----:B------:R-:W4:Y:S01]  /*bfb0*/  LDL.LU R27, [R1+0x8] ;  /* 0x00000800011b7983 */ /* 0x000f220000300800 */
[----:B------:R-:W-:-:S02]  /*bfc0*/  ISETP.GE.AND P1, PT, R3, R247, PT ;  /* 0x000000f70300720c */ /* 0x000fc40003f26270 */
[----:B------:R-:W-:Y:S02]  /*bfd0*/  FMNMX.FTZ R4, R211, R8, !PT ;  /* 0x00000008d3047209 */ /* 0x000fe40007810000 */
[C---:B------:R-:W-:Y:S02]  /*bfe0*/  ISETP.LT.OR P4, PT, R3.reuse, R246, P4 ;  /* 0x000000f60300720c */ /* 0x040fe40002781670 */
[----:B------:R-:W-:Y:S02]  /*bff0*/  ISETP.LT.OR P1, PT, R3, R243, P1 ;  /* 0x000000f30300720c */ /* 0x000fe40000f21670 */
        /* <DEDUP_REMOVED lines=17> */
[----:B------:R-:W1:Y:S01]  /*c110*/  SHFL.BFLY PT, R6, R3, 0x2, 0x1f ;  /* 0x0c401f0003067f89 */ /* 0x000e6200000e0000 */
[----:B------:R-:W-:Y:S01]  /*c120*/  FMNMX.FTZ R4, R210, R4, !PT ;  /* 0x00000004d2047209 */ /* 0x000fe20007810000 */
[----:B------:R-:W-:-:S03]  /*c130*/  FMUL.FTZ R5, R217, UR22 ;  /* 0x00000016d9057c20 */ /* 0x000fc60008410000 */
[----:B------:R-:W-:Y:S01]  /*c140*/  FMNMX.FTZ R4, R209, R4, !PT ;  /* 0x00000004d1047209 */ /* 0x000fe20007810000 */
[----:B------:R2:W1:Y:S03]  /*c150*/  MUFU.TANH R8, R5 ;  /* 0x0000000500087308 */ /* 0x0004660000002400 */
[----:B------:R-:W-:-:S04]  /*c160*/  FMNMX.FTZ R4, R207, R4, !PT ;  /* 0x00000004cf047209 */ /* 0x000fc80007810000 */
[----:B------:R-:W-:-:S04]  /*c170*/  FMNMX.FTZ R4, R206, R4, !PT ;  /* 0x00000004ce047209 */ /* 0x000fc80007810000 */
[----:B------:R-:W-:Y:S01]  /*c180*/  FMNMX.FTZ R4, R205, R4, !PT ;  /* 0x00000004cd047209 */ /* 0x000fe20007810000 */
[----:B--2---:R-:W-:-:S04]  /*c190*/  FMUL.FTZ R5, R25, UR22 ;  /* 0x0000001619057c20 */ /* 0x004fc80008410000 */
[----:B------:R3:W2:Y:S02]  /*c1a0*/  MUFU.TANH R25, R5 ;  /* 0x0000000500197308 */ /* 0x0006a40000002400 */
[----:B---3--:R-:W-:-:S06]  /*c1b0*/  FMUL.FTZ R5, R24, UR22 ;  /* 0x0000001618057c20 */ /* 0x008fcc0008410000 */
[----:B------:R3:W2:Y:S02]  /*c1c0*/  MUFU.TANH R24, R5 ;  /* 0x0000000500187308 */ /* 0x0006a40000002400 */
[----:B---3--:R-:W-:Y:S02]  /*c1d0*/  FMNMX.FTZ R5, R63, R4, !PT ;  /* 0x000000043f057209 */ /* 0x008fe40007810000 */
[----:B-1----:R-:W-:Y:S01]  /*c1e0*/  FMNMX.FTZ R4, R3, R6, !PT ;  /* 0x0000000603047209 */ /* 0x002fe20007810000 */
[----:B------:R-:W-:Y:S01]  /*c1f0*/  FMUL.FTZ R6, R220, UR22 ;  /* 0x00000016dc067c20 */ /* 0x000fe20008410000 */
[----:B------:R-:W-:-:S03]  /*c200*/  FSEL R220, R8, -INF , !P6 ;  /* 0xff80000008dc7808 */ /* 0x000fc60007000000 */
[----:B------:R1:W3:Y:S02]  /*c210*/  MUFU.TANH R8, R6 ;  /* 0x0000000600087308 */ /* 0x0002e40000002400 */
[----:B-1----:R-:W1:Y:S02]  /*c220*/  SHFL.BFLY PT, R6, R4, 0x1, 0x1f ;  /* 0x0c201f0004067f89 */ /* 0x002e6400000e0000 */
[----:B-1----:R-:W-:-:S05]  /*c230*/  FMNMX.FTZ R33, R4, R6, !PT ;  /* 0x0000000604217209 */ /* 0x002fca0007810000 */
[----:B------:R-:W-:Y:S04]  /*c240*/  STL [R1+0x38], R33 ;  /* 0x0000382101007387 */ /* 0x000fe80000100800 */
[----:B------:R-:W4:Y:S01]  /*c250*/  LDL.LU R36, [R1+0x40] ;  /* 0x0000400001247983 */ /* 0x000f220000300800 */
[----:B------:R-:W-:Y:S02]  /*c260*/  FMNMX.FTZ R3, R61, R5, !PT ;  /* 0x000000053d037209 */ /* 0x000fe40007810000 */
[----:B--2---:R-:W-:Y:S02]  /*c270*/  FSEL R218, R25, -INF , !P5 ;  /* 0xff80000019da7808 */ /* 0x004fe40006800000 */
[C---:B------:R-:W-:Y:S01]  /*c280*/  ISETP.GE.AND P6, PT, R2.reuse, R249, PT ;  /* 0x000000f90200720c */ /* 0x040fe20003fc6270 */
[----:B------:R-:W1:Y:S01]  /*c290*/  SHFL.BFLY PT, R5, R3, 0x2, 0x1f ;  /* 0x0c401f0003057f89 */ /* 0x000e6200000e0000 */
[----:B------:R-:W-:-:S02]  /*c2a0*/  ISETP.GE.AND P5, PT, R2, R247, PT ;  /* 0x000000f70200720c */ /* 0x000fc40003fa6270 */
[C---:B------:R-:W-:Y:S02]  /*c2b0*/  ISETP.LT.OR P6, PT, R2.reuse, R246, P6 ;  /* 0x000000f60200720c */ /* 0x040fe400037c1670 */
[----:B------:R-:W-:Y:S02]  /*c2c0*/  ISETP.LT.OR P5, PT, R2, R243, P5 ;  /* 0x000000f30200720c */ /* 0x000fe40002fa1670 */
[----:B------:R-:W-:Y:S02]  /*c2d0*/  FMNMX.FTZ R2, R135, R14, !PT ;  /* 0x0000000e87027209 */ /* 0x000fe40007810000 */
[----:B------:R-:W-:Y:S02]  /*c2e0*/  FSEL R55, R24, -INF , !P4 ;  /* 0xff80000018377808 */ /* 0x000fe40006000000 */
[----:B------:R-:W-:Y:S02]  /*c2f0*/  FMNMX.FTZ R2, R19, R2, !PT ;  /* 0x0000000213027209 */ /* 0x000fe40007810000 */
[----:B---3--:R-:W-:-:S02]  /*c300*/  FSEL R53, R8, -INF , !P6 ;  /* 0xff80000008357808 */ /* 0x008fc40007000000 */
[C---:B------:R-:W-:Y:S02]  /*c310*/  ISETP.GE.AND P4, PT, R0.reuse, R249, PT ;  /* 0x000000f90000720c */ /* 0x040fe40003f86270 */
[----:B------:R-:W-:Y:S02]  /*c320*/  ISETP.GE.AND P6, PT, R0, R247, PT ;  /* 0x000000f70000720c */ /* 0x000fe40003fc6270 */
[----:B------:R-:W-:Y:S02]  /*c330*/  FMNMX.FTZ R2, R18, R2, !PT ;  /* 0x0000000212027209 */ /* 0x000fe40007810000 */
[C---:B------:R-:W-:Y:S02]  /*c340*/  ISETP.LT.OR P4, PT, R0.reuse, R246, P4 ;  /* 0x000000f60000720c */ /* 0x040fe40002781670 */
[----:B------:R-:W-:Y:S02]  /*c350*/  ISETP.LT.OR P6, PT, R0, R243, P6 ;  /* 0x000000f30000720c */ /* 0x000fe400037c1670 */
[----:B------:R-:W-:-:S04]  /*c360*/  FMNMX.FTZ R0, R20, R2, !PT ;  /* 0x0000000214007209 */ /* 0x000fc80007810000 */
[----:B------:R-:W-:Y:S02]  /*c370*/  FMNMX.FTZ R0, R41, R0, !PT ;  /* 0x0000000029007209 */ /* 0x000fe40007810000 */
[----:B-1----:R-:W-:Y:S02]  /*c380*/  FMNMX.FTZ R2, R3, R5, !PT ;  /* 0x0000000503027209 */ /* 0x002fe40007810000 */
[----:B------:R-:W-:Y:S02]  /*c390*/  FMNMX.FTZ R3, R35, R0, !PT ;  /* 0x0000000023037209 */ /* 0x000fe40007810000 */
[----:B------:R-:W-:Y:S02]  /*c3a0*/  FMNMX.FTZ R0, R134, R17, !PT ;  /* 0x0000001186007209 */ /* 0x000fe40007810000 */
[----:B------:R-:W-:Y:S02]  /*c3b0*/  FMNMX.FTZ R3, R252, R3, !PT ;  /* 0x00000003fc037209 */ /* 0x000fe40007810000 */
[----:B------:R-:W-:Y:S01]  /*c3c0*/  FMNMX.FTZ R0, R21, R0, !PT ;  /* 0x0000000015007209 */ /* 0x000fe20007810000 */
[----:B------:R-:W-:Y:S01]  /*c3d0*/  FMUL.FTZ R4, R219, UR22 ;  /* 0x00000016db047c20 */ /* 0x000fe20008410000 */
[----:B------:R-:W-:-:S02]  /*c3e0*/  FMNMX.FTZ R3, R212, R3, !PT ;  /* 0x00000003d4037209 */ /* 0x000fc40007810000 */
[----:B------:R-:W-:Y:S01]  /*c3f0*/  FMNMX.FTZ R0, R22, R0, !PT ;  /* 0x0000000016007209 */ /* 0x000fe20007810000 */
[----:B------:R1:W2:Y:S01]  /*c400*/  MUFU.TANH R25, R4 ;  /* 0x0000000400197308 */ /* 0x0002a20000002400 */
[----:B----4-:R-:W-:Y:S02]  /*c410*/  FMNMX.FTZ R3, R234, R3, !PT ;  /* 0x00000003ea037209 */ /* 0x010fe40007810000 */
[----:B------:R-:W-:Y:S02]  /*c420*/  FMNMX.FTZ R0, R23, R0, !PT ;  /* 0x0000000017007209 */ /* 0x000fe40007810000 */
[----:B------:R-:W-:Y:S02]  /*c430*/  FMNMX.FTZ R3, R54, R3, !PT ;  /* 0x0000000336037209 */ /* 0x000fe40007810000 */
[----:B------:R-:W-:Y:S02]  /*c440*/  FMNMX.FTZ R0, R48, R0, !PT ;  /* 0x0000000030007209 */ /* 0x000fe40007810000 */
[----:B------:R-:W-:Y:S01]  /*c450*/  FMNMX.FTZ R3, R133, R3, !PT ;  /* 0x0000000385037209 */ /* 0x000fe20007810000 */
[----:B-1----:R-:W-:-:S04]  /*c460*/  FMUL.FTZ R4, R221, UR22 ;  /* 0x00000016dd047c20 */ /* 0x002fc80008410000 */
[----:B------:R1:W3:Y:S01]  /*c470*/  MUFU.TANH R6, R4 ;  /* 0x0000000400067308 */ /* 0x0002e20000002400 */
[----:B------:R-:W-:Y:S02]  /*c480*/  FMNMX.FTZ R0, R34, R0, !PT ;  /* 0x0000000022007209 */ /* 0x000fe40007810000 */
[----:B------:R-:W-:Y:S02]  /*c490*/  FMNMX.FTZ R3, R220, R3, !PT ;  /* 0x00000003dc037209 */ /* 0x000fe40007810000 */
[----:B------:R-:W-:Y:S01]  /*c4a0*/  FMNMX.FTZ R0, R28, R0, !PT ;  /* 0x000000001c007209 */ /* 0x000fe20007810000 */
[----:B-1----:R-:W-:-:S04]  /*c4b0*/  FMUL.FTZ R4, R27, UR22 ;  /* 0x000000161b047c20 */ /* 0x002fc80008410000 */
[----:B------:R1:W4:Y:S01]  /*c4c0*/  MUFU.TANH R24, R4 ;  /* 0x0000000400187308 */ /* 0x0003220000002400 */
[----:B------:R-:W-:-:S04]  /*c4d0*/  FMNMX.FTZ R0, R132, R0, !PT ;  /* 0x0000000084007209 */ /* 0x000fc80007810000 */
[----:B------:R-:W-:Y:S01]  /*c4e0*/  FMNMX.FTZ R0, R39, R0, !PT ;  /* 0x0000000027007209 */ /* 0x000fe20007810000 */
[----:B-1----:R-:W-:-:S04]  /*c4f0*/  FMUL.FTZ R4, R26, UR22 ;  /* 0x000000161a047c20 */ /* 0x002fc80008410000 */
[----:B------:R1:W4:Y:S01]  /*c500*/  MUFU.TANH R5, R4 ;  /* 0x0000000400057308 */ /* 0x0003220000002400 */
[----:B------:R-:W-:Y:S02]  /*c510*/  FMNMX.FTZ R0, R52, R0, !PT ;  /* 0x0000000034007209 */ /* 0x000fe40007810000 */
[----:B--2---:R-:W-:Y:S02]  /*c520*/  FSEL R216, R25, -INF , !P3 ;  /* 0xff80000019d87808 */ /* 0x004fe40005800000 */
[----:B-1----:R-:W-:Y:S01]  /*c530*/  FMNMX.FTZ R4, R218, R3, !PT ;  /* 0x00000003da047209 */ /* 0x002fe20007810000 */
[----:B------:R-:W-:-:S03]  /*c540*/  FMUL.FTZ R3, R222, UR22 ;  /* 0x00000016de037c20 */ /* 0x000fc60008410000 */
[----:B------:R-:W-:Y:S01]  /*c550*/  FMNMX.FTZ R4, R55, R4, !PT ;  /* 0x0000000437047209 */ /* 0x000fe20007810000 */
[----:B------:R1:W2:Y:S01]  /*c560*/  MUFU.TANH R8, R3 ;  /* 0x0000000300087308 */ /* 0x0002a20000002400 */
[----:B---3--:R-:W-:Y:S02]  /*c570*/  FSEL R222, R6, -INF , !P4 ;  /* 0xff80000006de7808 */ /* 0x008fe40006000000 */
[----:B------:R-:W-:Y:S02]  /*c580*/  FMNMX.FTZ R0, R38, R0, !PT ;  /* 0x0000000026007209 */ /* 0x000fe40007810000 */
[----:B----4-:R-:W-:Y:S02]  /*c590*/  FSEL R217, R24, -INF , !P2 ;  /* 0xff80000018d97808 */ /* 0x010fe40005000000 */
[----:B------:R-:W-:Y:S02]  /*c5a0*/  FMNMX.FTZ R0, R216, R0, !PT ;  /* 0x00000000d8007209 */ /* 0x000fe40007810000 */
[----:B-1----:R-:W-:Y:S01]  /*c5b0*/  FMNMX.FTZ R3, R53, R4, !PT ;  /* 0x0000000435037209 */ /* 0x002fe20007810000 */
[----:B------:R-:W-:-:S04]  /*c5c0*/  FMUL.FTZ R4, R223, UR22 ;  /* 0x00000016df047c20 */ /* 0x000fc80008410000 */
[----:B------:R1:W3:Y:S01]  /*c5d0*/  MUFU.TANH R6, R4 ;  /* 0x0000000400067308 */ /* 0x0002e20000002400 */
[----:B------:R-:W-:Y:S02]  /*c5e0*/  FMNMX.FTZ R3, R222, R3, !PT ;  /* 0x00000003de037209 */ /* 0x000fe40007810000 */
[----:B------:R-:W-:Y:S02]  /*c5f0*/  FSEL R138, R5, -INF , !P1 ;  /* 0xff800000058a7808 */ /* 0x000fe40004800000 */
[----:B------:R-:W-:Y:S01]  /*c600*/  FMNMX.FTZ R5, R217, R0, !PT ;  /* 0x00000000d9057209 */ /* 0x000fe20007810000 */
[C---:B------:R-:W-:Y:S01]  /*c610*/  FMUL.FTZ R0, R33.reuse, UR23 ;  /* 0x0000001721007c20 */ /* 0x040fe20008410000 */
[----:B--2---:R-:W-:Y:S02]  /*c620*/  FSEL R139, R8, -INF , !P5 ;  /* 0xff800000088b7808 */ /* 0x004fe40006800000 */
[----:B------:R-:W-:Y:S01]  /*c630*/  FSETP.NEU.FTZ.AND P1, PT, R33, -INF , PT ;  /* 0xff8000002100780b */ /* 0x000fe20003f3d000 */
[----:B------:R-:W2:Y:S01]  /*c640*/  SHFL.BFLY PT, R8, R2, 0x1, 0x1f ;  /* 0x0c201f0002087f89 */ /* 0x000ea200000e0000 */
[----:B------:R-:W-:-:S02]  /*c650*/  FMNMX.FTZ R5, R138, R5, !PT ;  /* 0x000000058a057209 */ /* 0x000fc40007810000 */
[----:B------:R-:W-:Y:S01]  /*c660*/  FSEL R0, R0, RZ, P1 ;  /* 0x000000ff00007208 */ /* 0x000fe20000800000 */
[----:B-1----:R-:W1:Y:S01]  /*c670*/  SHFL.BFLY PT, R4, R3, 0x2, 0x1f ;  /* 0x0c401f0003047f89 */ /* 0x002e6200000e0000 */
[----:B---3--:R-:W-:Y:S02]  /*c680*/  FSEL R221, R6, -INF , !P6 ;  /* 0xff80000006dd7808 */ /* 0x008fe40007000000 */
[----:B------:R-:W-:Y:S01]  /*c690*/  FMNMX.FTZ R5, R139, R5, !PT ;  /* 0x000000058b057209 */ /* 0x000fe20007810000 */
[----:B------:R-:W-:-:S03]  /*c6a0*/  FFMA.FTZ R6, R7, UR23, -R0 ;  /* 0x0000001707067c23 */ /* 0x000fc60008010800 */
[----:B------:R-:W-:Y:S01]  /*c6b0*/  FMNMX.FTZ R5, R221, R5, !PT ;  /* 0x00000005dd057209 */ /* 0x000fe20007810000 */
[----:B------:R3:W-:Y:S04]  /*c6c0*/  MUFU.EX2 R24, R6 ;  /* 0x0000000600187308 */ /* 0x0007e80000000800 */
[----:B---3--:R-:W-:Y:S01]  /*c6d0*/  SHFL.BFLY PT, R6, R5, 0x2, 0x1f ;  /* 0x0c401f0005067f89 */ /* 0x008fe200000e0000 */
[----:B--2---:R-:W-:Y:S01]  /*c6e0*/  FMNMX.FTZ R37, R2, R8, !PT ;  /* 0x0000000802257209 */ /* 0x004fe20007810000 */
[--C-:B------:R-:W-:Y:S01]  /*c6f0*/  FFMA.FTZ R2, R11, UR23, -R0.reuse ;  /* 0x000000170b027c23 */ /* 0x100fe20008010800 */
[----:B-1----:R-:W-:Y:S01]  /*c700*/  FMNMX.FTZ R4, R3, R4, !PT ;  /* 0x0000000403047209 */ /* 0x002fe20007810000 */
[----:B------:R-:W-:Y:S02]  /*c710*/  FFMA.FTZ R3, R9, UR23, -R0 ;  /* 0x0000001709037c23 */ /* 0x000fe40008010800 */
[----:B------:R1:W-:Y:S01]  /*c720*/  MUFU.EX2 R230, R2 ;  /* 0x0000000200e67308 */ /* 0x0003e20000000800 */
[C---:B------:R-:W-:Y:S01]  /*c730*/  FSETP.NEU.FTZ.AND P4, PT, R37.reuse, -INF , PT ;  /* 0xff8000002500780b */ /* 0x040fe20003f9d000 */
[----:B------:R-:W2:Y:S06]  /*c740*/  SHFL.BFLY PT, R7, R4, 0x1, 0x1f ;  /* 0x0c201f0004077f89 */ /* 0x000eac00000e0000 */
[----:B------:R3:W-:Y:S01]  /*c750*/  MUFU.EX2 R42, R3 ;  /* 0x00000003002a7308 */ /* 0x0007e20000000800 */
[----:B-1----:R-:W-:-:S05]  /*c760*/  FMUL.FTZ R2, R37, UR23 ;  /* 0x0000001725027c20 */ /* 0x002fca0008410000 */
[----:B------:R-:W-:Y:S01]  /*c770*/  FSEL R2, R2, RZ, P4 ;  /* 0x000000ff02027208 */ /* 0x000fe20002000000 */
[----:B---3--:R-:W-:-:S04]  /*c780*/  FFMA.FTZ R3, R12, UR23, -R0 ;  /* 0x000000170c037c23 */ /* 0x008fc80008010800 */
[----:B------:R1:W-:Y:S01]  /*c790*/  MUFU.EX2 R223, R3 ;  /* 0x0000000300df7308 */ /* 0x0003e20000000800 */
[----:B--2---:R-:W-:Y:S02]  /*c7a0*/  FMNMX.FTZ R40, R4, R7, !PT ;  /* 0x0000000704287209 */ /* 0x004fe40007810000 */
[----:B-1----:R-:W-:Y:S01]  /*c7b0*/  FMNMX.FTZ R3, R5, R6, !PT ;  /* 0x0000000605037209 */ /* 0x002fe20007810000 */
[----:B------:R-:W-:-:S04]  /*c7c0*/  FFMA.FTZ R5, R10, UR23, -R2 ;  /* 0x000000170a057c23 */ /* 0x000fc80008010802 */
[----:B------:R1:W-:Y:S01]  /*c7d0*/  MUFU.EX2 R46, R5 ;  /* 0x00000005002e7308 */ /* 0x0003e20000000800 */
[----:B------:R-:W-:Y:S01]  /*c7e0*/  FFMA.FTZ R4, R13, UR23, -R2 ;  /* 0x000000170d047c23 */ /* 0x000fe20008010802 */
[C---:B------:R-:W-:Y:S01]  /*c7f0*/  FMUL.FTZ R12, R40.reuse, UR23 ;  /* 0x00000017280c7c20 */ /* 0x040fe20008410000 */
[----:B-1----:R-:W1:Y:S05]  /*c800*/  SHFL.BFLY PT, R5, R3, 0x1, 0x1f ;  /* 0x0c201f0003057f89 */ /* 0x002e6a00000e0000 */
[----:B------:R2:W-:Y:S01]  /*c810*/  MUFU.EX2 R233, R4 ;  /* 0x0000000400e97308 */ /* 0x0005e20000000800 */
[----:B------:R-:W-:-:S04]  /*c820*/  FSETP.NEU.FTZ.AND P3, PT, R40, -INF , PT ;  /* 0xff8000002800780b */ /* 0x000fc80003f7d000 */
[----:B------:R-:W-:Y:S01]  /*c830*/  FSEL R12, R12, RZ, P3 ;  /* 0x000000ff0c0c7208 */ /* 0x000fe20001800000 */
[----:B--2---:R-:W-:-:S04]  /*c840*/  FFMA.FTZ R4, R15, UR23, -R2 ;  /* 0x000000170f047c23 */ /* 0x004fc80008010802 */
[----:B------:R2:W-:Y:S01]  /*c850*/  MUFU.EX2 R229, R4 ;  /* 0x0000000400e57308 */ /* 0x0005e20000000800 */
[----:B-1----:R-:W-:Y:S01]  /*c860*/  FMNMX.FTZ R26, R3, R5, !PT ;  /* 0x00000005031a7209 */ /* 0x002fe20007810000 */
[----:B------:R-:W-:-:S03]  /*c870*/  FFMA.FTZ R3, R19, UR23, -R12 ;  /* 0x0000001713037c23 */ /* 0x000fc6000801080c */
[----:B------:R-:W-:-:S03]  /*c880*/  FSETP.NEU.FTZ.AND P2, PT, R26, -INF , PT ;  /* 0xff8000001a00780b */ /* 0x000fc60003f5d000 */
[----:B------:R1:W-:Y:S01]  /*c890*/  MUFU.EX2 R232, R3 ;  /* 0x0000000300e87308 */ /* 0x0003e20000000800 */
[----:B--2---:R-:W-:-:S07]  /*c8a0*/  FFMA.FTZ R4, R16, UR23, -R2 ;  /* 0x0000001710047c23 */ /* 0x004fce0008010802 */
[----:B------:R2:W-:Y:S01]  /*c8b0*/  MUFU.EX2 R32, R4 ;  /* 0x0000000400207308 */ /* 0x0005e20000000800 */
[----:B-1----:R-:W-:Y:S01]  /*c8c0*/  FMUL.FTZ R3, R26, UR23 ;  /* 0x000000171a037c20 */ /* 0x002fe20008410000 */
[----:B--2---:R-:W-:-:S06]  /*c8d0*/  FFMA.FTZ R4, R14, UR23, -R12 ;  /* 0x000000170e047c23 */ /* 0x004fcc000801080c */
[----:B------:R1:W-:Y:S01]  /*c8e0*/  MUFU.EX2 R45, R4 ;  /* 0x00000004002d7308 */ /* 0x0003e20000000800 */
[----:B------:R-:W-:Y:S01]  /*c8f0*/  FSEL R3, R3, RZ, P2 ;  /* 0x000000ff03037208 */ /* 0x000fe20001000000 */
[----:B-1----:R-:W-:-:S06]  /*c900*/  FFMA.FTZ R4, R18, UR23, -R12 ;  /* 0x0000001712047c23 */ /* 0x002fcc000801080c */
[----:B------:R1:W-:Y:S01]  /*c910*/  MUFU.EX2 R56, R4 ;  /* 0x0000000400387308 */ /* 0x0003e20000000800 */
[----:B------:R-:W-:Y:S01]  /*c920*/  FSEL R5, R33, RZ, P1 ;  /* 0x000000ff21057208 */ /* 0x000fe20000800000 */
[----:B-1----:R-:W-:-:S06]  /*c930*/  FFMA.FTZ R4, R20, UR23, -R12 ;  /* 0x0000001714047c23 */ /* 0x002fcc000801080c */
[----:B------:R1:W-:Y:S01]  /*c940*/  MUFU.EX2 R27, R4 ;  /* 0x00000004001b7308 */ /* 0x0003e20000000800 */
[----:B------:R-:W-:Y:S01]  /*c950*/  FADD.FTZ R5, R137, -R5 ;  /* 0x8000000589057221 */ /* 0x000fe20000010000 */
[--C-:B-1----:R-:W-:Y:S02]  /*c960*/  FFMA.FTZ R4, R17, UR23, -R3.reuse ;  /* 0x0000001711047c23 */ /* 0x102fe40008010803 */
[----:B------:R-:W1:Y:S04]  /*c970*/  LDSM.16.MT88.4 R16, [R225+0xc000] ;  /* 0x00c00000e110783b */ /* 0x000e680000004200 */
[----:B------:R2:W-:Y:S02]  /*c980*/  MUFU.EX2 R44, R4 ;  /* 0x00000004002c7308 */ /* 0x0005e40000000800 */
[----:B--2---:R-:W-:-:S06]  /*c990*/  FFMA.FTZ R4, R21, UR23, -R3 ;  /* 0x0000001715047c23 */ /* 0x004fcc0008010803 */
[----:B------:R2:W-:Y:S01]  /*c9a0*/  MUFU.EX2 R231, R4 ;  /* 0x0000000400e77308 */ /* 0x0005e20000000800 */
[----:B------:R-:W-:Y:S01]  /*c9b0*/  FSEL R6, R37, RZ, P4 ;  /* 0x000000ff25067208 */ /* 0x000fe20002000000 */
[----:B--2---:R-:W-:-:S06]  /*c9c0*/  FFMA.FTZ R4, R22, UR23, -R3 ;  /* 0x0000001716047c23 */ /* 0x004fcc0008010803 */
[----:B------:R2:W-:Y:S01]  /*c9d0*/  MUFU.EX2 R224, R4 ;  /* 0x0000000400e07308 */ /* 0x0005e20000000800 */
[----:B------:R-:W-:Y:S01]  /*c9e0*/  FADD.FTZ R6, R136, -R6 ;  /* 0x8000000688067221 */ /* 0x000fe20000010000 */
[----:B--2---:R-:W-:Y:S01]  /*c9f0*/  FMUL.FTZ R4, R5, UR23 ;  /* 0x0000001705047c20 */ /* 0x004fe20008410000 */
[----:B------:R-:W-:-:S05]  /*ca00*/  FSEL R5, R40, RZ, P3 ;  /* 0x000000ff28057208 */ /* 0x000fca0001800000 */
[----:B------:R-:W-:Y:S01]  /*ca10*/  FADD.FTZ R7, R135, -R5 ;  /* 0x8000000587077221 */ /* 0x000fe20000010000 */
[----:B------:R-:W-:Y:S01]  /*ca20*/  FSEL R5, R26, RZ, P2 ;  /* 0x000000ff1a057208 */ /* 0x000fe20001000000 */
[----:B------:R-:W2:Y:S04]  /*ca30*/  MUFU.EX2 R4, R4 ;  /* 0x0000000400047308 */ /* 0x000ea80000000800 */
[----:B------:R-:W-:Y:S01]  /*ca40*/  FADD.FTZ R5, R134, -R5 ;  /* 0x8000000586057221 */ /* 0x000fe20000010000 */
[----:B------:R-:W-:Y:S01]  /*ca50*/  FMUL.FTZ R6, R6, UR23 ;  /* 0x0000001706067c20 */ /* 0x000fe20008410000 */
[----:B------:R-:W-:Y:S02]  /*ca60*/  FMUL.FTZ R7, R7, UR23 ;  /* 0x0000001707077c20 */ /* 0x000fe40008410000 */
[----:B------:R-:W-:Y:S01]  /*ca70*/  FMUL.FTZ R13, R5, UR23 ;  /* 0x00000017050d7c20 */ /* 0x000fe20008410000 */
[----:B------:R-:W-:Y:S01]  /*ca80*/  FFMA.FTZ R5, R23, UR23, -R3 ;  /* 0x0000001717057c23 */ /* 0x000fe20008010803 */
[----:B------:R-:W3:Y:S08]  /*ca90*/  MUFU.EX2 R15, R6 ;  /* 0x00000006000f7308 */ /* 0x000ef00000000800 */
[----:B------:R-:W4:Y:S08]  /*caa0*/  MUFU.EX2 R14, R7 ;  /* 0x00000007000e7308 */ /* 0x000f300000000800 */
[----:B------:R-:W1:Y:S08]  /*cab0*/  MUFU.EX2 R13, R13 ;  /* 0x0000000d000d7308 */ /* 0x000e700000000800 */
[----:B------:R1:W1:Y:S01]  /*cac0*/  MUFU.EX2 R25, R5 ;  /* 0x0000000500197308 */ /* 0x0002620000000800 */
[----:B------:R3:W-:Y:S01]  /*cad0*/  STL [R1+0x34], R37 ;  /* 0x0000342501007387 */ /* 0x0007e20000100800 */
[-C--:B--2---:R-:W-:Y:S01]  /*cae0*/  FFMA.FTZ R219, R36, R4.reuse, R24 ;  /* 0x0000000424db7223 */ /* 0x084fe20000010018 */
[----:B------:R-:W-:Y:S01]  /*caf0*/  MOV R134, R37 ;  /* 0x0000002500867202 */ /* 0x000fe20000000f00 */
[----:B------:R-:W-:Y:S01]  /*cb00*/  FMUL.FTZ R36, R116, R4 ;  /* 0x0000000474247220 */ /* 0x000fe20000410000 */
[----:B------:R-:W-:-:S02]  /*cb10*/  IMAD.MOV.U32 R116, RZ, RZ, R56 ;  /* 0x000000ffff747224 */ /* 0x000fc400078e0038 */
        /* <DEDUP_REMOVED lines=16> */
[----:B---3--:R-:W-:Y:S01]  /*cc20*/  FMUL.FTZ R37, R117, R4 ;  /* 0x0000000475257220 */ /* 0x008fe20000410000 */
[----:B------:R-:W-:-:S02]  /*cc30*/  IMAD.MOV.U32 R117, RZ, RZ, R32 ;  /* 0x000000ffff757224 */ /* 0x000fc400078e0020 */
[-C--:B------:R-:W-:Y:S01]  /*cc40*/  FMUL.FTZ R32, R128, R4.reuse ;  /* 0x0000000480207220 */ /* 0x080fe20000410000 */
[----:B------:R-:W-:Y:S01]  /*cc50*/  MOV R128, R33 ;  /* 0x0000002100807202 */ /* 0x000fe20000000f00 */
        /* <DEDUP_REMOVED lines=13> */
[----:B------:R-:W-:Y:S01]  /*cd30*/  F2FP.BF16.F32.PACK_AB R8, R42, R24 ;  /* 0x000000182a08723e */ /* 0x000fe200000010ff */
[-C--:B------:R-:W-:Y:S01]  /*cd40*/  FMUL.FTZ R146, R146, R15.reuse ;  /* 0x0000000f92927220 */ /* 0x080fe20000410000 */
[----:B------:R-:W-:Y:S01]  /*cd50*/  FMUL.FTZ R147, R147, R15 ;  /* 0x0000000f93937220 */ /* 0x000fe20000410000 */
[----:B------:R-:W-:Y:S01]  /*cd60*/  F2FP.BF16.F32.PACK_AB R9, R233, R46 ;  /* 0x0000002ee909723e */ /* 0x000fe200000010ff */
[----:B----4-:R-:W-:Y:S01]  /*cd70*/  FMUL.FTZ R140, R140, R14 ;  /* 0x0000000e8c8c7220 */ /* 0x010fe20000410000 */
[----:B------:R-:W-:Y:S01]  /*cd80*/  F2FP.BF16.F32.PACK_AB R10, R223, R230 ;  /* 0x000000e6df0a723e */ /* 0x000fe200000010ff */
[----:B------:R-:W-:Y:S01]  /*cd90*/  FMUL.FTZ R141, R141, R14 ;  /* 0x0000000e8d8d7220 */ /* 0x000fe20000410000 */
[----:B------:R-:W-:Y:S01]  /*cda0*/  F2FP.BF16.F32.PACK_AB R11, R117, R229 ;  /* 0x000000e5750b723e */ /* 0x000fe200000010ff */
[-C--:B-1----:R-:W-:Y:S01]  /*cdb0*/  FMUL.FTZ R142, R142, R13.reuse ;  /* 0x0000000d8e8e7220 */ /* 0x082fe20000410000 */
[----:B------:R-:W-:Y:S01]  /*cdc0*/  FMUL.FTZ R143, R143, R13 ;  /* 0x0000000d8f8f7220 */ /* 0x000fe20000410000 */
[----:B------:R-:W-:Y:S01]  /*cdd0*/  F2FP.BF16.F32.PACK_AB R4, R232, R45 ;  /* 0x0000002de804723e */ /* 0x000fe200000010ff */
[----:B------:R-:W-:Y:S01]  /*cde0*/  FMUL.FTZ R150, R150, R15 ;  /* 0x0000000f96967220 */ /* 0x000fe20000410000 */
[----:B------:R-:W-:Y:S01]  /*cdf0*/  F2FP.BF16.F32.PACK_AB R5, R231, R44 ;  /* 0x0000002ce705723e */ /* 0x000fe200000010ff */
[----:B------:R-:W-:Y:S01]  /*ce00*/  FMUL.FTZ R152, R152, R14 ;  /* 0x0000000e98987220 */ /* 0x000fe20000410000 */
[----:B------:R-:W-:Y:S01]  /*ce10*/  F2FP.BF16.F32.PACK_AB R6, R27, R116 ;  /* 0x000000741b06723e */ /* 0x000fe200000010ff */
[----:B------:R-:W-:Y:S01]  /*ce20*/  FMUL.FTZ R153, R153, R14 ;  /* 0x0000000e99997220 */ /* 0x000fe20000410000 */
[----:B------:R-:W-:Y:S01]  /*ce30*/  F2FP.BF16.F32.PACK_AB R7, R25, R224 ;  /* 0x000000e01907723e */ /* 0x000fe200000010ff */
[-C--:B------:R-:W-:Y:S01]  /*ce40*/  FMUL.FTZ R154, R154, R13.reuse ;  /* 0x0000000d9a9a7220 */ /* 0x080fe20000410000 */
[----:B------:R-:W-:Y:S01]  /*ce50*/  FMUL.FTZ R155, R155, R13 ;  /* 0x0000000d9b9b7220 */ /* 0x000fe20000410000 */
[-C--:B------:R-:W-:Y:S01]  /*ce60*/  FMUL.FTZ R151, R151, R15.reuse ;  /* 0x0000000f97977220 */ /* 0x080fe20000410000 */
[-C--:B------:R-:W-:Y:S06]  /*ce70*/  HMMA.16816.F32.BF16 R144, R8, R16.reuse, R144 ;  /* 0x000000100890723c */ /* 0x080fec0000041890 */
[C---:B------:R-:W-:Y:S06]  /*ce80*/  HMMA.16816.F32.BF16 R140, R4.reuse, R16, R140 ;  /* 0x00000010048c723c */ /* 0x040fec000004188c */
[-C--:B------:R-:W-:Y:S06]  /*ce90*/  HMMA.16816.F32.BF16 R152, R4, R18.reuse, R152 ;  /* 0x000000120498723c */ /* 0x080fec0000041898 */
        /* <DEDUP_REMOVED lines=13> */
[-C--:B------:R-:W-:Y:S01]  /*cf70*/  FMUL.FTZ R167, R167, R15.reuse ;  /* 0x0000000fa7a77220 */ /* 0x080fe20000410000 */
[----:B------:R-:W-:Y:S01]  /*cf80*/  MOV R24, R64 ;  /* 0x0000004000187202 */ /* 0x000fe20000000f00 */
        /* <DEDUP_REMOVED lines=17> */
[----:B------:R-:W-:-:S02]  /*d0a0*/  MOV R137, R55 ;  /* 0x0000003700897202 */ /* 0x000fc40000000f00 */
[----:B------:R-:W-:Y:S02]  /*d0b0*/  MOV R136, R54 ;  /* 0x0000003600887202 */ /* 0x000fe40000000f00 */
[----:B------:R-:W-:Y:S02]  /*d0c0*/  MOV R135, R53 ;  /* 0x0000003500877202 */ /* 0x000fe40000000f00 */
[----:B------:R-:W-:Y:S02]  /*d0d0*/  MOV R129, R52 ;  /* 0x0000003400817202 */ /* 0x000fe40000000f00 */
[----:B------:R-:W-:Y:S01]  /*d0e0*/  MOV R151, R51 ;  /* 0x0000003300977202 */ /* 0x000fe20000000f00 */
[----:B-1----:R-:W-:Y:S06]  /*d0f0*/  HMMA.16816.F32.BF16 R52, R8, R16, R176 ;  /* 0x000000100834723c */ /* 0x002fec00000418b0 */
[----:B------:R-:W-:Y:S01]  /*d100*/  HMMA.16816.F32.BF16 R184, R4, R18, R184 ;  /* 0x0000001204b8723c */ /* 0x000fe200000418b8 */
[----:B------:R-:W-:Y:S01]  /*d110*/  IMAD.MOV.U32 R177, RZ, RZ, R50 ;  /* 0x000000ffffb17224 */ /* 0x000fe200078e0032 */
[----:B------:R-:W-:-:S02]  /*d120*/  MOV R176, R49 ;  /* 0x0000003100b07202 */ /* 0x000fc40000000f00 */
[----:B------:R-:W-:Y:S02]  /*d130*/  MOV R178, R48 ;  /* 0x0000003000b27202 */ /* 0x000fe40000000f00 */
        /* <DEDUP_REMOVED lines=23> */
[----:B------:R-:W-:Y:S01]  /*d2b0*/  FMUL.FTZ R77, R77, R14 ;  /* 0x0000000e4d4d7220 */ /* 0x000fe20000410000 */
[-C--:B------:R-:W-:Y:S01]  /*d2c0*/  FMUL.FTZ R78, R78, R13.reuse ;  /* 0x0000000d4e4e7220 */ /* 0x080fe20000410000 */
[----:B------:R-:W-:Y:S01]  /*d2d0*/  FMUL.FTZ R79, R79, R13 ;  /* 0x0000000d4f4f7220 */ /* 0x000fe20000410000 */
[----:B------:R-:W-:Y:S01]  /*d2e0*/  IMAD.MOV.U32 R166, RZ, RZ, R136 ;  /* 0x000000ffffa67224 */ /* 0x000fe200078e0088 */
[----:B------:R-:W-:Y:S01]  /*d2f0*/  MOV R165, R137 ;  /* 0x0000008900a57202 */ /* 0x000fe20000000f00 */
[----:B------:R-:W-:Y:S01]  /*d300*/  STL [R1+0x30], R40 ;  /* 0x0000302801007387 */ /* 0x000fe20000100800 */
[----:B------:R-:W-:-:S02]  /*d310*/  MOV R164, R139 ;  /* 0x0000008b00a47202 */ /* 0x000fc40000000f00 */
[----:B------:R-:W-:Y:S01]  /*d320*/  MOV R179, R138 ;  /* 0x0000008a00b37202 */ /* 0x000fe20000000f00 */
[----:B------:R2:W-:Y:S01]  /*d330*/  STL [R1+0x2c], R26 ;  /* 0x00002c1a01007387 */ /* 0x0005e20000100800 */
[----:B------:R-:W-:Y:S02]  /*d340*/  MOV R173, R24 ;  /* 0x0000001800ad7202 */ /* 0x000fe40000000f00 */
[----:B------:R-:W-:Y:S02]  /*d350*/  MOV R174, R25 ;  /* 0x0000001900ae7202 */ /* 0x000fe40000000f00 */
[----:B------:R-:W-:Y:S01]  /*d360*/  MOV R171, R26 ;  /* 0x0000001a00ab7202 */ /* 0x000fe20000000f00 */
[----:B-1----:R-:W-:Y:S07]  /*d370*/  HMMA.16816.F32.BF16 R136, R8, R16, R68 ;  /* 0x000000100888723c */ /* 0x002fee0000041844 */
[----:B------:R-:W-:-:S02]  /*d380*/  IMAD.MOV.U32 R69, RZ, RZ, R27 ;  /* 0x000000ffff457224 */ /* 0x000fc400078e001b */
[----:B--2---:R-:W-:Y:S01]  /*d390*/  HMMA.16816.F32.BF16 R24, R4, R18, R76 ;  /* 0x000000120418723c */ /* 0x004fe2000004184c */
[----:B------:R-:W2:Y:S04]  /*d3a0*/  LDL.LU R77, [R1+0x58] ;  /* 0x00005800014d7983 */ /* 0x000ea80000300800 */
[----:B------:R-:W3:Y:S04]  /*d3b0*/  LDL.LU R78, [R1+0x5c] ;  /* 0x00005c00014e7983 */ /* 0x000ee80000300800 */
[----:B------:R-:W4:Y:S01]  /*d3c0*/  LDL.LU R79, [R1+0x60] ;  /* 0x00006000014f7983 */ /* 0x000f220000300800 */
[-C--:B------:R-:W-:Y:S01]  /*d3d0*/  FMUL.FTZ R72, R72, R14.reuse ;  /* 0x0000000e48487220 */ /* 0x080fe20000410000 */
[----:B------:R-:W-:Y:S01]  /*d3e0*/  FMUL.FTZ R73, R73, R14 ;  /* 0x0000000e49497220 */ /* 0x000fe20000410000 */
[-C--:B------:R-:W-:Y:S01]  /*d3f0*/  FMUL.FTZ R74, R74, R13.reuse ;  /* 0x0000000d4a4a7220 */ /* 0x080fe20000410000 */
[----:B------:R-:W-:Y:S01]  /*d400*/  FMUL.FTZ R75, R75, R13 ;  /* 0x0000000d4b4b7220 */ /* 0x000fe20000410000 */
[-C--:B------:R-:W-:Y:S01]  /*d410*/  FMUL.FTZ R82, R82, R15.reuse ;  /* 0x0000000f52527220 */ /* 0x080fe20000410000 */
[----:B------:R-:W-:Y:S01]  /*d420*/  FMUL.FTZ R83, R83, R15 ;  /* 0x0000000f53537220 */ /* 0x000fe20000410000 */
[----:B------:R-:W-:Y:S01]  /*d430*/  MOV R168, R117 ;  /* 0x0000007500a87202 */ /* 0x000fe20000000f00 */
[----:B------:R-:W-:Y:S01]  /*d440*/  IMAD.MOV.U32 R71, RZ, RZ, R133 ;  /* 0x000000ffff477224 */ /* 0x000fe200078e0085 */
[----:B------:R-:W-:-:S02]  /*d450*/  MOV R117, R134 ;  /* 0x0000008600757202 */ /* 0x000fc40000000f00 */
[----:B------:R-:W-:Y:S02]  /*d460*/  MOV R167, R135 ;  /* 0x0000008700a77202 */ /* 0x000fe40000000f00 */
[----:B------:R-:W-:Y:S01]  /*d470*/  MOV R68, R132 ;  /* 0x0000008400447202 */ /* 0x000fe20000000f00 */
[----:B------:R-:W-:Y:S06]  /*d480*/  HMMA.16816.F32.BF16 R80, R8, R18, R80 ;  /* 0x000000120850723c */ /* 0x000fec0000041850 */
        /* <DEDUP_REMOVED lines=18> */
[----:B------:R-:W-:Y:S02]  /*d5b0*/  MOV R74, R41 ;  /* 0x00000029004a7202 */ /* 0x000fe40000000f00 */
[----:B------:R-:W-:Y:S01]  /*d5c0*/  MOV R72, R43 ;  /* 0x0000002b00487202 */ /* 0x000fe20000000f00 */
[-C--:B-1----:R-:W-:Y:S06]  /*d5d0*/  HMMA.16816.F32.BF16 R148, R8, R16.reuse, R84 ;  /* 0x000000100894723c */ /* 0x082fec0000041854 */
        /* <DEDUP_REMOVED lines=15> */
[----:B------:R-:W-:Y:S01]  /*d6d0*/  FMUL.FTZ R115, R115, R15 ;  /* 0x0000000f73737220 */ /* 0x000fe20000410000 */
        /* <DEDUP_REMOVED lines=13> */
[----:B------:R-:W-:Y:S01]  /*d7b0*/  IMAD.MOV.U32 R73, RZ, RZ, R35 ;  /* 0x000000ffff497224 */ /* 0x000fe200078e0023 */
[----:B------:R-:W-:-:S02]  /*d7c0*/  MOV R75, R34 ;  /* 0x00000022004b7202 */ /* 0x000fc40000000f00 */
[----:B------:R-:W-:Y:S01]  /*d7d0*/  MOV R70, R38 ;  /* 0x0000002600467202 */ /* 0x000fe20000000f00 */
[C---:B-1----:R-:W-:Y:S06]  /*d7e0*/  HMMA.16816.F32.BF16 R120, R4.reuse, R16, R120 ;  /* 0x000000100478723c */ /* 0x042fec0000041878 */
[----:B------:R-:W-:Y:S07]  /*d7f0*/  HMMA.16816.F32.BF16 R124, R4, R18, R124 ;  /* 0x00000012047c723c */ /* 0x000fee000004187c */
[----:B------:R-:W-:Y:S01]  /*d800*/  FFMA.FTZ R4, R173, UR23, -R0 ;  /* 0x00000017ad047c23 */ /* 0x000fe20008010800 */
[----:B------:R-:W-:-:S03]  /*d810*/  MOV R173, R176 ;  /* 0x000000b000ad7202 */ /* 0x000fc60000000f00 */
[----:B------:R1:W-:Y:S02]  /*d820*/  MUFU.EX2 R176, R4 ;  /* 0x0000000400b07308 */ /* 0x0003e40000000800 */
[----:B-1----:R-:W-:-:S06]  /*d830*/  FFMA.FTZ R4, R177, UR23, -R0 ;  /* 0x00000017b1047c23 */ /* 0x002fcc0008010800 */
[----:B------:R1:W-:Y:S02]  /*d840*/  MUFU.EX2 R177, R4 ;  /* 0x0000000400b17308 */ /* 0x0003e40000000800 */
[----:B-1----:R-:W-:Y:S01]  /*d850*/  FFMA.FTZ R4, R72, UR23, -R0 ;  /* 0x0000001748047c23 */ /* 0x002fe20008010800 */
[----:B------:R-:W-:Y:S02]  /*d860*/  MOV R72, R73 ;  /* 0x0000004900487202 */ /* 0x000fe40000000f00 */
[----:B------:R-:W-:Y:S01]  /*d870*/  MOV R73, R74 ;  /* 0x0000004a00497202 */ /* 0x000fe20000000f00 */
[----:B------:R-:W-:Y:S01]  /*d880*/  IMAD.MOV.U32 R74, RZ, RZ, R75 ;  /* 0x000000ffff4a7224 */ /* 0x000fe200078e004b */
[----:B------:R-:W-:Y:S02]  /*d890*/  MOV R75, R68 ;  /* 0x00000044004b7202 */ /* 0x000fe40000000f00 */
[----:B------:R-:W-:Y:S02]  /*d8a0*/  MOV R68, R69 ;  /* 0x0000004500447202 */ /* 0x000fe40000000f00 */
[----:B------:R-:W-:-:S02]  /*d8b0*/  MOV R69, R70 ;  /* 0x0000004600457202 */ /* 0x000fc40000000f00 */
[----:B------:R-:W-:Y:S01]  /*d8c0*/  MOV R70, R71 ;  /* 0x0000004700467202 */ /* 0x000fe20000000f00 */
[----:B------:R-:W-:Y:S01]  /*d8d0*/  IMAD.MOV.U32 R71, RZ, RZ, R174 ;  /* 0x000000ffff477224 */ /* 0x000fe200078e00ae */
[----:B------:R-:W-:Y:S02]  /*d8e0*/  MOV R174, R179 ;  /* 0x000000b300ae7202 */ /* 0x000fe40000000f00 */
[----:B------:R1:W-:Y:S01]  /*d8f0*/  MUFU.EX2 R179, R4 ;  /* 0x0000000400b37308 */ /* 0x0003e20000000800 */
[----:B------:R-:W-:Y:S01]  /*d900*/  IMAD.MOV.U32 R170, RZ, RZ, R129 ;  /* 0x000000ffffaa7224 */ /* 0x000fe200078e0081 */
[----:B------:R-:W-:Y:S01]  /*d910*/  MOV R129, R39 ;  /* 0x0000002700817202 */ /* 0x000fe20000000f00 */
[-C--:B------:R-:W-:Y:S01]  /*d920*/  FMUL.FTZ R38, R118, R15.reuse ;  /* 0x0000000f76267220 */ /* 0x080fe20000410000 */
[-C--:B------:R-:W-:Y:S01]  /*d930*/  FMUL.FTZ R39, R119, R15.reuse ;  /* 0x0000000f77277220 */ /* 0x080fe20000410000 */
[-C--:B------:R-:W-:Y:S01]  /*d940*/  FMUL.FTZ R34, R130, R15.reuse ;  /* 0x0000000f82227220 */ /* 0x080fe20000410000 */
[----:B------:R-:W-:Y:S01]  /*d950*/  FMUL.FTZ R35, R131, R15 ;  /* 0x0000000f83237220 */ /* 0x000fe20000410000 */
[----:B-1----:R-:W-:-:S04]  /*d960*/  FFMA.FTZ R4, R211, UR23, -R0 ;  /* 0x00000017d3047c23 */ /* 0x002fc80008010800 */
[----:B------:R1:W2:Y:S01]  /*d970*/  MUFU.EX2 R6, R4 ;  /* 0x0000000400067308 */ /* 0x0002a20000000800 */
[----:B------:R-:W-:Y:S01]  /*d980*/  HMMA.16816.F32.BF16 R36, R8, R16, R36 ;  /* 0x000000100824723c */ /* 0x000fe20000041824 */
[----:B-1----:R-:W-:-:S06]  /*d990*/  FFMA.FTZ R4, R175, UR23, -R2 ;  /* 0x00000017af047c23 */ /* 0x002fcc0008010802 */
[----:B------:R1:W-:Y:S01]  /*d9a0*/  MUFU.EX2 R175, R4 ;  /* 0x0000000400af7308 */ /* 0x0003e20000000800 */
[----:B------:R-:W-:Y:S01]  /*d9b0*/  HMMA.16816.F32.BF16 R32, R8, R18, R32 ;  /* 0x000000120820723c */ /* 0x000fe20000041820 */
[----:B------:R-:W4:Y:S01]  /*d9c0*/  LDSM.16.MT88.4 R16, [R225+0xc800] ;  /* 0x00c80000e110783b */ /* 0x000f220000004200 */
[----:B-1----:R-:W-:Y:S01]  /*d9d0*/  FFMA.FTZ R4, R173, UR23, -R2 ;  /* 0x00000017ad047c23 */ /* 0x002fe20008010802 */
[----:B------:R-:W-:-:S04]  /*d9e0*/  MOV R173, R178 ;  /* 0x000000b200ad7202 */ /* 0x000fc80000000f00 */
[----:B------:R1:W-:Y:S02]  /*d9f0*/  MUFU.EX2 R178, R4 ;  /* 0x0000000400b27308 */ /* 0x0003e40000000800 */
[----:B-1----:R-:W-:-:S06]  /*da00*/  FFMA.FTZ R4, R215, UR23, -R2 ;  /* 0x00000017d7047c23 */ /* 0x002fcc0008010802 */
[----:B------:R1:W-:Y:S02]  /*da10*/  MUFU.EX2 R8, R4 ;  /* 0x0000000400087308 */ /* 0x0003e40000000800 */
[----:B-1----:R-:W-:-:S06]  /*da20*/  FFMA.FTZ R4, R31, UR23, -R2 ;  /* 0x000000171f047c23 */ /* 0x002fcc0008010802 */
[----:B------:R1:W4:Y:S02]  /*da30*/  MUFU.EX2 R5, R4 ;  /* 0x0000000400057308 */ /* 0x0003240000000800 */
[----:B-1----:R-:W-:Y:S01]  /*da40*/  FFMA.FTZ R4, R73, UR23, -R12 ;  /* 0x0000001749047c23 */ /* 0x002fe2000801080c */
[----:B------:R-:W-:Y:S02]  /*da50*/  MOV R73, R74 ;  /* 0x0000004a00497202 */ /* 0x000fe40000000f00 */
[----:B------:R-:W-:Y:S01]  /*da60*/  MOV R74, R75 ;  /* 0x0000004b004a7202 */ /* 0x000fe20000000f00 */
[----:B------:R-:W-:Y:S01]  /*da70*/  IMAD.MOV.U32 R75, RZ, RZ, R68 ;  /* 0x000000ffff4b7224 */ /* 0x000fe200078e0044 */
[----:B------:R-:W-:Y:S02]  /*da80*/  MOV R68, R69 ;  /* 0x0000004500447202 */ /* 0x000fe40000000f00 */
[----:B------:R-:W-:Y:S02]  /*da90*/  MOV R69, R70 ;  /* 0x0000004600457202 */ /* 0x000fe40000000f00 */
[----:B------:R-:W-:-:S02]  /*daa0*/  MOV R70, R71 ;  /* 0x0000004700467202 */ /* 0x000fc40000000f00 */
[----:B------:R-:W-:Y:S02]  /*dab0*/  MOV R71, R174 ;  /* 0x000000ae00477202 */ /* 0x000fe40000000f00 */
[----:B------:R1:W-:Y:S01]  /*dac0*/  MUFU.EX2 R174, R4 ;  /* 0x0000000400ae7308 */ /* 0x0003e20000000800 */
[----:B--2---:R-:W-:Y:S02]  /*dad0*/  IMAD.MOV.U32 R215, RZ, RZ, R6 ;  /* 0x000000ffffd77224 */ /* 0x004fe400078e0006 */
[----:B-1----:R-:W-:-:S05]  /*dae0*/  FFMA.FTZ R4, R72, UR23, -R12 ;  /* 0x0000001748047c23 */ /* 0x002fca000801080c */
[----:B------:R1:W-:Y:S01]  /*daf0*/  MUFU.EX2 R9, R4 ;  /* 0x0000000400097308 */ /* 0x0003e20000000800 */
[----:B---3--:R-:W-:Y:S01]  /*db00*/  FFMA.FTZ R45, R78, R14, R45 ;  /* 0x0000000e4e2d7223 */ /* 0x008fe2000001002d */
[----:B-1----:R-:W-:-:S06]  /*db10*/  FFMA.FTZ R4, R252, UR23, -R12 ;  /* 0x00000017fc047c23 */ /* 0x002fcc000801080c */
[----:B------:R1:W-:Y:S01]  /*db20*/  MUFU.EX2 R6, R4 ;  /* 0x0000000400067308 */ /* 0x0003e20000000800 */
[----:B----4-:R-:W-:Y:S01]  /*db30*/  FFMA.FTZ R44, R79, R13, R44 ;  /* 0x0000000d4f2c7223 */ /* 0x010fe2000001002c */
[----:B------:R-:W-:Y:S01]  /*db40*/  MOV R78, R74 ;  /* 0x0000004a004e7202 */ /* 0x000fe20000000f00 */
[----:B------:R-:W-:Y:S01]  /*db50*/  IMAD.MOV.U32 R72, RZ, RZ, R69 ;  /* 0x000000ffff487224 */ /* 0x000fe200078e0045 */
[----:B------:R-:W-:Y:S01]  /*db60*/  MOV R79, R75 ;  /* 0x0000004b004f7202 */ /* 0x000fe20000000f00 */
[----:B-1----:R-:W-:Y:S01]  /*db70*/  FFMA.FTZ R4, R212, UR23, -R12 ;  /* 0x00000017d4047c23 */ /* 0x002fe2000801080c */
[----:B------:R-:W-:-:S03]  /*db80*/  MOV R212, R5 ;  /* 0x0000000500d47202 */ /* 0x000fc60000000f00 */
[----:B------:R1:W-:Y:S01]  /*db90*/  MUFU.EX2 R5, R4 ;  /* 0x0000000400057308 */ /* 0x0003e20000000800 */
[----:B------:R-:W-:Y:S02]  /*dba0*/  MOV R75, R68 ;  /* 0x00000044004b7202 */ /* 0x000fe40000000f00 */
[----:B------:R-:W-:Y:S02]  /*dbb0*/  MOV R74, R71 ;  /* 0x00000047004a7202 */ /* 0x000fe40000000f00 */
[----:B------:R-:W-:Y:S02]  /*dbc0*/  MOV R68, R164 ;  /* 0x000000a400447202 */ /* 0x000fe40000000f00 */
[----:B------:R-:W-:Y:S01]  /*dbd0*/  MOV R69, R165 ;  /* 0x000000a500457202 */ /* 0x000fe20000000f00 */
[----:B-1----:R-:W-:-:S04]  /*dbe0*/  FFMA.FTZ R4, R173, UR23, -R3 ;  /* 0x00000017ad047c23 */ /* 0x002fc80008010803 */
[----:B------:R1:W-:Y:S01]  /*dbf0*/  MUFU.EX2 R173, R4 ;  /* 0x0000000400ad7308 */ /* 0x0003e20000000800 */
[----:B------:R-:W-:Y:S01]  /*dc00*/  MOV R71, R167 ;  /* 0x000000a700477202 */ /* 0x000fe20000000f00 */
[----:B------:R-:W-:Y:S01]  /*dc10*/  IMAD.MOV.U32 R167, RZ, RZ, R171 ;  /* 0x000000ffffa77224 */ /* 0x000fe200078e00ab */
[----:B------:R-:W-:Y:S01]  /*dc20*/  MOV R164, R168 ;  /* 0x000000a800a47202 */ /* 0x000fe20000000f00 */
[--C-:B------:R-:W-:Y:S01]  /*dc30*/  FFMA.FTZ R31, R213, UR23, -R0.reuse ;  /* 0x00000017d51f7c23 */ /* 0x100fe20008010800 */
[----:B------:R-:W-:Y:S01]  /*dc40*/  MOV R165, R169 ;  /* 0x000000a900a57202 */ /* 0x000fe20000000f00 */
[--C-:B------:R-:W-:Y:S01]  /*dc50*/  FFMA.FTZ R30, R30, UR23, -R0.reuse ;  /* 0x000000171e1e7c23 */ /* 0x100fe20008010800 */
[--C-:B------:R-:W-:Y:S01]  /*dc60*/  FFMA.FTZ R29, R29, UR23, -R0.reuse ;  /* 0x000000171d1d7c23 */ /* 0x100fe20008010800 */
[--C-:B------:R-:W-:Y:S01]  /*dc70*/  FFMA.FTZ R169, R204, UR23, -R0.reuse ;  /* 0x00000017cca97c23 */ /* 0x100fe20008010800 */
[--C-:B------:R-:W-:Y:S01]  /*dc80*/  FFMA.FTZ R171, R62, UR23, -R0.reuse ;  /* 0x000000173eab7c23 */ /* 0x100fe20008010800 */
[----:B------:R-:W-:Y:S01]  /*dc90*/  FFMA.FTZ R168, R47, UR23, -R0 ;  /* 0x000000172fa87c23 */ /* 0x000fe20008010800 */
[--C-:B-1----:R-:W-:Y:S01]  /*dca0*/  FFMA.FTZ R4, R73, UR23, -R3.reuse ;  /* 0x0000001749047c23 */ /* 0x102fe20008010803 */
[----:B------:R-:W-:Y:S01]  /*dcb0*/  MOV R73, R70 ;  /* 0x0000004600497202 */ /* 0x000fe20000000f00 */
[----:B------:R-:W-:Y:S01]  /*dcc0*/  IMAD.MOV.U32 R70, RZ, RZ, R166 ;  /* 0x000000ffff467224 */ /* 0x000fe200078e00a6 */
[----:B------:R-:W-:Y:S01]  /*dcd0*/  MOV R166, R170 ;  /* 0x000000aa00a67202 */ /* 0x000fe20000000f00 */
[----:B------:R1:W-:Y:S01]  /*dce0*/  MUFU.EX2 R7, R4 ;  /* 0x0000000400077308 */ /* 0x0003e20000000800 */
[--C-:B------:R-:W-:Y:S01]  /*dcf0*/  FFMA.FTZ R170, R60, UR23, -R0.reuse ;  /* 0x000000173caa7c23 */ /* 0x100fe20008010800 */
[--C-:B-1----:R-:W-:Y:S01]  /*dd00*/  FFMA.FTZ R4, R28, UR23, -R3.reuse ;  /* 0x000000171c047c23 */ /* 0x102fe20008010803 */
[----:B------:R-:W-:Y:S01]  /*dd10*/  FFMA.FTZ R28, R208, UR23, -R0 ;  /* 0x00000017d01c7c23 */ /* 0x000fe20008010800 */
[----:B------:R-:W-:-:S04]  /*dd20*/  FFMA.FTZ R0, R78, UR23, -R3 ;  /* 0x000000174e007c23 */ /* 0x000fc80008010803 */
[----:B------:R-:W-:Y:S01]  /*dd30*/  MUFU.EX2 R100, R4 ;  /* 0x0000000400647308 */ /* 0x000fe20000000800 */
[----:B------:R-:W-:-:S07]  /*dd40*/  MOV R78, R79 ;  /* 0x0000004f004e7202 */ /* 0x000fce0000000f00 */
[----:B------:R1:W2:Y:S01]  /*dd50*/  MUFU.EX2 R4, R0 ;  /* 0x0000000000047308 */ /* 0x0002a20000000800 */
[----:B------:R-:W-:Y:S01]  /*dd60*/  MOV R79, R72 ;  /* 0x00000048004f7202 */ /* 0x000fe20000000f00 */
[----:B------:R-:W-:Y:S01]  /*dd70*/  IMAD.MOV.U32 R72, RZ, RZ, R73 ;  /* 0x000000ffff487224 */ /* 0x000fe200078e0049 */
[----:B------:R-:W-:Y:S02]  /*dd80*/  MOV R73, R74 ;  /* 0x0000004a00497202 */ /* 0x000fe40000000f00 */
[----:B------:R-:W-:Y:S02]  /*dd90*/  MOV R74, R68 ;  /* 0x00000044004a7202 */ /* 0x000fe40000000f00 */
[----:B------:R-:W-:Y:S02]  /*dda0*/  MOV R68, R69 ;  /* 0x0000004500447202 */ /* 0x000fe40000000f00 */
[----:B------:R-:W-:Y:S01]  /*ddb0*/  MOV R69, R70 ;  /* 0x0000004600457202 */ /* 0x000fe20000000f00 */
[----:B------:R-:W-:Y:S01]  /*ddc0*/  IMAD.MOV.U32 R70, RZ, RZ, R71 ;  /* 0x000000ffff467224 */ /* 0x000fe200078e0047 */
[----:B------:R-:W-:Y:S01]  /*ddd0*/  MOV R71, R166 ;  /* 0x000000a600477202 */ /* 0x000fe20000000f00 */
[--C-:B------:R-:W-:Y:S01]  /*dde0*/  FFMA.FTZ R14, R210, UR23, -R2.reuse ;  /* 0x00000017d20e7c23 */ /* 0x100fe20008010802 */
[----:B------:R-:W-:Y:S01]  /*ddf0*/  MOV R204, R8 ;  /* 0x0000000800cc7202 */ /* 0x000fe20000000f00 */
[--C-:B------:R-:W-:Y:S01]  /*de00*/  FFMA.FTZ R13, R209, UR23, -R2.reuse ;  /* 0x00000017d10d7c23 */ /* 0x100fe20008010802 */
[----:B------:R-:W-:Y:S01]  /*de10*/  MOV R166, R167 ;  /* 0x000000a700a67202 */ /* 0x000fe20000000f00 */
[--C-:B------:R-:W-:Y:S01]  /*de20*/  FFMA.FTZ R167, R206, UR23, -R2.reuse ;  /* 0x00000017cea77c23 */ /* 0x100fe20008010802 */
[----:B-1----:R-:W-:Y:S01]  /*de30*/  FFMA.FTZ R0, R207, UR23, -R2 ;  /* 0x00000017cf007c23 */ /* 0x002fe20008010802 */
[----:B--2---:R-:W-:Y:S01]  /*de40*/  IMAD.MOV.U32 R207, RZ, RZ, R4 ;  /* 0x000000ffffcf7224 */ /* 0x004fe200078e0004 */
[----:B------:R-:W-:-:S02]  /*de50*/  MOV R208, R9 ;  /* 0x0000000900d07202 */ /* 0x000fc40000000f00 */
[----:B------:R-:W-:Y:S02]  /*de60*/  MOV R210, R7 ;  /* 0x0000000700d27202 */ /* 0x000fe40000000f00 */
[----:B------:R-:W-:Y:S02]  /*de70*/  MOV R209, R6 ;  /* 0x0000000600d17202 */ /* 0x000fe40000000f00 */
[----:B------:R-:W-:Y:S02]  /*de80*/  MOV R206, R5 ;  /* 0x0000000500ce7202 */ /* 0x000fe40000000f00 */
[----:B------:R-:W-:Y:S02]  /*de90*/  F2FP.BF16.F32.PACK_AB R8, R177, R176 ;  /* 0x000000b0b108723e */ /* 0x000fe400000010ff */
[----:B------:R-:W-:Y:S02]  /*dea0*/  F2FP.BF16.F32.PACK_AB R9, R178, R175 ;  /* 0x000000afb209723e */ /* 0x000fe400000010ff */
[----:B------:R-:W-:-:S02]  /*deb0*/  F2FP.BF16.F32.PACK_AB R10, R215, R179 ;  /* 0x000000b3d70a723e */ /* 0x000fc400000010ff */
[----:B------:R-:W-:Y:S02]  /*dec0*/  F2FP.BF16.F32.PACK_AB R11, R212, R204 ;  /* 0x000000ccd40b723e */ /* 0x000fe400000010ff */
[----:B------:R-:W-:Y:S02]  /*ded0*/  F2FP.BF16.F32.PACK_AB R4, R208, R174 ;  /* 0x000000aed004723e */ /* 0x000fe400000010ff */
[----:B------:R-:W-:Y:S02]  /*dee0*/  F2FP.BF16.F32.PACK_AB R5, R210, R173 ;  /* 0x000000add205723e */ /* 0x000fe400000010ff */
[----:B------:R-:W-:Y:S02]  /*def0*/  F2FP.BF16.F32.PACK_AB R6, R206, R209 ;  /* 0x000000d1ce06723e */ /* 0x000fe400000010ff */
[----:B------:R-:W-:Y:S02]  /*df00*/  F2FP.BF16.F32.PACK_AB R7, R207, R100 ;  /* 0x00000064cf07723e */ /* 0x000fe400000010ff */
[----:B------:R-:W-:Y:S01]  /*df10*/  MOV R119, R165 ;  /* 0x000000a500777202 */ /* 0x000fe20000000f00 */
[----:B------:R-:W-:Y:S01]  /*df20*/  FFMA.FTZ R165, R205, UR23, -R2 ;  /* 0x00000017cda57c23 */ /* 0x000fe20008010802 */
[----:B------:R-:W-:Y:S01]  /*df30*/  IMAD.MOV.U32 R118, RZ, RZ, R164 ;  /* 0x000000ffff767224 */ /* 0x000fe200078e00a4 */
[----:B------:R-:W-:Y:S01]  /*df40*/  MOV R205, R166 ;  /* 0x000000a600cd7202 */ /* 0x000fe20000000f00 */
[--C-:B------:R-:W-:Y:S01]  /*df50*/  FFMA.FTZ R164, R63, UR23, -R2.reuse ;  /* 0x000000173fa47c23 */ /* 0x100fe20008010802 */
[----:B------:R-:W-:-:S02]  /*df60*/  FFMA.FTZ R166, R61, UR23, -R2 ;  /* 0x000000173da67c23 */ /* 0x000fc40008010802 */
[C---:B------:R-:W-:Y:S01]  /*df70*/  HMMA.16816.F32.BF16 R60, R8.reuse, R18, R20 ;  /* 0x00000012083c723c */ /* 0x040fe20000041814 */
[----:B------:R-:W1:Y:S05]  /*df80*/  LDSM.16.MT88.4 R20, [R226+0xc800] ;  /* 0x00c80000e214783b */ /* 0x000e6a0000004200 */
[-C--:B------:R-:W-:Y:S06]  /*df90*/  HMMA.16816.F32.BF16 R144, R8, R16.reuse, R144 ;  /* 0x000000100890723c */ /* 0x080fec0000041890 */
[C---:B------:R-:W-:Y:S06]  /*dfa0*/  HMMA.16816.F32.BF16 R140, R4.reuse, R16, R140 ;  /* 0x00000010048c723c */ /* 0x040fec000004188c */
[----:B------:R-:W-:Y:S01]  /*dfb0*/  HMMA.16816.F32.BF16 R152, R4, R18, R152 ;  /* 0x000000120498723c */ /* 0x000fe20000041898 */
[----:B------:R-:W2:Y:S01]  /*dfc0*/  LDSM.16.MT88.4 R16, [R228+0xc800] ;  /* 0x00c80000e410783b */ /* 0x000ea20000004200 */
[----:B------:R-:W-:Y:S01]  /*dfd0*/  FFMA.FTZ R46, R77, R15, R46 ;  /* 0x0000000f4d2e7223 */ /* 0x000fe2000001002e */
[----:B------:R-:W-:Y:S01]  /*dfe0*/  FFMA.FTZ R15, R214, UR23, -R2 ;  /* 0x00000017d60f7c23 */ /* 0x000fe20008010802 */
[----:B------:R-:W-:-:S02]  /*dff0*/  MOV R213, R68 ;  /* 0x0000004400d57202 */ /* 0x000fc40000000f00 */
[----:B------:R-:W-:Y:S02]  /*e000*/  MOV R47, R69 ;  /* 0x00000045002f7202 */ /* 0x000fe40000000f00 */
[----:B------:R-:W-:Y:S02]  /*e010*/  MOV R214, R70 ;  /* 0x0000004600d67202 */ /* 0x000fe40000000f00 */
[----:B------:R-:W-:Y:S01]  /*e020*/  MOV R2, R71 ;  /* 0x0000004700027202 */ /* 0x000fe20000000f00 */
[----:B------:R-:W-:Y:S01]  /*e030*/  IMAD.MOV.U32 R211, RZ, RZ, R73 ;  /* 0x000000ffffd37224 */ /* 0x000fe200078e0049 */
[----:B------:R-:W-:Y:S02]  /*e040*/  MOV R101, R72 ;  /* 0x0000004800657202 */ /* 0x000fe40000000f00 */
[----:B------:R-:W-:Y:S02]  /*e050*/  MOV R252, R74 ;  /* 0x0000004a00fc7202 */ /* 0x000fe40000000f00 */
[----:B------:R-:W-:-:S02]  /*e060*/  MOV R103, R78 ;  /* 0x0000004e00677202 */ /* 0x000fc40000000f00 */
[----:B------:R-:W-:Y:S01]  /*e070*/  MOV R102, R79 ;  /* 0x0000004f00667202 */ /* 0x000fe20000000f00 */
[-C--:B-1----:R-:W-:Y:S07]  /*e080*/  HMMA.16816.F32.BF16 R68, R4, R20.reuse, R156 ;  /* 0x000000140444723c */ /* 0x082fee000004189c */
[----:B------:R-:W-:Y:S01]  /*e090*/  MOV R157, R75 ;  /* 0x0000004b009d7202 */ /* 0x000fe20000000f00 */
[----:B------:R-:W-:Y:S06]  /*e0a0*/  HMMA.16816.F32.BF16 R76, R8, R20, R160 ;  /* 0x00000014084c723c */ /* 0x000fec00000418a0 */
[----:B------:R-:W-:Y:S06]  /*e0b0*/  HMMA.16816.F32.BF16 R64, R4, R22, R64 ;  /* 0x000000160440723c */ /* 0x000fec0000041840 */
[-C--:B--2---:R-:W-:Y:S06]  /*e0c0*/  HMMA.16816.F32.BF16 R52, R8, R16.reuse, R52 ;  /* 0x000000100834723c */ /* 0x084fec0000041834 */
[C---:B------:R-:W-:Y:S06]  /*e0d0*/  HMMA.16816.F32.BF16 R48, R4.reuse, R16, R48 ;  /* 0x000000100430723c */ /* 0x040fec0000041830 */
[-C--:B------:R-:W-:Y:S06]  /*e0e0*/  HMMA.16816.F32.BF16 R184, R4, R18.reuse, R184 ;  /* 0x0000001204b8723c */ /* 0x080fec00000418b8 */
[C---:B------:R-:W-:Y:S01]  /*e0f0*/  HMMA.16816.F32.BF16 R72, R8.reuse, R18, R180 ;  /* 0x000000120848723c */ /* 0x040fe200000418b4 */
[----:B------:R-:W1:Y:S05]  /*e100*/  LDSM.16.MT88.4 R16, [R225+0xe800] ;  /* 0x00e80000e110783b */ /* 0x000e6a0000004200 */
[----:B------:R-:W-:Y:S01]  /*e110*/  HMMA.16816.F32.BF16 R56, R8, R22, R56 ;  /* 0x000000160838723c */ /* 0x000fe20000041838 */
[----:B------:R-:W2:Y:S01]  /*e120*/  LDSM.16.MT88.4 R20, [R227+0xc800] ;  /* 0x00c80000e314783b */ /* 0x000ea20000004200 */
[----:B------:R-:W-:Y:S01]  /*e130*/  MOV R158, R129 ;  /* 0x00000081009e7202 */ /* 0x000fe20000000f00 */
[----:B------:R-:W-:-:S03]  /*e140*/  IMAD.MOV.U32 R159, RZ, RZ, R128 ;  /* 0x000000ffff9f7224 */ /* 0x000fc600078e0080 */
[C---:B-1----:R-:W-:Y:S06]  /*e150*/  HMMA.16816.F32.BF16 R160, R8.reuse, R16, R136 ;  /* 0x0000001008a0723c */ /* 0x042fec0000041888 */
[-C--:B--2---:R-:W-:Y:S06]  /*e160*/  HMMA.16816.F32.BF16 R192, R8, R20.reuse, R192 ;  /* 0x0000001408c0723c */ /* 0x084fec00000418c0 */
[C---:B------:R-:W-:Y:S06]  /*e170*/  HMMA.16816.F32.BF16 R188, R4.reuse, R20, R188 ;  /* 0x0000001404bc723c */ /* 0x040fec00000418bc */
[-C--:B------:R-:W-:Y:S06]  /*e180*/  HMMA.16816.F32.BF16 R200, R4, R22.reuse, R200 ;  /* 0x0000001604c8723c */ /* 0x080fec00000418c8 */
[----:B------:R-:W-:Y:S01]  /*e190*/  HMMA.16816.F32.BF16 R196, R8, R22, R196 ;  /* 0x0000001608c4723c */ /* 0x000fe200000418c4 */
[----:B------:R-:W1:Y:S05]  /*e1a0*/  LDSM.16.MT88.4 R20, [R228+0xe800] ;  /* 0x00e80000e414783b */ /* 0x000e6a0000004200 */
[C---:B------:R-:W-:Y:S06]  /*e1b0*/  HMMA.16816.F32.BF16 R84, R4.reuse, R16, R132 ;  /* 0x000000100454723c */ /* 0x040fec0000041884 */
[-C--:B------:R-:W-:Y:S01]  /*e1c0*/  HMMA.16816.F32.BF16 R128, R4, R18.reuse, R24 ;  /* 0x000000120480723c */ /* 0x080fe20000041818 */
[----:B------:R-:W2:Y:S05]  /*e1d0*/  LDSM.16.MT88.4 R24, [R226+0xe800] ;  /* 0x00e80000e218783b */ /* 0x000eaa0000004200 */
[----:B------:R-:W-:Y:S01]  /*e1e0*/  HMMA.16816.F32.BF16 R136, R8, R18, R80 ;  /* 0x000000120888723c */ /* 0x000fe20000041850 */
[----:B------:R-:W3:Y:S01]  /*e1f0*/  LDSM.16.MT88.4 R16, [R227+0xe800] ;  /* 0x00e80000e310783b */ /* 0x000ee20000004200 */
[----:B------:R-:W-:-:S02]  /*e200*/  MOV R182, R159 ;  /* 0x0000009f00b67202 */ /* 0x000fc40000000f00 */
[----:B------:R-:W-:Y:S02]  /*e210*/  MOV R183, R205 ;  /* 0x000000cd00b77202 */ /* 0x000fe40000000f00 */
[----:B------:R-:W-:Y:S01]  /*e220*/  MOV R156, R119 ;  /* 0x00000077009c7202 */ /* 0x000fe20000000f00 */
[----:B------:R-:W-:Y:S01]  /*e230*/  IMAD.MOV.U32 R181, RZ, RZ, R182 ;  /* 0x000000ffffb57224 */ /* 0x000fe200078e00b6 */
[----:B------:R-:W-:Y:S02]  /*e240*/  MOV R134, R47 ;  /* 0x0000002f00867202 */ /* 0x000fe40000000f00 */
[----:B------:R-:W-:Y:S01]  /*e250*/  MOV R182, R183 ;  /* 0x000000b700b67202 */ /* 0x000fe20000000f00 */
[----:B------:R-:W-:Y:S01]  /*e260*/  IMAD.MOV.U32 R135, RZ, RZ, R252 ;  /* 0x000000ffff877224 */ /* 0x000fe200078e00fc */
[----:B------:R-:W-:Y:S02]  /*e270*/  MOV R183, R156 ;  /* 0x0000009c00b77202 */ /* 0x000fe40000000f00 */
[----:B------:R-:W-:Y:S01]  /*e280*/  MOV R252, R211 ;  /* 0x000000d300fc7202 */ /* 0x000fe20000000f00 */
[C---:B-1----:R-:W-:Y:S06]  /*e290*/  HMMA.16816.F32.BF16 R104, R4.reuse, R20, R104 ;  /* 0x000000140468723c */ /* 0x042fec0000041868 */
[C---:B------:R-:W-:Y:S06]  /*e2a0*/  HMMA.16816.F32.BF16 R108, R4.reuse, R22, R108 ;  /* 0x00000016046c723c */ /* 0x040fec000004186c */
[C---:B--2---:R-:W-:Y:S06]  /*e2b0*/  HMMA.16816.F32.BF16 R88, R4.reuse, R24, R88 ;  /* 0x000000180458723c */ /* 0x044fec0000041858 */
[C---:B------:R-:W-:Y:S06]  /*e2c0*/  HMMA.16816.F32.BF16 R92, R4.reuse, R26, R92 ;  /* 0x0000001a045c723c */ /* 0x040fec000004185c */
[C---:B---3--:R-:W-:Y:S06]  /*e2d0*/  HMMA.16816.F32.BF16 R120, R4.reuse, R16, R120 ;  /* 0x000000100478723c */ /* 0x048fec0000041878 */
[----:B------:R-:W-:Y:S01]  /*e2e0*/  HMMA.16816.F32.BF16 R124, R4, R18, R124 ;  /* 0x00000012047c723c */ /* 0x000fe2000004187c */
[----:B------:R-:W1:Y:S06]  /*e2f0*/  MUFU.EX2 R4, R31 ;  /* 0x0000001f00047308 */ /* 0x000e6c0000000800 */
[----:B------:R-:W-:Y:S01]  /*e300*/  MOV R6, R157 ;  /* 0x0000009d00067202 */ /* 0x000fe20000000f00 */
[----:B------:R-:W-:Y:S01]  /*e310*/  IMAD.MOV.U32 R157, RZ, RZ, R118 ;  /* 0x000000ffff9d7224 */ /* 0x000fe200078e0076 */
[----:B------:R2:W-:Y:S01]  /*e320*/  MUFU.EX2 R7, R0 ;  /* 0x0000000000077308 */ /* 0x0005e20000000800 */
[----:B------:R-:W-:-:S03]  /*e330*/  MOV R132, R102 ;  /* 0x0000006600847202 */ /* 0x000fc60000000f00 */
[----:B------:R-:W-:Y:S02]  /*e340*/  MOV R156, R157 ;  /* 0x0000009d009c7202 */ /* 0x000fe40000000f00 */
[----:B------:R-:W-:Y:S01]  /*e350*/  MOV R157, R223 ;  /* 0x000000df009d7202 */ /* 0x000fe20000000f00 */
[----:B--2---:R-:W-:Y:S01]  /*e360*/  FFMA.FTZ R0, R234, UR23, -R12 ;  /* 0x00000017ea007c23 */ /* 0x004fe2000801080c */
[----:B------:R-:W-:Y:S01]  /*e370*/  MUFU.EX2 R133, R28 ;  /* 0x0000001c00857308 */ /* 0x000fe20000000800 */
[C---:B------:R-:W-:Y:S06]  /*e380*/  HMMA.16816.F32.BF16 R96, R8.reuse, R20, R96 ;  /* 0x000000140860723c */ /* 0x040fec0000041860 */
[----:B------:R-:W-:Y:S01]  /*e390*/  HMMA.16816.F32.BF16 R112, R8, R22, R112 ;  /* 0x000000160870723c */ /* 0x000fe20000041870 */
[----:B------:R2:W-:Y:S01]  /*e3a0*/  MUFU.EX2 R223, R0 ;  /* 0x0000000000df7308 */ /* 0x0005e20000000800 */
[----:B------:R-:W3:Y:S01]  /*e3b0*/  LDSM.16.MT88.4 R20, [R225+0xd000] ;  /* 0x00d00000e114783b */ /* 0x000ee20000004200 */
[----:B------:R-:W-:-:S03]  /*e3c0*/  MOV R5, R158 ;  /* 0x0000009e00057202 */ /* 0x000fc60000000f00 */
[----:B------:R-:W-:Y:S01]  /*e3d0*/  HMMA.16816.F32.BF16 R80, R8, R16, R36 ;  /* 0x000000100850723c */ /* 0x000fe20000041824 */
[----:B------:R-:W-:Y:S01]  /*e3e0*/  MOV R205, R117 ;  /* 0x0000007500cd7202 */ /* 0x000fe20000000f00 */
[----:B------:R-:W-:Y:S01]  /*e3f0*/  FFMA.FTZ R2, R2, UR23, -R3 ;  /* 0x0000001702027c23 */ /* 0x000fe20008010803 */
[----:B------:R-:W-:Y:S02]  /*e400*/  MOV R211, R101 ;  /* 0x0000006500d37202 */ /* 0x000fe40000000f00 */
[----:B------:R-:W-:Y:S02]  /*e410*/  MOV R159, R103 ;  /* 0x00000067009f7202 */ /* 0x000fe40000000f00 */
[----:B------:R-:W-:Y:S01]  /*e420*/  MOV R180, R100 ;  /* 0x0000006400b47202 */ /* 0x000fe20000000f00 */
[----:B------:R-:W-:Y:S01]  /*e430*/  MUFU.EX2 R30, R30 ;  /* 0x0000001e001e7308 */ /* 0x000fe20000000800 */
[----:B------:R4:W5:Y:S01]  /*e440*/  LDL.LU R234, [R1+0x98] ;  /* 0x0000980001ea7983 */ /* 0x0009620000300800 */
[----:B--2---:R-:W-:Y:S01]  /*e450*/  FFMA.FTZ R0, R134, UR23, -R12 ;  /* 0x0000001786007c23 */ /* 0x004fe2000801080c */
[----:B------:R-:W-:-:S05]  /*e460*/  IMAD.MOV.U32 R134, RZ, RZ, R252 ;  /* 0x000000ffff867224 */ /* 0x000fca00078e00fc */
[----:B------:R2:W-:Y:S01]  /*e470*/  MUFU.EX2 R252, R0 ;  /* 0x0000000000fc7308 */ /* 0x0005e20000000800 */
[----:B-1----:R-:W-:Y:S01]  /*e480*/  MOV R28, R4 ;  /* 0x00000004001c7202 */ /* 0x002fe20000000f00 */
[----:B--2---:R-:W-:-:S06]  /*e490*/  FFMA.FTZ R0, R132, UR23, -R12 ;  /* 0x0000001784007c23 */ /* 0x004fcc000801080c */
[----:B------:R1:W2:Y:S01]  /*e4a0*/  MUFU.EX2 R4, R0 ;  /* 0x0000000000047308 */ /* 0x0002a20000000800 */
[----:B------:R-:W-:Y:S01]  /*e4b0*/  FFMA.FTZ R36, R218, UR23, -R12 ;  /* 0x00000017da247c23 */ /* 0x000fe2000801080c */
[----:B------:R-:W-:Y:S01]  /*e4c0*/  MOV R158, R116 ;  /* 0x00000074009e7202 */ /* 0x000fe20000000f00 */
[----:B------:R-:W-:Y:S01]  /*e4d0*/  HMMA.16816.F32.BF16 R100, R8, R26, R40 ;  /* 0x0000001a0864723c */ /* 0x000fe20000041828 */
[----:B------:R-:W-:-:S05]  /*e4e0*/  FFMA.FTZ R38, R221, UR23, -R3 ;  /* 0x00000017dd267c23 */ /* 0x000fca0008010803 */
[----:B------:R-:W-:Y:S01]  /*e4f0*/  HMMA.16816.F32.BF16 R116, R8, R24, R148 ;  /* 0x000000180874723c */ /* 0x000fe20000041894 */
[----:B-1----:R-:W-:Y:S01]  /*e500*/  FFMA.FTZ R0, R220, UR23, -R12 ;  /* 0x00000017dc007c23 */ /* 0x002fe2000801080c */
[----:B--2---:R-:W-:Y:S01]  /*e510*/  MOV R218, R4 ;  /* 0x0000000400da7202 */ /* 0x004fe20000000f00 */
[----:B------:R-:W-:-:S03]  /*e520*/  FFMA.FTZ R4, R6, UR23, -R3 ;  /* 0x0000001706047c23 */ /* 0x000fc60008010803 */
[----:B------:R-:W-:Y:S01]  /*e530*/  HMMA.16816.F32.BF16 R40, R8, R18, R32 ;  /* 0x000000120828723c */ /* 0x000fe20000041820 */
[----:B------:R1:W-:Y:S01]  /*e540*/  MUFU.EX2 R132, R0 ;  /* 0x0000000000847308 */ /* 0x0003e20000000800 */
[----:B------:R-:W-:Y:S01]  /*e550*/  MOV R151, R214 ;  /* 0x000000d600977202 */ /* 0x000fe20000000f00 */
[----:B------:R-:W2:Y:S01]  /*e560*/  LDSM.16.MT88.4 R16, [R226+0xd000] ;  /* 0x00d00000e210783b */ /* 0x000ea20000004200 */
[----:B------:R-:W-:-:S03]  /*e570*/  MOV R150, R213 ;  /* 0x000000d500967202 */ /* 0x000fc60000000f00 */
[----:B------:R-:W-:Y:S02]  /*e580*/  FFMA.FTZ R33, R222, UR23, -R12 ;  /* 0x00000017de217c23 */ /* 0x000fe4000801080c */
[----:B------:R-:W-:Y:S01]  /*e590*/  MUFU.EX2 R47, R13 ;  /* 0x0000000d002f7308 */ /* 0x000fe20000000800 */
[--C-:B------:R-:W-:Y:S01]  /*e5a0*/  FFMA.FTZ R37, R135, UR23, -R3.reuse ;  /* 0x0000001787257c23 */ /* 0x100fe20008010803 */
[----:B------:R-:W-:Y:S01]  /*e5b0*/  MOV R31, R211 ;  /* 0x000000d3001f7202 */ /* 0x000fe20000000f00 */
[----:B------:R-:W-:Y:S01]  /*e5c0*/  LDSM.16.MT88.4 R24, [R227+0xd000] ;  /* 0x00d00000e318783b */ /* 0x000fe20000004200 */
[--C-:B-1----:R-:W-:Y:S01]  /*e5d0*/  FFMA.FTZ R0, R5, UR23, -R3.reuse ;  /* 0x0000001705007c23 */ /* 0x102fe20008010803 */
[----:B------:R-:W-:-:S03]  /*e5e0*/  FFMA.FTZ R5, R216, UR23, -R3 ;  /* 0x00000017d8057c23 */ /* 0x000fc60008010803 */
[----:B------:R-:W-:Y:S08]  /*e5f0*/  MUFU.EX2 R214, R29 ;  /* 0x0000001d00d67308 */ /* 0x000ff00000000800 */
[----:B------:R-:W-:Y:S08]  /*e600*/  MUFU.EX2 R29, R15 ;  /* 0x0000000f001d7308 */ /* 0x000ff00000000800 */
[----:B------:R-:W1:Y:S08]  /*e610*/  MUFU.EX2 R213, R14 ;  /* 0x0000000e00d57308 */ /* 0x000e700000000800 */
[----:B------:R-:W-:Y:S08]  /*e620*/  MUFU.EX2 R222, R0 ;  /* 0x0000000000de7308 */ /* 0x000ff00000000800 */
[----:B------:R4:W3:Y:S08]  /*e630*/  MUFU.EX2 R221, R2 ;  /* 0x0000000200dd7308 */ /* 0x0008f00000000800 */
[----:B------:R2:W-:Y:S08]  /*e640*/  MUFU.EX2 R220, R4 ;  /* 0x0000000400dc7308 */ /* 0x0005f00000000800 */
[----:B------:R3:W3:Y:S01]  /*e650*/  MUFU.EX2 R39, R5 ;  /* 0x0000000500277308 */ /* 0x0006e20000000800 */
[----:B------:R-:W-:Y:S01]  /*e660*/  FFMA.FTZ R32, R217, UR23, -R3 ;  /* 0x00000017d9207c23 */ /* 0x000fe20008010803 */
[----:B------:R-:W-:-:S02]  /*e670*/  MOV R216, R7 ;  /* 0x0000000700d87202 */ /* 0x000fc40000000f00 */
[----:B------:R-:W-:Y:S01]  /*e680*/  MOV R217, R133 ;  /* 0x0000008500d97202 */ /* 0x000fe20000000f00 */
[----:B----4-:R-:W-:Y:S01]  /*e690*/  FADD.FTZ R2, R233, R46 ;  /* 0x0000002ee9027221 */ /* 0x010fe20000010000 */
[----:B------:R-:W-:Y:S02]  /*e6a0*/  F2FP.BF16.F32.PACK_AB R8, R30, R28 ;  /* 0x0000001c1e08723e */ /* 0x000fe400000010ff */
[----:B-1----:R-:W-:Y:S02]  /*e6b0*/  F2FP.BF16.F32.PACK_AB R9, R213, R29 ;  /* 0x0000001dd509723e */ /* 0x002fe400000010ff */
[----:B------:R-:W-:Y:S01]  /*e6c0*/  F2FP.BF16.F32.PACK_AB R6, R132, R218 ;  /* 0x000000da8406723e */ /* 0x000fe200000010ff */
[----:B------:R-:W-:Y:S01]  /*e6d0*/  FFMA.FTZ R0, R134, UR23, -R3 ;  /* 0x0000001786007c23 */ /* 0x000fe20008010803 */
[----:B------:R-:W-:Y:S02]  /*e6e0*/  F2FP.BF16.F32.PACK_AB R10, R217, R214 ;  /* 0x000000d6d90a723e */ /* 0x000fe400000010ff */
[----:B------:R-:W-:-:S02]  /*e6f0*/  F2FP.BF16.F32.PACK_AB R11, R216, R47 ;  /* 0x0000002fd80b723e */ /* 0x000fc400000010ff */
[----:B--2---:R-:W-:Y:S02]  /*e700*/  F2FP.BF16.F32.PACK_AB R4, R252, R223 ;  /* 0x000000dffc04723e */ /* 0x004fe400000010ff */
[----:B---3--:R-:W-:Y:S02]  /*e710*/  F2FP.BF16.F32.PACK_AB R5, R221, R222 ;  /* 0x000000dedd05723e */ /* 0x008fe400000010ff */
[----:B------:R-:W-:Y:S01]  /*e720*/  F2FP.BF16.F32.PACK_AB R7, R39, R220 ;  /* 0x000000dc2707723e */ /* 0x000fe200000010ff */
[----:B------:R-:W-:Y:S01]  /*e730*/  FADD.FTZ R3, R172, R219 ;  /* 0x000000dbac037221 */ /* 0x000fe20000010000 */
[----:B------:R-:W-:Y:S01]  /*e740*/  FADD.FTZ R134, R229, R2 ;  /* 0x00000002e5867221 */ /* 0x000fe20000010000 */
[--C-:B------:R-:W-:Y:S01]  /*e750*/  FFMA.FTZ R35, R150, UR23, -R12.reuse ;  /* 0x0000001796237c23 */ /* 0x100fe2000801080c */
[----:B------:R-:W-:Y:S01]  /*e760*/  FFMA.FTZ R34, R151, UR23, -R12 ;  /* 0x0000001797227c23 */ /* 0x000fe2000801080c */
[----:B------:R-:W-:Y:S01]  /*e770*/  FADD.FTZ R172, R232, R45 ;  /* 0x0000002de8ac7221 */ /* 0x000fe20000010000 */
[----:B------:R-:W-:Y:S01]  /*e780*/  FADD.FTZ R135, R231, R44 ;  /* 0x0000002ce7877221 */ /* 0x000fe20000010000 */
[----:B------:R-:W-:Y:S01]  /*e790*/  MOV R2, R47 ;  /* 0x0000002f00027202 */ /* 0x000fe20000000f00 */
[----:B------:R-:W1:Y:S01]  /*e7a0*/  LDSM.16.MT88.4 R12, [R228+0xd000] ;  /* 0x00d00000e40c783b */ /* 0x000e620000004200 */
[----:B------:R-:W-:Y:S01]  /*e7b0*/  HMMA.16816.F32.BF16 R144, R8, R20, R144 ;  /* 0x000000140890723c */ /* 0x000fe20000041890 */
[----:B------:R-:W-:-:S02]  /*e7c0*/  MOV R148, R178 ;  /* 0x000000b200947202 */ /* 0x000fc40000000f00 */
[----:B------:R-:W-:Y:S01]  /*e7d0*/  MOV R149, R177 ;  /* 0x000000b100957202 */ /* 0x000fe20000000f00 */
[----:B------:R2:W5:Y:S02]  /*e7e0*/  LDL.LU R233, [R1+0x94] ;  /* 0x0000940001e97983 */ /* 0x0005640000300800 */
[C---:B------:R-:W-:Y:S06]  /*e7f0*/  HMMA.16816.F32.BF16 R140, R4.reuse, R20, R140 ;  /* 0x00000014048c723c */ /* 0x040fec000004188c */
[----:B------:R-:W-:Y:S01]  /*e800*/  HMMA.16816.F32.BF16 R152, R4, R22, R152 ;  /* 0x000000160498723c */ /* 0x000fe20000041898 */
[----:B------:R-:W-:Y:S01]  /*e810*/  MOV R151, R180 ;  /* 0x000000b400977202 */ /* 0x000fe20000000f00 */
[----:B------:R-:W-:-:S04]  /*e820*/  FADD.FTZ R133, R230, R3 ;  /* 0x00000003e6857221 */ /* 0x000fc80000010000 */
[----:B------:R-:W-:Y:S01]  /*e830*/  HMMA.16816.F32.BF16 R44, R8, R22, R60 ;  /* 0x00000016082c723c */ /* 0x000fe2000004183c */
[----:B------:R-:W3:Y:S01]  /*e840*/  LDSM.16.MT88.4 R20, [R225+0xf000] ;  /* 0x00f00000e114783b */ /* 0x000ee20000004200 */
[----:B------:R-:W-:Y:S01]  /*e850*/  MOV R180, R181 ;  /* 0x000000b500b47202 */ /* 0x000fe20000000f00 */
[----:B------:R-:W-:Y:S01]  /*e860*/  IMAD.MOV.U32 R181, RZ, RZ, R182 ;  /* 0x000000ffffb57224 */ /* 0x000fe200078e00b6 */
[----:B------:R-:W-:Y:S01]  /*e870*/  MOV R182, R183 ;  /* 0x000000b700b67202 */ /* 0x000fe20000000f00 */
[----:B------:R2:W5:Y:S02]  /*e880*/  LDL.LU R232, [R1+0x90] ;  /* 0x0000900001e87983 */ /* 0x0005640000300800 */
        /* <DEDUP_REMOVED lines=9> */
[----:B------:R2:W5:Y:S01]  /*e920*/  LDL.LU R230, [R1+0x88] ;  /* 0x0000880001e67983 */ /* 0x0005620000300800 */
[----:B------:R-:W-:Y:S02]  /*e930*/  MOV R3, R158 ;  /* 0x0000009e00037202 */ /* 0x000fe40000000f00 */
[----:B------:R-:W-:Y:S01]  /*e940*/  MOV R150, R176 ;  /* 0x000000b000967202 */ /* 0x000fe20000000f00 */
[C---:B-1----:R-:W-:Y:S01]  /*e950*/  HMMA.16816.F32.BF16 R48, R4.reuse, R12, R48 ;  /* 0x0000000c0430723c */ /* 0x042fe20000041830 */
[----:B------:R-:W-:Y:S01]  /*e960*/  MOV R79, R159 ;  /* 0x0000009f004f7202 */ /* 0x000fe20000000f00 */
[----:B------:R2:W5:Y:S04]  /*e970*/  LDL.LU R229, [R1+0x84] ;  /* 0x0000840001e57983 */ /* 0x0005680000300800 */
[----:B------:R-:W-:Y:S07]  /*e980*/  HMMA.16816.F32.BF16 R156, R4, R16, R68 ;  /* 0x00000010049c723c */ /* 0x000fee0000041844 */
[----:B------:R-:W-:Y:S01]  /*e990*/  IMAD.MOV.U32 R70, RZ, RZ, R209 ;  /* 0x000000ffff467224 */ /* 0x000fe200078e00d1 */
[----:B------:R-:W-:-:S02]  /*e9a0*/  MOV R69, R210 ;  /* 0x000000d200457202 */ /* 0x000fc40000000f00 */
[----:B------:R-:W-:Y:S02]  /*e9b0*/  MOV R68, R208 ;  /* 0x000000d000447202 */ /* 0x000fe40000000f00 */
[----:B------:R-:W-:Y:S01]  /*e9c0*/  MOV R71, R151 ;  /* 0x0000009700477202 */ /* 0x000fe20000000f00 */
[----:B------:R-:W-:Y:S01]  /*e9d0*/  HMMA.16816.F32.BF16 R208, R8, R18, R56 ;  /* 0x0000001208d0723c */ /* 0x000fe20000041838 */
[----:B------:R-:W-:Y:S01]  /*e9e0*/  MOV R151, R183 ;  /* 0x000000b700977202 */ /* 0x000fe20000000f00 */
[----:B------:R-:W1:Y:S01]  /*e9f0*/  LDSM.16.MT88.4 R16, [R226+0xf000] ;  /* 0x00f00000e210783b */ /* 0x000e620000004200 */
[----:B------:R-:W-:-:S04]  /*ea00*/  MOV R183, R206 ;  /* 0x000000ce00b77202 */ /* 0x000fc80000000f00 */
[----:B------:R-:W-:Y:S01]  /*ea10*/  MOV R58, R181 ;  /* 0x000000b5003a7202 */ /* 0x000fe20000000f00 */
[----:B------:R-:W-:Y:S01]  /*ea20*/  IMAD.MOV.U32 R57, RZ, RZ, R182 ;  /* 0x000000ffff397224 */ /* 0x000fe200078e00b6 */
[----:B------:R-:W-:Y:S02]  /*ea30*/  MOV R56, R205 ;  /* 0x000000cd00387202 */ /* 0x000fe40000000f00 */
[----:B------:R-:W-:Y:S02]  /*ea40*/  MOV R182, R207 ;  /* 0x000000cf00b67202 */ /* 0x000fe40000000f00 */
[----:B------:R-:W-:Y:S02]  /*ea50*/  MOV R181, R204 ;  /* 0x000000cc00b57202 */ /* 0x000fe40000000f00 */
[----:B------:R-:W-:Y:S01]  /*ea60*/  HMMA.16816.F32.BF16 R204, R8, R14, R72 ;  /* 0x0000000e08cc723c */ /* 0x000fe20000041848 */
[----:B------:R-:W-:Y:S01]  /*ea70*/  MOV R59, R180 ;  /* 0x000000b4003b7202 */ /* 0x000fe20000000f00 */
[----:B------:R-:W-:-:S04]  /*ea80*/  IMAD.MOV.U32 R180, RZ, RZ, R179 ;  /* 0x000000ffffb47224 */ /* 0x000fc800078e00b3 */
[C---:B---3--:R-:W-:Y:S07]  /*ea90*/  HMMA.16816.F32.BF16 R72, R4.reuse, R20, R84 ;  /* 0x000000140448723c */ /* 0x048fee0000041854 */
[----:B------:R-:W-:Y:S01]  /*eaa0*/  MOV R84, R79 ;  /* 0x0000004f00547202 */ /* 0x000fe20000000f00 */
[----:B------:R-:W-:Y:S01]  /*eab0*/  IMAD.MOV.U32 R86, RZ, RZ, R29 ;  /* 0x000000ffff567224 */ /* 0x000fe200078e001d */
[----:B------:R-:W-:Y:S01]  /*eac0*/  HMMA.16816.F32.BF16 R76, R4, R22, R128 ;  /* 0x00000016044c723c */ /* 0x000fe20000041880 */
[----:B------:R-:W-:-:S02]  /*ead0*/  MOV R85, R28 ;  /* 0x0000001c00557202 */ /* 0x000fc40000000f00 */
[----:B------:R-:W-:-:S04]  /*eae0*/  MOV R87, R30 ;  /* 0x0000001e00577202 */ /* 0x000fc80000000f00 */
[----:B------:R-:W-:Y:S01]  /*eaf0*/  MOV R131, R31 ;  /* 0x0000001f00837202 */ /* 0x000fe20000000f00 */
[----:B------:R-:W-:Y:S01]  /*eb00*/  HMMA.16816.F32.BF16 R176, R8, R12, R52 ;  /* 0x0000000c08b0723c */ /* 0x000fe20000041834 */
[----:B------:R-:W3:Y:S05]  /*eb10*/  LDSM.16.MT88.4 R28, [R227+0xf000] ;  /* 0x00f00000e31c783b */ /* 0x000eea0000004200 */
[----:B------:R-:W-:Y:S01]  /*eb20*/  HMMA.16816.F32.BF16 R184, R4, R14, R184 ;  /* 0x0000000e04b8723c */ /* 0x000fe200000418b8 */
[----:B------:R-:W4:Y:S01]  /*eb30*/  LDSM.16.MT88.4 R12, [R228+0xf000] ;  /* 0x00f00000e40c783b */ /* 0x000f220000004200 */
[----:B------:R-:W-:-:S04]  /*eb40*/  MOV R128, R56 ;  /* 0x0000003800807202 */ /* 0x000fc80000000f00 */
[C---:B------:R-:W-:Y:S06]  /*eb50*/  HMMA.16816.F32.BF16 R188, R4.reuse, R24, R188 ;  /* 0x0000001804bc723c */ /* 0x040fec00000418bc */
[C---:B------:R-:W-:Y:S06]  /*eb60*/  HMMA.16816.F32.BF16 R200, R4.reuse, R26, R200 ;  /* 0x0000001a04c8723c */ /* 0x040fec00000418c8 */
[C---:B-1----:R-:W-:Y:S06]  /*eb70*/  HMMA.16816.F32.BF16 R88, R4.reuse, R16, R88 ;  /* 0x000000100458723c */ /* 0x042fec0000041858 */
[C---:B------:R-:W-:Y:S06]  /*eb80*/  HMMA.16816.F32.BF16 R92, R4.reuse, R18, R92 ;  /* 0x00000012045c723c */ /* 0x040fec000004185c */
[C---:B---3--:R-:W-:Y:S06]  /*eb90*/  HMMA.16816.F32.BF16 R52, R4.reuse, R30, R124 ;  /* 0x0000001e0434723c */ /* 0x048fec000004187c */
[----:B----4-:R-:W-:Y:S01]  /*eba0*/  HMMA.16816.F32.BF16 R104, R4, R12, R104 ;  /* 0x0000000c0468723c */ /* 0x010fe20000041868 */
[----:B------:R-:W-:-:S02]  /*ebb0*/  MOV R127, R57 ;  /* 0x00000039007f7202 */ /* 0x000fc40000000f00 */
[----:B------:R-:W-:Y:S02]  /*ebc0*/  MOV R126, R58 ;  /* 0x0000003a007e7202 */ /* 0x000fe40000000f00 */
[----:B------:R-:W-:Y:S01]  /*ebd0*/  MOV R125, R59 ;  /* 0x0000003b007d7202 */ /* 0x000fe20000000f00 */
[----:B------:R-:W-:Y:S01]  /*ebe0*/  HMMA.16816.F32.BF16 R108, R4, R14, R108 ;  /* 0x0000000e046c723c */ /* 0x000fe2000004186c */
[----:B------:R-:W-:-:S05]  /*ebf0*/  IMAD.MOV.U32 R124, RZ, RZ, R68 ;  /* 0x000000ffff7c7224 */ /* 0x000fca00078e0044 */
[----:B------:R-:W-:Y:S06]  /*ec00*/  HMMA.16816.F32.BF16 R120, R4, R28, R120 ;  /* 0x0000001c0478723c */ /* 0x000fec0000041878 */
[----:B------:R-:W-:Y:S01]  /*ec10*/  HMMA.16816.F32.BF16 R56, R8, R26, R196 ;  /* 0x0000001a0838723c */ /* 0x000fe200000418c4 */
[----:B------:R-:W-:Y:S02]  /*ec20*/  MOV R7, R69 ;  /* 0x0000004500077202 */ /* 0x000fe40000000f00 */
[----:B------:R-:W-:-:S04]  /*ec30*/  MOV R6, R70 ;  /* 0x0000004600067202 */ /* 0x000fc80000000f00 */
[----:B------:R-:W-:Y:S01]  /*ec40*/  MOV R199, R71 ;  /* 0x0000004700c77202 */ /* 0x000fe20000000f00 */
[----:B------:R-:W-:Y:S01]  /*ec50*/  IMAD.MOV.U32 R196, RZ, RZ, R62 ;  /* 0x000000ffffc47224 */ /* 0x000fe200078e003e */
[----:B------:R-:W-:Y:S01]  /*ec60*/  HMMA.16816.F32.BF16 R68, R8, R20, R160 ;  /* 0x000000140844723c */ /* 0x000fe200000418a0 */
[----:B------:R-:W-:Y:S02]  /*ec70*/  MOV R198, R60 ;  /* 0x0000003c00c67202 */ /* 0x000fe40000000f00 */
[----:B------:R-:W-:-:S04]  /*ec80*/  MOV R197, R61 ;  /* 0x0000003d00c57202 */ /* 0x000fc80000000f00 */
[----:B------:R-:W-:Y:S02]  /*ec90*/  MOV R163, R63 ;  /* 0x0000003f00a37202 */ /* 0x000fe40000000f00 */
[C---:B------:R-:W-:Y:S01]  /*eca0*/  HMMA.16816.F32.BF16 R60, R8.reuse, R22, R136 ;  /* 0x00000016083c723c */ /* 0x040fe20000041888 */
[----:B------:R1:W-:Y:S01]  /*ecb0*/  MUFU.EX2 R136, R167 ;  /* 0x000000a700887308 */ /* 0x0003e20000000800 */
[----:B------:R-:W-:Y:S02]  /*ecc0*/  MOV R5, R131 ;  /* 0x0000008300057202 */ /* 0x000fe40000000f00 */
[----:B------:R-:W-:Y:S02]  /*ecd0*/  MOV R162, R2 ;  /* 0x0000000200a27202 */ /* 0x000fe40000000f00 */
[----:B------:R-:W-:Y:S01]  /*ece0*/  MOV R2, R219 ;  /* 0x000000db00027202 */ /* 0x000fe20000000f00 */
[C---:B------:R-:W-:Y:S02]  /*ecf0*/  HMMA.16816.F32.BF16 R192, R8.reuse, R24, R192 ;  /* 0x0000001808c0723c */ /* 0x040fe400000418c0 */
[----:B------:R3:W-:Y:S01]  /*ed00*/  MUFU.EX2 R138, R165 ;  /* 0x000000a5008a7308 */ /* 0x0007e20000000800 */
[----:B------:R-:W-:Y:S01]  /*ed10*/  MOV R4, R84 ;  /* 0x0000005400047202 */ /* 0x000fe20000000f00 */
[----:B------:R-:W-:Y:S01]  /*ed20*/  FADD.FTZ R3, R3, R172 ;  /* 0x000000ac03037221 */ /* 0x000fe20000010000 */
[----:B-1----:R-:W-:Y:S01]  /*ed30*/  MOV R167, R151 ;  /* 0x0000009700a77202 */ /* 0x002fe20000000f00 */
[----:B------:R-:W-:Y:S04]  /*ed40*/  HMMA.16816.F32.BF16 R24, R8, R18, R100 ;  /* 0x000000120818723c */ /* 0x000fe80000041864 */
[----:B------:R1:W-:Y:S01]  /*ed50*/  MUFU.EX2 R219, R168 ;  /* 0x000000a800db7308 */ /* 0x0003e20000000800 */
[----:B------:R-:W-:-:S02]  /*ed60*/  MOV R161, R218 ;  /* 0x000000da00a17202 */ /* 0x000fc40000000f00 */
[----:B---3--:R-:W-:Y:S01]  /*ed70*/  MOV R165, R167 ;  /* 0x000000a700a57202 */ /* 0x008fe20000000f00 */
[----:B------:R-:W-:Y:S02]  /*ed80*/  IMAD.MOV.U32 R167, RZ, RZ, R5 ;  /* 0x000000ffffa77224 */ /* 0x000fe400078e0005 */
[----:B------:R-:W-:Y:S01]  /*ed90*/  FADD.FTZ R5, R224, R135 ;  /* 0x00000087e0057221 */ /* 0x000fe20000010000 */
[----:B------:R-:W-:Y:S01]  /*eda0*/  HMMA.16816.F32.BF16 R100, R8, R12, R96 ;  /* 0x0000000c0864723c */ /* 0x000fe20000041860 */
[----:B------:R-:W-:Y:S01]  /*edb0*/  IMAD.MOV.U32 R135, RZ, RZ, R196 ;  /* 0x000000ffff877224 */ /* 0x000fe200078e00c4 */
[----:B------:R3:W-:Y:S01]  /*edc0*/  MUFU.EX2 R13, R0 ;  /* 0x00000000000d7308 */ /* 0x0007e20000000800 */
[----:B------:R-:W-:Y:S01]  /*edd0*/  MOV R196, R197 ;  /* 0x000000c500c47202 */ /* 0x000fe20000000f00 */
[----:B------:R-:W-:Y:S01]  /*ede0*/  FADD.FTZ R2, R2, R133 ;  /* 0x0000008502027221 */ /* 0x000fe20000010000 */
[----:B------:R-:W-:Y:S01]  /*edf0*/  MOV R197, R198 ;  /* 0x000000c600c57202 */ /* 0x000fe20000000f00 */
[----:B------:R-:W-:Y:S01]  /*ee00*/  FADD.FTZ R4, R4, R3 ;  /* 0x0000000304047221 */ /* 0x000fe20000010000 */
[----:B-1----:R-:W-:-:S02]  /*ee10*/  MOV R168, R150 ;  /* 0x0000009600a87202 */ /* 0x002fc40000000f00 */
[----:B------:R-:W-:Y:S01]  /*ee20*/  MOV R160, R217 ;  /* 0x000000d900a07202 */ /* 0x000fe20000000f00 */
[----:B------:R1:W-:Y:S01]  /*ee30*/  MUFU.EX2 R218, R169 ;  /* 0x000000a900da7308 */ /* 0x0003e20000000800 */
[----:B------:R-:W-:Y:S01]  /*ee40*/  MOV R198, R199 ;  /* 0x000000c700c67202 */ /* 0x000fe20000000f00 */
[----:B------:R-:W-:Y:S01]  /*ee50*/  FADD.FTZ R3, R167, R5 ;  /* 0x00000005a7037221 */ /* 0x000fe20000010000 */
[----:B------:R-:W-:Y:S01]  /*ee60*/  MOV R199, R6 ;  /* 0x0000000600c77202 */ /* 0x000fe20000000f00 */
[----:B------:R-:W-:Y:S01]  /*ee70*/  IMAD.MOV.U32 R130, RZ, RZ, R86 ;  /* 0x000000ffff827224 */ /* 0x000fe200078e0056 */
[----:B------:R-:W-:Y:S02]  /*ee80*/  MOV R6, R7 ;  /* 0x0000000700067202 */ /* 0x000fe40000000f00 */
[----:B------:R-:W-:Y:S01]  /*ee90*/  MOV R129, R87 ;  /* 0x0000005700817202 */ /* 0x000fe20000000f00 */
[----:B---3--:R-:W-:Y:S01]  /*eea0*/  FADD.FTZ R0, R165, R134 ;  /* 0x00000086a5007221 */ /* 0x008fe20000010000 */
[----:B------:R3:W-:Y:S01]  /*eeb0*/  MUFU.EX2 R217, R170 ;  /* 0x000000aa00d97308 */ /* 0x0007e20000000800 */
[----:B------:R-:W-:Y:S01]  /*eec0*/  MOV R131, R85 ;  /* 0x0000005500837202 */ /* 0x000fe20000000f00 */
[----:B------:R-:W-:Y:S01]  /*eed0*/  FADD.FTZ R2, R168, R2 ;  /* 0x00000002a8027221 */ /* 0x000fe20000010000 */
[----:B------:R-:W-:Y:S01]  /*eee0*/  FADD.FTZ R0, R175, R0 ;  /* 0x00000000af007221 */ /* 0x000fe20000010000 */
[----:B------:R-:W-:Y:S01]  /*eef0*/  IMAD.MOV.U32 R7, RZ, RZ, R124 ;  /* 0x000000ffff077224 */ /* 0x000fe200078e007c */
[----:B------:R-:W-:Y:S01]  /*ef00*/  HMMA.16816.F32.BF16 R20, R8, R14, R112 ;  /* 0x0000000e0814723c */ /* 0x000fe20000041870 */
[----:B------:R-:W-:Y:S01]  /*ef10*/  LDSM.16.MT88.4 R96, [R226+0xf800] ;  /* 0x00f80000e260783b */ /* 0x000fe20000004200 */
[----:B-1----:R-:W-:-:S02]  /*ef20*/  IMAD.MOV.U32 R169, RZ, RZ, R216 ;  /* 0x000000ffffa97224 */ /* 0x002fc400078e00d8 */
[----:B------:R1:W4:Y:S02]  /*ef30*/  MUFU.EX2 R216, R171 ;  /* 0x000000ab00d87308 */ /* 0x0003240000000800 */
[----:B------:R-:W-:Y:S01]  /*ef40*/  HMMA.16816.F32.BF16 R84, R8, R16, R116 ;  /* 0x000000100854723c */ /* 0x000fe20000041874 */
[----:B------:R2:W5:Y:S01]  /*ef50*/  LDL.LU R224, [R1+0x80] ;  /* 0x0000800001e07983 */ /* 0x0005620000300800 */
[----:B---3--:R-:W-:-:S04]  /*ef60*/  MOV R170, R149 ;  /* 0x0000009500aa7202 */ /* 0x008fc80000000f00 */
[----:B------:R-:W-:Y:S01]  /*ef70*/  MUFU.EX2 R139, R164 ;  /* 0x000000a4008b7308 */ /* 0x000fe20000000800 */
[C---:B------:R-:W-:Y:S06]  /*ef80*/  HMMA.16816.F32.BF16 R116, R8.reuse, R28, R80 ;  /* 0x0000001c0874723c */ /* 0x040fec0000041850 */
[----:B------:R-:W-:Y:S01]  /*ef90*/  HMMA.16816.F32.BF16 R40, R8, R30, R40 ;  /* 0x0000001e0828723c */ /* 0x000fe20000041828 */
[----:B------:R3:W-:Y:S01]  /*efa0*/  MUFU.EX2 R137, R166 ;  /* 0x000000a600897308 */ /* 0x0007e20000000800 */
[----:B-1----:R-:W-:Y:S01]  /*efb0*/  MOV R171, R148 ;  /* 0x0000009400ab7202 */ /* 0x002fe20000000f00 */
[----:B------:R-:W-:Y:S04]  /*efc0*/  LDSM.16.MT88.4 R80, [R225+0xf800] ;  /* 0x00f80000e150783b */ /* 0x000fe80000004200 */
[----:B------:R-:W1:Y:S01]  /*efd0*/  LDSM.16.MT88.4 R148, [R225+0xd800] ;  /* 0x00d80000e194783b */ /* 0x000e620000004200 */
[----:B------:R-:W-:Y:S01]  /*efe0*/  FADD.FTZ R10, R173, R3 ;  /* 0x00000003ad0a7221 */ /* 0x000fe20000010000 */
[----:B------:R-:W-:Y:S01]  /*eff0*/  FADD.FTZ R9, R170, R2 ;  /* 0x00000002aa097221 */ /* 0x000fe20000010000 */
[----:B------:R-:W-:Y:S01]  /*f000*/  FADD.FTZ R3, R171, R0 ;  /* 0x00000000ab037221 */ /* 0x000fe20000010000 */
[----:B------:R-:W-:Y:S01]  /*f010*/  FADD.FTZ R11, R174, R4 ;  /* 0x00000004ae0b7221 */ /* 0x000fe20000010000 */
[----:B------:R-:W-:Y:S01]  /*f020*/  MOV R0, R6 ;  /* 0x0000000600007202 */ /* 0x000fe20000000f00 */
[----:B------:R-:W-:Y:S01]  /*f030*/  MUFU.EX2 R18, R34 ;  /* 0x0000002200127308 */ /* 0x000fe20000000800 */
[----:B------:R-:W-:Y:S01]  /*f040*/  MOV R2, R7 ;  /* 0x0000000700027202 */ /* 0x000fe20000000f00 */
[----:B------:R-:W-:Y:S04]  /*f050*/  LDSM.16.MT88.4 R112, [R228+0xf800] ;  /* 0x00f80000e470783b */ /* 0x000fe80000004200 */
[----:B---3--:R-:W3:Y:S04]  /*f060*/  LDSM.16.MT88.4 R164, [R226+0xd800] ;  /* 0x00d80000e2a4783b */ /* 0x008ee80000004200 */
[----:B------:R-:W2:Y:S01]  /*f070*/  LDSM.16.MT88.4 R4, [R227+0xf800] ;  /* 0x00f80000e304783b */ /* 0x000ea20000004200 */
[----:B------:R4:W-:Y:S08]  /*f080*/  MUFU.EX2 R16, R36 ;  /* 0x0000002400107308 */ /* 0x0009f00000000800 */
[----:B------:R1:W3:Y:S08]  /*f090*/  MUFU.EX2 R17, R35 ;  /* 0x0000002300117308 */ /* 0x0002f00000000800 */
[----:B------:R3:W-:Y:S08]  /*f0a0*/  MUFU.EX2 R19, R33 ;  /* 0x0000002100137308 */ /* 0x0007f00000000800 */
[----:B------:R-:W2:Y:S08]  /*f0b0*/  MUFU.EX2 R12, R32 ;  /* 0x00000020000c7308 */ /* 0x000eb00000000800 */
[----:B------:R-:W-:Y:S08]  /*f0c0*/  MUFU.EX2 R14, R37 ;  /* 0x00000025000e7308 */ /* 0x000ff00000000800 */
[----:B------:R-:W2:Y:S01]  /*f0d0*/  MUFU.EX2 R8, R38 ;  /* 0x0000002600087308 */ /* 0x000ea20000000800 */
[----:B----4-:R-:W-:Y:S01]  /*f0e0*/  MOV R36, R125 ;  /* 0x0000007d00247202 */ /* 0x010fe20000000f00 */
[----:B------:R-:W-:Y:S01]  /*f0f0*/  IMAD.MOV.U32 R30, RZ, RZ, R130 ;  /* 0x000000ffff1e7224 */ /* 0x000fe200078e0082 */
[----:B-1----:R-:W-:-:S02]  /*f100*/  MOV R35, R126 ;  /* 0x0000007e00237202 */ /* 0x002fc40000000f00 */
[----:B------:R-:W-:Y:S02]  /*f110*/  MOV R34, R127 ;  /* 0x0000007f00227202 */ /* 0x000fe40000000f00 */
[----:B---3--:R-:W-:Y:S02]  /*f120*/  MOV R33, R128 ;  /* 0x0000008000217202 */ /* 0x008fe40000000f00 */
[----:B------:R-:W-:Y:S02]  /*f130*/  MOV R31, R129 ;  /* 0x00000081001f7202 */ /* 0x000fe40000000f00 */
[----:B------:R-:W-:Y:S02]  /*f140*/  MOV R133, R131 ;  /* 0x0000008300857202 */ /* 0x000fe40000000f00 */
[----:B------:R-:W-:Y:S02]  /*f150*/  F2FP.BF16.F32.PACK_AB R128, R216, R218 ;  /* 0x000000dad880723e */ /* 0x000fe400000010ff */
[----:B------:R-:W-:-:S02]  /*f160*/  F2FP.BF16.F32.PACK_AB R129, R138, R136 ;  /* 0x000000888a81723e */ /* 0x000fc400000010ff */
[----:B------:R-:W-:Y:S02]  /*f170*/  F2FP.BF16.F32.PACK_AB R124, R17, R16 ;  /* 0x00000010117c723e */ /* 0x000fe400000010ff */
[----:B--2---:R-:W-:Y:S02]  /*f180*/  F2FP.BF16.F32.PACK_AB R125, R13, R12 ;  /* 0x0000000c0d7d723e */ /* 0x004fe400000010ff */
[----:B------:R-:W-:Y:S02]  /*f190*/  F2FP.BF16.F32.PACK_AB R130, R219, R217 ;  /* 0x000000d9db82723e */ /* 0x000fe400000010ff */
[----:B------:R-:W-:Y:S02]  /*f1a0*/  F2FP.BF16.F32.PACK_AB R131, R137, R139 ;  /* 0x0000008b8983723e */ /* 0x000fe400000010ff */
[----:B------:R-:W-:Y:S02]  /*f1b0*/  F2FP.BF16.F32.PACK_AB R126, R19, R18 ;  /* 0x00000012137e723e */ /* 0x000fe400000010ff */
[----:B------:R-:W-:-:S02]  /*f1c0*/  F2FP.BF16.F32.PACK_AB R127, R8, R14 ;  /* 0x0000000e087f723e */ /* 0x000fc400000010ff */
[----:B------:R-:W-:Y:S02]  /*f1d0*/  MOV R28, R162 ;  /* 0x000000a2001c7202 */ /* 0x000fe40000000f00 */
[----:B------:R-:W-:Y:S02]  /*f1e0*/  MOV R37, R163 ;  /* 0x000000a300257202 */ /* 0x000fe40000000f00 */
[----:B------:R-:W-:Y:S02]  /*f1f0*/  MOV R162, R180 ;  /* 0x000000b400a27202 */ /* 0x000fe40000000f00 */
[----:B------:R-:W-:Y:S01]  /*f200*/  MOV R163, R181 ;  /* 0x000000b500a37202 */ /* 0x000fe20000000f00 */
[----:B------:R-:W-:Y:S01]  /*f210*/  HMMA.16816.F32.BF16 R144, R128, R148, R144 ;  /* 0x000000948090723c */ /* 0x000fe20000041890 */
[----:B------:R-:W-:Y:S01]  /*f220*/  MOV R32, R169 ;  /* 0x000000a900207202 */ /* 0x000fe20000000f00 */
[----:B------:R-:W-:-:S04]  /*f230*/  FADD.FTZ R2, R2, R11 ;  /* 0x0000000b02027221 */ /* 0x000fc80000010000 */
[----:B------:R-:W-:Y:S01]  /*f240*/  HMMA.16816.F32.BF16 R140, R124, R148, R140 ;  /* 0x000000947c8c723c */ /* 0x000fe2000004188c */
[----:B------:R-:W-:-:S05]  /*f250*/  FADD.FTZ R0, R0, R10 ;  /* 0x0000000a00007221 */ /* 0x000fca0000010000 */
[C---:B------:R-:W-:Y:S06]  /*f260*/  HMMA.16816.F32.BF16 R152, R124.reuse, R150, R152 ;  /* 0x000000967c98723c */ /* 0x040fec0000041898 */
[----:B------:R-:W-:Y:S01]  /*f270*/  HMMA.16816.F32.BF16 R168, R124, R166, R64 ;  /* 0x000000a67ca8723c */ /* 0x000fe20000041840 */
[----:B------:R-:W-:-:S05]  /*f280*/  MOV R134, R183 ;  /* 0x000000b700867202 */ /* 0x000fca0000000f00 */
[----:B------:R-:W-:Y:S01]  /*f290*/  HMMA.16816.F32.BF16 R148, R128, R150, R44 ;  /* 0x000000968094723c */ /* 0x000fe2000004182c */
[----:B------:R-:W-:Y:S01]  /*f2a0*/  IMAD.MOV.U32 R66, RZ, RZ, R162 ;  /* 0x000000ffff427224 */ /* 0x000fe200078e00a2 */
[----:B------:R-:W-:-:S05]  /*f2b0*/  MOV R67, R163 ;  /* 0x000000a300437202 */ /* 0x000fca0000000f00 */
[----:B------:R-:W-:Y:S01]  /*f2c0*/  MOV R44, R199 ;  /* 0x000000c7002c7202 */ /* 0x000fe20000000f00 */
[-C--:B------:R-:W-:Y:S01]  /*f2d0*/  HMMA.16816.F32.BF16 R120, R124, R4.reuse, R120 ;  /* 0x000000047c78723c */ /* 0x080fe20000041878 */
[----:B------:R-:W-:Y:S02]  /*f2e0*/  MOV R45, R198 ;  /* 0x000000c6002d7202 */ /* 0x000fe40000000f00 */
[----:B------:R-:W-:Y:S01]  /*f2f0*/  MOV R46, R197 ;  /* 0x000000c5002e7202 */ /* 0x000fe20000000f00 */
[----:B------:R-:W-:Y:S02]  /*f300*/  IMAD.MOV.U32 R47, RZ, RZ, R196 ;  /* 0x000000ffff2f7224 */ /* 0x000fe400078e00c4 */
[----:B------:R-:W-:Y:S01]  /*f310*/  HMMA.16816.F32.BF16 R116, R128, R4, R116 ;  /* 0x000000048074723c */ /* 0x000fe20000041874 */
[----:B------:R-:W-:Y:S01]  /*f320*/  FADD.FTZ R3, R67, R3 ;  /* 0x0000000343037221 */ /* 0x000fe20000010000 */
[----:B------:R-:W-:Y:S01]  /*f330*/  MOV R38, R182 ;  /* 0x000000b600267202 */ /* 0x000fe20000000f00 */
[----:B------:R-:W-:Y:S01]  /*f340*/  FADD.FTZ R2, R44, R2 ;  /* 0x000000022c027221 */ /* 0x000fe20000010000 */
[----:B------:R-:W-:Y:S01]  /*f350*/  FADD.FTZ R0, R45, R0 ;  /* 0x000000002d007221 */ /* 0x000fe20000010000 */
[----:B------:R-:W-:Y:S01]  /*f360*/  MOV R29, R161 ;  /* 0x000000a1001d7202 */ /* 0x000fe20000000f00 */
[----:B------:R-:W-:Y:S01]  /*f370*/  LDSM.16.MT88.4 R196, [R227+0xd800] ;  /* 0x00d80000e3c4783b */ /* 0x000fe20000004200 */
[----:B------:R-:W-:Y:S01]  /*f380*/  FADD.FTZ R4, R66, R9 ;  /* 0x0000000942047221 */ /* 0x000fe20000010000 */
[----:B------:R-:W-:Y:S01]  /*f390*/  FADD.FTZ R3, R47, R3 ;  /* 0x000000032f037221 */ /* 0x000fe20000010000 */
[----:B------:R-:W-:Y:S01]  /*f3a0*/  FADD.FTZ R2, R134, R2 ;  /* 0x0000000286027221 */ /* 0x000fe20000010000 */
[----:B------:R-:W-:Y:S01]  /*f3b0*/  MOV R15, R160 ;  /* 0x000000a0000f7202 */ /* 0x000fe20000000f00 */
[----:B------:R-:W-:Y:S01]  /*f3c0*/  FADD.FTZ R4, R46, R4 ;  /* 0x000000042e047221 */ /* 0x000fe20000010000 */
[----:B------:R-:W-:Y:S01]  /*f3d0*/  FADD.FTZ R0, R38, R0 ;  /* 0x0000000026007221 */ /* 0x000fe20000010000 */
[----:B------:R-:W-:Y:S01]  /*f3e0*/  FADD.FTZ R3, R30, R3 ;  /* 0x000000031e037221 */ /* 0x000fe20000010000 */
[----:B------:R-:W1:Y:S01]  /*f3f0*/  LDSM.16.MT88.4 R180, [R228+0xd800] ;  /* 0x00d80000e4b4783b */ /* 0x000e620000004200 */
        /* <DEDUP_REMOVED lines=35> */
[----:B------:R-:W-:Y:S01]  /*f630*/  HMMA.16816.F32.BF16 R156, R124, R164, R156 ;  /* 0x000000a47c9c723c */ /* 0x000fe2000004189c */
[----:B------:R-:W-:-:S05]  /*f640*/  MOV R136, R33 ;  /* 0x0000002100887202 */ /* 0x000fca0000000f00 */
[----:B-1----:R-:W-:Y:S01]  /*f650*/  HMMA.16816.F32.BF16 R172, R124, R180, R48 ;  /* 0x000000b47cac723c */ /* 0x002fe20000041830 */
[----:B------:R-:W-:-:S05]  /*f660*/  MOV R137, R34 ;  /* 0x0000002200897202 */ /* 0x000fca0000000f00 */
[----:B------:R-:W-:Y:S01]  /*f670*/  HMMA.16816.F32.BF16 R184, R124, R182, R184 ;  /* 0x000000b67cb8723c */ /* 0x000fe200000418b8 */
[----:B------:R-:W-:-:S05]  /*f680*/  MOV R134, R35 ;  /* 0x0000002300867202 */ /* 0x000fca0000000f00 */
[----:B------:R-:W-:Y:S01]  /*f690*/  HMMA.16816.F32.BF16 R188, R124, R196, R188 ;  /* 0x000000c47cbc723c */ /* 0x000fe200000418bc */
[----:B------:R-:W-:-:S05]  /*f6a0*/  MOV R135, R36 ;  /* 0x0000002400877202 */ /* 0x000fca0000000f00 */
        /* <DEDUP_REMOVED lines=22> */
[----:B--2---:R-:W-:-:S15]  /*f810*/  @!P0 BRA `(.L_x_604) ;  /* 0x0000006c00308947 */ /* 0x004fde0003800000 */
[----:B------:R-:W2:Y:S04]  /*f820*/  LDL.64 R32, [R1+0x50] ;  /* 0x0000500001207983 */ /* 0x000ea80000100a00 */
[----:B------:R-:W3:Y:S01]  /*f830*/  LDL.64 R34, [R1+0x48] ;  /* 0x0000480001227983 */ /* 0x000ee20000100a00 */
[----:B------:R-:W-:Y:S01]  /*f840*/  UIADD3 UR20, UR21, -0x3, URZ ;  /* 0xfffffffd15147890 */ /* 0x000fe2000fffe03f */
[----:B------:R-:W-:-:S04]  /*f850*/  DEPBAR.LE SB0, 0x0 ;  /* 0x000080000000791a */ /* 0x000fc80000000000 */
[----:B------:R-:W-:Y:S02]  /*f860*/  USHF.R.S32.HI UR4, URZ, 0x1f, UR20 ;  /* 0x0000001f3f047899 */ /* 0x000fe40008011414 */
[----:B------:R-:W-:Y:S02]  /*f870*/  UIMAD.WIDE.U32 UR26, UR20, UR6, URZ ;  /* 0x00000006141a72a5 */ /* 0x000fe4000f8e003f */
[----:B------:R-:W-:Y:S02]  /*f880*/  UIMAD UR4, UR4, UR6, URZ ;  /* 0x00000006040472a4 */ /* 0x000fe4000f8e023f */
[----:B------:R-:W-:Y:S02]  /*f890*/  UISETP.GT.AND UP0, UPT, UR20, UR13, UPT ;  /* 0x0000000d1400728c */ /* 0x000fe4000bf04270 */
[----:B------:R-:W-:Y:S01]  /*f8a0*/  UIMAD UR4, UR20, UR7, UR4 ;  /* 0x00000007140472a4 */ /* 0x000fe2000f8e0204 */
[----:B------:R-:W-:Y:S02]  /*f8b0*/  IMAD.U32 R2, RZ, RZ, UR26 ;  /* 0x0000001aff027e24 */ /* 0x000fe4000f8e00ff */
[----:B------:R-:W-:Y:S01]  /*f8c0*/  IMAD.U32 R3, RZ, RZ, UR27 ;  /* 0x0000001bff037e24 */ /* 0x000fe2000f8e00ff */
[----:B------:R-:W-:-:S06]  /*f8d0*/  UIADD3 UR4, UR27, UR4, URZ ;  /* 0x000000041b047290 */ /* 0x000fcc000fffe03f */
[----:B------:R-:W-:Y:S01]  /*f8e0*/  MOV R3, UR4 ;  /* 0x0000000400037c02 */ /* 0x000fe20008000f00 */
[----:B------:R-:W-:Y:S01]  /*f8f0*/  BAR.SYNC.DEFER_BLOCKING 0x0 ;  /* 0x0000000000007b1d */ /* 0x000fe20000010000 */
[----:B--2---:R-:W-:-:S04]  /*f900*/  LEA R0, P0, R2, R32, 0x6 ;  /* 0x0000002002007211 */ /* 0x004fc800078030ff */
        /* <DEDUP_REMOVED lines=10> */
[----:B------:R-:W-:-:S02]  /*f9b0*/  IADD3 R8, P0, R2, UR25, RZ ;  /* 0x0000001902087c10 */ /* 0x000fc4000ff1e0ff */
[----:B------:R-:W-:Y:S01]  /*f9c0*/  IADD3.X R3, R5, UR24, RZ, P1, !PT ;  /* 0x0000001805037c10 */ /* 0x000fe20008ffe4ff */
[----:B------:R-:W-:Y:S03]  /*f9d0*/  LDGSTS.E.BYPASS.LTC128B.128 [R251+0xe000], desc[UR18][R6.64+0x80] ;  /* 0x0e00008006fb7fae */ /* 0x000fe6000b901d52 */
[----:B------:R-:W-:Y:S01]  /*f9e0*/  IADD3.X R9, R3, UR24, RZ, P0, !PT ;  /* 0x0000001803097c10 */ /* 0x000fe200087fe4ff */
[----:B------:R-:W-:Y:S01]  /*f9f0*/  LDGSTS.E.BYPASS.LTC128B.128 [R251+0xc800], desc[UR18][R4.64] ;  /* 0x0c80000004fb7fae */ /* 0x000fe2000b901d52 */
[----:B------:R-:W-:-:S03]  /*fa00*/  PLOP3.LUT P0, PT, PT, PT, UP0, 0x80, 0x0 ;  /* 0x000000000000781c */ /* 0x000fc60003f0f008 */
[----:B------:R-:W-:Y:S04]  /*fa10*/  LDGSTS.E.BYPASS.LTC128B.128 [R251+0xe800], desc[UR18][R4.64+0x80] ;  /* 0x0e80008004fb7fae */ /* 0x000fe8000b901d52 */
[----:B------:R-:W-:Y:S04]  /*fa20*/  LDGSTS.E.BYPASS.LTC128B.128 [R251+0xd000], desc[UR18][R2.64] ;  /* 0x0d00000002fb7fae */ /* 0x000fe8000b901d52 */
[----:B------:R-:W-:Y:S04]  /*fa30*/  LDGSTS.E.BYPASS.LTC128B.128 [R251+0xf000], desc[UR18][R2.64+0x80] ;  /* 0x0f00008002fb7fae */ /* 0x000fe8000b901d52 */
[----:B------:R-:W-:Y:S04]  /*fa40*/  LDGSTS.E.BYPASS.LTC128B.128 [R251+0xd800], desc[UR18][R8.64] ;  /* 0x0d80000008fb7fae */ /* 0x000fe8000b901d52 */
[----:B------:R1:W-:Y:S04]  /*fa50*/  LDGSTS.E.BYPASS.LTC128B.128 [R251+0xf800], desc[UR18][R8.64+0x80] ;  /* 0x0f80008008fb7fae */ /* 0x0003e8000b901d52 */
[----:B-----5:R-:W-:Y:S04]  /*fa60*/  LDSM.16.M88.4 R16, [R231] ;  /* 0x00000000e710783b */ /* 0x020fe80000000200 */
[----:B------:R-:W2:Y:S04]  /*fa70*/  LDSM.16.M88.4 R36, [R224+0x9000] ;  /* 0x00900000e024783b */ /* 0x000ea80000000200 */
[----:B------:R-:W3:Y:S04]  /*fa80*/  LDSM.16.M88.4 R28, [R224+0x8000] ;  /* 0x00800000e01c783b */ /* 0x000ee80000000200 */
[----:B------:R-:W4:Y:S04]  /*fa90*/  LDSM.16.M88.4 R12, [R231+0x2000] ;  /* 0x00200000e70c783b */ /* 0x000f280000000200 */
[----:B------:R-:W-:Y:S04]  /*faa0*/  LDSM.16.M88.4 R44, [R241] ;  /* 0x00000000f12c783b */ /* 0x000fe80000000200 */
[----:B------:R-:W-:Y:S04]  /*fab0*/  LDSM.16.M88.4 R24, [R235] ;  /* 0x00000000eb18783b */ /* 0x000fe80000000200 */
[----:B-1----:R-:W1:Y:S04]  /*fac0*/  LDSM.16.M88.4 R8, [R232] ;  /* 0x00000000e808783b */ /* 0x002e680000000200 */
[----:B------:R-:W-:Y:S04]  /*fad0*/  LDSM.16.M88.4 R4, [R232+0x2000] ;  /* 0x00200000e804783b */ /* 0x000fe80000000200 */
[----:B------:R-:W1:Y:S04]  /*fae0*/  LDSM.16.M88.4 R40, [R224+0x8800] ;  /* 0x00880000e028783b */ /* 0x000e680000000200 */
[----:B------:R-:W1:Y:S04]  /*faf0*/  LDSM.16.M88.4 R32, [R224+0x9800] ;  /* 0x00980000e020783b */ /* 0x000e680000000200 */
[----:B------:R-:W1:Y:S01]  /*fb00*/  LDSM.16.M88.4 R48, [R242] ;  /* 0x00000000f230783b */ /* 0x000e620000000200 */
[C---:B--2---:R-:W-:Y:S03]  /*fb10*/  HMMA.16816.F32.BF16 R56, R16.reuse, R36, RZ ;  /* 0x000000241038723c */ /* 0x044fe600000418ff */
[----:B------:R-:W0:Y:S03]  /*fb20*/  LDGDEPBAR ;  /* 0x00000000000079af */ /* 0x000e260000000000 */
[-C--:B---3--:R-:W-:Y:S06]  /*fb30*/  HMMA.16816.F32.BF16 R64, R16, R28.reuse, RZ ;  /* 0x0000001c1040723c */ /* 0x088fec00000418ff */
[C---:B----4-:R-:W-:Y:S06]  /*fb40*/  HMMA.16816.F32.BF16 R20, R12.reuse, R28, RZ ;  /* 0x0000001c0c14723c */ /* 0x050fec00000418ff */
[----:B------:R-:W-:Y:S06]  /*fb50*/  HMMA.16816.F32.BF16 R52, R12, R36, RZ ;  /* 0x000000240c34723c */ /* 0x000fec00000418ff */
[----:B-1----:R-:W-:Y:S06]  /*fb60*/  HMMA.16816.F32.BF16 R56, R8, R44, R56 ;  /* 0x0000002c0838723c */ /* 0x002fec0000041838 */
[----:B------:R-:W-:Y:S06]  /*fb70*/  HMMA.16816.F32.BF16 R132, R16, R40, RZ ;  /* 0x000000281084723c */ /* 0x000fec00000418ff */
[----:B------:R-:W-:Y:S01]  /*fb80*/  HMMA.16816.F32.BF16 R136, R4, R24, R20 ;  /* 0x000000180488723c */ /* 0x000fe20000041814 */
[----:B------:R-:W1:Y:S05]  /*fb90*/  LDSM.16.M88.4 R20, [R240] ;  /* 0x00000000f014783b */ /* 0x000e6a0000000200 */
[----:B------:R-:W-:Y:S06]  /*fba0*/  HMMA.16816.F32.BF16 R60, R12, R40, RZ ;  /* 0x000000280c3c723c */ /* 0x000fec00000418ff */
[----:B------:R-:W-:Y:S01]  /*fbb0*/  IMAD.MOV.U32 R37, RZ, RZ, R58 ;  /* 0x000000ffff257224 */ /* 0x000fe200078e003a */
[----:B------:R-:W-:Y:S01]  /*fbc0*/  MOV R40, R57 ;  /* 0x0000003900287202 */ /* 0x000fe20000000f00 */
[----:B------:R-:W-:Y:S01]  /*fbd0*/  IMAD.MOV.U32 R41, RZ, RZ, R56 ;  /* 0x000000ffff297224 */ /* 0x000fe200078e0038 */
[----:B------:R-:W-:Y:S01]  /*fbe0*/  MOV R36, R59 ;  /* 0x0000003b00247202 */ /* 0x000fe20000000f00 */
[----:B------:R-:W-:Y:S06]  /*fbf0*/  HMMA.16816.F32.BF16 R52, R4, R44, R52 ;  /* 0x0000002c0434723c */ /* 0x000fec0000041834 */
[----:B------:R-:W-:Y:S06]  /*fc00*/  HMMA.16816.F32.BF16 R56, R12, R32, RZ ;  /* 0x000000200c38723c */ /* 0x000fec00000418ff */
[-C--:B------:R-:W-:Y:S06]  /*fc10*/  HMMA.16816.F32.BF16 R208, R8, R48.reuse, R132 ;  /* 0x0000003008d0723c */ /* 0x080fec0000041884 */
[----:B------:R-:W-:Y:S06]  /*fc20*/  HMMA.16816.F32.BF16 R220, R4, R48, R60 ;  /* 0x0000003004dc723c */ /* 0x000fec000004183c */
[----:B------:R-:W-:Y:S01]  /*fc30*/  HMMA.16816.F32.BF16 R132, R12, R30, RZ ;  /* 0x0000001e0c84723c */ /* 0x000fe200000418ff */
[----:B------:R-:W-:Y:S01]  /*fc40*/  IMAD.MOV.U32 R0, RZ, RZ, R52 ;  /* 0x000000ffff007224 */ /* 0x000fe200078e0034 */
[----:B------:R-:W-:Y:S01]  /*fc50*/  MOV R252, R53 ;  /* 0x0000003500fc7202 */ /* 0x000fe20000000f00 */
[----:B------:R-:W-:Y:S01]  /*fc60*/  IMAD.MOV.U32 R45, RZ, RZ, R54 ;  /* 0x000000ffff2d7224 */ /* 0x000fe200078e0036 */
[----:B------:R-:W-:-:S02]  /*fc70*/  MOV R44, R55 ;  /* 0x00000037002c7202 */ /* 0x000fc40000000f00 */
[----:B-1----:R-:W-:Y:S06]  /*fc80*/  HMMA.16816.F32.BF16 R56, R4, R20, R56 ;  /* 0x000000140438723c */ /* 0x002fec0000041838 */
[----:B------:R-:W-:Y:S01]  /*fc90*/  HMMA.16816.F32.BF16 R60, R12, R38, RZ ;  /* 0x000000260c3c723c */ /* 0x000fe200000418ff */
[----:B------:R-:W-:Y:S01]  /*fca0*/  IMAD.MOV.U32 R29, RZ, RZ, R208 ;  /* 0x000000ffff1d7224 */ /* 0x000fe200078e00d0 */
[----:B------:R-:W-:-:S04]  /*fcb0*/  MOV R28, R209 ;  /* 0x000000d1001c7202 */ /* 0x000fc80000000f00 */
[----:B------:R-:W-:Y:S06]  /*fcc0*/  HMMA.16816.F32.BF16 R204, R8, R24, R64 ;  /* 0x0000001808cc723c */ /* 0x000fec0000041840 */
[----:B------:R-:W-:Y:S01]  /*fcd0*/  HMMA.16816.F32.BF16 R64, R12, R42, RZ ;  /* 0x0000002a0c40723c */ /* 0x000fe200000418ff */
[----:B------:R-:W-:Y:S01]  /*fce0*/  IMAD.MOV.U32 R25, RZ, RZ, R210 ;  /* 0x000000ffff197224 */ /* 0x000fe200078e00d2 */
[----:B------:R-:W-:-:S04]  /*fcf0*/  MOV R24, R211 ;  /* 0x000000d300187202 */ /* 0x000fc80000000f00 */
[----:B------:R-:W-:Y:S01]  /*fd00*/  HMMA.16816.F32.BF16 R52, R12, R34, RZ ;  /* 0x000000220c34723c */ /* 0x000fe200000418ff */
[----:B------:R-:W-:Y:S01]  /*fd10*/  IMAD.MOV.U32 R3, RZ, RZ, R57 ;  /* 0x000000ffff037224 */ /* 0x000fe200078e0039 */
[----:B------:R-:W-:-:S04]  /*fd20*/  MOV R2, R58 ;  /* 0x0000003a00027202 */ /* 0x000fc80000000f00 */
[----:B------:R-:W-:Y:S06]  /*fd30*/  HMMA.16816.F32.BF16 R12, R16, R32, RZ ;  /* 0x00000020100c723c */ /* 0x000fec00000418ff */
[----:B------:R-:W-:Y:S01]  /*fd40*/  HMMA.16816.F32.BF16 R208, R4, R46, R60 ;  /* 0x0000002e04d0723c */ /* 0x000fe2000004183c */
[----:B------:R-:W-:Y:S01]  /*fd50*/  IMAD.MOV.U32 R33, RZ, RZ, R0 ;  /* 0x000000ffff217224 */ /* 0x000fe200078e0000 */
[----:B------:R-:W-:Y:S01]  /*fd60*/  MOV R32, R56 ;  /* 0x0000003800207202 */ /* 0x000fe20000000f00 */
[----:B------:R-:W-:-:S03]  /*fd70*/  IMAD.MOV.U32 R0, RZ, RZ, R59 ;  /* 0x000000ffff007224 */ /* 0x000fc600078e003b */
[----:B------:R-:W-:Y:S01]  /*fd80*/  HMMA.16816.F32.BF16 R56, R4, R26, R132 ;  /* 0x0000001a0438723c */ /* 0x000fe20000041884 */
[----:B------:R-:W-:Y:S01]  /*fd90*/  MOV R60, R29 ;  /* 0x0000001d003c7202 */ /* 0x000fe20000000f00 */
[----:B------:R-:W-:Y:S01]  /*fda0*/  IMAD.MOV.U32 R61, RZ, RZ, R28 ;  /* 0x000000ffff3d7224 */ /* 0x000fe200078e001c */
[----:B------:R-:W-:Y:S01]  /*fdb0*/  MOV R62, R25 ;  /* 0x00000019003e7202 */ /* 0x000fe20000000f00 */
[----:B------:R-:W-:Y:S02]  /*fdc0*/  IMAD.MOV.U32 R63, RZ, RZ, R24 ;  /* 0x000000ffff3f7224 */ /* 0x000fe400078e0018 */
[----:B------:R-:W-:Y:S01]  /*fdd0*/  HMMA.16816.F32.BF16 R28, R16, R30, RZ ;  /* 0x0000001e101c723c */ /* 0x000fe200000418ff */
[----:B------:R-:W-:Y:S01]  /*fde0*/  MOV R132, R41 ;  /* 0x0000002900847202 */ /* 0x000fe20000000f00 */
[----:B------:R-:W-:Y:S01]  /*fdf0*/  IMAD.MOV.U32 R133, RZ, RZ, R40 ;  /* 0x000000ffff857224 */ /* 0x000fe200078e0028 */
[----:B------:R-:W-:Y:S01]  /*fe00*/  MOV R134, R37 ;  /* 0x0000002500867202 */ /* 0x000fe20000000f00 */
[----:B------:R-:W-:-:S02]  /*fe10*/  IMAD.MOV.U32 R135, RZ, RZ, R36 ;  /* 0x000000ffff877224 */ /* 0x000fc400078e0024 */
[C---:B------:R-:W-:Y:S06]  /*fe20*/  HMMA.16816.F32.BF16 R40, R16.reuse, R42, RZ ;  /* 0x0000002a1028723c */ /* 0x040fec00000418ff */
[C---:B------:R-:W-:Y:S06]  /*fe30*/  HMMA.16816.F32.BF16 R36, R16.reuse, R38, RZ ;  /* 0x000000261024723c */ /* 0x040fec00000418ff */
[----:B------:R-:W-:Y:S06]  /*fe40*/  HMMA.16816.F32.BF16 R16, R16, R34, RZ ;  /* 0x000000221010723c */ /* 0x000fec00000418ff */
[C---:B------:R-:W-:Y:S06]  /*fe50*/  HMMA.16816.F32.BF16 R64, R4.reuse, R50, R64 ;  /* 0x000000320440723c */ /* 0x040fec0000041840 */
[----:B------:R-:W-:Y:S01]  /*fe60*/  HMMA.16816.F32.BF16 R212, R4, R22, R52 ;  /* 0x0000001604d4723c */ /* 0x000fe20000041834 */
[----:B------:R-:W-:Y:S05]  /*fe70*/  LDSM.16.M88.4 R4, [R234+0x2000] ;  /* 0x00200000ea04783b */ /* 0x000fea0000000200 */
[C---:B------:R-:W-:Y:S01]  /*fe80*/  HMMA.16816.F32.BF16 R216, R8.reuse, R20, R12 ;  /* 0x0000001408d8723c */ /* 0x040fe2000004180c */
[----:B------:R-:W1:Y:S05]  /*fe90*/  LDSM.16.M88.4 R12, [R230+0x8000] ;  /* 0x00800000e60c783b */ /* 0x000e6a0000000200 */
[C---:B------:R-:W-:Y:S06]  /*fea0*/  HMMA.16816.F32.BF16 R28, R8.reuse, R26, R28 ;  /* 0x0000001a081c723c */ /* 0x040fec000004181c */
[C---:B------:R-:W-:Y:S06]  /*feb0*/  HMMA.16816.F32.BF16 R48, R8.reuse, R50, R40 ;  /* 0x000000320830723c */ /* 0x040fec0000041828 */
[C---:B------:R-:W-:Y:S06]  /*fec0*/  HMMA.16816.F32.BF16 R36, R8.reuse, R46, R36 ;  /* 0x0000002e0824723c */ /* 0x040fec0000041824 */
[----:B------:R-:W-:Y:S01]  /*fed0*/  HMMA.16816.F32.BF16 R24, R8, R22, R16 ;  /* 0x000000160818723c */ /* 0x000fe20000041810 */
[----:B------:R-:W2:Y:S04]  /*fee0*/  LDSM.16.M88.4 R8, [R234] ;  /* 0x00000000ea08783b */ /* 0x000ea80000000200 */
[----:B------:R-:W3:Y:S04]  /*fef0*/  LDSM.16.M88.4 R20, [R230+0x8800] ;  /* 0x00880000e614783b */ /* 0x000ee80000000200 */
[----:B------:R-:W4:Y:S01]  /*ff00*/  LDSM.16.M88.4 R16, [R230+0x9000] ;  /* 0x00900000e610783b */ /* 0x000f220000000200 */
[C---:B-1----:R-:W-:Y:S06]  /*ff10*/  HMMA.16816.F32.BF16 R52, R4.reuse, R12, R136 ;  /* 0x0000000c0434723c */ /* 0x042fec0000041888 */
[----:B------:R-:W-:Y:S01]  /*ff20*/  HMMA.16816.F32.BF16 R56, R4, R14, R56 ;  /* 0x0000000e0438723c */ /* 0x000fe20000041838 */
[----:B------:R-:W-:Y:S01]  /*ff30*/  MOV R138, R45 ;  /* 0x0000002d008a7202 */ /* 0x000fe20000000f00 */
[----:B------:R-:W-:Y:S01]  /*ff40*/  IMAD.MOV.U32 R139, RZ, RZ, R44 ;  /* 0x000000ffff8b7224 */ /* 0x000fe200078e002c */
[----:B------:R-:W-:Y:S01]  /*ff50*/  MOV R136, R33 ;  /* 0x0000002100887202 */ /* 0x000fe20000000f00 */
[----:B------:R-:W-:-:S02]  /*ff60*/  IMAD.MOV.U32 R137, RZ, RZ, R252 ;  /* 0x000000ffff897224 */ /* 0x000fc400078e00fc */
[C---:B--2---:R-:W-:Y:S06]  /*ff70*/  HMMA.16816.F32.BF16 R44, R8.reuse, R12, R204 ;  /* 0x0000000c082c723c */ /* 0x044fec00000418cc */
[C---:B------:R-:W-:Y:S01]  /*ff80*/  HMMA.16816.F32.BF16 R40, R8.reuse, R14, R28 ;  /* 0x0000000e0828723c */ /* 0x040fe2000004181c */
[----:B------:R-:W1:Y:S01]  /*ff90*/  LDSM.16.M88.4 R12, [R230+0x9800] ;  /* 0x00980000e60c783b */ /* 0x000e620000000200 */
[----:B------:R-:W-:Y:S01]  /*ffa0*/  MOV R204, R32 ;  /* 0x0000002000cc7202 */ /* 0x000fe20000000f00 */
[----:B------:R-:W-:Y:S01]  /*ffb0*/  IMAD.MOV.U32 R205, RZ, RZ, R3 ;  /* 0x000000ffffcd7224 */ /* 0x000fe200078e0003 */
[----:B------:R-:W-:Y:S01]  /*ffc0*/  MOV R206, R2 ;  /* 0x0000000200ce7202 */ /* 0x000fe20000000f00 */
[----:B------:R-:W-:Y:S01]  /*ffd0*/  IMAD.MOV.U32 R207, RZ, RZ, R0 ;  /* 0x000000ffffcf7224 */ /* 0x000fe200078e0000 */
[C---:B---3--:R-:W-:Y:S06]  /*ffe0*/  HMMA.16816.F32.BF16 R28, R8.reuse, R20, R60 ;  /* 0x00000014081c723c */ /* 0x048fec000004183c */
[----:B------:R-:W-:Y:S06]  /*fff0*/  HMMA.16816.F32.BF16 R60, R8, R22, R48 ;  /* 0x00000016083c723c */ /* 0x000fec0000041830 */
[----:B------:R-:W-:Y:S06]  /*10000*/  HMMA.16816.F32.BF16 R32, R4, R20, R220 ;  /* 0x000000140420723c */ /* 0x000fec00000418dc */
[-C--:B----4-:R-:W-:Y:S06]  /*10010*/  HMMA.16816.F32.BF16 R132, R8, R16.reuse, R132 ;  /* 0x000000100884723c */ /* 0x090fec0000041884 */
[C---:B------:R-:W-:Y:S06]  /*10020*/  HMMA.16816.F32.BF16 R136, R4.reuse, R16, R136 ;  /* 0x000000100488723c */ /* 0x040fec0000041888 */
[C---:B------:R-:W-:Y:S06]  /*10030*/  HMMA.16816.F32.BF16 R64, R4.reuse, R22, R64 ;  /* 0x000000160440723c */ /* 0x040fec0000041840 */
[C---:B-1----:R-:W-:Y:S06]  /*10040*/  HMMA.16816.F32.BF16 R48, R4.reuse, R12, R204 ;  /* 0x0000000c0430723c */ /* 0x042fec00000418cc */
[----:B------:R-:W-:Y:S06]  /*10050*/  HMMA.16816.F32.BF16 R212, R4, R14, R212 ;  /* 0x0000000e04d4723c */ /* 0x000fec00000418d4 */
[C---:B------:R-:W-:Y:S06]  /*10060*/  HMMA.16816.F32.BF16 R216, R8.reuse, R12, R216 ;  /* 0x0000000c08d8723c */ /* 0x040fec00000418d8 */
[C---:B------:R-:W-:Y:S01]  /*10070*/  HMMA.16816.F32.BF16 R24, R8.reuse, R14, R24 ;  /* 0x0000000e0818723c */ /* 0x040fe20000041818 */
[----:B------:R-:W-:Y:S05]  /*10080*/  LDSM.16.M88.4 R12, [R229] ;  /* 0x00000000e50c783b */ /* 0x000fea0000000200 */
[----:B------:R-:W-:Y:S01]  /*10090*/  MOV R21, R48 ;  /* 0x0000003000157202 */ /* 0x000fe20000000f00 */
[----:B------:R-:W-:Y:S01]  /*100a0*/  IMAD.MOV.U32 R20, RZ, RZ, R49 ;  /* 0x000000ffff147224 */ /* 0x000fe200078e0031 */
[----:B------:R-:W-:Y:S01]  /*100b0*/  MOV R17, R50 ;  /* 0x0000003200117202 */ /* 0x000fe20000000f00 */
[----:B------:R-:W-:Y:S01]  /*100c0*/  IMAD.MOV.U32 R16, RZ, RZ, R51 ;  /* 0x000000ffff107224 */ /* 0x000fe200078e0033 */
[-C--:B------:R-:W-:Y:S01]  /*100d0*/  HMMA.16816.F32.BF16 R204, R8, R18.reuse, R36 ;  /* 0x0000001208cc723c */ /* 0x080fe20000041824 */
[----:B------:R-:W1:Y:S05]  /*100e0*/  LDSM.16.M88.4 R8, [R233] ;  /* 0x00000000e908783b */ /* 0x000e6a0000000200 */
[----:B------:R-:W-:Y:S01]  /*100f0*/  HMMA.16816.F32.BF16 R48, R4, R18, R208 ;  /* 0x000000120430723c */ /* 0x000fe200000418d0 */
[----:B------:R-:W2:Y:S01]  /*10100*/  LDSM.16.M88.4 R4, [R233+0x2000] ;  /* 0x00200000e904783b */ /* 0x000ea20000000200 */
[----:B------:R-:W-:Y:S01]  /*10110*/  MOV R36, R21 ;  /* 0x0000001500247202 */ /* 0x000fe20000000f00 */
[----:B------:R-:W-:Y:S01]  /*10120*/  IMAD.MOV.U32 R37, RZ, RZ, R20 ;  /* 0x000000ffff257224 */ /* 0x000fe200078e0014 */
[----:B------:R-:W-:Y:S01]  /*10130*/  MOV R38, R17 ;  /* 0x0000001100267202 */ /* 0x000fe20000000f00 */
[----:B------:R-:W3:Y:S01]  /*10140*/  LDSM.16.M88.4 R20, [R229+0x800] ;  /* 0x00080000e514783b */ /* 0x000ee20000000200 */
[----:B------:R-:W-:-:S03]  /*10150*/  IMAD.MOV.U32 R39, RZ, RZ, R16 ;  /* 0x000000ffff277224 */ /* 0x000fc600078e0010 */
[----:B------:R-:W4:-:S15]  /*10160*/  LDSM.16.M88.4 R16, [R229+0x1000] ;  /* 0x00100000e510783b */ /* 0x000f1e0000000200 */
[----:B------:R-:W-:Y:S01]  /*10170*/  MOV R252, R48 ;  /* 0x0000003000fc7202 */ /* 0x000fe20000000f00 */
[----:B------:R-:W-:Y:S01]  /*10180*/  IMAD.MOV.U32 R3, RZ, RZ, R49 ;  /* 0x000000ffff037224 */ /* 0x000fe200078e0031 */
[----:B------:R-:W-:Y:S01]  /*10190*/  MOV R2, R50 ;  /* 0x0000003200027202 */ /* 0x000fe20000000f00 */
[----:B------:R-:W-:Y:S01]  /*101a0*/  IMAD.MOV.U32 R0, RZ, RZ, R51 ;  /* 0x000000ffff007224 */ /* 0x000fe200078e0033 */
[-C--:B-1----:R-:W-:Y:S06]  /*101b0*/  HMMA.16816.F32.BF16 R208, R8, R12.reuse, R44 ;  /* 0x0000000c08d0723c */ /* 0x082fec000004182c */
[C---:B--2---:R-:W-:Y:S06]  /*101c0*/  HMMA.16816.F32.BF16 R220, R4.reuse, R12, R52 ;  /* 0x0000000c04dc723c */ /* 0x044fec0000041834 */
[-C--:B------:R-:W-:Y:S06]  /*101d0*/  HMMA.16816.F32.BF16 R56, R4, R14.reuse, R56 ;  /* 0x0000000e0438723c */ /* 0x080fec0000041838 */
[C---:B------:R-:W-:Y:S01]  /*101e0*/  HMMA.16816.F32.BF16 R52, R8.reuse, R14, R40 ;  /* 0x0000000e0834723c */ /* 0x040fe20000041828 */
[----:B------:R-:W1:Y:S05]  /*101f0*/  LDSM.16.M88.4 R12, [R229+0x1800] ;  /* 0x00180000e50c783b */ /* 0x000e6a0000000200 */
[-C--:B---3--:R-:W-:Y:S06]  /*10200*/  HMMA.16816.F32.BF16 R40, R8, R22.reuse, R60 ;  /* 0x000000160828723c */ /* 0x088fec000004183c */
[----:B------:R-:W-:Y:S01]  /*10210*/  HMMA.16816.F32.BF16 R44, R4, R22, R64 ;  /* 0x00000016042c723c */ /* 0x000fe20000041840 */
[----:B------:R-:W-:Y:S01]  /*10220*/  MOV R60, R252 ;  /* 0x000000fc003c7202 */ /* 0x000fe20000000f00 */
[----:B------:R-:W-:Y:S01]  /*10230*/  IMAD.MOV.U32 R61, RZ, RZ, R3 ;  /* 0x000000ffff3d7224 */ /* 0x000fe200078e0003 */
[----:B------:R-:W-:Y:S01]  /*10240*/  MOV R62, R2 ;  /* 0x00000002003e7202 */ /* 0x000fe20000000f00 */
[----:B------:R-:W-:-:S02]  /*10250*/  IMAD.MOV.U32 R63, RZ, RZ, R0 ;  /* 0x000000ffff3f7224 */ /* 0x000fc400078e0000 */
[----:B------:R-:W-:Y:S01]  /*10260*/  HMMA.16816.F32.BF16 R48, R8, R20, R28 ;  /* 0x000000140830723c */ /* 0x000fe2000004181c */
[----:B------:R-:W-:Y:S01]  /*10270*/  MOV R64, R36 ;  /* 0x0000002400407202 */ /* 0x000fe20000000f00 */
[----:B------:R-:W-:Y:S01]  /*10280*/  IMAD.MOV.U32 R65, RZ, RZ, R37 ;  /* 0x000000ffff417224 */ /* 0x000fe200078e0025 */
[----:B------:R-:W-:Y:S01]  /*10290*/  MOV R66, R38 ;  /* 0x0000002600427202 */ /* 0x000fe20000000f00 */
[----:B------:R-:W-:Y:S02]  /*102a0*/  IMAD.MOV.U32 R67, RZ, RZ, R39 ;  /* 0x000000ffff437224 */ /* 0x000fe400078e0027 */
[C---:B----4-:R-:W-:Y:S06]  /*102b0*/  HMMA.16816.F32.BF16 R60, R4.reuse, R18, R60 ;  /* 0x00000012043c723c */ /* 0x050fec000004183c */
[----:B------:R-:W-:Y:S06]  /*102c0*/  HMMA.16816.F32.BF16 R32, R4, R20, R32 ;  /* 0x000000140420723c */ /* 0x000fec0000041820 */
[-C--:B------:R-:W-:Y:S06]  /*102d0*/  HMMA.16816.F32.BF16 R36, R8, R16.reuse, R132 ;  /* 0x000000100824723c */ /* 0x080fec0000041884 */
[----:B------:R-:W-:Y:S06]  /*102e0*/  HMMA.16816.F32.BF16 R28, R4, R16, R136 ;  /* 0x00000010041c723c */ /* 0x000fec0000041888 */
[----:B------:R-:W-:Y:S01]  /*102f0*/  MOV R22, R60 ;  /* 0x0000003c00167202 */ /* 0x000fe20000000f00 */
[----:B------:R-:W-:Y:S01]  /*10300*/  IMAD.MOV.U32 R21, RZ, RZ, R61 ;  /* 0x000000ffff157224 */ /* 0x000fe200078e003d */
[----:B------:R-:W-:Y:S01]  /*10310*/  MOV R20, R62 ;  /* 0x0000003e00147202 */ /* 0x000fe20000000f00 */
[----:B------:R-:W-:Y:S01]  /*10320*/  IMAD.MOV.U32 R17, RZ, RZ, R63 ;  /* 0x000000ffff117224 */ /* 0x000fe200078e003f */
[-C--:B-1----:R-:W-:Y:S06]  /*10330*/  HMMA.16816.F32.BF16 R132, R8, R12.reuse, R216 ;  /* 0x0000000c0884723c */ /* 0x082fec00000418d8 */
[----:B------:R-:W-:Y:S06]  /*10340*/  HMMA.16816.F32.BF16 R60, R4, R12, R64 ;  /* 0x0000000c043c723c */ /* 0x000fec0000041840 */
[C---:B------:R-:W-:Y:S06]  /*10350*/  HMMA.16816.F32.BF16 R24, R8.reuse, R14, R24 ;  /* 0x0000000e0818723c */ /* 0x040fec0000041818 */
[----:B------:R-:W-:Y:S01]  /*10360*/  HMMA.16816.F32.BF16 R64, R8, R18, R204 ;  /* 0x000000120840723c */ /* 0x000fe200000418cc */
[----:B------:R-:W-:Y:S11]  /*10370*/  LDSM.16.M88.4 R8, [R231+0x4000] ;  /* 0x00400000e708783b */ /* 0x000ff60000000200 */
[----:B------:R-:W-:Y:S01]  /*10380*/  MOV R16, R60 ;  /* 0x0000003c00107202 */ /* 0x000fe20000000f00 */
[----:B------:R-:W-:Y:S01]  /*10390*/  IMAD.MOV.U32 R3, RZ, RZ, R61 ;  /* 0x000000ffff037224 */ /* 0x000fe200078e003d */
[----:B------:R-:W-:Y:S01]  /*103a0*/  MOV R2, R62 ;  /* 0x0000003e00027202 */ /* 0x000fe20000000f00 */
[----:B------:R-:W-:-:S02]  /*103b0*/  IMAD.MOV.U32 R0, RZ, RZ, R63 ;  /* 0x000000ffff007224 */ /* 0x000fc400078e003f */
[----:B------:R-:W-:Y:S01]  /*103c0*/  HMMA.16816.F32.BF16 R60, R4, R14, R212 ;  /* 0x0000000e043c723c */ /* 0x000fe200000418d4 */
[----:B------:R-:W-:Y:S04]  /*103d0*/  LDSM.16.M88.4 R4, [R231+0x6000] ;  /* 0x00600000e704783b */ /* 0x000fe80000000200 */
[----:B------:R-:W1:Y:S02]  /*103e0*/  LDSM.16.M88.4 R12, [R224+0xa000] ;  /* 0x00a00000e00c783b */ /* 0x000e640000000200 */
[C---:B-1----:R-:W-:Y:S06]  /*103f0*/  HMMA.16816.F32.BF16 R212, R4.reuse, R12, R220 ;  /* 0x0000000c04d4723c */ /* 0x042fec00000418dc */
[----:B------:R-:W-:Y:S01]  /*10400*/  HMMA.16816.F32.BF16 R216, R4, R14, R56 ;  /* 0x0000000e04d8723c */ /* 0x000fe20000041838 */
[----:B------:R-:W-:Y:S01]  /*10410*/  MOV R220, R22 ;  /* 0x0000001600dc7202 */ /* 0x000fe20000000f00 */
[----:B------:R-:W-:Y:S01]  /*10420*/  IMAD.MOV.U32 R221, RZ, RZ, R21 ;  /* 0x000000ffffdd7224 */ /* 0x000fe200078e0015 */
[----:B------:R-:W-:Y:S01]  /*10430*/  MOV R222, R20 ;  /* 0x0000001400de7202 */ /* 0x000fe20000000f00 */
[----:B------:R-:W-:Y:S01]  /*10440*/  IMAD.MOV.U32 R223, RZ, RZ, R17 ;  /* 0x000000ffffdf7224 */ /* 0x000fe200078e0011 */
[----:B------:R-:W1:Y:S01]  /*10450*/  LDSM.16.M88.4 R20, [R224+0xa800] ;  /* 0x00a80000e014783b */ /* 0x000e620000000200 */
[C---:B------:R-:W-:Y:S06]  /*10460*/  HMMA.16816.F32.BF16 R208, R8.reuse, R12, R208 ;  /* 0x0000000c08d0723c */ /* 0x040fec00000418d0 */
[----:B------:R-:W-:Y:S01]  /*10470*/  HMMA.16816.F32.BF16 R204, R8, R14, R52 ;  /* 0x0000000e08cc723c */ /* 0x000fe20000041834 */
[----:B------:R-:W2:Y:S05]  /*10480*/  LDSM.16.M88.4 R12, [R224+0xb800] ;  /* 0x00b80000e00c783b */ /* 0x000eaa0000000200 */
[-C--:B-1----:R-:W-:Y:S06]  /*10490*/  HMMA.16816.F32.BF16 R56, R4, R20.reuse, R32 ;  /* 0x000000140438723c */ /* 0x082fec0000041820 */
[----:B------:R-:W-:Y:S01]  /*104a0*/  HMMA.16816.F32.BF16 R136, R8, R20, R48 ;  /* 0x000000140888723c */ /* 0x000fe20000041830 */
[----:B------:R-:W-:Y:S01]  /*104b0*/  MOV R32, R16 ;  /* 0x0000001000207202 */ /* 0x000fe20000000f00 */
[----:B------:R-:W-:Y:S01]  /*104c0*/  IMAD.MOV.U32 R33, RZ, RZ, R3 ;  /* 0x000000ffff217224 */ /* 0x000fe200078e0003 */
[----:B------:R-:W1:Y:S01]  /*104d0*/  LDSM.16.M88.4 R16, [R224+0xb000] ;  /* 0x00b00000e010783b */ /* 0x000e620000000200 */
[----:B------:R-:W-:Y:S01]  /*104e0*/  MOV R34, R2 ;  /* 0x0000000200227202 */ /* 0x000fe20000000f00 */
[----:B------:R-:W-:Y:S01]  /*104f0*/  IMAD.MOV.U32 R35, RZ, RZ, R0 ;  /* 0x000000ffff237224 */ /* 0x000fe200078e0000 */
[-C--:B------:R-:W-:Y:S06]  /*10500*/  HMMA.16816.F32.BF16 R52, R4, R22.reuse, R44 ;  /* 0x000000160434723c */ /* 0x080fec000004182c */
[----:B------:R-:W-:Y:S06]  /*10510*/  HMMA.16816.F32.BF16 R48, R8, R22, R40 ;  /* 0x000000160830723c */ /* 0x000fec0000041828 */
[----:B--2---:R-:W-:Y:S06]  /*10520*/  HMMA.16816.F32.BF16 R20, R4, R12, R32 ;  /* 0x0000000c0414723c */ /* 0x004fec0000041820 */
[----:B------:R-:W-:-:S15]  /*10530*/  HMMA.16816.F32.BF16 R24, R8, R14, R24 ;  /* 0x0000000e0818723c */ /* 0x000fde0000041818 */
[----:B------:R-:W-:-:S03]  /*10540*/  NOP ;  /* 0x0000000000007918 */ /* 0x000fc60000000000 */
[----:B------:R-:W-:Y:S01]  /*10550*/  MOV R252, R20 ;  /* 0x0000001400fc7202 */ /* 0x000fe20000000f00 */
[-C--:B-1----:R-:W-:Y:S01]  /*10560*/  HMMA.16816.F32.BF16 R44, R8, R16.reuse, R36 ;  /* 0x00000010082c723c */ /* 0x082fe20000041824 */
[----:B------:R-:W-:Y:S01]  /*10570*/  IMAD.MOV.U32 R3, RZ, RZ, R21 ;  /* 0x000000ffff037224 */ /* 0x000fe200078e0015 */
[----:B------:R-:W-:Y:S01]  /*10580*/  MOV R2, R22 ;  /* 0x0000001600027202 */ /* 0x000fe20000000f00 */
[----:B------:R-:W-:Y:S02]  /*10590*/  IMAD.MOV.U32 R0, RZ, RZ, R23 ;  /* 0x000000ffff007224 */ /* 0x000fe400078e0017 */
[----:B------:R-:W-:Y:S01]  /*105a0*/  LDSM.16.M88.4 R20, [R238] ;  /* 0x00000000ee14783b */ /* 0x000fe20000000200 */
[C---:B------:R-:W-:Y:S06]  /*105b0*/  HMMA.16816.F32.BF16 R40, R4.reuse, R16, R28 ;  /* 0x000000100428723c */ /* 0x040fec000004181c */
[C---:B------:R-:W-:Y:S06]  /*105c0*/  HMMA.16816.F32.BF16 R220, R4.reuse, R18, R220 ;  /* 0x0000001204dc723c */ /* 0x040fec00000418dc */
[----:B------:R-:W-:Y:S01]  /*105d0*/  HMMA.16816.F32.BF16 R36, R4, R14, R60 ;  /* 0x0000000e0424723c */ /* 0x000fe2000004183c */
[----:B------:R-:W1:Y:S05]  /*105e0*/  LDSM.16.M88.4 R4, [R232+0x6000] ;  /* 0x00600000e804783b */ /* 0x000e6a0000000200 */
[C---:B------:R-:W-:Y:S01]  /*105f0*/  HMMA.16816.F32.BF16 R32, R8.reuse, R18, R64 ;  /* 0x000000120820723c */ /* 0x040fe20000041840 */
[----:B------:R-:W-:Y:S05]  /*10600*/  LDSM.16.M88.4 R16, [R237] ;  /* 0x00000000ed10783b */ /* 0x000fea0000000200 */
[----:B------:R-:W-:Y:S01]  /*10610*/  HMMA.16816.F32.BF16 R28, R8, R12, R132 ;  /* 0x0000000c081c723c */ /* 0x000fe20000041884 */
[----:B------:R-:W2:Y:S04]  /*10620*/  LDSM.16.M88.4 R12, [R239] ;  /* 0x00000000ef0c783b */ /* 0x000ea80000000200 */
[----:B------:R-:W3:Y:S01]  /*10630*/  LDSM.16.M88.4 R8, [R232+0x4000] ;  /* 0x00400000e808783b */ /* 0x000ee20000000200 */
[C---:B-1----:R-:W-:Y:S06]  /*10640*/  HMMA.16816.F32.BF16 R132, R4.reuse, R20, R56 ;  /* 0x000000140484723c */ /* 0x042fec0000041838 */
[C---:B------:R-:W-:Y:S06]  /*10650*/  HMMA.16816.F32.BF16 R64, R4.reuse, R22, R52 ;  /* 0x000000160440723c */ /* 0x040fec0000041834 */
[-C--:B--2---:R-:W-:Y:S06]  /*10660*/  HMMA.16816.F32.BF16 R212, R4, R12.reuse, R212 ;  /* 0x0000000c04d4723c */ /* 0x084fec00000418d4 */
[----:B---3--:R-:W-:Y:S06]  /*10670*/  HMMA.16816.F32.BF16 R208, R8, R12, R208 ;  /* 0x0000000c08d0723c */ /* 0x008fec00000418d0 */
[-C--:B------:R-:W-:Y:S06]  /*10680*/  HMMA.16816.F32.BF16 R216, R4, R14.reuse, R216 ;  /* 0x0000000e04d8723c */ /* 0x080fec00000418d8 */
[C---:B------:R-:W-:Y:S01]  /*10690*/  HMMA.16816.F32.BF16 R204, R8.reuse, R14, R204 ;  /* 0x0000000e08cc723c */ /* 0x040fe200000418cc */
[----:B------:R-:W1:Y:S05]  /*106a0*/  LDSM.16.M88.4 R12, [R236] ;  /* 0x00000000ec0c783b */ /* 0x000e6a0000000200 */
[C---:B------:R-:W-:Y:S06]  /*106b0*/  HMMA.16816.F32.BF16 R136, R8.reuse, R20, R136 ;  /* 0x000000140888723c */ /* 0x040fec0000041888 */
[----:B------:R-:W-:Y:S01]  /*106c0*/  HMMA.16816.F32.BF16 R60, R8, R22, R48 ;  /* 0x00000016083c723c */ /* 0x000fe20000041830 */
[----:B------:R-:W-:Y:S01]  /*106d0*/  MOV R20, R252 ;  /* 0x000000fc00147202 */ /* 0x000fe20000000f00 */
[----:B------:R-:W-:-:S04]  /*106e0*/  IMAD.MOV.U32 R21, RZ, RZ, R3 ;  /* 0x000000ffff157224 */ /* 0x000fc800078e0003 */
[----:B------:R-:W-:Y:S01]  /*106f0*/  HMMA.16816.F32.BF16 R56, R8, R16, R44 ;  /* 0x000000100838723c */ /* 0x000fe2000004182c */
[----:B------:R-:W-:Y:S01]  /*10700*/  MOV R22, R2 ;  /* 0x0000000200167202 */ /* 0x000fe20000000f00 */
[----:B------:R-:W-:-:S04]  /*10710*/  IMAD.MOV.U32 R23, RZ, RZ, R0 ;  /* 0x000000ffff177224 */ /* 0x000fc800078e0000 */
[----:B------:R-:W-:Y:S06]  /*10720*/  HMMA.16816.F32.BF16 R32, R8, R18, R32 ;  /* 0x000000120820723c */ /* 0x000fec0000041820 */
[C---:B------:R-:W-:Y:S06]  /*10730*/  HMMA.16816.F32.BF16 R48, R4.reuse, R16, R40 ;  /* 0x000000100430723c */ /* 0x040fec0000041828 */
[C---:B------:R-:W-:Y:S06]  /*10740*/  HMMA.16816.F32.BF16 R52, R4.reuse, R18, R220 ;  /* 0x000000120434723c */ /* 0x040fec00000418dc */
[C---:B-1----:R-:W-:Y:S06]  /*10750*/  HMMA.16816.F32.BF16 R20, R4.reuse, R12, R20 ;  /* 0x0000000c0414723c */ /* 0x042fec0000041814 */
[----:B------:R-:W-:Y:S01]  /*10760*/  HMMA.16816.F32.BF16 R44, R4, R14, R36 ;  /* 0x0000000e042c723c */ /* 0x000fe20000041824 */
[----:B------:R-:W-:Y:S05]  /*10770*/  LDSM.16.M88.4 R4, [R234+0x6000] ;  /* 0x00600000ea04783b */ /* 0x000fea0000000200 */
[C---:B------:R-:W-:Y:S06]  /*10780*/  HMMA.16816.F32.BF16 R28, R8.reuse, R12, R28 ;  /* 0x0000000c081c723c */ /* 0x040fec000004181c */
[----:B------:R-:W-:Y:S01]  /*10790*/  HMMA.16816.F32.BF16 R24, R8, R14, R24 ;  /* 0x0000000e0818723c */ /* 0x000fe20000041818 */
[----:B------:R-:W1:Y:S04]  /*107a0*/  LDSM.16.M88.4 R12, [R230+0xa000] ;  /* 0x00a00000e60c783b */ /* 0x000e680000000200 */
[----:B------:R-:W2:Y:S01]  /*107b0*/  LDSM.16.M88.4 R8, [R234+0x4000] ;  /* 0x00400000ea08783b */ /* 0x000ea20000000200 */
[----:B------:R-:W-:Y:S01]  /*107c0*/  MOV R16, R20 ;  /* 0x0000001400107202 */ /* 0x000fe20000000f00 */
[----:B------:R-:W-:Y:S01]  /*107d0*/  IMAD.MOV.U32 R3, RZ, RZ, R21 ;  /* 0x000000ffff037224 */ /* 0x000fe200078e0015 */
[----:B------:R-:W-:Y:S01]  /*107e0*/  MOV R2, R22 ;  /* 0x0000001600027202 */ /* 0x000fe20000000f00 */
[----:B------:R-:W-:-:S02]  /*107f0*/  IMAD.MOV.U32 R0, RZ, RZ, R23 ;  /* 0x000000ffff007224 */ /* 0x000fc400078e0017 */
[----:B------:R-:W3:Y:S01]  /*10800*/  LDSM.16.M88.4 R20, [R230+0xa800] ;  /* 0x00a80000e614783b */ /* 0x000ee20000000200 */
[-C--:B-1----:R-:W-:Y:S06]  /*10810*/  HMMA.16816.F32.BF16 R36, R4, R12.reuse, R212 ;  /* 0x0000000c0424723c */ /* 0x082fec00000418d4 */
[C---:B--2---:R-:W-:Y:S06]  /*10820*/  HMMA.16816.F32.BF16 R40, R8.reuse, R12, R208 ;  /* 0x0000000c0828723c */ /* 0x044fec00000418d0 */
[----:B------:R-:W-:Y:S01]  /*10830*/  HMMA.16816.F32.BF16 R220, R8, R14, R204 ;  /* 0x0000000e08dc723c */ /* 0x000fe200000418cc */
[----:B------:R-:W-:Y:S01]  /*10840*/  MOV R208, R16 ;  /* 0x0000001000d07202 */ /* 0x000fe20000000f00 */
[----:B------:R-:W-:Y:S01]  /*10850*/  IMAD.MOV.U32 R211, RZ, RZ, R0 ;  /* 0x000000ffffd37224 */ /* 0x000fe200078e0000 */
[----:B------:R-:W-:Y:S01]  /*10860*/  MOV R210, R2 ;  /* 0x0000000200d27202 */ /* 0x000fe20000000f00 */
[----:B------:R-:W-:-:S02]  /*10870*/  IMAD.MOV.U32 R209, RZ, RZ, R3 ;  /* 0x000000ffffd17224 */ /* 0x000fc400078e0003 */
[----:B------:R-:W-:Y:S06]  /*10880*/  HMMA.16816.F32.BF16 R16, R4, R14, R216 ;  /* 0x0000000e0410723c */ /* 0x000fec00000418d8 */
[-C--:B---3--:R-:W-:Y:S06]  /*10890*/  HMMA.16816.F32.BF16 R204, R8, R22.reuse, R60 ;  /* 0x0000001608cc723c */ /* 0x088fec000004183c */
[----:B------:R-:W-:Y:S06]  /*108a0*/  HMMA.16816.F32.BF16 R64, R4, R22, R64 ;  /* 0x000000160440723c */ /* 0x000fec0000041840 */
[-C--:B------:R-:W-:Y:S06]  /*108b0*/  HMMA.16816.F32.BF16 R216, R8, R20.reuse, R136 ;  /* 0x0000001408d8723c */ /* 0x080fec0000041888 */
[----:B------:R-:W-:Y:S01]  /*108c0*/  MOV R13, R16 ;  /* 0x00000010000d7202 */ /* 0x000fe20000000f00 */
[----:B------:R-:W-:Y:S01]  /*108d0*/  IMAD.MOV.U32 R12, RZ, RZ, R17 ;  /* 0x000000ffff0c7224 */ /* 0x000fe200078e0011 */
[----:B------:R-:W-:Y:S01]  /*108e0*/  MOV R2, R18 ;  /* 0x0000001200027202 */ /* 0x000fe20000000f00 */
[----:B------:R-:W-:Y:S01]  /*108f0*/  IMAD.MOV.U32 R0, RZ, RZ, R19 ;  /* 0x000000ffff007224 */ /* 0x000fe200078e0013 */
[----:B------:R-:W-:Y:S01]  /*10900*/  MOV R62, R13 ;  /* 0x0000000d003e7202 */ /* 0x000fe20000000f00 */
[----:B------:R-:W1:Y:S01]  /*10910*/  LDSM.16.M88.4 R16, [R230+0xb000] ;  /* 0x00b00000e610783b */ /* 0x000e620000000200 */
[----:B------:R-:W-:Y:S01]  /*10920*/  IMAD.MOV.U32 R63, RZ, RZ, R12 ;  /* 0x000000ffff3f7224 */ /* 0x000fe200078e000c */
[C---:B------:R-:W-:Y:S02]  /*10930*/  HMMA.16816.F32.BF16 R212, R4.reuse, R20, R132 ;  /* 0x0000001404d4723c */ /* 0x040fe40000041884 */
[----:B------:R-:W2:Y:S03]  /*10940*/  LDSM.16.M88.4 R12, [R230+0xb800] ;  /* 0x00b80000e60c783b */ /* 0x000ea60000000200 */
        /* <DEDUP_REMOVED lines=10> */
[C---:B-1----:R-:W-:Y:S06]  /*109f0*/  HMMA.16816.F32.BF16 R136, R4.reuse, R16, R48 ;  /* 0x000000100488723c */ /* 0x042fec0000041830 */
[----:B------:R-:W-:Y:S06]  /*10a00*/  HMMA.16816.F32.BF16 R132, R4, R18, R52 ;  /* 0x000000120484723c */ /* 0x000fec0000041834 */
[----:B------:R-:W-:Y:S01]  /*10a10*/  HMMA.16816.F32.BF16 R208, R8, R16, R56 ;  /* 0x0000001008d0723c */ /* 0x000fe20000041838 */
[----:B------:R-:W-:Y:S01]  /*10a20*/  MOV R52, R62 ;  /* 0x0000003e00347202 */ /* 0x000fe20000000f00 */
[----:B------:R-:W-:Y:S01]  /*10a30*/  IMAD.MOV.U32 R53, RZ, RZ, R63 ;  /* 0x000000ffff357224 */ /* 0x000fe200078e003f */
[----:B------:R-:W-:Y:S01]  /*10a40*/  MOV R54, R20 ;  /* 0x0000001400367202 */ /* 0x000fe20000000f00 */
[----:B------:R-:W-:-:S02]  /*10a50*/  IMAD.MOV.U32 R55, RZ, RZ, R21 ;  /* 0x000000ffff377224 */ /* 0x000fc400078e0015 */
[-C--:B--2---:R-:W-:Y:S01]  /*10a60*/  HMMA.16816.F32.BF16 R48, R8, R12.reuse, R28 ;  /* 0x0000000c0830723c */ /* 0x084fe2000004181c */
[----:B------:R-:W-:Y:S05]  /*10a70*/  LDSM.16.M88.4 R20, [R229+0x2800] ;  /* 0x00280000e514783b */ /* 0x000fea0000000200 */
[C---:B------:R-:W-:Y:S06]  /*10a80*/  HMMA.16816.F32.BF16 R64, R4.reuse, R12, R64 ;  /* 0x0000000c0440723c */ /* 0x040fec0000041840 */
[----:B------:R-:W-:Y:S01]  /*10a90*/  HMMA.16816.F32.BF16 R60, R4, R14, R44 ;  /* 0x0000000e043c723c */ /* 0x000fe2000004182c */
[----:B------:R-:W-:Y:S05]  /*10aa0*/  LDSM.16.M88.4 R4, [R233+0x6000] ;  /* 0x00600000e904783b */ /* 0x000fea0000000200 */
[C---:B------:R-:W-:Y:S01]  /*10ab0*/  HMMA.16816.F32.BF16 R56, R8.reuse, R18, R32 ;  /* 0x000000120838723c */ /* 0x040fe20000041820 */
[----:B------:R-:W1:Y:S05]  /*10ac0*/  LDSM.16.M88.4 R16, [R229+0x3000] ;  /* 0x00300000e510783b */ /* 0x000e6a0000000200 */
[----:B------:R-:W-:Y:S01]  /*10ad0*/  HMMA.16816.F32.BF16 R28, R8, R14, R24 ;  /* 0x0000000e081c723c */ /* 0x000fe20000041818 */
[----:B------:R-:W2:Y:S04]  /*10ae0*/  LDSM.16.M88.4 R12, [R229+0x2000] ;  /* 0x00200000e50c783b */ /* 0x000ea80000000200 */
[----:B------:R-:W3:Y:S01]  /*10af0*/  LDSM.16.M88.4 R8, [R233+0x4000] ;  /* 0x00400000e908783b */ /* 0x000ee20000000200 */
[C---:B-1----:R-:W-:Y:S06]  /*10b00*/  HMMA.16816.F32.BF16 R136, R4.reuse, R16, R136 ;  /* 0x000000100488723c */ /* 0x042fec0000041888 */
[-C--:B--2---:R-:W-:Y:S06]  /*10b10*/  HMMA.16816.F32.BF16 R36, R4, R12.reuse, R36 ;  /* 0x0000000c0424723c */ /* 0x084fec0000041824 */
[----:B---3--:R-:W-:Y:S06]  /*10b20*/  HMMA.16816.F32.BF16 R24, R8, R12, R40 ;  /* 0x0000000c0818723c */ /* 0x008fec0000041828 */
[-C--:B------:R-:W-:Y:S06]  /*10b30*/  HMMA.16816.F32.BF16 R44, R4, R14.reuse, R52 ;  /* 0x0000000e042c723c */ /* 0x080fec0000041834 */
[----:B------:R-:W-:Y:S01]  /*10b40*/  HMMA.16816.F32.BF16 R32, R8, R14, R220 ;  /* 0x0000000e0820723c */ /* 0x000fe200000418dc */
[----:B------:R-:W1:Y:S01]  /*10b50*/  LDSM.16.M88.4 R12, [R229+0x3800] ;  /* 0x00380000e50c783b */ /* 0x000e620000000200 */
[----:B------:R-:W-:-:S04]  /*10b60*/  DEPBAR.LE SB0, 0x0 ;  /* 0x000080000000791a */ /* 0x000fc80000000000 */
[-C--:B------:R-:W-:Y:S01]  /*10b70*/  HMMA.16816.F32.BF16 R40, R8, R20.reuse, R216 ;  /* 0x000000140828723c */ /* 0x080fe200000418d8 */
[----:B------:R-:W-:Y:S01]  /*10b80*/  MOV R220, R252 ;  /* 0x000000fc00dc7202 */ /* 0x000fe20000000f00 */
[----:B------:R-:W-:Y:S01]  /*10b90*/  IMAD.MOV.U32 R221, RZ, RZ, R3 ;  /* 0x000000ffffdd7224 */ /* 0x000fe200078e0003 */
[----:B------:R-:W-:Y:S01]  /*10ba0*/  MOV R222, R2 ;  /* 0x0000000200de7202 */ /* 0x000fe20000000f00 */
[----:B------:R-:W-:Y:S01]  /*10bb0*/  IMAD.MOV.U32 R223, RZ, RZ, R0 ;  /* 0x000000ffffdf7224 */ /* 0x000fe200078e0000 */
[----:B------:R-:W2:Y:S01]  /*10bc0*/  S2R R252, SR_TID.X ;  /* 0x0000000000fc7919 */ /* 0x000ea20000002100 */
[----:B------:R-:W-:Y:S01]  /*10bd0*/  FMUL.FTZ R0, R24, UR22 ;  /* 0x0000001618007c20 */ /* 0x000fe20008410000 */
[C---:B------:R-:W-:Y:S06]  /*10be0*/  HMMA.16816.F32.BF16 R52, R4.reuse, R20, R212 ;  /* 0x000000140434723c */ /* 0x040fec00000418d4 */
[C---:B------:R-:W-:Y:S06]  /*10bf0*/  HMMA.16816.F32.BF16 R212, R4.reuse, R22, R220 ;  /* 0x0000001604d4723c */ /* 0x040fec00000418dc */
[----:B------:R-:W-:Y:S05]  /*10c00*/  HMMA.16816.F32.BF16 R132, R4, R18, R132 ;  /* 0x000000120484723c */ /* 0x000fea0000041884 */
[----:B------:R-:W-:Y:S01]  /*10c10*/  FMUL.FTZ R2, R42, UR22 ;  /* 0x000000162a027c20 */ /* 0x000fe20008410000 */
[----:B------:R-:W-:Y:S01]  /*10c20*/  HMMA.16816.F32.BF16 R204, R8, R22, R204 ;  /* 0x0000001608cc723c */ /* 0x000fe200000418cc */
[----:B------:R-:W-:-:S02]  /*10c30*/  FMUL.FTZ R3, R43, UR22 ;  /* 0x000000162b037c20 */ /* 0x000fc40008410000 */
[----:B------:R-:W3:Y:S03]  /*10c40*/  MUFU.TANH R24, R2 ;  /* 0x0000000200187308 */ /* 0x000ee60000002400 */
[----:B------:R-:W-:Y:S06]  /*10c50*/  HMMA.16816.F32.BF16 R208, R8, R16, R208 ;  /* 0x0000001008d0723c */ /* 0x000fec00000418d0 */
[----:B-1----:R-:W-:Y:S01]  /*10c60*/  HMMA.16816.F32.BF16 R64, R4, R12, R64 ;  /* 0x0000000c0440723c */ /* 0x002fe20000041840 */
[----:B--2---:R-:W-:-:S04]  /*10c70*/  SHF.L.U32 R252, R252, 0x1, RZ ;  /* 0x00000001fcfc7819 */ /* 0x004fc800000006ff */
[----:B------:R-:W-:Y:S01]  /*10c80*/  LOP3.LUT R252, R252, 0x6, RZ, 0xc0, !PT ;  /* 0x00000006fcfc7812 */ /* 0x000fe200078ec0ff */
[----:B------:R-:W-:Y:S01]  /*10c90*/  HMMA.16816.F32.BF16 R216, R4, R14, R60 ;  /* 0x0000000e04d8723c */ /* 0x000fe2000004183c */
[----:B------:R1:W2:Y:S05]  /*10ca0*/  MUFU.TANH R6, R0 ;  /* 0x0000000000067308 */ /* 0x0002aa0000002400 */
[----:B------:R-:W-:Y:S01]  /*10cb0*/  HMMA.16816.F32.BF16 R60, R8, R12, R48 ;  /* 0x0000000c083c723c */ /* 0x000fe20000041830 */
[----:B------:R-:W-:-:S05]  /*10cc0*/  FMUL.FTZ R5, R54, UR22 ;  /* 0x0000001636057c20 */ /* 0x000fca0008410000 */
[----:B------:R-:W-:Y:S01]  /*10cd0*/  HMMA.16816.F32.BF16 R56, R8, R18, R56 ;  /* 0x000000120838723c */ /* 0x000fe20000041838 */
[----:B-1----:R-:W-:-:S05]  /*10ce0*/  FMUL.FTZ R0, R25, UR22 ;  /* 0x0000001619007c20 */ /* 0x002fca0008410000 */
[----:B------:R-:W-:Y:S01]  /*10cf0*/  HMMA.16816.F32.BF16 R48, R8, R14, R28 ;  /* 0x0000000e0830723c */ /* 0x000fe2000004181c */
[----:B------:R1:W4:Y:S08]  /*10d00*/  MUFU.TANH R30, R3 ;  /* 0x00000003001e7308 */ /* 0x0003300000002400 */
[----:B------:R3:W2:Y:S01]  /*10d10*/  MUFU.TANH R10, R0 ;  /* 0x00000000000a7308 */ /* 0x0006a20000002400 */
[----:B-1----:R-:W-:-:S07]  /*10d20*/  FMUL.FTZ R3, R52, UR22 ;  /* 0x0000001634037c20 */ /* 0x002fce0008410000 */
[----:B------:R-:W1:Y:S01]  /*10d30*/  MUFU.TANH R21, R3 ;  /* 0x0000000300157308 */ /* 0x000e620000002400 */
[----:B---3--:R-:W-:-:S07]  /*10d40*/  FMUL.FTZ R0, R26, UR22 ;  /* 0x000000161a007c20 */ /* 0x008fce0008410000 */
[----:B------:R3:W1:Y:S02]  /*10d50*/  MUFU.TANH R7, R0 ;  /* 0x0000000000077308 */ /* 0x0006640000002400 */
[----:B---3--:R-:W-:-:S06]  /*10d60*/  FMUL.FTZ R0, R27, UR22 ;  /* 0x000000161b007c20 */ /* 0x008fcc0008410000 */
        /* <DEDUP_REMOVED lines=29> */
[----:B---3--:R-:W-:-:S05]  /*10f40*/  IMAD.U32 R0, RZ, RZ, UR20 ;  /* 0x00000014ff007e24 */ /* 0x008fca000f8e00ff */
[----:B------:R-:W-:-:S04]  /*10f50*/  LEA R0, R0, R252, 0x6 ;  /* 0x000000fc00007211 */ /* 0x000fc800078e30ff */
[C---:B------:R-:W-:Y:S01]  /*10f60*/  IADD3 R2, R0.reuse, 0x1, RZ ;  /* 0x0000000100027810 */ /* 0x040fe20007ffe0ff */
[----:B------:R-:W-:Y:S01]  /*10f70*/  BAR.SYNC.DEFER_BLOCKING 0x0 ;  /* 0x0000000000007b1d */ /* 0x000fe20000010000 */
[-C--:B------:R-:W-:Y:S02]  /*10f80*/  ISETP.GE.AND P6, PT, R0, R250.reuse, PT ;  /* 0x000000fa0000720c */ /* 0x080fe40003fc6270 */
[C---:B------:R-:W-:Y:S02]  /*10f90*/  ISETP.GE.AND P5, PT, R2.reuse, R250, PT ;  /* 0x000000fa0200720c */ /* 0x040fe40003fa6270 */
[C---:B------:R-:W-:Y:S02]  /*10fa0*/  ISETP.GE.AND P3, PT, R2.reuse, R248, PT ;  /* 0x000000f80200720c */ /* 0x040fe40003f66270 */
[C---:B------:R-:W-:Y:S02]  /*10fb0*/  ISETP.GE.AND P2, PT, R2.reuse, R249, PT ;  /* 0x000000f90200720c */ /* 0x040fe40003f46270 */
[----:B------:R-:W-:-:S02]  /*10fc0*/  ISETP.GE.AND P1, PT, R2, R247, PT ;  /* 0x000000f70200720c */ /* 0x000fc40003f26270 */
[C---:B------:R-:W-:Y:S02]  /*10fd0*/  ISETP.LT.OR P5, PT, R2.reuse, R245, P5 ;  /* 0x000000f50200720c */ /* 0x040fe40002fa1670 */
[C---:B------:R-:W-:Y:S02]  /*10fe0*/  ISETP.LT.OR P3, PT, R2.reuse, R244, P3 ;  /* 0x000000f40200720c */ /* 0x040fe40001f61670 */
[C---:B------:R-:W-:Y:S02]  /*10ff0*/  ISETP.LT.OR P2, PT, R2.reuse, R246, P2 ;  /* 0x000000f60200720c */ /* 0x040fe40001741670 */
[----:B------:R-:W-:Y:S01]  /*11000*/  ISETP.LT.OR P1, PT, R2, R243, P1 ;  /* 0x000000f30200720c */ /* 0x000fe20000f21670 */
[----:B------:R-:W-:Y:S01]  /*11010*/  FMUL.FTZ R2, R53, UR22 ;  /* 0x0000001635027c20 */ /* 0x000fe20008410000 */
[C---:B------:R-:W-:Y:S02]  /*11020*/  ISETP.GE.AND P4, PT, R0.reuse, R248, PT ;  /* 0x000000f80000720c */ /* 0x040fe40003f86270 */
[----:B------:R-:W-:Y:S01]  /*11030*/  ISETP.LT.OR P6, PT, R0, R245, P6 ;  /* 0x000000f50000720c */ /* 0x000fe200037c1670 */
[----:B------:R3:W1:Y:S01]  /*11040*/  MUFU.TANH R29, R2 ;  /* 0x00000002001d7308 */ /* 0x0006620000002400 */
[----:B--2-4-:R-:W-:Y:S11]  /*11050*/  @!P0 BRA `(.L_x_606) ;  /* 0x0000000000908947 */ /* 0x014ff60003800000 */
[----:B------:R-:W2:Y:S04]  /*11060*/  LDL.64 R220, [R1+0x78] ;  /* 0x0000780001dc7983 */ /* 0x000ea80000100a00 */
[----:B------:R-:W4:Y:S01]  /*11070*/  LDL.64 R222, [R1+0x70] ;  /* 0x0000700001de7983 */ /* 0x000f220000100a00 */
        /* <DEDUP_REMOVED lines=8> */
[----:B---3--:R-:W-:Y:S01]  /*11100*/  IMAD.U32 R2, RZ, RZ, UR4 ;  /* 0x00000004ff027e24 */ /* 0x008fe2000f8e00ff */
[----:B------:R-:W-:Y:S01]  /*11110*/  ULDC.64 UR4, c[0x0][0x218] ;  /* 0x0000860000047ab9 */ /* 0x000fe20000000a00 */
[----:B--2---:R-:W-:-:S04]  /*11120*/  LEA R3, P0, R3, R220, 0x6 ;  /* 0x000000dc03037211 */ /* 0x004fc800078030ff */
        /* <DEDUP_REMOVED lines=10> */
[----:B--2---:R-:W-:-:S04]  /*111d0*/  IADD3 R2, P0, R2, UR4, RZ ;  /* 0x0000000402027c10 */ /* 0x004fc8000ff1e0ff */
[----:B------:R-:W-:-:S05]  /*111e0*/  IADD3.X R3, R3, UR5, RZ, P0, !PT ;  /* 0x0000000503037c10 */ /* 0x000fca00087fe4ff */
        /* <DEDUP_REMOVED lines=8> */
[----:B------:R2:W-:Y:S04]  /*11270*/  LDGSTS.E.BYPASS.LTC128B.128 [R251+0x9800], desc[UR18][R2.64] ;  /* 0x0980000002fb7fae */ /* 0x0005e8000b901d52 */
[----:B------:R2:W-:Y:S04]  /*11280*/  LDGSTS.E.BYPASS.LTC128B.128 [R251+0xb800], desc[UR18][R2.64+0x80] ;  /* 0x0b80008002fb7fae */ /* 0x0005e8000b901d52 */
[----:B------:R-:W0:Y:S02]  /*11290*/  LDGDEPBAR ;  /* 0x00000000000079af */ /* 0x000e240000000000 */
.L_x_606:
        /* <DEDUP_REMOVED lines=11> */
[----:B------:R4:W-:Y:S01]  /*11350*/  STL [R1+0x80], R224 ;  /* 0x000080e001007387 */ /* 0x0009e20000100800 */
[----:B--2---:R-:W-:-:S04]  /*11360*/  FMUL.FTZ R3, R55, UR22 ;  /* 0x0000001637037c20 */ /* 0x004fc80008410000 */
[----:B------:R2:W-:Y:S01]  /*11370*/  MUFU.TANH R40, R3 ;  /* 0x0000000300287308 */ /* 0x0005e20000002400 */
[----:B----4-:R-:W4:Y:S01]  /*11380*/  LDL.LU R224, [R1+0x38] ;  /* 0x0000380001e07983 */ /* 0x010f220000300800 */
[----:B--2---:R-:W-:Y:S01]  /*11390*/  FMUL.FTZ R3, R204, UR22 ;  /* 0x00000016cc037c20 */ /* 0x004fe20008410000 */
[----:B------:R-:W-:Y:S01]  /*113a0*/  FMUL.FTZ R4, R206, UR22 ;  /* 0x00000016ce047c20 */ /* 0x000fe20008410000 */
[----:B------:R-:W-:-:S04]  /*113b0*/  FSEL R13, R6, -INF , !P6 ;  /* 0xff800000060d7808 */ /* 0x000fc80007000000 */
[----:B------:R-:W2:Y:S01]  /*113c0*/  MUFU.TANH R5, R5 ;  /* 0x0000000500057308 */ /* 0x000ea20000002400 */
[C---:B------:R-:W-:Y:S02]  /*113d0*/  ISETP.GE.AND P0, PT, R0.reuse, R249, PT ;  /* 0x000000f90000720c */ /* 0x040fe40003f06270 */
[C---:B------:R-:W-:Y:S02]  /*113e0*/  ISETP.GE.AND P6, PT, R0.reuse, R247, PT ;  /* 0x000000f70000720c */ /* 0x040fe40003fc6270 */
[C---:B------:R-:W-:Y:S02]  /*113f0*/  ISETP.LT.OR P4, PT, R0.reuse, R244, P4 ;  /* 0x000000f40000720c */ /* 0x040fe40002781670 */
[C---:B------:R-:W-:Y:S01]  /*11400*/  ISETP.LT.OR P0, PT, R0.reuse, R246, P0 ;  /* 0x000000f60000720c */ /* 0x040fe20000701670 */
[----:B------:R2:W2:Y:S01]  /*11410*/  MUFU.TANH R38, R3 ;  /* 0x0000000300267308 */ /* 0x0004a20000002400 */
[C---:B------:R-:W-:Y:S02]  /*11420*/  ISETP.LT.OR P6, PT, R0.reuse, R243, P6 ;  /* 0x000000f30000720c */ /* 0x040fe400037c1670 */
[----:B---3--:R-:W-:-:S02]  /*11430*/  IADD3 R2, R0, 0x8, RZ ;  /* 0x0000000800027810 */ /* 0x008fc40007ffe0ff */
[----:B-1----:R-:W-:Y:S02]  /*11440*/  FSEL R18, R7, -INF , !P4 ;  /* 0xff80000007127808 */ /* 0x002fe40006000000 */
[----:B------:R-:W-:Y:S02]  /*11450*/  FSEL R20, R9, -INF , !P0 ;  /* 0xff80000009147808 */ /* 0x000fe40004000000 */
[----:B------:R-:W-:Y:S02]  /*11460*/  FSEL R22, R8, -INF , !P6 ;  /* 0xff80000008167808 */ /* 0x000fe40007000000 */
[----:B------:R-:W-:Y:S02]  /*11470*/  FSEL R10, R10, -INF , !P5 ;  /* 0xff8000000a0a7808 */ /* 0x000fe40006800000 */
[C---:B------:R-:W-:Y:S02]  /*11480*/  ISETP.GE.AND P4, PT, R2.reuse, R250, PT ;  /* 0x000000fa0200720c */ /* 0x040fe40003f86270 */
[C---:B------:R-:W-:Y:S01]  /*11490*/  ISETP.GE.AND P0, PT, R2.reuse, R248, PT ;  /* 0x000000f80200720c */ /* 0x040fe20003f06270 */
[----:B--2---:R-:W-:Y:S01]  /*114a0*/  FMUL.FTZ R3, R205, UR22 ;  /* 0x00000016cd037c20 */ /* 0x004fe20008410000 */
[----:B------:R-:W-:-:S02]  /*114b0*/  ISETP.GE.AND P6, PT, R2, R249, PT ;  /* 0x000000f90200720c */ /* 0x000fc40003fc6270 */
[C---:B------:R-:W-:Y:S01]  /*114c0*/  ISETP.GE.AND P5, PT, R2.reuse, R247, PT ;  /* 0x000000f70200720c */ /* 0x040fe20003fa6270 */
[----:B------:R1:W-:Y:S01]  /*114d0*/  MUFU.TANH R39, R3 ;  /* 0x0000000300277308 */ /* 0x0003e20000002400 */
[C---:B------:R-:W-:Y:S02]  /*114e0*/  ISETP.LT.OR P4, PT, R2.reuse, R245, P4 ;  /* 0x000000f50200720c */ /* 0x040fe40002781670 */
[C---:B------:R-:W-:Y:S02]  /*114f0*/  ISETP.LT.OR P0, PT, R2.reuse, R244, P0 ;  /* 0x000000f40200720c */ /* 0x040fe40000701670 */
[C---:B------:R-:W-:Y:S02]  /*11500*/  ISETP.LT.OR P6, PT, R2.reuse, R246, P6 ;  /* 0x000000f60200720c */ /* 0x040fe400037c1670 */
[----:B------:R-:W-:Y:S01]  /*11510*/  ISETP.LT.OR P5, PT, R2, R243, P5 ;  /* 0x000000f30200720c */ /* 0x000fe20002fa1670 */
[----:B------:R-:W-:Y:S02]  /*11520*/  VIADD R2, R0, 0x9 ;  /* 0x0000000900027836 */ /* 0x000fe40000000000 */
[----:B-1----:R-:W-:-:S02]  /*11530*/  FMUL.FTZ R3, R207, UR22 ;  /* 0x00000016cf037c20 */ /* 0x002fc40008410000 */
[----:B------:R-:W2:Y:S01]  /*11540*/  LDL.LU R207, [R1+0x34] ;  /* 0x0000340001cf7983 */ /* 0x000ea20000300800 */
[----:B------:R-:W-:Y:S01]  /*11550*/  FSEL R19, R19, -INF , !P3 ;  /* 0xff80000013137808 */ /* 0x000fe20005800000 */
[----:B------:R1:W-:Y:S01]  /*11560*/  MUFU.TANH R37, R3 ;  /* 0x0000000300257308 */ /* 0x0003e20000002400 */
[----:B------:R-:W-:Y:S01]  /*11570*/  ISETP.GE.AND P3, PT, R2, R250, PT ;  /* 0x000000fa0200720c */ /* 0x000fe20003f66270 */
[----:B------:R-:W3:Y:S01]  /*11580*/  LDL.LU R206, [R1+0x30] ;  /* 0x0000300001ce7983 */ /* 0x000ee20000300800 */
[----:B------:R-:W-:Y:S02]  /*11590*/  FSEL R17, R17, -INF , !P2 ;  /* 0xff80000011117808 */ /* 0x000fe40005000000 */
[----:B------:R-:W-:Y:S01]  /*115a0*/  FSEL R23, R16, -INF , !P1 ;  /* 0xff80000010177808 */ /* 0x000fe20004800000 */
[----:B------:R-:W3:Y:S01]  /*115b0*/  LDL.LU R205, [R1+0x2c] ;  /* 0x00002c0001cd7983 */ /* 0x000ee20000300800 */
[----:B------:R-:W-:Y:S01]  /*115c0*/  FSEL R11, R11, -INF , !P4 ;  /* 0xff8000000b0b7808 */ /* 0x000fe20006000000 */
[----:B------:R1:W-:Y:S01]  /*115d0*/  MUFU.TANH R36, R4 ;  /* 0x0000000400247308 */ /* 0x0003e20000002400 */
[----:B------:R-:W-:-:S02]  /*115e0*/  ISETP.GE.AND P2, PT, R2, R248, PT ;  /* 0x000000f80200720c */ /* 0x000fc40003f46270 */
[C---:B------:R-:W-:Y:S02]  /*115f0*/  ISETP.GE.AND P1, PT, R2.reuse, R249, PT ;  /* 0x000000f90200720c */ /* 0x040fe40003f26270 */
[----:B------:R-:W-:Y:S02]  /*11600*/  ISETP.GE.AND P4, PT, R2, R247, PT ;  /* 0x000000f70200720c */ /* 0x000fe40003f86270 */
[----:B------:R-:W-:Y:S01]  /*11610*/  FSEL R16, R12, -INF , !P5 ;  /* 0xff8000000c107808 */ /* 0x000fe20006800000 */
[----:B-1----:R-:W-:Y:S01]  /*11620*/  FMUL.FTZ R3, R212, UR22 ;  /* 0x00000016d4037c20 */ /* 0x002fe20008410000 */
[C---:B------:R-:W-:Y:S02]  /*11630*/  ISETP.LT.OR P3, PT, R2.reuse, R245, P3 ;  /* 0x000000f50200720c */ /* 0x040fe40001f61670 */
[C---:B------:R-:W-:Y:S01]  /*11640*/  ISETP.LT.OR P2, PT, R2.reuse, R244, P2 ;  /* 0x000000f40200720c */ /* 0x040fe20001741670 */
[----:B------:R1:W-:Y:S01]  /*11650*/  MUFU.TANH R35, R3 ;  /* 0x0000000300237308 */ /* 0x0003e20000002400 */
[----:B------:R-:W-:-:S02]  /*11660*/  ISETP.LT.OR P1, PT, R2, R246, P1 ;  /* 0x000000f60200720c */ /* 0x000fc40000f21670 */
[----:B------:R-:W-:Y:S01]  /*11670*/  ISETP.LT.OR P4, PT, R2, R243, P4 ;  /* 0x000000f30200720c */ /* 0x000fe20002781670 */
[----:B------:R-:W-:Y:S01]  /*11680*/  FMUL.FTZ R4, R138, UR22 ;  /* 0x000000168a047c20 */ /* 0x000fe20008410000 */
[----:B------:R-:W-:Y:S02]  /*11690*/  IADD3 R2, R0, 0x10, RZ ;  /* 0x0000001000027810 */ /* 0x000fe40007ffe0ff */
[----:B------:R-:W-:Y:S02]  /*116a0*/  FSEL R7, R27, -INF , !P3 ;  /* 0xff8000001b077808 */ /* 0x000fe40005800000 */
[----:B------:R-:W-:Y:S01]  /*116b0*/  FSEL R9, R15, -INF , !P0 ;  /* 0xff8000000f097808 */ /* 0x000fe20004000000 */
[----:B------:R-:W-:Y:S01]  /*116c0*/  MUFU.TANH R4, R4 ;  /* 0x0000000400047308 */ /* 0x000fe20000002400 */
[----:B------:R-:W-:Y:S02]  /*116d0*/  FSEL R15, R14, -INF , !P6 ;  /* 0xff8000000e0f7808 */ /* 0x000fe40007000000 */
[----:B------:R-:W-:-:S02]  /*116e0*/  ISETP.GE.AND P0, PT, R2, R250, PT ;  /* 0x000000fa0200720c */ /* 0x000fc40003f06270 */
[C---:B------:R-:W-:Y:S01]  /*116f0*/  ISETP.GE.AND P6, PT, R2.reuse, R248, PT ;  /* 0x000000f80200720c */ /* 0x040fe20003fc6270 */
[----:B-1----:R-:W-:Y:S01]  /*11700*/  FMUL.FTZ R3, R213, UR22 ;  /* 0x00000016d5037c20 */ /* 0x002fe20008410000 */
[C---:B------:R-:W-:Y:S02]  /*11710*/  ISETP.GE.AND P5, PT, R2.reuse, R249, PT ;  /* 0x000000f90200720c */ /* 0x040fe40003fa6270 */
[C---:B------:R-:W-:Y:S01]  /*11720*/  ISETP.GE.AND P3, PT, R2.reuse, R247, PT ;  /* 0x000000f70200720c */ /* 0x040fe20003f66270 */
[----:B------:R1:W-:Y:S01]  /*11730*/  MUFU.TANH R34, R3 ;  /* 0x0000000300227308 */ /* 0x0003e20000002400 */
        /* <DEDUP_REMOVED lines=8> */
[----:B------:R-:W-:Y:S01]  /*117c0*/  FSEL R52, R25, -INF , !P0 ;  /* 0xff80000019347808 */ /* 0x000fe20004000000 */
[----:B-1----:R-:W-:Y:S01]  /*117d0*/  FMUL.FTZ R3, R214, UR22 ;  /* 0x00000016d6037c20 */ /* 0x002fe20008410000 */
[----:B------:R-:W-:-:S02]  /*117e0*/  ISETP.GE.AND P2, PT, R2, R250, PT ;  /* 0x000000fa0200720c */ /* 0x000fc40003f46270 */
[C---:B------:R-:W-:Y:S01]  /*117f0*/  ISETP.GE.AND P1, PT, R2.reuse, R248, PT ;  /* 0x000000f80200720c */ /* 0x040fe20003f26270 */
[----:B------:R1:W1:Y:S01]  /*11800*/  MUFU.TANH R12, R3 ;  /* 0x00000003000c7308 */ /* 0x0002620000002400 */
[C---:B------:R-:W-:Y:S02]  /*11810*/  ISETP.GE.AND P4, PT, R2.reuse, R249, PT ;  /* 0x000000f90200720c */ /* 0x040fe40003f86270 */
[----:B------:R-:W-:Y:S02]  /*11820*/  ISETP.GE.AND P0, PT, R2, R247, PT ;  /* 0x000000f70200720c */ /* 0x000fe40003f06270 */
[----:B------:R-:W-:Y:S02]  /*11830*/  FSEL R53, R24, -INF , !P6 ;  /* 0xff80000018357808 */ /* 0x000fe40007000000 */
[C---:B------:R-:W-:Y:S02]  /*11840*/  ISETP.LT.OR P2, PT, R2.reuse, R245, P2 ;  /* 0x000000f50200720c */ /* 0x040fe40001741670 */
[----:B------:R-:W-:-:S02]  /*11850*/  ISETP.LT.OR P1, PT, R2, R244, P1 ;  /* 0x000000f40200720c */ /* 0x000fc40000f21670 */
[C---:B------:R-:W-:Y:S02]  /*11860*/  ISETP.LT.OR P4, PT, R2.reuse, R246, P4 ;  /* 0x000000f60200720c */ /* 0x040fe40002781670 */
[----:B------:R-:W-:Y:S02]  /*11870*/  ISETP.LT.OR P0, PT, R2, R243, P0 ;  /* 0x000000f30200720c */ /* 0x000fe40000701670 */
[----:B------:R-:W-:Y:S01]  /*11880*/  IADD3 R2, R0, 0x18, RZ ;  /* 0x0000001800027810 */ /* 0x000fe20007ffe0ff */
[----:B-1----:R-:W-:Y:S01]  /*11890*/  FMUL.FTZ R3, R215, UR22 ;  /* 0x00000016d7037c20 */ /* 0x002fe20008410000 */
[----:B------:R-:W-:Y:S02]  /*118a0*/  FSEL R54, R21, -INF , !P5 ;  /* 0xff80000015367808 */ /* 0x000fe40006800000 */
[----:B------:R-:W-:Y:S01]  /*118b0*/  FSEL R222, R5, -INF , !P3 ;  /* 0xff80000005de7808 */ /* 0x000fe20005800000 */
[----:B------:R1:W-:Y:S01]  /*118c0*/  MUFU.TANH R27, R3 ;  /* 0x00000003001b7308 */ /* 0x0003e20000002400 */
[----:B------:R-:W-:-:S02]  /*118d0*/  FSEL R44, R32, -INF , !P2 ;  /* 0xff800000202c7808 */ /* 0x000fc40005000000 */
[C---:B------:R-:W-:Y:S02]  /*118e0*/  ISETP.GE.AND P6, PT, R2.reuse, R250, PT ;  /* 0x000000fa0200720c */ /* 0x040fe40003fc6270 */
[C---:B------:R-:W-:Y:S02]  /*118f0*/  ISETP.GE.AND P5, PT, R2.reuse, R248, PT ;  /* 0x000000f80200720c */ /* 0x040fe40003fa6270 */
[C---:B------:R-:W-:Y:S02]  /*11900*/  ISETP.GE.AND P3, PT, R2.reuse, R249, PT ;  /* 0x000000f90200720c */ /* 0x040fe40003f66270 */
[C---:B------:R-:W-:Y:S02]  /*11910*/  ISETP.GE.AND P2, PT, R2.reuse, R247, PT ;  /* 0x000000f70200720c */ /* 0x040fe40003f46270 */
[C---:B------:R-:W-:Y:S02]  /*11920*/  ISETP.LT.OR P6, PT, R2.reuse, R245, P6 ;  /* 0x000000f50200720c */ /* 0x040fe400037c1670 */
[----:B------:R-:W-:-:S02]  /*11930*/  ISETP.LT.OR P5, PT, R2, R244, P5 ;  /* 0x000000f40200720c */ /* 0x000fc40002fa1670 */
[----:B------:R-:W-:Y:S01]  /*11940*/  ISETP.LT.OR P3, PT, R2, R246, P3 ;  /* 0x000000f60200720c */ /* 0x000fe20001f61670 */
[----:B-1----:R-:W-:Y:S01]  /*11950*/  FMUL.FTZ R3, R208, UR22 ;  /* 0x00000016d0037c20 */ /* 0x002fe20008410000 */
[----:B------:R-:W-:Y:S01]  /*11960*/  ISETP.LT.OR P2, PT, R2, R243, P2 ;  /* 0x000000f30200720c */ /* 0x000fe20001741670 */
[----:B------:R-:W-:Y:S01]  /*11970*/  VIADD R2, R0, 0x19 ;  /* 0x0000001900027836 */ /* 0x000fe20000000000 */
[----:B------:R-:W-:Y:S01]  /*11980*/  FSEL R45, R30, -INF , !P1 ;  /* 0xff8000001e2d7808 */ /* 0x000fe20004800000 */
[----:B------:R1:W1:Y:S01]  /*11990*/  MUFU.TANH R6, R3 ;  /* 0x0000000300067308 */ /* 0x0002620000002400 */
[----:B------:R-:W-:Y:S02]  /*119a0*/  FSEL R47, R29, -INF , !P4 ;  /* 0xff8000001d2f7808 */ /* 0x000fe40006000000 */
[----:B------:R-:W-:Y:S02]  /*119b0*/  FSEL R221, R40, -INF , !P0 ;  /* 0xff80000028dd7808 */ /* 0x000fe40004000000 */
[----:B------:R-:W-:-:S02]  /*119c0*/  FSEL R212, R38, -INF , !P6 ;  /* 0xff80000026d47808 */ /* 0x000fc40007000000 */
[C---:B------:R-:W-:Y:S02]  /*119d0*/  ISETP.GE.AND P1, PT, R2.reuse, R250, PT ;  /* 0x000000fa0200720c */ /* 0x040fe40003f26270 */
[C---:B------:R-:W-:Y:S02]  /*119e0*/  ISETP.GE.AND P4, PT, R2.reuse, R248, PT ;  /* 0x000000f80200720c */ /* 0x040fe40003f86270 */
[C---:B------:R-:W-:Y:S02]  /*119f0*/  ISETP.GE.AND P0, PT, R2.reuse, R249, PT ;  /* 0x000000f90200720c */ /* 0x040fe40003f06270 */
[C---:B------:R-:W-:Y:S02]  /*11a00*/  ISETP.GE.AND P6, PT, R2.reuse, R247, PT ;  /* 0x000000f70200720c */ /* 0x040fe40003fc6270 */
[C---:B------:R-:W-:Y:S01]  /*11a10*/  ISETP.LT.OR P1, PT, R2.reuse, R245, P1 ;  /* 0x000000f50200720c */ /* 0x040fe20000f21670 */
[----:B-1----:R-:W-:Y:S01]  /*11a20*/  FMUL.FTZ R3, R209, UR22 ;  /* 0x00000016d1037c20 */ /* 0x002fe20008410000 */
[----:B------:R-:W-:-:S02]  /*11a30*/  ISETP.LT.OR P4, PT, R2, R244, P4 ;  /* 0x000000f40200720c */ /* 0x000fc40002781670 */
[C---:B------:R-:W-:Y:S01]  /*11a40*/  ISETP.LT.OR P0, PT, R2.reuse, R246, P0 ;  /* 0x000000f60200720c */ /* 0x040fe20000701670 */
[----:B------:R1:W-:Y:S01]  /*11a50*/  MUFU.TANH R33, R3 ;  /* 0x0000000300217308 */ /* 0x0003e20000002400 */
[----:B------:R-:W-:Y:S02]  /*11a60*/  ISETP.LT.OR P6, PT, R2, R243, P6 ;  /* 0x000000f30200720c */ /* 0x000fe400037c1670 */
[----:B------:R-:W-:Y:S02]  /*11a70*/  IADD3 R2, R0, 0x20, RZ ;  /* 0x0000002000027810 */ /* 0x000fe40007ffe0ff */
[----:B------:R-:W-:Y:S02]  /*11a80*/  FSEL R220, R12, -INF , !P2 ;  /* 0xff8000000cdc7808 */ /* 0x000fe40005000000 */
[----:B------:R-:W-:Y:S02]  /*11a90*/  FSEL R213, R36, -INF , !P5 ;  /* 0xff80000024d57808 */ /* 0x000fe40006800000 */
[----:B------:R-:W-:-:S02]  /*11aa0*/  ISETP.GE.AND P5, PT, R2, R250, PT ;  /* 0x000000fa0200720c */ /* 0x000fc40003fa6270 */
[----:B------:R-:W-:Y:S02]  /*11ab0*/  FSEL R214, R35, -INF , !P3 ;  /* 0xff80000023d67808 */ /* 0x000fe40005800000 */
[----:B------:R-:W-:Y:S02]  /*11ac0*/  ISETP.LT.OR P5, PT, R2, R245, P5 ;  /* 0x000000f50200720c */ /* 0x000fe40002fa1670 */
[----:B------:R-:W-:Y:S01]  /*11ad0*/  FSEL R55, R39, -INF , !P1 ;  /* 0xff80000027377808 */ /* 0x000fe20004800000 */
[----:B-1----:R-:W-:Y:S01]  /*11ae0*/  FMUL.FTZ R3, R210, UR22 ;  /* 0x00000016d2037c20 */ /* 0x002fe20008410000 */
[----:B------:R-:W-:Y:S02]  /*11af0*/  FSEL R231, R6, -INF , !P5 ;  /* 0xff80000006e77808 */ /* 0x000fe40006800000 */
[C---:B------:R-:W-:Y:S01]  /*11b00*/  ISETP.GE.AND P3, PT, R2.reuse, R248, PT ;  /* 0x000000f80200720c */ /* 0x040fe20003f66270 */
[----:B------:R1:W1:Y:S01]  /*11b10*/  MUFU.TANH R24, R3 ;  /* 0x0000000300187308 */ /* 0x0002620000002400 */
[----:B------:R-:W-:-:S02]  /*11b20*/  ISETP.GE.AND P2, PT, R2, R249, PT ;  /* 0x000000f90200720c */ /* 0x000fc40003f46270 */
[C---:B------:R-:W-:Y:S02]  /*11b30*/  ISETP.GE.AND P1, PT, R2.reuse, R247, PT ;  /* 0x000000f70200720c */ /* 0x040fe40003f26270 */
[C---:B------:R-:W-:Y:S02]  /*11b40*/  ISETP.LT.OR P3, PT, R2.reuse, R244, P3 ;  /* 0x000000f40200720c */ /* 0x040fe40001f61670 */
[C---:B------:R-:W-:Y:S02]  /*11b50*/  ISETP.LT.OR P2, PT, R2.reuse, R246, P2 ;  /* 0x000000f60200720c */ /* 0x040fe40001741670 */
[----:B------:R-:W-:Y:S01]  /*11b60*/  ISETP.LT.OR P1, PT, R2, R243, P1 ;  /* 0x000000f30200720c */ /* 0x000fe20000f21670 */
[----:B------:R-:W-:Y:S01]  /*11b70*/  VIADD R2, R0, 0x21 ;  /* 0x0000002100027836 */ /* 0x000fe20000000000 */
[----:B------:R-:W-:Y:S02]  /*11b80*/  FSEL R215, R27, -INF , !P6 ;  /* 0xff8000001bd77808 */ /* 0x000fe40007000000 */
[----:B------:R-:W-:-:S02]  /*11b90*/  FSEL R138, R37, -INF , !P4 ;  /* 0xff800000258a7808 */ /* 0x000fc40006000000 */
        /* <DEDUP_REMOVED lines=8> */
[----:B------:R-:W-:Y:S02]  /*11c20*/  FSEL R204, R24, -INF , !P3 ;  /* 0xff80000018cc7808 */ /* 0x000fe40005800000 */
[----:B------:R-:W-:Y:S02]  /*11c30*/  FSEL R235, R4, -INF , !P1 ;  /* 0xff80000004eb7808 */ /* 0x000fe40004800000 */
[----:B------:R-:W-:Y:S01]  /*11c40*/  FSEL R33, R33, -INF , !P4 ;  /* 0xff80000021217808 */ /* 0x000fe20006000000 */
[----:B-1----:R-:W-:-:S04]  /*11c50*/  FMUL.FTZ R3, R136, UR22 ;  /* 0x0000001688037c20 */ /* 0x002fc80008410000 */
[----:B------:R1:W1:Y:S02]  /*11c60*/  MUFU.TANH R5, R3 ;  /* 0x0000000300057308 */ /* 0x0002640000002400 */
[----:B-1----:R-:W-:Y:S01]  /*11c70*/  FMUL.FTZ R3, R137, UR22 ;  /* 0x0000001689037c20 */ /* 0x002fe20008410000 */
[----:B------:R-:W-:-:S05]  /*11c80*/  FSEL R40, R5, -INF , !P2 ;  /* 0xff80000005287808 */ /* 0x000fca0005000000 */
[----:B------:R1:W1:Y:S02]  /*11c90*/  MUFU.TANH R28, R3 ;  /* 0x00000003001c7308 */ /* 0x0002640000002400 */
[----:B-1----:R-:W-:Y:S01]  /*11ca0*/  FMUL.FTZ R3, R139, UR22 ;  /* 0x000000168b037c20 */ /* 0x002fe20008410000 */
[----:B------:R-:W-:Y:S02]  /*11cb0*/  FSEL R139, R34, -INF , !P0 ;  /* 0xff800000228b7808 */ /* 0x000fe40004000000 */
[----:B------:R-:W-:-:S03]  /*11cc0*/  ISETP.GE.AND P0, PT, R2, R248, PT ;  /* 0x000000f80200720c */ /* 0x000fc60003f06270 */
[----:B------:R1:W4:Y:S01]  /*11cd0*/  MUFU.TANH R21, R3 ;  /* 0x0000000300157308 */ /* 0x0003220000002400 */
[----:B------:R-:W-:Y:S02]  /*11ce0*/  FSEL R38, R28, -INF , !P6 ;  /* 0xff8000001c267808 */ /* 0x000fe40007000000 */
[----:B------:R-:W-:Y:S02]  /*11cf0*/  ISETP.LT.OR P0, PT, R2, R244, P0 ;  /* 0x000000f40200720c */ /* 0x000fe40000701670 */
[----:B------:R-:W-:Y:S02]  /*11d00*/  IADD3 R2, R0, 0x28, RZ ;  /* 0x0000002800027810 */ /* 0x000fe40007ffe0ff */
[----:B------:R-:W-:Y:S02]  /*11d10*/  FSEL R42, R31, -INF , !P0 ;  /* 0xff8000001f2a7808 */ /* 0x000fe40004000000 */
[C---:B------:R-:W-:Y:S02]  /*11d20*/  ISETP.GE.AND P3, PT, R2.reuse, R250, PT ;  /* 0x000000fa0200720c */ /* 0x040fe40003f66270 */
[----:B------:R-:W-:-:S02]  /*11d30*/  ISETP.GE.AND P2, PT, R2, R248, PT ;  /* 0x000000f80200720c */ /* 0x000fc40003f46270 */
[C---:B------:R-:W-:Y:S02]  /*11d40*/  ISETP.GE.AND P1, PT, R2.reuse, R249, PT ;  /* 0x000000f90200720c */ /* 0x040fe40003f26270 */
[----:B------:R-:W-:Y:S01]  /*11d50*/  ISETP.GE.AND P4, PT, R2, R247, PT ;  /* 0x000000f70200720c */ /* 0x000fe20003f86270 */
[----:B-1----:R-:W-:Y:S01]  /*11d60*/  FMUL.FTZ R3, R56, UR22 ;  /* 0x0000001638037c20 */ /* 0x002fe20008410000 */
[C---:B------:R-:W-:Y:S02]  /*11d70*/  ISETP.LT.OR P3, PT, R2.reuse, R245, P3 ;  /* 0x000000f50200720c */ /* 0x040fe40001f61670 */
[C---:B------:R-:W-:Y:S01]  /*11d80*/  ISETP.LT.OR P2, PT, R2.reuse, R244, P2 ;  /* 0x000000f40200720c */ /* 0x040fe20001741670 */
[----:B------:R1:W1:Y:S01]  /*11d90*/  MUFU.TANH R12, R3 ;  /* 0x00000003000c7308 */ /* 0x0002620000002400 */
[C---:B------:R-:W-:Y:S02]  /*11da0*/  ISETP.LT.OR P1, PT, R2.reuse, R246, P1 ;  /* 0x000000f60200720c */ /* 0x040fe40000f21670 */
[----:B------:R-:W-:Y:S01]  /*11db0*/  ISETP.LT.OR P4, PT, R2, R243, P4 ;  /* 0x000000f30200720c */ /* 0x000fe20002781670 */
[----:B------:R-:W-:Y:S01]  /*11dc0*/  VIADD R2, R0, 0x29 ;  /* 0x0000002900027836 */ /* 0x000fe20000000000 */
[----:B----4-:R-:W-:-:S04]  /*11dd0*/  FSEL R32, R21, -INF , !P5 ;  /* 0xff80000015207808 */ /* 0x010fc80006800000 */
[C---:B------:R-:W-:Y:S02]  /*11de0*/  ISETP.GE.AND P0, PT, R2.reuse, R250, PT ;  /* 0x000000fa0200720c */ /* 0x040fe40003f06270 */
[C---:B------:R-:W-:Y:S02]  /*11df0*/  ISETP.GE.AND P6, PT, R2.reuse, R248, PT ;  /* 0x000000f80200720c */ /* 0x040fe40003fc6270 */
[C---:B------:R-:W-:Y:S02]  /*11e00*/  ISETP.GE.AND P5, PT, R2.reuse, R249, PT ;  /* 0x000000f90200720c */ /* 0x040fe40003fa6270 */
[----:B------:R-:W-:Y:S01]  /*11e10*/  ISETP.LT.OR P0, PT, R2, R245, P0 ;  /* 0x000000f50200720c */ /* 0x000fe20000701670 */
[----:B-1----:R-:W-:Y:S01]  /*11e20*/  FMUL.FTZ R3, R57, UR22 ;  /* 0x0000001639037c20 */ /* 0x002fe20008410000 */
[----:B------:R-:W-:Y:S02]  /*11e30*/  FSEL R252, R12, -INF , !P3 ;  /* 0xff8000000cfc7808 */ /* 0x000fe40005800000 */
[C---:B------:R-:W-:Y:S01]  /*11e40*/  ISETP.GE.AND P3, PT, R2.reuse, R247, PT ;  /* 0x000000f70200720c */ /* 0x040fe20003f66270 */
[----:B------:R1:W-:Y:S01]  /*11e50*/  MUFU.TANH R25, R3 ;  /* 0x0000000300197308 */ /* 0x0003e20000002400 */
[----:B------:R-:W-:-:S02]  /*11e60*/  ISETP.LT.OR P6, PT, R2, R244, P6 ;  /* 0x000000f40200720c */ /* 0x000fc400037c1670 */
[C---:B------:R-:W-:Y:S02]  /*11e70*/  ISETP.LT.OR P5, PT, R2.reuse, R246, P5 ;  /* 0x000000f60200720c */ /* 0x040fe40002fa1670 */
[----:B------:R-:W-:Y:S02]  /*11e80*/  ISETP.LT.OR P3, PT, R2, R243, P3 ;  /* 0x000000f30200720c */ /* 0x000fe40001f61670 */
[----:B------:R-:W-:Y:S01]  /*11e90*/  IADD3 R2, R0, 0x30, RZ ;  /* 0x0000003000027810 */ /* 0x000fe20007ffe0ff */
[----:B-1----:R-:W-:-:S04]  /*11ea0*/  FMUL.FTZ R3, R58, UR22 ;  /* 0x000000163a037c20 */ /* 0x002fc80008410000 */
[----:B------:R1:W4:Y:S02]  /*11eb0*/  MUFU.TANH R6, R3 ;  /* 0x0000000300067308 */ /* 0x0003240000002400 */
[----:B-1----:R-:W-:Y:S01]  /*11ec0*/  FMUL.FTZ R3, R59, UR22 ;  /* 0x000000163b037c20 */ /* 0x002fe20008410000 */
[----:B----4-:R-:W-:Y:S02]  /*11ed0*/  FSEL R223, R6, -INF , !P2 ;  /* 0xff80000006df7808 */ /* 0x010fe40005000000 */
[----:B------:R-:W-:-:S03]  /*11ee0*/  ISETP.GE.AND P2, PT, R2, R250, PT ;  /* 0x000000fa0200720c */ /* 0x000fc60003f46270 */
[----:B------:R1:W4:Y:S01]  /*11ef0*/  MUFU.TANH R27, R3 ;  /* 0x00000003001b7308 */ /* 0x0003220000002400 */
[----:B------:R-:W-:Y:S01]  /*11f00*/  ISETP.LT.OR P2, PT, R2, R245, P2 ;  /* 0x000000f50200720c */ /* 0x000fe20001741670 */
[----:B-1----:R-:W-:Y:S01]  /*11f10*/  FMUL.FTZ R3, R132, UR22 ;  /* 0x0000001684037c20 */ /* 0x002fe20008410000 */
[----:B------:R-:W-:Y:S02]  /*11f20*/  FSEL R132, R25, -INF , !P0 ;  /* 0xff80000019847808 */ /* 0x000fe40004000000 */
[----:B------:R-:W-:-:S03]  /*11f30*/  ISETP.GE.AND P0, PT, R2, R247, PT ;  /* 0x000000f70200720c */ /* 0x000fc60003f06270 */
[----:B------:R1:W2:Y:S01]  /*11f40*/  MUFU.TANH R5, R3 ;  /* 0x0000000300057308 */ /* 0x0002a20000002400 */
[----:B----4-:R-:W-:Y:S02]  /*11f50*/  FSEL R30, R27, -INF , !P6 ;  /* 0xff8000001b1e7808 */ /* 0x010fe40007000000 */
[C---:B------:R-:W-:Y:S01]  /*11f60*/  ISETP.LT.OR P0, PT, R2.reuse, R243, P0 ;  /* 0x000000f30200720c */ /* 0x040fe20000701670 */
[----:B-1----:R-:W-:Y:S01]  /*11f70*/  FMUL.FTZ R3, R133, UR22 ;  /* 0x0000001685037c20 */ /* 0x002fe20008410000 */
[----:B--2---:R-:W-:Y:S01]  /*11f80*/  FSEL R36, R5, -INF , !P1 ;  /* 0xff80000005247808 */ /* 0x004fe20004800000 */
[----:B------:R-:W-:Y:S01]  /*11f90*/  FMUL.FTZ R5, R49, UR22 ;  /* 0x0000001631057c20 */ /* 0x000fe20008410000 */
[C---:B------:R-:W-:Y:S01]  /*11fa0*/  ISETP.GE.AND P1, PT, R2.reuse, R248, PT ;  /* 0x000000f80200720c */ /* 0x040fe20003f26270 */
[----:B------:R1:W2:Y:S03]  /*11fb0*/  MUFU.TANH R24, R3 ;  /* 0x0000000300187308 */ /* 0x0002a60000002400 */
[----:B------:R-:W-:-:S05]  /*11fc0*/  ISETP.LT.OR P1, PT, R2, R244, P1 ;  /* 0x000000f40200720c */ /* 0x000fca0000f21670 */
[----:B------:R-:W-:Y:S01]  /*11fd0*/  MUFU.TANH R5, R5 ;  /* 0x0000000500057308 */ /* 0x000fe20000002400 */
[----:B-1----:R-:W-:Y:S01]  /*11fe0*/  FMUL.FTZ R3, R134, UR22 ;  /* 0x0000001686037c20 */ /* 0x002fe20008410000 */
[----:B--2---:R-:W-:-:S06]  /*11ff0*/  FSEL R49, R24, -INF , !P5 ;  /* 0xff80000018317808 */ /* 0x004fcc0006800000 */
[----:B------:R1:W2:Y:S02]  /*12000*/  MUFU.TANH R4, R3 ;  /* 0x0000000300047308 */ /* 0x0002a40000002400 */
[----:B-1----:R-:W-:Y:S01]  /*12010*/  FMUL.FTZ R3, R60, UR22 ;  /* 0x000000163c037c20 */ /* 0x002fe20008410000 */
[----:B--2---:R-:W-:Y:S02]  /*12020*/  FSEL R46, R4, -INF , !P4 ;  /* 0xff800000042e7808 */ /* 0x004fe40006000000 */
[----:B------:R-:W-:-:S03]  /*12030*/  ISETP.GE.AND P4, PT, R2, R249, PT ;  /* 0x000000f90200720c */ /* 0x000fc60003f86270 */
[----:B------:R1:W2:Y:S01]  /*12040*/  MUFU.TANH R21, R3 ;  /* 0x0000000300157308 */ /* 0x0002a20000002400 */
[----:B------:R-:W-:Y:S02]  /*12050*/  IADD3 R4, R0, 0x38, RZ ;  /* 0x0000003800047810 */ /* 0x000fe40007ffe0ff */
[----:B------:R-:W-:Y:S01]  /*12060*/  ISETP.LT.OR P4, PT, R2, R246, P4 ;  /* 0x000000f60200720c */ /* 0x000fe20002781670 */
[----:B------:R-:W-:Y:S01]  /*12070*/  VIADD R2, R0, 0x31 ;  /* 0x0000003100027836 */ /* 0x000fe20000000000 */
[----:B------:R-:W-:-:S04]  /*12080*/  ISETP.GE.AND P5, PT, R4, R250, PT ;  /* 0x000000fa0400720c */ /* 0x000fc80003fa6270 */
[----:B------:R-:W-:Y:S02]  /*12090*/  ISETP.GE.AND P6, PT, R2, R250, PT ;  /* 0x000000fa0200720c */ /* 0x000fe40003fc6270 */
[-C--:B------:R-:W-:Y:S02]  /*120a0*/  ISETP.LT.OR P5, PT, R4, R245.reuse, P5 ;  /* 0x000000f50400720c */ /* 0x080fe40002fa1670 */
[----:B------:R-:W-:Y:S01]  /*120b0*/  ISETP.LT.OR P6, PT, R2, R245, P6 ;  /* 0x000000f50200720c */ /* 0x000fe200037c1670 */
[----:B-1----:R-:W-:Y:S01]  /*120c0*/  FMUL.FTZ R3, R61, UR22 ;  /* 0x000000163d037c20 */ /* 0x002fe20008410000 */
[----:B--2---:R-:W-:-:S03]  /*120d0*/  FSEL R41, R21, -INF , !P2 ;  /* 0xff80000015297808 */ /* 0x004fc60005000000 */
[----:B------:R1:W2:Y:S02]  /*120e0*/  MUFU.TANH R12, R3 ;  /* 0x00000003000c7308 */ /* 0x0002a40000002400 */
[----:B-1----:R-:W-:Y:S01]  /*120f0*/  FMUL.FTZ R3, R48, UR22 ;  /* 0x0000001630037c20 */ /* 0x002fe20008410000 */
[----:B--2---:R-:W-:Y:S02]  /*12100*/  FSEL R234, R12, -INF , !P6 ;  /* 0xff8000000cea7808 */ /* 0x004fe40007000000 */
[----:B------:R-:W-:-:S03]  /*12110*/  ISETP.GE.AND P6, PT, R2, R248, PT ;  /* 0x000000f80200720c */ /* 0x000fc60003fc6270 */
[----:B------:R1:W2:Y:S01]  /*12120*/  MUFU.TANH R6, R3 ;  /* 0x0000000300067308 */ /* 0x0002a20000002400 */
[----:B------:R-:W-:Y:S01]  /*12130*/  ISETP.LT.OR P6, PT, R2, R244, P6 ;  /* 0x000000f40200720c */ /* 0x000fe200037c1670 */
[----:B-1----:R-:W-:Y:S01]  /*12140*/  VIADD R3, R0, 0x39 ;  /* 0x0000003900037836 */ /* 0x002fe20000000000 */
[----:B------:R-:W-:Y:S02]  /*12150*/  FMNMX.FTZ R0, R224, R13, !PT ;  /* 0x0000000de0007209 */ /* 0x000fe40007810000 */
[----:B--2---:R-:W-:Y:S01]  /*12160*/  FSEL R233, R6, -INF , !P5 ;  /* 0xff80000006e97808 */ /* 0x004fe20006800000 */
[----:B------:R-:W-:Y:S01]  /*12170*/  FMUL.FTZ R6, R51, UR22 ;  /* 0x0000001633067c20 */ /* 0x000fe20008410000 */
[----:B------:R-:W-:Y:S01]  /*12180*/  FMNMX.FTZ R0, R10, R0, !PT ;  /* 0x000000000a007209 */ /* 0x000fe20007810000 */
[----:B------:R-:W-:Y:S01]  /*12190*/  IMAD.MOV.U32 R51, RZ, RZ, R46 ;  /* 0x000000ffff337224 */ /* 0x000fe200078e002e */
[----:B------:R-:W-:Y:S02]  /*121a0*/  ISETP.GE.AND P2, PT, R3, R250, PT ;  /* 0x000000fa0300720c */ /* 0x000fe40003f46270 */
[----:B------:R-:W-:-:S02]  /*121b0*/  FMNMX.FTZ R0, R11, R0, !PT ;  /* 0x000000000b007209 */ /* 0x000fc40007810000 */
[----:B------:R-:W-:Y:S02]  /*121c0*/  ISETP.LT.OR P2, PT, R3, R245, P2 ;  /* 0x000000f50300720c */ /* 0x000fe40001741670 */
[----:B------:R-:W-:Y:S02]  /*121d0*/  FMNMX.FTZ R0, R7, R0, !PT ;  /* 0x0000000007007209 */ /* 0x000fe40007810000 */
[----:B------:R-:W-:Y:S01]  /*121e0*/  FSEL R43, R5, -INF , !P2 ;  /* 0xff800000052b7808 */ /* 0x000fe20005000000 */
[----:B------:R-:W-:Y:S01]  /*121f0*/  FMUL.FTZ R5, R62, UR22 ;  /* 0x000000163e057c20 */ /* 0x000fe20008410000 */
[----:B------:R-:W-:Y:S02]  /*12200*/  FMNMX.FTZ R0, R52, R0, !PT ;  /* 0x0000000034007209 */ /* 0x000fe40007810000 */
[C---:B------:R-:W-:Y:S01]  /*12210*/  ISETP.GE.AND P5, PT, R2.reuse, R249, PT ;  /* 0x000000f90200720c */ /* 0x040fe20003fa6270 */
[----:B------:R1:W-:Y:S01]  /*12220*/  MUFU.TANH R25, R5 ;  /* 0x0000000500197308 */ /* 0x0003e20000002400 */
        /* <DEDUP_REMOVED lines=8> */
[----:B------:R-:W-:Y:S01]  /*122b0*/  FMNMX.FTZ R2, R231, R2, !PT ;  /* 0x00000002e7027209 */ /* 0x000fe20007810000 */
[----:B-1----:R-:W-:Y:S01]  /*122c0*/  FMUL.FTZ R5, R63, UR22 ;  /* 0x000000163f057c20 */ /* 0x002fe20008410000 */
[----:B------:R-:W-:Y:S02]  /*122d0*/  FMNMX.FTZ R0, R9, R0, !PT ;  /* 0x0000000009007209 */ /* 0x000fe40007810000 */
[----:B------:R-:W-:Y:S01]  /*122e0*/  FMNMX.FTZ R2, R33, R2, !PT ;  /* 0x0000000221027209 */ /* 0x000fe20007810000 */
[----:B------:R1:W2:Y:S01]  /*122f0*/  MUFU.TANH R21, R5 ;  /* 0x0000000500157308 */ /* 0x0002a20000002400 */
        /* <DEDUP_REMOVED lines=8> */
[----:B-1----:R-:W-:Y:S01]  /*12380*/  FMUL.FTZ R5, R50, UR22 ;  /* 0x0000001632057c20 */ /* 0x002fe20008410000 */
[----:B------:R-:W-:Y:S01]  /*12390*/  FMNMX.FTZ R0, R138, R0, !PT ;  /* 0x000000008a007209 */ /* 0x000fe20007810000 */
[----:B------:R-:W1:Y:S01]  /*123a0*/  MUFU.TANH R12, R6 ;  /* 0x00000006000c7308 */ /* 0x000e620000002400 */
[----:B--2---:R-:W-:-:S02]  /*123b0*/  FSEL R35, R21, -INF , !P6 ;  /* 0xff80000015237808 */ /* 0x004fc40007000000 */
[----:B------:R-:W-:Y:S02]  /*123c0*/  FMNMX.FTZ R0, R204, R0, !PT ;  /* 0x00000000cc007209 */ /* 0x000fe40007810000 */
[----:B------:R-:W-:-:S03]  /*123d0*/  MOV R50, R223 ;  /* 0x000000df00327202 */ /* 0x000fc60000000f00 */
[----:B------:R2:W4:Y:S02]  /*123e0*/  MUFU.TANH R24, R5 ;  /* 0x0000000500187308 */ /* 0x0005240000002400 */
[----:B--2---:R-:W-:Y:S02]  /*123f0*/  FMNMX.FTZ R5, R233, R2, !PT ;  /* 0x00000002e9057209 */ /* 0x004fe40007810000 */
[----:B------:R-:W-:Y:S02]  /*12400*/  FMNMX.FTZ R2, R42, R0, !PT ;  /* 0x000000002a027209 */ /* 0x000fe40007810000 */
[----:B------:R-:W-:-:S05]  /*12410*/  FMNMX.FTZ R0, R43, R5, !PT ;  /* 0x000000052b007209 */ /* 0x000fca0007810000 */
[----:B------:R-:W2:Y:S01]  /*12420*/  SHFL.BFLY PT, R6, R0, 0x2, 0x1f ;  /* 0x0c401f0000067f89 */ /* 0x000ea200000e0000 */
[----:B------:R-:W-:Y:S01]  /*12430*/  ISETP.GE.AND P6, PT, R3, R248, PT ;  /* 0x000000f80300720c */ /* 0x000fe20003fc6270 */
[----:B------:R-:W-:-:S03]  /*12440*/  FMUL.FTZ R5, R64, UR22 ;  /* 0x0000001640057c20 */ /* 0x000fc60008410000 */
[----:B------:R-:W-:Y:S01]  /*12450*/  ISETP.LT.OR P6, PT, R3, R244, P6 ;  /* 0x000000f40300720c */ /* 0x000fe200037c1670 */
[----:B------:R3:W4:Y:S01]  /*12460*/  MUFU.TANH R21, R5 ;  /* 0x0000000500157308 */ /* 0x0007220000002400 */
[----:B------:R-:W-:Y:S02]  /*12470*/  FSEL R29, R25, -INF , !P1 ;  /* 0xff800000191d7808 */ /* 0x000fe40004800000 */
[----:B-1----:R-:W-:Y:S02]  /*12480*/  FSEL R230, R12, -INF , !P6 ;  /* 0xff8000000ce67808 */ /* 0x002fe40007000000 */
[----:B------:R-:W-:Y:S02]  /*12490*/  ISETP.GE.AND P1, PT, R4, R248, PT ;  /* 0x000000f80400720c */ /* 0x000fe40003f26270 */
[----:B------:R-:W-:Y:S01]  /*124a0*/  FMNMX.FTZ R2, R50, R2, !PT ;  /* 0x0000000232027209 */ /* 0x000fe20007810000 */
[----:B---3--:R-:W-:-:S04]  /*124b0*/  FMUL.FTZ R5, R65, UR22 ;  /* 0x0000001641057c20 */ /* 0x008fc80008410000 */
[----:B------:R-:W1:Y:S01]  /*124c0*/  MUFU.TANH R12, R5 ;  /* 0x00000005000c7308 */ /* 0x000e620000002400 */
[----:B--2---:R-:W-:Y:S02]  /*124d0*/  FMNMX.FTZ R0, R0, R6, !PT ;  /* 0x0000000600007209 */ /* 0x004fe40007810000 */
[----:B------:R-:W-:Y:S02]  /*124e0*/  ISETP.LT.OR P1, PT, R4, R244, P1 ;  /* 0x000000f40400720c */ /* 0x000fe40000f21670 */
[----:B------:R-:W-:Y:S01]  /*124f0*/  FMNMX.FTZ R2, R30, R2, !PT ;  /* 0x000000021e027209 */ /* 0x000fe20007810000 */
[----:B------:R-:W2:Y:S01]  /*12500*/  SHFL.BFLY PT, R6, R0, 0x1, 0x1f ;  /* 0x0c201f0000067f89 */ /* 0x000ea200000e0000 */
[----:B----4-:R-:W-:Y:S02]  /*12510*/  FSEL R37, R24, -INF , !P1 ;  /* 0xff80000018257808 */ /* 0x010fe40004800000 */
[C---:B------:R-:W-:Y:S02]  /*12520*/  ISETP.GE.AND P6, PT, R4.reuse, R249, PT ;  /* 0x000000f90400720c */ /* 0x040fe40003fc6270 */
[----:B------:R-:W-:-:S02]  /*12530*/  ISETP.GE.AND P1, PT, R4, R247, PT ;  /* 0x000000f70400720c */ /* 0x000fc40003f26270 */
[----:B------:R-:W-:Y:S02]  /*12540*/  FMNMX.FTZ R2, R29, R2, !PT ;  /* 0x000000021d027209 */ /* 0x000fe40007810000 */
[C---:B------:R-:W-:Y:S02]  /*12550*/  ISETP.LT.OR P6, PT, R4.reuse, R246, P6 ;  /* 0x000000f60400720c */ /* 0x040fe400037c1670 */
[----:B------:R-:W-:Y:S02]  /*12560*/  ISETP.LT.OR P1, PT, R4, R243, P1 ;  /* 0x000000f30400720c */ /* 0x000fe40000f21670 */
[----:B------:R-:W-:Y:S02]  /*12570*/  FMNMX.FTZ R4, R206, R20, !PT ;  /* 0x00000014ce047209 */ /* 0x000fe40007810000 */
[----:B------:R-:W-:Y:S02]  /*12580*/  FMNMX.FTZ R2, R35, R2, !PT ;  /* 0x0000000223027209 */ /* 0x000fe40007810000 */
[----:B------:R-:W-:-:S02]  /*12590*/  FSEL R239, R21, -INF , !P4 ;  /* 0xff80000015ef7808 */ /* 0x000fc40006000000 */
[----:B-1----:R-:W-:Y:S02]  /*125a0*/  FSEL R238, R12, -INF , !P5 ;  /* 0xff8000000cee7808 */ /* 0x002fe40006800000 */
[C---:B------:R-:W-:Y:S02]  /*125b0*/  ISETP.GE.AND P4, PT, R3.reuse, R249, PT ;  /* 0x000000f90300720c */ /* 0x040fe40003f86270 */
[----:B------:R-:W-:Y:S02]  /*125c0*/  ISETP.GE.AND P5, PT, R3, R247, PT ;  /* 0x000000f70300720c */ /* 0x000fe40003fa6270 */
[----:B------:R-:W-:Y:S02]  /*125d0*/  FMNMX.FTZ R4, R17, R4, !PT ;  /* 0x0000000411047209 */ /* 0x000fe40007810000 */
[----:B------:R-:W-:Y:S02]  /*125e0*/  FMNMX.FTZ R2, R37, R2, !PT ;  /* 0x0000000225027209 */ /* 0x000fe40007810000 */
[----:B------:R-:W-:-:S02]  /*125f0*/  ISETP.LT.OR P4, PT, R3, R246, P4 ;  /* 0x000000f60300720c */ /* 0x000fc40002781670 */
[----:B------:R-:W-:Y:S02]  /*12600*/  ISETP.LT.OR P5, PT, R3, R243, P5 ;  /* 0x000000f30300720c */ /* 0x000fe40002fa1670 */
[----:B------:R-:W-:Y:S02]  /*12610*/  FMNMX.FTZ R3, R15, R4, !PT ;  /* 0x000000040f037209 */ /* 0x000fe40007810000 */
[----:B------:R-:W-:Y:S02]  /*12620*/  FMNMX.FTZ R2, R230, R2, !PT ;  /* 0x00000002e6027209 */ /* 0x000fe40007810000 */
[----:B------:R-:W-:Y:S01]  /*12630*/  FMNMX.FTZ R3, R14, R3, !PT ;  /* 0x000000030e037209 */ /* 0x000fe20007810000 */
[----:B------:R-:W-:Y:S02]  /*12640*/  FMUL.FTZ R4, R135, UR22 ;  /* 0x0000001687047c20 */ /* 0x000fe40008410000 */
[----:B------:R-:W1:Y:S01]  /*12650*/  SHFL.BFLY PT, R5, R2, 0x2, 0x1f ;  /* 0x0c401f0002057f89 */ /* 0x000e6200000e0000 */
[----:B------:R-:W-:Y:S01]  /*12660*/  FMNMX.FTZ R3, R54, R3, !PT ;  /* 0x0000000336037209 */ /* 0x000fe20007810000 */
[----:B------:R3:W-:Y:S01]  /*12670*/  MUFU.TANH R24, R4 ;  /* 0x0000000400187308 */ /* 0x0007e20000002400 */
[----:B--2---:R-:W-:-:S02]  /*12680*/  FMNMX.FTZ R137, R0, R6, !PT ;  /* 0x0000000600897209 */ /* 0x004fc40007810000 */
[----:B------:R-:W-:Y:S02]  /*12690*/  FMNMX.FTZ R0, R205, R22, !PT ;  /* 0x00000016cd007209 */ /* 0x000fe40007810000 */
[----:B------:R-:W-:Y:S02]  /*126a0*/  FMNMX.FTZ R3, R47, R3, !PT ;  /* 0x000000032f037209 */ /* 0x000fe40007810000 */
[----:B------:R-:W-:Y:S01]  /*126b0*/  FMNMX.FTZ R0, R23, R0, !PT ;  /* 0x0000000017007209 */ /* 0x000fe20007810000 */
[----:B---3--:R-:W-:-:S04]  /*126c0*/  FMUL.FTZ R4, R216, UR22 ;  /* 0x00000016d8047c20 */ /* 0x008fc80008410000 */
[----:B------:R2:W3:Y:S01]  /*126d0*/  MUFU.TANH R6, R4 ;  /* 0x0000000400067308 */ /* 0x0004e20000002400 */
[----:B------:R-:W-:-:S04]  /*126e0*/  FMNMX.FTZ R0, R16, R0, !PT ;  /* 0x0000000010007209 */ /* 0x000fc80007810000 */
[----:B------:R-:W-:Y:S02]  /*126f0*/  FMNMX.FTZ R0, R26, R0, !PT ;  /* 0x000000001a007209 */ /* 0x000fe40007810000 */
[----:B--2---:R-:W-:-:S04]  /*12700*/  FMNMX.FTZ R4, R214, R3, !PT ;  /* 0x00000003d6047209 */ /* 0x004fc80007810000 */
[----:B------:R-:W-:Y:S01]  /*12710*/  FMNMX.FTZ R4, R139, R4, !PT ;  /* 0x000000048b047209 */ /* 0x000fe20007810000 */
[----:B------:R-:W-:-:S03]  /*12720*/  FMUL.FTZ R3, R217, UR22 ;  /* 0x00000016d9037c20 */ /* 0x000fc60008410000 */
[----:B------:R-:W-:Y:S02]  /*12730*/  FMNMX.FTZ R4, R40, R4, !PT ;  /* 0x0000000428047209 */ /* 0x000fe40007810000 */
[----:B------:R-:W-:Y:S02]  /*12740*/  FMNMX.FTZ R0, R222, R0, !PT ;  /* 0x00000000de007209 */ /* 0x000fe40007810000 */
[----:B------:R-:W-:Y:S02]  /*12750*/  FMNMX.FTZ R4, R38, R4, !PT ;  /* 0x0000000426047209 */ /* 0x000fe40007810000 */
[----:B-1----:R-:W-:Y:S02]  /*12760*/  FMNMX.FTZ R2, R2, R5, !PT ;  /* 0x0000000502027209 */ /* 0x002fe40007810000 */
[----:B------:R1:W2:Y:S01]  /*12770*/  MUFU.TANH R5, R3 ;  /* 0x0000000300057308 */ /* 0x0002a20000002400 */
[----:B------:R-:W-:Y:S02]  /*12780*/  FMNMX.FTZ R0, R221, R0, !PT ;  /* 0x00000000dd007209 */ /* 0x000fe40007810000 */
[----:B------:R-:W-:-:S02]  /*12790*/  FMNMX.FTZ R4, R36, R4, !PT ;  /* 0x0000000424047209 */ /* 0x000fc40007810000 */
[----:B------:R-:W-:Y:S02]  /*127a0*/  FMNMX.FTZ R0, R220, R0, !PT ;  /* 0x00000000dc007209 */ /* 0x000fe40007810000 */
[----:B------:R-:W-:Y:S02]  /*127b0*/  FMNMX.FTZ R4, R49, R4, !PT ;  /* 0x0000000431047209 */ /* 0x000fe40007810000 */
[----:B------:R-:W-:Y:S02]  /*127c0*/  FMNMX.FTZ R0, R215, R0, !PT ;  /* 0x00000000d7007209 */ /* 0x000fe40007810000 */
[----:B------:R-:W-:Y:S01]  /*127d0*/  FMNMX.FTZ R4, R239, R4, !PT ;  /* 0x00000004ef047209 */ /* 0x000fe20007810000 */
[----:B-1----:R-:W-:Y:S01]  /*127e0*/  FMUL.FTZ R3, R66, UR22 ;  /* 0x0000001642037c20 */ /* 0x002fe20008410000 */
[----:B------:R-:W-:-:S03]  /*127f0*/  FMNMX.FTZ R0, R235, R0, !PT ;  /* 0x00000000eb007209 */ /* 0x000fc60007810000 */
[----:B------:R1:W4:Y:S01]  /*12800*/  MUFU.TANH R21, R3 ;  /* 0x0000000300157308 */ /* 0x0003220000002400 */
[----:B---3--:R-:W-:Y:S02]  /*12810*/  FSEL R34, R6, -INF , !P6 ;  /* 0xff80000006227808 */ /* 0x008fe40007000000 */
[----:B------:R-:W-:Y:S02]  /*12820*/  FMNMX.FTZ R4, R238, R4, !PT ;  /* 0x00000004ee047209 */ /* 0x000fe40007810000 */
[----:B------:R-:W-:Y:S02]  /*12830*/  FMNMX.FTZ R0, R32, R0, !PT ;  /* 0x0000000020007209 */ /* 0x000fe40007810000 */
[----:B--2---:R-:W-:Y:S02]  /*12840*/  FSEL R237, R5, -INF , !P4 ;  /* 0xff80000005ed7808 */ /* 0x004fe40006000000 */
[----:B------:R-:W-:Y:S01]  /*12850*/  FMNMX.FTZ R4, R34, R4, !PT ;  /* 0x0000000422047209 */ /* 0x000fe20007810000 */
[----:B-1----:R-:W-:-:S04]  /*12860*/  FMUL.FTZ R3, R67, UR22 ;  /* 0x0000001643037c20 */ /* 0x002fc80008410000 */
[----:B------:R1:W2:Y:S01]  /*12870*/  MUFU.TANH R12, R3 ;  /* 0x00000003000c7308 */ /* 0x0002a20000002400 */
[----:B------:R-:W-:Y:S01]  /*12880*/  FMUL.FTZ R5, R219, UR22 ;  /* 0x00000016db057c20 */ /* 0x000fe20008410000 */
[----:B------:R-:W-:Y:S01]  /*12890*/  FSEL R236, R24, -INF , !P3 ;  /* 0xff80000018ec7808 */ /* 0x000fe20005800000 */
[----:B-1----:R-:W-:-:S05]  /*128a0*/  FMUL.FTZ R3, R218, UR22 ;  /* 0x00000016da037c20 */ /* 0x002fca0008410000 */
[----:B------:R1:W3:Y:S01]  /*128b0*/  MUFU.TANH R6, R3 ;  /* 0x0000000300067308 */ /* 0x0002e20000002400 */
[----:B----4-:R-:W-:-:S07]  /*128c0*/  FSEL R56, R21, -INF , !P0 ;  /* 0xff80000015387808 */ /* 0x010fce0004000000 */
[----:B------:R-:W4:Y:S01]  /*128d0*/  MUFU.TANH R5, R5 ;  /* 0x0000000500057308 */ /* 0x000f220000002400 */
[----:B-1----:R-:W-:Y:S02]  /*128e0*/  FMNMX.FTZ R3, R51, R0, !PT ;  /* 0x0000000033037209 */ /* 0x002fe40007810000 */
[----:B------:R-:W-:-:S05]  /*128f0*/  FMNMX.FTZ R0, R237, R4, !PT ;  /* 0x00000004ed007209 */ /* 0x000fca0007810000 */
[----:B------:R-:W1:Y:S01]  /*12900*/  SHFL.BFLY PT, R4, R0, 0x2, 0x1f ;  /* 0x0c401f0000047f89 */ /* 0x000e6200000e0000 */
[----:B------:R-:W-:Y:S02]  /*12910*/  FMNMX.FTZ R3, R236, R3, !PT ;  /* 0x00000003ec037209 */ /* 0x000fe40007810000 */
[----:B--2---:R-:W-:Y:S02]  /*12920*/  FSEL R48, R12, -INF , !P2 ;  /* 0xff8000000c307808 */ /* 0x004fe40005000000 */
[----:B------:R-:W-:Y:S02]  /*12930*/  FMNMX.FTZ R3, R56, R3, !PT ;  /* 0x0000000338037209 */ /* 0x000fe40007810000 */
[----:B---3--:R-:W-:Y:S02]  /*12940*/  FSEL R218, R6, -INF , !P1 ;  /* 0xff80000006da7808 */ /* 0x008fe40004800000 */
[----:B------:R-:W-:Y:S02]  /*12950*/  FMNMX.FTZ R3, R48, R3, !PT ;  /* 0x0000000330037209 */ /* 0x000fe40007810000 */
[----:B----4-:R-:W-:-:S02]  /*12960*/  FSEL R133, R5, -INF , !P5 ;  /* 0xff80000005857808 */ /* 0x010fc40006800000 */
[----:B------:R-:W-:Y:S01]  /*12970*/  FMNMX.FTZ R3, R218, R3, !PT ;  /* 0x00000003da037209 */ /* 0x000fe20007810000 */
[----:B------:R-:W2:Y:S03]  /*12980*/  SHFL.BFLY PT, R136, R2, 0x1, 0x1f ;  /* 0x0c201f0002887f89 */ /* 0x000ea600000e0000 */
[----:B------:R-:W-:Y:S01]  /*12990*/  FMNMX.FTZ R134, R133, R3, !PT ;  /* 0x0000000385867209 */ /* 0x000fe20007810000 */
[C---:B------:R-:W-:Y:S01]  /*129a0*/  FMUL.FTZ R12, R137.reuse, UR23 ;  /* 0x00000017890c7c20 */ /* 0x040fe20008410000 */
[----:B------:R-:W-:Y:S02]  /*129b0*/  FSETP.NEU.FTZ.AND P0, PT, R137, -INF , PT ;  /* 0xff8000008900780b */ /* 0x000fe40003f1d000 */
[----:B-1----:R-:W-:Y:S02]  /*129c0*/  FMNMX.FTZ R0, R0, R4, !PT ;  /* 0x0000000400007209 */ /* 0x002fe40007810000 */
[----:B------:R-:W1:Y:S01]  /*129d0*/  SHFL.BFLY PT, R4, R134, 0x2, 0x1f ;  /* 0x0c401f0086047f89 */ /* 0x000e6200000e0000 */
[----:B------:R-:W-:-:S03]  /*129e0*/  FSEL R12, R12, RZ, P0 ;  /* 0x000000ff0c0c7208 */ /* 0x000fc60000000000 */
[----:B------:R-:W3:Y:S02]  /*129f0*/  SHFL.BFLY PT, R135, R0, 0x1, 0x1f ;  /* 0x0c201f0000877f89 */ /* 0x000ee400000e0000 */
[----:B------:R-:W-:-:S04]  /*12a00*/  FFMA.FTZ R3, R13, UR23, -R12 ;  /* 0x000000170d037c23 */ /* 0x000fc8000801080c */
[----:B------:R4:W-:Y:S01]  /*12a10*/  MUFU.EX2 R25, R3 ;  /* 0x0000000300197308 */ /* 0x0009e20000000800 */
[----:B--2---:R-:W-:Y:S01]  /*12a20*/  FMNMX.FTZ R136, R2, R136, !PT ;  /* 0x0000008802887209 */ /* 0x004fe20007810000 */
[----:B------:R-:W-:-:S03]  /*12a30*/  FFMA.FTZ R2, R11, UR23, -R12 ;  /* 0x000000170b027c23 */ /* 0x000fc6000801080c */
[----:B------:R-:W-:-:S03]  /*12a40*/  FSETP.NEU.FTZ.AND P3, PT, R136, -INF , PT ;  /* 0xff8000008800780b */ /* 0x000fc60003f7d000 */
[----:B------:R2:W-:Y:S01]  /*12a50*/  MUFU.EX2 R223, R2 ;  /* 0x0000000200df7308 */ /* 0x0005e20000000800 */
[----:B----4-:R-:W-:Y:S01]  /*12a60*/  FFMA.FTZ R3, R10, UR23, -R12 ;  /* 0x000000170a037c23 */ /* 0x010fe2000801080c */
[----:B-1----:R-:W-:-:S06]  /*12a70*/  FMNMX.FTZ R134, R134, R4, !PT ;  /* 0x0000000486867209 */ /* 0x002fcc0007810000 */
[----:B------:R1:W-:Y:S01]  /*12a80*/  MUFU.EX2 R217, R3 ;  /* 0x0000000300d97308 */ /* 0x0003e20000000800 */
[----:B------:R-:W4:Y:S01]  /*12a90*/  SHFL.BFLY PT, R4, R134, 0x1, 0x1f ;  /* 0x0c201f0086047f89 */ /* 0x000f2200000e0000 */
[----:B--2---:R-:W-:Y:S01]  /*12aa0*/  FFMA.FTZ R2, R7, UR23, -R12 ;  /* 0x0000001707027c23 */ /* 0x004fe2000801080c */
[----:B---3--:R-:W-:-:S05]  /*12ab0*/  FMNMX.FTZ R135, R0, R135, !PT ;  /* 0x0000008700877209 */ /* 0x008fca0007810000 */
[----:B------:R2:W-:Y:S01]  /*12ac0*/  MUFU.EX2 R60, R2 ;  /* 0x00000002003c7308 */ /* 0x0005e20000000800 */
[----:B-1----:R-:W-:-:S05]  /*12ad0*/  FMUL.FTZ R3, R136, UR23 ;  /* 0x0000001788037c20 */ /* 0x002fca0008410000 */
[----:B------:R-:W-:-:S05]  /*12ae0*/  FSEL R3, R3, RZ, P3 ;  /* 0x000000ff03037208 */ /* 0x000fca0001800000 */
[--C-:B--2---:R-:W-:Y:S01]  /*12af0*/  FFMA.FTZ R2, R18, UR23, -R3.reuse ;  /* 0x0000001712027c23 */ /* 0x104fe20008010803 */
[--C-:B------:R-:W-:Y:S01]  /*12b00*/  FFMA.FTZ R0, R19, UR23, -R3.reuse ;  /* 0x0000001713007c23 */ /* 0x100fe20008010803 */
[C---:B------:R-:W-:Y:S02]  /*12b10*/  FSETP.NEU.FTZ.AND P2, PT, R135.reuse, -INF , PT ;  /* 0xff8000008700780b */ /* 0x040fe40003f5d000 */
[----:B------:R1:W-:Y:S08]  /*12b20*/  MUFU.EX2 R21, R2 ;  /* 0x0000000200157308 */ /* 0x0003f00000000800 */
[----:B------:R2:W-:Y:S01]  /*12b30*/  MUFU.EX2 R28, R0 ;  /* 0x00000000001c7308 */ /* 0x0005e20000000800 */
[----:B-1----:R-:W-:Y:S01]  /*12b40*/  FMUL.FTZ R2, R135, UR23 ;  /* 0x0000001787027c20 */ /* 0x002fe20008410000 */
[----:B--2---:R-:W-:-:S04]  /*12b50*/  FFMA.FTZ R0, R9, UR23, -R3 ;  /* 0x0000001709007c23 */ /* 0x004fc80008010803 */
[----:B------:R-:W-:Y:S02]  /*12b60*/  FSEL R2, R2, RZ, P2 ;  /* 0x000000ff02027208 */ /* 0x000fe40001000000 */
[----:B------:R1:W-:Y:S01]  /*12b70*/  MUFU.EX2 R39, R0 ;  /* 0x0000000000277308 */ /* 0x0003e20000000800 */
[----:B----4-:R-:W-:Y:S02]  /*12b80*/  FMNMX.FTZ R134, R134, R4, !PT ;  /* 0x0000000486867209 */ /* 0x010fe40007810000 */
[----:B------:R-:W-:Y:S01]  /*12b90*/  FFMA.FTZ R4, R15, UR23, -R2 ;  /* 0x000000170f047c23 */ /* 0x000fe20008010802 */
[----:B-1----:R-:W-:-:S04]  /*12ba0*/  FFMA.FTZ R0, R8, UR23, -R3 ;  /* 0x0000001708007c23 */ /* 0x002fc80008010803 */
[----:B------:R1:W-:Y:S01]  /*12bb0*/  MUFU.EX2 R216, R0 ;  /* 0x0000000000d87308 */ /* 0x0003e20000000800 */
[----:B------:R-:W-:Y:S01]  /*12bc0*/  FSETP.NEU.FTZ.AND P1, PT, R134, -INF , PT ;  /* 0xff8000008600780b */ /* 0x000fe20003f3d000 */
[----:B-1----:R-:W-:-:S06]  /*12bd0*/  FFMA.FTZ R0, R20, UR23, -R2 ;  /* 0x0000001714007c23 */ /* 0x002fcc0008010802 */
[----:B------:R1:W-:Y:S08]  /*12be0*/  MUFU.EX2 R46, R0 ;  /* 0x00000000002e7308 */ /* 0x0003f00000000800 */
[----:B------:R2:W-:Y:S01]  /*12bf0*/  MUFU.EX2 R229, R4 ;  /* 0x0000000400e57308 */ /* 0x0005e20000000800 */
[----:B-1----:R-:W-:-:S07]  /*12c00*/  FFMA.FTZ R0, R17, UR23, -R2 ;  /* 0x0000001711007c23 */ /* 0x002fce0008010802 */
[----:B------:R1:W-:Y:S01]  /*12c10*/  MUFU.EX2 R31, R0 ;  /* 0x00000000001f7308 */ /* 0x0003e20000000800 */
[----:B--2---:R-:W-:-:S07]  /*12c20*/  FFMA.FTZ R4, R14, UR23, -R2 ;  /* 0x000000170e047c23 */ /* 0x004fce0008010802 */
[----:B------:R2:W-:Y:S01]  /*12c30*/  MUFU.EX2 R20, R4 ;  /* 0x0000000400147308 */ /* 0x0005e20000000800 */
[----:B-1----:R-:W-:-:S05]  /*12c40*/  FMUL.FTZ R0, R134, UR23 ;  /* 0x0000001786007c20 */ /* 0x002fca0008410000 */
[----:B------:R-:W-:-:S05]  /*12c50*/  FSEL R0, R0, RZ, P1 ;  /* 0x000000ff00007208 */ /* 0x000fca0000800000 */
[----:B--2---:R-:W-:-:S04]  /*12c60*/  FFMA.FTZ R4, R22, UR23, -R0 ;  /* 0x0000001716047c23 */ /* 0x004fc80008010800 */
[----:B------:R1:W-:Y:S01]  /*12c70*/  MUFU.EX2 R27, R4 ;  /* 0x00000004001b7308 */ /* 0x0003e20000000800 */
[----:B------:R-:W-:-:S05]  /*12c80*/  FSEL R5, R137, RZ, P0 ;  /* 0x000000ff89057208 */ /* 0x000fca0000000000 */
[----:B------:R-:W-:Y:S01]  /*12c90*/  FADD.FTZ R5, R224, -R5 ;  /* 0x80000005e0057221 */ /* 0x000fe20000010000 */
[----:B-1----:R-:W-:-:S04]  /*12ca0*/  FFMA.FTZ R4, R23, UR23, -R0 ;  /* 0x0000001717047c23 */ /* 0x002fc80008010800 */
[----:B------:R1:W-:Y:S01]  /*12cb0*/  MUFU.EX2 R232, R4 ;  /* 0x0000000400e87308 */ /* 0x0003e20000000800 */
[----:B------:R-:W-:Y:S01]  /*12cc0*/  FMUL.FTZ R14, R5, UR23 ;  /* 0x00000017050e7c20 */ /* 0x000fe20008410000 */
[----:B-1----:R-:W-:Y:S02]  /*12cd0*/  FFMA.FTZ R4, R16, UR23, -R0 ;  /* 0x0000001710047c23 */ /* 0x002fe40008010800 */
[----:B------:R-:W1:Y:S04]  /*12ce0*/  LDSM.16.MT88.4 R16, [R225+0xc000] ;  /* 0x00c00000e110783b */ /* 0x000e680000004200 */
[----:B------:R2:W-:Y:S02]  /*12cf0*/  MUFU.EX2 R224, R4 ;  /* 0x0000000400e07308 */ /* 0x0005e40000000800 */
[----:B--2---:R-:W-:-:S05]  /*12d00*/  FSEL R4, R136, RZ, P3 ;  /* 0x000000ff88047208 */ /* 0x004fca0001800000 */
[----:B------:R-:W-:Y:S01]  /*12d10*/  FADD.FTZ R5, R207, -R4 ;  /* 0x80000004cf057221 */ /* 0x000fe20000010000 */
[----:B------:R-:W-:-:S03]  /*12d20*/  FSEL R4, R135, RZ, P2 ;  /* 0x000000ff87047208 */ /* 0x000fc60001000000 */
[----:B------:R-:W-:Y:S02]  /*12d30*/  FMUL.FTZ R13, R5, UR23 ;  /* 0x00000017050d7c20 */ /* 0x000fe40008410000 */
[----:B------:R-:W-:Y:S01]  /*12d40*/  FADD.FTZ R5, R206, -R4 ;  /* 0x80000004ce057221 */ /* 0x000fe20000010000 */
[----:B------:R-:W-:-:S05]  /*12d50*/  FSEL R4, R134, RZ, P1 ;  /* 0x000000ff86047208 */ /* 0x000fca0000800000 */
[----:B------:R-:W-:-:S04]  /*12d60*/  FADD.FTZ R4, R205, -R4 ;  /* 0x80000004cd047221 */ /* 0x000fc80000010000 */
[----:B------:R-:W-:Y:S01]  /*12d70*/  FMUL.FTZ R4, R4, UR23 ;  /* 0x0000001704047c20 */ /* 0x000fe20008410000 */
[----:B------:R-:W-:-:S03]  /*12d80*/  FMUL.FTZ R5, R5, UR23 ;  /* 0x0000001705057c20 */ /* 0x000fc60008410000 */
[----:B------:R2:W-:Y:S08]  /*12d90*/  MUFU.EX2 R15, R4 ;  /* 0x00000004000f7308 */ /* 0x0005f00000000800 */
[----:B------:R-:W3:Y:S01]  /*12da0*/  MUFU.EX2 R14, R14 ;  /* 0x0000000e000e7308 */ /* 0x000ee20000000800 */
[----:B--2---:R-:W-:-:S07]  /*12db0*/  FFMA.FTZ R4, R26, UR23, -R0 ;  /* 0x000000171a047c23 */ /* 0x004fce0008010800 */
[----:B------:R-:W2:Y:S08]  /*12dc0*/  MUFU.EX2 R13, R13 ;  /* 0x0000000d000d7308 */ /* 0x000eb00000000800 */
[----:B------:R-:W4:Y:S01]  /*12dd0*/  MUFU.EX2 R24, R5 ;  /* 0x0000000500187308 */ /* 0x000f220000000800 */
[-C--:B---3--:R-:W-:Y:S01]  /*12de0*/  FMUL.FTZ R144, R144, R14.reuse ;  /* 0x0000000e90907220 */ /* 0x088fe20000410000 */
[-C--:B------:R-:W-:Y:S01]  /*12df0*/  FMUL.FTZ R145, R145, R14.reuse ;  /* 0x0000000e91917220 */ /* 0x080fe20000410000 */
[----:B------:R-:W-:Y:S01]  /*12e00*/  F2FP.BF16.F32.PACK_AB R8, R217, R25 ;  /* 0x00000019d908723e */ /* 0x000fe200000010ff */
[----:B------:R-:W-:Y:S01]  /*12e10*/  FMUL.FTZ R142, R142, R15 ;  /* 0x0000000f8e8e7220 */ /* 0x000fe20000410000 */
[----:B------:R-:W-:Y:S01]  /*12e20*/  F2FP.BF16.F32.PACK_AB R9, R28, R21 ;  /* 0x000000151c09723e */ /* 0x000fe200000010ff */
[----:B------:R-:W-:Y:S01]  /*12e30*/  FMUL.FTZ R143, R143, R15 ;  /* 0x0000000f8f8f7220 */ /* 0x000fe20000410000 */
[----:B------:R-:W-:Y:S01]  /*12e40*/  F2FP.BF16.F32.PACK_AB R10, R60, R223 ;  /* 0x000000df3c0a723e */ /* 0x000fe200000010ff */
[----:B------:R3:W1:Y:S01]  /*12e50*/  MUFU.EX2 R22, R4 ;  /* 0x0000000400167308 */ /* 0x0006620000000800 */
[-C--:B--2---:R-:W-:Y:S01]  /*12e60*/  FMUL.FTZ R146, R146, R13.reuse ;  /* 0x0000000d92927220 */ /* 0x084fe20000410000 */
[----:B------:R-:W-:Y:S01]  /*12e70*/  FMUL.FTZ R147, R147, R13 ;  /* 0x0000000d93937220 */ /* 0x000fe20000410000 */
[----:B------:R-:W-:Y:S01]  /*12e80*/  F2FP.BF16.F32.PACK_AB R11, R216, R39 ;  /* 0x00000027d80b723e */ /* 0x000fe200000010ff */
[-C--:B------:R-:W-:Y:S01]  /*12e90*/  FMUL.FTZ R148, R148, R14.reuse ;  /* 0x0000000e94947220 */ /* 0x080fe20000410000 */
[----:B------:R-:W-:Y:S01]  /*12ea0*/  F2FP.BF16.F32.PACK_AB R6, R20, R229 ;  /* 0x000000e51406723e */ /* 0x000fe200000010ff */
[----:B------:R-:W-:Y:S01]  /*12eb0*/  FMUL.FTZ R149, R149, R14 ;  /* 0x0000000e95957220 */ /* 0x000fe20000410000 */
[-C--:B------:R-:W-:Y:S01]  /*12ec0*/  FMUL.FTZ R150, R150, R13.reuse ;  /* 0x0000000d96967220 */ /* 0x080fe20000410000 */
[----:B------:R-:W-:Y:S01]  /*12ed0*/  FMUL.FTZ R151, R151, R13 ;  /* 0x0000000d97977220 */ /* 0x000fe20000410000 */
[-C--:B----4-:R-:W-:Y:S01]  /*12ee0*/  FMUL.FTZ R140, R140, R24.reuse ;  /* 0x000000188c8c7220 */ /* 0x090fe20000410000 */
[-C--:B------:R-:W-:Y:S01]  /*12ef0*/  FMUL.FTZ R141, R141, R24.reuse ;  /* 0x000000188d8d7220 */ /* 0x080fe20000410000 */
[----:B------:R-:W-:Y:S01]  /*12f00*/  F2FP.BF16.F32.PACK_AB R5, R232, R27 ;  /* 0x0000001be805723e */ /* 0x000fe200000010ff */
[-C--:B------:R-:W-:Y:S01]  /*12f10*/  FMUL.FTZ R152, R152, R24.reuse ;  /* 0x0000001898987220 */ /* 0x080fe20000410000 */
[----:B------:R-:W-:Y:S01]  /*12f20*/  FMUL.FTZ R153, R153, R24 ;  /* 0x0000001899997220 */ /* 0x000fe20000410000 */
[-C--:B------:R-:W-:Y:S01]  /*12f30*/  FMUL.FTZ R154, R154, R15.reuse ;  /* 0x0000000f9a9a7220 */ /* 0x080fe20000410000 */
[-C--:B------:R-:W-:Y:S01]  /*12f40*/  FMUL.FTZ R155, R155, R15.reuse ;  /* 0x0000000f9b9b7220 */ /* 0x080fe20000410000 */
[----:B------:R-:W-:Y:S01]  /*12f50*/  IMAD.MOV.U32 R23, RZ, RZ, R56 ;  /* 0x000000ffff177224 */ /* 0x000fe200078e0038 */
[----:B---3--:R-:W-:Y:S01]  /*12f60*/  F2FP.BF16.F32.PACK_AB R4, R31, R46 ;  /* 0x0000002e1f04723e */ /* 0x008fe200000010ff */
[-C--:B------:R-:W-:Y:S01]  /*12f70*/  FMUL.FTZ R158, R158, R15.reuse ;  /* 0x0000000f9e9e7220 */ /* 0x080fe20000410000 */
[----:B-1----:R-:W-:Y:S01]  /*12f80*/  F2FP.BF16.F32.PACK_AB R7, R22, R224 ;  /* 0x000000e01607723e */ /* 0x002fe200000010ff */
[-C--:B------:R-:W-:Y:S01]  /*12f90*/  HMMA.16816.F32.BF16 R144, R8, R16.reuse, R144 ;  /* 0x000000100890723c */ /* 0x080fe20000041890 */
[-C--:B------:R-:W-:Y:S01]  /*12fa0*/  FMUL.FTZ R159, R159, R15.reuse ;  /* 0x0000000f9f9f7220 */ /* 0x080fe20000410000 */
[-C--:B------:R-:W-:Y:S01]  /*12fb0*/  FMUL.FTZ R160, R160, R14.reuse ;  /* 0x0000000ea0a07220 */ /* 0x080fe20000410000 */
[-C--:B------:R-:W-:Y:S01]  /*12fc0*/  FMUL.FTZ R161, R161, R14.reuse ;  /* 0x0000000ea1a17220 */ /* 0x080fe20000410000 */
[-C--:B------:R-:W-:Y:S01]  /*12fd0*/  FMUL.FTZ R164, R164, R14.reuse ;  /* 0x0000000ea4a47220 */ /* 0x080fe20000410000 */
[----:B------:R-:W-:Y:S01]  /*12fe0*/  FMUL.FTZ R165, R165, R14 ;  /* 0x0000000ea5a57220 */ /* 0x000fe20000410000 */
[C---:B------:R-:W-:Y:S01]  /*12ff0*/  HMMA.16816.F32.BF16 R140, R4.reuse, R16, R140 ;  /* 0x00000010048c723c */ /* 0x040fe2000004188c */
[-C--:B------:R-:W-:Y:S01]  /*13000*/  FMUL.FTZ R170, R170, R15.reuse ;  /* 0x0000000faaaa7220 */ /* 0x080fe20000410000 */
[-C--:B------:R-:W-:Y:S01]  /*13010*/  FMUL.FTZ R171, R171, R15.reuse ;  /* 0x0000000fabab7220 */ /* 0x080fe20000410000 */
[----:B------:R-:W-:Y:S01]  /*13020*/  MOV R219, R204 ;  /* 0x000000cc00db7202 */ /* 0x000fe20000000f00 */
[-C--:B------:R-:W-:Y:S01]  /*13030*/  FMUL.FTZ R176, R176, R14.reuse ;  /* 0x0000000eb0b07220 */ /* 0x080fe20000410000 */
[-C--:B------:R-:W-:Y:S01]  /*13040*/  FMUL.FTZ R177, R177, R14.reuse ;  /* 0x0000000eb1b17220 */ /* 0x080fe20000410000 */
[-C--:B------:R-:W-:Y:S01]  /*13050*/  HMMA.16816.F32.BF16 R152, R4, R18.reuse, R152 ;  /* 0x000000120498723c */ /* 0x080fe20000041898 */
[-C--:B------:R-:W-:Y:S01]  /*13060*/  FMUL.FTZ R174, R174, R15.reuse ;  /* 0x0000000faeae7220 */ /* 0x080fe20000410000 */
[-C--:B------:R-:W-:Y:S01]  /*13070*/  FMUL.FTZ R175, R175, R15.reuse ;  /* 0x0000000fafaf7220 */ /* 0x080fe20000410000 */
[-C--:B------:R-:W-:Y:S01]  /*13080*/  FMUL.FTZ R180, R180, R14.reuse ;  /* 0x0000000eb4b47220 */ /* 0x080fe20000410000 */
[----:B------:R-:W-:Y:S01]  /*13090*/  FMUL.FTZ R181, R181, R14 ;  /* 0x0000000eb5b57220 */ /* 0x000fe20000410000 */
[----:B------:R-:W-:Y:S01]  /*130a0*/  FMUL.FTZ R186, R186, R15 ;  /* 0x0000000fbaba7220 */ /* 0x000fe20000410000 */
[----:B------:R-:W-:Y:S01]  /*130b0*/  HMMA.16816.F32.BF16 R56, R8, R18, R148 ;  /* 0x000000120838723c */ /* 0x000fe20000041894 */
[----:B------:R-:W1:Y:S01]  /*130c0*/  LDSM.16.MT88.4 R16, [R226+0xc000] ;  /* 0x00c00000e210783b */ /* 0x000e620000004200 */
[-C--:B------:R-:W-:Y:S01]  /*130d0*/  FMUL.FTZ R156, R156, R24.reuse ;  /* 0x000000189c9c7220 */ /* 0x080fe20000410000 */
[-C--:B------:R-:W-:Y:S01]  /*130e0*/  FMUL.FTZ R157, R157, R24.reuse ;  /* 0x000000189d9d7220 */ /* 0x080fe20000410000 */
        /* <DEDUP_REMOVED lines=17> */
[----:B------:R-:W2:Y:S01]  /*13200*/  LDL.LU R26, [R1+0x40] ;  /* 0x00004000011a7983 */ /* 0x000ea20000300800 */
[-C--:B-1----:R-:W-:Y:S06]  /*13210*/  HMMA.16816.F32.BF16 R204, R4, R16.reuse, R156 ;  /* 0x0000001004cc723c */ /* 0x082fec000004189c */
[----:B------:R-:W-:Y:S06]  /*13220*/  HMMA.16816.F32.BF16 R208, R8, R16, R160 ;  /* 0x0000001008d0723c */ /* 0x000fec00000418a0 */
[-C--:B------:R-:W-:Y:S06]  /*13230*/  HMMA.16816.F32.BF16 R168, R4, R18.reuse, R168 ;  /* 0x0000001204a8723c */ /* 0x080fec00000418a8 */
[C---:B------:R-:W-:Y:S01]  /*13240*/  HMMA.16816.F32.BF16 R156, R8.reuse, R18, R164 ;  /* 0x00000012089c723c */ /* 0x040fe200000418a4 */
[----:B------:R-:W1:Y:S01]  /*13250*/  LDSM.16.MT88.4 R16, [R228+0xc000] ;  /* 0x00c00000e410783b */ /* 0x000e620000004200 */
        /* <DEDUP_REMOVED lines=8> */
[-C--:B-1----:R-:W-:Y:S06]  /*132e0*/  HMMA.16816.F32.BF16 R64, R8, R16.reuse, R176 ;  /* 0x000000100840723c */ /* 0x082fec00000418b0 */
[C---:B------:R-:W-:Y:S06]  /*132f0*/  HMMA.16816.F32.BF16 R172, R4.reuse, R16, R172 ;  /* 0x0000001004ac723c */ /* 0x040fec00000418ac */
        /* <DEDUP_REMOVED lines=11> */
[----:B------:R-:W-:Y:S01]  /*133b0*/  MOV R179, R60 ;  /* 0x0000003c00b37202 */ /* 0x000fe20000000f00 */
[-C--:B-1----:R-:W-:Y:S06]  /*133c0*/  HMMA.16816.F32.BF16 R192, R8, R16.reuse, R192 ;  /* 0x0000001008c0723c */ /* 0x082fec00000418c0 */
[C---:B------:R-:W-:Y:S06]  /*133d0*/  HMMA.16816.F32.BF16 R60, R4.reuse, R16, R188 ;  /* 0x00000010043c723c */ /* 0x040fec00000418bc */
[-C--:B------:R-:W-:Y:S06]  /*133e0*/  HMMA.16816.F32.BF16 R200, R4, R18.reuse, R200 ;  /* 0x0000001204c8723c */ /* 0x080fec00000418c8 */
[----:B------:R-:W-:Y:S01]  /*133f0*/  HMMA.16816.F32.BF16 R196, R8, R18, R196 ;  /* 0x0000001208c4723c */ /* 0x000fe200000418c4 */
[----:B------:R-:W1:Y:S01]  /*13400*/  LDSM.16.MT88.4 R16, [R225+0xe000] ;  /* 0x00e00000e110783b */ /* 0x000e620000004200 */
[-C--:B------:R-:W-:Y:S01]  /*13410*/  FMUL.FTZ R76, R76, R24.reuse ;  /* 0x000000184c4c7220 */ /* 0x080fe20000410000 */
[----:B------:R-:W-:-:S07]  /*13420*/  FMUL.FTZ R77, R77, R24 ;  /* 0x000000184d4d7220 */ /* 0x000fce0000410000 */
[----:B-1----:R-:W-:Y:S01]  /*13430*/  HMMA.16816.F32.BF16 R164, R4, R18, R76 ;  /* 0x0000001204a4723c */ /* 0x002fe2000004184c */
[----:B------:R-:W3:Y:S01]  /*13440*/  LDL.LU R78, [R1+0x58] ;  /* 0x00005800014e7983 */ /* 0x000ee20000300800 */
[-C--:B------:R-:W-:Y:S01]  /*13450*/  FMUL.FTZ R68, R68, R14.reuse ;  /* 0x0000000e44447220 */ /* 0x080fe20000410000 */
[----:B------:R-:W-:Y:S01]  /*13460*/  FMUL.FTZ R69, R69, R14 ;  /* 0x0000000e45457220 */ /* 0x000fe20000410000 */
        /* <DEDUP_REMOVED lines=10> */
[----:B------:R-:W-:Y:S01]  /*13510*/  HMMA.16816.F32.BF16 R148, R8, R16, R68 ;  /* 0x000000100894723c */ /* 0x000fe20000041844 */
[----:B------:R-:W-:-:S05]  /*13520*/  MOV R177, R41 ;  /* 0x0000002900b17202 */ /* 0x000fca0000000f00 */
[----:B------:R-:W-:Y:S01]  /*13530*/  HMMA.16816.F32.BF16 R160, R4, R16, R72 ;  /* 0x0000001004a0723c */ /* 0x000fe20000041848 */
[----:B------:R-:W-:-:S06]  /*13540*/  IMAD.MOV.U32 R70, RZ, RZ, R40 ;  /* 0x000000ffff467224 */ /* 0x000fcc00078e0028 */
[----:B------:R-:W-:Y:S01]  /*13550*/  IMAD.MOV.U32 R73, RZ, RZ, R43 ;  /* 0x000000ffff497224 */ /* 0x000fe200078e002b */
[----:B------:R-:W-:Y:S02]  /*13560*/  MOV R72, R42 ;  /* 0x0000002a00487202 */ /* 0x000fe40000000f00 */
[C---:B------:R-:W-:Y:S01]  /*13570*/  HMMA.16816.F32.BF16 R40, R8.reuse, R18, R80 ;  /* 0x000000120828723c */ /* 0x040fe20000041850 */
[----:B------:R-:W1:Y:S01]  /*13580*/  LDSM.16.MT88.4 R16, [R226+0xe000] ;  /* 0x00e00000e210783b */ /* 0x000e620000004200 */
        /* <DEDUP_REMOVED lines=62> */
[----:B------:R-:W-:Y:S01]  /*13970*/  IMAD.MOV.U32 R76, RZ, RZ, R74 ;  /* 0x000000ffff4c7224 */ /* 0x000fe200078e004a */
[----:B------:R-:W-:Y:S01]  /*13980*/  MOV R74, R69 ;  /* 0x00000045004a7202 */ /* 0x000fe20000000f00 */
[----:B------:R-:W-:Y:S01]  /*13990*/  IMAD.MOV.U32 R69, RZ, RZ, R23 ;  /* 0x000000ffff457224 */ /* 0x000fe200078e0017 */
[----:B------:R-:W-:-:S02]  /*139a0*/  MOV R23, R51 ;  /* 0x0000003300177202 */ /* 0x000fc40000000f00 */
[----:B------:R-:W-:Y:S02]  /*139b0*/  MOV R87, R230 ;  /* 0x000000e600577202 */ /* 0x000fe40000000f00 */
[----:B------:R-:W-:Y:S01]  /*139c0*/  MOV R82, R189 ;  /* 0x000000bd00527202 */ /* 0x000fe20000000f00 */
[----:B------:R-:W-:Y:S02]  /*139d0*/  IMAD.MOV.U32 R189, RZ, RZ, R176 ;  /* 0x000000ffffbd7224 */ /* 0x000fe400078e00b0 */
[----:B------:R-:W-:Y:S01]  /*139e0*/  IMAD.MOV.U32 R81, RZ, RZ, R190 ;  /* 0x000000ffff517224 */ /* 0x000fe200078e00be */
[C---:B-1----:R-:W-:Y:S06]  /*139f0*/  HMMA.16816.F32.BF16 R120, R4.reuse, R16, R120 ;  /* 0x000000100478723c */ /* 0x042fec0000041878 */
[----:B------:R-:W-:Y:S07]  /*13a00*/  HMMA.16816.F32.BF16 R124, R4, R18, R124 ;  /* 0x00000012047c723c */ /* 0x000fee000004187c */
[----:B------:R-:W-:-:S04]  /*13a10*/  FFMA.FTZ R4, R52, UR23, -R12 ;  /* 0x0000001734047c23 */ /* 0x000fc8000801080c */
[----:B------:R1:W-:Y:S01]  /*13a20*/  MUFU.EX2 R51, R4 ;  /* 0x0000000400337308 */ /* 0x0003e20000000800 */
[----:B------:R-:W-:Y:S01]  /*13a30*/  MOV R190, R179 ;  /* 0x000000b300be7202 */ /* 0x000fe20000000f00 */
[----:B-1----:R-:W-:-:S06]  /*13a40*/  FFMA.FTZ R4, R44, UR23, -R12 ;  /* 0x000000172c047c23 */ /* 0x002fcc000801080c */
[----:B------:R1:W-:Y:S01]  /*13a50*/  MUFU.EX2 R52, R4 ;  /* 0x0000000400347308 */ /* 0x0003e20000000800 */
[----:B------:R-:W-:Y:S01]  /*13a60*/  MOV R179, R22 ;  /* 0x0000001600b37202 */ /* 0x000fe20000000f00 */
[----:B------:R-:W-:Y:S02]  /*13a70*/  IMAD.MOV.U32 R22, RZ, RZ, R50 ;  /* 0x000000ffff167224 */ /* 0x000fe400078e0032 */
[----:B-1----:R-:W-:-:S04]  /*13a80*/  FFMA.FTZ R4, R212, UR23, -R12 ;  /* 0x00000017d4047c23 */ /* 0x002fc8000801080c */
[----:B------:R1:W-:Y:S01]  /*13a90*/  MUFU.EX2 R230, R4 ;  /* 0x0000000400e67308 */ /* 0x0003e20000000800 */
[----:B------:R-:W-:Y:S01]  /*13aa0*/  MOV R77, R73 ;  /* 0x00000049004d7202 */ /* 0x000fe20000000f00 */
[----:B------:R-:W-:Y:S01]  /*13ab0*/  IMAD.MOV.U32 R73, RZ, RZ, R70 ;  /* 0x000000ffff497224 */ /* 0x000fe200078e0046 */
[----:B------:R-:W-:Y:S01]  /*13ac0*/  MOV R70, R49 ;  /* 0x0000003100467202 */ /* 0x000fe20000000f00 */
[----:B-1----:R-:W-:-:S04]  /*13ad0*/  FFMA.FTZ R4, R55, UR23, -R12 ;  /* 0x0000001737047c23 */ /* 0x002fc8000801080c */
[----:B------:R1:W-:Y:S02]  /*13ae0*/  MUFU.EX2 R176, R4 ;  /* 0x0000000400b07308 */ /* 0x0003e40000000800 */
[----:B-1----:R-:W-:-:S06]  /*13af0*/  FFMA.FTZ R4, R53, UR23, -R3 ;  /* 0x0000001735047c23 */ /* 0x002fcc0008010803 */
[----:B------:R1:W-:Y:S01]  /*13b00*/  MUFU.EX2 R50, R4 ;  /* 0x0000000400327308 */ /* 0x0003e20000000800 */
[----:B------:R-:W-:Y:S01]  /*13b10*/  MOV R80, R191 ;  /* 0x000000bf00507202 */ /* 0x000fe20000000f00 */
[----:B------:R-:W-:Y:S02]  /*13b20*/  IMAD.MOV.U32 R191, RZ, RZ, R219 ;  /* 0x000000ffffbf7224 */ /* 0x000fe400078e00db */
[----:B--2---:R-:W-:Y:S01]  /*13b30*/  FFMA.FTZ R26, R26, R14, R25 ;  /* 0x0000000e1a1a7223 */ /* 0x004fe20000010019 */
[----:B-1----:R-:W-:-:S04]  /*13b40*/  FFMA.FTZ R4, R45, UR23, -R3 ;  /* 0x000000172d047c23 */ /* 0x002fc80008010803 */
[----:B------:R1:W-:Y:S01]  /*13b50*/  MUFU.EX2 R49, R4 ;  /* 0x0000000400317308 */ /* 0x0003e20000000800 */
[----:B---3--:R-:W-:Y:S01]  /*13b60*/  FFMA.FTZ R25, R78, R13, R21 ;  /* 0x0000000d4e197223 */ /* 0x008fe20000010015 */
[----:B------:R-:W-:Y:S01]  /*13b70*/  IMAD.MOV.U32 R78, RZ, RZ, R72 ;  /* 0x000000ffff4e7224 */ /* 0x000fe200078e0048 */
[----:B------:R-:W-:Y:S01]  /*13b80*/  MOV R72, R71 ;  /* 0x0000004700487202 */ /* 0x000fe20000000f00 */
[----:B------:R-:W-:Y:S02]  /*13b90*/  IMAD.MOV.U32 R71, RZ, RZ, R48 ;  /* 0x000000ffff477224 */ /* 0x000fe400078e0030 */
[----:B-1----:R-:W-:-:S04]  /*13ba0*/  FFMA.FTZ R4, R213, UR23, -R3 ;  /* 0x00000017d5047c23 */ /* 0x002fc80008010803 */
[----:B------:R1:W2:Y:S02]  /*13bb0*/  MUFU.EX2 R5, R4 ;  /* 0x0000000400057308 */ /* 0x0002a40000000800 */
[----:B-1----:R-:W-:-:S06]  /*13bc0*/  FFMA.FTZ R4, R138, UR23, -R3 ;  /* 0x000000178a047c23 */ /* 0x002fcc0008010803 */
[----:B------:R1:W3:Y:S01]  /*13bd0*/  MUFU.EX2 R219, R4 ;  /* 0x0000000400db7308 */ /* 0x0002e20000000800 */
[-C--:B------:R-:W-:Y:S01]  /*13be0*/  FMUL.FTZ R116, R116, R14.reuse ;  /* 0x0000000e74747220 */ /* 0x080fe20000410000 */
[----:B------:R-:W-:Y:S01]  /*13bf0*/  FMUL.FTZ R117, R117, R14 ;  /* 0x0000000e75757220 */ /* 0x000fe20000410000 */
[----:B-1----:R-:W-:-:S05]  /*13c00*/  FFMA.FTZ R4, R54, UR23, -R2 ;  /* 0x0000001736047c23 */ /* 0x002fca0008010802 */
[----:B------:R1:W-:Y:S01]  /*13c10*/  MUFU.EX2 R48, R4 ;  /* 0x0000000400307308 */ /* 0x0003e20000000800 */
[-C--:B------:R-:W-:Y:S01]  /*13c20*/  FMUL.FTZ R118, R118, R13.reuse ;  /* 0x0000000d76767220 */ /* 0x080fe20000410000 */
[-C--:B------:R-:W-:Y:S01]  /*13c30*/  FMUL.FTZ R119, R119, R13.reuse ;  /* 0x0000000d77777220 */ /* 0x080fe20000410000 */
[-C--:B------:R-:W-:Y:S01]  /*13c40*/  FMUL.FTZ R128, R128, R14.reuse ;  /* 0x0000000e80807220 */ /* 0x080fe20000410000 */
[----:B------:R-:W-:Y:S01]  /*13c50*/  FMUL.FTZ R129, R129, R14 ;  /* 0x0000000e81817220 */ /* 0x000fe20000410000 */
[-C--:B------:R-:W-:Y:S01]  /*13c60*/  FMUL.FTZ R130, R130, R13.reuse ;  /* 0x0000000d82827220 */ /* 0x080fe20000410000 */
[----:B------:R-:W-:Y:S01]  /*13c70*/  FMUL.FTZ R131, R131, R13 ;  /* 0x0000000d83837220 */ /* 0x000fe20000410000 */
[----:B-1----:R-:W-:-:S04]  /*13c80*/  FFMA.FTZ R4, R47, UR23, -R2 ;  /* 0x000000172f047c23 */ /* 0x002fc80008010802 */
[----:B------:R1:W-:Y:S01]  /*13c90*/  MUFU.EX2 R54, R4 ;  /* 0x0000000400367308 */ /* 0x0003e20000000800 */
[----:B------:R-:W-:Y:S01]  /*13ca0*/  IMAD.MOV.U32 R83, RZ, RZ, R188 ;  /* 0x000000ffff537224 */ /* 0x000fe200078e00bc */
[----:B------:R-:W-:Y:S01]  /*13cb0*/  HMMA.16816.F32.BF16 R116, R8, R16, R116 ;  /* 0x000000100874723c */ /* 0x000fe20000041874 */
[----:B-1----:R-:W-:-:S05]  /*13cc0*/  FFMA.FTZ R4, R214, UR23, -R2 ;  /* 0x00000017d6047c23 */ /* 0x002fca0008010802 */
[----:B------:R1:W-:Y:S01]  /*13cd0*/  MUFU.EX2 R92, R4 ;  /* 0x00000004005c7308 */ /* 0x0003e20000000800 */
[----:B------:R-:W-:Y:S01]  /*13ce0*/  HMMA.16816.F32.BF16 R128, R8, R18, R128 ;  /* 0x000000120880723c */ /* 0x000fe20000041880 */
[----:B------:R-:W4:Y:S01]  /*13cf0*/  LDSM.16.MT88.4 R16, [R225+0xc800] ;  /* 0x00c80000e110783b */ /* 0x000f220000004200 */
[----:B-1----:R-:W-:-:S05]  /*13d00*/  FFMA.FTZ R4, R139, UR23, -R2 ;  /* 0x000000178b047c23 */ /* 0x002fca0008010802 */
[----:B------:R1:W3:Y:S01]  /*13d10*/  MUFU.EX2 R188, R4 ;  /* 0x0000000400bc7308 */ /* 0x0002e20000000800 */
[----:B------:R-:W-:Y:S02]  /*13d20*/  IMAD.MOV.U32 R86, RZ, RZ, R231 ;  /* 0x000000ffff567224 */ /* 0x000fe400078e00e7 */
[----:B-1----:R-:W-:-:S05]  /*13d30*/  FFMA.FTZ R4, R222, UR23, -R0 ;  /* 0x00000017de047c23 */ /* 0x002fca0008010800 */
[----:B------:R1:W-:Y:S01]  /*13d40*/  MUFU.EX2 R47, R4 ;  /* 0x00000004002f7308 */ /* 0x0003e20000000800 */
[----:B------:R-:W-:Y:S01]  /*13d50*/  IMAD.MOV.U32 R45, RZ, RZ, R86 ;  /* 0x000000ffff2d7224 */ /* 0x000fe200078e0056 */
[----:B------:R-:W-:Y:S01]  /*13d60*/  MOV R86, R83 ;  /* 0x0000005300567202 */ /* 0x000fe20000000f00 */
[----:B------:R-:W-:Y:S02]  /*13d70*/  IMAD.MOV.U32 R83, RZ, RZ, R177 ;  /* 0x000000ffff537224 */ /* 0x000fe400078e00b1 */
[----:B-1----:R-:W-:-:S04]  /*13d80*/  FFMA.FTZ R4, R221, UR23, -R0 ;  /* 0x00000017dd047c23 */ /* 0x002fc80008010800 */
[----:B------:R1:W4:Y:S02]  /*13d90*/  MUFU.EX2 R213, R4 ;  /* 0x0000000400d57308 */ /* 0x0003240000000800 */
[----:B-1----:R-:W-:-:S06]  /*13da0*/  FFMA.FTZ R4, R220, UR23, -R0 ;  /* 0x00000017dc047c23 */ /* 0x002fcc0008010800 */
[----:B------:R1:W-:Y:S02]  /*13db0*/  MUFU.EX2 R231, R4 ;  /* 0x0000000400e77308 */ /* 0x0003e40000000800 */
[----:B-1----:R-:W-:-:S06]  /*13dc0*/  FFMA.FTZ R4, R215, UR23, -R0 ;  /* 0x00000017d7047c23 */ /* 0x002fcc0008010800 */
[----:B------:R1:W1:Y:S01]  /*13dd0*/  MUFU.EX2 R177, R4 ;  /* 0x0000000400b17308 */ /* 0x0002620000000800 */
[----:B--2---:R-:W-:Y:S02]  /*13de0*/  MOV R215, R5 ;  /* 0x0000000500d77202 */ /* 0x004fe40000000f00 */
[----:B------:R-:W-:Y:S02]  /*13df0*/  F2FP.BF16.F32.PACK_AB R8, R52, R51 ;  /* 0x000000333408723e */ /* 0x000fe400000010ff */
[----:B------:R-:W-:Y:S02]  /*13e00*/  F2FP.BF16.F32.PACK_AB R9, R49, R50 ;  /* 0x000000323109723e */ /* 0x000fe400000010ff */
[----:B------:R-:W-:Y:S02]  /*13e10*/  F2FP.BF16.F32.PACK_AB R10, R176, R230 ;  /* 0x000000e6b00a723e */ /* 0x000fe400000010ff */
[----:B---3--:R-:W-:Y:S02]  /*13e20*/  F2FP.BF16.F32.PACK_AB R11, R219, R215 ;  /* 0x000000d7db0b723e */ /* 0x008fe400000010ff */
[----:B------:R-:W-:-:S02]  /*13e30*/  F2FP.BF16.F32.PACK_AB R6, R188, R92 ;  /* 0x0000005cbc06723e */ /* 0x000fc400000010ff */
[----:B----4-:R-:W-:Y:S02]  /*13e40*/  F2FP.BF16.F32.PACK_AB R5, R213, R47 ;  /* 0x0000002fd505723e */ /* 0x010fe400000010ff */
[----:B-1----:R-:W-:Y:S02]  /*13e50*/  F2FP.BF16.F32.PACK_AB R4, R54, R48 ;  /* 0x000000303604723e */ /* 0x002fe400000010ff */
[----:B------:R-:W-:Y:S01]  /*13e60*/  F2FP.BF16.F32.PACK_AB R7, R177, R231 ;  /* 0x000000e7b107723e */ /* 0x000fe200000010ff */
[-C--:B------:R-:W-:Y:S06]  /*13e70*/  HMMA.16816.F32.BF16 R144, R8, R16.reuse, R144 ;  /* 0x000000100890723c */ /* 0x080fec0000041890 */
        /* <DEDUP_REMOVED lines=17> */
[----:B-1----:R-:W-:Y:S07]  /*13f90*/  HMMA.16816.F32.BF16 R76, R4, R16, R204 ;  /* 0x00000010044c723c */ /* 0x002fee00000418cc */
[----:B------:R-:W-:Y:S01]  /*13fa0*/  MOV R206, R95 ;  /* 0x0000005f00ce7202 */ /* 0x000fe20000000f00 */
[----:B------:R-:W-:Y:S01]  /*13fb0*/  IMAD.MOV.U32 R204, RZ, RZ, R75 ;  /* 0x000000ffffcc7224 */ /* 0x000fe200078e004b */
[----:B------:R-:W-:-:S02]  /*13fc0*/  MOV R95, R74 ;  /* 0x0000004a005f7202 */ /* 0x000fc40000000f00 */
[----:B------:R-:W-:Y:S06]  /*13fd0*/  HMMA.16816.F32.BF16 R72, R4, R18, R168 ;  /* 0x000000120448723c */ /* 0x000fec00000418a8 */
[----:B------:R-:W-:Y:S01]  /*13fe0*/  HMMA.16816.F32.BF16 R88, R8, R16, R208 ;  /* 0x000000100858723c */ /* 0x000fe200000418d0 */
[----:B------:R-:W-:-:S05]  /*13ff0*/  IMAD.MOV.U32 R168, RZ, RZ, R70 ;  /* 0x000000ffffa87224 */ /* 0x000fca00078e0046 */
[C---:B------:R-:W-:Y:S01]  /*14000*/  HMMA.16816.F32.BF16 R68, R8.reuse, R18, R156 ;  /* 0x000000120844723c */ /* 0x040fe2000004189c */
[----:B------:R-:W1:Y:S01]  /*14010*/  LDSM.16.MT88.4 R16, [R228+0xc800] ;  /* 0x00c80000e410783b */ /* 0x000e620000004200 */
        /* <DEDUP_REMOVED lines=9> */
[----:B------:R-:W-:Y:S01]  /*140b0*/  IMAD.MOV.U32 R170, RZ, RZ, R80 ;  /* 0x000000ffffaa7224 */ /* 0x000fe200078e0050 */
[----:B------:R-:W-:Y:S01]  /*140c0*/  MOV R55, R81 ;  /* 0x0000005100377202 */ /* 0x000fe20000000f00 */
[----:B------:R-:W-:Y:S01]  /*140d0*/  IMAD.MOV.U32 R44, RZ, RZ, R82 ;  /* 0x000000ffff2c7224 */ /* 0x000fe200078e0052 */
[----:B------:R-:W-:Y:S01]  /*140e0*/  MOV R169, R83 ;  /* 0x0000005300a97202 */ /* 0x000fe20000000f00 */
[----:B------:R-:W-:Y:S01]  /*140f0*/  IMAD.MOV.U32 R211, RZ, RZ, R92 ;  /* 0x000000ffffd37224 */ /* 0x000fe200078e005c */
[----:B-1----:R-:W-:Y:S07]  /*14100*/  HMMA.16816.F32.BF16 R80, R8, R16, R192 ;  /* 0x000000100850723c */ /* 0x002fee00000418c0 */
[----:B------:R-:W-:Y:S01]  /*14110*/  MOV R194, R93 ;  /* 0x0000005d00c27202 */ /* 0x000fe20000000f00 */
[----:B------:R-:W-:Y:S01]  /*14120*/  IMAD.MOV.U32 R193, RZ, RZ, R94 ;  /* 0x000000ffffc17224 */ /* 0x000fe200078e005e */
[----:B------:R-:W-:-:S02]  /*14130*/  MOV R192, R95 ;  /* 0x0000005f00c07202 */ /* 0x000fc40000000f00 */
[----:B------:R-:W-:Y:S01]  /*14140*/  HMMA.16816.F32.BF16 R92, R8, R18, R196 ;  /* 0x00000012085c723c */ /* 0x000fe200000418c4 */
[----:B------:R-:W2:Y:S01]  /*14150*/  LDL.LU R197, [R1+0x5c] ;  /* 0x00005c0001c57983 */ /* 0x000ea20000300800 */
[----:B------:R-:W-:-:S05]  /*14160*/  IMAD.MOV.U32 R195, RZ, RZ, R53 ;  /* 0x000000ffffc37224 */ /* 0x000fca00078e0035 */
[----:B------:R-:W-:Y:S02]  /*14170*/  MOV R198, R21 ;  /* 0x0000001500c67202 */ /* 0x000fe40000000f00 */
[----:B------:R-:W-:Y:S01]  /*14180*/  MOV R199, R55 ;  /* 0x0000003700c77202 */ /* 0x000fe20000000f00 */
[C---:B------:R-:W-:Y:S06]  /*14190*/  HMMA.16816.F32.BF16 R60, R4.reuse, R16, R60 ;  /* 0x00000010043c723c */ /* 0x040fec000004183c */
[----:B------:R-:W-:Y:S01]  /*141a0*/  HMMA.16816.F32.BF16 R200, R4, R18, R200 ;  /* 0x0000001204c8723c */ /* 0x000fe200000418c8 */
[----:B------:R-:W1:Y:S01]  /*141b0*/  LDSM.16.MT88.4 R16, [R225+0xe800] ;  /* 0x00e80000e110783b */ /* 0x000e620000004200 */
        /* <DEDUP_REMOVED lines=13> */
[----:B------:R-:W-:-:S02]  /*14290*/  IMAD.MOV.U32 R53, RZ, RZ, R20 ;  /* 0x000000ffff357224 */ /* 0x000fc400078e0014 */
[----:B------:R-:W3:Y:S01]  /*142a0*/  LDSM.16.MT88.4 R20, [R228+0xe800] ;  /* 0x00e80000e414783b */ /* 0x000ee20000004200 */
[----:B-1----:R-:W-:Y:S01]  /*142b0*/  HMMA.16816.F32.BF16 R220, R8, R16, R36 ;  /* 0x0000001008dc723c */ /* 0x002fe20000041824 */
[----:B--2---:R-:W-:Y:S01]  /*142c0*/  FFMA.FTZ R46, R197, R24, R46 ;  /* 0x00000018c52e7223 */ /* 0x004fe2000001002e */
        /* <DEDUP_REMOVED lines=15> */
[----:B------:R-:W2:Y:S01]  /*143c0*/  LDL.LU R45, [R1+0x60] ;  /* 0x00006000012d7983 */ /* 0x000ea20000300800 */
[C---:B------:R-:W-:Y:S06]  /*143d0*/  HMMA.16816.F32.BF16 R156, R4.reuse, R16, R32 ;  /* 0x00000010049c723c */ /* 0x040fec0000041820 */
[-C--:B------:R-:W-:Y:S06]  /*143e0*/  HMMA.16816.F32.BF16 R148, R4, R18.reuse, R28 ;  /* 0x000000120494723c */ /* 0x080fec000004181c */
[----:B------:R-:W-:Y:S01]  /*143f0*/  HMMA.16816.F32.BF16 R96, R8, R18, R96 ;  /* 0x000000120860723c */ /* 0x000fe20000041860 */
[----:B------:R-:W1:Y:S01]  /*14400*/  LDSM.16.MT88.4 R16, [R227+0xe800] ;  /* 0x00e80000e310783b */ /* 0x000e620000004200 */
[----:B------:R-:W-:-:S04]  /*14410*/  MOV R196, R198 ;  /* 0x000000c600c47202 */ /* 0x000fc80000000f00 */
[----:B---3--:R-:W-:Y:S01]  /*14420*/  HMMA.16816.F32.BF16 R104, R4, R20, R104 ;  /* 0x000000140468723c */ /* 0x008fe20000041868 */
[----:B------:R-:W-:-:S05]  /*14430*/  MOV R198, R192 ;  /* 0x000000c000c67202 */ /* 0x000fca0000000f00 */
[C---:B------:R-:W-:Y:S01]  /*14440*/  HMMA.16816.F32.BF16 R108, R4.reuse, R22, R108 ;  /* 0x00000016046c723c */ /* 0x040fe2000004186c */
[----:B------:R-:W-:Y:S02]  /*14450*/  MOV R192, R194 ;  /* 0x000000c200c07202 */ /* 0x000fe40000000f00 */
[----:B------:R-:W-:Y:S02]  /*14460*/  MOV R194, R168 ;  /* 0x000000a800c27202 */ /* 0x000fe40000000f00 */
[----:B------:R-:W-:Y:S02]  /*14470*/  MOV R168, R170 ;  /* 0x000000aa00a87202 */ /* 0x000fe40000000f00 */
[----:B------:R-:W-:Y:S02]  /*14480*/  MOV R170, R204 ;  /* 0x000000cc00aa7202 */ /* 0x000fe40000000f00 */
[----:B------:R-:W-:Y:S02]  /*14490*/  MOV R204, R206 ;  /* 0x000000ce00cc7202 */ /* 0x000fe40000000f00 */
[----:B------:R-:W-:Y:S01]  /*144a0*/  MOV R206, R217 ;  /* 0x000000d900ce7202 */ /* 0x000fe20000000f00 */
[C---:B-1----:R-:W-:Y:S06]  /*144b0*/  HMMA.16816.F32.BF16 R120, R4.reuse, R16, R120 ;  /* 0x000000100478723c */ /* 0x042fec0000041878 */
[----:B------:R-:W-:Y:S07]  /*144c0*/  HMMA.16816.F32.BF16 R124, R4, R18, R124 ;  /* 0x00000012047c723c */ /* 0x000fee000004187c */
[----:B------:R-:W-:-:S04]  /*144d0*/  FFMA.FTZ R4, R214, UR23, -R12 ;  /* 0x00000017d6047c23 */ /* 0x000fc8000801080c */
[----:B------:R1:W-:Y:S02]  /*144e0*/  MUFU.EX2 R214, R4 ;  /* 0x0000000400d67308 */ /* 0x0003e40000000800 */
[----:B-1----:R-:W-:Y:S01]  /*144f0*/  FFMA.FTZ R4, R197, UR23, -R12 ;  /* 0x00000017c5047c23 */ /* 0x002fe2000801080c */
[----:B------:R-:W-:Y:S02]  /*14500*/  IMAD.MOV.U32 R197, RZ, RZ, R199 ;  /* 0x000000ffffc57224 */ /* 0x000fe400078e00c7 */
[----:B------:R-:W-:-:S03]  /*14510*/  IMAD.MOV.U32 R199, RZ, RZ, R193 ;  /* 0x000000ffffc77224 */ /* 0x000fc600078e00c1 */
[----:B------:R1:W3:Y:S01]  /*14520*/  MUFU.EX2 R217, R4 ;  /* 0x0000000400d97308 */ /* 0x0002e20000000800 */
[----:B------:R-:W-:Y:S02]  /*14530*/  IMAD.MOV.U32 R193, RZ, RZ, R195 ;  /* 0x000000ffffc17224 */ /* 0x000fe400078e00c3 */
[----:B------:R-:W-:Y:S02]  /*14540*/  IMAD.MOV.U32 R195, RZ, RZ, R169 ;  /* 0x000000ffffc37224 */ /* 0x000fe400078e00a9 */
[----:B------:R-:W-:Y:S02]  /*14550*/  IMAD.MOV.U32 R169, RZ, RZ, R171 ;  /* 0x000000ffffa97224 */ /* 0x000fe400078e00ab */
[----:B------:R-:W-:Y:S02]  /*14560*/  IMAD.MOV.U32 R171, RZ, RZ, R205 ;  /* 0x000000ffffab7224 */ /* 0x000fe400078e00cd */
[----:B------:R-:W-:Y:S02]  /*14570*/  IMAD.MOV.U32 R205, RZ, RZ, R219 ;  /* 0x000000ffffcd7224 */ /* 0x000fe400078e00db */
[----:B-1----:R-:W-:-:S04]  /*14580*/  FFMA.FTZ R4, R252, UR23, -R12 ;  /* 0x00000017fc047c23 */ /* 0x002fc8000801080c */
[----:B------:R1:W-:Y:S02]  /*14590*/  MUFU.EX2 R219, R4 ;  /* 0x0000000400db7308 */ /* 0x0003e40000000800 */
[----:B-1----:R-:W-:-:S06]  /*145a0*/  FFMA.FTZ R4, R132, UR23, -R12 ;  /* 0x0000001784047c23 */ /* 0x002fcc000801080c */
[----:B------:R1:W-:Y:S02]  /*145b0*/  MUFU.EX2 R252, R4 ;  /* 0x0000000400fc7308 */ /* 0x0003e40000000800 */
[----:B-1----:R-:W-:-:S06]  /*145c0*/  FFMA.FTZ R4, R139, UR23, -R3 ;  /* 0x000000178b047c23 */ /* 0x002fcc0008010803 */
        /* <DEDUP_REMOVED lines=23> */
[----:B------:R-:W-:-:S02]  /*14740*/  MOV R197, R199 ;  /* 0x000000c700c57202 */ /* 0x000fc40000000f00 */
[----:B------:R-:W-:Y:S02]  /*14750*/  MOV R199, R193 ;  /* 0x000000c100c77202 */ /* 0x000fe40000000f00 */
[----:B------:R-:W-:Y:S02]  /*14760*/  MOV R193, R195 ;  /* 0x000000c300c17202 */ /* 0x000fe40000000f00 */
[----:B------:R-:W-:Y:S02]  /*14770*/  MOV R195, R169 ;  /* 0x000000a900c37202 */ /* 0x000fe40000000f00 */
[----:B------:R-:W-:Y:S01]  /*14780*/  MOV R169, R171 ;  /* 0x000000ab00a97202 */ /* 0x000fe20000000f00 */
[----:B------:R-:W-:Y:S02]  /*14790*/  IMAD.MOV.U32 R171, RZ, RZ, R204 ;  /* 0x000000ffffab7224 */ /* 0x000fe400078e00cc */
[----:B------:R-:W-:Y:S02]  /*147a0*/  IMAD.MOV.U32 R204, RZ, RZ, R206 ;  /* 0x000000ffffcc7224 */ /* 0x000fe400078e00ce */
[----:B-1----:R-:W-:Y:S01]  /*147b0*/  FFMA.FTZ R4, R138, UR23, -R3 ;  /* 0x000000178a047c23 */ /* 0x002fe20008010803 */
[----:B------:R-:W-:Y:S01]  /*147c0*/  MOV R138, R53 ;  /* 0x00000035008a7202 */ /* 0x000fe20000000f00 */
[----:B------:R-:W-:Y:S01]  /*147d0*/  IMAD.MOV.U32 R53, RZ, RZ, R55 ;  /* 0x000000ffff357224 */ /* 0x000fe200078e0037 */
[----:B------:R-:W-:Y:S01]  /*147e0*/  MOV R55, R44 ;  /* 0x0000002c00377202 */ /* 0x000fe20000000f00 */
[----:B------:R-:W-:Y:S01]  /*147f0*/  IMAD.MOV.U32 R44, RZ, RZ, R216 ;  /* 0x000000ffff2c7224 */ /* 0x000fe200078e00d8 */
[----:B------:R-:W-:Y:S01]  /*14800*/  MOV R206, R209 ;  /* 0x000000d100ce7202 */ /* 0x000fe20000000f00 */
[----:B------:R1:W-:Y:S01]  /*14810*/  MUFU.EX2 R216, R4 ;  /* 0x0000000400d87308 */ /* 0x0003e20000000800 */
[----:B------:R-:W-:-:S02]  /*14820*/  MOV R209, R211 ;  /* 0x000000d300d17202 */ /* 0x000fc40000000f00 */
[----:B------:R-:W-:Y:S02]  /*14830*/  MOV R211, R138 ;  /* 0x0000008a00d37202 */ /* 0x000fe40000000f00 */
[----:B------:R-:W-:Y:S01]  /*14840*/  MOV R138, R44 ;  /* 0x0000002c008a7202 */ /* 0x000fe20000000f00 */
[----:B------:R-:W-:Y:S02]  /*14850*/  IMAD.MOV.U32 R44, RZ, RZ, R218 ;  /* 0x000000ffff2c7224 */ /* 0x000fe400078e00da */
[----:B-1----:R-:W-:Y:S01]  /*14860*/  FFMA.FTZ R4, R196, UR23, -R3 ;  /* 0x00000017c4047c23 */ /* 0x002fe20008010803 */
[----:B------:R-:W-:-:S03]  /*14870*/  IMAD.MOV.U32 R196, RZ, RZ, R198 ;  /* 0x000000ffffc47224 */ /* 0x000fc600078e00c6 */
[----:B------:R1:W4:Y:S01]  /*14880*/  MUFU.EX2 R218, R4 ;  /* 0x0000000400da7308 */ /* 0x0003220000000800 */
[----:B------:R-:W-:Y:S02]  /*14890*/  IMAD.MOV.U32 R198, RZ, RZ, R192 ;  /* 0x000000ffffc67224 */ /* 0x000fe400078e00c0 */
[----:B------:R-:W-:Y:S02]  /*148a0*/  IMAD.MOV.U32 R192, RZ, RZ, R194 ;  /* 0x000000ffffc07224 */ /* 0x000fe400078e00c2 */
[----:B------:R-:W-:Y:S02]  /*148b0*/  IMAD.MOV.U32 R194, RZ, RZ, R168 ;  /* 0x000000ffffc27224 */ /* 0x000fe400078e00a8 */
[----:B------:R-:W-:Y:S01]  /*148c0*/  IMAD.MOV.U32 R168, RZ, RZ, R170 ;  /* 0x000000ffffa87224 */ /* 0x000fe200078e00aa */
[----:B------:R-:W-:Y:S02]  /*148d0*/  MOV R170, R205 ;  /* 0x000000cd00aa7202 */ /* 0x000fe40000000f00 */
[----:B------:R-:W-:Y:S01]  /*148e0*/  MOV R205, R207 ;  /* 0x000000cf00cd7202 */ /* 0x000fe20000000f00 */
[----:B-1----:R-:W-:Y:S01]  /*148f0*/  FFMA.FTZ R4, R43, UR23, -R2 ;  /* 0x000000172b047c23 */ /* 0x002fe20008010802 */
[----:B------:R-:W-:-:S03]  /*14900*/  IMAD.MOV.U32 R207, RZ, RZ, R208 ;  /* 0x000000ffffcf7224 */ /* 0x000fc600078e00d0 */
[----:B------:R1:W-:Y:S01]  /*14910*/  MUFU.EX2 R132, R4 ;  /* 0x0000000400847308 */ /* 0x0003e20000000800 */
[----:B------:R-:W-:Y:S02]  /*14920*/  IMAD.MOV.U32 R208, RZ, RZ, R210 ;  /* 0x000000ffffd07224 */ /* 0x000fe400078e00d2 */
[----:B------:R-:W-:Y:S02]  /*14930*/  IMAD.MOV.U32 R210, RZ, RZ, R215 ;  /* 0x000000ffffd27224 */ /* 0x000fe400078e00d7 */
[----:B------:R-:W-:Y:S02]  /*14940*/  IMAD.MOV.U32 R43, RZ, RZ, R197 ;  /* 0x000000ffff2b7224 */ /* 0x000fe400078e00c5 */
[----:B------:R-:W-:Y:S02]  /*14950*/  IMAD.MOV.U32 R197, RZ, RZ, R199 ;  /* 0x000000ffffc57224 */ /* 0x000fe400078e00c7 */
[----:B------:R-:W-:Y:S01]  /*14960*/  IMAD.MOV.U32 R215, RZ, RZ, R53 ;  /* 0x000000ffffd77224 */ /* 0x000fe200078e0035 */
[----:B------:R-:W-:Y:S01]  /*14970*/  MOV R53, R239 ;  /* 0x000000ef00357202 */ /* 0x000fe20000000f00 */
[----:B------:R-:W-:Y:S01]  /*14980*/  IMAD.MOV.U32 R199, RZ, RZ, R193 ;  /* 0x000000ffffc77224 */ /* 0x000fe200078e00c1 */
[----:B------:R-:W-:Y:S01]  /*14990*/  HMMA.16816.F32.BF16 R100, R8, R20, R100 ;  /* 0x000000140864723c */ /* 0x000fe20000041864 */
[----:B-1----:R-:W-:Y:S01]  /*149a0*/  FFMA.FTZ R4, R196, UR23, -R2 ;  /* 0x00000017c4047c23 */ /* 0x002fe20008010802 */
[----:B------:R-:W-:-:S04]  /*149b0*/  MOV R196, R198 ;  /* 0x000000c600c47202 */ /* 0x000fc80000000f00 */
[----:B------:R-:W-:Y:S01]  /*149c0*/  HMMA.16816.F32.BF16 R112, R8, R22, R112 ;  /* 0x000000160870723c */ /* 0x000fe20000041870 */
[----:B------:R-:W-:Y:S01]  /*149d0*/  MOV R198, R192 ;  /* 0x000000c000c67202 */ /* 0x000fe20000000f00 */
[----:B------:R-:W-:Y:S01]  /*149e0*/  IMAD.MOV.U32 R193, RZ, RZ, R195 ;  /* 0x000000ffffc17224 */ /* 0x000fe200078e00c3 */
[----:B------:R-:W-:Y:S01]  /*149f0*/  MOV R192, R194 ;  /* 0x000000c200c07202 */ /* 0x000fe20000000f00 */
[----:B------:R-:W-:Y:S01]  /*14a00*/  IMAD.MOV.U32 R42, RZ, RZ, R196 ;  /* 0x000000ffff2a7224 */ /* 0x000fe200078e00c4 */
[----:B------:R-:W-:Y:S01]  /*14a10*/  MOV R194, R168 ;  /* 0x000000a800c27202 */ /* 0x000fe20000000f00 */
[----:B------:R-:W1:Y:S01]  /*14a20*/  LDSM.16.MT88.4 R20, [R226+0xd000] ;  /* 0x00d00000e214783b */ /* 0x000e620000004200 */
[----:B------:R-:W-:Y:S02]  /*14a30*/  MOV R168, R170 ;  /* 0x000000aa00a87202 */ /* 0x000fe40000000f00 */
[----:B------:R-:W-:Y:S01]  /*14a40*/  MOV R170, R205 ;  /* 0x000000cd00aa7202 */ /* 0x000fe20000000f00 */
[----:B------:R-:W-:-:S02]  /*14a50*/  IMAD.MOV.U32 R205, RZ, RZ, R208 ;  /* 0x000000ffffcd7224 */ /* 0x000fc400078e00d0 */
[----:B--2---:R-:W-:Y:S01]  /*14a60*/  FFMA.FTZ R45, R45, R15, R27 ;  /* 0x0000000f2d2d7223 */ /* 0x004fe2000001001b */
[----:B------:R-:W-:Y:S01]  /*14a70*/  IMAD.MOV.U32 R195, RZ, RZ, R169 ;  /* 0x000000ffffc37224 */ /* 0x000fe200078e00a9 */
        /* <DEDUP_REMOVED lines=12> */
[----:B------:R2:W-:Y:S01]  /*14b40*/  MUFU.EX2 R138, R4 ;  /* 0x00000004008a7308 */ /* 0x0005e20000000800 */
[----:B------:R-:W-:Y:S01]  /*14b50*/  IMAD.MOV.U32 R198, RZ, RZ, R192 ;  /* 0x000000ffffc67224 */ /* 0x000fe200078e00c0 */
[----:B------:R-:W-:Y:S01]  /*14b60*/  MOV R41, R196 ;  /* 0x000000c400297202 */ /* 0x000fe20000000f00 */
[----:B------:R-:W-:Y:S01]  /*14b70*/  IMAD.MOV.U32 R192, RZ, RZ, R194 ;  /* 0x000000ffffc07224 */ /* 0x000fe200078e00c2 */
[----:B------:R-:W-:Y:S01]  /*14b80*/  MOV R55, R238 ;  /* 0x000000ee00377202 */ /* 0x000fe20000000f00 */
[----:B------:R-:W-:-:S02]  /*14b90*/  IMAD.MOV.U32 R194, RZ, RZ, R53 ;  /* 0x000000ffffc27224 */ /* 0x000fc400078e0035 */
[----:B------:R-:W-:Y:S01]  /*14ba0*/  FFMA.FTZ R33, R195, UR23, -R3 ;  /* 0x00000017c3217c23 */ /* 0x000fe20008010803 */
[----:B------:R-:W-:Y:S01]  /*14bb0*/  IMAD.MOV.U32 R53, RZ, RZ, R212 ;  /* 0x000000ffff357224 */ /* 0x000fe200078e00d4 */
[----:B------:R-:W-:Y:S01]  /*14bc0*/  MOV R196, R198 ;  /* 0x000000c600c47202 */ /* 0x000fe20000000f00 */
[----:B------:R-:W-:Y:S01]  /*14bd0*/  IMAD.MOV.U32 R40, RZ, RZ, R41 ;  /* 0x000000ffff287224 */ /* 0x000fe200078e0029 */
[----:B------:R-:W-:Y:S01]  /*14be0*/  MOV R198, R192 ;  /* 0x000000c000c67202 */ /* 0x000fe20000000f00 */
[----:B------:R-:W-:Y:S04]  /*14bf0*/  LDSM.16.MT88.4 R16, [R228+0xd000] ;  /* 0x00d00000e410783b */ /* 0x000fe80000004200 */
[----:B------:R1:W5:Y:S01]  /*14c00*/  LDL.LU R239, [R1+0xac] ;  /* 0x0000ac0001ef7983 */ /* 0x0003620000300800 */
[----:B--2---:R-:W-:Y:S01]  /*14c10*/  FFMA.FTZ R4, R43, UR23, -R2 ;  /* 0x000000172b047c23 */ /* 0x004fe20008010802 */
[----:B------:R-:W-:Y:S01]  /*14c20*/  MOV R43, R197 ;  /* 0x000000c5002b7202 */ /* 0x000fe20000000f00 */
[----:B------:R-:W-:Y:S01]  /*14c30*/  FFMA.FTZ R41, R234, UR23, -R12 ;  /* 0x00000017ea297c23 */ /* 0x000fe2000801080c */
[----:B------:R-:W-:Y:S01]  /*14c40*/  MOV R197, R199 ;  /* 0x000000c700c57202 */ /* 0x000fe20000000f00 */
[----:B------:R2:W-:Y:S01]  /*14c50*/  MUFU.EX2 R212, R4 ;  /* 0x0000000400d47308 */ /* 0x0005e20000000800 */
[----:B------:R-:W-:Y:S01]  /*14c60*/  MOV R199, R193 ;  /* 0x000000c100c77202 */ /* 0x000fe20000000f00 */
[----:B------:R1:W5:Y:S01]  /*14c70*/  LDL.LU R238, [R1+0xa8] ;  /* 0x0000a80001ee7983 */ /* 0x0003620000300800 */
[----:B------:R-:W-:-:S02]  /*14c80*/  MOV R193, R215 ;  /* 0x000000d700c17202 */ /* 0x000fc40000000f00 */
[----:B------:R-:W-:Y:S02]  /*14c90*/  MOV R215, R55 ;  /* 0x0000003700d77202 */ /* 0x000fe40000000f00 */
[----:B------:R-:W-:Y:S02]  /*14ca0*/  MOV R192, R194 ;  /* 0x000000c200c07202 */ /* 0x000fe40000000f00 */
[----:B------:R-:W-:Y:S01]  /*14cb0*/  MOV R194, R53 ;  /* 0x0000003500c27202 */ /* 0x000fe20000000f00 */
[----:B------:R-:W-:Y:S01]  /*14cc0*/  IMAD.MOV.U32 R53, RZ, RZ, R13 ;  /* 0x000000ffff357224 */ /* 0x000fe200078e000d */
[----:B------:R-:W-:Y:S01]  /*14cd0*/  MOV R13, R236 ;  /* 0x000000ec000d7202 */ /* 0x000fe20000000f00 */
[----:B--2---:R-:W-:Y:S01]  /*14ce0*/  FFMA.FTZ R4, R42, UR23, -R2 ;  /* 0x000000172a047c23 */ /* 0x004fe20008010802 */
[----:B------:R-:W-:Y:S02]  /*14cf0*/  IMAD.MOV.U32 R42, RZ, RZ, R43 ;  /* 0x000000ffff2a7224 */ /* 0x000fe400078e002b */
[----:B------:R-:W-:-:S02]  /*14d00*/  IMAD.MOV.U32 R43, RZ, RZ, R197 ;  /* 0x000000ffff2b7224 */ /* 0x000fc400078e00c5 */
[----:B------:R-:W-:Y:S01]  /*14d10*/  IMAD.MOV.U32 R197, RZ, RZ, R199 ;  /* 0x000000ffffc57224 */ /* 0x000fe200078e00c7 */
[----:B------:R-:W-:Y:S01]  /*14d20*/  MOV R39, R40 ;  /* 0x0000002800277202 */ /* 0x000fe20000000f00 */
[----:B------:R-:W-:Y:S02]  /*14d30*/  IMAD.MOV.U32 R199, RZ, RZ, R193 ;  /* 0x000000ffffc77224 */ /* 0x000fe400078e00c1 */
[----:B------:R-:W-:Y:S02]  /*14d40*/  IMAD.MOV.U32 R193, RZ, RZ, R215 ;  /* 0x000000ffffc17224 */ /* 0x000fe400078e00d7 */
[----:B------:R-:W-:Y:S01]  /*14d50*/  IMAD.MOV.U32 R37, RZ, RZ, R43 ;  /* 0x000000ffff257224 */ /* 0x000fe200078e002b */
[----:B------:R-:W-:Y:S01]  /*14d60*/  MOV R43, R198 ;  /* 0x000000c6002b7202 */ /* 0x000fe20000000f00 */
[----:B------:R-:W-:Y:S01]  /*14d70*/  IMAD.MOV.U32 R38, RZ, RZ, R197 ;  /* 0x000000ffff267224 */ /* 0x000fe200078e00c5 */
[----:B------:R-:W-:Y:S01]  /*14d80*/  MOV R197, R192 ;  /* 0x000000c000c57202 */ /* 0x000fe20000000f00 */
[----:B------:R-:W-:-:S02]  /*14d90*/  IMAD.MOV.U32 R198, RZ, RZ, R193 ;  /* 0x000000ffffc67224 */ /* 0x000fc400078e00c1 */
[--C-:B------:R-:W-:Y:S01]  /*14da0*/  FFMA.FTZ R42, R42, UR23, -R12.reuse ;  /* 0x000000172a2a7c23 */ /* 0x100fe2000801080c */
[--C-:B------:R-:W-:Y:S01]  /*14db0*/  FFMA.FTZ R40, R233, UR23, -R12.reuse ;  /* 0x00000017e9287c23 */ /* 0x100fe2000801080c */
[----:B------:R-:W-:Y:S01]  /*14dc0*/  FFMA.FTZ R39, R39, UR23, -R12 ;  /* 0x0000001727277c23 */ /* 0x000fe2000801080c */
[----:B------:R-:W-:Y:S01]  /*14dd0*/  MOV R192, R13 ;  /* 0x0000000d00c07202 */ /* 0x000fe20000000f00 */
[----:B------:R-:W-:Y:S02]  /*14de0*/  IMAD.MOV.U32 R193, RZ, RZ, R14 ;  /* 0x000000ffffc17224 */ /* 0x000fe400078e000e */
[----:B------:R-:W2:Y:S01]  /*14df0*/  LDSM.16.MT88.4 R12, [R225+0xd000] ;  /* 0x00d00000e10c783b */ /* 0x000ea20000004200 */
[----:B------:R3:W1:Y:S01]  /*14e00*/  MUFU.EX2 R215, R4 ;  /* 0x0000000400d77308 */ /* 0x0006620000000800 */
[----:B------:R-:W-:Y:S01]  /*14e10*/  MOV R36, R196 ;  /* 0x000000c400247202 */ /* 0x000fe20000000f00 */
[----:B------:R-:W-:Y:S01]  /*14e20*/  IMAD.MOV.U32 R196, RZ, RZ, R199 ;  /* 0x000000ffffc47224 */ /* 0x000fe200078e00c7 */
[----:B------:R-:W-:-:S02]  /*14e30*/  MOV R55, R237 ;  /* 0x000000ed00377202 */ /* 0x000fc40000000f00 */
[----:B------:R-:W-:Y:S01]  /*14e40*/  MOV R199, R194 ;  /* 0x000000c200c77202 */ /* 0x000fe20000000f00 */
[----:B------:R-:W-:Y:S01]  /*14e50*/  IMAD.MOV.U32 R194, RZ, RZ, R53 ;  /* 0x000000ffffc27224 */ /* 0x000fe200078e0035 */
[----:B------:R-:W-:Y:S01]  /*14e60*/  MOV R195, R168 ;  /* 0x000000a800c37202 */ /* 0x000fe20000000f00 */
[--C-:B------:R-:W-:Y:S01]  /*14e70*/  FFMA.FTZ R37, R37, UR23, -R3.reuse ;  /* 0x0000001725257c23 */ /* 0x100fe20008010803 */
[----:B------:R-:W-:Y:S01]  /*14e80*/  FFMA.FTZ R35, R43, UR23, -R3 ;  /* 0x000000172b237c23 */ /* 0x000fe20008010803 */
[----:B------:R-:W-:Y:S02]  /*14e90*/  IMAD.MOV.U32 R168, RZ, RZ, R169 ;  /* 0x000000ffffa87224 */ /* 0x000fe400078e00a9 */
[----:B------:R-:W-:Y:S01]  /*14ea0*/  FFMA.FTZ R32, R196, UR23, -R2 ;  /* 0x00000017c4207c23 */ /* 0x000fe20008010802 */
[----:B---3--:R-:W-:Y:S01]  /*14eb0*/  FFMA.FTZ R4, R235, UR23, -R0 ;  /* 0x00000017eb047c23 */ /* 0x008fe20008010800 */
[--C-:B------:R-:W-:Y:S01]  /*14ec0*/  FFMA.FTZ R31, R198, UR23, -R2.reuse ;  /* 0x00000017c61f7c23 */ /* 0x100fe20008010802 */
[--C-:B------:R-:W-:Y:S01]  /*14ed0*/  FFMA.FTZ R30, R199, UR23, -R2.reuse ;  /* 0x00000017c71e7c23 */ /* 0x100fe20008010802 */
[----:B------:R-:W-:Y:S01]  /*14ee0*/  F2FP.BF16.F32.PACK_AB R8, R217, R214 ;  /* 0x000000d6d908723e */ /* 0x000fe200000010ff */
[----:B------:R3:W-:Y:S01]  /*14ef0*/  MUFU.EX2 R53, R4 ;  /* 0x0000000400357308 */ /* 0x0007e20000000800 */
[----:B------:R-:W-:Y:S01]  /*14f00*/  FFMA.FTZ R28, R55, UR23, -R2 ;  /* 0x00000017371c7c23 */ /* 0x000fe20008010802 */
[----:B------:R-:W-:Y:S01]  /*14f10*/  MOV R169, R170 ;  /* 0x000000aa00a97202 */ /* 0x000fe20000000f00 */
[----:B------:R-:W-:Y:S01]  /*14f20*/  FFMA.FTZ R2, R192, UR23, -R0 ;  /* 0x00000017c0027c23 */ /* 0x000fe20008010800 */
[----:B------:R-:W-:Y:S01]  /*14f30*/  IMAD.MOV.U32 R170, RZ, RZ, R208 ;  /* 0x000000ffffaa7224 */ /* 0x000fe200078e00d0 */
[----:B------:R-:W-:Y:S01]  /*14f40*/  MOV R208, R209 ;  /* 0x000000d100d07202 */ /* 0x000fe20000000f00 */
[----:B------:R-:W-:Y:S01]  /*14f50*/  FFMA.FTZ R43, R44, UR23, -R0 ;  /* 0x000000172c2b7c23 */ /* 0x000fe20008010800 */
[----:B------:R-:W-:-:S02]  /*14f60*/  IMAD.MOV.U32 R209, RZ, RZ, R54 ;  /* 0x000000ffffd17224 */ /* 0x000fc400078e0036 */
[--C-:B------:R-:W-:Y:S01]  /*14f70*/  FFMA.FTZ R44, R133, UR23, -R0.reuse ;  /* 0x00000017852c7c23 */ /* 0x100fe20008010800 */
[----:B----4-:R-:W-:Y:S01]  /*14f80*/  F2FP.BF16.F32.PACK_AB R9, R213, R139 ;  /* 0x0000008bd509723e */ /* 0x010fe200000010ff */
[----:B------:R-:W-:Y:S01]  /*14f90*/  MUFU.EX2 R133, R2 ;  /* 0x0000000200857308 */ /* 0x000fe20000000800 */
[----:B------:R-:W-:Y:S01]  /*14fa0*/  F2FP.BF16.F32.PACK_AB R10, R252, R219 ;  /* 0x000000dbfc0a723e */ /* 0x000fe200000010ff */
[----:B------:R4:W5:Y:S01]  /*14fb0*/  LDL.LU R237, [R1+0xa4] ;  /* 0x0000a40001ed7983 */ /* 0x0009620000300800 */
[--C-:B---3--:R-:W-:Y:S01]  /*14fc0*/  FFMA.FTZ R4, R36, UR23, -R0.reuse ;  /* 0x0000001724047c23 */ /* 0x108fe20008010800 */
[----:B------:R-:W-:Y:S01]  /*14fd0*/  FFMA.FTZ R36, R38, UR23, -R3 ;  /* 0x0000001726247c23 */ /* 0x000fe20008010803 */
[--C-:B------:R-:W-:Y:S01]  /*14fe0*/  FFMA.FTZ R3, R197, UR23, -R0.reuse ;  /* 0x00000017c5037c23 */ /* 0x100fe20008010800 */
[----:B------:R-:W-:Y:S02]  /*14ff0*/  F2FP.BF16.F32.PACK_AB R11, R218, R216 ;  /* 0x000000d8da0b723e */ /* 0x000fe400000010ff */
[----:B------:R3:W2:Y:S01]  /*15000*/  MUFU.EX2 R54, R4 ;  /* 0x0000000400367308 */ /* 0x0006a20000000800 */
[----:B------:R-:W-:Y:S01]  /*15010*/  FFMA.FTZ R29, R194, UR23, -R0 ;  /* 0x00000017c21d7c23 */ /* 0x000fe20008010800 */
[----:B------:R-:W-:Y:S01]  /*15020*/  FADD.FTZ R34, R195, R26 ;  /* 0x0000001ac3227221 */ /* 0x000fe20000010000 */
[----:B------:R-:W-:Y:S01]  /*15030*/  MOV R24, R169 ;  /* 0x000000a900187202 */ /* 0x000fe20000000f00 */
[----:B------:R4:W5:Y:S04]  /*15040*/  LDL.LU R236, [R1+0xa0] ;  /* 0x0000a00001ec7983 */ /* 0x0009680000300800 */
[----:B------:R-:W4:Y:S01]  /*15050*/  MUFU.EX2 R55, R3 ;  /* 0x0000000300377308 */ /* 0x000f220000000800 */
[----:B------:R-:W-:Y:S01]  /*15060*/  FADD.FTZ R38, R168, R25 ;  /* 0x00000019a8267221 */ /* 0x000fe20000010000 */
[----:B------:R-:W-:Y:S01]  /*15070*/  IMAD.MOV.U32 R195, RZ, RZ, R170 ;  /* 0x000000ffffc37224 */ /* 0x000fe200078e00aa */
[----:B------:R-:W-:Y:S01]  /*15080*/  MOV R194, R171 ;  /* 0x000000ab00c27202 */ /* 0x000fe20000000f00 */
[C---:B-1----:R-:W-:Y:S01]  /*15090*/  HMMA.16816.F32.BF16 R68, R8.reuse, R22, R68 ;  /* 0x000000160844723c */ /* 0x042fe20000041844 */
[----:B------:R-:W-:Y:S01]  /*150a0*/  F2FP.BF16.F32.PACK_AB R6, R215, R212 ;  /* 0x000000d4d706723e */ /* 0x000fe200000010ff */
[----:B------:R1:W5:Y:S04]  /*150b0*/  LDL.LU R235, [R1+0x9c] ;  /* 0x00009c0001eb7983 */ /* 0x0003680000300800 */
[C---:B------:R-:W-:Y:S01]  /*150c0*/  HMMA.16816.F32.BF16 R168, R8.reuse, R20, R88 ;  /* 0x0000001408a8723c */ /* 0x040fe20000041858 */
[----:B---3--:R-:W-:Y:S01]  /*150d0*/  F2FP.BF16.F32.PACK_AB R4, R138, R132 ;  /* 0x000000848a04723e */ /* 0x008fe200000010ff */
[----:B------:R-:W-:Y:S01]  /*150e0*/  MUFU.EX2 R39, R39 ;  /* 0x0000002700277308 */ /* 0x000fe20000000800 */
[----:B--2---:R-:W-:Y:S01]  /*150f0*/  F2FP.BF16.F32.PACK_AB R5, R54, R53 ;  /* 0x000000353605723e */ /* 0x004fe200000010ff */
[----:B------:R1:W5:Y:S01]  /*15100*/  LDL.LU R234, [R1+0x98] ;  /* 0x0000980001ea7983 */ /* 0x0003620000300800 */
[----:B----4-:R-:W-:Y:S01]  /*15110*/  F2FP.BF16.F32.PACK_AB R7, R133, R55 ;  /* 0x000000378507723e */ /* 0x010fe200000010ff */
[C---:B------:R-:W-:Y:S06]  /*15120*/  HMMA.16816.F32.BF16 R144, R8.reuse, R12, R144 ;  /* 0x0000000c0890723c */ /* 0x040fec0000041890 */
[----:B------:R-:W-:Y:S01]  /*15130*/  HMMA.16816.F32.BF16 R56, R8, R14, R56 ;  /* 0x0000000e0838723c */ /* 0x000fe20000041838 */
[----:B------:R-:W-:Y:S01]  /*15140*/  FFMA.FTZ R3, R193, UR23, -R0 ;  /* 0x00000017c1037c23 */ /* 0x000fe20008010800 */
[----:B------:R-:W-:Y:S01]  /*15150*/  MOV R2, R178 ;  /* 0x000000b200027202 */ /* 0x000fe20000000f00 */
[----:B------:R1:W5:Y:S03]  /*15160*/  LDL.LU R233, [R1+0x94] ;  /* 0x0000940001e97983 */ /* 0x0003660000300800 */
[C---:B------:R-:W-:Y:S06]  /*15170*/  HMMA.16816.F32.BF16 R140, R4.reuse, R12, R140 ;  /* 0x0000000c048c723c */ /* 0x040fec000004188c */
[C---:B------:R-:W-:Y:S01]  /*15180*/  HMMA.16816.F32.BF16 R152, R4.reuse, R14, R152 ;  /* 0x0000000e0498723c */ /* 0x040fe20000041898 */
[----:B------:R-:W2:Y:S01]  /*15190*/  LDSM.16.MT88.4 R12, [R227+0xd000] ;  /* 0x00d00000e30c783b */ /* 0x000ea20000004200 */
        /* <DEDUP_REMOVED lines=8> */
[----:B------:R-:W-:-:S05]  /*15220*/  IMAD.MOV.U32 R27, RZ, RZ, R69 ;  /* 0x000000ffff1b7224 */ /* 0x000fca00078e0045 */
[----:B------:R-:W-:Y:S01]  /*15230*/  HMMA.16816.F32.BF16 R168, R4, R22, R72 ;  /* 0x0000001604a8723c */ /* 0x000fe20000041848 */
[----:B------:R-:W-:Y:S01]  /*15240*/  IMAD.MOV.U32 R21, RZ, RZ, R71 ;  /* 0x000000ffff157224 */ /* 0x000fe200078e0047 */
[----:B------:R-:W-:-:S04]  /*15250*/  MOV R20, R68 ;  /* 0x0000004400147202 */ /* 0x000fc80000000f00 */
[----:B------:R-:W-:Y:S01]  /*15260*/  HMMA.16816.F32.BF16 R64, R8, R16, R64 ;  /* 0x000000100840723c */ /* 0x000fe20000041840 */
[----:B------:R-:W-:-:S05]  /*15270*/  MOV R22, R70 ;  /* 0x0000004600167202 */ /* 0x000fca0000000f00 */
[----:B------:R-:W-:Y:S07]  /*15280*/  HMMA.16816.F32.BF16 R68, R8, R18, R84 ;  /* 0x000000120844723c */ /* 0x000fee0000041854 */
[----:B------:R-:W-:-:S11]  /*15290*/  MOV R84, R27 ;  /* 0x0000001b00547202 */ /* 0x000fd60000000f00 */
[----:B------:R-:W-:Y:S01]  /*152a0*/  IMAD.MOV.U32 R26, RZ, RZ, R66 ;  /* 0x000000ffff1a7224 */ /* 0x000fe200078e0042 */
[----:B------:R-:W-:Y:S01]  /*152b0*/  MOV R25, R67 ;  /* 0x0000004300197202 */ /* 0x000fe20000000f00 */
[----:B------:R-:W-:Y:S02]  /*152c0*/  IMAD.MOV.U32 R23, RZ, RZ, R65 ;  /* 0x000000ffff177224 */ /* 0x000fe400078e0041 */
[----:B------:R-:W-:Y:S02]  /*152d0*/  IMAD.MOV.U32 R66, RZ, RZ, R192 ;  /* 0x000000ffff427224 */ /* 0x000fe400078e00c0 */
        /* <DEDUP_REMOVED lines=8> */
[----:B--2---:R-:W-:Y:S01]  /*15360*/  HMMA.16816.F32.BF16 R192, R8, R12, R80 ;  /* 0x0000000c08c0723c */ /* 0x004fe20000041850 */
[----:B------:R-:W-:Y:S02]  /*15370*/  IMAD.MOV.U32 R86, RZ, RZ, R26 ;  /* 0x000000ffff567224 */ /* 0x000fe400078e001a */
[----:B------:R-:W-:-:S04]  /*15380*/  IMAD.MOV.U32 R85, RZ, RZ, R23 ;  /* 0x000000ffff557224 */ /* 0x000fc800078e0017 */
[----:B------:R-:W-:Y:S01]  /*15390*/  MOV R80, R24 ;  /* 0x0000001800507202 */ /* 0x000fe20000000f00 */
[----:B------:R-:W-:Y:S01]  /*153a0*/  IMAD.MOV.U32 R81, RZ, RZ, R22 ;  /* 0x000000ffff517224 */ /* 0x000fe200078e0016 */
[----:B------:R-:W2:Y:S01]  /*153b0*/  LDSM.16.MT88.4 R24, [R225+0xf000] ;  /* 0x00f00000e118783b */ /* 0x000ea20000004200 */
[----:B------:R-:W-:Y:S01]  /*153c0*/  MOV R82, R21 ;  /* 0x0000001500527202 */ /* 0x000fe20000000f00 */
[----:B------:R-:W-:Y:S02]  /*153d0*/  IMAD.MOV.U32 R83, RZ, RZ, R20 ;  /* 0x000000ffff537224 */ /* 0x000fe400078e0014 */
[----:B------:R-:W3:Y:S01]  /*153e0*/  LDSM.16.MT88.4 R20, [R226+0xf000] ;  /* 0x00f00000e214783b */ /* 0x000ee20000004200 */
[C---:B------:R-:W-:Y:S06]  /*153f0*/  HMMA.16816.F32.BF16 R172, R4.reuse, R16, R172 ;  /* 0x0000001004ac723c */ /* 0x040fec00000418ac */
[----:B------:R-:W-:Y:S06]  /*15400*/  HMMA.16816.F32.BF16 R184, R4, R18, R184 ;  /* 0x0000001204b8723c */ /* 0x000fec00000418b8 */
[----:B------:R-:W-:Y:S01]  /*15410*/  HMMA.16816.F32.BF16 R16, R8, R14, R92 ;  /* 0x0000000e0810723c */ /* 0x000fe2000004185c */
[----:B------:R-:W-:Y:S01]  /*15420*/  MOV R199, R68 ;  /* 0x0000004400c77202 */ /* 0x000fe20000000f00 */
[----:B------:R-:W-:-:S04]  /*15430*/  IMAD.MOV.U32 R68, RZ, RZ, R89 ;  /* 0x000000ffff447224 */ /* 0x000fc800078e0059 */
[----:B------:R-:W-:Y:S01]  /*15440*/  HMMA.16816.F32.BF16 R60, R4, R12, R60 ;  /* 0x0000000c043c723c */ /* 0x000fe2000004183c */
[----:B------:R-:W-:-:S05]  /*15450*/  MOV R67, R90 ;  /* 0x0000005a00437202 */ /* 0x000fca0000000f00 */
[----:B------:R-:W-:Y:S01]  /*15460*/  HMMA.16816.F32.BF16 R200, R4, R14, R200 ;  /* 0x0000000e04c8723c */ /* 0x000fe200000418c8 */
[----:B------:R-:W-:-:S11]  /*15470*/  MOV R65, R88 ;  /* 0x0000005800417202 */ /* 0x000fd60000000f00 */
[----:B------:R-:W-:Y:S01]  /*15480*/  MOV R15, R17 ;  /* 0x00000011000f7202 */ /* 0x000fe20000000f00 */
[----:B------:R-:W-:Y:S01]  /*15490*/  IMAD.MOV.U32 R14, RZ, RZ, R18 ;  /* 0x000000ffff0e7224 */ /* 0x000fe200078e0012 */
[----:B------:R-:W-:Y:S01]  /*154a0*/  MOV R13, R19 ;  /* 0x00000013000d7202 */ /* 0x000fe20000000f00 */
[----:B------:R-:W-:Y:S01]  /*154b0*/  IMAD.MOV.U32 R12, RZ, RZ, R16 ;  /* 0x000000ffff0c7224 */ /* 0x000fe200078e0010 */
[----:B--2---:R-:W-:Y:S01]  /*154c0*/  HMMA.16816.F32.BF16 R72, R4, R24, R160 ;  /* 0x000000180448723c */ /* 0x004fe200000418a0 */
[----:B------:R-:W2:Y:S06]  /*154d0*/  LDSM.16.MT88.4 R16, [R228+0xf000] ;  /* 0x00f00000e410783b */ /* 0x000eac0000004200 */
[----:B------:R-:W-:-:S02]  /*154e0*/  MOV R163, R91 ;  /* 0x0000005b00a37202 */ /* 0x000fc40000000f00 */
[----:B---3--:R-:W-:Y:S07]  /*154f0*/  HMMA.16816.F32.BF16 R88, R4, R20, R156 ;  /* 0x000000140458723c */ /* 0x008fee000004189c */
[----:B------:R-:W-:Y:S01]  /*15500*/  MOV R157, R15 ;  /* 0x0000000f009d7202 */ /* 0x000fe20000000f00 */
[----:B------:R-:W-:Y:S01]  /*15510*/  IMAD.MOV.U32 R158, RZ, RZ, R14 ;  /* 0x000000ffff9e7224 */ /* 0x000fe200078e000e */
[----:B------:R-:W-:Y:S01]  /*15520*/  MOV R159, R13 ;  /* 0x0000000d009f7202 */ /* 0x000fe20000000f00 */
[----:B------:R-:W-:-:S02]  /*15530*/  IMAD.MOV.U32 R156, RZ, RZ, R12 ;  /* 0x000000ffff9c7224 */ /* 0x000fc400078e000c */
[----:B------:R-:W3:Y:S01]  /*15540*/  LDSM.16.MT88.4 R12, [R227+0xf000] ;  /* 0x00f00000e30c783b */ /* 0x000ee20000004200 */
[----:B------:R-:W-:Y:S01]  /*15550*/  HMMA.16816.F32.BF16 R92, R4, R22, R148 ;  /* 0x00000016045c723c */ /* 0x000fe20000041894 */
[----:B------:R-:W-:Y:S01]  /*15560*/  MOV R161, R65 ;  /* 0x0000004100a17202 */ /* 0x000fe20000000f00 */
[----:B------:R-:W-:-:S04]  /*15570*/  IMAD.MOV.U32 R162, RZ, RZ, R66 ;  /* 0x000000ffffa27224 */ /* 0x000fc800078e0042 */
[C---:B------:R-:W-:Y:S01]  /*15580*/  HMMA.16816.F32.BF16 R76, R4.reuse, R26, R164 ;  /* 0x0000001a044c723c */ /* 0x040fe200000418a4 */
[----:B------:R-:W-:Y:S01]  /*15590*/  IMAD.MOV.U32 R151, RZ, RZ, R163 ;  /* 0x000000ffff977224 */ /* 0x000fe200078e00a3 */
[----:B------:R-:W-:Y:S01]  /*155a0*/  MOV R163, R67 ;  /* 0x0000004300a37202 */ /* 0x000fe20000000f00 */
[----:B------:R-:W-:Y:S01]  /*155b0*/  IMAD.MOV.U32 R160, RZ, RZ, R68 ;  /* 0x000000ffffa07224 */ /* 0x000fe200078e0044 */
[----:B------:R-:W-:Y:S01]  /*155c0*/  MOV R149, R69 ;  /* 0x0000004500957202 */ /* 0x000fe20000000f00 */
[----:B------:R-:W-:Y:S02]  /*155d0*/  IMAD.MOV.U32 R148, RZ, RZ, R70 ;  /* 0x000000ffff947224 */ /* 0x000fe400078e0046 */
[----:B------:R-:W-:Y:S01]  /*155e0*/  IMAD.MOV.U32 R164, RZ, RZ, R64 ;  /* 0x000000ffffa47224 */ /* 0x000fe200078e0040 */
[----:B------:R-:W-:Y:S01]  /*155f0*/  MOV R150, R80 ;  /* 0x0000005000967202 */ /* 0x000fe20000000f00 */
[C---:B--2---:R-:W-:Y:S06]  /*15600*/  HMMA.16816.F32.BF16 R104, R4.reuse, R16, R104 ;  /* 0x000000100468723c */ /* 0x044fec0000041868 */
[----:B------:R-:W-:Y:S01]  /*15610*/  HMMA.16816.F32.BF16 R108, R4, R18, R108 ;  /* 0x00000012046c723c */ /* 0x000fe2000004186c */
[----:B------:R-:W-:Y:S01]  /*15620*/  IMAD.MOV.U32 R80, RZ, RZ, R84 ;  /* 0x000000ffff507224 */ /* 0x000fe200078e0054 */
[----:B------:R-:W-:Y:S01]  /*15630*/  MOV R165, R85 ;  /* 0x0000005500a57202 */ /* 0x000fe20000000f00 */
[----:B------:R-:W-:-:S03]  /*15640*/  IMAD.MOV.U32 R166, RZ, RZ, R86 ;  /* 0x000000ffffa67224 */ /* 0x000fc600078e0056 */
[----:B---3--:R-:W-:Y:S07]  /*15650*/  HMMA.16816.F32.BF16 R64, R4, R14, R124 ;  /* 0x0000000e0440723c */ /* 0x008fee000004187c */
[----:B------:R-:W-:Y:S02]  /*15660*/  MOV R125, R71 ;  /* 0x00000047007d7202 */ /* 0x000fe40000000f00 */
[----:B------:R-:W-:Y:S06]  /*15670*/  HMMA.16816.F32.BF16 R68, R8, R24, R188 ;  /* 0x000000180844723c */ /* 0x000fec00000418bc */
[----:B------:R-:W-:Y:S01]  /*15680*/  HMMA.16816.F32.BF16 R120, R4, R12, R120 ;  /* 0x0000000c0478723c */ /* 0x000fe20000041878 */
[----:B------:R-:W-:-:S06]  /*15690*/  MOV R191, R211 ;  /* 0x000000d300bf7202 */ /* 0x000fcc0000000f00 */
[----:B------:R-:W-:Y:S01]  /*156a0*/  MOV R4, R207 ;  /* 0x000000cf00047202 */ /* 0x000fe20000000f00 */
[----:B------:R-:W-:Y:S01]  /*156b0*/  IMAD.MOV.U32 R7, RZ, RZ, R210 ;  /* 0x000000ffff077224 */ /* 0x000fe200078e00d2 */
[----:B------:R-:W-:Y:S01]  /*156c0*/  MOV R5, R209 ;  /* 0x000000d100057202 */ /* 0x000fe20000000f00 */
[----:B------:R-:W-:Y:S01]  /*156d0*/  IMAD.MOV.U32 R190, RZ, RZ, R191 ;  /* 0x000000ffffbe7224 */ /* 0x000fe200078e00bf */
[----:B------:R-:W-:Y:S02]  /*156e0*/  MOV R191, R4 ;  /* 0x0000000400bf7202 */ /* 0x000fe40000000f00 */
[----:B------:R-:W-:Y:S01]  /*156f0*/  MOV R167, R87 ;  /* 0x0000005700a77202 */ /* 0x000fe20000000f00 */
[----:B------:R-:W-:Y:S01]  /*15700*/  IMAD.MOV.U32 R4, RZ, RZ, R5 ;  /* 0x000000ffff047224 */ /* 0x000fe200078e0005 */
[----:B------:R-:W-:Y:S01]  /*15710*/  MOV R5, R7 ;  /* 0x0000000700057202 */ /* 0x000fe20000000f00 */
[----:B------:R-:W-:Y:S01]  /*15720*/  HMMA.16816.F32.BF16 R84, R8, R26, R180 ;  /* 0x0000001a0854723c */ /* 0x000fe200000418b4 */
[----:B------:R-:W-:Y:S01]  /*15730*/  IMAD.MOV.U32 R7, RZ, RZ, R148 ;  /* 0x000000ffff077224 */ /* 0x000fe200078e0094 */
[----:B------:R-:W-:Y:S01]  /*15740*/  MOV R148, R149 ;  /* 0x0000009500947202 */ /* 0x000fe20000000f00 */
[----:B------:R-:W-:Y:S01]  /*15750*/  IMAD.MOV.U32 R149, RZ, RZ, R150 ;  /* 0x000000ffff957224 */ /* 0x000fe200078e0096 */
[----:B------:R-:W-:-:S03]  /*15760*/  MOV R150, R151 ;  /* 0x0000009700967202 */ /* 0x000fc60000000f00 */
[----:B------:R-:W-:Y:S01]  /*15770*/  MOV R181, R190 ;  /* 0x000000be00b57202 */ /* 0x000fe20000000f00 */
[----:B------:R-:W-:Y:S01]  /*15780*/  IMAD.MOV.U32 R182, RZ, RZ, R191 ;  /* 0x000000ffffb67224 */ /* 0x000fe200078e00bf */
[----:B------:R-:W-:Y:S01]  /*15790*/  MOV R183, R4 ;  /* 0x0000000400b77202 */ /* 0x000fe20000000f00 */
[----:B------:R-:W-:Y:S01]  /*157a0*/  HMMA.16816.F32.BF16 R100, R8, R16, R100 ;  /* 0x000000100864723c */ /* 0x000fe20000041864 */
        /* <DEDUP_REMOVED lines=10> */
[----:B------:R-:W-:Y:S01]  /*15850*/  FADD.FTZ R2, R2, R46 ;  /* 0x0000002e02027221 */ /* 0x000fe20000010000 */
[----:B------:R-:W-:-:S02]  /*15860*/  IMAD.MOV.U32 R124, RZ, RZ, R204 ;  /* 0x000000ffff7c7224 */ /* 0x000fc400078e00cc */
[----:B------:R-:W-:Y:S01]  /*15870*/  FADD.FTZ R0, R232, R45 ;  /* 0x0000002de8007221 */ /* 0x000fe20000010000 */
[----:B------:R-:W-:Y:S01]  /*15880*/  IMAD.MOV.U32 R6, RZ, RZ, R206 ;  /* 0x000000ffff067224 */ /* 0x000fe200078e00ce */
[----:B------:R-:W-:Y:S01]  /*15890*/  MOV R126, R205 ;  /* 0x000000cd007e7202 */ /* 0x000fe20000000f00 */
[----:B------:R-:W4:Y:S01]  /*158a0*/  LDSM.16.MT88.4 R148, [R225+0xd800] ;  /* 0x00d80000e194783b */ /* 0x000f220000004200 */
[----:B--2---:R-:W-:Y:S01]  /*158b0*/  FADD.FTZ R3, R181, R34 ;  /* 0x00000022b5037221 */ /* 0x004fe20000010000 */
        /* <DEDUP_REMOVED lines=14> */
[----:B---3--:R-:W-:Y:S01]  /*159a0*/  MOV R42, R180 ;  /* 0x000000b4002a7202 */ /* 0x008fe20000000f00 */
        /* <DEDUP_REMOVED lines=14> */
[----:B------:R-:W-:Y:S01]  /*15a90*/  FADD.FTZ R5, R224, R0 ;  /* 0x00000000e0057221 */ /* 0x000fe20000010000 */
[----:B------:R-:W-:Y:S01]  /*15aa0*/  FADD.FTZ R4, R181, R4 ;  /* 0x00000004b5047221 */ /* 0x000fe20000010000 */
[----:B------:R-:W-:Y:S01]  /*15ab0*/  IMAD.MOV.U32 R127, RZ, RZ, R208 ;  /* 0x000000ffff7f7224 */ /* 0x000fe200078e00d0 */
[C---:B------:R-:W-:Y:S01]  /*15ac0*/  HMMA.16816.F32.BF16 R220, R8.reuse, R20, R220 ;  /* 0x0000001408dc723c */ /* 0x040fe200000418dc */
[----:B------:R-:W-:Y:S01]  /*15ad0*/  MUFU.EX2 R20, R31 ;  /* 0x0000001f00147308 */ /* 0x000fe20000000800 */
[----:B------:R-:W-:Y:S01]  /*15ae0*/  FADD.FTZ R2, R42, R3 ;  /* 0x000000032a027221 */ /* 0x000fe20000010000 */
[----:B------:R-:W-:Y:S01]  /*15af0*/  FADD.FTZ R0, R180, R6 ;  /* 0x00000006b4007221 */ /* 0x000fe20000010000 */
[----:B------:R1:W5:Y:S02]  /*15b00*/  LDL.LU R232, [R1+0x90] ;  /* 0x0000900001e87983 */ /* 0x0003640000300800 */
[----:B------:R-:W-:Y:S01]  /*15b10*/  HMMA.16816.F32.BF16 R204, R8, R18, R112 ;  /* 0x0000001208cc723c */ /* 0x000fe20000041870 */
[----:B------:R-:W-:-:S05]  /*15b20*/  FADD.FTZ R3, R182, R5 ;  /* 0x00000005b6037221 */ /* 0x000fca0000010000 */
[C---:B------:R-:W-:Y:S01]  /*15b30*/  HMMA.16816.F32.BF16 R116, R8.reuse, R12, R116 ;  /* 0x0000000c0874723c */ /* 0x040fe20000041874 */
[----:B------:R-:W-:Y:S05]  /*15b40*/  MUFU.EX2 R18, R30 ;  /* 0x0000001e00127308 */ /* 0x000fea0000000800 */
[----:B------:R-:W-:Y:S03]  /*15b50*/  HMMA.16816.F32.BF16 R208, R8, R22, R96 ;  /* 0x0000001608d0723c */ /* 0x000fe60000041860 */
[----:B------:R-:W2:Y:S08]  /*15b60*/  MUFU.EX2 R26, R41 ;  /* 0x00000029001a7308 */ /* 0x000eb00000000800 */
[----:B------:R-:W-:Y:S08]  /*15b70*/  MUFU.EX2 R27, R40 ;  /* 0x00000028001b7308 */ /* 0x000ff00000000800 */
[----:B------:R-:W-:Y:S08]  /*15b80*/  MUFU.EX2 R21, R37 ;  /* 0x0000002500157308 */ /* 0x000ff00000000800 */
[----:B------:R-:W-:Y:S08]  /*15b90*/  MUFU.EX2 R24, R33 ;  /* 0x0000002100187308 */ /* 0x000ff00000000800 */
[----:B------:R-:W-:Y:S01]  /*15ba0*/  MUFU.EX2 R17, R32 ;  /* 0x0000002000117308 */ /* 0x000fe20000000800 */
[----:B------:R-:W-:-:S02]  /*15bb0*/  MOV R124, R125 ;  /* 0x0000007d007c7202 */ /* 0x000fc40000000f00 */
[----:B------:R-:W-:Y:S02]  /*15bc0*/  MOV R46, R126 ;  /* 0x0000007e002e7202 */ /* 0x000fe40000000f00 */
[----:B------:R-:W-:Y:S01]  /*15bd0*/  MOV R45, R127 ;  /* 0x0000007f002d7202 */ /* 0x000fe20000000f00 */
[----:B------:R-:W-:Y:S01]  /*15be0*/  FADD.FTZ R2, R51, R2 ;  /* 0x0000000233027221 */ /* 0x000fe20000010000 */
[----:B------:R-:W-:Y:S01]  /*15bf0*/  FADD.FTZ R0, R50, R0 ;  /* 0x0000000032007221 */ /* 0x000fe20000010000 */
[----:B------:R-:W-:Y:S01]  /*15c00*/  MUFU.EX2 R19, R28 ;  /* 0x0000001c00137308 */ /* 0x000fe20000000800 */
[----:B------:R-:W-:Y:S01]  /*15c10*/  MOV R42, R183 ;  /* 0x000000b7002a7202 */ /* 0x000fe20000000f00 */
[----:B------:R-:W-:Y:S01]  /*15c20*/  LDSM.16.MT88.4 R112, [R228+0xf800] ;  /* 0x00f80000e470783b */ /* 0x000fe20000004200 */
[----:B------:R-:W-:Y:S02]  /*15c30*/  MOV R38, R80 ;  /* 0x0000005000267202 */ /* 0x000fe40000000f00 */
[----:B------:R-:W-:Y:S01]  /*15c40*/  MOV R34, R82 ;  /* 0x0000005200227202 */ /* 0x000fe20000000f00 */
[----:B------:R1:W5:Y:S02]  /*15c50*/  LDL.LU R231, [R1+0x8c] ;  /* 0x00008c0001e77983 */ /* 0x0003640000300800 */
[----:B------:R3:W-:Y:S08]  /*15c60*/  MUFU.EX2 R12, R29 ;  /* 0x0000001d000c7308 */ /* 0x0007f00000000800 */
[----:B------:R4:W-:Y:S08]  /*15c70*/  MUFU.EX2 R23, R35 ;  /* 0x0000002300177308 */ /* 0x0009f00000000800 */
[----:B------:R-:W1:Y:S01]  /*15c80*/  MUFU.EX2 R22, R36 ;  /* 0x0000002400167308 */ /* 0x000e620000000800 */
[----:B---3--:R-:W-:Y:S07]  /*15c90*/  HMMA.16816.F32.BF16 R28, R8, R14, R128 ;  /* 0x0000000e081c723c */ /* 0x008fee0000041880 */
[----:B------:R-:W-:Y:S01]  /*15ca0*/  MUFU.EX2 R13, R43 ;  /* 0x0000002b000d7308 */ /* 0x000fe20000000800 */
[----:B----4-:R-:W-:Y:S01]  /*15cb0*/  MOV R35, R7 ;  /* 0x0000000700237202 */ /* 0x010fe20000000f00 */
[----:B------:R-:W-:Y:S01]  /*15cc0*/  FADD.FTZ R11, R48, R4 ;  /* 0x00000004300b7221 */ /* 0x000fe20000010000 */
[----:B------:R-:W-:Y:S01]  /*15cd0*/  IMAD.MOV.U32 R125, RZ, RZ, R230 ;  /* 0x000000ffff7d7224 */ /* 0x000fe200078e00e6 */
[----:B------:R-:W3:Y:S04]  /*15ce0*/  LDSM.16.MT88.4 R4, [R227+0xf800] ;  /* 0x00f80000e304783b */ /* 0x000ee80000004200 */
[----:B------:R-:W4:Y:S01]  /*15cf0*/  MUFU.EX2 R8, R44 ;  /* 0x0000002c00087308 */ /* 0x000f220000000800 */
[----:B------:R-:W-:Y:S01]  /*15d00*/  MOV R33, R124 ;  /* 0x0000007c00217202 */ /* 0x000fe20000000f00 */
[----:B------:R-:W-:Y:S01]  /*15d10*/  IMAD.MOV.U32 R32, RZ, RZ, R125 ;  /* 0x000000ffff207224 */ /* 0x000fe200078e007d */
[----:B--2---:R-:W-:Y:S01]  /*15d20*/  F2FP.BF16.F32.PACK_AB R128, R26, R25 ;  /* 0x000000191a80723e */ /* 0x004fe200000010ff */
[----:B------:R-:W-:Y:S01]  /*15d30*/  IMAD.MOV.U32 R41, RZ, RZ, R188 ;  /* 0x000000ffff297224 */ /* 0x000fe200078e00bc */
[----:B-1----:R-:W-:Y:S01]  /*15d40*/  F2FP.BF16.F32.PACK_AB R129, R22, R21 ;  /* 0x000000151681723e */ /* 0x002fe200000010ff */
[----:B------:R-:W-:Y:S01]  /*15d50*/  LDSM.16.MT88.4 R180, [R228+0xd800] ;  /* 0x00d80000e4b4783b */ /* 0x000fe20000004200 */
[----:B------:R-:W-:-:S02]  /*15d60*/  F2FP.BF16.F32.PACK_AB R124, R20, R17 ;  /* 0x00000011147c723e */ /* 0x000fc400000010ff */
[----:B------:R-:W-:Y:S01]  /*15d70*/  F2FP.BF16.F32.PACK_AB R130, R39, R27 ;  /* 0x0000001b2782723e */ /* 0x000fe200000010ff */
[----:B------:R-:W-:Y:S01]  /*15d80*/  LDSM.16.MT88.4 R96, [R226+0xf800] ;  /* 0x00f80000e260783b */ /* 0x000fe20000004200 */
[----:B------:R-:W-:Y:S02]  /*15d90*/  F2FP.BF16.F32.PACK_AB R131, R24, R23 ;  /* 0x000000171883723e */ /* 0x000fe400000010ff */
[----:B------:R-:W-:Y:S01]  /*15da0*/  F2FP.BF16.F32.PACK_AB R126, R19, R18 ;  /* 0x00000012137e723e */ /* 0x000fe200000010ff */
[----:B------:R-:W-:Y:S01]  /*15db0*/  IMAD.MOV.U32 R36, RZ, RZ, R191 ;  /* 0x000000ffff247224 */ /* 0x000fe200078e00bf */
[----:B------:R-:W-:Y:S01]  /*15dc0*/  F2FP.BF16.F32.PACK_AB R125, R12, R16 ;  /* 0x000000100c7d723e */ /* 0x000fe200000010ff */
[----:B------:R-:W-:Y:S01]  /*15dd0*/  FADD.FTZ R10, R47, R3 ;  /* 0x000000032f0a7221 */ /* 0x000fe20000010000 */
[----:B----4-:R-:W-:Y:S01]  /*15de0*/  F2FP.BF16.F32.PACK_AB R127, R8, R13 ;  /* 0x0000000d087f723e */ /* 0x010fe200000010ff */
[----:B------:R-:W-:Y:S01]  /*15df0*/  HMMA.16816.F32.BF16 R144, R128, R148, R144 ;  /* 0x000000948090723c */ /* 0x000fe20000041890 */
[----:B------:R-:W-:-:S02]  /*15e00*/  MOV R40, R189 ;  /* 0x000000bd00287202 */ /* 0x000fc40000000f00 */
[----:B------:R-:W-:Y:S01]  /*15e10*/  MOV R37, R190 ;  /* 0x000000be00257202 */ /* 0x000fe20000000f00 */
[----:B------:R-:W-:Y:S01]  /*15e20*/  IMAD.MOV.U32 R190, RZ, RZ, R166 ;  /* 0x000000ffffbe7224 */ /* 0x000fe200078e00a6 */
[----:B------:R-:W-:Y:S01]  /*15e30*/  MOV R188, R164 ;  /* 0x000000a400bc7202 */ /* 0x000fe20000000f00 */
[C---:B------:R-:W-:Y:S01]  /*15e40*/  HMMA.16816.F32.BF16 R140, R124.reuse, R148, R140 ;  /* 0x000000947c8c723c */ /* 0x040fe2000004188c */
[----:B------:R-:W-:Y:S01]  /*15e50*/  MOV R189, R165 ;  /* 0x000000a500bd7202 */ /* 0x000fe20000000f00 */
[----:B------:R-:W-:Y:S01]  /*15e60*/  FADD.FTZ R9, R52, R2 ;  /* 0x0000000234097221 */ /* 0x000fe20000010000 */
[----:B------:R-:W-:Y:S01]  /*15e70*/  MOV R191, R167 ;  /* 0x000000a700bf7202 */ /* 0x000fe20000000f00 */
[----:B------:R-:W-:Y:S01]  /*15e80*/  IMAD.MOV.U32 R43, RZ, RZ, R81 ;  /* 0x000000ffff2b7224 */ /* 0x000fe200078e0051 */
[----:B------:R-:W1:Y:S01]  /*15e90*/  LDSM.16.MT88.4 R164, [R226+0xd800] ;  /* 0x00d80000e2a4783b */ /* 0x000e620000004200 */
[-C--:B------:R-:W-:Y:S01]  /*15ea0*/  HMMA.16816.F32.BF16 R152, R124, R150.reuse, R152 ;  /* 0x000000967c98723c */ /* 0x080fe20000041898 */
[----:B------:R-:W-:Y:S01]  /*15eb0*/  FADD.FTZ R3, R49, R0 ;  /* 0x0000000031037221 */ /* 0x000fe20000010000 */
[----:B------:R-:W-:Y:S01]  /*15ec0*/  FADD.FTZ R0, R46, R10 ;  /* 0x0000000a2e007221 */ /* 0x000fe20000010000 */
[----:B------:R-:W-:Y:S01]  /*15ed0*/  MOV R15, R83 ;  /* 0x00000053000f7202 */ /* 0x000fe20000000f00 */
[----:B------:R-:W-:Y:S01]  /*15ee0*/  IMAD.MOV.U32 R48, RZ, RZ, R156 ;  /* 0x000000ffff307224 */ /* 0x000fe200078e009c */
[----:B------:R-:W-:Y:S01]  /*15ef0*/  MOV R50, R158 ;  /* 0x0000009e00327202 */ /* 0x000fe20000000f00 */
[----:B------:R-:W-:Y:S01]  /*15f00*/  HMMA.16816.F32.BF16 R148, R128, R150, R56 ;  /* 0x000000968094723c */ /* 0x000fe20000041838 */
[----:B------:R-:W-:Y:S01]  /*15f10*/  FADD.FTZ R2, R45, R11 ;  /* 0x0000000b2d027221 */ /* 0x000fe20000010000 */
[----:B------:R-:W-:Y:S01]  /*15f20*/  FADD.FTZ R3, R33, R3 ;  /* 0x0000000321037221 */ /* 0x000fe20000010000 */
[----:B------:R-:W-:Y:S04]  /*15f30*/  LDSM.16.MT88.4 R80, [R225+0xf800] ;  /* 0x00f80000e150783b */ /* 0x000fe80000004200 */
[----:B------:R-:W-:Y:S01]  /*15f40*/  IMAD.MOV.U32 R56, RZ, RZ, R199 ;  /* 0x000000ffff387224 */ /* 0x000fe200078e00c7 */
[----:B------:R-:W-:Y:S01]  /*15f50*/  MOV R57, R198 ;  /* 0x000000c600397202 */ /* 0x000fe20000000f00 */
[----:B------:R-:W-:Y:S01]  /*15f60*/  IMAD.MOV.U32 R59, RZ, RZ, R196 ;  /* 0x000000ffff3b7224 */ /* 0x000fe200078e00c4 */
[----:B------:R-:W-:Y:S01]  /*15f70*/  MOV R58, R197 ;  /* 0x000000c5003a7202 */ /* 0x000fe20000000f00 */
[----:B------:R-:W-:Y:S01]  /*15f80*/  IMAD.MOV.U32 R51, RZ, RZ, R159 ;  /* 0x000000ffff337224 */ /* 0x000fe200078e009f */
[----:B------:R-:W2:Y:S01]  /*15f90*/  LDSM.16.MT88.4 R196, [R227+0xd800] ;  /* 0x00d80000e3c4783b */ /* 0x000ea20000004200 */
[-C--:B---3--:R-:W-:Y:S01]  /*15fa0*/  HMMA.16816.F32.BF16 R120, R124, R4.reuse, R120 ;  /* 0x000000047c78723c */ /* 0x088fe20000041878 */
[----:B------:R-:W-:Y:S01]  /*15fb0*/  FADD.FTZ R0, R36, R0 ;  /* 0x0000000024007221 */ /* 0x000fe20000010000 */
[----:B------:R-:W-:Y:S01]  /*15fc0*/  FADD.FTZ R2, R35, R2 ;  /* 0x0000000223027221 */ /* 0x000fe20000010000 */
[----:B------:R3:W5:Y:S03]  /*15fd0*/  LDL.LU R230, [R1+0x88] ;  /* 0x0000880001e67983 */ /* 0x0007660000300800 */
        /* <DEDUP_REMOVED lines=8> */
[----:B------:R-:W-:Y:S01]  /*16060*/  FADD.FTZ R0, R53, R0 ;  /* 0x0000000035007221 */ /* 0x000fe20000010000 */
[----:B------:R-:W-:Y:S01]  /*16070*/  FADD.FTZ R2, R132, R2 ;  /* 0x0000000284027221 */ /* 0x000fe20000010000 */
[----:B------:R-:W-:Y:S01]  /*16080*/  FADD.FTZ R4, R37, R4 ;  /* 0x0000000425047221 */ /* 0x000fe20000010000 */
[----:B------:R3:W5:Y:S03]  /*16090*/  LDL.LU R224, [R1+0x80] ;  /* 0x0000800001e07983 */ /* 0x0007660000300800 */
        /* <DEDUP_REMOVED lines=24> */
[----:B-1----:R-:W-:Y:S01]  /*16220*/  HMMA.16816.F32.BF16 R156, R124, R164, R176 ;  /* 0x000000a47c9c723c */ /* 0x002fe200000418b0 */
[----:B------:R-:W-:Y:S01]  /*16230*/  FADD.FTZ R2, R18, R2 ;  /* 0x0000000212027221 */ /* 0x000fe20000010000 */
[----:B------:R-:W-:Y:S01]  /*16240*/  FADD.FTZ R4, R39, R4 ;  /* 0x0000000427047221 */ /* 0x000fe20000010000 */
[----:B------:R-:W-:Y:S01]  /*16250*/  FADD.FTZ R3, R24, R3 ;  /* 0x0000000318037221 */ /* 0x000fe20000010000 */
[----:B------:R-:W-:-:S03]  /*16260*/  FADD.FTZ R0, R8, R0 ;  /* 0x0000000008007221 */ /* 0x000fc60000010000 */
[----:B------:R-:W-:Y:S01]  /*16270*/  MOV R176, R188 ;  /* 0x000000bc00b07202 */ /* 0x000fe20000000f00 */
[----:B------:R-:W-:Y:S01]  /*16280*/  IMAD.MOV.U32 R178, RZ, RZ, R190 ;  /* 0x000000ffffb27224 */ /* 0x000fe200078e00be */
[----:B------:R-:W-:Y:S02]  /*16290*/  MOV R177, R189 ;  /* 0x000000bd00b17202 */ /* 0x000fe40000000f00 */
[----:B------:R-:W-:Y:S02]  /*162a0*/  MOV R179, R191 ;  /* 0x000000bf00b37202 */ /* 0x000fe40000000f00 */
[----:B--2---:R-:W-:Y:S01]  /*162b0*/  HMMA.16816.F32.BF16 R188, R124, R196, R60 ;  /* 0x000000c47cbc723c */ /* 0x004fe2000004183c */
[----:B------:R-:W-:Y:S01]  /*162c0*/  FADD.FTZ R2, R19, R2 ;  /* 0x0000000213027221 */ /* 0x000fe20000010000 */
[----:B------:R3:W-:Y:S05]  /*162d0*/  STL [R1+0x40], R4 ;  /* 0x0000400401007387 */ /* 0x0007ea0000100800 */
[----:B------:R-:W-:Y:S01]  /*162e0*/  MOV R60, R15 ;  /* 0x0000000f003c7202 */ /* 0x000fe20000000f00 */
[----:B------:R-:W-:Y:S01]  /*162f0*/  IMAD.MOV.U32 R61, RZ, RZ, R38 ;  /* 0x000000ffff3d7224 */ /* 0x000fe200078e0026 */
[----:B------:R-:W-:-:S02]  /*16300*/  MOV R62, R43 ;  /* 0x0000002b003e7202 */ /* 0x000fc40000000f00 */
[----:B------:R-:W-:Y:S01]  /*16310*/  MOV R63, R34 ;  /* 0x00000022003f7202 */ /* 0x000fe20000000f00 */
[C---:B------:R-:W-:Y:S01]  /*16320*/  HMMA.16816.F32.BF16 R72, R124.reuse, R80, R72 ;  /* 0x000000507c48723c */ /* 0x040fe20000041848 */
[----:B------:R3:W-:Y:S04]  /*16330*/  STL [R1+0x58], R3 ;  /* 0x0000580301007387 */ /* 0x0007e80000100800 */
[----:B------:R3:W-:Y:S01]  /*16340*/  STL [R1+0x60], R0 ;  /* 0x0000600001007387 */ /* 0x0007e20000100800 */
[----:B------:R-:W-:Y:S03]  /*16350*/  HMMA.16816.F32.BF16 R76, R124, R82, R76 ;  /* 0x000000527c4c723c */ /* 0x000fe6000004184c */
[----:B------:R3:W-:Y:S03]  /*16360*/  STL [R1+0x5c], R2 ;  /* 0x00005c0201007387 */ /* 0x0007e60000100800 */
        /* <DEDUP_REMOVED lines=21> */
[----:B---3--:R-:W-:-:S15]  /*164c0*/  HMMA.16816.F32.BF16 R128, R128, R6, R28 ;  /* 0x000000068080723c */ /* 0x008fde000004181c */
[----:B------:R-:W-:-:S09]  /*164d0*/  NOP ;  /* 0x0000000000007918 */ /* 0x000fd20000000000 */
.L_x_604:
[----:B------:R-:W-:-:S06]  /*164e0*/  UISETP.GT.AND UP0, UPT, UR20, UR13, UPT ;  /* 0x0000000d1400728c */ /* 0x000fcc000bf04270 */
[----:B------:R-:W-:-:S13]  /*164f0*/  PLOP3.LUT P0, PT, PT, PT, UP0, 0x80, 0x0 ;  /* 0x000000000000781c */ /* 0x000fda0003f0f008 */
[----:B------:R-:W-:Y:S05]  /*16500*/  @!P0 BRA `(.L_x_607) ;  /* 0x0000005c00288947 */ /* 0x000fea0003800000 */
[----:B------:R-:W2:Y:S01]  /*16510*/  LDL.LU.64 R4, [R1+0x48] ;  /* 0x0000480001047983 */ /* 0x000ea20000300a00 */
[----:B------:R-:W-:Y:S01]  /*16520*/  MOV R133, R136 ;  /* 0x0000008800857202 */ /* 0x000fe20000000f00 */
[----:B------:R-:W-:Y:S01]  /*16530*/  IMAD.MOV.U32 R139, RZ, RZ, R134 ;  /* 0x000000ffff8b7224 */ /* 0x000fe200078e0086 */
[----:B------:R-:W-:Y:S01]  /*16540*/  MOV R132, R137 ;  /* 0x0000008900847202 */ /* 0x000fe20000000f00 */
[----:B------:R-:W2:Y:S01]  /*16550*/  LDL.LU.64 R2, [R1+0x50] ;  /* 0x0000500001027983 */ /* 0x000ea20000300a00 */
[----:B-----5:R-:W-:Y:S01]  /*16560*/  MOV R138, R135 ;  /* 0x00000087008a7202 */ /* 0x020fe20000000f00 */
[----:B------:R-:W-:Y:S02]  /*16570*/  USHF.L.U64.HI UR5, UR6, 0x5, UR7 ;  /* 0x0000000506057899 */ /* 0x000fe40008010207 */
[----:B------:R-:W-:Y:S02]  /*16580*/  USHF.L.U32 UR21, UR6, 0x5, URZ ;  /* 0x0000000506157899 */ /* 0x000fe4000800063f */
[----:B------:R-:W-:-:S02]  /*16590*/  USHF.L.U64.HI UR22, UR8, 0x5, UR9 ;  /* 0x0000000508167899 */ /* 0x000fc40008010209 */
[----:B------:R-:W-:Y:S01]  /*165a0*/  USHF.L.U32 UR24, UR8, 0x5, URZ ;  /* 0x0000000508187899 */ /* 0x000fe2000800063f */
[----:B------:R-:W-:Y:S01]  /*165b0*/  ULDC UR23, c[0x0][0x39c] ;  /* 0x0000e70000177ab9 */ /* 0x000fe20000000800 */
[----:B------:R-:W-:Y:S01]  /*165c0*/  ULDC UR4, c[0x0][0x2ec] ;  /* 0x0000bb0000047ab9 */ /* 0x000fe20000000800 */
[----:B------:R-:W-:Y:S01]  /*165d0*/  ULDC.64 UR6, c[0x0][0x218] ;  /* 0x0000860000067ab9 */ /* 0x000fe20000000a00 */
[----:B------:R-:W-:Y:S01]  /*165e0*/  ULDC.64 UR10, c[0x0][0x220] ;  /* 0x00008800000a7ab9 */ /* 0x000fe20000000a00 */
[----:B------:R-:W-:Y:S01]  /*165f0*/  ULDC.64 UR8, c[0x0][0x248] ;  /* 0x0000920000087ab9 */ /* 0x000fe20000000a00 */
[----:B--2---:R-:W-:-:S05]  /*16600*/  IMAD.MOV.U32 R3, RZ, RZ, R5 ;  /* 0x000000ffff037224 */ /* 0x004fca00078e0005 */
[----:B------:R1:W-:Y:S01]  /*16610*/  STL.64 [R1+0x68], R2 ;  /* 0x0000680201007387 */ /* 0x0003e20000100a00 */
[----:B------:R-:W-:Y:S05]  /*16620*/  BRA `(.L_x_608) ;  /* 0x0000000000887947 */ /* 0x000fea0003800000 */
.L_x_610:
        /* <DEDUP_REMOVED lines=34> */
.L_x_608:
[----:B--2---:R-:W2:Y:S01]  /*16850*/  LDL.64 R4, [R1+0x68] ;  /* 0x0000680001047983 */ /* 0x004ea20000100a00 */
[----:B------:R-:W-:Y:S04]  /*16860*/  DEPBAR.LE SB0, 0x0 ;  /* 0x000080000000791a */ /* 0x000fe80000000000 */
[----:B------:R-:W-:Y:S01]  /*16870*/  UIADD3 UR25, UR20, -0x1, URZ ;  /* 0xffffffff14197890 */ /* 0x000fe2000fffe03f */
[----:B------:R-:W-:Y:S03]  /*16880*/  BAR.SYNC.DEFER_BLOCKING 0x0 ;  /* 0x0000000000007b1d */ /* 0x000fe60000010000 */
[----:B------:R-:W-:Y:S02]  /*16890*/  USHF.R.S32.HI UR27, URZ, 0x1f, UR25 ;  /* 0x0000001f3f1b7899 */ /* 0x000fe40008011419 */
[----:B------:R-:W-:Y:S01]  /*168a0*/  UIMAD UR26, UR14, UR25, URZ ;  /* 0x000000190e1a72a4 */ /* 0x000fe2000f8e023f */
[----:B-1----:R-:W-:Y:S01]  /*168b0*/  IMAD.U32 R2, RZ, RZ, UR25 ;  /* 0x00000019ff027e24 */ /* 0x002fe2000f8e00ff */
[----:B------:R-:W-:Y:S02]  /*168c0*/  UISETP.GT.AND UP0, UPT, UR25, UR13, UPT ;  /* 0x0000000d1900728c */ /* 0x000fe4000bf04270 */
[----:B------:R-:W-:Y:S01]  /*168d0*/  UIMAD UR26, UR27, UR15, UR26 ;  /* 0x0000000f1b1a72a4 */ /* 0x000fe2000f8e021a */
[----:B--2---:R-:W-:Y:S01]  /*168e0*/  IMAD.WIDE.U32 R2, R2, UR15, R4 ;  /* 0x0000000f02027c25 */ /* 0x004fe2000f8e0004 */
[----:B------:R-:W1:Y:S04]  /*168f0*/  S2R R134, SR_TID.X ;  /* 0x0000000000867919 */ /* 0x000e680000002100 */
[----:B------:R-:W-:Y:S01]  /*16900*/  VIADD R0, R3, UR26 ;  /* 0x0000001a03007c36 */ /* 0x000fe20008000000 */
[C---:B------:R-:W-:Y:S04]  /*16910*/  LEA R6, P0, R2.reuse, UR10, 0x1 ;  /* 0x0000000a02067c11 */ /* 0x040fe8000f8008ff */
[----:B------:R-:W-:Y:S02]  /*16920*/  LEA.HI.X R7, R2, UR11, R0, 0x1, P0 ;  /* 0x0000000b02077c11 */ /* 0x000fe400080f0c00 */
[----:B------:R-:W-:Y:S03]  /*16930*/  IADD3 R4, P0, R6, UR21, RZ ;  /* 0x0000001506047c10 */ /* 0x000fe6000ff1e0ff */
[----:B------:R-:W-:Y:S01]  /*16940*/  @!PT LDS RZ, [RZ] ;  /* 0x00000000fffff984 */ /* 0x000fe20000000800 */
[----:B------:R-:W-:Y:S01]  /*16950*/  @!PT LDS RZ, [RZ] ;  /* 0x00000000fffff984 */ /* 0x000fe20000000800 */
[----:B------:R-:W-:Y:S01]  /*16960*/  @!PT LDS RZ, [RZ] ;  /* 0x00000000fffff984 */ /* 0x000fe20000000800 */
[----:B-----5:R-:W-:Y:S01]  /*16970*/  LDGSTS.E.BYPASS.LTC128B.128 [R251+0xc000], desc[UR18][R6.64] ;  /* 0x0c00000006fb7fae */ /* 0x020fe2000b901d52 */
[----:B------:R-:W-:Y:S02]  /*16980*/  IADD3.X R5, R7, UR5, RZ, P0, !PT ;  /* 0x0000000507057c10 */ /* 0x000fe400087fe4ff */
[----:B------:R-:W-:Y:S04]  /*16990*/  IADD3 R2, P0, R4, UR21, RZ ;  /* 0x0000001504027c10 */ /* 0x000fe8000ff1e0ff */
[----:B------:R-:W-:Y:S01]  /*169a0*/  IADD3.X R3, R5, UR5, RZ, P0, !PT ;  /* 0x0000000505037c10 */ /* 0x000fe200087fe4ff */
[----:B------:R-:W-:Y:S01]  /*169b0*/  LDGSTS.E.BYPASS.LTC128B.128 [R251+0xe000], desc[UR18][R6.64+0x80] ;  /* 0x0e00008006fb7fae */ /* 0x000fe2000b901d52 */
[----:B------:R-:W-:Y:S04]  /*169c0*/  IADD3 R8, P0, R2, UR21, RZ ;  /* 0x0000001502087c10 */ /* 0x000fe8000ff1e0ff */
[----:B------:R-:W-:Y:S03]  /*169d0*/  IADD3.X R9, R3, UR5, RZ, P0, !PT ;  /* 0x0000000503097c10 */ /* 0x000fe600087fe4ff */
[----:B------:R-:W-:Y:S01]  /*169e0*/  LDGSTS.E.BYPASS.LTC128B.128 [R251+0xc800], desc[UR18][R4.64] ;  /* 0x0c80000004fb7fae */ /* 0x000fe2000b901d52 */
[----:B-1----:R-:W-:Y:S07]  /*169f0*/  IMAD.SHL.U32 R134, R134, 0x2, RZ ;  /* 0x0000000286867824 */ /* 0x002fee00078e00ff */
[----:B------:R1:W-:Y:S01]  /*16a00*/  LDGSTS.E.BYPASS.LTC128B.128 [R251+0xe800], desc[UR18][R4.64+0x80] ;  /* 0x0e80008004fb7fae */ /* 0x0003e2000b901d52 */
[----:B------:R-:W-:Y:S07]  /*16a10*/  LOP3.LUT R134, R134, 0x6, RZ, 0xc0, !PT ;  /* 0x0000000686867812 */ /* 0x000fee00078ec0ff */
[----:B------:R-:W-:Y:S08]  /*16a20*/  LDGSTS.E.BYPASS.LTC128B.128 [R251+0xd000], desc[UR18][R2.64] ;  /* 0x0d00000002fb7fae */ /* 0x000ff0000b901d52 */
[----:B------:R-:W-:Y:S08]  /*16a30*/  LDGSTS.E.BYPASS.LTC128B.128 [R251+0xf000], desc[UR18][R2.64+0x80] ;  /* 0x0f00008002fb7fae */ /* 0x000ff0000b901d52 */
        /* <DEDUP_REMOVED lines=159> */
[----:B------:R-:W2:Y:S03]  /*17430*/  LDSM.16.M88.4 R208, [R233+0x6000] ;  /* 0x00600000e9d0783b */ /* 0x000ea60000000200 */
[-C--:B-1----:R-:W-:Y:S06]  /*17440*/  HMMA.16816.F32.BF16 R4, R216, R204.reuse, R4 ;  /* 0x000000ccd804723c */ /* 0x082fec0000041804 */
[C---:B--2---:R-:W-:Y:S06]  /*17450*/  HMMA.16816.F32.BF16 R8, R208.reuse, R204, R8 ;  /* 0x000000ccd008723c */ /* 0x044fec0000041808 */
[-C--:B------:R-:W-:Y:S06]  /*17460*/  HMMA.16816.F32.BF16 R12, R208, R206.reuse, R12 ;  /* 0x000000ced00c723c */ /* 0x080fec000004180c */
[C---:B------:R-:W-:Y:S06]  /*17470*/  HMMA.16816.F32.BF16 R16, R216.reuse, R206, R16 ;  /* 0x000000ced810723c */ /* 0x040fec0000041810 */
[----:B------:R-:W-:Y:S01]  /*17480*/  FMUL.FTZ R0, R7, UR23 ;  /* 0x0000001707007c20 */ /* 0x000fe20008410000 */
[----:B------:R-:W-:Y:S01]  /*17490*/  FMUL.FTZ R4, R4, UR23 ;  /* 0x0000001704047c20 */ /* 0x000fe20008410000 */
[----:B------:R-:W-:Y:S03]  /*174a0*/  FMUL.FTZ R6, R6, UR23 ;  /* 0x0000001706067c20 */ /* 0x000fe60008410000 */
[----:B------:R-:W-:Y:S01]  /*174b0*/  FMUL.FTZ R5, R5, UR23 ;  /* 0x0000001705057c20 */ /* 0x000fe20008410000 */
[----:B------:R1:W-:Y:S01]  /*174c0*/  MUFU.TANH R223, R0 ;  /* 0x0000000000df7308 */ /* 0x0003e20000002400 */
        /* <DEDUP_REMOVED lines=10> */
[----:B------:R-:W-:Y:S01]  /*17570*/  MUFU.TANH R212, R6 ;  /* 0x0000000600d47308 */ /* 0x000fe20000002400 */
[----:B-1----:R-:W-:Y:S02]  /*17580*/  IMAD.U32 R0, RZ, RZ, UR25 ;  /* 0x00000019ff007e24 */ /* 0x002fe4000f8e00ff */
[----:B------:R-:W-:Y:S01]  /*17590*/  FMUL.FTZ R18, R18, UR23 ;  /* 0x0000001712127c20 */ /* 0x000fe20008410000 */
[----:B------:R-:W-:Y:S01]  /*175a0*/  FMUL.FTZ R17, R17, UR23 ;  /* 0x0000001711117c20 */ /* 0x000fe20008410000 */
[----:B------:R-:W-:Y:S01]  /*175b0*/  FMUL.FTZ R19, R19, UR23 ;  /* 0x0000001713137c20 */ /* 0x000fe20008410000 */
[----:B------:R-:W-:Y:S04]  /*175c0*/  IMAD R0, R0, 0x40, R134 ;  /* 0x0000004000007824 */ /* 0x000fe800078e0286 */
[----:B------:R1:W-:Y:S01]  /*175d0*/  MUFU.TANH R215, R5 ;  /* 0x0000000500d77308 */ /* 0x0003e20000002400 */
[C---:B------:R-:W-:Y:S01]  /*175e0*/  VIADD R3, R0.reuse, 0x10 ;  /* 0x0000001000037836 */ /* 0x040fe20000000000 */
[CC--:B------:R-:W-:Y:S01]  /*175f0*/  ISETP.GE.AND P0, PT, R0.reuse, R246.reuse, PT ;  /* 0x000000f60000720c */ /* 0x0c0fe20003f06270 */
[C---:B------:R-:W-:Y:S01]  /*17600*/  VIADD R2, R0.reuse, 0x1 ;  /* 0x0000000100027836 */ /* 0x040fe20000000000 */
[C---:B------:R-:W-:Y:S02]  /*17610*/  ISETP.GE.AND P5, PT, R0.reuse, R245, PT ;  /* 0x000000f50000720c */ /* 0x040fe40003fa6270 */
[----:B------:R-:W-:Y:S04]  /*17620*/  ISETP.GE.OR P0, PT, R0, R249, !P0 ;  /* 0x000000f90000720c */ /* 0x000fe80004706670 */
[----:B------:R-:W2:Y:S01]  /*17630*/  MUFU.TANH R8, R8 ;  /* 0x0000000800087308 */ /* 0x000ea20000002400 */
[C---:B------:R-:W-:Y:S02]  /*17640*/  ISETP.GE.AND P1, PT, R2.reuse, R246, PT ;  /* 0x000000f60200720c */ /* 0x040fe40003f26270 */
[C---:B------:R-:W-:Y:S02]  /*17650*/  ISETP.GE.AND P6, PT, R2.reuse, R243, PT ;  /* 0x000000f30200720c */ /* 0x040fe40003fc6270 */
[C---:B------:R-:W-:Y:S02]  /*17660*/  ISETP.GE.OR P1, PT, R2.reuse, R249, !P1 ;  /* 0x000000f90200720c */ /* 0x040fe40004f26670 */
[C---:B------:R-:W-:Y:S03]  /*17670*/  ISETP.GE.OR P6, PT, R2.reuse, R247, !P6 ;  /* 0x000000f70200720c */ /* 0x040fe600077c6670 */
[----:B------:R-:W3:Y:S01]  /*17680*/  MUFU.TANH R9, R9 ;  /* 0x0000000900097308 */ /* 0x000ee20000002400 */
[----:B-1----:R-:W1:Y:S01]  /*17690*/  LDSM.16.M88.4 R4, [R229+0x2800] ;  /* 0x00280000e504783b */ /* 0x002e620000000200 */
[C---:B------:R-:W-:Y:S02]  /*176a0*/  ISETP.GE.AND P4, PT, R2.reuse, R245, PT ;  /* 0x000000f50200720c */ /* 0x040fe40003f86270 */
[C---:B------:R-:W-:Y:S02]  /*176b0*/  ISETP.GE.AND P2, PT, R2.reuse, R244, PT ;  /* 0x000000f40200720c */ /* 0x040fe40003f46270 */
[----:B------:R-:W-:Y:S04]  /*176c0*/  ISETP.GE.OR P4, PT, R2, R250, !P4 ;  /* 0x000000fa0200720c */ /* 0x000fe80006786670 */
[----:B------:R-:W4:Y:S01]  /*176d0*/  MUFU.TANH R10, R10 ;  /* 0x0000000a000a7308 */ /* 0x000f220000002400 */
[----:B--2---:R-:W-:Y:S02]  /*176e0*/  FSEL R220, R8, -INF , !P0 ;  /* 0xff80000008dc7808 */ /* 0x004fe40004000000 */
[----:B------:R-:W-:Y:S02]  /*176f0*/  ISETP.GE.AND P0, PT, R0, R243, PT ;  /* 0x000000f30000720c */ /* 0x000fe40003f06270 */
[----:B------:R-:W-:Y:S01]  /*17700*/  ISETP.GE.OR P2, PT, R2, R248, !P2 ;  /* 0x000000f80200720c */ /* 0x000fe20005746670 */
[C---:B------:R-:W-:Y:S01]  /*17710*/  VIADD R2, R0.reuse, 0x8 ;  /* 0x0000000800027836 */ /* 0x040fe20000000000 */
[C---:B------:R-:W-:Y:S03]  /*17720*/  ISETP.GE.OR P0, PT, R0.reuse, R247, !P0 ;  /* 0x000000f70000720c */ /* 0x040fe60004706670 */
[----:B------:R-:W2:Y:S01]  /*17730*/  MUFU.TANH R11, R11 ;  /* 0x0000000b000b7308 */ /* 0x000ea20000002400 */
[----:B---3--:R-:W-:Y:S02]  /*17740*/  FSEL R8, R9, -INF , !P1 ;  /* 0xff80000009087808 */ /* 0x008fe40004800000 */
[----:B------:R-:W-:Y:S02]  /*17750*/  ISETP.GE.OR P5, PT, R0, R250, !P5 ;  /* 0x000000fa0000720c */ /* 0x000fe40006fa6670 */
[----:B------:R-:W-:Y:S01]  /*17760*/  FSEL R215, R215, -INF , !P4 ;  /* 0xff800000d7d77808 */ /* 0x000fe20006000000 */
[----:B------:R2:W-:Y:S01]  /*17770*/  STL [R1+0x8], R8 ;  /* 0x0000080801007387 */ /* 0x0005e20000100800 */
[----:B------:R-:W-:Y:S03]  /*17780*/  ISETP.GE.AND P4, PT, R2, R245, PT ;  /* 0x000000f50200720c */ /* 0x000fe60003f86270 */
[----:B------:R-:W3:Y:S01]  /*17790*/  MUFU.TANH R12, R12 ;  /* 0x0000000c000c7308 */ /* 0x000ee20000002400 */
[----:B----4-:R-:W-:Y:S02]  /*177a0*/  FSEL R9, R10, -INF , !P0 ;  /* 0xff8000000a097808 */ /* 0x010fe40004000000 */
[----:B------:R-:W-:Y:S02]  /*177b0*/  FSEL R205, R205, -INF , !P5 ;  /* 0xff800000cdcd7808 */ /* 0x000fe40006800000 */
[----:B------:R-:W-:Y:S01]  /*177c0*/  ISETP.GE.AND P5, PT, R2, R246, PT ;  /* 0x000000f60200720c */ /* 0x000fe20003fa6270 */
[----:B------:R-:W-:Y:S01]  /*177d0*/  STL [R1], R9 ;  /* 0x0000000901007387 */ /* 0x000fe20000100800 */
[----:B------:R-:W-:Y:S03]  /*177e0*/  ISETP.GE.AND P3, PT, R0, R244, PT ;  /* 0x000000f40000720c */ /* 0x000fe60003f66270 */
[----:B------:R-:W-:Y:S01]  /*177f0*/  MUFU.TANH R13, R13 ;  /* 0x0000000d000d7308 */ /* 0x000fe20000002400 */
[----:B------:R-:W-:Y:S02]  /*17800*/  ISETP.GE.OR P5, PT, R2, R249, !P5 ;  /* 0x000000f90200720c */ /* 0x000fe40006fa6670 */
[----:B------:R-:W-:Y:S02]  /*17810*/  ISETP.GE.OR P3, PT, R0, R248, !P3 ;  /* 0x000000f80000720c */ /* 0x000fe40005f66670 */
[----:B------:R-:W-:Y:S02]  /*17820*/  FSEL R223, R223, -INF , !P2 ;  /* 0xff800000dfdf7808 */ /* 0x000fe40005000000 */
[----:B------:R-:W-:Y:S03]  /*17830*/  FSEL R212, R212, -INF , !P3 ;  /* 0xff800000d4d47808 */ /* 0x000fe60005800000 */
[----:B------:R-:W4:Y:S01]  /*17840*/  MUFU.TANH R14, R14 ;  /* 0x0000000e000e7308 */ /* 0x000f220000002400 */
[C---:B------:R-:W-:Y:S01]  /*17850*/  ISETP.GE.AND P3, PT, R2.reuse, R243, PT ;  /* 0x000000f30200720c */ /* 0x040fe20003f66270 */
[-C--:B-1----:R-:W-:Y:S03]  /*17860*/  HMMA.16816.F32.BF16 R20, R216, R4.reuse, R20 ;  /* 0x00000004d814723c */ /* 0x082fe60000041814 */
[C---:B------:R-:W-:Y:S02]  /*17870*/  ISETP.GE.AND P2, PT, R2.reuse, R244, PT ;  /* 0x000000f40200720c */ /* 0x040fe40003f46270 */
[----:B--2---:R-:W-:Y:S03]  /*17880*/  FSEL R8, R11, -INF , !P6 ;  /* 0xff8000000b087808 */ /* 0x004fe60007000000 */
[----:B------:R-:W-:Y:S01]  /*17890*/  MUFU.TANH R15, R15 ;  /* 0x0000000f000f7308 */ /* 0x000fe20000002400 */
[C---:B------:R-:W-:Y:S01]  /*178a0*/  ISETP.GE.OR P3, PT, R2.reuse, R247, !P3 ;  /* 0x000000f70200720c */ /* 0x040fe20005f66670 */
[C---:B------:R-:W-:Y:S01]  /*178b0*/  HMMA.16816.F32.BF16 R24, R208.reuse, R4, R24 ;  /* 0x00000004d018723c */ /* 0x040fe20000041818 */
[----:B------:R3:W-:Y:S03]  /*178c0*/  STL [R1+0x18], R8 ;  /* 0x0000180801007387 */ /* 0x0007e60000100800 */
[C---:B------:R-:W-:Y:S04]  /*178d0*/  ISETP.GE.OR P4, PT, R2.reuse, R250, !P4 ;  /* 0x000000fa0200720c */ /* 0x040fe80006786670 */
[----:B------:R-:W1:Y:S01]  /*178e0*/  MUFU.TANH R16, R16 ;  /* 0x0000001000107308 */ /* 0x000e620000002400 */
[----:B------:R-:W-:Y:S02]  /*178f0*/  ISETP.GE.OR P2, PT, R2, R248, !P2 ;  /* 0x000000f80200720c */ /* 0x000fe40005746670 */
[----:B------:R-:W-:Y:S01]  /*17900*/  VIADD R2, R0, 0x9 ;  /* 0x0000000900027836 */ /* 0x000fe20000000000 */
[-C--:B------:R-:W-:Y:S04]  /*17910*/  HMMA.16816.F32.BF16 R28, R208, R6.reuse, R28 ;  /* 0x00000006d01c723c */ /* 0x080fe8000004181c */
[C---:B------:R-:W-:Y:S02]  /*17920*/  ISETP.GE.AND P1, PT, R2.reuse, R246, PT ;  /* 0x000000f60200720c */ /* 0x040fe40003f26270 */
[----:B------:R-:W2:Y:S01]  /*17930*/  MUFU.TANH R18, R18 ;  /* 0x0000001200127308 */ /* 0x000ea20000002400 */
[C---:B------:R-:W-:Y:S01]  /*17940*/  ISETP.GE.AND P0, PT, R2.reuse, R243, PT ;  /* 0x000000f30200720c */ /* 0x040fe20003f06270 */
[C---:B------:R-:W-:Y:S01]  /*17950*/  HMMA.16816.F32.BF16 R32, R216.reuse, R6, R32 ;  /* 0x00000006d820723c */ /* 0x040fe20000041820 */
[----:B------:R-:W5:Y:S03]  /*17960*/  LDSM.16.M88.4 R4, [R229+0x3000] ;  /* 0x00300000e504783b */ /* 0x000f660000000200 */
[----:B------:R-:W-:Y:S01]  /*17970*/  ISETP.GE.OR P1, PT, R2, R249, !P1 ;  /* 0x000000f90200720c */ /* 0x000fe20004f26670 */
[----:B------:R-:W-:Y:S03]  /*17980*/  FMUL.FTZ R20, R20, UR23 ;  /* 0x0000001714147c20 */ /* 0x000fe60008410000 */
[----:B------:R-:W2:Y:S01]  /*17990*/  MUFU.TANH R17, R17 ;  /* 0x0000001100117308 */ /* 0x000ea20000002400 */
[----:B------:R-:W-:Y:S02]  /*179a0*/  ISETP.GE.AND P6, PT, R2, R245, PT ;  /* 0x000000f50200720c */ /* 0x000fe40003fc6270 */
[----:B------:R-:W-:Y:S01]  /*179b0*/  FMUL.FTZ R24, R24, UR23 ;  /* 0x0000001718187c20 */ /* 0x000fe20008410000 */
[----:B------:R-:W-:Y:S02]  /*179c0*/  ISETP.GE.OR P0, PT, R2, R247, !P0 ;  /* 0x000000f70200720c */ /* 0x000fe40004706670 */
[----:B---3--:R-:W-:Y:S01]  /*179d0*/  FSEL R8, R12, -INF , !P5 ;  /* 0xff8000000c087808 */ /* 0x008fe20006800000 */
[----:B------:R-:W-:Y:S01]  /*179e0*/  FMUL.FTZ R26, R26, UR23 ;  /* 0x000000171a1a7c20 */ /* 0x000fe20008410000 */
[C---:B------:R-:W-:Y:S02]  /*179f0*/  ISETP.GE.AND P5, PT, R2.reuse, R244, PT ;  /* 0x000000f40200720c */ /* 0x040fe40003fa6270 */
[----:B------:R-:W-:Y:S01]  /*17a00*/  MUFU.TANH R20, R20 ;  /* 0x0000001400147308 */ /* 0x000fe20000002400 */
[C---:B------:R-:W-:Y:S01]  /*17a10*/  ISETP.GE.OR P6, PT, R2.reuse, R250, !P6 ;  /* 0x000000fa0200720c */ /* 0x040fe200077c6670 */
[----:B------:R3:W-:Y:S01]  /*17a20*/  STL [R1+0x10], R8 ;  /* 0x0000100801007387 */ /* 0x0007e20000100800 */
[----:B------:R-:W-:Y:S01]  /*17a30*/  ISETP.GE.OR P5, PT, R2, R248, !P5 ;  /* 0x000000f80200720c */ /* 0x000fe20006fa6670 */
[----:B------:R-:W-:Y:S01]  /*17a40*/  FMUL.FTZ R27, R27, UR23 ;  /* 0x000000171b1b7c20 */ /* 0x000fe20008410000 */
[----:B----4-:R-:W-:Y:S01]  /*17a50*/  FSEL R2, R14, -INF , !P3 ;  /* 0xff8000000e027808 */ /* 0x010fe20005800000 */
[----:B------:R-:W-:Y:S01]  /*17a60*/  FMUL.FTZ R30, R30, UR23 ;  /* 0x000000171e1e7c20 */ /* 0x000fe20008410000 */
[----:B-1----:R-:W-:Y:S03]  /*17a70*/  FSEL R213, R16, -INF , !P4 ;  /* 0xff80000010d57808 */ /* 0x002fe60006000000 */
[----:B------:R-:W-:Y:S01]  /*17a80*/  MUFU.TANH R24, R24 ;  /* 0x0000001800187308 */ /* 0x000fe20000002400 */
[----:B------:R-:W-:Y:S01]  /*17a90*/  ISETP.GE.AND P3, PT, R3, R244, PT ;  /* 0x000000f40300720c */ /* 0x000fe20003f66270 */
[----:B------:R-:W-:Y:S01]  /*17aa0*/  FMUL.FTZ R25, R25, UR23 ;  /* 0x0000001719197c20 */ /* 0x000fe20008410000 */
[C---:B------:R-:W-:Y:S01]  /*17ab0*/  ISETP.GE.AND P4, PT, R3.reuse, R243, PT ;  /* 0x000000f30300720c */ /* 0x040fe20003f86270 */
[----:B------:R-:W-:Y:S01]  /*17ac0*/  FMUL.FTZ R28, R28, UR23 ;  /* 0x000000171c1c7c20 */ /* 0x000fe20008410000 */
[C---:B------:R-:W-:Y:S01]  /*17ad0*/  ISETP.GE.OR P3, PT, R3.reuse, R248, !P3 ;  /* 0x000000f80300720c */ /* 0x040fe20005f66670 */
[----:B------:R-:W-:Y:S01]  /*17ae0*/  FMUL.FTZ R22, R22, UR23 ;  /* 0x0000001716167c20 */ /* 0x000fe20008410000 */
[----:B------:R-:W-:Y:S03]  /*17af0*/  ISETP.GE.OR P4, PT, R3, R247, !P4 ;  /* 0x000000f70300720c */ /* 0x000fe60006786670 */
[----:B------:R-:W1:Y:S01]  /*17b00*/  MUFU.TANH R26, R26 ;  /* 0x0000001a001a7308 */ /* 0x000e620000002400 */
[----:B--2---:R-:W-:Y:S01]  /*17b10*/  FSEL R206, R18, -INF , !P2 ;  /* 0xff80000012ce7808 */ /* 0x004fe20005000000 */
[----:B------:R-:W-:Y:S01]  /*17b20*/  FMUL.FTZ R21, R21, UR23 ;  /* 0x0000001715157c20 */ /* 0x000fe20008410000 */
[----:B------:R-:W-:Y:S01]  /*17b30*/  FSEL R134, R17, -INF , !P6 ;  /* 0xff80000011867808 */ /* 0x000fe20007000000 */
[----:B------:R-:W-:Y:S01]  /*17b40*/  FMUL.FTZ R23, R23, UR23 ;  /* 0x0000001717177c20 */ /* 0x000fe20008410000 */
[----:B------:R-:W-:Y:S01]  /*17b50*/  FMUL.FTZ R29, R29, UR23 ;  /* 0x000000171d1d7c20 */ /* 0x000fe20008410000 */
[----:B------:R-:W-:Y:S01]  /*17b60*/  FMUL.FTZ R31, R31, UR23 ;  /* 0x000000171f1f7c20 */ /* 0x000fe20008410000 */
[----:B------:R-:W-:Y:S03]  /*17b70*/  FMUL.FTZ R34, R34, UR23 ;  /* 0x0000001722227c20 */ /* 0x000fe60008410000 */
[----:B------:R-:W-:Y:S01]  /*17b80*/  MUFU.TANH R10, R30 ;  /* 0x0000001e000a7308 */ /* 0x000fe20000002400 */
[----:B------:R-:W-:Y:S01]  /*17b90*/  FMUL.FTZ R33, R33, UR23 ;  /* 0x0000001721217c20 */ /* 0x000fe20008410000 */
[----:B------:R-:W-:Y:S01]  /*17ba0*/  FMUL.FTZ R35, R35, UR23 ;  /* 0x0000001723237c20 */ /* 0x000fe20008410000 */
[----:B---3--:R-:W-:Y:S01]  /*17bb0*/  FSEL R8, R13, -INF , !P1 ;  /* 0xff8000000d087808 */ /* 0x008fe20004800000 */
[-C--:B-----5:R-:W-:Y:S03]  /*17bc0*/  HMMA.16816.F32.BF16 R36, R216, R4.reuse, R36 ;  /* 0x00000004d824723c */ /* 0x0a0fe60000041824 */
[C---:B------:R-:W-:Y:S01]  /*17bd0*/  ISETP.GE.AND P1, PT, R3.reuse, R245, PT ;  /* 0x000000f50300720c */ /* 0x040fe20003f26270 */
[----:B------:R-:W-:Y:S01]  /*17be0*/  STL [R1+0x14], R8 ;  /* 0x0000140801007387 */ /* 0x000fe20000100800 */
[----:B-1----:R-:W-:Y:S01]  /*17bf0*/  FSEL R12, R26, -INF , !P4 ;  /* 0xff8000001a0c7808 */ /* 0x002fe20006000000 */
[C---:B------:R-:W-:Y:S01]  /*17c00*/  HMMA.16816.F32.BF16 R40, R208.reuse, R4, R40 ;  /* 0x00000004d028723c */ /* 0x040fe20000041828 */
[----:B------:R-:W-:Y:S01]  /*17c10*/  MUFU.TANH R27, R27 ;  /* 0x0000001b001b7308 */ /* 0x000fe20000002400 */
[----:B------:R1:W-:Y:S02]  /*17c20*/  STL [R1+0x20], R2 ;  /* 0x0000200201007387 */ /* 0x0003e40000100800 */
[----:B------:R-:W-:Y:S01]  /*17c30*/  ISETP.GE.OR P1, PT, R3, R250, !P1 ;  /* 0x000000fa0300720c */ /* 0x000fe20004f26670 */
[----:B------:R-:W-:Y:S01]  /*17c40*/  FMUL.FTZ R32, R32, UR23 ;  /* 0x0000001720207c20 */ /* 0x000fe20008410000 */
[-C--:B------:R-:W-:Y:S05]  /*17c50*/  HMMA.16816.F32.BF16 R44, R208, R6.reuse, R44 ;  /* 0x00000006d02c723c */ /* 0x080fea000004182c */
[----:B------:R-:W-:Y:S01]  /*17c60*/  MUFU.TANH R25, R25 ;  /* 0x0000001900197308 */ /* 0x000fe20000002400 */
[C---:B------:R-:W-:Y:S01]  /*17c70*/  HMMA.16816.F32.BF16 R48, R216.reuse, R6, R48 ;  /* 0x00000006d830723c */ /* 0x040fe20000041830 */
[----:B------:R-:W2:Y:S01]  /*17c80*/  LDSM.16.M88.4 R4, [R229+0x3800] ;  /* 0x00380000e504783b */ /* 0x000ea20000000200 */
[----:B------:R-:W-:Y:S04]  /*17c90*/  DEPBAR.LE SB0, 0x0 ;  /* 0x000080000000791a */ /* 0x000fe80000000000 */
[----:B------:R-:W-:Y:S03]  /*17ca0*/  FMUL.FTZ R39, R39, UR23 ;  /* 0x0000001727277c20 */ /* 0x000fe60008410000 */
[----:B------:R-:W-:Y:S02]  /*17cb0*/  MUFU.TANH R28, R28 ;  /* 0x0000001c001c7308 */ /* 0x000fe40000002400 */
[----:B------:R-:W-:Y:S01]  /*17cc0*/  FMUL.FTZ R38, R38, UR23 ;  /* 0x0000001726267c20 */ /* 0x000fe20008410000 */
[----:B------:R-:W-:Y:S01]  /*17cd0*/  FMUL.FTZ R36, R36, UR23 ;  /* 0x0000001724247c20 */ /* 0x000fe20008410000 */
[----:B------:R-:W-:Y:S01]  /*17ce0*/  FMUL.FTZ R37, R37, UR23 ;  /* 0x0000001725257c20 */ /* 0x000fe20008410000 */
[----:B------:R-:W-:Y:S01]  /*17cf0*/  FMUL.FTZ R40, R40, UR23 ;  /* 0x0000001728287c20 */ /* 0x000fe20008410000 */
[----:B------:R-:W-:Y:S01]  /*17d00*/  FMUL.FTZ R41, R41, UR23 ;  /* 0x0000001729297c20 */ /* 0x000fe20008410000 */
[----:B-1----:R-:W-:Y:S01]  /*17d10*/  FSEL R2, R15, -INF , !P0 ;  /* 0xff8000000f027808 */ /* 0x002fe20004000000 */
[----:B------:R-:W-:Y:S01]  /*17d20*/  BAR.SYNC.DEFER_BLOCKING 0x0 ;  /* 0x0000000000007b1d */ /* 0x000fe20000010000 */
[----:B------:R-:W-:Y:S01]  /*17d30*/  ISETP.GE.AND P0, PT, R3, R246, PT ;  /* 0x000000f60300720c */ /* 0x000fe20003f06270 */
[----:B------:R-:W-:Y:S01]  /*17d40*/  FMUL.FTZ R42, R42, UR23 ;  /* 0x000000172a2a7c20 */ /* 0x000fe20008410000 */
[----:B------:R-:W-:Y:S01]  /*17d50*/  FMUL.FTZ R44, R44, UR23 ;  /* 0x000000172c2c7c20 */ /* 0x000fe20008410000 */
[----:B------:R-:W-:Y:S01]  /*17d60*/  FMUL.FTZ R45, R45, UR23 ;  /* 0x000000172d2d7c20 */ /* 0x000fe20008410000 */
[----:B------:R-:W-:Y:S02]  /*17d70*/  ISETP.GE.OR P0, PT, R3, R249, !P0 ;  /* 0x000000f90300720c */ /* 0x000fe40004706670 */
[----:B------:R-:W-:Y:S01]  /*17d80*/  FSEL R3, R20, -INF , !P1 ;  /* 0xff80000014037808 */ /* 0x000fe20004800000 */
[----:B------:R1:W-:Y:S01]  /*17d90*/  STL [R1+0x1c], R2 ;  /* 0x00001c0201007387 */ /* 0x0003e20000100800 */
[----:B------:R-:W3:Y:S01]  /*17da0*/  MUFU.TANH R19, R19 ;  /* 0x0000001300137308 */ /* 0x000ee20000002400 */
[----:B------:R-:W-:Y:S01]  /*17db0*/  FMUL.FTZ R48, R48, UR23 ;  /* 0x0000001730307c20 */ /* 0x000fe20008410000 */
[----:B------:R-:W-:Y:S01]  /*17dc0*/  FMUL.FTZ R50, R50, UR23 ;  /* 0x0000001732327c20 */ /* 0x000fe20008410000 */
[----:B------:R4:W-:Y:S01]  /*17dd0*/  STL [R1+0xc], R3 ;  /* 0x00000c0301007387 */ /* 0x0009e20000100800 */
[----:B------:R-:W-:Y:S06]  /*17de0*/  FMUL.FTZ R49, R49, UR23 ;  /* 0x0000001731317c20 */ /* 0x000fec0008410000 */
[----:B------:R-:W-:Y:S01]  /*17df0*/  MUFU.TANH R30, R39 ;  /* 0x00000027001e7308 */ /* 0x000fe20000002400 */
[-C--:B--2---:R-:W-:Y:S09]  /*17e00*/  HMMA.16816.F32.BF16 R52, R216, R4.reuse, R52 ;  /* 0x00000004d834723c */ /* 0x084ff20000041834 */
[----:B------:R-:W2:Y:S02]  /*17e10*/  MUFU.TANH R22, R22 ;  /* 0x0000001600167308 */ /* 0x000ea40000002400 */
[----:B---3--:R-:W-:Y:S01]  /*17e20*/  FSEL R207, R19, -INF , !P5 ;  /* 0xff80000013cf7808 */ /* 0x008fe20006800000 */
[C---:B------:R-:W-:Y:S07]  /*17e30*/  HMMA.16816.F32.BF16 R56, R208.reuse, R4, R56 ;  /* 0x00000004d038723c */ /* 0x040fee0000041838 */
[----:B------:R-:W3:Y:S01]  /*17e40*/  MUFU.TANH R21, R21 ;  /* 0x0000001500157308 */ /* 0x000ee20000002400 */
[----:B-1----:R-:W-:Y:S03]  /*17e50*/  VIADD R2, R0, 0x11 ;  /* 0x0000001100027836 */ /* 0x002fe60000000000 */
[----:B----4-:R-:W-:Y:S01]  /*17e60*/  FSEL R3, R24, -INF , !P0 ;  /* 0xff80000018037808 */ /* 0x010fe20004000000 */
[-C--:B------:R-:W-:Y:S03]  /*17e70*/  HMMA.16816.F32.BF16 R60, R208, R6.reuse, R60 ;  /* 0x00000006d03c723c */ /* 0x080fe6000004183c */
[C---:B------:R-:W-:Y:S01]  /*17e80*/  ISETP.GE.AND P2, PT, R2.reuse, R245, PT ;  /* 0x000000f50200720c */ /* 0x040fe20003f46270 */
[----:B------:R1:W-:Y:S01]  /*17e90*/  STL [R1+0x4], R3 ;  /* 0x0000040301007387 */ /* 0x0003e20000100800 */
[C---:B------:R-:W-:Y:S01]  /*17ea0*/  ISETP.GE.AND P6, PT, R2.reuse, R244, PT ;  /* 0x000000f40200720c */ /* 0x040fe20003fc6270 */
[----:B------:R-:W4:Y:S01]  /*17eb0*/  MUFU.TANH R23, R23 ;  /* 0x0000001700177308 */ /* 0x000f220000002400 */
[C---:B------:R-:W-:Y:S01]  /*17ec0*/  ISETP.GE.AND P5, PT, R2.reuse, R246, PT ;  /* 0x000000f60200720c */ /* 0x040fe20003fa6270 */
[----:B------:R5:W-:Y:S01]  /*17ed0*/  STL [R1+0x24], R12 ;  /* 0x0000240c01007387 */ /* 0x000be20000100800 */
[C---:B------:R-:W-:Y:S01]  /*17ee0*/  ISETP.GE.AND P1, PT, R2.reuse, R243, PT ;  /* 0x000000f30200720c */ /* 0x040fe20003f26270 */
[----:B------:R-:W-:Y:S04]  /*17ef0*/  HMMA.16816.F32.BF16 R64, R216, R6, R64 ;  /* 0x00000006d840723c */ /* 0x000fe80000041840 */
[C---:B------:R-:W-:Y:S02]  /*17f00*/  ISETP.GE.OR P2, PT, R2.reuse, R250, !P2 ;  /* 0x000000fa0200720c */ /* 0x040fe40005746670 */
[----:B------:R-:W-:Y:S01]  /*17f10*/  MUFU.TANH R9, R31 ;  /* 0x0000001f00097308 */ /* 0x000fe20000002400 */
[----:B------:R-:W-:Y:S01]  /*17f20*/  ISETP.GE.OR P6, PT, R2, R248, !P6 ;  /* 0x000000f80200720c */ /* 0x000fe200077c6670 */
[----:B------:R-:W-:Y:S01]  /*17f30*/  FMUL.FTZ R18, R52, UR23 ;  /* 0x0000001734127c20 */ /* 0x000fe20008410000 */
[C---:B------:R-:W-:Y:S02]  /*17f40*/  ISETP.GE.OR P5, PT, R2.reuse, R249, !P5 ;  /* 0x000000f90200720c */ /* 0x040fe40006fa6670 */
[----:B------:R-:W-:Y:S01]  /*17f50*/  ISETP.GE.OR P1, PT, R2, R247, !P1 ;  /* 0x000000f70200720c */ /* 0x000fe20004f26670 */
[----:B------:R-:W-:Y:S01]  /*17f60*/  VIADD R2, R0, 0x18 ;  /* 0x0000001800027836 */ /* 0x000fe20000000000 */
[----:B--2---:R-:W-:Y:S03]  /*17f70*/  FSEL R222, R22, -INF , !P3 ;  /* 0xff80000016de7808 */ /* 0x004fe60005800000 */
[----:B------:R-:W2:Y:S01]  /*17f80*/  MUFU.TANH R29, R29 ;  /* 0x0000001d001d7308 */ /* 0x000ea20000002400 */
[----:B---3--:R-:W-:Y:S01]  /*17f90*/  FSEL R214, R21, -INF , !P2 ;  /* 0xff80000015d67808 */ /* 0x008fe20005000000 */
[----:B------:R-:W-:Y:S01]  /*17fa0*/  FMUL.FTZ R53, R53, UR23 ;  /* 0x0000001735357c20 */ /* 0x000fe20008410000 */
[----:B----4-:R-:W-:Y:S01]  /*17fb0*/  FSEL R221, R23, -INF , !P6 ;  /* 0xff80000017dd7808 */ /* 0x010fe20007000000 */
[----:B------:R-:W-:Y:S01]  /*17fc0*/  FMUL.FTZ R24, R54, UR23 ;  /* 0x0000001736187c20 */ /* 0x000fe20008410000 */
[----:B------:R-:W-:Y:S01]  /*17fd0*/  ISETP.GE.AND P3, PT, R2, R246, PT ;  /* 0x000000f60200720c */ /* 0x000fe20003f66270 */
[----:B-1----:R-:W-:Y:S01]  /*17fe0*/  VIADD R3, R0, 0x20 ;  /* 0x0000002000037836 */ /* 0x002fe20000000000 */
[C---:B------:R-:W-:Y:S03]  /*17ff0*/  ISETP.GE.AND P2, PT, R2.reuse, R243, PT ;  /* 0x000000f30200720c */ /* 0x040fe60003f46270 */
[----:B------:R2:W-:Y:S01]  /*18000*/  MUFU.TANH R31, R38 ;  /* 0x00000026001f7308 */ /* 0x0005e20000002400 */
[C---:B------:R-:W-:Y:S01]  /*18010*/  ISETP.GE.AND P6, PT, R2.reuse, R245, PT ;  /* 0x000000f50200720c */ /* 0x040fe20003fc6270 */
[----:B------:R-:W-:Y:S01]  /*18020*/  FMUL.FTZ R55, R55, UR23 ;  /* 0x0000001737377c20 */ /* 0x000fe20008410000 */
[----:B------:R-:W-:Y:S01]  /*18030*/  ISETP.GE.AND P0, PT, R2, R244, PT ;  /* 0x000000f40200720c */ /* 0x000fe20003f06270 */
[----:B------:R-:W-:Y:S01]  /*18040*/  FMUL.FTZ R15, R64, UR23 ;  /* 0x00000017400f7c20 */ /* 0x000fe20008410000 */
[----:B------:R-:W-:Y:S01]  /*18050*/  ISETP.GE.OR P3, PT, R2, R249, !P3 ;  /* 0x000000f90200720c */ /* 0x000fe20005f66670 */
[----:B------:R-:W-:Y:S01]  /*18060*/  FMUL.FTZ R16, R66, UR23 ;  /* 0x0000001742107c20 */ /* 0x000fe20008410000 */
[C---:B------:R-:W-:Y:S03]  /*18070*/  ISETP.GE.OR P2, PT, R2.reuse, R247, !P2 ;  /* 0x000000f70200720c */ /* 0x040fe60005746670 */
[----:B------:R-:W-:Y:S01]  /*18080*/  MUFU.TANH R11, R34 ;  /* 0x00000022000b7308 */ /* 0x000fe20000002400 */
[C---:B------:R-:W-:Y:S01]  /*18090*/  ISETP.GE.OR P6, PT, R2.reuse, R250, !P6 ;  /* 0x000000fa0200720c */ /* 0x040fe200077c6670 */
[----:B------:R-:W-:Y:S01]  /*180a0*/  FMUL.FTZ R14, R67, UR23 ;  /* 0x00000017430e7c20 */ /* 0x000fe20008410000 */
[----:B------:R-:W-:Y:S01]  /*180b0*/  ISETP.GE.OR P0, PT, R2, R248, !P0 ;  /* 0x000000f80200720c */ /* 0x000fe20004706670 */
[----:B------:R-:W-:Y:S01]  /*180c0*/  VIADD R2, R0, 0x19 ;  /* 0x0000001900027836 */ /* 0x000fe20000000000 */
[----:B------:R-:W-:Y:S01]  /*180d0*/  FSEL R252, R25, -INF , !P5 ;  /* 0xff80000019fc7808 */ /* 0x000fe20006800000 */
[----:B------:R-:W-:Y:S01]  /*180e0*/  FMUL.FTZ R25, R51, UR23 ;  /* 0x0000001733197c20 */ /* 0x000fe20008410000 */
[----:B-----5:R-:W-:Y:S03]  /*180f0*/  FSEL R12, R27, -INF , !P1 ;  /* 0xff8000001b0c7808 */ /* 0x020fe60004800000 */
[----:B------:R-:W1:Y:S01]  /*18100*/  MUFU.TANH R34, R33 ;  /* 0x0000002100227308 */ /* 0x000e620000002400 */
[----:B------:R-:W-:Y:S01]  /*18110*/  FSEL R39, R28, -INF , !P3 ;  /* 0xff8000001c277808 */ /* 0x000fe20005800000 */
[----:B------:R-:W-:Y:S01]  /*18120*/  FMUL.FTZ R23, R56, UR23 ;  /* 0x0000001738177c20 */ /* 0x000fe20008410000 */
[C---:B------:R-:W-:Y:S01]  /*18130*/  ISETP.GE.AND P5, PT, R2.reuse, R246, PT ;  /* 0x000000f60200720c */ /* 0x040fe20003fa6270 */
[----:B------:R3:W-:Y:S01]  /*18140*/  STL [R1+0x2c], R12 ;  /* 0x00002c0c01007387 */ /* 0x0007e20000100800 */
[C---:B------:R-:W-:Y:S02]  /*18150*/  ISETP.GE.AND P4, PT, R2.reuse, R243, PT ;  /* 0x000000f30200720c */ /* 0x040fe40003f86270 */
[C---:B------:R-:W-:Y:S03]  /*18160*/  ISETP.GE.AND P1, PT, R2.reuse, R245, PT ;  /* 0x000000f50200720c */ /* 0x040fe60003f26270 */
[----:B------:R-:W-:Y:S01]  /*18170*/  MUFU.TANH R8, R32 ;  /* 0x0000002000087308 */ /* 0x000fe20000002400 */
[C---:B------:R-:W-:Y:S02]  /*18180*/  ISETP.GE.AND P3, PT, R2.reuse, R244, PT ;  /* 0x000000f40200720c */ /* 0x040fe40003f66270 */
[C---:B------:R-:W-:Y:S02]  /*18190*/  ISETP.GE.OR P5, PT, R2.reuse, R249, !P5 ;  /* 0x000000f90200720c */ /* 0x040fe40006fa6670 */
[C---:B------:R-:W-:Y:S02]  /*181a0*/  ISETP.GE.OR P4, PT, R2.reuse, R247, !P4 ;  /* 0x000000f70200720c */ /* 0x040fe40006786670 */
[C---:B------:R-:W-:Y:S03]  /*181b0*/  ISETP.GE.OR P1, PT, R2.reuse, R250, !P1 ;  /* 0x000000fa0200720c */ /* 0x040fe60004f26670 */
[----:B------:R-:W4:Y:S01]  /*181c0*/  MUFU.TANH R35, R35 ;  /* 0x0000002300237308 */ /* 0x000f220000002400 */
[----:B------:R-:W-:Y:S02]  /*181d0*/  ISETP.GE.OR P3, PT, R2, R248, !P3 ;  /* 0x000000f80200720c */ /* 0x000fe40005f66670 */
[----:B------:R-:W-:Y:S02]  /*181e0*/  FSEL R2, R10, -INF , !P2 ;  /* 0xff8000000a027808 */ /* 0x000fe40005000000 */
[----:B--2---:R-:W-:Y:S02]  /*181f0*/  FSEL R38, R29, -INF , !P5 ;  /* 0xff8000001d267808 */ /* 0x004fe40006800000 */
[----:B------:R-:W-:Y:S01]  /*18200*/  ISETP.GE.AND P5, PT, R3, R245, PT ;  /* 0x000000f50300720c */ /* 0x000fe20003fa6270 */
[----:B------:R2:W-:Y:S01]  /*18210*/  STL [R1+0x28], R2 ;  /* 0x0000280201007387 */ /* 0x0005e20000100800 */
[----:B------:R-:W-:Y:S01]  /*18220*/  FSEL R204, R9, -INF , !P4 ;  /* 0xff80000009cc7808 */ /* 0x000fe20006000000 */
[----:B------:R5:W5:Y:S01]  /*18230*/  MUFU.TANH R33, R36 ;  /* 0x0000002400217308 */ /* 0x000b620000002400 */
[----:B------:R-:W-:Y:S01]  /*18240*/  ISETP.GE.OR P5, PT, R3, R250, !P5 ;  /* 0x000000fa0300720c */ /* 0x000fe20006fa6670 */
[----:B------:R-:W2:Y:S01]  /*18250*/  LDL R211, [R1+0xc] ;  /* 0x00000c0001d37983 */ /* 0x000ea20000100800 */
[----:B-1----:R-:W-:Y:S01]  /*18260*/  FSEL R34, R34, -INF , !P1 ;  /* 0xff80000022227808 */ /* 0x002fe20004800000 */
[----:B---3--:R-:W-:Y:S01]  /*18270*/  FMUL.FTZ R12, R65, UR23 ;  /* 0x00000017410c7c20 */ /* 0x008fe20008410000 */
[----:B------:R-:W-:Y:S01]  /*18280*/  ISETP.GE.AND P2, PT, R3, R244, PT ;  /* 0x000000f40300720c */ /* 0x000fe20003f46270 */
[----:B------:R-:W3:Y:S01]  /*18290*/  LDL R208, [R1+0x8] ;  /* 0x0000080001d07983 */ /* 0x000ee20000100800 */
[----:B----4-:R-:W-:Y:S03]  /*182a0*/  FSEL R35, R35, -INF , !P3 ;  /* 0xff80000023237808 */ /* 0x010fe60005800000 */
[----:B------:R1:W4:Y:S01]  /*182b0*/  MUFU.TANH R22, R37 ;  /* 0x0000002500167308 */ /* 0x0003220000002400 */
[C---:B------:R-:W-:Y:S01]  /*182c0*/  ISETP.GE.AND P4, PT, R3.reuse, R246, PT ;  /* 0x000000f60300720c */ /* 0x040fe20003f86270 */
[----:B------:R-:W3:Y:S01]  /*182d0*/  LDL R209, [R1+0x10] ;  /* 0x0000100001d17983 */ /* 0x000ee20000100800 */
[C---:B------:R-:W-:Y:S02]  /*182e0*/  ISETP.GE.OR P2, PT, R3.reuse, R248, !P2 ;  /* 0x000000f80300720c */ /* 0x040fe40005746670 */
[----:B------:R-:W-:Y:S01]  /*182f0*/  ISETP.GE.OR P4, PT, R3, R249, !P4 ;  /* 0x000000f90300720c */ /* 0x000fe20006786670 */
[----:B------:R-:W3:Y:S01]  /*18300*/  LDL R210, [R1+0x14] ;  /* 0x0000140001d27983 */ /* 0x000ee20000100800 */
[----:B------:R-:W-:Y:S03]  /*18310*/  FSEL R31, R31, -INF , !P2 ;  /* 0xff8000001f1f7808 */ /* 0x000fe60005000000 */
[----:B------:R4:W4:Y:S01]  /*18320*/  MUFU.TANH R32, R40 ;  /* 0x0000002800207308 */ /* 0x0009220000002400 */
[----:B-----5:R-:W-:Y:S02]  /*18330*/  FSEL R36, R11, -INF , !P0 ;  /* 0xff8000000b247808 */ /* 0x020fe40004000000 */
[----:B------:R-:W-:Y:S02]  /*18340*/  FSEL R33, R33, -INF , !P5 ;  /* 0xff80000021217808 */ /* 0x000fe40006800000 */
[----:B------:R-:W-:Y:S02]  /*18350*/  FMNMX.FTZ R5, R205, R132, !PT ;  /* 0x00000084cd057209 */ /* 0x000fe40007810000 */
[----:B------:R-:W-:Y:S03]  /*18360*/  FMNMX.FTZ R4, R212, R133, !PT ;  /* 0x00000085d4047209 */ /* 0x000fe60007810000 */
[----:B------:R5:W5:Y:S01]  /*18370*/  MUFU.TANH R29, R41 ;  /* 0x00000029001d7308 */ /* 0x000b620000002400 */
[----:B-1----:R-:W-:Y:S01]  /*18380*/  FSEL R37, R8, -INF , !P6 ;  /* 0xff80000008257808 */ /* 0x002fe20007000000 */
[----:B--2---:R-:W-:Y:S01]  /*18390*/  VIADD R2, R0, 0x21 ;  /* 0x0000002100027836 */ /* 0x004fe20000000000 */
[----:B------:R-:W-:Y:S02]  /*183a0*/  ISETP.GE.AND P6, PT, R3, R243, PT ;  /* 0x000000f30300720c */ /* 0x000fe40003fc6270 */
[----:B------:R-:W-:Y:S02]  /*183b0*/  FMNMX.FTZ R5, R215, R5, !PT ;  /* 0x00000005d7057209 */ /* 0x000fe40007810000 */
[C---:B------:R-:W-:Y:S03]  /*183c0*/  ISETP.GE.AND P0, PT, R2.reuse, R245, PT ;  /* 0x000000f50200720c */ /* 0x040fe60003f06270 */
[----:B------:R-:W1:Y:S01]  /*183d0*/  MUFU.TANH R42, R42 ;  /* 0x0000002a002a7308 */ /* 0x000e620000002400 */
[C---:B------:R-:W-:Y:S01]  /*183e0*/  ISETP.GE.AND P1, PT, R2.reuse, R244, PT ;  /* 0x000000f40200720c */ /* 0x040fe20003f26270 */
[----:B----4-:R-:W-:Y:S01]  /*183f0*/  FMUL.FTZ R40, R47, UR23 ;  /* 0x000000172f287c20 */ /* 0x010fe20008410000 */
[C---:B------:R-:W-:Y:S02]  /*18400*/  ISETP.GE.AND P3, PT, R2.reuse, R246, PT ;  /* 0x000000f60200720c */ /* 0x040fe40003f66270 */
[C---:B------:R-:W-:Y:S02]  /*18410*/  ISETP.GE.AND P5, PT, R2.reuse, R243, PT ;  /* 0x000000f30200720c */ /* 0x040fe40003fa6270 */
[----:B------:R-:W-:Y:S03]  /*18420*/  ISETP.GE.OR P6, PT, R3, R247, !P6 ;  /* 0x000000f70300720c */ /* 0x000fe600077c6670 */
[----:B------:R-:W2:Y:S01]  /*18430*/  MUFU.TANH R27, R44 ;  /* 0x0000002c001b7308 */ /* 0x000ea20000002400 */
[----:B------:R-:W-:Y:S01]  /*18440*/  ISETP.GE.OR P0, PT, R2, R250, !P0 ;  /* 0x000000fa0200720c */ /* 0x000fe20004706670 */
[----:B------:R-:W-:Y:S01]  /*18450*/  VIADD R3, R0, 0x29 ;  /* 0x0000002900037836 */ /* 0x000fe20000000000 */
[----:B------:R-:W-:Y:S01]  /*18460*/  ISETP.GE.OR P1, PT, R2, R248, !P1 ;  /* 0x000000f80200720c */ /* 0x000fe20004f26670 */
[----:B-----5:R-:W-:Y:S01]  /*18470*/  FMUL.FTZ R41, R46, UR23 ;  /* 0x000000172e297c20 */ /* 0x020fe20008410000 */
[C---:B------:R-:W-:Y:S02]  /*18480*/  ISETP.GE.OR P3, PT, R2.reuse, R249, !P3 ;  /* 0x000000f90200720c */ /* 0x040fe40005f66670 */
[----:B------:R-:W-:Y:S03]  /*18490*/  ISETP.GE.OR P5, PT, R2, R247, !P5 ;  /* 0x000000f70200720c */ /* 0x000fe60006fa6670 */
[----:B------:R-:W4:Y:S01]  /*184a0*/  MUFU.TANH R28, R45 ;  /* 0x0000002d001c7308 */ /* 0x000f220000002400 */
[----:B------:R-:W-:Y:S01]  /*184b0*/  FSEL R22, R22, -INF , !P0 ;  /* 0xff80000016167808 */ /* 0x000fe20004000000 */
[----:B------:R-:W-:Y:S01]  /*184c0*/  VIADD R2, R0, 0x28 ;  /* 0x0000002800027836 */ /* 0x000fe20000000000 */
[----:B------:R-:W-:Y:S02]  /*184d0*/  FSEL R30, R30, -INF , !P1 ;  /* 0xff8000001e1e7808 */ /* 0x000fe40004800000 */
[----:B------:R-:W-:Y:S02]  /*184e0*/  FSEL R32, R32, -INF , !P4 ;  /* 0xff80000020207808 */ /* 0x000fe40006000000 */
[----:B------:R-:W-:Y:S03]  /*184f0*/  FSEL R29, R29, -INF , !P3 ;  /* 0xff8000001d1d7808 */ /* 0x000fe60005800000 */
[----:B------:R-:W5:Y:S01]  /*18500*/  MUFU.TANH R21, R48 ;  /* 0x0000003000157308 */ /* 0x000f620000002400 */
[C---:B------:R-:W-:Y:S02]  /*18510*/  ISETP.GE.AND P2, PT, R2.reuse, R246, PT ;  /* 0x000000f60200720c */ /* 0x040fe40003f46270 */
[C---:B------:R-:W-:Y:S02]  /*18520*/  ISETP.GE.AND P0, PT, R2.reuse, R245, PT ;  /* 0x000000f50200720c */ /* 0x040fe40003f06270 */
[C---:B------:R-:W-:Y:S02]  /*18530*/  ISETP.GE.AND P1, PT, R2.reuse, R244, PT ;  /* 0x000000f40200720c */ /* 0x040fe40003f26270 */
[C---:B------:R-:W-:Y:S03]  /*18540*/  ISETP.GE.AND P4, PT, R2.reuse, R243, PT ;  /* 0x000000f30200720c */ /* 0x040fe60003f86270 */
[----:B------:R-:W5:Y:S01]  /*18550*/  MUFU.TANH R26, R50 ;  /* 0x00000032001a7308 */ /* 0x000f620000002400 */
[C---:B------:R-:W-:Y:S02]  /*18560*/  ISETP.GE.AND P3, PT, R3.reuse, R246, PT ;  /* 0x000000f60300720c */ /* 0x040fe40003f66270 */
[C---:B------:R-:W-:Y:S02]  /*18570*/  ISETP.GE.OR P2, PT, R2.reuse, R249, !P2 ;  /* 0x000000f90200720c */ /* 0x040fe40005746670 */
[C---:B------:R-:W-:Y:S02]  /*18580*/  ISETP.GE.OR P0, PT, R2.reuse, R250, !P0 ;  /* 0x000000fa0200720c */ /* 0x040fe40004706670 */
[C---:B------:R-:W-:Y:S03]  /*18590*/  ISETP.GE.OR P1, PT, R2.reuse, R248, !P1 ;  /* 0x000000f80200720c */ /* 0x040fe60004f26670 */
[----:B------:R-:W5:Y:S01]  /*185a0*/  MUFU.TANH R20, R49 ;  /* 0x0000003100147308 */ /* 0x000f620000002400 */
[----:B------:R-:W-:Y:S01]  /*185b0*/  ISETP.GE.OR P4, PT, R2, R247, !P4 ;  /* 0x000000f70200720c */ /* 0x000fe20006786670 */
[----:B------:R-:W-:Y:S01]  /*185c0*/  VIADD R2, R0, 0x30 ;  /* 0x0000003000027836 */ /* 0x000fe20000000000 */
[----:B------:R-:W-:Y:S02]  /*185d0*/  ISETP.GE.OR P3, PT, R3, R249, !P3 ;  /* 0x000000f90300720c */ /* 0x000fe40005f66670 */
[----:B------:R-:W-:Y:S02]  /*185e0*/  FMNMX.FTZ R4, R223, R4, !PT ;  /* 0x00000004df047209 */ /* 0x000fe40007810000 */
[----:B-1----:R-:W-:Y:S03]  /*185f0*/  FSEL R135, R42, -INF , !P6 ;  /* 0xff8000002a877808 */ /* 0x002fe60007000000 */
[----:B------:R-:W1:Y:S01]  /*18600*/  MUFU.TANH R25, R25 ;  /* 0x0000001900197308 */ /* 0x000e620000002400 */
[----:B--2---:R-:W-:Y:S01]  /*18610*/  FSEL R27, R27, -INF , !P2 ;  /* 0xff8000001b1b7808 */ /* 0x004fe20005000000 */
[----:B------:R-:W-:Y:S01]  /*18620*/  FMUL.FTZ R42, R43, UR23 ;  /* 0x000000172b2a7c20 */ /* 0x000fe20008410000 */
[----:B----4-:R-:W-:Y:S02]  /*18630*/  FSEL R28, R28, -INF , !P3 ;  /* 0xff8000001c1c7808 */ /* 0x010fe40005800000 */
[----:B------:R-:W-:Y:S02]  /*18640*/  FMNMX.FTZ R5, R213, R5, !PT ;  /* 0x00000005d5057209 */ /* 0x000fe40007810000 */
[C---:B------:R-:W-:Y:S03]  /*18650*/  ISETP.GE.AND P6, PT, R3.reuse, R245, PT ;  /* 0x000000f50300720c */ /* 0x040fe60003fc6270 */
[----:B------:R-:W2:Y:S01]  /*18660*/  MUFU.TANH R18, R18 ;  /* 0x0000001200127308 */ /* 0x000ea20000002400 */
[C---:B------:R-:W-:Y:S02]  /*18670*/  ISETP.GE.AND P2, PT, R3.reuse, R244, PT ;  /* 0x000000f40300720c */ /* 0x040fe40003f46270 */
[----:B------:R-:W-:Y:S02]  /*18680*/  ISETP.GE.AND P3, PT, R3, R243, PT ;  /* 0x000000f30300720c */ /* 0x000fe40003f66270 */
[----:B-----5:R-:W-:Y:S02]  /*18690*/  FSEL R21, R21, -INF , !P0 ;  /* 0xff80000015157808 */ /* 0x020fe40004000000 */
[----:B------:R-:W-:Y:S03]  /*186a0*/  FMNMX.FTZ R4, R206, R4, !PT ;  /* 0x00000004ce047209 */ /* 0x000fe60007810000 */
[----:B------:R-:W4:Y:S01]  /*186b0*/  MUFU.TANH R17, R53 ;  /* 0x0000003500117308 */ /* 0x000f220000002400 */
[----:B------:R-:W-:Y:S02]  /*186c0*/  ISETP.GE.AND P0, PT, R2, R245, PT ;  /* 0x000000f50200720c */ /* 0x000fe40003f06270 */
[----:B------:R-:W-:Y:S02]  /*186d0*/  FMNMX.FTZ R5, R134, R5, !PT ;  /* 0x0000000586057209 */ /* 0x000fe40007810000 */
[C---:B------:R-:W-:Y:S02]  /*186e0*/  ISETP.GE.OR P6, PT, R3.reuse, R250, !P6 ;  /* 0x000000fa0300720c */ /* 0x040fe400077c6670 */
[C---:B------:R-:W-:Y:S03]  /*186f0*/  ISETP.GE.OR P2, PT, R3.reuse, R248, !P2 ;  /* 0x000000f80300720c */ /* 0x040fe60005746670 */
[----:B------:R-:W5:Y:S01]  /*18700*/  MUFU.TANH R24, R24 ;  /* 0x0000001800187308 */ /* 0x000f620000002400 */
[----:B------:R-:W-:Y:S01]  /*18710*/  ISETP.GE.OR P3, PT, R3, R247, !P3 ;  /* 0x000000f70300720c */ /* 0x000fe20005f66670 */
[----:B------:R-:W-:Y:S01]  /*18720*/  VIADD R3, R0, 0x31 ;  /* 0x0000003100037836 */ /* 0x000fe20000000000 */
[----:B------:R-:W-:Y:S02]  /*18730*/  FMNMX.FTZ R4, R207, R4, !PT ;  /* 0x00000004cf047209 */ /* 0x000fe40007810000 */
[----:B------:R-:W-:Y:S02]  /*18740*/  ISETP.GE.OR P0, PT, R2, R250, !P0 ;  /* 0x000000fa0200720c */ /* 0x000fe40004706670 */
[----:B------:R-:W-:Y:S03]  /*18750*/  FSEL R26, R26, -INF , !P1 ;  /* 0xff8000001a1a7808 */ /* 0x000fe60004800000 */
[----:B------:R-:W5:Y:S01]  /*18760*/  MUFU.TANH R15, R15 ;  /* 0x0000000f000f7308 */ /* 0x000f620000002400 */
[----:B------:R-:W-:Y:S02]  /*18770*/  FSEL R20, R20, -INF , !P6 ;  /* 0xff80000014147808 */ /* 0x000fe40007000000 */
[----:B-1----:R-:W-:Y:S02]  /*18780*/  FSEL R25, R25, -INF , !P2 ;  /* 0xff80000019197808 */ /* 0x002fe40005000000 */
[----:B------:R-:W-:Y:S02]  /*18790*/  FMNMX.FTZ R4, R222, R4, !PT ;  /* 0x00000004de047209 */ /* 0x000fe40007810000 */
[C---:B------:R-:W-:Y:S03]  /*187a0*/  ISETP.GE.AND P1, PT, R2.reuse, R244, PT ;  /* 0x000000f40200720c */ /* 0x040fe60003f26270 */
[----:B------:R-:W1:Y:S01]  /*187b0*/  MUFU.TANH R19, R55 ;  /* 0x0000003700137308 */ /* 0x000e620000002400 */
[C---:B------:R-:W-:Y:S02]  /*187c0*/  ISETP.GE.AND P6, PT, R2.reuse, R246, PT ;  /* 0x000000f60200720c */ /* 0x040fe40003fc6270 */
[----:B------:R-:W-:Y:S02]  /*187d0*/  ISETP.GE.AND P2, PT, R2, R243, PT ;  /* 0x000000f30200720c */ /* 0x000fe40003f46270 */
[----:B--2---:R-:W-:Y:S02]  /*187e0*/  FSEL R18, R18, -INF , !P0 ;  /* 0xff80000012127808 */ /* 0x004fe40004000000 */
[----:B------:R-:W-:Y:S03]  /*187f0*/  ISETP.GE.AND P0, PT, R3, R245, PT ;  /* 0x000000f50300720c */ /* 0x000fe60003f06270 */
[----:B------:R-:W2:Y:S01]  /*18800*/  MUFU.TANH R12, R12 ;  /* 0x0000000c000c7308 */ /* 0x000ea20000002400 */
[----:B------:R-:W-:Y:S02]  /*18810*/  FMNMX.FTZ R4, R221, R4, !PT ;  /* 0x00000004dd047209 */ /* 0x000fe40007810000 */
[C---:B------:R-:W-:Y:S02]  /*18820*/  ISETP.GE.OR P1, PT, R2.reuse, R248, !P1 ;  /* 0x000000f80200720c */ /* 0x040fe40004f26670 */
[C---:B------:R-:W-:Y:S02]  /*18830*/  ISETP.GE.OR P6, PT, R2.reuse, R249, !P6 ;  /* 0x000000f90200720c */ /* 0x040fe400077c6670 */
[----:B------:R-:W-:Y:S01]  /*18840*/  ISETP.GE.OR P2, PT, R2, R247, !P2 ;  /* 0x000000f70200720c */ /* 0x000fe20005746670 */
[----:B------:R-:W-:Y:S01]  /*18850*/  VIADD R2, R0, 0x38 ;  /* 0x0000003800027836 */ /* 0x000fe20000000000 */
[----:B------:R-:W-:Y:S01]  /*18860*/  ISETP.GE.OR P0, PT, R3, R250, !P0 ;  /* 0x000000fa0300720c */ /* 0x000fe20004706670 */
[----:B------:R-:W2:Y:S01]  /*18870*/  MUFU.TANH R16, R16 ;  /* 0x0000001000107308 */ /* 0x000ea20000002400 */
[----:B------:R-:W-:Y:S01]  /*18880*/  FMNMX.FTZ R4, R36, R4, !PT ;  /* 0x0000000424047209 */ /* 0x000fe20007810000 */
[----:B------:R-:W-:Y:S01]  /*18890*/  VIADD R0, R0, 0x39 ;  /* 0x0000003900007836 */ /* 0x000fe20000000000 */
[----:B----4-:R-:W-:Y:S02]  /*188a0*/  FSEL R17, R17, -INF , !P0 ;  /* 0xff80000011117808 */ /* 0x010fe40004000000 */
[-C--:B------:R-:W-:Y:S02]  /*188b0*/  ISETP.GE.AND P0, PT, R2, R245.reuse, PT ;  /* 0x000000f50200720c */ /* 0x080fe40003f06270 */
[----:B------:R-:W-:Y:S03]  /*188c0*/  FMNMX.FTZ R4, R35, R4, !PT ;  /* 0x0000000423047209 */ /* 0x000fe60007810000 */
[----:B------:R-:W4:Y:S01]  /*188d0*/  MUFU.TANH R14, R14 ;  /* 0x0000000e000e7308 */ /* 0x000f220000002400 */
[----:B-----5:R-:W-:Y:S02]  /*188e0*/  FSEL R24, R24, -INF , !P1 ;  /* 0xff80000018187808 */ /* 0x020fe40004800000 */
[----:B------:R-:W-:Y:S02]  /*188f0*/  ISETP.GE.AND P1, PT, R3, R244, PT ;  /* 0x000000f40300720c */ /* 0x000fe40003f26270 */
[----:B------:R-:W-:Y:S02]  /*18900*/  ISETP.GE.OR P0, PT, R2, R250, !P0 ;  /* 0x000000fa0200720c */ /* 0x000fe40004706670 */
[----:B------:R-:W-:Y:S03]  /*18910*/  FMNMX.FTZ R4, R31, R4, !PT ;  /* 0x000000041f047209 */ /* 0x000fe60007810000 */
[----:B------:R-:W2:Y:S01]  /*18920*/  MUFU.TANH R42, R42 ;  /* 0x0000002a002a7308 */ /* 0x000ea20000002400 */
[----:B------:R-:W-:Y:S02]  /*18930*/  ISETP.GE.OR P1, PT, R3, R248, !P1 ;  /* 0x000000f80300720c */ /* 0x000fe40004f26670 */
[----:B------:R-:W-:Y:S02]  /*18940*/  FSEL R15, R15, -INF , !P0 ;  /* 0xff8000000f0f7808 */ /* 0x000fe40004000000 */
[----:B------:R-:W-:Y:S02]  /*18950*/  ISETP.GE.AND P0, PT, R0, R245, PT ;  /* 0x000000f50000720c */ /* 0x000fe40003f06270 */
[----:B------:R-:W-:Y:S03]  /*18960*/  FMNMX.FTZ R4, R30, R4, !PT ;  /* 0x000000041e047209 */ /* 0x000fe60007810000 */
[----:B------:R-:W3:Y:S01]  /*18970*/  MUFU.TANH R41, R41 ;  /* 0x0000002900297308 */ /* 0x000ee20000002400 */
[----:B-1----:R-:W-:Y:S02]  /*18980*/  FSEL R19, R19, -INF , !P1 ;  /* 0xff80000013137808 */ /* 0x002fe40004800000 */
[----:B------:R-:W-:Y:S02]  /*18990*/  ISETP.GE.AND P1, PT, R2, R244, PT ;  /* 0x000000f40200720c */ /* 0x000fe40003f26270 */
[----:B------:R-:W-:Y:S02]  /*189a0*/  ISETP.GE.OR P0, PT, R0, R250, !P0 ;  /* 0x000000fa0000720c */ /* 0x000fe40004706670 */
[----:B------:R-:W-:Y:S03]  /*189b0*/  FMNMX.FTZ R4, R26, R4, !PT ;  /* 0x000000041a047209 */ /* 0x000fe60007810000 */
[----:B------:R-:W1:Y:S01]  /*189c0*/  MUFU.TANH R40, R40 ;  /* 0x0000002800287308 */ /* 0x000e620000002400 */
[----:B------:R-:W-:Y:S02]  /*189d0*/  ISETP.GE.OR P1, PT, R2, R248, !P1 ;  /* 0x000000f80200720c */ /* 0x000fe40004f26670 */
[----:B--2---:R-:W-:Y:S02]  /*189e0*/  FSEL R12, R12, -INF , !P0 ;  /* 0xff8000000c0c7808 */ /* 0x004fe40004000000 */
[----:B------:R-:W-:Y:S02]  /*189f0*/  PLOP3.LUT P0, PT, PT, PT, UP0, 0x80, 0x0 ;  /* 0x000000000000781c */ /* 0x000fe40003f0f008 */
[----:B------:R-:W-:Y:S03]  /*18a00*/  FSEL R16, R16, -INF , !P1 ;  /* 0xff80000010107808 */ /* 0x000fe60004800000 */
[----:B------:R-:W2:Y:S01]  /*18a10*/  MUFU.TANH R23, R23 ;  /* 0x0000001700177308 */ /* 0x000ea20000002400 */
[C---:B------:R-:W-:Y:S04]  /*18a20*/  ISETP.GE.AND P1, PT, R0.reuse, R244, PT ;  /* 0x000000f40000720c */ /* 0x040fe80003f26270 */
[----:B------:R-:W-:Y:S04]  /*18a30*/  ISETP.GE.OR P1, PT, R0, R248, !P1 ;  /* 0x000000f80000720c */ /* 0x000fe80004f26670 */
[----:B----4-:R-:W-:Y:S02]  /*18a40*/  FSEL R14, R14, -INF , !P1 ;  /* 0xff8000000e0e7808 */ /* 0x010fe40004800000 */
[----:B------:R-:W-:Y:S02]  /*18a50*/  ISETP.GE.AND P1, PT, R3, R246, PT ;  /* 0x000000f60300720c */ /* 0x000fe40003f26270 */
[----:B------:R-:W-:Y:S04]  /*18a60*/  FMNMX.FTZ R5, R211, R5, !PT ;  /* 0x00000005d3057209 */ /* 0x000fe80007810000 */
[----:B------:R-:W-:Y:S04]  /*18a70*/  FMNMX.FTZ R5, R214, R5, !PT ;  /* 0x00000005d6057209 */ /* 0x000fe80007810000 */
[----:B------:R-:W-:Y:S04]  /*18a80*/  FMNMX.FTZ R5, R37, R5, !PT ;  /* 0x0000000525057209 */ /* 0x000fe80007810000 */
[----:B------:R-:W-:Y:S04]  /*18a90*/  FMNMX.FTZ R5, R34, R5, !PT ;  /* 0x0000000522057209 */ /* 0x000fe80007810000 */
[----:B------:R-:W-:Y:S04]  /*18aa0*/  FMNMX.FTZ R5, R33, R5, !PT ;  /* 0x0000000521057209 */ /* 0x000fe80007810000 */
[----:B------:R-:W-:Y:S04]  /*18ab0*/  FMNMX.FTZ R5, R22, R5, !PT ;  /* 0x0000000516057209 */ /* 0x000fe80007810000 */
[----:B------:R-:W-:Y:S04]  /*18ac0*/  FMNMX.FTZ R5, R21, R5, !PT ;  /* 0x0000000515057209 */ /* 0x000fe80007810000 */
[----:B------:R-:W-:Y:S02]  /*18ad0*/  FMNMX.FTZ R6, R20, R5, !PT ;  /* 0x0000000514067209 */ /* 0x000fe40007810000 */
[----:B------:R-:W-:Y:S02]  /*18ae0*/  FMNMX.FTZ R5, R25, R4, !PT ;  /* 0x0000000419057209 */ /* 0x000fe40007810000 */
[----:B------:R-:W-:Y:S02]  /*18af0*/  FMNMX.FTZ R4, R220, R138, !PT ;  /* 0x0000008adc047209 */ /* 0x000fe40007810000 */
[----:B------:R-:W-:Y:S02]  /*18b00*/  FMNMX.FTZ R6, R18, R6, !PT ;  /* 0x0000000612067209 */ /* 0x000fe40007810000 */
[----:B------:R-:W-:Y:S02]  /*18b10*/  FMNMX.FTZ R5, R24, R5, !PT ;  /* 0x0000000518057209 */ /* 0x000fe40007810000 */
[----:B---3--:R-:W-:Y:S02]  /*18b20*/  FMNMX.FTZ R4, R208, R4, !PT ;  /* 0x00000004d0047209 */ /* 0x008fe40007810000 */
        /* <DEDUP_REMOVED lines=8> */
[----:B-12---:R-:W-:Y:S06]  /*18bb0*/  @P0 BRA `(.L_x_610) ;  /* 0xffffffd8009c0947 */ /* 0x006fec000383ffff */
.L_x_609:
[----:B-1----:R-:W2:Y:S01]  /*18bc0*/  LDL.LU R5, [R1+0x28] ;  /* 0x0000280001057983 */ /* 0x002ea20000300800 */
[----:B------:R-:W-:Y:S01]  /*18bd0*/  ISETP.GE.AND P0, PT, R3, R243, PT ;  /* 0x000000f30300720c */ /* 0x000fe20003f06270 */
[----:B------:R-:W-:Y:S01]  /*18be0*/  FMUL.FTZ R57, R57, UR23 ;  /* 0x0000001739397c20 */ /* 0x000fe20008410000 */
[C---:B------:R-:W-:Y:S01]  /*18bf0*/  ISETP.GE.OR P1, PT, R3.reuse, R249, !P1 ;  /* 0x000000f90300720c */ /* 0x040fe20004f26670 */
[----:B------:R-:W3:Y:S01]  /*18c00*/  LDL.LU R4, [R1+0x2c] ;  /* 0x00002c0001047983 */ /* 0x000ee20000300800 */
[----:B------:R-:W-:Y:S01]  /*18c10*/  ISETP.GE.OR P0, PT, R3, R247, !P0 ;  /* 0x000000f70300720c */ /* 0x000fe20004706670 */
[----:B------:R-:W1:Y:S01]  /*18c20*/  MUFU.TANH R43, R57 ;  /* 0x00000039002b7308 */ /* 0x000e620000002400 */
[----:B------:R-:W-:Y:S01]  /*18c30*/  FSEL R9, R23, -INF , !P6 ;  /* 0xff80000017097808 */ /* 0x000fe20007000000 */
[----:B------:R-:W4:Y:S01]  /*18c40*/  LDL.LU R66, [R1+0x4] ;  /* 0x0000040001427983 */ /* 0x000f220000300800 */
[----:B------:R-:W-:Y:S01]  /*18c50*/  MOV R56, R135 ;  /* 0x0000008700387202 */ /* 0x000fe20000000f00 */
[----:B------:R-:W-:Y:S01]  /*18c60*/  FMUL.FTZ R61, R61, UR23 ;  /* 0x000000173d3d7c20 */ /* 0x000fe20008410000 */
[----:B------:R-:W-:Y:S01]  /*18c70*/  MOV R46, R204 ;  /* 0x000000cc002e7202 */ /* 0x000fe20000000f00 */
[----:B------:R-:W4:Y:S01]  /*18c80*/  LDL.LU R44, [R1+0x24] ;  /* 0x00002400012c7983 */ /* 0x000f220000300800 */
[----:B------:R-:W-:Y:S03]  /*18c90*/  FMUL.FTZ R58, R58, UR23 ;  /* 0x000000173a3a7c20 */ /* 0x000fe60008410000 */
[----:B------:R-:W-:Y:S01]  /*18ca0*/  MUFU.TANH R11, R61 ;  /* 0x0000003d000b7308 */ /* 0x000fe20000002400 */
[----:B------:R-:W-:Y:S01]  /*18cb0*/  FSEL R54, R42, -INF , !P5 ;  /* 0xff8000002a367808 */ /* 0x000fe20006800000 */
[----:B------:R-:W4:Y:S01]  /*18cc0*/  LDL.LU R67, [R1] ;  /* 0x0000000001437983 */ /* 0x000f220000300800 */
[----:B------:R-:W-:Y:S01]  /*18cd0*/  FMUL.FTZ R59, R59, UR23 ;  /* 0x000000173b3b7c20 */ /* 0x000fe20008410000 */
[----:B------:R-:W-:Y:S01]  /*18ce0*/  FSEL R53, R41, -INF , !P4 ;  /* 0xff80000029357808 */ /* 0x000fe20006000000 */
[----:B------:R-:W-:Y:S01]  /*18cf0*/  FMUL.FTZ R62, R62, UR23 ;  /* 0x000000173e3e7c20 */ /* 0x000fe20008410000 */
[----:B------:R-:W4:Y:S01]  /*18d00*/  LDL.LU R10, [R1+0x18] ;  /* 0x00001800010a7983 */ /* 0x000f220000300800 */
[----:B------:R-:W-:Y:S03]  /*18d10*/  FSEL R51, R40, -INF , !P3 ;  /* 0xff80000028337808 */ /* 0x000fe60005800000 */
[----:B------:R-:W1:Y:S01]  /*18d20*/  MUFU.TANH R58, R58 ;  /* 0x0000003a003a7308 */ /* 0x000e620000002400 */
[----:B------:R-:W-:Y:S01]  /*18d30*/  FMUL.FTZ R63, R63, UR23 ;  /* 0x000000173f3f7c20 */ /* 0x000fe20008410000 */
[----:B------:R-:W4:Y:S01]  /*18d40*/  LDL.LU R55, [R1+0x20] ;  /* 0x0000200001377983 */ /* 0x000f220000300800 */
[----:B------:R-:W-:Y:S01]  /*18d50*/  ISETP.GE.AND P6, PT, R2, R246, PT ;  /* 0x000000f60200720c */ /* 0x000fe20003fc6270 */
[----:B------:R-:W-:Y:S01]  /*18d60*/  FMUL.FTZ R60, R60, UR23 ;  /* 0x000000173c3c7c20 */ /* 0x000fe20008410000 */
[----:B------:R-:W-:Y:S01]  /*18d70*/  UISETP.GT.AND UP0, UPT, UR25, UR13, UPT ;  /* 0x0000000d1900728c */ /* 0x000fe2000bf04270 */
[----:B------:R-:W4:Y:S01]  /*18d80*/  LDL.LU R52, [R1+0x1c] ;  /* 0x00001c0001347983 */ /* 0x000f220000300800 */
[----:B------:R-:W-:Y:S03]  /*18d90*/  ISETP.GE.OR P6, PT, R2, R249, !P6 ;  /* 0x000000f90200720c */ /* 0x000fe600077c6670 */
[----:B------:R-:W1:Y:S01]  /*18da0*/  MUFU.TANH R59, R59 ;  /* 0x0000003b003b7308 */ /* 0x000e620000002400 */
[----:B------:R-:W-:Y:S01]  /*18db0*/  UMOV UR20, UR25 ;  /* 0x0000001900147c82 */ /* 0x000fe20008000000 */
[----:B------:R-:W-:Y:S04]  /*18dc0*/  STL [R1+0xcc], R251 ;  /* 0x0000ccfb01007387 */ /* 0x000fe80000100800 */
[----:B------:R-:W-:Y:S04]  /*18dd0*/  STL [R1+0xc8], R250 ;  /* 0x0000c8fa01007387 */ /* 0x000fe80000100800 */
[----:B------:R-:W1:Y:S01]  /*18de0*/  MUFU.TANH R62, R62 ;  /* 0x0000003e003e7308 */ /* 0x000e620000002400 */
[----:B------:R-:W-:Y:S04]  /*18df0*/  STL [R1+0xc4], R248 ;  /* 0x0000c4f801007387 */ /* 0x000fe80000100800 */
[----:B------:R-:W-:Y:S05]  /*18e00*/  STL [R1+0xc0], R245 ;  /* 0x0000c0f501007387 */ /* 0x000fea0000100800 */
[----:B------:R-:W1:Y:S01]  /*18e10*/  MUFU.TANH R63, R63 ;  /* 0x0000003f003f7308 */ /* 0x000e620000002400 */
        /* <DEDUP_REMOVED lines=14> */
[----:B------:R-:W1:Y:S08]  /*18f00*/  SHFL.BFLY PT, R6, R137, 0x2, 0x1f ;  /* 0x0c401f0089067f89 */ /* 0x000e7000000e0000 */
[----:B------:R-:W1:Y:S08]  /*18f10*/  SHFL.BFLY PT, R7, R136, 0x2, 0x1f ;  /* 0x0c401f0088077f89 */ /* 0x000e7000000e0000 */
[----:B------:R-:W-:Y:S04]  /*18f20*/  STL [R1+0x84], R229 ;  /* 0x000084e501007387 */ /* 0x000fe80000100800 */
[----:B------:R-:W-:Y:S04]  /*18f30*/  STL [R1+0x80], R224 ;  /* 0x000080e001007387 */ /* 0x000fe80000100800 */
[----:B------:R-:W-:Y:S04]  /*18f40*/  STL [R1+0xd0], R246 ;  /* 0x0000d0f601007387 */ /* 0x000fe80000100800 */
[----:B------:R-:W-:Y:S04]  /*18f50*/  STL [R1+0xd4], R249 ;  /* 0x0000d4f901007387 */ /* 0x000fe80000100800 */
[----:B------:R-:W-:Y:S04]  /*18f60*/  STL [R1+0xd8], R243 ;  /* 0x0000d8f301007387 */ /* 0x000fe80000100800 */
[----:B------:R-:W-:Y:S01]  /*18f70*/  STL [R1+0xdc], R247 ;  /* 0x0000dcf701007387 */ /* 0x000fe20000100800 */
[----:B-1----:R-:W-:Y:S02]  /*18f80*/  FMNMX.FTZ R137, R137, R6, !PT ;  /* 0x0000000689897209 */ /* 0x002fe40007810000 */
[----:B------:R-:W-:Y:S02]  /*18f90*/  FMNMX.FTZ R136, R136, R7, !PT ;  /* 0x0000000788887209 */ /* 0x000fe40007810000 */
[----:B------:R-:W-:Y:S02]  /*18fa0*/  FSEL R43, R43, -INF , !P1 ;  /* 0xff8000002b2b7808 */ /* 0x000fe40004800000 */
[----:B------:R-:W-:Y:S02]  /*18fb0*/  ISETP.GE.AND P1, PT, R0, R246, PT ;  /* 0x000000f60000720c */ /* 0x000fe40003f26270 */
[----:B------:R-:W-:Y:S02]  /*18fc0*/  FSEL R50, R58, -INF , !P2 ;  /* 0xff8000003a327808 */ /* 0x000fe40005000000 */
[C---:B------:R-:W-:Y:S02]  /*18fd0*/  ISETP.GE.OR P1, PT, R0.reuse, R249, !P1 ;  /* 0x000000f90000720c */ /* 0x040fe40004f26670 */
[-C--:B------:R-:W-:Y:S02]  /*18fe0*/  ISETP.GE.AND P2, PT, R0, R243.reuse, PT ;  /* 0x000000f30000720c */ /* 0x080fe40003f46270 */
[----:B------:R-:W-:Y:S02]  /*18ff0*/  FSEL R11, R11, -INF , !P1 ;  /* 0xff8000000b0b7808 */ /* 0x000fe40004800000 */
[C---:B------:R-:W-:Y:S02]  /*19000*/  ISETP.GE.AND P1, PT, R2.reuse, R243, PT ;  /* 0x000000f30200720c */ /* 0x040fe40003f26270 */
[----:B------:R-:W-:Y:S02]  /*19010*/  FSEL R49, R59, -INF , !P0 ;  /* 0xff8000003b317808 */ /* 0x000fe40004000000 */
[-C--:B------:R-:W-:Y:S02]  /*19020*/  ISETP.GE.OR P1, PT, R2, R247.reuse, !P1 ;  /* 0x000000f70200720c */ /* 0x080fe40004f26670 */
[----:B------:R-:W-:Y:S02]  /*19030*/  ISETP.GE.OR P2, PT, R0, R247, !P2 ;  /* 0x000000f70000720c */ /* 0x000fe40005746670 */
[----:B------:R-:W-:Y:S02]  /*19040*/  FSEL R48, R62, -INF , !P1 ;  /* 0xff8000003e307808 */ /* 0x000fe40004800000 */
[----:B------:R-:W-:Y:S02]  /*19050*/  FSEL R204, R63, -INF , !P2 ;  /* 0xff8000003fcc7808 */ /* 0x000fe40005000000 */
[----:B--2---:R-:W-:Y:S02]  /*19060*/  MOV R230, R5 ;  /* 0x0000000500e67202 */ /* 0x004fe40000000f00 */
[----:B---3--:R-:W-:Y:S02]  /*19070*/  MOV R45, R4 ;  /* 0x00000004002d7202 */ /* 0x008fe40000000f00 */
[----:B----4-:R-:W-:Y:S02]  /*19080*/  FMNMX.FTZ R5, R66, R13, !PT ;  /* 0x0000000d42057209 */ /* 0x010fe40007810000 */
[----:B------:R-:W1:Y:S02]  /*19090*/  MUFU.TANH R13, R60 ;  /* 0x0000003c000d7308 */ /* 0x000e640000002400 */
        /* <DEDUP_REMOVED lines=16> */
[----:B------:R-:W2:Y:S01]  /*191a0*/  SHFL.BFLY PT, R4, R137, 0x1, 0x1f ;  /* 0x0c201f0089047f89 */ /* 0x000ea200000e0000 */
[----:B------:R-:W-:Y:S02]  /*191b0*/  FMNMX.FTZ R3, R56, R3, !PT ;  /* 0x0000000338037209 */ /* 0x000fe40007810000 */
[----:B-1----:R-:W-:Y:S02]  /*191c0*/  FSEL R13, R13, -INF , !P6 ;  /* 0xff8000000d0d7808 */ /* 0x002fe40007000000 */
[----:B------:R-:W-:Y:S03]  /*191d0*/  FMNMX.FTZ R6, R54, R3, !PT ;  /* 0x0000000336067209 */ /* 0x000fe60007810000 */
[----:B------:R-:W1:Y:S01]  /*191e0*/  SHFL.BFLY PT, R3, R136, 0x1, 0x1f ;  /* 0x0c201f0088037f89 */ /* 0x000e6200000e0000 */
[----:B------:R-:W-:Y:S02]  /*191f0*/  FMNMX.FTZ R135, R43, R135, !PT ;  /* 0x000000872b877209 */ /* 0x000fe40007810000 */
[----:B------:R-:W-:Y:S02]  /*19200*/  FMNMX.FTZ R6, R53, R6, !PT ;  /* 0x0000000635067209 */ /* 0x000fe40007810000 */
[----:B------:R-:W-:Y:S02]  /*19210*/  FMNMX.FTZ R135, R13, R135, !PT ;  /* 0x000000870d877209 */ /* 0x000fe40007810000 */
[----:B------:R-:W-:Y:S02]  /*19220*/  FMNMX.FTZ R6, R51, R6, !PT ;  /* 0x0000000633067209 */ /* 0x000fe40007810000 */
[----:B------:R-:W-:Y:S02]  /*19230*/  FMNMX.FTZ R135, R11, R135, !PT ;  /* 0x000000870b877209 */ /* 0x000fe40007810000 */
[----:B------:R-:W-:Y:S03]  /*19240*/  FMNMX.FTZ R2, R50, R6, !PT ;  /* 0x0000000632027209 */ /* 0x000fe60007810000 */
[----:B------:R-:W3:Y:S01]  /*19250*/  SHFL.BFLY PT, R5, R135, 0x2, 0x1f ;  /* 0x0c401f0087057f89 */ /* 0x000ee200000e0000 */
[----:B------:R-:W-:Y:S02]  /*19260*/  FMNMX.FTZ R0, R49, R2, !PT ;  /* 0x0000000231007209 */ /* 0x000fe40007810000 */
[----:B--2---:R-:W-:Y:S02]  /*19270*/  FMNMX.FTZ R137, R137, R4, !PT ;  /* 0x0000000489897209 */ /* 0x004fe40007810000 */
[----:B------:R-:W-:Y:S02]  /*19280*/  FMNMX.FTZ R0, R48, R0, !PT ;  /* 0x0000000030007209 */ /* 0x000fe40007810000 */
[C---:B------:R-:W-:Y:S01]  /*19290*/  FSETP.NEU.FTZ.AND P3, PT, R137.reuse, -INF , PT ;  /* 0xff8000008900780b */ /* 0x040fe20003f7d000 */
[----:B------:R-:W-:Y:S01]  /*192a0*/  FMUL.FTZ R6, R137, UR4 ;  /* 0x0000000489067c20 */ /* 0x000fe20008410000 */
[----:B------:R-:W-:Y:S01]  /*192b0*/  FMNMX.FTZ R0, R204, R0, !PT ;  /* 0x00000000cc007209 */ /* 0x000fe20007810000 */
[----:B------:R-:W-:Y:S01]  /*192c0*/  STL [R1+0xe0], R137 ;  /* 0x0000e08901007387 */ /* 0x000fe20000100800 */
[----:B-1----:R-:W-:Y:S02]  /*192d0*/  FMNMX.FTZ R136, R136, R3, !PT ;  /* 0x0000000388887209 */ /* 0x002fe40007810000 */
[----:B------:R-:W-:Y:S01]  /*192e0*/  FSEL R6, R6, RZ, P3 ;  /* 0x000000ff06067208 */ /* 0x000fe20001800000 */
[----:B------:R-:W1:Y:S01]  /*192f0*/  SHFL.BFLY PT, R2, R0, 0x2, 0x1f ;  /* 0x0c401f0000027f89 */ /* 0x000e6200000e0000 */
[C---:B------:R-:W-:Y:S01]  /*19300*/  FSETP.NEU.FTZ.AND P2, PT, R136.reuse, -INF , PT ;  /* 0xff8000008800780b */ /* 0x040fe20003f5d000 */
[----:B------:R-:W-:Y:S02]  /*19310*/  FMUL.FTZ R7, R136, UR4 ;  /* 0x0000000488077c20 */ /* 0x000fe40008410000 */
[--C-:B------:R-:W-:Y:S01]  /*19320*/  FFMA.FTZ R3, R205, UR4, -R6.reuse ;  /* 0x00000004cd037c23 */ /* 0x100fe20008010806 */
[--C-:B------:R-:W-:Y:S01]  /*19330*/  FFMA.FTZ R42, R20, UR4, -R6.reuse ;  /* 0x00000004142a7c23 */ /* 0x100fe20008010806 */
[--C-:B------:R-:W-:Y:S01]  /*19340*/  FFMA.FTZ R218, R37, UR4, -R6.reuse ;  /* 0x0000000425da7c23 */ /* 0x100fe20008010806 */
[----:B------:R-:W-:Y:S01]  /*19350*/  FSEL R7, R7, RZ, P2 ;  /* 0x000000ff07077208 */ /* 0x000fe20001000000 */
[----:B------:R2:W-:Y:S01]  /*19360*/  MUFU.EX2 R234, R3 ;  /* 0x0000000300ea7308 */ /* 0x0005e20000000800 */
[--C-:B------:R-:W-:Y:S01]  /*19370*/  FFMA.FTZ R217, R34, UR4, -R6.reuse ;  /* 0x0000000422d97c23 */ /* 0x100fe20008010806 */
[----:B---3--:R-:W-:Y:S01]  /*19380*/  FMNMX.FTZ R135, R135, R5, !PT ;  /* 0x0000000587877209 */ /* 0x008fe20007810000 */
[--C-:B------:R-:W-:Y:S01]  /*19390*/  FFMA.FTZ R219, R214, UR4, -R6.reuse ;  /* 0x00000004d6db7c23 */ /* 0x100fe20008010806 */
[--C-:B------:R-:W-:Y:S01]  /*193a0*/  FFMA.FTZ R221, R221, UR4, -R7.reuse ;  /* 0x00000004dddd7c23 */ /* 0x100fe20008010807 */
[--C-:B------:R-:W-:Y:S01]  /*193b0*/  FFMA.FTZ R216, R36, UR4, -R7.reuse ;  /* 0x0000000424d87c23 */ /* 0x100fe20008010807 */
[--C-:B------:R-:W-:Y:S01]  /*193c0*/  FFMA.FTZ R247, R14, UR4, -R7.reuse ;  /* 0x000000040ef77c23 */ /* 0x100fe20008010807 */
[----:B------:R-:W3:Y:S01]  /*193d0*/  SHFL.BFLY PT, R4, R135, 0x1, 0x1f ;  /* 0x0c201f0087047f89 */ /* 0x000ee200000e0000 */
        /* <DEDUP_REMOVED lines=8> */
[----:B-1----:R-:W-:Y:S01]  /*19460*/  FMNMX.FTZ R0, R0, R2, !PT ;  /* 0x0000000200007209 */ /* 0x002fe20007810000 */
[--C-:B--2---:R-:W-:Y:S01]  /*19470*/  FFMA.FTZ R3, R215, UR4, -R6.reuse ;  /* 0x00000004d7037c23 */ /* 0x104fe20008010806 */
[----:B------:R-:W-:Y:S01]  /*19480*/  FFMA.FTZ R2, R213, UR4, -R6 ;  /* 0x00000004d5027c23 */ /* 0x000fe20008010806 */
[--C-:B------:R-:W-:Y:S01]  /*19490*/  FFMA.FTZ R30, R30, UR4, -R7.reuse ;  /* 0x000000041e1e7c23 */ /* 0x100fe20008010807 */
[--C-:B------:R-:W-:Y:S01]  /*194a0*/  FFMA.FTZ R41, R26, UR4, -R7.reuse ;  /* 0x000000041a297c23 */ /* 0x100fe20008010807 */
[----:B------:R1:W2:Y:S01]  /*194b0*/  MUFU.EX2 R64, R3 ;  /* 0x0000000300407308 */ /* 0x0002a20000000800 */
[--C-:B------:R-:W-:Y:S01]  /*194c0*/  FFMA.FTZ R57, R25, UR4, -R7.reuse ;  /* 0x0000000419397c23 */ /* 0x100fe20008010807 */
[--C-:B------:R-:W-:Y:S08]  /*194d0*/  FFMA.FTZ R58, R24, UR4, -R7.reuse ;  /* 0x00000004183a7c23 */ /* 0x100ff00008010807 */
[----:B------:R4:W-:Y:S01]  /*194e0*/  MUFU.EX2 R244, R2 ;  /* 0x0000000200f47308 */ /* 0x0009e20000000800 */
[----:B---3--:R-:W-:Y:S02]  /*194f0*/  FMNMX.FTZ R135, R135, R4, !PT ;  /* 0x0000000487877209 */ /* 0x008fe40007810000 */
[----:B------:R-:W-:Y:S01]  /*19500*/  FSEL R4, R137, RZ, P3 ;  /* 0x000000ff89047208 */ /* 0x000fe20001800000 */
[--C-:B------:R-:W-:Y:S01]  /*19510*/  FFMA.FTZ R137, R16, UR4, -R7.reuse ;  /* 0x0000000410897c23 */ /* 0x100fe20008010807 */
[C---:B------:R-:W-:Y:S01]  /*19520*/  FSETP.NEU.FTZ.AND P1, PT, R135.reuse, -INF , PT ;  /* 0xff8000008700780b */ /* 0x040fe20003f3d000 */
[----:B------:R-:W-:Y:S04]  /*19530*/  FMUL.FTZ R8, R135, UR4 ;  /* 0x0000000487087c20 */ /* 0x000fe80008410000 */
[----:B------:R-:W-:Y:S01]  /*19540*/  MUFU.EX2 R219, R219 ;  /* 0x000000db00db7308 */ /* 0x000fe20000000800 */
[--C-:B-1----:R-:W-:Y:S01]  /*19550*/  FFMA.FTZ R3, R212, UR4, -R7.reuse ;  /* 0x00000004d4037c23 */ /* 0x102fe20008010807 */
[----:B------:R-:W-:Y:S01]  /*19560*/  FADD.FTZ R5, -R4, R132 ;  /* 0x0000008404057221 */ /* 0x000fe20000010100 */
[----:B------:R-:W-:Y:S07]  /*19570*/  FSEL R8, R8, RZ, P1 ;  /* 0x000000ff08087208 */ /* 0x000fee0000800000 */
[----:B------:R1:W-:Y:S01]  /*19580*/  MUFU.EX2 R65, R3 ;  /* 0x0000000300417308 */ /* 0x0003e20000000800 */
[----:B----4-:R-:W3:Y:S01]  /*19590*/  SHFL.BFLY PT, R2, R0, 0x1, 0x1f ;  /* 0x0c201f0000027f89 */ /* 0x010ee200000e0000 */
        /* <DEDUP_REMOVED lines=8> */
[----:B------:R-:W-:Y:S01]  /*19620*/  MUFU.EX2 R222, R222 ;  /* 0x000000de00de7308 */ /* 0x000fe20000000800 */
[----:B-1----:R-:W-:Y:S01]  /*19630*/  FFMA.FTZ R3, R223, UR4, -R7 ;  /* 0x00000004df037c23 */ /* 0x002fe20008010807 */
[----:B------:R-:W-:Y:S08]  /*19640*/  FFMA.FTZ R223, R28, UR4, -R8 ;  /* 0x000000041cdf7c23 */ /* 0x000ff00008010808 */
[----:B------:R-:W-:Y:S10]  /*19650*/  MUFU.EX2 R229, R217 ;  /* 0x000000d900e57308 */ /* 0x000ff40000000800 */
[----:B------:R1:W4:Y:S10]  /*19660*/  MUFU.EX2 R250, R3 ;  /* 0x0000000300fa7308 */ /* 0x0003340000000800 */
[----:B------:R-:W-:Y:S10]  /*19670*/  MUFU.EX2 R232, R216 ;  /* 0x000000d800e87308 */ /* 0x000ff40000000800 */
[----:B------:R-:W-:Y:S01]  /*19680*/  MUFU.EX2 R235, R252 ;  /* 0x000000fc00eb7308 */ /* 0x000fe20000000800 */
[----:B-1----:R-:W-:Y:S01]  /*19690*/  FFMA.FTZ R3, R134, UR4, -R6 ;  /* 0x0000000486037c23 */ /* 0x002fe20008010806 */
[----:B---3--:R-:W-:Y:S01]  /*196a0*/  FMNMX.FTZ R134, R0, R2, !PT ;  /* 0x0000000200867209 */ /* 0x008fe20007810000 */
[--C-:B------:R-:W-:Y:S01]  /*196b0*/  FFMA.FTZ R0, R208, UR4, -R8.reuse ;  /* 0x00000004d0007c23 */ /* 0x100fe20008010808 */
[----:B------:R-:W-:Y:S02]  /*196c0*/  FSEL R2, R135, RZ, P1 ;  /* 0x000000ff87027208 */ /* 0x000fe40000800000 */
[C---:B------:R-:W-:Y:S01]  /*196d0*/  FSETP.NEU.FTZ.AND P0, PT, R134.reuse, -INF , PT ;  /* 0xff8000008600780b */ /* 0x040fe20003f1d000 */
[----:B------:R-:W-:Y:S03]  /*196e0*/  FMUL.FTZ R205, R134, UR4 ;  /* 0x0000000486cd7c20 */ /* 0x000fe60008410000 */
[----:B------:R1:W3:Y:S01]  /*196f0*/  MUFU.EX2 R239, R3 ;  /* 0x0000000300ef7308 */ /* 0x0002e20000000800 */
[----:B--2---:R-:W-:Y:S02]  /*19700*/  F2FP.BF16.F32.PACK_AB R208, R64, R234 ;  /* 0x000000ea40d0723e */ /* 0x004fe400000010ff */
[----:B------:R-:W-:Y:S07]  /*19710*/  FSEL R205, R205, RZ, P0 ;  /* 0x000000ffcdcd7208 */ /* 0x000fee0000000000 */
[----:B------:R2:W-:Y:S01]  /*19720*/  MUFU.EX2 R248, R0 ;  /* 0x0000000000f87308 */ /* 0x0005e20000000800 */
[----:B------:R-:W-:Y:S09]  /*19730*/  FFMA.FTZ R10, R10, UR4, -R205 ;  /* 0x000000040a0a7c23 */ /* 0x000ff200080108cd */
[----:B------:R3:W-:Y:S01]  /*19740*/  MUFU.EX2 R245, R10 ;  /* 0x0000000a00f57308 */ /* 0x0007e20000000800 */
[----:B-1----:R-:W-:Y:S01]  /*19750*/  FFMA.FTZ R3, R206, UR4, -R7 ;  /* 0x00000004ce037c23 */ /* 0x002fe20008010807 */
[--C-:B------:R-:W-:Y:S08]  /*19760*/  FFMA.FTZ R206, R38, UR4, -R8.reuse ;  /* 0x0000000426ce7c23 */ /* 0x100ff00008010808 */
[----:B------:R1:W-:Y:S01]  /*19770*/  MUFU.EX2 R242, R3 ;  /* 0x0000000300f27308 */ /* 0x0003e20000000800 */
[----:B--2---:R-:W-:Y:S01]  /*19780*/  FFMA.FTZ R0, R209, UR4, -R8 ;  /* 0x00000004d1007c23 */ /* 0x004fe20008010808 */
[----:B----4-:R-:W-:Y:S08]  /*19790*/  F2FP.BF16.F32.PACK_AB R209, R250, R65 ;  /* 0x00000041fad1723e */ /* 0x010ff000000010ff */
[----:B------:R2:W-:Y:S01]  /*197a0*/  MUFU.EX2 R241, R0 ;  /* 0x0000000000f17308 */ /* 0x0005e20000000800 */
[----:B---3--:R-:W-:Y:S01]  /*197b0*/  FFMA.FTZ R10, R55, UR4, -R205 ;  /* 0x00000004370a7c23 */ /* 0x008fe200080108cd */
[----:B------:R-:W-:Y:S08]  /*197c0*/  FFMA.FTZ R55, R22, UR4, -R6 ;  /* 0x0000000416377c23 */ /* 0x000ff00008010806 */
[----:B------:R-:W-:Y:S01]  /*197d0*/  MUFU.EX2 R240, R10 ;  /* 0x0000000a00f07308 */ /* 0x000fe20000000800 */
[--C-:B-1----:R-:W-:Y:S01]  /*197e0*/  FFMA.FTZ R3, R207, UR4, -R7.reuse ;  /* 0x00000004cf037c23 */ /* 0x102fe20008010807 */
[----:B------:R-:W-:Y:S08]  /*197f0*/  FFMA.FTZ R207, R35, UR4, -R7 ;  /* 0x0000000423cf7c23 */ /* 0x000ff00008010807 */
[----:B------:R1:W3:Y:S01]  /*19800*/  MUFU.EX2 R238, R3 ;  /* 0x0000000300ee7308 */ /* 0x0002e20000000800 */
[--C-:B--2---:R-:W-:Y:S01]  /*19810*/  FFMA.FTZ R0, R210, UR4, -R8.reuse ;  /* 0x00000004d2007c23 */ /* 0x104fe20008010808 */
[----:B------:R-:W-:Y:S08]  /*19820*/  F2FP.BF16.F32.PACK_AB R210, R239, R244 ;  /* 0x000000f4efd2723e */ /* 0x000ff000000010ff */
[----:B------:R2:W4:Y:S10]  /*19830*/  MUFU.EX2 R237, R0 ;  /* 0x0000000000ed7308 */ /* 0x0005340000000800 */
[----:B------:R-:W-:Y:S01]  /*19840*/  MUFU.EX2 R233, R233 ;  /* 0x000000e900e97308 */ /* 0x000fe20000000800 */
[----:B-1----:R-:W-:Y:S01]  /*19850*/  FFMA.FTZ R3, R220, UR4, -R8 ;  /* 0x00000004dc037c23 */ /* 0x002fe20008010808 */
[----:B------:R-:W-:Y:S01]  /*19860*/  FFMA.FTZ R220, R211, UR4, -R6 ;  /* 0x00000004d3dc7c23 */ /* 0x000fe20008010806 */
[----:B---3--:R-:W-:Y:S07]  /*19870*/  F2FP.BF16.F32.PACK_AB R211, R238, R242 ;  /* 0x000000f2eed3723e */ /* 0x008fee00000010ff */
[----:B------:R1:W3:Y:S01]  /*19880*/  MUFU.EX2 R47, R3 ;  /* 0x00000003002f7308 */ /* 0x0002e20000000800 */
[----:B--2---:R-:W-:Y:S01]  /*19890*/  FFMA.FTZ R0, R67, UR4, -R205 ;  /* 0x0000000443007c23 */ /* 0x004fe200080108cd */
[----:B----4-:R-:W-:Y:S08]  /*198a0*/  F2FP.BF16.F32.PACK_AB R214, R237, R241 ;  /* 0x000000f1edd6723e */ /* 0x010ff000000010ff */
[----:B------:R2:W4:Y:S10]  /*198b0*/  MUFU.EX2 R40, R0 ;  /* 0x0000000000287308 */ /* 0x0005340000000800 */
[----:B------:R-:W-:Y:S01]  /*198c0*/  MUFU.EX2 R220, R220 ;  /* 0x000000dc00dc7308 */ /* 0x000fe20000000800 */
[----:B-1----:R-:W-:Y:S02]  /*198d0*/  FSEL R3, R136, RZ, P2 ;  /* 0x000000ff88037208 */ /* 0x002fe40001000000 */
[----:B---3--:R-:W-:Y:S03]  /*198e0*/  F2FP.BF16.F32.PACK_AB R212, R248, R47 ;  /* 0x0000002ff8d4723e */ /* 0x008fe600000010ff */
[----:B------:R-:W-:Y:S01]  /*198f0*/  FADD.FTZ R4, -R3, R133 ;  /* 0x0000008503047221 */ /* 0x000fe20000010100 */
[----:B------:R-:W-:Y:S01]  /*19900*/  FADD.FTZ R3, -R2, R138 ;  /* 0x0000008a02037221 */ /* 0x000fe20000010100 */
[----:B------:R-:W-:Y:S01]  /*19910*/  FFMA.FTZ R138, R39, UR4, -R8 ;  /* 0x00000004278a7c23 */ /* 0x000fe20008010808 */
[----:B--2---:R-:W-:Y:S01]  /*19920*/  FSEL R0, R134, RZ, P0 ;  /* 0x000000ff86007208 */ /* 0x004fe20000000000 */
[----:B------:R-:W-:Y:S01]  /*19930*/  LDSM.16.MT88.4 R36, [R226+0xc000] ;  /* 0x00c00000e224783b */ /* 0x000fe20000004200 */
[----:B----4-:R-:W-:Y:S01]  /*19940*/  F2FP.BF16.F32.PACK_AB R213, R245, R40 ;  /* 0x00000028f5d5723e */ /* 0x010fe200000010ff */
[----:B------:R1:W-:Y:S01]  /*19950*/  MUFU.EX2 R231, R138 ;  /* 0x0000008a00e77308 */ /* 0x0003e20000000800 */
[----:B------:R-:W-:Y:S01]  /*19960*/  PLOP3.LUT P0, PT, PT, PT, UP0, 0x80, 0x0 ;  /* 0x000000000000781c */ /* 0x000fe20003f0f008 */
[----:B------:R-:W-:Y:S01]  /*19970*/  FADD.FTZ R2, -R0, R139 ;  /* 0x0000008b00027221 */ /* 0x000fe20000010100 */
[--C-:B------:R-:W-:Y:S01]  /*19980*/  FFMA.FTZ R0, R52, UR4, -R205.reuse ;  /* 0x0000000434007c23 */ /* 0x100fe200080108cd */
[----:B------:R-:W-:Y:S01]  /*19990*/  FFMA.FTZ R52, R21, UR4, -R6 ;  /* 0x0000000415347c23 */ /* 0x000fe20008010806 */
[----:B------:R-:W-:Y:S01]  /*199a0*/  FFMA.FTZ R139, R66, UR4, -R8 ;  /* 0x00000004428b7c23 */ /* 0x000fe20008010808 */
[----:B------:R-:W2:Y:S04]  /*199b0*/  LDSM.16.MT88.4 R20, [R225+0xc000] ;  /* 0x00c00000e114783b */ /* 0x000ea80000004200 */
[----:B------:R3:W4:Y:S10]  /*199c0*/  MUFU.EX2 R236, R0 ;  /* 0x0000000000ec7308 */ /* 0x0007340000000800 */
[----:B------:R-:W-:Y:S01]  /*199d0*/  MUFU.EX2 R224, R224 ;  /* 0x000000e000e07308 */ /* 0x000fe20000000800 */
[----:B-1----:R-:W2:Y:S01]  /*199e0*/  LDL.LU R138, [R1+0x40] ;  /* 0x00004000018a7983 */ /* 0x002ea20000300800 */
[----:B---3--:R-:W-:Y:S01]  /*199f0*/  FMUL.FTZ R0, R5, UR4 ;  /* 0x0000000405007c20 */ /* 0x008fe20008410000 */
[----:B----4-:R-:W-:Y:S07]  /*19a00*/  F2FP.BF16.F32.PACK_AB R215, R236, R240 ;  /* 0x000000f0ecd7723e */ /* 0x010fee00000010ff */
[----:B------:R1:W3:Y:S02]  /*19a10*/  MUFU.EX2 R132, R0 ;  /* 0x0000000000847308 */ /* 0x0002e40000000800 */
[----:B-1----:R-:W-:Y:S01]  /*19a20*/  FMUL.FTZ R0, R4, UR4 ;  /* 0x0000000404007c20 */ /* 0x002fe20008410000 */
[C---:B---3--:R-:W-:Y:S01]  /*19a30*/  FMUL.FTZ R4, R132.reuse, R144 ;  /* 0x0000009084047220 */ /* 0x048fe20000410000 */
[C---:B------:R-:W-:Y:S01]  /*19a40*/  FMUL.FTZ R5, R132.reuse, R145 ;  /* 0x0000009184057220 */ /* 0x040fe20000410000 */
[C---:B------:R-:W-:Y:S05]  /*19a50*/  FMUL.FTZ R16, R132.reuse, R148 ;  /* 0x0000009484107220 */ /* 0x040fea0000410000 */
[----:B------:R1:W3:Y:S01]  /*19a60*/  MUFU.EX2 R133, R0 ;  /* 0x0000000000857308 */ /* 0x0002e20000000800 */
        /* <DEDUP_REMOVED lines=10> */
[C---:B------:R-:W-:Y:S01]  /*19b10*/  FMUL.FTZ R68, R132.reuse, R68 ;  /* 0x0000004484447220 */ /* 0x040fe20000410000 */
[C---:B------:R-:W-:Y:S01]  /*19b20*/  FMUL.FTZ R69, R132.reuse, R69 ;  /* 0x0000004584457220 */ /* 0x040fe20000410000 */
[C---:B------:R-:W-:Y:S01]  /*19b30*/  FMUL.FTZ R80, R132.reuse, R80 ;  /* 0x0000005084507220 */ /* 0x040fe20000410000 */
[C---:B------:R-:W-:Y:S01]  /*19b40*/  FMUL.FTZ R81, R132.reuse, R81 ;  /* 0x0000005184517220 */ /* 0x040fe20000410000 */
[C---:B------:R-:W-:Y:S01]  /*19b50*/  FMUL.FTZ R84, R132.reuse, R84 ;  /* 0x0000005484547220 */ /* 0x040fe20000410000 */
[----:B------:R-:W-:Y:S01]  /*19b60*/  FMUL.FTZ R85, R132, R85 ;  /* 0x0000005584557220 */ /* 0x000fe20000410000 */
[----:B-1----:R-:W-:Y:S01]  /*19b70*/  FMUL.FTZ R0, R3, UR4 ;  /* 0x0000000403007c20 */ /* 0x002fe20008410000 */
[C---:B---3--:R-:W-:Y:S01]  /*19b80*/  FMUL.FTZ R6, R133.reuse, R146 ;  /* 0x0000009285067220 */ /* 0x048fe20000410000 */
[C---:B------:R-:W-:Y:S01]  /*19b90*/  FMUL.FTZ R7, R133.reuse, R147 ;  /* 0x0000009385077220 */ /* 0x040fe20000410000 */
[----:B------:R-:W-:Y:S01]  /*19ba0*/  MOV R146, R12 ;  /* 0x0000000c00927202 */ /* 0x000fe20000000f00 */
[----:B------:R1:W3:Y:S01]  /*19bb0*/  MUFU.EX2 R3, R0 ;  /* 0x0000000000037308 */ /* 0x0002e20000000800 */
[----:B------:R-:W-:Y:S01]  /*19bc0*/  MOV R147, R15 ;  /* 0x0000000f00937202 */ /* 0x000fe20000000f00 */
[C---:B------:R-:W-:Y:S01]  /*19bd0*/  FMUL.FTZ R66, R133.reuse, R198 ;  /* 0x000000c685427220 */ /* 0x040fe20000410000 */
[C---:B------:R-:W-:Y:S01]  /*19be0*/  FMUL.FTZ R67, R133.reuse, R199 ;  /* 0x000000c785437220 */ /* 0x040fe20000410000 */
[C---:B------:R-:W-:Y:S01]  /*19bf0*/  FMUL.FTZ R18, R133.reuse, R150 ;  /* 0x0000009685127220 */ /* 0x040fe20000410000 */
[-C--:B--2---:R-:W-:Y:S01]  /*19c00*/  HMMA.16816.F32.BF16 R4, R208, R20.reuse, R4 ;  /* 0x00000014d004723c */ /* 0x084fe20000041804 */
[----:B------:R-:W-:Y:S04]  /*19c10*/  LDSM.16.MT88.4 R196, [R227+0xd800] ;  /* 0x00d80000e3c4783b */ /* 0x000fe80000004200 */
[C---:B------:R-:W-:Y:S01]  /*19c20*/  FMUL.FTZ R19, R133.reuse, R151 ;  /* 0x0000009785137220 */ /* 0x040fe20000410000 */
[----:B------:R-:W-:Y:S01]  /*19c30*/  MOV R151, R26 ;  /* 0x0000001a00977202 */ /* 0x000fe20000000f00 */
[C---:B------:R-:W-:Y:S01]  /*19c40*/  FMUL.FTZ R34, R133.reuse, R166 ;  /* 0x000000a685227220 */ /* 0x040fe20000410000 */
[----:B------:R-:W-:Y:S03]  /*19c50*/  FMUL.FTZ R35, R133, R167 ;  /* 0x000000a785237220 */ /* 0x000fe60000410000 */
[----:B------:R-:W-:Y:S01]  /*19c60*/  MOV R167, R46 ;  /* 0x0000002e00a77202 */ /* 0x000fe20000000f00 */
[----:B-1----:R-:W-:Y:S01]  /*19c70*/  FMUL.FTZ R0, R2, UR4 ;  /* 0x0000000402007c20 */ /* 0x002fe20008410000 */
[C---:B---3--:R-:W-:Y:S01]  /*19c80*/  FMUL.FTZ R8, R3.reuse, R140 ;  /* 0x0000008c03087220 */ /* 0x048fe20000410000 */
[C---:B------:R-:W-:Y:S01]  /*19c90*/  FMUL.FTZ R9, R3.reuse, R141 ;  /* 0x0000008d03097220 */ /* 0x040fe20000410000 */
[C---:B------:R-:W-:Y:S01]  /*19ca0*/  FMUL.FTZ R12, R3.reuse, R152 ;  /* 0x00000098030c7220 */ /* 0x040fe20000410000 */
[C---:B------:R-:W-:Y:S01]  /*19cb0*/  FMUL.FTZ R13, R3.reuse, R153 ;  /* 0x00000099030d7220 */ /* 0x040fe20000410000 */
[C---:B------:R-:W-:Y:S01]  /*19cc0*/  FMUL.FTZ R28, R3.reuse, R168 ;  /* 0x000000a8031c7220 */ /* 0x040fe20000410000 */
[----:B------:R-:W1:Y:S01]  /*19cd0*/  MUFU.EX2 R0, R0 ;  /* 0x0000000000007308 */ /* 0x000e620000000800 */
        /* <DEDUP_REMOVED lines=10> */
[C---:B------:R-:W-:Y:S01]  /*19d80*/  FMUL.FTZ R56, R3.reuse, R188 ;  /* 0x000000bc03387220 */ /* 0x040fe20000410000 */
[----:B------:R-:W-:Y:S01]  /*19d90*/  MOV R152, R58 ;  /* 0x0000003a00987202 */ /* 0x000fe20000000f00 */
[C---:B------:R-:W-:Y:S01]  /*19da0*/  FMUL.FTZ R61, R3.reuse, R201 ;  /* 0x000000c9033d7220 */ /* 0x040fe20000410000 */
[----:B------:R-:W-:Y:S01]  /*19db0*/  MOV R150, R57 ;  /* 0x0000003900967202 */ /* 0x000fe20000000f00 */
[----:B------:R-:W-:Y:S01]  /*19dc0*/  FMUL.FTZ R57, R3, R189 ;  /* 0x000000bd03397220 */ /* 0x000fe20000410000 */
[----:B------:R-:W-:Y:S01]  /*19dd0*/  FMUL.FTZ R70, R133, R70 ;  /* 0x0000004685467220 */ /* 0x000fe20000410000 */
[C---:B-1----:R-:W-:Y:S01]  /*19de0*/  FMUL.FTZ R10, R0.reuse, R142 ;  /* 0x0000008e000a7220 */ /* 0x042fe20000410000 */
[C---:B------:R-:W-:Y:S01]  /*19df0*/  FMUL.FTZ R11, R0.reuse, R143 ;  /* 0x0000008f000b7220 */ /* 0x040fe20000410000 */
[C---:B------:R-:W-:Y:S01]  /*19e00*/  FMUL.FTZ R14, R0.reuse, R154 ;  /* 0x0000009a000e7220 */ /* 0x040fe20000410000 */
[C---:B------:R-:W-:Y:S01]  /*19e10*/  FMUL.FTZ R15, R0.reuse, R155 ;  /* 0x0000009b000f7220 */ /* 0x040fe20000410000 */
[----:B------:R-:W-:Y:S01]  /*19e20*/  LDSM.16.MT88.4 R140, [R227+0xc000] ;  /* 0x00c00000e38c783b */ /* 0x000fe20000004200 */
[----:B------:R-:W-:Y:S01]  /*19e30*/  MOV R155, R25 ;  /* 0x00000019009b7202 */ /* 0x000fe20000000f00 */
[----:B------:R-:W-:Y:S01]  /*19e40*/  MUFU.EX2 R173, R218 ;  /* 0x000000da00ad7308 */ /* 0x000fe20000000800 */
[----:B------:R-:W-:Y:S01]  /*19e50*/  MOV R154, R24 ;  /* 0x00000018009a7202 */ /* 0x000fe20000000f00 */
[C---:B------:R-:W-:Y:S04]  /*19e60*/  HMMA.16816.F32.BF16 R8, R212.reuse, R20, R8 ;  /* 0x00000014d408723c */ /* 0x040fe80000041808 */
[----:B------:R-:W-:Y:S01]  /*19e70*/  FMUL.FTZ R25, R3, R157 ;  /* 0x0000009d03197220 */ /* 0x000fe20000410000 */
[----:B------:R-:W-:Y:S01]  /*19e80*/  MOV R157, R53 ;  /* 0x00000035009d7202 */ /* 0x000fe20000000f00 */
[-C--:B------:R-:W-:Y:S02]  /*19e90*/  HMMA.16816.F32.BF16 R12, R212, R22.reuse, R12 ;  /* 0x00000016d40c723c */ /* 0x080fe4000004180c */
[----:B------:R-:W-:Y:S03]  /*19ea0*/  MUFU.EX2 R189, R251 ;  /* 0x000000fb00bd7308 */ /* 0x000fe60000000800 */
[----:B------:R-:W-:Y:S01]  /*19eb0*/  FMUL.FTZ R26, R0, R158 ;  /* 0x0000009e001a7220 */ /* 0x000fe20000410000 */
[C---:B------:R-:W-:Y:S06]  /*19ec0*/  HMMA.16816.F32.BF16 R16, R208.reuse, R22, R16 ;  /* 0x00000016d010723c */ /* 0x040fec0000041810 */
[----:B------:R-:W-:Y:S01]  /*19ed0*/  MUFU.EX2 R168, R168 ;  /* 0x000000a800a87308 */ /* 0x000fe20000000800 */
[----:B------:R-:W-:Y:S01]  /*19ee0*/  MOV R158, R52 ;  /* 0x00000034009e7202 */ /* 0x000fe20000000f00 */
[C---:B------:R-:W-:Y:S03]  /*19ef0*/  FMUL.FTZ R20, R132.reuse, R160 ;  /* 0x000000a084147220 */ /* 0x040fe60000410000 */
[C---:B------:R-:W-:Y:S01]  /*19f00*/  FMUL.FTZ R22, R133.reuse, R162 ;  /* 0x000000a285167220 */ /* 0x040fe20000410000 */
[----:B------:R-:W-:Y:S01]  /*19f10*/  FMUL.FTZ R23, R133, R163 ;  /* 0x000000a385177220 */ /* 0x000fe20000410000 */
[----:B------:R-:W-:Y:S01]  /*19f20*/  MOV R162, R55 ;  /* 0x0000003700a27202 */ /* 0x000fe20000000f00 */
[----:B------:R-:W-:Y:S01]  /*19f30*/  FMUL.FTZ R21, R132, R161 ;  /* 0x000000a184157220 */ /* 0x000fe20000410000 */
[----:B------:R-:W-:Y:S01]  /*19f40*/  MOV R163, R54 ;  /* 0x0000003600a37202 */ /* 0x000fe20000000f00 */
[C---:B------:R-:W-:Y:S01]  /*19f50*/  FMUL.FTZ R24, R3.reuse, R156 ;  /* 0x0000009c03187220 */ /* 0x040fe20000410000 */
[----:B------:R-:W1:Y:S01]  /*19f60*/  LDSM.16.MT88.4 R52, [R228+0xc000] ;  /* 0x00c00000e434783b */ /* 0x000e620000004200 */
[C---:B------:R-:W-:Y:S01]  /*19f70*/  FMUL.FTZ R27, R0.reuse, R159 ;  /* 0x0000009f001b7220 */ /* 0x040fe20000410000 */
[----:B------:R-:W-:Y:S01]  /*19f80*/  MOV R156, R30 ;  /* 0x0000001e009c7202 */ /* 0x000fe20000000f00 */
[C---:B------:R-:W-:Y:S01]  /*19f90*/  FMUL.FTZ R30, R0.reuse, R170 ;  /* 0x000000aa001e7220 */ /* 0x040fe20000410000 */
[-C--:B------:R-:W-:Y:S01]  /*19fa0*/  HMMA.16816.F32.BF16 R20, R208, R36.reuse, R20 ;  /* 0x00000024d014723c */ /* 0x080fe20000041814 */
[----:B------:R-:W2:Y:S02]  /*19fb0*/  MUFU.EX2 R161, R139 ;  /* 0x0000008b00a17308 */ /* 0x000ea40000000800 */
[C---:B------:R-:W-:Y:S01]  /*19fc0*/  FMUL.FTZ R31, R0.reuse, R171 ;  /* 0x000000ab001f7220 */ /* 0x040fe20000410000 */
[C---:B------:R-:W-:Y:S01]  /*19fd0*/  FMUL.FTZ R42, R0.reuse, R174 ;  /* 0x000000ae002a7220 */ /* 0x040fe20000410000 */
[----:B------:R-:W-:Y:S01]  /*19fe0*/  FMUL.FTZ R43, R0, R175 ;  /* 0x000000af002b7220 */ /* 0x000fe20000410000 */
[C---:B------:R-:W-:Y:S05]  /*19ff0*/  HMMA.16816.F32.BF16 R24, R212.reuse, R36, R24 ;  /* 0x00000024d418723c */ /* 0x040fea0000041818 */
[----:B------:R-:W-:Y:S01]  /*1a000*/  MOV R160, R33 ;  /* 0x0000002100a07202 */ /* 0x000fe20000000f00 */
[-C--:B------:R-:W-:Y:S05]  /*1a010*/  HMMA.16816.F32.BF16 R28, R212, R38.reuse, R28 ;  /* 0x00000026d41c723c */ /* 0x080fea000004181c */
[C---:B------:R-:W-:Y:S01]  /*1a020*/  FMUL.FTZ R33, R132.reuse, R165 ;  /* 0x000000a584217220 */ /* 0x040fe20000410000 */
[----:B------:R-:W-:Y:S01]  /*1a030*/  MOV R165, R47 ;  /* 0x0000002f00a57202 */ /* 0x000fe20000000f00 */
[C---:B------:R-:W-:Y:S01]  /*1a040*/  FMUL.FTZ R36, R132.reuse, R176 ;  /* 0x000000b084247220 */ /* 0x040fe20000410000 */
[----:B------:R-:W-:Y:S03]  /*1a050*/  FMUL.FTZ R37, R132, R177 ;  /* 0x000000b184257220 */ /* 0x000fe60000410000 */
[C---:B------:R-:W-:Y:S01]  /*1a060*/  FMUL.FTZ R46, R0.reuse, R186 ;  /* 0x000000ba002e7220 */ /* 0x040fe20000410000 */
[C---:B------:R-:W-:Y:S04]  /*1a070*/  HMMA.16816.F32.BF16 R32, R208.reuse, R38, R32 ;  /* 0x00000026d020723c */ /* 0x040fe80000041820 */
[----:B------:R-:W-:Y:S01]  /*1a080*/  MOV R170, R40 ;  /* 0x0000002800aa7202 */ /* 0x000fe20000000f00 */
[----:B------:R-:W-:Y:S01]  /*1a090*/  FMUL.FTZ R40, R3, R172 ;  /* 0x000000ac03287220 */ /* 0x000fe20000410000 */
[----:B------:R-:W-:Y:S01]  /*1a0a0*/  MOV R176, R45 ;  /* 0x0000002d00b07202 */ /* 0x000fe20000000f00 */
[C---:B------:R-:W-:Y:S01]  /*1a0b0*/  FMUL.FTZ R38, R133.reuse, R178 ;  /* 0x000000b285267220 */ /* 0x040fe20000410000 */
[----:B------:R-:W-:Y:S01]  /*1a0c0*/  FMUL.FTZ R39, R133, R179 ;  /* 0x000000b385277220 */ /* 0x000fe20000410000 */
[----:B------:R-:W-:Y:S02]  /*1a0d0*/  MUFU.EX2 R172, R207 ;  /* 0x000000cf00ac7308 */ /* 0x000fe40000000800 */
[----:B------:R-:W-:Y:S01]  /*1a0e0*/  FMUL.FTZ R45, R3, R185 ;  /* 0x000000b9032d7220 */ /* 0x000fe20000410000 */
[C---:B------:R-:W-:Y:S01]  /*1a0f0*/  FMUL.FTZ R47, R0.reuse, R187 ;  /* 0x000000bb002f7220 */ /* 0x040fe20000410000 */
[----:B------:R-:W-:Y:S01]  /*1a100*/  MOV R159, R51 ;  /* 0x00000033009f7202 */ /* 0x000fe20000000f00 */
[C---:B------:R-:W-:Y:S01]  /*1a110*/  FMUL.FTZ R51, R133.reuse, R183 ;  /* 0x000000b785337220 */ /* 0x040fe20000410000 */
[-C--:B-1----:R-:W-:Y:S03]  /*1a120*/  HMMA.16816.F32.BF16 R36, R208, R52.reuse, R36 ;  /* 0x00000034d024723c */ /* 0x082fe60000041824 */
[----:B------:R-:W-:Y:S01]  /*1a130*/  MOV R171, R50 ;  /* 0x0000003200ab7202 */ /* 0x000fe20000000f00 */
[C---:B------:R-:W-:Y:S01]  /*1a140*/  FMUL.FTZ R50, R133.reuse, R182 ;  /* 0x000000b685327220 */ /* 0x040fe20000410000 */
[C---:B------:R-:W-:Y:S01]  /*1a150*/  FMUL.FTZ R58, R0.reuse, R190 ;  /* 0x000000be003a7220 */ /* 0x040fe20000410000 */
[C---:B------:R-:W-:Y:S01]  /*1a160*/  HMMA.16816.F32.BF16 R40, R212.reuse, R52, R40 ;  /* 0x00000034d428723c */ /* 0x040fe20000041828 */
[----:B------:R-:W-:Y:S04]  /*1a170*/  LDSM.16.MT88.4 R180, [R228+0xd800] ;  /* 0x00d80000e4b4783b */ /* 0x000fe80000004200 */
[----:B------:R-:W-:Y:S01]  /*1a180*/  FMUL.FTZ R59, R0, R191 ;  /* 0x000000bf003b7220 */ /* 0x000fe20000410000 */
[-C--:B------:R-:W-:Y:S01]  /*1a190*/  HMMA.16816.F32.BF16 R44, R212, R54.reuse, R44 ;  /* 0x00000036d42c723c */ /* 0x080fe2000004182c */
[----:B------:R-:W-:Y:S04]  /*1a1a0*/  MUFU.EX2 R191, R155 ;  /* 0x0000009b00bf7308 */ /* 0x000fe80000000800 */
[C---:B------:R-:W-:Y:S01]  /*1a1b0*/  FMUL.FTZ R52, R132.reuse, R192 ;  /* 0x000000c084347220 */ /* 0x040fe20000410000 */
[C---:B------:R-:W-:Y:S05]  /*1a1c0*/  HMMA.16816.F32.BF16 R48, R208.reuse, R54, R48 ;  /* 0x00000036d030723c */ /* 0x040fea0000041830 */
[----:B------:R-:W-:Y:S01]  /*1a1d0*/  MUFU.EX2 R192, R221 ;  /* 0x000000dd00c07308 */ /* 0x000fe20000000800 */
[----:B------:R-:W-:Y:S01]  /*1a1e0*/  FMUL.FTZ R53, R132, R193 ;  /* 0x000000c184357220 */ /* 0x000fe20000410000 */
[C---:B------:R-:W-:Y:S01]  /*1a1f0*/  FMUL.FTZ R62, R0.reuse, R202 ;  /* 0x000000ca003e7220 */ /* 0x040fe20000410000 */
[C---:B------:R-:W-:Y:S03]  /*1a200*/  FMUL.FTZ R54, R133.reuse, R194 ;  /* 0x000000c285367220 */ /* 0x040fe60000410000 */
[C---:B------:R-:W-:Y:S04]  /*1a210*/  FMUL.FTZ R55, R133.reuse, R195 ;  /* 0x000000c385377220 */ /* 0x040fe80000410000 */
[----:B------:R-:W-:Y:S01]  /*1a220*/  MUFU.EX2 R202, R223 ;  /* 0x000000df00ca7308 */ /* 0x000fe20000000800 */
[C---:B------:R-:W-:Y:S01]  /*1a230*/  FMUL.FTZ R63, R0.reuse, R203 ;  /* 0x000000cb003f7220 */ /* 0x040fe20000410000 */
[----:B------:R-:W-:Y:S01]  /*1a240*/  FMUL.FTZ R71, R133, R71 ;  /* 0x0000004785477220 */ /* 0x000fe20000410000 */
[C---:B------:R-:W-:Y:S01]  /*1a250*/  FMUL.FTZ R72, R3.reuse, R72 ;  /* 0x0000004803487220 */ /* 0x040fe20000410000 */
[-C--:B------:R-:W-:Y:S03]  /*1a260*/  HMMA.16816.F32.BF16 R52, R208, R140.reuse, R52 ;  /* 0x0000008cd034723c */ /* 0x080fe60000041834 */
[C---:B------:R-:W-:Y:S01]  /*1a270*/  FMUL.FTZ R73, R3.reuse, R73 ;  /* 0x0000004903497220 */ /* 0x040fe20000410000 */
[C---:B------:R-:W-:Y:S01]  /*1a280*/  FMUL.FTZ R74, R0.reuse, R74 ;  /* 0x0000004a004a7220 */ /* 0x040fe20000410000 */
[C---:B------:R-:W-:Y:S01]  /*1a290*/  FMUL.FTZ R75, R0.reuse, R75 ;  /* 0x0000004b004b7220 */ /* 0x040fe20000410000 */
[C---:B------:R-:W-:Y:S01]  /*1a2a0*/  HMMA.16816.F32.BF16 R56, R212.reuse, R140, R56 ;  /* 0x0000008cd438723c */ /* 0x040fe20000041838 */
[----:B------:R-:W1:Y:S04]  /*1a2b0*/  MUFU.EX2 R193, R206 ;  /* 0x000000ce00c17308 */ /* 0x000e680000000800 */
[C---:B------:R-:W-:Y:S01]  /*1a2c0*/  FMUL.FTZ R76, R3.reuse, R76 ;  /* 0x0000004c034c7220 */ /* 0x040fe20000410000 */
[-C--:B------:R-:W-:Y:S05]  /*1a2d0*/  HMMA.16816.F32.BF16 R60, R212, R142.reuse, R60 ;  /* 0x0000008ed43c723c */ /* 0x080fea000004183c */
[----:B------:R-:W-:Y:S01]  /*1a2e0*/  FMUL.FTZ R77, R3, R77 ;  /* 0x0000004d034d7220 */ /* 0x000fe20000410000 */
[C---:B------:R-:W-:Y:S01]  /*1a2f0*/  HMMA.16816.F32.BF16 R64, R208.reuse, R142, R64 ;  /* 0x0000008ed040723c */ /* 0x040fe20000041840 */
[----:B------:R-:W3:Y:S04]  /*1a300*/  LDSM.16.MT88.4 R140, [R225+0xe000] ;  /* 0x00e00000e18c783b */ /* 0x000ee80000004200 */
[C---:B------:R-:W-:Y:S01]  /*1a310*/  FMUL.FTZ R78, R0.reuse, R78 ;  /* 0x0000004e004e7220 */ /* 0x040fe20000410000 */
[C---:B------:R-:W-:Y:S01]  /*1a320*/  FMUL.FTZ R79, R0.reuse, R79 ;  /* 0x0000004f004f7220 */ /* 0x040fe20000410000 */
[C---:B------:R-:W-:Y:S01]  /*1a330*/  FMUL.FTZ R82, R133.reuse, R82 ;  /* 0x0000005285527220 */ /* 0x040fe20000410000 */
[C---:B------:R-:W-:Y:S03]  /*1a340*/  FMUL.FTZ R83, R133.reuse, R83 ;  /* 0x0000005385537220 */ /* 0x040fe60000410000 */
        /* <DEDUP_REMOVED lines=34> */
[C---:B------:R-:W-:Y:S05]  /*1a570*/  HMMA.16816.F32.BF16 R72, R212.reuse, R140, R72 ;  /* 0x0000008cd448723c */ /* 0x040fea0000041848 */
[----:B------:R-:W-:Y:S01]  /*1a580*/  MOV R178, R171 ;  /* 0x000000ab00b27202 */ /* 0x000fe20000000f00 */
[-C--:B------:R-:W-:Y:S05]  /*1a590*/  HMMA.16816.F32.BF16 R76, R212, R142.reuse, R76 ;  /* 0x0000008ed44c723c */ /* 0x080fea000004184c */
[----:B------:R-:W-:Y:S01]  /*1a5a0*/  MOV R171, R156 ;  /* 0x0000009c00ab7202 */ /* 0x000fe20000000f00 */
[C---:B------:R-:W-:Y:S01]  /*1a5b0*/  HMMA.16816.F32.BF16 R80, R208.reuse, R142, R80 ;  /* 0x0000008ed050723c */ /* 0x040fe20000041850 */
[----:B------:R-:W3:Y:S04]  /*1a5c0*/  LDSM.16.MT88.4 R140, [R226+0xe000] ;  /* 0x00e00000e28c783b */ /* 0x000ee80000004200 */
[----:B------:R-:W-:Y:S01]  /*1a5d0*/  MOV R156, R148 ;  /* 0x00000094009c7202 */ /* 0x000fe20000000f00 */
[----:B------:R-:W-:Y:S01]  /*1a5e0*/  FMUL.FTZ R117, R132, R117 ;  /* 0x0000007584757220 */ /* 0x000fe20000410000 */
[----:B------:R-:W-:Y:S01]  /*1a5f0*/  MOV R148, R145 ;  /* 0x0000009100947202 */ /* 0x000fe20000000f00 */
[C---:B------:R-:W-:Y:S03]  /*1a600*/  FMUL.FTZ R118, R133.reuse, R118 ;  /* 0x0000007685767220 */ /* 0x040fe60000410000 */
[----:B------:R-:W-:Y:S01]  /*1a610*/  MOV R166, R170 ;  /* 0x000000aa00a67202 */ /* 0x000fe20000000f00 */
        /* <DEDUP_REMOVED lines=22> */
[-C--:B---3--:R-:W-:Y:S01]  /*1a780*/  HMMA.16816.F32.BF16 R84, R208, R140.reuse, R84 ;  /* 0x0000008cd054723c */ /* 0x088fe20000041854 */
[----:B------:R3:W-:Y:S02]  /*1a790*/  MUFU.EX2 R160, R2 ;  /* 0x0000000200a07308 */ /* 0x0007e40000000800 */
[----:B------:R-:W-:Y:S02]  /*1a7a0*/  MOV R177, R159 ;  /* 0x0000009f00b17202 */ /* 0x000fe40000000f00 */
[----:B------:R-:W-:Y:S01]  /*1a7b0*/  MOV R159, R162 ;  /* 0x000000a2009f7202 */ /* 0x000fe20000000f00 */
[C---:B------:R-:W-:Y:S05]  /*1a7c0*/  HMMA.16816.F32.BF16 R88, R212.reuse, R140, R88 ;  /* 0x0000008cd458723c */ /* 0x040fea0000041858 */
[----:B------:R-:W-:Y:S01]  /*1a7d0*/  MUFU.EX2 R163, R163 ;  /* 0x000000a300a37308 */ /* 0x000fe20000000800 */
[----:B------:R-:W-:Y:S01]  /*1a7e0*/  MOV R162, R149 ;  /* 0x0000009500a27202 */ /* 0x000fe20000000f00 */
[-C--:B------:R-:W-:Y:S04]  /*1a7f0*/  HMMA.16816.F32.BF16 R92, R212, R142.reuse, R92 ;  /* 0x0000008ed45c723c */ /* 0x080fe8000004185c */
[----:B------:R-:W-:Y:S02]  /*1a800*/  MOV R149, R146 ;  /* 0x0000009200957202 */ /* 0x000fe40000000f00 */
[C---:B------:R-:W-:Y:S01]  /*1a810*/  HMMA.16816.F32.BF16 R96, R208.reuse, R142, R96 ;  /* 0x0000008ed060723c */ /* 0x040fe20000041860 */
[----:B------:R-:W4:Y:S01]  /*1a820*/  LDSM.16.MT88.4 R140, [R228+0xe000] ;  /* 0x00e00000e48c783b */ /* 0x000f220000004200 */
[----:B------:R-:W-:Y:S03]  /*1a830*/  MUFU.EX2 R162, R162 ;  /* 0x000000a200a27308 */ /* 0x000fe60000000800 */
[--C-:B---3--:R-:W-:Y:S01]  /*1a840*/  FFMA.FTZ R2, R175, UR4, -R205.reuse ;  /* 0x00000004af027c23 */ /* 0x108fe200080108cd */
[----:B------:R-:W-:Y:S02]  /*1a850*/  MOV R175, R174 ;  /* 0x000000ae00af7202 */ /* 0x000fe40000000f00 */
[----:B------:R-:W-:Y:S03]  /*1a860*/  MOV R174, R179 ;  /* 0x000000b300ae7202 */ /* 0x000fe60000000f00 */
[----:B------:R-:W-:Y:S01]  /*1a870*/  MOV R179, R177 ;  /* 0x000000b100b37202 */ /* 0x000fe20000000f00 */
[----:B------:R-:W-:Y:S01]  /*1a880*/  MUFU.EX2 R200, R174 ;  /* 0x000000ae00c87308 */ /* 0x000fe20000000800 */
[----:B------:R-:W-:Y:S02]  /*1a890*/  MOV R164, R158 ;  /* 0x0000009e00a47202 */ /* 0x000fe40000000f00 */
[----:B------:R-:W-:Y:S02]  /*1a8a0*/  MOV R158, R151 ;  /* 0x00000097009e7202 */ /* 0x000fe40000000f00 */
[----:B------:R-:W-:Y:S02]  /*1a8b0*/  MOV R151, R152 ;  /* 0x0000009800977202 */ /* 0x000fe40000000f00 */
[----:B------:R-:W-:Y:S02]  /*1a8c0*/  MOV R152, R144 ;  /* 0x0000009000987202 */ /* 0x000fe40000000f00 */
[----:B------:R-:W-:Y:S01]  /*1a8d0*/  LDSM.16.MT88.4 R144, [R225+0xc800] ;  /* 0x00c80000e190783b */ /* 0x000fe20000004200 */
        /* <DEDUP_REMOVED lines=10> */
[-C--:B----4-:R-:W-:Y:S03]  /*1a980*/  HMMA.16816.F32.BF16 R100, R208, R140.reuse, R100 ;  /* 0x0000008cd064723c */ /* 0x090fe60000041864 */
[----:B------:R-:W-:Y:S02]  /*1a990*/  MOV R148, R234 ;  /* 0x000000ea00947202 */ /* 0x000fe40000000f00 */
[----:B------:R3:W4:Y:S01]  /*1a9a0*/  MUFU.EX2 R234, R2 ;  /* 0x0000000200ea7308 */ /* 0x0007220000000800 */
[C---:B------:R-:W-:Y:S05]  /*1a9b0*/  HMMA.16816.F32.BF16 R104, R212.reuse, R140, R104 ;  /* 0x0000008cd468723c */ /* 0x040fea0000041868 */
[----:B------:R-:W-:Y:S01]  /*1a9c0*/  MOV R185, R171 ;  /* 0x000000ab00b97202 */ /* 0x000fe20000000f00 */
[-C--:B------:R-:W-:Y:S05]  /*1a9d0*/  HMMA.16816.F32.BF16 R108, R212, R142.reuse, R108 ;  /* 0x0000008ed46c723c */ /* 0x080fea000004186c */
[----:B------:R-:W-:Y:S01]  /*1a9e0*/  MOV R187, R148 ;  /* 0x0000009400bb7202 */ /* 0x000fe20000000f00 */
[C---:B------:R-:W-:Y:S01]  /*1a9f0*/  HMMA.16816.F32.BF16 R112, R208.reuse, R142, R112 ;  /* 0x0000008ed070723c */ /* 0x040fe20000041870 */
[----:B------:R-:W4:Y:S04]  /*1aa00*/  LDSM.16.MT88.4 R140, [R227+0xe000] ;  /* 0x00e00000e38c783b */ /* 0x000f280000004200 */
[----:B---3--:R-:W-:Y:S01]  /*1aa10*/  FFMA.FTZ R2, R230, UR4, -R205 ;  /* 0x00000004e6027c23 */ /* 0x008fe200080108cd */
[----:B--2---:R-:W-:Y:S01]  /*1aa20*/  F2FP.BF16.F32.PACK_AB R148, R235, R161 ;  /* 0x000000a1eb94723e */ /* 0x004fe200000010ff */
[----:B------:R-:W-:Y:S01]  /*1aa30*/  FFMA.FTZ R132, R132, R138, R187 ;  /* 0x0000008a84847223 */ /* 0x000fe200000100bb */
[----:B------:R-:W-:Y:S01]  /*1aa40*/  MOV R174, R176 ;  /* 0x000000b000ae7202 */ /* 0x000fe20000000f00 */
[----:B------:R2:W-:Y:S01]  /*1aa50*/  MUFU.EX2 R230, R2 ;  /* 0x0000000200e67308 */ /* 0x0005e20000000800 */
[----:B------:R-:W3:Y:S01]  /*1aa60*/  LDL.LU R138, [R1+0x58] ;  /* 0x00005800018a7983 */ /* 0x000ee20000300800 */
[----:B------:R-:W-:Y:S02]  /*1aa70*/  MOV R176, R165 ;  /* 0x000000a500b07202 */ /* 0x000fe40000000f00 */
[--C-:B------:R-:W-:Y:S01]  /*1aa80*/  FFMA.FTZ R252, R174, UR4, -R205.reuse ;  /* 0x00000004aefc7c23 */ /* 0x100fe200080108cd */
[----:B------:R-:W-:Y:S02]  /*1aa90*/  MOV R184, R177 ;  /* 0x000000b100b87202 */ /* 0x000fe40000000f00 */
[----:B------:R-:W-:Y:S03]  /*1aaa0*/  MOV R177, R169 ;  /* 0x000000a900b17202 */ /* 0x000fe60000000f00 */
[----:B------:R-:W-:Y:S01]  /*1aab0*/  MUFU.EX2 R187, R249 ;  /* 0x000000f900bb7308 */ /* 0x000fe20000000800 */
[----:B------:R-:W-:Y:S02]  /*1aac0*/  MOV R169, R159 ;  /* 0x0000009f00a97202 */ /* 0x000fe40000000f00 */
[----:B------:R-:W-:Y:S02]  /*1aad0*/  MOV R159, R150 ;  /* 0x00000096009f7202 */ /* 0x000fe40000000f00 */
[----:B-1----:R-:W-:Y:S02]  /*1aae0*/  F2FP.BF16.F32.PACK_AB R150, R193, R231 ;  /* 0x000000e7c196723e */ /* 0x002fe400000010ff */
[----:B------:R-:W-:Y:S03]  /*1aaf0*/  MOV R186, R164 ;  /* 0x000000a400ba7202 */ /* 0x000fe60000000f00 */
[----:B------:R1:W-:Y:S01]  /*1ab00*/  MUFU.EX2 R195, R184 ;  /* 0x000000b800c37308 */ /* 0x0003e20000000800 */
[--C-:B--2---:R-:W-:Y:S01]  /*1ab10*/  FFMA.FTZ R2, R175, UR4, -R205.reuse ;  /* 0x00000004af027c23 */ /* 0x104fe200080108cd */
[----:B------:R-:W-:Y:S02]  /*1ab20*/  MOV R164, R149 ;  /* 0x0000009500a47202 */ /* 0x000fe40000000f00 */
[----:B----4-:R-:W-:Y:S02]  /*1ab30*/  F2FP.BF16.F32.PACK_AB R149, R234, R160 ;  /* 0x000000a0ea95723e */ /* 0x010fe400000010ff */
[----:B------:R-:W-:Y:S01]  /*1ab40*/  MOV R175, R179 ;  /* 0x000000b300af7202 */ /* 0x000fe20000000f00 */
[----:B------:R-:W-:Y:S01]  /*1ab50*/  FADD.FTZ R132, R164, R132 ;  /* 0x00000084a4847221 */ /* 0x000fe20000010000 */
[----:B------:R-:W-:Y:S02]  /*1ab60*/  MOV R164, R159 ;  /* 0x0000009f00a47202 */ /* 0x000fe40000000f00 */
[----:B------:R-:W2:Y:S01]  /*1ab70*/  MUFU.EX2 R171, R2 ;  /* 0x0000000200ab7308 */ /* 0x000ea20000000800 */
[----:B------:R-:W-:Y:S02]  /*1ab80*/  MOV R179, R158 ;  /* 0x0000009e00b37202 */ /* 0x000fe40000000f00 */
[----:B------:R-:W-:Y:S01]  /*1ab90*/  MOV R158, R151 ;  /* 0x00000097009e7202 */ /* 0x000fe20000000f00 */
[-C--:B------:R-:W-:Y:S06]  /*1aba0*/  HMMA.16816.F32.BF16 R116, R208, R140.reuse, R116 ;  /* 0x0000008cd074723c */ /* 0x080fec0000041874 */
[----:B------:R-:W-:Y:S01]  /*1abb0*/  MUFU.EX2 R190, R186 ;  /* 0x000000ba00be7308 */ /* 0x000fe20000000800 */
[----:B-1----:R-:W-:Y:S04]  /*1abc0*/  MOV R184, R175 ;  /* 0x000000af00b87202 */ /* 0x002fe80000000f00 */
[----:B------:R-:W-:Y:S01]  /*1abd0*/  MOV R175, R178 ;  /* 0x000000b200af7202 */ /* 0x000fe20000000f00 */
[C---:B------:R-:W-:Y:S04]  /*1abe0*/  HMMA.16816.F32.BF16 R120, R212.reuse, R140, R120 ;  /* 0x0000008cd478723c */ /* 0x040fe80000041878 */
[----:B------:R-:W-:Y:S01]  /*1abf0*/  MUFU.EX2 R186, R169 ;  /* 0x000000a900ba7308 */ /* 0x000fe20000000800 */
[----:B--2---:R-:W-:Y:S01]  /*1ac00*/  F2FP.BF16.F32.PACK_AB R151, R171, R230 ;  /* 0x000000e6ab97723e */ /* 0x004fe200000010ff */
[-C--:B------:R-:W-:Y:S01]  /*1ac10*/  HMMA.16816.F32.BF16 R124, R212, R142.reuse, R124 ;  /* 0x0000008ed47c723c */ /* 0x080fe2000004187c */
[----:B------:R-:W-:Y:S04]  /*1ac20*/  LDSM.16.MT88.4 R212, [R225+0xf800] ;  /* 0x00f80000e1d4783b */ /* 0x000fe80000004200 */
[----:B------:R-:W-:Y:S01]  /*1ac30*/  F2FP.BF16.F32.PACK_AB R140, R219, R220 ;  /* 0x000000dcdb8c723e */ /* 0x000fe200000010ff */
[----:B------:R-:W-:Y:S02]  /*1ac40*/  HMMA.16816.F32.BF16 R128, R208, R142, R128 ;  /* 0x0000008ed080723c */ /* 0x000fe40000041880 */
[----:B------:R-:W-:Y:S03]  /*1ac50*/  MUFU.EX2 R201, R179 ;  /* 0x000000b300c97308 */ /* 0x000fe60000000800 */
[----:B------:R-:W-:Y:S01]  /*1ac60*/  F2FP.BF16.F32.PACK_AB R141, R192, R222 ;  /* 0x000000dec08d723e */ /* 0x000fe200000010ff */
[--C-:B------:R-:W-:Y:S01]  /*1ac70*/  FFMA.FTZ R2, R153, UR4, -R205.reuse ;  /* 0x0000000499027c23 */ /* 0x100fe200080108cd */
[----:B------:R-:W-:Y:S01]  /*1ac80*/  F2FP.BF16.F32.PACK_AB R142, R229, R173 ;  /* 0x000000ade58e723e */ /* 0x000fe200000010ff */
[--C-:B------:R-:W-:Y:S04]  /*1ac90*/  FFMA.FTZ R139, R175, UR4, -R205.reuse ;  /* 0x00000004af8b7c23 */ /* 0x100fe800080108cd */
[----:B------:R-:W-:Y:S01]  /*1aca0*/  MUFU.EX2 R169, R154 ;  /* 0x0000009a00a97308 */ /* 0x000fe20000000800 */
[----:B------:R-:W-:Y:S02]  /*1acb0*/  F2FP.BF16.F32.PACK_AB R143, R172, R232 ;  /* 0x000000e8ac8f723e */ /* 0x000fe400000010ff */
[----:B------:R-:W-:Y:S02]  /*1acc0*/  MOV R178, R167 ;  /* 0x000000a700b27202 */ /* 0x000fe40000000f00 */
[----:B------:R-:W2:Y:S05]  /*1acd0*/  LDL.LU R167, [R1+0x5c] ;  /* 0x00005c0001a77983 */ /* 0x000eaa0000300800 */
[----:B------:R-:W-:Y:S01]  /*1ace0*/  MUFU.EX2 R175, R247 ;  /* 0x000000f700af7308 */ /* 0x000fe20000000800 */
[-C--:B------:R-:W-:Y:S01]  /*1acf0*/  HMMA.16816.F32.BF16 R4, R140, R144.reuse, R4 ;  /* 0x000000908c04723c */ /* 0x080fe20000041804 */
[----:B------:R-:W4:Y:S05]  /*1ad00*/  LDL.LU R165, [R1+0x60] ;  /* 0x0000600001a57983 */ /* 0x000f2a0000300800 */
[C---:B------:R-:W-:Y:S03]  /*1ad10*/  HMMA.16816.F32.BF16 R8, R148.reuse, R144, R8 ;  /* 0x000000909408723c */ /* 0x040fe60000041808 */
[----:B------:R1:W-:Y:S03]  /*1ad20*/  MUFU.EX2 R179, R2 ;  /* 0x0000000200b37308 */ /* 0x0003e60000000800 */
[-C--:B------:R-:W-:Y:S07]  /*1ad30*/  HMMA.16816.F32.BF16 R12, R148, R146.reuse, R12 ;  /* 0x00000092940c723c */ /* 0x080fee000004180c */
[----:B------:R-:W-:Y:S01]  /*1ad40*/  MUFU.EX2 R177, R177 ;  /* 0x000000b100b17308 */ /* 0x000fe20000000800 */
[C---:B------:R-:W-:Y:S01]  /*1ad50*/  HMMA.16816.F32.BF16 R16, R140.reuse, R146, R16 ;  /* 0x000000928c10723c */ /* 0x040fe20000041810 */
[----:B------:R-:W1:Y:S08]  /*1ad60*/  LDSM.16.MT88.4 R144, [R226+0xc800] ;  /* 0x00c80000e290783b */ /* 0x000e700000004200 */
[----:B------:R-:W-:Y:S02]  /*1ad70*/  MUFU.EX2 R139, R139 ;  /* 0x0000008b008b7308 */ /* 0x000fe40000000800 */
[--C-:B-1----:R-:W-:Y:S08]  /*1ad80*/  FFMA.FTZ R2, R185, UR4, -R205.reuse ;  /* 0x00000004b9027c23 */ /* 0x102ff000080108cd */
[----:B------:R1:W-:Y:S10]  /*1ad90*/  MUFU.EX2 R194, R2 ;  /* 0x0000000200c27308 */ /* 0x0003f40000000800 */
[----:B------:R-:W1:Y:S02]  /*1ada0*/  MUFU.EX2 R252, R252 ;  /* 0x000000fc00fc7308 */ /* 0x000e640000000800 */
[--C-:B-1----:R-:W-:Y:S08]  /*1adb0*/  FFMA.FTZ R2, R170, UR4, -R205.reuse ;  /* 0x00000004aa027c23 */ /* 0x102ff000080108cd */
[----:B------:R1:W-:Y:S01]  /*1adc0*/  MUFU.EX2 R170, R2 ;  /* 0x0000000200aa7308 */ /* 0x0003e20000000800 */
[----:B------:R-:W-:Y:S01]  /*1add0*/  F2FP.BF16.F32.PACK_AB R209, R252, R139 ;  /* 0x0000008bfcd1723e */ /* 0x000fe200000010ff */
[-C--:B------:R-:W-:Y:S06]  /*1ade0*/  HMMA.16816.F32.BF16 R20, R140, R144.reuse, R20 ;  /* 0x000000908c14723c */ /* 0x080fec0000041814 */
[C---:B------:R-:W-:Y:S05]  /*1adf0*/  HMMA.16816.F32.BF16 R24, R148.reuse, R144, R24 ;  /* 0x000000909418723c */ /* 0x040fea0000041818 */
[--C-:B-1----:R-:W-:Y:S01]  /*1ae00*/  FFMA.FTZ R2, R184, UR4, -R205.reuse ;  /* 0x00000004b8027c23 */ /* 0x102fe200080108cd */
[-C--:B------:R-:W-:Y:S01]  /*1ae10*/  HMMA.16816.F32.BF16 R28, R148, R146.reuse, R28 ;  /* 0x00000092941c723c */ /* 0x080fe2000004181c */
[----:B------:R1:W1:Y:S05]  /*1ae20*/  MUFU.EX2 R184, R137 ;  /* 0x0000008900b87308 */ /* 0x00026a0000000800 */
[C---:B------:R-:W-:Y:S01]  /*1ae30*/  HMMA.16816.F32.BF16 R32, R140.reuse, R146, R32 ;  /* 0x000000928c20723c */ /* 0x040fe20000041820 */
[----:B------:R-:W1:Y:S04]  /*1ae40*/  LDSM.16.MT88.4 R144, [R228+0xc800] ;  /* 0x00c80000e490783b */ /* 0x000e680000004200 */
[----:B------:R3:W-:Y:S04]  /*1ae50*/  MUFU.EX2 R203, R2 ;  /* 0x0000000200cb7308 */ /* 0x0007e80000000800 */
[----:B-1----:R-:W4:Y:S02]  /*1ae60*/  LDL.LU R137, [R1+0xe0] ;  /* 0x0000e00001897983 */ /* 0x002f240000300800 */
[----:B------:R-:W-:Y:S02]  /*1ae70*/  F2FP.BF16.F32.PACK_AB R207, R175, R184 ;  /* 0x000000b8afcf723e */ /* 0x000fe400000010ff */
[----:B------:R1:W5:Y:S01]  /*1ae80*/  LDL.LU R247, [R1+0xdc] ;  /* 0x0000dc0001f77983 */ /* 0x0003620000300800 */
[-C--:B------:R-:W-:Y:S06]  /*1ae90*/  HMMA.16816.F32.BF16 R36, R140, R144.reuse, R36 ;  /* 0x000000908c24723c */ /* 0x080fec0000041824 */
        /* <DEDUP_REMOVED lines=9> */
[----:B---3--:R-:W-:Y:S01]  /*1af30*/  FFMA.FTZ R133, R133, R138, R152 ;  /* 0x0000008a85857223 */ /* 0x008fe20000010098 */
[----:B------:R-:W-:Y:S03]  /*1af40*/  FFMA.FTZ R138, R178, UR4, -R205 ;  /* 0x00000004b28a7c23 */ /* 0x000fe600080108cd */
[----:B------:R-:W-:Y:S01]  /*1af50*/  LDSM.16.MT88.4 R152, [R225+0xd000] ;  /* 0x00d00000e198783b */ /* 0x000fe20000004200 */
[-C--:B-1----:R-:W-:Y:S01]  /*1af60*/  HMMA.16816.F32.BF16 R68, R140, R144.reuse, R68 ;  /* 0x000000908c44723c */ /* 0x082fe20000041844 */
[----:B------:R-:W1:Y:S02]  /*1af70*/  MUFU.EX2 R178, R246 ;  /* 0x000000f600b27308 */ /* 0x000e640000000800 */
[----:B------:R-:W-:Y:S01]  /*1af80*/  FADD.FTZ R2, R250, R133 ;  /* 0x00000085fa027221 */ /* 0x000fe20000010000 */
[----:B------:R-:W-:Y:S01]  /*1af90*/  FADD.FTZ R133, R244, R132 ;  /* 0x00000084f4857221 */ /* 0x000fe20000010000 */
[----:B------:R-:W-:Y:S01]  /*1afa0*/  FFMA.FTZ R205, R204, UR4, -R205 ;  /* 0x00000004cccd7c23 */ /* 0x000fe200080108cd */
[C---:B------:R-:W-:Y:S05]  /*1afb0*/  HMMA.16816.F32.BF16 R72, R148.reuse, R144, R72 ;  /* 0x000000909448723c */ /* 0x040fea0000041848 */
[----:B------:R-:W-:Y:S01]  /*1afc0*/  MUFU.EX2 R138, R138 ;  /* 0x0000008a008a7308 */ /* 0x000fe20000000800 */
[----:B------:R-:W-:Y:S01]  /*1afd0*/  FADD.FTZ R132, R242, R2 ;  /* 0x00000002f2847221 */ /* 0x000fe20000010000 */
[-C--:B------:R-:W-:Y:S04]  /*1afe0*/  HMMA.16816.F32.BF16 R76, R148, R146.reuse, R76 ;  /* 0x00000092944c723c */ /* 0x080fe8000004184c */
[----:B------:R-:W-:Y:S02]  /*1aff0*/  FADD.FTZ R132, R238, R132 ;  /* 0x00000084ee847221 */ /* 0x000fe40000010000 */
[C---:B------:R-:W-:Y:S01]  /*1b000*/  HMMA.16816.F32.BF16 R80, R140.reuse, R146, R80 ;  /* 0x000000928c50723c */ /* 0x040fe20000041850 */
[----:B------:R-:W3:Y:S04]  /*1b010*/  LDSM.16.MT88.4 R144, [R226+0xe800] ;  /* 0x00e80000e290783b */ /* 0x000ee80000004200 */
[----:B------:R-:W-:Y:S01]  /*1b020*/  FADD.FTZ R174, R222, R132 ;  /* 0x00000084deae7221 */ /* 0x000fe20000010000 */
[----:B-1----:R-:W-:Y:S01]  /*1b030*/  F2FP.BF16.F32.PACK_AB R210, R189, R178 ;  /* 0x000000b2bdd2723e */ /* 0x002fe200000010ff */
[-C--:B---3--:R-:W-:Y:S04]  /*1b040*/  HMMA.16816.F32.BF16 R84, R140, R144.reuse, R84 ;  /* 0x000000908c54723c */ /* 0x088fe80000041854 */
[----:B--2---:R-:W-:Y:S01]  /*1b050*/  FFMA.FTZ R3, R3, R167, R176 ;  /* 0x000000a703037223 */ /* 0x004fe200000100b0 */
[----:B------:R-:W-:Y:S01]  /*1b060*/  MOV R167, R156 ;  /* 0x0000009c00a77202 */ /* 0x000fe20000000f00 */
[----:B------:R-:W-:Y:S01]  /*1b070*/  MUFU.EX2 R176, R164 ;  /* 0x000000a400b07308 */ /* 0x000fe20000000800 */
[C---:B------:R-:W-:Y:S04]  /*1b080*/  HMMA.16816.F32.BF16 R88, R148.reuse, R144, R88 ;  /* 0x000000909458723c */ /* 0x040fe80000041858 */
[----:B------:R-:W-:Y:S02]  /*1b090*/  FADD.FTZ R3, R248, R3 ;  /* 0x00000003f8037221 */ /* 0x000fe40000010000 */
[-C--:B------:R-:W-:Y:S03]  /*1b0a0*/  HMMA.16816.F32.BF16 R92, R148, R146.reuse, R92 ;  /* 0x00000092945c723c */ /* 0x080fe6000004185c */
[----:B------:R1:W-:Y:S02]  /*1b0b0*/  MUFU.EX2 R164, R243 ;  /* 0x000000f300a47308 */ /* 0x0003e40000000800 */
[----:B------:R-:W-:Y:S01]  /*1b0c0*/  FADD.FTZ R3, R241, R3 ;  /* 0x00000003f1037221 */ /* 0x000fe20000010000 */
[C---:B------:R-:W-:Y:S01]  /*1b0d0*/  HMMA.16816.F32.BF16 R96, R140.reuse, R146, R96 ;  /* 0x000000928c60723c */ /* 0x040fe20000041860 */
[----:B------:R-:W2:Y:S06]  /*1b0e0*/  LDSM.16.MT88.4 R144, [R228+0xe800] ;  /* 0x00e80000e490783b */ /* 0x000eac0000004200 */
[----:B------:R-:W-:Y:S01]  /*1b0f0*/  MUFU.EX2 R188, R167 ;  /* 0x000000a700bc7308 */ /* 0x000fe20000000800 */
[----:B------:R-:W-:Y:S03]  /*1b100*/  FADD.FTZ R3, R237, R3 ;  /* 0x00000003ed037221 */ /* 0x000fe60000010000 */
[----:B----4-:R-:W-:Y:S01]  /*1b110*/  FFMA.FTZ R0, R0, R165, R166 ;  /* 0x000000a500007223 */ /* 0x010fe200000100a6 */
[----:B------:R-:W-:Y:S02]  /*1b120*/  MOV R165, R158 ;  /* 0x0000009e00a57202 */ /* 0x000fe40000000f00 */
[----:B------:R-:W-:Y:S01]  /*1b130*/  MOV R166, R157 ;  /* 0x0000009d00a67202 */ /* 0x000fe20000000f00 */
[----:B-1----:R3:W5:Y:S01]  /*1b140*/  LDL.LU R243, [R1+0xd8] ;  /* 0x0000d80001f37983 */ /* 0x0027620000300800 */
[----:B------:R-:W-:Y:S01]  /*1b150*/  FADD.FTZ R0, R245, R0 ;  /* 0x00000000f5007221 */ /* 0x000fe20000010000 */
[----:B------:R-:W1:Y:S01]  /*1b160*/  MUFU.EX2 R185, R165 ;  /* 0x000000a500b97308 */ /* 0x000e620000000800 */
[----:B------:R-:W-:Y:S01]  /*1b170*/  FADD.FTZ R3, R161, R3 ;  /* 0x00000003a1037221 */ /* 0x000fe20000010000 */
[----:B------:R-:W-:Y:S01]  /*1b180*/  LDSM.16.MT88.4 R156, [R228+0xd000] ;  /* 0x00d00000e49c783b */ /* 0x000fe20000004200 */
[----:B------:R-:W-:Y:S01]  /*1b190*/  FADD.FTZ R2, R240, R0 ;  /* 0x00000000f0027221 */ /* 0x000fe20000010000 */
[----:B------:R-:W-:Y:S01]  /*1b1a0*/  FADD.FTZ R0, R239, R133 ;  /* 0x00000085ef007221 */ /* 0x000fe20000010000 */
[----:B------:R-:W-:Y:S02]  /*1b1b0*/  FADD.FTZ R3, R235, R3 ;  /* 0x00000003eb037221 */ /* 0x000fe40000010000 */
[----:B------:R-:W-:Y:S01]  /*1b1c0*/  FADD.FTZ R2, R236, R2 ;  /* 0x00000002ec027221 */ /* 0x000fe20000010000 */
[----:B------:R-:W-:Y:S02]  /*1b1d0*/  FADD.FTZ R0, R220, R0 ;  /* 0x00000000dc007221 */ /* 0x000fe40000010000 */
[----:B------:R-:W4:Y:S01]  /*1b1e0*/  MUFU.EX2 R204, R166 ;  /* 0x000000a600cc7308 */ /* 0x000f220000000800 */
[----:B------:R-:W-:Y:S01]  /*1b1f0*/  LDSM.16.MT88.4 R220, [R228+0xf800] ;  /* 0x00f80000e4dc783b */ /* 0x000fe20000004200 */
[----:B------:R-:W-:Y:S01]  /*1b200*/  FADD.FTZ R3, R231, R3 ;  /* 0x00000003e7037221 */ /* 0x000fe20000010000 */
[----:B------:R-:W-:Y:S01]  /*1b210*/  FADD.FTZ R0, R219, R0 ;  /* 0x00000000db007221 */ /* 0x000fe20000010000 */
[----:B------:R-:W-:Y:S01]  /*1b220*/  FADD.FTZ R132, R160, R2 ;  /* 0x00000002a0847221 */ /* 0x000fe20000010000 */
[----:B------:R-:W-:Y:S02]  /*1b230*/  MOV R2, R192 ;  /* 0x000000c000027202 */ /* 0x000fe40000000f00 */
[----:B-1----:R-:W-:Y:S02]  /*1b240*/  F2FP.BF16.F32.PACK_AB R206, R176, R185 ;  /* 0x000000b9b0ce723e */ /* 0x002fe400000010ff */
[----:B------:R-:W-:Y:S01]  /*1b250*/  LDSM.16.MT88.4 R216, [R226+0xf800] ;  /* 0x00f80000e2d8783b */ /* 0x000fe20000004200 */
[----:B------:R1:W3:Y:S07]  /*1b260*/  MUFU.EX2 R133, R205 ;  /* 0x000000cd00857308 */ /* 0x0002ee0000000800 */
[----:B------:R3:W5:Y:S01]  /*1b270*/  LDL.LU R249, [R1+0xd4] ;  /* 0x0000d40001f97983 */ /* 0x0007620000300800 */
[-C--:B--2---:R-:W-:Y:S03]  /*1b280*/  HMMA.16816.F32.BF16 R100, R140, R144.reuse, R100 ;  /* 0x000000908c64723c */ /* 0x084fe60000041864 */
[----:B------:R2:W5:Y:S01]  /*1b290*/  LDL.LU R246, [R1+0xd0] ;  /* 0x0000d00001f67983 */ /* 0x0005620000300800 */
[----:B----4-:R-:W-:Y:S02]  /*1b2a0*/  MOV R161, R204 ;  /* 0x000000cc00a17202 */ /* 0x010fe40000000f00 */
[C---:B------:R-:W-:Y:S01]  /*1b2b0*/  HMMA.16816.F32.BF16 R104, R148.reuse, R144, R104 ;  /* 0x000000909468723c */ /* 0x040fe20000041868 */
[----:B------:R2:W5:Y:S04]  /*1b2c0*/  LDL.LU R251, [R1+0xcc] ;  /* 0x0000cc0001fb7983 */ /* 0x0005680000300800 */
[----:B------:R2:W5:Y:S01]  /*1b2d0*/  LDL.LU R250, [R1+0xc8] ;  /* 0x0000c80001fa7983 */ /* 0x0005620000300800 */
[-C--:B------:R-:W-:Y:S03]  /*1b2e0*/  HMMA.16816.F32.BF16 R108, R148, R146.reuse, R108 ;  /* 0x00000092946c723c */ /* 0x080fe6000004186c */
[----:B------:R2:W5:Y:S02]  /*1b2f0*/  LDL.LU R248, [R1+0xc4] ;  /* 0x0000c40001f87983 */ /* 0x0005640000300800 */
[----:B-1----:R-:W-:Y:S01]  /*1b300*/  F2FP.BF16.F32.PACK_AB R205, R224, R161 ;  /* 0x000000a1e0cd723e */ /* 0x002fe200000010ff */
[C---:B------:R-:W-:Y:S01]  /*1b310*/  HMMA.16816.F32.BF16 R112, R140.reuse, R146, R112 ;  /* 0x000000928c70723c */ /* 0x040fe20000041870 */
[----:B------:R-:W1:Y:S04]  /*1b320*/  LDSM.16.MT88.4 R144, [R227+0xe800] ;  /* 0x00e80000e390783b */ /* 0x000e680000004200 */
[----:B------:R-:W-:Y:S02]  /*1b330*/  F2FP.BF16.F32.PACK_AB R204, R188, R162 ;  /* 0x000000a2bccc723e */ /* 0x000fe400000010ff */
[----:B---3--:R-:W-:Y:S02]  /*1b340*/  F2FP.BF16.F32.PACK_AB R211, R133, R138 ;  /* 0x0000008a85d3723e */ /* 0x008fe400000010ff */
[----:B------:R2:W5:Y:S04]  /*1b350*/  LDL.LU R245, [R1+0xc0] ;  /* 0x0000c00001f57983 */ /* 0x0005680000300800 */
[----:B------:R2:W5:Y:S04]  /*1b360*/  LDL.LU R244, [R1+0xbc] ;  /* 0x0000bc0001f47983 */ /* 0x0005680000300800 */
[----:B------:R2:W5:Y:S04]  /*1b370*/  LDL.LU R242, [R1+0xb8] ;  /* 0x0000b80001f27983 */ /* 0x0005680000300800 */
[----:B------:R2:W5:Y:S04]  /*1b380*/  LDL.LU R241, [R1+0xb4] ;  /* 0x0000b40001f17983 */ /* 0x0005680000300800 */
[----:B------:R2:W5:Y:S04]  /*1b390*/  LDL.LU R240, [R1+0xb0] ;  /* 0x0000b00001f07983 */ /* 0x0005680000300800 */
[----:B------:R2:W5:Y:S04]  /*1b3a0*/  LDL.LU R239, [R1+0xac] ;  /* 0x0000ac0001ef7983 */ /* 0x0005680000300800 */
[----:B------:R2:W5:Y:S04]  /*1b3b0*/  LDL.LU R238, [R1+0xa8] ;  /* 0x0000a80001ee7983 */ /* 0x0005680000300800 */
[----:B------:R2:W5:Y:S01]  /*1b3c0*/  LDL.LU R237, [R1+0xa4] ;  /* 0x0000a40001ed7983 */ /* 0x0005620000300800 */
[-C--:B-1----:R-:W-:Y:S03]  /*1b3d0*/  HMMA.16816.F32.BF16 R116, R140, R144.reuse, R116 ;  /* 0x000000908c74723c */ /* 0x082fe60000041874 */
[----:B------:R2:W5:Y:S04]  /*1b3e0*/  LDL.LU R236, [R1+0xa0] ;  /* 0x0000a00001ec7983 */ /* 0x0005680000300800 */
[----:B------:R2:W5:Y:S01]  /*1b3f0*/  LDL.LU R235, [R1+0x9c] ;  /* 0x00009c0001eb7983 */ /* 0x0005620000300800 */
[C---:B------:R-:W-:Y:S06]  /*1b400*/  HMMA.16816.F32.BF16 R120, R148.reuse, R144, R120 ;  /* 0x000000909478723c */ /* 0x040fec0000041878 */
[-C--:B------:R-:W-:Y:S01]  /*1b410*/  HMMA.16816.F32.BF16 R124, R148, R146.reuse, R124 ;  /* 0x00000092947c723c */ /* 0x080fe2000004187c */
[----:B------:R-:W1:Y:S04]  /*1b420*/  LDSM.16.MT88.4 R148, [R226+0xd000] ;  /* 0x00d00000e294783b */ /* 0x000e680000004200 */
[----:B------:R-:W-:Y:S01]  /*1b430*/  F2FP.BF16.F32.PACK_AB R144, R191, R186 ;  /* 0x000000babf90723e */ /* 0x000fe200000010ff */
[----:B------:R-:W-:Y:S05]  /*1b440*/  HMMA.16816.F32.BF16 R128, R140, R146, R128 ;  /* 0x000000928c80723c */ /* 0x000fea0000041880 */
[----:B------:R-:W-:Y:S02]  /*1b450*/  F2FP.BF16.F32.PACK_AB R145, R194, R179 ;  /* 0x000000b3c291723e */ /* 0x000fe400000010ff */
[----:B------:R-:W-:Y:S04]  /*1b460*/  F2FP.BF16.F32.PACK_AB R141, R190, R233 ;  /* 0x000000e9be8d723e */ /* 0x000fe800000010ff */
[----:B------:R-:W-:Y:S02]  /*1b470*/  F2FP.BF16.F32.PACK_AB R140, R177, R163 ;  /* 0x000000a3b18c723e */ /* 0x000fe400000010ff */
[----:B------:R-:W-:Y:S02]  /*1b480*/  F2FP.BF16.F32.PACK_AB R142, R200, R195 ;  /* 0x000000c3c88e723e */ /* 0x000fe400000010ff */
[----:B------:R-:W-:Y:S02]  /*1b490*/  F2FP.BF16.F32.PACK_AB R143, R201, R168 ;  /* 0x000000a8c98f723e */ /* 0x000fe400000010ff */
[----:B------:R-:W-:Y:S02]  /*1b4a0*/  F2FP.BF16.F32.PACK_AB R146, R202, R169 ;  /* 0x000000a9ca92723e */ /* 0x000fe400000010ff */
[----:B------:R-:W-:Y:S03]  /*1b4b0*/  F2FP.BF16.F32.PACK_AB R147, R203, R170 ;  /* 0x000000aacb93723e */ /* 0x000fe600000010ff */
[-C--:B------:R-:W-:Y:S06]  /*1b4c0*/  HMMA.16816.F32.BF16 R4, R140, R152.reuse, R4 ;  /* 0x000000988c04723c */ /* 0x080fec0000041804 */
        /* <DEDUP_REMOVED lines=13> */
[----:B------:R-:W4:Y:S05]  /*1b5a0*/  LDSM.16.MT88.4 R156, [R226+0xf000] ;  /* 0x00f00000e29c783b */ /* 0x000f2a0000004200 */
        /* <DEDUP_REMOVED lines=20> */
[----:B------:R-:W3:Y:S04]  /*1b6f0*/  LDSM.16.MT88.4 R164, [R226+0xd800] ;  /* 0x00d80000e2a4783b */ /* 0x000ee80000004200 */
[-C--:B------:R-:W-:Y:S01]  /*1b700*/  F2FP.BF16.F32.PACK_AB R208, R187, R153.reuse ;  /* 0x00000099bbd0723e */ /* 0x080fe200000010ff */
[-C--:B-1----:R-:W-:Y:S06]  /*1b710*/  HMMA.16816.F32.BF16 R116, R140, R148.reuse, R116 ;  /* 0x000000948c74723c */ /* 0x082fec0000041874 */
[C---:B------:R-:W-:Y:S06]  /*1b720*/  HMMA.16816.F32.BF16 R120, R144.reuse, R148, R120 ;  /* 0x000000949078723c */ /* 0x040fec0000041878 */
[-C--:B------:R-:W-:Y:S06]  /*1b730*/  HMMA.16816.F32.BF16 R124, R144, R150.reuse, R124 ;  /* 0x00000096907c723c */ /* 0x080fec000004187c */
[----:B------:R-:W-:Y:S06]  /*1b740*/  HMMA.16816.F32.BF16 R128, R140, R150, R128 ;  /* 0x000000968c80723c */ /* 0x000fec0000041880 */
[-C--:B----4-:R-:W-:Y:S01]  /*1b750*/  HMMA.16816.F32.BF16 R144, R204, R156.reuse, R4 ;  /* 0x0000009ccc90723c */ /* 0x090fe20000041804 */
[----:B------:R-:W1:Y:S05]  /*1b760*/  LDSM.16.MT88.4 R4, [R227+0xf800] ;  /* 0x00f80000e304783b */ /* 0x000e6a0000004200 */
[C---:B------:R-:W-:Y:S07]  /*1b770*/  HMMA.16816.F32.BF16 R140, R208.reuse, R156, R8 ;  /* 0x0000009cd08c723c */ /* 0x040fee0000041808 */
        /* <DEDUP_REMOVED lines=9> */
[-C--:B---3--:R-:W-:Y:S03]  /*1b810*/  HMMA.16816.F32.BF16 R160, R204, R164.reuse, R20 ;  /* 0x000000a4cca0723c */ /* 0x088fe60000041814 */
        /* <DEDUP_REMOVED lines=18> */
[----:B------:R-:W-:Y:S04]  /*1b940*/  MOV R37, R174 ;  /* 0x000000ae00257202 */ /* 0x000fe80000000f00 */
[----:B------:R-:W-:Y:S01]  /*1b950*/  MOV R38, R173 ;  /* 0x000000ad00267202 */ /* 0x000fe20000000f00 */
[----:B------:R-:W-:Y:S01]  /*1b960*/  FADD.FTZ R2, R2, R37 ;  /* 0x0000002502027221 */ /* 0x000fe20000010000 */
[----:B------:R-:W-:Y:S02]  /*1b970*/  MOV R39, R172 ;  /* 0x000000ac00277202 */ /* 0x000fe40000000f00 */
[C---:B------:R-:W-:Y:S04]  /*1b980*/  HMMA.16816.F32.BF16 R172, R208.reuse, R180, R40 ;  /* 0x000000b4d0ac723c */ /* 0x040fe80000041828 */
[----:B------:R-:W-:Y:S01]  /*1b990*/  MOV R37, R38 ;  /* 0x0000002600257202 */ /* 0x000fe20000000f00 */
[----:B------:R-:W-:Y:S01]  /*1b9a0*/  FADD.FTZ R2, R232, R2 ;  /* 0x00000002e8027221 */ /* 0x000fe20000010000 */
        /* <DEDUP_REMOVED lines=34> */
[----:B------:R-:W-:Y:S02]  /*1bbd0*/  MOV R17, R18 ;  /* 0x0000001200117202 */ /* 0x000fe40000000f00 */
[----:B------:R-:W-:Y:S02]  /*1bbe0*/  MOV R18, R233 ;  /* 0x000000e900127202 */ /* 0x000fe40000000f00 */
[----:B------:R2:W5:Y:S01]  /*1bbf0*/  LDL.LU R233, [R1+0x94] ;  /* 0x0000940001e97983 */ /* 0x0005620000300800 */
[----:B------:R-:W-:Y:S02]  /*1bc00*/  MOV R36, R37 ;  /* 0x0000002500247202 */ /* 0x000fe40000000f00 */
[----:B------:R-:W-:Y:S01]  /*1bc10*/  MOV R37, R38 ;  /* 0x0000002600257202 */ /* 0x000fe20000000f00 */
        /* <DEDUP_REMOVED lines=24> */
[----:B------:R-:W-:Y:S01]  /*1bda0*/  MOV R19, R187 ;  /* 0x000000bb00137202 */ /* 0x000fe20000000f00 */
[----:B------:R-:W-:Y:S01]  /*1bdb0*/  FADD.FTZ R9, R34, R9 ;  /* 0x0000000922097221 */ /* 0x000fe20000010000 */
[----:B------:R-:W-:Y:S02]  /*1bdc0*/  MOV R32, R186 ;  /* 0x000000ba00207202 */ /* 0x000fe40000000f00 */
[-C--:B------:R-:W-:Y:S03]  /*1bdd0*/  HMMA.16816.F32.BF16 R184, R208, R182.reuse, R44 ;  /* 0x000000b6d0b8723c */ /* 0x080fe6000004182c */
[----:B------:R-:W-:Y:S01]  /*1bde0*/  FADD.FTZ R9, R30, R9 ;  /* 0x000000091e097221 */ /* 0x000fe20000010000 */
[----:B------:R-:W-:Y:S01]  /*1bdf0*/  MOV R28, R191 ;  /* 0x000000bf001c7202 */ /* 0x000fe20000000f00 */
[----:B------:R-:W-:Y:S01]  /*1be00*/  FADD.FTZ R0, R32, R2 ;  /* 0x0000000220007221 */ /* 0x000fe20000010000 */
[C---:B------:R-:W-:Y:S05]  /*1be10*/  HMMA.16816.F32.BF16 R180, R204.reuse, R182, R48 ;  /* 0x000000b6ccb4723c */ /* 0x040fea0000041830 */
[----:B------:R-:W-:Y:S01]  /*1be20*/  MOV R35, R190 ;  /* 0x000000be00237202 */ /* 0x000fe20000000f00 */
        /* <DEDUP_REMOVED lines=23> */
[----:B------:R-:W-:Y:S01]  /*1bfa0*/  MOV R139, R134 ;  /* 0x00000086008b7202 */ /* 0x000fe20000000f00 */
[-C--:B------:R-:W-:Y:S05]  /*1bfb0*/  HMMA.16816.F32.BF16 R100, R204, R220.reuse, R100 ;  /* 0x000000dccc64723c */ /* 0x080fea0000041864 */
[----:B------:R-:W-:Y:S01]  /*1bfc0*/  MOV R132, R137 ;  /* 0x0000008900847202 */ /* 0x000fe20000000f00 */
[C---:B------:R-:W-:Y:S06]  /*1bfd0*/  HMMA.16816.F32.BF16 R104, R208.reuse, R220, R104 ;  /* 0x000000dcd068723c */ /* 0x040fec0000041868 */
[-C--:B------:R-:W-:Y:S06]  /*1bfe0*/  HMMA.16816.F32.BF16 R108, R208, R222.reuse, R108 ;  /* 0x000000ded06c723c */ /* 0x080fec000004186c */
[C---:B------:R-:W-:Y:S06]  /*1bff0*/  HMMA.16816.F32.BF16 R112, R204.reuse, R222, R112 ;  /* 0x000000decc70723c */ /* 0x040fec0000041870 */
[-C--:B-1----:R-:W-:Y:S06]  /*1c000*/  HMMA.16816.F32.BF16 R116, R204, R4.reuse, R116 ;  /* 0x00000004cc74723c */ /* 0x082fec0000041874 */
        /* <DEDUP_REMOVED lines=26> */
.L_x_607:
[----:B--2---:R-:W2:Y:S04]  /*1c1b0*/  LDL.LU R2, [R1+0x40] ;  /* 0x0000400001027983 */ /* 0x004ea80000300800 */
        /* <DEDUP_REMOVED lines=106> */
.L_x_611:
        /* <DEDUP_REMOVED lines=24> */
.L_x_612:
        /* <DEDUP_REMOVED lines=112> */
[----:B------:R-:W-:Y:S01]  /*1d0e0*/  STS [R20+0x2000], R12 ;  /* 0x0020000c14007388 */ /* 0x000fe20000000800 */
[----:B------:R-:W-:Y:S02]  /*1d0f0*/  F2FP.BF16.F32.PACK_AB R14, R159, R14 ;  /* 0x0000000e9f0e723e */ /* 0x000fe400000010ff */
[----:B------:R-:W-:Y:S01]  /*1d100*/  PLOP3.LUT P1, PT, PT, PT, PT, 0x8, 0x0 ;  /* 0x000000000000781c */ /* 0x000fe20003f2e170 */
[----:B------:R-:W-:Y:S01]  /*1d110*/  STS [R20+0x2400], R11 ;  /* 0x0024000b14007388 */ /* 0x000fe20000000800 */
[----:B------:R-:W-:Y:S02]  /*1d120*/  F2FP.BF16.F32.PACK_AB R24, R24, R168 ;  /* 0x000000a81818723e */ /* 0x000fe400000010ff */
[----:B------:R-:W-:Y:S02]  /*1d130*/  F2FP.BF16.F32.PACK_AB R23, R171, R23 ;  /* 0x00000017ab17723e */ /* 0x000fe400000010ff */
[----:B------:R-:W-:-:S02]  /*1d140*/  @!P2 PLOP3.LUT P1, PT, P4, PT, PT, 0x80, 0x0 ;  /* 0x000000000000a81c */ /* 0x000fc4000272f070 */
[----:B------:R-:W-:Y:S02]  /*1d150*/  F2FP.BF16.F32.PACK_AB R22, R22, R176 ;  /* 0x000000b01616723e */ /* 0x000fe400000010ff */
[----:B--2---:R-:W-:Y:S02]  /*1d160*/  IADD3 R0, R21, R81, RZ ;  /* 0x0000005115007210 */ /* 0x004fe40007ffe0ff */
[----:B------:R-:W-:Y:S01]  /*1d170*/  F2FP.BF16.F32.PACK_AB R19, R19, R178 ;  /* 0x000000b21313723e */ /* 0x000fe200000010ff */
[----:B---3--:R-:W-:Y:S02]  /*1d180*/  IMAD.IADD R13, R81, 0x1, R20 ;  /* 0x00000001510d7824 */ /* 0x008fe400078e0214 */
[----:B------:R2:W-:Y:S01]  /*1d190*/  STS [R0], R10 ;  /* 0x0000000a00007388 */ /* 0x0005e20000000800 */
[----:B------:R-:W-:Y:S01]  /*1d1a0*/  F2FP.BF16.F32.PACK_AB R16, R16, R180 ;  /* 0x000000b41010723e */ /* 0x000fe200000010ff */
[----:B------:R-:W-:Y:S01]  /*1d1b0*/  IMAD.IADD R2, R0, 0x1, R67 ;  /* 0x0000000100027824 */ /* 0x000fe200078e0243 */
[----:B----4-:R-:W-:Y:S01]  /*1d1c0*/  IADD3 R3, R21, R67, RZ ;  /* 0x0000004315037210 */ /* 0x010fe20007ffe0ff */
[----:B------:R-:W-:Y:S01]  /*1d1d0*/  STS [R0+0x400], R9 ;  /* 0x0004000900007388 */ /* 0x000fe20000000800 */
[----:B------:R-:W-:-:S02]  /*1d1e0*/  F2FP.BF16.F32.PACK_AB R15, R15, R182 ;  /* 0x000000b60f0f723e */ /* 0x000fc400000010ff */
[----:B------:R-:W-:Y:S01]  /*1d1f0*/  IADD3 R4, R67, R20, RZ ;  /* 0x0000001443047210 */ /* 0x000fe20007ffe0ff */
[----:B------:R3:W-:Y:S01]  /*1d200*/  STS [R13+0x400], R6 ;  /* 0x000400060d007388 */ /* 0x0007e20000000800 */
[----:B------:R-:W-:Y:S02]  /*1d210*/  F2FP.BF16.F32.PACK_AB R18, R18, R172 ;  /* 0x000000ac1212723e */ /* 0x000fe400000010ff */
[----:B------:R-:W-:Y:S01]  /*1d220*/  F2FP.BF16.F32.PACK_AB R17, R175, R17 ;  /* 0x00000011af11723e */ /* 0x000fe200000010ff */
[----:B------:R4:W-:Y:S01]  /*1d230*/  STS [R13], R7 ;  /* 0x000000070d007388 */ /* 0x0009e20000000800 */
        /* <DEDUP_REMOVED lines=10> */
[----:B--2---:R-:W2:Y:S01]  /*1d2e0*/  @!P2 LDC R10, c[0x0][0x270] ;  /* 0x00009c00ff0aab82 */ /* 0x004ea20000000800 */
[----:B------:R-:W-:Y:S01]  /*1d2f0*/  F2FP.BF16.F32.PACK_AB R42, R42, R188 ;  /* 0x000000bc2a2a723e */ /* 0x000fe200000010ff */
[----:B------:R-:W-:Y:S01]  /*1d300*/  STS [R13+0x2400], R23 ;  /* 0x002400170d007388 */ /* 0x000fe20000000800 */
[----:B------:R-:W-:-:S02]  /*1d310*/  F2FP.BF16.F32.PACK_AB R41, R191, R41 ;  /* 0x00000029bf29723e */ /* 0x000fc400000010ff */
[----:B------:R-:W-:Y:S01]  /*1d320*/  F2FP.BF16.F32.PACK_AB R38, R38, R200 ;  /* 0x000000c82626723e */ /* 0x000fe200000010ff */
[----:B------:R-:W-:Y:S01]  /*1d330*/  STS [R3], R22 ;  /* 0x0000001603007388 */ /* 0x000fe20000000800 */
        /* <DEDUP_REMOVED lines=10> */
[----:B------:R2:W-:Y:S01]  /*1d3e0*/  STS [R4+0x400], R15 ;  /* 0x0004000f04007388 */ /* 0x0005e20000000800 */
[----:B------:R-:W-:-:S02]  /*1d3f0*/  F2FP.BF16.F32.PACK_AB R33, R75, R33 ;  /* 0x000000214b21723e */ /* 0x000fc400000010ff */
[----:B------:R-:W-:Y:S01]  /*1d400*/  F2FP.BF16.F32.PACK_AB R30, R30, R76 ;  /* 0x0000004c1e1e723e */ /* 0x000fe200000010ff */
[----:B------:R4:W-:Y:S01]  /*1d410*/  STS [R3+0x2000], R18 ;  /* 0x0020001203007388 */ /* 0x0009e20000000800 */
[----:B------:R-:W-:Y:S01]  /*1d420*/  F2FP.BF16.F32.PACK_AB R29, R79, R29 ;  /* 0x0000001d4f1d723e */ /* 0x000fe200000010ff */
[----:B-1----:R-:W1:Y:S01]  /*1d430*/  @P2 LDC.64 R8, c[0x0][0x2c0] ;  /* 0x0000b000ff082b82 */ /* 0x002e620000000a00 */
[----:B------:R-:W-:Y:S01]  /*1d440*/  F2FP.BF16.F32.PACK_AB R28, R85, R84 ;  /* 0x00000054551c723e */ /* 0x000fe200000010ff */
        /* <DEDUP_REMOVED lines=8> */
[----:B------:R-:W-:-:S02]  /*1d4d0*/  F2FP.BF16.F32.PACK_AB R47, R91, R47 ;  /* 0x0000002f5b2f723e */ /* 0x000fc400000010ff */
[----:B------:R-:W-:Y:S01]  /*1d4e0*/  F2FP.BF16.F32.PACK_AB R58, R58, R92 ;  /* 0x0000005c3a3a723e */ /* 0x000fe200000010ff */
[----:B------:R-:W-:Y:S01]  /*1d4f0*/  STS [R2], R44 ;  /* 0x0000002c02007388 */ /* 0x000fe20000000800 */
[----:B------:R-:W-:Y:S01]  /*1d500*/  F2FP.BF16.F32.PACK_AB R57, R95, R57 ;  /* 0x000000395f39723e */ /* 0x000fe200000010ff */
[----:B------:R-:W-:Y:S01]  /*1d510*/  @!P2 IMAD.MOV.U32 R7, RZ, RZ, 0x1 ;  /* 0x00000001ff07a424 */ /* 0x000fe200078e00ff */
[----:B------:R-:W-:Y:S01]  /*1d520*/  F2FP.BF16.F32.PACK_AB R56, R56, R100 ;  /* 0x000000643838723e */ /* 0x000fe200000010ff */
[----:B------:R-:W-:Y:S01]  /*1d530*/  STS [R2+0x400], R43 ;  /* 0x0004002b02007388 */ /* 0x000fe20000000800 */
[----:B------:R-:W-:Y:S01]  /*1d540*/  F2FP.BF16.F32.PACK_AB R55, R55, R102 ;  /* 0x000000663737723e */ /* 0x000fe200000010ff */
[----:B------:R-:W3:Y:S01]  /*1d550*/  @P6 LDC R14, c[0x0][0x2e8] ;  /* 0x0000ba00ff0e6b82 */ /* 0x000ee20000000800 */
[----:B------:R-:W-:Y:S01]  /*1d560*/  F2FP.BF16.F32.PACK_AB R52, R52, R112 ;  /* 0x000000703434723e */ /* 0x000fe200000010ff */
[----:B------:R-:W3:Y:S01]  /*1d570*/  S2R R11, SR_CTAID.Y ;  /* 0x00000000000b7919 */ /* 0x000ee20000002600 */
[----:B------:R-:W-:-:S02]  /*1d580*/  F2FP.BF16.F32.PACK_AB R51, R51, R114 ;  /* 0x000000723333723e */ /* 0x000fc400000010ff */
[----:B------:R-:W-:Y:S01]  /*1d590*/  F2FP.BF16.F32.PACK_AB R54, R54, R104 ;  /* 0x000000683636723e */ /* 0x000fe200000010ff */
[----:B------:R-:W-:Y:S01]  /*1d5a0*/  STS [R5], R40 ;  /* 0x0000002805007388 */ /* 0x000fe20000000800 */
[----:B------:R-:W-:Y:S01]  /*1d5b0*/  F2FP.BF16.F32.PACK_AB R53, R107, R53 ;  /* 0x000000356b35723e */ /* 0x000fe200000010ff */
[----:B--2---:R-:W2:Y:S01]  /*1d5c0*/  @P5 LDC R15, c[0x0][0x2e8] ;  /* 0x0000ba00ff0f5b82 */ /* 0x004ea20000000800 */
        /* <DEDUP_REMOVED lines=15> */
[----:B------:R-:W-:Y:S01]  /*1d6c0*/  ISETP.NE.AND P4, PT, R204, RZ, PT ;  /* 0x000000ffcc00720c */ /* 0x000fe20003f85270 */
[----:B------:R-:W-:Y:S01]  /*1d6d0*/  STS [R21+0x4000], R36 ;  /* 0x0040002415007388 */ /* 0x000fe20000000800 */
[----:B------:R-:W-:Y:S02]  /*1d6e0*/  MOV R19, 0x7f800000 ;  /* 0x7f80000000137802 */ /* 0x000fe40000000f00 */
[----:B----4-:R-:W-:Y:S01]  /*1d6f0*/  MOV R18, 0x7f800000 ;  /* 0x7f80000000127802 */ /* 0x010fe20000000f00 */
[----:B------:R-:W-:Y:S04]  /*1d700*/  STS [R21+0x4400], R35 ;  /* 0x0044002315007388 */ /* 0x000fe80000000800 */
[----:B------:R-:W-:Y:S04]  /*1d710*/  STS [R20+0x4000], R32 ;  /* 0x0040002014007388 */ /* 0x000fe80000000800 */
        /* <DEDUP_REMOVED lines=8> */
[----:B------:R2:W-:Y:S04]  /*1d7a0*/  STS [R13+0x4400], R25 ;  /* 0x004400190d007388 */ /* 0x0005e80000000800 */
[----:B------:R-:W-:Y:S01]  /*1d7b0*/  STS [R13+0x4000], R26 ;  /* 0x0040001a0d007388 */ /* 0x000fe20000000800 */
[----:B-1----:R-:W-:-:S03]  /*1d7c0*/  MOV R21, 0x7f800000 ;  /* 0x7f80000000157802 */ /* 0x002fc60000000f00 */
[----:B------:R-:W-:Y:S04]  /*1d7d0*/  STS [R0+0x6000], R48 ;  /* 0x0060003000007388 */ /* 0x000fe80000000800 */
[----:B------:R1:W-:Y:S01]  /*1d7e0*/  STS [R0+0x6400], R47 ;  /* 0x0064002f00007388 */ /* 0x0003e20000000800 */
[----:B---3--:R-:W-:-:S03]  /*1d7f0*/  MOV R20, 0x7f800000 ;  /* 0x7f80000000147802 */ /* 0x008fc60000000f00 */
[----:B------:R-:W-:Y:S04]  /*1d800*/  STS [R13+0x6000], R58 ;  /* 0x0060003a0d007388 */ /* 0x000fe80000000800 */
[----:B------:R3:W-:Y:S04]  /*1d810*/  STS [R13+0x6400], R57 ;  /* 0x006400390d007388 */ /* 0x0007e80000000800 */
[----:B------:R-:W-:Y:S01]  /*1d820*/  STS [R3+0x4000], R56 ;  /* 0x0040003803007388 */ /* 0x000fe20000000800 */
[----:B--2---:R-:W2:Y:S03]  /*1d830*/  S2R R25, SR_CTAID.Z ;  /* 0x0000000000197919 */ /* 0x004ea60000002700 */
[----:B------:R-:W-:Y:S04]  /*1d840*/  STS [R3+0x4400], R55 ;  /* 0x0044003703007388 */ /* 0x000fe80000000800 */
[----:B------:R-:W-:Y:S01]  /*1d850*/  STS [R4+0x4000], R52 ;  /* 0x0040003404007388 */ /* 0x000fe20000000800 */
[----:B-1----:R-:W-:Y:S01]  /*1d860*/  @P2 IMAD R0, R9, R8, RZ ;  /* 0x0000000809002224 */ /* 0x002fe200078e02ff */
[----:B------:R-:W-:Y:S01]  /*1d870*/  @!P2 MOV R0, R6 ;  /* 0x000000060000a202 */ /* 0x000fe20000000f00 */
[----:B------:R-:W1:Y:S01]  /*1d880*/  @P0 LDC R9, c[0x0][0x2e8] ;  /* 0x0000ba00ff090b82 */ /* 0x000e620000000800 */
[----:B------:R-:W-:Y:S01]  /*1d890*/  STS [R4+0x4400], R51 ;  /* 0x0044003304007388 */ /* 0x000fe20000000800 */
[----:B------:R-:W4:Y:S01]  /*1d8a0*/  S2R R16, SR_TID.X ;  /* 0x0000000000107919 */ /* 0x000f220000002100 */
[----:B---3--:R-:W-:Y:S02]  /*1d8b0*/  @P5 MUFU.LG2 R13, R139 ;  /* 0x0000008b000d5308 */ /* 0x008fe40000000c00 */
        /* <DEDUP_REMOVED lines=8> */
[----:B---3--:R-:W-:Y:S01]  /*1d940*/  @P2 MOV R3, 0x1 ;  /* 0x0000000100032802 */ /* 0x008fe20000000f00 */
[----:B------:R-:W-:-:S02]  /*1d950*/  @!P2 IMAD R3, R6, R10, RZ ;  /* 0x0000000a0603a224 */ /* 0x000fc400078e02ff */
[----:B------:R-:W-:Y:S04]  /*1d960*/  STS [R2+0x6000], R62 ;  /* 0x0060003e02007388 */ /* 0x000fe80000000800 */
[----:B------:R3:W-:Y:S01]  /*1d970*/  STS [R2+0x6400], R61 ;  /* 0x0064003d02007388 */ /* 0x0007e20000000800 */
[----:B--2---:R-:W-:Y:S03]  /*1d980*/  @P4 MUFU.LG2 R4, R132 ;  /* 0x0000008400044308 */ /* 0x004fe60000000c00 */
[----:B------:R-:W-:Y:S04]  /*1d990*/  STS [R5+0x6000], R65 ;  /* 0x0060004105007388 */ /* 0x000fe80000000800 */
[----:B------:R2:W-:Y:S01]  /*1d9a0*/  STS [R5+0x6400], R66 ;  /* 0x0064004205007388 */ /* 0x0005e20000000800 */
[----:B------:R-:W-:Y:S01]  /*1d9b0*/  BAR.SYNC.DEFER_BLOCKING 0x0 ;  /* 0x0000000000007b1d */ /* 0x000fe20000010000 */
[----:B---3--:R-:W-:Y:S01]  /*1d9c0*/  IMAD R2, R11, R3, RZ ;  /* 0x000000030b027224 */ /* 0x008fe200078e02ff */
[----:B----4-:R-:W-:Y:S01]  /*1d9d0*/  SHF.R.S32.HI R11, RZ, 0x1f, R16 ;  /* 0x0000001fff0b7819 */ /* 0x010fe20000011410 */
[----:B------:R-:W-:-:S03]  /*1d9e0*/  IMAD R3, R7, UR4, RZ ;  /* 0x0000000407037c24 */ /* 0x000fc6000f8e02ff */
[----:B------:R-:W-:Y:S02]  /*1d9f0*/  SEL R2, R2, RZ, !P3 ;  /* 0x000000ff02027207 */ /* 0x000fe40005800000 */
[----:B------:R-:W-:Y:S01]  /*1da00*/  LEA.HI R11, R11, R16, RZ, 0x3 ;  /* 0x000000100b0b7211 */ /* 0x000fe200078f18ff */
[----:B--2---:R-:W-:Y:S01]  /*1da10*/  @P6 MUFU.LG2 R5, R138 ;  /* 0x0000008a00056308 */ /* 0x004fe20000000c00 */
[----:B------:R-:W-:Y:S01]  /*1da20*/  LOP3.LUT P6, RZ, R205, 0x3, RZ, 0xc0, !PT ;  /* 0x00000003cdff7812 */ /* 0x000fe200078cc0ff */
[----:B------:R-:W-:Y:S01]  /*1da30*/  IMAD R0, R25, R0, R2 ;  /* 0x0000000019007224 */ /* 0x000fe200078e0202 */
[----:B------:R-:W-:Y:S01]  /*1da40*/  SHF.L.U32 R2, R3, 0x7, RZ ;  /* 0x0000000703027819 */ /* 0x000fe200000006ff */
[----:B-----5:R2:W3:Y:S01]  /*1da50*/  LDS.128 R32, [R251+0x3800] ;  /* 0x00380000fb207984 */ /* 0x0204e20000000c00 */
[----:B------:R-:W-:Y:S02]  /*1da60*/  SHF.R.S32.HI R10, RZ, 0x3, R11 ;  /* 0x00000003ff0a7819 */ /* 0x000fe4000001140b */
[----:B------:R-:W-:Y:S01]  /*1da70*/  SHF.R.S32.HI R8, RZ, 0x1f, R2 ;  /* 0x0000001fff087819 */ /* 0x000fe20000011402 */
[----:B------:R-:W4:Y:S01]  /*1da80*/  @P0 MUFU.LG2 R3, R133 ;  /* 0x0000008500030308 */ /* 0x000f220000000c00 */
[----:B------:R2:W2:Y:S01]  /*1da90*/  LDS.128 R28, [R251+0x7800] ;  /* 0x00780000fb1c7984 */ /* 0x0004a20000000c00 */
[----:B------:R-:W-:-:S02]  /*1daa0*/  IADD3 R6, P2, P1, R2, R68, R0 ;  /* 0x0000004402067210 */ /* 0x000fc4000795e000 */
[----:B------:R-:W-:Y:S01]  /*1dab0*/  SHF.R.S32.HI R2, RZ, 0x1f, R0 ;  /* 0x0000001fff027819 */ /* 0x000fe20000011400 */
[----:B------:R-:W-:-:S03]  /*1dac0*/  VIADD R0, R10, 0x10 ;  /* 0x000000100a007836 */ /* 0x000fc60000000000 */
[----:B------:R-:W-:Y:S01]  /*1dad0*/  IADD3.X R8, R8, R69, R2, P2, P1 ;  /* 0x0000004508087210 */ /* 0x000fe200017e2402 */
[----:B------:R-:W-:Y:S01]  /*1dae0*/  VIADD R2, R10, 0x20 ;  /* 0x000000200a027836 */ /* 0x000fe20000000000 */
[----:B------:R-:W-:Y:S02]  /*1daf0*/  ISETP.NE.AND P1, PT, R204, RZ, PT ;  /* 0x000000ffcc00720c */ /* 0x000fe40003f25270 */
[----:B------:R-:W-:Y:S02]  /*1db00*/  ISETP.GE.AND P4, PT, R0, UR12, PT ;  /* 0x0000000c00007c0c */ /* 0x000fe4000bf86270 */
[----:B------:R-:W-:Y:S02]  /*1db10*/  IADD3 R0, R10, 0x30, RZ ;  /* 0x000000300a007810 */ /* 0x000fe40007ffe0ff */
[----:B------:R-:W-:Y:S01]  /*1db20*/  ISETP.GE.AND P3, PT, R2, UR12, PT ;  /* 0x0000000c02007c0c */ /* 0x000fe2000bf66270 */
[----:B----4-:R-:W-:Y:S01]  /*1db30*/  @P0 FMUL.FTZ R3, R3, 0.69314718246459960938 ;  /* 0x3f31721803030820 */ /* 0x010fe20000410000 */
[----:B------:R-:W-:Y:S01]  /*1db40*/  ISETP.GE.AND P2, PT, R0, UR12, PT ;  /* 0x0000000c00007c0c */ /* 0x000fe2000bf46270 */
[C---:B------:R-:W-:Y:S01]  /*1db50*/  VIADD R0, R10.reuse, 0x50 ;  /* 0x000000500a007836 */ /* 0x040fe20000000000 */
[----:B------:R-:W-:Y:S01]  /*1db60*/  IADD3 R2, R10, 0x40, RZ ;  /* 0x000000400a027810 */ /* 0x000fe20007ffe0ff */
[----:B-1----:R-:W-:Y:S01]  /*1db70*/  @P0 FFMA.FTZ R21, R136, R9, R3 ;  /* 0x0000000988150223 */ /* 0x002fe20000010003 */
[----:B------:R-:W-:Y:S01]  /*1db80*/  ISETP.NE.AND P0, PT, R101, RZ, PT ;  /* 0x000000ff6500720c */ /* 0x000fe20003f05270 */
[----:B------:R-:W-:Y:S01]  /*1db90*/  @P1 FMUL.FTZ R4, R4, 0.69314718246459960938 ;  /* 0x3f31721804041820 */ /* 0x000fe20000410000 */
[----:B------:R-:W-:-:S03]  /*1dba0*/  LOP3.LUT R3, R11, 0xfffffff8, RZ, 0xc0, !PT ;  /* 0xfffffff80b037812 */ /* 0x000fc600078ec0ff */
[----:B------:R-:W-:Y:S01]  /*1dbb0*/  @P1 FFMA.FTZ R20, R137, R12, R4 ;  /* 0x0000000c89141223 */ /* 0x000fe20000010004 */
[----:B------:R-:W-:Y:S01]  /*1dbc0*/  ISETP.GE.AND P1, PT, R2, UR12, PT ;  /* 0x0000000c02007c0c */ /* 0x000fe2000bf26270 */
[----:B------:R-:W-:-:S04]  /*1dbd0*/  @P5 FMUL.FTZ R2, R13, 0.69314718246459960938 ;  /* 0x3f3172180d025820 */ /* 0x000fc80000410000 */
[----:B------:R-:W-:Y:S02]  /*1dbe0*/  @P5 FFMA.FTZ R18, R134, R15, R2 ;  /* 0x0000000f86125223 */ /* 0x000fe40000010002 */
[----:B------:R-:W-:-:S04]  /*1dbf0*/  @P0 FMUL.FTZ R4, R5, 0.69314718246459960938 ;  /* 0x3f31721805040820 */ /* 0x000fc80000410000 */
[----:B------:R-:W-:Y:S01]  /*1dc00*/  @P0 FFMA.FTZ R19, R135, R14, R4 ;  /* 0x0000000e87130223 */ /* 0x000fe20000010004 */
[----:B------:R-:W-:Y:S02]  /*1dc10*/  ISETP.GE.AND P0, PT, R0, UR12, PT ;  /* 0x0000000c00007c0c */ /* 0x000fe4000bf06270 */
[----:B------:R-:W-:-:S04]  /*1dc20*/  IADD3 R0, -R3, R16, RZ ;  /* 0x0000001003007210 */ /* 0x000fc80007ffe1ff */
[----:B------:R-:W-:Y:S01]  /*1dc30*/  SHF.L.U32 R17, R0, 0x3, RZ ;  /* 0x0000000300117819 */ /* 0x000fe200000006ff */
[----:B--23--:R-:W-:Y:S06]  /*1dc40*/  @P6 BRA `(.L_x_614) ;  /* 0x0000000000dc6947 */ /* 0x00cfec0003800000 */
[----:B------:R-:W1:Y:S01]  /*1dc50*/  S2R R3, SR_TID.X ;  /* 0x0000000000037919 */ /* 0x000e620000002100 */
[----:B------:R-:W-:Y:S02]  /*1dc60*/  SHF.R.S32.HI R2, RZ, 0x1f, R80 ;  /* 0x0000001fff027819 */ /* 0x000fe40000011450 */
[----:B------:R-:W-:Y:S02]  /*1dc70*/  P2R R24, PR, RZ, 0x2 ;  /* 0x00000002ff187803 */ /* 0x000fe40000000000 */
[----:B------:R-:W-:Y:S02]  /*1dc80*/  LEA.HI R2, R2, R80, RZ, 0x2 ;  /* 0x0000005002027211 */ /* 0x000fe400078f10ff */
[----:B------:R-:W-:Y:S02]  /*1dc90*/  P2R R23, PR, RZ, 0x1 ;  /* 0x00000001ff177803 */ /* 0x000fe40000000000 */
[----:B------:R-:W-:Y:S02]  /*1dca0*/  LOP3.LUT R2, R2, 0xffffffc, RZ, 0xc0, !PT ;  /* 0x0ffffffc02027812 */ /* 0x000fe400078ec0ff */
[----:B------:R-:W-:-:S03]  /*1dcb0*/  P2R R22, PR, RZ, 0x4 ;  /* 0x00000004ff167803 */ /* 0x000fc60000000000 */
        /* <DEDUP_REMOVED lines=48> */
.L_x_614:
[----:B------:R-:W-:Y:S05]  /*1dfc0*/  BSYNC B0 ;  /* 0x0000000000007941 */ /* 0x000fea0003800000 */
.L_x_613:
[----:B--2---:R-:W-:Y:S01]  /*1dfd0*/  SHF.R.S32.HI R3, RZ, 0x1f, R17 ;  /* 0x0000001fff037819 */ /* 0x004fe20000011411 */
[----:B------:R-:W-:Y:S01]  /*1dfe0*/  IMAD.U32 R6, RZ, RZ, UR17 ;  /* 0x00000011ff067e24 */ /* 0x000fe2000f8e00ff */
[----:B------:R-:W-:Y:S01]  /*1dff0*/  IADD3 R2, P5, R17, UR8, RZ ;  /* 0x0000000811027c10 */ /* 0x000fe2000ffbe0ff */
[C---:B------:R-:W-:Y:S01]  /*1e000*/  VIADD R0, R10.reuse, 0x60 ;  /* 0x000000600a007836 */ /* 0x040fe20000000000 */
[--C-:B------:R-:W-:Y:S01]  /*1e010*/  SHF.R.S32.HI R11, RZ, 0x1f, R10.reuse ;  /* 0x0000001fff0b7819 */ /* 0x100fe2000001140a */
[----:B------:R1:W2:Y:S01]  /*1e020*/  LDS.128 R12, [R251] ;  /* 0x00000000fb0c7984 */ /* 0x0002a20000000c00 */
[----:B------:R-:W-:Y:S01]  /*1e030*/  IADD3.X R3, R3, UR6, RZ, P5, !PT ;  /* 0x0000000603037c10 */ /* 0x000fe2000affe4ff */
[----:B------:R-:W-:Y:S01]  /*1e040*/  ULDC.64 UR4, c[0x0][0x2a0] ;  /* 0x0000a80000047ab9 */ /* 0x000fe20000000a00 */
[----:B------:R-:W-:Y:S01]  /*1e050*/  ISETP.GE.AND P5, PT, R10, UR12, PT ;  /* 0x0000000c0a007c0c */ /* 0x000fe2000bfa6270 */
[----:B------:R-:W-:Y:S01]  /*1e060*/  IMAD.WIDE R6, R6, 0x80, R10 ;  /* 0x0000008006067825 */ /* 0x000fe200078e020a */
[----:B------:R-:W-:Y:S01]  /*1e070*/  IADD3 R20, R10, 0x70, RZ ;  /* 0x000000700a147810 */ /* 0x000fe20007ffe0ff */
[----:B------:R-:W-:Y:S01]  /*1e080*/  BSSY B0, `(.L_x_615) ;  /* 0x0000014000007945 */ /* 0x000fe20003800000 */
[----:B------:R1:W3:Y:S01]  /*1e090*/  LDS.128 R8, [R251+0x4000] ;  /* 0x00400000fb087984 */ /* 0x0002e20000000c00 */
        /* <DEDUP_REMOVED lines=16> */
[----:B--2---:R4:W-:Y:S04]  /*1e1a0*/  STG.E.128 desc[UR18][R4.64], R12 ;  /* 0x0000000c04007986 */ /* 0x0049e8000c101d12 */
[----:B---3--:R4:W-:Y:S02]  /*1e1b0*/  STG.E.128 desc[UR18][R4.64+0x80], R8 ;  /* 0x0000800804007986 */ /* 0x0089e4000c101d12 */
.L_x_616:
[----:B------:R-:W-:Y:S05]  /*1e1c0*/  BSYNC B0 ;  /* 0x0000000000007941 */ /* 0x000fea0003800000 */
.L_x_615:
[----:B--2-4-:R2:W4:Y:S01]  /*1e1d0*/  LDS.128 R12, [R251+0x800] ;  /* 0x00080000fb0c7984 */ /* 0x0145220000000c00 */
[----:B------:R-:W-:Y:S01]  /*1e1e0*/  BSSY B0, `(.L_x_617) ;  /* 0x0000012000007945 */ /* 0x000fe20003800000 */
[----:B------:R-:W-:Y:S02]  /*1e1f0*/  ISETP.GE.AND P5, PT, R20, UR12, PT ;  /* 0x0000000c14007c0c */ /* 0x000fe4000bfa6270 */
[----:B---3--:R2:W3:Y:S01]  /*1e200*/  LDS.128 R8, [R251+0x4800] ;  /* 0x00480000fb087984 */ /* 0x0084e20000000c00 */
        /* <DEDUP_REMOVED lines=14> */
[----:B---3--:R4:W-:Y:S02]  /*1e2f0*/  STG.E.128 desc[UR18][R4.64+0x80], R8 ;  /* 0x0000800804007986 */ /* 0x0089e4000c101d12 */
.L_x_618:
[----:B------:R-:W-:Y:S05]  /*1e300*/  BSYNC B0 ;  /* 0x0000000000007941 */ /* 0x000fea0003800000 */
.L_x_617:
[----:B----4-:R4:W1:Y:S01]  /*1e310*/  LDS.128 R12, [R251+0x1000] ;  /* 0x00100000fb0c7984 */ /* 0x0108620000000c00 */
[----:B------:R-:W-:Y:S03]  /*1e320*/  BSSY B0, `(.L_x_619) ;  /* 0x0000011000007945 */ /* 0x000fe60003800000 */
        /* <DEDUP_REMOVED lines=15> */
[----:B---3--:R1:W-:Y:S02]  /*1e420*/  STG.E.128 desc[UR18][R4.64+0x80], R8 ;  /* 0x0000800804007986 */ /* 0x0083e4000c101d12 */
.L_x_620:
[----:B------:R-:W-:Y:S05]  /*1e430*/  BSYNC B0 ;  /* 0x0000000000007941 */ /* 0x000fea0003800000 */
.L_x_619:
[----:B-1----:R1:W1:Y:S01]  /*1e440*/  LDS.128 R12, [R251+0x1800] ;  /* 0x00180000fb0c7984 */ /* 0x0022620000000c00 */
[----:B------:R-:W-:Y:S03]  /*1e450*/  BSSY B0, `(.L_x_621) ;  /* 0x0000011000007945 */ /* 0x000fe60003800000 */
[----:B---3--:R3:W1:Y:S01]  /*1e460*/  LDS.128 R8, [R251+0x5800] ;  /* 0x00580000fb087984 */ /* 0x0086620000000c00 */
        /* <DEDUP_REMOVED lines=15> */
.L_x_622:
[----:B------:R-:W-:Y:S05]  /*1e560*/  BSYNC B0 ;  /* 0x0000000000007941 */ /* 0x000fea0003800000 */
.L_x_621:
        /* <DEDUP_REMOVED lines=18> */
.L_x_624:
[----:B------:R-:W-:Y:S05]  /*1e690*/  BSYNC B0 ;  /* 0x0000000000007941 */ /* 0x000fea0003800000 */
.L_x_623:
        /* <DEDUP_REMOVED lines=18> */
.L_x_626:
[----:B------:R-:W-:Y:S05]  /*1e7c0*/  BSYNC B0 ;  /* 0x0000000000007941 */ /* 0x000fea0003800000 */
.L_x_625:
        /* <DEDUP_REMOVED lines=18> */
.L_x_628:
[----:B------:R-:W-:Y:S05]  /*1e8f0*/  BSYNC B0 ;  /* 0x0000000000007941 */ /* 0x000fea0003800000 */
.L_x_627:
        /* <DEDUP_REMOVED lines=16> */
.L_x_629:
        /* <DEDUP_REMOVED lines=16> */
.L_x_2924:


//--------------------- .text._ZN5flash16flash_fwd_kernelI23Flash_fwd_kernel_traitsILi128ELi128ELi64ELi4ELb0ELb0EN7cutlass10bfloat16_tE19Flash_kernel_traitsILi128ELi128ELi64ELi4ES3_EELb0ELb0ELb1ELb0ELb0ELb0ELb0ELb0EEEvNS_16Flash_fwd_paramsE --------------------------
	.section	.text._ZN5flash16flash_fwd_kernelI23Flash_fwd_kernel_traitsILi128ELi128ELi64ELi4ELb0ELb0EN7cutlass10bfloat16_tE19Flash_kernel_traitsILi128ELi128ELi64ELi4ES3_EELb0ELb0ELb1ELb0ELb0ELb0ELb0ELb0EEEvNS_16Flash_fwd_paramsE,"ax",@progbits
	.align	128
        .global         _ZN5flash16flash_fwd_kernelI23Flash_fwd_kernel_traitsILi128ELi128ELi64ELi4ELb0ELb0EN7cutlass10bfloat16_tE19Flash_kernel_traitsILi128ELi128ELi64ELi4ES3_EELb0ELb0ELb1ELb0ELb0ELb0ELb0ELb0EEEvNS_16Flash_fwd_paramsE
        .type           _ZN5flash16flash_fwd_kernelI23Flash_fwd_kernel_traitsILi128ELi128ELi64ELi4ELb0ELb0EN7cutlass10bfloat16_tE19Flash_kernel_traitsILi128ELi128ELi64ELi4ES3_EELb0ELb0ELb1ELb0ELb0ELb0ELb0ELb0EEEvNS_16Flash_fwd_paramsE,@function
        .size           _ZN5flash16flash_fwd_kernelI23Flash_fwd_kernel_traitsILi128ELi128ELi64ELi4ELb0ELb0EN7cutlass10bfloat16_tE19Flash_kernel_traitsILi128ELi128ELi64ELi4ES3_EELb0ELb0ELb1ELb0ELb0ELb0ELb0ELb0EEEvNS_16Flash_fwd_paramsE,(.L_x_2925 - _ZN5flash16flash_fwd_kernelI23Flash_fwd_kernel_traitsILi128ELi128ELi64ELi4ELb0ELb0EN7cutlass10bfloat16_tE19Flash_kernel_traitsILi128ELi128ELi64ELi4ES3_EELb0ELb0ELb1ELb0ELb0ELb0ELb0ELb0EEEvNS_16Flash_fwd_paramsE)
        .other          _ZN5flash16flash_fwd_kernelI23Flash_fwd_kernel_traitsILi128ELi128ELi64ELi4ELb0ELb0EN7cutlass10bfloat16_tE19Flash_kernel_traitsILi128ELi128ELi64ELi4ES3_EELb0ELb0ELb1ELb0ELb0ELb0ELb0ELb0EEEvNS_16Flash_fwd_paramsE,@"STO_CUDA_ENTRY STV_DEFAULT"
_ZN5flash16flash_fwd_kernelI23Flash_fwd_kernel_traitsILi128ELi128ELi64ELi4ELb0ELb0EN7cutlass10bfloat16_tE19Flash_kernel_traitsILi128ELi128ELi64ELi4ES3_EELb0ELb0ELb1ELb0ELb0ELb0ELb0ELb0EEEvNS_16Flash_fwd_paramsE:
.text._ZN5flash16flash_fwd_kernelI23Flash_fwd_kernel_traitsILi128ELi128ELi64ELi4ELb0ELb0EN7cutlass10bfloat16_tE19Flash_kernel_traitsILi128ELi128ELi64ELi4ES3_EELb0ELb0ELb1ELb0ELb0ELb0ELb0ELb0EEEvNS_16Flash_fwd_paramsE:
        /* <DEDUP_REMOVED lines=55> */
.L_x_630:
[----:B------:R-:W-:-:S05]  /*0370*/  ULDC UR7, c[0x0][0x2c8] ;  /* 0x0000b20000077ab9 */ /* 0x000fca0000000800 */
.L_x_631:
        /* <DEDUP_REMOVED lines=48> */
[----:B------:R-:W-:Y:S01]  /*0680*/  ULDC.U8 UR10, c[0x0][0x3d8] ;  /* 0x0000f600000a7ab9 */ /* 0x000fe20000000000 */
[----:B------:R-:W-:Y:S01]  /*0690*/  UISETP.NE.AND UP2, UPT, UR9, URZ, UPT ;  /* 0x0000003f0900728c */ /* 0x000fe2000bf45270 */
[----:B------:R-:W-:Y:S01]  /*06a0*/  LEA.HI R8, R8, R162, RZ, 0x3 ;  /* 0x000000a208087211 */ /* 0x000fe200078f18ff */
[----:B------:R-:W-:Y:S01]  /*06b0*/  UISETP.NE.AND UP3, UPT, UR10, URZ, UPT ;  /* 0x0000003f0a00728c */ /* 0x000fe2000bf65270 */
[----:B------:R-:W-:Y:S01]  /*06c0*/  IMAD.U32 R6, RZ, RZ, UR17 ;  /* 0x00000011ff067e24 */ /* 0x000fe2000f8e00ff */
[----:B------:R-:W-:Y:S01]  /*06d0*/  UISETP.NE.AND UP0, UPT, UR10, URZ, !UP2 ;  /* 0x0000003f0a00728c */ /* 0x000fe2000d705270 */
        /* <DEDUP_REMOVED lines=13> */
[----:B------:R-:W-:Y:S01]  /*07b0*/  @UP1 UIMAD UR8, UR16, UR7, UR13 ;  /* 0x00000007100812a4 */ /* 0x000fe2000f8e020d */
[C---:B------:R-:W-:Y:S01]  /*07c0*/  VIADD R17, R8.reuse, 0x10 ;  /* 0x0000001008117836 */ /* 0x040fe20000000000 */
[----:B------:R-:W-:Y:S01]  /*07d0*/  @!UP1 UIMAD UR7, UR11, UR5, UR6 ;  /* 0x000000050b0792a4 */ /* 0x000fe2000f8e0206 */
[C---:B------:R-:W-:Y:S01]  /*07e0*/  VIADD R18, R8.reuse, 0x20 ;  /* 0x0000002008127836 */ /* 0x040fe20000000000 */
[----:B------:R-:W-:Y:S01]  /*07f0*/  USHF.R.S32.HI UR6, URZ, 0x1f, UR26 ;  /* 0x0000001f3f067899 */ /* 0x000fe2000801141a */
[----:B------:R-:W-:Y:S01]  /*0800*/  VIADD R20, R8, 0x30 ;  /* 0x0000003008147836 */ /* 0x000fe20000000000 */
[----:B------:R-:W-:Y:S01]  /*0810*/  ULDC.64 UR4, c[0x0][0x2a0] ;  /* 0x0000a80000047ab9 */ /* 0x000fe20000000a00 */
[----:B------:R-:W-:Y:S01]  /*0820*/  @!UP1 UIADD3 UR8, UR15, UR7, URZ ;  /* 0x000000070f089290 */ /* 0x000fe2000fffe03f */
[----:B------:R-:W-:Y:S01]  /*0830*/  IMAD.U32 R12, RZ, RZ, UR4 ;  /* 0x00000004ff0c7e24 */ /* 0x000fe2000f8e00ff */
[----:B------:R-:W-:Y:S01]  /*0840*/  @!UP1 UMOV UR12, UR14 ;  /* 0x0000000e000c9c82 */ /* 0x000fe20008000000 */
[----:B------:R-:W-:Y:S01]  /*0850*/  UIMAD UR6, UR6, UR4, URZ ;  /* 0x00000004060672a4 */ /* 0x000fe2000f8e023f */
[C---:B------:R-:W-:Y:S01]  /*0860*/  IADD3 R2, P0, R14.reuse, UR12, RZ ;  /* 0x0000000c0e027c10 */ /* 0x040fe2000ff1e0ff */
[----:B------:R-:W-:Y:S01]  /*0870*/  @UP2 UMOV UR9, 0x1 ;  /* 0x0000000100092882 */ /* 0x000fe20000000000 */
[----:B------:R-:W-:Y:S01]  /*0880*/  @!UP2 ULDC UR4, c[0x0][0x270] ;  /* 0x00009c000004aab9 */ /* 0x000fe20000000800 */
[----:B------:R-:W-:Y:S01]  /*0890*/  UIMAD UR5, UR26, UR5, UR6 ;  /* 0x000000051a0572a4 */ /* 0x000fe2000f8e0206 */
[----:B------:R-:W-:Y:S01]  /*08a0*/  LEA.HI.X.SX32 R3, R14, UR8, 0x1, P0 ;  /* 0x000000080e037c11 */ /* 0x000fe200080f0eff */
[----:B------:R-:W-:Y:S01]  /*08b0*/  @!UP2 ULDC UR8, c[0x0][0x2c4] ;  /* 0x0000b1000008aab9 */ /* 0x000fe20000000800 */
[----:B------:R-:W-:Y:S01]  /*08c0*/  @UP0 ULDC UR8, c[0x0][0x2e4] ;  /* 0x0000b90000080ab9 */ /* 0x000fe20000000800 */
[----:B------:R-:W-:Y:S01]  /*08d0*/  @UP2 ULDC.64 UR6, c[0x0][0x2c0] ;  /* 0x0000b00000062ab9 */ /* 0x000fe20000000a00 */
[----:B------:R-:W-:Y:S01]  /*08e0*/  @!UP2 UIMAD UR9, UR8, UR4, URZ ;  /* 0x000000040809a2a4 */ /* 0x000fe2000f8e023f */
[----:B------:R-:W-:Y:S01]  /*08f0*/  IMAD.WIDE.U32 R12, R12, UR26, R2 ;  /* 0x0000001a0c0c7c25 */ /* 0x000fe2000f8e0002 */
[----:B------:R-:W-:Y:S01]  /*0900*/  @UP2 UIMAD UR6, UR7, UR6, URZ ;  /* 0x00000006070622a4 */ /* 0x000fe2000f8e023f */
[----:B------:R-:W-:Y:S01]  /*0910*/  ISETP.NE.AND P1, PT, R0, RZ, PT ;  /* 0x000000ff0000720c */ /* 0x000fe20003f25270 */
[----:B------:R-:W-:Y:S01]  /*0920*/  UIADD3 UR18, -UR24, UR18, URZ ;  /* 0x0000001218127290 */ /* 0x000fe2000fffe13f */
[----:B------:R-:W-:Y:S01]  /*0930*/  VIADD R11, R13, UR5 ;  /* 0x000000050d0b7c36 */ /* 0x000fe20008000000 */
[----:B------:R-:W-:Y:S01]  /*0940*/  @!UP3 ULDC UR7, c[0x0][0x2c4] ;  /* 0x0000b1000007bab9 */ /* 0x000fe20000000800 */
[----:B------:R-:W-:Y:S01]  /*0950*/  UIMAD UR9, UR11, UR9, URZ ;  /* 0x000000090b0972a4 */ /* 0x000fe2000f8e023f */
[----:B------:R-:W-:Y:S01]  /*0960*/  IMAD.WIDE R6, R6, 0x80, R8 ;  /* 0x0000008006067825 */ /* 0x000fe200078e0208 */
[----:B------:R-:W-:Y:S01]  /*0970*/  @!UP3 UIMAD UR7, UR11, UR7, URZ ;  /* 0x000000070b07b2a4 */ /* 0x000fe2000f8e023f */
[----:B------:R-:W-:Y:S01]  /*0980*/  ISETP.GE.AND P4, PT, R8, UR18, PT ;  /* 0x0000001208007c0c */ /* 0x000fe2000bf86270 */
[----:B------:R-:W-:Y:S01]  /*0990*/  USEL UR9, UR9, URZ, UP3 ;  /* 0x0000003f09097287 */ /* 0x000fe20009800000 */
[----:B------:R-:W-:Y:S01]  /*09a0*/  ISETP.GE.AND P0, PT, R17, UR18, PT ;  /* 0x0000001211007c0c */ /* 0x000fe2000bf06270 */
[----:B------:R-:W-:Y:S01]  /*09b0*/  @!UP3 USEL UR7, UR7, UR16, !UP1 ;  /* 0x000000100707b287 */ /* 0x000fe2000c800000 */
[----:B------:R-:W-:Y:S01]  /*09c0*/  ISETP.GE.AND P3, PT, R18, UR18, PT ;  /* 0x0000001212007c0c */ /* 0x000fe2000bf66270 */
[----:B------:R-:W-:Y:S01]  /*09d0*/  @UP2 ULDC UR10, c[0x0][0x2c0] ;  /* 0x0000b000000a2ab9 */ /* 0x000fe20000000800 */
[----:B------:R-:W-:Y:S01]  /*09e0*/  @!UP2 UMOV UR6, UR8 ;  /* 0x000000080006ac82 */ /* 0x000fe20008000000 */
[----:B------:R-:W-:Y:S01]  /*09f0*/  @!UP2 UMOV UR10, 0x1 ;  /* 0x00000001000aa882 */ /* 0x000fe20000000000 */
[----:B------:R-:W-:Y:S01]  /*0a00*/  UIMAD UR6, UR26, UR6, UR9 ;  /* 0x000000061a0672a4 */ /* 0x000fe2000f8e0209 */
[----:B------:R-:W-:Y:S01]  /*0a10*/  ISETP.GE.AND P2, PT, R20, UR18, PT ;  /* 0x0000001214007c0c */ /* 0x000fe2000bf46270 */
[----:B------:R-:W-:Y:S01]  /*0a20*/  UIMAD UR24, UR24, UR10, URZ ;  /* 0x0000000a181872a4 */ /* 0x000fe2000f8e023f */
[----:B------:R-:W-:Y:S01]  /*0a30*/  VIADD R22, R8, 0x40 ;  /* 0x0000004008167836 */ /* 0x000fe20000000000 */
[----:B------:R-:W-:Y:S01]  /*0a40*/  UMOV UR12, URZ ;  /* 0x0000003f000c7c82 */ /* 0x000fe20008000000 */
[----:B------:R-:W-:Y:S01]  /*0a50*/  @!UP3 UMOV UR12, UR7 ;  /* 0x00000007000cbc82 */ /* 0x000fe20008000000 */
[----:B------:R-:W-:Y:S01]  /*0a60*/  UMOV UR13, URZ ;  /* 0x0000003f000d7c82 */ /* 0x000fe20008000000 */
[----:B------:R-:W-:Y:S01]  /*0a70*/  USHF.R.S32.HI UR8, URZ, 0x1f, UR6 ;  /* 0x0000001f3f087899 */ /* 0x000fe20008011406 */
[----:B------:R-:W-:Y:S01]  /*0a80*/  VIADD R15, R14, 0x40 ;  /* 0x000000400e0f7836 */ /* 0x000fe20000000000 */
[----:B------:R-:W-:-:S02]  /*0a90*/  @!UP3 USHF.R.S32.HI UR13, URZ, 0x1f, UR7 ;  /* 0x0000001f3f0db899 */ /* 0x000fc40008011407 */
        /* <DEDUP_REMOVED lines=18> */
.L_x_634:
[----:B------:R-:W-:Y:S05]  /*0bc0*/  BSYNC B0 ;  /* 0x0000000000007941 */ /* 0x000fea0003800000 */
.L_x_633:
        /* <DEDUP_REMOVED lines=21> */
.L_x_636:
[----:B------:R-:W-:Y:S05]  /*0d20*/  BSYNC B0 ;  /* 0x0000000000007941 */ /* 0x000fea0003800000 */
.L_x_635:
        /* <DEDUP_REMOVED lines=21> */
.L_x_638:
[----:B------:R-:W-:Y:S05]  /*0e80*/  BSYNC B0 ;  /* 0x0000000000007941 */ /* 0x000fea0003800000 */
.L_x_637:
        /* <DEDUP_REMOVED lines=21> */
.L_x_640:
[----:B------:R-:W-:Y:S05]  /*0fe0*/  BSYNC B0 ;  /* 0x0000000000007941 */ /* 0x000fea0003800000 */
.L_x_639:
        /* <DEDUP_REMOVED lines=20> */
.L_x_642:
[----:B------:R-:W-:Y:S05]  /*1130*/  BSYNC B0 ;  /* 0x0000000000007941 */ /* 0x000fea0003800000 */
.L_x_641:
        /* <DEDUP_REMOVED lines=20> */
.L_x_644:
[----:B------:R-:W-:Y:S05]  /*1280*/  BSYNC B0 ;  /* 0x0000000000007941 */ /* 0x000fea0003800000 */
.L_x_643:
        /* <DEDUP_REMOVED lines=20> */
.L_x_646:
[----:B------:R-:W-:Y:S05]  /*13d0*/  BSYNC B0 ;  /* 0x0000000000007941 */ /* 0x000fea0003800000 */
.L_x_645:
        /* <DEDUP_REMOVED lines=20> */
.L_x_648:
[----:B------:R-:W-:Y:S05]  /*1520*/  BSYNC B0 ;  /* 0x0000000000007941 */ /* 0x000fea0003800000 */
.L_x_647:
        /* <DEDUP_REMOVED lines=10> */
.L_x_650:
[----:B------:R-:W-:Y:S05]  /*15d0*/  BSYNC B0 ;  /* 0x0000000000007941 */ /* 0x000fea0003800000 */
.L_x_649:
        /* <DEDUP_REMOVED lines=15> */
.L_x_652:
[----:B------:R-:W-:Y:S05]  /*16d0*/  BSYNC B0 ;  /* 0x0000000000007941 */ /* 0x000fea0003800000 */
.L_x_651:
        /* <DEDUP_REMOVED lines=10> */
.L_x_654:
[----:B------:R-:W-:Y:S05]  /*1780*/  BSYNC B0 ;  /* 0x0000000000007941 */ /* 0x000fea0003800000 */
.L_x_653:
        /* <DEDUP_REMOVED lines=10> */
.L_x_656:
[----:B------:R-:W-:Y:S05]  /*1830*/  BSYNC B0 ;  /* 0x0000000000007941 */ /* 0x000fea0003800000 */
.L_x_655:
        /* <DEDUP_REMOVED lines=10> */
.L_x_658:
[----:B------:R-:W-:Y:S05]  /*18e0*/  BSYNC B0 ;  /* 0x0000000000007941 */ /* 0x000fea0003800000 */
.L_x_657:
        /* <DEDUP_REMOVED lines=10> */
.L_x_660:
[----:B------:R-:W-:Y:S05]  /*1990*/  BSYNC B0 ;  /* 0x0000000000007941 */ /* 0x000fea0003800000 */
.L_x_659:
        /* <DEDUP_REMOVED lines=10> */
.L_x_662:
[----:B------:R-:W-:Y:S05]  /*1a40*/  BSYNC B0 ;  /* 0x0000000000007941 */ /* 0x000fea0003800000 */
.L_x_661:
        /* <DEDUP_REMOVED lines=10> */
.L_x_632:
[----:B------:R-:W1:Y:S01]  /*1af0*/  LDC R14, c[0x0][0x278] ;  /* 0x00009e00ff0e7b82 */ /* 0x000e620000000800 */
[----:B------:R-:W2:Y:S01]  /*1b00*/  S2R R7, SR_CTAID.Z ;  /* 0x0000000000077919 */ /* 0x000ea20000002700 */
[----:B------:R-:W-:Y:S01]  /*1b10*/  SHF.R.S32.HI R26, RZ, 0x1f, R162 ;  /* 0x0000001fff1a7819 */ /* 0x000fe200000114a2 */
        /* <DEDUP_REMOVED lines=9> */
[----:B------:R-:W-:Y:S02]  /*1bb0*/  @!UP0 USHF.R.S32.HI UR8, URZ, 0x1f, UR11 ;  /* 0x0000001f3f088899 */ /* 0x000fe4000801140b */
[----:B------:R-:W-:Y:S02]  /*1bc0*/  @UP0 UIMAD.WIDE.U32 UR28, UR16, UR4, URZ ;  /* 0x00000004101c02a5 */ /* 0x000fe4000f8e003f */
[----:B------:R-:W-:Y:S02]  /*1bd0*/  @UP1 UIADD3 UR7, UR12, UR6, URZ ;  /* 0x000000060c071290 */ /* 0x000fe4000fffe03f */
[----:B------:R-:W-:Y:S01]  /*1be0*/  @UP0 UIMAD UR10, UR16, UR5, UR29 ;  /* 0x00000005100a02a4 */ /* 0x000fe2000f8e021d */
[----:B-1----:R-:W-:Y:S02]  /*1bf0*/  IABS R0, R14 ;  /* 0x0000000e00007213 */ /* 0x002fe40000000000 */
[----:B------:R-:W-:-:S02]  /*1c00*/  @!UP0 ULDC.64 UR4, c[0x0][0x228] ;  /* 0x00008a0000048ab9 */ /* 0x000fc40000000a00 */
[----:B------:R-:W-:Y:S01]  /*1c10*/  @!UP0 UIMAD UR8, UR8, UR4, URZ ;  /* 0x00000004080882a4 */ /* 0x000fe2000f8e023f */
[----:B------:R-:W-:Y:S01]  /*1c20*/  IMAD.MOV.U32 R11, RZ, RZ, R0 ;  /* 0x000000ffff0b7224 */ /* 0x000fe200078e0000 */
[----:B------:R-:W-:Y:S02]  /*1c30*/  @!UP0 UIMAD.WIDE.U32 UR30, UR11, UR4, URZ ;  /* 0x000000040b1e82a5 */ /* 0x000fe4000f8e003f */
[----:B------:R-:W-:Y:S01]  /*1c40*/  @!UP0 UIMAD UR5, UR11, UR5, UR8 ;  /* 0x000000050b0582a4 */ /* 0x000fe2000f8e0208 */
[----:B------:R-:W1:Y:S02]  /*1c50*/  I2F.RP R2, R11 ;  /* 0x0000000b00027306 */ /* 0x000e640000209400 */
[----:B------:R-:W-:Y:S01]  /*1c60*/  @UP1 ULDC.64 UR8, c[0x0][0x248] ;  /* 0x0000920000081ab9 */ /* 0x000fe20000000a00 */
[----:B------:R-:W-:Y:S02]  /*1c70*/  @!UP0 UIADD3 UR10, UR31, UR5, URZ ;  /* 0x000000051f0a8290 */ /* 0x000fe4000fffe03f */
[----:B------:R-:W-:-:S02]  /*1c80*/  @UP1 UIMAD.WIDE.U32 UR32, UR7, UR8, URZ ;  /* 0x00000008072012a5 */ /* 0x000fc4000f8e003f */
[----:B------:R-:W-:Y:S01]  /*1c90*/  @UP1 UIMAD UR7, UR7, UR9, URZ ;  /* 0x00000009070712a4 */ /* 0x000fe2000f8e023f */
[----:B------:R-:W-:-:S03]  /*1ca0*/  @!UP0 UMOV UR28, UR30 ;  /* 0x0000001e001c8c82 */ /* 0x000fc60008000000 */
[----:B------:R-:W-:Y:S01]  /*1cb0*/  @UP1 UIADD3 UR29, UR33, UR7, URZ ;  /* 0x00000007211d1290 */ /* 0x000fe2000fffe03f */
[----:B-1----:R-:W1:Y:S02]  /*1cc0*/  MUFU.RCP R2, R2 ;  /* 0x0000000200027308 */ /* 0x002e640000001000 */
[----:B-1----:R-:W-:-:S06]  /*1cd0*/  VIADD R2, R2, 0xffffffe ;  /* 0x0ffffffe02027836 */ /* 0x002fcc0000000000 */
[----:B------:R-:W1:Y:S02]  /*1ce0*/  F2I.FTZ.U32.TRUNC.NTZ R3, R2 ;  /* 0x0000000200037305 */ /* 0x000e64000021f000 */
[----:B-1----:R-:W-:Y:S02]  /*1cf0*/  IMAD.MOV R0, RZ, RZ, -R3 ;  /* 0x000000ffff007224 */ /* 0x002fe400078e0a03 */
[----:B------:R-:W-:Y:S02]  /*1d00*/  IMAD.MOV.U32 R2, RZ, RZ, RZ ;  /* 0x000000ffff027224 */ /* 0x000fe400078e00ff */
[----:B------:R-:W-:Y:S02]  /*1d10*/  IMAD.MOV.U32 R4, RZ, RZ, R0 ;  /* 0x000000ffff047224 */ /* 0x000fe400078e0000 */
[----:B------:R-:W-:Y:S02]  /*1d20*/  VIADD R0, R6, 0x40 ;  /* 0x0000004006007836 */ /* 0x000fe40000000000 */
[----:B------:R-:W-:-:S03]  /*1d30*/  IMAD R4, R4, R11, RZ ;  /* 0x0000000b04047224 */ /* 0x000fc600078e02ff */
[----:B------:R-:W-:Y:S01]  /*1d40*/  ISETP.GE.AND P4, PT, R0, UR14, PT ;  /* 0x0000000e00007c0c */ /* 0x000fe2000bf86270 */
[----:B------:R-:W-:Y:S01]  /*1d50*/  IMAD.HI.U32 R3, R3, R4, R2 ;  /* 0x0000000403037227 */ /* 0x000fe200078e0002 */
[----:B--2---:R-:W-:Y:S02]  /*1d60*/  IABS R4, R7 ;  /* 0x0000000700047213 */ /* 0x004fe40000000000 */
[C---:B------:R-:W-:Y:S01]  /*1d70*/  IADD3 R2, R6.reuse, 0x50, RZ ;  /* 0x0000005006027810 */ /* 0x040fe20007ffe0ff */
[----:B------:R-:W-:Y:S01]  /*1d80*/  VIADD R0, R6, 0x60 ;  /* 0x0000006006007836 */ /* 0x000fe20000000000 */
[----:B------:R-:W-:Y:S02]  /*1d90*/  SHF.R.S32.HI R7, RZ, 0x1f, R6 ;  /* 0x0000001fff077819 */ /* 0x000fe40000011406 */
[----:B------:R-:W-:Y:S02]  /*1da0*/  ISETP.GE.AND P3, PT, R2, UR14, PT ;  /* 0x0000000e02007c0c */ /* 0x000fe4000bf66270 */
[----:B------:R-:W-:Y:S01]  /*1db0*/  ISETP.GE.AND P0, PT, R0, UR14, PT ;  /* 0x0000000e00007c0c */ /* 0x000fe2000bf06270 */
[----:B------:R-:W-:Y:S01]  /*1dc0*/  IMAD.HI.U32 R0, R3, R4, RZ ;  /* 0x0000000403007227 */ /* 0x000fe200078e00ff */
[----:B------:R-:W-:-:S03]  /*1dd0*/  LOP3.LUT R3, R5, 0xfffffff8, RZ, 0xc0, !PT ;  /* 0xfffffff805037812 */ /* 0x000fc600078ec0ff */
[----:B------:R-:W-:Y:S02]  /*1de0*/  IMAD.MOV R2, RZ, RZ, -R0 ;  /* 0x000000ffff027224 */ /* 0x000fe400078e0a00 */
[----:B------:R-:W-:Y:S02]  /*1df0*/  IMAD.IADD R36, R162, 0x1, -R3 ;  /* 0x00000001a2247824 */ /* 0x000fe400078e0a03 */
[C---:B------:R-:W-:Y:S01]  /*1e00*/  IMAD R2, R11.reuse, R2, R4 ;  /* 0x000000020b027224 */ /* 0x040fe200078e0204 */
[----:B------:R-:W-:Y:S01]  /*1e10*/  SHF.L.U32 R4, R6, 0x6, RZ ;  /* 0x0000000606047819 */ /* 0x000fe200000006ff */
[----:B------:R-:W-:Y:S02]  /*1e20*/  IMAD.SHL.U32 R136, R36, 0x8, RZ ;  /* 0x0000000824887824 */ /* 0x000fe400078e00ff */
[----:B------:R-:W-:Y:S01]  /*1e30*/  IMAD.WIDE R8, R8, 0x80, R6 ;  /* 0x0000008008087825 */ /* 0x000fe200078e0206 */
[----:B------:R-:W-:Y:S02]  /*1e40*/  LOP3.LUT R3, R4, 0x1c0, RZ, 0xc0, !PT ;  /* 0x000001c004037812 */ /* 0x000fe400078ec0ff */
[----:B------:R-:W-:-:S02]  /*1e50*/  ISETP.GT.U32.AND P5, PT, R11, R2, PT ;  /* 0x000000020b00720c */ /* 0x000fc40003fa4070 */
[----:B------:R-:W-:Y:S02]  /*1e60*/  LOP3.LUT R4, R3, 0x38, R136, 0xf8, !PT ;  /* 0x0000003803047812 */ /* 0x000fe400078ef888 */
[----:B------:R-:W-:Y:S01]  /*1e70*/  SHF.R.U32.HI R3, RZ, 0x3, R3 ;  /* 0x00000003ff037819 */ /* 0x000fe20000011603 */
[----:B------:R-:W-:Y:S08]  /*1e80*/  @P1 BRA `(.L_x_663) ;  /* 0x0000000000301947 */ /* 0x000ff00003800000 */
        /* <DEDUP_REMOVED lines=12> */
.L_x_663:
[----:B------:R-:W-:Y:S01]  /*1f50*/  LOP3.LUT R5, R25, 0xfffffff0, RZ, 0xc0, !PT ;  /* 0xfffffff019057812 */ /* 0x000fe200078ec0ff */
[----:B------:R-:W-:Y:S01]  /*1f60*/  @UP1 UIADD3 UR13, UR12, UR6, URZ ;  /* 0x000000060c0d1290 */ /* 0x000fe2000fffe03f */
[----:B------:R-:W-:Y:S01]  /*1f70*/  @!P5 IMAD.IADD R2, R2, 0x1, -R11 ;  /* 0x000000010202d824 */ /* 0x000fe200078e0a0b */
[----:B------:R-:W-:Y:S01]  /*1f80*/  LOP3.LUT R12, R4, R3, RZ, 0x3c, !PT ;  /* 0x00000003040c7212 */ /* 0x000fe200078e3cff */
[----:B------:R-:W-:Y:S01]  /*1f90*/  @UP1 ULDC.64 UR6, c[0x0][0x250] ;  /* 0x0000940000061ab9 */ /* 0x000fe20000000a00 */
[----:B------:R-:W-:Y:S01]  /*1fa0*/  IMAD.IADD R4, R162, 0x1, -R5 ;  /* 0x00000001a2047824 */ /* 0x000fe200078e0a05 */
[----:B------:R-:W-:Y:S01]  /*1fb0*/  @UP1 UIMAD.WIDE.U32 UR30, UR13, UR6, URZ ;  /* 0x000000060d1e12a5 */ /* 0x000fe2000f8e003f */
[----:B------:R-:W-:Y:S01]  /*1fc0*/  LOP3.LUT R10, R14, UR26, RZ, 0x3c, !PT ;  /* 0x0000001a0e0a7c12 */ /* 0x000fe2000f8e3cff */
[----:B------:R-:W-:Y:S01]  /*1fd0*/  @UP1 UIMAD UR13, UR13, UR7, URZ ;  /* 0x000000070d0d12a4 */ /* 0x000fe2000f8e023f */
[----:B------:R-:W-:Y:S01]  /*1fe0*/  ISETP.GE.U32.AND P6, PT, R2, R11, PT ;  /* 0x0000000b0200720c */ /* 0x000fe20003fc6070 */
[----:B------:R-:W-:Y:S01]  /*1ff0*/  USHF.R.S32.HI UR27, URZ, 0x1f, UR26 ;  /* 0x0000001f3f1b7899 */ /* 0x000fe2000801141a */
[----:B------:R-:W-:Y:S01]  /*2000*/  SHF.R.S32.HI R2, RZ, 0x1f, R4 ;  /* 0x0000001fff027819 */ /* 0x000fe20000011404 */
[----:B------:R-:W-:Y:S01]  /*2010*/  @UP1 UIADD3 UR13, UR31, UR13, URZ ;  /* 0x0000000d1f0d1290 */ /* 0x000fe2000fffe03f */
[----:B------:R-:W-:Y:S01]  /*2020*/  ISETP.GE.AND P2, PT, R10, RZ, PT ;  /* 0x000000ff0a00720c */ /* 0x000fe20003f46270 */
[----:B------:R-:W-:Y:S01]  /*2030*/  @!P5 VIADD R0, R0, 0x1 ;  /* 0x000000010000d836 */ /* 0x000fe20000000000 */
[----:B------:R-:W-:-:S02]  /*2040*/  ISETP.NE.AND P5, PT, R14, RZ, PT ;  /* 0x000000ff0e00720c */ /* 0x000fc40003fa5270 */
[----:B------:R-:W-:Y:S02]  /*2050*/  SHF.R.S32.HI R137, RZ, 0x1f, R136 ;  /* 0x0000001fff897819 */ /* 0x000fe40000011488 */
[----:B------:R-:W-:Y:S02]  /*2060*/  LEA.HI R10, R26, R162, RZ, 0x6 ;  /* 0x000000a21a0a7211 */ /* 0x000fe400078f30ff */
[----:B------:R-:W-:Y:S01]  /*2070*/  LEA.HI R23, R2, R4, RZ, 0x3 ;  /* 0x0000000402177211 */ /* 0x000fe200078f18ff */
        /* <DEDUP_REMOVED lines=13> */
.L_x_664:
[----:B------:R-:W-:Y:S01]  /*2150*/  IMAD R5, R7, UR8, RZ ;  /* 0x0000000807057c24 */ /* 0x000fe2000f8e02ff */
[----:B------:R-:W-:Y:S01]  /*2160*/  LOP3.LUT R11, R23, 0xfffffff8, RZ, 0xc0, !PT ;  /* 0xfffffff8170b7812 */ /* 0x000fe200078ec0ff */
[----:B------:R-:W-:Y:S01]  /*2170*/  IMAD.WIDE.U32 R2, R6, UR8, R136 ;  /* 0x0000000806027c25 */ /* 0x000fe2000f8e0088 */
[----:B------:R-:W-:Y:S01]  /*2180*/  ULDC.64 UR4, c[0x0][0x258] ;  /* 0x0000960000047ab9 */ /* 0x000fe20000000a00 */
[----:B------:R-:W-:Y:S01]  /*2190*/  BSSY B0, `(.L_x_665) ;  /* 0x000004b000007945 */ /* 0x000fe20003800000 */
[----:B------:R-:W-:Y:S01]  /*21a0*/  UIMAD UR27, UR27, UR4, URZ ;  /* 0x000000041b1b72a4 */ /* 0x000fe2000f8e023f */
[----:B------:R-:W-:Y:S01]  /*21b0*/  IMAD.SHL.U32 R13, R10, 0x8, RZ ;  /* 0x000000080a0d7824 */ /* 0x000fe200078e00ff */
[----:B------:R-:W-:Y:S01]  /*21c0*/  IADD3 R10, P1, R2, UR32, RZ ;  /* 0x00000020020a7c10 */ /* 0x000fe2000ff3e0ff */
[----:B------:R-:W-:Y:S01]  /*21d0*/  IMAD R5, R6, UR9, R5 ;  /* 0x0000000906057c24 */ /* 0x000fe2000f8e0205 */
[----:B------:R-:W-:Y:S01]  /*21e0*/  UIMAD UR5, UR26, UR5, UR27 ;  /* 0x000000051a0572a4 */ /* 0x000fe2000f8e021b */
[----:B------:R-:W-:Y:S01]  /*21f0*/  IMAD.IADD R21, R4, 0x1, -R11 ;  /* 0x0000000104157824 */ /* 0x000fe200078e0a0b */
[----:B------:R-:W-:Y:S01]  /*2200*/  LOP3.LUT R12, R12, 0xfffffe00, R13, 0xf8, !PT ;  /* 0xfffffe000c0c7812 */ /* 0x000fe200078ef80d */
[----:B------:R-:W-:Y:S01]  /*2210*/  @P6 VIADD R0, R0, 0x1 ;  /* 0x0000000100006836 */ /* 0x000fe20000000000 */
[----:B------:R-:W-:Y:S01]  /*2220*/  IADD3.X R11, R3, UR29, R5, P1, !PT ;  /* 0x0000001d030b7c10 */ /* 0x000fe20008ffe405 */
[C---:B------:R-:W-:Y:S01]  /*2230*/  IMAD.WIDE.U32 R2, R6.reuse, UR6, R136 ;  /* 0x0000000606027c25 */ /* 0x040fe2000f8e0088 */
[----:B------:R-:W1:Y:S01]  /*2240*/  S2UR UR29, SR_CgaCtaId ;  /* 0x00000000001d79c3 */ /* 0x000e620000008800 */
[----:B------:R-:W-:-:S02]  /*2250*/  ISETP.GE.AND P6, PT, R6, UR14, PT ;  /* 0x0000000e06007c0c */ /* 0x000fc4000bfc6270 */
[----:B------:R-:W-:Y:S01]  /*2260*/  IMAD R4, R7, UR6, RZ ;  /* 0x0000000607047c24 */ /* 0x000fe2000f8e02ff */
[----:B------:R-:W-:Y:S01]  /*2270*/  @!P2 IADD3 R0, -R0, RZ, RZ ;  /* 0x000000ff0000a210 */ /* 0x000fe20007ffe1ff */
[----:B------:R-:W-:Y:S01]  /*2280*/  VIADD R165, R136, 0x40 ;  /* 0x0000004088a57836 */ /* 0x000fe20000000000 */
[----:B------:R-:W-:Y:S01]  /*2290*/  IADD3 R2, P2, R2, UR30, RZ ;  /* 0x0000001e02027c10 */ /* 0x000fe2000ff5e0ff */
[C---:B------:R-:W-:Y:S01]  /*22a0*/  IMAD R5, R6.reuse, UR7, R4 ;  /* 0x0000000706057c24 */ /* 0x040fe2000f8e0204 */
[----:B------:R-:W-:Y:S01]  /*22b0*/  @!P5 LOP3.LUT R0, RZ, R14, RZ, 0x33, !PT ;  /* 0x0000000eff00d212 */ /* 0x000fe200078e33ff */
[----:B------:R-:W-:Y:S01]  /*22c0*/  VIADD R18, R6, 0x10 ;  /* 0x0000001006127836 */ /* 0x000fe20000000000 */
[----:B------:R-:W-:Y:S02]  /*22d0*/  IADD3 R14, P1, R136, UR28, RZ ;  /* 0x0000001c880e7c10 */ /* 0x000fe4000ff3e0ff */
[----:B------:R-:W-:Y:S01]  /*22e0*/  IADD3.X R3, R3, UR13, R5, P2, !PT ;  /* 0x0000000d03037c10 */ /* 0x000fe200097fe405 */
[----:B------:R-:W-:Y:S01]  /*22f0*/  ULDC.64 UR12, c[0x0][0x260] ;  /* 0x00009800000c7ab9 */ /* 0x000fe20000000a00 */
[----:B------:R-:W-:Y:S01]  /*2300*/  IADD3.X R15, R137, UR10, RZ, P1, !PT ;  /* 0x0000000a890f7c10 */ /* 0x000fe20008ffe4ff */
[----:B------:R-:W-:Y:S01]  /*2310*/  ULDC.64 UR10, c[0x0][0x268] ;  /* 0x00009a00000a7ab9 */ /* 0x000fe20000000a00 */
[----:B------:R-:W-:Y:S01]  /*2320*/  IMAD.WIDE.U32 R30, R0, UR12, R10 ;  /* 0x0000000c001e7c25 */ /* 0x000fe2000f8e000a */
[----:B------:R-:W-:-:S02]  /*2330*/  SHF.R.S32.HI R4, RZ, 0x1f, R0 ;  /* 0x0000001fff047819 */ /* 0x000fc40000011400 */
[----:B------:R-:W-:Y:S01]  /*2340*/  MOV R13, UR4 ;  /* 0x00000004000d7c02 */ /* 0x000fe20008000f00 */
[----:B------:R-:W-:Y:S01]  /*2350*/  IMAD.WIDE.U32 R28, R0, UR10, R2 ;  /* 0x0000000a001c7c25 */ /* 0x000fe2000f8e0002 */
[----:B------:R2:W-:Y:S01]  /*2360*/  STL.64 [R1+0x68], R30 ;  /* 0x0000681e01007387 */ /* 0x0005e20000100a00 */
[----:B------:R-:W-:Y:S01]  /*2370*/  ISETP.GE.AND P5, PT, R18, UR14, PT ;  /* 0x0000000e12007c0c */ /* 0x000fe2000bfa6270 */
[----:B------:R-:W-:Y:S01]  /*2380*/  UMOV UR4, 0x400 ;  /* 0x0000040000047882 */ /* 0x000fe20000000000 */
[C---:B------:R-:W-:Y:S01]  /*2390*/  IMAD R5, R4.reuse, UR12, RZ ;  /* 0x0000000c04057c24 */ /* 0x040fe2000f8e02ff */
[----:B------:R2:W-:Y:S01]  /*23a0*/  STL.64 [R1+0x78], R28 ;  /* 0x0000781c01007387 */ /* 0x0005e20000100a00 */
[----:B------:R-:W-:Y:S01]  /*23b0*/  IMAD R4, R4, UR10, RZ ;  /* 0x0000000a04047c24 */ /* 0x000fe2000f8e02ff */
[----:B-1----:R-:W-:Y:S01]  /*23c0*/  ULEA UR4, UR29, UR4, 0x18 ;  /* 0x000000041d047291 */ /* 0x002fe2000f8ec03f */
[----:B------:R-:W-:Y:S01]  /*23d0*/  IMAD.WIDE.U32 R14, R13, UR26, R14 ;  /* 0x0000001a0d0e7c25 */ /* 0x000fe2000f8e000e */
[----:B------:R2:W-:Y:S01]  /*23e0*/  STL [R1+0x34], R165 ;  /* 0x000034a501007387 */ /* 0x0005e20000100800 */
[----:B------:R-:W-:-:S02]  /*23f0*/  R2P PR, R21, 0x6 ;  /* 0x0000000615007804 */ /* 0x000fc40000000000 */
[C---:B------:R-:W-:Y:S01]  /*2400*/  IMAD R24, R0.reuse, UR11, R4 ;  /* 0x0000000b00187c24 */ /* 0x040fe2000f8e0204 */
[----:B------:R-:W-:Y:S01]  /*2410*/  MOV R4, 0x10 ;  /* 0x0000001000047802 */ /* 0x000fe20000000f00 */
[----:B------:R-:W-:Y:S01]  /*2420*/  IMAD.MOV.U32 R2, RZ, RZ, 0x20 ;  /* 0x00000020ff027424 */ /* 0x000fe200078e00ff */
[----:B------:R-:W-:Y:S01]  /*2430*/  IADD3 R11, R15, UR5, RZ ;  /* 0x000000050f0b7c10 */ /* 0x000fe2000fffe0ff */
[----:B------:R-:W-:Y:S01]  /*2440*/  IMAD R22, R0, UR13, R5 ;  /* 0x0000000d00167c24 */ /* 0x000fe2000f8e0205 */
[----:B------:R-:W-:Y:S02]  /*2450*/  IADD3 R19, R6, 0x20, RZ ;  /* 0x0000002006137810 */ /* 0x000fe40007ffe0ff */
[----:B------:R-:W-:Y:S02]  /*2460*/  SEL R4, R4, 0xfffffff0, !P1 ;  /* 0xfffffff004047807 */ /* 0x000fe40004800000 */
[----:B------:R-:W-:Y:S02]  /*2470*/  SEL R2, R2, 0xffffffe0, !P2 ;  /* 0xffffffe002027807 */ /* 0x000fe40005000000 */
[----:B------:R-:W-:Y:S01]  /*2480*/  LEA R243, R12, UR4, 0x1 ;  /* 0x000000040cf37c11 */ /* 0x000fe2000f8e08ff */
        /* <DEDUP_REMOVED lines=27> */
.L_x_666:
[----:B------:R-:W-:Y:S05]  /*2640*/  BSYNC B0 ;  /* 0x0000000000007941 */ /* 0x000fea0003800000 */
.L_x_665:
[----:B------:R-:W-:Y:S01]  /*2650*/  BSSY B0, `(.L_x_667) ;  /* 0x0000021000007945 */ /* 0x000fe20003800000 */
[----:B------:R-:W-:Y:S02]  /*2660*/  ISETP.GE.AND P1, PT, R19, UR14, PT ;  /* 0x0000000e13007c0c */ /* 0x000fe4000bf26270 */
[----:B------:R-:W-:Y:S01]  /*2670*/  IADD3 R20, R6, 0x30, RZ ;  /* 0x0000003006147810 */ /* 0x000fe20007ffe0ff */
        /* <DEDUP_REMOVED lines=30> */
.L_x_668:
[----:B------:R-:W-:Y:S05]  /*2860*/  BSYNC B0 ;  /* 0x0000000000007941 */ /* 0x000fea0003800000 */
.L_x_667:
[----:B------:R-:W-:Y:S01]  /*2870*/  UIADD3 UR12, UR19, -0x1, URZ ;  /* 0xffffffff130c7890 */ /* 0x000fe2000fffe03f */
        /* <DEDUP_REMOVED lines=33> */
.L_x_670:
[----:B------:R-:W-:Y:S05]  /*2a90*/  BSYNC B0 ;  /* 0x0000000000007941 */ /* 0x000fea0003800000 */
.L_x_669:
[----:B------:R-:W-:Y:S01]  /*2aa0*/  UIMAD UR5, UR12, -0x40, UR25 ;  /* 0xffffffc00c0578a4 */ /* 0x000fe2000f8e0219 */
[----:B------:R-:W-:Y:S01]  /*2ab0*/  BSSY B0, `(.L_x_671) ;  /* 0x0000020000007945 */ /* 0x000fe20003800000 */
[----:B------:R-:W-:-:S03]  /*2ac0*/  ISETP.GE.AND P1, PT, R5, UR14, PT ;  /* 0x0000000e05007c0c */ /* 0x000fc6000bf26270 */
[----:B------:R-:W-:Y:S10]  /*2ad0*/  @P2 BRA `(.L_x_672) ;  /* 0x0000000000742947 */ /* 0x000ff40003800000 */
        /* <DEDUP_REMOVED lines=29> */
.L_x_672:
[----:B------:R-:W-:Y:S05]  /*2cb0*/  BSYNC B0 ;  /* 0x0000000000007941 */ /* 0x000fea0003800000 */
.L_x_671:
        /* <DEDUP_REMOVED lines=32> */
.L_x_674:
[----:B------:R-:W-:Y:S05]  /*2ec0*/  BSYNC B0 ;  /* 0x0000000000007941 */ /* 0x000fea0003800000 */
.L_x_673:
[----:B------:R-:W-:Y:S01]  /*2ed0*/  USHF.R.S32.HI UR13, URZ, 0x1f, UR12 ;  /* 0x0000001f3f0d7899 */ /* 0x000fe2000801140c */
        /* <DEDUP_REMOVED lines=32> */
.L_x_676:
[----:B------:R-:W-:Y:S05]  /*30e0*/  BSYNC B0 ;  /* 0x0000000000007941 */ /* 0x000fea0003800000 */
.L_x_675:
        /* <DEDUP_REMOVED lines=31> */
.L_x_678:
[----:B------:R-:W-:Y:S05]  /*32e0*/  BSYNC B0 ;  /* 0x0000000000007941 */ /* 0x000fea0003800000 */
.L_x_677:
[----:B------:R-:W-:Y:S01]  /*32f0*/  USHF.L.U32 UR26, UR8, 0x6, URZ ;  /* 0x00000006081a7899 */ /* 0x000fe2000800063f */
        /* <DEDUP_REMOVED lines=30> */
.L_x_680:
[----:B------:R-:W-:Y:S05]  /*34e0*/  BSYNC B0 ;  /* 0x0000000000007941 */ /* 0x000fea0003800000 */
.L_x_679:
[----:B------:R-:W-:Y:S01]  /*34f0*/  IMAD.IADD R167, R31, 0x1, R22 ;  /* 0x000000011fa77824 */ /* 0x000fe200078e0216 */
[----:B------:R-:W-:Y:S01]  /*3500*/  MOV R166, R30 ;  /* 0x0000001e00a67202 */ /* 0x000fe20000000f00 */
[----:B------:R-:W-:Y:S01]  /*3510*/  USHF.L.U64.HI UR27, UR8, 0x6, UR9 ;  /* 0x00000006081b7899 */ /* 0x000fe20008010209 */
[----:B------:R-:W-:Y:S01]  /*3520*/  ISETP.GE.AND P1, PT, R6, UR5, PT ;  /* 0x0000000506007c0c */ /* 0x000fe2000bf26270 */
[----:B------:R-:W-:Y:S01]  /*3530*/  IMAD.U32 R164, RZ, RZ, UR26 ;  /* 0x0000001affa47e24 */ /* 0x000fe2000f8e00ff */
[----:B------:R-:W-:Y:S01]  /*3540*/  BSSY B0, `(.L_x_681) ;  /* 0x000001e000007945 */ /* 0x000fe20003800000 */
[----:B------:R2:W-:Y:S01]  /*3550*/  STL.64 [R1+0x60], R166 ;  /* 0x000060a601007387 */ /* 0x0005e20000100a00 */
[----:B------:R-:W-:Y:S01]  /*3560*/  UIMAD UR10, UR27, UR12, URZ ;  /* 0x0000000c1b0a72a4 */ /* 0x000fe2000f8e023f */
[----:B-1----:R-:W-:Y:S01]  /*3570*/  IMAD.WIDE.U32 R8, R164, UR12, R166 ;  /* 0x0000000ca4087c25 */ /* 0x002fe2000f8e00a6 */
[C---:B------:R-:W-:Y:S02]  /*3580*/  ISETP.GE.AND P0, PT, R19.reuse, UR5, PT ;  /* 0x0000000513007c0c */ /* 0x040fe4000bf06270 */
[----:B------:R-:W-:Y:S01]  /*3590*/  UIMAD UR10, UR13, UR26, UR10 ;  /* 0x0000001a0d0a72a4 */ /* 0x000fe2000f8e020a */
[----:B------:R-:W-:-:S02]  /*35a0*/  ISETP.GE.AND P3, PT, R19, UR5, PT ;  /* 0x0000000513007c0c */ /* 0x000fc4000bf66270 */
[----:B------:R-:W-:-:S03]  /*35b0*/  SHF.R.S32.HI R10, RZ, 0x4, R25 ;  /* 0x00000004ff0a7819 */ /* 0x000fc60000011419 */
[----:B------:R-:W-:Y:S01]  /*35c0*/  VIADD R11, R9, UR10 ;  /* 0x0000000a090b7c36 */ /* 0x000fe20008000000 */
[----:B------:R-:W-:Y:S07]  /*35d0*/  @P1 BRA `(.L_x_682) ;  /* 0x0000000000501947 */ /* 0x000fee0003800000 */
        /* <DEDUP_REMOVED lines=20> */
.L_x_682:
[----:B------:R-:W-:Y:S05]  /*3720*/  BSYNC B0 ;  /* 0x0000000000007941 */ /* 0x000fea0003800000 */
.L_x_681:
[----:B------:R-:W-:Y:S01]  /*3730*/  USHF.L.U64.HI UR28, UR8, 0x4, UR9 ;  /* 0x00000004081c7899 */ /* 0x000fe20008010209 */
[----:B------:R-:W-:Y:S01]  /*3740*/  BSSY B0, `(.L_x_683) ;  /* 0x000001a000007945 */ /* 0x000fe20003800000 */
[----:B------:R-:W-:Y:S01]  /*3750*/  USHF.L.U32 UR29, UR8, 0x4, URZ ;  /* 0x00000004081d7899 */ /* 0x000fe2000800063f */
[----:B------:R-:W-:Y:S02]  /*3760*/  LEA.HI R5, R25, R10, RZ, 0x1 ;  /* 0x0000000a19057211 */ /* 0x000fe400078f08ff */
        /* <DEDUP_REMOVED lines=23> */
.L_x_684:
[----:B------:R-:W-:Y:S05]  /*38e0*/  BSYNC B0 ;  /* 0x0000000000007941 */ /* 0x000fea0003800000 */
.L_x_683:
[----:B------:R-:W-:Y:S01]  /*38f0*/  LOP3.LUT R5, R5, 0xfffffffe, RZ, 0xc0, !PT ;  /* 0xfffffffe05057812 */ /* 0x000fe200078ec0ff */
[----:B------:R-:W-:Y:S01]  /*3900*/  IMAD.SHL.U32 R14, R36, 0x40, RZ ;  /* 0x00000040240e7824 */ /* 0x000fe200078e00ff */
[----:B------:R-:W-:Y:S01]  /*3910*/  BSSY B0, `(.L_x_685) ;  /* 0x0000020000007945 */ /* 0x000fe20003800000 */
[C---:B------:R-:W-:Y:S01]  /*3920*/  ISETP.GE.AND P5, PT, R6.reuse, UR5, PT ;  /* 0x0000000506007c0c */ /* 0x040fe2000bfa6270 */
[----:B---34-:R-:W-:Y:S01]  /*3930*/  IMAD.SHL.U32 R16, R6, 0x8, RZ ;  /* 0x0000000806107824 */ /* 0x018fe200078e00ff */
[----:B------:R-:W-:Y:S01]  /*3940*/  ISETP.GE.AND P6, PT, R20, UR5, PT ;  /* 0x0000000514007c0c */ /* 0x000fe2000bfc6270 */
[----:B------:R-:W-:Y:S01]  /*3950*/  IMAD.IADD R15, R10, 0x1, -R5 ;  /* 0x000000010a0f7824 */ /* 0x000fe200078e0a05 */
[----:B------:R-:W-:Y:S01]  /*3960*/  LOP3.LUT R14, R14, 0x1c0, RZ, 0xc0, !PT ;  /* 0x000001c00e0e7812 */ /* 0x000fe200078ec0ff */
[----:B------:R-:W-:Y:S10]  /*3970*/  @P0 BRA `(.L_x_686) ;  /* 0x0000000000640947 */ /* 0x000ff40003800000 */
[----:B------:R-:W-:Y:S01]  /*3980*/  ULDC UR10, c[0x0][0x2d0] ;  /* 0x0000b400000a7ab9 */ /* 0x000fe20000000800 */
[----:B------:R-:W-:Y:S01]  /*3990*/  IMAD.U32 R0, RZ, RZ, UR8 ;  /* 0x00000008ff007e24 */ /* 0x000fe2000f8e00ff */
[----:B------:R-:W-:Y:S01]  /*39a0*/  ISETP.GE.AND P1, PT, R136, UR10, PT ;  /* 0x0000000a88007c0c */ /* 0x000fe2000bf26270 */
[----:B------:R-:W-:Y:S01]  /*39b0*/  IMAD.U32 R5, RZ, RZ, UR8 ;  /* 0x00000008ff057e24 */ /* 0x000fe2000f8e00ff */
[----:B------:R-:W-:Y:S01]  /*39c0*/  ISETP.GE.AND P0, PT, R165, UR10, PT ;  /* 0x0000000aa5007c0c */ /* 0x000fe2000bf06270 */
[----:B------:R-:W-:Y:S01]  /*39d0*/  IMAD.U32 R3, RZ, RZ, UR9 ;  /* 0x00000009ff037e24 */ /* 0x000fe2000f8e00ff */
[----:B------:R-:W-:-:S04]  /*39e0*/  LEA R0, P2, R0, R8, 0x5 ;  /* 0x0000000800007211 */ /* 0x000fc800078428ff */
[----:B------:R-:W-:-:S05]  /*39f0*/  LEA.HI.X R3, R5, R11, R3, 0x5, P2 ;  /* 0x0000000b05037211 */ /* 0x000fca00010f2c03 */
[----:B------:R-:W3:Y:S01]  /*3a00*/  @!P1 LDC.64 R6, c[0x0][0x218] ;  /* 0x00008600ff069b82 */ /* 0x000ee20000000a00 */
[----:B------:R4:W-:Y:S01]  /*3a10*/  @P1 STS.128 [R243+0x9000], RZ ;  /* 0x009000fff3001388 */ /* 0x0009e20000000c00 */
[----:B---3--:R-:W-:-:S04]  /*3a20*/  @!P1 LEA R6, P2, R0, R6, 0x1 ;  /* 0x0000000600069211 */ /* 0x008fc800078408ff */
        /* <DEDUP_REMOVED lines=14> */
.L_x_686:
[----:B------:R-:W-:Y:S05]  /*3b10*/  BSYNC B0 ;  /* 0x0000000000007941 */ /* 0x000fea0003800000 */
.L_x_685:
[----:B------:R-:W-:Y:S04]  /*3b20*/  BSSY B0, `(.L_x_687) ;  /* 0x000001b000007945 */ /* 0x000fe80003800000 */
[----:B------:R-:W-:Y:S05]  /*3b30*/  @P6 BRA `(.L_x_688) ;  /* 0x0000000000646947 */ /* 0x000fea0003800000 */
[----:B------:R-:W-:Y:S01]  /*3b40*/  ULDC UR10, c[0x0][0x2d0] ;  /* 0x0000b400000a7ab9 */ /* 0x000fe20000000800 */
[----:B---34-:R-:W-:Y:S01]  /*3b50*/  IMAD.U32 R6, RZ, RZ, UR8 ;  /* 0x00000008ff067e24 */ /* 0x018fe2000f8e00ff */
[----:B------:R-:W-:Y:S01]  /*3b60*/  ISETP.GE.AND P1, PT, R136, UR10, PT ;  /* 0x0000000a88007c0c */ /* 0x000fe2000bf26270 */
[----:B------:R-:W-:Y:S01]  /*3b70*/  IMAD.MOV.U32 R10, RZ, RZ, R8 ;  /* 0x000000ffff0a7224 */ /* 0x000fe200078e0008 */
[----:B------:R-:W-:Y:S01]  /*3b80*/  UIMAD UR11, UR9, 0x30, URZ ;  /* 0x00000030090b78a4 */ /* 0x000fe2000f8e023f */
[----:B------:R-:W-:Y:S02]  /*3b90*/  ISETP.GE.AND P0, PT, R165, UR10, PT ;  /* 0x0000000aa5007c0c */ /* 0x000fe4000bf06270 */
[----:B------:R-:W-:-:S04]  /*3ba0*/  IMAD.WIDE.U32 R6, R6, 0x30, R10 ;  /* 0x0000003006067825 */ /* 0x000fc800078e000a */
[----:B------:R-:W-:-:S04]  /*3bb0*/  VIADD R0, R7, UR11 ;  /* 0x0000000b07007c36 */ /* 0x000fc80008000000 */
[----:B-1----:R-:W1:Y:S01]  /*3bc0*/  @!P1 LDC.64 R12, c[0x0][0x218] ;  /* 0x00008600ff0c9b82 */ /* 0x002e620000000a00 */
        /* <DEDUP_REMOVED lines=16> */
.L_x_688:
[----:B------:R-:W-:Y:S05]  /*3cd0*/  BSYNC B0 ;  /* 0x0000000000007941 */ /* 0x000fea0003800000 */
.L_x_687:
[----:B------:R-:W0:Y:S01]  /*3ce0*/  LDGDEPBAR ;  /* 0x00000000000079af */ /* 0x000e220000000000 */
[----:B------:R-:W-:Y:S01]  /*3cf0*/  IMAD.SHL.U32 R0, R21, 0x40, RZ ;  /* 0x0000004015007824 */ /* 0x000fe200078e00ff */
[----:B------:R-:W-:Y:S01]  /*3d00*/  LOP3.LUT R3, R14, 0x8, R16, 0xf8, !PT ;  /* 0x000000080e037812 */ /* 0x000fe200078ef810 */
[----:B------:R-:W-:Y:S01]  /*3d10*/  IMAD.IADD R11, R29, 0x1, R24 ;  /* 0x000000011d0b7824 */ /* 0x000fe200078e0218 */
[----:B------:R-:W-:Y:S01]  /*3d20*/  SHF.R.U32.HI R5, RZ, 0x3, R14 ;  /* 0x00000003ff057819 */ /* 0x000fe2000001160e */
[----:B------:R-:W-:Y:S01]  /*3d30*/  IMAD.MOV.U32 R10, RZ, RZ, R28 ;  /* 0x000000ffff0a7224 */ /* 0x000fe200078e001c */
[----:B------:R-:W-:Y:S01]  /*3d40*/  LOP3.LUT R0, R0, 0x1c0, RZ, 0xc0, !PT ;  /* 0x000001c000007812 */ /* 0x000fe200078ec0ff */
[----:B---34-:R-:W-:Y:S01]  /*3d50*/  IMAD.SHL.U32 R6, R15, 0x8, RZ ;  /* 0x000000080f067824 */ /* 0x018fe200078e00ff */
[----:B------:R-:W-:Y:S01]  /*3d60*/  LOP3.LUT R3, R3, R5, RZ, 0x3c, !PT ;  /* 0x0000000503037212 */ /* 0x000fe200078e3cff */
[----:B------:R-:W-:Y:S01]  /*3d70*/  USHF.L.U64.HI UR30, UR6, 0x6, UR7 ;  /* 0x00000006061e7899 */ /* 0x000fe20008010207 */
[----:B------:R3:W-:Y:S01]  /*3d80*/  STL.64 [R1+0x70], R10 ;  /* 0x0000700a01007387 */ /* 0x0007e20000100a00 */
[----:B------:R-:W-:Y:S01]  /*3d90*/  SHF.R.U32.HI R5, RZ, 0x3, R0 ;  /* 0x00000003ff057819 */ /* 0x000fe20000011600 */
[----:B------:R-:W-:Y:S01]  /*3da0*/  IMAD.SHL.U32 R7, R23, 0x40, RZ ;  /* 0x0000004017077824 */ /* 0x000fe200078e00ff */
[----:B------:R-:W-:Y:S01]  /*3db0*/  LOP3.LUT R6, R0, 0x8, R6, 0xf8, !PT ;  /* 0x0000000800067812 */ /* 0x000fe200078ef806 */
[----:B------:R-:W-:Y:S01]  /*3dc0*/  USHF.L.U32 UR31, UR6, 0x6, URZ ;  /* 0x00000006061f7899 */ /* 0x000fe2000800063f */
[----:B------:R-:W-:Y:S01]  /*3dd0*/  LEA.HI R161, R26, R162, RZ, 0x5 ;  /* 0x000000a21aa17211 */ /* 0x000fe200078f28ff */
[----:B------:R-:W-:Y:S01]  /*3de0*/  UIMAD UR10, UR30, UR12, URZ ;  /* 0x0000000c1e0a72a4 */ /* 0x000fe2000f8e023f */
[----:B------:R-:W-:Y:S01]  /*3df0*/  LOP3.LUT R138, R6, R5, RZ, 0x3c, !PT ;  /* 0x00000005068a7212 */ /* 0x000fe200078e3cff */
[----:B------:R-:W-:Y:S01]  /*3e00*/  IMAD.U32 R6, RZ, RZ, UR12 ;  /* 0x0000000cff067e24 */ /* 0x000fe2000f8e00ff */
[----:B------:R-:W-:Y:S01]  /*3e10*/  SHF.R.S32.HI R160, RZ, 0x5, R161 ;  /* 0x00000005ffa07819 */ /* 0x000fe200000114a1 */
[----:B------:R-:W-:Y:S01]  /*3e20*/  UIMAD UR10, UR13, UR31, UR10 ;  /* 0x0000001f0d0a72a4 */ /* 0x000fe2000f8e020a */
[----:B------:R-:W-:Y:S01]  /*3e30*/  LOP3.LUT R139, R7, 0xfffffe00, RZ, 0xc0, !PT ;  /* 0xfffffe00078b7812 */ /* 0x000fe200078ec0ff */
[----:B------:R-:W-:Y:S01]  /*3e40*/  IMAD.WIDE.U32 R6, R6, UR31, R10 ;  /* 0x0000001f06067c25 */ /* 0x000fe2000f8e000a */
[----:B------:R-:W-:Y:S01]  /*3e50*/  BSSY B0, `(.L_x_689) ;  /* 0x0000020000007945 */ /* 0x000fe20003800000 */
[----:B------:R-:W-:-:S04]  /*3e60*/  DEPBAR.LE SB0, 0x0 ;  /* 0x000080000000791a */ /* 0x000fc80000000000 */
[----:B------:R-:W-:Y:S01]  /*3e70*/  BAR.SYNC.DEFER_BLOCKING 0x0 ;  /* 0x0000000000007b1d */ /* 0x000fe20000010000 */
[----:B------:R-:W-:Y:S01]  /*3e80*/  IMAD R0, R15, 0x200, R3 ;  /* 0x000002000f007824 */ /* 0x000fe200078e0203 */
[----:B------:R-:W-:Y:S01]  /*3e90*/  ISETP.GE.AND P0, PT, R20, UR5, PT ;  /* 0x0000000514007c0c */ /* 0x000fe2000bf06270 */
[----:B------:R-:W-:Y:S02]  /*3ea0*/  IMAD R3, R160, 0x400, R139 ;  /* 0x00000400a0037824 */ /* 0x000fe400078e028b */
[----:B-1----:R-:W-:Y:S01]  /*3eb0*/  VIADD R9, R7, UR10 ;  /* 0x0000000a07097c36 */ /* 0x002fe20008000000 */
[----:B------:R-:W-:Y:S01]  /*3ec0*/  LEA R224, R0, UR4, 0x1 ;  /* 0x0000000400e07c11 */ /* 0x000fe2000f8e08ff */
[----:B------:R-:W-:Y:S01]  /*3ed0*/  IMAD.IADD R3, R138, 0x1, R3 ;  /* 0x000000018a037824 */ /* 0x000fe200078e0203 */
[----:B------:R3:W-:Y:S04]  /*3ee0*/  @P5 STS.128 [R243+0xc000], RZ ;  /* 0x00c000fff3005388 */ /* 0x0007e80000000c00 */
[----:B------:R3:W-:Y:S01]  /*3ef0*/  @P5 STS.128 [R243+0xe000], RZ ;  /* 0x00e000fff3005388 */ /* 0x0007e20000000c00 */
[----:B------:R-:W-:Y:S05]  /*3f00*/  @P5 BRA `(.L_x_690) ;  /* 0x0000000000505947 */ /* 0x000fea0003800000 */
[----:B------:R-:W-:Y:S02]  /*3f10*/  ULDC UR10, c[0x0][0x2d0] ;  /* 0x0000b400000a7ab9 */ /* 0x000fe40000000800 */
[----:B------:R-:W-:Y:S02]  /*3f20*/  ISETP.GE.AND P2, PT, R136, UR10, PT ;  /* 0x0000000a88007c0c */ /* 0x000fe4000bf46270 */
[----:B------:R-:W-:-:S11]  /*3f30*/  ISETP.GE.AND P1, PT, R165, UR10, PT ;  /* 0x0000000aa5007c0c */ /* 0x000fd6000bf26270 */
[----:B---3--:R-:W1:Y:S01]  /*3f40*/  @!P2 LDC.64 R10, c[0x0][0x220] ;  /* 0x00008800ff0aab82 */ /* 0x008e620000000a00 */
        /* <DEDUP_REMOVED lines=16> */
.L_x_690:
[----:B------:R-:W-:Y:S05]  /*4050*/  BSYNC B0 ;  /* 0x0000000000007941 */ /* 0x000fea0003800000 */
.L_x_689:
[----:B------:R1:W-:Y:S01]  /*4060*/  @P4 STS.128 [R243+0xc800], RZ ;  /* 0x00c800fff3004388 */ /* 0x0003e20000000c00 */
[----:B------:R-:W-:Y:S01]  /*4070*/  USHF.L.U64.HI UR13, UR6, 0x4, UR7 ;  /* 0x00000004060d7899 */ /* 0x000fe20008010207 */
[----:B------:R-:W-:Y:S01]  /*4080*/  BSSY B0, `(.L_x_691) ;  /* 0x000001b000007945 */ /* 0x000fe20003800000 */
[----:B------:R-:W-:Y:S01]  /*4090*/  USHF.L.U32 UR32, UR6, 0x4, URZ ;  /* 0x0000000406207899 */ /* 0x000fe2000800063f */
[----:B------:R1:W-:Y:S01]  /*40a0*/  @P4 STS.128 [R243+0xe800], RZ ;  /* 0x00e800fff3004388 */ /* 0x0003e20000000c00 */
[----:B------:R-:W-:Y:S01]  /*40b0*/  LEA R231, R3, UR4, 0x1 ;  /* 0x0000000403e77c11 */ /* 0x000fe2000f8e08ff */
[----:B------:R-:W-:Y:S09]  /*40c0*/  @P4 BRA `(.L_x_692) ;  /* 0x0000000000584947 */ /* 0x000ff20003800000 */
[----:B------:R-:W-:Y:S01]  /*40d0*/  ULDC UR10, c[0x0][0x2d0] ;  /* 0x0000b400000a7ab9 */ /* 0x000fe20000000800 */
[----:B------:R-:W-:Y:S02]  /*40e0*/  IADD3 R0, P4, R6, UR32, RZ ;  /* 0x0000002006007c10 */ /* 0x000fe4000ff9e0ff */
[----:B------:R-:W-:Y:S02]  /*40f0*/  ISETP.GE.AND P2, PT, R136, UR10, PT ;  /* 0x0000000a88007c0c */ /* 0x000fe4000bf46270 */
[----:B------:R-:W-:Y:S02]  /*4100*/  ISETP.GE.AND P1, PT, R165, UR10, PT ;  /* 0x0000000aa5007c0c */ /* 0x000fe4000bf26270 */
[----:B------:R-:W-:-:S09]  /*4110*/  IADD3.X R3, R9, UR13, RZ, P4, !PT ;  /* 0x0000000d09037c10 */ /* 0x000fd2000a7fe4ff */
        /* <DEDUP_REMOVED lines=17> */
.L_x_692:
[----:B------:R-:W-:Y:S05]  /*4230*/  BSYNC B0 ;  /* 0x0000000000007941 */ /* 0x000fea0003800000 */
.L_x_691:
        /* <DEDUP_REMOVED lines=29> */
.L_x_694:
[----:B------:R-:W-:Y:S05]  /*4410*/  BSYNC B0 ;  /* 0x0000000000007941 */ /* 0x000fea0003800000 */
.L_x_693:
[----:B------:R1:W-:Y:S01]  /*4420*/  @P0 STS.128 [R243+0xd800], RZ ;  /* 0x00d800fff3000388 */ /* 0x0003e20000000c00 */
[----:B------:R-:W-:Y:S03]  /*4430*/  BSSY B0, `(.L_x_695) ;  /* 0x000001c000007945 */ /* 0x000fe60003800000 */
[----:B------:R1:W-:Y:S01]  /*4440*/  @P0 STS.128 [R243+0xf800], RZ ;  /* 0x00f800fff3000388 */ /* 0x0003e20000000c00 */
        /* <DEDUP_REMOVED lines=26> */
.L_x_696:
[----:B------:R-:W-:Y:S05]  /*45f0*/  BSYNC B0 ;  /* 0x0000000000007941 */ /* 0x000fea0003800000 */
.L_x_695:
[----:B-1-34-:R-:W-:Y:S01]  /*4600*/  LDSM.16.M88.4 R8, [R231+0x2000] ;  /* 0x00200000e708783b */ /* 0x01afe20000000200 */
[----:B------:R-:W-:Y:S01]  /*4610*/  R2P PR, R36, 0x6 ;  /* 0x0000000624007804 */ /* 0x000fe20000000000 */
[C---:B------:R-:W-:Y:S01]  /*4620*/  VIADD R0, R224.reuse, 0x8000 ;  /* 0x00008000e0007836 */ /* 0x040fe20000000000 */
[----:B------:R-:W-:Y:S01]  /*4630*/  UIADD3 UR5, UR25, 0x1, -UR18 ;  /* 0x0000000119057890 */ /* 0x000fe2000fffe812 */
[----:B------:R-:W1:Y:S01]  /*4640*/  LDSM.16.M88.4 R24, [R224+0x9800] ;  /* 0x00980000e018783b */ /* 0x000e620000000200 */
[----:B------:R-:W-:Y:S01]  /*4650*/  VIADD R235, R224, 0x8020 ;  /* 0x00008020e0eb7836 */ /* 0x000fe20000000000 */
[----:B------:R-:W-:Y:S01]  /*4660*/  LEA R6, R160, UR24, 0x4 ;  /* 0x00000018a0067c11 */ /* 0x000fe2000f8e20ff */
[--C-:B------:R-:W-:Y:S01]  /*4670*/  IMAD R232, R4, 0x2, R231.reuse ;  /* 0x0000000204e87824 */ /* 0x100fe200078e02e7 */
[----:B------:R-:W3:Y:S01]  /*4680*/  LDSM.16.M88.4 R12, [R231] ;  /* 0x00000000e70c783b */ /* 0x000ee20000000200 */
[C---:B------:R-:W-:Y:S01]  /*4690*/  IMAD R234, R2.reuse, 0x2, R231 ;  /* 0x0000000202ea7824 */ /* 0x040fe200078e02e7 */
[----:B------:R-:W-:Y:S01]  /*46a0*/  UIADD3 UR5, UR5, UR20, URZ ;  /* 0x0000001405057290 */ /* 0x000fe2000fffe03f */
[----:B------:R-:W-:Y:S01]  /*46b0*/  IMAD R233, R2, 0x2, R232 ;  /* 0x0000000202e97824 */ /* 0x000fe200078e02e8 */
[----:B------:R-:W4:Y:S01]  /*46c0*/  LDSM.16.M88.4 R20, [R224+0x8000] ;  /* 0x00800000e014783b */ /* 0x000f220000000200 */
[----:B------:R-:W-:Y:S01]  /*46d0*/  UIADD3 UR21, UR25, -UR21, -UR18 ;  /* 0x8000001519157290 */ /* 0x000fe2000fffe812 */
[----:B------:R-:W-:Y:S01]  /*46e0*/  @P1 VIADD R235, R0, 0xffffffe0 ;  /* 0xffffffe000eb1836 */ /* 0x000fe20000000000 */
[----:B------:R-:W-:Y:S01]  /*46f0*/  UISETP.GT.AND UP0, UPT, UR12, UR15, UPT ;  /* 0x0000000f0c00728c */ /* 0x000fe2000bf04270 */
[----:B--2---:R-:W2:Y:S01]  /*4700*/  LDSM.16.M88.4 R28, [R224+0x9000] ;  /* 0x00900000e01c783b */ /* 0x004ea20000000200 */
[----:B------:R-:W-:-:S02]  /*4710*/  IMAD.MOV.U32 R0, RZ, RZ, 0x40 ;  /* 0x00000040ff007424 */ /* 0x000fc400078e00ff */
[----:B------:R-:W-:Y:S01]  /*4720*/  IMAD.U32 R7, RZ, RZ, UR5 ;  /* 0x00000005ff077e24 */ /* 0x000fe2000f8e00ff */
[----:B------:R-:W5:Y:S01]  /*4730*/  LDSM.16.M88.4 R32, [R224+0x8800] ;  /* 0x00880000e020783b */ /* 0x000f620000000200 */
[C---:B------:R-:W-:Y:S01]  /*4740*/  VIADD R242, R235.reuse, 0x800 ;  /* 0x00000800ebf27836 */ /* 0x040fe20000000000 */
[----:B------:R-:W-:Y:S01]  /*4750*/  SEL R0, R0, 0xffffffc0, !P2 ;  /* 0xffffffc000007807 */ /* 0x000fe20005000000 */
[C---:B------:R-:W-:Y:S01]  /*4760*/  VIADD R241, R235.reuse, 0x1000 ;  /* 0x00001000ebf17836 */ /* 0x040fe20000000000 */
[----:B------:R-:W-:Y:S01]  /*4770*/  LDSM.16.M88.4 R16, [R232+0x2000] ;  /* 0x00200000e810783b */ /* 0x000fe20000000200 */
[----:B------:R-:W-:Y:S02]  /*4780*/  VIADD R240, R235, 0x1800 ;  /* 0x00001800ebf07836 */ /* 0x000fe40000000000 */
[----:B------:R-:W-:Y:S01]  /*4790*/  IMAD.IADD R230, R224, 0x1, R0 ;  /* 0x00000001e0e67824 */ /* 0x000fe200078e0200 */
[----:B------:R-:W5:Y:S01]  /*47a0*/  LDSM.16.M88.4 R60, [R235+0x1800] ;  /* 0x00180000eb3c783b */ /* 0x000f620000000200 */
[----:B------:R-:W-:Y:S01]  /*47b0*/  IMAD.IADD R229, R0, 0x1, R235 ;  /* 0x0000000100e57824 */ /* 0x000fe200078e02eb */
[----:B------:R-:W-:Y:S01]  /*47c0*/  LOP3.LUT R0, R161, 0xffffffe0, RZ, 0xc0, !PT ;  /* 0xffffffe0a1007812 */ /* 0x000fe200078ec0ff */
[C---:B------:R-:W-:Y:S01]  /*47d0*/  VIADD R239, R235.reuse, 0x2000 ;  /* 0x00002000ebef7836 */ /* 0x040fe20000000000 */
[----:B------:R-:W5:Y:S01]  /*47e0*/  LDSM.16.M88.4 R64, [R235+0x1000] ;  /* 0x00100000eb40783b */ /* 0x000f620000000200 */
[----:B------:R-:W-:-:S02]  /*47f0*/  VIADD R238, R235, 0x2800 ;  /* 0x00002800ebee7836 */ /* 0x000fc40000000000 */
[C---:B------:R-:W-:Y:S01]  /*4800*/  IMAD.IADD R0, R162.reuse, 0x1, -R0 ;  /* 0x00000001a2007824 */ /* 0x040fe200078e0a00 */
[----:B------:R-:W5:Y:S01]  /*4810*/  LDSM.16.M88.4 R52, [R235+0x800] ;  /* 0x00080000eb34783b */ /* 0x000f620000000200 */
[----:B------:R-:W-:Y:S02]  /*4820*/  IMAD.SHL.U32 R162, R162, 0x2, RZ ;  /* 0x00000002a2a27824 */ /* 0x000fe400078e00ff */
[C---:B------:R-:W-:Y:S01]  /*4830*/  VIADD R237, R235.reuse, 0x3000 ;  /* 0x00003000ebed7836 */ /* 0x040fe20000000000 */
[----:B------:R-:W5:Y:S01]  /*4840*/  LDSM.16.M88.4 R44, [R235] ;  /* 0x00000000eb2c783b */ /* 0x000f620000000200 */
[----:B------:R-:W-:Y:S01]  /*4850*/  SHF.R.S32.HI R3, RZ, 0x1f, R0 ;  /* 0x0000001fff037819 */ /* 0x000fe20000011400 */
[----:B------:R-:W-:Y:S01]  /*4860*/  VIADD R236, R235, 0x3800 ;  /* 0x00003800ebec7836 */ /* 0x000fe20000000000 */
[----:B------:R-:W-:Y:S01]  /*4870*/  LOP3.LUT R5, R162, 0x6, RZ, 0xc0, !PT ;  /* 0x00000006a2057812 */ /* 0x000fe200078ec0ff */
[-C--:B-1----:R-:W-:Y:S01]  /*4880*/  HMMA.16816.F32.BF16 R36, R8, R24.reuse, RZ ;  /* 0x000000180824723c */ /* 0x082fe200000418ff */
[----:B------:R-:W-:Y:S01]  /*4890*/  LEA.HI R0, R3, R0, RZ, 0x2 ;  /* 0x0000000003007211 */ /* 0x000fe200078f10ff */
[----:B------:R-:W-:Y:S01]  /*48a0*/  IMAD.U32 R3, RZ, RZ, UR12 ;  /* 0x0000000cff037e24 */ /* 0x000fe2000f8e00ff */
[----:B------:R-:W0:Y:S02]  /*48b0*/  LDGDEPBAR ;  /* 0x00000000000079af */ /* 0x000e240000000000 */
[----:B------:R-:W-:Y:S01]  /*48c0*/  SHF.R.S32.HI R0, RZ, 0x2, R0 ;  /* 0x00000002ff007819 */ /* 0x000fe20000011400 */
[----:B---3--:R-:W-:Y:S01]  /*48d0*/  HMMA.16816.F32.BF16 R80, R12, R24, RZ ;  /* 0x000000180c50723c */ /* 0x008fe200000418ff */
[----:B------:R-:W-:-:S03]  /*48e0*/  IMAD R3, R3, 0x40, R5 ;  /* 0x0000004003037824 */ /* 0x000fc600078e0205 */
[----:B------:R-:W-:Y:S01]  /*48f0*/  IMAD.IADD R6, R0, 0x1, R6 ;  /* 0x0000000100067824 */ /* 0x000fe200078e0206 */
[----:B------:R-:W-:Y:S01]  /*4900*/  LOP3.LUT R0, R138, R139, RZ, 0xfc, !PT ;  /* 0x0000008b8a007212 */ /* 0x000fe200078efcff */
[----:B----4-:R-:W-:Y:S01]  /*4910*/  HMMA.16816.F32.BF16 R92, R12, R20, RZ ;  /* 0x000000140c5c723c */ /* 0x010fe200000418ff */
[----:B------:R-:W-:Y:S02]  /*4920*/  VIADD R5, R3, 0x1 ;  /* 0x0000000103057836 */ /* 0x000fe40000000000 */
[----:B------:R-:W-:-:S03]  /*4930*/  VIADDMNMX R247, R6, UR21, RZ, !PT ;  /* 0x0000001506f77c46 */ /* 0x000fc6000f8001ff */
[C---:B------:R-:W-:Y:S06]  /*4940*/  HMMA.16816.F32.BF16 R76, R8.reuse, R20, RZ ;  /* 0x00000014084c723c */ /* 0x040fec00000418ff */
[-C--:B------:R-:W-:Y:S06]  /*4950*/  HMMA.16816.F32.BF16 R72, R8, R22.reuse, RZ ;  /* 0x000000160848723c */ /* 0x080fec00000418ff */
[----:B------:R-:W-:Y:S01]  /*4960*/  HMMA.16816.F32.BF16 R100, R12, R22, RZ ;  /* 0x000000160c64723c */ /* 0x000fe200000418ff */
[----:B------:R-:W1:Y:S05]  /*4970*/  LDSM.16.M88.4 R20, [R232] ;  /* 0x00000000e814783b */ /* 0x000e6a0000000200 */
[C---:B--2---:R-:W-:Y:S06]  /*4980*/  HMMA.16816.F32.BF16 R40, R8.reuse, R28, RZ ;  /* 0x0000001c0828723c */ /* 0x044fec00000418ff */
[C---:B-----5:R-:W-:Y:S06]  /*4990*/  HMMA.16816.F32.BF16 R56, R8.reuse, R32, RZ ;  /* 0x000000200838723c */ /* 0x060fec00000418ff */
        /* <DEDUP_REMOVED lines=9> */
[----:B------:R-:W-:Y:S01]  /*4a30*/  HMMA.16816.F32.BF16 R124, R12, R26, RZ ;  /* 0x0000001a0c7c723c */ /* 0x000fe200000418ff */
[----:B------:R-:W2:Y:S05]  /*4a40*/  LDSM.16.M88.4 R12, [R234+0x2000] ;  /* 0x00200000ea0c783b */ /* 0x000eaa0000000200 */
[C---:B------:R-:W-:Y:S01]  /*4a50*/  HMMA.16816.F32.BF16 R144, R16.reuse, R60, R36 ;  /* 0x0000003c1090723c */ /* 0x040fe20000041824 */
[----:B------:R-:W3:Y:S05]  /*4a60*/  LDSM.16.M88.4 R36, [R230+0x8800] ;  /* 0x00880000e624783b */ /* 0x000eea0000000200 */
[C---:B------:R-:W-:Y:S01]  /*4a70*/  HMMA.16816.F32.BF16 R112, R16.reuse, R64, R40 ;  /* 0x000000401070723c */ /* 0x040fe20000041828 */
[----:B------:R-:W4:Y:S05]  /*4a80*/  LDSM.16.M88.4 R40, [R230+0x8000] ;  /* 0x00800000e628783b */ /* 0x000f2a0000000200 */
[C---:B------:R-:W-:Y:S06]  /*4a90*/  HMMA.16816.F32.BF16 R24, R16.reuse, R54, R48 ;  /* 0x000000361018723c */ /* 0x040fec0000041830 */
[C---:B------:R-:W-:Y:S06]  /*4aa0*/  HMMA.16816.F32.BF16 R76, R16.reuse, R44, R76 ;  /* 0x0000002c104c723c */ /* 0x040fec000004184c */
[C---:B------:R-:W-:Y:S01]  /*4ab0*/  HMMA.16816.F32.BF16 R116, R16.reuse, R52, R56 ;  /* 0x000000341074723c */ /* 0x040fe20000041838 */
[----:B------:R-:W-:Y:S05]  /*4ac0*/  LDSM.16.M88.4 R56, [R229+0x800] ;  /* 0x00080000e538783b */ /* 0x000fea0000000200 */
[C---:B------:R-:W-:Y:S06]  /*4ad0*/  HMMA.16816.F32.BF16 R72, R16.reuse, R46, R72 ;  /* 0x0000002e1048723c */ /* 0x040fec0000041848 */
[C---:B------:R-:W-:Y:S01]  /*4ae0*/  HMMA.16816.F32.BF16 R48, R16.reuse, R66, R68 ;  /* 0x000000421030723c */ /* 0x040fe20000041844 */
[----:B------:R-:W-:Y:S05]  /*4af0*/  LDSM.16.M88.4 R68, [R229+0x1000] ;  /* 0x00100000e544783b */ /* 0x000fea0000000200 */
[----:B------:R-:W-:Y:S01]  /*4b00*/  HMMA.16816.F32.BF16 R108, R16, R62, R8 ;  /* 0x0000003e106c723c */ /* 0x000fe20000041808 */
[----:B------:R-:W5:Y:S04]  /*4b10*/  LDSM.16.M88.4 R16, [R234] ;  /* 0x00000000ea10783b */ /* 0x000f680000000200 */
[----:B------:R-:W-:Y:S01]  /*4b20*/  LDSM.16.M88.4 R8, [R233+0x2000] ;  /* 0x00200000e908783b */ /* 0x000fe20000000200 */
[C---:B-1----:R-:W-:Y:S03]  /*4b30*/  HMMA.16816.F32.BF16 R132, R20.reuse, R64, R84 ;  /* 0x000000401484723c */ /* 0x042fe60000041854 */
[----:B------:R-:W1:Y:S03]  /*4b40*/  LDSM.16.M88.4 R84, [R229+0x1800] ;  /* 0x00180000e554783b */ /* 0x000e660000000200 */
[C---:B------:R-:W-:Y:S06]  /*4b50*/  HMMA.16816.F32.BF16 R104, R20.reuse, R44, R92 ;  /* 0x0000002c1468723c */ /* 0x040fec000004185c */
[C---:B------:R-:W-:Y:S06]  /*4b60*/  HMMA.16816.F32.BF16 R120, R20.reuse, R52, R88 ;  /* 0x000000341478723c */ /* 0x040fec0000041858 */
[C---:B------:R-:W-:Y:S06]  /*4b70*/  HMMA.16816.F32.BF16 R140, R20.reuse, R60, R80 ;  /* 0x0000003c148c723c */ /* 0x040fec0000041850 */
[C---:B------:R-:W-:Y:S01]  /*4b80*/  HMMA.16816.F32.BF16 R100, R20.reuse, R46, R100 ;  /* 0x0000002e1464723c */ /* 0x040fe20000041864 */
[----:B------:R-:W1:Y:S05]  /*4b90*/  LDSM.16.M88.4 R44, [R229] ;  /* 0x00000000e52c783b */ /* 0x000e6a0000000200 */
[C---:B------:R-:W-:Y:S06]  /*4ba0*/  HMMA.16816.F32.BF16 R96, R20.reuse, R54, R96 ;  /* 0x000000361460723c */ /* 0x040fec0000041860 */
[C---:B------:R-:W-:Y:S06]  /*4bb0*/  HMMA.16816.F32.BF16 R92, R20.reuse, R66, R128 ;  /* 0x00000042145c723c */ /* 0x040fec0000041880 */
[----:B------:R-:W-:Y:S06]  /*4bc0*/  HMMA.16816.F32.BF16 R80, R20, R62, R124 ;  /* 0x0000003e1450723c */ /* 0x000fec000004187c */
[C---:B--2---:R-:W-:Y:S06]  /*4bd0*/  HMMA.16816.F32.BF16 R20, R12.reuse, R28, R144 ;  /* 0x0000001c0c14723c */ /* 0x044fec0000041890 */
[C---:B---3--:R-:W-:Y:S01]  /*4be0*/  HMMA.16816.F32.BF16 R60, R12.reuse, R38, R24 ;  /* 0x000000260c3c723c */ /* 0x048fe20000041818 */
[----:B------:R-:W2:Y:S05]  /*4bf0*/  LDSM.16.M88.4 R24, [R233] ;  /* 0x00000000e918783b */ /* 0x000eaa0000000200 */
[C---:B----4-:R-:W-:Y:S06]  /*4c00*/  HMMA.16816.F32.BF16 R76, R12.reuse, R40, R76 ;  /* 0x000000280c4c723c */ /* 0x050fec000004184c */
[----:B------:R-:W-:Y:S06]  /*4c10*/  HMMA.16816.F32.BF16 R72, R12, R42, R72 ;  /* 0x0000002a0c48723c */ /* 0x000fec0000041848 */
[----:B-----5:R-:W-:Y:S06]  /*4c20*/  HMMA.16816.F32.BF16 R88, R16, R40, R104 ;  /* 0x000000281058723c */ /* 0x020fec0000041868 */
[C---:B------:R-:W-:Y:S06]  /*4c30*/  HMMA.16816.F32.BF16 R64, R12.reuse, R36, R116 ;  /* 0x000000240c40723c */ /* 0x040fec0000041874 */
[C---:B------:R-:W-:Y:S06]  /*4c40*/  HMMA.16816.F32.BF16 R52, R12.reuse, R32, R112 ;  /* 0x000000200c34723c */ /* 0x040fec0000041870 */
[----:B------:R-:W-:Y:S06]  /*4c50*/  HMMA.16816.F32.BF16 R48, R12, R34, R48 ;  /* 0x000000220c30723c */ /* 0x000fec0000041830 */
[C---:B------:R-:W-:Y:S06]  /*4c60*/  HMMA.16816.F32.BF16 R104, R16.reuse, R36, R120 ;  /* 0x000000241068723c */ /* 0x040fec0000041878 */
[----:B------:R-:W-:Y:S06]  /*4c70*/  HMMA.16816.F32.BF16 R124, R16, R32, R132 ;  /* 0x00000020107c723c */ /* 0x000fec0000041884 */
[----:B------:R-:W-:Y:S06]  /*4c80*/  HMMA.16816.F32.BF16 R12, R12, R30, R108 ;  /* 0x0000001e0c0c723c */ /* 0x000fec000004186c */
[C---:B------:R-:W-:Y:S01]  /*4c90*/  HMMA.16816.F32.BF16 R116, R16.reuse, R38, R96 ;  /* 0x000000261074723c */ /* 0x040fe20000041860 */
[----:B------:R-:W-:Y:S05]  /*4ca0*/  LDSM.16.M88.4 R36, [R224+0xa800] ;  /* 0x00a80000e024783b */ /* 0x000fea0000000200 */
[C---:B------:R-:W-:Y:S01]  /*4cb0*/  HMMA.16816.F32.BF16 R112, R16.reuse, R34, R92 ;  /* 0x000000221070723c */ /* 0x040fe2000004185c */
[----:B------:R-:W-:Y:S05]  /*4cc0*/  LDSM.16.M88.4 R32, [R224+0xb000] ;  /* 0x00b00000e020783b */ /* 0x000fea0000000200 */
        /* <DEDUP_REMOVED lines=8> */
[C---:B------:R-:W-:Y:S06]  /*4d50*/  HMMA.16816.F32.BF16 R132, R8.reuse, R44, R76 ;  /* 0x0000002c0884723c */ /* 0x040fec000004184c */
[C---:B------:R-:W-:Y:S06]  /*4d60*/  HMMA.16816.F32.BF16 R128, R8.reuse, R46, R72 ;  /* 0x0000002e0880723c */ /* 0x040fec0000041848 */
[C---:B------:R-:W-:Y:S01]  /*4d70*/  HMMA.16816.F32.BF16 R152, R8.reuse, R68, R52 ;  /* 0x000000440898723c */ /* 0x040fe20000041834 */
[----:B------:R-:W-:Y:S05]  /*4d80*/  LDSM.16.M88.4 R52, [R235+0x3800] ;  /* 0x00380000eb34783b */ /* 0x000fea0000000200 */
[----:B------:R-:W-:Y:S01]  /*4d90*/  HMMA.16816.F32.BF16 R148, R8, R70, R48 ;  /* 0x000000460894723c */ /* 0x000fe20000041830 */
[----:B------:R-:W-:Y:S05]  /*4da0*/  LDSM.16.M88.4 R48, [R235+0x2000] ;  /* 0x00200000eb30783b */ /* 0x000fea0000000200 */
[C---:B--2---:R-:W-:Y:S06]  /*4db0*/  HMMA.16816.F32.BF16 R80, R24.reuse, R56, R104 ;  /* 0x000000381850723c */ /* 0x044fec0000041868 */
[----:B------:R-:W-:Y:S06]  /*4dc0*/  HMMA.16816.F32.BF16 R72, R24, R68, R124 ;  /* 0x000000441848723c */ /* 0x000fec000004187c */
[C---:B------:R-:W-:Y:S06]  /*4dd0*/  HMMA.16816.F32.BF16 R140, R8.reuse, R56, R64 ;  /* 0x00000038088c723c */ /* 0x040fec0000041840 */
[-C--:B------:R-:W-:Y:S06]  /*4de0*/  HMMA.16816.F32.BF16 R156, R8, R58.reuse, R60 ;  /* 0x0000003a089c723c */ /* 0x080fec000004183c */
[C---:B------:R-:W-:Y:S01]  /*4df0*/  HMMA.16816.F32.BF16 R76, R24.reuse, R58, R116 ;  /* 0x0000003a184c723c */ /* 0x040fe20000041874 */
[----:B------:R-:W-:Y:S05]  /*4e00*/  LDSM.16.M88.4 R56, [R235+0x3000] ;  /* 0x00300000eb38783b */ /* 0x000fea0000000200 */
[----:B------:R-:W-:Y:S06]  /*4e10*/  HMMA.16816.F32.BF16 R68, R24, R70, R112 ;  /* 0x000000461844723c */ /* 0x000fec0000041870 */
[----:B------:R-:W-:Y:S01]  /*4e20*/  HMMA.16816.F32.BF16 R96, R8, R86, R12 ;  /* 0x000000560860723c */ /* 0x000fe2000004180c */
[----:B------:R-:W2:Y:S04]  /*4e30*/  LDSM.16.M88.4 R8, [R232+0x6000] ;  /* 0x00600000e808783b */ /* 0x000ea80000000200 */
[----:B------:R-:W-:Y:S01]  /*4e40*/  LDSM.16.M88.4 R12, [R232+0x4000] ;  /* 0x00400000e80c783b */ /* 0x000fe20000000200 */
[C---:B------:R-:W-:Y:S06]  /*4e50*/  HMMA.16816.F32.BF16 R64, R24.reuse, R84, R120 ;  /* 0x000000541840723c */ /* 0x040fec0000041878 */
[C---:B------:R-:W-:Y:S06]  /*4e60*/  HMMA.16816.F32.BF16 R60, R24.reuse, R86, R108 ;  /* 0x00000056183c723c */ /* 0x040fec000004186c */
[C---:B------:R-:W-:Y:S06]  /*4e70*/  HMMA.16816.F32.BF16 R92, R24.reuse, R44, R88 ;  /* 0x0000002c185c723c */ /* 0x040fec0000041858 */
[----:B------:R-:W-:Y:S01]  /*4e80*/  HMMA.16816.F32.BF16 R88, R24, R46, R100 ;  /* 0x0000002e1858723c */ /* 0x000fe20000041864 */
[----:B------:R-:W3:Y:S05]  /*4e90*/  LDSM.16.M88.4 R44, [R235+0x2800] ;  /* 0x00280000eb2c783b */ /* 0x000eea0000000200 */
[----:B-1----:R-:W-:Y:S06]  /*4ea0*/  HMMA.16816.F32.BF16 R24, R20, R40, R132 ;  /* 0x000000281418723c */ /* 0x002fec0000041884 */
[----:B------:R-:W-:Y:S06]  /*4eb0*/  HMMA.16816.F32.BF16 R84, R16, R36, R80 ;  /* 0x000000241054723c */ /* 0x000fec0000041850 */
[----:B------:R-:W-:Y:S06]  /*4ec0*/  HMMA.16816.F32.BF16 R100, R20, R42, R128 ;  /* 0x0000002a1464723c */ /* 0x000fec0000041880 */
[C---:B------:R-:W-:Y:S06]  /*4ed0*/  HMMA.16816.F32.BF16 R108, R16.reuse, R38, R76 ;  /* 0x00000026106c723c */ /* 0x040fec000004184c */
[----:B------:R-:W-:Y:S06]  /*4ee0*/  HMMA.16816.F32.BF16 R80, R16, R34, R68 ;  /* 0x000000221050723c */ /* 0x000fec0000041844 */
        /* <DEDUP_REMOVED lines=12> */
[----:B------:R-:W-:Y:S05]  /*4fb0*/  LDSM.16.M88.4 R40, [R230+0xa800] ;  /* 0x00a80000e628783b */ /* 0x000fea0000000200 */
[----:B------:R-:W-:Y:S01]  /*4fc0*/  HMMA.16816.F32.BF16 R96, R16, R32, R72 ;  /* 0x000000201060723c */ /* 0x000fe20000041848 */
[----:B------:R-:W-:Y:S04]  /*4fd0*/  LDSM.16.M88.4 R32, [R229+0x2000] ;  /* 0x00200000e520783b */ /* 0x000fe80000000200 */
[----:B------:R-:W-:Y:S01]  /*4fe0*/  LDSM.16.M88.4 R16, [R233+0x4000] ;  /* 0x00400000e910783b */ /* 0x000fe20000000200 */
[C---:B--2---:R-:W-:Y:S03]  /*4ff0*/  HMMA.16816.F32.BF16 R64, R8.reuse, R48, R24 ;  /* 0x000000300840723c */ /* 0x044fe60000041818 */
[----:B------:R-:W2:Y:S03]  /*5000*/  LDSM.16.M88.4 R24, [R234+0x4000] ;  /* 0x00400000ea18783b */ /* 0x000ea60000000200 */
[C---:B------:R-:W-:Y:S06]  /*5010*/  HMMA.16816.F32.BF16 R72, R8.reuse, R50, R100 ;  /* 0x000000320848723c */ /* 0x040fec0000041864 */
[C---:B---3--:R-:W-:Y:S06]  /*5020*/  HMMA.16816.F32.BF16 R88, R8.reuse, R44, R116 ;  /* 0x0000002c0858723c */ /* 0x048fec0000041874 */
[C---:B------:R-:W-:Y:S06]  /*5030*/  HMMA.16816.F32.BF16 R128, R8.reuse, R46, R128 ;  /* 0x0000002e0880723c */ /* 0x040fec0000041880 */
[C---:B------:R-:W-:Y:S06]  /*5040*/  HMMA.16816.F32.BF16 R124, R8.reuse, R56, R124 ;  /* 0x00000038087c723c */ /* 0x040fec000004187c */
[C---:B------:R-:W-:Y:S06]  /*5050*/  HMMA.16816.F32.BF16 R120, R8.reuse, R58, R120 ;  /* 0x0000003a0878723c */ /* 0x040fec0000041878 */
[C---:B------:R-:W-:Y:S06]  /*5060*/  HMMA.16816.F32.BF16 R132, R8.reuse, R52, R132 ;  /* 0x000000340884723c */ /* 0x040fec0000041884 */
[----:B------:R-:W-:Y:S01]  /*5070*/  HMMA.16816.F32.BF16 R140, R8, R54, R112 ;  /* 0x00000036088c723c */ /* 0x000fe20000041870 */
[----:B------:R-:W3:Y:S05]  /*5080*/  LDSM.16.M88.4 R8, [R233+0x6000] ;  /* 0x00600000e908783b */ /* 0x000eea0000000200 */
        /* <DEDUP_REMOVED lines=8> */
[-C--:B-1----:R-:W-:Y:S06]  /*5110*/  HMMA.16816.F32.BF16 R12, R20, R28.reuse, R64 ;  /* 0x0000001c140c723c */ /* 0x082fec0000041840 */
[----:B--2---:R-:W-:Y:S06]  /*5120*/  HMMA.16816.F32.BF16 R36, R24, R28, R36 ;  /* 0x0000001c1824723c */ /* 0x004fec0000041824 */
[----:B------:R-:W-:Y:S01]  /*5130*/  HMMA.16816.F32.BF16 R44, R20, R30, R72 ;  /* 0x0000001e142c723c */ /* 0x000fe20000041848 */
[----:B------:R-:W-:-:S04]  /*5140*/  IADD3 R28, R7, 0x40, R6 ;  /* 0x00000040071c7810 */ /* 0x000fc80007ffe006 */
[----:B------:R-:W-:Y:S01]  /*5150*/  VIMNMX R249, R28, UR25, PT ;  /* 0x000000191cf97c48 */ /* 0x000fe2000bfe0100 */
[----:B------:R-:W-:Y:S01]  /*5160*/  HMMA.16816.F32.BF16 R60, R24, R30, R60 ;  /* 0x0000001e183c723c */ /* 0x000fe2000004183c */
[----:B------:R-:W-:Y:S02]  /*5170*/  LDSM.16.M88.4 R28, [R229+0x3000] ;  /* 0x00300000e51c783b */ /* 0x000fe40000000200 */
[-C--:B------:R-:W-:Y:S02]  /*5180*/  ISETP.GE.AND P0, PT, R5, R249.reuse, PT ;  /* 0x000000f90500720c */ /* 0x080fe40003f06270 */
[----:B------:R-:W-:Y:S01]  /*5190*/  ISETP.GE.AND P4, PT, R3, R249, PT ;  /* 0x000000f90300720c */ /* 0x000fe20003f86270 */
[----:B---3--:R-:W-:Y:S06]  /*51a0*/  HMMA.16816.F32.BF16 R52, R8, R32, R12 ;  /* 0x000000200834723c */ /* 0x008fec000004180c */
[----:B------:R-:W-:Y:S01]  /*51b0*/  HMMA.16816.F32.BF16 R68, R24, R40, R48 ;  /* 0x000000281844723c */ /* 0x000fe20000041830 */
[----:B------:R-:W-:-:S02]  /*51c0*/  IMAD.U32 R12, RZ, RZ, UR25 ;  /* 0x00000019ff0c7e24 */ /* 0x000fc4000f8e00ff */
[C---:B------:R-:W-:Y:S02]  /*51d0*/  VIADD R13, R6.reuse, 0x8 ;  /* 0x00000008060d7836 */ /* 0x040fe40000000000 */
[C---:B------:R-:W-:Y:S01]  /*51e0*/  VIADD R14, R6.reuse, 0x40 ;  /* 0x00000040060e7836 */ /* 0x040fe20000000000 */
[C---:B------:R-:W-:Y:S01]  /*51f0*/  VIADDMNMX R251, R6.reuse, UR5, R12, PT ;  /* 0x0000000506fb7c46 */ /* 0x040fe2000b80010c */
[----:B------:R-:W-:Y:S01]  /*5200*/  VIADD R15, R6, 0x48 ;  /* 0x00000048060f7836 */ /* 0x000fe20000000000 */
[----:B------:R-:W-:Y:S01]  /*5210*/  IADD3 R12, R7, 0x8, R6 ;  /* 0x00000008070c7810 */ /* 0x000fe20007ffe006 */
[----:B------:R-:W-:Y:S01]  /*5220*/  HMMA.16816.F32.BF16 R48, R16, R32, R36 ;  /* 0x000000201030723c */ /* 0x000fe20000041824 */
[----:B------:R-:W-:Y:S01]  /*5230*/  VIADDMNMX R246, R13, UR21, RZ, !PT ;  /* 0x000000150df67c46 */ /* 0x000fe2000f8001ff */
[----:B------:R-:W1:Y:S01]  /*5240*/  LDSM.16.M88.4 R36, [R229+0x2800] ;  /* 0x00280000e524783b */ /* 0x000e620000000200 */
[----:B------:R-:W-:Y:S02]  /*5250*/  VIADDMNMX R245, R14, UR21, RZ, !PT ;  /* 0x000000150ef57c46 */ /* 0x000fe4000f8001ff */
[----:B------:R-:W-:Y:S01]  /*5260*/  VIADDMNMX R244, R15, UR21, RZ, !PT ;  /* 0x000000150ff47c46 */ /* 0x000fe2000f8001ff */
[----:B------:R-:W-:Y:S01]  /*5270*/  HMMA.16816.F32.BF16 R44, R8, R34, R44 ;  /* 0x00000022082c723c */ /* 0x000fe2000004182c */
[----:B------:R-:W-:-:S02]  /*5280*/  VIMNMX R250, R12, UR25, PT ;  /* 0x000000190cfa7c48 */ /* 0x000fc4000bfe0100 */
[----:B------:R-:W2:Y:S01]  /*5290*/  LDSM.16.M88.4 R12, [R230+0xb000] ;  /* 0x00b00000e60c783b */ /* 0x000ea20000000200 */
[----:B------:R-:W-:Y:S01]  /*52a0*/  IADD3 R7, R7, 0x48, R6 ;  /* 0x0000004807077810 */ /* 0x000fe20007ffe006 */
[----:B------:R-:W-:Y:S01]  /*52b0*/  VIADD R6, R3, 0x9 ;  /* 0x0000000903067836 */ /* 0x000fe20000000000 */
[----:B------:R-:W-:Y:S01]  /*52c0*/  HMMA.16816.F32.BF16 R32, R16, R34, R60 ;  /* 0x000000221020723c */ /* 0x000fe2000004183c */
[----:B------:R-:W-:Y:S02]  /*52d0*/  ISETP.GE.AND P6, PT, R5, R251, PT ;  /* 0x000000fb0500720c */ /* 0x000fe40003fc6270 */
[----:B------:R-:W-:Y:S02]  /*52e0*/  VIMNMX R248, R7, UR25, PT ;  /* 0x0000001907f87c48 */ /* 0x000fe4000bfe0100 */
[C---:B------:R-:W-:Y:S01]  /*52f0*/  ISETP.GE.AND P5, PT, R5.reuse, R250, PT ;  /* 0x000000fa0500720c */ /* 0x040fe20003fa6270 */
[----:B------:R-:W-:Y:S01]  /*5300*/  HMMA.16816.F32.BF16 R56, R20, R40, R88 ;  /* 0x000000281438723c */ /* 0x000fe20000041858 */
[----:B------:R-:W-:-:S02]  /*5310*/  ISETP.GE.AND P1, PT, R5, R248, PT ;  /* 0x000000f80500720c */ /* 0x000fc40003f26270 */
[----:B------:R-:W-:Y:S02]  /*5320*/  ISETP.GE.AND P2, PT, R3, R250, PT ;  /* 0x000000fa0300720c */ /* 0x000fe40003f46270 */
[C---:B------:R-:W-:Y:S01]  /*5330*/  ISETP.LT.OR P6, PT, R5.reuse, R247, P6 ;  /* 0x000000f70500720c */ /* 0x040fe200037c1670 */
[-C--:B------:R-:W-:Y:S01]  /*5340*/  HMMA.16816.F32.BF16 R64, R20, R42.reuse, R128 ;  /* 0x0000002a1440723c */ /* 0x080fe20000041880 */
[C---:B------:R-:W-:Y:S02]  /*5350*/  ISETP.LT.OR P5, PT, R5.reuse, R246, P5 ;  /* 0x000000f60500720c */ /* 0x040fe40002fa1670 */
[CC--:B------:R-:W-:Y:S02]  /*5360*/  ISETP.LT.OR P0, PT, R5.reuse, R245.reuse, P0 ;  /* 0x000000f50500720c */ /* 0x0c0fe40000701670 */
[----:B------:R-:W-:Y:S01]  /*5370*/  ISETP.LT.OR P1, PT, R5, R244, P1 ;  /* 0x000000f40500720c */ /* 0x000fe20000f21670 */
[C---:B------:R-:W-:Y:S01]  /*5380*/  VIADD R5, R3.reuse, 0x8 ;  /* 0x0000000803057836 */ /* 0x040fe20000000000 */
[C---:B------:R-:W-:Y:S01]  /*5390*/  ISETP.LT.OR P2, PT, R3.reuse, R246, P2 ;  /* 0x000000f60300720c */ /* 0x040fe20001741670 */
[----:B------:R-:W-:Y:S01]  /*53a0*/  HMMA.16816.F32.BF16 R40, R24, R42, R108 ;  /* 0x0000002a1828723c */ /* 0x000fe2000004186c */
[----:B------:R-:W-:-:S02]  /*53b0*/  ISETP.LT.OR P4, PT, R3, R245, P4 ;  /* 0x000000f50300720c */ /* 0x000fc40002781670 */
[----:B------:R-:W-:Y:S02]  /*53c0*/  ISETP.GE.AND P3, PT, R3, R251, PT ;  /* 0x000000fb0300720c */ /* 0x000fe40003f66270 */
[----:B------:R-:W-:Y:S02]  /*53d0*/  FSEL R156, R50, -INF , !P2 ;  /* 0xff800000329c7808 */ /* 0x000fe40005000000 */
[----:B------:R-:W-:Y:S02]  /*53e0*/  FSEL R77, R52, -INF , !P4 ;  /* 0xff800000344d7808 */ /* 0x000fe40006000000 */
[----:B------:R-:W-:Y:S01]  /*53f0*/  FSEL R81, R49, -INF , !P6 ;  /* 0xff80000031517808 */ /* 0x000fe20007000000 */
[----:B-1----:R-:W-:Y:S01]  /*5400*/  HMMA.16816.F32.BF16 R60, R16, R36, R68 ;  /* 0x00000024103c723c */ /* 0x002fe20000041844 */
[----:B------:R-:W-:Y:S02]  /*5410*/  FSEL R154, R51, -INF , !P5 ;  /* 0xff800000339a7808 */ /* 0x000fe40006800000 */
[----:B------:R-:W-:-:S02]  /*5420*/  ISETP.LT.OR P3, PT, R3, R247, P3 ;  /* 0x000000f70300720c */ /* 0x000fc40001f61670 */
[CC--:B------:R-:W-:Y:S01]  /*5430*/  ISETP.GE.AND P2, PT, R5.reuse, R251.reuse, PT ;  /* 0x000000fb0500720c */ /* 0x0c0fe20003f46270 */
[----:B------:R-:W-:Y:S01]  /*5440*/  HMMA.16816.F32.BF16 R64, R8, R38, R64 ;  /* 0x000000260840723c */ /* 0x000fe20000041840 */
[CC--:B------:R-:W-:Y:S02]  /*5450*/  ISETP.GE.AND P4, PT, R5.reuse, R250.reuse, PT ;  /* 0x000000fa0500720c */ /* 0x0c0fe40003f86270 */
[C---:B------:R-:W-:Y:S02]  /*5460*/  ISETP.GE.AND P6, PT, R6.reuse, R251, PT ;  /* 0x000000fb0600720c */ /* 0x040fe40003fc6270 */
[----:B------:R-:W-:Y:S01]  /*5470*/  ISETP.GE.AND P5, PT, R6, R250, PT ;  /* 0x000000fa0600720c */ /* 0x000fe20003fa6270 */
[----:B--2---:R-:W-:Y:S01]  /*5480*/  HMMA.16816.F32.BF16 R68, R20, R14, R120 ;  /* 0x0000000e1444723c */ /* 0x004fe20000041878 */
[----:B------:R-:W-:Y:S02]  /*5490*/  FSEL R79, R48, -INF , !P3 ;  /* 0xff800000304f7808 */ /* 0x000fe40005800000 */
[----:B------:R-:W-:-:S02]  /*54a0*/  ISETP.LT.OR P2, PT, R5, R247, P2 ;  /* 0x000000f70500720c */ /* 0x000fc40001741670 */
[-C--:B------:R-:W-:Y:S01]  /*54b0*/  ISETP.LT.OR P4, PT, R5, R246.reuse, P4 ;  /* 0x000000f60500720c */ /* 0x080fe20002781670 */
[----:B------:R-:W-:Y:S01]  /*54c0*/  HMMA.16816.F32.BF16 R48, R20, R12, R124 ;  /* 0x0000000c1430723c */ /* 0x000fe2000004187c */
[C---:B------:R-:W-:Y:S02]  /*54d0*/  ISETP.LT.OR P6, PT, R6.reuse, R247, P6 ;  /* 0x000000f70600720c */ /* 0x040fe400037c1670 */
[----:B------:R-:W-:Y:S02]  /*54e0*/  ISETP.LT.OR P5, PT, R6, R246, P5 ;  /* 0x000000f60600720c */ /* 0x000fe40002fa1670 */
[----:B------:R-:W-:Y:S01]  /*54f0*/  ISETP.GE.AND P3, PT, R3, R248, PT ;  /* 0x000000f80300720c */ /* 0x000fe20003f66270 */
[----:B------:R-:W-:Y:S01]  /*5500*/  HMMA.16816.F32.BF16 R40, R16, R38, R40 ;  /* 0x000000261028723c */ /* 0x000fe20000041828 */
[----:B------:R-:W-:Y:S02]  /*5510*/  FSEL R82, R32, -INF , !P2 ;  /* 0xff80000020527808 */ /* 0x000fe40005000000 */
[----:B------:R-:W-:-:S02]  /*5520*/  FSEL R153, R34, -INF , !P4 ;  /* 0xff80000022997808 */ /* 0x000fc40006000000 */
[----:B------:R-:W-:Y:S02]  /*5530*/  FSEL R126, R33, -INF , !P6 ;  /* 0xff800000217e7808 */ /* 0x000fe40007000000 */
[----:B------:R-:W-:Y:S02]  /*5540*/  FSEL R152, R35, -INF , !P5 ;  /* 0xff80000023987808 */ /* 0x000fe40006800000 */
[----:B------:R-:W-:Y:S01]  /*5550*/  ISETP.LT.OR P3, PT, R3, R244, P3 ;  /* 0x000000f40300720c */ /* 0x000fe20001f61670 */
[----:B------:R-:W1:Y:S01]  /*5560*/  LDSM.16.M88.4 R32, [R230+0xb800] ;  /* 0x00b80000e620783b */ /* 0x000e620000000200 */
[----:B------:R-:W-:Y:S02]  /*5570*/  FSEL R76, R53, -INF , !P0 ;  /* 0xff800000354c7808 */ /* 0x000fe40004000000 */
[----:B------:R-:W-:Y:S02]  /*5580*/  FSEL R80, R54, -INF , !P3 ;  /* 0xff80000036507808 */ /* 0x000fe40005800000 */
[----:B------:R-:W-:-:S02]  /*5590*/  FSEL R75, R55, -INF , !P1 ;  /* 0xff800000374b7808 */ /* 0x000fc40004800000 */
[----:B------:R-:W-:Y:S01]  /*55a0*/  HMMA.16816.F32.BF16 R52, R8, R36, R56 ;  /* 0x000000240834723c */ /* 0x000fe20000041838 */
[CC--:B------:R-:W-:Y:S02]  /*55b0*/  ISETP.GE.AND P3, PT, R5.reuse, R249.reuse, PT ;  /* 0x000000f90500720c */ /* 0x0c0fe40003f66270 */
[CC--:B------:R-:W-:Y:S02]  /*55c0*/  ISETP.GE.AND P0, PT, R5.reuse, R248.reuse, PT ;  /* 0x000000f80500720c */ /* 0x0c0fe40003f06270 */
[C---:B------:R-:W-:Y:S01]  /*55d0*/  ISETP.GE.AND P1, PT, R6.reuse, R249, PT ;  /* 0x000000f90600720c */ /* 0x040fe20003f26270 */
[----:B------:R-:W-:Y:S01]  /*55e0*/  HMMA.16816.F32.BF16 R56, R24, R12, R96 ;  /* 0x0000000c1838723c */ /* 0x000fe20000041860 */
[C---:B------:R-:W-:Y:S02]  /*55f0*/  ISETP.GE.AND P2, PT, R6.reuse, R248, PT ;  /* 0x000000f80600720c */ /* 0x040fe40003f46270 */
[CC--:B------:R-:W-:Y:S02]  /*5600*/  ISETP.LT.OR P3, PT, R5.reuse, R245.reuse, P3 ;  /* 0x000000f50500720c */ /* 0x0c0fe40001f61670 */
[-C--:B------:R-:W-:Y:S01]  /*5610*/  ISETP.LT.OR P0, PT, R5, R244.reuse, P0 ;  /* 0x000000f40500720c */ /* 0x080fe20000701670 */
[C---:B------:R-:W-:Y:S01]  /*5620*/  VIADD R5, R3.reuse, 0x10 ;  /* 0x0000001003057836 */ /* 0x040fe20000000000 */
[C---:B------:R-:W-:Y:S01]  /*5630*/  ISETP.LT.OR P1, PT, R6.reuse, R245, P1 ;  /* 0x000000f50600720c */ /* 0x040fe20000f21670 */
[----:B------:R-:W-:Y:S01]  /*5640*/  HMMA.16816.F32.BF16 R36, R8, R28, R48 ;  /* 0x0000001c0824723c */ /* 0x000fe20000041830 */
[----:B------:R-:W-:Y:S01]  /*5650*/  ISETP.LT.OR P2, PT, R6, R244, P2 ;  /* 0x000000f40600720c */ /* 0x000fe20001741670 */
[----:B------:R-:W-:Y:S01]  /*5660*/  VIADD R6, R3, 0x11 ;  /* 0x0000001103067836 */ /* 0x000fe20000000000 */
[----:B------:R-:W-:-:S02]  /*5670*/  FSEL R73, R44, -INF , !P3 ;  /* 0xff8000002c497808 */ /* 0x000fc40005800000 */
[----:B------:R-:W-:Y:S02]  /*5680*/  FSEL R74, R46, -INF , !P0 ;  /* 0xff8000002e4a7808 */ /* 0x000fe40004000000 */
[----:B------:R-:W-:Y:S02]  /*5690*/  FSEL R72, R45, -INF , !P1 ;  /* 0xff8000002d487808 */ /* 0x000fe40004800000 */
[----:B------:R-:W-:Y:S02]  /*56a0*/  FSEL R78, R47, -INF , !P2 ;  /* 0xff8000002f4e7808 */ /* 0x000fe40005000000 */
[----:B------:R-:W-:Y:S01]  /*56b0*/  HMMA.16816.F32.BF16 R44, R24, R14, R92 ;  /* 0x0000000e182c723c */ /* 0x000fe2000004185c */
[----:B------:R-:W2:Y:S01]  /*56c0*/  LDSM.16.M88.4 R12, [R229+0x3800] ;  /* 0x00380000e50c783b */ /* 0x000ea20000000200 */
[----:B------:R-:W-:Y:S01]  /*56d0*/  ISETP.GE.AND P4, PT, R5, R251, PT ;  /* 0x000000fb0500720c */ /* 0x000fe20003f86270 */
[----:B------:R-:W-:-:S04]  /*56e0*/  DEPBAR.LE SB0, 0x0 ;  /* 0x000080000000791a */ /* 0x000fc80000000000 */
[C---:B------:R-:W-:Y:S01]  /*56f0*/  ISETP.GE.AND P3, PT, R5.reuse, R250, PT ;  /* 0x000000fa0500720c */ /* 0x040fe20003f66270 */
[----:B------:R-:W-:Y:S01]  /*5700*/  HMMA.16816.F32.BF16 R56, R16, R28, R56 ;  /* 0x0000001c1038723c */ /* 0x000fe20000041838 */
[C---:B------:R-:W-:Y:S02]  /*5710*/  ISETP.GE.AND P0, PT, R5.reuse, R249, PT ;  /* 0x000000f90500720c */ /* 0x040fe40003f06270 */
[C---:B------:R-:W-:Y:S02]  /*5720*/  ISETP.GE.AND P1, PT, R5.reuse, R248, PT ;  /* 0x000000f80500720c */ /* 0x040fe40003f26270 */
[----:B------:R-:W-:Y:S01]  /*5730*/  ISETP.GE.AND P2, PT, R6, R251, PT ;  /* 0x000000fb0600720c */ /* 0x000fe20003f46270 */
[----:B-1----:R-:W-:Y:S01]  /*5740*/  HMMA.16816.F32.BF16 R48, R24, R32, R104 ;  /* 0x000000201830723c */ /* 0x002fe20000041868 */
[C---:B------:R-:W-:Y:S02]  /*5750*/  ISETP.LT.OR P4, PT, R5.reuse, R247, P4 ;  /* 0x000000f70500720c */ /* 0x040fe40002781670 */
[----:B------:R-:W-:-:S02]  /*5760*/  ISETP.LT.OR P3, PT, R5, R246, P3 ;  /* 0x000000f60500720c */ /* 0x000fc40001f61670 */
[C---:B------:R-:W-:Y:S01]  /*5770*/  ISETP.LT.OR P0, PT, R5.reuse, R245, P0 ;  /* 0x000000f50500720c */ /* 0x040fe20000701670 */
[----:B------:R-:W-:Y:S01]  /*5780*/  HMMA.16816.F32.BF16 R24, R24, R34, R116 ;  /* 0x000000221818723c */ /* 0x000fe20000041874 */
[----:B------:R-:W-:Y:S01]  /*5790*/  ISETP.LT.OR P1, PT, R5, R244, P1 ;  /* 0x000000f40500720c */ /* 0x000fe20000f21670 */
[----:B------:R-:W-:Y:S01]  /*57a0*/  VIADD R5, R3, 0x18 ;  /* 0x0000001803057836 */ /* 0x000fe20000000000 */
[----:B------:R-:W-:Y:S02]  /*57b0*/  ISETP.LT.OR P2, PT, R6, R247, P2 ;  /* 0x000000f70600720c */ /* 0x000fe40001741670 */
[----:B------:R-:W-:Y:S01]  /*57c0*/  FSEL R127, R60, -INF , !P4 ;  /* 0xff8000003c7f7808 */ /* 0x000fe20006000000 */
[----:B------:R-:W-:Y:S01]  /*57d0*/  HMMA.16816.F32.BF16 R44, R16, R30, R44 ;  /* 0x0000001e102c723c */ /* 0x000fe2000004182c */
[----:B------:R-:W-:Y:S01]  /*57e0*/  BAR.SYNC.DEFER_BLOCKING 0x0 ;  /* 0x0000000000007b1d */ /* 0x000fe20000010000 */
[C---:B------:R-:W-:Y:S02]  /*57f0*/  ISETP.GE.AND P6, PT, R6.reuse, R250, PT ;  /* 0x000000fa0600720c */ /* 0x040fe40003fc6270 */
[----:B------:R-:W-:-:S02]  /*5800*/  ISETP.GE.AND P5, PT, R6, R249, PT ;  /* 0x000000f90600720c */ /* 0x000fc40003fa6270 */
[----:B------:R-:W-:Y:S02]  /*5810*/  ISETP.GE.AND P4, PT, R6, R248, PT ;  /* 0x000000f80600720c */ /* 0x000fe40003f86270 */
[----:B------:R-:W-:Y:S02]  /*5820*/  FSEL R151, R62, -INF , !P3 ;  /* 0xff8000003e977808 */ /* 0x000fe40005800000 */
[----:B------:R-:W-:Y:S02]  /*5830*/  FSEL R85, R52, -INF , !P0 ;  /* 0xff80000034557808 */ /* 0x000fe40004000000 */
[----:B------:R-:W-:Y:S02]  /*5840*/  FSEL R101, R54, -INF , !P1 ;  /* 0xff80000036657808 */ /* 0x000fe40004800000 */
[----:B------:R-:W-:Y:S02]  /*5850*/  FSEL R125, R61, -INF , !P2 ;  /* 0xff8000003d7d7808 */ /* 0x000fe40005000000 */
[----:B------:R-:W-:-:S02]  /*5860*/  ISETP.GE.AND P3, PT, R5, R251, PT ;  /* 0x000000fb0500720c */ /* 0x000fc40003f66270 */
[C---:B------:R-:W-:Y:S02]  /*5870*/  ISETP.GE.AND P0, PT, R5.reuse, R250, PT ;  /* 0x000000fa0500720c */ /* 0x040fe40003f06270 */
[C---:B------:R-:W-:Y:S02]  /*5880*/  ISETP.GE.AND P1, PT, R5.reuse, R249, PT ;  /* 0x000000f90500720c */ /* 0x040fe40003f26270 */
[----:B------:R-:W-:Y:S02]  /*5890*/  ISETP.GE.AND P2, PT, R5, R248, PT ;  /* 0x000000f80500720c */ /* 0x000fe40003f46270 */
[C---:B------:R-:W-:Y:S02]  /*58a0*/  ISETP.LT.OR P6, PT, R6.reuse, R246, P6 ;  /* 0x000000f60600720c */ /* 0x040fe400037c1670 */
[C---:B------:R-:W-:Y:S02]  /*58b0*/  ISETP.LT.OR P5, PT, R6.reuse, R245, P5 ;  /* 0x000000f50600720c */ /* 0x040fe40002fa1670 */
[----:B------:R-:W-:Y:S01]  /*58c0*/  ISETP.LT.OR P4, PT, R6, R244, P4 ;  /* 0x000000f40600720c */ /* 0x000fe20002781670 */
[----:B------:R-:W-:Y:S01]  /*58d0*/  VIADD R6, R3, 0x19 ;  /* 0x0000001903067836 */ /* 0x000fe20000000000 */
[----:B------:R-:W-:-:S02]  /*58e0*/  ISETP.LT.OR P3, PT, R5, R247, P3 ;  /* 0x000000f70500720c */ /* 0x000fc40001f61670 */
[C---:B------:R-:W-:Y:S02]  /*58f0*/  ISETP.LT.OR P0, PT, R5.reuse, R246, P0 ;  /* 0x000000f60500720c */ /* 0x040fe40000701670 */
[C---:B------:R-:W-:Y:S02]  /*5900*/  ISETP.LT.OR P1, PT, R5.reuse, R245, P1 ;  /* 0x000000f50500720c */ /* 0x040fe40000f21670 */
[----:B------:R-:W-:Y:S01]  /*5910*/  ISETP.LT.OR P2, PT, R5, R244, P2 ;  /* 0x000000f40500720c */ /* 0x000fe20001741670 */
[----:B------:R-:W-:Y:S01]  /*5920*/  VIADD R5, R3, 0x20 ;  /* 0x0000002003057836 */ /* 0x000fe20000000000 */
[----:B------:R-:W-:Y:S02]  /*5930*/  FSEL R150, R63, -INF , !P6 ;  /* 0xff8000003f967808 */ /* 0x000fe40007000000 */
[----:B------:R-:W-:Y:S02]  /*5940*/  FSEL R86, R53, -INF , !P5 ;  /* 0xff80000035567808 */ /* 0x000fe40006800000 */
[----:B------:R-:W-:-:S02]  /*5950*/  FSEL R100, R55, -INF , !P4 ;  /* 0xff80000037647808 */ /* 0x000fc40006000000 */
[----:B------:R-:W-:Y:S01]  /*5960*/  FSEL R139, R40, -INF , !P3 ;  /* 0xff800000288b7808 */ /* 0x000fe20005800000 */
[C---:B------:R-:W-:Y:S01]  /*5970*/  HMMA.16816.F32.BF16 R52, R20.reuse, R32, R132 ;  /* 0x000000201434723c */ /* 0x040fe20000041884 */
[C---:B------:R-:W-:Y:S02]  /*5980*/  ISETP.GE.AND P5, PT, R6.reuse, R251, PT ;  /* 0x000000fb0600720c */ /* 0x040fe40003fa6270 */
[C---:B------:R-:W-:Y:S02]  /*5990*/  ISETP.GE.AND P4, PT, R6.reuse, R250, PT ;  /* 0x000000fa0600720c */ /* 0x040fe40003f86270 */
[C---:B------:R-:W-:Y:S01]  /*59a0*/  ISETP.GE.AND P6, PT, R6.reuse, R249, PT ;  /* 0x000000f90600720c */ /* 0x040fe20003fc6270 */
[----:B------:R-:W-:Y:S01]  /*59b0*/  HMMA.16816.F32.BF16 R20, R20, R34, R140 ;  /* 0x000000221414723c */ /* 0x000fe2000004188c */
[----:B------:R-:W-:Y:S02]  /*59c0*/  ISETP.GE.AND P3, PT, R6, R248, PT ;  /* 0x000000f80600720c */ /* 0x000fe40003f66270 */
[----:B------:R-:W-:-:S02]  /*59d0*/  FSEL R149, R42, -INF , !P0 ;  /* 0xff8000002a957808 */ /* 0x000fc40004000000 */
[----:B------:R-:W-:Y:S02]  /*59e0*/  ISETP.GE.AND P0, PT, R5, R251, PT ;  /* 0x000000fb0500720c */ /* 0x000fe40003f06270 */
[C---:B------:R-:W-:Y:S02]  /*59f0*/  ISETP.LT.OR P5, PT, R6.reuse, R247, P5 ;  /* 0x000000f70600720c */ /* 0x040fe40002fa1670 */
[C---:B------:R-:W-:Y:S02]  /*5a00*/  ISETP.LT.OR P4, PT, R6.reuse, R246, P4 ;  /* 0x000000f60600720c */ /* 0x040fe40002781670 */
[C---:B------:R-:W-:Y:S02]  /*5a10*/  ISETP.LT.OR P6, PT, R6.reuse, R245, P6 ;  /* 0x000000f50600720c */ /* 0x040fe400037c1670 */
[----:B------:R-:W-:Y:S01]  /*5a20*/  ISETP.LT.OR P3, PT, R6, R244, P3 ;  /* 0x000000f40600720c */ /* 0x000fe20001f61670 */
[----:B------:R-:W-:Y:S01]  /*5a30*/  VIADD R6, R3, 0x21 ;  /* 0x0000002103067836 */ /* 0x000fe20000000000 */
[----:B------:R-:W-:-:S02]  /*5a40*/  ISETP.LT.OR P0, PT, R5, R247, P0 ;  /* 0x000000f70500720c */ /* 0x000fc40000701670 */
[----:B------:R-:W-:Y:S02]  /*5a50*/  FSEL R138, R41, -INF , !P5 ;  /* 0xff800000298a7808 */ /* 0x000fe40006800000 */
[----:B------:R-:W-:Y:S02]  /*5a60*/  FSEL R148, R43, -INF , !P4 ;  /* 0xff8000002b947808 */ /* 0x000fe40006000000 */
[----:B------:R-:W-:Y:S01]  /*5a70*/  FSEL R112, R66, -INF , !P2 ;  /* 0xff80000042707808 */ /* 0x000fe20005000000 */
[C---:B------:R-:W-:Y:S01]  /*5a80*/  HMMA.16816.F32.BF16 R40, R8.reuse, R30, R68 ;  /* 0x0000001e0828723c */ /* 0x040fe20000041844 */
[----:B------:R-:W-:Y:S02]  /*5a90*/  FSEL R87, R65, -INF , !P6 ;  /* 0xff80000041577808 */ /* 0x000fe40007000000 */
[----:B------:R-:W-:Y:S02]  /*5aa0*/  FSEL R124, R67, -INF , !P3 ;  /* 0xff800000437c7808 */ /* 0x000fe40005800000 */
[----:B------:R-:W-:Y:S01]  /*5ab0*/  FSEL R193, R56, -INF , !P0 ;  /* 0xff80000038c17808 */ /* 0x000fe20004000000 */
[----:B--2---:R-:W-:Y:S01]  /*5ac0*/  HMMA.16816.F32.BF16 R28, R8, R12, R52 ;  /* 0x0000000c081c723c */ /* 0x004fe20000041834 */
[----:B------:R-:W-:-:S02]  /*5ad0*/  ISETP.GE.AND P2, PT, R5, R249, PT ;  /* 0x000000f90500720c */ /* 0x000fc40003f46270 */
[CC--:B------:R-:W-:Y:S02]  /*5ae0*/  ISETP.GE.AND P6, PT, R5.reuse, R248.reuse, PT ;  /* 0x000000f80500720c */ /* 0x0c0fe40003fc6270 */
[C---:B------:R-:W-:Y:S01]  /*5af0*/  ISETP.GE.AND P3, PT, R6.reuse, R249, PT ;  /* 0x000000f90600720c */ /* 0x040fe20003f66270 */
[----:B------:R-:W-:Y:S01]  /*5b00*/  HMMA.16816.F32.BF16 R8, R8, R14, R20 ;  /* 0x0000000e0808723c */ /* 0x000fe20000041814 */
[----:B------:R-:W-:Y:S02]  /*5b10*/  ISETP.GE.AND P0, PT, R6, R248, PT ;  /* 0x000000f80600720c */ /* 0x000fe40003f06270 */
[----:B------:R-:W-:Y:S02]  /*5b20*/  FSEL R84, R64, -INF , !P1 ;  /* 0xff80000040547808 */ /* 0x000fe40004800000 */
[C---:B------:R-:W-:Y:S02]  /*5b30*/  ISETP.GE.AND P1, PT, R5.reuse, R250, PT ;  /* 0x000000fa0500720c */ /* 0x040fe40003f26270 */
[----:B------:R-:W-:-:S02]  /*5b40*/  ISETP.LT.OR P2, PT, R5, R245, P2 ;  /* 0x000000f50500720c */ /* 0x000fc40001741670 */
[CC--:B------:R-:W-:Y:S02]  /*5b50*/  ISETP.LT.OR P6, PT, R5.reuse, R244.reuse, P6 ;  /* 0x000000f40500720c */ /* 0x0c0fe400037c1670 */
[C---:B------:R-:W-:Y:S02]  /*5b60*/  ISETP.LT.OR P3, PT, R6.reuse, R245, P3 ;  /* 0x000000f50600720c */ /* 0x040fe40001f61670 */
[C---:B------:R-:W-:Y:S02]  /*5b70*/  ISETP.LT.OR P0, PT, R6.reuse, R244, P0 ;  /* 0x000000f40600720c */ /* 0x040fe40000701670 */
[C---:B------:R-:W-:Y:S02]  /*5b80*/  ISETP.GE.AND P4, PT, R6.reuse, R251, PT ;  /* 0x000000fb0600720c */ /* 0x040fe40003f86270 */
[----:B------:R-:W-:Y:S02]  /*5b90*/  ISETP.GE.AND P5, PT, R6, R250, PT ;  /* 0x000000fa0600720c */ /* 0x000fe40003fa6270 */
[----:B------:R-:W-:Y:S01]  /*5ba0*/  ISETP.LT.OR P1, PT, R5, R246, P1 ;  /* 0x000000f60500720c */ /* 0x000fe20000f21670 */
[----:B------:R-:W-:Y:S01]  /*5bb0*/  VIADD R5, R3, 0x28 ;  /* 0x0000002803057836 */ /* 0x000fe20000000000 */
[----:B------:R-:W-:-:S02]  /*5bc0*/  FSEL R192, R36, -INF , !P2 ;  /* 0xff80000024c07808 */ /* 0x000fc40005000000 */
[----:B------:R-:W-:Y:S02]  /*5bd0*/  FSEL R194, R38, -INF , !P6 ;  /* 0xff80000026c27808 */ /* 0x000fe40007000000 */
[----:B------:R-:W-:Y:S02]  /*5be0*/  FSEL R188, R37, -INF , !P3 ;  /* 0xff80000025bc7808 */ /* 0x000fe40005800000 */
[----:B------:R-:W-:Y:S02]  /*5bf0*/  FSEL R190, R39, -INF , !P0 ;  /* 0xff80000027be7808 */ /* 0x000fe40004000000 */
[C---:B------:R-:W-:Y:S01]  /*5c00*/  ISETP.LT.OR P4, PT, R6.reuse, R247, P4 ;  /* 0x000000f70600720c */ /* 0x040fe20002781670 */
[----:B------:R-:W-:Y:S01]  /*5c10*/  HMMA.16816.F32.BF16 R36, R16, R12, R48 ;  /* 0x0000000c1024723c */ /* 0x000fe20000041830 */
[----:B------:R-:W-:Y:S01]  /*5c20*/  ISETP.LT.OR P5, PT, R6, R246, P5 ;  /* 0x000000f60600720c */ /* 0x000fe20002fa1670 */
[----:B------:R-:W-:Y:S01]  /*5c30*/  VIADD R6, R3, 0x29 ;  /* 0x0000002903067836 */ /* 0x000fe20000000000 */
[----:B------:R-:W-:-:S02]  /*5c40*/  FSEL R191, R58, -INF , !P1 ;  /* 0xff8000003abf7808 */ /* 0x000fc40004800000 */
[----:B------:R-:W-:Y:S01]  /*5c50*/  FSEL R189, R57, -INF , !P4 ;  /* 0xff80000039bd7808 */ /* 0x000fe20006000000 */
[----:B------:R-:W-:Y:S01]  /*5c60*/  HMMA.16816.F32.BF16 R16, R16, R14, R24 ;  /* 0x0000000e1010723c */ /* 0x000fe20000041818 */
[C---:B------:R-:W-:Y:S02]  /*5c70*/  ISETP.GE.AND P1, PT, R5.reuse, R251, PT ;  /* 0x000000fb0500720c */ /* 0x040fe40003f26270 */
[C---:B------:R-:W-:Y:S02]  /*5c80*/  ISETP.GE.AND P2, PT, R5.reuse, R250, PT ;  /* 0x000000fa0500720c */ /* 0x040fe40003f46270 */
[CC--:B------:R-:W-:Y:S02]  /*5c90*/  ISETP.GE.AND P6, PT, R5.reuse, R249.reuse, PT ;  /* 0x000000f90500720c */ /* 0x0c0fe40003fc6270 */
[----:B------:R-:W-:Y:S02]  /*5ca0*/  ISETP.GE.AND P4, PT, R5, R248, PT ;  /* 0x000000f80500720c */ /* 0x000fe40003f86270 */
[----:B------:R-:W-:-:S02]  /*5cb0*/  ISETP.GE.AND P0, PT, R6, R249, PT ;  /* 0x000000f90600720c */ /* 0x000fc40003f06270 */
[C---:B------:R-:W-:Y:S02]  /*5cc0*/  ISETP.LT.OR P1, PT, R5.reuse, R247, P1 ;  /* 0x000000f70500720c */ /* 0x040fe40000f21670 */
[C---:B------:R-:W-:Y:S02]  /*5cd0*/  ISETP.LT.OR P2, PT, R5.reuse, R246, P2 ;  /* 0x000000f60500720c */ /* 0x040fe40001741670 */
[CC--:B------:R-:W-:Y:S02]  /*5ce0*/  ISETP.LT.OR P6, PT, R5.reuse, R245.reuse, P6 ;  /* 0x000000f50500720c */ /* 0x0c0fe400037c1670 */
[----:B------:R-:W-:Y:S01]  /*5cf0*/  ISETP.LT.OR P4, PT, R5, R244, P4 ;  /* 0x000000f40500720c */ /* 0x000fe20002781670 */
[----:B------:R-:W-:Y:S01]  /*5d00*/  VIADD R5, R3, 0x30 ;  /* 0x0000003003057836 */ /* 0x000fe20000000000 */
[----:B------:R-:W-:Y:S02]  /*5d10*/  ISETP.LT.OR P0, PT, R6, R245, P0 ;  /* 0x000000f50600720c */ /* 0x000fe40000701670 */
[----:B------:R-:W-:-:S02]  /*5d20*/  FSEL R178, R46, -INF , !P2 ;  /* 0xff8000002eb27808 */ /* 0x000fc40005000000 */
[----:B------:R-:W-:Y:S02]  /*5d30*/  FSEL R180, R40, -INF , !P6 ;  /* 0xff80000028b47808 */ /* 0x000fe40007000000 */
        /* <DEDUP_REMOVED lines=8> */
[C---:B------:R-:W-:Y:S02]  /*5dc0*/  ISETP.GE.AND P5, PT, R6.reuse, R251, PT ;  /* 0x000000fb0600720c */ /* 0x040fe40003fa6270 */
[C---:B------:R-:W-:Y:S02]  /*5dd0*/  ISETP.GE.AND P3, PT, R6.reuse, R250, PT ;  /* 0x000000fa0600720c */ /* 0x040fe40003f66270 */
[----:B------:R-:W-:-:S02]  /*5de0*/  ISETP.GE.AND P1, PT, R6, R248, PT ;  /* 0x000000f80600720c */ /* 0x000fc40003f26270 */
[C---:B------:R-:W-:Y:S02]  /*5df0*/  ISETP.LT.OR P2, PT, R5.reuse, R247, P2 ;  /* 0x000000f70500720c */ /* 0x040fe40001741670 */
[C---:B------:R-:W-:Y:S02]  /*5e00*/  ISETP.LT.OR P6, PT, R5.reuse, R246, P6 ;  /* 0x000000f60500720c */ /* 0x040fe400037c1670 */
[C---:B------:R-:W-:Y:S02]  /*5e10*/  ISETP.LT.OR P4, PT, R5.reuse, R245, P4 ;  /* 0x000000f50500720c */ /* 0x040fe40002781670 */
[----:B------:R-:W-:Y:S01]  /*5e20*/  ISETP.LT.OR P0, PT, R5, R244, P0 ;  /* 0x000000f40500720c */ /* 0x000fe20000701670 */
[----:B------:R-:W-:Y:S01]  /*5e30*/  VIADD R5, R3, 0x31 ;  /* 0x0000003103057836 */ /* 0x000fe20000000000 */
[C---:B------:R-:W-:Y:S02]  /*5e40*/  ISETP.LT.OR P5, PT, R6.reuse, R247, P5 ;  /* 0x000000f70600720c */ /* 0x040fe40002fa1670 */
[----:B------:R-:W-:-:S02]  /*5e50*/  ISETP.LT.OR P3, PT, R6, R246, P3 ;  /* 0x000000f60600720c */ /* 0x000fc40001f61670 */
[----:B------:R-:W-:Y:S02]  /*5e60*/  ISETP.LT.OR P1, PT, R6, R244, P1 ;  /* 0x000000f40600720c */ /* 0x000fe40000f21670 */
[----:B------:R-:W-:Y:S02]  /*5e70*/  FSEL R168, R45, -INF , !P5 ;  /* 0xff8000002da87808 */ /* 0x000fe40006800000 */
[----:B------:R-:W-:Y:S02]  /*5e80*/  FSEL R177, R43, -INF , !P1 ;  /* 0xff8000002bb17808 */ /* 0x000fe40004800000 */
        /* <DEDUP_REMOVED lines=10> */
[C---:B------:R-:W-:Y:S01]  /*5f30*/  VIADD R5, R3.reuse, 0x38 ;  /* 0x0000003803057836 */ /* 0x040fe20000000000 */
[----:B------:R-:W-:Y:S01]  /*5f40*/  FSEL R88, R30, -INF , !P0 ;  /* 0xff8000001e587808 */ /* 0x000fe20004000000 */
[----:B------:R-:W-:Y:S01]  /*5f50*/  VIADD R3, R3, 0x39 ;  /* 0x0000003903037836 */ /* 0x000fe20000000000 */
[----:B------:R-:W-:Y:S02]  /*5f60*/  FSEL R171, R38, -INF , !P6 ;  /* 0xff80000026ab7808 */ /* 0x000fe40007000000 */
[----:B------:R-:W-:Y:S02]  /*5f70*/  ISETP.GE.AND P0, PT, R5, R249, PT ;  /* 0x000000f90500720c */ /* 0x000fe40003f06270 */
[----:B------:R-:W-:Y:S02]  /*5f80*/  FSEL R83, R28, -INF , !P4 ;  /* 0xff8000001c537808 */ /* 0x000fe40006000000 */
[----:B------:R-:W-:-:S02]  /*5f90*/  FSEL R170, R37, -INF , !P1 ;  /* 0xff80000025aa7808 */ /* 0x000fc40004800000 */
[C---:B------:R-:W-:Y:S02]  /*5fa0*/  ISETP.GE.AND P6, PT, R5.reuse, R251, PT ;  /* 0x000000fb0500720c */ /* 0x040fe40003fc6270 */
[C---:B------:R-:W-:Y:S02]  /*5fb0*/  ISETP.GE.AND P4, PT, R5.reuse, R250, PT ;  /* 0x000000fa0500720c */ /* 0x040fe40003f86270 */
[C---:B------:R-:W-:Y:S02]  /*5fc0*/  ISETP.GE.AND P1, PT, R5.reuse, R248, PT ;  /* 0x000000f80500720c */ /* 0x040fe40003f26270 */
[C---:B------:R-:W-:Y:S02]  /*5fd0*/  ISETP.LT.OR P0, PT, R5.reuse, R245, P0 ;  /* 0x000000f50500720c */ /* 0x040fe40000701670 */
[C---:B------:R-:W-:Y:S02]  /*5fe0*/  ISETP.LT.OR P6, PT, R5.reuse, R247, P6 ;  /* 0x000000f70500720c */ /* 0x040fe400037c1670 */
[----:B------:R-:W-:-:S02]  /*5ff0*/  ISETP.LT.OR P4, PT, R5, R246, P4 ;  /* 0x000000f60500720c */ /* 0x000fc40002781670 */
[----:B------:R-:W-:Y:S02]  /*6000*/  ISETP.LT.OR P1, PT, R5, R244, P1 ;  /* 0x000000f40500720c */ /* 0x000fe40000f21670 */
[----:B------:R-:W-:Y:S02]  /*6010*/  FSEL R5, R31, -INF , !P2 ;  /* 0xff8000001f057808 */ /* 0x000fe40005000000 */
[----:B------:R-:W-:Y:S02]  /*6020*/  FSEL R217, R8, -INF , !P0 ;  /* 0xff80000008d97808 */ /* 0x000fe40004000000 */
[----:B------:R-:W-:Y:S01]  /*6030*/  ISETP.GE.AND P0, PT, R3, R248, PT ;  /* 0x000000f80300720c */ /* 0x000fe20003f06270 */
[----:B------:R1:W-:Y:S01]  /*6040*/  STL [R1], R5 ;  /* 0x0000000501007387 */ /* 0x0003e20000100800 */
[----:B------:R-:W-:Y:S02]  /*6050*/  FSEL R163, R39, -INF , !P5 ;  /* 0xff80000027a37808 */ /* 0x000fe40006800000 */
[----:B------:R-:W-:-:S02]  /*6060*/  ISETP.LT.OR P0, PT, R3, R244, P0 ;  /* 0x000000f40300720c */ /* 0x000fc40000701670 */
[----:B------:R-:W-:Y:S02]  /*6070*/  FSEL R219, R29, -INF , !P3 ;  /* 0xff8000001ddb7808 */ /* 0x000fe40005800000 */
[----:B------:R-:W-:Y:S02]  /*6080*/  FSEL R218, R11, -INF , !P0 ;  /* 0xff8000000bda7808 */ /* 0x000fe40004000000 */
[----:B------:R-:W-:Y:S02]  /*6090*/  PLOP3.LUT P0, PT, PT, PT, UP0, 0x80, 0x0 ;  /* 0x000000000000781c */ /* 0x000fe40003f0f008 */
[C---:B------:R-:W-:Y:S02]  /*60a0*/  ISETP.GE.AND P5, PT, R3.reuse, R251, PT ;  /* 0x000000fb0300720c */ /* 0x040fe40003fa6270 */
[C---:B------:R-:W-:Y:S02]  /*60b0*/  ISETP.GE.AND P3, PT, R3.reuse, R250, PT ;  /* 0x000000fa0300720c */ /* 0x040fe40003f66270 */
[----:B------:R-:W-:-:S02]  /*60c0*/  ISETP.GE.AND P2, PT, R3, R249, PT ;  /* 0x000000f90300720c */ /* 0x000fc40003f46270 */
[C---:B------:R-:W-:Y:S02]  /*60d0*/  ISETP.LT.OR P5, PT, R3.reuse, R247, P5 ;  /* 0x000000f70300720c */ /* 0x040fe40002fa1670 */
[C---:B------:R-:W-:Y:S02]  /*60e0*/  ISETP.LT.OR P3, PT, R3.reuse, R246, P3 ;  /* 0x000000f60300720c */ /* 0x040fe40001f61670 */
[----:B------:R-:W-:Y:S02]  /*60f0*/  ISETP.LT.OR P2, PT, R3, R245, P2 ;  /* 0x000000f50300720c */ /* 0x000fe40001741670 */
[----:B------:R-:W-:Y:S02]  /*6100*/  FSEL R252, R10, -INF , !P1 ;  /* 0xff8000000afc7808 */ /* 0x000fe40004800000 */
[----:B------:R-:W-:Y:S02]  /*6110*/  FSEL R216, R9, -INF , !P2 ;  /* 0xff80000009d87808 */ /* 0x000fe40005000000 */
[----:B------:R-:W-:-:S02]  /*6120*/  FSEL R160, R16, -INF , !P6 ;  /* 0xff80000010a07808 */ /* 0x000fc40007000000 */
[----:B------:R-:W-:Y:S02]  /*6130*/  FSEL R162, R18, -INF , !P4 ;  /* 0xff80000012a27808 */ /* 0x000fe40006000000 */
[----:B------:R-:W-:Y:S02]  /*6140*/  FSEL R155, R17, -INF , !P5 ;  /* 0xff800000119b7808 */ /* 0x000fe40006800000 */
[----:B------:R-:W-:Y:S01]  /*6150*/  FSEL R161, R19, -INF , !P3 ;  /* 0xff80000013a17808 */ /* 0x000fe20005800000 */
[----:B-1----:R-:W-:Y:S06]  /*6160*/  @!P0 BRA `(.L_x_697) ;  /* 0x00000004004c8947 */ /* 0x002fec0003800000 */
[----:B------:R-:W-:Y:S01]  /*6170*/  ULDC UR5, c[0x0][0x2d0] ;  /* 0x0000b40000057ab9 */ /* 0x000fe20000000800 */
[----:B------:R-:W-:Y:S01]  /*6180*/  UIADD3 UR10, UR19, -0x2, URZ ;  /* 0xfffffffe130a7890 */ /* 0x000fe2000fffe03f */
        /* <DEDUP_REMOVED lines=79> */
.L_x_699:
[----:B------:R-:W-:Y:S05]  /*6680*/  BSYNC B0 ;  /* 0x0000000000007941 */ /* 0x000fea0003800000 */
.L_x_698:
[----:B------:R-:W0:Y:S02]  /*6690*/  LDGDEPBAR ;  /* 0x00000000000079af */ /* 0x000e240000000000 */
.L_x_697:
[----:B------:R-:W-:Y:S01]  /*66a0*/  STL [R1+0xb8], R240 ;  /* 0x0000b8f001007387 */ /* 0x000fe20000100800 */
[----:B------:R-:W-:Y:S01]  /*66b0*/  FMNMX.FTZ R5, R79, R81, !PT ;  /* 0x000000514f057209 */ /* 0x000fe20007810000 */
[----:B------:R-:W-:Y:S01]  /*66c0*/  ULDC UR10, c[0x0][0x2ec] ;  /* 0x0000bb00000a7ab9 */ /* 0x000fe20000000800 */
[----:B------:R-:W-:Y:S01]  /*66d0*/  MOV R18, R88 ;  /* 0x0000005800127202 */ /* 0x000fe20000000f00 */
[----:B------:R-:W-:Y:S04]  /*66e0*/  STL [R1+0xb4], R239 ;  /* 0x0000b4ef01007387 */ /* 0x000fe80000100800 */
[----:B------:R-:W-:Y:S04]  /*66f0*/  STL [R1+0xb0], R238 ;  /* 0x0000b0ee01007387 */ /* 0x000fe80000100800 */
[----:B------:R-:W-:Y:S04]  /*6700*/  STL [R1+0xac], R237 ;  /* 0x0000aced01007387 */ /* 0x000fe80000100800 */
[----:B------:R-:W-:Y:S04]  /*6710*/  STL [R1+0xa8], R236 ;  /* 0x0000a8ec01007387 */ /* 0x000fe80000100800 */
[----:B------:R3:W-:Y:S04]  /*6720*/  STL [R1+0xa4], R235 ;  /* 0x0000a4eb01007387 */ /* 0x0007e80000100800 */
[----:B------:R4:W-:Y:S01]  /*6730*/  STL [R1+0xa0], R234 ;  /* 0x0000a0ea01007387 */ /* 0x0009e20000100800 */
[----:B------:R-:W-:-:S02]  /*6740*/  FMNMX.FTZ R3, R77, R76, !PT ;  /* 0x0000004c4d037209 */ /* 0x000fc40007810000 */
[----:B------:R-:W-:Y:S01]  /*6750*/  FMNMX.FTZ R5, R82, R5, !PT ;  /* 0x0000000552057209 */ /* 0x000fe20007810000 */
[----:B---3--:R-:W-:Y:S01]  /*6760*/  IMAD.MOV.U32 R235, RZ, RZ, R83 ;  /* 0x000000ffffeb7224 */ /* 0x008fe200078e0053 */
[----:B----4-:R-:W3:Y:S01]  /*6770*/  LDL.LU R234, [R1] ;  /* 0x0000000001ea7983 */ /* 0x010ee20000300800 */
[----:B------:R-:W-:Y:S02]  /*6780*/  FMNMX.FTZ R3, R73, R3, !PT ;  /* 0x0000000349037209 */ /* 0x000fe40007810000 */
[----:B-1----:R-:W-:Y:S01]  /*6790*/  FMNMX.FTZ R6, R126, R5, !PT ;  /* 0x000000057e067209 */ /* 0x002fe20007810000 */
        /* <DEDUP_REMOVED lines=42> */
[----:B------:R-:W-:Y:S01]  /*6a40*/  FMNMX.FTZ R3, R182, R3, !PT ;  /* 0x00000003b6037209 */ /* 0x000fe20007810000 */
[----:B------:R-:W1:Y:S01]  /*6a50*/  SHFL.BFLY PT, R5, R135, 0x2, 0x1f ;  /* 0x0c401f0087057f89 */ /* 0x000e6200000e0000 */
[----:B------:R-:W-:Y:S02]  /*6a60*/  LEA R225, R0, UR4, 0x1 ;  /* 0x0000000400e17c11 */ /* 0x000fe4000f8e08ff */
[----:B------:R-:W-:Y:S01]  /*6a70*/  FMNMX.FTZ R3, R177, R3, !PT ;  /* 0x00000003b1037209 */ /* 0x000fe20007810000 */
[----:B------:R-:W4:Y:S01]  /*6a80*/  SHFL.BFLY PT, R6, R133, 0x2, 0x1f ;  /* 0x0c401f0085067f89 */ /* 0x000f2200000e0000 */
[----:B------:R-:W-:Y:S01]  /*6a90*/  LEA R226, R4, R225, 0x1 ;  /* 0x000000e104e27211 */ /* 0x000fe200078e08ff */
[----:B------:R-:W-:Y:S01]  /*6aa0*/  IMAD R228, R2, 0x2, R225 ;  /* 0x0000000202e47824 */ /* 0x000fe200078e02e1 */
[----:B------:R-:W-:Y:S01]  /*6ab0*/  FMNMX.FTZ R3, R18, R3, !PT ;  /* 0x0000000312037209 */ /* 0x000fe20007810000 */
[----:B------:R-:W-:Y:S01]  /*6ac0*/  LDSM.16.MT88.4 R56, [R225+0xc000] ;  /* 0x00c00000e138783b */ /* 0x000fe20000004200 */
[----:B------:R-:W-:-:S03]  /*6ad0*/  LEA R227, R2, R226, 0x1 ;  /* 0x000000e202e37211 */ /* 0x000fc600078e08ff */
[----:B------:R-:W-:Y:S04]  /*6ae0*/  LDSM.16.MT88.4 R60, [R226+0xc000] ;  /* 0x00c00000e23c783b */ /* 0x000fe80000004200 */
[----:B------:R-:W-:Y:S04]  /*6af0*/  LDSM.16.MT88.4 R64, [R228+0xc000] ;  /* 0x00c00000e440783b */ /* 0x000fe80000004200 */
[----:B------:R-:W-:Y:S01]  /*6b00*/  LDSM.16.MT88.4 R32, [R226+0xc800] ;  /* 0x00c80000e220783b */ /* 0x000fe20000004200 */
[----:B-1----:R-:W-:-:S03]  /*6b10*/  FMNMX.FTZ R135, R135, R5, !PT ;  /* 0x0000000587877209 */ /* 0x002fc60007810000 */
[----:B------:R-:W-:Y:S01]  /*6b20*/  LDSM.16.MT88.4 R28, [R228+0xc800] ;  /* 0x00c80000e41c783b */ /* 0x000fe20000004200 */
[----:B----4-:R-:W-:-:S03]  /*6b30*/  FMNMX.FTZ R133, R133, R6, !PT ;  /* 0x0000000685857209 */ /* 0x010fc60007810000 */
[----:B------:R-:W1:Y:S04]  /*6b40*/  SHFL.BFLY PT, R5, R135, 0x1, 0x1f ;  /* 0x0c201f0087057f89 */ /* 0x000e6800000e0000 */
[----:B------:R-:W4:Y:S04]  /*6b50*/  SHFL.BFLY PT, R6, R133, 0x1, 0x1f ;  /* 0x0c201f0085067f89 */ /* 0x000f2800000e0000 */
[----:B------:R-:W-:Y:S04]  /*6b60*/  LDSM.16.MT88.4 R24, [R225+0xc800] ;  /* 0x00c80000e118783b */ /* 0x000fe80000004200 */
[----:B------:R-:W-:Y:S04]  /*6b70*/  LDSM.16.MT88.4 R68, [R227+0xc000] ;  /* 0x00c00000e344783b */ /* 0x000fe80000004200 */
[----:B------:R-:W-:Y:S04]  /*6b80*/  LDSM.16.MT88.4 R92, [R227+0xe000] ;  /* 0x00e00000e35c783b */ /* 0x000fe80000004200 */
[----:B------:R-:W-:Y:S01]  /*6b90*/  LDSM.16.MT88.4 R40, [R227+0xc800] ;  /* 0x00c80000e328783b */ /* 0x000fe20000004200 */
[----:B-1----:R-:W-:-:S03]  /*6ba0*/  FMNMX.FTZ R135, R135, R5, !PT ;  /* 0x0000000587877209 */ /* 0x002fc60007810000 */
[----:B------:R-:W-:Y:S01]  /*6bb0*/  LDSM.16.MT88.4 R52, [R227+0xe800] ;  /* 0x00e80000e334783b */ /* 0x000fe20000004200 */
[----:B----4-:R-:W-:-:S03]  /*6bc0*/  FMNMX.FTZ R133, R133, R6, !PT ;  /* 0x0000000685857209 */ /* 0x010fc60007810000 */
[----:B------:R-:W-:Y:S01]  /*6bd0*/  LDSM.16.MT88.4 R36, [R225+0xe800] ;  /* 0x00e80000e124783b */ /* 0x000fe20000004200 */
[----:B------:R-:W-:Y:S02]  /*6be0*/  FSETP.NEU.FTZ.AND P2, PT, R135, -INF , PT ;  /* 0xff8000008700780b */ /* 0x000fe40003f5d000 */
[C---:B------:R-:W-:Y:S01]  /*6bf0*/  FSETP.NEU.FTZ.AND P1, PT, R133.reuse, -INF , PT ;  /* 0xff8000008500780b */ /* 0x040fe20003f3d000 */
[----:B--2---:R-:W-:-:S05]  /*6c00*/  FMUL.FTZ R17, R133, UR10 ;  /* 0x0000000a85117c20 */ /* 0x004fca0008410000 */
[----:B------:R-:W-:Y:S02]  /*6c10*/  FSEL R17, R17, RZ, P1 ;  /* 0x000000ff11117208 */ /* 0x000fe40000800000 */
[----:B---3--:R-:W-:-:S04]  /*6c20*/  FMNMX.FTZ R3, R234, R3, !PT ;  /* 0x00000003ea037209 */ /* 0x008fc80007810000 */
[----:B------:R-:W-:-:S04]  /*6c30*/  FMNMX.FTZ R3, R252, R3, !PT ;  /* 0x00000003fc037209 */ /* 0x000fc80007810000 */
[----:B------:R-:W-:-:S05]  /*6c40*/  FMNMX.FTZ R3, R218, R3, !PT ;  /* 0x00000003da037209 */ /* 0x000fca0007810000 */
[----:B------:R-:W1:Y:S02]  /*6c50*/  SHFL.BFLY PT, R132, R3, 0x2, 0x1f ;  /* 0x0c401f0003847f89 */ /* 0x000e6400000e0000 */
[----:B-1----:R-:W-:Y:S01]  /*6c60*/  FMNMX.FTZ R132, R3, R132, !PT ;  /* 0x0000008403847209 */ /* 0x002fe20007810000 */
[----:B------:R-:W-:-:S04]  /*6c70*/  FMUL.FTZ R3, R135, UR10 ;  /* 0x0000000a87037c20 */ /* 0x000fc80008410000 */
[----:B------:R-:W1:Y:S01]  /*6c80*/  SHFL.BFLY PT, R7, R132, 0x1, 0x1f ;  /* 0x0c201f0084077f89 */ /* 0x000e6200000e0000 */
[----:B------:R-:W-:-:S05]  /*6c90*/  FSEL R3, R3, RZ, P2 ;  /* 0x000000ff03037208 */ /* 0x000fca0001000000 */
[--C-:B------:R-:W-:Y:S01]  /*6ca0*/  FFMA.FTZ R5, R79, UR10, -R3.reuse ;  /* 0x0000000a4f057c23 */ /* 0x100fe20008010803 */
[----:B------:R-:W-:-:S03]  /*6cb0*/  FFMA.FTZ R12, R125, UR10, -R3 ;  /* 0x0000000a7d0c7c23 */ /* 0x000fc60008010803 */
[----:B------:R2:W-:Y:S08]  /*6cc0*/  MUFU.EX2 R240, R5 ;  /* 0x0000000500f07308 */ /* 0x0005f00000000800 */
[----:B------:R-:W-:Y:S01]  /*6cd0*/  MUFU.EX2 R137, R12 ;  /* 0x0000000c00897308 */ /* 0x000fe20000000800 */
[----:B-1----:R-:W-:Y:S01]  /*6ce0*/  FMNMX.FTZ R132, R132, R7, !PT ;  /* 0x0000000784847209 */ /* 0x002fe20007810000 */
[----:B--2---:R-:W-:-:S03]  /*6cf0*/  FFMA.FTZ R5, R77, UR10, -R17 ;  /* 0x0000000a4d057c23 */ /* 0x004fc60008010811 */
[C---:B------:R-:W-:Y:S01]  /*6d00*/  FSETP.NEU.FTZ.AND P1, PT, R132.reuse, -INF , PT ;  /* 0xff8000008400780b */ /* 0x040fe20003f3d000 */
[----:B------:R-:W-:Y:S02]  /*6d10*/  FMUL.FTZ R16, R132, UR10 ;  /* 0x0000000a84107c20 */ /* 0x000fe40008410000 */
[----:B------:R1:W-:Y:S03]  /*6d20*/  MUFU.EX2 R229, R5 ;  /* 0x0000000500e57308 */ /* 0x0003e60000000800 */
[----:B------:R-:W-:-:S05]  /*6d30*/  FSEL R16, R16, RZ, P1 ;  /* 0x000000ff10107208 */ /* 0x000fca0000800000 */
[--C-:B------:R-:W-:Y:S01]  /*6d40*/  FFMA.FTZ R0, R75, UR10, -R16.reuse ;  /* 0x0000000a4b007c23 */ /* 0x100fe20008010810 */
[----:B------:R-:W-:-:S03]  /*6d50*/  FFMA.FTZ R4, R74, UR10, -R16 ;  /* 0x0000000a4a047c23 */ /* 0x000fc60008010810 */
[----:B------:R-:W-:Y:S01]  /*6d60*/  MUFU.EX2 R200, R0 ;  /* 0x0000000000c87308 */ /* 0x000fe20000000800 */
[----:B-1----:R-:W-:-:S07]  /*6d70*/  FFMA.FTZ R5, R76, UR10, -R17 ;  /* 0x0000000a4c057c23 */ /* 0x002fce0008010811 */
[----:B------:R-:W-:Y:S08]  /*6d80*/  MUFU.EX2 R237, R4 ;  /* 0x0000000400ed7308 */ /* 0x000ff00000000800 */
[----:B------:R1:W2:Y:S02]  /*6d90*/  MUFU.EX2 R230, R5 ;  /* 0x0000000500e67308 */ /* 0x0002a40000000800 */
[----:B-1----:R-:W-:Y:S01]  /*6da0*/  FFMA.FTZ R5, R73, UR10, -R17 ;  /* 0x0000000a49057c23 */ /* 0x002fe20008010811 */
[----:B--2---:R-:W-:-:S05]  /*6db0*/  F2FP.BF16.F32.PACK_AB R4, R230, R229 ;  /* 0x000000e5e604723e */ /* 0x004fca00000010ff */
[----:B------:R1:W-:Y:S02]  /*6dc0*/  MUFU.EX2 R44, R5 ;  /* 0x00000005002c7308 */ /* 0x0003e40000000800 */
[----:B-1----:R-:W-:Y:S02]  /*6dd0*/  FFMA.FTZ R5, R72, UR10, -R17 ;  /* 0x0000000a48057c23 */ /* 0x002fe40008010811 */
[----:B------:R-:W-:Y:S04]  /*6de0*/  LDSM.16.MT88.4 R72, [R225+0xe000] ;  /* 0x00e00000e148783b */ /* 0x000fe80000004200 */
[----:B------:R1:W2:Y:S02]  /*6df0*/  MUFU.EX2 R167, R5 ;  /* 0x0000000500a77308 */ /* 0x0002a40000000800 */
[----:B-1----:R-:W-:Y:S01]  /*6e00*/  FFMA.FTZ R5, R80, UR10, -R16 ;  /* 0x0000000a50057c23 */ /* 0x002fe20008010810 */
[----:B--2---:R-:W-:-:S05]  /*6e10*/  F2FP.BF16.F32.PACK_AB R6, R167, R44 ;  /* 0x0000002ca706723e */ /* 0x004fca00000010ff */
[----:B------:R1:W2:Y:S02]  /*6e20*/  MUFU.EX2 R201, R5 ;  /* 0x0000000500c97308 */ /* 0x0002a40000000800 */
[----:B-1----:R-:W-:-:S04]  /*6e30*/  FMNMX.FTZ R5, R156, R154, !PT ;  /* 0x0000009a9c057209 */ /* 0x002fc80007810000 */
[----:B------:R-:W-:Y:S02]  /*6e40*/  FMNMX.FTZ R0, R153, R5, !PT ;  /* 0x0000000599007209 */ /* 0x000fe40007810000 */
[----:B--2---:R-:W-:Y:S02]  /*6e50*/  F2FP.BF16.F32.PACK_AB R5, R200, R201 ;  /* 0x000000c9c805723e */ /* 0x004fe400000010ff */
[----:B------:R-:W-:-:S04]  /*6e60*/  FMNMX.FTZ R0, R152, R0, !PT ;  /* 0x0000000098007209 */ /* 0x000fc80007810000 */
[----:B------:R-:W-:Y:S01]  /*6e70*/  FMNMX.FTZ R2, R151, R0, !PT ;  /* 0x0000000097027209 */ /* 0x000fe20007810000 */
[----:B------:R-:W-:Y:S02]  /*6e80*/  FFMA.FTZ R0, R78, UR10, -R16 ;  /* 0x0000000a4e007c23 */ /* 0x000fe40008010810 */
[----:B------:R-:W1:Y:S02]  /*6e90*/  LDSM.16.MT88.4 R76, [R226+0xe000] ;  /* 0x00e00000e24c783b */ /* 0x000e640000004200 */
[----:B------:R2:W3:Y:S02]  /*6ea0*/  MUFU.EX2 R236, R0 ;  /* 0x0000000000ec7308 */ /* 0x0004e40000000800 */
[----:B--2---:R-:W-:Y:S01]  /*6eb0*/  FMNMX.FTZ R0, R150, R2, !PT ;  /* 0x0000000296007209 */ /* 0x004fe20007810000 */
[----:B------:R-:W-:Y:S01]  /*6ec0*/  FFMA.FTZ R2, R81, UR10, -R3 ;  /* 0x0000000a51027c23 */ /* 0x000fe20008010803 */
[----:B---3--:R-:W-:Y:S02]  /*6ed0*/  F2FP.BF16.F32.PACK_AB R7, R236, R237 ;  /* 0x000000edec07723e */ /* 0x008fe400000010ff */
[----:B------:R-:W-:-:S02]  /*6ee0*/  FMNMX.FTZ R0, R149, R0, !PT ;  /* 0x0000000095007209 */ /* 0x000fc40007810000 */
[----:B------:R2:W3:Y:S03]  /*6ef0*/  MUFU.EX2 R239, R2 ;  /* 0x0000000200ef7308 */ /* 0x0004e60000000800 */
[C---:B------:R-:W-:Y:S06]  /*6f00*/  HMMA.16816.F32.BF16 R48, R4.reuse, R60, RZ ;  /* 0x0000003c0430723c */ /* 0x040fec00000418ff */
[C---:B------:R-:W-:Y:S06]  /*6f10*/  HMMA.16816.F32.BF16 R116, R4.reuse, R64, RZ ;  /* 0x000000400474723c */ /* 0x040fec00000418ff */
[C---:B------:R-:W-:Y:S01]  /*6f20*/  HMMA.16816.F32.BF16 R20, R4.reuse, R56, RZ ;  /* 0x000000380414723c */ /* 0x040fe200000418ff */
[----:B--2---:R-:W-:Y:S01]  /*6f30*/  FMNMX.FTZ R2, R148, R0, !PT ;  /* 0x0000000094027209 */ /* 0x004fe20007810000 */
[----:B------:R-:W-:Y:S01]  /*6f40*/  FFMA.FTZ R0, R82, UR10, -R3 ;  /* 0x0000000a52007c23 */ /* 0x000fe20008010803 */
[----:B---3--:R-:W-:Y:S01]  /*6f50*/  F2FP.BF16.F32.PACK_AB R12, R239, R240 ;  /* 0x000000f0ef0c723e */ /* 0x008fe200000010ff */
[----:B------:R-:W2:Y:S01]  /*6f60*/  LDSM.16.MT88.4 R80, [R228+0xe000] ;  /* 0x00e00000e450783b */ /* 0x000ea20000004200 */
[----:B------:R-:W-:Y:S01]  /*6f70*/  FMNMX.FTZ R2, R191, R2, !PT ;  /* 0x00000002bf027209 */ /* 0x000fe20007810000 */
[----:B------:R3:W-:Y:S01]  /*6f80*/  MUFU.EX2 R136, R0 ;  /* 0x0000000000887308 */ /* 0x0007e20000000800 */
[C---:B-1----:R-:W-:Y:S06]  /*6f90*/  HMMA.16816.F32.BF16 R96, R4.reuse, R76, RZ ;  /* 0x0000004c0460723c */ /* 0x042fec00000418ff */
[C---:B------:R-:W-:Y:S06]  /*6fa0*/  HMMA.16816.F32.BF16 R108, R4.reuse, R68, RZ ;  /* 0x00000044046c723c */ /* 0x040fec00000418ff */
[----:B------:R-:W-:Y:S01]  /*6fb0*/  HMMA.16816.F32.BF16 R104, R4, R72, RZ ;  /* 0x000000480468723c */ /* 0x000fe200000418ff */
[----:B---3--:R-:W-:Y:S01]  /*6fc0*/  FMNMX.FTZ R0, R183, R2, !PT ;  /* 0x00000002b7007209 */ /* 0x008fe20007810000 */
[----:B------:R-:W-:-:S04]  /*6fd0*/  FFMA.FTZ R2, R85, UR10, -R17 ;  /* 0x0000000a55027c23 */ /* 0x000fc80008010811 */
        /* <DEDUP_REMOVED lines=9> */
[C---:B--2---:R-:W-:Y:S01]  /*7070*/  HMMA.16816.F32.BF16 R88, R4.reuse, R80, RZ ;  /* 0x000000500458723c */ /* 0x044fe200000418ff */
[--C-:B-1----:R-:W-:Y:S02]  /*7080*/  FFMA.FTZ R2, R86, UR10, -R17.reuse ;  /* 0x0000000a56027c23 */ /* 0x102fe40008010811 */
[----:B------:R-:W-:Y:S02]  /*7090*/  FMNMX.FTZ R0, R161, R0, !PT ;  /* 0x00000000a1007209 */ /* 0x000fe40007810000 */
[----:B------:R1:W2:Y:S01]  /*70a0*/  MUFU.EX2 R159, R2 ;  /* 0x00000002009f7308 */ /* 0x0002a20000000800 */
[----:B------:R-:W-:Y:S02]  /*70b0*/  HMMA.16816.F32.BF16 R128, R4, R78, RZ ;  /* 0x0000004e0480723c */ /* 0x000fe400000418ff */
[----:B------:R-:W3:Y:S01]  /*70c0*/  SHFL.BFLY PT, R8, R0, 0x2, 0x1f ;  /* 0x0c401f0000087f89 */ /* 0x000ee200000e0000 */
[----:B-1----:R-:W-:-:S04]  /*70d0*/  FFMA.FTZ R2, R84, UR10, -R17 ;  /* 0x0000000a54027c23 */ /* 0x002fc80008010811 */
[----:B------:R1:W-:Y:S01]  /*70e0*/  MUFU.EX2 R15, R2 ;  /* 0x00000002000f7308 */ /* 0x0003e20000000800 */
[----:B---3--:R-:W-:Y:S02]  /*70f0*/  FMNMX.FTZ R0, R0, R8, !PT ;  /* 0x0000000800007209 */ /* 0x008fe40007810000 */
[----:B--2---:R-:W-:-:S03]  /*7100*/  F2FP.BF16.F32.PACK_AB R8, R159, R165 ;  /* 0x000000a59f08723e */ /* 0x004fc600000010ff */
[----:B------:R-:W2:Y:S01]  /*7110*/  SHFL.BFLY PT, R13, R0, 0x1, 0x1f ;  /* 0x0c201f00000d7f89 */ /* 0x000ea200000e0000 */
[----:B-1----:R-:W-:Y:S02]  /*7120*/  FFMA.FTZ R2, R87, UR10, -R17 ;  /* 0x0000000a57027c23 */ /* 0x002fe40008010811 */
[----:B------:R-:W-:Y:S02]  /*7130*/  HMMA.16816.F32.BF16 R84, R4, R92, RZ ;  /* 0x0000005c0454723c */ /* 0x000fe400000418ff */
[----:B------:R1:W3:Y:S01]  /*7140*/  MUFU.EX2 R166, R2 ;  /* 0x0000000200a67308 */ /* 0x0002e20000000800 */
[----:B--2---:R-:W-:Y:S01]  /*7150*/  FMNMX.FTZ R134, R0, R13, !PT ;  /* 0x0000000d00867209 */ /* 0x004fe20007810000 */
[----:B------:R-:W-:Y:S01]  /*7160*/  FFMA.FTZ R0, R139, UR10, -R3 ;  /* 0x0000000a8b007c23 */ /* 0x000fe20008010803 */
[----:B------:R-:W-:Y:S02]  /*7170*/  IMAD.MOV.U32 R139, RZ, RZ, R44 ;  /* 0x000000ffff8b7224 */ /* 0x000fe400078e002c */
[----:B-1----:R-:W-:Y:S01]  /*7180*/  FFMA.FTZ R2, R101, UR10, -R16 ;  /* 0x0000000a65027c23 */ /* 0x002fe20008010810 */
[----:B---3--:R-:W-:Y:S01]  /*7190*/  F2FP.BF16.F32.PACK_AB R10, R166, R15 ;  /* 0x0000000fa60a723e */ /* 0x008fe200000010ff */
[----:B------:R-:W1:Y:S01]  /*71a0*/  LDSM.16.MT88.4 R44, [R226+0xe800] ;  /* 0x00e80000e22c783b */ /* 0x000e620000004200 */
[----:B------:R2:W-:Y:S01]  /*71b0*/  MUFU.EX2 R232, R0 ;  /* 0x0000000000e87308 */ /* 0x0005e20000000800 */
[----:B------:R-:W-:-:S07]  /*71c0*/  FSETP.NEU.FTZ.AND P1, PT, R134, -INF , PT ;  /* 0xff8000008600780b */ /* 0x000fce0003f3d000 */
[----:B------:R3:W-:Y:S01]  /*71d0*/  MUFU.EX2 R158, R2 ;  /* 0x00000002009e7308 */ /* 0x0007e20000000800 */
[----:B--2---:R-:W-:-:S05]  /*71e0*/  FMUL.FTZ R0, R134, UR10 ;  /* 0x0000000a86007c20 */ /* 0x004fca0008410000 */
[----:B------:R-:W-:Y:S01]  /*71f0*/  FSEL R0, R0, RZ, P1 ;  /* 0x000000ff00007208 */ /* 0x000fe20000800000 */
[--C-:B---3--:R-:W-:Y:S02]  /*7200*/  FFMA.FTZ R2, R100, UR10, -R16.reuse ;  /* 0x0000000a64027c23 */ /* 0x108fe40008010810 */
[C---:B------:R-:W-:Y:S02]  /*7210*/  HMMA.16816.F32.BF16 R100, R4.reuse, R58, RZ ;  /* 0x0000003a0464723c */ /* 0x040fe400000418ff */
[----:B------:R2:W3:Y:S02]  /*7220*/  MUFU.EX2 R164, R2 ;  /* 0x0000000200a47308 */ /* 0x0004e40000000800 */
[--C-:B--2---:R-:W-:Y:S01]  /*7230*/  FFMA.FTZ R2, R112, UR10, -R16.reuse ;  /* 0x0000000a70027c23 */ /* 0x104fe20008010810 */
[----:B---3--:R-:W-:Y:S01]  /*7240*/  F2FP.BF16.F32.PACK_AB R9, R164, R158 ;  /* 0x0000009ea409723e */ /* 0x008fe200000010ff */
[----:B------:R-:W-:Y:S04]  /*7250*/  HMMA.16816.F32.BF16 R112, R4, R66, RZ ;  /* 0x000000420470723c */ /* 0x000fe800000418ff */
[----:B------:R2:W-:Y:S02]  /*7260*/  MUFU.EX2 R19, R2 ;  /* 0x0000000200137308 */ /* 0x0005e40000000800 */
[----:B--2---:R-:W-:-:S06]  /*7270*/  FFMA.FTZ R2, R124, UR10, -R16 ;  /* 0x0000000a7c027c23 */ /* 0x004fcc0008010810 */
[----:B------:R-:W2:Y:S02]  /*7280*/  MUFU.EX2 R14, R2 ;  /* 0x00000002000e7308 */ /* 0x000ea40000000800 */
[----:B--2---:R-:W-:Y:S01]  /*7290*/  F2FP.BF16.F32.PACK_AB R11, R14, R19 ;  /* 0x000000130e0b723e */ /* 0x004fe200000010ff */
[----:B------:R-:W-:-:S05]  /*72a0*/  FFMA.FTZ R2, R126, UR10, -R3 ;  /* 0x0000000a7e027c23 */ /* 0x000fca0008010803 */
[----:B------:R2:W3:Y:S01]  /*72b0*/  MUFU.EX2 R238, R2 ;  /* 0x0000000200ee7308 */ /* 0x0004e20000000800 */
[C---:B------:R-:W-:Y:S01]  /*72c0*/  HMMA.16816.F32.BF16 R196, R8.reuse, R32, R48 ;  /* 0x0000002008c4723c */ /* 0x040fe20000041830 */
[----:B------:R-:W4:Y:S05]  /*72d0*/  LDSM.16.MT88.4 R48, [R228+0xe800] ;  /* 0x00e80000e430783b */ /* 0x000f2a0000004200 */
[C---:B------:R-:W-:Y:S06]  /*72e0*/  HMMA.16816.F32.BF16 R208, R8.reuse, R28, R116 ;  /* 0x0000001c08d0723c */ /* 0x040fec0000041874 */
[----:B------:R-:W-:Y:S01]  /*72f0*/  HMMA.16816.F32.BF16 R204, R8, R24, R20 ;  /* 0x0000001808cc723c */ /* 0x000fe20000041814 */
[----:B------:R-:W-:Y:S01]  /*7300*/  IMAD.MOV.U32 R117, RZ, RZ, R166 ;  /* 0x000000ffff757224 */ /* 0x000fe200078e00a6 */
[----:B------:R-:W-:Y:S01]  /*7310*/  MOV R119, R164 ;  /* 0x000000a400777202 */ /* 0x000fe20000000f00 */
[----:B--2---:R-:W-:Y:S01]  /*7320*/  FFMA.FTZ R2, R127, UR10, -R3 ;  /* 0x0000000a7f027c23 */ /* 0x004fe20008010803 */
[----:B------:R-:W-:-:S02]  /*7330*/  IMAD.MOV.U32 R118, RZ, RZ, R159 ;  /* 0x000000ffff767224 */ /* 0x000fc400078e009f */
[C---:B------:R-:W-:Y:S01]  /*7340*/  HMMA.16816.F32.BF16 R124, R4.reuse, R82, RZ ;  /* 0x00000052047c723c */ /* 0x040fe200000418ff */
[----:B------:R2:W-:Y:S05]  /*7350*/  MUFU.EX2 R157, R2 ;  /* 0x00000002009d7308 */ /* 0x0005ea0000000800 */
[----:B------:R-:W-:Y:S06]  /*7360*/  HMMA.16816.F32.BF16 R4, R4, R94, RZ ;  /* 0x0000005e0404723c */ /* 0x000fec00000418ff */
[----:B-1----:R-:W-:Y:S01]  /*7370*/  HMMA.16816.F32.BF16 R220, R8, R44, R96 ;  /* 0x0000002c08dc723c */ /* 0x002fe20000041860 */
[----:B--2---:R-:W-:-:S06]  /*7380*/  FFMA.FTZ R2, R138, UR10, -R3 ;  /* 0x0000000a8a027c23 */ /* 0x004fcc0008010803 */
[----:B------:R-:W-:Y:S01]  /*7390*/  MOV R98, R19 ;  /* 0x0000001300627202 */ /* 0x000fe20000000f00 */
[----:B------:R-:W-:Y:S01]  /*73a0*/  IMAD.MOV.U32 R97, RZ, RZ, R15 ;  /* 0x000000ffff617224 */ /* 0x000fe200078e000f */
[----:B------:R-:W-:Y:S01]  /*73b0*/  MOV R96, R14 ;  /* 0x0000000e00607202 */ /* 0x000fe20000000f00 */
[----:B------:R1:W-:Y:S01]  /*73c0*/  MUFU.EX2 R116, R2 ;  /* 0x0000000200747308 */ /* 0x0003e20000000800 */
[----:B----4-:R-:W-:Y:S01]  /*73d0*/  HMMA.16816.F32.BF16 R20, R8, R48, R88 ;  /* 0x000000300814723c */ /* 0x010fe20000041858 */
[----:B---3--:R-:W-:Y:S02]  /*73e0*/  F2FP.BF16.F32.PACK_AB R14, R238, R136 ;  /* 0x00000088ee0e723e */ /* 0x008fe400000010ff */
[----:B------:R-:W-:-:S03]  /*73f0*/  MOV R138, R167 ;  /* 0x000000a7008a7202 */ /* 0x000fc60000000f00 */
[C---:B------:R-:W-:Y:S06]  /*7400*/  HMMA.16816.F32.BF16 R212, R8.reuse, R40, R108 ;  /* 0x0000002808d4723c */ /* 0x040fec000004186c */
[----:B------:R-:W-:Y:S01]  /*7410*/  HMMA.16816.F32.BF16 R108, R8, R50, R124 ;  /* 0x00000032086c723c */ /* 0x000fe2000004187c */
[----:B-1----:R-:W-:-:S05]  /*7420*/  FFMA.FTZ R2, R156, UR10, -R0 ;  /* 0x0000000a9c027c23 */ /* 0x002fca0008010800 */
[C---:B------:R-:W-:Y:S01]  /*7430*/  HMMA.16816.F32.BF16 R104, R8.reuse, R36, R104 ;  /* 0x000000240868723c */ /* 0x040fe20000041868 */
[----:B------:R1:W-:Y:S05]  /*7440*/  MUFU.EX2 R231, R2 ;  /* 0x0000000200e77308 */ /* 0x0003ea0000000800 */
[----:B------:R-:W-:Y:S01]  /*7450*/  MOV R90, R23 ;  /* 0x00000017005a7202 */ /* 0x000fe20000000f00 */
[----:B------:R-:W-:Y:S01]  /*7460*/  IMAD.MOV.U32 R89, RZ, RZ, R21 ;  /* 0x000000ffff597224 */ /* 0x000fe200078e0015 */
[----:B------:R-:W-:Y:S01]  /*7470*/  MOV R88, R22 ;  /* 0x0000001600587202 */ /* 0x000fe20000000f00 */
[----:B------:R-:W-:Y:S01]  /*7480*/  IMAD.MOV.U32 R195, RZ, RZ, R20 ;  /* 0x000000ffffc37224 */ /* 0x000fe200078e0014 */
[C---:B------:R-:W-:Y:S06]  /*7490*/  HMMA.16816.F32.BF16 R100, R8.reuse, R26, R100 ;  /* 0x0000001a0864723c */ /* 0x040fec0000041864 */
[----:B------:R-:W-:Y:S01]  /*74a0*/  HMMA.16816.F32.BF16 R20, R8, R52, R84 ;  /* 0x000000340814723c */ /* 0x000fe20000041854 */
[----:B-1----:R-:W-:-:S05]  /*74b0*/  FFMA.FTZ R2, R154, UR10, -R0 ;  /* 0x0000000a9a027c23 */ /* 0x002fca0008010800 */
[C---:B------:R-:W-:Y:S01]  /*74c0*/  HMMA.16816.F32.BF16 R120, R8.reuse, R34, R120 ;  /* 0x000000220878723c */ /* 0x040fe20000041878 */
[----:B------:R1:W2:Y:S05]  /*74d0*/  MUFU.EX2 R154, R2 ;  /* 0x00000002009a7308 */ /* 0x0002aa0000000800 */
[C---:B------:R-:W-:Y:S06]  /*74e0*/  HMMA.16816.F32.BF16 R184, R8.reuse, R30, R112 ;  /* 0x0000001e08b8723c */ /* 0x040fec0000041870 */
[----:B------:R-:W-:Y:S01]  /*74f0*/  HMMA.16816.F32.BF16 R144, R8, R42, R144 ;  /* 0x0000002a0890723c */ /* 0x000fe20000041890 */
[----:B-1----:R-:W-:Y:S01]  /*7500*/  FFMA.FTZ R2, R153, UR10, -R0 ;  /* 0x0000000a99027c23 */ /* 0x002fe20008010800 */
[----:B--2---:R-:W-:-:S04]  /*7510*/  F2FP.BF16.F32.PACK_AB R13, R154, R231 ;  /* 0x000000e79a0d723e */ /* 0x004fc800000010ff */
[C---:B------:R-:W-:Y:S01]  /*7520*/  HMMA.16816.F32.BF16 R140, R8.reuse, R38, R140 ;  /* 0x00000026088c723c */ /* 0x040fe2000004188c */
[----:B------:R-:W-:Y:S01]  /*7530*/  MOV R85, R22 ;  /* 0x0000001600557202 */ /* 0x000fe20000000f00 */
[----:B------:R1:W-:Y:S01]  /*7540*/  MUFU.EX2 R153, R2 ;  /* 0x0000000200997308 */ /* 0x0003e20000000800 */
[----:B------:R-:W-:Y:S01]  /*7550*/  IMAD.MOV.U32 R84, RZ, RZ, R21 ;  /* 0x000000ffff547224 */ /* 0x000fe200078e0015 */
[----:B------:R-:W-:Y:S01]  /*7560*/  MOV R203, R23 ;  /* 0x0000001700cb7202 */ /* 0x000fe20000000f00 */
[----:B------:R-:W-:Y:S01]  /*7570*/  IMAD.MOV.U32 R202, RZ, RZ, R20 ;  /* 0x000000ffffca7224 */ /* 0x000fe200078e0014 */
[C---:B------:R-:W-:Y:S06]  /*7580*/  HMMA.16816.F32.BF16 R128, R8.reuse, R46, R128 ;  /* 0x0000002e0880723c */ /* 0x040fec0000041880 */
[----:B------:R-:W-:Y:S01]  /*7590*/  HMMA.16816.F32.BF16 R124, R8, R54, R4 ;  /* 0x00000036087c723c */ /* 0x000fe20000041804 */
[----:B-1----:R-:W-:-:S06]  /*75a0*/  FFMA.FTZ R2, R152, UR10, -R0 ;  /* 0x0000000a98027c23 */ /* 0x002fcc0008010800 */
[----:B------:R-:W-:Y:S02]  /*75b0*/  F2FP.BF16.F32.PACK_AB R4, R137, R157 ;  /* 0x0000009d8904723e */ /* 0x000fe400000010ff */
[----:B------:R-:W-:Y:S01]  /*75c0*/  F2FP.BF16.F32.PACK_AB R6, R116, R232 ;  /* 0x000000e87406723e */ /* 0x000fe200000010ff */
[----:B------:R1:W2:Y:S02]  /*75d0*/  MUFU.EX2 R152, R2 ;  /* 0x0000000200987308 */ /* 0x0002a40000000800 */
[----:B-1----:R-:W-:Y:S01]  /*75e0*/  FFMA.FTZ R2, R151, UR10, -R0 ;  /* 0x0000000a97027c23 */ /* 0x002fe20008010800 */
[----:B--2---:R-:W-:Y:S02]  /*75f0*/  F2FP.BF16.F32.PACK_AB R15, R152, R153 ;  /* 0x00000099980f723e */ /* 0x004fe400000010ff */
[----:B------:R-:W-:-:S03]  /*7600*/  MOV R151, R85 ;  /* 0x0000005500977202 */ /* 0x000fc60000000f00 */
[----:B------:R1:W-:Y:S02]  /*7610*/  MUFU.EX2 R19, R2 ;  /* 0x0000000200137308 */ /* 0x0003e40000000800 */
[C---:B------:R-:W-:Y:S06]  /*7620*/  HMMA.16816.F32.BF16 R8, R12.reuse, R60, RZ ;  /* 0x0000003c0c08723c */ /* 0x040fec00000418ff */
[----:B------:R-:W-:Y:S01]  /*7630*/  HMMA.16816.F32.BF16 R20, R12, R56, RZ ;  /* 0x000000380c14723c */ /* 0x000fe200000418ff */
[----:B-1----:R-:W-:Y:S01]  /*7640*/  FFMA.FTZ R2, R150, UR10, -R0 ;  /* 0x0000000a96027c23 */ /* 0x002fe20008010800 */
[----:B------:R-:W-:-:S03]  /*7650*/  IMAD.MOV.U32 R150, RZ, RZ, R84 ;  /* 0x000000ffff967224 */ /* 0x000fc600078e0054 */
[----:B------:R1:W2:Y:S02]  /*7660*/  MUFU.EX2 R224, R2 ;  /* 0x0000000200e07308 */ /* 0x0002a40000000800 */
[----:B-1----:R-:W-:Y:S01]  /*7670*/  FFMA.FTZ R2, R149, UR10, -R0 ;  /* 0x0000000a95027c23 */ /* 0x002fe20008010800 */
[----:B--2---:R-:W-:Y:S02]  /*7680*/  F2FP.BF16.F32.PACK_AB R5, R224, R19 ;  /* 0x00000013e005723e */ /* 0x004fe400000010ff */
[----:B------:R-:W-:-:S03]  /*7690*/  MOV R149, R97 ;  /* 0x0000006100957202 */ /* 0x000fc60000000f00 */
[----:B------:R1:W-:Y:S02]  /*76a0*/  MUFU.EX2 R233, R2 ;  /* 0x0000000200e97308 */ /* 0x0003e40000000800 */
[----:B-1----:R-:W-:Y:S01]  /*76b0*/  FFMA.FTZ R2, R148, UR10, -R0 ;  /* 0x0000000a94027c23 */ /* 0x002fe20008010800 */
[----:B------:R-:W-:-:S05]  /*76c0*/  IMAD.MOV.U32 R148, RZ, RZ, R98 ;  /* 0x000000ffff947224 */ /* 0x000fca00078e0062 */
[----:B------:R-:W1:Y:S02]  /*76d0*/  MUFU.EX2 R99, R2 ;  /* 0x0000000200637308 */ /* 0x000e640000000800 */
[----:B-1----:R-:W-:Y:S01]  /*76e0*/  F2FP.BF16.F32.PACK_AB R7, R99, R233 ;  /* 0x000000e96307723e */ /* 0x002fe200000010ff */
[----:B------:R-:W-:-:S06]  /*76f0*/  IMAD.MOV.U32 R2, RZ, RZ, R165 ;  /* 0x000000ffff027224 */ /* 0x000fcc00078e00a5 */
[----:B------:R-:W-:Y:S06]  /*7700*/  HMMA.16816.F32.BF16 R164, R4, R32, R8 ;  /* 0x0000002004a4723c */ /* 0x000fec0000041808 */
[----:B------:R-:W-:Y:S06]  /*7710*/  HMMA.16816.F32.BF16 R8, R12, R64, RZ ;  /* 0x000000400c08723c */ /* 0x000fec00000418ff */
[----:B------:R-:W-:Y:S01]  /*7720*/  HMMA.16816.F32.BF16 R172, R4, R24, R20 ;  /* 0x0000001804ac723c */ /* 0x000fe20000041814 */
[----:B------:R-:W-:Y:S01]  /*7730*/  MOV R64, R90 ;  /* 0x0000005a00407202 */ /* 0x000fe20000000f00 */
[----:B------:R-:W-:-:S04]  /*7740*/  IMAD.MOV.U32 R65, RZ, RZ, R89 ;  /* 0x000000ffff417224 */ /* 0x000fc800078e0059 */
[----:B------:R-:W-:Y:S01]  /*7750*/  HMMA.16816.F32.BF16 R20, R12, R78, RZ ;  /* 0x0000004e0c14723c */ /* 0x000fe200000418ff */
[----:B------:R-:W-:Y:S01]  /*7760*/  MOV R25, R158 ;  /* 0x0000009e00197202 */ /* 0x000fe20000000f00 */
[----:B------:R-:W-:-:S10]  /*7770*/  IMAD.MOV.U32 R24, RZ, RZ, R157 ;  /* 0x000000ffff187224 */ /* 0x000fd400078e009d */
[----:B------:R-:W-:Y:S06]  /*7780*/  HMMA.16816.F32.BF16 R156, R4, R28, R8 ;  /* 0x0000001c049c723c */ /* 0x000fec0000041808 */
[----:B------:R-:W-:Y:S01]  /*7790*/  HMMA.16816.F32.BF16 R8, R12, R68, RZ ;  /* 0x000000440c08723c */ /* 0x000fe200000418ff */
[----:B------:R-:W-:Y:S01]  /*77a0*/  MOV R29, R88 ;  /* 0x00000058001d7202 */ /* 0x000fe20000000f00 */
[----:B------:R-:W-:-:S04]  /*77b0*/  IMAD.MOV.U32 R28, RZ, RZ, R96 ;  /* 0x000000ffff1c7224 */ /* 0x000fc800078e0060 */
[----:B------:R-:W-:Y:S01]  /*77c0*/  HMMA.16816.F32.BF16 R20, R4, R46, R20 ;  /* 0x0000002e0414723c */ /* 0x000fe20000041814 */
[----:B------:R-:W-:Y:S01]  /*77d0*/  MOV R68, R99 ;  /* 0x0000006300447202 */ /* 0x000fe20000000f00 */
[----:B------:R-:W-:-:S15]  /*77e0*/  IMAD.MOV.U32 R69, RZ, RZ, R117 ;  /* 0x000000ffff457224 */ /* 0x000fde00078e0075 */
[----:B------:R-:W-:-:S01]  /*77f0*/  NOP ;  /* 0x0000000000007918 */ /* 0x000fc20000000000 */
[----:B------:R-:W-:Y:S06]  /*7800*/  HMMA.16816.F32.BF16 R84, R4, R40, R8 ;  /* 0x000000280454723c */ /* 0x000fec0000041808 */
[----:B------:R-:W-:Y:S07]  /*7810*/  HMMA.16816.F32.BF16 R8, R12, R72, RZ ;  /* 0x000000480c08723c */ /* 0x000fee00000418ff */
[----:B------:R-:W-:Y:S01]  /*7820*/  MOV R72, R118 ;  /* 0x0000007600487202 */ /* 0x000fe20000000f00 */
[----:B------:R-:W-:-:S15]  /*7830*/  IMAD.MOV.U32 R73, RZ, RZ, R116 ;  /* 0x000000ffff497224 */ /* 0x000fde00078e0074 */
[----:B------:R-:W-:-:S01]  /*7840*/  NOP ;  /* 0x0000000000007918 */ /* 0x000fc20000000000 */
[----:B------:R-:W-:Y:S06]  /*7850*/  HMMA.16816.F32.BF16 R88, R4, R36, R8 ;  /* 0x000000240458723c */ /* 0x000fec0000041808 */
[----:B------:R-:W-:Y:S07]  /*7860*/  HMMA.16816.F32.BF16 R8, R12, R76, RZ ;  /* 0x0000004c0c08723c */ /* 0x000fee00000418ff */
[----:B------:R-:W-:Y:S01]  /*7870*/  MOV R77, R119 ;  /* 0x00000077004d7202 */ /* 0x000fe20000000f00 */
[----:B------:R-:W-:-:S02]  /*7880*/  IMAD.MOV.U32 R76, RZ, RZ, R25 ;  /* 0x000000ffff4c7224 */ /* 0x000fc400078e0019 */
[----:B------:R-:W-:-:S14]  /*7890*/  FFMA.FTZ R25, R170, UR10, -R3 ;  /* 0x0000000aaa197c23 */ /* 0x000fdc0008010803 */
[----:B------:R-:W-:Y:S06]  /*78a0*/  HMMA.16816.F32.BF16 R96, R4, R44, R8 ;  /* 0x0000002c0460723c */ /* 0x000fec0000041808 */
[----:B------:R-:W-:Y:S01]  /*78b0*/  HMMA.16816.F32.BF16 R8, R12, R80, RZ ;  /* 0x000000500c08723c */ /* 0x000fe200000418ff */
[----:B------:R-:W-:Y:S01]  /*78c0*/  MOV R45, R2 ;  /* 0x00000002002d7202 */ /* 0x000fe20000000f00 */
[----:B------:R-:W-:Y:S01]  /*78d0*/  FFMA.FTZ R2, R193, UR10, -R3 ;  /* 0x0000000ac1027c23 */ /* 0x000fe20008010803 */
[----:B------:R-:W-:-:S03]  /*78e0*/  IMAD.MOV.U32 R44, RZ, RZ, R138 ;  /* 0x000000ffff2c7224 */ /* 0x000fc600078e008a */
[----:B------:R1:W-:Y:S01]  /*78f0*/  MUFU.EX2 R79, R2 ;  /* 0x00000002004f7308 */ /* 0x0003e20000000800 */
[----:B------:R-:W-:Y:S01]  /*7900*/  IMAD.MOV.U32 R80, RZ, RZ, R235 ;  /* 0x000000ffff507224 */ /* 0x000fe200078e00eb */
[----:B------:R-:W-:Y:S01]  /*7910*/  MOV R81, R139 ;  /* 0x0000008b00517202 */ /* 0x000fe20000000f00 */
[----:B-1----:R-:W-:-:S15]  /*7920*/  FFMA.FTZ R2, R189, UR10, -R3 ;  /* 0x0000000abd027c23 */ /* 0x002fde0008010803 */
[----:B------:R-:W-:Y:S06]  /*7930*/  HMMA.16816.F32.BF16 R116, R4, R48, R8 ;  /* 0x000000300474723c */ /* 0x000fec0000041808 */
[----:B------:R-:W-:Y:S07]  /*7940*/  HMMA.16816.F32.BF16 R8, R12, R92, RZ ;  /* 0x0000005c0c08723c */ /* 0x000fee00000418ff */
[----:B------:R-:W-:Y:S01]  /*7950*/  IMAD.MOV.U32 R93, RZ, RZ, R73 ;  /* 0x000000ffff5d7224 */ /* 0x000fe200078e0049 */
[----:B------:R-:W-:-:S02]  /*7960*/  MOV R92, R68 ;  /* 0x00000044005c7202 */ /* 0x000fc40000000f00 */
[----:B------:R-:W-:Y:S01]  /*7970*/  MOV R68, R19 ;  /* 0x0000001300447202 */ /* 0x000fe20000000f00 */
[----:B------:R-:W-:Y:S01]  /*7980*/  FFMA.FTZ R19, R155, UR10, -R3 ;  /* 0x0000000a9b137c23 */ /* 0x000fe20008010803 */
[----:B------:R-:W-:Y:S01]  /*7990*/  MOV R155, R92 ;  /* 0x0000005c009b7202 */ /* 0x000fe20000000f00 */
[----:B------:R-:W-:Y:S01]  /*79a0*/  IMAD.MOV.U32 R170, RZ, RZ, R93 ;  /* 0x000000ffffaa7224 */ /* 0x000fe200078e005d */
[----:B------:R-:W-:Y:S01]  /*79b0*/  MOV R93, R201 ;  /* 0x000000c9005d7202 */ /* 0x000fe20000000f00 */
[----:B------:R-:W-:-:S09]  /*79c0*/  IMAD.MOV.U32 R92, RZ, RZ, R200 ;  /* 0x000000ffff5c7224 */ /* 0x000fd200078e00c8 */
[----:B------:R-:W-:Y:S06]  /*79d0*/  HMMA.16816.F32.BF16 R112, R4, R52, R8 ;  /* 0x000000340470723c */ /* 0x000fec0000041808 */
[----:B------:R-:W-:-:S15]  /*79e0*/  HMMA.16816.F32.BF16 R8, R12, R58, RZ ;  /* 0x0000003a0c08723c */ /* 0x000fde00000418ff */
[----:B------:R-:W-:-:S09]  /*79f0*/  NOP ;  /* 0x0000000000007918 */ /* 0x000fd20000000000 */
[----:B------:R-:W-:Y:S06]  /*7a00*/  HMMA.16816.F32.BF16 R56, R4, R26, R8 ;  /* 0x0000001a0438723c */ /* 0x000fec0000041808 */
[----:B------:R-:W-:Y:S01]  /*7a10*/  HMMA.16816.F32.BF16 R8, R12, R62, RZ ;  /* 0x0000003e0c08723c */ /* 0x000fe200000418ff */
[----:B------:R-:W-:-:S15]  /*7a20*/  FFMA.FTZ R26, R176, UR10, -R3 ;  /* 0x0000000ab01a7c23 */ /* 0x000fde0008010803 */
[----:B------:R-:W-:-:S08]  /*7a30*/  NOP ;  /* 0x0000000000007918 */ /* 0x000fd00000000000 */
[----:B------:R-:W-:Y:S06]  /*7a40*/  HMMA.16816.F32.BF16 R60, R4, R34, R8 ;  /* 0x00000022043c723c */ /* 0x000fec0000041808 */
[----:B------:R-:W-:-:S15]  /*7a50*/  HMMA.16816.F32.BF16 R8, R12, R66, RZ ;  /* 0x000000420c08723c */ /* 0x000fde00000418ff */
[----:B------:R-:W-:-:S09]  /*7a60*/  NOP ;  /* 0x0000000000007918 */ /* 0x000fd20000000000 */
[----:B------:R-:W-:Y:S06]  /*7a70*/  HMMA.16816.F32.BF16 R32, R4, R30, R8 ;  /* 0x0000001e0420723c */ /* 0x000fec0000041808 */
[----:B------:R-:W-:Y:S01]  /*7a80*/  HMMA.16816.F32.BF16 R8, R12, R70, RZ ;  /* 0x000000460c08723c */ /* 0x000fe200000418ff */
[----:B------:R-:W-:Y:S01]  /*7a90*/  MOV R30, R28 ;  /* 0x0000001c001e7202 */ /* 0x000fe20000000f00 */
[----:B------:R-:W-:Y:S01]  /*7aa0*/  IMAD.MOV.U32 R28, RZ, RZ, R29 ;  /* 0x000000ffff1c7224 */ /* 0x000fe200078e001d */
[----:B------:R-:W-:Y:S01]  /*7ab0*/  MOV R29, R64 ;  /* 0x00000040001d7202 */ /* 0x000fe20000000f00 */
[----:B------:R-:W-:Y:S01]  /*7ac0*/  IMAD.MOV.U32 R31, RZ, RZ, R69 ;  /* 0x000000ffff1f7224 */ /* 0x000fe200078e0045 */
[----:B------:R-:W-:Y:S01]  /*7ad0*/  MOV R69, R24 ;  /* 0x0000001800457202 */ /* 0x000fe20000000f00 */
[----:B------:R-:W-:Y:S01]  /*7ae0*/  FFMA.FTZ R24, R160, UR10, -R3 ;  /* 0x0000000aa0187c23 */ /* 0x000fe20008010803 */
[----:B------:R-:W-:-:S15]  /*7af0*/  MOV R160, R92 ;  /* 0x0000005c00a07202 */ /* 0x000fde0000000f00 */
[----:B------:R-:W-:-:S02]  /*7b00*/  NOP ;  /* 0x0000000000007918 */ /* 0x000fc40000000000 */
[----:B------:R-:W-:Y:S06]  /*7b10*/  HMMA.16816.F32.BF16 R40, R4, R42, R8 ;  /* 0x0000002a0428723c */ /* 0x000fec0000041808 */
[----:B------:R-:W-:-:S15]  /*7b20*/  HMMA.16816.F32.BF16 R8, R12, R74, RZ ;  /* 0x0000004a0c08723c */ /* 0x000fde00000418ff */
[----:B------:R-:W-:-:S09]  /*7b30*/  NOP ;  /* 0x0000000000007918 */ /* 0x000fd20000000000 */
[----:B------:R-:W-:Y:S06]  /*7b40*/  HMMA.16816.F32.BF16 R36, R4, R38, R8 ;  /* 0x000000260424723c */ /* 0x000fec0000041808 */
[C---:B------:R-:W-:Y:S06]  /*7b50*/  HMMA.16816.F32.BF16 R8, R12.reuse, R82, RZ ;  /* 0x000000520c08723c */ /* 0x040fec00000418ff */
[----:B------:R-:W-:Y:S01]  /*7b60*/  HMMA.16816.F32.BF16 R12, R12, R94, RZ ;  /* 0x0000005e0c0c723c */ /* 0x000fe200000418ff */
[----:B------:R-:W-:Y:S01]  /*7b70*/  MOV R83, R72 ;  /* 0x0000004800537202 */ /* 0x000fe20000000f00 */
[----:B------:R-:W-:Y:S01]  /*7b80*/  IMAD.MOV.U32 R82, RZ, RZ, R77 ;  /* 0x000000ffff527224 */ /* 0x000fe200078e004d */
[----:B------:R1:W2:Y:S01]  /*7b90*/  MUFU.EX2 R72, R2 ;  /* 0x0000000200487308 */ /* 0x0002a20000000800 */
[----:B------:R-:W-:-:S03]  /*7ba0*/  IMAD.MOV.U32 R77, RZ, RZ, R65 ;  /* 0x000000ffff4d7224 */ /* 0x000fc600078e0041 */
[----:B------:R-:W-:Y:S02]  /*7bb0*/  IMAD.MOV.U32 R95, RZ, RZ, R18 ;  /* 0x000000ffff5f7224 */ /* 0x000fe400078e0012 */
[----:B------:R-:W-:Y:S01]  /*7bc0*/  FFMA.FTZ R18, R171, UR10, -R0 ;  /* 0x0000000aab127c23 */ /* 0x000fe20008010800 */
[----:B------:R-:W-:-:S08]  /*7bd0*/  IMAD.MOV.U32 R171, RZ, RZ, R31 ;  /* 0x000000ffffab7224 */ /* 0x000fd000078e001f */
[----:B------:R-:W-:Y:S01]  /*7be0*/  HMMA.16816.F32.BF16 R48, R4, R50, R8 ;  /* 0x000000320430723c */ /* 0x000fe20000041808 */
[----:B-1----:R-:W-:-:S04]  /*7bf0*/  FFMA.FTZ R2, R181, UR10, -R3 ;  /* 0x0000000ab5027c23 */ /* 0x002fc80008010803 */
[----:B------:R1:W-:Y:S01]  /*7c00*/  MUFU.EX2 R70, R2 ;  /* 0x0000000200467308 */ /* 0x0003e20000000800 */
[----:B------:R-:W-:Y:S01]  /*7c10*/  HMMA.16816.F32.BF16 R52, R4, R54, R12 ;  /* 0x000000360434723c */ /* 0x000fe2000004180c */
[----:B------:R-:W3:Y:S01]  /*7c20*/  LDSM.16.MT88.4 R12, [R225+0xd000] ;  /* 0x00d00000e10c783b */ /* 0x000ee20000004200 */
[----:B--2---:R-:W-:-:S05]  /*7c30*/  F2FP.BF16.F32.PACK_AB R8, R72, R79 ;  /* 0x0000004f4808723e */ /* 0x004fca00000010ff */
[----:B------:R-:W-:-:S04]  /*7c40*/  FFMA.FTZ R4, R194, UR10, -R16 ;  /* 0x0000000ac2047c23 */ /* 0x000fc80008010810 */
[----:B------:R-:W-:Y:S01]  /*7c50*/  MUFU.EX2 R27, R4 ;  /* 0x00000004001b7308 */ /* 0x000fe20000000800 */
[----:B-1----:R-:W-:Y:S01]  /*7c60*/  FFMA.FTZ R2, R168, UR10, -R3 ;  /* 0x0000000aa8027c23 */ /* 0x002fe20008010803 */
[----:B------:R-:W-:Y:S01]  /*7c70*/  IMAD.MOV.U32 R168, RZ, RZ, R149 ;  /* 0x000000ffffa87224 */ /* 0x000fe200078e0095 */
[----:B------:R-:W-:Y:S01]  /*7c80*/  MOV R149, R150 ;  /* 0x0000009600957202 */ /* 0x000fe20000000f00 */
[----:B------:R-:W-:-:S04]  /*7c90*/  IMAD.MOV.U32 R150, RZ, RZ, R151 ;  /* 0x000000ffff967224 */ /* 0x000fc800078e0097 */
[----:B------:R1:W2:Y:S01]  /*7ca0*/  MUFU.EX2 R74, R2 ;  /* 0x00000002004a7308 */ /* 0x0002a20000000800 */
[----:B------:R-:W-:Y:S01]  /*7cb0*/  MOV R151, R203 ;  /* 0x000000cb00977202 */ /* 0x000fe20000000f00 */
[--C-:B------:R-:W-:Y:S01]  /*7cc0*/  FFMA.FTZ R3, R163, UR10, -R0.reuse ;  /* 0x0000000aa3037c23 */ /* 0x100fe20008010800 */
[----:B------:R-:W-:Y:S01]  /*7cd0*/  MOV R163, R95 ;  /* 0x0000005f00a37202 */ /* 0x000fe20000000f00 */
        /* <DEDUP_REMOVED lines=8> */
[----:B-1----:R-:W-:Y:S01]  /*7d60*/  FFMA.FTZ R2, R169, UR10, -R0 ;  /* 0x0000000aa9027c23 */ /* 0x002fe20008010800 */
[----:B------:R-:W-:Y:S01]  /*7d70*/  MOV R169, R148 ;  /* 0x0000009400a97202 */ /* 0x000fe20000000f00 */
[----:B------:R-:W-:-:S04]  /*7d80*/  IMAD.MOV.U32 R148, RZ, RZ, R202 ;  /* 0x000000ffff947224 */ /* 0x000fc800078e00ca */
[----:B------:R1:W2:Y:S02]  /*7d90*/  MUFU.EX2 R75, R2 ;  /* 0x00000002004b7308 */ /* 0x0002a40000000800 */
[----:B-1----:R-:W-:Y:S01]  /*7da0*/  FFMA.FTZ R2, R192, UR10, -R17 ;  /* 0x0000000ac0027c23 */ /* 0x002fe20008010811 */
[----:B--2---:R-:W-:-:S05]  /*7db0*/  F2FP.BF16.F32.PACK_AB R11, R75, R73 ;  /* 0x000000494b0b723e */ /* 0x004fca00000010ff */
[----:B------:R1:W-:Y:S02]  /*7dc0*/  MUFU.EX2 R67, R2 ;  /* 0x0000000200437308 */ /* 0x0003e40000000800 */
[----:B---3--:R-:W-:Y:S01]  /*7dd0*/  HMMA.16816.F32.BF16 R172, R8, R12, R172 ;  /* 0x0000000c08ac723c */ /* 0x008fe200000418ac */
[----:B-1----:R-:W-:-:S05]  /*7de0*/  FFMA.FTZ R2, R188, UR10, -R17 ;  /* 0x0000000abc027c23 */ /* 0x002fca0008010811 */
        /* <DEDUP_REMOVED lines=9> */
[----:B-1----:R-:W-:Y:S01]  /*7e80*/  FFMA.FTZ R2, R182, UR10, -R16 ;  /* 0x0000000ab6027c23 */ /* 0x002fe20008010810 */
[----:B--2---:R-:W-:-:S05]  /*7e90*/  F2FP.BF16.F32.PACK_AB R5, R65, R27 ;  /* 0x0000001b4105723e */ /* 0x004fca00000010ff */
[----:B------:R1:W-:Y:S02]  /*7ea0*/  MUFU.EX2 R66, R2 ;  /* 0x0000000200427308 */ /* 0x0003e40000000800 */
[----:B-1----:R-:W-:-:S06]  /*7eb0*/  FFMA.FTZ R2, R177, UR10, -R16 ;  /* 0x0000000ab1027c23 */ /* 0x002fcc0008010810 */
[----:B------:R-:W1:Y:S02]  /*7ec0*/  MUFU.EX2 R64, R2 ;  /* 0x0000000200407308 */ /* 0x000e640000000800 */
[----:B-1----:R-:W-:Y:S01]  /*7ed0*/  F2FP.BF16.F32.PACK_AB R7, R64, R66 ;  /* 0x000000424007723e */ /* 0x002fe200000010ff */
[--C-:B------:R-:W-:Y:S01]  /*7ee0*/  FFMA.FTZ R2, R162, UR10, -R0.reuse ;  /* 0x0000000aa2027c23 */ /* 0x100fe20008010800 */
[----:B------:R-:W-:Y:S01]  /*7ef0*/  FFMA.FTZ R0, R161, UR10, -R0 ;  /* 0x0000000aa1007c23 */ /* 0x000fe20008010800 */
[----:B------:R-:W-:Y:S01]  /*7f00*/  MOV R161, R30 ;  /* 0x0000001e00a17202 */ /* 0x000fe20000000f00 */
[----:B------:R-:W-:-:S03]  /*7f10*/  IMAD.MOV.U32 R162, RZ, RZ, R79 ;  /* 0x000000ffffa27224 */ /* 0x000fc600078e004f */
[C---:B------:R-:W-:Y:S06]  /*7f20*/  HMMA.16816.F32.BF16 R200, R4.reuse, R14, R100 ;  /* 0x0000000e04c8723c */ /* 0x040fec0000041864 */
[----:B------:R-:W-:Y:S01]  /*7f30*/  HMMA.16816.F32.BF16 R204, R4, R12, R204 ;  /* 0x0000000c04cc723c */ /* 0x000fe200000418cc */
        /* <DEDUP_REMOVED lines=8> */
[----:B------:R-:W-:Y:S01]  /*7fc0*/  HMMA.16816.F32.BF16 R28, R8, R14, R56 ;  /* 0x0000000e081c723c */ /* 0x000fe20000041838 */
[----:B------:R-:W1:Y:S01]  /*7fd0*/  LDSM.16.MT88.4 R12, [R226+0xd000] ;  /* 0x00d00000e20c783b */ /* 0x000e620000004200 */
[----:B------:R-:W-:Y:S01]  /*7fe0*/  MOV R44, R195 ;  /* 0x000000c3002c7202 */ /* 0x000fe20000000f00 */
[----:B------:R-:W-:-:S03]  /*7ff0*/  IMAD.MOV.U32 R103, RZ, RZ, R93 ;  /* 0x000000ffff677224 */ /* 0x000fc600078e005d */
[-C--:B-1----:R-:W-:Y:S06]  /*8000*/  HMMA.16816.F32.BF16 R164, R8, R12.reuse, R164 ;  /* 0x0000000c08a4723c */ /* 0x082fec00000418a4 */
[C---:B------:R-:W-:Y:S06]  /*8010*/  HMMA.16816.F32.BF16 R196, R4.reuse, R12, R196 ;  /* 0x0000000c04c4723c */ /* 0x040fec00000418c4 */
[-C--:B------:R-:W-:Y:S06]  /*8020*/  HMMA.16816.F32.BF16 R192, R4, R14.reuse, R120 ;  /* 0x0000000e04c0723c */ /* 0x080fec0000041878 */
[C---:B------:R-:W-:Y:S01]  /*8030*/  HMMA.16816.F32.BF16 R60, R8.reuse, R14, R60 ;  /* 0x0000000e083c723c */ /* 0x040fe2000004183c */
[----:B------:R-:W1:Y:S01]  /*8040*/  LDSM.16.MT88.4 R12, [R228+0xd000] ;  /* 0x00d00000e40c783b */ /* 0x000e620000004200 */
[----:B------:R-:W-:Y:S01]  /*8050*/  MOV R120, R148 ;  /* 0x0000009400787202 */ /* 0x000fe20000000f00 */
[----:B------:R-:W-:Y:S01]  /*8060*/  IMAD.MOV.U32 R121, RZ, RZ, R149 ;  /* 0x000000ffff797224 */ /* 0x000fe200078e0095 */
[----:B------:R-:W-:Y:S01]  /*8070*/  MOV R122, R150 ;  /* 0x00000096007a7202 */ /* 0x000fe20000000f00 */
[----:B------:R-:W-:Y:S01]  /*8080*/  IMAD.MOV.U32 R123, RZ, RZ, R151 ;  /* 0x000000ffff7b7224 */ /* 0x000fe200078e0097 */
[-C--:B-1----:R-:W-:Y:S06]  /*8090*/  HMMA.16816.F32.BF16 R156, R8, R12.reuse, R156 ;  /* 0x0000000c089c723c */ /* 0x082fec000004189c */
[C---:B------:R-:W-:Y:S06]  /*80a0*/  HMMA.16816.F32.BF16 R188, R4.reuse, R12, R208 ;  /* 0x0000000c04bc723c */ /* 0x040fec00000418d0 */
[----:B------:R-:W-:Y:S01]  /*80b0*/  HMMA.16816.F32.BF16 R184, R4, R14, R184 ;  /* 0x0000000e04b8723c */ /* 0x000fe200000418b8 */
[----:B------:R-:W-:Y:S01]  /*80c0*/  MOV R210, R75 ;  /* 0x0000004b00d27202 */ /* 0x000fe20000000f00 */
[----:B------:R-:W-:Y:S01]  /*80d0*/  IMAD.MOV.U32 R209, RZ, RZ, R74 ;  /* 0x000000ffffd17224 */ /* 0x000fe200078e004a */
[----:B------:R-:W-:Y:S01]  /*80e0*/  MOV R208, R73 ;  /* 0x0000004900d07202 */ /* 0x000fe20000000f00 */
[----:B------:R-:W-:-:S02]  /*80f0*/  IMAD.MOV.U32 R211, RZ, RZ, R78 ;  /* 0x000000ffffd37224 */ /* 0x000fc400078e004e */
[C---:B------:R-:W-:Y:S01]  /*8100*/  HMMA.16816.F32.BF16 R32, R8.reuse, R14, R32 ;  /* 0x0000000e0820723c */ /* 0x040fe20000041820 */
[----:B------:R-:W1:Y:S05]  /*8110*/  LDSM.16.MT88.4 R12, [R227+0xd000] ;  /* 0x00d00000e30c783b */ /* 0x000e6a0000004200 */
[-C--:B-1----:R-:W-:Y:S06]  /*8120*/  HMMA.16816.F32.BF16 R148, R8, R12.reuse, R84 ;  /* 0x0000000c0894723c */ /* 0x082fec0000041854 */
[C---:B------:R-:W-:Y:S06]  /*8130*/  HMMA.16816.F32.BF16 R180, R4.reuse, R12, R212 ;  /* 0x0000000c04b4723c */ /* 0x040fec00000418d4 */
[----:B------:R-:W-:Y:S01]  /*8140*/  HMMA.16816.F32.BF16 R176, R4, R14, R144 ;  /* 0x0000000e04b0723c */ /* 0x000fe20000041890 */
[----:B------:R-:W-:Y:S01]  /*8150*/  IMAD.MOV.U32 R213, RZ, RZ, R72 ;  /* 0x000000ffffd57224 */ /* 0x000fe200078e0048 */
[----:B------:R-:W-:Y:S01]  /*8160*/  MOV R214, R71 ;  /* 0x0000004700d67202 */ /* 0x000fe20000000f00 */
[----:B------:R-:W-:Y:S01]  /*8170*/  IMAD.MOV.U32 R215, RZ, RZ, R70 ;  /* 0x000000ffffd77224 */ /* 0x000fe200078e0046 */
[----:B------:R-:W-:-:S02]  /*8180*/  MOV R212, R68 ;  /* 0x0000004400d47202 */ /* 0x000fc40000000f00 */
        /* <DEDUP_REMOVED lines=8> */
[----:B------:R-:W-:Y:S01]  /*8210*/  MUFU.EX2 R26, R26 ;  /* 0x0000001a001a7308 */ /* 0x000fe20000000800 */
[----:B------:R-:W-:Y:S01]  /*8220*/  MOV R147, R162 ;  /* 0x000000a200937202 */ /* 0x000fe20000000f00 */
[-C--:B-1----:R-:W-:Y:S06]  /*8230*/  HMMA.16816.F32.BF16 R72, R4, R12.reuse, R104 ;  /* 0x0000000c0448723c */ /* 0x082fec0000041868 */
[----:B------:R-:W1:Y:S01]  /*8240*/  MUFU.EX2 R25, R25 ;  /* 0x0000001900197308 */ /* 0x000e620000000800 */
[----:B------:R2:W5:Y:S01]  /*8250*/  LDL.LU R240, [R1+0xb8] ;  /* 0x0000b80001f07983 */ /* 0x0005620000300800 */
[----:B------:R-:W-:Y:S01]  /*8260*/  HMMA.16816.F32.BF16 R68, R8, R12, R88 ;  /* 0x0000000c0844723c */ /* 0x000fe20000041858 */
[----:B------:R-:W-:Y:S01]  /*8270*/  MOV R104, R44 ;  /* 0x0000002c00687202 */ /* 0x000fe20000000f00 */
[----:B------:R-:W-:Y:S01]  /*8280*/  IMAD.MOV.U32 R105, RZ, RZ, R45 ;  /* 0x000000ffff697224 */ /* 0x000fe200078e002d */
[----:B------:R-:W-:Y:S01]  /*8290*/  MOV R106, R76 ;  /* 0x0000004c006a7202 */ /* 0x000fe20000000f00 */
[----:B------:R-:W-:-:S02]  /*82a0*/  IMAD.MOV.U32 R107, RZ, RZ, R77 ;  /* 0x000000ffff6b7224 */ /* 0x000fc400078e004d */
[-C--:B------:R-:W-:Y:S06]  /*82b0*/  HMMA.16816.F32.BF16 R76, R4, R14.reuse, R140 ;  /* 0x0000000e044c723c */ /* 0x080fec000004188c */
[----:B------:R-:W-:Y:S01]  /*82c0*/  HMMA.16816.F32.BF16 R44, R8, R14, R36 ;  /* 0x0000000e082c723c */ /* 0x000fe20000041824 */
[----:B------:R-:W3:Y:S01]  /*82d0*/  LDSM.16.MT88.4 R12, [R226+0xf000] ;  /* 0x00f00000e20c783b */ /* 0x000ee20000004200 */
[----:B------:R-:W-:-:S04]  /*82e0*/  IMAD.MOV.U32 R143, RZ, RZ, R102 ;  /* 0x000000ffff8f7224 */ /* 0x000fc800078e0066 */
[C---:B---3--:R-:W-:Y:S01]  /*82f0*/  HMMA.16816.F32.BF16 R40, R8.reuse, R14, R20 ;  /* 0x0000000e0828723c */ /* 0x048fe20000041814 */
[----:B------:R-:W3:Y:S05]  /*8300*/  LDSM.16.MT88.4 R20, [R228+0xf000] ;  /* 0x00f00000e414783b */ /* 0x000eea0000004200 */
[-C--:B------:R-:W-:Y:S06]  /*8310*/  HMMA.16816.F32.BF16 R84, R8, R12.reuse, R96 ;  /* 0x0000000c0854723c */ /* 0x080fec0000041860 */
[C---:B------:R-:W-:Y:S06]  /*8320*/  HMMA.16816.F32.BF16 R88, R4.reuse, R12, R220 ;  /* 0x0000000c0458723c */ /* 0x040fec00000418dc */
[C---:B------:R-:W-:Y:S01]  /*8330*/  HMMA.16816.F32.BF16 R92, R4.reuse, R14, R128 ;  /* 0x0000000e045c723c */ /* 0x040fe20000041880 */
[----:B------:R-:W4:Y:S01]  /*8340*/  LDSM.16.MT88.4 R12, [R227+0xf000] ;  /* 0x00f00000e30c783b */ /* 0x000f220000004200 */
[----:B------:R-:W-:Y:S01]  /*8350*/  MOV R98, R143 ;  /* 0x0000008f00627202 */ /* 0x000fe20000000f00 */
[----:B------:R-:W-:Y:S01]  /*8360*/  IMAD.MOV.U32 R102, RZ, RZ, R239 ;  /* 0x000000ffff667224 */ /* 0x000fe200078e00ef */
[----:B------:R-:W-:Y:S01]  /*8370*/  MOV R140, R101 ;  /* 0x00000065008c7202 */ /* 0x000fe20000000f00 */
[----:B------:R-:W-:Y:S01]  /*8380*/  IMAD.MOV.U32 R99, RZ, RZ, R100 ;  /* 0x000000ffff637224 */ /* 0x000fe200078e0064 */
[----:B------:R-:W-:Y:S01]  /*8390*/  MOV R142, R103 ;  /* 0x00000067008e7202 */ /* 0x000fe20000000f00 */
[----:B------:R-:W-:Y:S01]  /*83a0*/  IMAD.MOV.U32 R141, RZ, RZ, R102 ;  /* 0x000000ffff8d7224 */ /* 0x000fe200078e0066 */
[-C--:B---3--:R-:W-:Y:S06]  /*83b0*/  HMMA.16816.F32.BF16 R108, R4, R22.reuse, R108 ;  /* 0x00000016046c723c */ /* 0x088fec000004186c */
[----:B------:R-:W-:Y:S01]  /*83c0*/  HMMA.16816.F32.BF16 R48, R8, R22, R48 ;  /* 0x000000160830723c */ /* 0x000fe20000041830 */
[----:B------:R3:W-:Y:S01]  /*83d0*/  MUFU.EX2 R22, R0 ;  /* 0x0000000000167308 */ /* 0x0007e20000000800 */
[----:B------:R-:W-:-:S04]  /*83e0*/  IMAD.MOV.U32 R143, RZ, RZ, R160 ;  /* 0x000000ffff8f7224 */ /* 0x000fc800078e00a0 */
[C---:B------:R-:W-:Y:S01]  /*83f0*/  HMMA.16816.F32.BF16 R104, R4.reuse, R20, R104 ;  /* 0x000000140468723c */ /* 0x040fe20000041868 */
[----:B------:R-:W-:Y:S01]  /*8400*/  MOV R163, R238 ;  /* 0x000000ee00a37202 */ /* 0x000fe20000000f00 */
[----:B------:R-:W-:Y:S01]  /*8410*/  IMAD.MOV.U32 R162, RZ, RZ, R237 ;  /* 0x000000ffffa27224 */ /* 0x000fe200078e00ed */
[----:B------:R-:W-:Y:S01]  /*8420*/  MUFU.EX2 R24, R24 ;  /* 0x0000001800187308 */ /* 0x000fe20000000800 */
[----:B-1----:R-:W-:Y:S01]  /*8430*/  F2FP.BF16.F32.PACK_AB R128, R25, R26 ;  /* 0x0000001a1980723e */ /* 0x002fe200000010ff */
[----:B------:R2:W5:Y:S01]  /*8440*/  LDL.LU R239, [R1+0xb4] ;  /* 0x0000b40001ef7983 */ /* 0x0005620000300800 */
[----:B----4-:R-:W-:Y:S01]  /*8450*/  HMMA.16816.F32.BF16 R36, R4, R14, R124 ;  /* 0x0000000e0424723c */ /* 0x010fe2000004187c */
[----:B---3--:R-:W-:-:S05]  /*8460*/  FFMA.FTZ R0, R98, UR10, -R17 ;  /* 0x0000000a62007c23 */ /* 0x008fca0008010811 */
[----:B------:R-:W-:Y:S01]  /*8470*/  HMMA.16816.F32.BF16 R52, R8, R14, R52 ;  /* 0x0000000e0834723c */ /* 0x000fe20000041834 */
[----:B------:R-:W1:Y:S05]  /*8480*/  MUFU.EX2 R23, R19 ;  /* 0x0000001300177308 */ /* 0x000e6a0000000800 */
[----:B------:R-:W-:Y:S06]  /*8490*/  HMMA.16816.F32.BF16 R120, R4, R12, R120 ;  /* 0x0000000c0478723c */ /* 0x000fec0000041878 */
[C---:B------:R-:W-:Y:S01]  /*84a0*/  HMMA.16816.F32.BF16 R100, R8.reuse, R20, R116 ;  /* 0x000000140864723c */ /* 0x040fe20000041874 */
[----:B------:R3:W-:Y:S01]  /*84b0*/  MUFU.EX2 R14, R0 ;  /* 0x00000000000e7308 */ /* 0x0007e20000000800 */
[----:B------:R-:W-:Y:S01]  /*84c0*/  IMAD.MOV.U32 R98, RZ, RZ, R99 ;  /* 0x000000ffff627224 */ /* 0x000fe200078e0063 */
[----:B------:R-:W-:Y:S01]  /*84d0*/  MOV R99, R140 ;  /* 0x0000008c00637202 */ /* 0x000fe20000000f00 */
[----:B------:R-:W-:Y:S01]  /*84e0*/  IMAD.MOV.U32 R140, RZ, RZ, R141 ;  /* 0x000000ffff8c7224 */ /* 0x000fe200078e008d */
[----:B------:R-:W-:Y:S01]  /*84f0*/  MOV R141, R142 ;  /* 0x0000008e008d7202 */ /* 0x000fe20000000f00 */
[----:B------:R2:W5:Y:S03]  /*8500*/  LDL.LU R238, [R1+0xb0] ;  /* 0x0000b00001ee7983 */ /* 0x0005660000300800 */
[----:B------:R-:W-:Y:S01]  /*8510*/  MUFU.EX2 R19, R18 ;  /* 0x0000001200137308 */ /* 0x000fe20000000800 */
[----:B---3--:R-:W-:Y:S01]  /*8520*/  FFMA.FTZ R0, R219, UR10, -R17 ;  /* 0x0000000adb007c23 */ /* 0x008fe20008010811 */
[----:B------:R-:W-:Y:S01]  /*8530*/  IMAD.MOV.U32 R142, RZ, RZ, R143 ;  /* 0x000000ffff8e7224 */ /* 0x000fe200078e008f */
[----:B------:R-:W-:Y:S01]  /*8540*/  MOV R97, R140 ;  /* 0x0000008c00617202 */ /* 0x000fe20000000f00 */
[----:B------:R-:W-:Y:S04]  /*8550*/  HMMA.16816.F32.BF16 R116, R8, R12, R112 ;  /* 0x0000000c0874723c */ /* 0x000fe80000041870 */
[----:B------:R3:W-:Y:S01]  /*8560*/  MUFU.EX2 R15, R0 ;  /* 0x00000000000f7308 */ /* 0x0007e20000000800 */
[----:B------:R-:W-:Y:S01]  /*8570*/  MOV R143, R144 ;  /* 0x00000090008f7202 */ /* 0x000fe20000000f00 */
[----:B------:R-:W-:Y:S01]  /*8580*/  IMAD.MOV.U32 R144, RZ, RZ, R145 ;  /* 0x000000ffff907224 */ /* 0x000fe200078e0091 */
[----:B------:R-:W-:Y:S01]  /*8590*/  MOV R145, R146 ;  /* 0x0000009200917202 */ /* 0x000fe20000000f00 */
[----:B------:R-:W-:Y:S01]  /*85a0*/  FFMA.FTZ R4, R234, UR10, -R16 ;  /* 0x0000000aea047c23 */ /* 0x000fe20008010810 */
[----:B------:R-:W-:Y:S01]  /*85b0*/  MOV R140, R142 ;  /* 0x0000008e008c7202 */ /* 0x000fe20000000f00 */
[----:B------:R-:W-:Y:S01]  /*85c0*/  FADD.FTZ R8, R229, R230 ;  /* 0x000000e6e5087221 */ /* 0x000fe20000010000 */
[----:B------:R-:W-:Y:S01]  /*85d0*/  MOV R160, R236 ;  /* 0x000000ec00a07202 */ /* 0x000fe20000000f00 */
[----:B------:R4:W2:Y:S01]  /*85e0*/  MUFU.EX2 R20, R3 ;  /* 0x0000000300147308 */ /* 0x0008a20000000800 */
[----:B------:R-:W-:Y:S01]  /*85f0*/  FADD.FTZ R6, R231, R154 ;  /* 0x0000009ae7067221 */ /* 0x000fe20000010000 */
[----:B-1----:R-:W-:Y:S01]  /*8600*/  F2FP.BF16.F32.PACK_AB R130, R23, R24 ;  /* 0x000000181782723e */ /* 0x002fe200000010ff */
[----:B------:R-:W-:Y:S04]  /*8610*/  LDSM.16.MT88.4 R112, [R228+0xf800] ;  /* 0x00f80000e470783b */ /* 0x000fe80000004200 */
[----:B------:R1:W5:Y:S01]  /*8620*/  LDL.LU R237, [R1+0xac] ;  /* 0x0000ac0001ed7983 */ /* 0x0003620000300800 */
[----:B---3--:R-:W-:Y:S01]  /*8630*/  FFMA.FTZ R0, R217, UR10, -R17 ;  /* 0x0000000ad9007c23 */ /* 0x008fe20008010811 */
[----:B------:R-:W-:Y:S01]  /*8640*/  MOV R142, R144 ;  /* 0x00000090008e7202 */ /* 0x000fe20000000f00 */
[----:B------:R-:W-:Y:S01]  /*8650*/  IMAD.MOV.U32 R221, RZ, RZ, R140 ;  /* 0x000000ffffdd7224 */ /* 0x000fe200078e008c */
[----:B------:R-:W-:Y:S01]  /*8660*/  MUFU.EX2 R13, R4 ;  /* 0x00000004000d7308 */ /* 0x000fe20000000800 */
[----:B------:R-:W-:-:S07]  /*8670*/  IMAD.MOV.U32 R146, RZ, RZ, R212 ;  /* 0x000000ffff927224 */ /* 0x000fce00078e00d4 */
[----:B------:R-:W3:Y:S01]  /*8680*/  MUFU.EX2 R21, R2 ;  /* 0x0000000200157308 */ /* 0x000ee20000000800 */
[----:B----4-:R-:W-:Y:S01]  /*8690*/  FFMA.FTZ R3, R252, UR10, -R16 ;  /* 0x0000000afc037c23 */ /* 0x010fe20008010810 */
[----:B--2---:R-:W-:Y:S01]  /*86a0*/  F2FP.BF16.F32.PACK_AB R129, R20, R19 ;  /* 0x000000131481723e */ /* 0x004fe200000010ff */
[----:B------:R1:W5:Y:S05]  /*86b0*/  LDL.LU R236, [R1+0xa8] ;  /* 0x0000a80001ec7983 */ /* 0x00036a0000300800 */
[----:B------:R2:W-:Y:S01]  /*86c0*/  MUFU.EX2 R18, R0 ;  /* 0x0000000000127308 */ /* 0x0005e20000000800 */
[----:B------:R-:W-:Y:S01]  /*86d0*/  MOV R96, R142 ;  /* 0x0000008e00607202 */ /* 0x000fe20000000f00 */
[----:B--2---:R-:W-:-:S06]  /*86e0*/  FFMA.FTZ R0, R216, UR10, -R17 ;  /* 0x0000000ad8007c23 */ /* 0x004fcc0008010811 */
[----:B------:R2:W-:Y:S02]  /*86f0*/  MUFU.EX2 R17, R0 ;  /* 0x0000000000117308 */ /* 0x0005e40000000800 */
[----:B--2---:R-:W-:Y:S01]  /*8700*/  FFMA.FTZ R0, R98, UR10, -R16 ;  /* 0x0000000a62007c23 */ /* 0x004fe20008010810 */
[----:B------:R-:W-:Y:S02]  /*8710*/  IMAD.MOV.U32 R98, RZ, RZ, R99 ;  /* 0x000000ffff627224 */ /* 0x000fe400078e0063 */
[----:B------:R-:W-:Y:S02]  /*8720*/  IMAD.MOV.U32 R99, RZ, RZ, R141 ;  /* 0x000000ffff637224 */ /* 0x000fe400078e008d */
[----:B------:R-:W-:Y:S02]  /*8730*/  IMAD.MOV.U32 R141, RZ, RZ, R143 ;  /* 0x000000ffff8d7224 */ /* 0x000fe400078e008f */
[----:B------:R-:W-:Y:S02]  /*8740*/  IMAD.MOV.U32 R143, RZ, RZ, R145 ;  /* 0x000000ffff8f7224 */ /* 0x000fe400078e0091 */
[----:B------:R-:W-:Y:S01]  /*8750*/  FADD.FTZ R5, R98, R97 ;  /* 0x0000006162057221 */ /* 0x000fe20000010000 */
[----:B------:R-:W-:Y:S01]  /*8760*/  MOV R223, R141 ;  /* 0x0000008d00df7202 */ /* 0x000fe20000000f00 */
[----:B------:R-:W-:Y:S01]  /*8770*/  IMAD.MOV.U32 R97, RZ, RZ, R143 ;  /* 0x000000ffff617224 */ /* 0x000fe200078e008f */
[----:B------:R-:W-:Y:S01]  /*8780*/  MOV R222, R99 ;  /* 0x0000006300de7202 */ /* 0x000fe20000000f00 */
[----:B------:R-:W-:-:S02]  /*8790*/  FADD.FTZ R5, R136, R5 ;  /* 0x0000000588057221 */ /* 0x000fc40000010000 */
[----:B------:R-:W-:Y:S01]  /*87a0*/  FADD.FTZ R4, R223, R8 ;  /* 0x00000008df047221 */ /* 0x000fe20000010000 */
[----:B------:R-:W-:Y:S02]  /*87b0*/  IMAD.MOV.U32 R223, RZ, RZ, R96 ;  /* 0x000000ffffdf7224 */ /* 0x000fe400078e0060 */
[----:B------:R-:W-:Y:S01]  /*87c0*/  FADD.FTZ R7, R222, R221 ;  /* 0x000000ddde077221 */ /* 0x000fe20000010000 */
[----:B------:R-:W-:Y:S01]  /*87d0*/  MOV R96, R97 ;  /* 0x0000006100607202 */ /* 0x000fe20000000f00 */
[----:B------:R-:W-:Y:S01]  /*87e0*/  FADD.FTZ R5, R163, R5 ;  /* 0x00000005a3057221 */ /* 0x000fe20000010000 */
[----:B------:R-:W-:Y:S01]  /*87f0*/  FADD.FTZ R9, R223, R4 ;  /* 0x00000004df097221 */ /* 0x000fe20000010000 */
[----:B------:R-:W-:Y:S01]  /*8800*/  FADD.FTZ R7, R162, R7 ;  /* 0x00000007a2077221 */ /* 0x000fe20000010000 */
[----:B------:R-:W-:Y:S01]  /*8810*/  MOV R223, R96 ;  /* 0x0000006000df7202 */ /* 0x000fe20000000f00 */
[----:B------:R-:W-:Y:S01]  /*8820*/  IMAD.MOV.U32 R222, RZ, RZ, R160 ;  /* 0x000000ffffde7224 */ /* 0x000fe200078e00a0 */
[----:B------:R2:W4:Y:S03]  /*8830*/  MUFU.EX2 R11, R0 ;  /* 0x00000000000b7308 */ /* 0x0005260000000800 */
[----:B------:R-:W-:-:S05]  /*8840*/  FADD.FTZ R8, R222, R7 ;  /* 0x00000007de087221 */ /* 0x000fca0000010000 */
[----:B------:R3:W-:Y:S01]  /*8850*/  MUFU.EX2 R10, R3 ;  /* 0x00000003000a7308 */ /* 0x0007e20000000800 */
[----:B--2---:R-:W-:Y:S01]  /*8860*/  FADD.FTZ R0, R153, R6 ;  /* 0x0000000699007221 */ /* 0x004fe20000010000 */
[----:B---3--:R-:W-:Y:S02]  /*8870*/  FADD.FTZ R3, R223, R5 ;  /* 0x00000005df037221 */ /* 0x008fe40000010000 */
[----:B------:R-:W2:Y:S01]  /*8880*/  LDSM.16.MT88.4 R4, [R227+0xf800] ;  /* 0x00f80000e304783b */ /* 0x000ea20000004200 */
[----:B------:R-:W-:Y:S01]  /*8890*/  FFMA.FTZ R2, R218, UR10, -R16 ;  /* 0x0000000ada027c23 */ /* 0x000fe20008010810 */
[----:B------:R-:W-:Y:S01]  /*88a0*/  MOV R144, R146 ;  /* 0x0000009200907202 */ /* 0x000fe20000000f00 */
[----:B------:R-:W-:Y:S01]  /*88b0*/  IMAD.MOV.U32 R145, RZ, RZ, R147 ;  /* 0x000000ffff917224 */ /* 0x000fe200078e0093 */
[----:B------:R-:W-:Y:S01]  /*88c0*/  MOV R146, R161 ;  /* 0x000000a100927202 */ /* 0x000fe20000000f00 */
[----:B------:R-:W-:Y:S01]  /*88d0*/  IMAD.MOV.U32 R147, RZ, RZ, R171 ;  /* 0x000000ffff937224 */ /* 0x000fe200078e00ab */
[----:B------:R-:W-:Y:S01]  /*88e0*/  MOV R161, R155 ;  /* 0x0000009b00a17202 */ /* 0x000fe20000000f00 */
[----:B------:R-:W-:Y:S01]  /*88f0*/  IMAD.MOV.U32 R171, RZ, RZ, R170 ;  /* 0x000000ffffab7224 */ /* 0x000fe200078e00aa */
[----:B------:R3:W1:Y:S01]  /*8900*/  MUFU.EX2 R12, R2 ;  /* 0x00000002000c7308 */ /* 0x0006620000000800 */
        /* <DEDUP_REMOVED lines=25> */
[----:B------:R-:W2:Y:S01]  /*8aa0*/  LDSM.16.MT88.4 R168, [R225+0xd800] ;  /* 0x00d80000e1a8783b */ /* 0x000ea20000004200 */
[----:B------:R-:W-:-:S02]  /*8ab0*/  MOV R147, R161 ;  /* 0x000000a100937202 */ /* 0x000fc40000000f00 */
[----:B------:R-:W-:Y:S01]  /*8ac0*/  MOV R98, R99 ;  /* 0x0000006300627202 */ /* 0x000fe20000000f00 */
[----:B---3--:R-:W-:Y:S01]  /*8ad0*/  FADD.FTZ R2, R96, R0 ;  /* 0x0000000060027221 */ /* 0x008fe20000010000 */
[----:B------:R-:W-:Y:S01]  /*8ae0*/  MOV R99, R144 ;  /* 0x0000009000637202 */ /* 0x000fe20000000f00 */
[----:B------:R-:W-:Y:S01]  /*8af0*/  IMAD.MOV.U32 R144, RZ, RZ, R145 ;  /* 0x000000ffff907224 */ /* 0x000fe200078e0091 */
[----:B------:R-:W-:Y:S01]  /*8b00*/  MOV R145, R146 ;  /* 0x0000009200917202 */ /* 0x000fe20000000f00 */
[----:B------:R-:W3:Y:S01]  /*8b10*/  LDSM.16.MT88.4 R160, [R226+0xd800] ;  /* 0x00d80000e2a0783b */ /* 0x000ee20000004200 */
[----:B------:R-:W-:Y:S02]  /*8b20*/  MOV R83, R137 ;  /* 0x0000008900537202 */ /* 0x000fe40000000f00 */
[----:B------:R-:W-:Y:S01]  /*8b30*/  MOV R146, R147 ;  /* 0x0000009300927202 */ /* 0x000fe20000000f00 */
[----:B------:R-:W-:Y:S01]  /*8b40*/  IMAD.MOV.U32 R147, RZ, RZ, R155 ;  /* 0x000000ffff937224 */ /* 0x000fe200078e009b */
[----:B------:R-:W-:-:S02]  /*8b50*/  F2FP.BF16.F32.PACK_AB R131, R22, R21 ;  /* 0x000000151683723e */ /* 0x000fc400000010ff */
[----:B------:R-:W-:Y:S02]  /*8b60*/  F2FP.BF16.F32.PACK_AB R124, R15, R14 ;  /* 0x0000000e0f7c723e */ /* 0x000fe400000010ff */
[----:B----4-:R-:W-:Y:S02]  /*8b70*/  F2FP.BF16.F32.PACK_AB R125, R13, R11 ;  /* 0x0000000b0d7d723e */ /* 0x010fe400000010ff */
[----:B------:R-:W-:Y:S02]  /*8b80*/  F2FP.BF16.F32.PACK_AB R126, R17, R18 ;  /* 0x00000012117e723e */ /* 0x000fe400000010ff */
[----:B-1----:R-:W-:Y:S02]  /*8b90*/  F2FP.BF16.F32.PACK_AB R127, R12, R10 ;  /* 0x0000000a0c7f723e */ /* 0x002fe400000010ff */
[----:B------:R-:W-:Y:S02]  /*8ba0*/  MOV R82, R224 ;  /* 0x000000e000527202 */ /* 0x000fe40000000f00 */
[----:B------:R-:W-:-:S02]  /*8bb0*/  MOV R0, R81 ;  /* 0x0000005100007202 */ /* 0x000fc40000000f00 */
[----:B------:R-:W-:Y:S01]  /*8bc0*/  MOV R218, R80 ;  /* 0x0000005000da7202 */ /* 0x000fe20000000f00 */
[----:B------:R-:W-:Y:S01]  /*8bd0*/  IMAD.MOV.U32 R16, RZ, RZ, R83 ;  /* 0x000000ffff107224 */ /* 0x000fe200078e0053 */
[----:B------:R-:W-:Y:S01]  /*8be0*/  MOV R252, R82 ;  /* 0x0000005200fc7202 */ /* 0x000fe20000000f00 */
[-C--:B--2---:R-:W-:Y:S01]  /*8bf0*/  HMMA.16816.F32.BF16 R120, R124, R4.reuse, R120 ;  /* 0x000000047c78723c */ /* 0x084fe20000041878 */
[----:B------:R-:W-:Y:S01]  /*8c00*/  MOV R216, R147 ;  /* 0x0000009300d87202 */ /* 0x000fe20000000f00 */
[----:B------:R-:W-:Y:S01]  /*8c10*/  FADD.FTZ R0, R0, R9 ;  /* 0x0000000900007221 */ /* 0x000fe20000010000 */
[----:B------:R-:W-:Y:S01]  /*8c20*/  MOV R219, R145 ;  /* 0x0000009100db7202 */ /* 0x000fe20000000f00 */
[----:B------:R-:W-:Y:S01]  /*8c30*/  IMAD.MOV.U32 R217, RZ, RZ, R146 ;  /* 0x000000ffffd97224 */ /* 0x000fe200078e0092 */
[----:B------:R-:W-:Y:S01]  /*8c40*/  MOV R220, R144 ;  /* 0x0000009000dc7202 */ /* 0x000fe20000000f00 */
[----:B------:R-:W-:Y:S01]  /*8c50*/  HMMA.16816.F32.BF16 R116, R128, R4, R116 ;  /* 0x000000048074723c */ /* 0x000fe20000041874 */
[----:B------:R-:W-:Y:S01]  /*8c60*/  FADD.FTZ R3, R16, R3 ;  /* 0x0000000310037221 */ /* 0x000fe20000010000 */
[----:B------:R-:W-:Y:S01]  /*8c70*/  FADD.FTZ R2, R252, R2 ;  /* 0x00000002fc027221 */ /* 0x000fe20000010000 */
[----:B------:R-:W-:Y:S01]  /*8c80*/  MOV R222, R98 ;  /* 0x0000006200de7202 */ /* 0x000fe20000000f00 */
[----:B------:R-:W-:-:S02]  /*8c90*/  IMAD.MOV.U32 R221, RZ, RZ, R99 ;  /* 0x000000ffffdd7224 */ /* 0x000fc400078e0063 */
        /* <DEDUP_REMOVED lines=25> */
[----:B------:R-:W4:Y:S01]  /*8e30*/  LDSM.16.MT88.4 R80, [R225+0xf800] ;  /* 0x00f80000e150783b */ /* 0x000f220000004200 */
[----:B------:R-:W-:Y:S01]  /*8e40*/  FADD.FTZ R0, R66, R0 ;  /* 0x0000000042007221 */ /* 0x000fe20000010000 */
[----:B------:R-:W-:Y:S01]  /*8e50*/  FADD.FTZ R2, R139, R2 ;  /* 0x000000028b027221 */ /* 0x000fe20000010000 */
        /* <DEDUP_REMOVED lines=35> */
[-C--:B------:R-:W-:Y:S06]  /*9090*/  HMMA.16816.F32.BF16 R172, R128, R168.reuse, R172 ;  /* 0x000000a880ac723c */ /* 0x080fec00000418ac */
[C---:B------:R-:W-:Y:S06]  /*90a0*/  HMMA.16816.F32.BF16 R204, R124.reuse, R168, R204 ;  /* 0x000000a87ccc723c */ /* 0x040fec00000418cc */
[----:B------:R-:W-:Y:S06]  /*90b0*/  HMMA.16816.F32.BF16 R200, R124, R170, R200 ;  /* 0x000000aa7cc8723c */ /* 0x000fec00000418c8 */
[-C--:B---3--:R-:W-:Y:S06]  /*90c0*/  HMMA.16816.F32.BF16 R164, R128, R160.reuse, R164 ;  /* 0x000000a080a4723c */ /* 0x088fec00000418a4 */
[C---:B------:R-:W-:Y:S06]  /*90d0*/  HMMA.16816.F32.BF16 R196, R124.reuse, R160, R196 ;  /* 0x000000a07cc4723c */ /* 0x040fec00000418c4 */
[----:B------:R-:W-:Y:S06]  /*90e0*/  HMMA.16816.F32.BF16 R192, R124, R162, R192 ;  /* 0x000000a27cc0723c */ /* 0x000fec00000418c0 */
[-C--:B-1----:R-:W-:Y:S06]  /*90f0*/  HMMA.16816.F32.BF16 R156, R128, R152.reuse, R156 ;  /* 0x00000098809c723c */ /* 0x082fec000004189c */
[C---:B------:R-:W-:Y:S06]  /*9100*/  HMMA.16816.F32.BF16 R188, R124.reuse, R152, R188 ;  /* 0x000000987cbc723c */ /* 0x040fec00000418bc */
[C---:B------:R-:W-:Y:S06]  /*9110*/  HMMA.16816.F32.BF16 R184, R124.reuse, R154, R184 ;  /* 0x0000009a7cb8723c */ /* 0x040fec00000418b8 */
[C---:B--2---:R-:W-:Y:S06]  /*9120*/  HMMA.16816.F32.BF16 R180, R124.reuse, R144, R180 ;  /* 0x000000907cb4723c */ /* 0x044fec00000418b4 */
[C---:B------:R-:W-:Y:S06]  /*9130*/  HMMA.16816.F32.BF16 R176, R124.reuse, R146, R176 ;  /* 0x000000927cb0723c */ /* 0x040fec00000418b0 */
[C---:B----4-:R-:W-:Y:S06]  /*9140*/  HMMA.16816.F32.BF16 R72, R124.reuse, R80, R72 ;  /* 0x000000507c48723c */ /* 0x050fec0000041848 */
        /* <DEDUP_REMOVED lines=20> */
[----:B------:R-:W2:Y:S01]  /*9290*/  LDL R209, [R1+0x34] ;  /* 0x0000340001d17983 */ /* 0x000ea20000100800 */
[----:B------:R-:W-:Y:S01]  /*92a0*/  ULDC UR4, c[0x0][0x2d0] ;  /* 0x0000b40000047ab9 */ /* 0x000fe20000000800 */
[----:B------:R-:W-:-:S04]  /*92b0*/  DEPBAR.LE SB0, 0x0 ;  /* 0x000080000000791a */ /* 0x000fc80000000000 */
[----:B------:R-:W3:Y:S01]  /*92c0*/  LDL.64 R210, [R1+0x70] ;  /* 0x0000700001d27983 */ /* 0x000ee20000100a00 */
[----:B------:R-:W-:Y:S01]  /*92d0*/  BAR.SYNC.DEFER_BLOCKING 0x0 ;  /* 0x0000000000007b1d */ /* 0x000fe20000010000 */
[----:B-----5:R-:W-:Y:S01]  /*92e0*/  ISETP.GE.AND P2, PT, R136, UR4, PT ;  /* 0x0000000488007c0c */ /* 0x020fe2000bf46270 */
[----:B------:R-:W-:-:S04]  /*92f0*/  UIADD3 UR12, UR19, -0x2, URZ ;  /* 0xfffffffe130c7890 */ /* 0x000fc8000fffe03f */
[----:B------:R-:W-:Y:S02]  /*9300*/  USHF.R.S32.HI UR5, URZ, 0x1f, UR12 ;  /* 0x0000001f3f057899 */ /* 0x000fe4000801140c */
[----:B------:R-:W-:Y:S01]  /*9310*/  IMAD.U32 R2, RZ, RZ, UR12 ;  /* 0x0000000cff027e24 */ /* 0x000fe2000f8e00ff */
[----:B------:R-:W-:-:S05]  /*9320*/  UISETP.GT.AND UP0, UPT, UR12, UR15, UPT ;  /* 0x0000000f0c00728c */ /* 0x000fca000bf04270 */
[----:B------:R-:W1:Y:S08]  /*9330*/  @!P2 LDC.64 R4, c[0x0][0x220] ;  /* 0x00008800ff04ab82 */ /* 0x000e700000000a00 */
[----:B------:R-:W4:Y:S01]  /*9340*/  @!P2 LDC.64 R8, c[0x0][0x220] ;  /* 0x00008800ff08ab82 */ /* 0x000f220000000a00 */
[----:B------:R-:W-:Y:S07]  /*9350*/  @P2 STS.128 [R243+0xc000], RZ ;  /* 0x00c000fff3002388 */ /* 0x000fee0000000c00 */
[----:B------:R-:W4:Y:S08]  /*9360*/  @!P2 LDC.64 R10, c[0x0][0x220] ;  /* 0x00008800ff0aab82 */ /* 0x000f300000000a00 */
[----:B------:R-:W4:Y:S01]  /*9370*/  @!P2 LDC.64 R16, c[0x0][0x220] ;  /* 0x00008800ff10ab82 */ /* 0x000f220000000a00 */
[----:B--2---:R-:W-:Y:S01]  /*9380*/  ISETP.GE.AND P1, PT, R209, UR4, PT ;  /* 0x00000004d1007c0c */ /* 0x004fe2000bf26270 */
[----:B------:R-:W-:-:S04]  /*9390*/  UIMAD UR4, UR30, UR12, URZ ;  /* 0x0000000c1e0472a4 */ /* 0x000fc8000f8e023f */
[----:B------:R-:W-:Y:S01]  /*93a0*/  UIMAD UR4, UR5, UR31, UR4 ;  /* 0x0000001f050472a4 */ /* 0x000fe2000f8e0204 */
[----:B---3--:R-:W-:-:S05]  /*93b0*/  IMAD.WIDE.U32 R2, R2, UR31, R210 ;  /* 0x0000001f02027c25 */ /* 0x008fca000f8e00d2 */
[----:B------:R-:W-:Y:S01]  /*93c0*/  VIADD R0, R3, UR4 ;  /* 0x0000000403007c36 */ /* 0x000fe20008000000 */
[C---:B-1----:R-:W-:Y:S01]  /*93d0*/  @!P2 LEA R4, P0, R2.reuse, R4, 0x1 ;  /* 0x000000040204a211 */ /* 0x042fe200078008ff */
[----:B------:R-:W1:Y:S01]  /*93e0*/  @!P1 LDC.64 R6, c[0x0][0x220] ;  /* 0x00008800ff069b82 */ /* 0x000e620000000a00 */
[C---:B------:R-:W-:Y:S02]  /*93f0*/  IADD3 R3, P3, R2.reuse, UR32, RZ ;  /* 0x0000002002037c10 */ /* 0x040fe4000ff7e0ff */
[----:B------:R-:W-:-:S05]  /*9400*/  @!P2 LEA.HI.X R5, R2, R5, R0, 0x1, P0 ;  /* 0x000000050205a211 */ /* 0x000fca00000f0c00 */
[----:B------:R-:W2:Y:S01]  /*9410*/  @!P1 LDC.64 R12, c[0x0][0x220] ;  /* 0x00008800ff0c9b82 */ /* 0x000ea20000000a00 */
[----:B------:R-:W-:Y:S01]  /*9420*/  @!PT LDS RZ, [RZ] ;  /* 0x00000000fffff984 */ /* 0x000fe20000000800 */
[----:B------:R-:W-:Y:S01]  /*9430*/  @!PT LDS RZ, [RZ] ;  /* 0x00000000fffff984 */ /* 0x000fe20000000800 */
[----:B------:R-:W-:Y:S01]  /*9440*/  @!PT LDS RZ, [RZ] ;  /* 0x00000000fffff984 */ /* 0x000fe20000000800 */
[----:B------:R4:W-:Y:S04]  /*9450*/  @!P2 LDGSTS.E.BYPASS.LTC128B.128 [R243+0xc000], desc[UR22][R4.64] ;  /* 0x0c00000004f3afae */ /* 0x0009e8000b901d56 */
[----:B------:R-:W-:Y:S03]  /*9460*/  @P1 STS.128 [R243+0xe000], RZ ;  /* 0x00e000fff3001388 */ /* 0x000fe60000000c00 */
[----:B------:R-:W3:Y:S08]  /*9470*/  @!P1 LDC.64 R14, c[0x0][0x220] ;  /* 0x00008800ff0e9b82 */ /* 0x000ef00000000a00 */
[----:B------:R-:W3:Y:S01]  /*9480*/  @!P1 LDC.64 R18, c[0x0][0x220] ;  /* 0x00008800ff129b82 */ /* 0x000ee20000000a00 */
[----:B-1----:R-:W-:-:S04]  /*9490*/  @!P1 LEA R6, P0, R2, R6, 0x1 ;  /* 0x0000000602069211 */ /* 0x002fc800078008ff */
[----:B------:R-:W-:Y:S02]  /*94a0*/  @!P1 LEA.HI.X R7, R2, R7, R0, 0x1, P0 ;  /* 0x0000000702079211 */ /* 0x000fe400000f0c00 */
[----:B------:R-:W-:Y:S02]  /*94b0*/  IADD3.X R2, R0, UR13, RZ, P3, !PT ;  /* 0x0000000d00027c10 */ /* 0x000fe40009ffe4ff */
[C---:B--2---:R-:W-:Y:S01]  /*94c0*/  @!P1 LEA R12, P0, R3.reuse, R12, 0x1 ;  /* 0x0000000c030c9211 */ /* 0x044fe200078008ff */
[----:B------:R-:W-:Y:S01]  /*94d0*/  @!PT LDS RZ, [RZ] ;  /* 0x00000000fffff984 */ /* 0x000fe20000000800 */
[----:B------:R-:W-:Y:S01]  /*94e0*/  @!PT LDS RZ, [RZ] ;  /* 0x00000000fffff984 */ /* 0x000fe20000000800 */
[----:B------:R-:W-:Y:S01]  /*94f0*/  @!PT LDS RZ, [RZ] ;  /* 0x00000000fffff984 */ /* 0x000fe20000000800 */
[----:B------:R3:W-:Y:S01]  /*9500*/  @!P1 LDGSTS.E.BYPASS.LTC128B.128 [R243+0xe000], desc[UR22][R6.64+0x80] ;  /* 0x0e00008006f39fae */ /* 0x0007e2000b901d56 */
[C---:B------:R-:W-:Y:S02]  /*9510*/  IADD3 R0, P3, R3.reuse, UR32, RZ ;  /* 0x0000002003007c10 */ /* 0x040fe4000ff7e0ff */
[C---:B----4-:R-:W-:Y:S01]  /*9520*/  @!P2 LEA R4, P4, R3.reuse, R8, 0x1 ;  /* 0x000000080304a211 */ /* 0x050fe200078808ff */
[----:B------:R-:W-:Y:S01]  /*9530*/  @P2 STS.128 [R243+0xc800], RZ ;  /* 0x00c800fff3002388 */ /* 0x000fe20000000c00 */
[----:B------:R-:W-:-:S02]  /*9540*/  @!P1 LEA.HI.X R13, R3, R13, R2, 0x1, P0 ;  /* 0x0000000d030d9211 */ /* 0x000fc400000f0c02 */
[----:B------:R-:W-:Y:S02]  /*9550*/  @!P2 LEA.HI.X R5, R3, R9, R2, 0x1, P4 ;  /* 0x000000090305a211 */ /* 0x000fe400020f0c02 */
[----:B------:R-:W-:Y:S02]  /*9560*/  IADD3.X R3, R2, UR13, RZ, P3, !PT ;  /* 0x0000000d02037c10 */ /* 0x000fe40009ffe4ff */
[C---:B------:R-:W-:Y:S01]  /*9570*/  @!P2 LEA R10, P3, R0.reuse, R10, 0x1 ;  /* 0x0000000a000aa211 */ /* 0x040fe200078608ff */
[----:B------:R-:W-:Y:S01]  /*9580*/  @!PT LDS RZ, [RZ] ;  /* 0x00000000fffff984 */ /* 0x000fe20000000800 */
[----:B------:R-:W-:Y:S01]  /*9590*/  @!PT LDS RZ, [RZ] ;  /* 0x00000000fffff984 */ /* 0x000fe20000000800 */
[----:B------:R-:W-:Y:S01]  /*95a0*/  @!PT LDS RZ, [RZ] ;  /* 0x00000000fffff984 */ /* 0x000fe20000000800 */
[----:B------:R1:W-:Y:S01]  /*95b0*/  @!P2 LDGSTS.E.BYPASS.LTC128B.128 [R243+0xc800], desc[UR22][R4.64] ;  /* 0x0c80000004f3afae */ /* 0x0003e2000b901d56 */
[C---:B------:R-:W-:Y:S02]  /*95c0*/  IADD3 R2, P0, R0.reuse, UR32, RZ ;  /* 0x0000002000027c10 */ /* 0x040fe4000ff1e0ff */
[----:B------:R-:W-:Y:S01]  /*95d0*/  @!P2 LEA.HI.X R11, R0, R11, R3, 0x1, P3 ;  /* 0x0000000b000ba211 */ /* 0x000fe200018f0c03 */
[----:B------:R-:W-:Y:S01]  /*95e0*/  @P1 STS.128 [R243+0xe800], RZ ;  /* 0x00e800fff3001388 */ /* 0x000fe20000000c00 */
[----:B------:R-:W-:-:S03]  /*95f0*/  @!P2 LEA R8, P4, R2, R16, 0x1 ;  /* 0x000000100208a211 */ /* 0x000fc600078808ff */
[----:B------:R-:W-:Y:S01]  /*9600*/  @!PT LDS RZ, [RZ] ;  /* 0x00000000fffff984 */ /* 0x000fe20000000800 */
[----:B------:R-:W-:Y:S01]  /*9610*/  @!PT LDS RZ, [RZ] ;  /* 0x00000000fffff984 */ /* 0x000fe20000000800 */
[----:B------:R-:W-:Y:S01]  /*9620*/  @!PT LDS RZ, [RZ] ;  /* 0x00000000fffff984 */ /* 0x000fe20000000800 */
[----:B------:R2:W-:Y:S04]  /*9630*/  @!P1 LDGSTS.E.BYPASS.LTC128B.128 [R243+0xe800], desc[UR22][R12.64+0x80] ;  /* 0x0e8000800cf39fae */ /* 0x0005e8000b901d56 */
[----:B------:R-:W-:Y:S01]  /*9640*/  @P2 STS.128 [R243+0xd000], RZ ;  /* 0x00d000fff3002388 */ /* 0x000fe20000000c00 */
[----:B---3--:R-:W-:-:S03]  /*9650*/  @!P1 LEA R6, P3, R0, R14, 0x1 ;  /* 0x0000000e00069211 */ /* 0x008fc600078608ff */
[----:B------:R-:W-:Y:S01]  /*9660*/  @!PT LDS RZ, [RZ] ;  /* 0x00000000fffff984 */ /* 0x000fe20000000800 */
[----:B------:R-:W-:Y:S01]  /*9670*/  @!PT LDS RZ, [RZ] ;  /* 0x00000000fffff984 */ /* 0x000fe20000000800 */
[----:B------:R-:W-:Y:S01]  /*9680*/  @!PT LDS RZ, [RZ] ;  /* 0x00000000fffff984 */ /* 0x000fe20000000800 */
[----:B------:R-:W-:Y:S01]  /*9690*/  @!P2 LDGSTS.E.BYPASS.LTC128B.128 [R243+0xd000], desc[UR22][R10.64] ;  /* 0x0d0000000af3afae */ /* 0x000fe2000b901d56 */
[----:B------:R-:W-:-:S03]  /*96a0*/  @!P1 LEA.HI.X R7, R0, R15, R3, 0x1, P3 ;  /* 0x0000000f00079211 */ /* 0x000fc600018f0c03 */
[----:B------:R-:W-:Y:S04]  /*96b0*/  @P1 STS.128 [R243+0xf000], RZ ;  /* 0x00f000fff3001388 */ /* 0x000fe80000000c00 */
[----:B------:R-:W-:Y:S01]  /*96c0*/  @!PT LDS RZ, [RZ] ;  /* 0x00000000fffff984 */ /* 0x000fe20000000800 */
[----:B------:R-:W-:Y:S01]  /*96d0*/  @!PT LDS RZ, [RZ] ;  /* 0x00000000fffff984 */ /* 0x000fe20000000800 */
[----:B------:R-:W-:Y:S01]  /*96e0*/  @!PT LDS RZ, [RZ] ;  /* 0x00000000fffff984 */ /* 0x000fe20000000800 */
[----:B------:R-:W-:Y:S01]  /*96f0*/  @!P1 LDGSTS.E.BYPASS.LTC128B.128 [R243+0xf000], desc[UR22][R6.64+0x80] ;  /* 0x0f00008006f39fae */ /* 0x000fe2000b901d56 */
[----:B-1----:R-:W-:-:S03]  /*9700*/  IADD3.X R5, R3, UR13, RZ, P0, !PT ;  /* 0x0000000d03057c10 */ /* 0x002fc600087fe4ff */
[----:B------:R-:W-:Y:S01]  /*9710*/  @P2 STS.128 [R243+0xd800], RZ ;  /* 0x00d800fff3002388 */ /* 0x000fe20000000c00 */
[C---:B------:R-:W-:Y:S02]  /*9720*/  @!P1 LEA R4, P0, R2.reuse, R18, 0x1 ;  /* 0x0000001202049211 */ /* 0x040fe400078008ff */
[C-C-:B------:R-:W-:Y:S02]  /*9730*/  @!P2 LEA.HI.X R9, R2.reuse, R17, R5.reuse, 0x1, P4 ;  /* 0x000000110209a211 */ /* 0x140fe400020f0c05 */
[----:B------:R-:W-:-:S03]  /*9740*/  @!P1 LEA.HI.X R5, R2, R19, R5, 0x1, P0 ;  /* 0x0000001302059211 */ /* 0x000fc600000f0c05 */
[----:B------:R-:W-:Y:S01]  /*9750*/  @!PT LDS RZ, [RZ] ;  /* 0x00000000fffff984 */ /* 0x000fe20000000800 */
[----:B------:R-:W-:Y:S01]  /*9760*/  @!PT LDS RZ, [RZ] ;  /* 0x00000000fffff984 */ /* 0x000fe20000000800 */
[----:B------:R-:W-:Y:S01]  /*9770*/  @!PT LDS RZ, [RZ] ;  /* 0x00000000fffff984 */ /* 0x000fe20000000800 */
[----:B------:R1:W-:Y:S04]  /*9780*/  @!P2 LDGSTS.E.BYPASS.LTC128B.128 [R243+0xd800], desc[UR22][R8.64] ;  /* 0x0d80000008f3afae */ /* 0x0003e8000b901d56 */
[----:B------:R-:W-:Y:S04]  /*9790*/  @P1 STS.128 [R243+0xf800], RZ ;  /* 0x00f800fff3001388 */ /* 0x000fe80000000c00 */
[----:B------:R-:W-:Y:S01]  /*97a0*/  @!PT LDS RZ, [RZ] ;  /* 0x00000000fffff984 */ /* 0x000fe20000000800 */
[----:B------:R-:W-:Y:S01]  /*97b0*/  @!PT LDS RZ, [RZ] ;  /* 0x00000000fffff984 */ /* 0x000fe20000000800 */
[----:B------:R-:W-:Y:S01]  /*97c0*/  @!PT LDS RZ, [RZ] ;  /* 0x00000000fffff984 */ /* 0x000fe20000000800 */
[----:B------:R3:W-:Y:S04]  /*97d0*/  @!P1 LDGSTS.E.BYPASS.LTC128B.128 [R243+0xf800], desc[UR22][R4.64+0x80] ;  /* 0x0f80008004f39fae */ /* 0x0007e8000b901d56 */
[----:B------:R-:W-:Y:S04]  /*97e0*/  LDSM.16.M88.4 R16, [R231] ;  /* 0x00000000e710783b */ /* 0x000fe80000000200 */
[----:B------:R-:W4:Y:S04]  /*97f0*/  LDSM.16.M88.4 R40, [R224+0x9000] ;  /* 0x00900000e028783b */ /* 0x000f280000000200 */
[----:B------:R-:W4:Y:S04]  /*9800*/  LDSM.16.M88.4 R36, [R224+0x9800] ;  /* 0x00980000e024783b */ /* 0x000f280000000200 */
[----:B--2---:R-:W-:Y:S04]  /*9810*/  LDSM.16.M88.4 R12, [R231+0x2000] ;  /* 0x00200000e70c783b */ /* 0x004fe80000000200 */
[----:B------:R-:W2:Y:S04]  /*9820*/  LDSM.16.M88.4 R44, [R224+0x8800] ;  /* 0x00880000e02c783b */ /* 0x000ea80000000200 */
[----:B-1----:R-:W-:Y:S04]  /*9830*/  LDSM.16.M88.4 R8, [R232] ;  /* 0x00000000e808783b */ /* 0x002fe80000000200 */
[----:B------:R-:W1:Y:S04]  /*9840*/  LDSM.16.M88.4 R24, [R241] ;  /* 0x00000000f118783b */ /* 0x000e680000000200 */
[----:B------:R-:W1:Y:S04]  /*9850*/  LDSM.16.M88.4 R20, [R240] ;  /* 0x00000000f014783b */ /* 0x000e680000000200 */
[----:B---3--:R-:W-:Y:S04]  /*9860*/  LDSM.16.M88.4 R4, [R232+0x2000] ;  /* 0x00200000e804783b */ /* 0x008fe80000000200 */
[----:B------:R-:W3:Y:S04]  /*9870*/  LDSM.16.M88.4 R28, [R242] ;  /* 0x00000000f21c783b */ /* 0x000ee80000000200 */
[----:B------:R-:W3:Y:S01]  /*9880*/  LDSM.16.M88.4 R48, [R224+0x8000] ;  /* 0x00800000e030783b */ /* 0x000ee20000000200 */
[C---:B----4-:R-:W-:Y:S03]  /*9890*/  HMMA.16816.F32.BF16 R64, R16.reuse, R40, RZ ;  /* 0x000000281040723c */ /* 0x050fe600000418ff */
[----:B------:R-:W4:Y:S04]  /*98a0*/  LDSM.16.M88.4 R32, [R235] ;  /* 0x00000000eb20783b */ /* 0x000f280000000200 */
[----:B------:R-:W0:Y:S01]  /*98b0*/  LDGDEPBAR ;  /* 0x00000000000079af */ /* 0x000e220000000000 */
[C---:B------:R-:W-:Y:S06]  /*98c0*/  HMMA.16816.F32.BF16 R56, R16.reuse, R36, RZ ;  /* 0x000000241038723c */ /* 0x040fec00000418ff */
[-C--:B--2---:R-:W-:Y:S06]  /*98d0*/  HMMA.16816.F32.BF16 R140, R16, R44.reuse, RZ ;  /* 0x0000002c108c723c */ /* 0x084fec00000418ff */
[----:B------:R-:W-:Y:S06]  /*98e0*/  HMMA.16816.F32.BF16 R136, R12, R44, RZ ;  /* 0x0000002c0c88723c */ /* 0x000fec00000418ff */
[----:B-1----:R-:W-:Y:S06]  /*98f0*/  HMMA.16816.F32.BF16 R64, R8, R24, R64 ;  /* 0x000000180840723c */ /* 0x002fec0000041840 */
[C---:B------:R-:W-:Y:S06]  /*9900*/  HMMA.16816.F32.BF16 R60, R12.reuse, R40, RZ ;  /* 0x000000280c3c723c */ /* 0x040fec00000418ff */
[----:B------:R-:W-:Y:S06]  /*9910*/  HMMA.16816.F32.BF16 R52, R12, R36, RZ ;  /* 0x000000240c34723c */ /* 0x000fec00000418ff */
[C---:B------:R-:W-:Y:S06]  /*9920*/  HMMA.16816.F32.BF16 R56, R8.reuse, R20, R56 ;  /* 0x000000140838723c */ /* 0x040fec0000041838 */
[----:B---3--:R-:W-:Y:S01]  /*9930*/  HMMA.16816.F32.BF16 R216, R8, R28, R140 ;  /* 0x0000001c08d8723c */ /* 0x008fe2000004188c */
[----:B------:R-:W-:-:S02]  /*9940*/  IMAD.MOV.U32 R252, RZ, RZ, R64 ;  /* 0x000000fffffc7224 */ /* 0x000fc400078e0040 */
[----:B------:R-:W-:-:S03]  /*9950*/  IMAD.MOV.U32 R37, RZ, RZ, R65 ;  /* 0x000000ffff257224 */ /* 0x000fc600078e0041 */
[C---:B------:R-:W-:Y:S06]  /*9960*/  HMMA.16816.F32.BF16 R220, R4.reuse, R28, R136 ;  /* 0x0000001c04dc723c */ /* 0x040fec0000041888 */
[----:B------:R-:W-:Y:S01]  /*9970*/  HMMA.16816.F32.BF16 R52, R4, R20, R52 ;  /* 0x000000140434723c */ /* 0x000fe20000041834 */
[----:B------:R-:W-:Y:S02]  /*9980*/  IMAD.MOV.U32 R29, RZ, RZ, R66 ;  /* 0x000000ffff1d7224 */ /* 0x000fe400078e0042 */
[----:B------:R-:W-:-:S03]  /*9990*/  IMAD.MOV.U32 R28, RZ, RZ, R67 ;  /* 0x000000ffff1c7224 */ /* 0x000fc600078e0043 */
[----:B------:R-:W-:Y:S01]  /*99a0*/  HMMA.16816.F32.BF16 R64, R4, R24, R60 ;  /* 0x000000180440723c */ /* 0x000fe2000004183c */
[----:B------:R-:W-:Y:S02]  /*99b0*/  IMAD.MOV.U32 R36, RZ, RZ, R56 ;  /* 0x000000ffff247224 */ /* 0x000fe400078e0038 */
[----:B------:R-:W-:Y:S02]  /*99c0*/  IMAD.MOV.U32 R3, RZ, RZ, R57 ;  /* 0x000000ffff037224 */ /* 0x000fe400078e0039 */
[----:B------:R-:W-:Y:S01]  /*99d0*/  IMAD.MOV.U32 R2, RZ, RZ, R58 ;  /* 0x000000ffff027224 */ /* 0x000fe200078e003a */
[----:B------:R-:W-:Y:S01]  /*99e0*/  HMMA.16816.F32.BF16 R212, R16, R48, RZ ;  /* 0x0000003010d4723c */ /* 0x000fe200000418ff */
[----:B------:R-:W-:Y:S02]  /*99f0*/  IMAD.MOV.U32 R0, RZ, RZ, R59 ;  /* 0x000000ffff007224 */ /* 0x000fe400078e003b */
[----:B------:R-:W-:Y:S02]  /*9a00*/  IMAD.MOV.U32 R41, RZ, RZ, R218 ;  /* 0x000000ffff297224 */ /* 0x000fe400078e00da */
[----:B------:R-:W-:Y:S01]  /*9a10*/  IMAD.MOV.U32 R40, RZ, RZ, R219 ;  /* 0x000000ffff287224 */ /* 0x000fe200078e00db */
[C---:B------:R-:W-:Y:S06]  /*9a20*/  HMMA.16816.F32.BF16 R56, R12.reuse, R46, RZ ;  /* 0x0000002e0c38723c */ /* 0x040fec00000418ff */
[----:B------:R-:W-:Y:S01]  /*9a30*/  HMMA.16816.F32.BF16 R208, R12, R48, RZ ;  /* 0x000000300cd0723c */ /* 0x000fe200000418ff */
[----:B------:R-:W-:-:S02]  /*9a40*/  IMAD.MOV.U32 R45, RZ, RZ, R54 ;  /* 0x000000ffff2d7224 */ /* 0x000fc400078e0036 */
[----:B------:R-:W-:-:S03]  /*9a50*/  IMAD.MOV.U32 R44, RZ, RZ, R55 ;  /* 0x000000ffff2c7224 */ /* 0x000fc600078e0037 */
[----:B------:R-:W-:Y:S02]  /*9a60*/  IMAD.MOV.U32 R61, RZ, RZ, R64 ;  /* 0x000000ffff3d7224 */ /* 0x000fe400078e0040 */
[----:B------:R-:W-:Y:S02]  /*9a70*/  IMAD.MOV.U32 R60, RZ, RZ, R65 ;  /* 0x000000ffff3c7224 */ /* 0x000fe400078e0041 */
[----:B------:R-:W-:Y:S02]  /*9a80*/  IMAD.MOV.U32 R49, RZ, RZ, R52 ;  /* 0x000000ffff317224 */ /* 0x000fe400078e0034 */
[----:B------:R-:W-:Y:S01]  /*9a90*/  IMAD.MOV.U32 R48, RZ, RZ, R53 ;  /* 0x000000ffff307224 */ /* 0x000fe200078e0035 */
[----:B----4-:R-:W-:Y:S01]  /*9aa0*/  HMMA.16816.F32.BF16 R212, R8, R32, R212 ;  /* 0x0000002008d4723c */ /* 0x010fe200000418d4 */
[----:B------:R-:W-:Y:S02]  /*9ab0*/  IMAD.MOV.U32 R20, RZ, RZ, R61 ;  /* 0x000000ffff147224 */ /* 0x000fe400078e003d */
[----:B------:R-:W-:-:S02]  /*9ac0*/  IMAD.MOV.U32 R21, RZ, RZ, R60 ;  /* 0x000000ffff157224 */ /* 0x000fc400078e003c */
[----:B------:R-:W-:Y:S01]  /*9ad0*/  IMAD.MOV.U32 R25, RZ, RZ, R66 ;  /* 0x000000ffff197224 */ /* 0x000fe200078e0042 */
[----:B------:R-:W-:Y:S01]  /*9ae0*/  HMMA.16816.F32.BF16 R136, R4, R30, R56 ;  /* 0x0000001e0488723c */ /* 0x000fe20000041838 */
[----:B------:R-:W-:-:S05]  /*9af0*/  IMAD.MOV.U32 R24, RZ, RZ, R67 ;  /* 0x000000ffff187224 */ /* 0x000fca00078e0043 */
[-C--:B------:R-:W-:Y:S01]  /*9b00*/  HMMA.16816.F32.BF16 R60, R12, R50.reuse, RZ ;  /* 0x000000320c3c723c */ /* 0x080fe200000418ff */
[----:B------:R-:W-:Y:S02]  /*9b10*/  IMAD.MOV.U32 R56, RZ, RZ, R49 ;  /* 0x000000ffff387224 */ /* 0x000fe400078e0031 */
[----:B------:R-:W-:Y:S02]  /*9b20*/  IMAD.MOV.U32 R57, RZ, RZ, R48 ;  /* 0x000000ffff397224 */ /* 0x000fe400078e0030 */
[----:B------:R-:W-:Y:S01]  /*9b30*/  IMAD.MOV.U32 R58, RZ, RZ, R45 ;  /* 0x000000ffff3a7224 */ /* 0x000fe200078e002d */
[----:B------:R-:W-:Y:S01]  /*9b40*/  HMMA.16816.F32.BF16 R48, R16, R50, RZ ;  /* 0x000000321030723c */ /* 0x000fe200000418ff */
[----:B------:R-:W-:-:S05]  /*9b50*/  IMAD.MOV.U32 R59, RZ, RZ, R44 ;  /* 0x000000ffff3b7224 */ /* 0x000fca00078e002c */
[C---:B------:R-:W-:Y:S06]  /*9b60*/  HMMA.16816.F32.BF16 R52, R12.reuse, R42, RZ ;  /* 0x0000002a0c34723c */ /* 0x040fec00000418ff */
[----:B------:R-:W-:Y:S06]  /*9b70*/  HMMA.16816.F32.BF16 R12, R12, R38, RZ ;  /* 0x000000260c0c723c */ /* 0x000fec00000418ff */
[-C--:B------:R-:W-:Y:S06]  /*9b80*/  HMMA.16816.F32.BF16 R64, R4, R34.reuse, R60 ;  /* 0x000000220440723c */ /* 0x080fec000004183c */
[----:B------:R-:W-:Y:S06]  /*9b90*/  HMMA.16816.F32.BF16 R48, R8, R34, R48 ;  /* 0x000000220830723c */ /* 0x000fec0000041830 */
[----:B------:R-:W-:Y:S01]  /*9ba0*/  HMMA.16816.F32.BF16 R44, R16, R46, RZ ;  /* 0x0000002e102c723c */ /* 0x000fe200000418ff */
[----:B------:R-:W-:-:S02]  /*9bb0*/  IMAD.MOV.U32 R34, RZ, RZ, R41 ;  /* 0x000000ffff227224 */ /* 0x000fc400078e0029 */
[----:B------:R-:W-:-:S03]  /*9bc0*/  IMAD.MOV.U32 R35, RZ, RZ, R40 ;  /* 0x000000ffff237224 */ /* 0x000fc600078e0028 */
[C---:B------:R-:W-:Y:S06]  /*9bd0*/  HMMA.16816.F32.BF16 R40, R16.reuse, R42, RZ ;  /* 0x0000002a1028723c */ /* 0x040fec00000418ff */
[----:B------:R-:W-:Y:S06]  /*9be0*/  HMMA.16816.F32.BF16 R16, R16, R38, RZ ;  /* 0x000000261010723c */ /* 0x000fec00000418ff */
        /* <DEDUP_REMOVED lines=16> */
[----:B------:R-:W-:Y:S02]  /*9cf0*/  IMAD.MOV.U32 R211, RZ, RZ, R59 ;  /* 0x000000ffffd37224 */ /* 0x000fe400078e003b */
        /* <DEDUP_REMOVED lines=80> */
[----:B------:R-:W-:-:S12]  /*a200*/  HMMA.16816.F32.BF16 R212, R4, R14, R216 ;  /* 0x0000000e04d4723c */ /* 0x000fd800000418d8 */
[----:B------:R-:W-:Y:S02]  /*a210*/  IMAD.MOV.U32 R67, RZ, RZ, R208 ;  /* 0x000000ffff437224 */ /* 0x000fe400078e00d0 */
[----:B------:R-:W-:Y:S02]  /*a220*/  IMAD.MOV.U32 R66, RZ, RZ, R209 ;  /* 0x000000ffff427224 */ /* 0x000fe400078e00d1 */
[----:B------:R-:W-:Y:S02]  /*a230*/  IMAD.MOV.U32 R65, RZ, RZ, R210 ;  /* 0x000000ffff417224 */ /* 0x000fe400078e00d2 */
[----:B------:R-:W-:Y:S02]  /*a240*/  IMAD.MOV.U32 R64, RZ, RZ, R211 ;  /* 0x000000ffff407224 */ /* 0x000fe400078e00d3 */
[C---:B------:R-:W-:Y:S01]  /*a250*/  HMMA.16816.F32.BF16 R208, R8.reuse, R14, R60 ;  /* 0x0000000e08d0723c */ /* 0x040fe2000004183c */
[----:B------:R-:W1:Y:S05]  /*a260*/  LDSM.16.M88.4 R12, [R224+0xa800] ;  /* 0x00a80000e00c783b */ /* 0x000e6a0000000200 */
[-C--:B-1----:R-:W-:Y:S06]  /*a270*/  HMMA.16816.F32.BF16 R136, R8, R12.reuse, R136 ;  /* 0x0000000c0888723c */ /* 0x082fec0000041888 */
[----:B------:R-:W-:Y:S07]  /*a280*/  HMMA.16816.F32.BF16 R216, R4, R12, R40 ;  /* 0x0000000c04d8723c */ /* 0x000fee0000041828 */
[----:B------:R-:W-:-:S02]  /*a290*/  IMAD.MOV.U32 R40, RZ, RZ, R67 ;  /* 0x000000ffff287224 */ /* 0x000fc400078e0043 */
[----:B------:R-:W-:Y:S02]  /*a2a0*/  IMAD.MOV.U32 R41, RZ, RZ, R66 ;  /* 0x000000ffff297224 */ /* 0x000fe400078e0042 */
[----:B------:R-:W-:Y:S02]  /*a2b0*/  IMAD.MOV.U32 R42, RZ, RZ, R65 ;  /* 0x000000ffff2a7224 */ /* 0x000fe400078e0041 */
[----:B------:R-:W-:Y:S02]  /*a2c0*/  IMAD.MOV.U32 R43, RZ, RZ, R64 ;  /* 0x000000ffff2b7224 */ /* 0x000fe400078e0040 */
[----:B------:R-:W-:Y:S03]  /*a2d0*/  HMMA.16816.F32.BF16 R64, R8, R14, R20 ;  /* 0x0000000e0840723c */ /* 0x000fe60000041814 */
[----:B------:R-:W-:Y:S02]  /*a2e0*/  IMAD.MOV.U32 R252, RZ, RZ, R136 ;  /* 0x000000fffffc7224 */ /* 0x000fe400078e0088 */
[----:B------:R-:W-:-:S02]  /*a2f0*/  IMAD.MOV.U32 R3, RZ, RZ, R137 ;  /* 0x000000ffff037224 */ /* 0x000fc400078e0089 */
[----:B------:R-:W-:Y:S02]  /*a300*/  IMAD.MOV.U32 R2, RZ, RZ, R138 ;  /* 0x000000ffff027224 */ /* 0x000fe400078e008a */
[----:B------:R-:W-:Y:S02]  /*a310*/  IMAD.MOV.U32 R0, RZ, RZ, R139 ;  /* 0x000000ffff007224 */ /* 0x000fe400078e008b */
[C---:B------:R-:W-:Y:S01]  /*a320*/  HMMA.16816.F32.BF16 R136, R4.reuse, R14, R36 ;  /* 0x0000000e0488723c */ /* 0x040fe20000041824 */
        /* <DEDUP_REMOVED lines=20> */
[----:B------:R-:W-:Y:S01]  /*a470*/  HMMA.16816.F32.BF16 R40, R8, R12, R140 ;  /* 0x0000000c0828723c */ /* 0x000fe2000004188c */
[----:B------:R-:W1:Y:S06]  /*a480*/  LDSM.16.M88.4 R12, [R238] ;  /* 0x00000000ee0c783b */ /* 0x000e6c0000000200 */
[----:B------:R-:W-:-:S02]  /*a490*/  IMAD.MOV.U32 R140, RZ, RZ, R252 ;  /* 0x000000ffff8c7224 */ /* 0x000fc400078e00fc */
[----:B------:R-:W-:Y:S02]  /*a4a0*/  IMAD.MOV.U32 R141, RZ, RZ, R3 ;  /* 0x000000ffff8d7224 */ /* 0x000fe400078e0003 */
[----:B------:R-:W-:Y:S02]  /*a4b0*/  IMAD.MOV.U32 R142, RZ, RZ, R2 ;  /* 0x000000ffff8e7224 */ /* 0x000fe400078e0002 */
[----:B------:R-:W-:-:S07]  /*a4c0*/  IMAD.MOV.U32 R143, RZ, RZ, R0 ;  /* 0x000000ffff8f7224 */ /* 0x000fce00078e0000 */
[-C--:B-1----:R-:W-:Y:S06]  /*a4d0*/  HMMA.16816.F32.BF16 R140, R8, R12.reuse, R140 ;  /* 0x0000000c088c723c */ /* 0x082fec000004188c */
[C---:B------:R-:W-:Y:S06]  /*a4e0*/  HMMA.16816.F32.BF16 R216, R4.reuse, R12, R216 ;  /* 0x0000000c04d8723c */ /* 0x040fec00000418d8 */
[----:B------:R-:W-:-:S12]  /*a4f0*/  HMMA.16816.F32.BF16 R212, R4, R14, R136 ;  /* 0x0000000e04d4723c */ /* 0x000fd80000041888 */
[----:B------:R-:W-:Y:S02]  /*a500*/  IMAD.MOV.U32 R44, RZ, RZ, R140 ;  /* 0x000000ffff2c7224 */ /* 0x000fe400078e008c */
[----:B------:R-:W-:Y:S02]  /*a510*/  IMAD.MOV.U32 R3, RZ, RZ, R141 ;  /* 0x000000ffff037224 */ /* 0x000fe400078e008d */
[----:B------:R-:W-:Y:S02]  /*a520*/  IMAD.MOV.U32 R2, RZ, RZ, R142 ;  /* 0x000000ffff027224 */ /* 0x000fe400078e008e */
[----:B------:R-:W-:Y:S02]  /*a530*/  IMAD.MOV.U32 R0, RZ, RZ, R143 ;  /* 0x000000ffff007224 */ /* 0x000fe400078e008f */
[C---:B------:R-:W-:Y:S01]  /*a540*/  HMMA.16816.F32.BF16 R140, R8.reuse, R14, R64 ;  /* 0x0000000e088c723c */ /* 0x040fe20000041840 */
[----:B------:R-:W1:Y:S05]  /*a550*/  LDSM.16.M88.4 R12, [R237] ;  /* 0x00000000ed0c783b */ /* 0x000e6a0000000200 */
[-C--:B-1----:R-:W-:Y:S06]  /*a560*/  HMMA.16816.F32.BF16 R220, R8, R12.reuse, R220 ;  /* 0x0000000c08dc723c */ /* 0x082fec00000418dc */
[C---:B------:R-:W-:Y:S06]  /*a570*/  HMMA.16816.F32.BF16 R208, R4.reuse, R12, R60 ;  /* 0x0000000c04d0723c */ /* 0x040fec000004183c */
[-C--:B------:R-:W-:Y:S06]  /*a580*/  HMMA.16816.F32.BF16 R136, R4, R14.reuse, R36 ;  /* 0x0000000e0488723c */ /* 0x080fec0000041824 */
[----:B------:R-:W-:Y:S01]  /*a590*/  HMMA.16816.F32.BF16 R64, R8, R14, R28 ;  /* 0x0000000e0840723c */ /* 0x000fe2000004181c */
[----:B------:R-:W1:Y:S01]  /*a5a0*/  LDSM.16.M88.4 R12, [R236] ;  /* 0x00000000ec0c783b */ /* 0x000e620000000200 */
[----:B------:R-:W-:-:S02]  /*a5b0*/  IMAD.MOV.U32 R36, RZ, RZ, R52 ;  /* 0x000000ffff247224 */ /* 0x000fc400078e0034 */
[----:B------:R-:W-:Y:S02]  /*a5c0*/  IMAD.MOV.U32 R37, RZ, RZ, R47 ;  /* 0x000000ffff257224 */ /* 0x000fe400078e002f */
[----:B------:R-:W-:Y:S02]  /*a5d0*/  IMAD.MOV.U32 R38, RZ, RZ, R46 ;  /* 0x000000ffff267224 */ /* 0x000fe400078e002e */
[----:B------:R-:W-:Y:S02]  /*a5e0*/  IMAD.MOV.U32 R39, RZ, RZ, R45 ;  /* 0x000000ffff277224 */ /* 0x000fe400078e002d */
        /* <DEDUP_REMOVED lines=12> */
[C---:B--2---:R-:W-:Y:S06]  /*a6b0*/  HMMA.16816.F32.BF16 R40, R8.reuse, R12, R40 ;  /* 0x0000000c0828723c */ /* 0x044fec0000041828 */
        /* <DEDUP_REMOVED lines=16> */
[----:B-1----:R-:W-:Y:S06]  /*a7c0*/  HMMA.16816.F32.BF16 R48, R8, R12, R220 ;  /* 0x0000000c0830723c */ /* 0x002fec00000418dc */
[----:B------:R-:W-:-:S15]  /*a7d0*/  HMMA.16816.F32.BF16 R220, R4, R14, R136 ;  /* 0x0000000e04dc723c */ /* 0x000fde0000041888 */
[----:B------:R-:W-:-:S03]  /*a7e0*/  NOP ;  /* 0x0000000000007918 */ /* 0x000fc60000000000 */
[----:B------:R-:W-:Y:S02]  /*a7f0*/  IMAD.MOV.U32 R143, RZ, RZ, R48 ;  /* 0x000000ffff8f7224 */ /* 0x000fe400078e0030 */
[----:B------:R-:W-:Y:S02]  /*a800*/  IMAD.MOV.U32 R142, RZ, RZ, R49 ;  /* 0x000000ffff8e7224 */ /* 0x000fe400078e0031 */
[----:B------:R-:W-:Y:S02]  /*a810*/  IMAD.MOV.U32 R141, RZ, RZ, R50 ;  /* 0x000000ffff8d7224 */ /* 0x000fe400078e0032 */
[----:B------:R-:W-:Y:S02]  /*a820*/  IMAD.MOV.U32 R140, RZ, RZ, R51 ;  /* 0x000000ffff8c7224 */ /* 0x000fe400078e0033 */
[----:B------:R-:W-:-:S15]  /*a830*/  HMMA.16816.F32.BF16 R48, R4, R12, R208 ;  /* 0x0000000c0430723c */ /* 0x000fde00000418d0 */
[----:B------:R-:W-:-:S09]  /*a840*/  NOP ;  /* 0x0000000000007918 */ /* 0x000fd20000000000 */
[----:B------:R-:W-:Y:S02]  /*a850*/  IMAD.MOV.U32 R252, RZ, RZ, R48 ;  /* 0x000000fffffc7224 */ /* 0x000fe400078e0030 */
[----:B------:R-:W-:Y:S02]  /*a860*/  IMAD.MOV.U32 R3, RZ, RZ, R49 ;  /* 0x000000ffff037224 */ /* 0x000fe400078e0031 */
[----:B------:R-:W-:Y:S02]  /*a870*/  IMAD.MOV.U32 R2, RZ, RZ, R50 ;  /* 0x000000ffff027224 */ /* 0x000fe400078e0032 */
[----:B------:R-:W-:Y:S02]  /*a880*/  IMAD.MOV.U32 R0, RZ, RZ, R51 ;  /* 0x000000ffff007224 */ /* 0x000fe400078e0033 */
[----:B------:R-:W-:Y:S01]  /*a890*/  HMMA.16816.F32.BF16 R48, R8, R14, R64 ;  /* 0x0000000e0830723c */ /* 0x000fe20000041840 */
[----:B------:R-:W1:Y:S05]  /*a8a0*/  LDSM.16.M88.4 R12, [R230+0xb800] ;  /* 0x00b80000e60c783b */ /* 0x000e6a0000000200 */
[-C--:B-1----:R-:W-:Y:S06]  /*a8b0*/  HMMA.16816.F32.BF16 R208, R4, R12.reuse, R60 ;  /* 0x0000000c04d0723c */ /* 0x082fec000004183c */
[----:B------:R-:W-:Y:S07]  /*a8c0*/  HMMA.16816.F32.BF16 R64, R8, R12, R44 ;  /* 0x0000000c0840723c */ /* 0x000fee000004182c */
        /* <DEDUP_REMOVED lines=8> */
[-C--:B------:R-:W-:Y:S01]  /*a950*/  HMMA.16816.F32.BF16 R208, R4, R14.reuse, R52 ;  /* 0x0000000e04d0723c */ /* 0x080fe20000041834 */
[----:B------:R-:W-:Y:S05]  /*a960*/  LDSM.16.M88.4 R4, [R233+0x6000] ;  /* 0x00600000e904783b */ /* 0x000fea0000000200 */
[----:B------:R-:W-:Y:S01]  /*a970*/  HMMA.16816.F32.BF16 R52, R8, R14, R16 ;  /* 0x0000000e0834723c */ /* 0x000fe20000041810 */
[----:B------:R-:W1:Y:S04]  /*a980*/  LDSM.16.M88.4 R12, [R229+0x2000] ;  /* 0x00200000e50c783b */ /* 0x000e680000000200 */
[----:B------:R-:W2:Y:S02]  /*a990*/  LDSM.16.M88.4 R8, [R233+0x4000] ;  /* 0x00400000e908783b */ /* 0x000ea40000000200 */
[----:B------:R-:W-:-:S02]  /*a9a0*/  IMAD.MOV.U32 R16, RZ, RZ, R63 ;  /* 0x000000ffff107224 */ /* 0x000fc400078e003f */
[----:B------:R-:W-:Y:S02]  /*a9b0*/  IMAD.MOV.U32 R17, RZ, RZ, R62 ;  /* 0x000000ffff117224 */ /* 0x000fe400078e003e */
[----:B------:R-:W-:Y:S02]  /*a9c0*/  IMAD.MOV.U32 R18, RZ, RZ, R61 ;  /* 0x000000ffff127224 */ /* 0x000fe400078e003d */
[----:B------:R-:W-:Y:S01]  /*a9d0*/  IMAD.MOV.U32 R19, RZ, RZ, R60 ;  /* 0x000000ffff137224 */ /* 0x000fe200078e003c */
[-C--:B-1----:R-:W-:Y:S06]  /*a9e0*/  HMMA.16816.F32.BF16 R216, R4, R12.reuse, R216 ;  /* 0x0000000c04d8723c */ /* 0x082fec00000418d8 */
[----:B--2---:R-:W-:Y:S01]  /*a9f0*/  HMMA.16816.F32.BF16 R140, R8, R12, R40 ;  /* 0x0000000c088c723c */ /* 0x004fe20000041828 */
[----:B------:R-:W1:Y:S05]  /*aa00*/  S2R R43, SR_TID.X ;  /* 0x00000000002b7919 */ /* 0x000e6a0000002100 */
[-C--:B------:R-:W-:Y:S06]  /*aa10*/  HMMA.16816.F32.BF16 R212, R4, R14.reuse, R36 ;  /* 0x0000000e04d4723c */ /* 0x080fec0000041824 */
[----:B------:R-:W-:Y:S01]  /*aa20*/  HMMA.16816.F32.BF16 R136, R8, R14, R24 ;  /* 0x0000000e0888723c */ /* 0x000fe20000041818 */
[----:B------:R-:W2:Y:S01]  /*aa30*/  LDSM.16.M88.4 R12, [R229+0x2800] ;  /* 0x00280000e50c783b */ /* 0x000ea20000000200 */
[----:B------:R-:W-:-:S02]  /*aa40*/  IMAD.MOV.U32 R36, RZ, RZ, R252 ;  /* 0x000000ffff247224 */ /* 0x000fc400078e00fc */
[----:B------:R-:W-:Y:S02]  /*aa50*/  IMAD.MOV.U32 R37, RZ, RZ, R3 ;  /* 0x000000ffff257224 */ /* 0x000fe400078e0003 */
[----:B------:R-:W-:Y:S02]  /*aa60*/  IMAD.MOV.U32 R38, RZ, RZ, R2 ;  /* 0x000000ffff267224 */ /* 0x000fe400078e0002 */
[----:B------:R-:W-:Y:S02]  /*aa70*/  IMAD.MOV.U32 R39, RZ, RZ, R0 ;  /* 0x000000ffff277224 */ /* 0x000fe400078e0000 */
[----:B------:R-:W-:Y:S02]  /*aa80*/  IMAD.U32 R0, RZ, RZ, UR12 ;  /* 0x0000000cff007e24 */ /* 0x000fe4000f8e00ff */
[----:B-1----:R-:W-:-:S05]  /*aa90*/  IMAD.SHL.U32 R43, R43, 0x2, RZ ;  /* 0x000000022b2b7824 */ /* 0x002fca00078e00ff */
[----:B------:R-:W-:-:S05]  /*aaa0*/  LOP3.LUT R43, R43, 0x6, RZ, 0xc0, !PT ;  /* 0x000000062b2b7812 */ /* 0x000fca00078ec0ff */
[----:B------:R-:W-:-:S05]  /*aab0*/  IMAD R0, R0, 0x40, R43 ;  /* 0x0000004000007824 */ /* 0x000fca00078e022b */
[C---:B------:R-:W-:Y:S02]  /*aac0*/  ISETP.GE.AND P0, PT, R0.reuse, R249, PT ;  /* 0x000000f90000720c */ /* 0x040fe40003f06270 */
[C---:B------:R-:W-:Y:S02]  /*aad0*/  ISETP.GE.AND P3, PT, R0.reuse, R248, PT ;  /* 0x000000f80000720c */ /* 0x040fe40003f66270 */
[C---:B------:R-:W-:Y:S01]  /*aae0*/  ISETP.LT.OR P0, PT, R0.reuse, R245, P0 ;  /* 0x000000f50000720c */ /* 0x040fe20000701670 */
[----:B--2---:R-:W-:Y:S01]  /*aaf0*/  HMMA.16816.F32.BF16 R56, R8, R12, R56 ;  /* 0x0000000c0838723c */ /* 0x004fe20000041838 */
[----:B------:R-:W-:-:S04]  /*ab00*/  ISETP.LT.OR P3, PT, R0, R244, P3 ;  /* 0x000000f40000720c */ /* 0x000fc80001f61670 */
[----:B------:R-:W-:Y:S01]  /*ab10*/  FSEL R41, R218, -INF , !P3 ;  /* 0xff800000da297808 */ /* 0x000fe20005800000 */
[----:B------:R-:W-:Y:S01]  /*ab20*/  HMMA.16816.F32.BF16 R60, R4, R12, R32 ;  /* 0x0000000c043c723c */ /* 0x000fe20000041820 */
[----:B------:R-:W-:-:S04]  /*ab30*/  ISETP.GE.AND P3, PT, R0, R251, PT ;  /* 0x000000fb0000720c */ /* 0x000fc80003f66270 */
[----:B------:R-:W-:Y:S01]  /*ab40*/  ISETP.LT.OR P3, PT, R0, R247, P3 ;  /* 0x000000f70000720c */ /* 0x000fe20001f61670 */
[----:B------:R-:W-:-:S12]  /*ab50*/  HMMA.16816.F32.BF16 R32, R8, R14, R20 ;  /* 0x0000000e0820723c */ /* 0x000fd80000041814 */
[----:B------:R-:W-:Y:S02]  /*ab60*/  IMAD.MOV.U32 R40, RZ, RZ, R58 ;  /* 0x000000ffff287224 */ /* 0x000fe400078e003a */
[----:B------:R-:W-:Y:S02]  /*ab70*/  IMAD.MOV.U32 R3, RZ, RZ, R57 ;  /* 0x000000ffff037224 */ /* 0x000fe400078e0039 */
[----:B------:R-:W-:Y:S02]  /*ab80*/  IMAD.MOV.U32 R2, RZ, RZ, R56 ;  /* 0x000000ffff027224 */ /* 0x000fe400078e0038 */
[----:B------:R-:W-:Y:S02]  /*ab90*/  IMAD.MOV.U32 R252, RZ, RZ, R59 ;  /* 0x000000fffffc7224 */ /* 0x000fe400078e003b */
[C---:B------:R-:W-:Y:S01]  /*aba0*/  HMMA.16816.F32.BF16 R56, R4.reuse, R14, R28 ;  /* 0x0000000e0438723c */ /* 0x040fe2000004181c */
[----:B------:R-:W1:Y:S06]  /*abb0*/  LDSM.16.M88.4 R12, [R229+0x3000] ;  /* 0x00300000e50c783b */ /* 0x000e6c0000000200 */
[----:B------:R-:W-:Y:S01]  /*abc0*/  FSEL R29, R216, -INF , !P0 ;  /* 0xff800000d81d7808 */ /* 0x000fe20004000000 */
[-C--:B-1----:R-:W-:Y:S06]  /*abd0*/  HMMA.16816.F32.BF16 R24, R4, R12.reuse, R36 ;  /* 0x0000000c0418723c */ /* 0x082fec0000041824 */
[----:B------:R-:W-:Y:S06]  /*abe0*/  HMMA.16816.F32.BF16 R44, R8, R12, R44 ;  /* 0x0000000c082c723c */ /* 0x000fec000004182c */
[-C--:B------:R-:W-:Y:S06]  /*abf0*/  HMMA.16816.F32.BF16 R36, R4, R14.reuse, R220 ;  /* 0x0000000e0424723c */ /* 0x080fec00000418dc */
[----:B------:R-:W-:Y:S01]  /*ac00*/  HMMA.16816.F32.BF16 R20, R8, R14, R48 ;  /* 0x0000000e0814723c */ /* 0x000fe20000041830 */
[----:B------:R-:W1:Y:S01]  /*ac10*/  LDSM.16.M88.4 R12, [R229+0x3800] ;  /* 0x00380000e50c783b */ /* 0x000e620000000200 */
[----:B------:R-:W-:Y:S01]  /*ac20*/  IMAD.MOV.U32 R221, RZ, RZ, R2 ;  /* 0x000000ffffdd7224 */ /* 0x000fe200078e0002 */
[----:B------:R-:W-:-:S04]  /*ac30*/  DEPBAR.LE SB0, 0x0 ;  /* 0x000080000000791a */ /* 0x000fc80000000000 */
[C---:B------:R-:W-:Y:S02]  /*ac40*/  VIADD R2, R0.reuse, 0x1 ;  /* 0x0000000100027836 */ /* 0x040fe40000000000 */
[----:B------:R-:W-:Y:S02]  /*ac50*/  IMAD.MOV.U32 R223, RZ, RZ, R3 ;  /* 0x000000ffffdf7224 */ /* 0x000fe400078e0003 */
[----:B------:R-:W-:Y:S01]  /*ac60*/  VIADD R3, R0, 0x8 ;  /* 0x0000000800037836 */ /* 0x000fe20000000000 */
[----:B------:R-:W-:Y:S01]  /*ac70*/  BAR.SYNC.DEFER_BLOCKING 0x0 ;  /* 0x0000000000007b1d */ /* 0x000fe20000010000 */
[C---:B------:R-:W-:Y:S01]  /*ac80*/  ISETP.GE.AND P6, PT, R2.reuse, R251, PT ;  /* 0x000000fb0200720c */ /* 0x040fe20003fc6270 */
[----:B------:R-:W-:Y:S01]  /*ac90*/  IMAD.MOV.U32 R222, RZ, RZ, R40 ;  /* 0x000000ffffde7224 */ /* 0x000fe200078e0028 */
        /* <DEDUP_REMOVED lines=9> */
[C---:B------:R-:W-:Y:S02]  /*ad30*/  ISETP.GE.AND P4, PT, R0.reuse, R250, PT ;  /* 0x000000fa0000720c */ /* 0x040fe40003f86270 */
[----:B------:R-:W-:Y:S02]  /*ad40*/  FSEL R31, R143, -INF , !P5 ;  /* 0xff8000008f1f7808 */ /* 0x000fe40006800000 */
[C---:B------:R-:W-:Y:S02]  /*ad50*/  ISETP.GE.AND P5, PT, R3.reuse, R248, PT ;  /* 0x000000f80300720c */ /* 0x040fe40003fa6270 */
[----:B------:R-:W-:Y:S02]  /*ad60*/  ISETP.LT.OR P4, PT, R0, R246, P4 ;  /* 0x000000f60000720c */ /* 0x000fe40002781670 */
[----:B------:R-:W-:Y:S01]  /*ad70*/  ISETP.LT.OR P5, PT, R3, R244, P5 ;  /* 0x000000f40300720c */ /* 0x000fe20002fa1670 */
[C---:B-1----:R-:W-:Y:S06]  /*ad80*/  HMMA.16816.F32.BF16 R48, R4.reuse, R12, R16 ;  /* 0x0000000c0430723c */ /* 0x042fec0000041810 */
[----:B------:R-:W-:Y:S06]  /*ad90*/  HMMA.16816.F32.BF16 R16, R4, R14, R208 ;  /* 0x0000000e0410723c */ /* 0x000fec00000418d0 */
[C---:B------:R-:W-:Y:S06]  /*ada0*/  HMMA.16816.F32.BF16 R4, R8.reuse, R12, R64 ;  /* 0x0000000c0804723c */ /* 0x040fec0000041840 */
[----:B------:R-:W-:Y:S01]  /*adb0*/  HMMA.16816.F32.BF16 R8, R8, R14, R52 ;  /* 0x0000000e0808723c */ /* 0x000fe20000041834 */
[----:B------:R-:W-:-:S02]  /*adc0*/  FSEL R12, R140, -INF , !P3 ;  /* 0xff8000008c0c7808 */ /* 0x000fc40005800000 */
[-C--:B------:R-:W-:Y:S02]  /*add0*/  ISETP.GE.AND P3, PT, R2, R249.reuse, PT ;  /* 0x000000f90200720c */ /* 0x080fe40003f66270 */
[----:B------:R-:W-:Y:S02]  /*ade0*/  FSEL R13, R142, -INF , !P4 ;  /* 0xff8000008e0d7808 */ /* 0x000fe40006000000 */
[----:B------:R-:W-:Y:S02]  /*adf0*/  FSEL R53, R219, -INF , !P0 ;  /* 0xff800000db357808 */ /* 0x000fe40004000000 */
[C---:B------:R-:W-:Y:S02]  /*ae00*/  ISETP.GE.AND P0, PT, R3.reuse, R249, PT ;  /* 0x000000f90300720c */ /* 0x040fe40003f06270 */
[-C--:B------:R-:W-:Y:S02]  /*ae10*/  ISETP.LT.OR P3, PT, R2, R245.reuse, P3 ;  /* 0x000000f50200720c */ /* 0x080fe40001f61670 */
[----:B------:R-:W-:-:S02]  /*ae20*/  ISETP.LT.OR P0, PT, R3, R245, P0 ;  /* 0x000000f50300720c */ /* 0x000fc40000701670 */
[----:B------:R-:W-:Y:S02]  /*ae30*/  FSEL R15, R141, -INF , !P6 ;  /* 0xff8000008d0f7808 */ /* 0x000fe40007000000 */
[C---:B------:R-:W-:Y:S02]  /*ae40*/  ISETP.GE.AND P6, PT, R3.reuse, R251, PT ;  /* 0x000000fb0300720c */ /* 0x040fe40003fc6270 */
[----:B------:R-:W-:Y:S02]  /*ae50*/  ISETP.GE.AND P4, PT, R3, R250, PT ;  /* 0x000000fa0300720c */ /* 0x000fe40003f86270 */
[----:B------:R-:W-:Y:S02]  /*ae60*/  FSEL R42, R212, -INF , !P0 ;  /* 0xff800000d42a7808 */ /* 0x000fe40004000000 */
[----:B------:R-:W-:Y:S02]  /*ae70*/  FSEL R54, R214, -INF , !P5 ;  /* 0xff800000d6367808 */ /* 0x000fe40006800000 */
[----:B------:R-:W-:-:S02]  /*ae80*/  FSEL R52, R213, -INF , !P3 ;  /* 0xff800000d5347808 */ /* 0x000fc40005800000 */
[C---:B------:R-:W-:Y:S02]  /*ae90*/  ISETP.GE.AND P0, PT, R2.reuse, R248, PT ;  /* 0x000000f80200720c */ /* 0x040fe40003f06270 */
[C---:B------:R-:W-:Y:S02]  /*aea0*/  ISETP.GE.AND P5, PT, R2.reuse, R251, PT ;  /* 0x000000fb0200720c */ /* 0x040fe40003fa6270 */
[----:B------:R-:W-:Y:S02]  /*aeb0*/  ISETP.GE.AND P3, PT, R2, R250, PT ;  /* 0x000000fa0200720c */ /* 0x000fe40003f66270 */
[C---:B------:R-:W-:Y:S02]  /*aec0*/  ISETP.LT.OR P6, PT, R3.reuse, R247, P6 ;  /* 0x000000f70300720c */ /* 0x040fe400037c1670 */
[----:B------:R-:W-:Y:S01]  /*aed0*/  ISETP.LT.OR P4, PT, R3, R246, P4 ;  /* 0x000000f60300720c */ /* 0x000fe20002781670 */
[----:B------:R-:W-:Y:S01]  /*aee0*/  VIADD R3, R0, 0x10 ;  /* 0x0000001000037836 */ /* 0x000fe20000000000 */
        /* <DEDUP_REMOVED lines=8> */
[CC--:B------:R-:W-:Y:S02]  /*af70*/  ISETP.GE.AND P6, PT, R3.reuse, R251.reuse, PT ;  /* 0x000000fb0300720c */ /* 0x0c0fe40003fc6270 */
[C---:B------:R-:W-:Y:S02]  /*af80*/  ISETP.GE.AND P0, PT, R2.reuse, R251, PT ;  /* 0x000000fb0200720c */ /* 0x040fe40003f06270 */
[C---:B------:R-:W-:Y:S02]  /*af90*/  ISETP.LT.OR P4, PT, R3.reuse, R246, P4 ;  /* 0x000000f60300720c */ /* 0x040fe40002781670 */
[-C--:B------:R-:W-:Y:S02]  /*afa0*/  ISETP.LT.OR P6, PT, R3, R247.reuse, P6 ;  /* 0x000000f70300720c */ /* 0x080fe400037c1670 */
[----:B------:R-:W-:Y:S02]  /*afb0*/  ISETP.LT.OR P0, PT, R2, R247, P0 ;  /* 0x000000f70200720c */ /* 0x000fe40000701670 */
[----:B------:R-:W-:-:S02]  /*afc0*/  FSEL R28, R137, -INF , !P5 ;  /* 0xff800000891c7808 */ /* 0x000fc40006800000 */
[----:B------:R-:W-:Y:S02]  /*afd0*/  FSEL R137, R222, -INF , !P4 ;  /* 0xff800000de897808 */ /* 0x000fe40006000000 */
[----:B------:R-:W-:Y:S02]  /*afe0*/  FSEL R40, R139, -INF , !P3 ;  /* 0xff8000008b287808 */ /* 0x000fe40005800000 */
[----:B------:R-:W-:Y:S02]  /*aff0*/  FSEL R142, R221, -INF , !P6 ;  /* 0xff800000dd8e7808 */ /* 0x000fe40007000000 */
[----:B------:R-:W-:Y:S02]  /*b000*/  FSEL R222, R223, -INF , !P0 ;  /* 0xff800000dfde7808 */ /* 0x000fe40004000000 */
[C---:B------:R-:W-:Y:S01]  /*b010*/  ISETP.GE.AND P5, PT, R3.reuse, R249, PT ;  /* 0x000000f90300720c */ /* 0x040fe20003fa6270 */
[----:B------:R-:W-:Y:S01]  /*b020*/  STL [R1], R142 ;  /* 0x0000008e01007387 */ /* 0x000fe20000100800 */
[----:B------:R-:W-:-:S02]  /*b030*/  ISETP.GE.AND P3, PT, R3, R248, PT ;  /* 0x000000f80300720c */ /* 0x000fc40003f66270 */
        /* <DEDUP_REMOVED lines=26> */
[----:B------:R-:W-:Y:S02]  /*b1e0*/  FSEL R66, R61, -INF , !P4 ;  /* 0xff8000003d427808 */ /* 0x000fe40006000000 */
[C---:B------:R-:W-:Y:S02]  /*b1f0*/  ISETP.GE.AND P6, PT, R3.reuse, R251, PT ;  /* 0x000000fb0300720c */ /* 0x040fe40003fc6270 */
[C---:B------:R-:W-:Y:S02]  /*b200*/  ISETP.GE.AND P4, PT, R3.reuse, R250, PT ;  /* 0x000000fa0300720c */ /* 0x040fe40003f86270 */
[C---:B------:R-:W-:Y:S02]  /*b210*/  ISETP.LT.OR P0, PT, R2.reuse, R244, P0 ;  /* 0x000000f40200720c */ /* 0x040fe40000701670 */
[CC--:B------:R-:W-:Y:S02]  /*b220*/  ISETP.LT.OR P5, PT, R2.reuse, R247.reuse, P5 ;  /* 0x000000f70200720c */ /* 0x0c0fe40002fa1670 */
[----:B------:R-:W-:Y:S01]  /*b230*/  ISETP.LT.OR P3, PT, R2, R246, P3 ;  /* 0x000000f60200720c */ /* 0x000fe20001f61670 */
[----:B------:R-:W-:Y:S01]  /*b240*/  VIADD R2, R0, 0x21 ;  /* 0x0000002100027836 */ /* 0x000fe20000000000 */
[----:B------:R-:W-:-:S02]  /*b250*/  ISETP.LT.OR P6, PT, R3, R247, P6 ;  /* 0x000000f70300720c */ /* 0x000fc400037c1670 */
[----:B------:R-:W-:Y:S01]  /*b260*/  ISETP.LT.OR P4, PT, R3, R246, P4 ;  /* 0x000000f60300720c */ /* 0x000fe20002781670 */
[----:B------:R-:W-:Y:S01]  /*b270*/  VIADD R3, R0, 0x20 ;  /* 0x0000002000037836 */ /* 0x000fe20000000000 */
[----:B------:R-:W-:Y:S02]  /*b280*/  FSEL R59, R59, -INF , !P0 ;  /* 0xff8000003b3b7808 */ /* 0x000fe40004000000 */
[-C--:B------:R-:W-:Y:S02]  /*b290*/  ISETP.GE.AND P0, PT, R2, R251.reuse, PT ;  /* 0x000000fb0200720c */ /* 0x080fe40003f06270 */
[----:B------:R-:W-:Y:S02]  /*b2a0*/  FSEL R212, R32, -INF , !P6 ;  /* 0xff80000020d47808 */ /* 0x000fe40007000000 */
[----:B------:R-:W-:Y:S02]  /*b2b0*/  FSEL R216, R34, -INF , !P4 ;  /* 0xff80000022d87808 */ /* 0x000fe40006000000 */
[----:B------:R-:W-:-:S02]  /*b2c0*/  ISETP.GE.AND P6, PT, R3, R251, PT ;  /* 0x000000fb0300720c */ /* 0x000fc40003fc6270 */
[C---:B------:R-:W-:Y:S02]  /*b2d0*/  ISETP.GE.AND P4, PT, R3.reuse, R250, PT ;  /* 0x000000fa0300720c */ /* 0x040fe40003f86270 */
[-C--:B------:R-:W-:Y:S02]  /*b2e0*/  ISETP.LT.OR P0, PT, R2, R247.reuse, P0 ;  /* 0x000000f70200720c */ /* 0x080fe40000701670 */
[C---:B------:R-:W-:Y:S02]  /*b2f0*/  ISETP.LT.OR P6, PT, R3.reuse, R247, P6 ;  /* 0x000000f70300720c */ /* 0x040fe400037c1670 */
[----:B------:R-:W-:Y:S02]  /*b300*/  ISETP.LT.OR P4, PT, R3, R246, P4 ;  /* 0x000000f60300720c */ /* 0x000fe40002781670 */
[----:B------:R-:W-:Y:S02]  /*b310*/  FSEL R33, R33, -INF , !P5 ;  /* 0xff80000021217808 */ /* 0x000fe40006800000 */
[----:B------:R-:W-:-:S02]  /*b320*/  FSEL R34, R35, -INF , !P3 ;  /* 0xff80000023227808 */ /* 0x000fc40005800000 */
[C---:B------:R-:W-:Y:S02]  /*b330*/  ISETP.GE.AND P5, PT, R3.reuse, R249, PT ;  /* 0x000000f90300720c */ /* 0x040fe40003fa6270 */
[-C--:B------:R-:W-:Y:S02]  /*b340*/  ISETP.GE.AND P3, PT, R3, R248.reuse, PT ;  /* 0x000000f80300720c */ /* 0x080fe40003f66270 */
[----:B------:R-:W-:Y:S02]  /*b350*/  FSEL R218, R45, -INF , !P0 ;  /* 0xff8000002dda7808 */ /* 0x000fe40004000000 */
[----:B------:R-:W-:Y:S02]  /*b360*/  ISETP.GE.AND P0, PT, R2, R248, PT ;  /* 0x000000f80200720c */ /* 0x000fe40003f06270 */
[----:B------:R-:W-:Y:S02]  /*b370*/  FSEL R219, R44, -INF , !P6 ;  /* 0xff8000002cdb7808 */ /* 0x000fe40007000000 */
[----:B------:R-:W-:-:S02]  /*b380*/  FSEL R136, R46, -INF , !P4 ;  /* 0xff8000002e887808 */ /* 0x000fc40006000000 */
[C---:B------:R-:W-:Y:S02]  /*b390*/  ISETP.GE.AND P6, PT, R2.reuse, R250, PT ;  /* 0x000000fa0200720c */ /* 0x040fe40003fc6270 */
[----:B------:R-:W-:Y:S02]  /*b3a0*/  ISETP.GE.AND P4, PT, R2, R249, PT ;  /* 0x000000f90200720c */ /* 0x000fe40003f86270 */
[C---:B------:R-:W-:Y:S02]  /*b3b0*/  ISETP.LT.OR P5, PT, R3.reuse, R245, P5 ;  /* 0x000000f50300720c */ /* 0x040fe40002fa1670 */
[-C--:B------:R-:W-:Y:S01]  /*b3c0*/  ISETP.LT.OR P3, PT, R3, R244.reuse, P3 ;  /* 0x000000f40300720c */ /* 0x080fe20001f61670 */
[----:B------:R-:W-:Y:S01]  /*b3d0*/  VIADD R3, R0, 0x28 ;  /* 0x0000002800037836 */ /* 0x000fe20000000000 */
[C---:B------:R-:W-:Y:S02]  /*b3e0*/  ISETP.LT.OR P0, PT, R2.reuse, R244, P0 ;  /* 0x000000f40200720c */ /* 0x040fe40000701670 */
[----:B------:R-:W-:-:S02]  /*b3f0*/  ISETP.LT.OR P6, PT, R2, R246, P6 ;  /* 0x000000f60200720c */ /* 0x000fc400037c1670 */
[----:B------:R-:W-:Y:S01]  /*b400*/  ISETP.LT.OR P4, PT, R2, R245, P4 ;  /* 0x000000f50200720c */ /* 0x000fe20002781670 */
[----:B------:R-:W-:Y:S01]  /*b410*/  VIADD R2, R0, 0x29 ;  /* 0x0000002900027836 */ /* 0x000fe20000000000 */
[----:B------:R-:W-:Y:S02]  /*b420*/  FSEL R67, R27, -INF , !P0 ;  /* 0xff8000001b437808 */ /* 0x000fe40004000000 */
[C---:B------:R-:W-:Y:S02]  /*b430*/  ISETP.GE.AND P0, PT, R3.reuse, R249, PT ;  /* 0x000000f90300720c */ /* 0x040fe40003f06270 */
[----:B------:R-:W-:Y:S02]  /*b440*/  FSEL R143, R24, -INF , !P5 ;  /* 0xff800000188f7808 */ /* 0x000fe40006800000 */
[----:B------:R-:W-:Y:S02]  /*b450*/  FSEL R60, R26, -INF , !P3 ;  /* 0xff8000001a3c7808 */ /* 0x000fe40005800000 */
[----:B------:R-:W-:-:S02]  /*b460*/  ISETP.GE.AND P5, PT, R3, R248, PT ;  /* 0x000000f80300720c */ /* 0x000fc40003fa6270 */
[----:B------:R-:W-:Y:S02]  /*b470*/  ISETP.GE.AND P3, PT, R2, R249, PT ;  /* 0x000000f90200720c */ /* 0x000fe40003f66270 */
[----:B------:R-:W-:Y:S02]  /*b480*/  ISETP.LT.OR P0, PT, R3, R245, P0 ;  /* 0x000000f50300720c */ /* 0x000fe40000701670 */
[----:B------:R-:W-:Y:S02]  /*b490*/  FSEL R221, R47, -INF , !P6 ;  /* 0xff8000002fdd7808 */ /* 0x000fe40007000000 */
[----:B------:R-:W-:Y:S02]  /*b4a0*/  FSEL R141, R25, -INF , !P4 ;  /* 0xff800000198d7808 */ /* 0x000fe40006000000 */
[C---:B------:R-:W-:Y:S02]  /*b4b0*/  ISETP.GE.AND P6, PT, R3.reuse, R251, PT ;  /* 0x000000fb0300720c */ /* 0x040fe40003fc6270 */
[----:B------:R-:W-:-:S02]  /*b4c0*/  ISETP.GE.AND P4, PT, R3, R250, PT ;  /* 0x000000fa0300720c */ /* 0x000fc40003f86270 */
[C---:B------:R-:W-:Y:S02]  /*b4d0*/  ISETP.LT.OR P5, PT, R3.reuse, R244, P5 ;  /* 0x000000f40300720c */ /* 0x040fe40002fa1670 */
[----:B------:R-:W-:Y:S02]  /*b4e0*/  ISETP.LT.OR P3, PT, R2, R245, P3 ;  /* 0x000000f50200720c */ /* 0x000fe40001f61670 */
[----:B------:R-:W-:Y:S02]  /*b4f0*/  FSEL R223, R36, -INF , !P0 ;  /* 0xff80000024df7808 */ /* 0x000fe40004000000 */
[----:B------:R-:W-:Y:S02]  /*b500*/  ISETP.GE.AND P0, PT, R2, R248, PT ;  /* 0x000000f80200720c */ /* 0x000fe40003f06270 */
[C---:B------:R-:W-:Y:S02]  /*b510*/  ISETP.LT.OR P6, PT, R3.reuse, R247, P6 ;  /* 0x000000f70300720c */ /* 0x040fe400037c1670 */
[----:B------:R-:W-:-:S02]  /*b520*/  ISETP.LT.OR P4, PT, R3, R246, P4 ;  /* 0x000000f60300720c */ /* 0x000fc40002781670 */
[----:B------:R-:W-:Y:S02]  /*b530*/  FSEL R3, R38, -INF , !P5 ;  /* 0xff80000026037808 */ /* 0x000fe40006800000 */
[----:B------:R-:W-:Y:S02]  /*b540*/  FSEL R57, R37, -INF , !P3 ;  /* 0xff80000025397808 */ /* 0x000fe40005800000 */
[C---:B------:R-:W-:Y:S01]  /*b550*/  ISETP.GE.AND P5, PT, R2.reuse, R251, PT ;  /* 0x000000fb0200720c */ /* 0x040fe20003fa6270 */
[----:B------:R1:W-:Y:S01]  /*b560*/  STL [R1+0x20], R3 ;  /* 0x0000200301007387 */ /* 0x0003e20000100800 */
[C---:B------:R-:W-:Y:S02]  /*b570*/  ISETP.GE.AND P3, PT, R2.reuse, R250, PT ;  /* 0x000000fa0200720c */ /* 0x040fe40003f66270 */
[C---:B------:R-:W-:Y:S02]  /*b580*/  ISETP.LT.OR P0, PT, R2.reuse, R244, P0 ;  /* 0x000000f40200720c */ /* 0x040fe40000701670 */
[----:B------:R-:W-:-:S02]  /*b590*/  ISETP.LT.OR P5, PT, R2, R247, P5 ;  /* 0x000000f70200720c */ /* 0x000fc40002fa1670 */
[----:B------:R-:W-:Y:S02]  /*b5a0*/  ISETP.LT.OR P3, PT, R2, R246, P3 ;  /* 0x000000f60200720c */ /* 0x000fe40001f61670 */
[----:B------:R-:W-:Y:S02]  /*b5b0*/  FSEL R2, R39, -INF , !P0 ;  /* 0xff80000027027808 */ /* 0x000fe40004000000 */
[----:B------:R-:W-:Y:S02]  /*b5c0*/  FSEL R32, R20, -INF , !P6 ;  /* 0xff80000014207808 */ /* 0x000fe40007000000 */
[----:B------:R-:W-:Y:S01]  /*b5d0*/  FSEL R46, R21, -INF , !P5 ;  /* 0xff800000152e7808 */ /* 0x000fe20006800000 */
[----:B------:R2:W-:Y:S01]  /*b5e0*/  STL [R1+0x1c], R2 ;  /* 0x00001c0201007387 */ /* 0x0005e20000100800 */
[----:B------:R-:W-:Y:S02]  /*b5f0*/  FSEL R213, R23, -INF , !P3 ;  /* 0xff80000017d57808 */ /* 0x000fe40005800000 */
[----:B------:R-:W-:Y:S01]  /*b600*/  FSEL R215, R22, -INF , !P4 ;  /* 0xff80000016d77808 */ /* 0x000fe20006000000 */
[----:B-1----:R-:W-:-:S05]  /*b610*/  VIADD R3, R0, 0x30 ;  /* 0x0000003000037836 */ /* 0x002fca0000000000 */
[C---:B------:R-:W-:Y:S02]  /*b620*/  ISETP.GE.AND P5, PT, R3.reuse, R251, PT ;  /* 0x000000fb0300720c */ /* 0x040fe40003fa6270 */
[C---:B------:R-:W-:Y:S02]  /*b630*/  ISETP.GE.AND P3, PT, R3.reuse, R250, PT ;  /* 0x000000fa0300720c */ /* 0x040fe40003f66270 */
[C---:B------:R-:W-:Y:S02]  /*b640*/  ISETP.LT.OR P5, PT, R3.reuse, R247, P5 ;  /* 0x000000f70300720c */ /* 0x040fe40002fa1670 */
[----:B------:R-:W-:Y:S02]  /*b650*/  ISETP.LT.OR P3, PT, R3, R246, P3 ;  /* 0x000000f60300720c */ /* 0x000fe40001f61670 */
[----:B------:R-:W-:Y:S01]  /*b660*/  FSEL R35, R4, -INF , !P5 ;  /* 0xff80000004237808 */ /* 0x000fe20006800000 */
[----:B--2---:R-:W-:Y:S01]  /*b670*/  VIADD R2, R0, 0x31 ;  /* 0x0000003100027836 */ /* 0x004fe20000000000 */
[----:B------:R-:W-:-:S02]  /*b680*/  FSEL R211, R6, -INF , !P3 ;  /* 0xff80000006d37808 */ /* 0x000fc40005800000 */
[----:B------:R-:W-:Y:S02]  /*b690*/  ISETP.GE.AND P0, PT, R3, R249, PT ;  /* 0x000000f90300720c */ /* 0x000fe40003f06270 */
[C---:B------:R-:W-:Y:S02]  /*b6a0*/  ISETP.GE.AND P6, PT, R2.reuse, R251, PT ;  /* 0x000000fb0200720c */ /* 0x040fe40003fc6270 */
[C---:B------:R-:W-:Y:S02]  /*b6b0*/  ISETP.GE.AND P5, PT, R2.reuse, R250, PT ;  /* 0x000000fa0200720c */ /* 0x040fe40003fa6270 */
[C---:B------:R-:W-:Y:S02]  /*b6c0*/  ISETP.LT.OR P6, PT, R2.reuse, R247, P6 ;  /* 0x000000f70200720c */ /* 0x040fe400037c1670 */
[----:B------:R-:W-:Y:S02]  /*b6d0*/  ISETP.GE.AND P3, PT, R2, R249, PT ;  /* 0x000000f90200720c */ /* 0x000fe40003f66270 */
[----:B------:R-:W-:-:S02]  /*b6e0*/  FSEL R47, R5, -INF , !P6 ;  /* 0xff800000052f7808 */ /* 0x000fc40007000000 */
[C---:B------:R-:W-:Y:S02]  /*b6f0*/  ISETP.GE.AND P6, PT, R2.reuse, R248, PT ;  /* 0x000000f80200720c */ /* 0x040fe40003fc6270 */
[C---:B------:R-:W-:Y:S02]  /*b700*/  ISETP.LT.OR P5, PT, R2.reuse, R246, P5 ;  /* 0x000000f60200720c */ /* 0x040fe40002fa1670 */
[CC--:B------:R-:W-:Y:S02]  /*b710*/  ISETP.LT.OR P3, PT, R2.reuse, R245.reuse, P3 ;  /* 0x000000f50200720c */ /* 0x0c0fe40001f61670 */
[----:B------:R-:W-:Y:S01]  /*b720*/  ISETP.LT.OR P6, PT, R2, R244, P6 ;  /* 0x000000f40200720c */ /* 0x000fe200037c1670 */
[C---:B------:R-:W-:Y:S01]  /*b730*/  VIADD R2, R0.reuse, 0x38 ;  /* 0x0000003800027836 */ /* 0x040fe20000000000 */
[C---:B------:R-:W-:Y:S01]  /*b740*/  ISETP.LT.OR P0, PT, R3.reuse, R245, P0 ;  /* 0x000000f50300720c */ /* 0x040fe20000701670 */
[----:B------:R-:W-:Y:S01]  /*b750*/  VIADD R0, R0, 0x39 ;  /* 0x0000003900007836 */ /* 0x000fe20000000000 */
[----:B------:R-:W-:-:S02]  /*b760*/  ISETP.GE.AND P4, PT, R3, R248, PT ;  /* 0x000000f80300720c */ /* 0x000fc40003f86270 */
[----:B------:R-:W-:Y:S02]  /*b770*/  FSEL R217, R48, -INF , !P0 ;  /* 0xff80000030d97808 */ /* 0x000fe40004000000 */
[C---:B------:R-:W-:Y:S02]  /*b780*/  ISETP.GE.AND P0, PT, R2.reuse, R251, PT ;  /* 0x000000fb0200720c */ /* 0x040fe40003f06270 */
[----:B------:R-:W-:Y:S02]  /*b790*/  ISETP.LT.OR P4, PT, R3, R244, P4 ;  /* 0x000000f40300720c */ /* 0x000fe40002781670 */
[----:B------:R-:W-:Y:S02]  /*b7a0*/  ISETP.LT.OR P0, PT, R2, R247, P0 ;  /* 0x000000f70200720c */ /* 0x000fe40000701670 */
[----:B------:R-:W-:Y:S02]  /*b7b0*/  FSEL R3, R50, -INF , !P4 ;  /* 0xff80000032037808 */ /* 0x000fe40006000000 */
[----:B------:R-:W-:-:S02]  /*b7c0*/  FSEL R23, R8, -INF , !P0 ;  /* 0xff80000008177808 */ /* 0x000fc40004000000 */
[C---:B------:R-:W-:Y:S01]  /*b7d0*/  ISETP.GE.AND P0, PT, R0.reuse, R249, PT ;  /* 0x000000f90000720c */ /* 0x040fe20003f06270 */
[----:B------:R1:W-:Y:S01]  /*b7e0*/  STL [R1+0x14], R3 ;  /* 0x0000140301007387 */ /* 0x0003e20000100800 */
[----:B------:R-:W-:Y:S02]  /*b7f0*/  FSEL R214, R49, -INF , !P3 ;  /* 0xff80000031d67808 */ /* 0x000fe40005800000 */
[----:B------:R-:W-:Y:S02]  /*b800*/  ISETP.LT.OR P0, PT, R0, R245, P0 ;  /* 0x000000f50000720c */ /* 0x000fe40000701670 */
[C---:B------:R-:W-:Y:S02]  /*b810*/  ISETP.GE.AND P4, PT, R2.reuse, R249, PT ;  /* 0x000000f90200720c */ /* 0x040fe40003f86270 */
[----:B------:R-:W-:Y:S02]  /*b820*/  ISETP.GE.AND P3, PT, R2, R248, PT ;  /* 0x000000f80200720c */ /* 0x000fe40003f66270 */
[----:B------:R-:W-:-:S02]  /*b830*/  FSEL R208, R17, -INF , !P0 ;  /* 0xff80000011d07808 */ /* 0x000fc40004000000 */
[----:B------:R-:W-:Y:S02]  /*b840*/  PLOP3.LUT P0, PT, PT, PT, UP0, 0x80, 0x0 ;  /* 0x000000000000781c */ /* 0x000fe40003f0f008 */
[C---:B------:R-:W-:Y:S02]  /*b850*/  ISETP.LT.OR P4, PT, R2.reuse, R245, P4 ;  /* 0x000000f50200720c */ /* 0x040fe40002781670 */
[----:B------:R-:W-:Y:S02]  /*b860*/  ISETP.LT.OR P3, PT, R2, R244, P3 ;  /* 0x000000f40200720c */ /* 0x000fe40001f61670 */
[----:B------:R-:W-:Y:S02]  /*b870*/  FSEL R209, R7, -INF , !P5 ;  /* 0xff80000007d17808 */ /* 0x000fe40006800000 */
[----:B------:R-:W-:Y:S02]  /*b880*/  FSEL R140, R51, -INF , !P6 ;  /* 0xff800000338c7808 */ /* 0x000fe40007000000 */
[----:B------:R-:W-:-:S02]  /*b890*/  FSEL R210, R16, -INF , !P4 ;  /* 0xff80000010d27808 */ /* 0x000fc40006000000 */
[----:B------:R-:W-:Y:S02]  /*b8a0*/  FSEL R138, R18, -INF , !P3 ;  /* 0xff800000128a7808 */ /* 0x000fe40005800000 */
[-C--:B------:R-:W-:Y:S02]  /*b8b0*/  ISETP.GE.AND P5, PT, R2, R250.reuse, PT ;  /* 0x000000fa0200720c */ /* 0x080fe40003fa6270 */
[C---:B------:R-:W-:Y:S02]  /*b8c0*/  ISETP.GE.AND P6, PT, R0.reuse, R251, PT ;  /* 0x000000fb0000720c */ /* 0x040fe40003fc6270 */
[C---:B------:R-:W-:Y:S02]  /*b8d0*/  ISETP.GE.AND P4, PT, R0.reuse, R250, PT ;  /* 0x000000fa0000720c */ /* 0x040fe40003f86270 */
[----:B------:R-:W-:Y:S02]  /*b8e0*/  ISETP.GE.AND P3, PT, R0, R248, PT ;  /* 0x000000f80000720c */ /* 0x000fe40003f66270 */
[----:B------:R-:W-:-:S02]  /*b8f0*/  ISETP.LT.OR P5, PT, R2, R246, P5 ;  /* 0x000000f60200720c */ /* 0x000fc40002fa1670 */
[C---:B------:R-:W-:Y:S02]  /*b900*/  ISETP.LT.OR P6, PT, R0.reuse, R247, P6 ;  /* 0x000000f70000720c */ /* 0x040fe400037c1670 */
[C---:B------:R-:W-:Y:S02]  /*b910*/  ISETP.LT.OR P4, PT, R0.reuse, R246, P4 ;  /* 0x000000f60000720c */ /* 0x040fe40002781670 */
[----:B------:R-:W-:Y:S02]  /*b920*/  ISETP.LT.OR P3, PT, R0, R244, P3 ;  /* 0x000000f40000720c */ /* 0x000fe40001f61670 */
[----:B------:R-:W-:Y:S02]  /*b930*/  FSEL R22, R10, -INF , !P5 ;  /* 0xff8000000a167808 */ /* 0x000fe40006800000 */
[----:B------:R-:W-:Y:S02]  /*b940*/  FSEL R56, R19, -INF , !P3 ;  /* 0xff80000013387808 */ /* 0x000fe40005800000 */
[----:B------:R-:W-:-:S02]  /*b950*/  FSEL R20, R9, -INF , !P6 ;  /* 0xff80000009147808 */ /* 0x000fc40007000000 */
[----:B------:R-:W-:Y:S01]  /*b960*/  FSEL R21, R11, -INF , !P4 ;  /* 0xff8000000b157808 */ /* 0x000fe20006000000 */
[----:B-1----:R-:W-:Y:S06]  /*b970*/  @!P0 BRA `(.L_x_701) ;  /* 0x00000004005c8947 */ /* 0x002fec0003800000 */
[----:B------:R-:W2:Y:S04]  /*b980*/  LDL.64 R24, [R1+0x68] ;  /* 0x0000680001187983 */ /* 0x000ea80000100a00 */
[----:B------:R-:W3:Y:S01]  /*b990*/  LDL.64 R44, [R1+0x60] ;  /* 0x00006000012c7983 */ /* 0x000ee20000100a00 */
[----:B------:R-:W-:Y:S01]  /*b9a0*/  UIADD3 UR5, UR19, -0x3, URZ ;  /* 0xfffffffd13057890 */ /* 0x000fe2000fffe03f */
[----:B------:R-:W1:Y:S01]  /*b9b0*/  @!P2 LDC.64 R4, c[0x0][0x218] ;  /* 0x00008600ff04ab82 */ /* 0x000e620000000a00 */
[----:B------:R-:W-:Y:S01]  /*b9c0*/  BSSY B0, `(.L_x_702) ;  /* 0x0000051000007945 */ /* 0x000fe20003800000 */
[----:B------:R4:W-:Y:S01]  /*b9d0*/  @P2 STS.128 [R243+0x8000], RZ ;  /* 0x008000fff3002388 */ /* 0x0009e20000000c00 */
[----:B------:R-:W-:Y:S02]  /*b9e0*/  USHF.R.S32.HI UR4, URZ, 0x1f, UR5 ;  /* 0x0000001f3f047899 */ /* 0x000fe40008011405 */
[----:B------:R-:W-:-:S02]  /*b9f0*/  UIMAD.WIDE.U32 UR20, UR5, UR8, URZ ;  /* 0x00000008051472a5 */ /* 0x000fc4000f8e003f */
[----:B------:R-:W-:Y:S01]  /*ba00*/  UIMAD UR4, UR4, UR8, URZ ;  /* 0x00000008040472a4 */ /* 0x000fe2000f8e023f */
[----:B------:R-:W5:Y:S03]  /*ba10*/  @!P1 LDC.64 R6, c[0x0][0x218] ;  /* 0x00008600ff069b82 */ /* 0x000f660000000a00 */
[----:B------:R-:W-:Y:S01]  /*ba20*/  UIMAD UR4, UR5, UR9, UR4 ;  /* 0x00000009050472a4 */ /* 0x000fe2000f8e0204 */
[----:B------:R-:W-:Y:S02]  /*ba30*/  IMAD.U32 R0, RZ, RZ, UR20 ;  /* 0x00000014ff007e24 */ /* 0x000fe4000f8e00ff */
[----:B------:R-:W-:Y:S01]  /*ba40*/  IMAD.U32 R3, RZ, RZ, UR20 ;  /* 0x00000014ff037e24 */ /* 0x000fe2000f8e00ff */
[----:B------:R-:W-:Y:S01]  /*ba50*/  UIADD3 UR4, UR21, UR4, URZ ;  /* 0x0000000415047290 */ /* 0x000fe2000fffe03f */
[----:B------:R-:W4:Y:S05]  /*ba60*/  @!P2 LDC.64 R8, c[0x0][0x218] ;  /* 0x00008600ff08ab82 */ /* 0x000f2a0000000a00 */
[----:B------:R-:W-:Y:S01]  /*ba70*/  IMAD.U32 R2, RZ, RZ, UR4 ;  /* 0x00000004ff027e24 */ /* 0x000fe2000f8e00ff */
[----:B--2---:R-:W-:-:S04]  /*ba80*/  LEA R0, P3, R0, R24, 0x6 ;  /* 0x0000001800007211 */ /* 0x004fc800078630ff */
[----:B---3--:R-:W-:Y:S02]  /*ba90*/  LEA.HI.X R2, R3, R45, R2, 0x6, P3 ;  /* 0x0000002d03027211 */ /* 0x008fe400018f3402 */
[----:B-1----:R-:W-:-:S04]  /*baa0*/  @!P2 LEA R4, P3, R0, R4, 0x1 ;  /* 0x000000040004a211 */ /* 0x002fc800078608ff */
[----:B------:R-:W-:-:S05]  /*bab0*/  @!P2 LEA.HI.X R5, R0, R5, R2, 0x1, P3 ;  /* 0x000000050005a211 */ /* 0x000fca00018f0c02 */
[----:B------:R-:W-:Y:S01]  /*bac0*/  @!PT LDS RZ, [RZ] ;  /* 0x00000000fffff984 */ /* 0x000fe20000000800 */
[----:B------:R-:W-:Y:S01]  /*bad0*/  @!PT LDS RZ, [RZ] ;  /* 0x00000000fffff984 */ /* 0x000fe20000000800 */
[----:B------:R-:W-:Y:S01]  /*bae0*/  @!PT LDS RZ, [RZ] ;  /* 0x00000000fffff984 */ /* 0x000fe20000000800 */
[----:B------:R5:W-:Y:S04]  /*baf0*/  @!P2 LDGSTS.E.BYPASS.LTC128B.128 [R243+0x8000], desc[UR22][R4.64] ;  /* 0x0800000004f3afae */ /* 0x000be8000b901d56 */
[----:B------:R1:W-:Y:S01]  /*bb00*/  @P1 STS.128 [R243+0xa000], RZ ;  /* 0x00a000fff3001388 */ /* 0x0003e20000000c00 */
[----:B-----5:R-:W-:-:S04]  /*bb10*/  @!P1 LEA R4, P3, R0, R6, 0x1 ;  /* 0x0000000600049211 */ /* 0x020fc800078608ff */
[C---:B------:R-:W-:Y:S02]  /*bb20*/  @!P1 LEA.HI.X R5, R0.reuse, R7, R2, 0x1, P3 ;  /* 0x0000000700059211 */ /* 0x040fe400018f0c02 */
[----:B------:R-:W2:Y:S01]  /*bb30*/  @!P1 LDC.64 R6, c[0x0][0x218] ;  /* 0x00008600ff069b82 */ /* 0x000ea20000000a00 */
[----:B------:R-:W-:Y:S02]  /*bb40*/  IADD3 R0, P4, R0, UR29, RZ ;  /* 0x0000001d00007c10 */ /* 0x000fe4000ff9e0ff */
[----:B------:R-:W-:Y:S01]  /*bb50*/  @!PT LDS RZ, [RZ] ;  /* 0x00000000fffff984 */ /* 0x000fe20000000800 */
[----:B------:R-:W-:Y:S01]  /*bb60*/  @!PT LDS RZ, [RZ] ;  /* 0x00000000fffff984 */ /* 0x000fe20000000800 */
[----:B------:R-:W-:Y:S01]  /*bb70*/  @!PT LDS RZ, [RZ] ;  /* 0x00000000fffff984 */ /* 0x000fe20000000800 */
[----:B------:R4:W-:Y:S02]  /*bb80*/  @!P1 LDGSTS.E.BYPASS.LTC128B.128 [R243+0xa000], desc[UR22][R4.64+0x80] ;  /* 0x0a00008004f39fae */ /* 0x0009e4000b901d56 */
[----:B------:R-:W-:Y:S02]  /*bb90*/  IADD3.X R2, R2, UR28, RZ, P4, !PT ;  /* 0x0000001c02027c10 */ /* 0x000fe4000a7fe4ff */
[----:B------:R1:W-:Y:S01]  /*bba0*/  @P2 STS.128 [R243+0x8800], RZ ;  /* 0x008800fff3002388 */ /* 0x0003e20000000c00 */
[----:B----4-:R-:W-:-:S04]  /*bbb0*/  @!P2 LEA R4, P3, R0, R8, 0x1 ;  /* 0x000000080004a211 */ /* 0x010fc800078608ff */
[C---:B------:R-:W-:Y:S02]  /*bbc0*/  @!P2 LEA.HI.X R5, R0.reuse, R9, R2, 0x1, P3 ;  /* 0x000000090005a211 */ /* 0x040fe400018f0c02 */
[----:B------:R-:W3:Y:S03]  /*bbd0*/  @!P2 LDC.64 R8, c[0x0][0x218] ;  /* 0x00008600ff08ab82 */ /* 0x000ee60000000a00 */
[----:B------:R-:W-:Y:S01]  /*bbe0*/  @!PT LDS RZ, [RZ] ;  /* 0x00000000fffff984 */ /* 0x000fe20000000800 */
[----:B------:R-:W-:Y:S01]  /*bbf0*/  @!PT LDS RZ, [RZ] ;  /* 0x00000000fffff984 */ /* 0x000fe20000000800 */
[----:B------:R-:W-:Y:S01]  /*bc00*/  @!PT LDS RZ, [RZ] ;  /* 0x00000000fffff984 */ /* 0x000fe20000000800 */
[----:B------:R2:W-:Y:S04]  /*bc10*/  @!P2 LDGSTS.E.BYPASS.LTC128B.128 [R243+0x8800], desc[UR22][R4.64] ;  /* 0x0880000004f3afae */ /* 0x0005e8000b901d56 */
[----:B------:R1:W-:Y:S01]  /*bc20*/  @P1 STS.128 [R243+0xa800], RZ ;  /* 0x00a800fff3001388 */ /* 0x0003e20000000c00 */
[----:B--2---:R-:W-:-:S04]  /*bc30*/  @!P1 LEA R4, P3, R0, R6, 0x1 ;  /* 0x0000000600049211 */ /* 0x004fc800078608ff */
        /* <DEDUP_REMOVED lines=9> */
[----:B---3--:R-:W-:-:S04]  /*bcd0*/  @!P2 LEA R4, P3, R0, R8, 0x1 ;  /* 0x000000080004a211 */ /* 0x008fc800078608ff */
        /* <DEDUP_REMOVED lines=9> */
[----:B------:R-:W-:-:S03]  /*bd70*/  IADD3 R0, P4, R0, UR29, RZ ;  /* 0x0000001d00007c10 */ /* 0x000fc6000ff9e0ff */
[----:B------:R-:W-:Y:S01]  /*bd80*/  @!PT LDS RZ, [RZ] ;  /* 0x00000000fffff984 */ /* 0x000fe20000000800 */
[----:B------:R-:W-:Y:S01]  /*bd90*/  @!PT LDS RZ, [RZ] ;  /* 0x00000000fffff984 */ /* 0x000fe20000000800 */
[----:B------:R-:W-:Y:S01]  /*bda0*/  @!PT LDS RZ, [RZ] ;  /* 0x00000000fffff984 */ /* 0x000fe20000000800 */
[----:B------:R3:W-:Y:S01]  /*bdb0*/  @!P1 LDGSTS.E.BYPASS.LTC128B.128 [R243+0xb000], desc[UR22][R4.64+0x80] ;  /* 0x0b00008004f39fae */ /* 0x0007e2000b901d56 */
[----:B------:R-:W-:-:S03]  /*bdc0*/  IADD3.X R3, R2, UR28, RZ, P4, !PT ;  /* 0x0000001c02037c10 */ /* 0x000fc6000a7fe4ff */
        /* <DEDUP_REMOVED lines=16> */
.L_x_703:
[----:B------:R-:W-:Y:S05]  /*bed0*/  BSYNC B0 ;  /* 0x0000000000007941 */ /* 0x000fea0003800000 */
.L_x_702:
[----:B------:R-:W0:Y:S02]  /*bee0*/  LDGDEPBAR ;  /* 0x00000000000079af */ /* 0x000e240000000000 */
.L_x_701:
[----:B------:R-:W-:Y:S01]  /*bef0*/  STL [R1+0x8c], R231 ;  /* 0x00008ce701007387 */ /* 0x000fe20000100800 */
[----:B------:R-:W-:Y:S02]  /*bf00*/  MOV R51, R137 ;  /* 0x0000008900337202 */ /* 0x000fe40000000f00 */
[----:B------:R-:W-:Y:S01]  /*bf10*/  MOV R24, R136 ;  /* 0x0000008800187202 */ /* 0x000fe20000000f00 */
[----:B------:R3:W-:Y:S04]  /*bf20*/  STL [R1+0x88], R230 ;  /* 0x000088e601007387 */ /* 0x0007e80000100800 */
[----:B---3--:R-:W3:Y:S04]  /*bf30*/  LDL.LU R230, [R1+0x20] ;  /* 0x0000200001e67983 */ /* 0x008ee80000300800 */
[----:B------:R4:W-:Y:S04]  /*bf40*/  STL [R1+0x84], R229 ;  /* 0x000084e501007387 */ /* 0x0009e80000100800 */
[----:B----4-:R-:W4:Y:S04]  /*bf50*/  LDL.LU R229, [R1+0x1c] ;  /* 0x00001c0001e57983 */ /* 0x010f280000300800 */
[----:B------:R1:W-:Y:S04]  /*bf60*/  STL [R1+0x80], R224 ;  /* 0x000080e001007387 */ /* 0x0003e80000100800 */
[----:B-1----:R-:W4:Y:S01]  /*bf70*/  LDL.LU R224, [R1+0x14] ;  /* 0x0000140001e07983 */ /* 0x002f220000300800 */
[----:B------:R-:W-:Y:S01]  /*bf80*/  FMNMX.FTZ R0, R135, R12, !PT ;  /* 0x0000000c87007209 */ /* 0x000fe20007810000 */
[----:B------:R-:W-:Y:S01]  /*bf90*/  IMAD.MOV.U32 R49, RZ, RZ, R63 ;  /* 0x000000ffff317224 */ /* 0x000fe200078e003f */
[----:B------:R-:W-:Y:S01]  /*bfa0*/  MOV R27, R62 ;  /* 0x0000003e001b7202 */ /* 0x000fe20000000f00 */
[----:B------:R-:W4:Y:S01]  /*bfb0*/  LDL.LU R36, [R1+0x18] ;  /* 0x0000180001247983 */ /* 0x000f220000300800 */
[----:B------:R-:W-:-:S04]  /*bfc0*/  FMNMX.FTZ R0, R15, R0, !PT ;  /* 0x000000000f007209 */ /* 0x000fc80007810000 */
        /* <DEDUP_REMOVED lines=10> */
[----:B--2---:R-:W-:Y:S02]  /*c070*/  FMNMX.FTZ R3, R35, R0, !PT ;  /* 0x0000000023037209 */ /* 0x004fe40007810000 */
[----:B------:R-:W-:Y:S02]  /*c080*/  FMNMX.FTZ R0, R134, R13, !PT ;  /* 0x0000000d86007209 */ /* 0x000fe40007810000 */
[----:B------:R-:W-:Y:S02]  /*c090*/  FMNMX.FTZ R3, R47, R3, !PT ;  /* 0x000000032f037209 */ /* 0x000fe40007810000 */
[----:B------:R-:W-:Y:S02]  /*c0a0*/  FMNMX.FTZ R0, R31, R0, !PT ;  /* 0x000000001f007209 */ /* 0x000fe40007810000 */
[----:B------:R-:W-:Y:S02]  /*c0b0*/  FMNMX.FTZ R3, R23, R3, !PT ;  /* 0x0000000317037209 */ /* 0x000fe40007810000 */
[----:B------:R-:W-:-:S04]  /*c0c0*/  FMNMX.FTZ R0, R30, R0, !PT ;  /* 0x000000001e007209 */ /* 0x000fc80007810000 */
[----:B------:R-:W-:Y:S02]  /*c0d0*/  FMNMX.FTZ R2, R40, R0, !PT ;  /* 0x0000000028027209 */ /* 0x000fe40007810000 */
[----:B------:R-:W-:Y:S02]  /*c0e0*/  FMNMX.FTZ R0, R20, R3, !PT ;  /* 0x0000000314007209 */ /* 0x000fe40007810000 */
[----:B------:R-:W-:-:S03]  /*c0f0*/  FMNMX.FTZ R2, R51, R2, !PT ;  /* 0x0000000233027209 */ /* 0x000fc60007810000 */
[----:B------:R-:W1:Y:S01]  /*c100*/  SHFL.BFLY PT, R5, R0, 0x2, 0x1f ;  /* 0x0c401f0000057f89 */ /* 0x000e6200000e0000 */
        /* <DEDUP_REMOVED lines=11> */
[----:B-1----:R-:W-:-:S02]  /*c1c0*/  FMNMX.FTZ R2, R0, R5, !PT ;  /* 0x0000000500027209 */ /* 0x002fc40007810000 */
        /* <DEDUP_REMOVED lines=15> */
[----:B------:R-:W-:Y:S01]  /*c2c0*/  FMNMX.FTZ R3, R49, R3, !PT ;  /* 0x0000000331037209 */ /* 0x000fe20007810000 */
[----:B------:R-:W1:Y:S01]  /*c2d0*/  SHFL.BFLY PT, R6, R0, 0x2, 0x1f ;  /* 0x0c401f0000067f89 */ /* 0x000e6200000e0000 */
[----:B------:R-:W-:Y:S02]  /*c2e0*/  FMNMX.FTZ R4, R223, R4, !PT ;  /* 0x00000004df047209 */ /* 0x000fe40007810000 */
[----:B------:R-:W-:Y:S01]  /*c2f0*/  FMNMX.FTZ R3, R58, R3, !PT ;  /* 0x000000033a037209 */ /* 0x000fe20007810000 */
[----:B------:R-:W2:Y:S01]  /*c300*/  SHFL.BFLY PT, R7, R2, 0x1, 0x1f ;  /* 0x0c201f0002077f89 */ /* 0x000ea200000e0000 */
[----:B------:R-:W-:-:S02]  /*c310*/  FMNMX.FTZ R4, R57, R4, !PT ;  /* 0x0000000439047209 */ /* 0x000fc40007810000 */
[----:B------:R-:W-:Y:S02]  /*c320*/  FMNMX.FTZ R3, R59, R3, !PT ;  /* 0x000000033b037209 */ /* 0x000fe40007810000 */
[----:B------:R-:W-:Y:S02]  /*c330*/  FMNMX.FTZ R4, R217, R4, !PT ;  /* 0x00000004d9047209 */ /* 0x000fe40007810000 */
[----:B------:R-:W-:Y:S02]  /*c340*/  FMNMX.FTZ R3, R60, R3, !PT ;  /* 0x000000033c037209 */ /* 0x000fe40007810000 */
[----:B------:R-:W-:Y:S02]  /*c350*/  FMNMX.FTZ R4, R214, R4, !PT ;  /* 0x00000004d6047209 */ /* 0x000fe40007810000 */
[----:B------:R-:W-:Y:S02]  /*c360*/  FMNMX.FTZ R3, R67, R3, !PT ;  /* 0x0000000343037209 */ /* 0x000fe40007810000 */
[----:B------:R-:W-:-:S02]  /*c370*/  FMNMX.FTZ R4, R210, R4, !PT ;  /* 0x00000004d2047209 */ /* 0x000fc40007810000 */
[----:B-1----:R-:W-:Y:S02]  /*c380*/  FMNMX.FTZ R0, R0, R6, !PT ;  /* 0x0000000600007209 */ /* 0x002fe40007810000 */
[----:B--2---:R-:W-:-:S03]  /*c390*/  FMNMX.FTZ R26, R2, R7, !PT ;  /* 0x00000007021a7209 */ /* 0x004fc60007810000 */
[----:B------:R-:W-:Y:S01]  /*c3a0*/  SHFL.BFLY PT, R8, R0, 0x1, 0x1f ;  /* 0x0c201f0000087f89 */ /* 0x000fe200000e0000 */
[----:B------:R-:W-:Y:S02]  /*c3b0*/  FSETP.NEU.FTZ.AND P6, PT, R26, -INF , PT ;  /* 0xff8000001a00780b */ /* 0x000fe40003fdd000 */
[----:B---3--:R-:W-:Y:S02]  /*c3c0*/  FMNMX.FTZ R5, R230, R3, !PT ;  /* 0x00000003e6057209 */ /* 0x008fe40007810000 */
[----:B------:R-:W-:-:S05]  /*c3d0*/  FMNMX.FTZ R3, R208, R4, !PT ;  /* 0x00000004d0037209 */ /* 0x000fca0007810000 */
[----:B------:R-:W1:Y:S01]  /*c3e0*/  SHFL.BFLY PT, R6, R3, 0x2, 0x1f ;  /* 0x0c401f0003067f89 */ /* 0x000e6200000e0000 */
[----:B----4-:R-:W-:Y:S02]  /*c3f0*/  FMNMX.FTZ R2, R229, R5, !PT ;  /* 0x00000005e5027209 */ /* 0x010fe40007810000 */
[----:B-1----:R-:W-:Y:S02]  /*c400*/  FMNMX.FTZ R3, R3, R6, !PT ;  /* 0x0000000603037209 */ /* 0x002fe40007810000 */
[----:B------:R-:W-:-:S04]  /*c410*/  FMNMX.FTZ R2, R224, R2, !PT ;  /* 0x00000002e0027209 */ /* 0x000fc80007810000 */
[----:B------:R-:W-:-:S04]  /*c420*/  FMNMX.FTZ R4, R140, R2, !PT ;  /* 0x000000028c047209 */ /* 0x000fc80007810000 */
[----:B------:R-:W-:-:S04]  /*c430*/  FMNMX.FTZ R4, R138, R4, !PT ;  /* 0x000000048a047209 */ /* 0x000fc80007810000 */
[----:B------:R-:W-:-:S05]  /*c440*/  FMNMX.FTZ R4, R56, R4, !PT ;  /* 0x0000000438047209 */ /* 0x000fca0007810000 */
[----:B------:R-:W1:Y:S04]  /*c450*/  SHFL.BFLY PT, R6, R4, 0x2, 0x1f ;  /* 0x0c401f0004067f89 */ /* 0x000e6800000e0000 */
[----:B------:R-:W2:Y:S01]  /*c460*/  SHFL.BFLY PT, R7, R3, 0x1, 0x1f ;  /* 0x0c201f0003077f89 */ /* 0x000ea200000e0000 */
[----:B------:R-:W-:-:S05]  /*c470*/  FMUL.FTZ R2, R26, UR10 ;  /* 0x0000000a1a027c20 */ /* 0x000fca0008410000 */
[----:B------:R-:W-:Y:S02]  /*c480*/  FSEL R2, R2, RZ, P6 ;  /* 0x000000ff02027208 */ /* 0x000fe40003000000 */
[----:B-1----:R-:W-:-:S05]  /*c490*/  FMNMX.FTZ R4, R4, R6, !PT ;  /* 0x0000000604047209 */ /* 0x002fca0007810000 */
[----:B------:R-:W1:Y:S01]  /*c4a0*/  SHFL.BFLY PT, R6, R4, 0x1, 0x1f ;  /* 0x0c201f0004067f89 */ /* 0x000e6200000e0000 */
[----:B------:R-:W-:-:S04]  /*c4b0*/  FFMA.FTZ R5, R12, UR10, -R2 ;  /* 0x0000000a0c057c23 */ /* 0x000fc80008010802 */
[----:B------:R3:W-:Y:S01]  /*c4c0*/  MUFU.EX2 R10, R5 ;  /* 0x00000005000a7308 */ /* 0x0007e20000000800 */
[----:B------:R-:W-:Y:S02]  /*c4d0*/  FMNMX.FTZ R25, R0, R8, !PT ;  /* 0x0000000800197209 */ /* 0x000fe40007810000 */
[----:B--2---:R-:W-:Y:S01]  /*c4e0*/  FMNMX.FTZ R11, R3, R7, !PT ;  /* 0x00000007030b7209 */ /* 0x004fe20007810000 */
[----:B------:R-:W-:Y:S04]  /*c4f0*/  STL [R1+0x10], R26 ;  /* 0x0000101a01007387 */ /* 0x000fe80000100800 */
[----:B------:R-:W-:Y:S01]  /*c500*/  STL [R1+0xc], R25 ;  /* 0x00000c1901007387 */ /* 0x000fe20000100800 */
[----:B---3--:R-:W-:-:S04]  /*c510*/  FFMA.FTZ R5, R15, UR10, -R2 ;  /* 0x0000000a0f057c23 */ /* 0x008fc80008010802 */
[----:B------:R2:W-:Y:S01]  /*c520*/  MUFU.EX2 R18, R5 ;  /* 0x0000000500127308 */ /* 0x0005e20000000800 */
[----:B------:R3:W-:Y:S01]  /*c530*/  STL [R1+0x8], R11 ;  /* 0x0000080b01007387 */ /* 0x0007e20000100800 */
[----:B--2---:R-:W-:Y:S01]  /*c540*/  FFMA.FTZ R5, R28, UR10, -R2 ;  /* 0x0000000a1c057c23 */ /* 0x004fe20008010802 */
[----:B-1----:R-:W-:-:S05]  /*c550*/  FMNMX.FTZ R28, R4, R6, !PT ;  /* 0x00000006041c7209 */ /* 0x002fca0007810000 */
[----:B------:R-:W-:Y:S04]  /*c560*/  STL [R1+0x4], R28 ;  /* 0x0000041c01007387 */ /* 0x000fe80000100800 */
[----:B------:R-:W2:Y:S01]  /*c570*/  LDL.LU R38, [R1+0x28] ;  /* 0x0000280001267983 */ /* 0x000ea20000300800 */
[----:B------:R-:W-:Y:S01]  /*c580*/  FFMA.FTZ R0, R14, UR10, -R2 ;  /* 0x0000000a0e007c23 */ /* 0x000fe20008010802 */
[----:B------:R-:W-:-:S03]  /*c590*/  FSETP.NEU.FTZ.AND P5, PT, R25, -INF , PT ;  /* 0xff8000001900780b */ /* 0x000fc60003fbd000 */
[----:B------:R1:W-:Y:S01]  /*c5a0*/  MUFU.EX2 R48, R0 ;  /* 0x0000000000307308 */ /* 0x0003e20000000800 */
[----:B------:R-:W-:Y:S01]  /*c5b0*/  FSETP.NEU.FTZ.AND P4, PT, R11, -INF , PT ;  /* 0xff8000000b00780b */ /* 0x000fe20003f9d000 */
[----:B-1----:R-:W-:-:S05]  /*c5c0*/  FMUL.FTZ R0, R25, UR10 ;  /* 0x0000000a19007c20 */ /* 0x002fca0008410000 */
[----:B------:R-:W-:-:S05]  /*c5d0*/  FSEL R0, R0, RZ, P5 ;  /* 0x000000ff00007208 */ /* 0x000fca0002800000 */
[----:B------:R-:W-:-:S04]  /*c5e0*/  FFMA.FTZ R3, R31, UR10, -R0 ;  /* 0x0000000a1f037c23 */ /* 0x000fc80008010800 */
[----:B------:R1:W4:Y:S01]  /*c5f0*/  MUFU.EX2 R19, R3 ;  /* 0x0000000300137308 */ /* 0x0003220000000800 */
[----:B------:R-:W-:Y:S01]  /*c600*/  FMUL.FTZ R12, R28, UR10 ;  /* 0x0000000a1c0c7c20 */ /* 0x000fe20008410000 */
[----:B-1----:R-:W-:-:S05]  /*c610*/  FMUL.FTZ R3, R11, UR10 ;  /* 0x0000000a0b037c20 */ /* 0x002fca0008410000 */
[----:B------:R-:W-:Y:S01]  /*c620*/  FSEL R3, R3, RZ, P4 ;  /* 0x000000ff03037208 */ /* 0x000fe20002000000 */
[----:B------:R1:W-:Y:S04]  /*c630*/  MUFU.EX2 R50, R5 ;  /* 0x0000000500327308 */ /* 0x0003e80000000800 */
[----:B------:R-:W-:Y:S01]  /*c640*/  FFMA.FTZ R4, R43, UR10, -R3 ;  /* 0x0000000a2b047c23 */ /* 0x000fe20008010803 */
[----:B------:R-:W-:-:S03]  /*c650*/  FSETP.NEU.FTZ.AND P3, PT, R28, -INF , PT ;  /* 0xff8000001c00780b */ /* 0x000fc60003f7d000 */
[----:B------:R3:W-:Y:S01]  /*c660*/  MUFU.EX2 R139, R4 ;  /* 0x00000004008b7308 */ /* 0x0007e20000000800 */
[----:B-1----:R-:W-:-:S07]  /*c670*/  FFMA.FTZ R5, R13, UR10, -R0 ;  /* 0x0000000a0d057c23 */ /* 0x002fce0008010800 */
[----:B------:R1:W-:Y:S01]  /*c680*/  MUFU.EX2 R9, R5 ;  /* 0x0000000500097308 */ /* 0x0003e20000000800 */
[----:B---3--:R-:W-:Y:S01]  /*c690*/  FFMA.FTZ R4, R42, UR10, -R3 ;  /* 0x0000000a2a047c23 */ /* 0x008fe20008010803 */
[----:B------:R-:W-:-:S06]  /*c6a0*/  FSEL R12, R12, RZ, P3 ;  /* 0x000000ff0c0c7208 */ /* 0x000fcc0001800000 */
[----:B------:R3:W-:Y:S01]  /*c6b0*/  MUFU.EX2 R137, R4 ;  /* 0x0000000400897308 */ /* 0x0007e20000000800 */
[----:B-1----:R-:W-:-:S07]  /*c6c0*/  FFMA.FTZ R5, R30, UR10, -R0 ;  /* 0x0000000a1e057c23 */ /* 0x002fce0008010800 */
[----:B------:R1:W-:Y:S01]  /*c6d0*/  MUFU.EX2 R136, R5 ;  /* 0x0000000500887308 */ /* 0x0003e20000000800 */
[----:B---3--:R-:W-:-:S07]  /*c6e0*/  FFMA.FTZ R4, R52, UR10, -R3 ;  /* 0x0000000a34047c23 */ /* 0x008fce0008010803 */
[----:B------:R3:W4:Y:S01]  /*c6f0*/  MUFU.EX2 R17, R4 ;  /* 0x0000000400117308 */ /* 0x0007220000000800 */
[----:B-1----:R-:W-:-:S07]  /*c700*/  FFMA.FTZ R5, R40, UR10, -R0 ;  /* 0x0000000a28057c23 */ /* 0x002fce0008010800 */
[----:B------:R1:W4:Y:S01]  /*c710*/  MUFU.EX2 R16, R5 ;  /* 0x0000000500107308 */ /* 0x0003220000000800 */
[----:B---3--:R-:W-:-:S07]  /*c720*/  FFMA.FTZ R4, R41, UR10, -R12 ;  /* 0x0000000a29047c23 */ /* 0x008fce000801080c */
[----:B------:R3:W-:Y:S01]  /*c730*/  MUFU.EX2 R44, R4 ;  /* 0x00000004002c7308 */ /* 0x0007e20000000800 */
[----:B-1----:R-:W-:-:S07]  /*c740*/  FFMA.FTZ R5, R29, UR10, -R3 ;  /* 0x0000000a1d057c23 */ /* 0x002fce0008010803 */
[----:B------:R1:W-:Y:S01]  /*c750*/  MUFU.EX2 R45, R5 ;  /* 0x00000005002d7308 */ /* 0x0003e20000000800 */
[----:B---3--:R-:W-:-:S07]  /*c760*/  FFMA.FTZ R4, R53, UR10, -R12 ;  /* 0x0000000a35047c23 */ /* 0x008fce000801080c */
[----:B------:R3:W-:Y:S01]  /*c770*/  MUFU.EX2 R39, R4 ;  /* 0x0000000400277308 */ /* 0x0007e20000000800 */
[----:B-1----:R-:W-:-:S05]  /*c780*/  FSEL R5, R26, RZ, P6 ;  /* 0x000000ff1a057208 */ /* 0x002fca0003000000 */
[----:B------:R-:W-:Y:S01]  /*c790*/  FADD.FTZ R5, R135, -R5 ;  /* 0x8000000587057221 */ /* 0x000fe20000010000 */
[----:B---3--:R-:W-:Y:S01]  /*c7a0*/  FFMA.FTZ R4, R54, UR10, -R12 ;  /* 0x0000000a36047c23 */ /* 0x008fe2000801080c */
[----:B------:R-:W-:-:S03]  /*c7b0*/  FSEL R6, R25, RZ, P5 ;  /* 0x000000ff19067208 */ /* 0x000fc60002800000 */
[----:B------:R1:W-:Y:S01]  /*c7c0*/  MUFU.EX2 R142, R4 ;  /* 0x00000004008e7308 */ /* 0x0003e20000000800 */
[----:B----4-:R-:W-:Y:S01]  /*c7d0*/  MOV R29, R19 ;  /* 0x00000013001d7202 */ /* 0x010fe20000000f00 */
[----:B------:R-:W-:Y:S01]  /*c7e0*/  FADD.FTZ R6, R134, -R6 ;  /* 0x8000000686067221 */ /* 0x000fe20000010000 */
[----:B------:R-:W-:Y:S02]  /*c7f0*/  MOV R30, R18 ;  /* 0x00000012001e7202 */ /* 0x000fe40000000f00 */
[----:B------:R-:W-:Y:S01]  /*c800*/  MOV R134, R17 ;  /* 0x0000001100867202 */ /* 0x000fe20000000f00 */
[----:B-1----:R-:W-:Y:S01]  /*c810*/  FMUL.FTZ R4, R5, UR10 ;  /* 0x0000000a05047c20 */ /* 0x002fe20008410000 */
[----:B------:R-:W-:-:S05]  /*c820*/  FSEL R5, R11, RZ, P4 ;  /* 0x000000ff0b057208 */ /* 0x000fca0002000000 */
[----:B------:R-:W1:Y:S01]  /*c830*/  MUFU.EX2 R4, R4 ;  /* 0x0000000400047308 */ /* 0x000e620000000800 */
[----:B------:R-:W-:Y:S01]  /*c840*/  FADD.FTZ R7, R133, -R5 ;  /* 0x8000000585077221 */ /* 0x000fe20000010000 */
[----:B------:R-:W-:Y:S01]  /*c850*/  IMAD.MOV.U32 R133, RZ, RZ, R16 ;  /* 0x000000ffff857224 */ /* 0x000fe200078e0010 */
[----:B------:R-:W-:Y:S01]  /*c860*/  FSEL R5, R28, RZ, P3 ;  /* 0x000000ff1c057208 */ /* 0x000fe20001800000 */
[----:B------:R-:W3:Y:S04]  /*c870*/  LDSM.16.MT88.4 R16, [R225+0xc000] ;  /* 0x00c00000e110783b */ /* 0x000ee80000004200 */
[----:B------:R-:W-:Y:S01]  /*c880*/  FADD.FTZ R5, R132, -R5 ;  /* 0x8000000584057221 */ /* 0x000fe20000010000 */
[----:B------:R-:W-:Y:S01]  /*c890*/  FMUL.FTZ R6, R6, UR10 ;  /* 0x0000000a06067c20 */ /* 0x000fe20008410000 */
[----:B------:R-:W-:-:S02]  /*c8a0*/  FMUL.FTZ R7, R7, UR10 ;  /* 0x0000000a07077c20 */ /* 0x000fc40008410000 */
[----:B------:R-:W-:Y:S01]  /*c8b0*/  FMUL.FTZ R13, R5, UR10 ;  /* 0x0000000a050d7c20 */ /* 0x000fe20008410000 */
[----:B------:R-:W-:Y:S01]  /*c8c0*/  FFMA.FTZ R5, R55, UR10, -R12 ;  /* 0x0000000a37057c23 */ /* 0x000fe2000801080c */
[----:B------:R-:W4:Y:S01]  /*c8d0*/  MUFU.EX2 R15, R6 ;  /* 0x00000006000f7308 */ /* 0x000f220000000800 */
[----:B-1----:R-:W-:-:S07]  /*c8e0*/  FMUL.FTZ R40, R116, R4 ;  /* 0x0000000474287220 */ /* 0x002fce0000410000 */
[----:B------:R-:W1:Y:S08]  /*c8f0*/  MUFU.EX2 R14, R7 ;  /* 0x00000007000e7308 */ /* 0x000e700000000800 */
[----:B------:R-:W3:Y:S08]  /*c900*/  MUFU.EX2 R13, R13 ;  /* 0x0000000d000d7308 */ /* 0x000ef00000000800 */
[----:B------:R3:W3:Y:S01]  /*c910*/  MUFU.EX2 R116, R5 ;  /* 0x0000000500747308 */ /* 0x0006e20000000800 */
        /* <DEDUP_REMOVED lines=33> */
[----:B----4-:R-:W-:Y:S01]  /*cb30*/  FMUL.FTZ R174, R174, R15 ;  /* 0x0000000faeae7220 */ /* 0x010fe20000410000 */
[----:B------:R-:W-:Y:S01]  /*cb40*/  MOV R117, R11 ;  /* 0x0000000b00757202 */ /* 0x000fe20000000f00 */
[----:B------:R-:W-:Y:S01]  /*cb50*/  FMUL.FTZ R175, R175, R15 ;  /* 0x0000000fafaf7220 */ /* 0x000fe20000410000 */
[----:B------:R-:W-:Y:S01]  /*cb60*/  F2FP.BF16.F32.PACK_AB R10, R50, R48 ;  /* 0x00000030320a723e */ /* 0x000fe200000010ff */
[----:B-1----:R-:W-:Y:S01]  /*cb70*/  FMUL.FTZ R204, R204, R14 ;  /* 0x0000000ecccc7220 */ /* 0x002fe20000410000 */
[----:B------:R-:W-:Y:S01]  /*cb80*/  F2FP.BF16.F32.PACK_AB R11, R133, R136 ;  /* 0x00000088850b723e */ /* 0x000fe200000010ff */
[----:B------:R-:W-:Y:S01]  /*cb90*/  FMUL.FTZ R205, R205, R14 ;  /* 0x0000000ecdcd7220 */ /* 0x000fe20000410000 */
[-C--:B---3--:R-:W-:Y:S01]  /*cba0*/  FMUL.FTZ R206, R206, R13.reuse ;  /* 0x0000000dcece7220 */ /* 0x088fe20000410000 */
        /* <DEDUP_REMOVED lines=10> */
[----:B------:R-:W-:Y:S01]  /*cc50*/  FMUL.FTZ R171, R171, R15 ;  /* 0x0000000fabab7220 */ /* 0x000fe20000410000 */
[----:B------:R-:W-:-:S03]  /*cc60*/  MOV R128, R60 ;  /* 0x0000003c00807202 */ /* 0x000fc60000000f00 */
[----:B------:R-:W-:Y:S01]  /*cc70*/  HMMA.16816.F32.BF16 R204, R4, R16, R204 ;  /* 0x0000001004cc723c */ /* 0x000fe200000418cc */
[----:B--2---:R-:W-:Y:S01]  /*cc80*/  FFMA.FTZ R38, R38, R15, R9 ;  /* 0x0000000f26267223 */ /* 0x004fe20000010009 */
[----:B------:R-:W-:-:S04]  /*cc90*/  F2FP.BF16.F32.PACK_AB R9, R29, R9 ;  /* 0x000000091d09723e */ /* 0x000fc800000010ff */
[----:B------:R-:W-:Y:S06]  /*cca0*/  HMMA.16816.F32.BF16 R200, R4, R18, R200 ;  /* 0x0000001204c8723c */ /* 0x000fec00000418c8 */
[C---:B------:R-:W-:Y:S06]  /*ccb0*/  HMMA.16816.F32.BF16 R172, R8.reuse, R16, R172 ;  /* 0x0000001008ac723c */ /* 0x040fec00000418ac */
[----:B------:R-:W-:Y:S01]  /*ccc0*/  HMMA.16816.F32.BF16 R60, R8, R18, R168 ;  /* 0x00000012083c723c */ /* 0x000fe200000418a8 */
[----:B------:R-:W1:Y:S01]  /*ccd0*/  LDSM.16.MT88.4 R16, [R226+0xc000] ;  /* 0x00c00000e210783b */ /* 0x000e620000004200 */
[-C--:B------:R-:W-:Y:S01]  /*cce0*/  FMUL.FTZ R192, R192, R14.reuse ;  /* 0x0000000ec0c07220 */ /* 0x080fe20000410000 */
[-C--:B------:R-:W-:Y:S01]  /*ccf0*/  FMUL.FTZ R193, R193, R14.reuse ;  /* 0x0000000ec1c17220 */ /* 0x080fe20000410000 */
        /* <DEDUP_REMOVED lines=14> */
[----:B------:R-:W-:Y:S02]  /*cde0*/  MOV R168, R57 ;  /* 0x0000003900a87202 */ /* 0x000fe40000000f00 */
[----:B------:R-:W-:Y:S02]  /*cdf0*/  MOV R129, R56 ;  /* 0x0000003800817202 */ /* 0x000fe40000000f00 */
        /* <DEDUP_REMOVED lines=50> */
[-C--:B------:R-:W-:Y:S01]  /*d120*/  FMUL.FTZ R75, R75, R13.reuse ;  /* 0x0000000d4b4b7220 */ /* 0x080fe20000410000 */
[----:B------:R-:W-:Y:S01]  /*d130*/  MOV R191, R194 ;  /* 0x000000c200bf7202 */ /* 0x000fe20000000f00 */
[-C--:B------:R-:W-:Y:S01]  /*d140*/  FMUL.FTZ R76, R76, R14.reuse ;  /* 0x0000000e4c4c7220 */ /* 0x080fe20000410000 */
[----:B------:R-:W-:Y:S01]  /*d150*/  FMUL.FTZ R77, R77, R14 ;  /* 0x0000000e4d4d7220 */ /* 0x000fe20000410000 */
[-C--:B------:R-:W-:Y:S01]  /*d160*/  FMUL.FTZ R78, R78, R13.reuse ;  /* 0x0000000d4e4e7220 */ /* 0x080fe20000410000 */
[----:B------:R-:W-:Y:S01]  /*d170*/  FMUL.FTZ R79, R79, R13 ;  /* 0x0000000d4f4f7220 */ /* 0x000fe20000410000 */
[----:B------:R-:W-:-:S02]  /*d180*/  IMAD.MOV.U32 R194, RZ, RZ, R143 ;  /* 0x000000ffffc27224 */ /* 0x000fc400078e008f */
[-C--:B------:R-:W-:Y:S01]  /*d190*/  FMUL.FTZ R82, R82, R15.reuse ;  /* 0x0000000f52527220 */ /* 0x080fe20000410000 */
[----:B------:R-:W-:Y:S01]  /*d1a0*/  FMUL.FTZ R83, R83, R15 ;  /* 0x0000000f53537220 */ /* 0x000fe20000410000 */
[----:B------:R-:W-:Y:S02]  /*d1b0*/  MOV R192, R169 ;  /* 0x000000a900c07202 */ /* 0x000fe40000000f00 */
[----:B------:R-:W-:Y:S02]  /*d1c0*/  MOV R193, R129 ;  /* 0x0000008100c17202 */ /* 0x000fe40000000f00 */
[----:B------:R-:W-:Y:S02]  /*d1d0*/  MOV R169, R134 ;  /* 0x0000008600a97202 */ /* 0x000fe40000000f00 */
[----:B------:R-:W-:Y:S01]  /*d1e0*/  MOV R129, R135 ;  /* 0x0000008700817202 */ /* 0x000fe20000000f00 */
[----:B-1----:R-:W-:Y:S07]  /*d1f0*/  HMMA.16816.F32.BF16 R144, R8, R16, R68 ;  /* 0x000000100890723c */ /* 0x002fee0000041844 */
[----:B------:R-:W-:-:S02]  /*d200*/  MOV R69, R142 ;  /* 0x0000008e00457202 */ /* 0x000fc40000000f00 */
[----:B------:R-:W-:Y:S02]  /*d210*/  MOV R68, R141 ;  /* 0x0000008d00447202 */ /* 0x000fe40000000f00 */
[----:B------:R-:W-:Y:S02]  /*d220*/  MOV R70, R140 ;  /* 0x0000008c00467202 */ /* 0x000fe40000000f00 */
[----:B------:R-:W-:Y:S01]  /*d230*/  HMMA.16816.F32.BF16 R140, R4, R16, R72 ;  /* 0x00000010048c723c */ /* 0x000fe20000041848 */
[----:B------:R-:W-:Y:S02]  /*d240*/  MOV R71, R170 ;  /* 0x000000aa00477202 */ /* 0x000fe40000000f00 */
[----:B------:R-:W-:-:S04]  /*d250*/  MOV R170, R26 ;  /* 0x0000001a00aa7202 */ /* 0x000fc80000000f00 */
[----:B------:R-:W-:Y:S01]  /*d260*/  IMAD.MOV.U32 R73, RZ, RZ, R194 ;  /* 0x000000ffff497224 */ /* 0x000fe200078e00c2 */
[----:B------:R-:W-:Y:S01]  /*d270*/  MOV R72, R168 ;  /* 0x000000a800487202 */ /* 0x000fe20000000f00 */
[----:B------:R-:W-:Y:S01]  /*d280*/  IMAD.MOV.U32 R194, RZ, RZ, R132 ;  /* 0x000000ffffc27224 */ /* 0x000fe200078e0084 */
[----:B------:R-:W-:Y:S02]  /*d290*/  MOV R168, R133 ;  /* 0x0000008500a87202 */ /* 0x000fe40000000f00 */
[----:B------:R-:W-:Y:S07]  /*d2a0*/  HMMA.16816.F32.BF16 R132, R4, R18, R76 ;  /* 0x000000120484723c */ /* 0x000fee000004184c */
[----:B------:R-:W-:Y:S01]  /*d2b0*/  MOV R78, R171 ;  /* 0x000000ab004e7202 */ /* 0x000fe20000000f00 */
[----:B------:R-:W-:Y:S01]  /*d2c0*/  IMAD.MOV.U32 R76, RZ, RZ, R27 ;  /* 0x000000ffff4c7224 */ /* 0x000fe200078e001b */
[----:B------:R-:W-:-:S02]  /*d2d0*/  MOV R77, R31 ;  /* 0x0000001f004d7202 */ /* 0x000fc40000000f00 */
[----:B------:R-:W-:Y:S02]  /*d2e0*/  MOV R171, R25 ;  /* 0x0000001900ab7202 */ /* 0x000fe40000000f00 */
[----:B------:R-:W-:Y:S02]  /*d2f0*/  MOV R31, R24 ;  /* 0x00000018001f7202 */ /* 0x000fe40000000f00 */
[----:B------:R-:W-:Y:S01]  /*d300*/  HMMA.16816.F32.BF16 R24, R8, R18, R80 ;  /* 0x000000120818723c */ /* 0x000fe20000041850 */
[----:B------:R-:W1:Y:S01]  /*d310*/  LDSM.16.MT88.4 R16, [R226+0xe000] ;  /* 0x00e00000e210783b */ /* 0x000e620000004200 */
[-C--:B------:R-:W-:Y:S01]  /*d320*/  FMUL.FTZ R88, R88, R14.reuse ;  /* 0x0000000e58587220 */ /* 0x080fe20000410000 */
[----:B------:R-:W-:Y:S01]  /*d330*/  FMUL.FTZ R89, R89, R14 ;  /* 0x0000000e59597220 */ /* 0x000fe20000410000 */
[-C--:B------:R-:W-:Y:S01]  /*d340*/  FMUL.FTZ R90, R90, R13.reuse ;  /* 0x0000000d5a5a7220 */ /* 0x080fe20000410000 */
[----:B------:R-:W-:-:S07]  /*d350*/  FMUL.FTZ R91, R91, R13 ;  /* 0x0000000d5b5b7220 */ /* 0x000fce0000410000 */
[-C--:B-1----:R-:W-:Y:S01]  /*d360*/  HMMA.16816.F32.BF16 R80, R4, R16.reuse, R88 ;  /* 0x000000100450723c */ /* 0x082fe20000041858 */
[----:B------:R-:W2:Y:S02]  /*d370*/  LDL.LU R89, [R1+0x2c] ;  /* 0x00002c0001597983 */ /* 0x000ea40000300800 */
[-C--:B--2---:R-:W-:Y:S02]  /*d380*/  FFMA.FTZ R45, R89, R14.reuse, R45 ;  /* 0x0000000e592d7223 */ /* 0x084fe4000001002d */
[----:B------:R-:W2:Y:S01]  /*d390*/  LDL.LU R89, [R1+0x30] ;  /* 0x0000300001597983 */ /* 0x000ea20000300800 */
[-C--:B------:R-:W-:Y:S01]  /*d3a0*/  FMUL.FTZ R86, R86, R15.reuse ;  /* 0x0000000f56567220 */ /* 0x080fe20000410000 */
[-C--:B------:R-:W-:Y:S01]  /*d3b0*/  FMUL.FTZ R87, R87, R15.reuse ;  /* 0x0000000f57577220 */ /* 0x080fe20000410000 */
[----:B------:R-:W-:Y:S01]  /*d3c0*/  FMUL.FTZ R98, R98, R15 ;  /* 0x0000000f62627220 */ /* 0x000fe20000410000 */
[-C--:B------:R-:W-:Y:S01]  /*d3d0*/  FMUL.FTZ R92, R92, R14.reuse ;  /* 0x0000000e5c5c7220 */ /* 0x080fe20000410000 */
[----:B------:R-:W-:Y:S01]  /*d3e0*/  FMUL.FTZ R93, R93, R14 ;  /* 0x0000000e5d5d7220 */ /* 0x000fe20000410000 */
[-C--:B------:R-:W-:Y:S01]  /*d3f0*/  FMUL.FTZ R94, R94, R13.reuse ;  /* 0x0000000d5e5e7220 */ /* 0x080fe20000410000 */
[----:B------:R-:W-:Y:S01]  /*d400*/  FMUL.FTZ R95, R95, R13 ;  /* 0x0000000d5f5f7220 */ /* 0x000fe20000410000 */
[----:B------:R-:W-:Y:S01]  /*d410*/  FMUL.FTZ R99, R99, R15 ;  /* 0x0000000f63637220 */ /* 0x000fe20000410000 */
[----:B------:R-:W-:Y:S01]  /*d420*/  MOV R74, R139 ;  /* 0x0000008b004a7202 */ /* 0x000fe20000000f00 */
[----:B------:R-:W-:Y:S01]  /*d430*/  IMAD.MOV.U32 R188, RZ, RZ, R137 ;  /* 0x000000ffffbc7224 */ /* 0x000fe200078e0089 */
[----:B------:R-:W-:Y:S01]  /*d440*/  MOV R75, R138 ;  /* 0x0000008a004b7202 */ /* 0x000fe20000000f00 */
[----:B------:R-:W-:Y:S01]  /*d450*/  HMMA.16816.F32.BF16 R152, R8, R16, R84 ;  /* 0x000000100898723c */ /* 0x000fe20000041854 */
[----:B------:R-:W-:-:S05]  /*d460*/  MOV R189, R136 ;  /* 0x0000008800bd7202 */ /* 0x000fca0000000f00 */
        /* <DEDUP_REMOVED lines=15> */
[----:B--2---:R-:W-:-:S02]  /*d560*/  FFMA.FTZ R44, R89, R13, R44 ;  /* 0x0000000d592c7223 */ /* 0x004fc4000001002c */
[----:B------:R-:W2:Y:S01]  /*d570*/  LDL.LU R89, [R1] ;  /* 0x0000000001597983 */ /* 0x000ea20000300800 */
        /* <DEDUP_REMOVED lines=13> */
[----:B------:R-:W-:Y:S01]  /*d650*/  MOV R90, R129 ;  /* 0x00000081005a7202 */ /* 0x000fe20000000f00 */
[----:B------:R-:W-:-:S02]  /*d660*/  IMAD.MOV.U32 R91, RZ, RZ, R192 ;  /* 0x000000ffff5b7224 */ /* 0x000fc400078e00c0 */
[----:B------:R-:W-:Y:S01]  /*d670*/  IMAD.MOV.U32 R79, RZ, RZ, R191 ;  /* 0x000000ffff4f7224 */ /* 0x000fe200078e00bf */
[----:B------:R-:W-:Y:S02]  /*d680*/  MOV R191, R194 ;  /* 0x000000c200bf7202 */ /* 0x000fe40000000f00 */
[----:B------:R-:W-:Y:S01]  /*d690*/  MOV R194, R38 ;  /* 0x0000002600c27202 */ /* 0x000fe20000000f00 */
[----:B------:R-:W-:Y:S01]  /*d6a0*/  FMUL.FTZ R38, R130, R15 ;  /* 0x0000000f82267220 */ /* 0x000fe20000410000 */
[----:B------:R-:W-:Y:S01]  /*d6b0*/  MOV R192, R193 ;  /* 0x000000c100c07202 */ /* 0x000fe20000000f00 */
[C---:B-1----:R-:W-:Y:S06]  /*d6c0*/  HMMA.16816.F32.BF16 R120, R4.reuse, R16, R120 ;  /* 0x000000100478723c */ /* 0x042fec0000041878 */
[----:B------:R-:W-:Y:S01]  /*d6d0*/  HMMA.16816.F32.BF16 R124, R4, R18, R124 ;  /* 0x00000012047c723c */ /* 0x000fe2000004187c */
[----:B------:R-:W-:-:S02]  /*d6e0*/  MOV R193, R43 ;  /* 0x0000002b00c17202 */ /* 0x000fc40000000f00 */
[----:B------:R-:W-:Y:S01]  /*d6f0*/  MOV R190, R39 ;  /* 0x0000002700be7202 */ /* 0x000fe20000000f00 */
[-C--:B------:R-:W-:Y:S01]  /*d700*/  FMUL.FTZ R43, R119, R15.reuse ;  /* 0x0000000f772b7220 */ /* 0x080fe20000410000 */
[----:B------:R-:W-:Y:S02]  /*d710*/  IMAD.MOV.U32 R129, RZ, RZ, R42 ;  /* 0x000000ffff817224 */ /* 0x000fe400078e002a */
[-C--:B------:R-:W-:Y:S01]  /*d720*/  FMUL.FTZ R42, R118, R15.reuse ;  /* 0x0000000f762a7220 */ /* 0x080fe20000410000 */
[----:B------:R-:W-:Y:S01]  /*d730*/  FMUL.FTZ R39, R131, R15 ;  /* 0x0000000f83277220 */ /* 0x000fe20000410000 */
[----:B------:R-:W-:-:S05]  /*d740*/  FFMA.FTZ R32, R32, UR10, -R2 ;  /* 0x0000000a20207c23 */ /* 0x000fca0008010802 */
[C---:B------:R-:W-:Y:S06]  /*d750*/  HMMA.16816.F32.BF16 R40, R8.reuse, R16, R40 ;  /* 0x000000100828723c */ /* 0x040fec0000041828 */
[----:B------:R-:W-:Y:S01]  /*d760*/  HMMA.16816.F32.BF16 R36, R8, R18, R36 ;  /* 0x000000120824723c */ /* 0x000fe20000041824 */
[----:B------:R-:W1:Y:S01]  /*d770*/  LDSM.16.MT88.4 R16, [R225+0xc800] ;  /* 0x00c80000e110783b */ /* 0x000e620000004200 */
[--C-:B------:R-:W-:Y:S01]  /*d780*/  FFMA.FTZ R15, R213, UR10, -R0.reuse ;  /* 0x0000000ad50f7c23 */ /* 0x100fe20008010800 */
[--C-:B------:R-:W-:Y:S01]  /*d790*/  FFMA.FTZ R211, R211, UR10, -R0.reuse ;  /* 0x0000000ad3d37c23 */ /* 0x100fe20008010800 */
[----:B------:R-:W-:Y:S01]  /*d7a0*/  FFMA.FTZ R209, R209, UR10, -R0 ;  /* 0x0000000ad1d17c23 */ /* 0x000fe20008010800 */
[--C-:B------:R-:W-:Y:S01]  /*d7b0*/  FFMA.FTZ R217, R217, UR10, -R3.reuse ;  /* 0x0000000ad9d97c23 */ /* 0x100fe20008010803 */
[--C-:B------:R-:W-:Y:S01]  /*d7c0*/  FFMA.FTZ R214, R214, UR10, -R3.reuse ;  /* 0x0000000ad6d67c23 */ /* 0x100fe20008010803 */
[--C-:B------:R-:W-:Y:S01]  /*d7d0*/  FFMA.FTZ R210, R210, UR10, -R3.reuse ;  /* 0x0000000ad2d27c23 */ /* 0x100fe20008010803 */
[----:B------:R-:W-:Y:S01]  /*d7e0*/  FFMA.FTZ R208, R208, UR10, -R3 ;  /* 0x0000000ad0d07c23 */ /* 0x000fe20008010803 */
[----:B------:R-:W-:-:S02]  /*d7f0*/  IMAD.MOV.U32 R131, RZ, RZ, R71 ;  /* 0x000000ffff837224 */ /* 0x000fc400078e0047 */
[----:B--2---:R-:W-:Y:S01]  /*d800*/  FFMA.FTZ R4, R89, UR10, -R2 ;  /* 0x0000000a59047c23 */ /* 0x004fe20008010802 */
[----:B------:R-:W-:Y:S01]  /*d810*/  IMAD.MOV.U32 R89, RZ, RZ, R90 ;  /* 0x000000ffff597224 */ /* 0x000fe200078e005a */
[----:B------:R-:W-:Y:S02]  /*d820*/  MOV R90, R91 ;  /* 0x0000005b005a7202 */ /* 0x000fe40000000f00 */
[----:B------:R-:W-:Y:S02]  /*d830*/  MOV R91, R76 ;  /* 0x0000004c005b7202 */ /* 0x000fe40000000f00 */
[----:B------:R-:W-:Y:S01]  /*d840*/  MOV R76, R77 ;  /* 0x0000004d004c7202 */ /* 0x000fe20000000f00 */
[----:B------:R-:W-:Y:S01]  /*d850*/  IMAD.MOV.U32 R77, RZ, RZ, R78 ;  /* 0x000000ffff4d7224 */ /* 0x000fe200078e004e */
[----:B------:R-:W-:Y:S02]  /*d860*/  MOV R78, R79 ;  /* 0x0000004f004e7202 */ /* 0x000fe40000000f00 */
[----:B------:R-:W-:-:S02]  /*d870*/  MOV R79, R72 ;  /* 0x00000048004f7202 */ /* 0x000fc40000000f00 */
[----:B------:R-:W-:Y:S01]  /*d880*/  MOV R72, R73 ;  /* 0x0000004900487202 */ /* 0x000fe20000000f00 */
[----:B------:R-:W-:Y:S01]  /*d890*/  IMAD.MOV.U32 R73, RZ, RZ, R68 ;  /* 0x000000ffff497224 */ /* 0x000fe200078e0044 */
[----:B------:R-:W-:Y:S02]  /*d8a0*/  MOV R68, R195 ;  /* 0x000000c300447202 */ /* 0x000fe40000000f00 */
[----:B------:R2:W-:Y:S02]  /*d8b0*/  MUFU.EX2 R195, R4 ;  /* 0x0000000400c37308 */ /* 0x0005e40000000800 */
[----:B--2---:R-:W-:-:S06]  /*d8c0*/  FFMA.FTZ R4, R222, UR10, -R2 ;  /* 0x0000000ade047c23 */ /* 0x004fcc0008010802 */
[----:B------:R2:W3:Y:S02]  /*d8d0*/  MUFU.EX2 R7, R4 ;  /* 0x0000000400077308 */ /* 0x0004e40000000800 */
[----:B--2---:R-:W-:-:S06]  /*d8e0*/  FFMA.FTZ R4, R212, UR10, -R2 ;  /* 0x0000000ad4047c23 */ /* 0x004fcc0008010802 */
[----:B------:R2:W-:Y:S02]  /*d8f0*/  MUFU.EX2 R130, R4 ;  /* 0x0000000400827308 */ /* 0x0005e40000000800 */
[----:B--2---:R-:W-:-:S06]  /*d900*/  FFMA.FTZ R4, R33, UR10, -R2 ;  /* 0x0000000a21047c23 */ /* 0x004fcc0008010802 */
[----:B------:R2:W-:Y:S02]  /*d910*/  MUFU.EX2 R100, R4 ;  /* 0x0000000400647308 */ /* 0x0005e40000000800 */
[----:B--2---:R-:W-:-:S06]  /*d920*/  FFMA.FTZ R4, R193, UR10, -R0 ;  /* 0x0000000ac1047c23 */ /* 0x004fcc0008010800 */
[----:B------:R2:W-:Y:S02]  /*d930*/  MUFU.EX2 R193, R4 ;  /* 0x0000000400c17308 */ /* 0x0005e40000000800 */
[----:B--2---:R-:W-:Y:S01]  /*d940*/  FFMA.FTZ R4, R89, UR10, -R0 ;  /* 0x0000000a59047c23 */ /* 0x004fe20008010800 */
        /* <DEDUP_REMOVED lines=13> */
[----:B------:R-:W-:Y:S02]  /*da20*/  MOV R190, R194 ;  /* 0x000000c200be7202 */ /* 0x000fe40000000f00 */
[----:B------:R2:W4:Y:S02]  /*da30*/  MUFU.EX2 R194, R4 ;  /* 0x0000000400c27308 */ /* 0x0005240000000800 */
[----:B--2---:R-:W-:-:S06]  /*da40*/  FFMA.FTZ R4, R216, UR10, -R0 ;  /* 0x0000000ad8047c23 */ /* 0x004fcc0008010800 */
[----:B------:R2:W-:Y:S02]  /*da50*/  MUFU.EX2 R119, R4 ;  /* 0x0000000400777308 */ /* 0x0005e40000000800 */
[----:B--2---:R-:W-:-:S06]  /*da60*/  FFMA.FTZ R4, R34, UR10, -R0 ;  /* 0x0000000a22047c23 */ /* 0x004fcc0008010800 */
[----:B------:R2:W-:Y:S02]  /*da70*/  MUFU.EX2 R6, R4 ;  /* 0x0000000400067308 */ /* 0x0005e40000000800 */
[----:B--2---:R-:W-:-:S06]  /*da80*/  FFMA.FTZ R4, R191, UR10, -R3 ;  /* 0x0000000abf047c23 */ /* 0x004fcc0008010803 */
[----:B------:R2:W-:Y:S02]  /*da90*/  MUFU.EX2 R191, R4 ;  /* 0x0000000400bf7308 */ /* 0x0005e40000000800 */
[----:B--2---:R-:W-:Y:S01]  /*daa0*/  FFMA.FTZ R4, R89, UR10, -R3 ;  /* 0x0000000a59047c23 */ /* 0x004fe20008010803 */
        /* <DEDUP_REMOVED lines=14> */
[----:B------:R2:W-:Y:S01]  /*db90*/  MUFU.EX2 R192, R4 ;  /* 0x0000000400c07308 */ /* 0x0005e20000000800 */
[----:B------:R-:W-:Y:S01]  /*dba0*/  IMAD.MOV.U32 R88, RZ, RZ, R91 ;  /* 0x000000ffff587224 */ /* 0x000fe200078e005b */
[----:B------:R-:W-:Y:S02]  /*dbb0*/  MOV R91, R78 ;  /* 0x0000004e005b7202 */ /* 0x000fe40000000f00 */
[----:B------:R-:W-:Y:S02]  /*dbc0*/  MOV R103, R90 ;  /* 0x0000005a00677202 */ /* 0x000fe40000000f00 */
[----:B------:R-:W-:Y:S01]  /*dbd0*/  MOV R78, R73 ;  /* 0x00000049004e7202 */ /* 0x000fe20000000f00 */
[----:B--2---:R-:W-:-:S04]  /*dbe0*/  FFMA.FTZ R4, R252, UR10, -R3 ;  /* 0x0000000afc047c23 */ /* 0x004fc80008010803 */
[----:B------:R2:W-:Y:S01]  /*dbf0*/  MUFU.EX2 R222, R4 ;  /* 0x0000000400de7308 */ /* 0x0005e20000000800 */
[----:B------:R-:W-:Y:S02]  /*dc00*/  MOV R90, R77 ;  /* 0x0000004d005a7202 */ /* 0x000fe40000000f00 */
[----:B------:R-:W-:Y:S01]  /*dc10*/  MOV R73, R188 ;  /* 0x000000bc00497202 */ /* 0x000fe20000000f00 */
[----:B------:R-:W-:Y:S01]  /*dc20*/  IMAD.MOV.U32 R188, RZ, RZ, R168 ;  /* 0x000000ffffbc7224 */ /* 0x000fe200078e00a8 */
[----:B------:R-:W-:Y:S01]  /*dc30*/  MOV R77, R72 ;  /* 0x00000048004d7202 */ /* 0x000fe20000000f00 */
[----:B------:R-:W-:Y:S01]  /*dc40*/  IMAD.MOV.U32 R72, RZ, RZ, R75 ;  /* 0x000000ffff487224 */ /* 0x000fe200078e004b */
[----:B------:R-:W-:Y:S02]  /*dc50*/  MOV R168, R169 ;  /* 0x000000a900a87202 */ /* 0x000fe40000000f00 */
[----:B------:R-:W-:Y:S01]  /*dc60*/  MOV R75, R190 ;  /* 0x000000be004b7202 */ /* 0x000fe20000000f00 */
[----:B--2---:R-:W-:-:S04]  /*dc70*/  FFMA.FTZ R4, R220, UR10, -R3 ;  /* 0x0000000adc047c23 */ /* 0x004fc80008010803 */
[----:B------:R2:W1:Y:S01]  /*dc80*/  MUFU.EX2 R5, R4 ;  /* 0x0000000400057308 */ /* 0x0004620000000800 */
[----:B------:R-:W-:Y:S02]  /*dc90*/  MOV R169, R170 ;  /* 0x000000aa00a97202 */ /* 0x000fe40000000f00 */
[----:B------:R-:W-:Y:S01]  /*dca0*/  MOV R170, R171 ;  /* 0x000000ab00aa7202 */ /* 0x000fe20000000f00 */
[----:B------:R-:W-:Y:S01]  /*dcb0*/  IMAD.MOV.U32 R171, RZ, RZ, R30 ;  /* 0x000000ffffab7224 */ /* 0x000fe200078e001e */
        /* <DEDUP_REMOVED lines=8> */
[----:B------:R2:W-:Y:S01]  /*dd40*/  MUFU.EX2 R190, R4 ;  /* 0x0000000400be7308 */ /* 0x0005e20000000800 */
[----:B------:R-:W-:-:S02]  /*dd50*/  MOV R74, R189 ;  /* 0x000000bd004a7202 */ /* 0x000fc40000000f00 */
[----:B------:R-:W-:Y:S02]  /*dd60*/  MOV R101, R89 ;  /* 0x0000005900657202 */ /* 0x000fe40000000f00 */
[----:B------:R-:W-:Y:S02]  /*dd70*/  MOV R88, R76 ;  /* 0x0000004c00587202 */ /* 0x000fe40000000f00 */
[----:B------:R-:W-:Y:S01]  /*dd80*/  MOV R89, R79 ;  /* 0x0000004f00597202 */ /* 0x000fe20000000f00 */
[----:B------:R-:W-:Y:S01]  /*dd90*/  IMAD.MOV.U32 R78, RZ, RZ, R74 ;  /* 0x000000ffff4e7224 */ /* 0x000fe200078e004a */
[----:B------:R-:W-:Y:S02]  /*dda0*/  MOV R76, R72 ;  /* 0x00000048004c7202 */ /* 0x000fe40000000f00 */
[----:B------:R-:W-:Y:S01]  /*ddb0*/  MOV R79, R75 ;  /* 0x0000004b004f7202 */ /* 0x000fe20000000f00 */
[----:B--2---:R-:W-:Y:S01]  /*ddc0*/  FFMA.FTZ R4, R103, UR10, -R12 ;  /* 0x0000000a67047c23 */ /* 0x004fe2000801080c */
[----:B------:R-:W-:-:S02]  /*ddd0*/  MOV R103, R91 ;  /* 0x0000005b00677202 */ /* 0x000fc40000000f00 */
[----:B------:R-:W-:Y:S02]  /*dde0*/  MOV R91, R77 ;  /* 0x0000004d005b7202 */ /* 0x000fe40000000f00 */
[----:B------:R-:W-:Y:S02]  /*ddf0*/  MOV R77, R73 ;  /* 0x00000049004d7202 */ /* 0x000fe40000000f00 */
[----:B------:R-:W-:Y:S01]  /*de00*/  MOV R73, R168 ;  /* 0x000000a800497202 */ /* 0x000fe20000000f00 */
[--C-:B------:R-:W-:Y:S01]  /*de10*/  FFMA.FTZ R34, R219, UR10, -R2.reuse ;  /* 0x0000000adb227c23 */ /* 0x100fe20008010802 */
[----:B------:R-:W-:Y:S01]  /*de20*/  MOV R72, R188 ;  /* 0x000000bc00487202 */ /* 0x000fe20000000f00 */
[--C-:B------:R-:W-:Y:S01]  /*de30*/  FFMA.FTZ R33, R218, UR10, -R2.reuse ;  /* 0x0000000ada217c23 */ /* 0x100fe20008010802 */
[----:B------:R-:W-:Y:S01]  /*de40*/  MOV R75, R170 ;  /* 0x000000aa004b7202 */ /* 0x000fe20000000f00 */
[--C-:B------:R-:W-:Y:S01]  /*de50*/  FFMA.FTZ R31, R46, UR10, -R2.reuse ;  /* 0x0000000a2e1f7c23 */ /* 0x100fe20008010802 */
[----:B------:R-:W-:Y:S01]  /*de60*/  MOV R168, R171 ;  /* 0x000000ab00a87202 */ /* 0x000fe20000000f00 */
[----:B------:R-:W-:Y:S01]  /*de70*/  FFMA.FTZ R189, R35, UR10, -R2 ;  /* 0x0000000a23bd7c23 */ /* 0x000fe20008010802 */
[----:B------:R-:W-:-:S02]  /*de80*/  IMAD.MOV.U32 R74, RZ, RZ, R169 ;  /* 0x000000ffff4a7224 */ /* 0x000fc400078e00a9 */
[--C-:B------:R-:W-:Y:S01]  /*de90*/  FFMA.FTZ R171, R47, UR10, -R2.reuse ;  /* 0x0000000a2fab7c23 */ /* 0x100fe20008010802 */
[--C-:B------:R-:W-:Y:S01]  /*dea0*/  FFMA.FTZ R170, R23, UR10, -R2.reuse ;  /* 0x0000000a17aa7c23 */ /* 0x100fe20008010802 */
[----:B------:R-:W-:Y:S01]  /*deb0*/  FFMA.FTZ R188, R20, UR10, -R2 ;  /* 0x0000000a14bc7c23 */ /* 0x000fe20008010802 */
[----:B------:R-:W-:Y:S01]  /*dec0*/  FFMA.FTZ R2, R115, UR10, -R12 ;  /* 0x0000000a73027c23 */ /* 0x000fe2000801080c */
        /* <DEDUP_REMOVED lines=12> */
[----:B------:R-:W-:Y:S02]  /*df90*/  MOV R79, R74 ;  /* 0x0000004a004f7202 */ /* 0x000fe40000000f00 */
[----:B------:R-:W-:Y:S01]  /*dfa0*/  MOV R72, R75 ;  /* 0x0000004b00487202 */ /* 0x000fe20000000f00 */
[--C-:B------:R-:W-:Y:S01]  /*dfb0*/  FFMA.FTZ R30, R30, UR10, -R0.reuse ;  /* 0x0000000a1e1e7c23 */ /* 0x100fe20008010800 */
[----:B------:R-:W-:Y:S01]  /*dfc0*/  MOV R74, R169 ;  /* 0x000000a9004a7202 */ /* 0x000fe20000000f00 */
[--C-:B------:R-:W-:Y:S01]  /*dfd0*/  FFMA.FTZ R29, R221, UR10, -R0.reuse ;  /* 0x0000000add1d7c23 */ /* 0x100fe20008010800 */
[----:B------:R-:W-:Y:S01]  /*dfe0*/  MOV R75, R28 ;  /* 0x0000001c004b7202 */ /* 0x000fe20000000f00 */
[--C-:B------:R-:W-:Y:S01]  /*dff0*/  FFMA.FTZ R28, R215, UR10, -R0.reuse ;  /* 0x0000000ad71c7c23 */ /* 0x100fe20008010800 */
[--C-:B------:R-:W-:Y:S01]  /*e000*/  FFMA.FTZ R169, R22, UR10, -R0.reuse ;  /* 0x0000000a16a97c23 */ /* 0x100fe20008010800 */
[----:B------:R-:W-:Y:S01]  /*e010*/  FFMA.FTZ R168, R21, UR10, -R0 ;  /* 0x0000000a15a87c23 */ /* 0x000fe20008010800 */
[----:B------:R-:W-:Y:S01]  /*e020*/  FFMA.FTZ R0, R113, UR10, -R12 ;  /* 0x0000000a71007c23 */ /* 0x000fe2000801080c */
[----:B------:R-:W2:Y:S08]  /*e030*/  MUFU.EX2 R118, R4 ;  /* 0x0000000400767308 */ /* 0x000eb00000000800 */
[----:B------:R1:W-:Y:S01]  /*e040*/  MUFU.EX2 R35, R2 ;  /* 0x0000000200237308 */ /* 0x0003e20000000800 */
[--C-:B------:R-:W-:Y:S01]  /*e050*/  FFMA.FTZ R14, R114, UR10, -R3.reuse ;  /* 0x0000000a720e7c23 */ /* 0x100fe20008010803 */
[----:B------:R-:W-:Y:S01]  /*e060*/  FFMA.FTZ R13, R101, UR10, -R3 ;  /* 0x0000000a650d7c23 */ /* 0x000fe20008010803 */
[----:B---3--:R-:W-:Y:S01]  /*e070*/  MOV R218, R7 ;  /* 0x0000000700da7202 */ /* 0x008fe20000000f00 */
[----:B------:R-:W3:Y:S04]  /*e080*/  LDSM.16.MT88.4 R20, [R226+0xc800] ;  /* 0x00c80000e214783b */ /* 0x000ee80000004200 */
[----:B------:R2:W2:Y:S01]  /*e090*/  MUFU.EX2 R212, R0 ;  /* 0x0000000000d47308 */ /* 0x0004a20000000800 */
[----:B------:R-:W-:-:S02]  /*e0a0*/  F2FP.BF16.F32.PACK_AB R8, R218, R195 ;  /* 0x000000c3da08723e */ /* 0x000fc400000010ff */
[----:B----4-:R-:W-:Y:S01]  /*e0b0*/  F2FP.BF16.F32.PACK_AB R9, R194, R193 ;  /* 0x000000c1c209723e */ /* 0x010fe200000010ff */
[--C-:B-1----:R-:W-:Y:S01]  /*e0c0*/  FFMA.FTZ R2, R115, UR10, -R3.reuse ;  /* 0x0000000a73027c23 */ /* 0x102fe20008010803 */
[----:B------:R-:W-:Y:S01]  /*e0d0*/  F2FP.BF16.F32.PACK_AB R10, R100, R130 ;  /* 0x00000082640a723e */ /* 0x000fe200000010ff */
[----:B--2---:R-:W-:Y:S01]  /*e0e0*/  FFMA.FTZ R0, R223, UR10, -R3 ;  /* 0x0000000adf007c23 */ /* 0x004fe20008010803 */
[----:B------:R-:W-:Y:S01]  /*e0f0*/  IMAD.MOV.U32 R3, RZ, RZ, R5 ;  /* 0x000000ffff037224 */ /* 0x000fe200078e0005 */
[----:B------:R-:W-:Y:S02]  /*e100*/  MOV R223, R6 ;  /* 0x0000000600df7202 */ /* 0x000fe40000000f00 */
[----:B------:R-:W-:Y:S02]  /*e110*/  F2FP.BF16.F32.PACK_AB R4, R192, R191 ;  /* 0x000000bfc004723e */ /* 0x000fe400000010ff */
[----:B------:R-:W-:Y:S02]  /*e120*/  F2FP.BF16.F32.PACK_AB R11, R223, R119 ;  /* 0x00000077df0b723e */ /* 0x000fe400000010ff */
[----:B------:R-:W-:-:S02]  /*e130*/  F2FP.BF16.F32.PACK_AB R5, R118, R190 ;  /* 0x000000be7605723e */ /* 0x000fc400000010ff */
[----:B------:R-:W-:Y:S02]  /*e140*/  F2FP.BF16.F32.PACK_AB R6, R3, R222 ;  /* 0x000000de0306723e */ /* 0x000fe400000010ff */
[----:B------:R-:W-:Y:S01]  /*e150*/  F2FP.BF16.F32.PACK_AB R7, R212, R35 ;  /* 0x00000023d407723e */ /* 0x000fe200000010ff */
[-C--:B------:R-:W-:Y:S06]  /*e160*/  HMMA.16816.F32.BF16 R172, R8, R16.reuse, R172 ;  /* 0x0000001008ac723c */ /* 0x080fec00000418ac */
[C---:B------:R-:W-:Y:S06]  /*e170*/  HMMA.16816.F32.BF16 R204, R4.reuse, R16, R204 ;  /* 0x0000001004cc723c */ /* 0x040fec00000418cc */
[-C--:B------:R-:W-:Y:S06]  /*e180*/  HMMA.16816.F32.BF16 R200, R4, R18.reuse, R200 ;  /* 0x0000001204c8723c */ /* 0x080fec00000418c8 */
[----:B------:R-:W-:Y:S01]  /*e190*/  HMMA.16816.F32.BF16 R60, R8, R18, R60 ;  /* 0x00000012083c723c */ /* 0x000fe2000004183c */
[----:B------:R-:W1:Y:S01]  /*e1a0*/  LDSM.16.MT88.4 R16, [R228+0xc800] ;  /* 0x00c80000e410783b */ /* 0x000e620000004200 */
[----:B------:R-:W-:Y:S01]  /*e1b0*/  MOV R101, R76 ;  /* 0x0000004c00657202 */ /* 0x000fe20000000f00 */
[----:B------:R-:W-:Y:S01]  /*e1c0*/  IMAD.MOV.U32 R113, RZ, RZ, R79 ;  /* 0x000000ffff717224 */ /* 0x000fe200078e004f */
[----:B------:R-:W-:-:S02]  /*e1d0*/  MOV R115, R77 ;  /* 0x0000004d00737202 */ /* 0x000fc40000000f00 */
[----:B------:R-:W-:Y:S01]  /*e1e0*/  MOV R114, R78 ;  /* 0x0000004e00727202 */ /* 0x000fe20000000f00 */
[----:B---3--:R-:W-:Y:S01]  /*e1f0*/  HMMA.16816.F32.BF16 R64, R4, R22, R64 ;  /* 0x000000160440723c */ /* 0x008fe20000041840 */
[----:B------:R-:W-:Y:S02]  /*e200*/  MOV R219, R68 ;  /* 0x0000004400db7202 */ /* 0x000fe40000000f00 */
[----:B------:R-:W-:Y:S02]  /*e210*/  MOV R220, R69 ;  /* 0x0000004500dc7202 */ /* 0x000fe40000000f00 */
[----:B------:R-:W-:Y:S01]  /*e220*/  MOV R252, R70 ;  /* 0x0000004600fc7202 */ /* 0x000fe20000000f00 */
[----:B------:R-:W-:Y:S01]  /*e230*/  HMMA.16816.F32.BF16 R76, R8, R20, R164 ;  /* 0x00000014084c723c */ /* 0x000fe200000418a4 */
[----:B------:R-:W-:Y:S01]  /*e240*/  MOV R112, R72 ;  /* 0x0000004800707202 */ /* 0x000fe20000000f00 */
[----:B------:R-:W-:Y:S01]  /*e250*/  IMAD.MOV.U32 R46, RZ, RZ, R75 ;  /* 0x000000ffff2e7224 */ /* 0x000fe200078e004b */
[----:B------:R-:W-:-:S02]  /*e260*/  MOV R47, R73 ;  /* 0x00000049002f7202 */ /* 0x000fc40000000f00 */
[----:B------:R-:W-:Y:S01]  /*e270*/  MOV R216, R74 ;  /* 0x0000004a00d87202 */ /* 0x000fe20000000f00 */
[----:B------:R-:W-:Y:S06]  /*e280*/  HMMA.16816.F32.BF16 R68, R4, R20, R196 ;  /* 0x000000140444723c */ /* 0x000fec00000418c4 */
[C---:B------:R-:W-:Y:S01]  /*e290*/  HMMA.16816.F32.BF16 R56, R8.reuse, R22, R56 ;  /* 0x000000160838723c */ /* 0x040fe20000041838 */
[----:B------:R-:W2:Y:S05]  /*e2a0*/  LDSM.16.MT88.4 R20, [R227+0xc800] ;  /* 0x00c80000e314783b */ /* 0x000eaa0000004200 */
        /* <DEDUP_REMOVED lines=9> */
[----:B------:R-:W-:Y:S01]  /*e340*/  MOV R221, R102 ;  /* 0x0000006600dd7202 */ /* 0x000fe20000000f00 */
[----:B--2---:R-:W-:Y:S01]  /*e350*/  HMMA.16816.F32.BF16 R156, R8, R22, R148 ;  /* 0x00000016089c723c */ /* 0x004fe20000041894 */
[----:B------:R-:W-:Y:S01]  /*e360*/  MOV R215, R131 ;  /* 0x0000008300d77202 */ /* 0x000fe20000000f00 */
[----:B------:R-:W-:Y:S01]  /*e370*/  IMAD.MOV.U32 R101, RZ, RZ, R128 ;  /* 0x000000ffff657224 */ /* 0x000fe200078e0080 */
[----:B------:R-:W-:Y:S01]  /*e380*/  MOV R166, R130 ;  /* 0x0000008200a67202 */ /* 0x000fe20000000f00 */
[----:B------:R-:W-:Y:S01]  /*e390*/  IMAD.MOV.U32 R252, RZ, RZ, R89 ;  /* 0x000000fffffc7224 */ /* 0x000fe200078e0059 */
[----:B------:R-:W-:-:S02]  /*e3a0*/  MOV R219, R103 ;  /* 0x0000006700db7202 */ /* 0x000fc40000000f00 */
[----:B------:R-:W-:Y:S02]  /*e3b0*/  MOV R151, R220 ;  /* 0x000000dc00977202 */ /* 0x000fe40000000f00 */
[----:B------:R-:W-:Y:S01]  /*e3c0*/  MOV R102, R129 ;  /* 0x0000008100667202 */ /* 0x000fe20000000f00 */
[-C--:B------:R-:W-:Y:S01]  /*e3d0*/  HMMA.16816.F32.BF16 R160, R8, R20.reuse, R160 ;  /* 0x0000001408a0723c */ /* 0x080fe200000418a0 */
[----:B------:R-:W-:Y:S02]  /*e3e0*/  MOV R220, R88 ;  /* 0x0000005800dc7202 */ /* 0x000fe40000000f00 */
[----:B------:R-:W-:Y:S02]  /*e3f0*/  MOV R149, R90 ;  /* 0x0000005a00957202 */ /* 0x000fe40000000f00 */
[----:B------:R-:W-:Y:S01]  /*e400*/  MOV R103, R91 ;  /* 0x0000005b00677202 */ /* 0x000fe20000000f00 */
[C---:B------:R-:W-:Y:S06]  /*e410*/  HMMA.16816.F32.BF16 R180, R4.reuse, R20, R180 ;  /* 0x0000001404b4723c */ /* 0x040fec00000418b4 */
[C---:B------:R-:W-:Y:S01]  /*e420*/  HMMA.16816.F32.BF16 R176, R4.reuse, R22, R176 ;  /* 0x0000001604b0723c */ /* 0x040fe200000418b0 */
[----:B------:R-:W2:Y:S05]  /*e430*/  LDSM.16.MT88.4 R20, [R228+0xe800] ;  /* 0x00e80000e414783b */ /* 0x000eaa0000004200 */
[----:B-1----:R-:W-:Y:S06]  /*e440*/  HMMA.16816.F32.BF16 R128, R4, R18, R132 ;  /* 0x000000120480723c */ /* 0x002fec0000041884 */
[-C--:B------:R-:W-:Y:S06]  /*e450*/  HMMA.16816.F32.BF16 R144, R8, R16.reuse, R144 ;  /* 0x000000100890723c */ /* 0x080fec0000041890 */
[----:B------:R-:W-:Y:S06]  /*e460*/  HMMA.16816.F32.BF16 R88, R4, R16, R140 ;  /* 0x000000100458723c */ /* 0x000fec000004188c */
[----:B------:R-:W-:Y:S01]  /*e470*/  HMMA.16816.F32.BF16 R132, R8, R18, R24 ;  /* 0x000000120884723c */ /* 0x000fe20000041818 */
[----:B------:R-:W1:Y:S04]  /*e480*/  LDSM.16.MT88.4 R24, [R226+0xe800] ;  /* 0x00e80000e218783b */ /* 0x000e680000004200 */
[----:B------:R-:W3:Y:S01]  /*e490*/  LDSM.16.MT88.4 R16, [R227+0xe800] ;  /* 0x00e80000e310783b */ /* 0x000ee20000004200 */
[----:B------:R-:W-:Y:S01]  /*e4a0*/  MOV R148, R47 ;  /* 0x0000002f00947202 */ /* 0x000fe20000000f00 */
[----:B------:R-:W-:Y:S01]  /*e4b0*/  IMAD.MOV.U32 R165, RZ, RZ, R112 ;  /* 0x000000ffffa57224 */ /* 0x000fe200078e0070 */
[----:B------:R-:W-:-:S02]  /*e4c0*/  MOV R47, R113 ;  /* 0x00000071002f7202 */ /* 0x000fc40000000f00 */
[----:B------:R-:W-:Y:S01]  /*e4d0*/  MOV R164, R114 ;  /* 0x0000007200a47202 */ /* 0x000fe20000000f00 */
[----:B--2---:R-:W-:Y:S01]  /*e4e0*/  HMMA.16816.F32.BF16 R104, R4, R20, R104 ;  /* 0x000000140468723c */ /* 0x004fe20000041868 */
[----:B------:R-:W-:Y:S02]  /*e4f0*/  MOV R150, R115 ;  /* 0x0000007300967202 */ /* 0x000fe40000000f00 */
[----:B------:R-:W-:-:S03]  /*e500*/  MOV R141, R119 ;  /* 0x00000077008d7202 */ /* 0x000fc60000000f00 */
[----:B------:R-:W-:Y:S01]  /*e510*/  HMMA.16816.F32.BF16 R108, R4, R22, R108 ;  /* 0x00000016046c723c */ /* 0x000fe2000004186c */
[----:B------:R-:W-:Y:S02]  /*e520*/  MOV R143, R118 ;  /* 0x00000076008f7202 */ /* 0x000fe40000000f00 */
[----:B------:R-:W-:Y:S02]  /*e530*/  MOV R197, R117 ;  /* 0x0000007500c57202 */ /* 0x000fe40000000f00 */
[----:B------:R-:W-:Y:S01]  /*e540*/  MOV R140, R220 ;  /* 0x000000dc008c7202 */ /* 0x000fe20000000f00 */
[----:B------:R-:W-:Y:S01]  /*e550*/  HMMA.16816.F32.BF16 R96, R8, R20, R96 ;  /* 0x000000140860723c */ /* 0x000fe20000041860 */
[----:B------:R2:W-:Y:S05]  /*e560*/  MUFU.EX2 R220, R2 ;  /* 0x0000000200dc7308 */ /* 0x0005ea0000000800 */
[C---:B-1----:R-:W-:Y:S06]  /*e570*/  HMMA.16816.F32.BF16 R112, R4.reuse, R24, R80 ;  /* 0x000000180470723c */ /* 0x042fec0000041850 */
[C---:B------:R-:W-:Y:S06]  /*e580*/  HMMA.16816.F32.BF16 R92, R4.reuse, R26, R92 ;  /* 0x0000001a045c723c */ /* 0x040fec000004185c */
[C---:B---3--:R-:W-:Y:S06]  /*e590*/  HMMA.16816.F32.BF16 R120, R4.reuse, R16, R120 ;  /* 0x000000100478723c */ /* 0x048fec0000041878 */
[----:B------:R-:W-:Y:S07]  /*e5a0*/  HMMA.16816.F32.BF16 R124, R4, R18, R124 ;  /* 0x00000012047c723c */ /* 0x000fee000004187c */
[----:B------:R-:W-:-:S02]  /*e5b0*/  MOV R7, R212 ;  /* 0x000000d400077202 */ /* 0x000fc40000000f00 */
[----:B------:R-:W-:Y:S02]  /*e5c0*/  MOV R212, R116 ;  /* 0x0000007400d47202 */ /* 0x000fe40000000f00 */
[----:B------:R-:W-:Y:S01]  /*e5d0*/  HMMA.16816.F32.BF16 R116, R8, R24, R152 ;  /* 0x000000180874723c */ /* 0x000fe20000041898 */
[----:B------:R-:W-:Y:S01]  /*e5e0*/  MOV R5, R199 ;  /* 0x000000c700057202 */ /* 0x000fe20000000f00 */
[----:B------:R-:W-:Y:S01]  /*e5f0*/  IMAD.MOV.U32 R6, RZ, RZ, R222 ;  /* 0x000000ffff067224 */ /* 0x000fe200078e00de */
[----:B------:R-:W-:-:S04]  /*e600*/  MOV R4, R252 ;  /* 0x000000fc00047202 */ /* 0x000fc80000000f00 */
[----:B------:R-:W-:Y:S01]  /*e610*/  MOV R153, R101 ;  /* 0x0000006500997202 */ /* 0x000fe20000000f00 */
[----:B------:R-:W-:Y:S01]  /*e620*/  IMAD.MOV.U32 R154, RZ, RZ, R102 ;  /* 0x000000ffff9a7224 */ /* 0x000fe200078e0066 */
[----:B------:R-:W-:Y:S01]  /*e630*/  MOV R155, R103 ;  /* 0x00000067009b7202 */ /* 0x000fe20000000f00 */
[----:B------:R1:W-:Y:S03]  /*e640*/  MUFU.EX2 R222, R0 ;  /* 0x0000000000de7308 */ /* 0x0003e60000000800 */
[----:B------:R-:W-:Y:S02]  /*e650*/  MOV R152, R154 ;  /* 0x0000009a00987202 */ /* 0x000fe40000000f00 */
[----:B------:R-:W-:Y:S01]  /*e660*/  MOV R154, R155 ;  /* 0x0000009b009a7202 */ /* 0x000fe20000000f00 */
[----:B------:R-:W-:Y:S01]  /*e670*/  IMAD.MOV.U32 R155, RZ, RZ, R4 ;  /* 0x000000ffff9b7224 */ /* 0x000fe200078e0004 */
[----:B------:R-:W-:Y:S01]  /*e680*/  MOV R199, R3 ;  /* 0x0000000300c77202 */ /* 0x000fe20000000f00 */
[----:B------:R-:W-:Y:S01]  /*e690*/  IMAD.MOV.U32 R3, RZ, RZ, R221 ;  /* 0x000000ffff037224 */ /* 0x000fe200078e00dd */
[----:B------:R-:W-:Y:S01]  /*e6a0*/  MOV R4, R148 ;  /* 0x0000009400047202 */ /* 0x000fe20000000f00 */
[----:B------:R-:W-:Y:S01]  /*e6b0*/  HMMA.16816.F32.BF16 R84, R8, R22, R84 ;  /* 0x000000160854723c */ /* 0x000fe20000041854 */
[--C-:B--2---:R-:W-:Y:S01]  /*e6c0*/  FFMA.FTZ R2, R152, UR10, -R12.reuse ;  /* 0x0000000a98027c23 */ /* 0x104fe2000801080c */
[----:B------:R-:W2:Y:S01]  /*e6d0*/  LDSM.16.MT88.4 R20, [R225+0xd000] ;  /* 0x00d00000e114783b */ /* 0x000ea20000004200 */
[----:B-1----:R-:W-:Y:S01]  /*e6e0*/  FFMA.FTZ R0, R153, UR10, -R12 ;  /* 0x0000000a99007c23 */ /* 0x002fe2000801080c */
[----:B------:R-:W-:-:S02]  /*e6f0*/  MOV R153, R5 ;  /* 0x0000000500997202 */ /* 0x000fc40000000f00 */
[----:B------:R-:W-:Y:S01]  /*e700*/  MOV R5, R231 ;  /* 0x000000e700057202 */ /* 0x000fe20000000f00 */
[----:B------:R-:W-:Y:S01]  /*e710*/  IMAD.MOV.U32 R196, RZ, RZ, R100 ;  /* 0x000000ffffc47224 */ /* 0x000fe200078e0064 */
[----:B------:R-:W-:Y:S01]  /*e720*/  MUFU.EX2 R15, R15 ;  /* 0x0000000f000f7308 */ /* 0x000fe20000000800 */
[----:B------:R-:W-:Y:S01]  /*e730*/  IMAD.MOV.U32 R152, RZ, RZ, R153 ;  /* 0x000000ffff987224 */ /* 0x000fe200078e0099 */
[----:B------:R-:W-:Y:S02]  /*e740*/  MOV R153, R4 ;  /* 0x0000000400997202 */ /* 0x000fe40000000f00 */
[----:B------:R-:W-:Y:S02]  /*e750*/  MOV R198, R223 ;  /* 0x000000df00c67202 */ /* 0x000fe40000000f00 */
[----:B------:R-:W-:Y:S02]  /*e760*/  MOV R142, R219 ;  /* 0x000000db008e7202 */ /* 0x000fe40000000f00 */
[----:B------:R-:W-:Y:S01]  /*e770*/  MUFU.EX2 R28, R28 ;  /* 0x0000001c001c7308 */ /* 0x000fe20000000800 */
[----:B------:R-:W-:Y:S01]  /*e780*/  MOV R4, R5 ;  /* 0x0000000500047202 */ /* 0x000fe20000000f00 */
[----:B------:R-:W-:Y:S01]  /*e790*/  HMMA.16816.F32.BF16 R100, R8, R26, R136 ;  /* 0x0000001a0864723c */ /* 0x000fe20000041888 */
[----:B------:R-:W-:Y:S01]  /*e7a0*/  MOV R5, R3 ;  /* 0x0000000300057202 */ /* 0x000fe20000000f00 */
[----:B------:R-:W-:Y:S01]  /*e7b0*/  IMAD.MOV.U32 R25, RZ, RZ, R152 ;  /* 0x000000ffff197224 */ /* 0x000fe200078e0098 */
[----:B------:R-:W-:Y:S01]  /*e7c0*/  MOV R152, R4 ;  /* 0x0000000400987202 */ /* 0x000fe20000000f00 */
[--C-:B------:R-:W-:Y:S01]  /*e7d0*/  FFMA.FTZ R35, R35, UR10, -R12.reuse ;  /* 0x0000000a23237c23 */ /* 0x100fe2000801080c */
[----:B------:R1:W5:Y:S01]  /*e7e0*/  LDL.LU R231, [R1+0x8c] ;  /* 0x00008c0001e77983 */ /* 0x0003620000300800 */
[----:B------:R3:W-:Y:S01]  /*e7f0*/  MUFU.EX2 R27, R32 ;  /* 0x00000020001b7308 */ /* 0x0007e20000000800 */
[----:B------:R-:W-:Y:S01]  /*e800*/  FADD.FTZ R5, R216, R5 ;  /* 0x00000005d8057221 */ /* 0x000fe20000010000 */
[--C-:B------:R-:W-:Y:S01]  /*e810*/  FFMA.FTZ R3, R230, UR10, -R12.reuse ;  /* 0x0000000ae6037c23 */ /* 0x100fe2000801080c */
[----:B------:R-:W-:Y:S01]  /*e820*/  FFMA.FTZ R4, R229, UR10, -R12 ;  /* 0x0000000ae5047c23 */ /* 0x000fe2000801080c */
[----:B------:R-:W-:-:S04]  /*e830*/  MOV R136, R218 ;  /* 0x000000da00887202 */ /* 0x000fc80000000f00 */
[----:B------:R4:W-:Y:S01]  /*e840*/  MUFU.EX2 R216, R2 ;  /* 0x0000000200d87308 */ /* 0x0009e20000000800 */
[----:B---3--:R-:W-:Y:S01]  /*e850*/  FFMA.FTZ R32, R149, UR10, -R12 ;  /* 0x0000000a95207c23 */ /* 0x008fe2000801080c */
[----:B------:R-:W-:-:S06]  /*e860*/  MOV R149, R150 ;  /* 0x0000009600957202 */ /* 0x000fcc0000000f00 */
[----:B------:R3:W-:Y:S01]  /*e870*/  MUFU.EX2 R252, R34 ;  /* 0x0000002200fc7308 */ /* 0x0007e20000000800 */
[----:B------:R-:W-:Y:S01]  /*e880*/  MOV R150, R151 ;  /* 0x0000009700967202 */ /* 0x000fe20000000f00 */
[----:B------:R-:W-:-:S06]  /*e890*/  IMAD.MOV.U32 R151, RZ, RZ, R213 ;  /* 0x000000ffff977224 */ /* 0x000fcc00078e00d5 */
[----:B------:R-:W2:Y:S01]  /*e8a0*/  MUFU.EX2 R138, R33 ;  /* 0x00000021008a7308 */ /* 0x000ea20000000800 */
[----:B----4-:R-:W-:Y:S01]  /*e8b0*/  FADD.FTZ R2, R154, R45 ;  /* 0x0000002d9a027221 */ /* 0x010fe20000010000 */
[----:B------:R-:W-:-:S06]  /*e8c0*/  MOV R154, R155 ;  /* 0x0000009b009a7202 */ /* 0x000fcc0000000f00 */
[----:B------:R-:W-:Y:S01]  /*e8d0*/  MUFU.EX2 R137, R31 ;  /* 0x0000001f00897308 */ /* 0x000fe20000000800 */
[----:B------:R-:W-:-:S07]  /*e8e0*/  MOV R155, R6 ;  /* 0x00000006009b7202 */ /* 0x000fce0000000f00 */
[----:B------:R-:W-:Y:S01]  /*e8f0*/  MUFU.EX2 R221, R30 ;  /* 0x0000001e00dd7308 */ /* 0x000fe20000000800 */
[----:B------:R-:W-:Y:S01]  /*e900*/  MOV R6, R7 ;  /* 0x0000000700067202 */ /* 0x000fe20000000f00 */
[----:B------:R-:W-:-:S06]  /*e910*/  IMAD.MOV.U32 R7, RZ, RZ, R141 ;  /* 0x000000ffff077224 */ /* 0x000fcc00078e008d */
[----:B------:R-:W4:Y:S08]  /*e920*/  MUFU.EX2 R223, R29 ;  /* 0x0000001d00df7308 */ /* 0x000f300000000800 */
[----:B------:R-:W1:Y:S08]  /*e930*/  MUFU.EX2 R219, R14 ;  /* 0x0000000e00db7308 */ /* 0x000e700000000800 */
[----:B------:R-:W-:Y:S01]  /*e940*/  MUFU.EX2 R148, R13 ;  /* 0x0000000d00947308 */ /* 0x000fe20000000800 */
[----:B------:R-:W-:Y:S01]  /*e950*/  HMMA.16816.F32.BF16 R80, R8, R16, R40 ;  /* 0x000000100850723c */ /* 0x000fe20000041828 */
[----:B------:R-:W-:-:S05]  /*e960*/  FADD.FTZ R140, R140, R5 ;  /* 0x000000058c8c7221 */ /* 0x000fca0000010000 */
[----:B------:R-:W-:Y:S01]  /*e970*/  HMMA.16816.F32.BF16 R36, R8, R18, R36 ;  /* 0x000000120824723c */ /* 0x000fe20000041824 */
[----:B------:R2:W1:Y:S01]  /*e980*/  MUFU.EX2 R213, R0 ;  /* 0x0000000000d57308 */ /* 0x0004620000000800 */
[----:B------:R-:W-:Y:S01]  /*e990*/  MOV R26, R197 ;  /* 0x000000c5001a7202 */ /* 0x000fe20000000f00 */
[----:B------:R-:W1:Y:S01]  /*e9a0*/  LDSM.16.MT88.4 R16, [R226+0xd000] ;  /* 0x00d00000e210783b */ /* 0x000e620000004200 */
[----:B------:R-:W-:Y:S01]  /*e9b0*/  MOV R24, R198 ;  /* 0x000000c600187202 */ /* 0x000fe20000000f00 */
[----:B------:R-:W-:Y:S02]  /*e9c0*/  FADD.FTZ R142, R142, R44 ;  /* 0x0000002c8e8e7221 */ /* 0x000fe40000010000 */
[----:B------:R1:W5:Y:S02]  /*e9d0*/  LDL.LU R230, [R1+0x88] ;  /* 0x0000880001e67983 */ /* 0x0003640000300800 */
[----:B------:R1:W-:Y:S01]  /*e9e0*/  MUFU.EX2 R218, R4 ;  /* 0x0000000400da7308 */ /* 0x0003e20000000800 */
[----:B------:R-:W-:Y:S01]  /*e9f0*/  MOV R139, R6 ;  /* 0x00000006008b7202 */ /* 0x000fe20000000f00 */
[----:B---3--:R-:W-:Y:S01]  /*ea00*/  FFMA.FTZ R34, R224, UR10, -R12 ;  /* 0x0000000ae0227c23 */ /* 0x008fe2000801080c */
[----:B--2---:R-:W-:Y:S01]  /*ea10*/  FADD.FTZ R0, R153, R152 ;  /* 0x0000009899007221 */ /* 0x004fe20000010000 */
[----:B------:R-:W-:Y:S01]  /*ea20*/  F2FP.BF16.F32.PACK_AB R8, R138, R252 ;  /* 0x000000fc8a08723e */ /* 0x000fe200000010ff */
[----:B------:R-:W-:Y:S01]  /*ea30*/  FFMA.FTZ R33, R25, UR10, -R12 ;  /* 0x0000000a19217c23 */ /* 0x000fe2000801080c */
[----:B----4-:R-:W-:Y:S01]  /*ea40*/  F2FP.BF16.F32.PACK_AB R9, R223, R221 ;  /* 0x000000dddf09723e */ /* 0x010fe200000010ff */
[----:B------:R-:W-:Y:S01]  /*ea50*/  FADD.FTZ R141, R215, R0 ;  /* 0x00000000d78d7221 */ /* 0x000fe20000010000 */
[----:B------:R-:W-:Y:S01]  /*ea60*/  F2FP.BF16.F32.PACK_AB R10, R137, R27 ;  /* 0x0000001b890a723e */ /* 0x000fe200000010ff */
[----:B------:R2:W3:Y:S01]  /*ea70*/  MUFU.EX2 R215, R3 ;  /* 0x0000000300d77308 */ /* 0x0004e20000000800 */
[----:B------:R-:W-:Y:S01]  /*ea80*/  FADD.FTZ R0, R154, R2 ;  /* 0x000000029a007221 */ /* 0x000fe20000010000 */
[----:B------:R-:W-:Y:S01]  /*ea90*/  IMAD.MOV.U32 R154, RZ, RZ, R7 ;  /* 0x000000ffff9a7224 */ /* 0x000fe200078e0007 */
[----:B-1----:R-:W-:Y:S01]  /*eaa0*/  F2FP.BF16.F32.PACK_AB R4, R220, R219 ;  /* 0x000000dbdc04723e */ /* 0x002fe200000010ff */
[----:B------:R1:W5:Y:S01]  /*eab0*/  LDL.LU R229, [R1+0x84] ;  /* 0x0000840001e57983 */ /* 0x0003620000300800 */
[----:B------:R-:W-:-:S02]  /*eac0*/  F2FP.BF16.F32.PACK_AB R5, R216, R213 ;  /* 0x000000d5d805723e */ /* 0x000fc400000010ff */
[----:B------:R-:W-:Y:S01]  /*ead0*/  F2FP.BF16.F32.PACK_AB R6, R148, R222 ;  /* 0x000000de9406723e */ /* 0x000fe200000010ff */
[----:B------:R-:W-:Y:S01]  /*eae0*/  IMAD.MOV.U32 R25, RZ, RZ, R199 ;  /* 0x000000ffff197224 */ /* 0x000fe200078e00c7 */
[----:B--2---:R-:W-:Y:S02]  /*eaf0*/  MOV R3, R15 ;  /* 0x0000000f00037202 */ /* 0x004fe40000000f00 */
[----:B------:R-:W-:Y:S01]  /*eb00*/  MOV R152, R196 ;  /* 0x000000c400987202 */ /* 0x000fe20000000f00 */
[----:B------:R-:W2:Y:S01]  /*eb10*/  LDSM.16.MT88.4 R12, [R228+0xd000] ;  /* 0x00d00000e40c783b */ /* 0x000ea20000004200 */
[----:B------:R-:W-:Y:S02]  /*eb20*/  F2FP.BF16.F32.PACK_AB R11, R3, R28 ;  /* 0x0000001c030b723e */ /* 0x000fe400000010ff */
[----:B---3--:R-:W-:Y:S02]  /*eb30*/  F2FP.BF16.F32.PACK_AB R7, R218, R215 ;  /* 0x000000d7da07723e */ /* 0x008fe400000010ff */
[----:B------:R-:W-:-:S02]  /*eb40*/  MOV R153, R143 ;  /* 0x0000008f00997202 */ /* 0x000fc40000000f00 */
[----:B------:R-:W-:Y:S01]  /*eb50*/  MOV R31, R165 ;  /* 0x000000a5001f7202 */ /* 0x000fe20000000f00 */
[-C--:B------:R-:W-:Y:S01]  /*eb60*/  HMMA.16816.F32.BF16 R172, R8, R20.reuse, R172 ;  /* 0x0000001408ac723c */ /* 0x080fe200000418ac */
[----:B------:R-:W-:Y:S02]  /*eb70*/  MOV R30, R166 ;  /* 0x000000a6001e7202 */ /* 0x000fe40000000f00 */
[----:B------:R-:W-:Y:S01]  /*eb80*/  MOV R29, R167 ;  /* 0x000000a7001d7202 */ /* 0x000fe20000000f00 */
[----:B------:R-:W-:Y:S01]  /*eb90*/  MUFU.EX2 R211, R211 ;  /* 0x000000d300d37308 */ /* 0x000fe20000000800 */
[----:B------:R-:W-:Y:S01]  /*eba0*/  MOV R2, R137 ;  /* 0x0000008900027202 */ /* 0x000fe20000000f00 */
[C---:B------:R-:W-:Y:S01]  /*ebb0*/  HMMA.16816.F32.BF16 R204, R4.reuse, R20, R204 ;  /* 0x0000001404cc723c */ /* 0x040fe200000418cc */
[----:B------:R1:W5:Y:S05]  /*ebc0*/  LDL.LU R224, [R1+0x80] ;  /* 0x0000800001e07983 */ /* 0x00036a0000300800 */
[-C--:B------:R-:W-:Y:S06]  /*ebd0*/  HMMA.16816.F32.BF16 R200, R4, R22.reuse, R200 ;  /* 0x0000001604c8723c */ /* 0x080fec00000418c8 */
[----:B------:R-:W-:Y:S01]  /*ebe0*/  HMMA.16816.F32.BF16 R40, R8, R22, R60 ;  /* 0x000000160828723c */ /* 0x000fe2000004183c */
[----:B------:R-:W3:Y:S01]  /*ebf0*/  LDSM.16.MT88.4 R20, [R225+0xf000] ;  /* 0x00f00000e114783b */ /* 0x000ee20000004200 */
[----:B------:R-:W-:-:S04]  /*ec00*/  MOV R143, R164 ;  /* 0x000000a4008f7202 */ /* 0x000fc80000000f00 */
[-C--:B------:R-:W-:Y:S06]  /*ec10*/  HMMA.16816.F32.BF16 R196, R4, R16.reuse, R68 ;  /* 0x0000001004c4723c */ /* 0x080fec0000041844 */
[----:B------:R-:W-:Y:S01]  /*ec20*/  HMMA.16816.F32.BF16 R164, R8, R16, R76 ;  /* 0x0000001008a4723c */ /* 0x000fe2000004184c */
[----:B------:R-:W-:Y:S01]  /*ec30*/  IMAD.MOV.U32 R71, RZ, RZ, R136 ;  /* 0x000000ffff477224 */ /* 0x000fe200078e0088 */
[----:B------:R-:W-:Y:S02]  /*ec40*/  MOV R69, R138 ;  /* 0x0000008a00457202 */ /* 0x000fe40000000f00 */
[----:B------:R-:W-:-:S02]  /*ec50*/  MOV R68, R139 ;  /* 0x0000008b00447202 */ /* 0x000fc40000000f00 */
[----:B------:R-:W-:Y:S01]  /*ec60*/  HMMA.16816.F32.BF16 R64, R4, R18, R64 ;  /* 0x000000120440723c */ /* 0x000fe20000041840 */
[----:B------:R-:W-:-:S05]  /*ec70*/  MOV R70, R28 ;  /* 0x0000001c00467202 */ /* 0x000fca0000000f00 */
[C---:B------:R-:W-:Y:S01]  /*ec80*/  HMMA.16816.F32.BF16 R136, R8.reuse, R18, R56 ;  /* 0x000000120888723c */ /* 0x040fe20000041838 */
[----:B------:R-:W4:Y:S05]  /*ec90*/  LDSM.16.MT88.4 R16, [R226+0xf000] ;  /* 0x00f00000e210783b */ /* 0x000f2a0000004200 */
[-C--:B--2---:R-:W-:Y:S06]  /*eca0*/  HMMA.16816.F32.BF16 R60, R8, R12.reuse, R52 ;  /* 0x0000000c083c723c */ /* 0x084fec0000041834 */
[----:B------:R-:W-:Y:S01]  /*ecb0*/  HMMA.16816.F32.BF16 R48, R4, R12, R48 ;  /* 0x0000000c0430723c */ /* 0x000fe20000041830 */
[----:B------:R-:W-:Y:S01]  /*ecc0*/  IMAD.MOV.U32 R52, RZ, RZ, R26 ;  /* 0x000000ffff347224 */ /* 0x000fe200078e001a */
[----:B------:R-:W-:-:S02]  /*ecd0*/  MOV R53, R27 ;  /* 0x0000001b00357202 */ /* 0x000fc40000000f00 */
[----:B------:R-:W-:Y:S02]  /*ece0*/  MOV R54, R24 ;  /* 0x0000001800367202 */ /* 0x000fe40000000f00 */
[C---:B---3--:R-:W-:Y:S01]  /*ecf0*/  HMMA.16816.F32.BF16 R76, R4.reuse, R22, R128 ;  /* 0x00000016044c723c */ /* 0x048fe20000041880 */
[----:B------:R-:W-:Y:S02]  /*ed00*/  MOV R55, R25 ;  /* 0x0000001900377202 */ /* 0x000fe40000000f00 */
[----:B------:R-:W2:Y:S03]  /*ed10*/  LDSM.16.MT88.4 R24, [R227+0xd000] ;  /* 0x00d00000e318783b */ /* 0x000ea60000004200 */
[----:B------:R-:W-:Y:S01]  /*ed20*/  HMMA.16816.F32.BF16 R184, R4, R14, R184 ;  /* 0x0000000e04b8723c */ /* 0x000fe200000418b8 */
[----:B------:R-:W-:Y:S01]  /*ed30*/  MOV R131, R29 ;  /* 0x0000001d00837202 */ /* 0x000fe20000000f00 */
[----:B------:R-:W-:Y:S01]  /*ed40*/  IMAD.MOV.U32 R130, RZ, RZ, R30 ;  /* 0x000000ffff827224 */ /* 0x000fe200078e001e */
[----:B------:R-:W-:-:S02]  /*ed50*/  MOV R129, R31 ;  /* 0x0000001f00817202 */ /* 0x000fc40000000f00 */
[----:B------:R-:W-:Y:S01]  /*ed60*/  LDSM.16.MT88.4 R28, [R227+0xf000] ;  /* 0x00f00000e31c783b */ /* 0x000fe20000004200 */
[----:B------:R-:W-:Y:S03]  /*ed70*/  HMMA.16816.F32.BF16 R56, R8, R14, R72 ;  /* 0x0000000e0838723c */ /* 0x000fe60000041848 */
[----:B------:R-:W3:Y:S03]  /*ed80*/  LDSM.16.MT88.4 R12, [R228+0xf000] ;  /* 0x00f00000e40c783b */ /* 0x000ee60000004200 */
[----:B------:R-:W-:Y:S01]  /*ed90*/  HMMA.16816.F32.BF16 R72, R4, R20, R88 ;  /* 0x000000140448723c */ /* 0x000fe20000041858 */
[----:B------:R-:W-:-:S05]  /*eda0*/  MOV R128, R47 ;  /* 0x0000002f00807202 */ /* 0x000fca0000000f00 */
[C---:B----4-:R-:W-:Y:S07]  /*edb0*/  HMMA.16816.F32.BF16 R88, R4.reuse, R16, R112 ;  /* 0x000000100458723c */ /* 0x050fee0000041870 */
[----:B------:R-:W-:Y:S01]  /*edc0*/  MOV R115, R46 ;  /* 0x0000002e00737202 */ /* 0x000fe20000000f00 */
[----:B------:R-:W-:Y:S01]  /*edd0*/  HMMA.16816.F32.BF16 R92, R4, R18, R92 ;  /* 0x00000012045c723c */ /* 0x000fe2000004185c */
[----:B------:R-:W-:-:S05]  /*ede0*/  MOV R114, R55 ;  /* 0x0000003700727202 */ /* 0x000fca0000000f00 */
[C---:B--2---:R-:W-:Y:S06]  /*edf0*/  HMMA.16816.F32.BF16 R180, R4.reuse, R24, R180 ;  /* 0x0000001804b4723c */ /* 0x044fec00000418b4 */
[C---:B------:R-:W-:Y:S06]  /*ee00*/  HMMA.16816.F32.BF16 R176, R4.reuse, R26, R176 ;  /* 0x0000001a04b0723c */ /* 0x040fec00000418b0 */
[C---:B---3--:R-:W-:Y:S06]  /*ee10*/  HMMA.16816.F32.BF16 R104, R4.reuse, R12, R104 ;  /* 0x0000000c0468723c */ /* 0x048fec0000041868 */
[C---:B------:R-:W-:Y:S06]  /*ee20*/  HMMA.16816.F32.BF16 R108, R4.reuse, R14, R108 ;  /* 0x0000000e046c723c */ /* 0x040fec000004186c */
[C---:B------:R-:W-:Y:S06]  /*ee30*/  HMMA.16816.F32.BF16 R120, R4.reuse, R28, R120 ;  /* 0x0000001c0478723c */ /* 0x040fec0000041878 */
[----:B------:R-:W-:Y:S07]  /*ee40*/  HMMA.16816.F32.BF16 R44, R4, R30, R124 ;  /* 0x0000001e042c723c */ /* 0x000fee000004187c */
[----:B------:R-:W-:Y:S01]  /*ee50*/  MOV R7, R2 ;  /* 0x0000000200077202 */ /* 0x000fe20000000f00 */
[----:B------:R-:W-:Y:S01]  /*ee60*/  IMAD.MOV.U32 R2, RZ, RZ, R149 ;  /* 0x000000ffff027224 */ /* 0x000fe200078e0095 */
[----:B------:R-:W-:Y:S01]  /*ee70*/  MOV R6, R3 ;  /* 0x0000000300067202 */ /* 0x000fe20000000f00 */
[----:B------:R-:W-:Y:S01]  /*ee80*/  IMAD.MOV.U32 R126, RZ, RZ, R52 ;  /* 0x000000ffff7e7224 */ /* 0x000fe200078e0034 */
[----:B------:R-:W-:-:S02]  /*ee90*/  MOV R127, R115 ;  /* 0x00000073007f7202 */ /* 0x000fc40000000f00 */
[----:B------:R-:W-:Y:S02]  /*eea0*/  MOV R5, R148 ;  /* 0x0000009400057202 */ /* 0x000fe40000000f00 */
[----:B------:R-:W-:Y:S02]  /*eeb0*/  MOV R4, R150 ;  /* 0x0000009600047202 */ /* 0x000fe40000000f00 */
[----:B------:R-:W-:Y:S02]  /*eec0*/  MOV R3, R151 ;  /* 0x0000009700037202 */ /* 0x000fe40000000f00 */
[----:B------:R-:W-:Y:S01]  /*eed0*/  MOV R125, R53 ;  /* 0x00000035007d7202 */ /* 0x000fe20000000f00 */
[----:B------:R-:W-:Y:S01]  /*eee0*/  HMMA.16816.F32.BF16 R148, R8, R24, R160 ;  /* 0x000000180894723c */ /* 0x000fe200000418a0 */
[----:B------:R-:W-:-:S05]  /*eef0*/  MOV R115, R54 ;  /* 0x0000003600737202 */ /* 0x000fca0000000f00 */
[----:B------:R-:W-:Y:S01]  /*ef00*/  HMMA.16816.F32.BF16 R52, R8, R22, R132 ;  /* 0x000000160834723c */ /* 0x000fe20000041884 */
[----:B------:R-:W-:Y:S01]  /*ef10*/  MOV R161, R143 ;  /* 0x0000008f00a17202 */ /* 0x000fe20000000f00 */
[----:B------:R-:W-:Y:S01]  /*ef20*/  IMAD.MOV.U32 R162, RZ, RZ, R212 ;  /* 0x000000ffffa27224 */ /* 0x000fe200078e00d4 */
[----:B------:R-:W-:Y:S08]  /*ef30*/  MUFU.EX2 R143, R171 ;  /* 0x000000ab008f7308 */ /* 0x000ff00000000800 */
[----:B------:R-:W-:Y:S08]  /*ef40*/  MUFU.EX2 R212, R170 ;  /* 0x000000aa00d47308 */ /* 0x000ff00000000800 */
[----:B------:R-:W-:Y:S08]  /*ef50*/  MUFU.EX2 R132, R169 ;  /* 0x000000a900847308 */ /* 0x000ff00000000800 */
[----:B------:R2:W-:Y:S02]  /*ef60*/  MUFU.EX2 R133, R168 ;  /* 0x000000a800857308 */ /* 0x0005e40000000800 */
[----:B--2---:R-:W2:Y:S06]  /*ef70*/  LDSM.16.MT88.4 R168, [R225+0xd800] ;  /* 0x00d80000e1a8783b */ /* 0x004eac0000004200 */
[----:B------:R-:W-:Y:S08]  /*ef80*/  MUFU.EX2 R134, R189 ;  /* 0x000000bd00867308 */ /* 0x000ff00000000800 */
[----:B------:R-:W-:Y:S08]  /*ef90*/  MUFU.EX2 R135, R188 ;  /* 0x000000bc00877308 */ /* 0x000ff00000000800 */
[----:B------:R-:W-:Y:S08]  /*efa0*/  MUFU.EX2 R209, R209 ;  /* 0x000000d100d17308 */ /* 0x000ff00000000800 */
[----:B------:R-:W-:Y:S08]  /*efb0*/  MUFU.EX2 R217, R217 ;  /* 0x000000d900d97308 */ /* 0x000ff00000000800 */
[----:B------:R-:W3:Y:S08]  /*efc0*/  MUFU.EX2 R214, R214 ;  /* 0x000000d600d67308 */ /* 0x000ef00000000800 */
[----:B------:R-:W-:Y:S08]  /*efd0*/  MUFU.EX2 R210, R210 ;  /* 0x000000d200d27308 */ /* 0x000ff00000000800 */
[----:B------:R-:W-:Y:S08]  /*efe0*/  MUFU.EX2 R208, R208 ;  /* 0x000000d000d07308 */ /* 0x000ff00000000800 */
[----:B------:R-:W-:Y:S08]  /*eff0*/  MUFU.EX2 R34, R34 ;  /* 0x0000002200227308 */ /* 0x000ff00000000800 */
[----:B------:R-:W4:Y:S08]  /*f000*/  MUFU.EX2 R33, R33 ;  /* 0x0000002100217308 */ /* 0x000f300000000800 */
[----:B------:R-:W-:Y:S08]  /*f010*/  MUFU.EX2 R32, R32 ;  /* 0x0000002000207308 */ /* 0x000ff00000000800 */
[----:B------:R-:W1:Y:S01]  /*f020*/  MUFU.EX2 R35, R35 ;  /* 0x0000002300237308 */ /* 0x000e620000000800 */
[----:B------:R-:W-:Y:S01]  /*f030*/  FADD.FTZ R3, R3, R141 ;  /* 0x0000008d03037221 */ /* 0x000fe20000010000 */
[----:B------:R-:W-:Y:S01]  /*f040*/  MOV R113, R68 ;  /* 0x0000004400717202 */ /* 0x000fe20000000f00 */
[----:B------:R-:W-:Y:S01]  /*f050*/  IMAD.MOV.U32 R112, RZ, RZ, R69 ;  /* 0x000000ffff707224 */ /* 0x000fe200078e0045 */
[----:B------:R-:W-:-:S02]  /*f060*/  MOV R124, R70 ;  /* 0x00000046007c7202 */ /* 0x000fc40000000f00 */
[----:B------:R-:W-:Y:S01]  /*f070*/  MOV R163, R71 ;  /* 0x0000004700a37202 */ /* 0x000fe20000000f00 */
[----:B------:R-:W-:Y:S01]  /*f080*/  FADD.FTZ R4, R4, R142 ;  /* 0x0000008e04047221 */ /* 0x000fe20000010000 */
[C---:B------:R-:W-:Y:S01]  /*f090*/  HMMA.16816.F32.BF16 R68, R8.reuse, R20, R144 ;  /* 0x000000140844723c */ /* 0x040fe20000041890 */
[----:B------:R-:W-:Y:S01]  /*f0a0*/  FADD.FTZ R3, R195, R3 ;  /* 0x00000003c3037221 */ /* 0x000fe20000010000 */
[----:B------:R-:W-:Y:S01]  /*f0b0*/  FADD.FTZ R2, R2, R140 ;  /* 0x0000008c02027221 */ /* 0x000fe20000010000 */
[----:B------:R-:W-:Y:S01]  /*f0c0*/  MOV R141, R124 ;  /* 0x0000007c008d7202 */ /* 0x000fe20000000f00 */
[----:B------:R-:W-:Y:S02]  /*f0d0*/  IMAD.MOV.U32 R140, RZ, RZ, R125 ;  /* 0x000000ffff8c7224 */ /* 0x000fe400078e007d */
[----:B------:R-:W-:Y:S01]  /*f0e0*/  HMMA.16816.F32.BF16 R20, R8, R16, R116 ;  /* 0x000000100814723c */ /* 0x000fe20000041874 */
[----:B---3--:R-:W-:Y:S01]  /*f0f0*/  F2FP.BF16.F32.PACK_AB R124, R214, R217 ;  /* 0x000000d9d67c723e */ /* 0x008fe200000010ff */
[----:B------:R-:W-:Y:S01]  /*f100*/  FADD.FTZ R0, R161, R0 ;  /* 0x00000000a1007221 */ /* 0x000fe20000010000 */
[----:B----4-:R-:W-:-:S03]  /*f110*/  F2FP.BF16.F32.PACK_AB R125, R33, R34 ;  /* 0x00000022217d723e */ /* 0x010fc600000010ff */
[----:B------:R-:W-:Y:S01]  /*f120*/  HMMA.16816.F32.BF16 R24, R8, R26, R156 ;  /* 0x0000001a0818723c */ /* 0x000fe2000004189c */
[----:B------:R-:W-:Y:S01]  /*f130*/  FADD.FTZ R4, R162, R4 ;  /* 0x00000004a2047221 */ /* 0x000fe20000010000 */
[----:B------:R-:W-:-:S04]  /*f140*/  FADD.FTZ R3, R163, R3 ;  /* 0x00000003a3037221 */ /* 0x000fc80000010000 */
[C---:B------:R-:W-:Y:S01]  /*f150*/  HMMA.16816.F32.BF16 R36, R8.reuse, R30, R36 ;  /* 0x0000001e0824723c */ /* 0x040fe20000041824 */
[----:B------:R-:W-:Y:S01]  /*f160*/  IMAD.MOV.U32 R159, RZ, RZ, R130 ;  /* 0x000000ffff9f7224 */ /* 0x000fe200078e0082 */
[----:B------:R-:W-:Y:S01]  /*f170*/  MOV R158, R131 ;  /* 0x00000083009e7202 */ /* 0x000fe20000000f00 */
[----:B------:R-:W3:Y:S01]  /*f180*/  LDSM.16.MT88.4 R160, [R226+0xd800] ;  /* 0x00d80000e2a0783b */ /* 0x000ee20000004200 */
[----:B------:R-:W-:Y:S02]  /*f190*/  F2FP.BF16.F32.PACK_AB R130, R135, R212 ;  /* 0x000000d48782723e */ /* 0x000fe400000010ff */
[----:B------:R-:W-:Y:S01]  /*f1a0*/  HMMA.16816.F32.BF16 R116, R8, R28, R80 ;  /* 0x0000001c0874723c */ /* 0x000fe20000041850 */
[----:B------:R-:W-:Y:S01]  /*f1b0*/  MOV R31, R128 ;  /* 0x00000080001f7202 */ /* 0x000fe20000000f00 */
[----:B------:R-:W-:Y:S01]  /*f1c0*/  IMAD.MOV.U32 R157, RZ, RZ, R155 ;  /* 0x000000ffff9d7224 */ /* 0x000fe200078e009b */
[----:B------:R-:W-:Y:S01]  /*f1d0*/  MOV R30, R129 ;  /* 0x00000081001e7202 */ /* 0x000fe20000000f00 */
[----:B------:R-:W-:Y:S01]  /*f1e0*/  LDSM.16.MT88.4 R144, [R227+0xd800] ;  /* 0x00d80000e390783b */ /* 0x000fe20000004200 */
[----:B------:R-:W-:-:S02]  /*f1f0*/  F2FP.BF16.F32.PACK_AB R128, R143, R134 ;  /* 0x000000868f80723e */ /* 0x000fc400000010ff */
[----:B------:R-:W-:Y:S02]  /*f200*/  MOV R29, R126 ;  /* 0x0000007e001d7202 */ /* 0x000fe40000000f00 */
[----:B------:R-:W-:Y:S02]  /*f210*/  MOV R188, R152 ;  /* 0x0000009800bc7202 */ /* 0x000fe40000000f00 */
[----:B------:R-:W-:Y:S01]  /*f220*/  MOV R189, R153 ;  /* 0x0000009900bd7202 */ /* 0x000fe20000000f00 */
[----:B------:R-:W-:Y:S01]  /*f230*/  HMMA.16816.F32.BF16 R16, R8, R18, R100 ;  /* 0x000000120810723c */ /* 0x000fe20000041864 */
[----:B------:R-:W-:Y:S01]  /*f240*/  MOV R28, R127 ;  /* 0x0000007f001c7202 */ /* 0x000fe20000000f00 */
[----:B------:R-:W-:Y:S01]  /*f250*/  LDSM.16.MT88.4 R80, [R225+0xf800] ;  /* 0x00f80000e150783b */ /* 0x000fe20000004200 */
[----:B------:R-:W-:Y:S02]  /*f260*/  F2FP.BF16.F32.PACK_AB R129, R209, R211 ;  /* 0x000000d3d181723e */ /* 0x000fe400000010ff */
[----:B------:R-:W-:-:S02]  /*f270*/  F2FP.BF16.F32.PACK_AB R131, R133, R132 ;  /* 0x000000848583723e */ /* 0x000fc400000010ff */
[----:B------:R-:W-:Y:S02]  /*f280*/  F2FP.BF16.F32.PACK_AB R126, R208, R210 ;  /* 0x000000d2d07e723e */ /* 0x000fe400000010ff */
[----:B-1----:R-:W-:Y:S02]  /*f290*/  F2FP.BF16.F32.PACK_AB R127, R35, R32 ;  /* 0x00000020237f723e */ /* 0x002fe400000010ff */
[----:B------:R-:W-:Y:S02]  /*f2a0*/  MOV R156, R154 ;  /* 0x0000009a009c7202 */ /* 0x000fe40000000f00 */
[----:B------:R-:W1:Y:S01]  /*f2b0*/  LDSM.16.MT88.4 R152, [R228+0xd800] ;  /* 0x00d80000e498783b */ /* 0x000e620000004200 */
[----:B------:R-:W-:Y:S01]  /*f2c0*/  HMMA.16816.F32.BF16 R100, R8, R12, R96 ;  /* 0x0000000c0864723c */ /* 0x000fe20000041860 */
[----:B------:R-:W-:Y:S02]  /*f2d0*/  MOV R142, R7 ;  /* 0x00000007008e7202 */ /* 0x000fe40000000f00 */
[----:B------:R-:W4:Y:S03]  /*f2e0*/  LDSM.16.MT88.4 R96, [R226+0xf800] ;  /* 0x00f80000e260783b */ /* 0x000f260000004200 */
[-C--:B--2---:R-:W-:Y:S06]  /*f2f0*/  HMMA.16816.F32.BF16 R172, R128, R168.reuse, R172 ;  /* 0x000000a880ac723c */ /* 0x084fec00000418ac */
[C---:B------:R-:W-:Y:S06]  /*f300*/  HMMA.16816.F32.BF16 R204, R124.reuse, R168, R204 ;  /* 0x000000a87ccc723c */ /* 0x040fec00000418cc */
[----:B------:R-:W-:Y:S06]  /*f310*/  HMMA.16816.F32.BF16 R200, R124, R170, R200 ;  /* 0x000000aa7cc8723c */ /* 0x000fec00000418c8 */
[----:B------:R-:W-:Y:S06]  /*f320*/  HMMA.16816.F32.BF16 R12, R8, R14, R84 ;  /* 0x0000000e080c723c */ /* 0x000fec0000041854 */
[----:B------:R-:W-:Y:S01]  /*f330*/  HMMA.16816.F32.BF16 R168, R128, R170, R40 ;  /* 0x000000aa80a8723c */ /* 0x000fe20000041828 */
[----:B------:R-:W-:Y:S01]  /*f340*/  FADD.FTZ R9, R190, R4 ;  /* 0x00000004be097221 */ /* 0x000fe20000010000 */
[----:B------:R-:W-:-:S02]  /*f350*/  MOV R11, R5 ;  /* 0x00000005000b7202 */ /* 0x000fc40000000f00 */
[----:B------:R-:W-:Y:S02]  /*f360*/  MOV R10, R6 ;  /* 0x00000006000a7202 */ /* 0x000fe40000000f00 */
[----:B------:R-:W-:Y:S01]  /*f370*/  LDSM.16.MT88.4 R4, [R227+0xf800] ;  /* 0x00f80000e304783b */ /* 0x000fe20000004200 */
[----:B------:R-:W-:Y:S02]  /*f380*/  MOV R43, R112 ;  /* 0x00000070002b7202 */ /* 0x000fe40000000f00 */
[----:B------:R-:W-:Y:S02]  /*f390*/  MOV R42, R113 ;  /* 0x00000071002a7202 */ /* 0x000fe40000000f00 */
[----:B------:R-:W-:Y:S02]  /*f3a0*/  MOV R41, R114 ;  /* 0x0000007200297202 */ /* 0x000fe40000000f00 */
[----:B------:R-:W-:Y:S02]  /*f3b0*/  MOV R40, R115 ;  /* 0x0000007300287202 */ /* 0x000fe40000000f00 */
[----:B------:R-:W2:Y:S01]  /*f3c0*/  LDSM.16.MT88.4 R112, [R228+0xf800] ;  /* 0x00f80000e470783b */ /* 0x000ea20000004200 */
[----:B------:R-:W-:Y:S01]  /*f3d0*/  FADD.FTZ R2, R193, R2 ;  /* 0x00000002c1027221 */ /* 0x000fe20000010000 */
[----:B------:R-:W-:-:S03]  /*f3e0*/  FADD.FTZ R0, R191, R0 ;  /* 0x00000000bf007221 */ /* 0x000fc60000010000 */
[----:B------:R-:W-:Y:S01]  /*f3f0*/  FADD.FTZ R2, R194, R2 ;  /* 0x00000002c2027221 */ /* 0x000fe20000010000 */
[----:B------:R-:W-:Y:S01]  /*f400*/  FADD.FTZ R8, R192, R0 ;  /* 0x00000000c0087221 */ /* 0x000fe20000010000 */
[----:B------:R-:W-:Y:S01]  /*f410*/  MOV R0, R189 ;  /* 0x000000bd00007202 */ /* 0x000fe20000000f00 */
[C---:B---3--:R-:W-:Y:S07]  /*f420*/  HMMA.16816.F32.BF16 R192, R124.reuse, R162, R64 ;  /* 0x000000a27cc0723c */ /* 0x048fee0000041840 */
[----:B------:R-:W-:Y:S01]  /*f430*/  IMAD.MOV.U32 R67, RZ, RZ, R188 ;  /* 0x000000ffff437224 */ /* 0x000fe200078e00bc */
[----:B------:R-:W-:Y:S01]  /*f440*/  MOV R64, R156 ;  /* 0x0000009c00407202 */ /* 0x000fe20000000f00 */
[----:B-1----:R-:W-:Y:S01]  /*f450*/  HMMA.16816.F32.BF16 R188, R124, R152, R48 ;  /* 0x000000987cbc723c */ /* 0x002fe20000041830 */
[----:B------:R-:W-:Y:S01]  /*f460*/  MOV R65, R157 ;  /* 0x0000009d00417202 */ /* 0x000fe20000000f00 */
[----:B------:R-:W-:Y:S01]  /*f470*/  FADD.FTZ R0, R0, R9 ;  /* 0x0000000900007221 */ /* 0x000fe20000010000 */
[----:B------:R-:W-:-:S04]  /*f480*/  MOV R66, R158 ;  /* 0x0000009e00427202 */ /* 0x000fc80000000f00 */
[----:B------:R-:W-:Y:S01]  /*f490*/  IMAD.MOV.U32 R51, RZ, RZ, R159 ;  /* 0x000000ffff337224 */ /* 0x000fe200078e009f */
[----:B------:R-:W-:Y:S01]  /*f4a0*/  HMMA.16816.F32.BF16 R196, R124, R160, R196 ;  /* 0x000000a07cc4723c */ /* 0x000fe200000418c4 */
[----:B------:R-:W-:Y:S02]  /*f4b0*/  FADD.FTZ R2, R64, R2 ;  /* 0x0000000240027221 */ /* 0x000fe40000010000 */
[----:B------:R-:W-:-:S03]  /*f4c0*/  FADD.FTZ R3, R51, R3 ;  /* 0x0000000333037221 */ /* 0x000fc60000010000 */
[----:B------:R-:W-:Y:S01]  /*f4d0*/  HMMA.16816.F32.BF16 R184, R124, R154, R184 ;  /* 0x0000009a7cb8723c */ /* 0x000fe200000418b8 */
[----:B------:R-:W-:-:S05]  /*f4e0*/  FADD.FTZ R2, R40, R2 ;  /* 0x0000000228027221 */ /* 0x000fca0000010000 */
[C---:B------:R-:W-:Y:S06]  /*f4f0*/  HMMA.16816.F32.BF16 R180, R124.reuse, R144, R180 ;  /* 0x000000907cb4723c */ /* 0x040fec00000418b4 */
[C---:B------:R-:W-:Y:S06]  /*f500*/  HMMA.16816.F32.BF16 R176, R124.reuse, R146, R176 ;  /* 0x000000927cb0723c */ /* 0x040fec00000418b0 */
[C---:B------:R-:W-:Y:S06]  /*f510*/  HMMA.16816.F32.BF16 R72, R124.reuse, R80, R72 ;  /* 0x000000507c48723c */ /* 0x040fec0000041848 */
[C---:B------:R-:W-:Y:S06]  /*f520*/  HMMA.16816.F32.BF16 R76, R124.reuse, R82, R76 ;  /* 0x000000527c4c723c */ /* 0x040fec000004184c */
[C---:B----4-:R-:W-:Y:S06]  /*f530*/  HMMA.16816.F32.BF16 R88, R124.reuse, R96, R88 ;  /* 0x000000607c58723c */ /* 0x050fec0000041858 */
[C---:B------:R-:W-:Y:S06]  /*f540*/  HMMA.16816.F32.BF16 R92, R124.reuse, R98, R92 ;  /* 0x000000627c5c723c */ /* 0x040fec000004185c */
[C---:B--2---:R-:W-:Y:S06]  /*f550*/  HMMA.16816.F32.BF16 R104, R124.reuse, R112, R104 ;  /* 0x000000707c68723c */ /* 0x044fec0000041868 */
        /* <DEDUP_REMOVED lines=58> */
[----:B------:R-:W-:-:S02]  /*f900*/  MOV R134, R30 ;  /* 0x0000001e00867202 */ /* 0x000fc40000000f00 */
[----:B------:R-:W-:Y:S02]  /*f910*/  MOV R135, R31 ;  /* 0x0000001f00877202 */ /* 0x000fe40000000f00 */
[----:B------:R-:W-:Y:S02]  /*f920*/  MOV R132, R28 ;  /* 0x0000001c00847202 */ /* 0x000fe40000000f00 */
[----:B------:R-:W-:Y:S01]  /*f930*/  MOV R133, R29 ;  /* 0x0000001d00857202 */ /* 0x000fe20000000f00 */
[----:B------:R-:W-:Y:S06]  /*f940*/  @!P0 BRA `(.L_x_700) ;  /* 0x0000007000688947 */ /* 0x000fec0003800000 */
[----:B------:R-:W2:Y:S04]  /*f950*/  LDL.64 R30, [R1+0x78] ;  /* 0x00007800011e7983 */ /* 0x000ea80000100a00 */
[----:B------:R-:W3:Y:S01]  /*f960*/  LDL.64 R28, [R1+0x70] ;  /* 0x00007000011c7983 */ /* 0x000ee20000100a00 */
[----:B------:R-:W-:Y:S01]  /*f970*/  UIADD3 UR12, UR19, -0x3, URZ ;  /* 0xfffffffd130c7890 */ /* 0x000fe2000fffe03f */
[----:B------:R-:W4:Y:S01]  /*f980*/  @!P2 LDC.64 R6, c[0x0][0x220] ;  /* 0x00008800ff06ab82 */ /* 0x000f220000000a00 */
[----:B------:R-:W-:-:S04]  /*f990*/  DEPBAR.LE SB0, 0x0 ;  /* 0x000080000000791a */ /* 0x000fc80000000000 */
[----:B------:R-:W-:-:S03]  /*f9a0*/  USHF.R.S32.HI UR4, URZ, 0x1f, UR12 ;  /* 0x0000001f3f047899 */ /* 0x000fc6000801140c */
[----:B------:R-:W-:Y:S01]  /*f9b0*/  BAR.SYNC.DEFER_BLOCKING 0x0 ;  /* 0x0000000000007b1d */ /* 0x000fe20000010000 */
[----:B------:R-:W-:-:S07]  /*f9c0*/  UIMAD UR4, UR4, UR6, URZ ;  /* 0x00000006040472a4 */ /* 0x000fce000f8e023f */
[----:B------:R-:W4:Y:S01]  /*f9d0*/  @!P1 LDC.64 R8, c[0x0][0x220] ;  /* 0x00008800ff089b82 */ /* 0x000f220000000a00 */
[----:B------:R-:W-:Y:S02]  /*f9e0*/  UIMAD.WIDE.U32 UR20, UR12, UR6, URZ ;  /* 0x000000060c1472a5 */ /* 0x000fe4000f8e003f */
[----:B------:R-:W-:-:S05]  /*f9f0*/  UIMAD UR4, UR12, UR7, UR4 ;  /* 0x000000070c0472a4 */ /* 0x000fca000f8e0204 */
[----:B------:R-:W4:Y:S01]  /*fa00*/  @!P2 LDC.64 R10, c[0x0][0x220] ;  /* 0x00008800ff0aab82 */ /* 0x000f220000000a00 */
[----:B------:R-:W-:Y:S01]  /*fa10*/  UIADD3 UR4, UR21, UR4, URZ ;  /* 0x0000000415047290 */ /* 0x000fe2000fffe03f */
[----:B-1----:R-:W-:-:S06]  /*fa20*/  IMAD.U32 R2, RZ, RZ, UR20 ;  /* 0x00000014ff027e24 */ /* 0x002fcc000f8e00ff */
[----:B------:R-:W1:Y:S01]  /*fa30*/  @!P2 LDC.64 R14, c[0x0][0x220] ;  /* 0x00008800ff0eab82 */ /* 0x000e620000000a00 */
[----:B------:R-:W-:Y:S01]  /*fa40*/  IMAD.U32 R3, RZ, RZ, UR21 ;  /* 0x00000015ff037e24 */ /* 0x000fe2000f8e00ff */
[----:B------:R-:W-:-:S06]  /*fa50*/  MOV R3, UR4 ;  /* 0x0000000400037c02 */ /* 0x000fcc0008000f00 */
[----:B------:R-:W1:Y:S08]  /*fa60*/  @!P1 LDC.64 R12, c[0x0][0x220] ;  /* 0x00008800ff0c9b82 */ /* 0x000e700000000a00 */
[----:B------:R-:W1:Y:S08]  /*fa70*/  @!P1 LDC.64 R16, c[0x0][0x220] ;  /* 0x00008800ff109b82 */ /* 0x000e700000000a00 */
[----:B------:R-:W1:Y:S08]  /*fa80*/  @!P2 LDC.64 R18, c[0x0][0x220] ;  /* 0x00008800ff12ab82 */ /* 0x000e700000000a00 */
[----:B------:R-:W1:Y:S01]  /*fa90*/  @!P1 LDC.64 R20, c[0x0][0x220] ;  /* 0x00008800ff149b82 */ /* 0x000e620000000a00 */
[----:B------:R-:W-:Y:S01]  /*faa0*/  @P2 STS.128 [R243+0xc000], RZ ;  /* 0x00c000fff3002388 */ /* 0x000fe20000000c00 */
[----:B--2---:R-:W-:-:S04]  /*fab0*/  LEA R0, P0, R2, R30, 0x6 ;  /* 0x0000001e02007211 */ /* 0x004fc800078030ff */
[----:B---3--:R-:W-:Y:S02]  /*fac0*/  LEA.HI.X R3, R2, R29, R3, 0x6, P0 ;  /* 0x0000001d02037211 */ /* 0x008fe400000f3403 */
[C---:B----4-:R-:W-:Y:S02]  /*fad0*/  @!P2 LEA R6, P3, R0.reuse, R6, 0x1 ;  /* 0x000000060006a211 */ /* 0x050fe400078608ff */
[C---:B------:R-:W-:Y:S02]  /*fae0*/  @!P1 LEA R8, P0, R0.reuse, R8, 0x1 ;  /* 0x0000000800089211 */ /* 0x040fe400078008ff */
[C-C-:B------:R-:W-:Y:S02]  /*faf0*/  @!P2 LEA.HI.X R7, R0.reuse, R7, R3.reuse, 0x1, P3 ;  /* 0x000000070007a211 */ /* 0x140fe400018f0c03 */
[C---:B------:R-:W-:Y:S02]  /*fb00*/  IADD3 R2, P3, R0.reuse, UR32, RZ ;  /* 0x0000002000027c10 */ /* 0x040fe4000ff7e0ff */
[----:B------:R-:W-:Y:S01]  /*fb10*/  @!P1 LEA.HI.X R9, R0, R9, R3, 0x1, P0 ;  /* 0x0000000900099211 */ /* 0x000fe200000f0c03 */
[----:B------:R-:W-:Y:S01]  /*fb20*/  @!PT LDS RZ, [RZ] ;  /* 0x00000000fffff984 */ /* 0x000fe20000000800 */
[----:B------:R-:W-:Y:S01]  /*fb30*/  @!PT LDS RZ, [RZ] ;  /* 0x00000000fffff984 */ /* 0x000fe20000000800 */
[----:B------:R-:W-:Y:S01]  /*fb40*/  @!PT LDS RZ, [RZ] ;  /* 0x00000000fffff984 */ /* 0x000fe20000000800 */
[----:B------:R2:W-:Y:S01]  /*fb50*/  @!P2 LDGSTS.E.BYPASS.LTC128B.128 [R243+0xc000], desc[UR22][R6.64] ;  /* 0x0c00000006f3afae */ /* 0x0005e2000b901d56 */
[----:B------:R-:W-:-:S02]  /*fb60*/  @!P2 LEA R10, P0, R2, R10, 0x1 ;  /* 0x0000000a020aa211 */ /* 0x000fc400078008ff */
[----:B------:R-:W-:Y:S02]  /*fb70*/  IADD3.X R5, R3, UR13, RZ, P3, !PT ;  /* 0x0000000d03057c10 */ /* 0x000fe40009ffe4ff */
[C---:B------:R-:W-:Y:S02]  /*fb80*/  IADD3 R0, P4, R2.reuse, UR32, RZ ;  /* 0x0000002002007c10 */ /* 0x040fe4000ff9e0ff */
[----:B------:R-:W-:Y:S02]  /*fb90*/  @!P2 LEA.HI.X R11, R2, R11, R5, 0x1, P0 ;  /* 0x0000000b020ba211 */ /* 0x000fe400000f0c05 */
[----:B-1----:R-:W-:Y:S02]  /*fba0*/  @!P2 LEA R14, P3, R0, R14, 0x1 ;  /* 0x0000000e000ea211 */ /* 0x002fe400078608ff */
[----:B------:R-:W-:Y:S02]  /*fbb0*/  IADD3.X R4, R5, UR13, RZ, P4, !PT ;  /* 0x0000000d05047c10 */ /* 0x000fe4000a7fe4ff */
[----:B------:R-:W-:-:S02]  /*fbc0*/  @!P1 LEA R12, P0, R2, R12, 0x1 ;  /* 0x0000000c020c9211 */ /* 0x000fc400078008ff */
[C---:B------:R-:W-:Y:S01]  /*fbd0*/  IADD3 R3, P5, R0.reuse, UR32, RZ ;  /* 0x0000002000037c10 */ /* 0x040fe2000ffbe0ff */
[----:B------:R-:W-:Y:S01]  /*fbe0*/  @P1 STS.128 [R243+0xe000], RZ ;  /* 0x00e000fff3001388 */ /* 0x000fe20000000c00 */
[----:B------:R-:W-:Y:S02]  /*fbf0*/  @!P2 LEA.HI.X R15, R0, R15, R4, 0x1, P3 ;  /* 0x0000000f000fa211 */ /* 0x000fe400018f0c04 */
[----:B------:R-:W-:Y:S01]  /*fc00*/  @!P1 LEA.HI.X R13, R2, R13, R5, 0x1, P0 ;  /* 0x0000000d020d9211 */ /* 0x000fe200000f0c05 */
[----:B------:R-:W-:Y:S01]  /*fc10*/  @!PT LDS RZ, [RZ] ;  /* 0x00000000fffff984 */ /* 0x000fe20000000800 */
[----:B------:R-:W-:Y:S01]  /*fc20*/  @!PT LDS RZ, [RZ] ;  /* 0x00000000fffff984 */ /* 0x000fe20000000800 */
[----:B------:R-:W-:Y:S01]  /*fc30*/  @!PT LDS RZ, [RZ] ;  /* 0x00000000fffff984 */ /* 0x000fe20000000800 */
[----:B------:R1:W-:Y:S01]  /*fc40*/  @!P1 LDGSTS.E.BYPASS.LTC128B.128 [R243+0xe000], desc[UR22][R8.64+0x80] ;  /* 0x0e00008008f39fae */ /* 0x0003e2000b901d56 */
[----:B------:R-:W-:-:S03]  /*fc50*/  IADD3.X R5, R4, UR13, RZ, P5, !PT ;  /* 0x0000000d04057c10 */ /* 0x000fc6000affe4ff */
[----:B------:R-:W-:Y:S01]  /*fc60*/  @P2 STS.128 [R243+0xc800], RZ ;  /* 0x00c800fff3002388 */ /* 0x000fe20000000c00 */
[----:B--2---:R-:W-:-:S03]  /*fc70*/  @!P1 LEA R6, P3, R0, R16, 0x1 ;  /* 0x0000001000069211 */ /* 0x004fc600078608ff */
[----:B------:R-:W-:Y:S01]  /*fc80*/  @!PT LDS RZ, [RZ] ;  /* 0x00000000fffff984 */ /* 0x000fe20000000800 */
[----:B------:R-:W-:Y:S01]  /*fc90*/  @!PT LDS RZ, [RZ] ;  /* 0x00000000fffff984 */ /* 0x000fe20000000800 */
[----:B------:R-:W-:Y:S01]  /*fca0*/  @!PT LDS RZ, [RZ] ;  /* 0x00000000fffff984 */ /* 0x000fe20000000800 */
[----:B------:R-:W-:Y:S01]  /*fcb0*/  @!P2 LDGSTS.E.BYPASS.LTC128B.128 [R243+0xc800], desc[UR22][R10.64] ;  /* 0x0c8000000af3afae */ /* 0x000fe2000b901d56 */
[C---:B------:R-:W-:Y:S02]  /*fcc0*/  @!P1 LEA R2, P0, R3.reuse, R20, 0x1 ;  /* 0x0000001403029211 */ /* 0x040fe400078008ff */
[----:B------:R-:W-:Y:S01]  /*fcd0*/  @!P1 LEA.HI.X R7, R0, R17, R4, 0x1, P3 ;  /* 0x0000001100079211 */ /* 0x000fe200018f0c04 */
[----:B------:R-:W-:Y:S04]  /*fce0*/  @P1 STS.128 [R243+0xe800], RZ ;  /* 0x00e800fff3001388 */ /* 0x000fe80000000c00 */
[----:B------:R-:W-:Y:S01]  /*fcf0*/  @!PT LDS RZ, [RZ] ;  /* 0x00000000fffff984 */ /* 0x000fe20000000800 */
[----:B------:R-:W-:Y:S01]  /*fd00*/  @!PT LDS RZ, [RZ] ;  /* 0x00000000fffff984 */ /* 0x000fe20000000800 */
[----:B------:R-:W-:Y:S01]  /*fd10*/  @!PT LDS RZ, [RZ] ;  /* 0x00000000fffff984 */ /* 0x000fe20000000800 */
[----:B------:R-:W-:Y:S04]  /*fd20*/  @!P1 LDGSTS.E.BYPASS.LTC128B.128 [R243+0xe800], desc[UR22][R12.64+0x80] ;  /* 0x0e8000800cf39fae */ /* 0x000fe8000b901d56 */
[----:B------:R-:W-:Y:S04]  /*fd30*/  @P2 STS.128 [R243+0xd000], RZ ;  /* 0x00d000fff3002388 */ /* 0x000fe80000000c00 */
[----:B------:R-:W-:Y:S01]  /*fd40*/  @!PT LDS RZ, [RZ] ;  /* 0x00000000fffff984 */ /* 0x000fe20000000800 */
[----:B------:R-:W-:Y:S01]  /*fd50*/  @!PT LDS RZ, [RZ] ;  /* 0x00000000fffff984 */ /* 0x000fe20000000800 */
[----:B------:R-:W-:Y:S01]  /*fd60*/  @!PT LDS RZ, [RZ] ;  /* 0x00000000fffff984 */ /* 0x000fe20000000800 */
[----:B------:R2:W-:Y:S01]  /*fd70*/  @!P2 LDGSTS.E.BYPASS.LTC128B.128 [R243+0xd000], desc[UR22][R14.64] ;  /* 0x0d0000000ef3afae */ /* 0x0005e2000b901d56 */
[----:B-1----:R-:W-:-:S03]  /*fd80*/  @!P2 LEA R8, P4, R3, R18, 0x1 ;  /* 0x000000120308a211 */ /* 0x002fc600078808ff */
[----:B------:R-:W-:Y:S01]  /*fd90*/  @P1 STS.128 [R243+0xf000], RZ ;  /* 0x00f000fff3001388 */ /* 0x000fe20000000c00 */
[----:B------:R-:W-:-:S03]  /*fda0*/  @!P2 LEA.HI.X R9, R3, R19, R5, 0x1, P4 ;  /* 0x000000130309a211 */ /* 0x000fc600020f0c05 */
        /* <DEDUP_REMOVED lines=15> */
[----:B-----5:R-:W-:Y:S04]  /*fea0*/  LDSM.16.M88.4 R16, [R231] ;  /* 0x00000000e710783b */ /* 0x020fe80000000200 */
[----:B------:R-:W4:Y:S04]  /*feb0*/  LDSM.16.M88.4 R36, [R224+0x9800] ;  /* 0x00980000e024783b */ /* 0x000f280000000200 */
[----:B--2---:R-:W2:Y:S04]  /*fec0*/  LDSM.16.M88.4 R12, [R231+0x2000] ;  /* 0x00200000e70c783b */ /* 0x004ea80000000200 */
[----:B------:R-:W3:Y:S04]  /*fed0*/  LDSM.16.M88.4 R48, [R224+0x8000] ;  /* 0x00800000e030783b */ /* 0x000ee80000000200 */
[----:B------:R-:W3:Y:S04]  /*fee0*/  LDSM.16.M88.4 R40, [R224+0x9000] ;  /* 0x00900000e028783b */ /* 0x000ee80000000200 */
[----:B-1----:R-:W-:Y:S04]  /*fef0*/  LDSM.16.M88.4 R8, [R232] ;  /* 0x00000000e808783b */ /* 0x002fe80000000200 */
[----:B------:R-:W1:Y:S04]  /*ff00*/  LDSM.16.M88.4 R20, [R240] ;  /* 0x00000000f014783b */ /* 0x000e680000000200 */
[----:B------:R-:W1:Y:S04]  /*ff10*/  LDSM.16.M88.4 R4, [R232+0x2000] ;  /* 0x00200000e804783b */ /* 0x000e680000000200 */
[----:B------:R-:W1:Y:S04]  /*ff20*/  LDSM.16.M88.4 R44, [R224+0x8800] ;  /* 0x00880000e02c783b */ /* 0x000e680000000200 */
[----:B------:R-:W1:Y:S04]  /*ff30*/  LDSM.16.M88.4 R32, [R235] ;  /* 0x00000000eb20783b */ /* 0x000e680000000200 */
[----:B------:R-:W1:Y:S01]  /*ff40*/  LDSM.16.M88.4 R24, [R241] ;  /* 0x00000000f118783b */ /* 0x000e620000000200 */
[-C--:B----4-:R-:W-:Y:S03]  /*ff50*/  HMMA.16816.F32.BF16 R56, R16, R36.reuse, RZ ;  /* 0x000000241038723c */ /* 0x090fe600000418ff */
[----:B------:R-:W4:Y:S04]  /*ff60*/  LDSM.16.M88.4 R28, [R242] ;  /* 0x00000000f21c783b */ /* 0x000f280000000200 */
[----:B------:R-:W0:Y:S01]  /*ff70*/  LDGDEPBAR ;  /* 0x00000000000079af */ /* 0x000e220000000000 */
[----:B--2---:R-:W-:Y:S06]  /*ff80*/  HMMA.16816.F32.BF16 R52, R12, R36, RZ ;  /* 0x000000240c34723c */ /* 0x004fec00000418ff */
[-C--:B---3--:R-:W-:Y:S06]  /*ff90*/  HMMA.16816.F32.BF16 R208, R16, R48.reuse, RZ ;  /* 0x0000003010d0723c */ /* 0x088fec00000418ff */
[C---:B------:R-:W-:Y:S06]  /*ffa0*/  HMMA.16816.F32.BF16 R140, R12.reuse, R48, RZ ;  /* 0x000000300c8c723c */ /* 0x040fec00000418ff */
[----:B------:R-:W-:Y:S06]  /*ffb0*/  HMMA.16816.F32.BF16 R60, R12, R40, RZ ;  /* 0x000000280c3c723c */ /* 0x000fec00000418ff */
[-C--:B-1----:R-:W-:Y:S06]  /*ffc0*/  HMMA.16816.F32.BF16 R56, R8, R20.reuse, R56 ;  /* 0x000000140838723c */ /* 0x082fec0000041838 */
[----:B------:R-:W-:Y:S06]  /*ffd0*/  HMMA.16816.F32.BF16 R52, R4, R20, R52 ;  /* 0x000000140434723c */ /* 0x000fec0000041834 */
[-C--:B------:R-:W-:Y:S06]  /*ffe0*/  HMMA.16816.F32.BF16 R136, R16, R44.reuse, RZ ;  /* 0x0000002c1088723c */ /* 0x080fec00000418ff */
[----:B------:R-:W-:Y:S06]  /*fff0*/  HMMA.16816.F32.BF16 R132, R12, R44, RZ ;  /* 0x0000002c0c84723c */ /* 0x000fec00000418ff */
[----:B------:R-:W-:Y:S01]  /*10000*/  HMMA.16816.F32.BF16 R64, R16, R40, RZ ;  /* 0x000000281040723c */ /* 0x000fe200000418ff */
[----:B------:R-:W-:Y:S01]  /*10010*/  MOV R252, R56 ;  /* 0x0000003800fc7202 */ /* 0x000fe20000000f00 */
[----:B------:R-:W-:-:S02]  /*10020*/  IMAD.MOV.U32 R37, RZ, RZ, R57 ;  /* 0x000000ffff257224 */ /* 0x000fc400078e0039 */
[----:B------:R-:W-:Y:S02]  /*10030*/  IMAD.MOV.U32 R36, RZ, RZ, R58 ;  /* 0x000000ffff247224 */ /* 0x000fe400078e003a */
[-C--:B------:R-:W-:Y:S06]  /*10040*/  HMMA.16816.F32.BF16 R212, R8, R32.reuse, R208 ;  /* 0x0000002008d4723c */ /* 0x080fec00000418d0 */
[C---:B------:R-:W-:Y:S06]  /*10050*/  HMMA.16816.F32.BF16 R140, R4.reuse, R32, R140 ;  /* 0x00000020048c723c */ /* 0x040fec000004188c */
[----:B------:R-:W-:Y:S01]  /*10060*/  HMMA.16816.F32.BF16 R60, R4, R24, R60 ;  /* 0x00000018043c723c */ /* 0x000fe2000004183c */
[----:B------:R-:W-:-:S05]  /*10070*/  MOV R33, R59 ;  /* 0x0000003b00217202 */ /* 0x000fca0000000f00 */
[----:B------:R-:W-:Y:S01]  /*10080*/  HMMA.16816.F32.BF16 R56, R12, R46, RZ ;  /* 0x0000002e0c38723c */ /* 0x000fe200000418ff */
[----:B------:R-:W-:Y:S02]  /*10090*/  IMAD.MOV.U32 R40, RZ, RZ, R53 ;  /* 0x000000ffff287224 */ /* 0x000fe400078e0035 */
[----:B------:R-:W-:Y:S01]  /*100a0*/  IMAD.MOV.U32 R41, RZ, RZ, R52 ;  /* 0x000000ffff297224 */ /* 0x000fe200078e0034 */
[----:B------:R-:W-:Y:S01]  /*100b0*/  MOV R21, R54 ;  /* 0x0000003600157202 */ /* 0x000fe20000000f00 */
[----:B------:R-:W-:Y:S01]  /*100c0*/  IMAD.MOV.U32 R20, RZ, RZ, R55 ;  /* 0x000000ffff147224 */ /* 0x000fe200078e0037 */
[-C--:B----4-:R-:W-:Y:S06]  /*100d0*/  HMMA.16816.F32.BF16 R220, R8, R28.reuse, R136 ;  /* 0x0000001c08dc723c */ /* 0x090fec0000041888 */
[----:B------:R-:W-:Y:S06]  /*100e0*/  HMMA.16816.F32.BF16 R216, R4, R28, R132 ;  /* 0x0000001c04d8723c */ /* 0x000fec0000041884 */
[----:B------:R-:W-:Y:S01]  /*100f0*/  HMMA.16816.F32.BF16 R64, R8, R24, R64 ;  /* 0x000000180840723c */ /* 0x000fe20000041840 */
[----:B------:R-:W-:Y:S01]  /*10100*/  IMAD.MOV.U32 R32, RZ, RZ, R60 ;  /* 0x000000ffff207224 */ /* 0x000fe200078e003c */
[----:B------:R-:W-:-:S04]  /*10110*/  MOV R29, R61 ;  /* 0x0000003d001d7202 */ /* 0x000fc80000000f00 */
[----:B------:R-:W-:Y:S01]  /*10120*/  HMMA.16816.F32.BF16 R52, R12, R42, RZ ;  /* 0x0000002a0c34723c */ /* 0x000fe200000418ff */
[----:B------:R-:W-:Y:S02]  /*10130*/  IMAD.MOV.U32 R25, RZ, RZ, R62 ;  /* 0x000000ffff197224 */ /* 0x000fe400078e003e */
[----:B------:R-:W-:-:S03]  /*10140*/  IMAD.MOV.U32 R24, RZ, RZ, R63 ;  /* 0x000000ffff187224 */ /* 0x000fc600078e003f */
[----:B------:R-:W-:Y:S06]  /*10150*/  HMMA.16816.F32.BF16 R60, R12, R50, RZ ;  /* 0x000000320c3c723c */ /* 0x000fec00000418ff */
[----:B------:R-:W-:Y:S06]  /*10160*/  HMMA.16816.F32.BF16 R132, R4, R30, R56 ;  /* 0x0000001e0484723c */ /* 0x000fec0000041838 */
[----:B------:R-:W-:Y:S01]  /*10170*/  HMMA.16816.F32.BF16 R12, R12, R38, RZ ;  /* 0x000000260c0c723c */ /* 0x000fe200000418ff */
[----:B------:R-:W-:Y:S01]  /*10180*/  IMAD.MOV.U32 R58, RZ, RZ, R41 ;  /* 0x000000ffff3a7224 */ /* 0x000fe200078e0029 */
[----:B------:R-:W-:-:S04]  /*10190*/  MOV R59, R40 ;  /* 0x00000028003b7202 */ /* 0x000fc80000000f00 */
[C---:B------:R-:W-:Y:S06]  /*101a0*/  HMMA.16816.F32.BF16 R48, R16.reuse, R50, RZ ;  /* 0x000000321030723c */ /* 0x040fec00000418ff */
[C---:B------:R-:W-:Y:S06]  /*101b0*/  HMMA.16816.F32.BF16 R44, R16.reuse, R46, RZ ;  /* 0x0000002e102c723c */ /* 0x040fec00000418ff */
[C---:B------:R-:W-:Y:S06]  /*101c0*/  HMMA.16816.F32.BF16 R40, R16.reuse, R42, RZ ;  /* 0x0000002a1028723c */ /* 0x040fec00000418ff */
[----:B------:R-:W-:Y:S01]  /*101d0*/  HMMA.16816.F32.BF16 R16, R16, R38, RZ ;  /* 0x000000261010723c */ /* 0x000fe200000418ff */
[----:B------:R-:W-:Y:S01]  /*101e0*/  IMAD.MOV.U32 R28, RZ, RZ, R64 ;  /* 0x000000ffff1c7224 */ /* 0x000fe200078e0040 */
[----:B------:R-:W-:Y:S01]  /*101f0*/  MOV R2, R66 ;  /* 0x0000004200027202 */ /* 0x000fe20000000f00 */
[----:B------:R-:W-:-:S02]  /*10200*/  IMAD.MOV.U32 R3, RZ, RZ, R65 ;  /* 0x000000ffff037224 */ /* 0x000fc400078e0041 */
[----:B------:R-:W-:Y:S01]  /*10210*/  IMAD.MOV.U32 R0, RZ, RZ, R67 ;  /* 0x000000ffff007224 */ /* 0x000fe200078e0043 */
        /* <DEDUP_REMOVED lines=13> */
[----:B------:R-:W-:-:S04]  /*102f0*/  IMAD.MOV.U32 R141, RZ, RZ, R59 ;  /* 0x000000ffff8d7224 */ /* 0x000fc800078e003b */
[----:B------:R-:W-:Y:S01]  /*10300*/  IMAD.MOV.U32 R66, RZ, RZ, R25 ;  /* 0x000000ffff427224 */ /* 0x000fe200078e0019 */
[----:B------:R-:W-:Y:S01]  /*10310*/  MOV R67, R24 ;  /* 0x0000001800437202 */ /* 0x000fe20000000f00 */
[C---:B--2---:R-:W-:Y:S06]  /*10320*/  HMMA.16816.F32.BF16 R56, R8.reuse, R12, R212 ;  /* 0x0000000c0838723c */ /* 0x044fec00000418d4 */
[----:B------:R-:W-:Y:S01]  /*10330*/  HMMA.16816.F32.BF16 R24, R8, R14, R48 ;  /* 0x0000000e0818723c */ /* 0x000fe20000041830 */
[----:B------:R-:W1:Y:S01]  /*10340*/  LDSM.16.M88.4 R12, [R230+0x8800] ;  /* 0x00880000e60c783b */ /* 0x000e620000000200 */
        /* <DEDUP_REMOVED lines=8> */
[-C--:B-1----:R-:W-:Y:S06]  /*103d0*/  HMMA.16816.F32.BF16 R36, R8, R12.reuse, R220 ;  /* 0x0000000c0824723c */ /* 0x082fec00000418dc */
[C---:B------:R-:W-:Y:S06]  /*103e0*/  HMMA.16816.F32.BF16 R32, R4.reuse, R12, R216 ;  /* 0x0000000c0420723c */ /* 0x040fec00000418d8 */
[-C--:B------:R-:W-:Y:S06]  /*103f0*/  HMMA.16816.F32.BF16 R28, R4, R14.reuse, R132 ;  /* 0x0000000e041c723c */ /* 0x080fec0000041884 */
[----:B------:R-:W-:Y:S01]  /*10400*/  HMMA.16816.F32.BF16 R20, R8, R14, R44 ;  /* 0x0000000e0814723c */ /* 0x000fe2000004182c */
[----:B------:R-:W1:Y:S01]  /*10410*/  LDSM.16.M88.4 R12, [R230+0x9000] ;  /* 0x00900000e60c783b */ /* 0x000e620000000200 */
[----:B------:R-:W-:Y:S01]  /*10420*/  IMAD.MOV.U32 R49, RZ, RZ, R3 ;  /* 0x000000ffff317224 */ /* 0x000fe200078e0003 */
[----:B------:R-:W-:Y:S01]  /*10430*/  MOV R50, R2 ;  /* 0x0000000200327202 */ /* 0x000fe20000000f00 */
[----:B------:R-:W-:-:S02]  /*10440*/  IMAD.MOV.U32 R51, RZ, RZ, R0 ;  /* 0x000000ffff337224 */ /* 0x000fc400078e0000 */
[----:B------:R-:W-:Y:S01]  /*10450*/  IMAD.MOV.U32 R212, RZ, RZ, R252 ;  /* 0x000000ffffd47224 */ /* 0x000fe200078e00fc */
        /* <DEDUP_REMOVED lines=27> */
[C---:B------:R-:W-:Y:S06]  /*10610*/  HMMA.16816.F32.BF16 R40, R4.reuse, R12, R44 ;  /* 0x0000000c0428723c */ /* 0x040fec000004182c */
[-C--:B------:R-:W-:Y:S06]  /*10620*/  HMMA.16816.F32.BF16 R36, R4, R14.reuse, R132 ;  /* 0x0000000e0424723c */ /* 0x080fec0000041884 */
[----:B------:R-:W-:Y:S01]  /*10630*/  HMMA.16816.F32.BF16 R28, R8, R14, R64 ;  /* 0x0000000e081c723c */ /* 0x000fe20000041840 */
[----:B------:R-:W1:Y:S01]  /*10640*/  LDSM.16.M88.4 R12, [R229+0x1800] ;  /* 0x00180000e50c783b */ /* 0x000e620000000200 */
[----:B------:R-:W-:Y:S01]  /*10650*/  MOV R132, R252 ;  /* 0x000000fc00847202 */ /* 0x000fe20000000f00 */
[----:B------:R-:W-:Y:S01]  /*10660*/  IMAD.MOV.U32 R133, RZ, RZ, R3 ;  /* 0x000000ffff857224 */ /* 0x000fe200078e0003 */
[----:B------:R-:W-:Y:S01]  /*10670*/  MOV R135, R0 ;  /* 0x0000000000877202 */ /* 0x000fe20000000f00 */
        /* <DEDUP_REMOVED lines=13> */
[----:B------:R-:W-:Y:S01]  /*10750*/  IMAD.MOV.U32 R252, RZ, RZ, R132 ;  /* 0x000000fffffc7224 */ /* 0x000fe200078e0084 */
[----:B------:R-:W-:Y:S01]  /*10760*/  MOV R2, R134 ;  /* 0x0000008600027202 */ /* 0x000fe20000000f00 */
[----:B------:R-:W-:-:S02]  /*10770*/  IMAD.MOV.U32 R3, RZ, RZ, R133 ;  /* 0x000000ffff037224 */ /* 0x000fc400078e0085 */
[----:B------:R-:W-:Y:S02]  /*10780*/  IMAD.MOV.U32 R0, RZ, RZ, R135 ;  /* 0x000000ffff007224 */ /* 0x000fe400078e0087 */
[-C--:B-1----:R-:W-:Y:S06]  /*10790*/  HMMA.16816.F32.BF16 R132, R8, R12.reuse, R220 ;  /* 0x0000000c0884723c */ /* 0x082fec00000418dc */
[C---:B------:R-:W-:Y:S06]  /*107a0*/  HMMA.16816.F32.BF16 R212, R4.reuse, R12, R56 ;  /* 0x0000000c04d4723c */ /* 0x040fec0000041838 */
[-C--:B------:R-:W-:Y:S06]  /*107b0*/  HMMA.16816.F32.BF16 R208, R4, R14.reuse, R52 ;  /* 0x0000000e04d0723c */ /* 0x080fec0000041834 */
[----:B------:R-:W-:Y:S01]  /*107c0*/  HMMA.16816.F32.BF16 R136, R8, R14, R32 ;  /* 0x0000000e0888723c */ /* 0x000fe20000041820 */
[----:B------:R-:W1:Y:S05]  /*107d0*/  LDSM.16.M88.4 R12, [R224+0xb000] ;  /* 0x00b00000e00c783b */ /* 0x000e6a0000000200 */
        /* <DEDUP_REMOVED lines=27> */
[----:B------:R-:W-:Y:S01]  /*10990*/  IMAD.MOV.U32 R20, RZ, RZ, R40 ;  /* 0x000000ffff147224 */ /* 0x000fe200078e0028 */
[----:B------:R-:W-:Y:S01]  /*109a0*/  MOV R3, R41 ;  /* 0x0000002900037202 */ /* 0x000fe20000000f00 */
[----:B------:R-:W-:Y:S02]  /*109b0*/  IMAD.MOV.U32 R2, RZ, RZ, R42 ;  /* 0x000000ffff027224 */ /* 0x000fe400078e002a */
[----:B------:R-:W-:Y:S02]  /*109c0*/  IMAD.MOV.U32 R0, RZ, RZ, R43 ;  /* 0x000000ffff007224 */ /* 0x000fe400078e002b */
[C---:B------:R-:W-:Y:S01]  /*109d0*/  HMMA.16816.F32.BF16 R40, R8.reuse, R12, R64 ;  /* 0x0000000c0828723c */ /* 0x040fe20000041840 */
[----:B------:R-:W1:Y:S05]  /*109e0*/  LDSM.16.M88.4 R12, [R238] ;  /* 0x00000000ee0c783b */ /* 0x000e6a0000000200 */
[-C--:B-1----:R-:W-:Y:S06]  /*109f0*/  HMMA.16816.F32.BF16 R64, R8, R12.reuse, R32 ;  /* 0x0000000c0840723c */ /* 0x082fec0000041820 */
[C---:B------:R-:W-:Y:S06]  /*10a00*/  HMMA.16816.F32.BF16 R32, R4.reuse, R12, R212 ;  /* 0x0000000c0420723c */ /* 0x040fec00000418d4 */
[----:B------:R-:W-:Y:S01]  /*10a10*/  HMMA.16816.F32.BF16 R28, R4, R14, R208 ;  /* 0x0000000e041c723c */ /* 0x000fe200000418d0 */
[----:B------:R-:W-:-:S05]  /*10a20*/  MOV R212, R20 ;  /* 0x0000001400d47202 */ /* 0x000fca0000000f00 */
[C---:B------:R-:W-:Y:S01]  /*10a30*/  HMMA.16816.F32.BF16 R20, R8.reuse, R14, R136 ;  /* 0x0000000e0814723c */ /* 0x040fe20000041888 */
[----:B------:R-:W1:Y:S05]  /*10a40*/  LDSM.16.M88.4 R12, [R237] ;  /* 0x00000000ed0c783b */ /* 0x000e6a0000000200 */
[-C--:B-1----:R-:W-:Y:S06]  /*10a50*/  HMMA.16816.F32.BF16 R140, R8, R12.reuse, R220 ;  /* 0x0000000c088c723c */ /* 0x082fec00000418dc */
[C---:B------:R-:W-:Y:S06]  /*10a60*/  HMMA.16816.F32.BF16 R220, R4.reuse, R12, R132 ;  /* 0x0000000c04dc723c */ /* 0x040fec0000041884 */
[-C--:B------:R-:W-:Y:S06]  /*10a70*/  HMMA.16816.F32.BF16 R216, R4, R14.reuse, R60 ;  /* 0x0000000e04d8723c */ /* 0x080fec000004183c */
[----:B------:R-:W-:Y:S01]  /*10a80*/  HMMA.16816.F32.BF16 R208, R8, R14, R56 ;  /* 0x0000000e08d0723c */ /* 0x000fe20000041838 */
[----:B------:R-:W1:Y:S05]  /*10a90*/  LDSM.16.M88.4 R12, [R236] ;  /* 0x00000000ec0c783b */ /* 0x000e6a0000000200 */
[----:B------:R-:W-:Y:S01]  /*10aa0*/  IMAD.MOV.U32 R139, RZ, RZ, R140 ;  /* 0x000000ffff8b7224 */ /* 0x000fe200078e008c */
[----:B------:R-:W-:Y:S01]  /*10ab0*/  MOV R138, R141 ;  /* 0x0000008d008a7202 */ /* 0x000fe20000000f00 */
[----:B------:R-:W-:Y:S01]  /*10ac0*/  IMAD.MOV.U32 R137, RZ, RZ, R142 ;  /* 0x000000ffff897224 */ /* 0x000fe200078e008e */
[----:B------:R-:W-:Y:S01]  /*10ad0*/  MOV R136, R143 ;  /* 0x0000008f00887202 */ /* 0x000fe20000000f00 */
[----:B------:R-:W-:Y:S01]  /*10ae0*/  IMAD.MOV.U32 R213, RZ, RZ, R3 ;  /* 0x000000ffffd57224 */ /* 0x000fe200078e0003 */
[----:B------:R-:W-:Y:S01]  /*10af0*/  MOV R215, R0 ;  /* 0x0000000000d77202 */ /* 0x000fe20000000f00 */
[----:B------:R-:W-:Y:S01]  /*10b00*/  IMAD.MOV.U32 R214, RZ, RZ, R2 ;  /* 0x000000ffffd67224 */ /* 0x000fe200078e0002 */
[----:B-1----:R-:W-:Y:S06]  /*10b10*/  HMMA.16816.F32.BF16 R140, R4, R12, R52 ;  /* 0x0000000c048c723c */ /* 0x002fec0000041834 */
[----:B------:R-:W-:-:S15]  /*10b20*/  HMMA.16816.F32.BF16 R16, R8, R14, R16 ;  /* 0x0000000e0810723c */ /* 0x000fde0000041810 */
[----:B------:R-:W-:-:S03]  /*10b30*/  NOP ;  /* 0x0000000000007918 */ /* 0x000fc60000000000 */
[----:B------:R-:W-:Y:S01]  /*10b40*/  IMAD.MOV.U32 R52, RZ, RZ, R140 ;  /* 0x000000ffff347224 */ /* 0x000fe200078e008c */
[----:B------:R-:W-:Y:S01]  /*10b50*/  MOV R3, R141 ;  /* 0x0000008d00037202 */ /* 0x000fe20000000f00 */
[----:B------:R-:W-:Y:S01]  /*10b60*/  IMAD.MOV.U32 R2, RZ, RZ, R142 ;  /* 0x000000ffff027224 */ /* 0x000fe200078e008e */
[----:B------:R-:W-:Y:S02]  /*10b70*/  MOV R0, R143 ;  /* 0x0000008f00007202 */ /* 0x000fe40000000f00 */
[----:B------:R-:W-:Y:S01]  /*10b80*/  HMMA.16816.F32.BF16 R140, R4, R14, R48 ;  /* 0x0000000e048c723c */ /* 0x000fe20000041830 */
[----:B------:R-:W-:Y:S06]  /*10b90*/  LDSM.16.M88.4 R4, [R234+0x6000] ;  /* 0x00600000ea04783b */ /* 0x000fec0000000200 */
[----:B------:R-:W-:Y:S01]  /*10ba0*/  IMAD.MOV.U32 R48, RZ, RZ, R139 ;  /* 0x000000ffff307224 */ /* 0x000fe200078e008b */
[----:B------:R-:W-:Y:S01]  /*10bb0*/  MOV R49, R138 ;  /* 0x0000008a00317202 */ /* 0x000fe20000000f00 */
[----:B------:R-:W-:Y:S01]  /*10bc0*/  IMAD.MOV.U32 R50, RZ, RZ, R137 ;  /* 0x000000ffff327224 */ /* 0x000fe200078e0089 */
[----:B------:R-:W-:-:S02]  /*10bd0*/  MOV R51, R136 ;  /* 0x0000008800337202 */ /* 0x000fc40000000f00 */
[----:B------:R-:W-:Y:S01]  /*10be0*/  HMMA.16816.F32.BF16 R136, R8, R12, R44 ;  /* 0x0000000c0888723c */ /* 0x000fe2000004182c */
[----:B------:R-:W1:Y:S04]  /*10bf0*/  LDSM.16.M88.4 R12, [R230+0xa000] ;  /* 0x00a00000e60c783b */ /* 0x000e680000000200 */
[----:B------:R-:W2:Y:S02]  /*10c00*/  LDSM.16.M88.4 R8, [R234+0x4000] ;  /* 0x00400000ea08783b */ /* 0x000ea40000000200 */
[----:B------:R-:W-:Y:S02]  /*10c10*/  IMAD.MOV.U32 R44, RZ, RZ, R52 ;  /* 0x000000ffff2c7224 */ /* 0x000fe400078e0034 */
[-C--:B-1----:R-:W-:Y:S06]  /*10c20*/  HMMA.16816.F32.BF16 R52, R4, R12.reuse, R212 ;  /* 0x0000000c0434723c */ /* 0x082fec00000418d4 */
[----:B--2---:R-:W-:Y:S06]  /*10c30*/  HMMA.16816.F32.BF16 R212, R8, R12, R40 ;  /* 0x0000000c08d4723c */ /* 0x004fec0000041828 */
[-C--:B------:R-:W-:Y:S06]  /*10c40*/  HMMA.16816.F32.BF16 R132, R4, R14.reuse, R36 ;  /* 0x0000000e0484723c */ /* 0x080fec0000041824 */
[----:B------:R-:W-:Y:S01]  /*10c50*/  HMMA.16816.F32.BF16 R60, R8, R14, R24 ;  /* 0x0000000e083c723c */ /* 0x000fe20000041818 */
[----:B------:R-:W1:Y:S01]  /*10c60*/  LDSM.16.M88.4 R12, [R230+0xa800] ;  /* 0x00a80000e60c783b */ /* 0x000e620000000200 */
[----:B------:R-:W-:Y:S01]  /*10c70*/  MOV R45, R3 ;  /* 0x00000003002d7202 */ /* 0x000fe20000000f00 */
[----:B------:R-:W-:Y:S01]  /*10c80*/  IMAD.MOV.U32 R46, RZ, RZ, R2 ;  /* 0x000000ffff2e7224 */ /* 0x000fe200078e0002 */
[----:B------:R-:W-:-:S02]  /*10c90*/  MOV R47, R0 ;  /* 0x00000000002f7202 */ /* 0x000fc40000000f00 */
[----:B------:R-:W-:Y:S01]  /*10ca0*/  IMAD.MOV.U32 R252, RZ, RZ, R52 ;  /* 0x000000fffffc7224 */ /* 0x000fe200078e0034 */
[----:B------:R-:W-:Y:S01]  /*10cb0*/  MOV R3, R53 ;  /* 0x0000003500037202 */ /* 0x000fe20000000f00 */
[----:B------:R-:W-:Y:S01]  /*10cc0*/  IMAD.MOV.U32 R2, RZ, RZ, R54 ;  /* 0x000000ffff027224 */ /* 0x000fe200078e0036 */
[----:B------:R-:W-:Y:S01]  /*10cd0*/  MOV R0, R55 ;  /* 0x0000003700007202 */ /* 0x000fe20000000f00 */
        /* <DEDUP_REMOVED lines=10> */
[----:B------:R-:W-:Y:S01]  /*10d80*/  IMAD.MOV.U32 R220, RZ, RZ, R252 ;  /* 0x000000ffffdc7224 */ /* 0x000fe200078e00fc */
[----:B------:R-:W-:Y:S01]  /*10d90*/  MOV R221, R3 ;  /* 0x0000000300dd7202 */ /* 0x000fe20000000f00 */
[----:B------:R-:W-:Y:S01]  /*10da0*/  IMAD.MOV.U32 R222, RZ, RZ, R2 ;  /* 0x000000ffffde7224 */ /* 0x000fe200078e0002 */
[----:B------:R-:W-:Y:S01]  /*10db0*/  MOV R223, R0 ;  /* 0x0000000000df7202 */ /* 0x000fe20000000f00 */
        /* <DEDUP_REMOVED lines=9> */
[C---:B--2---:R-:W-:Y:S06]  /*10e50*/  HMMA.16816.F32.BF16 R212, R8.reuse, R12, R212 ;  /* 0x0000000c08d4723c */ /* 0x044fec00000418d4 */
[----:B------:R-:W-:Y:S01]  /*10e60*/  HMMA.16816.F32.BF16 R132, R8, R14, R60 ;  /* 0x0000000e0884723c */ /* 0x000fe2000004183c */
[----:B------:R-:W1:Y:S05]  /*10e70*/  LDSM.16.M88.4 R12, [R229+0x2800] ;  /* 0x00280000e50c783b */ /* 0x000e6a0000000200 */
[C---:B-1----:R-:W-:Y:S06]  /*10e80*/  HMMA.16816.F32.BF16 R60, R4.reuse, R12, R56 ;  /* 0x0000000c043c723c */ /* 0x042fec0000041838 */
[----:B------:R-:W-:Y:S06]  /*10e90*/  HMMA.16816.F32.BF16 R56, R4, R14, R52 ;  /* 0x0000000e0438723c */ /* 0x000fec0000041834 */
[C---:B------:R-:W-:Y:S06]  /*10ea0*/  HMMA.16816.F32.BF16 R64, R8.reuse, R12, R64 ;  /* 0x0000000c0840723c */ /* 0x040fec0000041840 */
[----:B------:R-:W-:Y:S01]  /*10eb0*/  HMMA.16816.F32.BF16 R52, R8, R14, R32 ;  /* 0x0000000e0834723c */ /* 0x000fe20000041820 */
[----:B------:R-:W1:Y:S01]  /*10ec0*/  LDSM.16.M88.4 R12, [R229+0x3000] ;  /* 0x00300000e50c783b */ /* 0x000e620000000200 */
[----:B------:R-:W-:-:S06]  /*10ed0*/  UISETP.GT.AND UP0, UPT, UR12, UR15, UPT ;  /* 0x0000000f0c00728c */ /* 0x000fcc000bf04270 */
[----:B------:R-:W-:Y:S01]  /*10ee0*/  PLOP3.LUT P0, PT, PT, PT, UP0, 0x80, 0x0 ;  /* 0x000000000000781c */ /* 0x000fe20003f0f008 */
[-C--:B-1----:R-:W-:Y:S06]  /*10ef0*/  HMMA.16816.F32.BF16 R48, R8, R12.reuse, R48 ;  /* 0x0000000c0830723c */ /* 0x082fec0000041830 */
[C---:B------:R-:W-:Y:S06]  /*10f00*/  HMMA.16816.F32.BF16 R40, R4.reuse, R12, R40 ;  /* 0x0000000c0428723c */ /* 0x040fec0000041828 */
[-C--:B------:R-:W-:Y:S06]  /*10f10*/  HMMA.16816.F32.BF16 R36, R4, R14.reuse, R36 ;  /* 0x0000000e0424723c */ /* 0x080fec0000041824 */
[----:B------:R-:W-:Y:S01]  /*10f20*/  HMMA.16816.F32.BF16 R32, R8, R14, R28 ;  /* 0x0000000e0820723c */ /* 0x000fe2000004181c */
[----:B------:R-:W1:Y:S01]  /*10f30*/  LDSM.16.M88.4 R12, [R229+0x3800] ;  /* 0x00380000e50c783b */ /* 0x000e620000000200 */
[----:B------:R-:W-:-:S04]  /*10f40*/  DEPBAR.LE SB0, 0x0 ;  /* 0x000080000000791a */ /* 0x000fc80000000000 */
[C---:B-1----:R-:W-:Y:S06]  /*10f50*/  HMMA.16816.F32.BF16 R208, R4.reuse, R14, R24 ;  /* 0x0000000e04d0723c */ /* 0x042fec0000041818 */
[-C--:B------:R-:W-:Y:S06]  /*10f60*/  HMMA.16816.F32.BF16 R44, R4, R12.reuse, R44 ;  /* 0x0000000c042c723c */ /* 0x080fec000004182c */
[C---:B------:R-:W-:Y:S06]  /*10f70*/  HMMA.16816.F32.BF16 R28, R8.reuse, R12, R20 ;  /* 0x0000000c081c723c */ /* 0x040fec0000041814 */
[----:B------:R-:W-:Y:S01]  /*10f80*/  HMMA.16816.F32.BF16 R24, R8, R14, R16 ;  /* 0x0000000e0818723c */ /* 0x000fe20000041810 */
[----:B------:R-:W-:Y:S06]  /*10f90*/  BAR.SYNC.DEFER_BLOCKING 0x0 ;  /* 0x0000000000007b1d */ /* 0x000fec0000010000 */
[----:B------:R-:W-:-:S02]  /*10fa0*/  NOP ;  /* 0x0000000000007918 */ /* 0x000fc40000000000 */
[----:B------:R-:W-:-:S15]  /*10fb0*/  @!P0 BRA `(.L_x_704) ;  /* 0x00000004005c8947 */ /* 0x000fde0003800000 */
        /* <DEDUP_REMOVED lines=11> */
[----:B------:R-:W-:-:S03]  /*11070*/  IMAD.U32 R0, RZ, RZ, UR6 ;  /* 0x00000006ff007e24 */ /* 0x000fc6000f8e00ff */
[----:B------:R-:W-:Y:S01]  /*11080*/  UIADD3 UR4, UR7, UR4, URZ ;  /* 0x0000000407047290 */ /* 0x000fe2000fffe03f */
[----:B------:R-:W4:Y:S01]  /*11090*/  @!P2 LDC.64 R8, c[0x0][0x218] ;  /* 0x00008600ff08ab82 */ /* 0x000f220000000a00 */
[----:B--2---:R-:W-:Y:S01]  /*110a0*/  LEA R0, P0, R0, R2, 0x6 ;  /* 0x0000000200007211 */ /* 0x004fe200078030ff */
[----:B------:R-:W-:-:S03]  /*110b0*/  IMAD.U32 R3, RZ, RZ, UR6 ;  /* 0x00000006ff037e24 */ /* 0x000fc6000f8e00ff */
[----:B------:R-:W-:-:S05]  /*110c0*/  IMAD.U32 R2, RZ, RZ, UR4 ;  /* 0x00000004ff027e24 */ /* 0x000fca000f8e00ff */
        /* <DEDUP_REMOVED lines=68> */
.L_x_706:
[----:B------:R-:W-:Y:S05]  /*11510*/  BSYNC B0 ;  /* 0x0000000000007941 */ /* 0x000fea0003800000 */
.L_x_705:
[----:B------:R-:W0:Y:S02]  /*11520*/  LDGDEPBAR ;  /* 0x00000000000079af */ /* 0x000e240000000000 */
.L_x_704:
[----:B--2---:R-:W2:Y:S01]  /*11530*/  S2R R2, SR_TID.X ;  /* 0x0000000000027919 */ /* 0x004ea20000002100 */
[----:B------:R-:W-:Y:S01]  /*11540*/  IMAD.U32 R0, RZ, RZ, UR12 ;  /* 0x0000000cff007e24 */ /* 0x000fe2000f8e00ff */
[----:B------:R-:W-:Y:S04]  /*11550*/  STL [R1+0xbc], R243 ;  /* 0x0000bcf301007387 */ /* 0x000fe80000100800 */
[----:B------:R-:W-:Y:S04]  /*11560*/  STL [R1+0xb8], R242 ;  /* 0x0000b8f201007387 */ /* 0x000fe80000100800 */
[----:B------:R-:W-:Y:S04]  /*11570*/  STL [R1+0xb4], R241 ;  /* 0x0000b4f101007387 */ /* 0x000fe80000100800 */
[----:B------:R-:W-:Y:S04]  /*11580*/  STL [R1+0xb0], R240 ;  /* 0x0000b0f001007387 */ /* 0x000fe80000100800 */
[----:B------:R-:W-:Y:S04]  /*11590*/  STL [R1+0xac], R239 ;  /* 0x0000acef01007387 */ /* 0x000fe80000100800 */
[----:B------:R-:W-:Y:S04]  /*115a0*/  STL [R1+0xa8], R238 ;  /* 0x0000a8ee01007387 */ /* 0x000fe80000100800 */
[----:B------:R-:W-:Y:S01]  /*115b0*/  STL [R1+0xa4], R237 ;  /* 0x0000a4ed01007387 */ /* 0x000fe20000100800 */
[----:B--2---:R-:W-:-:S03]  /*115c0*/  IMAD.SHL.U32 R2, R2, 0x2, RZ ;  /* 0x0000000202027824 */ /* 0x004fc600078e00ff */
[----:B------:R-:W-:Y:S02]  /*115d0*/  STL [R1+0xa0], R236 ;  /* 0x0000a0ec01007387 */ /* 0x000fe40000100800 */
[----:B------:R-:W-:Y:S02]  /*115e0*/  LOP3.LUT R2, R2, 0x6, RZ, 0xc0, !PT ;  /* 0x0000000602027812 */ /* 0x000fe400078ec0ff */
[----:B------:R2:W-:Y:S02]  /*115f0*/  STL [R1+0x9c], R235 ;  /* 0x00009ceb01007387 */ /* 0x0005e40000100800 */
[----:B------:R-:W-:Y:S02]  /*11600*/  LEA R0, R0, R2, 0x6 ;  /* 0x0000000200007211 */ /* 0x000fe400078e30ff */
[----:B------:R-:W-:Y:S02]  /*11610*/  STL [R1+0x98], R234 ;  /* 0x000098ea01007387 */ /* 0x000fe40000100800 */
[C---:B------:R-:W-:Y:S01]  /*11620*/  ISETP.GE.AND P2, PT, R0.reuse, R251, PT ;  /* 0x000000fb0000720c */ /* 0x040fe20003f46270 */
[C---:B------:R-:W-:Y:S01]  /*11630*/  VIADD R2, R0.reuse, 0x1 ;  /* 0x0000000100027836 */ /* 0x040fe20000000000 */
[C---:B------:R-:W-:Y:S01]  /*11640*/  ISETP.GE.AND P3, PT, R0.reuse, R250, PT ;  /* 0x000000fa0000720c */ /* 0x040fe20003f66270 */
[----:B------:R-:W-:Y:S01]  /*11650*/  STL [R1+0x94], R233 ;  /* 0x000094e901007387 */ /* 0x000fe20000100800 */
[----:B------:R-:W-:-:S02]  /*11660*/  ISETP.LT.OR P2, PT, R0, R247, P2 ;  /* 0x000000f70000720c */ /* 0x000fc40001741670 */
[C---:B------:R-:W-:Y:S01]  /*11670*/  ISETP.GE.AND P0, PT, R2.reuse, R251, PT ;  /* 0x000000fb0200720c */ /* 0x040fe20003f06270 */
[----:B------:R-:W-:Y:S01]  /*11680*/  STL [R1+0x90], R232 ;  /* 0x000090e801007387 */ /* 0x000fe20000100800 */
[C---:B------:R-:W-:Y:S02]  /*11690*/  ISETP.GE.AND P6, PT, R2.reuse, R250, PT ;  /* 0x000000fa0200720c */ /* 0x040fe40003fc6270 */
[CC--:B------:R-:W-:Y:S01]  /*116a0*/  ISETP.GE.AND P5, PT, R2.reuse, R249.reuse, PT ;  /* 0x000000f90200720c */ /* 0x0c0fe20003fa6270 */
[----:B------:R3:W-:Y:S01]  /*116b0*/  STL [R1+0x8c], R231 ;  /* 0x00008ce701007387 */ /* 0x0007e20000100800 */
[----:B------:R-:W-:Y:S02]  /*116c0*/  ISETP.GE.AND P4, PT, R2, R248, PT ;  /* 0x000000f80200720c */ /* 0x000fe40003f86270 */
[----:B-1----:R-:W-:Y:S01]  /*116d0*/  FSEL R4, R212, -INF , !P2 ;  /* 0xff800000d4047808 */ /* 0x002fe20005000000 */
[----:B------:R-:W-:Y:S01]  /*116e0*/  STL [R1+0x88], R230 ;  /* 0x000088e601007387 */ /* 0x000fe20000100800 */
[----:B------:R-:W-:-:S02]  /*116f0*/  ISETP.GE.AND P1, PT, R0, R249, PT ;  /* 0x000000f90000720c */ /* 0x000fc40003f26270 */
[----:B------:R-:W-:Y:S01]  /*11700*/  ISETP.GE.AND P2, PT, R0, R248, PT ;  /* 0x000000f80000720c */ /* 0x000fe20003f46270 */
[----:B------:R-:W-:Y:S01]  /*11710*/  STL [R1+0x84], R229 ;  /* 0x000084e501007387 */ /* 0x000fe20000100800 */
[C---:B------:R-:W-:Y:S02]  /*11720*/  ISETP.LT.OR P0, PT, R2.reuse, R247, P0 ;  /* 0x000000f70200720c */ /* 0x040fe40000701670 */
[C---:B------:R-:W-:Y:S01]  /*11730*/  ISETP.LT.OR P6, PT, R2.reuse, R246, P6 ;  /* 0x000000f60200720c */ /* 0x040fe200037c1670 */
[----:B------:R-:W-:Y:S01]  /*11740*/  STL [R1+0x80], R224 ;  /* 0x000080e001007387 */ /* 0x000fe20000100800 */
[C---:B------:R-:W-:Y:S02]  /*11750*/  ISETP.LT.OR P5, PT, R2.reuse, R245, P5 ;  /* 0x000000f50200720c */ /* 0x040fe40002fa1670 */
[----:B------:R-:W-:Y:S01]  /*11760*/  ISETP.LT.OR P4, PT, R2, R244, P4 ;  /* 0x000000f40200720c */ /* 0x000fe20002781670 */
[C---:B------:R-:W-:Y:S01]  /*11770*/  VIADD R2, R0.reuse, 0x8 ;  /* 0x0000000800027836 */ /* 0x040fe20000000000 */
[----:B------:R-:W-:-:S02]  /*11780*/  ISETP.LT.OR P3, PT, R0, R246, P3 ;  /* 0x000000f60000720c */ /* 0x000fc40001f61670 */
[C---:B------:R-:W-:Y:S02]  /*11790*/  ISETP.LT.OR P1, PT, R0.reuse, R245, P1 ;  /* 0x000000f50000720c */ /* 0x040fe40000f21670 */
        /* <DEDUP_REMOVED lines=12> */
[----:B------:R-:W-:Y:S02]  /*11860*/  ISETP.LT.OR P0, PT, R2, R244, P0 ;  /* 0x000000f40200720c */ /* 0x000fe40000701670 */
[----:B------:R-:W-:Y:S02]  /*11870*/  IADD3 R2, R0, 0x9, RZ ;  /* 0x0000000900027810 */ /* 0x000fe40007ffe0ff */
[----:B------:R-:W-:Y:S02]  /*11880*/  FSEL R11, R215, -INF , !P6 ;  /* 0xff800000d70b7808 */ /* 0x000fe40007000000 */
[----:B------:R-:W-:Y:S02]  /*11890*/  FSEL R18, R141, -INF , !P5 ;  /* 0xff8000008d127808 */ /* 0x000fe40006800000 */
[----:B------:R-:W-:Y:S01]  /*118a0*/  FSEL R20, R143, -INF , !P4 ;  /* 0xff8000008f147808 */ /* 0x000fe20006000000 */
[----:B------:R-:W4:Y:S01]  /*118b0*/  LDL.LU R141, [R1+0x10] ;  /* 0x00001000018d7983 */ /* 0x000f220000300800 */
[----:B------:R-:W-:-:S02]  /*118c0*/  FSEL R7, R132, -INF , !P3 ;  /* 0xff80000084077808 */ /* 0x000fc40005800000 */
[C---:B------:R-:W-:Y:S01]  /*118d0*/  ISETP.GE.AND P4, PT, R2.reuse, R251, PT ;  /* 0x000000fb0200720c */ /* 0x040fe20003f86270 */
[----:B------:R-:W4:Y:S01]  /*118e0*/  LDL.LU R142, [R1+0xc] ;  /* 0x00000c00018e7983 */ /* 0x000f220000300800 */
        /* <DEDUP_REMOVED lines=36> */
[----:B------:R-:W-:-:S02]  /*11b30*/  FSEL R217, R60, -INF , !P0 ;  /* 0xff8000003cd97808 */ /* 0x000fc40004000000 */
[----:B------:R-:W-:Y:S02]  /*11b40*/  FSEL R62, R65, -INF , !P3 ;  /* 0xff800000413e7808 */ /* 0x000fe40005800000 */
[C---:B------:R-:W-:Y:S02]  /*11b50*/  ISETP.GE.AND P2, PT, R2.reuse, R251, PT ;  /* 0x000000fb0200720c */ /* 0x040fe40003f46270 */
[C---:B------:R-:W-:Y:S02]  /*11b60*/  ISETP.GE.AND P0, PT, R2.reuse, R250, PT ;  /* 0x000000fa0200720c */ /* 0x040fe40003f06270 */
[C---:B------:R-:W-:Y:S02]  /*11b70*/  ISETP.GE.AND P4, PT, R2.reuse, R249, PT ;  /* 0x000000f90200720c */ /* 0x040fe40003f86270 */
[C---:B------:R-:W-:Y:S02]  /*11b80*/  ISETP.GE.AND P3, PT, R2.reuse, R248, PT ;  /* 0x000000f80200720c */ /* 0x040fe40003f66270 */
        /* <DEDUP_REMOVED lines=29> */
[----:B------:R-:W-:Y:S02]  /*11d60*/  ISETP.LT.OR P1, PT, R2, R244, P1 ;  /* 0x000000f40200720c */ /* 0x000fe40000f21670 */
[----:B------:R-:W-:Y:S02]  /*11d70*/  IADD3 R2, R0, 0x21, RZ ;  /* 0x0000002100027810 */ /* 0x000fe40007ffe0ff */
[----:B------:R-:W-:Y:S02]  /*11d80*/  FSEL R55, R55, -INF , !P6 ;  /* 0xff80000037377808 */ /* 0x000fe40007000000 */
[----:B------:R-:W-:-:S02]  /*11d90*/  FSEL R61, R57, -INF , !P5 ;  /* 0xff800000393d7808 */ /* 0x000fc40006800000 */
[----:B------:R-:W-:Y:S02]  /*11da0*/  FSEL R216, R59, -INF , !P2 ;  /* 0xff8000003bd87808 */ /* 0x000fe40005000000 */
[----:B------:R-:W-:Y:S02]  /*11db0*/  FSEL R3, R48, -INF , !P0 ;  /* 0xff80000030037808 */ /* 0x000fe40004000000 */
        /* <DEDUP_REMOVED lines=9> */
[----:B------:R-:W-:Y:S02]  /*11e50*/  FSEL R136, R50, -INF , !P4 ;  /* 0xff80000032887808 */ /* 0x000fe40006000000 */
[----:B------:R-:W-:-:S02]  /*11e60*/  FSEL R48, R40, -INF , !P3 ;  /* 0xff80000028307808 */ /* 0x000fc40005800000 */
[----:B--2---:R-:W-:Y:S02]  /*11e70*/  FSEL R235, R42, -INF , !P1 ;  /* 0xff8000002aeb7808 */ /* 0x004fe40004800000 */
        /* <DEDUP_REMOVED lines=12> */
[----:B---3--:R-:W-:Y:S02]  /*11f40*/  FSEL R231, R43, -INF , !P0 ;  /* 0xff8000002be77808 */ /* 0x008fe40004000000 */
[----:B------:R-:W-:Y:S02]  /*11f50*/  FSEL R32, R32, -INF , !P4 ;  /* 0xff80000020207808 */ /* 0x000fe40006000000 */
[C---:B------:R-:W-:Y:S02]  /*11f60*/  ISETP.GE.AND P6, PT, R2.reuse, R251, PT ;  /* 0x000000fb0200720c */ /* 0x040fe40003fc6270 */
[C---:B------:R-:W-:Y:S02]  /*11f70*/  ISETP.GE.AND P0, PT, R2.reuse, R250, PT ;  /* 0x000000fa0200720c */ /* 0x040fe40003f06270 */
[C---:B------:R-:W-:Y:S02]  /*11f80*/  ISETP.GE.AND P5, PT, R2.reuse, R249, PT ;  /* 0x000000f90200720c */ /* 0x040fe40003fa6270 */
[C---:B------:R-:W-:Y:S01]  /*11f90*/  ISETP.GE.AND P4, PT, R2.reuse, R248, PT ;  /* 0x000000f80200720c */ /* 0x040fe20003f86270 */
[----:B------:R1:W-:Y:S01]  /*11fa0*/  STL [R1+0x24], R3 ;  /* 0x0000240301007387 */ /* 0x0003e20000100800 */
[----:B------:R-:W-:-:S02]  /*11fb0*/  ISETP.LT.OR P6, PT, R2, R247, P6 ;  /* 0x000000f70200720c */ /* 0x000fc400037c1670 */
[C---:B------:R-:W-:Y:S01]  /*11fc0*/  ISETP.LT.OR P0, PT, R2.reuse, R246, P0 ;  /* 0x000000f60200720c */ /* 0x040fe20000701670 */
[----:B------:R-:W2:Y:S01]  /*11fd0*/  LDL.LU R140, [R1+0x8] ;  /* 0x00000800018c7983 */ /* 0x000ea20000300800 */
[C---:B------:R-:W-:Y:S02]  /*11fe0*/  ISETP.LT.OR P5, PT, R2.reuse, R245, P5 ;  /* 0x000000f50200720c */ /* 0x040fe40002fa1670 */
[----:B------:R-:W-:Y:S01]  /*11ff0*/  ISETP.LT.OR P4, PT, R2, R244, P4 ;  /* 0x000000f40200720c */ /* 0x000fe20002781670 */
[----:B------:R-:W-:Y:S01]  /*12000*/  VIADD R2, R0, 0x31 ;  /* 0x0000003100027836 */ /* 0x000fe20000000000 */
[----:B------:R-:W-:Y:S01]  /*12010*/  FSEL R252, R33, -INF , !P6 ;  /* 0xff80000021fc7808 */ /* 0x000fe20007000000 */
[----:B------:R-:W3:Y:S01]  /*12020*/  LDL.LU R236, [R1+0x4] ;  /* 0x0000040001ec7983 */ /* 0x000ee20000300800 */
[----:B------:R-:W-:Y:S02]  /*12030*/  FSEL R240, R35, -INF , !P0 ;  /* 0xff80000023f07808 */ /* 0x000fe40004000000 */
[----:B------:R-:W-:-:S02]  /*12040*/  FSEL R223, R38, -INF , !P2 ;  /* 0xff80000026df7808 */ /* 0x000fc40005000000 */
[----:B------:R-:W-:Y:S02]  /*12050*/  ISETP.GE.AND P2, PT, R2, R251, PT ;  /* 0x000000fb0200720c */ /* 0x000fe40003f46270 */
[----:B-1----:R-:W-:-:S04]  /*12060*/  IADD3 R3, R0, 0x30, RZ ;  /* 0x0000003000037810 */ /* 0x002fc80007ffe0ff */
        /* <DEDUP_REMOVED lines=17> */
[----:B------:R-:W-:Y:S02]  /*12180*/  ISETP.LT.OR P1, PT, R3, R245, P1 ;  /* 0x000000f50300720c */ /* 0x000fe40000f21670 */
[----:B------:R-:W-:Y:S01]  /*12190*/  IADD3 R0, R0, 0x39, RZ ;  /* 0x0000003900007810 */ /* 0x000fe20007ffe0ff */
[----:B------:R1:W-:Y:S01]  /*121a0*/  STL [R1+0xc0], R251 ;  /* 0x0000c0fb01007387 */ /* 0x0003e20000100800 */
[----:B------:R-:W-:-:S02]  /*121b0*/  FSEL R37, R37, -INF , !P5 ;  /* 0xff80000025257808 */ /* 0x000fc40006800000 */
[----:B------:R-:W-:Y:S02]  /*121c0*/  FSEL R51, R44, -INF , !P1 ;  /* 0xff8000002c337808 */ /* 0x000fe40004800000 */
[-C--:B------:R-:W-:Y:S02]  /*121d0*/  ISETP.GE.AND P5, PT, R2, R251.reuse, PT ;  /* 0x000000fb0200720c */ /* 0x080fe40003fa6270 */
[----:B------:R-:W-:Y:S02]  /*121e0*/  ISETP.GE.AND P1, PT, R0, R251, PT ;  /* 0x000000fb0000720c */ /* 0x000fe40003f26270 */
[----:B-1----:R-:W3:Y:S01]  /*121f0*/  LDL.LU R251, [R1+0x24] ;  /* 0x0000240001fb7983 */ /* 0x002ee20000300800 */
[----:B------:R-:W-:Y:S02]  /*12200*/  FSEL R230, R31, -INF , !P6 ;  /* 0xff8000001fe67808 */ /* 0x000fe40007000000 */
[----:B------:R-:W-:Y:S02]  /*12210*/  ISETP.GE.AND P6, PT, R2, R250, PT ;  /* 0x000000fa0200720c */ /* 0x000fe40003fc6270 */
[----:B------:R-:W-:-:S02]  /*12220*/  ISETP.LT.OR P1, PT, R0, R247, P1 ;  /* 0x000000f70000720c */ /* 0x000fc40000f21670 */
[C---:B------:R-:W-:Y:S02]  /*12230*/  ISETP.LT.OR P6, PT, R2.reuse, R246, P6 ;  /* 0x000000f60200720c */ /* 0x040fe400037c1670 */
[----:B------:R-:W-:Y:S02]  /*12240*/  ISETP.LT.OR P5, PT, R2, R247, P5 ;  /* 0x000000f70200720c */ /* 0x000fe40002fa1670 */
[----:B------:R-:W-:Y:S02]  /*12250*/  FSEL R229, R26, -INF , !P6 ;  /* 0xff8000001ae57808 */ /* 0x000fe40007000000 */
[----:B------:R-:W-:Y:S01]  /*12260*/  FSEL R59, R25, -INF , !P1 ;  /* 0xff800000193b7808 */ /* 0x000fe20004800000 */
[----:B------:R-:W3:Y:S01]  /*12270*/  LDL.LU R26, [R1+0x2c] ;  /* 0x00002c00011a7983 */ /* 0x000ee20000300800 */
[----:B------:R-:W-:Y:S02]  /*12280*/  FSEL R233, R24, -INF , !P5 ;  /* 0xff80000018e97808 */ /* 0x000fe40006800000 */
[----:B------:R-:W-:-:S02]  /*12290*/  ISETP.GE.AND P6, PT, R2, R249, PT ;  /* 0x000000f90200720c */ /* 0x000fc40003fc6270 */
[----:B------:R-:W-:Y:S02]  /*122a0*/  ISETP.GE.AND P1, PT, R2, R248, PT ;  /* 0x000000f80200720c */ /* 0x000fe40003f26270 */
[----:B------:R-:W-:Y:S02]  /*122b0*/  ISETP.GE.AND P5, PT, R0, R250, PT ;  /* 0x000000fa0000720c */ /* 0x000fe40003fa6270 */
[C---:B------:R-:W-:Y:S02]  /*122c0*/  ISETP.LT.OR P6, PT, R2.reuse, R245, P6 ;  /* 0x000000f50200720c */ /* 0x040fe400037c1670 */
[----:B------:R-:W-:Y:S02]  /*122d0*/  ISETP.LT.OR P1, PT, R2, R244, P1 ;  /* 0x000000f40200720c */ /* 0x000fe40000f21670 */
[----:B------:R-:W-:Y:S02]  /*122e0*/  ISETP.LT.OR P5, PT, R0, R246, P5 ;  /* 0x000000f60000720c */ /* 0x000fe40002fa1670 */
[----:B----4-:R-:W-:-:S02]  /*122f0*/  FMNMX.FTZ R2, R141, R4, !PT ;  /* 0x000000048d027209 */ /* 0x010fc40007810000 */
[----:B------:R-:W-:Y:S02]  /*12300*/  FSEL R224, R27, -INF , !P5 ;  /* 0xff8000001be07808 */ /* 0x000fe40006800000 */
[----:B------:R-:W-:Y:S02]  /*12310*/  FSEL R242, R45, -INF , !P0 ;  /* 0xff8000002df27808 */ /* 0x000fe40004000000 */
[----:B------:R-:W-:Y:S02]  /*12320*/  FMNMX.FTZ R2, R8, R2, !PT ;  /* 0x0000000208027209 */ /* 0x000fe40007810000 */
[C---:B------:R-:W-:Y:S02]  /*12330*/  ISETP.GE.AND P5, PT, R0.reuse, R249, PT ;  /* 0x000000f90000720c */ /* 0x040fe40003fa6270 */
[----:B------:R-:W-:Y:S02]  /*12340*/  ISETP.GE.AND P0, PT, R0, R248, PT ;  /* 0x000000f80000720c */ /* 0x000fe40003f06270 */
[----:B------:R-:W-:-:S02]  /*12350*/  FMNMX.FTZ R2, R7, R2, !PT ;  /* 0x0000000207027209 */ /* 0x000fc40007810000 */
[C---:B------:R-:W-:Y:S02]  /*12360*/  ISETP.LT.OR P5, PT, R0.reuse, R245, P5 ;  /* 0x000000f50000720c */ /* 0x040fe40002fa1670 */
[----:B------:R-:W-:Y:S02]  /*12370*/  ISETP.LT.OR P0, PT, R0, R244, P0 ;  /* 0x000000f40000720c */ /* 0x000fe40000701670 */
        /* <DEDUP_REMOVED lines=10> */
[----:B------:R-:W-:-:S04]  /*12420*/  FMNMX.FTZ R0, R213, R0, !PT ;  /* 0x00000000d5007209 */ /* 0x000fc80007810000 */
[----:B------:R-:W-:-:S04]  /*12430*/  FMNMX.FTZ R0, R54, R0, !PT ;  /* 0x0000000036007209 */ /* 0x000fc80007810000 */
[----:B------:R-:W-:-:S04]  /*12440*/  FMNMX.FTZ R0, R55, R0, !PT ;  /* 0x0000000037007209 */ /* 0x000fc80007810000 */
[----:B------:R-:W-:Y:S02]  /*12450*/  FMNMX.FTZ R0, R136, R0, !PT ;  /* 0x0000000088007209 */ /* 0x000fe40007810000 */
[----:B------:R-:W-:Y:S02]  /*12460*/  FSEL R52, R34, -INF , !P3 ;  /* 0xff80000022347808 */ /* 0x000fe40005800000 */
[----:B------:R-:W-:Y:S02]  /*12470*/  FMNMX.FTZ R0, R137, R0, !PT ;  /* 0x0000000089007209 */ /* 0x000fe40007810000 */
[C---:B------:R-:W-:Y:S02]  /*12480*/  ISETP.GE.AND P3, PT, R3.reuse, R248, PT ;  /* 0x000000f80300720c */ /* 0x040fe40003f66270 */
[----:B------:R-:W-:Y:S02]  /*12490*/  FMNMX.FTZ R0, R52, R0, !PT ;  /* 0x0000000034007209 */ /* 0x000fe40007810000 */
[----:B------:R-:W-:-:S02]  /*124a0*/  ISETP.LT.OR P3, PT, R3, R244, P3 ;  /* 0x000000f40300720c */ /* 0x000fc40001f61670 */
[----:B------:R-:W-:-:S04]  /*124b0*/  FMNMX.FTZ R3, R240, R0, !PT ;  /* 0x00000000f0037209 */ /* 0x000fc80007810000 */
[----:B------:R-:W-:-:S04]  /*124c0*/  FMNMX.FTZ R3, R30, R3, !PT ;  /* 0x000000031e037209 */ /* 0x000fc80007810000 */
[----:B------:R-:W-:-:S04]  /*124d0*/  FMNMX.FTZ R3, R230, R3, !PT ;  /* 0x00000003e6037209 */ /* 0x000fc80007810000 */
[----:B------:R-:W-:Y:S02]  /*124e0*/  FMNMX.FTZ R3, R229, R3, !PT ;  /* 0x00000003e5037209 */ /* 0x000fe40007810000 */
[----:B------:R-:W-:Y:S02]  /*124f0*/  FSEL R221, R208, -INF , !P6 ;  /* 0xff800000d0dd7808 */ /* 0x000fe40007000000 */
[----:B------:R-:W-:Y:S02]  /*12500*/  FSEL R241, R209, -INF , !P5 ;  /* 0xff800000d1f17808 */ /* 0x000fe40006800000 */
[----:B------:R-:W-:Y:S02]  /*12510*/  FSEL R232, R39, -INF , !P4 ;  /* 0xff80000027e87808 */ /* 0x000fe40006000000 */
[----:B------:R-:W-:Y:S02]  /*12520*/  FSEL R66, R46, -INF , !P3 ;  /* 0xff8000002e427808 */ /* 0x000fe40005800000 */
[----:B------:R-:W-:-:S02]  /*12530*/  FSEL R65, R47, -INF , !P2 ;  /* 0xff8000002f417808 */ /* 0x000fc40005000000 */
[----:B------:R-:W-:Y:S02]  /*12540*/  FSEL R58, R210, -INF , !P1 ;  /* 0xff800000d23a7808 */ /* 0x000fe40004800000 */
[----:B------:R-:W-:Y:S02]  /*12550*/  FSEL R44, R211, -INF , !P0 ;  /* 0xff800000d32c7808 */ /* 0x000fe40004000000 */
[----:B--2---:R-:W-:Y:S02]  /*12560*/  FMNMX.FTZ R0, R140, R14, !PT ;  /* 0x0000000e8c007209 */ /* 0x004fe40007810000 */
[----:B---3--:R-:W-:-:S04]  /*12570*/  FMNMX.FTZ R2, R251, R2, !PT ;  /* 0x00000002fb027209 */ /* 0x008fc80007810000 */
[----:B------:R-:W-:-:S04]  /*12580*/  FMNMX.FTZ R2, R222, R2, !PT ;  /* 0x00000002de027209 */ /* 0x000fc80007810000 */
[----:B------:R-:W-:-:S04]  /*12590*/  FMNMX.FTZ R2, R32, R2, !PT ;  /* 0x0000000220027209 */ /* 0x000fc80007810000 */
[----:B------:R-:W-:-:S04]  /*125a0*/  FMNMX.FTZ R2, R252, R2, !PT ;  /* 0x00000002fc027209 */ /* 0x000fc80007810000 */
[----:B------:R-:W-:-:S04]  /*125b0*/  FMNMX.FTZ R2, R28, R2, !PT ;  /* 0x000000021c027209 */ /* 0x000fc80007810000 */
[----:B------:R-:W-:-:S04]  /*125c0*/  FMNMX.FTZ R2, R234, R2, !PT ;  /* 0x00000002ea027209 */ /* 0x000fc80007810000 */
[----:B------:R-:W-:Y:S02]  /*125d0*/  FMNMX.FTZ R9, R233, R2, !PT ;  /* 0x00000002e9097209 */ /* 0x000fe40007810000 */
[----:B------:R-:W-:Y:S02]  /*125e0*/  FMNMX.FTZ R2, R18, R0, !PT ;  /* 0x0000000012027209 */ /* 0x000fe40007810000 */
[----:B------:R-:W-:Y:S02]  /*125f0*/  FMNMX.FTZ R0, R59, R9, !PT ;  /* 0x000000093b007209 */ /* 0x000fe40007810000 */
[----:B------:R-:W-:-:S03]  /*12600*/  FMNMX.FTZ R2, R17, R2, !PT ;  /* 0x0000000211027209 */ /* 0x000fc60007810000 */
[----:B------:R-:W1:Y:S01]  /*12610*/  SHFL.BFLY PT, R10, R0, 0x2, 0x1f ;  /* 0x0c401f00000a7f89 */ /* 0x000e6200000e0000 */
[----:B------:R-:W-:-:S04]  /*12620*/  FMNMX.FTZ R2, R19, R2, !PT ;  /* 0x0000000213027209 */ /* 0x000fc80007810000 */
[----:B------:R-:W-:Y:S02]  /*12630*/  FMNMX.FTZ R9, R217, R2, !PT ;  /* 0x00000002d9097209 */ /* 0x000fe40007810000 */
[----:B------:R-:W-:Y:S02]  /*12640*/  FMNMX.FTZ R2, R224, R3, !PT ;  /* 0x00000003e0027209 */ /* 0x000fe40007810000 */
[----:B------:R-:W-:Y:S02]  /*12650*/  FMNMX.FTZ R3, R236, R16, !PT ;  /* 0x00000010ec037209 */ /* 0x000fe40007810000 */
[----:B------:R-:W-:Y:S01]  /*12660*/  FMNMX.FTZ R9, R215, R9, !PT ;  /* 0x00000009d7097209 */ /* 0x000fe20007810000 */
[----:B------:R-:W2:Y:S01]  /*12670*/  SHFL.BFLY PT, R22, R2, 0x2, 0x1f ;  /* 0x0c401f0002167f89 */ /* 0x000ea200000e0000 */
[----:B------:R-:W-:Y:S02]  /*12680*/  FMNMX.FTZ R3, R20, R3, !PT ;  /* 0x0000000314037209 */ /* 0x000fe40007810000 */
[----:B------:R-:W-:-:S02]  /*12690*/  FMNMX.FTZ R9, R63, R9, !PT ;  /* 0x000000093f097209 */ /* 0x000fc40007810000 */
[----:B------:R-:W-:Y:S02]  /*126a0*/  FMNMX.FTZ R3, R21, R3, !PT ;  /* 0x0000000315037209 */ /* 0x000fe40007810000 */
[----:B------:R-:W-:Y:S02]  /*126b0*/  FMNMX.FTZ R9, R61, R9, !PT ;  /* 0x000000093d097209 */ /* 0x000fe40007810000 */
[----:B------:R-:W-:Y:S02]  /*126c0*/  FMNMX.FTZ R3, R23, R3, !PT ;  /* 0x0000000317037209 */ /* 0x000fe40007810000 */
[----:B-1----:R-:W-:Y:S02]  /*126d0*/  FMNMX.FTZ R0, R0, R10, !PT ;  /* 0x0000000a00007209 */ /* 0x002fe40007810000 */
[----:B------:R-:W-:Y:S02]  /*126e0*/  FMNMX.FTZ R10, R48, R9, !PT ;  /* 0x00000009300a7209 */ /* 0x000fe40007810000 */
[----:B------:R-:W-:-:S02]  /*126f0*/  FMNMX.FTZ R3, R220, R3, !PT ;  /* 0x00000003dc037209 */ /* 0x000fc40007810000 */
[----:B------:R-:W-:Y:S01]  /*12700*/  FMNMX.FTZ R10, R41, R10, !PT ;  /* 0x0000000a290a7209 */ /* 0x000fe20007810000 */
[----:B------:R-:W1:Y:S01]  /*12710*/  SHFL.BFLY PT, R12, R0, 0x1, 0x1f ;  /* 0x0c201f00000c7f89 */ /* 0x000e6200000e0000 */
[----:B------:R-:W-:Y:S02]  /*12720*/  FMNMX.FTZ R3, R219, R3, !PT ;  /* 0x00000003db037209 */ /* 0x000fe40007810000 */
[----:B------:R-:W-:Y:S02]  /*12730*/  FMNMX.FTZ R10, R36, R10, !PT ;  /* 0x0000000a240a7209 */ /* 0x000fe40007810000 */
[----:B------:R-:W-:Y:S02]  /*12740*/  FMNMX.FTZ R9, R218, R3, !PT ;  /* 0x00000003da097209 */ /* 0x000fe40007810000 */
[----:B------:R-:W-:Y:S02]  /*12750*/  FMNMX.FTZ R10, R37, R10, !PT ;  /* 0x0000000a250a7209 */ /* 0x000fe40007810000 */
[----:B--2---:R-:W-:-:S02]  /*12760*/  FMNMX.FTZ R3, R2, R22, !PT ;  /* 0x0000001602037209 */ /* 0x004fc40007810000 */
        /* <DEDUP_REMOVED lines=9> */
[----:B------:R-:W-:Y:S01]  /*12800*/  FMNMX.FTZ R0, R232, R10, !PT ;  /* 0x0000000ae8007209 */ /* 0x000fe20007810000 */
[----:B------:R-:W1:Y:S03]  /*12810*/  SHFL.BFLY PT, R9, R2, 0x2, 0x1f ;  /* 0x0c401f0002097f89 */ /* 0x000e6600000e0000 */
[----:B------:R-:W-:-:S04]  /*12820*/  FMNMX.FTZ R0, R66, R0, !PT ;  /* 0x0000000042007209 */ /* 0x000fc80007810000 */
[----:B------:R-:W-:Y:S01]  /*12830*/  FMNMX.FTZ R0, R65, R0, !PT ;  /* 0x0000000041007209 */ /* 0x000fe20007810000 */
[----:B------:R-:W2:Y:S03]  /*12840*/  SHFL.BFLY PT, R134, R3, 0x1, 0x1f ;  /* 0x0c201f0003867f89 */ /* 0x000ea600000e0000 */
[----:B------:R-:W-:-:S04]  /*12850*/  FMNMX.FTZ R0, R58, R0, !PT ;  /* 0x000000003a007209 */ /* 0x000fc80007810000 */
[----:B------:R-:W-:-:S05]  /*12860*/  FMNMX.FTZ R132, R44, R0, !PT ;  /* 0x000000002c847209 */ /* 0x000fca0007810000 */
[----:B------:R-:W3:Y:S01]  /*12870*/  SHFL.BFLY PT, R0, R132, 0x2, 0x1f ;  /* 0x0c401f0084007f89 */ /* 0x000ee200000e0000 */
[----:B-1----:R-:W-:Y:S01]  /*12880*/  FMNMX.FTZ R2, R2, R9, !PT ;  /* 0x0000000902027209 */ /* 0x002fe20007810000 */
[----:B------:R-:W-:-:S04]  /*12890*/  FMUL.FTZ R12, R135, UR10 ;  /* 0x0000000a870c7c20 */ /* 0x000fc80008410000 */
[----:B------:R-:W1:Y:S01]  /*128a0*/  SHFL.BFLY PT, R133, R2, 0x1, 0x1f ;  /* 0x0c201f0002857f89 */ /* 0x000e6200000e0000 */
[----:B------:R-:W-:Y:S02]  /*128b0*/  FSETP.NEU.FTZ.AND P1, PT, R135, -INF , PT ;  /* 0xff8000008700780b */ /* 0x000fe40003f3d000 */
[----:B--2---:R-:W-:Y:S02]  /*128c0*/  FMNMX.FTZ R134, R3, R134, !PT ;  /* 0x0000008603867209 */ /* 0x004fe40007810000 */
[----:B------:R-:W-:Y:S02]  /*128d0*/  FSEL R12, R12, RZ, P1 ;  /* 0x000000ff0c0c7208 */ /* 0x000fe40000800000 */
[C---:B------:R-:W-:Y:S01]  /*128e0*/  FSETP.NEU.FTZ.AND P3, PT, R134.reuse, -INF , PT ;  /* 0xff8000008600780b */ /* 0x040fe20003f7d000 */
[----:B------:R-:W-:Y:S02]  /*128f0*/  FMUL.FTZ R3, R134, UR10 ;  /* 0x0000000a86037c20 */ /* 0x000fe40008410000 */
[----:B------:R-:W-:Y:S01]  /*12900*/  FFMA.FTZ R4, R4, UR10, -R12 ;  /* 0x0000000a04047c23 */ /* 0x000fe2000801080c */
[----:B---3--:R-:W-:-:S03]  /*12910*/  FMNMX.FTZ R132, R132, R0, !PT ;  /* 0x0000000084847209 */ /* 0x008fc60007810000 */
[----:B------:R2:W-:Y:S01]  /*12920*/  MUFU.EX2 R25, R4 ;  /* 0x0000000400197308 */ /* 0x0005e20000000800 */
[----:B------:R-:W-:-:S05]  /*12930*/  FSEL R3, R3, RZ, P3 ;  /* 0x000000ff03037208 */ /* 0x000fca0001800000 */
[----:B------:R-:W-:Y:S01]  /*12940*/  FFMA.FTZ R0, R11, UR10, -R3 ;  /* 0x0000000a0b007c23 */ /* 0x000fe20008010803 */
[----:B-1----:R-:W-:Y:S01]  /*12950*/  FMNMX.FTZ R133, R2, R133, !PT ;  /* 0x0000008502857209 */ /* 0x002fe20007810000 */
[----:B--2---:R-:W1:Y:S02]  /*12960*/  SHFL.BFLY PT, R4, R132, 0x1, 0x1f ;  /* 0x0c201f0084047f89 */ /* 0x004e6400000e0000 */
[----:B------:R2:W-:Y:S02]  /*12970*/  MUFU.EX2 R138, R0 ;  /* 0x00000000008a7308 */ /* 0x0005e40000000800 */
[C---:B------:R-:W-:Y:S01]  /*12980*/  FMUL.FTZ R2, R133.reuse, UR10 ;  /* 0x0000000a85027c20 */ /* 0x040fe20008410000 */
[----:B------:R-:W-:-:S04]  /*12990*/  FSETP.NEU.FTZ.AND P2, PT, R133, -INF , PT ;  /* 0xff8000008500780b */ /* 0x000fc80003f5d000 */
[----:B------:R-:W-:Y:S01]  /*129a0*/  FSEL R2, R2, RZ, P2 ;  /* 0x000000ff02027208 */ /* 0x000fe20001000000 */
[----:B--2---:R-:W-:-:S04]  /*129b0*/  FFMA.FTZ R0, R13, UR10, -R3 ;  /* 0x0000000a0d007c23 */ /* 0x004fc80008010803 */
[----:B------:R2:W-:Y:S01]  /*129c0*/  MUFU.EX2 R239, R0 ;  /* 0x0000000000ef7308 */ /* 0x0005e20000000800 */
[----:B-1----:R-:W-:Y:S01]  /*129d0*/  FMNMX.FTZ R132, R132, R4, !PT ;  /* 0x0000000484847209 */ /* 0x002fe20007810000 */
[----:B--2---:R-:W-:-:S06]  /*129e0*/  FFMA.FTZ R0, R15, UR10, -R3 ;  /* 0x0000000a0f007c23 */ /* 0x004fcc0008010803 */
[----:B------:R1:W-:Y:S01]  /*129f0*/  MUFU.EX2 R237, R0 ;  /* 0x0000000000ed7308 */ /* 0x0003e20000000800 */
[--C-:B------:R-:W-:Y:S01]  /*12a00*/  FFMA.FTZ R4, R17, UR10, -R2.reuse ;  /* 0x0000000a11047c23 */ /* 0x100fe20008010802 */
[----:B------:R-:W-:Y:S01]  /*12a10*/  FSETP.NEU.FTZ.AND P0, PT, R132, -INF , PT ;  /* 0xff8000008400780b */ /* 0x000fe20003f1d000 */
[----:B-1----:R-:W-:-:S05]  /*12a20*/  FFMA.FTZ R0, R14, UR10, -R2 ;  /* 0x0000000a0e007c23 */ /* 0x002fca0008010802 */
[----:B------:R1:W-:Y:S08]  /*12a30*/  MUFU.EX2 R22, R0 ;  /* 0x0000000000167308 */ /* 0x0003f00000000800 */
[----:B------:R2:W-:Y:S01]  /*12a40*/  MUFU.EX2 R57, R4 ;  /* 0x0000000400397308 */ /* 0x0005e20000000800 */
[----:B-1----:R-:W-:-:S07]  /*12a50*/  FFMA.FTZ R0, R18, UR10, -R2 ;  /* 0x0000000a12007c23 */ /* 0x002fce0008010802 */
[----:B------:R1:W3:Y:S01]  /*12a60*/  MUFU.EX2 R139, R0 ;  /* 0x00000000008b7308 */ /* 0x0002e20000000800 */
[----:B--2---:R-:W-:-:S07]  /*12a70*/  FFMA.FTZ R4, R19, UR10, -R2 ;  /* 0x0000000a13047c23 */ /* 0x004fce0008010802 */
[----:B------:R2:W-:Y:S01]  /*12a80*/  MUFU.EX2 R64, R4 ;  /* 0x0000000400407308 */ /* 0x0005e20000000800 */
[----:B-1----:R-:W-:-:S05]  /*12a90*/  FMUL.FTZ R0, R132, UR10 ;  /* 0x0000000a84007c20 */ /* 0x002fca0008410000 */
[----:B------:R-:W-:-:S05]  /*12aa0*/  FSEL R0, R0, RZ, P0 ;  /* 0x000000ff00007208 */ /* 0x000fca0000000000 */
[--C-:B--2---:R-:W-:Y:S01]  /*12ab0*/  FFMA.FTZ R4, R16, UR10, -R0.reuse ;  /* 0x0000000a10047c23 */ /* 0x104fe20008010800 */
[----:B------:R-:W-:Y:S01]  /*12ac0*/  FFMA.FTZ R5, R5, UR10, -R3 ;  /* 0x0000000a05057c23 */ /* 0x000fe20008010803 */
[----:B------:R-:W1:Y:S02]  /*12ad0*/  LDSM.16.MT88.4 R16, [R225+0xc000] ;  /* 0x00c00000e110783b */ /* 0x000e640000004200 */
[----:B------:R2:W-:Y:S08]  /*12ae0*/  MUFU.EX2 R45, R4 ;  /* 0x00000004002d7308 */ /* 0x0005f00000000800 */
[----:B------:R4:W-:Y:S01]  /*12af0*/  MUFU.EX2 R27, R5 ;  /* 0x00000005001b7308 */ /* 0x0009e20000000800 */
[----:B--2---:R-:W-:-:S07]  /*12b00*/  FFMA.FTZ R4, R20, UR10, -R0 ;  /* 0x0000000a14047c23 */ /* 0x004fce0008010800 */
[----:B------:R2:W-:Y:S01]  /*12b10*/  MUFU.EX2 R238, R4 ;  /* 0x0000000400ee7308 */ /* 0x0005e20000000800 */
[----:B----4-:R-:W-:-:S05]  /*12b20*/  FSEL R5, R135, RZ, P1 ;  /* 0x000000ff87057208 */ /* 0x010fca0000800000 */
[----:B------:R-:W-:Y:S01]  /*12b30*/  FADD.FTZ R5, R141, -R5 ;  /* 0x800000058d057221 */ /* 0x000fe20000010000 */
[----:B--2---:R-:W-:-:S04]  /*12b40*/  FFMA.FTZ R4, R21, UR10, -R0 ;  /* 0x0000000a15047c23 */ /* 0x004fc80008010800 */
[----:B------:R2:W-:Y:S01]  /*12b50*/  MUFU.EX2 R20, R4 ;  /* 0x0000000400147308 */ /* 0x0005e20000000800 */
[----:B------:R-:W-:Y:S01]  /*12b60*/  FMUL.FTZ R15, R5, UR10 ;  /* 0x0000000a050f7c20 */ /* 0x000fe20008410000 */
        /* <DEDUP_REMOVED lines=8> */
[--C-:B------:R-:W-:Y:S01]  /*12bf0*/  FFMA.FTZ R8, R8, UR10, -R12.reuse ;  /* 0x0000000a08087c23 */ /* 0x100fe2000801080c */
[--C-:B------:R-:W-:Y:S01]  /*12c00*/  FFMA.FTZ R7, R7, UR10, -R12.reuse ;  /* 0x0000000a07077c23 */ /* 0x100fe2000801080c */
[----:B------:R-:W-:Y:S01]  /*12c10*/  FFMA.FTZ R6, R6, UR10, -R12 ;  /* 0x0000000a06067c23 */ /* 0x000fe2000801080c */
[----:B------:R2:W-:Y:S01]  /*12c20*/  MUFU.EX2 R24, R4 ;  /* 0x0000000400187308 */ /* 0x0005e20000000800 */
[----:B------:R-:W-:-:S07]  /*12c30*/  FMUL.FTZ R5, R5, UR10 ;  /* 0x0000000a05057c20 */ /* 0x000fce0008410000 */
[----:B------:R-:W-:Y:S01]  /*12c40*/  MUFU.EX2 R243, R8 ;  /* 0x0000000800f37308 */ /* 0x000fe20000000800 */
[----:B--2---:R-:W-:-:S07]  /*12c50*/  FFMA.FTZ R4, R23, UR10, -R0 ;  /* 0x0000000a17047c23 */ /* 0x004fce0008010800 */
[----:B------:R-:W-:Y:S08]  /*12c60*/  MUFU.EX2 R67, R7 ;  /* 0x0000000700437308 */ /* 0x000ff00000000800 */
[----:B------:R-:W-:Y:S08]  /*12c70*/  MUFU.EX2 R56, R6 ;  /* 0x0000000600387308 */ /* 0x000ff00000000800 */
[----:B------:R-:W2:Y:S08]  /*12c80*/  MUFU.EX2 R15, R15 ;  /* 0x0000000f000f7308 */ /* 0x000eb00000000800 */
[----:B------:R-:W4:Y:S08]  /*12c90*/  MUFU.EX2 R14, R14 ;  /* 0x0000000e000e7308 */ /* 0x000f300000000800 */
[----:B------:R-:W1:Y:S08]  /*12ca0*/  MUFU.EX2 R13, R5 ;  /* 0x00000005000d7308 */ /* 0x000e700000000800 */
[----:B------:R1:W1:Y:S01]  /*12cb0*/  MUFU.EX2 R236, R4 ;  /* 0x0000000400ec7308 */ /* 0x0002620000000800 */
[----:B---3--:R-:W-:-:S02]  /*12cc0*/  IMAD.MOV.U32 R21, RZ, RZ, R139 ;  /* 0x000000ffff157224 */ /* 0x008fc400078e008b */
[----:B------:R-:W-:Y:S02]  /*12cd0*/  IMAD.MOV.U32 R23, RZ, RZ, R138 ;  /* 0x000000ffff177224 */ /* 0x000fe400078e008a */
[-C--:B--2---:R-:W-:Y:S01]  /*12ce0*/  FMUL.FTZ R172, R172, R15.reuse ;  /* 0x0000000facac7220 */ /* 0x084fe20000410000 */
[----:B------:R-:W-:Y:S01]  /*12cf0*/  FMUL.FTZ R173, R173, R15 ;  /* 0x0000000fadad7220 */ /* 0x000fe20000410000 */
[-C--:B----4-:R-:W-:Y:S01]  /*12d00*/  FMUL.FTZ R174, R174, R14.reuse ;  /* 0x0000000eaeae7220 */ /* 0x090fe20000410000 */
[----:B------:R-:W-:Y:S01]  /*12d10*/  FMUL.FTZ R175, R175, R14 ;  /* 0x0000000eafaf7220 */ /* 0x000fe20000410000 */
[----:B------:R-:W-:Y:S01]  /*12d20*/  F2FP.BF16.F32.PACK_AB R8, R243, R25 ;  /* 0x00000019f308723e */ /* 0x000fe200000010ff */
[----:B-1----:R-:W-:Y:S01]  /*12d30*/  FMUL.FTZ R204, R204, R13 ;  /* 0x0000000dcccc7220 */ /* 0x002fe20000410000 */
        /* <DEDUP_REMOVED lines=8> */
[----:B------:R-:W-:Y:S01]  /*12dc0*/  F2FP.BF16.F32.PACK_AB R4, R21, R22 ;  /* 0x000000161504723e */ /* 0x000fe200000010ff */
[----:B------:R-:W-:Y:S01]  /*12dd0*/  FMUL.FTZ R169, R169, R15 ;  /* 0x0000000fa9a97220 */ /* 0x000fe20000410000 */
[----:B------:R-:W-:Y:S01]  /*12de0*/  F2FP.BF16.F32.PACK_AB R5, R238, R45 ;  /* 0x0000002dee05723e */ /* 0x000fe200000010ff */
[----:B------:R-:W-:Y:S01]  /*12df0*/  FMUL.FTZ R170, R170, R14 ;  /* 0x0000000eaaaa7220 */ /* 0x000fe20000410000 */
[----:B------:R-:W-:Y:S01]  /*12e00*/  F2FP.BF16.F32.PACK_AB R7, R236, R20 ;  /* 0x00000014ec07723e */ /* 0x000fe200000010ff */
[----:B------:R-:W-:Y:S01]  /*12e10*/  FMUL.FTZ R171, R171, R14 ;  /* 0x0000000eabab7220 */ /* 0x000fe20000410000 */
[-C--:B------:R-:W-:Y:S01]  /*12e20*/  FMUL.FTZ R200, R200, R13.reuse ;  /* 0x0000000dc8c87220 */ /* 0x080fe20000410000 */
[----:B------:R-:W-:Y:S01]  /*12e30*/  FMUL.FTZ R201, R201, R13 ;  /* 0x0000000dc9c97220 */ /* 0x000fe20000410000 */
[-C--:B------:R-:W-:Y:S01]  /*12e40*/  FMUL.FTZ R202, R202, R24.reuse ;  /* 0x00000018caca7220 */ /* 0x080fe20000410000 */
[----:B------:R-:W-:Y:S01]  /*12e50*/  FMUL.FTZ R203, R203, R24 ;  /* 0x00000018cbcb7220 */ /* 0x000fe20000410000 */
        /* <DEDUP_REMOVED lines=86> */
[----:B------:R-:W-:Y:S01]  /*133c0*/  MOV R46, R140 ;  /* 0x0000008c002e7202 */ /* 0x000fe20000000f00 */
[----:B------:R-:W-:-:S02]  /*133d0*/  IMAD.MOV.U32 R47, RZ, RZ, R143 ;  /* 0x000000ffff2f7224 */ /* 0x000fc400078e008f */
[-C--:B-1----:R-:W-:Y:S06]  /*133e0*/  HMMA.16816.F32.BF16 R140, R8, R16.reuse, R68 ;  /* 0x00000010088c723c */ /* 0x082fec0000041844 */
[----:B------:R-:W-:Y:S01]  /*133f0*/  HMMA.16816.F32.BF16 R144, R4, R16, R72 ;  /* 0x000000100490723c */ /* 0x000fe20000041848 */
[----:B------:R-:W-:Y:S01]  /*13400*/  IMAD.MOV.U32 R69, RZ, RZ, R137 ;  /* 0x000000ffff457224 */ /* 0x000fe200078e0089 */
[----:B------:R-:W-:-:S04]  /*13410*/  MOV R70, R136 ;  /* 0x0000008800467202 */ /* 0x000fc80000000f00 */
[-C--:B------:R-:W-:Y:S06]  /*13420*/  HMMA.16816.F32.BF16 R148, R4, R18.reuse, R76 ;  /* 0x000000120494723c */ /* 0x080fec000004184c */
[----:B------:R-:W-:Y:S01]  /*13430*/  HMMA.16816.F32.BF16 R136, R8, R18, R80 ;  /* 0x000000120888723c */ /* 0x000fe20000041850 */
[----:B------:R-:W1:Y:S01]  /*13440*/  LDSM.16.MT88.4 R16, [R226+0xe000] ;  /* 0x00e00000e210783b */ /* 0x000e620000004200 */
[-C--:B------:R-:W-:Y:S01]  /*13450*/  FMUL.FTZ R84, R84, R15.reuse ;  /* 0x0000000f54547220 */ /* 0x080fe20000410000 */
[----:B------:R-:W-:Y:S01]  /*13460*/  FMUL.FTZ R85, R85, R15 ;  /* 0x0000000f55557220 */ /* 0x000fe20000410000 */
[-C--:B------:R-:W-:Y:S01]  /*13470*/  FMUL.FTZ R86, R86, R14.reuse ;  /* 0x0000000e56567220 */ /* 0x080fe20000410000 */
[----:B------:R-:W-:Y:S01]  /*13480*/  FMUL.FTZ R87, R87, R14 ;  /* 0x0000000e57577220 */ /* 0x000fe20000410000 */
[----:B------:R-:W-:-:S06]  /*13490*/  IMAD.MOV.U32 R75, RZ, RZ, R41 ;  /* 0x000000ffff4b7224 */ /* 0x000fcc00078e0029 */
[C---:B-1----:R-:W-:Y:S01]  /*134a0*/  HMMA.16816.F32.BF16 R40, R8.reuse, R16, R84 ;  /* 0x000000100828723c */ /* 0x042fe20000041854 */
[----:B------:R-:W2:Y:S04]  /*134b0*/  LDL.LU R86, [R1+0x18] ;  /* 0x0000180001567983 */ /* 0x000ea80000300800 */
        /* <DEDUP_REMOVED lines=18> */
[----:B------:R-:W-:Y:S01]  /*135e0*/  HMMA.16816.F32.BF16 R28, R8, R18, R96 ;  /* 0x00000012081c723c */ /* 0x000fe20000041860 */
[----:B------:R-:W-:-:S05]  /*135f0*/  IMAD.MOV.U32 R82, RZ, RZ, R37 ;  /* 0x000000ffff527224 */ /* 0x000fca00078e0025 */
[C---:B------:R-:W-:Y:S06]  /*13600*/  HMMA.16816.F32.BF16 R36, R4.reuse, R16, R88 ;  /* 0x000000100424723c */ /* 0x040fec0000041858 */
        /* <DEDUP_REMOVED lines=36> */
[----:B------:R-:W-:-:S04]  /*13850*/  IMAD.MOV.U32 R84, RZ, RZ, R51 ;  /* 0x000000ffff547224 */ /* 0x000fc800078e0033 */
[----:B------:R-:W-:Y:S02]  /*13860*/  IMAD.MOV.U32 R93, RZ, RZ, R77 ;  /* 0x000000ffff5d7224 */ /* 0x000fe400078e004d */
[----:B------:R-:W-:Y:S01]  /*13870*/  IMAD.MOV.U32 R77, RZ, RZ, R75 ;  /* 0x000000ffff4d7224 */ /* 0x000fe200078e004b */
[----:B------:R-:W-:Y:S01]  /*13880*/  MOV R75, R52 ;  /* 0x00000034004b7202 */ /* 0x000fe20000000f00 */
[----:B------:R-:W-:-:S05]  /*13890*/  IMAD.MOV.U32 R83, RZ, RZ, R57 ;  /* 0x000000ffff537224 */ /* 0x000fca00078e0039 */
[----:B------:R-:W-:Y:S01]  /*138a0*/  MOV R95, R83 ;  /* 0x00000053005f7202 */ /* 0x000fe20000000f00 */
[C---:B-1----:R-:W-:Y:S06]  /*138b0*/  HMMA.16816.F32.BF16 R120, R4.reuse, R16, R120 ;  /* 0x000000100478723c */ /* 0x042fec0000041878 */
[----:B------:R-:W-:Y:S07]  /*138c0*/  HMMA.16816.F32.BF16 R124, R4, R18, R124 ;  /* 0x00000012047c723c */ /* 0x000fee000004187c */
[----:B------:R-:W-:-:S04]  /*138d0*/  FFMA.FTZ R4, R212, UR10, -R12 ;  /* 0x0000000ad4047c23 */ /* 0x000fc8000801080c */
[----:B------:R1:W-:Y:S01]  /*138e0*/  MUFU.EX2 R51, R4 ;  /* 0x0000000400337308 */ /* 0x0003e20000000800 */
[----:B------:R-:W-:Y:S02]  /*138f0*/  MOV R83, R78 ;  /* 0x0000004e00537202 */ /* 0x000fe40000000f00 */
[----:B------:R-:W-:Y:S01]  /*13900*/  MOV R78, R68 ;  /* 0x00000044004e7202 */ /* 0x000fe20000000f00 */
[----:B-1----:R-:W-:-:S04]  /*13910*/  FFMA.FTZ R4, R62, UR10, -R12 ;  /* 0x0000000a3e047c23 */ /* 0x002fc8000801080c */
[----:B------:R1:W-:Y:S01]  /*13920*/  MUFU.EX2 R52, R4 ;  /* 0x0000000400347308 */ /* 0x0003e20000000800 */
[----:B------:R-:W-:Y:S01]  /*13930*/  MOV R90, R49 ;  /* 0x00000031005a7202 */ /* 0x000fe20000000f00 */
[----:B-1----:R-:W-:Y:S01]  /*13940*/  FFMA.FTZ R4, R60, UR10, -R12 ;  /* 0x0000000a3c047c23 */ /* 0x002fe2000801080c */
[----:B------:R-:W-:Y:S02]  /*13950*/  IMAD.MOV.U32 R89, RZ, RZ, R50 ;  /* 0x000000ffff597224 */ /* 0x000fe400078e0032 */
[----:B------:R-:W-:Y:S02]  /*13960*/  IMAD.MOV.U32 R85, RZ, RZ, R74 ;  /* 0x000000ffff557224 */ /* 0x000fe400078e004a */
[----:B------:R-:W-:Y:S02]  /*13970*/  IMAD.MOV.U32 R74, RZ, RZ, R238 ;  /* 0x000000ffff4a7224 */ /* 0x000fe400078e00ee */
[----:B------:R-:W-:Y:S01]  /*13980*/  FFMA.FTZ R26, R26, R13, R22 ;  /* 0x0000000d1a1a7223 */ /* 0x000fe20000010016 */
[----:B------:R-:W-:-:S02]  /*13990*/  IMAD.MOV.U32 R91, RZ, RZ, R47 ;  /* 0x000000ffff5b7224 */ /* 0x000fc400078e002f */
        /* <DEDUP_REMOVED lines=8> */
[----:B------:R-:W-:Y:S02]  /*13a20*/  IMAD.MOV.U32 R76, RZ, RZ, R58 ;  /* 0x000000ffff4c7224 */ /* 0x000fe400078e003a */
[----:B------:R-:W-:-:S02]  /*13a30*/  IMAD.MOV.U32 R81, RZ, RZ, R56 ;  /* 0x000000ffff517224 */ /* 0x000fc400078e0038 */
[----:B------:R-:W-:Y:S01]  /*13a40*/  HMMA.16816.F32.BF16 R56, R8, R16, R116 ;  /* 0x000000100838723c */ /* 0x000fe20000041874 */
[----:B------:R-:W-:-:S05]  /*13a50*/  IMAD.MOV.U32 R88, RZ, RZ, R46 ;  /* 0x000000ffff587224 */ /* 0x000fca00078e002e */
[----:B------:R-:W-:Y:S01]  /*13a60*/  HMMA.16816.F32.BF16 R128, R8, R18, R128 ;  /* 0x000000120880723c */ /* 0x000fe20000041880 */
[----:B------:R-:W1:Y:S01]  /*13a70*/  LDSM.16.MT88.4 R16, [R225+0xc800] ;  /* 0x00c80000e110783b */ /* 0x000e620000004200 */
[----:B------:R-:W-:Y:S01]  /*13a80*/  IMAD.MOV.U32 R94, RZ, RZ, R76 ;  /* 0x000000ffff5e7224 */ /* 0x000fe200078e004c */
[----:B------:R-:W-:Y:S01]  /*13a90*/  MOV R76, R73 ;  /* 0x00000049004c7202 */ /* 0x000fe20000000f00 */
[----:B------:R-:W-:Y:S02]  /*13aa0*/  IMAD.MOV.U32 R73, RZ, RZ, R240 ;  /* 0x000000ffff497224 */ /* 0x000fe400078e00f0 */
[----:B--2---:R-:W-:Y:S01]  /*13ab0*/  FFMA.FTZ R25, R86, R15, R25 ;  /* 0x0000000f56197223 */ /* 0x004fe20000010019 */
[----:B------:R-:W-:Y:S02]  /*13ac0*/  IMAD.MOV.U32 R86, RZ, RZ, R72 ;  /* 0x000000ffff567224 */ /* 0x000fe400078e0048 */
[----:B------:R2:W-:Y:S02]  /*13ad0*/  MUFU.EX2 R72, R4 ;  /* 0x0000000400487308 */ /* 0x0005e40000000800 */
[----:B--2---:R-:W-:-:S06]  /*13ae0*/  FFMA.FTZ R4, R53, UR10, -R12 ;  /* 0x0000000a35047c23 */ /* 0x004fcc000801080c */
[----:B------:R2:W-:Y:S02]  /*13af0*/  MUFU.EX2 R68, R4 ;  /* 0x0000000400447308 */ /* 0x0005e40000000800 */
[----:B--2---:R-:W-:-:S06]  /*13b00*/  FFMA.FTZ R4, R214, UR10, -R3 ;  /* 0x0000000ad6047c23 */ /* 0x004fcc0008010803 */
[----:B------:R2:W-:Y:S01]  /*13b10*/  MUFU.EX2 R49, R4 ;  /* 0x0000000400317308 */ /* 0x0005e20000000800 */
[----:B---3--:R-:W-:Y:S01]  /*13b20*/  FFMA.FTZ R27, R87, R14, R27 ;  /* 0x0000000e571b7223 */ /* 0x008fe2000001001b */
[----:B--2---:R-:W-:-:S06]  /*13b30*/  FFMA.FTZ R4, R213, UR10, -R3 ;  /* 0x0000000ad5047c23 */ /* 0x004fcc0008010803 */
[----:B------:R2:W-:Y:S01]  /*13b40*/  MUFU.EX2 R50, R4 ;  /* 0x0000000400327308 */ /* 0x0005e20000000800 */
[----:B------:R-:W-:Y:S01]  /*13b50*/  IMAD.MOV.U32 R87, RZ, RZ, R79 ;  /* 0x000000ffff577224 */ /* 0x000fe200078e004f */
[----:B------:R-:W-:Y:S01]  /*13b60*/  MOV R79, R48 ;  /* 0x00000030004f7202 */ /* 0x000fe20000000f00 */
[----:B--2---:R-:W-:-:S05]  /*13b70*/  FFMA.FTZ R4, R54, UR10, -R3 ;  /* 0x0000000a36047c23 */ /* 0x004fca0008010803 */
[----:B------:R2:W-:Y:S02]  /*13b80*/  MUFU.EX2 R238, R4 ;  /* 0x0000000400ee7308 */ /* 0x0005e40000000800 */
[----:B--2---:R-:W-:-:S06]  /*13b90*/  FFMA.FTZ R4, R55, UR10, -R3 ;  /* 0x0000000a37047c23 */ /* 0x004fcc0008010803 */
        /* <DEDUP_REMOVED lines=12> */
[----:B------:R2:W3:Y:S02]  /*13c60*/  MUFU.EX2 R5, R4 ;  /* 0x0000000400057308 */ /* 0x0004e40000000800 */
[----:B--2---:R-:W-:-:S06]  /*13c70*/  FFMA.FTZ R4, R218, UR10, -R0 ;  /* 0x0000000ada047c23 */ /* 0x004fcc0008010800 */
[----:B------:R2:W-:Y:S02]  /*13c80*/  MUFU.EX2 R240, R4 ;  /* 0x0000000400f07308 */ /* 0x0005e40000000800 */
[----:B--2---:R-:W-:-:S06]  /*13c90*/  FFMA.FTZ R4, R216, UR10, -R0 ;  /* 0x0000000ad8047c23 */ /* 0x004fcc0008010800 */
[----:B------:R2:W4:Y:S01]  /*13ca0*/  MUFU.EX2 R22, R4 ;  /* 0x0000000400167308 */ /* 0x0005220000000800 */
[----:B---3--:R-:W-:Y:S01]  /*13cb0*/  IMAD.MOV.U32 R216, RZ, RZ, R5 ;  /* 0x000000ffffd87224 */ /* 0x008fe200078e0005 */
[----:B------:R-:W-:Y:S02]  /*13cc0*/  F2FP.BF16.F32.PACK_AB R8, R52, R51 ;  /* 0x000000333408723e */ /* 0x000fe400000010ff */
[----:B------:R-:W-:Y:S02]  /*13cd0*/  F2FP.BF16.F32.PACK_AB R9, R50, R49 ;  /* 0x000000313209723e */ /* 0x000fe400000010ff */
[----:B------:R-:W-:Y:S02]  /*13ce0*/  F2FP.BF16.F32.PACK_AB R10, R68, R72 ;  /* 0x00000048440a723e */ /* 0x000fe400000010ff */
[----:B------:R-:W-:Y:S02]  /*13cf0*/  F2FP.BF16.F32.PACK_AB R11, R13, R238 ;  /* 0x000000ee0d0b723e */ /* 0x000fe400000010ff */
[----:B------:R-:W-:-:S02]  /*13d00*/  F2FP.BF16.F32.PACK_AB R6, R213, R215 ;  /* 0x000000d7d506723e */ /* 0x000fc400000010ff */
[----:B------:R-:W-:Y:S02]  /*13d10*/  F2FP.BF16.F32.PACK_AB R5, R216, R46 ;  /* 0x0000002ed805723e */ /* 0x000fe400000010ff */
[----:B--2---:R-:W-:Y:S02]  /*13d20*/  F2FP.BF16.F32.PACK_AB R4, R47, R48 ;  /* 0x000000302f04723e */ /* 0x004fe400000010ff */
[----:B----4-:R-:W-:Y:S01]  /*13d30*/  F2FP.BF16.F32.PACK_AB R7, R22, R240 ;  /* 0x000000f01607723e */ /* 0x010fe200000010ff */
[-C--:B-1----:R-:W-:Y:S06]  /*13d40*/  HMMA.16816.F32.BF16 R172, R8, R16.reuse, R172 ;  /* 0x0000001008ac723c */ /* 0x082fec00000418ac */
[C---:B------:R-:W-:Y:S06]  /*13d50*/  HMMA.16816.F32.BF16 R204, R4.reuse, R16, R204 ;  /* 0x0000001004cc723c */ /* 0x040fec00000418cc */
[-C--:B------:R-:W-:Y:S06]  /*13d60*/  HMMA.16816.F32.BF16 R200, R4, R18.reuse, R200 ;  /* 0x0000001204c8723c */ /* 0x080fec00000418c8 */
[----:B------:R-:W-:Y:S01]  /*13d70*/  HMMA.16816.F32.BF16 R60, R8, R18, R88 ;  /* 0x00000012083c723c */ /* 0x000fe20000041858 */
[----:B------:R-:W1:Y:S01]  /*13d80*/  LDSM.16.MT88.4 R16, [R226+0xc800] ;  /* 0x00c80000e210783b */ /* 0x000e620000004200 */
[----:B------:R-:W-:-:S02]  /*13d90*/  IMAD.MOV.U32 R214, RZ, RZ, R84 ;  /* 0x000000ffffd67224 */ /* 0x000fc400078e0054 */
[----:B------:R-:W-:Y:S01]  /*13da0*/  IMAD.MOV.U32 R54, RZ, RZ, R87 ;  /* 0x000000ffff367224 */ /* 0x000fe200078e0057 */
[----:B------:R-:W-:Y:S01]  /*13db0*/  MOV R55, R83 ;  /* 0x0000005300377202 */ /* 0x000fe20000000f00 */
[----:B------:R-:W-:Y:S01]  /*13dc0*/  IMAD.MOV.U32 R53, RZ, RZ, R81 ;  /* 0x000000ffff357224 */ /* 0x000fe200078e0051 */
[-C--:B-1----:R-:W-:Y:S06]  /*13dd0*/  HMMA.16816.F32.BF16 R112, R8, R16.reuse, R208 ;  /* 0x000000100870723c */ /* 0x082fec00000418d0 */
[----:B------:R-:W-:Y:S01]  /*13de0*/  HMMA.16816.F32.BF16 R88, R4, R16, R196 ;  /* 0x000000100458723c */ /* 0x000fe200000418c4 */
[----:B------:R-:W-:-:S06]  /*13df0*/  MOV R209, R85 ;  /* 0x0000005500d17202 */ /* 0x000fcc0000000f00 */
[----:B------:R-:W-:Y:S02]  /*13e00*/  IMAD.MOV.U32 R196, RZ, RZ, R86 ;  /* 0x000000ffffc47224 */ /* 0x000fe400078e0056 */
[----:B------:R-:W-:Y:S07]  /*13e10*/  HMMA.16816.F32.BF16 R84, R4, R18, R192 ;  /* 0x000000120454723c */ /* 0x000fee00000418c0 */
[----:B------:R-:W-:Y:S01]  /*13e20*/  MOV R194, R80 ;  /* 0x0000005000c27202 */ /* 0x000fe20000000f00 */
[----:B------:R-:W-:-:S02]  /*13e30*/  IMAD.MOV.U32 R193, RZ, RZ, R82 ;  /* 0x000000ffffc17224 */ /* 0x000fc400078e0052 */
[----:B------:R-:W-:Y:S01]  /*13e40*/  HMMA.16816.F32.BF16 R80, R8, R18, R168 ;  /* 0x000000120850723c */ /* 0x000fe200000418a8 */
[----:B------:R-:W1:Y:S01]  /*13e50*/  LDSM.16.MT88.4 R16, [R228+0xc800] ;  /* 0x00c80000e410783b */ /* 0x000e620000004200 */
[----:B------:R-:W-:Y:S01]  /*13e60*/  IMAD.MOV.U32 R192, RZ, RZ, R76 ;  /* 0x000000ffffc07224 */ /* 0x000fe200078e004c */
[----:B------:R-:W-:Y:S01]  /*13e70*/  MOV R212, R78 ;  /* 0x0000004e00d47202 */ /* 0x000fe20000000f00 */
[----:B------:R-:W-:Y:S02]  /*13e80*/  IMAD.MOV.U32 R210, RZ, RZ, R72 ;  /* 0x000000ffffd27224 */ /* 0x000fe400078e0048 */
[----:B------:R-:W-:Y:S01]  /*13e90*/  IMAD.MOV.U32 R218, RZ, RZ, R74 ;  /* 0x000000ffffda7224 */ /* 0x000fe200078e004a */
[----:B------:R-:W-:Y:S01]  /*13ea0*/  MOV R169, R73 ;  /* 0x0000004900a97202 */ /* 0x000fe20000000f00 */
[----:B------:R-:W-:Y:S02]  /*13eb0*/  IMAD.MOV.U32 R171, RZ, RZ, R77 ;  /* 0x000000ffffab7224 */ /* 0x000fe400078e004d */
[----:B------:R-:W-:-:S02]  /*13ec0*/  IMAD.MOV.U32 R170, RZ, RZ, R79 ;  /* 0x000000ffffaa7224 */ /* 0x000fc400078e004f */
[----:B------:R-:W-:Y:S01]  /*13ed0*/  IMAD.MOV.U32 R168, RZ, RZ, R75 ;  /* 0x000000ffffa87224 */ /* 0x000fe200078e004b */
[-C--:B-1----:R-:W-:Y:S06]  /*13ee0*/  HMMA.16816.F32.BF16 R76, R8, R16.reuse, R164 ;  /* 0x00000010084c723c */ /* 0x082fec00000418a4 */
[C---:B------:R-:W-:Y:S06]  /*13ef0*/  HMMA.16816.F32.BF16 R72, R4.reuse, R16, R188 ;  /* 0x000000100448723c */ /* 0x040fec00000418bc */
[-C--:B------:R-:W-:Y:S06]  /*13f00*/  HMMA.16816.F32.BF16 R184, R4, R18.reuse, R184 ;  /* 0x0000001204b8723c */ /* 0x080fec00000418b8 */
[----:B------:R-:W-:Y:S01]  /*13f10*/  HMMA.16816.F32.BF16 R96, R8, R18, R160 ;  /* 0x000000120860723c */ /* 0x000fe200000418a0 */
[----:B------:R-:W1:Y:S01]  /*13f20*/  LDSM.16.MT88.4 R16, [R227+0xc800] ;  /* 0x00c80000e310783b */ /* 0x000e620000004200 */
[----:B------:R-:W-:Y:S01]  /*13f30*/  IMAD.MOV.U32 R191, RZ, RZ, R69 ;  /* 0x000000ffffbf7224 */ /* 0x000fe200078e0045 */
[----:B------:R-:W-:Y:S01]  /*13f40*/  MOV R190, R70 ;  /* 0x0000004600be7202 */ /* 0x000fe20000000f00 */
[----:B------:R-:W-:-:S02]  /*13f50*/  IMAD.MOV.U32 R198, RZ, RZ, R68 ;  /* 0x000000ffffc67224 */ /* 0x000fc400078e0044 */
[----:B------:R-:W-:Y:S02]  /*13f60*/  IMAD.MOV.U32 R199, RZ, RZ, R71 ;  /* 0x000000ffffc77224 */ /* 0x000fe400078e0047 */
[C---:B-1----:R-:W-:Y:S01]  /*13f70*/  HMMA.16816.F32.BF16 R68, R4.reuse, R16, R180 ;  /* 0x000000100444723c */ /* 0x042fe200000418b4 */
[----:B------:R-:W2:Y:S01]  /*13f80*/  LDL.LU R183, [R1+0x30] ;  /* 0x0000300001b77983 */ /* 0x000ea20000300800 */
[----:B------:R-:W-:Y:S01]  /*13f90*/  MOV R195, R93 ;  /* 0x0000005d00c37202 */ /* 0x000fe20000000f00 */
[----:B------:R-:W-:Y:S02]  /*13fa0*/  IMAD.MOV.U32 R15, RZ, RZ, R94 ;  /* 0x000000ffff0f7224 */ /* 0x000fe400078e005e */
[----:B------:R-:W-:Y:S01]  /*13fb0*/  IMAD.MOV.U32 R14, RZ, RZ, R95 ;  /* 0x000000ffff0e7224 */ /* 0x000fe200078e005f */
[----:B------:R-:W-:Y:S06]  /*13fc0*/  HMMA.16816.F32.BF16 R176, R4, R18, R176 ;  /* 0x0000001204b0723c */ /* 0x000fec00000418b0 */
[C---:B------:R-:W-:Y:S06]  /*13fd0*/  HMMA.16816.F32.BF16 R92, R8.reuse, R16, R156 ;  /* 0x00000010085c723c */ /* 0x040fec000004189c */
[C---:B------:R-:W-:Y:S01]  /*13fe0*/  HMMA.16816.F32.BF16 R116, R8.reuse, R18, R152 ;  /* 0x000000120874723c */ /* 0x040fe20000041898 */
[----:B------:R-:W1:Y:S05]  /*13ff0*/  LDSM.16.MT88.4 R16, [R225+0xe800] ;  /* 0x00e80000e110783b */ /* 0x000e6a0000004200 */
        /* <DEDUP_REMOVED lines=12> */
[----:B------:R-:W3:Y:S01]  /*140c0*/  LDSM.16.MT88.4 R20, [R228+0xe800] ;  /* 0x00e80000e414783b */ /* 0x000ee20000004200 */
        /* <DEDUP_REMOVED lines=8> */
[C---:B---3--:R-:W-:Y:S01]  /*14150*/  HMMA.16816.F32.BF16 R104, R4.reuse, R20, R104 ;  /* 0x000000140468723c */ /* 0x048fe20000041868 */
[----:B------:R-:W-:Y:S02]  /*14160*/  IMAD.MOV.U32 R168, RZ, RZ, R170 ;  /* 0x000000ffffa87224 */ /* 0x000fe400078e00aa */
[----:B------:R-:W-:Y:S01]  /*14170*/  IMAD.MOV.U32 R170, RZ, RZ, R192 ;  /* 0x000000ffffaa7224 */ /* 0x000fe200078e00c0 */
[----:B------:R-:W-:Y:S02]  /*14180*/  MOV R192, R194 ;  /* 0x000000c200c07202 */ /* 0x000fe40000000f00 */
[----:B------:R-:W-:Y:S01]  /*14190*/  HMMA.16816.F32.BF16 R108, R4, R22, R108 ;  /* 0x00000016046c723c */ /* 0x000fe2000004186c */
[----:B------:R-:W-:Y:S02]  /*141a0*/  IMAD.MOV.U32 R194, RZ, RZ, R196 ;  /* 0x000000ffffc27224 */ /* 0x000fe400078e00c4 */
[----:B------:R-:W-:-:S03]  /*141b0*/  IMAD.MOV.U32 R196, RZ, RZ, R214 ;  /* 0x000000ffffc47224 */ /* 0x000fc600078e00d6 */
[C---:B-1----:R-:W-:Y:S06]  /*141c0*/  HMMA.16816.F32.BF16 R120, R4.reuse, R16, R120 ;  /* 0x000000100478723c */ /* 0x042fec0000041878 */
[----:B------:R-:W-:Y:S07]  /*141d0*/  HMMA.16816.F32.BF16 R124, R4, R18, R124 ;  /* 0x00000012047c723c */ /* 0x000fee000004187c */
[----:B------:R-:W-:Y:S01]  /*141e0*/  FFMA.FTZ R4, R251, UR10, -R12 ;  /* 0x0000000afb047c23 */ /* 0x000fe2000801080c */
[----:B--2---:R-:W-:Y:S01]  /*141f0*/  FFMA.FTZ R45, R183, R24, R45 ;  /* 0x00000018b72d7223 */ /* 0x004fe2000001002d */
[----:B------:R-:W-:Y:S01]  /*14200*/  MOV R183, R189 ;  /* 0x000000bd00b77202 */ /* 0x000fe20000000f00 */
[----:B------:R-:W-:-:S02]  /*14210*/  IMAD.MOV.U32 R189, RZ, RZ, R191 ;  /* 0x000000ffffbd7224 */ /* 0x000fc400078e00bf */
        /* <DEDUP_REMOVED lines=13> */
[----:B------:R-:W-:Y:S01]  /*142f0*/  HMMA.16816.F32.BF16 R128, R8, R18, R128 ;  /* 0x000000120880723c */ /* 0x000fe20000041880 */
[----:B------:R-:W-:Y:S01]  /*14300*/  IMAD.MOV.U32 R171, RZ, RZ, R193 ;  /* 0x000000ffffab7224 */ /* 0x000fe200078e00c1 */
[----:B------:R-:W-:Y:S01]  /*14310*/  LDSM.16.MT88.4 R16, [R228+0xd000] ;  /* 0x00d00000e410783b */ /* 0x000fe20000004200 */
[----:B------:R-:W-:-:S02]  /*14320*/  IMAD.MOV.U32 R193, RZ, RZ, R195 ;  /* 0x000000ffffc17224 */ /* 0x000fc400078e00c3 */
[----:B------:R-:W-:Y:S01]  /*14330*/  IMAD.MOV.U32 R195, RZ, RZ, R217 ;  /* 0x000000ffffc37224 */ /* 0x000fe200078e00d9 */
[----:B------:R-:W-:Y:S01]  /*14340*/  HMMA.16816.F32.BF16 R152, R8, R20, R100 ;  /* 0x000000140898723c */ /* 0x000fe20000041864 */
[----:B------:R-:W-:Y:S01]  /*14350*/  FFMA.FTZ R44, R44, UR10, -R0 ;  /* 0x0000000a2c2c7c23 */ /* 0x000fe20008010800 */
[----:B------:R2:W5:Y:S01]  /*14360*/  LDL.LU R251, [R1+0xc0] ;  /* 0x0000c00001fb7983 */ /* 0x0005620000300800 */
[----:B-1----:R-:W-:-:S04]  /*14370*/  FFMA.FTZ R4, R182, UR10, -R12 ;  /* 0x0000000ab6047c23 */ /* 0x002fc8000801080c */
[----:B------:R1:W-:Y:S01]  /*14380*/  MUFU.EX2 R217, R4 ;  /* 0x0000000400d97308 */ /* 0x0003e20000000800 */
[----:B------:R-:W-:Y:S01]  /*14390*/  IMAD.MOV.U32 R182, RZ, RZ, R188 ;  /* 0x000000ffffb67224 */ /* 0x000fe200078e00bc */
[----:B------:R-:W-:Y:S01]  /*143a0*/  MOV R188, R190 ;  /* 0x000000be00bc7202 */ /* 0x000fe20000000f00 */
[----:B------:R-:W-:Y:S02]  /*143b0*/  IMAD.MOV.U32 R190, RZ, RZ, R168 ;  /* 0x000000ffffbe7224 */ /* 0x000fe400078e00a8 */
[----:B------:R-:W-:Y:S01]  /*143c0*/  IMAD.MOV.U32 R168, RZ, RZ, R170 ;  /* 0x000000ffffa87224 */ /* 0x000fe200078e00aa */
[----:B------:R-:W-:Y:S01]  /*143d0*/  MOV R170, R192 ;  /* 0x000000c000aa7202 */ /* 0x000fe20000000f00 */
[----:B-1----:R-:W-:Y:S01]  /*143e0*/  FFMA.FTZ R4, R181, UR10, -R12 ;  /* 0x0000000ab5047c23 */ /* 0x002fe2000801080c */
[----:B------:R-:W-:Y:S02]  /*143f0*/  MOV R181, R183 ;  /* 0x000000b700b57202 */ /* 0x000fe40000000f00 */
[----:B------:R-:W-:-:S02]  /*14400*/  MOV R183, R189 ;  /* 0x000000bd00b77202 */ /* 0x000fc40000000f00 */
[----:B------:R-:W-:Y:S02]  /*14410*/  MOV R189, R191 ;  /* 0x000000bf00bd7202 */ /* 0x000fe40000000f00 */
[----:B------:R-:W-:Y:S02]  /*14420*/  MOV R191, R169 ;  /* 0x000000a900bf7202 */ /* 0x000fe40000000f00 */
[----:B------:R-:W-:Y:S02]  /*14430*/  MOV R169, R171 ;  /* 0x000000ab00a97202 */ /* 0x000fe40000000f00 */
[----:B------:R-:W-:Y:S02]  /*14440*/  MOV R171, R193 ;  /* 0x000000c100ab7202 */ /* 0x000fe40000000f00 */
[----:B------:R-:W-:Y:S02]  /*14450*/  MOV R193, R195 ;  /* 0x000000c300c17202 */ /* 0x000fe40000000f00 */
[----:B------:R-:W-:-:S02]  /*14460*/  MOV R195, R219 ;  /* 0x000000db00c37202 */ /* 0x000fc40000000f00 */
[----:B------:R1:W-:Y:S01]  /*14470*/  MUFU.EX2 R219, R4 ;  /* 0x0000000400db7308 */ /* 0x0003e20000000800 */
[----:B------:R-:W-:Y:S01]  /*14480*/  MOV R192, R194 ;  /* 0x000000c200c07202 */ /* 0x000fe20000000f00 */
[----:B------:R-:W-:Y:S01]  /*14490*/  IMAD.MOV.U32 R180, RZ, RZ, R182 ;  /* 0x000000ffffb47224 */ /* 0x000fe200078e00b6 */
[----:B------:R-:W-:Y:S01]  /*144a0*/  MOV R194, R196 ;  /* 0x000000c400c27202 */ /* 0x000fe20000000f00 */
[----:B------:R-:W-:Y:S01]  /*144b0*/  IMAD.MOV.U32 R182, RZ, RZ, R188 ;  /* 0x000000ffffb67224 */ /* 0x000fe200078e00bc */
[----:B------:R-:W-:Y:S01]  /*144c0*/  MOV R196, R242 ;  /* 0x000000f200c47202 */ /* 0x000fe20000000f00 */
[----:B------:R-:W-:Y:S02]  /*144d0*/  IMAD.MOV.U32 R188, RZ, RZ, R190 ;  /* 0x000000ffffbc7224 */ /* 0x000fe400078e00be */
[----:B------:R-:W-:Y:S02]  /*144e0*/  IMAD.MOV.U32 R190, RZ, RZ, R168 ;  /* 0x000000ffffbe7224 */ /* 0x000fe400078e00a8 */
[----:B------:R-:W-:-:S02]  /*144f0*/  IMAD.MOV.U32 R168, RZ, RZ, R170 ;  /* 0x000000ffffa87224 */ /* 0x000fc400078e00aa */
[----:B-1----:R-:W-:Y:S01]  /*14500*/  FFMA.FTZ R4, R252, UR10, -R12 ;  /* 0x0000000afc047c23 */ /* 0x002fe2000801080c */
[----:B------:R-:W-:-:S03]  /*14510*/  IMAD.MOV.U32 R170, RZ, RZ, R192 ;  /* 0x000000ffffaa7224 */ /* 0x000fc600078e00c0 */
[----:B------:R1:W-:Y:S01]  /*14520*/  MUFU.EX2 R252, R4 ;  /* 0x0000000400fc7308 */ /* 0x0003e20000000800 */
[----:B------:R-:W-:Y:S02]  /*14530*/  IMAD.MOV.U32 R192, RZ, RZ, R194 ;  /* 0x000000ffffc07224 */ /* 0x000fe400078e00c2 */
[----:B------:R-:W-:Y:S02]  /*14540*/  IMAD.MOV.U32 R194, RZ, RZ, R196 ;  /* 0x000000ffffc27224 */ /* 0x000fe400078e00c4 */
[----:B------:R-:W-:Y:S01]  /*14550*/  IMAD.MOV.U32 R196, RZ, RZ, R241 ;  /* 0x000000ffffc47224 */ /* 0x000fe200078e00f1 */
[----:B------:R-:W-:Y:S02]  /*14560*/  MOV R43, R181 ;  /* 0x000000b5002b7202 */ /* 0x000fe40000000f00 */
[----:B------:R-:W-:Y:S01]  /*14570*/  MOV R181, R183 ;  /* 0x000000b700b57202 */ /* 0x000fe20000000f00 */
[----:B-1----:R-:W-:Y:S01]  /*14580*/  FFMA.FTZ R4, R180, UR10, -R3 ;  /* 0x0000000ab4047c23 */ /* 0x002fe20008010803 */
        /* <DEDUP_REMOVED lines=8> */
[----:B------:R-:W-:Y:S01]  /*14610*/  IMAD.MOV.U32 R196, RZ, RZ, R211 ;  /* 0x000000ffffc47224 */ /* 0x000fe200078e00d3 */
[----:B------:R-:W-:Y:S01]  /*14620*/  MOV R183, R189 ;  /* 0x000000bd00b77202 */ /* 0x000fe20000000f00 */
[----:B------:R1:W-:Y:S01]  /*14630*/  MUFU.EX2 R211, R4 ;  /* 0x0000000400d37308 */ /* 0x0003e20000000800 */
[----:B------:R-:W-:Y:S02]  /*14640*/  MOV R189, R191 ;  /* 0x000000bf00bd7202 */ /* 0x000fe40000000f00 */
[----:B------:R-:W-:Y:S02]  /*14650*/  MOV R191, R169 ;  /* 0x000000a900bf7202 */ /* 0x000fe40000000f00 */
[----:B------:R-:W-:Y:S02]  /*14660*/  MOV R169, R171 ;  /* 0x000000ab00a97202 */ /* 0x000fe40000000f00 */
        /* <DEDUP_REMOVED lines=48> */
[----:B------:R1:W-:Y:S01]  /*14970*/  MUFU.EX2 R216, R4 ;  /* 0x0000000400d87308 */ /* 0x0003e20000000800 */
[----:B------:R-:W-:Y:S02]  /*14980*/  MOV R42, R180 ;  /* 0x000000b4002a7202 */ /* 0x000fe40000000f00 */
[----:B------:R-:W-:Y:S02]  /*14990*/  MOV R180, R182 ;  /* 0x000000b600b47202 */ /* 0x000fe40000000f00 */
[----:B------:R-:W-:Y:S02]  /*149a0*/  MOV R182, R188 ;  /* 0x000000bc00b67202 */ /* 0x000fe40000000f00 */
[----:B------:R-:W-:Y:S02]  /*149b0*/  MOV R188, R190 ;  /* 0x000000be00bc7202 */ /* 0x000fe40000000f00 */
[----:B------:R-:W-:Y:S02]  /*149c0*/  MOV R190, R168 ;  /* 0x000000a800be7202 */ /* 0x000fe40000000f00 */
[----:B------:R-:W-:Y:S01]  /*149d0*/  MOV R168, R170 ;  /* 0x000000aa00a87202 */ /* 0x000fe20000000f00 */
[----:B-1----:R-:W-:Y:S01]  /*149e0*/  FFMA.FTZ R4, R43, UR10, -R3 ;  /* 0x0000000a2b047c23 */ /* 0x002fe20008010803 */
[----:B------:R-:W-:-:S02]  /*149f0*/  IMAD.MOV.U32 R43, RZ, RZ, R181 ;  /* 0x000000ffff2b7224 */ /* 0x000fc400078e00b5 */
[----:B------:R-:W-:Y:S02]  /*14a00*/  IMAD.MOV.U32 R181, RZ, RZ, R183 ;  /* 0x000000ffffb57224 */ /* 0x000fe400078e00b7 */
        /* <DEDUP_REMOVED lines=20> */
[----:B------:R1:W-:Y:S01]  /*14b50*/  MUFU.EX2 R218, R4 ;  /* 0x0000000400da7308 */ /* 0x0003e20000000800 */
[----:B------:R-:W-:Y:S02]  /*14b60*/  MOV R169, R171 ;  /* 0x000000ab00a97202 */ /* 0x000fe40000000f00 */
[----:B------:R-:W-:Y:S02]  /*14b70*/  MOV R171, R193 ;  /* 0x000000c100ab7202 */ /* 0x000fe40000000f00 */
[----:B------:R-:W-:-:S02]  /*14b80*/  MOV R193, R195 ;  /* 0x000000c300c17202 */ /* 0x000fc40000000f00 */
[----:B------:R-:W-:Y:S02]  /*14b90*/  MOV R195, R197 ;  /* 0x000000c500c37202 */ /* 0x000fe40000000f00 */
[----:B------:R-:W-:Y:S01]  /*14ba0*/  MOV R197, R208 ;  /* 0x000000d000c57202 */ /* 0x000fe20000000f00 */
[----:B-1----:R-:W-:Y:S01]  /*14bb0*/  FFMA.FTZ R4, R42, UR10, -R2 ;  /* 0x0000000a2a047c23 */ /* 0x002fe20008010802 */
[----:B------:R-:W-:Y:S02]  /*14bc0*/  IMAD.MOV.U32 R42, RZ, RZ, R180 ;  /* 0x000000ffff2a7224 */ /* 0x000fe400078e00b4 */
[----:B------:R-:W-:Y:S01]  /*14bd0*/  IMAD.MOV.U32 R180, RZ, RZ, R182 ;  /* 0x000000ffffb47224 */ /* 0x000fe200078e00b6 */
[----:B------:R1:W-:Y:S01]  /*14be0*/  MUFU.EX2 R208, R4 ;  /* 0x0000000400d07308 */ /* 0x0003e20000000800 */
[----:B------:R-:W-:Y:S02]  /*14bf0*/  IMAD.MOV.U32 R182, RZ, RZ, R188 ;  /* 0x000000ffffb67224 */ /* 0x000fe400078e00bc */
[----:B------:R-:W-:-:S02]  /*14c00*/  IMAD.MOV.U32 R188, RZ, RZ, R190 ;  /* 0x000000ffffbc7224 */ /* 0x000fc400078e00be */
[----:B------:R-:W-:Y:S02]  /*14c10*/  IMAD.MOV.U32 R190, RZ, RZ, R168 ;  /* 0x000000ffffbe7224 */ /* 0x000fe400078e00a8 */
[----:B------:R-:W-:Y:S02]  /*14c20*/  IMAD.MOV.U32 R168, RZ, RZ, R170 ;  /* 0x000000ffffa87224 */ /* 0x000fe400078e00aa */
        /* <DEDUP_REMOVED lines=29> */
[----:B------:R1:W-:Y:S01]  /*14e00*/  MUFU.EX2 R210, R4 ;  /* 0x0000000400d27308 */ /* 0x0003e20000000800 */
[----:B------:R-:W-:-:S02]  /*14e10*/  IMAD.MOV.U32 R40, RZ, RZ, R42 ;  /* 0x000000ffff287224 */ /* 0x000fc400078e002a */
[----:B------:R-:W-:Y:S02]  /*14e20*/  IMAD.MOV.U32 R42, RZ, RZ, R181 ;  /* 0x000000ffff2a7224 */ /* 0x000fe400078e00b5 */
[----:B------:R-:W-:Y:S02]  /*14e30*/  IMAD.MOV.U32 R181, RZ, RZ, R183 ;  /* 0x000000ffffb57224 */ /* 0x000fe400078e00b7 */
[----:B-1----:R-:W-:Y:S01]  /*14e40*/  FFMA.FTZ R4, R41, UR10, -R2 ;  /* 0x0000000a29047c23 */ /* 0x002fe20008010802 */
[----:B------:R-:W-:Y:S02]  /*14e50*/  MOV R41, R180 ;  /* 0x000000b400297202 */ /* 0x000fe40000000f00 */
[----:B------:R-:W-:Y:S02]  /*14e60*/  MOV R180, R182 ;  /* 0x000000b600b47202 */ /* 0x000fe40000000f00 */
        /* <DEDUP_REMOVED lines=8> */
[----:B------:R-:W-:Y:S02]  /*14ef0*/  MOV R198, R212 ;  /* 0x000000d400c67202 */ /* 0x000fe40000000f00 */
[----:B------:R1:W-:Y:S01]  /*14f00*/  MUFU.EX2 R212, R4 ;  /* 0x0000000400d47308 */ /* 0x0003e20000000800 */
[----:B------:R-:W-:Y:S02]  /*14f10*/  IMAD.MOV.U32 R39, RZ, RZ, R42 ;  /* 0x000000ffff277224 */ /* 0x000fe400078e002a */
[----:B------:R-:W-:-:S03]  /*14f20*/  IMAD.MOV.U32 R42, RZ, RZ, R181 ;  /* 0x000000ffff2a7224 */ /* 0x000fc600078e00b5 */
[----:B------:R-:W-:Y:S01]  /*14f30*/  MOV R38, R39 ;  /* 0x0000002700267202 */ /* 0x000fe20000000f00 */
[----:B-1----:R-:W-:Y:S01]  /*14f40*/  FFMA.FTZ R4, R40, UR10, -R2 ;  /* 0x0000000a28047c23 */ /* 0x002fe20008010802 */
[----:B------:R-:W-:Y:S02]  /*14f50*/  MOV R40, R41 ;  /* 0x0000002900287202 */ /* 0x000fe40000000f00 */
[----:B------:R-:W-:Y:S01]  /*14f60*/  MOV R41, R180 ;  /* 0x000000b400297202 */ /* 0x000fe20000000f00 */
[----:B------:R-:W-:-:S04]  /*14f70*/  IMAD.MOV.U32 R37, RZ, RZ, R38 ;  /* 0x000000ffff257224 */ /* 0x000fc800078e0026 */
[----:B------:R-:W-:Y:S01]  /*14f80*/  IMAD.MOV.U32 R39, RZ, RZ, R41 ;  /* 0x000000ffff277224 */ /* 0x000fe200078e0029 */
[----:B------:R-:W-:Y:S02]  /*14f90*/  MOV R41, R42 ;  /* 0x0000002a00297202 */ /* 0x000fe40000000f00 */
[----:B------:R-:W-:Y:S02]  /*14fa0*/  MOV R180, R182 ;  /* 0x000000b600b47202 */ /* 0x000fe40000000f00 */
[----:B------:R-:W-:Y:S01]  /*14fb0*/  MOV R38, R39 ;  /* 0x0000002700267202 */ /* 0x000fe20000000f00 */
[----:B------:R-:W-:Y:S02]  /*14fc0*/  IMAD.MOV.U32 R39, RZ, RZ, R41 ;  /* 0x000000ffff277224 */ /* 0x000fe400078e0029 */
[----:B------:R-:W-:Y:S02]  /*14fd0*/  IMAD.MOV.U32 R183, RZ, RZ, R189 ;  /* 0x000000ffffb77224 */ /* 0x000fe400078e00bd */
        /* <DEDUP_REMOVED lines=33> */
[----:B------:R-:W-:Y:S01]  /*151f0*/  IMAD.MOV.U32 R171, RZ, RZ, R193 ;  /* 0x000000ffffab7224 */ /* 0x000fe200078e00c1 */
[----:B------:R-:W-:Y:S01]  /*15200*/  MOV R33, R34 ;  /* 0x0000002200217202 */ /* 0x000fe20000000f00 */
[----:B------:R-:W-:Y:S02]  /*15210*/  IMAD.MOV.U32 R195, RZ, RZ, R197 ;  /* 0x000000ffffc37224 */ /* 0x000fe400078e00c5 */
[----:B------:R-:W-:-:S02]  /*15220*/  IMAD.MOV.U32 R55, RZ, RZ, R236 ;  /* 0x000000ffff377224 */ /* 0x000fc400078e00ec */
[----:B------:R-:W-:Y:S01]  /*15230*/  IMAD.MOV.U32 R28, RZ, RZ, R29 ;  /* 0x000000ffff1c7224 */ /* 0x000fe200078e001d */
[----:B------:R-:W-:Y:S01]  /*15240*/  MOV R182, R189 ;  /* 0x000000bd00b67202 */ /* 0x000fe20000000f00 */
[----:B------:R-:W-:Y:S01]  /*15250*/  IMAD.MOV.U32 R197, RZ, RZ, R215 ;  /* 0x000000ffffc57224 */ /* 0x000fe200078e00d7 */
[----:B------:R-:W-:Y:S01]  /*15260*/  MOV R30, R32 ;  /* 0x00000020001e7202 */ /* 0x000fe20000000f00 */
[----:B------:R-:W-:Y:S01]  /*15270*/  IMAD.MOV.U32 R34, RZ, RZ, R35 ;  /* 0x000000ffff227224 */ /* 0x000fe200078e0023 */
[----:B------:R-:W-:Y:S01]  /*15280*/  MOV R35, R36 ;  /* 0x0000002400237202 */ /* 0x000fe20000000f00 */
[----:B------:R-:W-:Y:S02]  /*15290*/  IMAD.MOV.U32 R215, RZ, RZ, R237 ;  /* 0x000000ffffd77224 */ /* 0x000fe400078e00ed */
[--C-:B------:R-:W-:Y:S01]  /*152a0*/  FFMA.FTZ R38, R38, UR10, -R3.reuse ;  /* 0x0000000a26267c23 */ /* 0x100fe20008010803 */
[----:B------:R-:W-:Y:S02]  /*152b0*/  IMAD.MOV.U32 R181, RZ, RZ, R188 ;  /* 0x000000ffffb57224 */ /* 0x000fe400078e00bc */
[----:B------:R-:W-:Y:S01]  /*152c0*/  FFMA.FTZ R37, R230, UR10, -R3 ;  /* 0x0000000ae6257c23 */ /* 0x000fe20008010803 */
[----:B------:R-:W-:Y:S01]  /*152d0*/  IMAD.MOV.U32 R183, RZ, RZ, R190 ;  /* 0x000000ffffb77224 */ /* 0x000fe200078e00be */
[----:B------:R-:W-:Y:S01]  /*152e0*/  MOV R190, R169 ;  /* 0x000000a900be7202 */ /* 0x000fe20000000f00 */
[----:B------:R-:W-:-:S02]  /*152f0*/  IMAD.MOV.U32 R189, RZ, RZ, R168 ;  /* 0x000000ffffbd7224 */ /* 0x000fc400078e00a8 */
[--C-:B------:R-:W-:Y:S01]  /*15300*/  FFMA.FTZ R36, R229, UR10, -R3.reuse ;  /* 0x0000000ae5247c23 */ /* 0x100fe20008010803 */
[----:B------:R-:W-:Y:S01]  /*15310*/  FFMA.FTZ R32, R224, UR10, -R3 ;  /* 0x0000000ae0207c23 */ /* 0x000fe20008010803 */
[----:B------:R-:W-:Y:S01]  /*15320*/  IMAD.MOV.U32 R193, RZ, RZ, R195 ;  /* 0x000000ffffc17224 */ /* 0x000fe200078e00c3 */
[----:B------:R-:W-:Y:S01]  /*15330*/  MOV R168, R171 ;  /* 0x000000ab00a87202 */ /* 0x000fe20000000f00 */
[----:B------:R-:W-:Y:S02]  /*15340*/  IMAD.MOV.U32 R169, RZ, RZ, R196 ;  /* 0x000000ffffa97224 */ /* 0x000fe400078e00c4 */
[----:B------:R-:W-:Y:S01]  /*15350*/  FFMA.FTZ R3, R28, UR10, -R0 ;  /* 0x0000000a1c037c23 */ /* 0x000fe20008010800 */
[----:B------:R-:W-:Y:S01]  /*15360*/  IMAD.MOV.U32 R195, RZ, RZ, R197 ;  /* 0x000000ffffc37224 */ /* 0x000fe200078e00c5 */
[----:B------:R-:W-:Y:S01]  /*15370*/  MOV R188, R191 ;  /* 0x000000bf00bc7202 */ /* 0x000fe20000000f00 */
[----:B------:R-:W-:Y:S01]  /*15380*/  IMAD.MOV.U32 R171, RZ, RZ, R198 ;  /* 0x000000ffffab7224 */ /* 0x000fe200078e00c6 */
[----:B------:R-:W-:Y:S01]  /*15390*/  MOV R196, R55 ;  /* 0x0000003700c47202 */ /* 0x000fe20000000f00 */
[----:B------:R-:W-:Y:S01]  /*153a0*/  FFMA.FTZ R28, R180, UR10, -R2 ;  /* 0x0000000ab41c7c23 */ /* 0x000fe20008010802 */
[----:B------:R-:W-:-:S02]  /*153b0*/  IMAD.MOV.U32 R197, RZ, RZ, R215 ;  /* 0x000000ffffc57224 */ /* 0x000fc400078e00d7 */
[--C-:B------:R-:W-:Y:S01]  /*153c0*/  FFMA.FTZ R43, R43, UR10, -R12.reuse ;  /* 0x0000000a2b2b7c23 */ /* 0x100fe2000801080c */
[--C-:B------:R-:W-:Y:S01]  /*153d0*/  FFMA.FTZ R42, R234, UR10, -R12.reuse ;  /* 0x0000000aea2a7c23 */ /* 0x100fe2000801080c */
[--C-:B------:R-:W-:Y:S01]  /*153e0*/  FFMA.FTZ R41, R233, UR10, -R12.reuse ;  /* 0x0000000ae9297c23 */ /* 0x100fe2000801080c */
[----:B------:R-:W-:Y:S01]  /*153f0*/  FFMA.FTZ R40, R40, UR10, -R12 ;  /* 0x0000000a28287c23 */ /* 0x000fe2000801080c */
[----:B------:R-:W-:Y:S01]  /*15400*/  MOV R198, R13 ;  /* 0x0000000d00c67202 */ /* 0x000fe20000000f00 */
[----:B------:R-:W-:Y:S01]  /*15410*/  IMAD.MOV.U32 R55, RZ, RZ, R14 ;  /* 0x000000ffff377224 */ /* 0x000fe200078e000e */
[----:B------:R-:W-:Y:S01]  /*15420*/  MOV R39, R15 ;  /* 0x0000000f00277202 */ /* 0x000fe20000000f00 */
[----:B------:R-:W-:Y:S01]  /*15430*/  IMAD.MOV.U32 R180, RZ, RZ, R181 ;  /* 0x000000ffffb47224 */ /* 0x000fe200078e00b5 */
[----:B------:R-:W1:Y:S01]  /*15440*/  LDSM.16.MT88.4 R12, [R225+0xd000] ;  /* 0x00d00000e10c783b */ /* 0x000e620000004200 */
[----:B------:R-:W-:Y:S01]  /*15450*/  MOV R181, R182 ;  /* 0x000000b600b57202 */ /* 0x000fe20000000f00 */
[----:B------:R-:W-:-:S02]  /*15460*/  IMAD.MOV.U32 R191, RZ, RZ, R170 ;  /* 0x000000ffffbf7224 */ /* 0x000fc400078e00aa */
[----:B------:R-:W-:Y:S01]  /*15470*/  IMAD.MOV.U32 R182, RZ, RZ, R183 ;  /* 0x000000ffffb67224 */ /* 0x000fe200078e00b7 */
[----:B------:R-:W-:Y:S01]  /*15480*/  MOV R183, R188 ;  /* 0x000000bc00b77202 */ /* 0x000fe20000000f00 */
[----:B------:R-:W-:Y:S01]  /*15490*/  IMAD.MOV.U32 R188, RZ, RZ, R189 ;  /* 0x000000ffffbc7224 */ /* 0x000fe200078e00bd */
[----:B------:R-:W-:Y:S02]  /*154a0*/  MOV R170, R197 ;  /* 0x000000c500aa7202 */ /* 0x000fe40000000f00 */
        /* <DEDUP_REMOVED lines=12> */
[--C-:B------:R-:W-:Y:S01]  /*15570*/  FFMA.FTZ R31, R31, UR10, -R2.reuse ;  /* 0x0000000a1f1f7c23 */ /* 0x100fe20008010802 */
[--C-:B------:R-:W-:Y:S01]  /*15580*/  FFMA.FTZ R30, R30, UR10, -R2.reuse ;  /* 0x0000000a1e1e7c23 */ /* 0x100fe20008010802 */
[----:B------:R-:W-:Y:S01]  /*15590*/  FFMA.FTZ R29, R29, UR10, -R2 ;  /* 0x0000000a1d1d7c23 */ /* 0x000fe20008010802 */
[--C-:B---3--:R-:W-:Y:S01]  /*155a0*/  FFMA.FTZ R4, R235, UR10, -R0.reuse ;  /* 0x0000000aeb047c23 */ /* 0x108fe20008010800 */
[----:B------:R-:W-:Y:S01]  /*155b0*/  IMAD.MOV.U32 R196, RZ, RZ, R197 ;  /* 0x000000ffffc47224 */ /* 0x000fe200078e00c5 */
[----:B------:R-:W-:Y:S01]  /*155c0*/  MOV R197, R198 ;  /* 0x000000c600c57202 */ /* 0x000fe20000000f00 */
[----:B------:R-:W-:Y:S01]  /*155d0*/  FFMA.FTZ R2, R33, UR10, -R0 ;  /* 0x0000000a21027c23 */ /* 0x000fe20008010800 */
[----:B------:R3:W-:Y:S01]  /*155e0*/  MUFU.EX2 R53, R4 ;  /* 0x0000000400357308 */ /* 0x0007e20000000800 */
[----:B------:R-:W-:Y:S01]  /*155f0*/  IMAD.MOV.U32 R198, RZ, RZ, R55 ;  /* 0x000000ffffc67224 */ /* 0x000fe200078e0037 */
[----:B------:R-:W-:Y:S01]  /*15600*/  MOV R34, R54 ;  /* 0x0000003600227202 */ /* 0x000fe20000000f00 */
[----:B------:R-:W-:Y:S01]  /*15610*/  HMMA.16816.F32.BF16 R64, R8, R22, R64 ;  /* 0x000000160840723c */ /* 0x000fe20000041840 */
[----:B----4-:R-:W-:Y:S01]  /*15620*/  F2FP.BF16.F32.PACK_AB R6, R215, R212 ;  /* 0x000000d4d706723e */ /* 0x010fe200000010ff */
[----:B------:R-:W4:Y:S03]  /*15630*/  LDSM.16.MT88.4 R20, [R226+0xd000] ;  /* 0x00d00000e214783b */ /* 0x000f260000004200 */
[----:B------:R2:W-:Y:S01]  /*15640*/  MUFU.EX2 R55, R3 ;  /* 0x0000000300377308 */ /* 0x0005e20000000800 */
[----:B------:R-:W-:Y:S01]  /*15650*/  IMAD.MOV.U32 R24, RZ, RZ, R189 ;  /* 0x000000ffff187224 */ /* 0x000fe200078e00bd */
[----:B------:R-:W-:Y:S01]  /*15660*/  MOV R102, R190 ;  /* 0x000000be00667202 */ /* 0x000fe20000000f00 */
[----:B------:R-:W-:-:S02]  /*15670*/  IMAD.MOV.U32 R103, RZ, RZ, R191 ;  /* 0x000000ffff677224 */ /* 0x000fc400078e00bf */
[--C-:B------:R-:W-:Y:S01]  /*15680*/  FFMA.FTZ R35, R35, UR10, -R0.reuse ;  /* 0x0000000a23237c23 */ /* 0x100fe20008010800 */
[----:B------:R1:W5:Y:S01]  /*15690*/  LDL.LU R243, [R1+0xbc] ;  /* 0x0000bc0001f37983 */ /* 0x0003620000300800 */
[----:B---3--:R-:W-:Y:S01]  /*156a0*/  FFMA.FTZ R4, R231, UR10, -R0 ;  /* 0x0000000ae7047c23 */ /* 0x008fe20008010800 */
[----:B--2---:R-:W-:-:S03]  /*156b0*/  FADD.FTZ R3, R209, R25 ;  /* 0x00000019d1037221 */ /* 0x004fc60000010000 */
[----:B------:R2:W3:Y:S01]  /*156c0*/  MUFU.EX2 R54, R4 ;  /* 0x0000000400367308 */ /* 0x0004e20000000800 */
[----:B------:R-:W-:Y:S02]  /*156d0*/  F2FP.BF16.F32.PACK_AB R8, R217, R214 ;  /* 0x000000d6d908723e */ /* 0x000fe400000010ff */
[----:B------:R-:W-:Y:S02]  /*156e0*/  F2FP.BF16.F32.PACK_AB R9, R213, R211 ;  /* 0x000000d3d509723e */ /* 0x000fe400000010ff */
[----:B------:R-:W-:Y:S02]  /*156f0*/  F2FP.BF16.F32.PACK_AB R10, R252, R219 ;  /* 0x000000dbfc0a723e */ /* 0x000fe400000010ff */
[----:B------:R-:W-:Y:S01]  /*15700*/  F2FP.BF16.F32.PACK_AB R11, R218, R216 ;  /* 0x000000d8da0b723e */ /* 0x000fe200000010ff */
[----:B------:R-:W1:Y:S01]  /*15710*/  MUFU.EX2 R209, R2 ;  /* 0x0000000200d17308 */ /* 0x000e620000000800 */
[----:B------:R-:W-:Y:S01]  /*15720*/  MOV R191, R168 ;  /* 0x000000a800bf7202 */ /* 0x000fe20000000f00 */
[----:B------:R-:W-:Y:S01]  /*15730*/  IMAD.MOV.U32 R190, RZ, RZ, R169 ;  /* 0x000000ffffbe7224 */ /* 0x000fe200078e00a9 */
[----:B------:R-:W-:Y:S01]  /*15740*/  MOV R189, R170 ;  /* 0x000000aa00bd7202 */ /* 0x000fe20000000f00 */
[--C-:B------:R-:W-:Y:S01]  /*15750*/  FFMA.FTZ R34, R34, UR10, -R0.reuse ;  /* 0x0000000a22227c23 */ /* 0x100fe20008010800 */
[----:B------:R-:W-:Y:S01]  /*15760*/  FFMA.FTZ R33, R39, UR10, -R0 ;  /* 0x0000000a27217c23 */ /* 0x000fe20008010800 */
[----:B------:R4:W5:Y:S01]  /*15770*/  LDL.LU R242, [R1+0xb8] ;  /* 0x0000b80001f27983 */ /* 0x0009620000300800 */
[----:B--2---:R-:W-:-:S02]  /*15780*/  F2FP.BF16.F32.PACK_AB R4, R210, R208 ;  /* 0x000000d0d204723e */ /* 0x004fc400000010ff */
[----:B---3--:R-:W-:Y:S02]  /*15790*/  F2FP.BF16.F32.PACK_AB R5, R54, R53 ;  /* 0x000000353605723e */ /* 0x008fe400000010ff */
[----:B-1----:R-:W-:Y:S01]  /*157a0*/  F2FP.BF16.F32.PACK_AB R7, R209, R55 ;  /* 0x00000037d107723e */ /* 0x002fe200000010ff */
[C---:B------:R-:W-:Y:S06]  /*157b0*/  HMMA.16816.F32.BF16 R172, R8.reuse, R12, R172 ;  /* 0x0000000c08ac723c */ /* 0x040fec00000418ac */
[C---:B------:R-:W-:Y:S06]  /*157c0*/  HMMA.16816.F32.BF16 R60, R8.reuse, R14, R60 ;  /* 0x0000000e083c723c */ /* 0x040fec000004183c */
[----:B------:R-:W-:Y:S01]  /*157d0*/  HMMA.16816.F32.BF16 R76, R8, R16, R76 ;  /* 0x00000010084c723c */ /* 0x000fe2000004184c */
[----:B------:R-:W-:Y:S01]  /*157e0*/  MOV R25, R188 ;  /* 0x000000bc00197202 */ /* 0x000fe20000000f00 */
[----:B------:R-:W-:Y:S01]  /*157f0*/  IMAD.MOV.U32 R168, RZ, RZ, R197 ;  /* 0x000000ffffa87224 */ /* 0x000fe200078e00c5 */
[----:B------:R-:W-:Y:S01]  /*15800*/  MOV R169, R198 ;  /* 0x000000c600a97202 */ /* 0x000fe20000000f00 */
[----:B------:R-:W-:-:S02]  /*15810*/  IMAD.MOV.U32 R170, RZ, RZ, R199 ;  /* 0x000000ffffaa7224 */ /* 0x000fc400078e00c7 */
[----:B------:R-:W-:Y:S01]  /*15820*/  IMAD.MOV.U32 R101, RZ, RZ, R189 ;  /* 0x000000ffff657224 */ /* 0x000fe200078e00bd */
[C---:B------:R-:W-:Y:S01]  /*15830*/  HMMA.16816.F32.BF16 R204, R4.reuse, R12, R204 ;  /* 0x0000000c04cc723c */ /* 0x040fe200000418cc */
[----:B------:R-:W-:Y:S02]  /*15840*/  IMAD.MOV.U32 R0, RZ, RZ, R103 ;  /* 0x000000ffff007224 */ /* 0x000fe400078e0067 */
[----:B------:R-:W-:Y:S01]  /*15850*/  FADD.FTZ R2, R180, R27 ;  /* 0x0000001bb4027221 */ /* 0x000fe20000010000 */
[----:B------:R-:W-:Y:S01]  /*15860*/  FADD.FTZ R39, R181, R26 ;  /* 0x0000001ab5277221 */ /* 0x000fe20000010000 */
[----:B------:R2:W5:Y:S01]  /*15870*/  LDL.LU R241, [R1+0xb4] ;  /* 0x0000b40001f17983 */ /* 0x0005620000300800 */
[----:B------:R-:W-:Y:S03]  /*15880*/  HMMA.16816.F32.BF16 R200, R4, R14, R200 ;  /* 0x0000000e04c8723c */ /* 0x000fe600000418c8 */
[----:B------:R-:W1:Y:S01]  /*15890*/  LDSM.16.MT88.4 R12, [R227+0xd000] ;  /* 0x00d00000e30c783b */ /* 0x000e620000004200 */
[----:B------:R-:W-:Y:S01]  /*158a0*/  IMAD.MOV.U32 R188, RZ, RZ, R171 ;  /* 0x000000ffffbc7224 */ /* 0x000fe200078e00ab */
[----:B------:R-:W-:-:S02]  /*158b0*/  MOV R171, R196 ;  /* 0x000000c400ab7202 */ /* 0x000fc40000000f00 */
[C---:B----4-:R-:W-:Y:S01]  /*158c0*/  HMMA.16816.F32.BF16 R196, R4.reuse, R20, R88 ;  /* 0x0000001404c4723c */ /* 0x050fe20000041858 */
[----:B------:R-:W-:Y:S01]  /*158d0*/  IMAD.MOV.U32 R103, RZ, RZ, R191 ;  /* 0x000000ffff677224 */ /* 0x000fe200078e00bf */
[----:B------:R-:W-:Y:S02]  /*158e0*/  MOV R100, R188 ;  /* 0x000000bc00647202 */ /* 0x000fe40000000f00 */
[----:B------:R-:W-:Y:S02]  /*158f0*/  MOV R189, R78 ;  /* 0x0000004e00bd7202 */ /* 0x000fe40000000f00 */
[C---:B------:R-:W-:Y:S01]  /*15900*/  HMMA.16816.F32.BF16 R72, R4.reuse, R16, R72 ;  /* 0x000000100448723c */ /* 0x040fe20000041848 */
[----:B------:R-:W-:Y:S01]  /*15910*/  MOV R88, R102 ;  /* 0x0000006600587202 */ /* 0x000fe20000000f00 */
[----:B------:R-:W-:Y:S01]  /*15920*/  IMAD.MOV.U32 R188, RZ, RZ, R79 ;  /* 0x000000ffffbc7224 */ /* 0x000fe200078e004f */
[----:B------:R-:W-:Y:S01]  /*15930*/  MOV R102, R190 ;  /* 0x000000be00667202 */ /* 0x000fe20000000f00 */
[----:B------:R-:W-:Y:S01]  /*15940*/  IMAD.MOV.U32 R190, RZ, RZ, R77 ;  /* 0x000000ffffbe7224 */ /* 0x000fe200078e004d */
[----:B------:R-:W-:Y:S01]  /*15950*/  MOV R191, R76 ;  /* 0x0000004c00bf7202 */ /* 0x000fe20000000f00 */
[----:B------:R-:W-:Y:S01]  /*15960*/  HMMA.16816.F32.BF16 R184, R4, R18, R184 ;  /* 0x0000001204b8723c */ /* 0x000fe200000418b8 */
[----:B------:R-:W-:Y:S01]  /*15970*/  MOV R26, R182 ;  /* 0x000000b6001a7202 */ /* 0x000fe20000000f00 */
[----:B------:R-:W-:-:S04]  /*15980*/  IMAD.MOV.U32 R27, RZ, RZ, R183 ;  /* 0x000000ffff1b7224 */ /* 0x000fc800078e00b7 */
[C---:B------:R-:W-:Y:S06]  /*15990*/  HMMA.16816.F32.BF16 R112, R8.reuse, R20, R112 ;  /* 0x000000140870723c */ /* 0x040fec0000041870 */
[C---:B------:R-:W-:Y:S01]  /*159a0*/  HMMA.16816.F32.BF16 R80, R8.reuse, R22, R80 ;  /* 0x000000160850723c */ /* 0x040fe20000041850 */
[----:B------:R-:W-:Y:S01]  /*159b0*/  FADD.FTZ R0, R0, R45 ;  /* 0x0000002d00007221 */ /* 0x000fe20000010000 */
[----:B------:R2:W5:Y:S04]  /*159c0*/  LDL.LU R240, [R1+0xb0] ;  /* 0x0000b00001f07983 */ /* 0x0005680000300800 */
[C---:B------:R-:W-:Y:S01]  /*159d0*/  HMMA.16816.F32.BF16 R76, R8.reuse, R18, R96 ;  /* 0x00000012084c723c */ /* 0x040fe20000041860 */
[----:B------:R-:W-:Y:S01]  /*159e0*/  MOV R21, R192 ;  /* 0x000000c000157202 */ /* 0x000fe20000000f00 */
[----:B------:R-:W-:Y:S01]  /*159f0*/  IMAD.MOV.U32 R89, RZ, RZ, R193 ;  /* 0x000000ffff597224 */ /* 0x000fe200078e00c1 */
[----:B------:R-:W-:Y:S01]  /*15a00*/  MOV R90, R194 ;  /* 0x000000c2005a7202 */ /* 0x000fe20000000f00 */
[----:B------:R-:W-:Y:S01]  /*15a10*/  IMAD.MOV.U32 R91, RZ, RZ, R195 ;  /* 0x000000ffff5b7224 */ /* 0x000fe200078e00c3 */
[----:B------:R2:W5:Y:S01]  /*15a20*/  LDL.LU R239, [R1+0xac] ;  /* 0x0000ac0001ef7983 */ /* 0x0005620000300800 */
[----:B-1----:R-:W-:Y:S03]  /*15a30*/  HMMA.16816.F32.BF16 R16, R8, R12, R92 ;  /* 0x0000000c0810723c */ /* 0x002fe6000004185c */
[----:B------:R2:W5:Y:S03]  /*15a40*/  LDL.LU R238, [R1+0xa8] ;  /* 0x0000a80001ee7983 */ /* 0x0005660000300800 */
[----:B------:R-:W-:Y:S01]  /*15a50*/  HMMA.16816.F32.BF16 R192, R4, R22, R84 ;  /* 0x0000001604c0723c */ /* 0x000fe20000041854 */
[----:B------:R-:W-:-:S15]  /*15a60*/  IMAD.MOV.U32 R95, RZ, RZ, R100 ;  /* 0x000000ffff5f7224 */ /* 0x000fde00078e0064 */
[----:B------:R-:W-:-:S02]  /*15a70*/  NOP ;  /* 0x0000000000007918 */ /* 0x000fc40000000000 */
[----:B------:R-:W-:Y:S01]  /*15a80*/  IMAD.MOV.U32 R99, RZ, RZ, R16 ;  /* 0x000000ffff637224 */ /* 0x000fe200078e0010 */
[----:B------:R-:W-:Y:S01]  /*15a90*/  MOV R98, R17 ;  /* 0x0000001100627202 */ /* 0x000fe20000000f00 */
[----:B------:R-:W-:Y:S01]  /*15aa0*/  IMAD.MOV.U32 R97, RZ, RZ, R18 ;  /* 0x000000ffff617224 */ /* 0x000fe200078e0012 */
[----:B------:R-:W-:Y:S01]  /*15ab0*/  MOV R96, R19 ;  /* 0x0000001300607202 */ /* 0x000fe20000000f00 */
[----:B------:R-:W-:Y:S01]  /*15ac0*/  HMMA.16816.F32.BF16 R68, R4, R12, R68 ;  /* 0x0000000c0444723c */ /* 0x000fe20000041844 */
[----:B------:R-:W-:Y:S01]  /*15ad0*/  MOV R183, R112 ;  /* 0x0000007000b77202 */ /* 0x000fe20000000f00 */
[----:B------:R-:W-:Y:S01]  /*15ae0*/  IMAD.MOV.U32 R182, RZ, RZ, R113 ;  /* 0x000000ffffb67224 */ /* 0x000fe200078e0071 */
[----:B------:R-:W-:Y:S01]  /*15af0*/  MOV R181, R114 ;  /* 0x0000007200b57202 */ /* 0x000fe20000000f00 */
[----:B------:R-:W-:Y:S01]  /*15b00*/  IMAD.MOV.U32 R180, RZ, RZ, R115 ;  /* 0x000000ffffb47224 */ /* 0x000fe200078e0073 */
[----:B------:R2:W5:Y:S01]  /*15b10*/  LDL.LU R237, [R1+0xa4] ;  /* 0x0000a40001ed7983 */ /* 0x0005620000300800 */
[-C--:B------:R-:W-:Y:S01]  /*15b20*/  HMMA.16816.F32.BF16 R16, R8, R14.reuse, R116 ;  /* 0x0000000e0810723c */ /* 0x080fe20000041874 */
[----:B------:R-:W-:Y:S01]  /*15b30*/  MOV R87, R21 ;  /* 0x0000001500577202 */ /* 0x000fe20000000f00 */
[----:B------:R-:W-:Y:S01]  /*15b40*/  IMAD.MOV.U32 R114, RZ, RZ, R81 ;  /* 0x000000ffff727224 */ /* 0x000fe200078e0051 */
[----:B------:R-:W-:Y:S01]  /*15b50*/  MOV R100, R101 ;  /* 0x0000006500647202 */ /* 0x000fe20000000f00 */
[----:B------:R-:W1:Y:S03]  /*15b60*/  LDSM.16.MT88.4 R20, [R226+0xf000] ;  /* 0x00f00000e214783b */ /* 0x000e660000004200 */
[----:B------:R-:W-:Y:S01]  /*15b70*/  MOV R116, R26 ;  /* 0x0000001a00747202 */ /* 0x000fe20000000f00 */
[----:B------:R-:W-:Y:S01]  /*15b80*/  IMAD.MOV.U32 R117, RZ, RZ, R27 ;  /* 0x000000ffff757224 */ /* 0x000fe200078e001b */
[----:B------:R-:W-:Y:S01]  /*15b90*/  MOV R118, R25 ;  /* 0x0000001900767202 */ /* 0x000fe20000000f00 */
[----:B------:R-:W-:Y:S01]  /*15ba0*/  IMAD.MOV.U32 R119, RZ, RZ, R24 ;  /* 0x000000ffff777224 */ /* 0x000fe200078e0018 */
[----:B------:R-:W-:Y:S01]  /*15bb0*/  HMMA.16816.F32.BF16 R176, R4, R14, R176 ;  /* 0x0000000e04b0723c */ /* 0x000fe200000418b0 */
[----:B------:R-:W3:Y:S01]  /*15bc0*/  LDSM.16.MT88.4 R24, [R225+0xf000] ;  /* 0x00f00000e118783b */ /* 0x000ee20000004200 */
        /* <DEDUP_REMOVED lines=9> */
[----:B------:R2:W5:Y:S02]  /*15c60*/  LDL.LU R236, [R1+0xa0] ;  /* 0x0000a00001ec7983 */ /* 0x0005640000300800 */
[----:B------:R-:W-:Y:S01]  /*15c70*/  MOV R14, R17 ;  /* 0x00000011000e7202 */ /* 0x000fe20000000f00 */
[----:B------:R-:W-:Y:S01]  /*15c80*/  IMAD.MOV.U32 R13, RZ, RZ, R18 ;  /* 0x000000ffff0d7224 */ /* 0x000fe200078e0012 */
[----:B------:R-:W-:Y:S01]  /*15c90*/  MOV R12, R16 ;  /* 0x00000010000c7202 */ /* 0x000fe20000000f00 */
[----:B------:R-:W-:Y:S01]  /*15ca0*/  IMAD.MOV.U32 R103, RZ, RZ, R168 ;  /* 0x000000ffff677224 */ /* 0x000fe200078e00a8 */
[----:B------:R2:W5:Y:S01]  /*15cb0*/  LDL.LU R235, [R1+0x9c] ;  /* 0x00009c0001eb7983 */ /* 0x0005620000300800 */
[----:B------:R-:W-:-:S03]  /*15cc0*/  IMAD.MOV.U32 R168, RZ, RZ, R19 ;  /* 0x000000ffffa87224 */ /* 0x000fc600078e0013 */
[----:B------:R-:W4:Y:S04]  /*15cd0*/  LDSM.16.MT88.4 R16, [R228+0xf000] ;  /* 0x00f00000e410783b */ /* 0x000f280000004200 */
[----:B------:R2:W5:Y:S04]  /*15ce0*/  LDL.LU R234, [R1+0x98] ;  /* 0x0000980001ea7983 */ /* 0x0005680000300800 */
[----:B------:R2:W5:Y:S01]  /*15cf0*/  LDL.LU R233, [R1+0x94] ;  /* 0x0000940001e97983 */ /* 0x0005620000300800 */
[----:B-1----:R-:W-:Y:S03]  /*15d00*/  HMMA.16816.F32.BF16 R156, R8, R20, R156 ;  /* 0x00000014089c723c */ /* 0x002fe6000004189c */
[----:B------:R2:W5:Y:S04]  /*15d10*/  LDL.LU R232, [R1+0x90] ;  /* 0x0000900001e87983 */ /* 0x0005680000300800 */
[----:B------:R2:W5:Y:S01]  /*15d20*/  LDL.LU R231, [R1+0x8c] ;  /* 0x00008c0001e77983 */ /* 0x0005620000300800 */
[C---:B---3--:R-:W-:Y:S03]  /*15d30*/  HMMA.16816.F32.BF16 R76, R4.reuse, R24, R144 ;  /* 0x00000018044c723c */ /* 0x048fe60000041890 */
[----:B------:R2:W5:Y:S04]  /*15d40*/  LDL.LU R230, [R1+0x88] ;  /* 0x0000880001e67983 */ /* 0x0005680000300800 */
[----:B------:R2:W5:Y:S01]  /*15d50*/  LDL.LU R229, [R1+0x84] ;  /* 0x0000840001e57983 */ /* 0x0005620000300800 */
[----:B------:R-:W-:Y:S01]  /*15d60*/  IMAD.MOV.U32 R146, RZ, RZ, R14 ;  /* 0x000000ffff927224 */ /* 0x000fe200078e000e */
[----:B------:R-:W-:Y:S01]  /*15d70*/  MOV R147, R13 ;  /* 0x0000000d00937202 */ /* 0x000fe20000000f00 */
[----:B------:R-:W-:Y:S01]  /*15d80*/  IMAD.MOV.U32 R145, RZ, RZ, R12 ;  /* 0x000000ffff917224 */ /* 0x000fe200078e000c */
[----:B------:R-:W-:Y:S01]  /*15d90*/  MOV R144, R87 ;  /* 0x0000005700907202 */ /* 0x000fe20000000f00 */
[----:B------:R-:W1:Y:S01]  /*15da0*/  LDSM.16.MT88.4 R12, [R227+0xf000] ;  /* 0x00f00000e30c783b */ /* 0x000e620000004200 */
[----:B------:R-:W-:Y:S03]  /*15db0*/  HMMA.16816.F32.BF16 R84, R4, R26, R148 ;  /* 0x0000001a0454723c */ /* 0x000fe60000041894 */
[----:B------:R2:W5:Y:S04]  /*15dc0*/  LDL.LU R224, [R1+0x80] ;  /* 0x0000800001e07983 */ /* 0x0005680000300800 */
[----:B------:R-:W-:Y:S01]  /*15dd0*/  MOV R151, R88 ;  /* 0x0000005800977202 */ /* 0x000fe20000000f00 */
[----:B------:R-:W-:Y:S01]  /*15de0*/  IMAD.MOV.U32 R150, RZ, RZ, R89 ;  /* 0x000000ffff967224 */ /* 0x000fe200078e0059 */
[----:B------:R-:W-:Y:S01]  /*15df0*/  MOV R149, R90 ;  /* 0x0000005a00957202 */ /* 0x000fe20000000f00 */
[----:B------:R-:W-:-:S02]  /*15e00*/  IMAD.MOV.U32 R148, RZ, RZ, R91 ;  /* 0x000000ffff947224 */ /* 0x000fc400078e005b */
[C---:B------:R-:W-:Y:S07]  /*15e10*/  HMMA.16816.F32.BF16 R88, R4.reuse, R20, R140 ;  /* 0x000000140458723c */ /* 0x040fee000004188c */
[----:B------:R-:W-:Y:S02]  /*15e20*/  MOV R140, R95 ;  /* 0x0000005f008c7202 */ /* 0x000fe40000000f00 */
[----:B------:R-:W-:Y:S01]  /*15e30*/  HMMA.16816.F32.BF16 R92, R4, R22, R136 ;  /* 0x00000016045c723c */ /* 0x000fe20000041888 */
[----:B------:R-:W-:Y:S01]  /*15e40*/  IMAD.MOV.U32 R141, RZ, RZ, R100 ;  /* 0x000000ffff8d7224 */ /* 0x000fe200078e0064 */
[----:B------:R-:W-:Y:S01]  /*15e50*/  MOV R142, R101 ;  /* 0x00000065008e7202 */ /* 0x000fe20000000f00 */
[----:B------:R-:W-:-:S04]  /*15e60*/  IMAD.MOV.U32 R143, RZ, RZ, R102 ;  /* 0x000000ffff8f7224 */ /* 0x000fc800078e0066 */
[----:B------:R-:W-:Y:S01]  /*15e70*/  MOV R139, R103 ;  /* 0x00000067008b7202 */ /* 0x000fe20000000f00 */
[C---:B----4-:R-:W-:Y:S06]  /*15e80*/  HMMA.16816.F32.BF16 R104, R4.reuse, R16, R104 ;  /* 0x000000100468723c */ /* 0x050fec0000041868 */
[C---:B------:R-:W-:Y:S06]  /*15e90*/  HMMA.16816.F32.BF16 R108, R4.reuse, R18, R108 ;  /* 0x00000012046c723c */ /* 0x040fec000004186c */
[C---:B-1----:R-:W-:Y:S06]  /*15ea0*/  HMMA.16816.F32.BF16 R120, R4.reuse, R12, R120 ;  /* 0x0000000c0478723c */ /* 0x042fec0000041878 */
[----:B------:R-:W-:Y:S07]  /*15eb0*/  HMMA.16816.F32.BF16 R100, R4, R14, R124 ;  /* 0x0000000e0464723c */ /* 0x000fee000004187c */
[----:B------:R-:W-:Y:S01]  /*15ec0*/  IMAD.MOV.U32 R127, RZ, RZ, R116 ;  /* 0x000000ffff7f7224 */ /* 0x000fe200078e0074 */
[----:B------:R-:W-:Y:S01]  /*15ed0*/  MOV R126, R117 ;  /* 0x00000075007e7202 */ /* 0x000fe20000000f00 */
[----:B------:R-:W-:Y:S01]  /*15ee0*/  IMAD.MOV.U32 R4, RZ, RZ, R118 ;  /* 0x000000ffff047224 */ /* 0x000fe200078e0076 */
[----:B------:R-:W-:-:S02]  /*15ef0*/  MOV R5, R119 ;  /* 0x0000007700057202 */ /* 0x000fc40000000f00 */
[C---:B------:R-:W-:Y:S07]  /*15f00*/  HMMA.16816.F32.BF16 R116, R8.reuse, R24, R164 ;  /* 0x000000180874723c */ /* 0x040fee00000418a4 */
[----:B------:R-:W-:Y:S02]  /*15f10*/  IMAD.MOV.U32 R167, RZ, RZ, R139 ;  /* 0x000000ffffa77224 */ /* 0x000fe400078e008b */
[----:B------:R-:W-:Y:S01]  /*15f20*/  HMMA.16816.F32.BF16 R136, R8, R26, R160 ;  /* 0x0000001a0888723c */ /* 0x000fe200000418a0 */
[----:B------:R-:W-:Y:S01]  /*15f30*/  MOV R166, R4 ;  /* 0x0000000400a67202 */ /* 0x000fe20000000f00 */
[----:B------:R-:W-:-:S05]  /*15f40*/  IMAD.MOV.U32 R165, RZ, RZ, R5 ;  /* 0x000000ffffa57224 */ /* 0x000fca00078e0005 */
        /* <DEDUP_REMOVED lines=8> */
[----:B------:R-:W1:Y:S01]  /*15fd0*/  LDSM.16.MT88.4 R168, [R225+0xd800] ;  /* 0x00d80000e1a8783b */ /* 0x000e620000004200 */
[C---:B------:R-:W-:Y:S01]  /*15fe0*/  HMMA.16816.F32.BF16 R220, R8.reuse, R22, R220 ;  /* 0x0000001608dc723c */ /* 0x040fe200000418dc */
[----:B------:R-:W-:Y:S01]  /*15ff0*/  MOV R164, R140 ;  /* 0x0000008c00a47202 */ /* 0x000fe20000000f00 */
[----:B------:R-:W-:Y:S01]  /*16000*/  IMAD.MOV.U32 R163, RZ, RZ, R141 ;  /* 0x000000ffffa37224 */ /* 0x000fe200078e008d */
[----:B------:R-:W-:Y:S01]  /*16010*/  MOV R162, R142 ;  /* 0x0000008e00a27202 */ /* 0x000fe20000000f00 */
[----:B------:R-:W-:Y:S01]  /*16020*/  IMAD.MOV.U32 R27, RZ, RZ, R143 ;  /* 0x000000ffff1b7224 */ /* 0x000fe200078e008f */
[----:B------:R-:W-:Y:S01]  /*16030*/  MUFU.EX2 R22, R43 ;  /* 0x0000002b00167308 */ /* 0x000fe20000000800 */
[C---:B------:R-:W-:Y:S06]  /*16040*/  HMMA.16816.F32.BF16 R140, R8.reuse, R16, R152 ;  /* 0x00000010088c723c */ /* 0x040fec0000041898 */
[C---:B------:R-:W-:Y:S01]  /*16050*/  HMMA.16816.F32.BF16 R64, R8.reuse, R18, R64 ;  /* 0x000000120840723c */ /* 0x040fe20000041840 */
[----:B------:R-:W3:Y:S05]  /*16060*/  MUFU.EX2 R23, R42 ;  /* 0x0000002a00177308 */ /* 0x000eea0000000800 */
[----:B------:R-:W-:Y:S03]  /*16070*/  HMMA.16816.F32.BF16 R56, R8, R12, R56 ;  /* 0x0000000c0838723c */ /* 0x000fe60000041838 */
[----:B------:R-:W-:Y:S08]  /*16080*/  MUFU.EX2 R24, R41 ;  /* 0x0000002900187308 */ /* 0x000ff00000000800 */
[----:B------:R4:W-:Y:S01]  /*16090*/  MUFU.EX2 R25, R40 ;  /* 0x0000002800197308 */ /* 0x0009e20000000800 */
[----:B------:R-:W-:-:S07]  /*160a0*/  FADD.FTZ R4, R4, R39 ;  /* 0x0000002704047221 */ /* 0x000fce0000010000 */
[----:B------:R-:W-:Y:S01]  /*160b0*/  MUFU.EX2 R20, R38 ;  /* 0x0000002600147308 */ /* 0x000fe20000000800 */
[----:B------:R-:W-:-:S07]  /*160c0*/  FADD.FTZ R2, R160, R2 ;  /* 0x00000002a0027221 */ /* 0x000fce0000010000 */
[----:B------:R-:W-:Y:S01]  /*160d0*/  MUFU.EX2 R21, R32 ;  /* 0x0000002000157308 */ /* 0x000fe20000000800 */
[----:B----4-:R-:W-:Y:S01]  /*160e0*/  HMMA.16816.F32.BF16 R40, R8, R14, R128 ;  /* 0x0000000e0828723c */ /* 0x010fe20000041880 */
[----:B------:R-:W-:Y:S01]  /*160f0*/  FADD.FTZ R3, R27, R3 ;  /* 0x000000031b037221 */ /* 0x000fe20000010000 */
[----:B------:R-:W-:Y:S01]  /*16100*/  FADD.FTZ R0, R161, R0 ;  /* 0x00000000a1007221 */ /* 0x000fe20000010000 */
[----:B------:R-:W-:Y:S01]  /*16110*/  MOV R125, R156 ;  /* 0x0000009c007d7202 */ /* 0x000fe20000000f00 */
[----:B------:R-:W-:Y:S01]  /*16120*/  IMAD.MOV.U32 R124, RZ, RZ, R157 ;  /* 0x000000ffff7c7224 */ /* 0x000fe200078e009d */
[----:B------:R-:W-:Y:S01]  /*16130*/  MOV R45, R145 ;  /* 0x00000091002d7202 */ /* 0x000fe20000000f00 */
[----:B------:R-:W-:Y:S01]  /*16140*/  IMAD.MOV.U32 R6, RZ, RZ, R159 ;  /* 0x000000ffff067224 */ /* 0x000fe200078e009f */
[----:B------:R4:W2:Y:S01]  /*16150*/  MUFU.EX2 R18, R37 ;  /* 0x0000002500127308 */ /* 0x0008a20000000800 */
[----:B------:R-:W-:Y:S01]  /*16160*/  MOV R7, R158 ;  /* 0x0000009e00077202 */ /* 0x000fe20000000f00 */
[----:B------:R-:W-:Y:S06]  /*16170*/  LDSM.16.MT88.4 R152, [R228+0xd800] ;  /* 0x00d80000e498783b */ /* 0x000fec0000004200 */
[----:B------:R3:W1:Y:S08]  /*16180*/  MUFU.EX2 R19, R36 ;  /* 0x0000002400137308 */ /* 0x0006700000000800 */
[----:B------:R-:W-:Y:S08]  /*16190*/  MUFU.EX2 R13, R31 ;  /* 0x0000001f000d7308 */ /* 0x000ff00000000800 */
[----:B------:R-:W1:Y:S08]  /*161a0*/  MUFU.EX2 R16, R30 ;  /* 0x0000001e00107308 */ /* 0x000e700000000800 */
[----:B------:R-:W-:Y:S08]  /*161b0*/  MUFU.EX2 R17, R29 ;  /* 0x0000001d00117308 */ /* 0x000ff00000000800 */
[----:B------:R-:W1:Y:S08]  /*161c0*/  MUFU.EX2 R12, R28 ;  /* 0x0000001c000c7308 */ /* 0x000e700000000800 */
[----:B------:R-:W-:Y:S08]  /*161d0*/  MUFU.EX2 R8, R35 ;  /* 0x0000002300087308 */ /* 0x000ff00000000800 */
[----:B------:R-:W1:Y:S08]  /*161e0*/  MUFU.EX2 R10, R34 ;  /* 0x00000022000a7308 */ /* 0x000e700000000800 */
[----:B------:R-:W-:Y:S08]  /*161f0*/  MUFU.EX2 R11, R33 ;  /* 0x00000021000b7308 */ /* 0x000ff00000000800 */
[----:B------:R1:W1:Y:S01]  /*16200*/  MUFU.EX2 R9, R44 ;  /* 0x0000002c00097308 */ /* 0x0002620000000800 */
[----:B------:R-:W-:Y:S01]  /*16210*/  FADD.FTZ R4, R163, R4 ;  /* 0x00000004a3047221 */ /* 0x000fe20000010000 */
[----:B------:R-:W-:Y:S01]  /*16220*/  FADD.FTZ R2, R162, R2 ;  /* 0x00000002a2027221 */ /* 0x000fe20000010000 */
[----:B------:R-:W-:Y:S01]  /*16230*/  FADD.FTZ R5, R5, R3 ;  /* 0x0000000305057221 */ /* 0x000fe20000010000 */
[----:B------:R-:W-:Y:S01]  /*16240*/  FADD.FTZ R3, R164, R0 ;  /* 0x00000000a4037221 */ /* 0x000fe20000010000 */
[----:B------:R-:W-:Y:S01]  /*16250*/  FADD.FTZ R0, R48, R4 ;  /* 0x0000000430007221 */ /* 0x000fe20000010000 */
[----:B------:R-:W-:Y:S01]  /*16260*/  FADD.FTZ R2, R49, R2 ;  /* 0x0000000231027221 */ /* 0x000fe20000010000 */
[----:B----4-:R-:W-:Y:S01]  /*16270*/  IMAD.MOV.U32 R37, RZ, RZ, R126 ;  /* 0x000000ffff257224 */ /* 0x010fe200078e007e */
[----:B---3--:R-:W-:Y:S01]  /*16280*/  MOV R36, R127 ;  /* 0x0000007f00247202 */ /* 0x008fe20000000f00 */
[----:B------:R-:W-:Y:S01]  /*16290*/  IMAD.MOV.U32 R48, RZ, RZ, R125 ;  /* 0x000000ffff307224 */ /* 0x000fe200078e007d */
[----:B------:R-:W-:Y:S01]  /*162a0*/  MOV R49, R124 ;  /* 0x0000007c00317202 */ /* 0x000fe20000000f00 */
[----:B------:R-:W-:Y:S01]  /*162b0*/  FADD.FTZ R15, R46, R3 ;  /* 0x000000032e0f7221 */ /* 0x000fe20000010000 */
[----:B------:R-:W-:Y:S01]  /*162c0*/  F2FP.BF16.F32.PACK_AB R128, R23, R22 ;  /* 0x000000161780723e */ /* 0x000fe200000010ff */
[----:B------:R-:W-:Y:S01]  /*162d0*/  FADD.FTZ R14, R47, R0 ;  /* 0x000000002f0e7221 */ /* 0x000fe20000010000 */
[----:B--2---:R-:W-:-:S02]  /*162e0*/  F2FP.BF16.F32.PACK_AB R129, R18, R20 ;  /* 0x000000141281723e */ /* 0x004fc400000010ff */
[----:B------:R-:W-:Y:S02]  /*162f0*/  F2FP.BF16.F32.PACK_AB R130, R25, R24 ;  /* 0x000000181982723e */ /* 0x000fe400000010ff */
[----:B-1----:R-:W-:Y:S01]  /*16300*/  F2FP.BF16.F32.PACK_AB R131, R21, R19 ;  /* 0x000000131583723e */ /* 0x002fe200000010ff */
[----:B------:R-:W-:Y:S01]  /*16310*/  IMAD.MOV.U32 R44, RZ, RZ, R144 ;  /* 0x000000ffff2c7224 */ /* 0x000fe200078e0090 */
[----:B------:R-:W-:Y:S01]  /*16320*/  F2FP.BF16.F32.PACK_AB R124, R16, R13 ;  /* 0x0000000d107c723e */ /* 0x000fe200000010ff */
[----:B------:R-:W-:Y:S01]  /*16330*/  IMAD.MOV.U32 R32, RZ, RZ, R148 ;  /* 0x000000ffff207224 */ /* 0x000fe200078e0094 */
[----:B------:R-:W-:Y:S01]  /*16340*/  F2FP.BF16.F32.PACK_AB R126, R12, R17 ;  /* 0x000000110c7e723e */ /* 0x000fe200000010ff */
[----:B------:R-:W-:Y:S01]  /*16350*/  IMAD.MOV.U32 R30, RZ, RZ, R150 ;  /* 0x000000ffff1e7224 */ /* 0x000fe200078e0096 */
[----:B------:R-:W-:Y:S01]  /*16360*/  F2FP.BF16.F32.PACK_AB R125, R10, R8 ;  /* 0x000000080a7d723e */ /* 0x000fe200000010ff */
[----:B------:R-:W-:Y:S01]  /*16370*/  IMAD.MOV.U32 R33, RZ, RZ, R115 ;  /* 0x000000ffff217224 */ /* 0x000fe200078e0073 */
[----:B------:R-:W-:Y:S01]  /*16380*/  F2FP.BF16.F32.PACK_AB R127, R9, R11 ;  /* 0x0000000b097f723e */ /* 0x000fe200000010ff */
[----:B------:R-:W-:Y:S01]  /*16390*/  IMAD.MOV.U32 R46, RZ, RZ, R146 ;  /* 0x000000ffff2e7224 */ /* 0x000fe200078e0092 */
[----:B------:R-:W-:Y:S01]  /*163a0*/  MOV R47, R147 ;  /* 0x00000093002f7202 */ /* 0x000fe20000000f00 */
[----:B------:R-:W-:Y:S01]  /*163b0*/  IMAD.MOV.U32 R35, RZ, RZ, R113 ;  /* 0x000000ffff237224 */ /* 0x000fe200078e0071 */
[----:B------:R-:W1:Y:S01]  /*163c0*/  LDSM.16.MT88.4 R144, [R227+0xd800] ;  /* 0x00d80000e390783b */ /* 0x000e620000004200 */
[----:B------:R-:W-:Y:S01]  /*163d0*/  FADD.FTZ R5, R51, R5 ;  /* 0x0000000533057221 */ /* 0x000fe20000010000 */
[-C--:B------:R-:W-:Y:S01]  /*163e0*/  HMMA.16816.F32.BF16 R172, R128, R168.reuse, R172 ;  /* 0x000000a880ac723c */ /* 0x080fe200000418ac */
[----:B------:R-:W-:Y:S01]  /*163f0*/  MOV R31, R149 ;  /* 0x00000095001f7202 */ /* 0x000fe20000000f00 */
[----:B------:R-:W-:Y:S01]  /*16400*/  FADD.FTZ R2, R50, R2 ;  /* 0x0000000232027221 */ /* 0x000fe20000010000 */
[----:B------:R-:W-:Y:S01]  /*16410*/  MOV R29, R151 ;  /* 0x00000097001d7202 */ /* 0x000fe20000000f00 */
[----:B------:R-:W2:Y:S02]  /*16420*/  LDSM.16.MT88.4 R160, [R226+0xd800] ;  /* 0x00d80000e2a0783b */ /* 0x000ea40000004200 */
[----:B------:R-:W-:Y:S01]  /*16430*/  HMMA.16816.F32.BF16 R204, R124, R168, R204 ;  /* 0x000000a87ccc723c */ /* 0x000fe200000418cc */
[----:B------:R-:W-:Y:S01]  /*16440*/  FADD.FTZ R3, R52, R5 ;  /* 0x0000000534037221 */ /* 0x000fe20000010000 */
[----:B------:R-:W-:Y:S01]  /*16450*/  IMAD.MOV.U32 R50, RZ, RZ, R7 ;  /* 0x000000ffff327224 */ /* 0x000fe200078e0007 */
[----:B------:R-:W-:-:S03]  /*16460*/  MOV R51, R6 ;  /* 0x0000000600337202 */ /* 0x000fc60000000f00 */
[-C--:B------:R-:W-:Y:S01]  /*16470*/  HMMA.16816.F32.BF16 R200, R124, R170.reuse, R200 ;  /* 0x000000aa7cc8723c */ /* 0x080fe200000418c8 */
[----:B------:R-:W-:Y:S01]  /*16480*/  IMAD.MOV.U32 R148, RZ, RZ, R99 ;  /* 0x000000ffff947224 */ /* 0x000fe200078e0063 */
[----:B------:R-:W-:Y:S01]  /*16490*/  MOV R149, R98 ;  /* 0x0000006200957202 */ /* 0x000fe20000000f00 */
[----:B------:R-:W-:Y:S01]  /*164a0*/  IMAD.MOV.U32 R150, RZ, RZ, R97 ;  /* 0x000000ffff967224 */ /* 0x000fe200078e0061 */
[----:B------:R-:W-:Y:S01]  /*164b0*/  MOV R151, R96 ;  /* 0x0000006000977202 */ /* 0x000fe20000000f00 */
[----:B------:R-:W-:Y:S01]  /*164c0*/  LDSM.16.MT88.4 R4, [R227+0xf800] ;  /* 0x00f80000e304783b */ /* 0x000fe20000004200 */
[----:B------:R-:W-:Y:S01]  /*164d0*/  HMMA.16816.F32.BF16 R168, R128, R170, R60 ;  /* 0x000000aa80a8723c */ /* 0x000fe2000004183c */
[----:B------:R-:W-:Y:S02]  /*164e0*/  MOV R34, R114 ;  /* 0x0000007200227202 */ /* 0x000fe40000000f00 */
[----:B------:R-:W-:Y:S01]  /*164f0*/  MOV R28, R112 ;  /* 0x00000070001c7202 */ /* 0x000fe20000000f00 */
[----:B------:R-:W-:Y:S03]  /*16500*/  LDSM.16.MT88.4 R96, [R226+0xf800] ;  /* 0x00f80000e260783b */ /* 0x000fe60000004200 */
[----:B------:R-:W-:Y:S01]  /*16510*/  IMAD.MOV.U32 R60, RZ, RZ, R83 ;  /* 0x000000ffff3c7224 */ /* 0x000fe200078e0053 */
[----:B------:R-:W-:Y:S01]  /*16520*/  MOV R61, R82 ;  /* 0x00000052003d7202 */ /* 0x000fe20000000f00 */
[----:B------:R-:W-:Y:S01]  /*16530*/  IMAD.MOV.U32 R62, RZ, RZ, R81 ;  /* 0x000000ffff3e7224 */ /* 0x000fe200078e0051 */
[----:B------:R-:W-:Y:S01]  /*16540*/  MOV R63, R80 ;  /* 0x00000050003f7202 */ /* 0x000fe20000000f00 */
[----:B------:R-:W-:Y:S04]  /*16550*/  LDSM.16.MT88.4 R112, [R228+0xf800] ;  /* 0x00f80000e470783b */ /* 0x000fe80000004200 */
[----:B------:R-:W3:Y:S01]  /*16560*/  LDSM.16.MT88.4 R80, [R225+0xf800] ;  /* 0x00f80000e150783b */ /* 0x000ee20000004200 */
[----:B------:R-:W-:Y:S01]  /*16570*/  MOV R27, R165 ;  /* 0x000000a5001b7202 */ /* 0x000fe20000000f00 */
[----:B------:R-:W-:Y:S01]  /*16580*/  IMAD.MOV.U32 R26, RZ, RZ, R166 ;  /* 0x000000ffff1a7224 */ /* 0x000fe200078e00a6 */
[----:B------:R-:W-:Y:S01]  /*16590*/  MOV R38, R167 ;  /* 0x000000a700267202 */ /* 0x000fe20000000f00 */
[----:B------:R-:W-:Y:S01]  /*165a0*/  IMAD.MOV.U32 R164, RZ, RZ, R183 ;  /* 0x000000ffffa47224 */ /* 0x000fe200078e00b7 */
[----:B------:R-:W-:Y:S01]  /*165b0*/  MOV R165, R182 ;  /* 0x000000b600a57202 */ /* 0x000fe20000000f00 */
[----:B------:R-:W-:Y:S01]  /*165c0*/  IMAD.MOV.U32 R166, RZ, RZ, R181 ;  /* 0x000000ffffa67224 */ /* 0x000fe200078e00b5 */
[----:B------:R-:W-:-:S02]  /*165d0*/  MOV R167, R180 ;  /* 0x000000b400a77202 */ /* 0x000fc40000000f00 */
[----:B-1----:R-:W-:Y:S01]  /*165e0*/  HMMA.16816.F32.BF16 R180, R124, R144, R68 ;  /* 0x000000907cb4723c */ /* 0x002fe20000041844 */
[----:B------:R-:W-:Y:S01]  /*165f0*/  IMAD.MOV.U32 R156, RZ, RZ, R191 ;  /* 0x000000ffff9c7224 */ /* 0x000fe200078e00bf */
[----:B------:R-:W-:Y:S01]  /*16600*/  MOV R157, R190 ;  /* 0x000000be009d7202 */ /* 0x000fe20000000f00 */
[----:B------:R-:W-:Y:S01]  /*16610*/  IMAD.MOV.U32 R158, RZ, RZ, R189 ;  /* 0x000000ffff9e7224 */ /* 0x000fe200078e00bd */
[----:B------:R-:W-:-:S03]  /*16620*/  MOV R159, R188 ;  /* 0x000000bc009f7202 */ /* 0x000fc60000000f00 */
[----:B------:R-:W-:Y:S01]  /*16630*/  IMAD.MOV.U32 R68, RZ, RZ, R33 ;  /* 0x000000ffff447224 */ /* 0x000fe200078e0021 */
[----:B------:R-:W-:Y:S01]  /*16640*/  MOV R69, R34 ;  /* 0x0000002200457202 */ /* 0x000fe20000000f00 */
[----:B------:R-:W-:Y:S01]  /*16650*/  IMAD.MOV.U32 R70, RZ, RZ, R35 ;  /* 0x000000ffff467224 */ /* 0x000fe200078e0023 */
[----:B------:R-:W-:Y:S01]  /*16660*/  MOV R71, R28 ;  /* 0x0000001c00477202 */ /* 0x000fe20000000f00 */
[----:B------:R-:W-:Y:S01]  /*16670*/  HMMA.16816.F32.BF16 R188, R124, R152, R72 ;  /* 0x000000987cbc723c */ /* 0x000fe20000041848 */
[----:B------:R-:W-:Y:S01]  /*16680*/  FADD.FTZ R0, R29, R15 ;  /* 0x0000000f1d007221 */ /* 0x000fe20000010000 */
[----:B------:R-:W-:Y:S01]  /*16690*/  FADD.FTZ R3, R30, R3 ;  /* 0x000000031e037221 */ /* 0x000fe20000010000 */
[----:B------:R-:W-:-:S03]  /*166a0*/  FADD.FTZ R2, R31, R2 ;  /* 0x000000021f027221 */ /* 0x000fc60000010000 */
[C---:B--2---:R-:W-:Y:S06]  /*166b0*/  HMMA.16816.F32.BF16 R196, R124.reuse, R160, R196 ;  /* 0x000000a07cc4723c */ /* 0x044fec00000418c4 */
[----:B------:R-:W-:Y:S06]  /*166c0*/  HMMA.16816.F32.BF16 R192, R124, R162, R192 ;  /* 0x000000a27cc0723c */ /* 0x000fec00000418c0 */
[----:B------:R-:W-:Y:S06]  /*166d0*/  HMMA.16816.F32.BF16 R164, R128, R160, R164 ;  /* 0x000000a080a4723c */ /* 0x000fec00000418a4 */
[C---:B---3--:R-:W-:Y:S06]  /*166e0*/  HMMA.16816.F32.BF16 R72, R124.reuse, R80, R76 ;  /* 0x000000507c48723c */ /* 0x048fec000004184c */
        /* <DEDUP_REMOVED lines=9> */
[----:B------:R-:W-:-:S05]  /*16780*/  FADD.FTZ R2, R38, R2 ;  /* 0x0000000226027221 */ /* 0x000fca0000010000 */
        /* <DEDUP_REMOVED lines=54> */
.L_x_700:
[----:B------:R-:W-:-:S06]  /*16af0*/  UISETP.GT.AND UP0, UPT, UR12, UR15, UPT ;  /* 0x0000000f0c00728c */ /* 0x000fcc000bf04270 */
[----:B------:R-:W-:-:S13]  /*16b00*/  PLOP3.LUT P0, PT, PT, PT, UP0, 0x80, 0x0 ;  /* 0x000000000000781c */ /* 0x000fda0003f0f008 */
[----:B------:R-:W-:Y:S05]  /*16b10*/  @!P0 BRA `(.L_x_707) ;  /* 0x0000005800188947 */ /* 0x000fea0003800000 */
[----:B-12---:R-:W1:Y:S01]  /*16b20*/  S2R R2, SR_TID.X ;  /* 0x0000000000027919 */ /* 0x006e620000002100 */
[----:B------:R-:W-:Y:S01]  /*16b30*/  ULDC UR4, c[0x0][0x2d0] ;  /* 0x0000b40000047ab9 */ /* 0x000fe20000000800 */
[----:B------:R-:W-:Y:S01]  /*16b40*/  MOV R138, R134 ;  /* 0x00000086008a7202 */ /* 0x000fe20000000f00 */
[----:B-----5:R-:W-:Y:S01]  /*16b50*/  IMAD.MOV.U32 R137, RZ, RZ, R135 ;  /* 0x000000ffff897224 */ /* 0x020fe200078e0087 */
[----:B------:R-:W-:Y:S01]  /*16b60*/  MOV R139, R133 ;  /* 0x00000085008b7202 */ /* 0x000fe20000000f00 */
[----:B------:R-:W-:Y:S01]  /*16b70*/  IMAD.MOV.U32 R140, RZ, RZ, R132 ;  /* 0x000000ffff8c7224 */ /* 0x000fe200078e0084 */
[----:B------:R-:W-:Y:S01]  /*16b80*/  ULDC UR5, c[0x0][0x2d0] ;  /* 0x0000b40000057ab9 */ /* 0x000fe20000000800 */
[----:B------:R-:W-:Y:S01]  /*16b90*/  ULDC.64 UR6, c[0x0][0x248] ;  /* 0x0000920000067ab9 */ /* 0x000fe20000000a00 */
[----:B-1----:R-:W-:-:S04]  /*16ba0*/  SHF.R.S32.HI R0, RZ, 0x1f, R2 ;  /* 0x0000001fff007819 */ /* 0x002fc80000011402 */
[----:B------:R-:W-:-:S04]  /*16bb0*/  LEA.HI R0, R0, R2, RZ, 0x3 ;  /* 0x0000000200007211 */ /* 0x000fc800078f18ff */
[----:B------:R-:W-:-:S05]  /*16bc0*/  LOP3.LUT R0, R0, 0xfffffff8, RZ, 0xc0, !PT ;  /* 0xfffffff800007812 */ /* 0x000fca00078ec0ff */
[----:B------:R-:W-:-:S04]  /*16bd0*/  IMAD.IADD R0, R2, 0x1, -R0 ;  /* 0x0000000102007824 */ /* 0x000fc800078e0a00 */
[----:B------:R-:W-:-:S05]  /*16be0*/  IMAD.SHL.U32 R0, R0, 0x8, RZ ;  /* 0x0000000800007824 */ /* 0x000fca00078e00ff */
[----:B------:R-:W-:Y:S01]  /*16bf0*/  ISETP.GE.AND P3, PT, R0, UR4, PT ;  /* 0x0000000400007c0c */ /* 0x000fe2000bf66270 */
[----:B------:R-:W-:-:S12]  /*16c00*/  ULDC UR4, c[0x0][0x2ec] ;  /* 0x0000bb0000047ab9 */ /* 0x000fd80000000800 */
[----:B------:R-:W1:Y:S08]  /*16c10*/  @!P3 LDC.64 R2, c[0x0][0x220] ;  /* 0x00008800ff02bb82 */ /* 0x000e700000000a00 */
[----:B------:R-:W2:Y:S08]  /*16c20*/  @!P3 LDC.64 R6, c[0x0][0x220] ;  /* 0x00008800ff06bb82 */ /* 0x000eb00000000a00 */
[----:B------:R-:W3:Y:S01]  /*16c30*/  @!P3 LDC.64 R4, c[0x0][0x220] ;  /* 0x00008800ff04bb82 */ /* 0x000ee20000000a00 */
[----:B-1----:R1:W-:Y:S04]  /*16c40*/  @!P3 STL.64 [R1+0x58], R2 ;  /* 0x000058020100b387 */ /* 0x0023e80000100a00 */
[----:B--2---:R2:W-:Y:S04]  /*16c50*/  @!P3 STL.64 [R1+0x50], R6 ;  /* 0x000050060100b387 */ /* 0x0045e80000100a00 */
[----:B---3--:R3:W-:Y:S01]  /*16c60*/  @!P3 STL.64 [R1+0x48], R4 ;  /* 0x000048040100b387 */ /* 0x0087e20000100a00 */
[----:B-1----:R-:W1:Y:S03]  /*16c70*/  @!P3 LDC.64 R2, c[0x0][0x220] ;  /* 0x00008800ff02bb82 */ /* 0x002e660000000a00 */
[----:B-1----:R1:W-:Y:S04]  /*16c80*/  @!P3 STL.64 [R1+0x40], R2 ;  /* 0x000040020100b387 */ /* 0x0023e80000100a00 */
[----:B--2---:R-:W1:Y:S04]  /*16c90*/  LDL.LU.64 R6, [R1+0x70] ;  /* 0x0000700001067983 */ /* 0x004e680000300a00 */
[----:B---3--:R-:W2:Y:S01]  /*16ca0*/  LDL.LU.64 R4, [R1+0x78] ;  /* 0x0000780001047983 */ /* 0x008ea20000300a00 */
[----:B-1----:R-:W-:Y:S01]  /*16cb0*/  MOV R3, R7 ;  /* 0x0000000700037202 */ /* 0x002fe20000000f00 */
[----:B--2---:R-:W-:-:S05]  /*16cc0*/  IMAD.MOV.U32 R2, RZ, RZ, R4 ;  /* 0x000000ffff027224 */ /* 0x004fca00078e0004 */
[----:B------:R1:W-:Y:S01]  /*16cd0*/  STL.64 [R1+0x38], R2 ;  /* 0x0000380201007387 */ /* 0x0003e20000100a00 */
[----:B------:R-:W-:Y:S05]  /*16ce0*/  BRA `(.L_x_708) ;  /* 0x0000000400547947 */ /* 0x000fea0003800000 */
.L_x_710:
        /* <DEDUP_REMOVED lines=16> */
[C---:B-1----:R-:W-:Y:S01]  /*16df0*/  @!P3 LEA R134, P1, R0.reuse, R134, 0x1 ;  /* 0x000000860086b211 */ /* 0x042fe200078208ff */
[----:B------:R-:W1:Y:S01]  /*16e00*/  @!P3 LDC.64 R142, c[0x0][0x218] ;  /* 0x00008600ff8ebb82 */ /* 0x000e620000000a00 */
        /* <DEDUP_REMOVED lines=8> */
[----:B------:R-:W-:Y:S01]  /*16e90*/  IADD3.X R2, R2, UR28, RZ, P0, !PT ;  /* 0x0000001c02027c10 */ /* 0x000fe200087fe4ff */
[----:B------:R4:W-:Y:S04]  /*16ea0*/  @P2 STS.128 [R243+0xa000], RZ ;  /* 0x00a000fff3002388 */ /* 0x0009e80000000c00 */
[----:B------:R-:W-:Y:S01]  /*16eb0*/  @!PT LDS RZ, [RZ] ;  /* 0x00000000fffff984 */ /* 0x000fe20000000800 */
[----:B------:R-:W-:Y:S01]  /*16ec0*/  @!PT LDS RZ, [RZ] ;  /* 0x00000000fffff984 */ /* 0x000fe20000000800 */
[----:B------:R-:W-:Y:S01]  /*16ed0*/  @!PT LDS RZ, [RZ] ;  /* 0x00000000fffff984 */ /* 0x000fe20000000800 */
[----:B------:R3:W-:Y:S04]  /*16ee0*/  @!P2 LDGSTS.E.BYPASS.LTC128B.128 [R243+0xa000], desc[UR22][R132.64+0x80] ;  /* 0x0a00008084f3afae */ /* 0x0007e8000b901d56 */
[----:B------:R4:W-:Y:S01]  /*16ef0*/  @P3 STS.128 [R243+0x8800], RZ ;  /* 0x008800fff3003388 */ /* 0x0009e20000000c00 */
[----:B--2---:R-:W2:Y:S08]  /*16f00*/  @!P3 LDC.64 R134, c[0x0][0x218] ;  /* 0x00008600ff86bb82 */ /* 0x004eb00000000a00 */
[----:B---3--:R-:W3:Y:S01]  /*16f10*/  @!P2 LDC.64 R132, c[0x0][0x218] ;  /* 0x00008600ff84ab82 */ /* 0x008ee20000000a00 */
[C---:B--2---:R-:W-:Y:S04]  /*16f20*/  @!P3 LEA R134, P1, R0.reuse, R134, 0x1 ;  /* 0x000000860086b211 */ /* 0x044fe800078208ff */
[C-C-:B------:R-:W-:Y:S02]  /*16f30*/  @!P3 LEA.HI.X R135, R0.reuse, R135, R2.reuse, 0x1, P1 ;  /* 0x000000870087b211 */ /* 0x140fe400008f0c02 */
[C---:B---3--:R-:W-:Y:S03]  /*16f40*/  @!P2 LEA R132, P0, R0.reuse, R132, 0x1 ;  /* 0x000000840084a211 */ /* 0x048fe600078008ff */
[----:B------:R-:W-:Y:S01]  /*16f50*/  @!PT LDS RZ, [RZ] ;  /* 0x00000000fffff984 */ /* 0x000fe20000000800 */
[----:B------:R-:W-:Y:S01]  /*16f60*/  @!PT LDS RZ, [RZ] ;  /* 0x00000000fffff984 */ /* 0x000fe20000000800 */
[----:B------:R-:W-:Y:S01]  /*16f70*/  @!PT LDS RZ, [RZ] ;  /* 0x00000000fffff984 */ /* 0x000fe20000000800 */
[----:B------:R2:W-:Y:S01]  /*16f80*/  @!P3 LDGSTS.E.BYPASS.LTC128B.128 [R243+0x8800], desc[UR22][R134.64] ;  /* 0x0880000086f3bfae */ /* 0x0005e2000b901d56 */
[C---:B------:R-:W-:Y:S03]  /*16f90*/  @!P2 LEA.HI.X R133, R0.reuse, R133, R2, 0x1, P0 ;  /* 0x000000850085a211 */ /* 0x040fe600000f0c02 */
[----:B------:R4:W-:Y:S01]  /*16fa0*/  @P2 STS.128 [R243+0xa800], RZ ;  /* 0x00a800fff3002388 */ /* 0x0009e20000000c00 */
[----:B------:R-:W-:Y:S03]  /*16fb0*/  IADD3 R0, P0, R0, UR29, RZ ;  /* 0x0000001d00007c10 */ /* 0x000fe6000ff1e0ff */
[----:B------:R-:W-:Y:S01]  /*16fc0*/  @!PT LDS RZ, [RZ] ;  /* 0x00000000fffff984 */ /* 0x000fe20000000800 */
[----:B------:R-:W-:Y:S01]  /*16fd0*/  @!PT LDS RZ, [RZ] ;  /* 0x00000000fffff984 */ /* 0x000fe20000000800 */
[----:B------:R-:W-:Y:S01]  /*16fe0*/  @!PT LDS RZ, [RZ] ;  /* 0x00000000fffff984 */ /* 0x000fe20000000800 */
[----:B------:R3:W-:Y:S01]  /*16ff0*/  @!P2 LDGSTS.E.BYPASS.LTC128B.128 [R243+0xa800], desc[UR22][R132.64+0x80] ;  /* 0x0a80008084f3afae */ /* 0x0007e2000b901d56 */
[----:B------:R-:W-:Y:S03]  /*17000*/  IADD3.X R2, R2, UR28, RZ, P0, !PT ;  /* 0x0000001c02027c10 */ /* 0x000fe600087fe4ff */
        /* <DEDUP_REMOVED lines=19> */
[----:B--2---:R-:W2:Y:S01]  /*17140*/  @!P2 LDC.64 R134, c[0x0][0x218] ;  /* 0x00008600ff86ab82 */ /* 0x004ea20000000a00 */
[C---:B-1----:R-:W-:Y:S04]  /*17150*/  @!P3 LEA R132, P1, R0.reuse, R142, 0x1 ;  /* 0x0000008e0084b211 */ /* 0x042fe800078208ff */
[C-C-:B------:R-:W-:Y:S05]  /*17160*/  @!P3 LEA.HI.X R133, R0.reuse, R143, R3.reuse, 0x1, P1 ;  /* 0x0000008f0085b211 */ /* 0x140fea00008f0c03 */
[----:B------:R-:W-:Y:S01]  /*17170*/  @!PT LDS RZ, [RZ] ;  /* 0x00000000fffff984 */ /* 0x000fe20000000800 */
[----:B------:R-:W-:Y:S01]  /*17180*/  @!PT LDS RZ, [RZ] ;  /* 0x00000000fffff984 */ /* 0x000fe20000000800 */
[----:B------:R-:W-:Y:S01]  /*17190*/  @!PT LDS RZ, [RZ] ;  /* 0x00000000fffff984 */ /* 0x000fe20000000800 */
[----:B------:R4:W-:Y:S04]  /*171a0*/  @!P3 LDGSTS.E.BYPASS.LTC128B.128 [R243+0x9800], desc[UR22][R132.64] ;  /* 0x0980000084f3bfae */ /* 0x0009e8000b901d56 */
[----:B------:R4:W-:Y:S01]  /*171b0*/  @P2 STS.128 [R243+0xb800], RZ ;  /* 0x00b800fff3002388 */ /* 0x0009e20000000c00 */
[C---:B--2---:R-:W-:Y:S04]  /*171c0*/  @!P2 LEA R2, P0, R0.reuse, R134, 0x1 ;  /* 0x000000860002a211 */ /* 0x044fe800078008ff */
[----:B------:R-:W-:Y:S05]  /*171d0*/  @!P2 LEA.HI.X R3, R0, R135, R3, 0x1, P0 ;  /* 0x000000870003a211 */ /* 0x000fea00000f0c03 */
[----:B------:R-:W-:Y:S01]  /*171e0*/  @!PT LDS RZ, [RZ] ;  /* 0x00000000fffff984 */ /* 0x000fe20000000800 */
[----:B------:R-:W-:Y:S01]  /*171f0*/  @!PT LDS RZ, [RZ] ;  /* 0x00000000fffff984 */ /* 0x000fe20000000800 */
[----:B------:R-:W-:Y:S01]  /*17200*/  @!PT LDS RZ, [RZ] ;  /* 0x00000000fffff984 */ /* 0x000fe20000000800 */
[----:B------:R4:W-:Y:S04]  /*17210*/  @!P2 LDGSTS.E.BYPASS.LTC128B.128 [R243+0xb800], desc[UR22][R2.64+0x80] ;  /* 0x0b80008002f3afae */ /* 0x0009e8000b901d56 */
[----:B------:R-:W0:Y:S01]  /*17220*/  LDGDEPBAR ;  /* 0x00000000000079af */ /* 0x000e220000000000 */
[----:B------:R-:W-:Y:S05]  /*17230*/  BRA `(.L_x_709) ;  /* 0x0000001000387947 */ /* 0x000fea0003800000 */
.L_x_708:
[----:B---3--:R-:W2:Y:S01]  /*17240*/  LDL R0, [R1+0x34] ;  /* 0x0000340001007983 */ /* 0x008ea20000100800 */
[----:B------:R-:W-:Y:S04]  /*17250*/  DEPBAR.LE SB0, 0x0 ;  /* 0x000080000000791a */ /* 0x000fe80000000000 */
[----:B------:R-:W3:Y:S01]  /*17260*/  LDL.64 R10, [R1+0x38] ;  /* 0x00003800010a7983 */ /* 0x000ee20000100a00 */
[----:B------:R-:W-:Y:S04]  /*17270*/  UIADD3 UR8, UR12, -0x1, URZ ;  /* 0xffffffff0c087890 */ /* 0x000fe8000fffe03f */
[----:B------:R-:W4:Y:S01]  /*17280*/  LDL R7, [R1+0x58] ;  /* 0x0000580001077983 */ /* 0x000f220000100800 */
[----:B------:R-:W-:Y:S02]  /*17290*/  USHF.R.S32.HI UR10, URZ, 0x1f, UR8 ;  /* 0x0000001f3f0a7899 */ /* 0x000fe40008011408 */
[----:B------:R-:W-:Y:S02]  /*172a0*/  UIMAD UR9, UR30, UR8, URZ ;  /* 0x000000081e0972a4 */ /* 0x000fe4000f8e023f */
[----:B-----5:R-:W5:Y:S01]  /*172b0*/  LDL R5, [R1+0x5c] ;  /* 0x00005c0001057983 */ /* 0x020f620000100800 */
[----:B-1----:R-:W-:Y:S01]  /*172c0*/  IMAD.U32 R2, RZ, RZ, UR8 ;  /* 0x00000008ff027e24 */ /* 0x002fe2000f8e00ff */
[----:B------:R-:W-:Y:S03]  /*172d0*/  UISETP.GT.AND UP0, UPT, UR8, UR15, UPT ;  /* 0x0000000f0800728c */ /* 0x000fe6000bf04270 */
[----:B------:R-:W5:Y:S01]  /*172e0*/  LDL R6, [R1+0x50] ;  /* 0x0000500001067983 */ /* 0x000f620000100800 */
[----:B------:R-:W-:Y:S04]  /*172f0*/  UIMAD UR9, UR10, UR31, UR9 ;  /* 0x0000001f0a0972a4 */ /* 0x000fe8000f8e0209 */
[----:B------:R-:W5:Y:S05]  /*17300*/  LDL R4, [R1+0x54] ;  /* 0x0000540001047983 */ /* 0x000f6a0000100800 */
[----:B------:R-:W5:Y:S05]  /*17310*/  LDL R12, [R1+0x48] ;  /* 0x00004800010c7983 */ /* 0x000f6a0000100800 */
[----:B------:R-:W5:Y:S05]  /*17320*/  LDL R21, [R1+0x4c] ;  /* 0x00004c0001157983 */ /* 0x000f6a0000100800 */
[----:B------:R-:W5:Y:S05]  /*17330*/  LDL R22, [R1+0x40] ;  /* 0x0000400001167983 */ /* 0x000f6a0000100800 */
[----:B------:R-:W5:Y:S01]  /*17340*/  LDL R20, [R1+0x44] ;  /* 0x0000440001147983 */ /* 0x000f620000100800 */
[----:B------:R-:W-:Y:S06]  /*17350*/  BAR.SYNC.DEFER_BLOCKING 0x0 ;  /* 0x0000000000007b1d */ /* 0x000fec0000010000 */
[----:B------:R-:W-:Y:S01]  /*17360*/  @P3 STS.128 [R243+0xc000], RZ ;  /* 0x00c000fff3003388 */ /* 0x000fe20000000c00 */
[----:B--2---:R-:W-:Y:S01]  /*17370*/  ISETP.GE.AND P2, PT, R0, UR5, PT ;  /* 0x0000000500007c0c */ /* 0x004fe2000bf46270 */
[----:B---3--:R-:W-:Y:S04]  /*17380*/  IMAD.WIDE.U32 R2, R2, UR31, R10 ;  /* 0x0000001f02027c25 */ /* 0x008fe8000f8e000a */
[----:B------:R-:W-:Y:S01]  /*17390*/  VIADD R0, R3, UR9 ;  /* 0x0000000903007c36 */ /* 0x000fe20008000000 */
[C---:B----4-:R-:W-:Y:S02]  /*173a0*/  @!P3 LEA R10, P4, R2.reuse, R7, 0x1 ;  /* 0x00000007020ab211 */ /* 0x050fe400078808ff */
[C---:B------:R-:W-:Y:S05]  /*173b0*/  IADD3 R3, P1, R2.reuse, UR32, RZ ;  /* 0x0000002002037c10 */ /* 0x040fea000ff3e0ff */
[----:B------:R-:W1:Y:S01]  /*173c0*/  @!P2 LDC.64 R8, c[0x0][0x220] ;  /* 0x00008800ff08ab82 */ /* 0x000e620000000a00 */
[--C-:B-----5:R-:W-:Y:S02]  /*173d0*/  @!P3 LEA.HI.X R11, R2, R5, R0.reuse, 0x1, P4 ;  /* 0x00000005020bb211 */ /* 0x120fe400020f0c00 */
[----:B------:R-:W-:Y:S03]  /*173e0*/  IADD3.X R5, R0, UR13, RZ, P1, !PT ;  /* 0x0000000d00057c10 */ /* 0x000fe60008ffe4ff */
[----:B------:R-:W-:Y:S01]  /*173f0*/  @!PT LDS RZ, [RZ] ;  /* 0x00000000fffff984 */ /* 0x000fe20000000800 */
[----:B------:R-:W-:Y:S01]  /*17400*/  @!PT LDS RZ, [RZ] ;  /* 0x00000000fffff984 */ /* 0x000fe20000000800 */
[----:B------:R-:W-:Y:S01]  /*17410*/  @!PT LDS RZ, [RZ] ;  /* 0x00000000fffff984 */ /* 0x000fe20000000800 */
[----:B------:R2:W-:Y:S02]  /*17420*/  @!P3 LDGSTS.E.BYPASS.LTC128B.128 [R243+0xc000], desc[UR22][R10.64] ;  /* 0x0c0000000af3bfae */ /* 0x0005e4000b901d56 */
[----:B------:R-:W3:Y:S03]  /*17430*/  @!P2 LDC.64 R14, c[0x0][0x220] ;  /* 0x00008800ff0eab82 */ /* 0x000ee60000000a00 */
[----:B------:R-:W-:Y:S05]  /*17440*/  @P2 STS.128 [R243+0xe000], RZ ;  /* 0x00e000fff3002388 */ /* 0x000fea0000000c00 */
[----:B------:R-:W4:Y:S01]  /*17450*/  @!P2 LDC.64 R16, c[0x0][0x220] ;  /* 0x00008800ff10ab82 */ /* 0x000f220000000a00 */
[C---:B-1----:R-:W-:Y:S07]  /*17460*/  @!P2 LEA R8, P0, R2.reuse, R8, 0x1 ;  /* 0x000000080208a211 */ /* 0x042fee00078008ff */
[----:B------:R-:W1:Y:S01]  /*17470*/  @!P2 LDC.64 R18, c[0x0][0x220] ;  /* 0x00008800ff12ab82 */ /* 0x000e620000000a00 */
[----:B------:R-:W-:Y:S02]  /*17480*/  @!P2 LEA.HI.X R9, R2, R9, R0, 0x1, P0 ;  /* 0x000000090209a211 */ /* 0x000fe400000f0c00 */
[C---:B------:R-:W-:Y:S02]  /*17490*/  @!P3 LEA R6, P0, R3.reuse, R6, 0x1 ;  /* 0x000000060306b211 */ /* 0x040fe400078008ff */
[C---:B------:R-:W-:Y:S01]  /*174a0*/  IADD3 R0, P1, R3.reuse, UR32, RZ ;  /* 0x0000002003007c10 */ /* 0x040fe2000ff3e0ff */
[----:B------:R-:W-:Y:S01]  /*174b0*/  @!PT LDS RZ, [RZ] ;  /* 0x00000000fffff984 */ /* 0x000fe20000000800 */
[----:B------:R-:W-:Y:S01]  /*174c0*/  @!PT LDS RZ, [RZ] ;  /* 0x00000000fffff984 */ /* 0x000fe20000000800 */
[----:B------:R-:W-:Y:S01]  /*174d0*/  @!PT LDS RZ, [RZ] ;  /* 0x00000000fffff984 */ /* 0x000fe20000000800 */
[----:B------:R4:W-:Y:S01]  /*174e0*/  @!P2 LDGSTS.E.BYPASS.LTC128B.128 [R243+0xe000], desc[UR22][R8.64+0x80] ;  /* 0x0e00008008f3afae */ /* 0x0009e2000b901d56 */
[C-C-:B------:R-:W-:Y:S02]  /*174f0*/  @!P3 LEA.HI.X R7, R3.reuse, R4, R5.reuse, 0x1, P0 ;  /* 0x000000040307b211 */ /* 0x140fe400000f0c05 */
[----:B---3--:R-:W-:Y:S02]  /*17500*/  @!P2 LEA R14, P0, R3, R14, 0x1 ;  /* 0x0000000e030ea211 */ /* 0x008fe400078008ff */
[----:B------:R-:W-:Y:S01]  /*17510*/  @P3 STS.128 [R243+0xc800], RZ ;  /* 0x00c800fff3003388 */ /* 0x000fe20000000c00 */
[----:B------:R-:W-:Y:S02]  /*17520*/  IADD3.X R4, R5, UR13, RZ, P1, !PT ;  /* 0x0000000d05047c10 */ /* 0x000fe40008ffe4ff */
[----:B------:R-:W-:Y:S02]  /*17530*/  @!P2 LEA.HI.X R15, R3, R15, R5, 0x1, P0 ;  /* 0x0000000f030fa211 */ /* 0x000fe400000f0c05 */
[----:B------:R-:W-:Y:S01]  /*17540*/  @!PT LDS RZ, [RZ] ;  /* 0x00000000fffff984 */ /* 0x000fe20000000800 */
[----:B------:R-:W-:Y:S01]  /*17550*/  @!PT LDS RZ, [RZ] ;  /* 0x00000000fffff984 */ /* 0x000fe20000000800 */
[----:B------:R-:W-:Y:S01]  /*17560*/  @!PT LDS RZ, [RZ] ;  /* 0x00000000fffff984 */ /* 0x000fe20000000800 */
[----:B------:R1:W-:Y:S01]  /*17570*/  @!P3 LDGSTS.E.BYPASS.LTC128B.128 [R243+0xc800], desc[UR22][R6.64] ;  /* 0x0c80000006f3bfae */ /* 0x0003e2000b901d56 */
[C---:B------:R-:W-:Y:S02]  /*17580*/  @!P3 LEA R12, P0, R0.reuse, R12, 0x1 ;  /* 0x0000000c000cb211 */ /* 0x040fe400078008ff */
[C---:B------:R-:W-:Y:S02]  /*17590*/  IADD3 R2, P4, R0.reuse, UR32, RZ ;  /* 0x0000002000027c10 */ /* 0x040fe4000ff9e0ff */
[----:B------:R-:W-:Y:S01]  /*175a0*/  @P2 STS.128 [R243+0xe800], RZ ;  /* 0x00e800fff3002388 */ /* 0x000fe20000000c00 */
[--C-:B------:R-:W-:Y:S02]  /*175b0*/  @!P3 LEA.HI.X R13, R0, R21, R4.reuse, 0x1, P0 ;  /* 0x00000015000db211 */ /* 0x100fe400000f0c04 */
[----:B------:R-:W-:Y:S02]  /*175c0*/  IADD3.X R3, R4, UR13, RZ, P4, !PT ;  /* 0x0000000d04037c10 */ /* 0x000fe4000a7fe4ff */
[----:B------:R-:W-:Y:S01]  /*175d0*/  @!PT LDS RZ, [RZ] ;  /* 0x00000000fffff984 */ /* 0x000fe20000000800 */
[----:B------:R-:W-:Y:S01]  /*175e0*/  @!PT LDS RZ, [RZ] ;  /* 0x00000000fffff984 */ /* 0x000fe20000000800 */
[----:B------:R-:W-:Y:S01]  /*175f0*/  @!PT LDS RZ, [RZ] ;  /* 0x00000000fffff984 */ /* 0x000fe20000000800 */
[----:B------:R-:W-:Y:S01]  /*17600*/  @!P2 LDGSTS.E.BYPASS.LTC128B.128 [R243+0xe800], desc[UR22][R14.64+0x80] ;  /* 0x0e8000800ef3afae */ /* 0x000fe2000b901d56 */
[C---:B--2---:R-:W-:Y:S04]  /*17610*/  @!P3 LEA R10, P4, R2.reuse, R22, 0x1 ;  /* 0x00000016020ab211 */ /* 0x044fe800078808ff */
[----:B------:R-:W-:Y:S01]  /*17620*/  @P3 STS.128 [R243+0xd000], RZ ;  /* 0x00d000fff3003388 */ /* 0x000fe20000000c00 */
[--C-:B------:R-:W-:Y:S04]  /*17630*/  @!P3 LEA.HI.X R11, R2, R20, R3.reuse, 0x1, P4 ;  /* 0x00000014020bb211 */ /* 0x100fe800020f0c03 */
[----:B------:R-:W-:Y:S01]  /*17640*/  @!PT LDS RZ, [RZ] ;  /* 0x00000000fffff984 */ /* 0x000fe20000000800 */
[----:B------:R-:W-:Y:S01]  /*17650*/  @!PT LDS RZ, [RZ] ;  /* 0x00000000fffff984 */ /* 0x000fe20000000800 */
[----:B------:R-:W-:Y:S01]  /*17660*/  @!PT LDS RZ, [RZ] ;  /* 0x00000000fffff984 */ /* 0x000fe20000000800 */
[----:B------:R-:W-:Y:S01]  /*17670*/  @!P3 LDGSTS.E.BYPASS.LTC128B.128 [R243+0xd000], desc[UR22][R12.64] ;  /* 0x0d0000000cf3bfae */ /* 0x000fe2000b901d56 */
[C---:B----4-:R-:W-:Y:S04]  /*17680*/  @!P2 LEA R8, P1, R0.reuse, R16, 0x1 ;  /* 0x000000100008a211 */ /* 0x050fe800078208ff */
[----:B------:R-:W-:Y:S01]  /*17690*/  @P2 STS.128 [R243+0xf000], RZ ;  /* 0x00f000fff3002388 */ /* 0x000fe20000000c00 */
[----:B------:R-:W-:Y:S02]  /*176a0*/  @!P2 LEA.HI.X R9, R0, R17, R4, 0x1, P1 ;  /* 0x000000110009a211 */ /* 0x000fe400008f0c04 */
[C---:B-1----:R-:W-:Y:S03]  /*176b0*/  @!P2 LEA R6, P0, R2.reuse, R18, 0x1 ;  /* 0x000000120206a211 */ /* 0x042fe600078008ff */
[----:B------:R-:W-:Y:S01]  /*176c0*/  @!PT LDS RZ, [RZ] ;  /* 0x00000000fffff984 */ /* 0x000fe20000000800 */
[----:B------:R-:W-:Y:S01]  /*176d0*/  @!PT LDS RZ, [RZ] ;  /* 0x00000000fffff984 */ /* 0x000fe20000000800 */
[----:B------:R-:W-:Y:S01]  /*176e0*/  @!PT LDS RZ, [RZ] ;  /* 0x00000000fffff984 */ /* 0x000fe20000000800 */
[----:B------:R-:W-:Y:S01]  /*176f0*/  @!P2 LDGSTS.E.BYPASS.LTC128B.128 [R243+0xf000], desc[UR22][R8.64+0x80] ;  /* 0x0f00008008f3afae */ /* 0x000fe2000b901d56 */
[----:B------:R-:W-:Y:S04]  /*17700*/  @!P2 LEA.HI.X R7, R2, R19, R3, 0x1, P0 ;  /* 0x000000130207a211 */ /* 0x000fe800000f0c03 */
[----:B------:R-:W-:Y:S01]  /*17710*/  @P3 STS.128 [R243+0xd800], RZ ;  /* 0x00d800fff3003388 */ /* 0x000fe20000000c00 */
[----:B------:R-:W-:Y:S04]  /*17720*/  PLOP3.LUT P0, PT, PT, PT, UP0, 0x80, 0x0 ;  /* 0x000000000000781c */ /* 0x000fe80003f0f008 */
        /* <DEDUP_REMOVED lines=17> */
[----:B------:R-:W-:Y:S01]  /*17840*/  LDSM.16.M88.4 R212, [R232+0x2000] ;  /* 0x00200000e8d4783b */ /* 0x000fe20000000200 */
        /* <DEDUP_REMOVED lines=37> */
[----:B------:R-:W-:Y:S05]  /*17aa0*/  LDSM.16.M88.4 R132, [R234] ;  /* 0x00000000ea84783b */ /* 0x000fea0000000200 */
[----:B------:R-:W1:Y:S02]  /*17ab0*/  LDSM.16.M88.4 R208, [R230+0x8000] ;  /* 0x00800000e6d0783b */ /* 0x000e640000000200 */
        /* <DEDUP_REMOVED lines=20> */
[----:B------:R-:W-:Y:S05]  /*17c00*/  LDSM.16.M88.4 R132, [R233] ;  /* 0x00000000e984783b */ /* 0x000fea0000000200 */
[----:B------:R-:W1:Y:S02]  /*17c10*/  LDSM.16.M88.4 R208, [R229] ;  /* 0x00000000e5d0783b */ /* 0x000e640000000200 */
        /* <DEDUP_REMOVED lines=20> */
[----:B------:R-:W-:Y:S05]  /*17d60*/  LDSM.16.M88.4 R132, [R231+0x4000] ;  /* 0x00400000e784783b */ /* 0x000fea0000000200 */
        /* <DEDUP_REMOVED lines=22> */
[----:B------:R-:W1:Y:S02]  /*17ed0*/  LDSM.16.M88.4 R208, [R239] ;  /* 0x00000000efd0783b */ /* 0x000e640000000200 */
        /* <DEDUP_REMOVED lines=68> */
.L_x_709:
[----:B----4-:R-:W1:Y:S01]  /*18320*/  S2R R2, SR_TID.X ;  /* 0x0000000000027919 */ /* 0x010e620000002100 */
[----:B------:R-:W-:Y:S01]  /*18330*/  IMAD.U32 R0, RZ, RZ, UR8 ;  /* 0x00000008ff007e24 */ /* 0x000fe2000f8e00ff */
[----:B------:R-:W-:Y:S01]  /*18340*/  UISETP.GT.AND UP0, UPT, UR8, UR15, UPT ;  /* 0x0000000f0800728c */ /* 0x000fe2000bf04270 */
[----:B------:R-:W-:Y:S01]  /*18350*/  STL [R1+0xa4], R237 ;  /* 0x0000a4ed01007387 */ /* 0x000fe20000100800 */
[----:B------:R-:W-:Y:S03]  /*18360*/  UMOV UR12, UR8 ;  /* 0x00000008000c7c82 */ /* 0x000fe60008000000 */
[----:B------:R-:W-:Y:S04]  /*18370*/  STL [R1+0xa0], R236 ;  /* 0x0000a0ec01007387 */ /* 0x000fe80000100800 */
[----:B------:R-:W-:Y:S04]  /*18380*/  STL [R1+0x9c], R235 ;  /* 0x00009ceb01007387 */ /* 0x000fe80000100800 */
[----:B------:R-:W-:Y:S04]  /*18390*/  STL [R1+0x98], R234 ;  /* 0x000098ea01007387 */ /* 0x000fe80000100800 */
[----:B------:R-:W-:Y:S04]  /*183a0*/  STL [R1+0x94], R233 ;  /* 0x000094e901007387 */ /* 0x000fe80000100800 */
[----:B------:R-:W-:Y:S04]  /*183b0*/  STL [R1+0x90], R232 ;  /* 0x000090e801007387 */ /* 0x000fe80000100800 */
[----:B------:R-:W-:Y:S01]  /*183c0*/  STL [R1+0x8c], R231 ;  /* 0x00008ce701007387 */ /* 0x000fe20000100800 */
[----:B-1----:R-:W-:Y:S03]  /*183d0*/  IMAD.SHL.U32 R2, R2, 0x2, RZ ;  /* 0x0000000202027824 */ /* 0x002fe600078e00ff */
[----:B------:R-:W-:Y:S02]  /*183e0*/  STL [R1+0x88], R230 ;  /* 0x000088e601007387 */ /* 0x000fe40000100800 */
[----:B------:R-:W-:Y:S02]  /*183f0*/  LOP3.LUT R2, R2, 0x6, RZ, 0xc0, !PT ;  /* 0x0000000602027812 */ /* 0x000fe400078ec0ff */
[----:B------:R-:W-:Y:S02]  /*18400*/  STL [R1+0x84], R229 ;  /* 0x000084e501007387 */ /* 0x000fe40000100800 */
[----:B------:R-:W-:Y:S02]  /*18410*/  LEA R0, R0, R2, 0x6 ;  /* 0x0000000200007211 */ /* 0x000fe400078e30ff */
[----:B------:R-:W-:Y:S02]  /*18420*/  STL [R1+0x80], R224 ;  /* 0x000080e001007387 */ /* 0x000fe40000100800 */
[C---:B------:R-:W-:Y:S01]  /*18430*/  ISETP.GE.AND P6, PT, R0.reuse, R247, PT ;  /* 0x000000f70000720c */ /* 0x040fe20003fc6270 */
[C---:B------:R-:W-:Y:S01]  /*18440*/  VIADD R2, R0.reuse, 0x1 ;  /* 0x0000000100027836 */ /* 0x040fe20000000000 */
[CC--:B------:R-:W-:Y:S01]  /*18450*/  ISETP.GE.AND P1, PT, R0.reuse, R246.reuse, PT ;  /* 0x000000f60000720c */ /* 0x0c0fe20003f26270 */
[C---:B------:R-:W-:Y:S01]  /*18460*/  VIADD R3, R0.reuse, 0x8 ;  /* 0x0000000800037836 */ /* 0x040fe20000000000 */
[----:B------:R-:W-:Y:S02]  /*18470*/  ISETP.GE.OR P6, PT, R0, R251, !P6 ;  /* 0x000000fb0000720c */ /* 0x000fe400077c6670 */
[C---:B------:R-:W-:Y:S02]  /*18480*/  ISETP.GE.AND P5, PT, R2.reuse, R247, PT ;  /* 0x000000f70200720c */ /* 0x040fe40003fa6270 */
[C---:B------:R-:W-:Y:S02]  /*18490*/  ISETP.GE.AND P4, PT, R2.reuse, R246, PT ;  /* 0x000000f60200720c */ /* 0x040fe40003f86270 */
[C---:B------:R-:W-:Y:S02]  /*184a0*/  ISETP.GE.OR P5, PT, R2.reuse, R251, !P5 ;  /* 0x000000fb0200720c */ /* 0x040fe40006fa6670 */
[-C--:B------:R-:W-:Y:S02]  /*184b0*/  ISETP.GE.AND P0, PT, R2, R244.reuse, PT ;  /* 0x000000f40200720c */ /* 0x080fe40003f06270 */
[----:B------:R-:W-:Y:S01]  /*184c0*/  FSEL R209, R5, -INF , !P5 ;  /* 0xff80000005d17808 */ /* 0x000fe20006800000 */
[C---:B------:R-:W-:Y:S01]  /*184d0*/  VIADD R5, R0.reuse, 0x29 ;  /* 0x0000002900057836 */ /* 0x040fe20000000000 */
[----:B------:R-:W-:Y:S02]  /*184e0*/  ISETP.GE.AND P5, PT, R0, R244, PT ;  /* 0x000000f40000720c */ /* 0x000fe40003fa6270 */
[C---:B------:R-:W-:Y:S02]  /*184f0*/  ISETP.GE.AND P2, PT, R2.reuse, R245, PT ;  /* 0x000000f50200720c */ /* 0x040fe40003f46270 */
[C---:B------:R-:W-:Y:S02]  /*18500*/  ISETP.GE.OR P4, PT, R2.reuse, R250, !P4 ;  /* 0x000000fa0200720c */ /* 0x040fe40006786670 */
[-C--:B------:R-:W-:Y:S02]  /*18510*/  ISETP.GE.OR P0, PT, R2, R248.reuse, !P0 ;  /* 0x000000f80200720c */ /* 0x080fe40004706670 */
[----:B------:R-:W-:Y:S02]  /*18520*/  ISETP.GE.OR P5, PT, R0, R248, !P5 ;  /* 0x000000f80000720c */ /* 0x000fe40006fa6670 */
[----:B------:R-:W-:Y:S02]  /*18530*/  ISETP.GE.OR P2, PT, R2, R249, !P2 ;  /* 0x000000f90200720c */ /* 0x000fe40005746670 */
[----:B------:R-:W-:Y:S02]  /*18540*/  IADD3 R2, R0, 0x9, RZ ;  /* 0x0000000900027810 */ /* 0x000fe40007ffe0ff */
[----:B------:R-:W-:Y:S02]  /*18550*/  FSEL R210, R10, -INF , !P5 ;  /* 0xff8000000ad27808 */ /* 0x000fe40006800000 */
[----:B------:R-:W-:Y:S01]  /*18560*/  FSEL R143, R9, -INF , !P2 ;  /* 0xff800000098f7808 */ /* 0x000fe20005000000 */
[----:B------:R-:W-:Y:S01]  /*18570*/  VIADD R9, R0, 0x19 ;  /* 0x0000001900097836 */ /* 0x000fe20000000000 */
[----:B------:R-:W-:Y:S02]  /*18580*/  FSEL R132, R4, -INF , !P6 ;  /* 0xff80000004847808 */ /* 0x000fe40007000000 */
[CC--:B------:R-:W-:Y:S02]  /*18590*/  ISETP.GE.AND P5, PT, R3.reuse, R245.reuse, PT ;  /* 0x000000f50300720c */ /* 0x0c0fe40003fa6270 */
[-C--:B------:R-:W-:Y:S02]  /*185a0*/  ISETP.GE.AND P2, PT, R2, R245.reuse, PT ;  /* 0x000000f50200720c */ /* 0x080fe40003f46270 */
[C---:B------:R-:W-:Y:S02]  /*185b0*/  ISETP.GE.AND P6, PT, R0.reuse, R245, PT ;  /* 0x000000f50000720c */ /* 0x040fe40003fc6270 */
[-C--:B------:R-:W-:Y:S02]  /*185c0*/  ISETP.GE.OR P5, PT, R3, R249.reuse, !P5 ;  /* 0x000000f90300720c */ /* 0x080fe40006fa6670 */
[C---:B------:R-:W-:Y:S02]  /*185d0*/  ISETP.GE.OR P1, PT, R0.reuse, R250, !P1 ;  /* 0x000000fa0000720c */ /* 0x040fe40004f26670 */
[-C--:B------:R-:W-:Y:S02]  /*185e0*/  ISETP.GE.OR P6, PT, R0, R249.reuse, !P6 ;  /* 0x000000f90000720c */ /* 0x080fe400077c6670 */
[----:B------:R-:W-:Y:S02]  /*185f0*/  ISETP.GE.OR P2, PT, R2, R249, !P2 ;  /* 0x000000f90200720c */ /* 0x000fe40005746670 */
[----:B------:R-:W-:Y:S02]  /*18600*/  FSEL R208, R7, -INF , !P4 ;  /* 0xff80000007d07808 */ /* 0x000fe40006000000 */
[----:B------:R-:W-:Y:S02]  /*18610*/  FSEL R211, R11, -INF , !P0 ;  /* 0xff8000000bd37808 */ /* 0x000fe40004000000 */
[----:B------:R-:W-:Y:S02]  /*18620*/  FSEL R12, R12, -INF , !P5 ;  /* 0xff8000000c0c7808 */ /* 0x000fe40006800000 */
[----:B------:R-:W-:Y:S01]  /*18630*/  FSEL R141, R6, -INF , !P1 ;  /* 0xff800000068d7808 */ /* 0x000fe20004800000 */
[----:B------:R-:W-:Y:S01]  /*18640*/  VIADD R6, R0, 0x28 ;  /* 0x0000002800067836 */ /* 0x000fe20000000000 */
[----:B------:R-:W-:Y:S01]  /*18650*/  FSEL R142, R8, -INF , !P6 ;  /* 0xff800000088e7808 */ /* 0x000fe20007000000 */
[----:B------:R-:W-:Y:S01]  /*18660*/  VIADD R8, R0, 0x20 ;  /* 0x0000002000087836 */ /* 0x000fe20000000000 */
[----:B------:R-:W-:Y:S02]  /*18670*/  FSEL R13, R13, -INF , !P2 ;  /* 0xff8000000d0d7808 */ /* 0x000fe40005000000 */
[C---:B------:R-:W-:Y:S02]  /*18680*/  ISETP.GE.AND P1, PT, R3.reuse, R244, PT ;  /* 0x000000f40300720c */ /* 0x040fe40003f26270 */
[CC--:B------:R-:W-:Y:S02]  /*18690*/  ISETP.GE.AND P6, PT, R3.reuse, R247.reuse, PT ;  /* 0x000000f70300720c */ /* 0x0c0fe40003fc6270 */
[C---:B------:R-:W-:Y:S02]  /*186a0*/  ISETP.GE.AND P4, PT, R3.reuse, R246, PT ;  /* 0x000000f60300720c */ /* 0x040fe40003f86270 */
[C---:B------:R-:W-:Y:S02]  /*186b0*/  ISETP.GE.AND P0, PT, R2.reuse, R244, PT ;  /* 0x000000f40200720c */ /* 0x040fe40003f06270 */
[C---:B------:R-:W-:Y:S02]  /*186c0*/  ISETP.GE.AND P5, PT, R2.reuse, R247, PT ;  /* 0x000000f70200720c */ /* 0x040fe40003fa6270 */
[----:B------:R-:W-:Y:S02]  /*186d0*/  ISETP.GE.AND P2, PT, R2, R246, PT ;  /* 0x000000f60200720c */ /* 0x000fe40003f46270 */
[C---:B------:R-:W-:Y:S02]  /*186e0*/  ISETP.GE.OR P1, PT, R3.reuse, R248, !P1 ;  /* 0x000000f80300720c */ /* 0x040fe40004f26670 */
[CC--:B------:R-:W-:Y:S02]  /*186f0*/  ISETP.GE.OR P6, PT, R3.reuse, R251.reuse, !P6 ;  /* 0x000000fb0300720c */ /* 0x0c0fe400077c6670 */
[----:B------:R-:W-:Y:S01]  /*18700*/  ISETP.GE.OR P4, PT, R3, R250, !P4 ;  /* 0x000000fa0300720c */ /* 0x000fe20006786670 */
[----:B------:R-:W-:Y:S01]  /*18710*/  VIADD R3, R0, 0x10 ;  /* 0x0000001000037836 */ /* 0x000fe20000000000 */
[C---:B------:R-:W-:Y:S02]  /*18720*/  ISETP.GE.OR P0, PT, R2.reuse, R248, !P0 ;  /* 0x000000f80200720c */ /* 0x040fe40004706670 */
[C---:B------:R-:W-:Y:S02]  /*18730*/  ISETP.GE.OR P5, PT, R2.reuse, R251, !P5 ;  /* 0x000000fb0200720c */ /* 0x040fe40006fa6670 */
[----:B------:R-:W-:Y:S01]  /*18740*/  ISETP.GE.OR P2, PT, R2, R250, !P2 ;  /* 0x000000fa0200720c */ /* 0x000fe20005746670 */
[----:B------:R-:W-:Y:S01]  /*18750*/  VIADD R2, R0, 0x11 ;  /* 0x0000001100027836 */ /* 0x000fe20000000000 */
[----:B------:R-:W-:Y:S02]  /*18760*/  FSEL R15, R15, -INF , !P0 ;  /* 0xff8000000f0f7808 */ /* 0x000fe40004000000 */
[----:B------:R-:W-:Y:S02]  /*18770*/  FSEL R19, R19, -INF , !P2 ;  /* 0xff80000013137808 */ /* 0x000fe40005000000 */
[CC--:B------:R-:W-:Y:S02]  /*18780*/  ISETP.GE.AND P0, PT, R2.reuse, R247.reuse, PT ;  /* 0x000000f70200720c */ /* 0x0c0fe40003f06270 */
[C---:B------:R-:W-:Y:S02]  /*18790*/  ISETP.GE.AND P2, PT, R3.reuse, R247, PT ;  /* 0x000000f70300720c */ /* 0x040fe40003f46270 */
[-C--:B------:R-:W-:Y:S02]  /*187a0*/  ISETP.GE.OR P0, PT, R2, R251.reuse, !P0 ;  /* 0x000000fb0200720c */ /* 0x080fe40004706670 */
[----:B------:R-:W-:Y:S02]  /*187b0*/  ISETP.GE.OR P2, PT, R3, R251, !P2 ;  /* 0x000000fb0300720c */ /* 0x000fe40005746670 */
[----:B------:R-:W-:Y:S02]  /*187c0*/  FSEL R21, R21, -INF , !P0 ;  /* 0xff80000015157808 */ /* 0x000fe40004000000 */
[----:B------:R-:W-:Y:S02]  /*187d0*/  FSEL R17, R17, -INF , !P5 ;  /* 0xff80000011117808 */ /* 0x000fe40006800000 */
[----:B------:R-:W-:Y:S02]  /*187e0*/  FSEL R18, R18, -INF , !P4 ;  /* 0xff80000012127808 */ /* 0x000fe40006000000 */
[----:B------:R-:W-:Y:S02]  /*187f0*/  FSEL R20, R20, -INF , !P2 ;  /* 0xff80000014147808 */ /* 0x000fe40005000000 */
[----:B------:R-:W-:Y:S02]  /*18800*/  FSEL R16, R16, -INF , !P6 ;  /* 0xff80000010107808 */ /* 0x000fe40007000000 */
[C---:B------:R-:W-:Y:S02]  /*18810*/  ISETP.GE.AND P0, PT, R2.reuse, R244, PT ;  /* 0x000000f40200720c */ /* 0x040fe40003f06270 */
[CC--:B------:R-:W-:Y:S02]  /*18820*/  ISETP.GE.AND P6, PT, R3.reuse, R246.reuse, PT ;  /* 0x000000f60300720c */ /* 0x0c0fe40003fc6270 */
[CC--:B------:R-:W-:Y:S02]  /*18830*/  ISETP.GE.AND P4, PT, R3.reuse, R245.reuse, PT ;  /* 0x000000f50300720c */ /* 0x0c0fe40003f86270 */
[C---:B------:R-:W-:Y:S02]  /*18840*/  ISETP.GE.AND P5, PT, R2.reuse, R246, PT ;  /* 0x000000f60200720c */ /* 0x040fe40003fa6270 */
[C---:B------:R-:W-:Y:S02]  /*18850*/  ISETP.GE.AND P2, PT, R2.reuse, R245, PT ;  /* 0x000000f50200720c */ /* 0x040fe40003f46270 */
[C---:B------:R-:W-:Y:S02]  /*18860*/  ISETP.GE.OR P0, PT, R2.reuse, R248, !P0 ;  /* 0x000000f80200720c */ /* 0x040fe40004706670 */
[CC--:B------:R-:W-:Y:S02]  /*18870*/  ISETP.GE.OR P6, PT, R3.reuse, R250.reuse, !P6 ;  /* 0x000000fa0300720c */ /* 0x0c0fe400077c6670 */
[CC--:B------:R-:W-:Y:S02]  /*18880*/  ISETP.GE.OR P4, PT, R3.reuse, R249.reuse, !P4 ;  /* 0x000000f90300720c */ /* 0x0c0fe40006786670 */
[C---:B------:R-:W-:Y:S02]  /*18890*/  ISETP.GE.OR P5, PT, R2.reuse, R250, !P5 ;  /* 0x000000fa0200720c */ /* 0x040fe40006fa6670 */
[----:B------:R-:W-:Y:S02]  /*188a0*/  ISETP.GE.OR P2, PT, R2, R249, !P2 ;  /* 0x000000f90200720c */ /* 0x000fe40005746670 */
[----:B------:R-:W-:Y:S02]  /*188b0*/  IADD3 R2, R0, 0x18, RZ ;  /* 0x0000001800027810 */ /* 0x000fe40007ffe0ff */
[----:B------:R-:W-:Y:S02]  /*188c0*/  FSEL R22, R22, -INF , !P6 ;  /* 0xff80000016167808 */ /* 0x000fe40007000000 */
[----:B------:R-:W-:Y:S02]  /*188d0*/  FSEL R24, R24, -INF , !P4 ;  /* 0xff80000018187808 */ /* 0x000fe40006000000 */
[C---:B------:R-:W-:Y:S02]  /*188e0*/  ISETP.GE.AND P4, PT, R2.reuse, R246, PT ;  /* 0x000000f60200720c */ /* 0x040fe40003f86270 */
[C---:B------:R-:W-:Y:S02]  /*188f0*/  ISETP.GE.AND P6, PT, R2.reuse, R247, PT ;  /* 0x000000f70200720c */ /* 0x040fe40003fc6270 */
[C---:B------:R-:W-:Y:S02]  /*18900*/  ISETP.GE.OR P4, PT, R2.reuse, R250, !P4 ;  /* 0x000000fa0200720c */ /* 0x040fe40006786670 */
[----:B------:R-:W-:Y:S02]  /*18910*/  ISETP.GE.OR P6, PT, R2, R251, !P6 ;  /* 0x000000fb0200720c */ /* 0x000fe400077c6670 */
[----:B------:R-:W-:Y:S02]  /*18920*/  FSEL R34, R34, -INF , !P4 ;  /* 0xff80000022227808 */ /* 0x000fe40006000000 */
[----:B------:R-:W-:Y:S02]  /*18930*/  FSEL R32, R32, -INF , !P6 ;  /* 0xff80000020207808 */ /* 0x000fe40007000000 */
[C---:B------:R-:W-:Y:S02]  /*18940*/  ISETP.GE.AND P6, PT, R8.reuse, R247, PT ;  /* 0x000000f70800720c */ /* 0x040fe40003fc6270 */
[C---:B------:R-:W-:Y:S02]  /*18950*/  ISETP.GE.AND P4, PT, R8.reuse, R246, PT ;  /* 0x000000f60800720c */ /* 0x040fe40003f86270 */
[C---:B------:R-:W-:Y:S02]  /*18960*/  ISETP.GE.OR P6, PT, R8.reuse, R251, !P6 ;  /* 0x000000fb0800720c */ /* 0x040fe400077c6670 */
[----:B------:R-:W-:Y:S02]  /*18970*/  ISETP.GE.OR P4, PT, R8, R250, !P4 ;  /* 0x000000fa0800720c */ /* 0x000fe40006786670 */
[----:B------:R-:W-:Y:S02]  /*18980*/  FSEL R14, R14, -INF , !P1 ;  /* 0xff8000000e0e7808 */ /* 0x000fe40004800000 */
[C---:B------:R-:W-:Y:S02]  /*18990*/  ISETP.GE.AND P1, PT, R3.reuse, R244, PT ;  /* 0x000000f40300720c */ /* 0x040fe40003f26270 */
[----:B------:R-:W-:Y:S02]  /*189a0*/  FSEL R36, R36, -INF , !P6 ;  /* 0xff80000024247808 */ /* 0x000fe40007000000 */
[----:B------:R-:W-:Y:S02]  /*189b0*/  FSEL R38, R38, -INF , !P4 ;  /* 0xff80000026267808 */ /* 0x000fe40006000000 */
[CC--:B------:R-:W-:Y:S02]  /*189c0*/  ISETP.GE.AND P6, PT, R6.reuse, R247.reuse, PT ;  /* 0x000000f70600720c */ /* 0x0c0fe40003fc6270 */
[----:B------:R-:W-:Y:S02]  /*189d0*/  ISETP.GE.AND P4, PT, R6, R246, PT ;  /* 0x000000f60600720c */ /* 0x000fe40003f86270 */
[----:B------:R-:W-:Y:S01]  /*189e0*/  ISETP.GE.OR P1, PT, R3, R248, !P1 ;  /* 0x000000f80300720c */ /* 0x000fe20004f26670 */
[----:B------:R-:W-:Y:S01]  /*189f0*/  VIADD R3, R0, 0x31 ;  /* 0x0000003100037836 */ /* 0x000fe20000000000 */
[----:B------:R-:W-:Y:S02]  /*18a00*/  FSEL R23, R23, -INF , !P5 ;  /* 0xff80000017177808 */ /* 0x000fe40006800000 */
[----:B------:R-:W-:Y:S02]  /*18a10*/  FSEL R25, R25, -INF , !P2 ;  /* 0xff80000019197808 */ /* 0x000fe40005000000 */
[C---:B------:R-:W-:Y:S02]  /*18a20*/  ISETP.GE.AND P5, PT, R9.reuse, R247, PT ;  /* 0x000000f70900720c */ /* 0x040fe40003fa6270 */
[----:B------:R-:W-:Y:S02]  /*18a30*/  ISETP.GE.AND P2, PT, R9, R246, PT ;  /* 0x000000f60900720c */ /* 0x000fe40003f46270 */
[CC--:B------:R-:W-:Y:S02]  /*18a40*/  ISETP.GE.OR P6, PT, R6.reuse, R251.reuse, !P6 ;  /* 0x000000fb0600720c */ /* 0x0c0fe400077c6670 */
[----:B------:R-:W-:Y:S02]  /*18a50*/  ISETP.GE.OR P4, PT, R6, R250, !P4 ;  /* 0x000000fa0600720c */ /* 0x000fe40006786670 */
[----:B------:R-:W-:Y:S02]  /*18a60*/  IADD3 R4, R0, 0x30, RZ ;  /* 0x0000003000047810 */ /* 0x000fe40007ffe0ff */
[----:B------:R-:W-:Y:S02]  /*18a70*/  FSEL R214, R26, -INF , !P1 ;  /* 0xff8000001ad67808 */ /* 0x000fe40004800000 */
[----:B------:R-:W-:Y:S02]  /*18a80*/  FSEL R215, R27, -INF , !P0 ;  /* 0xff8000001bd77808 */ /* 0x000fe40004000000 */
[----:B------:R-:W-:Y:S02]  /*18a90*/  ISETP.GE.AND P1, PT, R2, R244, PT ;  /* 0x000000f40200720c */ /* 0x000fe40003f26270 */
[C---:B------:R-:W-:Y:S02]  /*18aa0*/  ISETP.GE.OR P2, PT, R9.reuse, R250, !P2 ;  /* 0x000000fa0900720c */ /* 0x040fe40005746670 */
[----:B------:R-:W-:Y:S02]  /*18ab0*/  FSEL R48, R48, -INF , !P6 ;  /* 0xff80000030307808 */ /* 0x000fe40007000000 */
[----:B------:R-:W-:Y:S02]  /*18ac0*/  FSEL R50, R50, -INF , !P4 ;  /* 0xff80000032327808 */ /* 0x000fe40006000000 */
[----:B------:R-:W-:Y:S02]  /*18ad0*/  ISETP.GE.OR P5, PT, R9, R251, !P5 ;  /* 0x000000fb0900720c */ /* 0x000fe40006fa6670 */
[----:B------:R-:W-:Y:S02]  /*18ae0*/  ISETP.GE.AND P0, PT, R2, R245, PT ;  /* 0x000000f50200720c */ /* 0x000fe40003f06270 */
[----:B------:R-:W-:Y:S02]  /*18af0*/  IADD3 R7, R0, 0x21, RZ ;  /* 0x0000002100077810 */ /* 0x000fe40007ffe0ff */
[-C--:B------:R-:W-:Y:S02]  /*18b00*/  ISETP.GE.AND P4, PT, R4, R247.reuse, PT ;  /* 0x000000f70400720c */ /* 0x080fe40003f86270 */
[----:B------:R-:W-:Y:S02]  /*18b10*/  ISETP.GE.AND P6, PT, R3, R247, PT ;  /* 0x000000f70300720c */ /* 0x000fe40003fc6270 */
[C---:B------:R-:W-:Y:S02]  /*18b20*/  ISETP.GE.OR P1, PT, R2.reuse, R248, !P1 ;  /* 0x000000f80200720c */ /* 0x040fe40004f26670 */
[----:B------:R-:W-:Y:S02]  /*18b30*/  FSEL R35, R35, -INF , !P2 ;  /* 0xff80000023237808 */ /* 0x000fe40005000000 */
[----:B------:R-:W-:Y:S02]  /*18b40*/  FSEL R33, R33, -INF , !P5 ;  /* 0xff80000021217808 */ /* 0x000fe40006800000 */
[----:B------:R-:W-:Y:S01]  /*18b50*/  ISETP.GE.OR P0, PT, R2, R249, !P0 ;  /* 0x000000f90200720c */ /* 0x000fe20004706670 */
[----:B------:R-:W-:Y:S01]  /*18b60*/  VIADD R2, R0, 0x38 ;  /* 0x0000003800027836 */ /* 0x000fe20000000000 */
[C---:B------:R-:W-:Y:S02]  /*18b70*/  ISETP.GE.AND P2, PT, R7.reuse, R246, PT ;  /* 0x000000f60700720c */ /* 0x040fe40003f46270 */
[----:B------:R-:W-:Y:S02]  /*18b80*/  ISETP.GE.OR P4, PT, R4, R251, !P4 ;  /* 0x000000fb0400720c */ /* 0x000fe40006786670 */
[----:B------:R-:W-:Y:S02]  /*18b90*/  ISETP.GE.AND P5, PT, R7, R247, PT ;  /* 0x000000f70700720c */ /* 0x000fe40003fa6270 */
[-C--:B------:R-:W-:Y:S02]  /*18ba0*/  ISETP.GE.OR P6, PT, R3, R251.reuse, !P6 ;  /* 0x000000fb0300720c */ /* 0x080fe400077c6670 */
[----:B------:R-:W-:Y:S02]  /*18bb0*/  IADD3 R0, R0, 0x39, RZ ;  /* 0x0000003900007810 */ /* 0x000fe40007ffe0ff */
[----:B------:R-:W-:Y:S02]  /*18bc0*/  ISETP.GE.OR P2, PT, R7, R250, !P2 ;  /* 0x000000fa0700720c */ /* 0x000fe40005746670 */
[----:B------:R-:W-:Y:S02]  /*18bd0*/  FSEL R52, R52, -INF , !P4 ;  /* 0xff80000034347808 */ /* 0x000fe40006000000 */
[----:B------:R-:W-:Y:S02]  /*18be0*/  FSEL R53, R53, -INF , !P6 ;  /* 0xff80000035357808 */ /* 0x000fe40007000000 */
[----:B------:R-:W-:Y:S02]  /*18bf0*/  ISETP.GE.OR P5, PT, R7, R251, !P5 ;  /* 0x000000fb0700720c */ /* 0x000fe40006fa6670 */
[-C--:B------:R-:W-:Y:S02]  /*18c00*/  ISETP.GE.AND P4, PT, R2, R247.reuse, PT ;  /* 0x000000f70200720c */ /* 0x080fe40003f86270 */
[-C--:B------:R-:W-:Y:S02]  /*18c10*/  ISETP.GE.AND P6, PT, R0, R247.reuse, PT ;  /* 0x000000f70000720c */ /* 0x080fe40003fc6270 */
[----:B------:R-:W-:Y:S02]  /*18c20*/  FSEL R39, R39, -INF , !P2 ;  /* 0xff80000027277808 */ /* 0x000fe40005000000 */
[----:B------:R-:W-:Y:S02]  /*18c30*/  FSEL R37, R37, -INF , !P5 ;  /* 0xff80000025257808 */ /* 0x000fe40006800000 */
[C---:B------:R-:W-:Y:S02]  /*18c40*/  ISETP.GE.AND P5, PT, R5.reuse, R247, PT ;  /* 0x000000f70500720c */ /* 0x040fe40003fa6270 */
[----:B------:R-:W-:Y:S02]  /*18c50*/  ISETP.GE.AND P2, PT, R5, R246, PT ;  /* 0x000000f60500720c */ /* 0x000fe40003f46270 */
[-C--:B------:R-:W-:Y:S02]  /*18c60*/  ISETP.GE.OR P4, PT, R2, R251.reuse, !P4 ;  /* 0x000000fb0200720c */ /* 0x080fe40006786670 */
[-C--:B------:R-:W-:Y:S02]  /*18c70*/  ISETP.GE.OR P6, PT, R0, R251.reuse, !P6 ;  /* 0x000000fb0000720c */ /* 0x080fe400077c6670 */
[----:B------:R-:W-:Y:S02]  /*18c80*/  FSEL R64, R64, -INF , !P4 ;  /* 0xff80000040407808 */ /* 0x000fe40006000000 */
[----:B------:R-:W-:Y:S02]  /*18c90*/  FSEL R65, R65, -INF , !P6 ;  /* 0xff80000041417808 */ /* 0x000fe40007000000 */
[C---:B------:R-:W-:Y:S02]  /*18ca0*/  ISETP.GE.OR P5, PT, R5.reuse, R251, !P5 ;  /* 0x000000fb0500720c */ /* 0x040fe40006fa6670 */
[----:B------:R-:W-:Y:S02]  /*18cb0*/  ISETP.GE.OR P2, PT, R5, R250, !P2 ;  /* 0x000000fa0500720c */ /* 0x000fe40005746670 */
[C---:B------:R-:W-:Y:S02]  /*18cc0*/  ISETP.GE.AND P6, PT, R9.reuse, R244, PT ;  /* 0x000000f40900720c */ /* 0x040fe40003fc6270 */
[----:B------:R-:W-:Y:S02]  /*18cd0*/  ISETP.GE.AND P4, PT, R9, R245, PT ;  /* 0x000000f50900720c */ /* 0x000fe40003f86270 */
[----:B------:R-:W-:Y:S02]  /*18ce0*/  FSEL R49, R49, -INF , !P5 ;  /* 0xff80000031317808 */ /* 0x000fe40006800000 */
[----:B------:R-:W-:Y:S02]  /*18cf0*/  FSEL R51, R51, -INF , !P2 ;  /* 0xff80000033337808 */ /* 0x000fe40005000000 */
[C---:B------:R-:W-:Y:S02]  /*18d00*/  ISETP.GE.OR P6, PT, R9.reuse, R248, !P6 ;  /* 0x000000f80900720c */ /* 0x040fe400077c6670 */
[-C--:B------:R-:W-:Y:S02]  /*18d10*/  ISETP.GE.AND P5, PT, R4, R246.reuse, PT ;  /* 0x000000f60400720c */ /* 0x080fe40003fa6270 */
[----:B------:R-:W-:Y:S02]  /*18d20*/  ISETP.GE.OR P4, PT, R9, R249, !P4 ;  /* 0x000000f90900720c */ /* 0x000fe40006786670 */
[C---:B------:R-:W-:Y:S02]  /*18d30*/  ISETP.GE.AND P2, PT, R3.reuse, R246, PT ;  /* 0x000000f60300720c */ /* 0x040fe40003f46270 */
[----:B------:R-:W-:Y:S02]  /*18d40*/  FMNMX.FTZ R9, R132, R137, !PT ;  /* 0x0000008984097209 */ /* 0x000fe40007810000 */
[-C--:B------:R-:W-:Y:S02]  /*18d50*/  ISETP.GE.OR P5, PT, R4, R250.reuse, !P5 ;  /* 0x000000fa0400720c */ /* 0x080fe40006fa6670 */
[----:B------:R-:W-:Y:S02]  /*18d60*/  ISETP.GE.OR P2, PT, R3, R250, !P2 ;  /* 0x000000fa0300720c */ /* 0x000fe40005746670 */
[----:B------:R-:W-:Y:S02]  /*18d70*/  FMNMX.FTZ R9, R209, R9, !PT ;  /* 0x00000009d1097209 */ /* 0x000fe40007810000 */
[----:B------:R-:W-:Y:S02]  /*18d80*/  FSEL R54, R54, -INF , !P5 ;  /* 0xff80000036367808 */ /* 0x000fe40006800000 */
[----:B------:R-:W-:Y:S02]  /*18d90*/  FSEL R55, R55, -INF , !P2 ;  /* 0xff80000037377808 */ /* 0x000fe40005000000 */
[-C--:B------:R-:W-:Y:S02]  /*18da0*/  ISETP.GE.AND P5, PT, R2, R246.reuse, PT ;  /* 0x000000f60200720c */ /* 0x080fe40003fa6270 */
[----:B------:R-:W-:Y:S02]  /*18db0*/  ISETP.GE.AND P2, PT, R0, R246, PT ;  /* 0x000000f60000720c */ /* 0x000fe40003f46270 */
[----:B------:R-:W-:Y:S02]  /*18dc0*/  FMNMX.FTZ R9, R16, R9, !PT ;  /* 0x0000000910097209 */ /* 0x000fe40007810000 */
[----:B------:R-:W-:Y:S02]  /*18dd0*/  FSEL R29, R29, -INF , !P4 ;  /* 0xff8000001d1d7808 */ /* 0x000fe40006000000 */
[----:B------:R-:W-:Y:S02]  /*18de0*/  FSEL R28, R28, -INF , !P0 ;  /* 0xff8000001c1c7808 */ /* 0x000fe40004000000 */
[C---:B------:R-:W-:Y:S02]  /*18df0*/  ISETP.GE.AND P0, PT, R7.reuse, R245, PT ;  /* 0x000000f50700720c */ /* 0x040fe40003f06270 */
[----:B------:R-:W-:Y:S02]  /*18e00*/  ISETP.GE.AND P4, PT, R7, R244, PT ;  /* 0x000000f40700720c */ /* 0x000fe40003f86270 */
[-C--:B------:R-:W-:Y:S02]  /*18e10*/  ISETP.GE.OR P5, PT, R2, R250.reuse, !P5 ;  /* 0x000000fa0200720c */ /* 0x080fe40006fa6670 */
[----:B------:R-:W-:Y:S02]  /*18e20*/  ISETP.GE.OR P2, PT, R0, R250, !P2 ;  /* 0x000000fa0000720c */ /* 0x000fe40005746670 */
[----:B------:R-:W-:Y:S02]  /*18e30*/  FMNMX.FTZ R9, R17, R9, !PT ;  /* 0x0000000911097209 */ /* 0x000fe40007810000 */
[C---:B------:R-:W-:Y:S02]  /*18e40*/  ISETP.GE.OR P0, PT, R7.reuse, R249, !P0 ;  /* 0x000000f90700720c */ /* 0x040fe40004706670 */
[----:B------:R-:W-:Y:S02]  /*18e50*/  ISETP.GE.OR P4, PT, R7, R248, !P4 ;  /* 0x000000f80700720c */ /* 0x000fe40006786670 */
[----:B------:R-:W-:Y:S02]  /*18e60*/  FSEL R66, R66, -INF , !P5 ;  /* 0xff80000042427808 */ /* 0x000fe40006800000 */
[----:B------:R-:W-:Y:S02]  /*18e70*/  FSEL R67, R67, -INF , !P2 ;  /* 0xff80000043437808 */ /* 0x000fe40005000000 */
[----:B------:R-:W-:Y:S02]  /*18e80*/  FMNMX.FTZ R7, R20, R9, !PT ;  /* 0x0000000914077209 */ /* 0x000fe40007810000 */
[C---:B------:R-:W-:Y:S02]  /*18e90*/  ISETP.GE.AND P2, PT, R8.reuse, R245, PT ;  /* 0x000000f50800720c */ /* 0x040fe40003f46270 */
[----:B------:R-:W-:Y:S02]  /*18ea0*/  ISETP.GE.AND P5, PT, R8, R244, PT ;  /* 0x000000f40800720c */ /* 0x000fe40003fa6270 */
[----:B------:R-:W-:Y:S02]  /*18eb0*/  FMNMX.FTZ R9, R21, R7, !PT ;  /* 0x0000000715097209 */ /* 0x000fe40007810000 */
[----:B------:R-:W-:Y:S02]  /*18ec0*/  FMNMX.FTZ R10, R142, R139, !PT ;  /* 0x0000008b8e0a7209 */ /* 0x000fe40007810000 */
[C---:B------:R-:W-:Y:S02]  /*18ed0*/  ISETP.GE.OR P2, PT, R8.reuse, R249, !P2 ;  /* 0x000000f90800720c */ /* 0x040fe40005746670 */
[----:B------:R-:W-:Y:S02]  /*18ee0*/  ISETP.GE.OR P5, PT, R8, R248, !P5 ;  /* 0x000000f80800720c */ /* 0x000fe40006fa6670 */
[----:B------:R-:W-:Y:S02]  /*18ef0*/  FMNMX.FTZ R8, R141, R138, !PT ;  /* 0x0000008a8d087209 */ /* 0x000fe40007810000 */
[----:B------:R-:W-:Y:S02]  /*18f00*/  FMNMX.FTZ R9, R32, R9, !PT ;  /* 0x0000000920097209 */ /* 0x000fe40007810000 */
[----:B------:R-:W-:Y:S02]  /*18f10*/  FMNMX.FTZ R7, R143, R10, !PT ;  /* 0x0000000a8f077209 */ /* 0x000fe40007810000 */
[----:B------:R-:W-:Y:S02]  /*18f20*/  FMNMX.FTZ R8, R208, R8, !PT ;  /* 0x00000008d0087209 */ /* 0x000fe40007810000 */
[----:B------:R-:W-:Y:S02]  /*18f30*/  FMNMX.FTZ R9, R33, R9, !PT ;  /* 0x0000000921097209 */ /* 0x000fe40007810000 */
[----:B------:R-:W-:Y:S02]  /*18f40*/  FMNMX.FTZ R7, R12, R7, !PT ;  /* 0x000000070c077209 */ /* 0x000fe40007810000 */
[----:B------:R-:W-:Y:S02]  /*18f50*/  FSEL R213, R30, -INF , !P1 ;  /* 0xff8000001ed57808 */ /* 0x000fe40004800000 */
[----:B------:R-:W-:Y:S02]  /*18f60*/  FSEL R40, R40, -INF , !P2 ;  /* 0xff80000028287808 */ /* 0x000fe40005000000 */
[----:B------:R-:W-:Y:S02]  /*18f70*/  FMNMX.FTZ R8, R18, R8, !PT ;  /* 0x0000000812087209 */ /* 0x000fe40007810000 */
[C---:B------:R-:W-:Y:S02]  /*18f80*/  ISETP.GE.AND P1, PT, R6.reuse, R245, PT ;  /* 0x000000f50600720c */ /* 0x040fe40003f26270 */
[----:B------:R-:W-:Y:S02]  /*18f90*/  ISETP.GE.AND P2, PT, R6, R244, PT ;  /* 0x000000f40600720c */ /* 0x000fe40003f46270 */
[----:B------:R-:W-:Y:S02]  /*18fa0*/  FMNMX.FTZ R9, R36, R9, !PT ;  /* 0x0000000924097209 */ /* 0x000fe40007810000 */
        /* <DEDUP_REMOVED lines=15> */
[----:B------:R-:W-:Y:S02]  /*190a0*/  FSEL R41, R41, -INF , !P0 ;  /* 0xff80000029297808 */ /* 0x000fe40004000000 */
[C---:B------:R-:W-:Y:S02]  /*190b0*/  ISETP.GE.AND P0, PT, R5.reuse, R245, PT ;  /* 0x000000f50500720c */ /* 0x040fe40003f06270 */
[----:B------:R-:W-:Y:S02]  /*190c0*/  FMNMX.FTZ R6, R40, R6, !PT ;  /* 0x0000000628067209 */ /* 0x000fe40007810000 */
[----:B------:R-:W-:Y:S02]  /*190d0*/  FMNMX.FTZ R7, R38, R7, !PT ;  /* 0x0000000726077209 */ /* 0x000fe40007810000 */
[----:B------:R-:W-:Y:S02]  /*190e0*/  ISETP.GE.OR P0, PT, R5, R249, !P0 ;  /* 0x000000f90500720c */ /* 0x000fe40004706670 */
[----:B------:R-:W-:Y:S02]  /*190f0*/  FSEL R44, R44, -INF , !P1 ;  /* 0xff8000002c2c7808 */ /* 0x000fe40004800000 */
[C---:B------:R-:W-:Y:S02]  /*19100*/  ISETP.GE.AND P1, PT, R4.reuse, R245, PT ;  /* 0x000000f50400720c */ /* 0x040fe40003f26270 */
[----:B------:R-:W-:Y:S02]  /*19110*/  FMNMX.FTZ R6, R41, R6, !PT ;  /* 0x0000000629067209 */ /* 0x000fe40007810000 */
[----:B------:R-:W-:Y:S02]  /*19120*/  FMNMX.FTZ R7, R39, R7, !PT ;  /* 0x0000000727077209 */ /* 0x000fe40007810000 */
[----:B------:R-:W-:Y:S02]  /*19130*/  FSEL R45, R45, -INF , !P0 ;  /* 0xff8000002d2d7808 */ /* 0x000fe40004000000 */
[----:B------:R-:W-:Y:S02]  /*19140*/  ISETP.GE.OR P1, PT, R4, R249, !P1 ;  /* 0x000000f90400720c */ /* 0x000fe40004f26670 */
[C---:B------:R-:W-:Y:S02]  /*19150*/  ISETP.GE.AND P0, PT, R3.reuse, R245, PT ;  /* 0x000000f50300720c */ /* 0x040fe40003f06270 */
[----:B------:R-:W-:Y:S02]  /*19160*/  FMNMX.FTZ R6, R44, R6, !PT ;  /* 0x000000062c067209 */ /* 0x000fe40007810000 */
[----:B------:R-:W-:Y:S02]  /*19170*/  FMNMX.FTZ R7, R50, R7, !PT ;  /* 0x0000000732077209 */ /* 0x000fe40007810000 */
[----:B------:R-:W-:Y:S02]  /*19180*/  FSEL R56, R56, -INF , !P1 ;  /* 0xff80000038387808 */ /* 0x000fe40004800000 */
[----:B------:R-:W-:Y:S02]  /*19190*/  ISETP.GE.OR P0, PT, R3, R249, !P0 ;  /* 0x000000f90300720c */ /* 0x000fe40004706670 */
[----:B------:R-:W-:Y:S02]  /*191a0*/  FMNMX.FTZ R6, R45, R6, !PT ;  /* 0x000000062d067209 */ /* 0x000fe40007810000 */
[----:B------:R-:W-:Y:S02]  /*191b0*/  ISETP.GE.AND P1, PT, R2, R245, PT ;  /* 0x000000f50200720c */ /* 0x000fe40003f26270 */
[----:B------:R-:W-:Y:S02]  /*191c0*/  FMNMX.FTZ R8, R52, R8, !PT ;  /* 0x0000000834087209 */ /* 0x000fe40007810000 */
[----:B------:R-:W-:Y:S02]  /*191d0*/  FMNMX.FTZ R7, R51, R7, !PT ;  /* 0x0000000733077209 */ /* 0x000fe40007810000 */
[----:B------:R-:W-:Y:S02]  /*191e0*/  FSEL R57, R57, -INF , !P0 ;  /* 0xff80000039397808 */ /* 0x000fe40004000000 */
[----:B------:R-:W-:Y:S02]  /*191f0*/  FMNMX.FTZ R6, R56, R6, !PT ;  /* 0x0000000638067209 */ /* 0x000fe40007810000 */
[----:B------:R-:W-:Y:S02]  /*19200*/  ISETP.GE.OR P1, PT, R2, R249, !P1 ;  /* 0x000000f90200720c */ /* 0x000fe40004f26670 */
[----:B------:R-:W-:Y:S02]  /*19210*/  ISETP.GE.AND P0, PT, R0, R245, PT ;  /* 0x000000f50000720c */ /* 0x000fe40003f06270 */
[----:B------:R-:W-:Y:S02]  /*19220*/  FMNMX.FTZ R135, R53, R8, !PT ;  /* 0x0000000835877209 */ /* 0x000fe40007810000 */
[----:B------:R-:W-:Y:S02]  /*19230*/  FMNMX.FTZ R134, R54, R7, !PT ;  /* 0x0000000736867209 */ /* 0x000fe40007810000 */
[----:B------:R-:W-:Y:S02]  /*19240*/  FSEL R60, R60, -INF , !P1 ;  /* 0xff8000003c3c7808 */ /* 0x000fe40004800000 */
[----:B------:R-:W-:Y:S02]  /*19250*/  ISETP.GE.OR P0, PT, R0, R249, !P0 ;  /* 0x000000f90000720c */ /* 0x000fe40004706670 */
[----:B------:R-:W-:Y:S02]  /*19260*/  FMNMX.FTZ R6, R57, R6, !PT ;  /* 0x0000000639067209 */ /* 0x000fe40007810000 */
[----:B------:R-:W-:Y:S02]  /*19270*/  FMNMX.FTZ R135, R64, R135, !PT ;  /* 0x0000008740877209 */ /* 0x000fe40007810000 */
[----:B------:R-:W-:Y:S02]  /*19280*/  FMNMX.FTZ R134, R55, R134, !PT ;  /* 0x0000008637867209 */ /* 0x000fe40007810000 */
[----:B------:R-:W-:Y:S02]  /*19290*/  ISETP.GE.AND P1, PT, R5, R244, PT ;  /* 0x000000f40500720c */ /* 0x000fe40003f26270 */
[----:B------:R-:W-:Y:S02]  /*192a0*/  FSEL R61, R61, -INF , !P0 ;  /* 0xff8000003d3d7808 */ /* 0x000fe40004000000 */
[----:B------:R-:W-:Y:S02]  /*192b0*/  FMNMX.FTZ R133, R60, R6, !PT ;  /* 0x000000063c857209 */ /* 0x000fe40007810000 */
[----:B------:R-:W-:Y:S02]  /*192c0*/  FMNMX.FTZ R135, R65, R135, !PT ;  /* 0x0000008741877209 */ /* 0x000fe40007810000 */
[----:B------:R-:W-:Y:S02]  /*192d0*/  FMNMX.FTZ R134, R66, R134, !PT ;  /* 0x0000008642867209 */ /* 0x000fe40007810000 */
[----:B------:R-:W-:Y:S01]  /*192e0*/  ISETP.GE.OR P1, PT, R5, R248, !P1 ;  /* 0x000000f80500720c */ /* 0x000fe20004f26670 */
[----:B------:R-:W1:Y:S01]  /*192f0*/  SHFL.BFLY PT, R8, R135, 0x2, 0x1f ;  /* 0x0c401f0087087f89 */ /* 0x000e6200000e0000 */
[----:B------:R-:W-:Y:S02]  /*19300*/  ISETP.GE.AND P0, PT, R4, R244, PT ;  /* 0x000000f40400720c */ /* 0x000fe40003f06270 */
[----:B------:R-:W-:Y:S02]  /*19310*/  FMNMX.FTZ R5, R210, R140, !PT ;  /* 0x0000008cd2057209 */ /* 0x000fe40007810000 */
[----:B------:R-:W-:Y:S02]  /*19320*/  FMNMX.FTZ R133, R61, R133, !PT ;  /* 0x000000853d857209 */ /* 0x000fe40007810000 */
[----:B------:R-:W-:Y:S02]  /*19330*/  FMNMX.FTZ R134, R67, R134, !PT ;  /* 0x0000008643867209 */ /* 0x000fe40007810000 */
[----:B------:R-:W-:Y:S01]  /*19340*/  ISETP.GE.OR P0, PT, R4, R248, !P0 ;  /* 0x000000f80400720c */ /* 0x000fe20004706670 */
[----:B------:R-:W2:Y:S01]  /*19350*/  SHFL.BFLY PT, R6, R133, 0x2, 0x1f ;  /* 0x0c401f0085067f89 */ /* 0x000ea200000e0000 */
[----:B------:R-:W-:Y:S02]  /*19360*/  FMNMX.FTZ R4, R211, R5, !PT ;  /* 0x00000005d3047209 */ /* 0x000fe40007810000 */
[----:B------:R-:W-:Y:S05]  /*19370*/  FSEL R212, R31, -INF , !P6 ;  /* 0xff8000001fd47808 */ /* 0x000fea0007000000 */
[----:B------:R-:W3:Y:S01]  /*19380*/  SHFL.BFLY PT, R5, R134, 0x2, 0x1f ;  /* 0x0c401f0086057f89 */ /* 0x000ee200000e0000 */
[----:B------:R-:W-:Y:S02]  /*19390*/  FMNMX.FTZ R4, R14, R4, !PT ;  /* 0x000000040e047209 */ /* 0x000fe40007810000 */
[----:B------:R-:W-:Y:S02]  /*193a0*/  FSEL R42, R42, -INF , !P5 ;  /* 0xff8000002a2a7808 */ /* 0x000fe40006800000 */
[----:B------:R-:W-:Y:S02]  /*193b0*/  FMNMX.FTZ R4, R15, R4, !PT ;  /* 0x000000040f047209 */ /* 0x000fe40007810000 */
[----:B------:R-:W-:Y:S02]  /*193c0*/  FSEL R43, R43, -INF , !P4 ;  /* 0xff8000002b2b7808 */ /* 0x000fe40006000000 */
[----:B------:R-:W-:Y:S02]  /*193d0*/  FMNMX.FTZ R4, R214, R4, !PT ;  /* 0x00000004d6047209 */ /* 0x000fe40007810000 */
[----:B-1----:R-:W-:Y:S02]  /*193e0*/  FMNMX.FTZ R135, R135, R8, !PT ;  /* 0x0000000887877209 */ /* 0x002fe40007810000 */
[----:B------:R-:W-:Y:S02]  /*193f0*/  FMNMX.FTZ R4, R215, R4, !PT ;  /* 0x00000004d7047209 */ /* 0x000fe40007810000 */
[----:B------:R-:W-:Y:S02]  /*19400*/  ISETP.GE.AND P4, PT, R3, R244, PT ;  /* 0x000000f40300720c */ /* 0x000fe40003f86270 */
[----:B------:R-:W-:Y:S02]  /*19410*/  FMNMX.FTZ R4, R213, R4, !PT ;  /* 0x00000004d5047209 */ /* 0x000fe40007810000 */
[----:B------:R-:W-:Y:S02]  /*19420*/  FSEL R46, R46, -INF , !P2 ;  /* 0xff8000002e2e7808 */ /* 0x000fe40005000000 */
[----:B--2---:R-:W-:Y:S02]  /*19430*/  FMNMX.FTZ R133, R133, R6, !PT ;  /* 0x0000000685857209 */ /* 0x004fe40007810000 */
[----:B------:R-:W-:Y:S01]  /*19440*/  FMNMX.FTZ R4, R212, R4, !PT ;  /* 0x00000004d4047209 */ /* 0x000fe20007810000 */
[----:B------:R-:W1:Y:S01]  /*19450*/  SHFL.BFLY PT, R6, R135, 0x1, 0x1f ;  /* 0x0c201f0087067f89 */ /* 0x000e6200000e0000 */
[----:B---3--:R-:W-:Y:S02]  /*19460*/  FMNMX.FTZ R134, R134, R5, !PT ;  /* 0x0000000586867209 */ /* 0x008fe40007810000 */
[----:B------:R-:W-:Y:S02]  /*19470*/  FMNMX.FTZ R4, R42, R4, !PT ;  /* 0x000000042a047209 */ /* 0x000fe40007810000 */
[----:B------:R-:W-:Y:S03]  /*19480*/  ISETP.GE.OR P4, PT, R3, R248, !P4 ;  /* 0x000000f80300720c */ /* 0x000fe60006786670 */
[----:B------:R-:W2:Y:S01]  /*19490*/  SHFL.BFLY PT, R5, R134, 0x1, 0x1f ;  /* 0x0c201f0086057f89 */ /* 0x000ea200000e0000 */
[----:B------:R-:W-:Y:S02]  /*194a0*/  FMNMX.FTZ R4, R43, R4, !PT ;  /* 0x000000042b047209 */ /* 0x000fe40007810000 */
[----:B------:R-:W-:Y:S02]  /*194b0*/  FSEL R47, R47, -INF , !P1 ;  /* 0xff8000002f2f7808 */ /* 0x000fe40004800000 */
[----:B------:R-:W-:Y:S02]  /*194c0*/  FMNMX.FTZ R3, R46, R4, !PT ;  /* 0x000000042e037209 */ /* 0x000fe40007810000 */
[----:B------:R-:W-:Y:S01]  /*194d0*/  ISETP.GE.AND P1, PT, R2, R244, PT ;  /* 0x000000f40200720c */ /* 0x000fe20003f26270 */
[----:B------:R-:W3:Y:S01]  /*194e0*/  SHFL.BFLY PT, R4, R133, 0x1, 0x1f ;  /* 0x0c201f0085047f89 */ /* 0x000ee200000e0000 */
[----:B------:R-:W-:Y:S02]  /*194f0*/  FSEL R58, R58, -INF , !P0 ;  /* 0xff8000003a3a7808 */ /* 0x000fe40004000000 */
[----:B------:R-:W-:Y:S02]  /*19500*/  FMNMX.FTZ R3, R47, R3, !PT ;  /* 0x000000032f037209 */ /* 0x000fe40007810000 */
[----:B------:R-:W-:Y:S02]  /*19510*/  ISETP.GE.OR P1, PT, R2, R248, !P1 ;  /* 0x000000f80200720c */ /* 0x000fe40004f26670 */
[----:B------:R-:W-:Y:S02]  /*19520*/  ISETP.GE.AND P0, PT, R0, R244, PT ;  /* 0x000000f40000720c */ /* 0x000fe40003f06270 */
[----:B------:R-:W-:Y:S02]  /*19530*/  FSEL R59, R59, -INF , !P4 ;  /* 0xff8000003b3b7808 */ /* 0x000fe40006000000 */
[----:B------:R-:W-:Y:S02]  /*19540*/  FMNMX.FTZ R2, R58, R3, !PT ;  /* 0x000000033a027209 */ /* 0x000fe40007810000 */
[----:B------:R-:W-:Y:S02]  /*19550*/  ISETP.GE.OR P0, PT, R0, R248, !P0 ;  /* 0x000000f80000720c */ /* 0x000fe40004706670 */
[----:B------:R-:W-:Y:S01]  /*19560*/  FSEL R229, R62, -INF , !P1 ;  /* 0xff8000003ee57808 */ /* 0x000fe20004800000 */
[----:B------:R-:W-:Y:S01]  /*19570*/  IMAD.MOV.U32 R62, RZ, RZ, R47 ;  /* 0x000000ffff3e7224 */ /* 0x000fe200078e002f */
[----:B------:R-:W-:Y:S02]  /*19580*/  FMNMX.FTZ R0, R59, R2, !PT ;  /* 0x000000023b007209 */ /* 0x000fe40007810000 */
[----:B-1----:R-:W-:Y:S02]  /*19590*/  FMNMX.FTZ R135, R135, R6, !PT ;  /* 0x0000000687877209 */ /* 0x002fe40007810000 */
[----:B------:R-:W-:Y:S02]  /*195a0*/  FSEL R136, R63, -INF , !P0 ;  /* 0xff8000003f887808 */ /* 0x000fe40004000000 */
[----:B------:R-:W-:Y:S02]  /*195b0*/  FMNMX.FTZ R0, R229, R0, !PT ;  /* 0x00000000e5007209 */ /* 0x000fe40007810000 */
[----:B--2---:R-:W-:Y:S01]  /*195c0*/  FMNMX.FTZ R134, R134, R5, !PT ;  /* 0x0000000586867209 */ /* 0x004fe20007810000 */
[C---:B------:R-:W-:Y:S01]  /*195d0*/  FMUL.FTZ R5, R135.reuse, UR4 ;  /* 0x0000000487057c20 */ /* 0x040fe20008410000 */
[----:B------:R-:W-:Y:S02]  /*195e0*/  FSETP.NEU.FTZ.AND P2, PT, R135, -INF , PT ;  /* 0xff8000008700780b */ /* 0x000fe40003f5d000 */
[----:B------:R-:W-:Y:S01]  /*195f0*/  FMNMX.FTZ R0, R136, R0, !PT ;  /* 0x0000000088007209 */ /* 0x000fe20007810000 */
[C---:B------:R-:W-:Y:S01]  /*19600*/  FMUL.FTZ R7, R134.reuse, UR4 ;  /* 0x0000000486077c20 */ /* 0x040fe20008410000 */
[----:B------:R-:W-:Y:S02]  /*19610*/  FSEL R5, R5, RZ, P2 ;  /* 0x000000ff05057208 */ /* 0x000fe40001000000 */
[----:B------:R-:W-:Y:S01]  /*19620*/  FSETP.NEU.FTZ.AND P1, PT, R134, -INF , PT ;  /* 0xff8000008600780b */ /* 0x000fe20003f3d000 */
[----:B------:R-:W1:Y:S01]  /*19630*/  SHFL.BFLY PT, R2, R0, 0x2, 0x1f ;  /* 0x0c401f0000027f89 */ /* 0x000e6200000e0000 */
[----:B---3--:R-:W-:Y:S01]  /*19640*/  FMNMX.FTZ R133, R133, R4, !PT ;  /* 0x0000000485857209 */ /* 0x008fe20007810000 */
[--C-:B------:R-:W-:Y:S01]  /*19650*/  FFMA.FTZ R3, R132, UR4, -R5.reuse ;  /* 0x0000000484037c23 */ /* 0x100fe20008010805 */
[----:B------:R-:W-:Y:S01]  /*19660*/  FSEL R7, R7, RZ, P1 ;  /* 0x000000ff07077208 */ /* 0x000fe20000800000 */
[--C-:B------:R-:W-:Y:S01]  /*19670*/  FFMA.FTZ R6, R16, UR4, -R5.reuse ;  /* 0x0000000410067c23 */ /* 0x100fe20008010805 */
[C---:B------:R-:W-:Y:S01]  /*19680*/  FSETP.NEU.FTZ.AND P0, PT, R133.reuse, -INF , PT ;  /* 0xff8000008500780b */ /* 0x040fe20003f1d000 */
[----:B------:R2:W-:Y:S01]  /*19690*/  MUFU.EX2 R11, R3 ;  /* 0x00000003000b7308 */ /* 0x0005e20000000800 */
[----:B------:R-:W-:Y:S01]  /*196a0*/  FMUL.FTZ R8, R133, UR4 ;  /* 0x0000000485087c20 */ /* 0x000fe20008410000 */
[--C-:B------:R-:W-:Y:S01]  /*196b0*/  FFMA.FTZ R27, R65, UR4, -R5.reuse ;  /* 0x00000004411b7c23 */ /* 0x100fe20008010805 */
[--C-:B------:R-:W-:Y:S01]  /*196c0*/  FFMA.FTZ R223, R21, UR4, -R5.reuse ;  /* 0x0000000415df7c23 */ /* 0x100fe20008010805 */
[--C-:B------:R-:W-:Y:S01]  /*196d0*/  FFMA.FTZ R232, R33, UR4, -R5.reuse ;  /* 0x0000000421e87c23 */ /* 0x100fe20008010805 */
[--C-:B------:R-:W-:Y:S01]  /*196e0*/  FFMA.FTZ R224, R36, UR4, -R5.reuse ;  /* 0x0000000424e07c23 */ /* 0x100fe20008010805 */
[----:B------:R-:W-:Y:S01]  /*196f0*/  FSEL R8, R8, RZ, P0 ;  /* 0x000000ff08087208 */ /* 0x000fe20000000000 */
[--C-:B------:R-:W-:Y:S03]  /*19700*/  FFMA.FTZ R230, R37, UR4, -R5.reuse ;  /* 0x0000000425e67c23 */ /* 0x100fe60008010805 */
[----:B------:R3:W4:Y:S01]  /*19710*/  MUFU.EX2 R231, R6 ;  /* 0x0000000600e77308 */ /* 0x0007220000000800 */
[--C-:B------:R-:W-:Y:S01]  /*19720*/  FFMA.FTZ R63, R52, UR4, -R5.reuse ;  /* 0x00000004343f7c23 */ /* 0x100fe20008010805 */
[--C-:B------:R-:W-:Y:S01]  /*19730*/  FFMA.FTZ R252, R20, UR4, -R5.reuse ;  /* 0x0000000414fc7c23 */ /* 0x100fe20008010805 */
[--C-:B------:R-:W-:Y:S01]  /*19740*/  FFMA.FTZ R26, R32, UR4, -R5.reuse ;  /* 0x00000004201a7c23 */ /* 0x100fe20008010805 */
[----:B------:R-:W-:Y:S01]  /*19750*/  FFMA.FTZ R47, R49, UR4, -R5 ;  /* 0x00000004312f7c23 */ /* 0x000fe20008010805 */
[----:B------:R-:W-:Y:S01]  /*19760*/  FSEL R4, R134, RZ, P1 ;  /* 0x000000ff86047208 */ /* 0x000fe20000800000 */
[--C-:B------:R-:W-:Y:S01]  /*19770*/  FFMA.FTZ R219, R34, UR4, -R7.reuse ;  /* 0x0000000422db7c23 */ /* 0x100fe20008010807 */
[----:B------:R-:W-:Y:S01]  /*19780*/  FFMA.FTZ R9, R13, UR4, -R8 ;  /* 0x000000040d097c23 */ /* 0x000fe20008010808 */
[--C-:B------:R-:W-:Y:S01]  /*19790*/  FFMA.FTZ R67, R67, UR4, -R7.reuse ;  /* 0x0000000443437c23 */ /* 0x100fe20008010807 */
[--C-:B--2---:R-:W-:Y:S01]  /*197a0*/  FFMA.FTZ R3, R141, UR4, -R7.reuse ;  /* 0x000000048d037c23 */ /* 0x104fe20008010807 */
[----:B-1----:R-:W-:Y:S01]  /*197b0*/  FMNMX.FTZ R0, R0, R2, !PT ;  /* 0x0000000200007209 */ /* 0x002fe20007810000 */
[--C-:B------:R-:W-:Y:S01]  /*197c0*/  FFMA.FTZ R2, R208, UR4, -R7.reuse ;  /* 0x00000004d0027c23 */ /* 0x100fe20008010807 */
[----:B------:R-:W-:Y:S01]  /*197d0*/  FADD.FTZ R4, -R4, R138 ;  /* 0x0000008a04047221 */ /* 0x000fe20000010100 */
[----:B------:R1:W-:Y:S01]  /*197e0*/  MUFU.EX2 R141, R3 ;  /* 0x00000003008d7308 */ /* 0x0003e20000000800 */
[--C-:B------:R-:W-:Y:S01]  /*197f0*/  FFMA.FTZ R66, R66, UR4, -R7.reuse ;  /* 0x0000000442427c23 */ /* 0x100fe20008010807 */
[--C-:B------:R-:W-:Y:S01]  /*19800*/  FFMA.FTZ R217, R22, UR4, -R7.reuse ;  /* 0x0000000416d97c23 */ /* 0x100fe20008010807 */
[----:B------:R-:W-:Y:S02]  /*19810*/  IMAD.MOV.U32 R22, RZ, RZ, R42 ;  /* 0x000000ffff167224 */ /* 0x000fe400078e002a */
[----:B---3--:R-:W-:Y:S01]  /*19820*/  FFMA.FTZ R6, R19, UR4, -R7 ;  /* 0x0000000413067c23 */ /* 0x008fe20008010807 */
[----:B------:R-:W-:Y:S01]  /*19830*/  FFMA.FTZ R19, R64, UR4, -R5 ;  /* 0x0000000440137c23 */ /* 0x000fe20008010805 */
[----:B------:R-:W-:Y:S01]  /*19840*/  FFMA.FTZ R42, R40, UR4, -R8 ;  /* 0x00000004282a7c23 */ /* 0x000fe20008010808 */
[----:B------:R-:W-:Y:S02]  /*19850*/  IMAD.MOV.U32 R40, RZ, RZ, R66 ;  /* 0x000000ffff287224 */ /* 0x000fe400078e0042 */
[----:B------:R2:W-:Y:S01]  /*19860*/  MUFU.EX2 R222, R2 ;  /* 0x0000000200de7308 */ /* 0x0005e20000000800 */
[--C-:B------:R-:W-:Y:S01]  /*19870*/  FFMA.FTZ R218, R35, UR4, -R7.reuse ;  /* 0x0000000423da7c23 */ /* 0x100fe20008010807 */
[----:B----4-:R-:W-:Y:S01]  /*19880*/  MOV R35, R231 ;  /* 0x000000e700237202 */ /* 0x010fe20000000f00 */
[----:B------:R-:W-:Y:S01]  /*19890*/  FFMA.FTZ R38, R38, UR4, -R7 ;  /* 0x0000000426267c23 */ /* 0x000fe20008010807 */
[--C-:B------:R-:W-:Y:S01]  /*198a0*/  FFMA.FTZ R208, R25, UR4, -R8.reuse ;  /* 0x0000000419d07c23 */ /* 0x100fe20008010808 */
[--C-:B------:R-:W-:Y:S01]  /*198b0*/  FFMA.FTZ R231, R45, UR4, -R8.reuse ;  /* 0x000000042de77c23 */ /* 0x100fe20008010808 */
[--C-:B------:R-:W-:Y:S01]  /*198c0*/  FFMA.FTZ R61, R61, UR4, -R8.reuse ;  /* 0x000000043d3d7c23 */ /* 0x100fe20008010808 */
[--C-:B------:R-:W-:Y:S03]  /*198d0*/  FFMA.FTZ R138, R28, UR4, -R8.reuse ;  /* 0x000000041c8a7c23 */ /* 0x100fe60008010808 */
[----:B------:R3:W-:Y:S01]  /*198e0*/  MUFU.EX2 R235, R6 ;  /* 0x0000000600eb7308 */ /* 0x0007e20000000800 */
[--C-:B-1----:R-:W-:Y:S01]  /*198f0*/  FFMA.FTZ R3, R142, UR4, -R8.reuse ;  /* 0x000000048e037c23 */ /* 0x102fe20008010808 */
[----:B------:R-:W-:Y:S01]  /*19900*/  FFMA.FTZ R142, R53, UR4, -R5 ;  /* 0x00000004358e7c23 */ /* 0x000fe20008010805 */
[--C-:B------:R-:W-:Y:S01]  /*19910*/  FFMA.FTZ R31, R41, UR4, -R8.reuse ;  /* 0x00000004291f7c23 */ /* 0x100fe20008010808 */
[--C-:B------:R-:W-:Y:S01]  /*19920*/  FFMA.FTZ R30, R44, UR4, -R8.reuse ;  /* 0x000000042c1e7c23 */ /* 0x100fe20008010808 */
[--C-:B------:R-:W-:Y:S01]  /*19930*/  FFMA.FTZ R60, R60, UR4, -R8.reuse ;  /* 0x000000043c3c7c23 */ /* 0x100fe20008010808 */
[----:B------:R-:W-:Y:S01]  /*19940*/  FFMA.FTZ R57, R57, UR4, -R8 ;  /* 0x0000000439397c23 */ /* 0x000fe20008010808 */
[----:B------:R-:W-:Y:S03]  /*19950*/  IMAD.MOV.U32 R13, RZ, RZ, R46 ;  /* 0x000000ffff0d7224 */ /* 0x000fe600078e002e */
[----:B------:R1:W-:Y:S01]  /*19960*/  MUFU.EX2 R10, R3 ;  /* 0x00000003000a7308 */ /* 0x0003e20000000800 */
[----:B--2---:R-:W-:Y:S01]  /*19970*/  FFMA.FTZ R2, R143, UR4, -R8 ;  /* 0x000000048f027c23 */ /* 0x004fe20008010808 */
[--C-:B------:R-:W-:Y:S01]  /*19980*/  FFMA.FTZ R143, R54, UR4, -R7.reuse ;  /* 0x00000004368f7c23 */ /* 0x100fe20008010807 */
[----:B------:R-:W-:Y:S01]  /*19990*/  FFMA.FTZ R46, R50, UR4, -R7 ;  /* 0x00000004322e7c23 */ /* 0x000fe20008010807 */
[----:B------:R-:W-:Y:S02]  /*199a0*/  IMAD.MOV.U32 R44, RZ, RZ, R35 ;  /* 0x000000ffff2c7224 */ /* 0x000fe400078e0023 */
[----:B------:R-:W-:Y:S04]  /*199b0*/  IMAD.MOV.U32 R25, RZ, RZ, R22 ;  /* 0x000000ffff197224 */ /* 0x000fe800078e0016 */
[----:B------:R2:W4:Y:S01]  /*199c0*/  MUFU.EX2 R216, R2 ;  /* 0x0000000200d87308 */ /* 0x0005220000000800 */
[--C-:B---3--:R-:W-:Y:S01]  /*199d0*/  FFMA.FTZ R6, R12, UR4, -R8.reuse ;  /* 0x000000040c067c23 */ /* 0x108fe20008010808 */
[----:B------:R-:W-:Y:S01]  /*199e0*/  FFMA.FTZ R12, R56, UR4, -R8 ;  /* 0x00000004380c7c23 */ /* 0x000fe20008010808 */
[----:B------:R-:W-:Y:S07]  /*199f0*/  IMAD.MOV.U32 R28, RZ, RZ, R38 ;  /* 0x000000ffff1c7224 */ /* 0x000fee00078e0026 */
[----:B------:R-:W-:Y:S01]  /*19a00*/  MUFU.EX2 R221, R6 ;  /* 0x0000000600dd7308 */ /* 0x000fe20000000800 */
[--C-:B-1----:R-:W-:Y:S01]  /*19a10*/  FFMA.FTZ R3, R209, UR4, -R5.reuse ;  /* 0x00000004d1037c23 */ /* 0x102fe20008010805 */
[----:B------:R-:W-:Y:S08]  /*19a20*/  FFMA.FTZ R209, R24, UR4, -R8 ;  /* 0x0000000418d17c23 */ /* 0x000ff00008010808 */
[----:B------:R1:W-:Y:S01]  /*19a30*/  MUFU.EX2 R220, R3 ;  /* 0x0000000300dc7308 */ /* 0x0003e20000000800 */
[--C-:B--2---:R-:W-:Y:S01]  /*19a40*/  FFMA.FTZ R2, R17, UR4, -R5.reuse ;  /* 0x0000000411027c23 */ /* 0x104fe20008010805 */
[----:B------:R-:W-:Y:S08]  /*19a50*/  FFMA.FTZ R17, R48, UR4, -R5 ;  /* 0x0000000430117c23 */ /* 0x000ff00008010805 */
[----:B------:R2:W-:Y:S10]  /*19a60*/  MUFU.EX2 R236, R2 ;  /* 0x0000000200ec7308 */ /* 0x0005f40000000800 */
[----:B------:R-:W-:Y:S01]  /*19a70*/  MUFU.EX2 R234, R9 ;  /* 0x0000000900ea7308 */ /* 0x000fe20000000800 */
[----:B-1----:R-:W1:Y:S09]  /*19a80*/  SHFL.BFLY PT, R3, R0, 0x1, 0x1f ;  /* 0x0c201f0000037f89 */ /* 0x002e7200000e0000 */
[----:B------:R-:W-:Y:S01]  /*19a90*/  MUFU.EX2 R232, R232 ;  /* 0x000000e800e87308 */ /* 0x000fe20000000800 */
[--C-:B--2---:R-:W-:Y:S01]  /*19aa0*/  FFMA.FTZ R2, R18, UR4, -R7.reuse ;  /* 0x0000000412027c23 */ /* 0x104fe20008010807 */
[----:B----4-:R-:W-:Y:S02]  /*19ab0*/  IMAD.MOV.U32 R18, RZ, RZ, R216 ;  /* 0x000000ffff127224 */ /* 0x010fe400078e00d8 */
[----:B------:R-:W-:Y:S01]  /*19ac0*/  FFMA.FTZ R216, R23, UR4, -R7 ;  /* 0x0000000417d87c23 */ /* 0x000fe20008010807 */
[----:B------:R-:W-:Y:S02]  /*19ad0*/  IMAD.MOV.U32 R23, RZ, RZ, R17 ;  /* 0x000000ffff177224 */ /* 0x000fe400078e0011 */
[----:B------:R-:W-:Y:S03]  /*19ae0*/  IMAD.MOV.U32 R45, RZ, RZ, R18 ;  /* 0x000000ffff2d7224 */ /* 0x000fe600078e0012 */
[----:B------:R2:W3:Y:S01]  /*19af0*/  MUFU.EX2 R16, R2 ;  /* 0x0000000200107308 */ /* 0x0004e20000000800 */
[----:B------:R-:W-:Y:S09]  /*19b00*/  MOV R24, R23 ;  /* 0x0000001700187202 */ /* 0x000ff20000000f00 */
[----:B------:R-:W-:Y:S01]  /*19b10*/  MUFU.EX2 R224, R224 ;  /* 0x000000e000e07308 */ /* 0x000fe20000000800 */
[----:B-1----:R-:W-:Y:S02]  /*19b20*/  FMNMX.FTZ R132, R0, R3, !PT ;  /* 0x0000000300847209 */ /* 0x002fe40007810000 */
[----:B------:R-:W-:Y:S02]  /*19b30*/  FSEL R0, R133, RZ, P0 ;  /* 0x000000ff85007208 */ /* 0x000fe40000000000 */
[----:B------:R-:W-:Y:S03]  /*19b40*/  FSETP.NEU.FTZ.AND P0, PT, R132, -INF , PT ;  /* 0xff8000008400780b */ /* 0x000fe60003f1d000 */
[----:B------:R-:W-:Y:S01]  /*19b50*/  FADD.FTZ R3, -R0, R139 ;  /* 0x0000008b00037221 */ /* 0x000fe20000010100 */
[----:B--2---:R-:W-:Y:S01]  /*19b60*/  FSEL R2, R135, RZ, P2 ;  /* 0x000000ff87027208 */ /* 0x004fe20001000000 */
[----:B---3--:R-:W-:Y:S01]  /*19b70*/  IMAD.MOV.U32 R34, RZ, RZ, R16 ;  /* 0x000000ffff227224 */ /* 0x008fe200078e0010 */
[----:B------:R-:W-:Y:S01]  /*19b80*/  FSEL R0, R132, RZ, P0 ;  /* 0x000000ff84007208 */ /* 0x000fe20000000000 */
[----:B------:R-:W-:Y:S01]  /*19b90*/  FMUL.FTZ R3, R3, UR4 ;  /* 0x0000000403037c20 */ /* 0x000fe20008410000 */
[----:B------:R-:W-:Y:S01]  /*19ba0*/  MUFU.EX2 R231, R231 ;  /* 0x000000e700e77308 */ /* 0x000fe20000000800 */
[----:B------:R-:W-:Y:S01]  /*19bb0*/  FADD.FTZ R2, -R2, R137 ;  /* 0x0000008902027221 */ /* 0x000fe20000010100 */
[----:B------:R-:W-:Y:S01]  /*19bc0*/  FMUL.FTZ R137, R132, UR4 ;  /* 0x0000000484897c20 */ /* 0x000fe20008410000 */
[----:B------:R-:W-:Y:S01]  /*19bd0*/  FADD.FTZ R6, -R0, R140 ;  /* 0x0000008c00067221 */ /* 0x000fe20000010100 */
[----:B------:R-:W-:Y:S01]  /*19be0*/  FFMA.FTZ R140, R55, UR4, -R7 ;  /* 0x00000004378c7c23 */ /* 0x000fe20008010807 */
[----:B------:R-:W-:Y:S02]  /*19bf0*/  IMAD.MOV.U32 R41, RZ, RZ, R34 ;  /* 0x000000ffff297224 */ /* 0x000fe400078e0022 */
[----:B------:R-:W-:Y:S02]  /*19c00*/  FSEL R137, R137, RZ, P0 ;  /* 0x000000ff89897208 */ /* 0x000fe40000000000 */
[----:B------:R-:W-:Y:S03]  /*19c10*/  PLOP3.LUT P0, PT, PT, PT, UP0, 0x80, 0x0 ;  /* 0x000000000000781c */ /* 0x000fe60003f0f008 */
[--C-:B------:R-:W-:Y:S01]  /*19c20*/  FFMA.FTZ R0, R210, UR4, -R137.reuse ;  /* 0x00000004d2007c23 */ /* 0x100fe20008010889 */
[--C-:B------:R-:W-:Y:S01]  /*19c30*/  FFMA.FTZ R5, R15, UR4, -R137.reuse ;  /* 0x000000040f057c23 */ /* 0x100fe20008010889 */
[--C-:B------:R-:W-:Y:S01]  /*19c40*/  FFMA.FTZ R9, R211, UR4, -R137.reuse ;  /* 0x00000004d3097c23 */ /* 0x100fe20008010889 */
[----:B------:R-:W-:Y:S01]  /*19c50*/  FFMA.FTZ R211, R29, UR4, -R8 ;  /* 0x000000041dd37c23 */ /* 0x000fe20008010808 */
[----:B------:R1:W-:Y:S01]  /*19c60*/  MUFU.EX2 R139, R0 ;  /* 0x00000000008b7308 */ /* 0x0003e20000000800 */
[----:B------:R-:W-:Y:S01]  /*19c70*/  MOV R29, R67 ;  /* 0x00000043001d7202 */ /* 0x000fe20000000f00 */
[----:B------:R-:W-:Y:S08]  /*19c80*/  FMUL.FTZ R8, R6, UR4 ;  /* 0x0000000406087c20 */ /* 0x000ff00008410000 */
[----:B------:R-:W-:Y:S10]  /*19c90*/  MUFU.EX2 R233, R5 ;  /* 0x0000000500e97308 */ /* 0x000ff40000000800 */
[----:B------:R2:W-:Y:S01]  /*19ca0*/  MUFU.EX2 R210, R9 ;  /* 0x0000000900d27308 */ /* 0x0005e20000000800 */
[----:B-1----:R-:W-:Y:S01]  /*19cb0*/  FFMA.FTZ R0, R14, UR4, -R137 ;  /* 0x000000040e007c23 */ /* 0x002fe20008010889 */
[----:B------:R-:W-:Y:S01]  /*19cc0*/  MOV R14, R27 ;  /* 0x0000001b000e7202 */ /* 0x000fe20000000f00 */
[--C-:B------:R-:W-:Y:S02]  /*19cd0*/  FFMA.FTZ R27, R39, UR4, -R7.reuse ;  /* 0x00000004271b7c23 */ /* 0x100fe40008010807 */
[----:B------:R-:W3:Y:S02]  /*19ce0*/  LDL.LU R39, [R1+0x18] ;  /* 0x0000180001277983 */ /* 0x000ee40000300800 */
[----:B------:R-:W-:Y:S03]  /*19cf0*/  IMAD.MOV.U32 R15, RZ, RZ, R14 ;  /* 0x000000ffff0f7224 */ /* 0x000fe600078e000e */
[----:B------:R1:W-:Y:S01]  /*19d00*/  MUFU.EX2 R237, R0 ;  /* 0x0000000000ed7308 */ /* 0x0003e20000000800 */
[----:B------:R-:W4:Y:S01]  /*19d10*/  LDL.LU R56, [R1+0x28] ;  /* 0x0000280001387983 */ /* 0x000f220000300800 */
[----:B------:R-:W-:Y:S02]  /*19d20*/  MOV R14, R19 ;  /* 0x00000013000e7202 */ /* 0x000fe40000000f00 */
[----:B--2---:R-:W-:Y:S01]  /*19d30*/  MOV R9, R43 ;  /* 0x0000002b00097202 */ /* 0x004fe20000000f00 */
[----:B------:R-:W-:Y:S01]  /*19d40*/  FFMA.FTZ R43, R51, UR4, -R7 ;  /* 0x00000004332b7c23 */ /* 0x000fe20008010807 */
[----:B-1----:R-:W-:Y:S04]  /*19d50*/  FMUL.FTZ R0, R2, UR4 ;  /* 0x0000000402007c20 */ /* 0x002fe80008410000 */
[----:B------:R-:W1:Y:S02]  /*19d60*/  MUFU.EX2 R2, R0 ;  /* 0x0000000000027308 */ /* 0x000e640000000800 */
[----:B-1----:R-:W-:Y:S01]  /*19d70*/  FMUL.FTZ R48, R2, R152 ;  /* 0x0000009802307220 */ /* 0x002fe20000410000 */
[----:B------:R-:W-:Y:S01]  /*19d80*/  FMUL.FTZ R0, R4, UR4 ;  /* 0x0000000404007c20 */ /* 0x000fe20008410000 */
        /* <DEDUP_REMOVED lines=31> */
[----:B------:R-:W1:Y:S01]  /*19f80*/  MUFU.EX2 R0, R0 ;  /* 0x0000000000007308 */ /* 0x000e620000000800 */
        /* <DEDUP_REMOVED lines=8> */
[----:B------:R-:W-:Y:S02]  /*1a010*/  IMAD.MOV.U32 R149, RZ, RZ, R160 ;  /* 0x000000ffff957224 */ /* 0x000fe400078e00a0 */
[----:B------:R-:W-:Y:S01]  /*1a020*/  IMAD.MOV.U32 R61, RZ, RZ, R60 ;  /* 0x000000ffff3d7224 */ /* 0x000fe200078e003c */
[----:B------:R-:W-:Y:S01]  /*1a030*/  MOV R60, R57 ;  /* 0x00000039003c7202 */ /* 0x000fe20000000f00 */
[----:B------:R-:W-:Y:S02]  /*1a040*/  IMAD.MOV.U32 R57, RZ, RZ, R12 ;  /* 0x000000ffff397224 */ /* 0x000fe400078e000c */
[----:B------:R-:W-:Y:S02]  /*1a050*/  IMAD.MOV.U32 R172, RZ, RZ, R28 ;  /* 0x000000ffffac7224 */ /* 0x000fe400078e001c */
[C---:B-1----:R-:W-:Y:S01]  /*1a060*/  FMUL.FTZ R66, R0.reuse, R146 ;  /* 0x0000009200427220 */ /* 0x042fe20000410000 */
[C---:B------:R-:W-:Y:S01]  /*1a070*/  FMUL.FTZ R67, R0.reuse, R147 ;  /* 0x0000009300437220 */ /* 0x040fe20000410000 */
[C---:B------:R-:W-:Y:S01]  /*1a080*/  FMUL.FTZ R6, R0.reuse, R174 ;  /* 0x000000ae00067220 */ /* 0x040fe20000410000 */
[----:B------:R-:W1:Y:S01]  /*1a090*/  LDSM.16.MT88.4 R144, [R225+0xc000] ;  /* 0x00c00000e190783b */ /* 0x000e620000004200 */
        /* <DEDUP_REMOVED lines=28> */
[----:B------:R-:W-:Y:S01]  /*1a260*/  IMAD.MOV.U32 R155, RZ, RZ, R140 ;  /* 0x000000ffff9b7224 */ /* 0x000fe200078e008c */
[----:B------:R-:W-:Y:S01]  /*1a270*/  MOV R154, R143 ;  /* 0x0000008f009a7202 */ /* 0x000fe20000000f00 */
[----:B------:R-:W-:Y:S01]  /*1a280*/  IMAD.MOV.U32 R158, RZ, RZ, R142 ;  /* 0x000000ffff9e7224 */ /* 0x000fe200078e008e */
[----:B------:R-:W-:Y:S01]  /*1a290*/  F2FP.BF16.F32.PACK_AB R140, R220, R11 ;  /* 0x0000000bdc8c723e */ /* 0x000fe200000010ff */
[----:B------:R-:W-:Y:S01]  /*1a2a0*/  IMAD.MOV.U32 R160, RZ, RZ, R57 ;  /* 0x000000ffffa07224 */ /* 0x000fe200078e0039 */
[----:B------:R-:W-:Y:S01]  /*1a2b0*/  MOV R175, R149 ;  /* 0x0000009500af7202 */ /* 0x000fe20000000f00 */
        /* <DEDUP_REMOVED lines=9> */
[----:B------:R-:W-:Y:S01]  /*1a350*/  MOV R170, R160 ;  /* 0x000000a000aa7202 */ /* 0x000fe20000000f00 */
[----:B------:R-:W-:Y:S01]  /*1a360*/  IMAD.MOV.U32 R160, RZ, RZ, R59 ;  /* 0x000000ffffa07224 */ /* 0x000fe200078e003b */
[----:B------:R-:W-:Y:S03]  /*1a370*/  MUFU.EX2 R173, R223 ;  /* 0x000000df00ad7308 */ /* 0x000fe60000000800 */
[----:B------:R-:W-:Y:S07]  /*1a380*/  FFMA.FTZ R160, R160, UR4, -R137 ;  /* 0x00000004a0a07c23 */ /* 0x000fee0008010889 */
[----:B------:R-:W-:Y:S10]  /*1a390*/  MUFU.EX2 R167, R217 ;  /* 0x000000d900a77308 */ /* 0x000ff40000000800 */
[----:B------:R-:W-:Y:S10]  /*1a3a0*/  MUFU.EX2 R174, R216 ;  /* 0x000000d800ae7308 */ /* 0x000ff40000000800 */
[----:B------:R-:W-:Y:S01]  /*1a3b0*/  MUFU.EX2 R163, R163 ;  /* 0x000000a300a37308 */ /* 0x000fe20000000800 */
[----:B---3--:R-:W-:Y:S01]  /*1a3c0*/  FFMA.FTZ R152, R2, R39, R11 ;  /* 0x0000002702987223 */ /* 0x008fe2000001000b */
[C---:B------:R-:W-:Y:S08]  /*1a3d0*/  FMUL.FTZ R39, R0.reuse, R159 ;  /* 0x0000009f00277220 */ /* 0x040ff00000410000 */
[----:B------:R2:W3:Y:S01]  /*1a3e0*/  MUFU.EX2 R2, R3 ;  /* 0x0000000300027308 */ /* 0x0004e20000000800 */
[----:B------:R-:W-:Y:S01]  /*1a3f0*/  MOV R159, R58 ;  /* 0x0000003a009f7202 */ /* 0x000fe20000000f00 */
[----:B----4-:R-:W-:Y:S01]  /*1a400*/  FFMA.FTZ R157, R0, R56, R141 ;  /* 0x00000038009d7223 */ /* 0x010fe2000001008d */
[----:B------:R-:W-:Y:S01]  /*1a410*/  F2FP.BF16.F32.PACK_AB R141, R222, R141 ;  /* 0x0000008dde8d723e */ /* 0x000fe200000010ff */
[----:B------:R-:W-:Y:S02]  /*1a420*/  IMAD.MOV.U32 R56, RZ, RZ, R29 ;  /* 0x000000ffff387224 */ /* 0x000fe400078e001d */
[----:B------:R-:W-:Y:S04]  /*1a430*/  FFMA.FTZ R159, R159, UR4, -R137 ;  /* 0x000000049f9f7c23 */ /* 0x000fe80008010889 */
[----:B------:R4:W1:Y:S01]  /*1a440*/  MUFU.EX2 R0, R8 ;  /* 0x0000000800007308 */ /* 0x0008620000000800 */
[----:B------:R-:W-:Y:S04]  /*1a450*/  IMAD.MOV.U32 R165, RZ, RZ, R56 ;  /* 0x000000ffffa57224 */ /* 0x000fe800078e0038 */
[----:B------:R-:W-:Y:S05]  /*1a460*/  IMAD.MOV.U32 R171, RZ, RZ, R165 ;  /* 0x000000ffffab7224 */ /* 0x000fea00078e00a5 */
[----:B------:R1:W-:Y:S01]  /*1a470*/  MUFU.EX2 R165, R252 ;  /* 0x000000fc00a57308 */ /* 0x0003e20000000800 */
[----:B--2---:R-:W2:Y:S01]  /*1a480*/  LDL.LU R3, [R1+0x2c] ;  /* 0x00002c0001037983 */ /* 0x004ea20000300800 */
[C---:B---3--:R-:W-:Y:S01]  /*1a490*/  FMUL.FTZ R40, R2.reuse, R188 ;  /* 0x000000bc02287220 */ /* 0x048fe20000410000 */
[----:B------:R-:W-:Y:S02]  /*1a4a0*/  IMAD.MOV.U32 R188, RZ, RZ, R41 ;  /* 0x000000ffffbc7224 */ /* 0x000fe400078e0029 */
[C---:B------:R-:W-:Y:S01]  /*1a4b0*/  FMUL.FTZ R41, R2.reuse, R189 ;  /* 0x000000bd02297220 */ /* 0x040fe20000410000 */
[----:B------:R-:W-:Y:S01]  /*1a4c0*/  MOV R189, R44 ;  /* 0x0000002c00bd7202 */ /* 0x000fe20000000f00 */
[C---:B------:R-:W-:Y:S01]  /*1a4d0*/  FMUL.FTZ R45, R2.reuse, R185 ;  /* 0x000000b9022d7220 */ /* 0x040fe20000410000 */
[----:B------:R-:W-:Y:S01]  /*1a4e0*/  IMAD.MOV.U32 R185, RZ, RZ, R161 ;  /* 0x000000ffffb97224 */ /* 0x000fe200078e00a1 */
[----:B------:R-:W-:Y:S01]  /*1a4f0*/  F2FP.BF16.F32.PACK_AB R143, R235, R188 ;  /* 0x000000bceb8f723e */ /* 0x000fe200000010ff */
[----:B----4-:R-:W-:Y:S01]  /*1a500*/  FMUL.FTZ R8, R2, R204 ;  /* 0x000000cc02087220 */ /* 0x010fe20000410000 */
[----:B------:R-:W-:Y:S01]  /*1a510*/  F2FP.BF16.F32.PACK_AB R142, R236, R189 ;  /* 0x000000bdec8e723e */ /* 0x000fe200000010ff */
[----:B------:R-:W-:Y:S01]  /*1a520*/  FMUL.FTZ R9, R2, R205 ;  /* 0x000000cd02097220 */ /* 0x000fe20000410000 */
[----:B-1----:R-:W-:Y:S01]  /*1a530*/  FMUL.FTZ R11, R0, R207 ;  /* 0x000000cf000b7220 */ /* 0x002fe20000410000 */
[C---:B------:R-:W-:Y:S01]  /*1a540*/  FMUL.FTZ R12, R2.reuse, R200 ;  /* 0x000000c8020c7220 */ /* 0x040fe20000410000 */
[----:B------:R-:W-:Y:S01]  /*1a550*/  FMUL.FTZ R13, R2, R201 ;  /* 0x000000c9020d7220 */ /* 0x000fe20000410000 */
[----:B------:R-:W-:Y:S01]  /*1a560*/  FMUL.FTZ R15, R0, R203 ;  /* 0x000000cb000f7220 */ /* 0x000fe20000410000 */
[----:B------:R-:W-:Y:S01]  /*1a570*/  FMUL.FTZ R44, R2, R184 ;  /* 0x000000b8022c7220 */ /* 0x000fe20000410000 */
[-C--:B------:R-:W-:Y:S05]  /*1a580*/  HMMA.16816.F32.BF16 R4, R140, R144.reuse, R4 ;  /* 0x000000908c04723c */ /* 0x080fea0000041804 */
[----:B------:R-:W-:Y:S02]  /*1a590*/  IMAD.MOV.U32 R204, RZ, RZ, R14 ;  /* 0x000000ffffcc7224 */ /* 0x000fe400078e000e */
[----:B------:R-:W-:Y:S01]  /*1a5a0*/  FMUL.FTZ R14, R0, R202 ;  /* 0x000000ca000e7220 */ /* 0x000fe20000410000 */
[C---:B------:R-:W-:Y:S03]  /*1a5b0*/  FMUL.FTZ R56, R2.reuse, R180 ;  /* 0x000000b402387220 */ /* 0x040fe60000410000 */
[----:B------:R-:W-:Y:S02]  /*1a5c0*/  IMAD.MOV.U32 R184, RZ, RZ, R27 ;  /* 0x000000ffffb87224 */ /* 0x000fe400078e001b */
[----:B------:R-:W-:Y:S02]  /*1a5d0*/  IMAD.MOV.U32 R180, RZ, RZ, R26 ;  /* 0x000000ffffb47224 */ /* 0x000fe400078e001a */
[C---:B------:R-:W-:Y:S01]  /*1a5e0*/  FMUL.FTZ R24, R2.reuse, R196 ;  /* 0x000000c402187220 */ /* 0x040fe20000410000 */
[----:B------:R-:W-:Y:S01]  /*1a5f0*/  FMUL.FTZ R25, R2, R197 ;  /* 0x000000c502197220 */ /* 0x000fe20000410000 */
[C---:B------:R-:W-:Y:S01]  /*1a600*/  FMUL.FTZ R26, R0.reuse, R198 ;  /* 0x000000c6001a7220 */ /* 0x040fe20000410000 */
[----:B------:R-:W-:Y:S01]  /*1a610*/  FMUL.FTZ R27, R0, R199 ;  /* 0x000000c7001b7220 */ /* 0x000fe20000410000 */
[----:B------:R-:W-:Y:S01]  /*1a620*/  IMAD.MOV.U32 R201, RZ, RZ, R31 ;  /* 0x000000ffffc97224 */ /* 0x000fe200078e001f */
[----:B------:R-:W-:Y:S01]  /*1a630*/  MOV R200, R30 ;  /* 0x0000001e00c87202 */ /* 0x000fe20000000f00 */
[C---:B------:R-:W-:Y:S01]  /*1a640*/  FMUL.FTZ R28, R2.reuse, R192 ;  /* 0x000000c0021c7220 */ /* 0x040fe20000410000 */
[----:B------:R-:W-:Y:S01]  /*1a650*/  FMUL.FTZ R29, R2, R193 ;  /* 0x000000c1021d7220 */ /* 0x000fe20000410000 */
[C---:B------:R-:W-:Y:S01]  /*1a660*/  FMUL.FTZ R30, R0.reuse, R194 ;  /* 0x000000c2001e7220 */ /* 0x040fe20000410000 */
[C---:B------:R-:W-:Y:S01]  /*1a670*/  FMUL.FTZ R31, R0.reuse, R195 ;  /* 0x000000c3001f7220 */ /* 0x040fe20000410000 */
[----:B------:R-:W-:Y:S01]  /*1a680*/  MOV R196, R43 ;  /* 0x0000002b00c47202 */ /* 0x000fe20000000f00 */
[----:B------:R-:W-:Y:S02]  /*1a690*/  IMAD.MOV.U32 R192, RZ, RZ, R42 ;  /* 0x000000ffffc07224 */ /* 0x000fe400078e002a */
[C---:B------:R-:W-:Y:S01]  /*1a6a0*/  FMUL.FTZ R42, R0.reuse, R190 ;  /* 0x000000be002a7220 */ /* 0x040fe20000410000 */
[C---:B------:R-:W-:Y:S01]  /*1a6b0*/  FMUL.FTZ R43, R0.reuse, R191 ;  /* 0x000000bf002b7220 */ /* 0x040fe20000410000 */
[----:B------:R-:W-:Y:S02]  /*1a6c0*/  IMAD.MOV.U32 R193, RZ, RZ, R47 ;  /* 0x000000ffffc17224 */ /* 0x000fe400078e002f */
[C---:B------:R-:W-:Y:S01]  /*1a6d0*/  FMUL.FTZ R47, R0.reuse, R187 ;  /* 0x000000bb002f7220 */ /* 0x040fe20000410000 */
[----:B------:R-:W-:Y:S02]  /*1a6e0*/  IMAD.MOV.U32 R197, RZ, RZ, R46 ;  /* 0x000000ffffc57224 */ /* 0x000fe400078e002e */
[----:B------:R-:W-:Y:S01]  /*1a6f0*/  FMUL.FTZ R46, R0, R186 ;  /* 0x000000ba002e7220 */ /* 0x000fe20000410000 */
[----:B------:R-:W-:Y:S01]  /*1a700*/  FMUL.FTZ R57, R2, R181 ;  /* 0x000000b502397220 */ /* 0x000fe20000410000 */
[C---:B------:R-:W-:Y:S01]  /*1a710*/  FMUL.FTZ R58, R0.reuse, R182 ;  /* 0x000000b6003a7220 */ /* 0x040fe20000410000 */
[----:B------:R-:W-:Y:S01]  /*1a720*/  FMUL.FTZ R59, R0, R183 ;  /* 0x000000b7003b7220 */ /* 0x000fe20000410000 */
        /* <DEDUP_REMOVED lines=34> */
[----:B------:R-:W-:Y:S02]  /*1a950*/  IMAD.MOV.U32 R203, RZ, RZ, R164 ;  /* 0x000000ffffcb7224 */ /* 0x000fe400078e00a4 */
[C---:B------:R-:W-:Y:S01]  /*1a960*/  FMUL.FTZ R122, R0.reuse, R122 ;  /* 0x0000007a007a7220 */ /* 0x040fe20000410000 */
[----:B------:R-:W-:Y:S02]  /*1a970*/  IMAD.MOV.U32 R202, RZ, RZ, R166 ;  /* 0x000000ffffca7224 */ /* 0x000fe400078e00a6 */
[C---:B------:R-:W-:Y:S01]  /*1a980*/  FMUL.FTZ R123, R0.reuse, R123 ;  /* 0x0000007b007b7220 */ /* 0x040fe20000410000 */
[C---:B------:R-:W-:Y:S01]  /*1a990*/  FMUL.FTZ R126, R0.reuse, R126 ;  /* 0x0000007e007e7220 */ /* 0x040fe20000410000 */
[----:B------:R-:W-:Y:S01]  /*1a9a0*/  FMUL.FTZ R127, R0, R127 ;  /* 0x0000007f007f7220 */ /* 0x000fe20000410000 */
[----:B------:R1:W-:Y:S01]  /*1a9b0*/  MUFU.EX2 R176, R180 ;  /* 0x000000b400b07308 */ /* 0x0003e20000000800 */
[----:B------:R-:W-:Y:S01]  /*1a9c0*/  MOV R207, R205 ;  /* 0x000000cd00cf7202 */ /* 0x000fe20000000f00 */
[----:B------:R-:W-:Y:S01]  /*1a9d0*/  IMAD.MOV.U32 R205, RZ, RZ, R204 ;  /* 0x000000ffffcd7224 */ /* 0x000fe200078e00cc */
[----:B------:R-:W-:Y:S01]  /*1a9e0*/  MOV R204, R230 ;  /* 0x000000e600cc7202 */ /* 0x000fe20000000f00 */
[----:B------:R-:W-:Y:S01]  /*1a9f0*/  IMAD.MOV.U32 R198, RZ, RZ, R172 ;  /* 0x000000ffffc67224 */ /* 0x000fe200078e00ac */
[----:B------:R-:W3:Y:S01]  /*1aa00*/  LDL.LU R178, [R1+0x30] ;  /* 0x0000300001b27983 */ /* 0x000ee20000300800 */
[----:B------:R-:W-:Y:S01]  /*1aa10*/  FFMA.FTZ R252, R136, UR4, -R137 ;  /* 0x0000000488fc7c23 */ /* 0x000fe20008010889 */
[----:B------:R-:W-:Y:S03]  /*1aa20*/  FADD.FTZ R136, R220, R152 ;  /* 0x00000098dc887221 */ /* 0x000fe60000010000 */
[----:B------:R-:W-:Y:S10]  /*1aa30*/  MUFU.EX2 R177, R219 ;  /* 0x000000db00b17308 */ /* 0x000ff40000000800 */
[----:B------:R4:W-:Y:S01]  /*1aa40*/  MUFU.EX2 R181, R218 ;  /* 0x000000da00b57308 */ /* 0x0009e20000000800 */
[----:B-1----:R-:W-:Y:S09]  /*1aa50*/  IMAD.MOV.U32 R180, RZ, RZ, R229 ;  /* 0x000000ffffb47224 */ /* 0x002ff200078e00e5 */
[----:B------:R-:W-:Y:S10]  /*1aa60*/  MUFU.EX2 R172, R209 ;  /* 0x000000d100ac7308 */ /* 0x000ff40000000800 */
[----:B------:R-:W-:Y:S01]  /*1aa70*/  MUFU.EX2 R230, R211 ;  /* 0x000000d300e67308 */ /* 0x000fe20000000800 */
[----:B----4-:R-:W-:Y:S09]  /*1aa80*/  LDSM.16.MT88.4 R216, [R226+0xf800] ;  /* 0x00f80000e2d8783b */ /* 0x010ff20000004200 */
[----:B------:R1:W-:Y:S10]  /*1aa90*/  MUFU.EX2 R179, R138 ;  /* 0x0000008a00b37308 */ /* 0x0003f40000000800 */
[----:B------:R-:W-:Y:S10]  /*1aaa0*/  MUFU.EX2 R204, R204 ;  /* 0x000000cc00cc7308 */ /* 0x000ff40000000800 */
[----:B------:R-:W-:Y:S01]  /*1aab0*/  MUFU.EX2 R191, R162 ;  /* 0x000000a200bf7308 */ /* 0x000fe20000000800 */
[----:B-1----:R-:W-:Y:S01]  /*1aac0*/  FFMA.FTZ R138, R203, UR4, -R137 ;  /* 0x00000004cb8a7c23 */ /* 0x002fe20008010889 */
[----:B------:R-:W-:Y:S08]  /*1aad0*/  IMAD.MOV.U32 R203, RZ, RZ, R185 ;  /* 0x000000ffffcb7224 */ /* 0x000ff000078e00b9 */
        /* <DEDUP_REMOVED lines=8> */
[----:B--2---:R-:W-:Y:S01]  /*1ab60*/  FFMA.FTZ R156, R2, R3, R10 ;  /* 0x00000003029c7223 */ /* 0x004fe2000001000a */
[----:B------:R-:W-:Y:S01]  /*1ab70*/  IMAD.MOV.U32 R3, RZ, RZ, R148 ;  /* 0x000000ffff037224 */ /* 0x000fe200078e0094 */
[----:B------:R-:W-:Y:S01]  /*1ab80*/  F2FP.BF16.F32.PACK_AB R148, R185, R10 ;  /* 0x0000000ab994723e */ /* 0x000fe200000010ff */
[----:B------:R-:W-:Y:S01]  /*1ab90*/  FMUL.FTZ R10, R0, R206 ;  /* 0x000000ce000a7220 */ /* 0x000fe20000410000 */
[--C-:B------:R-:W-:Y:S01]  /*1aba0*/  FFMA.FTZ R2, R214, UR4, -R137.reuse ;  /* 0x00000004d6027c23 */ /* 0x100fe20008010889 */
[--C-:B------:R-:W-:Y:S01]  /*1abb0*/  FFMA.FTZ R3, R3, UR4, -R137.reuse ;  /* 0x0000000403037c23 */ /* 0x100fe20008010889 */
[----:B------:R-:W-:Y:S01]  /*1abc0*/  IMAD.MOV.U32 R206, RZ, RZ, R184 ;  /* 0x000000ffffce7224 */ /* 0x000fe200078e00b8 */
[----:B------:R-:W-:Y:S02]  /*1abd0*/  MOV R184, R175 ;  /* 0x000000af00b87202 */ /* 0x000fe40000000f00 */
[----:B------:R1:W-:Y:S01]  /*1abe0*/  MUFU.EX2 R164, R2 ;  /* 0x0000000200a47308 */ /* 0x0003e20000000800 */
[C---:B------:R-:W-:Y:S06]  /*1abf0*/  HMMA.16816.F32.BF16 R8, R148.reuse, R144, R8 ;  /* 0x000000909408723c */ /* 0x040fec0000041808 */
[-C--:B------:R-:W-:Y:S03]  /*1ac00*/  HMMA.16816.F32.BF16 R12, R148, R146.reuse, R12 ;  /* 0x00000092940c723c */ /* 0x080fe6000004180c */
[----:B------:R-:W-:Y:S03]  /*1ac10*/  MUFU.EX2 R175, R208 ;  /* 0x000000d000af7308 */ /* 0x000fe60000000800 */
[C---:B------:R-:W-:Y:S01]  /*1ac20*/  HMMA.16816.F32.BF16 R16, R140.reuse, R146, R16 ;  /* 0x000000928c10723c */ /* 0x040fe20000041810 */
[----:B------:R-:W2:Y:S06]  /*1ac30*/  LDSM.16.MT88.4 R144, [R226+0xc000] ;  /* 0x00c00000e290783b */ /* 0x000eac0000004200 */
[----:B------:R4:W2:Y:S01]  /*1ac40*/  MUFU.EX2 R198, R184 ;  /* 0x000000b800c67308 */ /* 0x0008a20000000800 */
[----:B-1----:R-:W-:Y:S09]  /*1ac50*/  FFMA.FTZ R2, R215, UR4, -R137 ;  /* 0x00000004d7027c23 */ /* 0x002ff20008010889 */
[----:B------:R1:W-:Y:S10]  /*1ac60*/  MUFU.EX2 R166, R2 ;  /* 0x0000000200a67308 */ /* 0x0003f40000000800 */
[----:B------:R2:W-:Y:S01]  /*1ac70*/  MUFU.EX2 R185, R138 ;  /* 0x0000008a00b97308 */ /* 0x0005e20000000800 */
[----:B----4-:R-:W-:Y:S02]  /*1ac80*/  IMAD.MOV.U32 R184, RZ, RZ, R158 ;  /* 0x000000ffffb87224 */ /* 0x010fe400078e009e */
[----:B------:R-:W-:Y:S07]  /*1ac90*/  IMAD.MOV.U32 R158, RZ, RZ, R153 ;  /* 0x000000ffff9e7224 */ /* 0x000fee00078e0099 */
[----:B------:R-:W-:Y:S01]  /*1aca0*/  MUFU.EX2 R187, R184 ;  /* 0x000000b800bb7308 */ /* 0x000fe20000000800 */
[--C-:B-1----:R-:W-:Y:S09]  /*1acb0*/  FFMA.FTZ R2, R213, UR4, -R137.reuse ;  /* 0x00000004d5027c23 */ /* 0x102ff20008010889 */
[----:B------:R1:W-:Y:S01]  /*1acc0*/  MUFU.EX2 R182, R2 ;  /* 0x0000000200b67308 */ /* 0x0003e20000000800 */
[----:B--2---:R-:W-:Y:S01]  /*1acd0*/  F2FP.BF16.F32.PACK_AB R138, R195, R198 ;  /* 0x000000c6c38a723e */ /* 0x004fe200000010ff */
[-C--:B------:R-:W-:Y:S08]  /*1ace0*/  HMMA.16816.F32.BF16 R20, R140, R144.reuse, R20 ;  /* 0x000000908c14723c */ /* 0x080ff00000041814 */
[----:B------:R-:W-:Y:S01]  /*1acf0*/  MUFU.EX2 R184, R161 ;  /* 0x000000a100b87308 */ /* 0x000fe20000000800 */
[C---:B------:R-:W-:Y:S09]  /*1ad00*/  HMMA.16816.F32.BF16 R24, R148.reuse, R144, R24 ;  /* 0x000000909418723c */ /* 0x040ff20000041818 */
[----:B------:R-:W-:Y:S02]  /*1ad10*/  MUFU.EX2 R161, R169 ;  /* 0x000000a900a17308 */ /* 0x000fe40000000800 */
[----:B-1----:R-:W-:Y:S01]  /*1ad20*/  FFMA.FTZ R2, R212, UR4, -R137 ;  /* 0x00000004d4027c23 */ /* 0x002fe20008010889 */
[-C--:B------:R-:W-:Y:S01]  /*1ad30*/  HMMA.16816.F32.BF16 R28, R148, R146.reuse, R28 ;  /* 0x00000092941c723c */ /* 0x080fe2000004181c */
[----:B------:R-:W-:Y:S05]  /*1ad40*/  LDSM.16.MT88.4 R212, [R225+0xf800] ;  /* 0x00f80000e1d4783b */ /* 0x000fea0000004200 */
[C---:B------:R-:W-:Y:S01]  /*1ad50*/  HMMA.16816.F32.BF16 R32, R140.reuse, R146, R32 ;  /* 0x000000928c20723c */ /* 0x040fe20000041820 */
[----:B------:R1:W-:Y:S02]  /*1ad60*/  MUFU.EX2 R229, R2 ;  /* 0x0000000200e57308 */ /* 0x0003e40000000800 */
[----:B------:R-:W2:Y:S02]  /*1ad70*/  LDSM.16.MT88.4 R144, [R228+0xc000] ;  /* 0x00c00000e490783b */ /* 0x000ea40000004200 */
[----:B---3--:R-:W-:Y:S01]  /*1ad80*/  FFMA.FTZ R139, R0, R178, R139 ;  /* 0x000000b2008b7223 */ /* 0x008fe2000001008b */
[--C-:B------:R-:W-:Y:S01]  /*1ad90*/  FFMA.FTZ R0, R207, UR4, -R137.reuse ;  /* 0x00000004cf007c23 */ /* 0x100fe20008010889 */
[----:B------:R-:W-:Y:S01]  /*1ada0*/  MOV R207, R189 ;  /* 0x000000bd00cf7202 */ /* 0x000fe20000000f00 */
[--C-:B------:R-:W-:Y:S03]  /*1adb0*/  FFMA.FTZ R178, R180, UR4, -R137.reuse ;  /* 0x00000004b4b27c23 */ /* 0x100fe60008010889 */
[----:B------:R-:W-:Y:S01]  /*1adc0*/  MOV R189, R154 ;  /* 0x0000009a00bd7202 */ /* 0x000fe20000000f00 */
[----:B-1----:R-:W-:Y:S01]  /*1add0*/  FFMA.FTZ R2, R202, UR4, -R137 ;  /* 0x00000004ca027c23 */ /* 0x002fe20008010889 */
[----:B------:R-:W-:Y:S10]  /*1ade0*/  MUFU.EX2 R180, R192 ;  /* 0x000000c000b47308 */ /* 0x000ff40000000800 */
[----:B------:R-:W-:Y:S10]  /*1adf0*/  MUFU.EX2 R192, R200 ;  /* 0x000000c800c07308 */ /* 0x000ff40000000800 */
[----:B------:R1:W-:Y:S01]  /*1ae00*/  MUFU.EX2 R200, R3 ;  /* 0x0000000300c87308 */ /* 0x0003e20000000800 */
[-C--:B--2---:R-:W-:Y:S09]  /*1ae10*/  HMMA.16816.F32.BF16 R36, R140, R144.reuse, R36 ;  /* 0x000000908c24723c */ /* 0x084ff20000041824 */
[----:B------:R2:W-:Y:S01]  /*1ae20*/  MUFU.EX2 R193, R2 ;  /* 0x0000000200c17308 */ /* 0x0005e20000000800 */
[C---:B------:R-:W-:Y:S09]  /*1ae30*/  HMMA.16816.F32.BF16 R40, R148.reuse, R144, R40 ;  /* 0x000000909428723c */ /* 0x040ff20000041828 */
[----:B------:R3:W4:Y:S02]  /*1ae40*/  MUFU.EX2 R202, R206 ;  /* 0x000000ce00ca7308 */ /* 0x0007240000000800 */
[----:B-1----:R-:W-:Y:S01]  /*1ae50*/  FADD.FTZ R3, R210, R139 ;  /* 0x0000008bd2037221 */ /* 0x002fe20000010000 */
[-C--:B------:R-:W-:Y:S01]  /*1ae60*/  HMMA.16816.F32.BF16 R44, R148, R146.reuse, R44 ;  /* 0x00000092942c723c */ /* 0x080fe2000004182c */
[----:B------:R-:W-:Y:S02]  /*1ae70*/  LDSM.16.MT88.4 R208, [R227+0xd800] ;  /* 0x00d80000e3d0783b */ /* 0x000fe40000004200 */
[----:B------:R-:W-:Y:S03]  /*1ae80*/  F2FP.BF16.F32.PACK_AB R139, R196, R197 ;  /* 0x000000c5c48b723e */ /* 0x000fe600000010ff */
[C---:B------:R-:W-:Y:S01]  /*1ae90*/  HMMA.16816.F32.BF16 R48, R140.reuse, R146, R48 ;  /* 0x000000928c30723c */ /* 0x040fe20000041830 */
[----:B------:R1:W1:Y:S02]  /*1aea0*/  MUFU.EX2 R190, R0 ;  /* 0x0000000000be7308 */ /* 0x0002640000000800 */
[----:B------:R-:W1:Y:S02]  /*1aeb0*/  LDSM.16.MT88.4 R144, [R227+0xc000] ;  /* 0x00c00000e390783b */ /* 0x000e640000004200 */
[----:B--2---:R-:W-:Y:S01]  /*1aec0*/  FADD.FTZ R2, R222, R157 ;  /* 0x0000009dde027221 */ /* 0x004fe20000010000 */
[----:B---3--:R-:W-:Y:S05]  /*1aed0*/  IMAD.MOV.U32 R206, RZ, RZ, R188 ;  /* 0x000000ffffce7224 */ /* 0x008fea00078e00bc */
[----:B------:R-:W-:Y:S01]  /*1aee0*/  MUFU.EX2 R189, R189 ;  /* 0x000000bd00bd7308 */ /* 0x000fe20000000800 */
[----:B------:R-:W-:Y:S01]  /*1aef0*/  IMAD.MOV.U32 R188, RZ, RZ, R155 ;  /* 0x000000ffffbc7224 */ /* 0x000fe200078e009b */
[----:B----4-:R-:W-:Y:S01]  /*1af00*/  F2FP.BF16.F32.PACK_AB R137, R202, R199 ;  /* 0x000000c7ca89723e */ /* 0x010fe200000010ff */
[----:B------:R-:W-:Y:S01]  /*1af10*/  LDSM.16.MT88.4 R152, [R225+0xd000] ;  /* 0x00d00000e198783b */ /* 0x000fe20000004200 */
[----:B------:R-:W-:Y:S01]  /*1af20*/  FADD.FTZ R157, R206, R2 ;  /* 0x00000002ce9d7221 */ /* 0x000fe20000010000 */
[----:B------:R-:W-:Y:S01]  /*1af30*/  FADD.FTZ R2, R237, R3 ;  /* 0x00000003ed027221 */ /* 0x000fe20000010000 */
[----:B------:R-:W-:Y:S04]  /*1af40*/  MOV R206, R158 ;  /* 0x0000009e00ce7202 */ /* 0x000fe80000000f00 */
[----:B------:R-:W-:Y:S01]  /*1af50*/  MUFU.EX2 R186, R188 ;  /* 0x000000bc00ba7308 */ /* 0x000fe20000000800 */
[----:B-1----:R-:W-:Y:S01]  /*1af60*/  FADD.FTZ R0, R203, R156 ;  /* 0x0000009ccb007221 */ /* 0x002fe20000010000 */
[----:B------:R-:W-:Y:S01]  /*1af70*/  FADD.FTZ R156, R207, R136 ;  /* 0x00000088cf9c7221 */ /* 0x000fe20000010000 */
[----:B------:R-:W-:Y:S01]  /*1af80*/  F2FP.BF16.F32.PACK_AB R136, R204, R224 ;  /* 0x000000e0cc88723e */ /* 0x000fe200000010ff */
[----:B------:R3:W5:Y:S01]  /*1af90*/  LDL.LU R237, [R1+0xa4] ;  /* 0x0000a40001ed7983 */ /* 0x0007620000300800 */
[----:B------:R-:W-:Y:S01]  /*1afa0*/  FADD.FTZ R158, R221, R0 ;  /* 0x00000000dd9e7221 */ /* 0x000fe20000010000 */
[----:B------:R-:W-:Y:S01]  /*1afb0*/  FADD.FTZ R0, R235, R157 ;  /* 0x0000009deb007221 */ /* 0x000fe20000010000 */
[----:B------:R-:W-:Y:S01]  /*1afc0*/  IMAD.MOV.U32 R157, RZ, RZ, R163 ;  /* 0x000000ffff9d7224 */ /* 0x000fe200078e00a3 */
[----:B------:R-:W-:Y:S02]  /*1afd0*/  LDSM.16.MT88.4 R220, [R228+0xf800] ;  /* 0x00f80000e4dc783b */ /* 0x000fe40000004200 */
[----:B------:R-:W-:Y:S01]  /*1afe0*/  MUFU.EX2 R188, R170 ;  /* 0x000000aa00bc7308 */ /* 0x000fe20000000800 */
[----:B------:R-:W-:Y:S01]  /*1aff0*/  FADD.FTZ R3, R234, R158 ;  /* 0x0000009eea037221 */ /* 0x000fe20000010000 */
[----:B------:R-:W-:Y:S02]  /*1b000*/  IMAD.MOV.U32 R158, RZ, RZ, R162 ;  /* 0x000000ffff9e7224 */ /* 0x000fe400078e00a2 */
[----:B------:R-:W-:Y:S01]  /*1b010*/  FADD.FTZ R2, R233, R2 ;  /* 0x00000002e9027221 */ /* 0x000fe20000010000 */
[----:B------:R-:W-:Y:S01]  /*1b020*/  FADD.FTZ R0, R167, R0 ;  /* 0x00000000a7007221 */ /* 0x000fe20000010000 */
[----:B------:R-:W-:Y:S02]  /*1b030*/  FADD.FTZ R3, R172, R3 ;  /* 0x00000003ac037221 */ /* 0x000fe40000010000 */
[----:B------:R-:W-:Y:S02]  /*1b040*/  FADD.FTZ R2, R164, R2 ;  /* 0x00000002a4027221 */ /* 0x000fe40000010000 */
[----:B------:R1:W2:Y:S01]  /*1b050*/  MUFU.EX2 R203, R168 ;  /* 0x000000a800cb7308 */ /* 0x0002a20000000800 */
[----:B------:R-:W-:Y:S01]  /*1b060*/  FADD.FTZ R0, R174, R0 ;  /* 0x00000000ae007221 */ /* 0x000fe20000010000 */
[----:B------:R-:W-:Y:S01]  /*1b070*/  FADD.FTZ R3, R175, R3 ;  /* 0x00000003af037221 */ /* 0x000fe20000010000 */
[----:B------:R-:W-:Y:S02]  /*1b080*/  FADD.FTZ R2, R166, R2 ;  /* 0x00000002a6027221 */ /* 0x000fe40000010000 */
[----:B------:R-:W-:Y:S01]  /*1b090*/  FADD.FTZ R0, R177, R0 ;  /* 0x00000000b1007221 */ /* 0x000fe20000010000 */
[----:B------:R-:W-:Y:S04]  /*1b0a0*/  FADD.FTZ R3, R179, R3 ;  /* 0x00000003b3037221 */ /* 0x000fe80000010000 */
[----:B------:R-:W4:Y:S01]  /*1b0b0*/  MUFU.EX2 R194, R206 ;  /* 0x000000ce00c27308 */ /* 0x000f220000000800 */
[-C--:B------:R-:W-:Y:S03]  /*1b0c0*/  HMMA.16816.F32.BF16 R52, R140, R144.reuse, R52 ;  /* 0x000000908c34723c */ /* 0x080fe60000041834 */
[----:B------:R-:W-:Y:S03]  /*1b0d0*/  FADD.FTZ R3, R230, R3 ;  /* 0x00000003e6037221 */ /* 0x000fe60000010000 */
[C---:B------:R-:W-:Y:S01]  /*1b0e0*/  HMMA.16816.F32.BF16 R56, R148.reuse, R144, R56 ;  /* 0x000000909438723c */ /* 0x040fe20000041838 */
[----:B-1----:R-:W-:Y:S05]  /*1b0f0*/  LDSM.16.MT88.4 R168, [R225+0xd800] ;  /* 0x00d80000e1a8783b */ /* 0x002fea0000004200 */
        /* <DEDUP_REMOVED lines=28> */
[----:B------:R-:W-:Y:S01]  /*1b2c0*/  F2FP.BF16.F32.PACK_AB R143, R181, R177 ;  /* 0x000000b1b58f723e */ /* 0x000fe200000010ff */
[----:B------:R-:W-:Y:S01]  /*1b2d0*/  IMAD.MOV.U32 R177, RZ, RZ, R198 ;  /* 0x000000ffffb17224 */ /* 0x000fe200078e00c6 */
[----:B------:R-:W-:Y:S01]  /*1b2e0*/  F2FP.BF16.F32.PACK_AB R146, R230, R179 ;  /* 0x000000b3e692723e */ /* 0x000fe200000010ff */
[----:B------:R-:W-:Y:S01]  /*1b2f0*/  IMAD.MOV.U32 R179, RZ, RZ, R197 ;  /* 0x000000ffffb37224 */ /* 0x000fe200078e00c5 */
[----:B------:R-:W-:Y:S03]  /*1b300*/  F2FP.BF16.F32.PACK_AB R147, R229, R182 ;  /* 0x000000b6e593723e */ /* 0x000fe600000010ff */
        /* <DEDUP_REMOVED lines=38> */
[----:B------:R-:W1:Y:S05]  /*1b570*/  LDSM.16.MT88.4 R144, [R226+0xd000] ;  /* 0x00d00000e290783b */ /* 0x000e6a0000004200 */
[----:B------:R-:W-:Y:S03]  /*1b580*/  HMMA.16816.F32.BF16 R128, R140, R150, R128 ;  /* 0x000000968c80723c */ /* 0x000fe60000041880 */
[----:B------:R-:W3:Y:S03]  /*1b590*/  LDSM.16.MT88.4 R148, [R228+0xd000] ;  /* 0x00d00000e494783b */ /* 0x000ee60000004200 */
[-C--:B------:R-:W-:Y:S05]  /*1b5a0*/  HMMA.16816.F32.BF16 R4, R136, R152.reuse, R4 ;  /* 0x000000988804723c */ /* 0x080fea0000041804 */
[----:B------:R-:W-:Y:S02]  /*1b5b0*/  F2FP.BF16.F32.PACK_AB R142, R231, R192 ;  /* 0x000000c0e78e723e */ /* 0x000fe400000010ff */
[----:B------:R-:W-:Y:S04]  /*1b5c0*/  F2FP.BF16.F32.PACK_AB R140, R201, R180 ;  /* 0x000000b4c98c723e */ /* 0x000fe800000010ff */
[----:B------:R-:W-:Y:S02]  /*1b5d0*/  F2FP.BF16.F32.PACK_AB R141, R200, R185 ;  /* 0x000000b9c88d723e */ /* 0x000fe400000010ff */
[----:B------:R-:W-:Y:S07]  /*1b5e0*/  F2FP.BF16.F32.PACK_AB R143, R190, R193 ;  /* 0x000000c1be8f723e */ /* 0x000fee00000010ff */
        /* <DEDUP_REMOVED lines=25> */
[C---:B------:R-:W-:Y:S01]  /*1b780*/  HMMA.16816.F32.BF16 R88, R140.reuse, R148, R88 ;  /* 0x000000948c58723c */ /* 0x040fe20000041858 */
[----:B------:R-:W-:Y:S05]  /*1b790*/  MUFU.EX2 R149, R160 ;  /* 0x000000a000957308 */ /* 0x000fea0000000800 */
[-C--:B------:R-:W-:Y:S05]  /*1b7a0*/  HMMA.16816.F32.BF16 R92, R140, R150.reuse, R92 ;  /* 0x000000968c5c723c */ /* 0x080fea000004185c */
[----:B------:R-:W-:Y:S01]  /*1b7b0*/  FADD.FTZ R148, R236, R156 ;  /* 0x0000009cec947221 */ /* 0x000fe20000010000 */
[C---:B------:R-:W-:Y:S01]  /*1b7c0*/  HMMA.16816.F32.BF16 R96, R136.reuse, R150, R96 ;  /* 0x000000968860723c */ /* 0x040fe20000041860 */
[----:B------:R3:W5:Y:S01]  /*1b7d0*/  LDL.LU R236, [R1+0xa0] ;  /* 0x0000a00001ec7983 */ /* 0x0007620000300800 */
[----:B------:R4:W3:Y:S03]  /*1b7e0*/  MUFU.EX2 R150, R159 ;  /* 0x0000009f00967308 */ /* 0x0008e60000000800 */
[----:B------:R1:W5:Y:S01]  /*1b7f0*/  LDL.LU R235, [R1+0x9c] ;  /* 0x00009c0001eb7983 */ /* 0x0003620000300800 */
[-C--:B--2---:R-:W-:Y:S03]  /*1b800*/  HMMA.16816.F32.BF16 R100, R136, R152.reuse, R100 ;  /* 0x000000988864723c */ /* 0x084fe60000041864 */
[----:B------:R2:W5:Y:S03]  /*1b810*/  LDL.LU R234, [R1+0x98] ;  /* 0x0000980001ea7983 */ /* 0x0005660000300800 */
[----:B------:R3:W2:Y:S01]  /*1b820*/  MUFU.EX2 R156, R178 ;  /* 0x000000b2009c7308 */ /* 0x0006a20000000800 */
[----:B------:R-:W-:Y:S01]  /*1b830*/  FADD.FTZ R148, R165, R148 ;  /* 0x00000094a5947221 */ /* 0x000fe20000010000 */
[C---:B------:R-:W-:Y:S04]  /*1b840*/  HMMA.16816.F32.BF16 R104, R140.reuse, R152, R104 ;  /* 0x000000988c68723c */ /* 0x040fe80000041868 */
[----:B------:R-:W-:Y:S02]  /*1b850*/  FADD.FTZ R148, R173, R148 ;  /* 0x00000094ad947221 */ /* 0x000fe40000010000 */
[-C--:B------:R-:W-:Y:S05]  /*1b860*/  HMMA.16816.F32.BF16 R108, R140, R154.reuse, R108 ;  /* 0x0000009a8c6c723c */ /* 0x080fea000004186c */
[----:B----4-:R-:W-:Y:S01]  /*1b870*/  MOV R159, R161 ;  /* 0x000000a1009f7202 */ /* 0x010fe20000000f00 */
[C---:B------:R-:W-:Y:S01]  /*1b880*/  HMMA.16816.F32.BF16 R112, R136.reuse, R154, R112 ;  /* 0x0000009a8870723c */ /* 0x040fe20000041870 */
[----:B------:R-:W4:Y:S04]  /*1b890*/  LDSM.16.MT88.4 R160, [R226+0xd800] ;  /* 0x00d80000e2a0783b */ /* 0x000f280000004200 */
[----:B------:R-:W-:Y:S01]  /*1b8a0*/  FADD.FTZ R233, R176, R148 ;  /* 0x00000094b0e97221 */ /* 0x000fe20000010000 */
[-C--:B-1----:R-:W-:Y:S03]  /*1b8b0*/  HMMA.16816.F32.BF16 R116, R136, R144.reuse, R116 ;  /* 0x000000908874723c */ /* 0x082fe60000041874 */
[----:B------:R-:W1:Y:S02]  /*1b8c0*/  LDSM.16.MT88.4 R152, [R228+0xd800] ;  /* 0x00d80000e498783b */ /* 0x000e640000004200 */
[----:B---3--:R-:W-:Y:S01]  /*1b8d0*/  IMAD.MOV.U32 R178, RZ, RZ, R203 ;  /* 0x000000ffffb27224 */ /* 0x008fe200078e00cb */
[C---:B------:R-:W-:Y:S05]  /*1b8e0*/  HMMA.16816.F32.BF16 R120, R140.reuse, R144, R120 ;  /* 0x000000908c78723c */ /* 0x040fea0000041878 */
[----:B------:R-:W-:Y:S01]  /*1b8f0*/  IMAD.MOV.U32 R151, RZ, RZ, R204 ;  /* 0x000000ffff977224 */ /* 0x000fe200078e00cc */
[-C--:B------:R-:W-:Y:S05]  /*1b900*/  HMMA.16816.F32.BF16 R124, R140, R146.reuse, R124 ;  /* 0x000000928c7c723c */ /* 0x080fea000004187c */
[----:B------:R-:W-:Y:S01]  /*1b910*/  MOV R145, R202 ;  /* 0x000000ca00917202 */ /* 0x000fe20000000f00 */
[----:B------:R-:W-:Y:S05]  /*1b920*/  HMMA.16816.F32.BF16 R128, R136, R146, R128 ;  /* 0x000000928880723c */ /* 0x000fea0000041880 */
[----:B------:R-:W-:Y:S01]  /*1b930*/  F2FP.BF16.F32.PACK_AB R140, R184, R188 ;  /* 0x000000bcb88c723e */ /* 0x000fe200000010ff */
[----:B------:R-:W-:Y:S01]  /*1b940*/  IMAD.MOV.U32 R144, RZ, RZ, R201 ;  /* 0x000000ffff907224 */ /* 0x000fe200078e00c9 */
[----:B------:R-:W-:Y:S01]  /*1b950*/  F2FP.BF16.F32.PACK_AB R136, R187, R194 ;  /* 0x000000c2bb88723e */ /* 0x000fe200000010ff */
[----:B------:R-:W-:Y:S03]  /*1b960*/  IMAD.MOV.U32 R176, RZ, RZ, R200 ;  /* 0x000000ffffb07224 */ /* 0x000fe600078e00c8 */
[----:B------:R-:W-:Y:S02]  /*1b970*/  F2FP.BF16.F32.PACK_AB R137, R186, R189 ;  /* 0x000000bdba89723e */ /* 0x000fe400000010ff */
[----:B------:R-:W-:Y:S02]  /*1b980*/  F2FP.BF16.F32.PACK_AB R138, R157, R183 ;  /* 0x000000b79d8a723e */ /* 0x000fe400000010ff */
[----:B------:R-:W-:Y:S02]  /*1b990*/  F2FP.BF16.F32.PACK_AB R139, R158, R191 ;  /* 0x000000bf9e8b723e */ /* 0x000fe400000010ff */
[----:B------:R-:W-:Y:S02]  /*1b9a0*/  F2FP.BF16.F32.PACK_AB R142, R178, R159 ;  /* 0x0000009fb28e723e */ /* 0x000fe400000010ff */
[----:B------:R-:W-:Y:S02]  /*1b9b0*/  F2FP.BF16.F32.PACK_AB R141, R149, R150 ;  /* 0x00000096958d723e */ /* 0x000fe400000010ff */
[----:B--2---:R-:W-:Y:S01]  /*1b9c0*/  F2FP.BF16.F32.PACK_AB R143, R252, R156 ;  /* 0x0000009cfc8f723e */ /* 0x004fe200000010ff */
[-C--:B------:R-:W-:Y:S01]  /*1b9d0*/  HMMA.16816.F32.BF16 R172, R136, R168.reuse, R4 ;  /* 0x000000a888ac723c */ /* 0x080fe20000041804 */
[----:B------:R-:W2:Y:S02]  /*1b9e0*/  LDSM.16.MT88.4 R4, [R227+0xf800] ;  /* 0x00f80000e304783b */ /* 0x000ea40000004200 */
[----:B------:R-:W-:Y:S03]  /*1b9f0*/  MOV R148, R199 ;  /* 0x000000c700947202 */ /* 0x000fe60000000f00 */
[C---:B------:R-:W-:Y:S06]  /*1ba00*/  HMMA.16816.F32.BF16 R204, R140.reuse, R168, R8 ;  /* 0x000000a88ccc723c */ /* 0x040fec0000041808 */
[-C--:B------:R-:W-:Y:S05]  /*1ba10*/  HMMA.16816.F32.BF16 R200, R140, R170.reuse, R12 ;  /* 0x000000aa8cc8723c */ /* 0x080fea000004180c */
[----:B------:R-:W-:Y:S01]  /*1ba20*/  MOV R8, R196 ;  /* 0x000000c400087202 */ /* 0x000fe20000000f00 */
[C---:B------:R-:W-:Y:S05]  /*1ba30*/  HMMA.16816.F32.BF16 R168, R136.reuse, R170, R16 ;  /* 0x000000aa88a8723c */ /* 0x040fea0000041810 */
[----:B------:R-:W-:Y:S01]  /*1ba40*/  IMAD.MOV.U32 R10, RZ, RZ, R158 ;  /* 0x000000ffff0a7224 */ /* 0x000fe200078e009e */
[-C--:B----4-:R-:W-:Y:S05]  /*1ba50*/  HMMA.16816.F32.BF16 R164, R136, R160.reuse, R20 ;  /* 0x000000a088a4723c */ /* 0x090fea0000041814 */
[----:B------:R-:W-:Y:S01]  /*1ba60*/  MOV R15, R157 ;  /* 0x0000009d000f7202 */ /* 0x000fe20000000f00 */
[C---:B------:R-:W-:Y:S05]  /*1ba70*/  HMMA.16816.F32.BF16 R196, R140.reuse, R160, R24 ;  /* 0x000000a08cc4723c */ /* 0x040fea0000041818 */
[----:B------:R-:W-:Y:S01]  /*1ba80*/  IMAD.MOV.U32 R14, RZ, RZ, R156 ;  /* 0x000000ffff0e7224 */ /* 0x000fe200078e009c */
[----:B------:R-:W-:Y:S01]  /*1ba90*/  MOV R13, R159 ;  /* 0x0000009f000d7202 */ /* 0x000fe20000000f00 */
[----:B------:R-:W-:Y:S01]  /*1baa0*/  IMAD.MOV.U32 R26, RZ, RZ, R195 ;  /* 0x000000ffff1a7224 */ /* 0x000fe200078e00c3 */
[----:B------:R-:W-:Y:S03]  /*1bab0*/  MOV R25, R193 ;  /* 0x000000c100197202 */ /* 0x000fe60000000f00 */
[----:B------:R-:W-:Y:S01]  /*1bac0*/  IMAD.MOV.U32 R27, RZ, RZ, R194 ;  /* 0x000000ffff1b7224 */ /* 0x000fe200078e00c2 */
[----:B------:R-:W-:Y:S01]  /*1bad0*/  MOV R12, R191 ;  /* 0x000000bf000c7202 */ /* 0x000fe20000000f00 */
[----:B------:R-:W-:Y:S01]  /*1bae0*/  IMAD.MOV.U32 R24, RZ, RZ, R192 ;  /* 0x000000ffff187224 */ /* 0x000fe200078e00c0 */
[----:B------:R-:W-:Y:S01]  /*1baf0*/  MOV R11, R178 ;  /* 0x000000b2000b7202 */ /* 0x000fe20000000f00 */
[-C--:B------:R-:W-:Y:S03]  /*1bb00*/  HMMA.16816.F32.BF16 R192, R140, R162.reuse, R28 ;  /* 0x000000a28cc0723c */ /* 0x080fe6000004181c */
[----:B------:R-:W-:Y:S01]  /*1bb10*/  IMAD.MOV.U32 R9, RZ, RZ, R190 ;  /* 0x000000ffff097224 */ /* 0x000fe200078e00be */
[----:B------:R-:W-:Y:S01]  /*1bb20*/  MOV R19, R183 ;  /* 0x000000b700137202 */ /* 0x000fe20000000f00 */
[----:B------:R-:W-:Y:S01]  /*1bb30*/  IMAD.MOV.U32 R23, RZ, RZ, R187 ;  /* 0x000000ffff177224 */ /* 0x000fe200078e00bb */
[C---:B------:R-:W-:Y:S05]  /*1bb40*/  HMMA.16816.F32.BF16 R160, R136.reuse, R162, R32 ;  /* 0x000000a288a0723c */ /* 0x040fea0000041820 */
[----:B------:R-:W-:Y:S01]  /*1bb50*/  MOV R16, R186 ;  /* 0x000000ba00107202 */ /* 0x000fe20000000f00 */
[-C--:B-1----:R-:W-:Y:S05]  /*1bb60*/  HMMA.16816.F32.BF16 R156, R136, R152.reuse, R36 ;  /* 0x00000098889c723c */ /* 0x082fea0000041824 */
[----:B------:R-:W-:Y:S01]  /*1bb70*/  IMAD.MOV.U32 R32, RZ, RZ, R185 ;  /* 0x000000ffff207224 */ /* 0x000fe200078e00b9 */
[----:B------:R-:W-:Y:S01]  /*1bb80*/  MOV R35, R144 ;  /* 0x0000009000237202 */ /* 0x000fe20000000f00 */
[----:B------:R-:W-:Y:S01]  /*1bb90*/  IMAD.MOV.U32 R37, RZ, RZ, R182 ;  /* 0x000000ffff257224 */ /* 0x000fe200078e00b6 */
[----:B------:R-:W-:Y:S03]  /*1bba0*/  MOV R38, R181 ;  /* 0x000000b500267202 */ /* 0x000fe60000000f00 */
[----:B------:R-:W-:Y:S02]  /*1bbb0*/  IMAD.MOV.U32 R39, RZ, RZ, R180 ;  /* 0x000000ffff277224 */ /* 0x000fe400078e00b4 */
        /* <DEDUP_REMOVED lines=10> */
[----:B------:R-:W-:Y:S01]  /*1bc60*/  FADD.FTZ R2, R229, R2 ;  /* 0x00000002e5027221 */ /* 0x000fe20000010000 */
[----:B------:R-:W-:Y:S01]  /*1bc70*/  IMAD.MOV.U32 R32, RZ, RZ, R33 ;  /* 0x000000ffff207224 */ /* 0x000fe200078e0021 */
[----:B------:R-:W-:Y:S01]  /*1bc80*/  MOV R33, R34 ;  /* 0x0000002200217202 */ /* 0x000fe20000000f00 */
        /* <DEDUP_REMOVED lines=18> */
[----:B------:R-:W-:Y:S01]  /*1bdb0*/  IMAD.MOV.U32 R35, RZ, RZ, R28 ;  /* 0x000000ffff237224 */ /* 0x000fe200078e001c */
[----:B------:R3:W5:Y:S01]  /*1bdc0*/  LDL.LU R233, [R1+0x94] ;  /* 0x0000940001e97983 */ /* 0x0007620000300800 */
        /* <DEDUP_REMOVED lines=13> */
[----:B------:R3:W5:Y:S01]  /*1bea0*/  LDL.LU R230, [R1+0x88] ;  /* 0x0000880001e67983 */ /* 0x0007620000300800 */
[----:B------:R-:W-:Y:S01]  /*1beb0*/  IMAD.MOV.U32 R29, RZ, RZ, R30 ;  /* 0x000000ffff1d7224 */ /* 0x000fe200078e001e */
[----:B------:R-:W-:Y:S01]  /*1bec0*/  MOV R30, R31 ;  /* 0x0000001f001e7202 */ /* 0x000fe20000000f00 */
[----:B------:R-:W-:Y:S01]  /*1bed0*/  IMAD.MOV.U32 R31, RZ, RZ, R24 ;  /* 0x000000ffff1f7224 */ /* 0x000fe200078e0018 */
[----:B------:R-:W-:Y:S01]  /*1bee0*/  MOV R24, R25 ;  /* 0x0000001900187202 */ /* 0x000fe20000000f00 */
[----:B------:R3:W5:Y:S01]  /*1bef0*/  LDL.LU R229, [R1+0x84] ;  /* 0x0000840001e57983 */ /* 0x0007620000300800 */
[----:B------:R-:W-:Y:S01]  /*1bf00*/  IMAD.MOV.U32 R25, RZ, RZ, R26 ;  /* 0x000000ffff197224 */ /* 0x000fe200078e001a */
[----:B------:R-:W-:Y:S01]  /*1bf10*/  MOV R26, R9 ;  /* 0x00000009001a7202 */ /* 0x000fe20000000f00 */
[----:B------:R-:W-:Y:S01]  /*1bf20*/  FADD.FTZ R9, R224, R8 ;  /* 0x00000008e0097221 */ /* 0x000fe20000010000 */
[----:B------:R-:W-:Y:S01]  /*1bf30*/  MOV R20, R189 ;  /* 0x000000bd00147202 */ /* 0x000fe20000000f00 */
[----:B------:R3:W5:Y:S01]  /*1bf40*/  LDL.LU R224, [R1+0x80] ;  /* 0x0000800001e07983 */ /* 0x0007620000300800 */
[----:B------:R-:W-:Y:S01]  /*1bf50*/  IMAD.MOV.U32 R21, RZ, RZ, R188 ;  /* 0x000000ffff157224 */ /* 0x000fe200078e00bc */
[----:B------:R-:W-:Y:S01]  /*1bf60*/  MOV R17, R184 ;  /* 0x000000b800117202 */ /* 0x000fe20000000f00 */
[C---:B------:R-:W-:Y:S04]  /*1bf70*/  HMMA.16816.F32.BF16 R188, R140.reuse, R152, R40 ;  /* 0x000000988cbc723c */ /* 0x040fe80000041828 */
[----:B------:R-:W-:Y:S01]  /*1bf80*/  MOV R22, R150 ;  /* 0x0000009600167202 */ /* 0x000fe20000000f00 */
[----:B------:R-:W-:Y:S01]  /*1bf90*/  IMAD.MOV.U32 R18, RZ, RZ, R149 ;  /* 0x000000ffff127224 */ /* 0x000fe200078e0095 */
        /* <DEDUP_REMOVED lines=31> */
[-C--:B------:R-:W-:Y:S06]  /*1c190*/  HMMA.16816.F32.BF16 R108, R140, R222.reuse, R108 ;  /* 0x000000de8c6c723c */ /* 0x080fec000004186c */
[C---:B------:R-:W-:Y:S06]  /*1c1a0*/  HMMA.16816.F32.BF16 R112, R136.reuse, R222, R112 ;  /* 0x000000de8870723c */ /* 0x040fec0000041870 */
[-C--:B--2---:R-:W-:Y:S06]  /*1c1b0*/  HMMA.16816.F32.BF16 R116, R136, R4.reuse, R116 ;  /* 0x000000048874723c */ /* 0x084fec0000041874 */
        /* <DEDUP_REMOVED lines=19> */
[----:B------:R-:W-:Y:S01]  /*1c2f0*/  IMAD.MOV.U32 R140, RZ, RZ, R132 ;  /* 0x000000ffff8c7224 */ /* 0x000fe200078e0084 */
[----:B------:R3:W-:Y:S01]  /*1c300*/  STL [R1+0x18], R4 ;  /* 0x0000180401007387 */ /* 0x0007e20000100800 */
[----:B------:R-:W-:Y:S01]  /*1c310*/  MOV R138, R134 ;  /* 0x00000086008a7202 */ /* 0x000fe20000000f00 */
[----:B------:R-:W-:Y:S01]  /*1c320*/  IMAD.MOV.U32 R137, RZ, RZ, R135 ;  /* 0x000000ffff897224 */ /* 0x000fe200078e0087 */
[----:B------:R-:W-:Y:S01]  /*1c330*/  MOV R139, R133 ;  /* 0x00000085008b7202 */ /* 0x000fe20000000f00 */
[----:B------:R3:W-:Y:S04]  /*1c340*/  STL [R1+0x28], R3 ;  /* 0x0000280301007387 */ /* 0x0007e80000100800 */
[----:B------:R3:W-:Y:S04]  /*1c350*/  STL [R1+0x2c], R2 ;  /* 0x00002c0201007387 */ /* 0x0007e80000100800 */
[----:B------:R3:W-:Y:S01]  /*1c360*/  STL [R1+0x30], R0 ;  /* 0x0000300001007387 */ /* 0x0007e20000100800 */
[----:B------:R-:W-:Y:S05]  /*1c370*/  @P0 BRA `(.L_x_708) ;  /* 0xffffffac00b00947 */ /* 0x000fea000383ffff */
.L_x_707:
[----:B------:R-:W1:Y:S04]  /*1c380*/  LDL.LU R8, [R1+0x18] ;  /* 0x0000180001087983 */ /* 0x000e680000300800 */
[----:B------:R-:W4:Y:S04]  /*1c390*/  LDL.LU R7, [R1+0x28] ;  /* 0x0000280001077983 */ /* 0x000f280000300800 */
[----:B------:R-:W4:Y:S04]  /*1c3a0*/  LDL.LU R6, [R1+0x2c] ;  /* 0x00002c0001067983 */ /* 0x000f280000300800 */
[----:B------:R-:W4:Y:S01]  /*1c3b0*/  LDL.LU R5, [R1+0x30] ;  /* 0x0000300001057983 */ /* 0x000f220000300800 */
[----:B------:R-:W2:Y:S01]  /*1c3c0*/  S2UR UR7, SR_CTAID.X ;  /* 0x00000000000779c3 */ /* 0x000ea20000002500 */
[----:B------:R-:W-:Y:S01]  /*1c3d0*/  UISETP.NE.AND UP0, UPT, UR16, -0x1, UPT ;  /* 0xffffffff1000788c */ /* 0x000fe2000bf05270 */
[----:B------:R-:W-:Y:S01]  /*1c3e0*/  MOV R67, 0x40 ;  /* 0x0000004000437802 */ /* 0x000fe20000000f00 */
[----:B------:R-:W3:Y:S01]  /*1c3f0*/  S2R R140, SR_TID.X ;  /* 0x00000000008c7919 */ /* 0x000ee20000002100 */
[----:B------:R-:W3:Y:S04]  /*1c400*/  S2R R142, SR_TID.X ;  /* 0x00000000008e7919 */ /* 0x000ee80000002100 */
[----:B------:R-:W3:Y:S04]  /*1c410*/  S2UR UR8, SR_CgaCtaId ;  /* 0x00000000000879c3 */ /* 0x000ee80000008800 */
[----:B------:R-:W-:-:S02]  /*1c420*/  @UP0 ULDC.64 UR4, c[0x0][0x298] ;  /* 0x0000a60000040ab9 */ /* 0x000fc40000000a00 */
[----:B------:R-:W-:-:S03]  /*1c430*/  @UP0 UIMAD.WIDE.U32 UR10, UR16, UR4, URZ ;  /* 0x00000004100a02a5 */ /* 0x000fc6000f8e003f */
[----:B------:R-:W-:Y:S01]  /*1c440*/  UMOV UR4, 0x400 ;  /* 0x0000040000047882 */ /* 0x000fe20000000000 */
[----:B--2---:R-:W-:Y:S02]  /*1c450*/  UIMAD UR6, UR7, -0x80, UR18 ;  /* 0xffffff80070678a4 */ /* 0x004fe4000f8e0212 */
[----:B---3--:R-:W-:Y:S02]  /*1c460*/  ULEA UR4, UR8, UR4, 0x18 ;  /* 0x0000000408047291 */ /* 0x008fe4000f8ec03f */
[----:B------:R-:W-:Y:S01]  /*1c470*/  @UP0 UIMAD UR8, UR16, UR5, UR11 ;  /* 0x00000005100802a4 */ /* 0x000fe2000f8e020b */
[----:B------:R-:W-:Y:S02]  /*1c480*/  SHF.R.S32.HI R139, RZ, 0x1f, R140 ;  /* 0x0000001fff8b7819 */ /* 0x000fe4000001148c */
[----:B------:R-:W-:-:S04]  /*1c490*/  SHF.R.S32.HI R141, RZ, 0x1f, R142 ;  /* 0x0000001fff8d7819 */ /* 0x000fc8000001148e */
[----:B------:R-:W-:Y:S01]  /*1c4a0*/  LEA.HI R141, R141, R142, RZ, 0x3 ;  /* 0x0000008e8d8d7211 */ /* 0x000fe200078f18ff */
[----:B-1----:R-:W1:Y:S04]  /*1c4b0*/  SHFL.BFLY PT, R2, R8, 0x2, 0x1f ;  /* 0x0c401f0008027f89 */ /* 0x002e6800000e0000 */
[----:B----4-:R-:W2:Y:S04]  /*1c4c0*/  SHFL.BFLY PT, R4, R7, 0x2, 0x1f ;  /* 0x0c401f0007047f89 */ /* 0x010ea800000e0000 */
[----:B------:R-:W3:Y:S04]  /*1c4d0*/  SHFL.BFLY PT, R3, R6, 0x2, 0x1f ;  /* 0x0c401f0006037f89 */ /* 0x000ee800000e0000 */
        /* <DEDUP_REMOVED lines=10> */
[----:B--2--5:R-:W-:-:S04]  /*1c580*/  FADD.FTZ R136, R4, R7 ;  /* 0x0000000704887221 */ /* 0x024fc80000010000 */
[----:B------:R-:W-:Y:S02]  /*1c590*/  FSETP.NE.FTZ.AND P4, PT, R2, RZ, PT ;  /* 0x000000ff0200720b */ /* 0x000fe40003f95000 */
[----:B------:R-:W-:Y:S01]  /*1c5a0*/  LOP3.LUT R4, R141, 0xfffffff8, RZ, 0xc0, !PT ;  /* 0xfffffff88d047812 */ /* 0x000fe200078ec0ff */
[----:B---3--:R-:W-:Y:S01]  /*1c5b0*/  FADD.FTZ R137, R3, R6 ;  /* 0x0000000603897221 */ /* 0x008fe20000010000 */
[C---:B------:R-:W-:Y:S02]  /*1c5c0*/  LEA.HI R3, R139.reuse, R140, RZ, 0x2 ;  /* 0x0000008c8b037211 */ /* 0x040fe400078f10ff */
[----:B------:R-:W-:Y:S01]  /*1c5d0*/  IADD3 R142, -R4, R142, RZ ;  /* 0x0000008e048e7210 */ /* 0x000fe20007ffe1ff */
[----:B----4-:R-:W-:Y:S01]  /*1c5e0*/  FADD.FTZ R138, R0, R5 ;  /* 0x00000005008a7221 */ /* 0x010fe20000010000 */
[----:B------:R-:W-:Y:S02]  /*1c5f0*/  MOV R0, 0x3f800000 ;  /* 0x3f80000000007802 */ /* 0x000fe40000000f00 */
[----:B------:R-:W-:-:S02]  /*1c600*/  LEA.HI R5, R139, R140, RZ, 0x5 ;  /* 0x0000008c8b057211 */ /* 0x000fc400078f28ff */
[----:B------:R-:W-:Y:S02]  /*1c610*/  LOP3.LUT R8, R3, 0x3ffffffc, RZ, 0xc0, !PT ;  /* 0x3ffffffc03087812 */ /* 0x000fe400078ec0ff */
[----:B------:R-:W1:Y:S01]  /*1c620*/  @P4 MUFU.RCP R0, R2 ;  /* 0x0000000200004308 */ /* 0x000e620000001000 */
[----:B------:R-:W-:Y:S02]  /*1c630*/  LOP3.LUT R6, R5, 0xffffffe0, RZ, 0xc0, !PT ;  /* 0xffffffe005067812 */ /* 0x000fe400078ec0ff */
[-C--:B------:R-:W-:Y:S02]  /*1c640*/  LEA.HI R139, R139, R140.reuse, RZ, 0x3 ;  /* 0x0000008c8b8b7211 */ /* 0x080fe400078f18ff */
[-C--:B------:R-:W-:Y:S02]  /*1c650*/  IADD3 R8, -R8, R140.reuse, RZ ;  /* 0x0000008c08087210 */ /* 0x080fe40007ffe1ff */
[----:B------:R-:W-:Y:S02]  /*1c660*/  IADD3 R140, -R6, R140, RZ ;  /* 0x0000008c068c7210 */ /* 0x000fe40007ffe1ff */
[----:B------:R-:W-:-:S02]  /*1c670*/  SHF.R.S32.HI R4, RZ, 0x2, R3 ;  /* 0x00000002ff047819 */ /* 0x000fc40000011403 */
[----:B------:R-:W-:Y:S02]  /*1c680*/  SHF.R.S32.HI R6, RZ, 0x1f, R3 ;  /* 0x0000001fff067819 */ /* 0x000fe40000011403 */
[----:B------:R-:W-:Y:S02]  /*1c690*/  SHF.R.S32.HI R5, RZ, 0x5, R5 ;  /* 0x00000005ff057819 */ /* 0x000fe40000011405 */
[----:B------:R-:W-:Y:S02]  /*1c6a0*/  LEA.HI R6, R6, R4, RZ, 0x3 ;  /* 0x0000000406067211 */ /* 0x000fe400078f18ff */
[----:B------:R-:W-:Y:S01]  /*1c6b0*/  FSETP.NE.FTZ.AND P6, PT, R136, RZ, PT ;  /* 0x000000ff8800720b */ /* 0x000fe20003fd5000 */
[C---:B-1----:R-:W-:Y:S01]  /*1c6c0*/  FMUL.FTZ R172, R0.reuse, R172 ;  /* 0x000000ac00ac7220 */ /* 0x042fe20000410000 */
[----:B------:R-:W-:Y:S01]  /*1c6d0*/  SHF.R.S32.HI R7, RZ, 0x3, R139 ;  /* 0x00000003ff077819 */ /* 0x000fe2000001148b */
[C---:B------:R-:W-:Y:S01]  /*1c6e0*/  FMUL.FTZ R173, R0.reuse, R173 ;  /* 0x000000ad00ad7220 */ /* 0x040fe20000410000 */
[----:B------:R-:W-:Y:S01]  /*1c6f0*/  LEA R8, R5, R8, 0x9 ;  /* 0x0000000805087211 */ /* 0x000fe200078e48ff */
[----:B------:R-:W-:Y:S01]  /*1c700*/  FMUL.FTZ R168, R0, R168 ;  /* 0x000000a800a87220 */ /* 0x000fe20000410000 */
[----:B------:R-:W-:Y:S01]  /*1c710*/  LOP3.LUT R5, R6, 0xfffffff8, RZ, 0xc0, !PT ;  /* 0xfffffff806057812 */ /* 0x000fe200078ec0ff */
[C---:B------:R-:W-:Y:S01]  /*1c720*/  FMUL.FTZ R169, R0.reuse, R169 ;  /* 0x000000a900a97220 */ /* 0x040fe20000410000 */
[----:B------:R-:W-:Y:S01]  /*1c730*/  ISETP.GE.AND P0, PT, R7, UR6, PT ;  /* 0x0000000607007c0c */ /* 0x000fe2000bf06270 */
        /* <DEDUP_REMOVED lines=30> */
[----:B------:R-:W1:Y:S01]  /*1c920*/  @P4 LDC R5, c[0x0][0x2e8] ;  /* 0x0000ba00ff054b82 */ /* 0x000e620000000800 */
[----:B------:R-:W-:Y:S01]  /*1c930*/  MOV R80, 0x20 ;  /* 0x0000002000507802 */ /* 0x000fe20000000f00 */
[----:B------:R-:W2:Y:S01]  /*1c940*/  @P6 MUFU.RCP R3, R136 ;  /* 0x0000008800036308 */ /* 0x000ea20000001000 */
[C---:B------:R-:W-:Y:S02]  /*1c950*/  SHF.L.U32 R21, R0.reuse, 0x6, RZ ;  /* 0x0000000600157819 */ /* 0x040fe400000006ff */
[----:B------:R-:W-:Y:S02]  /*1c960*/  R2P PR, R0, 0x6 ;  /* 0x0000000600007804 */ /* 0x000fe40000000000 */
[----:B------:R-:W-:Y:S02]  /*1c970*/  LOP3.LUT R21, R21, 0x1c0, RZ, 0xc0, !PT ;  /* 0x000001c015157812 */ /* 0x000fe400078ec0ff */
[----:B------:R-:W-:-:S02]  /*1c980*/  PLOP3.LUT P5, PT, PT, PT, UP0, 0x80, 0x0 ;  /* 0x000000000000781c */ /* 0x000fc40003faf008 */
[----:B------:R-:W-:Y:S02]  /*1c990*/  LOP3.LUT R4, R0, 0x1, RZ, 0xc0, !PT ;  /* 0x0000000100047812 */ /* 0x000fe400078ec0ff */
[----:B------:R3:W4:Y:S01]  /*1c9a0*/  @P4 MUFU.LG2 R0, R2 ;  /* 0x0000000200004308 */ /* 0x0007220000000c00 */
[----:B------:R-:W-:Y:S02]  /*1c9b0*/  LEA.HI R21, R21, R21, RZ, 0x1d ;  /* 0x0000001515157211 */ /* 0x000fe400078fe8ff */
[----:B------:R-:W-:Y:S02]  /*1c9c0*/  ISETP.NE.U32.AND P3, PT, R4, 0x1, PT ;  /* 0x000000010400780c */ /* 0x000fe40003f65070 */
        /* <DEDUP_REMOVED lines=10> */
[----:B------:R-:W-:-:S02]  /*1ca70*/  SEL R80, R80, 0xffffffe0, !P1 ;  /* 0xffffffe050507807 */ /* 0x000fc40004800000 */
[----:B------:R-:W-:Y:S01]  /*1ca80*/  SEL R67, R67, 0xffffffc0, !P2 ;  /* 0xffffffc043437807 */ /* 0x000fe20005000000 */
[----:B---34-:R-:W-:Y:S06]  /*1ca90*/  @P5 BRA `(.L_x_711) ;  /* 0x00000000001c5947 */ /* 0x018fec0003800000 */
[----:B------:R-:W2:Y:S01]  /*1caa0*/  S2UR UR9, SR_CTAID.Y ;  /* 0x00000000000979c3 */ /* 0x000ea20000002600 */
[----:B------:R-:W-:Y:S01]  /*1cab0*/  ULDC.64 UR4, c[0x0][0x290] ;  /* 0x0000a40000047ab9 */ /* 0x000fe20000000a00 */
[----:B--2---:R-:W-:Y:S02]  /*1cac0*/  USHF.R.S32.HI UR8, URZ, 0x1f, UR9 ;  /* 0x0000001f3f087899 */ /* 0x004fe40008011409 */
[----:B------:R-:W-:Y:S02]  /*1cad0*/  UIMAD.WIDE.U32 UR10, UR9, UR4, URZ ;  /* 0x00000004090a72a5 */ /* 0x000fe4000f8e003f */
[----:B------:R-:W-:-:S04]  /*1cae0*/  UIMAD UR8, UR8, UR4, URZ ;  /* 0x00000004080872a4 */ /* 0x000fc8000f8e023f */
[----:B------:R-:W-:-:S04]  /*1caf0*/  UIMAD UR8, UR9, UR5, UR8 ;  /* 0x00000005090872a4 */ /* 0x000fc8000f8e0208 */
[----:B------:R-:W-:-:S12]  /*1cb00*/  UIADD3 UR8, UR11, UR8, URZ ;  /* 0x000000080b087290 */ /* 0x000fd8000fffe03f */
.L_x_711:
[----:B------:R-:W-:Y:S01]  /*1cb10*/  ULDC.U8 UR4, c[0x0][0x3d8] ;  /* 0x0000f60000047ab9 */ /* 0x000fe20000000000 */
[----:B------:R-:W-:Y:S01]  /*1cb20*/  ULDC.U8 UR9, c[0x0][0x3d9] ;  /* 0x0000f64000097ab9 */ /* 0x000fe20000000000 */
[----:B------:R-:W-:Y:S01]  /*1cb30*/  ISETP.NE.AND P1, PT, RZ, UR4, PT ;  /* 0x00000004ff007c0c */ /* 0x000fe2000bf25270 */
[----:B------:R-:W-:Y:S01]  /*1cb40*/  @P4 FMUL.FTZ R0, R0, 0.69314718246459960938 ;  /* 0x3f31721800004820 */ /* 0x000fe20000410000 */
[----:B------:R-:W-:Y:S01]  /*1cb50*/  MOV R81, 0x7f800000 ;  /* 0x7f80000000517802 */ /* 0x000fe20000000f00 */
[C---:B------:R-:W-:Y:S01]  /*1cb60*/  FMUL.FTZ R158, R3.reuse, R158 ;  /* 0x0000009e039e7220 */ /* 0x040fe20000410000 */
[----:B------:R-:W-:Y:S01]  /*1cb70*/  P2R R4, PR, RZ, 0x2 ;  /* 0x00000002ff047803 */ /* 0x000fe20000000000 */
[C---:B------:R-:W-:Y:S01]  /*1cb80*/  FMUL.FTZ R18, R3.reuse, R159 ;  /* 0x0000009f03127220 */ /* 0x040fe20000410000 */
[----:B------:R-:W-:Y:S01]  /*1cb90*/  ISETP.NE.OR P1, PT, RZ, UR9, !P1 ;  /* 0x00000009ff007c0c */ /* 0x000fe2000cf25670 */
[----:B------:R-:W-:Y:S01]  /*1cba0*/  FMUL.FTZ R154, R3, R154 ;  /* 0x0000009a039a7220 */ /* 0x000fe20000410000 */
[----:B------:R-:W-:Y:S01]  /*1cbb0*/  FSETP.NE.FTZ.AND P5, PT, R137, RZ, PT ;  /* 0x000000ff8900720b */ /* 0x000fe20003fb5000 */
[----:B------:R-:W-:Y:S01]  /*1cbc0*/  FMUL.FTZ R15, R3, R155 ;  /* 0x0000009b030f7220 */ /* 0x000fe20000410000 */
[----:B-1----:R-:W-:Y:S01]  /*1cbd0*/  @P4 FFMA.FTZ R81, R135, R5, R0 ;  /* 0x0000000587514223 */ /* 0x002fe20000010000 */
[----:B------:R-:W-:Y:S01]  /*1cbe0*/  PLOP3.LUT P2, PT, PT, PT, PT, 0x8, 0x0 ;  /* 0x000000000000781c */ /* 0x000fe20003f4e170 */
[----:B------:R-:W-:Y:S01]  /*1cbf0*/  FMUL.FTZ R150, R3, R150 ;  /* 0x0000009603967220 */ /* 0x000fe20000410000 */
[----:B------:R-:W-:-:S06]  /*1cc00*/  CS2R R68, SRZ ;  /* 0x0000000000447805 */ /* 0x000fcc000001ff00 */
[----:B------:R-:W-:Y:S05]  /*1cc10*/  @P1 BRA `(.L_x_712) ;  /* 0x00000000001c1947 */ /* 0x000fea0003800000 */
[----:B------:R-:W1:Y:S01]  /*1cc20*/  S2UR UR5, SR_CTAID.Y ;  /* 0x00000000000579c3 */ /* 0x000e620000002600 */
[----:B------:R-:W-:Y:S01]  /*1cc30*/  ULDC UR4, c[0x0][0x2c4] ;  /* 0x0000b10000047ab9 */ /* 0x000fe20000000800 */
[----:B------:R-:W-:Y:S01]  /*1cc40*/  PLOP3.LUT P2, PT, PT, PT, PT, 0x80, 0x0 ;  /* 0x000000000000781c */ /* 0x000fe20003f4f070 */
[----:B-1----:R-:W-:-:S04]  /*1cc50*/  @!UP0 UIMAD UR16, UR5, UR4, URZ ;  /* 0x00000004051082a4 */ /* 0x002fc8000f8e023f */
[----:B------:R-:W-:Y:S02]  /*1cc60*/  USHF.R.S32.HI UR4, URZ, 0x1f, UR16 ;  /* 0x0000001f3f047899 */ /* 0x000fe40008011410 */
[----:B------:R-:W-:-:S04]  /*1cc70*/  IMAD.U32 R68, RZ, RZ, UR16 ;  /* 0x00000010ff447e24 */ /* 0x000fc8000f8e00ff */
[----:B------:R-:W-:-:S07]  /*1cc80*/  MOV R69, UR4 ;  /* 0x0000000400457c02 */ /* 0x000fce0008000f00 */
.L_x_712:
[----:B------:R-:W-:Y:S01]  /*1cc90*/  ISETP.NE.AND P1, PT, RZ, UR9, PT ;  /* 0x00000009ff007c0c */ /* 0x000fe2000bf25270 */
[----:B------:R-:W-:Y:S01]  /*1cca0*/  FMUL.FTZ R26, R3, R151 ;  /* 0x00000097031a7220 */ /* 0x000fe20000410000 */
[----:B------:R-:W-:Y:S01]  /*1ccb0*/  IADD3 R20, R21, -0x10, RZ ;  /* 0xfffffff015147810 */ /* 0x000fe20007ffe0ff */
[----:B------:R-:W-:Y:S01]  /*1ccc0*/  FMUL.FTZ R146, R3, R146 ;  /* 0x0000009203927220 */ /* 0x000fe20000410000 */
[----:B------:R-:W-:Y:S01]  /*1ccd0*/  @P3 IADD3 R20, R21, 0x10, RZ ;  /* 0x0000001015143810 */ /* 0x000fe20007ffe0ff */
[C---:B------:R-:W-:Y:S01]  /*1cce0*/  FMUL.FTZ R50, R3.reuse, R147 ;  /* 0x0000009303327220 */ /* 0x040fe20000410000 */
[----:B------:R-:W-:Y:S01]  /*1ccf0*/  ISETP.NE.AND P3, PT, R4, RZ, PT ;  /* 0x000000ff0400720c */ /* 0x000fe20003f65270 */
[C---:B------:R-:W-:Y:S01]  /*1cd00*/  FMUL.FTZ R70, R3.reuse, R70 ;  /* 0x0000004603467220 */ /* 0x040fe20000410000 */
[----:B------:R-:W-:Y:S01]  /*1cd10*/  PLOP3.LUT P4, PT, PT, PT, PT, 0x8, 0x0 ;  /* 0x000000000000781c */ /* 0x000fe20003f8e170 */
[C---:B------:R-:W-:Y:S01]  /*1cd20*/  FMUL.FTZ R46, R3.reuse, R71 ;  /* 0x00000047032e7220 */ /* 0x040fe20000410000 */
[----:B------:R-:W-:Y:S01]  /*1cd30*/  MOV R0, 0x3f800000 ;  /* 0x3f80000000007802 */ /* 0x000fe20000000f00 */
[C---:B------:R-:W-:Y:S01]  /*1cd40*/  FMUL.FTZ R82, R3.reuse, R82 ;  /* 0x0000005203527220 */ /* 0x040fe20000410000 */
[----:B------:R-:W-:Y:S01]  /*1cd50*/  MOV R2, 0x3f800000 ;  /* 0x3f80000000027802 */ /* 0x000fe20000000f00 */
[C---:B------:R-:W-:Y:S01]  /*1cd60*/  FMUL.FTZ R42, R3.reuse, R83 ;  /* 0x00000053032a7220 */ /* 0x040fe20000410000 */
[----:B------:R-:W-:Y:S01]  /*1cd70*/  @!P1 PLOP3.LUT P4, PT, P3, PT, PT, 0x80, 0x0 ;  /* 0x000000000000981c */ /* 0x000fe20001f8f070 */
[C---:B------:R-:W-:Y:S01]  /*1cd80*/  FMUL.FTZ R86, R3.reuse, R86 ;  /* 0x0000005603567220 */ /* 0x040fe20000410000 */
        /* <DEDUP_REMOVED lines=15> */
[----:B------:R-:W-:Y:S01]  /*1ce80*/  BSSY B0, `(.L_x_713) ;  /* 0x000012c000007945 */ /* 0x000fe20003800000 */
[----:B------:R-:W-:-:S02]  /*1ce90*/  F2FP.BF16.F32.PACK_AB R4, R175, R174 ;  /* 0x000000aeaf04723e */ /* 0x000fc400000010ff */
        /* <DEDUP_REMOVED lines=90> */
[----:B-1----:R-:W-:Y:S02]  /*1d440*/  IADD3 R5, R67, R20, RZ ;  /* 0x0000001443057210 */ /* 0x002fe40007ffe0ff */
[----:B------:R-:W-:Y:S02]  /*1d450*/  F2FP.BF16.F32.PACK_AB R17, R17, R188 ;  /* 0x000000bc1111723e */ /* 0x000fe400000010ff */
[----:B--2---:R-:W-:-:S02]  /*1d460*/  IADD3 R0, R21, R80, RZ ;  /* 0x0000005015007210 */ /* 0x004fc40007ffe0ff */
[----:B------:R-:W-:Y:S01]  /*1d470*/  F2FP.BF16.F32.PACK_AB R25, R191, R25 ;  /* 0x00000019bf19723e */ /* 0x000fe200000010ff */
[----:B---3--:R-:W-:Y:S02]  /*1d480*/  IMAD.IADD R13, R80, 0x1, R20 ;  /* 0x00000001500d7824 */ /* 0x008fe400078e0214 */
[----:B------:R1:W-:Y:S01]  /*1d490*/  STS [R0], R10 ;  /* 0x0000000a00007388 */ /* 0x0003e20000000800 */
[----:B------:R-:W-:Y:S02]  /*1d4a0*/  F2FP.BF16.F32.PACK_AB R24, R24, R184 ;  /* 0x000000b81818723e */ /* 0x000fe400000010ff */
[-C--:B----4-:R-:W-:Y:S01]  /*1d4b0*/  IADD3 R3, R21, R67.reuse, RZ ;  /* 0x0000004315037210 */ /* 0x090fe20007ffe0ff */
[----:B------:R-:W-:Y:S01]  /*1d4c0*/  STS [R0+0x400], R9 ;  /* 0x0004000900007388 */ /* 0x000fe20000000800 */
[----:B------:R-:W-:Y:S02]  /*1d4d0*/  F2FP.BF16.F32.PACK_AB R28, R187, R28 ;  /* 0x0000001cbb1c723e */ /* 0x000fe400000010ff */
[----:B------:R-:W-:Y:S01]  /*1d4e0*/  F2FP.BF16.F32.PACK_AB R27, R27, R148 ;  /* 0x000000941b1b723e */ /* 0x000fe200000010ff */
[----:B------:R2:W-:Y:S01]  /*1d4f0*/  STS [R13], R7 ;  /* 0x000000070d007388 */ /* 0x0005e20000000800 */
[----:B------:R-:W-:Y:S01]  /*1d500*/  F2FP.BF16.F32.PACK_AB R26, R26, R150 ;  /* 0x000000961a1a723e */ /* 0x000fe200000010ff */
[----:B-----5:R-:W3:Y:S01]  /*1d510*/  @P3 LDC R12, c[0x0][0x2e8] ;  /* 0x0000ba00ff0c3b82 */ /* 0x020ee20000000800 */
[----:B------:R-:W-:Y:S01]  /*1d520*/  IADD3 R2, R0, R67, RZ ;  /* 0x0000004300027210 */ /* 0x000fe20007ffe0ff */
[----:B------:R4:W-:Y:S01]  /*1d530*/  STS [R13+0x400], R6 ;  /* 0x000400060d007388 */ /* 0x0009e20000000800 */
[----:B------:R-:W-:-:S02]  /*1d540*/  F2FP.BF16.F32.PACK_AB R51, R51, R144 ;  /* 0x000000903333723e */ /* 0x000fc400000010ff */
[----:B------:R-:W-:Y:S01]  /*1d550*/  F2FP.BF16.F32.PACK_AB R50, R50, R146 ;  /* 0x000000923232723e */ /* 0x000fe200000010ff */
[----:B------:R5:W-:Y:S01]  /*1d560*/  STS [R0+0x2000], R8 ;  /* 0x0020000800007388 */ /* 0x000be20000000800 */
[----:B------:R-:W-:Y:S01]  /*1d570*/  IADD3 R4, R13, R67, RZ ;  /* 0x000000430d047210 */ /* 0x000fe20007ffe0ff */
[----:B------:R-:W3:Y:S01]  /*1d580*/  @!P1 LDC R11, c[0x0][0x270] ;  /* 0x00009c00ff0b9b82 */ /* 0x000ee20000000800 */
[----:B------:R-:W-:Y:S01]  /*1d590*/  F2FP.BF16.F32.PACK_AB R53, R53, R180 ;  /* 0x000000b43535723e */ /* 0x000fe200000010ff */
[----:B------:R-:W-:Y:S01]  /*1d5a0*/  STS [R0+0x2400], R14 ;  /* 0x0024000e00007388 */ /* 0x000fe20000000800 */
[----:B------:R-:W-:Y:S02]  /*1d5b0*/  F2FP.BF16.F32.PACK_AB R52, R183, R52 ;  /* 0x00000034b734723e */ /* 0x000fe400000010ff */
[----:B------:R-:W-:Y:S01]  /*1d5c0*/  F2FP.BF16.F32.PACK_AB R49, R49, R176 ;  /* 0x000000b03131723e */ /* 0x000fe200000010ff */
[----:B------:R-:W-:Y:S01]  /*1d5d0*/  STS [R13+0x2000], R23 ;  /* 0x002000170d007388 */ /* 0x000fe20000000800 */
[----:B------:R-:W-:Y:S01]  /*1d5e0*/  F2FP.BF16.F32.PACK_AB R48, R179, R48 ;  /* 0x00000030b330723e */ /* 0x000fe200000010ff */
[----:B-1----:R-:W1:Y:S01]  /*1d5f0*/  @P6 LDC R10, c[0x0][0x2e8] ;  /* 0x0000ba00ff0a6b82 */ /* 0x002e620000000800 */
[----:B------:R-:W-:Y:S01]  /*1d600*/  F2FP.BF16.F32.PACK_AB R47, R47, R29 ;  /* 0x0000001d2f2f723e */ /* 0x000fe200000010ff */
[----:B------:R-:W-:Y:S01]  /*1d610*/  STS [R13+0x2400], R22 ;  /* 0x002400160d007388 */ /* 0x000fe20000000800 */
        /* <DEDUP_REMOVED lines=9> */
[----:B------:R3:W-:Y:S01]  /*1d6b0*/  STS [R5], R16 ;  /* 0x0000001005007388 */ /* 0x0007e20000000800 */
[----:B------:R-:W-:Y:S01]  /*1d6c0*/  F2FP.BF16.F32.PACK_AB R40, R79, R40 ;  /* 0x000000284f28723e */ /* 0x000fe200000010ff */
[----:B----4-:R-:W4:Y:S01]  /*1d6d0*/  @!P1 LDC R6, c[0x0][0x2c4] ;  /* 0x0000b100ff069b82 */ /* 0x010f220000000800 */
[----:B------:R-:W-:Y:S01]  /*1d6e0*/  F2FP.BF16.F32.PACK_AB R39, R39, R84 ;  /* 0x000000542727723e */ /* 0x000fe200000010ff */
[----:B------:R-:W-:Y:S01]  /*1d6f0*/  STS [R5+0x400], R15 ;  /* 0x0004000f05007388 */ /* 0x000fe20000000800 */
[----:B------:R-:W-:-:S02]  /*1d700*/  F2FP.BF16.F32.PACK_AB R38, R38, R86 ;  /* 0x000000562626723e */ /* 0x000fc400000010ff */
[----:B------:R-:W-:Y:S01]  /*1d710*/  F2FP.BF16.F32.PACK_AB R35, R35, R96 ;  /* 0x000000602323723e */ /* 0x000fe200000010ff */
[----:B------:R1:W-:Y:S01]  /*1d720*/  STS [R3+0x2000], R17 ;  /* 0x0020001103007388 */ /* 0x0003e20000000800 */
[----:B------:R-:W-:Y:S01]  /*1d730*/  F2FP.BF16.F32.PACK_AB R34, R34, R98 ;  /* 0x000000622222723e */ /* 0x000fe200000010ff */
[----:B-----5:R-:W5:Y:S01]  /*1d740*/  @P1 LDC.64 R8, c[0x0][0x2c0] ;  /* 0x0000b000ff081b82 */ /* 0x020f620000000a00 */
        /* <DEDUP_REMOVED lines=15> */
[----:B------:R-:W-:Y:S01]  /*1d840*/  F2FP.BF16.F32.PACK_AB R61, R107, R61 ;  /* 0x0000003d6b3d723e */ /* 0x000fe200000010ff */
[----:B---3--:R-:W-:Y:S01]  /*1d850*/  IMAD.MOV.U32 R16, RZ, RZ, 0x7f800000 ;  /* 0x7f800000ff107424 */ /* 0x008fe200078e00ff */
        /* <DEDUP_REMOVED lines=15> */
[----:B------:R-:W-:Y:S01]  /*1d950*/  @!P1 MOV R7, 0x1 ;  /* 0x0000000100079802 */ /* 0x000fe20000000f00 */
[----:B------:R-:W-:Y:S01]  /*1d960*/  STS [R4+0x2400], R48 ;  /* 0x0024003004007388 */ /* 0x000fe20000000800 */
[----:B------:R-:W-:Y:S02]  /*1d970*/  MOV R19, 0x7f800000 ;  /* 0x7f80000000137802 */ /* 0x000fe40000000f00 */
[----:B-1----:R-:W-:Y:S01]  /*1d980*/  MOV R17, 0x7f800000 ;  /* 0x7f80000000117802 */ /* 0x002fe20000000f00 */
        /* <DEDUP_REMOVED lines=15> */
[----:B-1----:R-:W-:-:S03]  /*1da80*/  SHF.R.S32.HI R20, RZ, 0x3, R141 ;  /* 0x00000003ff147819 */ /* 0x002fc6000001148d */
[----:B------:R-:W-:Y:S04]  /*1da90*/  STS [R13+0x6000], R33 ;  /* 0x006000210d007388 */ /* 0x000fe80000000800 */
[----:B------:R-:W-:Y:S04]  /*1daa0*/  STS [R13+0x6400], R32 ;  /* 0x006400200d007388 */ /* 0x000fe80000000800 */
[----:B------:R-:W-:Y:S04]  /*1dab0*/  STS [R3+0x4000], R31 ;  /* 0x0040001f03007388 */ /* 0x000fe80000000800 */
[----:B------:R-:W-:Y:S04]  /*1dac0*/  STS [R3+0x4400], R30 ;  /* 0x0044001e03007388 */ /* 0x000fe80000000800 */
[----:B------:R-:W-:Y:S04]  /*1dad0*/  STS [R5+0x4000], R29 ;  /* 0x0040001d05007388 */ /* 0x000fe80000000800 */
[----:B------:R-:W-:Y:S01]  /*1dae0*/  STS [R5+0x4400], R60 ;  /* 0x0044003c05007388 */ /* 0x000fe20000000800 */
[----:B---3--:R-:W-:-:S02]  /*1daf0*/  @P1 IMAD.MOV.U32 R0, RZ, RZ, 0x1 ;  /* 0x00000001ff001424 */ /* 0x008fc400078e00ff */
[----:B----4-:R-:W-:Y:S01]  /*1db00*/  @!P1 IMAD R0, R6, R11, RZ ;  /* 0x0000000b06009224 */ /* 0x010fe200078e02ff */
[----:B------:R-:W-:Y:S01]  /*1db10*/  STS [R3+0x6000], R62 ;  /* 0x0060003e03007388 */ /* 0x000fe20000000800 */
[----:B------:R-:W-:Y:S03]  /*1db20*/  @P5 MUFU.LG2 R11, R137 ;  /* 0x00000089000b5308 */ /* 0x000fe60000000c00 */
[----:B------:R1:W-:Y:S04]  /*1db30*/  STS [R3+0x6400], R61 ;  /* 0x0064003d03007388 */ /* 0x0003e80000000800 */
[----:B------:R-:W-:Y:S04]  /*1db40*/  STS [R5+0x6000], R59 ;  /* 0x0060003b05007388 */ /* 0x000fe80000000800 */
[----:B------:R3:W-:Y:S04]  /*1db50*/  STS [R5+0x6400], R58 ;  /* 0x0064003a05007388 */ /* 0x0007e80000000800 */
[----:B------:R-:W-:Y:S04]  /*1db60*/  STS [R2+0x4000], R57 ;  /* 0x0040003902007388 */ /* 0x000fe80000000800 */
[----:B------:R-:W-:Y:S04]  /*1db70*/  STS [R2+0x4400], R56 ;  /* 0x0044003802007388 */ /* 0x000fe80000000800 */
[----:B------:R-:W-:Y:S04]  /*1db80*/  STS [R4+0x4000], R55 ;  /* 0x0040003704007388 */ /* 0x000fe80000000800 */
[----:B------:R-:W-:Y:S01]  /*1db90*/  STS [R4+0x4400], R54 ;  /* 0x0044003604007388 */ /* 0x000fe20000000800 */
[----:B-1----:R-:W-:-:S03]  /*1dba0*/  LEA.HI.SX32 R3, R139, 0x10, 0x1d ;  /* 0x000000108b037811 */ /* 0x002fc600078feaff */
[----:B------:R-:W-:Y:S01]  /*1dbb0*/  STS [R2+0x6000], R66 ;  /* 0x0060004202007388 */ /* 0x000fe20000000800 */
[----:B------:R-:W-:-:S03]  /*1dbc0*/  ISETP.GE.AND P4, PT, R3, UR6, PT ;  /* 0x0000000603007c0c */ /* 0x000fc6000bf86270 */
[----:B------:R5:W-:Y:S01]  /*1dbd0*/  STS [R2+0x6400], R65 ;  /* 0x0064004102007388 */ /* 0x000be20000000800 */
[----:B---3--:R-:W1:Y:S03]  /*1dbe0*/  @P6 MUFU.LG2 R5, R136 ;  /* 0x0000008800056308 */ /* 0x008e660000000c00 */
[----:B------:R-:W-:Y:S04]  /*1dbf0*/  STS [R4+0x6000], R64 ;  /* 0x0060004004007388 */ /* 0x000fe80000000800 */
[----:B------:R1:W-:Y:S01]  /*1dc00*/  STS [R4+0x6400], R63 ;  /* 0x0064003f04007388 */ /* 0x0003e20000000800 */
[----:B------:R-:W-:Y:S06]  /*1dc10*/  BAR.SYNC.DEFER_BLOCKING 0x0 ;  /* 0x0000000000007b1d */ /* 0x000fec0000010000 */
[----:B------:R-:W3:Y:S01]  /*1dc20*/  S2R R13, SR_CTAID.Y ;  /* 0x00000000000d7919 */ /* 0x000ee20000002600 */
[----:B------:R-:W4:Y:S01]  /*1dc30*/  S2R R28, SR_CTAID.Z ;  /* 0x00000000001c7919 */ /* 0x000f220000002700 */
[----:B-----5:R-:W-:Y:S01]  /*1dc40*/  @P1 IMAD R2, R9, R8, RZ ;  /* 0x0000000809021224 */ /* 0x020fe200078e02ff */
[----:B------:R-:W-:Y:S01]  /*1dc50*/  @!P1 MOV R2, R6 ;  /* 0x0000000600029202 */ /* 0x000fe20000000f00 */
[----:B------:R-:W5:Y:S01]  /*1dc60*/  @P5 LDC R9, c[0x0][0x2e8] ;  /* 0x0000ba00ff095b82 */ /* 0x000f620000000800 */
[----:B------:R-:W2:Y:S01]  /*1dc70*/  @P3 MUFU.LG2 R8, R138 ;  /* 0x0000008a00083308 */ /* 0x000ea20000000c00 */
[----:B-1----:R-:W-:Y:S01]  /*1dc80*/  @P6 FMUL.FTZ R4, R5, 0.69314718246459960938 ;  /* 0x3f31721805046820 */ /* 0x002fe20000410000 */
[----:B------:R1:W1:Y:S03]  /*1dc90*/  LDS.128 R24, [R243+0x3800] ;  /* 0x00380000f3187984 */ /* 0x0002660000000c00 */
[----:B------:R-:W-:Y:S01]  /*1dca0*/  @P6 FFMA.FTZ R19, R134, R10, R4 ;  /* 0x0000000a86136223 */ /* 0x000fe20000010004 */
[----:B------:R-:W-:Y:S01]  /*1dcb0*/  LOP3.LUT P6, RZ, R140, 0x3, RZ, 0xc0, !PT ;  /* 0x000000038cff7812 */ /* 0x000fe200078cc0ff */
[----:B------:R-:W-:Y:S01]  /*1dcc0*/  @P5 FMUL.FTZ R4, R11, 0.69314718246459960938 ;  /* 0x3f3172180b045820 */ /* 0x000fe20000410000 */
[----:B--2---:R-:W-:-:S04]  /*1dcd0*/  @P3 FMUL.FTZ R5, R8, 0.69314718246459960938 ;  /* 0x3f31721808053820 */ /* 0x004fc80000410000 */
[----:B------:R-:W-:Y:S01]  /*1dce0*/  @P3 FFMA.FTZ R17, R132, R12, R5 ;  /* 0x0000000c84113223 */ /* 0x000fe20000010005 */
[----:B-----5:R-:W-:Y:S01]  /*1dcf0*/  @P5 FFMA.FTZ R16, R133, R9, R4 ;  /* 0x0000000985105223 */ /* 0x020fe20000010004 */
[----:B---3--:R-:W-:Y:S01]  /*1dd00*/  IMAD R3, R13, R0, RZ ;  /* 0x000000000d037224 */ /* 0x008fe200078e02ff */
[----:B------:R-:W-:-:S04]  /*1dd10*/  IADD3 R0, R20, 0x20, RZ ;  /* 0x0000002014007810 */ /* 0x000fc80007ffe0ff */
[----:B------:R-:W-:Y:S02]  /*1dd20*/  SEL R3, R3, RZ, !P2 ;  /* 0x000000ff03037207 */ /* 0x000fe40005000000 */
[----:B------:R-:W-:Y:S01]  /*1dd30*/  ISETP.GE.AND P2, PT, R0, UR14, PT ;  /* 0x0000000e00007c0c */ /* 0x000fe2000bf46270 */
[----:B------:R-:W-:Y:S02]  /*1dd40*/  IMAD R0, R7, UR7, RZ ;  /* 0x0000000707007c24 */ /* 0x000fe4000f8e02ff */
[----:B----4-:R-:W-:Y:S01]  /*1dd50*/  IMAD R2, R28, R2, R3 ;  /* 0x000000021c027224 */ /* 0x010fe200078e0203 */
[----:B------:R-:W-:Y:S02]  /*1dd60*/  IADD3 R3, R20, 0x30, RZ ;  /* 0x0000003014037810 */ /* 0x000fe40007ffe0ff */
[----:B------:R-:W-:Y:S02]  /*1dd70*/  SHF.L.U32 R0, R0, 0x7, RZ ;  /* 0x0000000700007819 */ /* 0x000fe400000006ff */
[----:B------:R-:W-:-:S02]  /*1dd80*/  ISETP.GE.AND P1, PT, R3, UR14, PT ;  /* 0x0000000e03007c0c */ /* 0x000fc4000bf26270 */
[----:B------:R-:W-:Y:S02]  /*1dd90*/  SHF.R.S32.HI R3, RZ, 0x1f, R0 ;  /* 0x0000001fff037819 */ /* 0x000fe40000011400 */
[--C-:B------:R-:W-:Y:S02]  /*1dda0*/  IADD3 R5, P5, P3, R0, R68, R2.reuse ;  /* 0x0000004400057210 */ /* 0x100fe40007bbe002 */
[----:B------:R-:W-:-:S04]  /*1ddb0*/  SHF.R.S32.HI R0, RZ, 0x1f, R2 ;  /* 0x0000001fff007819 */ /* 0x000fc80000011402 */
[----:B------:R-:W-:Y:S01]  /*1ddc0*/  IADD3.X R4, R3, R69, R0, P5, P3 ;  /* 0x0000004503047210 */ /* 0x000fe20002fe6400 */
[----:B-1----:R-:W-:Y:S06]  /*1ddd0*/  @P6 BRA `(.L_x_714) ;  /* 0x0000000000d86947 */ /* 0x002fec0003800000 */
[----:B------:R-:W1:Y:S01]  /*1dde0*/  S2R R6, SR_TID.X ;  /* 0x0000000000067919 */ /* 0x000e620000002100 */
[----:B------:R-:W-:Y:S02]  /*1ddf0*/  P2R R22, PR, RZ, 0x1 ;  /* 0x00000001ff167803 */ /* 0x000fe40000000000 */
[----:B------:R-:W-:Y:S02]  /*1de00*/  P2R R18, PR, RZ, 0x2 ;  /* 0x00000002ff127803 */ /* 0x000fe40000000000 */
[----:B-1----:R-:W-:-:S04]  /*1de10*/  SHF.R.S32.HI R2, RZ, 0x1f, R6 ;  /* 0x0000001fff027819 */ /* 0x002fc80000011406 */
[----:B------:R-:W-:-:S04]  /*1de20*/  LEA.HI R2, R2, R6, RZ, 0x5 ;  /* 0x0000000602027211 */ /* 0x000fc800078f28ff */
[----:B------:R-:W-:Y:S02]  /*1de30*/  SHF.R.S32.HI R0, RZ, 0x5, R2 ;  /* 0x00000005ff007819 */ /* 0x000fe40000011402 */
[----:B------:R-:W-:Y:S02]  /*1de40*/  LOP3.LUT R2, R2, 0xffffffe0, RZ, 0xc0, !PT ;  /* 0xffffffe002027812 */ /* 0x000fe400078ec0ff */
[----:B------:R-:W-:-:S03]  /*1de50*/  SHF.R.S32.HI R3, RZ, 0x1f, R0 ;  /* 0x0000001fff037819 */ /* 0x000fc60000011400 */
[----:B------:R-:W-:Y:S01]  /*1de60*/  IMAD.IADD R2, R6, 0x1, -R2 ;  /* 0x0000000106027824 */ /* 0x000fe200078e0a02 */
[----:B------:R-:W-:-:S04]  /*1de70*/  LEA.HI R3, R3, R0, RZ, 0x2 ;  /* 0x0000000003037211 */ /* 0x000fc800078f10ff */
[----:B------:R-:W-:Y:S02]  /*1de80*/  SHF.R.S32.HI R6, RZ, 0x1f, R2 ;  /* 0x0000001fff067819 */ /* 0x000fe40000011402 */
[----:B------:R-:W-:Y:S02]  /*1de90*/  LOP3.LUT R3, R3, 0xfffffffc, RZ, 0xc0, !PT ;  /* 0xfffffffc03037812 */ /* 0x000fe400078ec0ff */
[----:B------:R-:W-:-:S03]  /*1dea0*/  LEA.HI R2, R6, R2, RZ, 0x2 ;  /* 0x0000000206027211 */ /* 0x000fc600078f10ff */
[----:B------:R-:W-:Y:S01]  /*1deb0*/  IMAD.IADD R3, R0, 0x1, -R3 ;  /* 0x0000000100037824 */ /* 0x000fe200078e0a03 */
        /* <DEDUP_REMOVED lines=40> */
.L_x_714:
[----:B------:R-:W-:Y:S05]  /*1e140*/  BSYNC B0 ;  /* 0x0000000000007941 */ /* 0x000fea0003800000 */
.L_x_713:
[----:B------:R1:W5:Y:S01]  /*1e150*/  LDL R29, [R1+0x34] ;  /* 0x00003400011d7983 */ /* 0x0003620000100800 */
[C---:B--2---:R-:W-:Y:S01]  /*1e160*/  VIADD R3, R20.reuse, 0x40 ;  /* 0x0000004014037836 */ /* 0x044fe20000000000 */
[----:B------:R-:W-:Y:S01]  /*1e170*/  SHF.R.S32.HI R4, RZ, 0x1f, R23 ;  /* 0x0000001fff047819 */ /* 0x000fe20000011417 */
[----:B------:R-:W-:Y:S01]  /*1e180*/  VIADD R0, R20, 0x50 ;  /* 0x0000005014007836 */ /* 0x000fe20000000000 */
[----:B------:R1:W2:Y:S01]  /*1e190*/  LDS.128 R16, [R243] ;  /* 0x00000000f3107984 */ /* 0x0002a20000000c00 */
[----:B------:R-:W-:Y:S01]  /*1e1a0*/  IADD3 R2, P3, R23, UR10, RZ ;  /* 0x0000000a17027c10 */ /* 0x000fe2000ff7e0ff */
[----:B------:R-:W-:Y:S01]  /*1e1b0*/  ULDC.64 UR4, c[0x0][0x2a0] ;  /* 0x0000a80000047ab9 */ /* 0x000fe20000000a00 */
[----:B------:R-:W-:Y:S01]  /*1e1c0*/  SHF.R.S32.HI R5, RZ, 0x1f, R28 ;  /* 0x0000001fff057819 */ /* 0x000fe2000001141c */
[----:B------:R1:W3:Y:S01]  /*1e1d0*/  LDS.128 R12, [R243+0x4000] ;  /* 0x00400000f30c7984 */ /* 0x0002e20000000c00 */
[----:B------:R-:W-:Y:S01]  /*1e1e0*/  ISETP.GE.AND P5, PT, R3, UR14, PT ;  /* 0x0000000e03007c0c */ /* 0x000fe2000bfa6270 */
[----:B------:R-:W-:Y:S01]  /*1e1f0*/  BSSY B0, `(.L_x_715) ;  /* 0x000001a000007945 */ /* 0x000fe20003800000 */
[----:B------:R-:W-:Y:S01]  /*1e200*/  IADD3.X R3, R4, UR8, RZ, P3, !PT ;  /* 0x0000000804037c10 */ /* 0x000fe20009ffe4ff */
[----:B------:R-:W-:Y:S01]  /*1e210*/  VIADD R22, R20, 0x60 ;  /* 0x0000006014167836 */ /* 0x000fe20000000000 */
[----:B------:R-:W-:Y:S01]  /*1e220*/  ISETP.GE.AND P3, PT, R0, UR14, PT ;  /* 0x0000000e00007c0c */ /* 0x000fe2000bf66270 */
[----:B------:R-:W-:Y:S01]  /*1e230*/  IMAD R0, R5, UR4, RZ ;  /* 0x0000000405007c24 */ /* 0x000fe2000f8e02ff */
[----:B------:R-:W-:Y:S01]  /*1e240*/  SHF.R.S32.HI R21, RZ, 0x1f, R20 ;  /* 0x0000001fff157819 */ /* 0x000fe20000011414 */
[----:B------:R-:W-:Y:S01]  /*1e250*/  IMAD.WIDE.U32 R10, R28, UR4, R2 ;  /* 0x000000041c0a7c25 */ /* 0x000fe2000f8e0002 */
[----:B------:R-:W-:-:S03]  /*1e260*/  MOV R6, UR17 ;  /* 0x0000001100067c02 */ /* 0x000fc60008000f00 */
[----:B------:R-:W-:Y:S02]  /*1e270*/  IMAD R0, R28, UR5, R0 ;  /* 0x000000051c007c24 */ /* 0x000fe4000f8e0200 */
[----:B------:R-:W-:-:S03]  /*1e280*/  IMAD.WIDE R6, R6, 0x80, R20 ;  /* 0x0000008006067825 */ /* 0x000fc600078e0214 */
[----:B------:R-:W-:Y:S01]  /*1e290*/  IADD3 R9, R0, R11, RZ ;  /* 0x0000000b00097210 */ /* 0x000fe20007ffe0ff */
        /* <DEDUP_REMOVED lines=15> */
.L_x_716:
[----:B------:R-:W-:Y:S05]  /*1e390*/  BSYNC B0 ;  /* 0x0000000000007941 */ /* 0x000fea0003800000 */
.L_x_715:
        /* <DEDUP_REMOVED lines=23> */
.L_x_718:
[----:B------:R-:W-:Y:S05]  /*1e510*/  BSYNC B0 ;  /* 0x0000000000007941 */ /* 0x000fea0003800000 */
.L_x_717:
        /* <DEDUP_REMOVED lines=22> */
.L_x_720:
[----:B------:R-:W-:Y:S05]  /*1e680*/  BSYNC B0 ;  /* 0x0000000000007941 */ /* 0x000fea0003800000 */
.L_x_719:
        /* <DEDUP_REMOVED lines=21> */
.L_x_722:
[----:B------:R-:W-:Y:S05]  /*1e7e0*/  BSYNC B0 ;  /* 0x0000000000007941 */ /* 0x000fea0003800000 */
.L_x_721:
        /* <DEDUP_REMOVED lines=21> */
.L_x_724:
[----:B------:R-:W-:Y:S05]  /*1e940*/  BSYNC B0 ;  /* 0x0000000000007941 */ /* 0x000fea0003800000 */
.L_x_723:
        /* <DEDUP_REMOVED lines=21> */
.L_x_726:
[----:B------:R-:W-:Y:S05]  /*1eaa0*/  BSYNC B0 ;  /* 0x0000000000007941 */ /* 0x000fea0003800000 */
.L_x_725:
        /* <DEDUP_REMOVED lines=21> */
.L_x_728:
[----:B------:R-:W-:Y:S05]  /*1ec00*/  BSYNC B0 ;  /* 0x0000000000007941 */ /* 0x000fea0003800000 */
.L_x_727:
[----:B-1----:R1:W1:Y:S01]  /*1ec10*/  LDS.128 R12, [R243+0x7800] ;  /* 0x00780000f30c7984 */ /* 0x0022620000000c00 */
        /* <DEDUP_REMOVED lines=20> */
.L_x_729:
        /* <DEDUP_REMOVED lines=10> */
.L_x_2925:


//--------------------- .text._ZN5flash16flash_fwd_kernelI23Flash_fwd_kernel_traitsILi128ELi128ELi64ELi4ELb0ELb0EN7cutlass10bfloat16_tE19Flash_kernel_traitsILi128ELi128ELi64ELi4ES3_EELb0ELb0ELb1ELb0ELb0ELb0ELb1ELb0EEEvNS_16Flash_fwd_paramsE --------------------------
	.section	.text._ZN5flash16flash_fwd_kernelI23Flash_fwd_kernel_traitsILi128ELi128ELi64ELi4ELb0ELb0EN7cutlass10bfloat16_tE19Flash_kernel_traitsILi128ELi128ELi64ELi4ES3_EELb0ELb0ELb1ELb0ELb0ELb0ELb1ELb0EEEvNS_16Flash_fwd_paramsE,"ax",@progbits
	.align	128
        .global         _ZN5flash16flash_fwd_kernelI23Flash_fwd_kernel_traitsILi128ELi128ELi64ELi4ELb0ELb0EN7cutlass10bfloat16_tE19Flash_kernel_traitsILi128ELi128ELi64ELi4ES3_EELb0ELb0ELb1ELb0ELb0ELb0ELb1ELb0EEEvNS_16Flash_fwd_paramsE
        .type           _ZN5flash16flash_fwd_kernelI23Flash_fwd_kernel_traitsILi128ELi128ELi64ELi4ELb0ELb0EN7cutlass10bfloat16_tE19Flash_kernel_traitsILi128ELi128ELi64ELi4ES3_EELb0ELb0ELb1ELb0ELb0ELb0ELb1ELb0EEEvNS_16Flash_fwd_paramsE,@function
        .size           _ZN5flash16flash_fwd_kernelI23Flash_fwd_kernel_traitsILi128ELi128ELi64ELi4ELb0ELb0EN7cutlass10bfloat16_tE19Flash_kernel_traitsILi128ELi128ELi64ELi4ES3_EELb0ELb0ELb1ELb0ELb0ELb0ELb1ELb0EEEvNS_16Flash_fwd_paramsE,(.L_x_2926 - _ZN5flash16flash_fwd_kernelI23Flash_fwd_kernel_traitsILi128ELi128ELi64ELi4ELb0ELb0EN7cutlass10bfloat16_tE19Flash_kernel_traitsILi128ELi128ELi64ELi4ES3_EELb0ELb0ELb1ELb0ELb0ELb0ELb1ELb0EEEvNS_16Flash_fwd_paramsE)
        .other          _ZN5flash16flash_fwd_kernelI23Flash_fwd_kernel_traitsILi128ELi128ELi64ELi4ELb0ELb0EN7cutlass10bfloat16_tE19Flash_kernel_traitsILi128ELi128ELi64ELi4ES3_EELb0ELb0ELb1ELb0ELb0ELb0ELb1ELb0EEEvNS_16Flash_fwd_paramsE,@"STO_CUDA_ENTRY STV_DEFAULT"
_ZN5flash16flash_fwd_kernelI23Flash_fwd_kernel_traitsILi128ELi128ELi64ELi4ELb0ELb0EN7cutlass10bfloat16_tE19Flash_kernel_traitsILi128ELi128ELi64ELi4ES3_EELb0ELb0ELb1ELb0ELb0ELb0ELb1ELb0EEEvNS_16Flash_fwd_paramsE:
.text._ZN5flash16flash_fwd_kernelI23Flash_fwd_kernel_traitsILi128ELi128ELi64ELi4ELb0ELb0EN7cutlass10bfloat16_tE19Flash_kernel_traitsILi128ELi128ELi64ELi4ES3_EELb0ELb0ELb1ELb0ELb0ELb0ELb1ELb0EEEvNS_16Flash_fwd_paramsE:
        /* <DEDUP_REMOVED lines=55> */
.L_x_730:
[----:B------:R-:W-:-:S05]  /*0370*/  ULDC UR7, c[0x0][0x2c8] ;  /* 0x0000b20000077ab9 */ /* 0x000fca0000000800 */
.L_x_731:
        /* <DEDUP_REMOVED lines=132> */
.L_x_734:
[----:B------:R-:W-:Y:S05]  /*0bc0*/  BSYNC B0 ;  /* 0x0000000000007941 */ /* 0x000fea0003800000 */
.L_x_733:
        /* <DEDUP_REMOVED lines=21> */
.L_x_736:
[----:B------:R-:W-:Y:S05]  /*0d20*/  BSYNC B0 ;  /* 0x0000000000007941 */ /* 0x000fea0003800000 */
.L_x_735:
        /* <DEDUP_REMOVED lines=21> */
.L_x_738:
[----:B------:R-:W-:Y:S05]  /*0e80*/  BSYNC B0 ;  /* 0x0000000000007941 */ /* 0x000fea0003800000 */
.L_x_737:
        /* <DEDUP_REMOVED lines=21> */
.L_x_740:
[----:B------:R-:W-:Y:S05]  /*0fe0*/  BSYNC B0 ;  /* 0x0000000000007941 */ /* 0x000fea0003800000 */
.L_x_739:
        /* <DEDUP_REMOVED lines=20> */
.L_x_742:
[----:B------:R-:W-:Y:S05]  /*1130*/  BSYNC B0 ;  /* 0x0000000000007941 */ /* 0x000fea0003800000 */
.L_x_741:
        /* <DEDUP_REMOVED lines=20> */
.L_x_744:
[----:B------:R-:W-:Y:S05]  /*1280*/  BSYNC B0 ;  /* 0x0000000000007941 */ /* 0x000fea0003800000 */
.L_x_743:
        /* <DEDUP_REMOVED lines=20> */
.L_x_746:
[----:B------:R-:W-:Y:S05]  /*13d0*/  BSYNC B0 ;  /* 0x0000000000007941 */ /* 0x000fea0003800000 */
.L_x_745:
        /* <DEDUP_REMOVED lines=20> */
.L_x_748:
[----:B------:R-:W-:Y:S05]  /*1520*/  BSYNC B0 ;  /* 0x0000000000007941 */ /* 0x000fea0003800000 */
.L_x_747:
        /* <DEDUP_REMOVED lines=10> */
.L_x_750:
[----:B------:R-:W-:Y:S05]  /*15d0*/  BSYNC B0 ;  /* 0x0000000000007941 */ /* 0x000fea0003800000 */
.L_x_749:
        /* <DEDUP_REMOVED lines=15> */
.L_x_752:
[----:B------:R-:W-:Y:S05]  /*16d0*/  BSYNC B0 ;  /* 0x0000000000007941 */ /* 0x000fea0003800000 */
.L_x_751:
        /* <DEDUP_REMOVED lines=10> */
.L_x_754:
[----:B------:R-:W-:Y:S05]  /*1780*/  BSYNC B0 ;  /* 0x0000000000007941 */ /* 0x000fea0003800000 */
.L_x_753:
        /* <DEDUP_REMOVED lines=10> */
.L_x_756:
[----:B------:R-:W-:Y:S05]  /*1830*/  BSYNC B0 ;  /* 0x0000000000007941 */ /* 0x000fea0003800000 */
.L_x_755:
        /* <DEDUP_REMOVED lines=10> */
.L_x_758:
[----:B------:R-:W-:Y:S05]  /*18e0*/  BSYNC B0 ;  /* 0x0000000000007941 */ /* 0x000fea0003800000 */
.L_x_757:
        /* <DEDUP_REMOVED lines=10> */
.L_x_760:
[----:B------:R-:W-:Y:S05]  /*1990*/  BSYNC B0 ;  /* 0x0000000000007941 */ /* 0x000fea0003800000 */
.L_x_759:
        /* <DEDUP_REMOVED lines=10> */
.L_x_762:
[----:B------:R-:W-:Y:S05]  /*1a40*/  BSYNC B0 ;  /* 0x0000000000007941 */ /* 0x000fea0003800000 */
.L_x_761:
        /* <DEDUP_REMOVED lines=10> */
.L_x_732:
        /* <DEDUP_REMOVED lines=70> */
.L_x_763:
        /* <DEDUP_REMOVED lines=32> */
.L_x_764:
        /* <DEDUP_REMOVED lines=79> */
.L_x_766:
[----:B------:R-:W-:Y:S05]  /*2640*/  BSYNC B0 ;  /* 0x0000000000007941 */ /* 0x000fea0003800000 */
.L_x_765:
        /* <DEDUP_REMOVED lines=33> */
.L_x_768:
[----:B------:R-:W-:Y:S05]  /*2860*/  BSYNC B0 ;  /* 0x0000000000007941 */ /* 0x000fea0003800000 */
.L_x_767:
        /* <DEDUP_REMOVED lines=34> */
.L_x_770:
[----:B------:R-:W-:Y:S05]  /*2a90*/  BSYNC B0 ;  /* 0x0000000000007941 */ /* 0x000fea0003800000 */
.L_x_769:
        /* <DEDUP_REMOVED lines=33> */
.L_x_772:
[----:B------:R-:W-:Y:S05]  /*2cb0*/  BSYNC B0 ;  /* 0x0000000000007941 */ /* 0x000fea0003800000 */
.L_x_771:
        /* <DEDUP_REMOVED lines=32> */
.L_x_774:
[----:B------:R-:W-:Y:S05]  /*2ec0*/  BSYNC B0 ;  /* 0x0000000000007941 */ /* 0x000fea0003800000 */
.L_x_773:
        /* <DEDUP_REMOVED lines=33> */
.L_x_776:
[----:B------:R-:W-:Y:S05]  /*30e0*/  BSYNC B0 ;  /* 0x0000000000007941 */ /* 0x000fea0003800000 */
.L_x_775:
        /* <DEDUP_REMOVED lines=31> */
.L_x_778:
[----:B------:R-:W-:Y:S05]  /*32e0*/  BSYNC B0 ;  /* 0x0000000000007941 */ /* 0x000fea0003800000 */
.L_x_777:
        /* <DEDUP_REMOVED lines=31> */
.L_x_780:
[----:B------:R-:W-:Y:S05]  /*34e0*/  BSYNC B0 ;  /* 0x0000000000007941 */ /* 0x000fea0003800000 */
.L_x_779:
        /* <DEDUP_REMOVED lines=35> */
.L_x_782:
[----:B------:R-:W-:Y:S05]  /*3720*/  BSYNC B0 ;  /* 0x0000000000007941 */ /* 0x000fea0003800000 */
.L_x_781:
        /* <DEDUP_REMOVED lines=27> */
.L_x_784:
[----:B------:R-:W-:Y:S05]  /*38e0*/  BSYNC B0 ;  /* 0x0000000000007941 */ /* 0x000fea0003800000 */
.L_x_783:
        /* <DEDUP_REMOVED lines=34> */
.L_x_786:
[----:B------:R-:W-:Y:S05]  /*3b10*/  BSYNC B0 ;  /* 0x0000000000007941 */ /* 0x000fea0003800000 */
.L_x_785:
        /* <DEDUP_REMOVED lines=27> */
.L_x_788:
[----:B------:R-:W-:Y:S05]  /*3cd0*/  BSYNC B0 ;  /* 0x0000000000007941 */ /* 0x000fea0003800000 */
.L_x_787:
        /* <DEDUP_REMOVED lines=55> */
.L_x_790:
[----:B------:R-:W-:Y:S05]  /*4050*/  BSYNC B0 ;  /* 0x0000000000007941 */ /* 0x000fea0003800000 */
.L_x_789:
        /* <DEDUP_REMOVED lines=29> */
.L_x_792:
[----:B------:R-:W-:Y:S05]  /*4230*/  BSYNC B0 ;  /* 0x0000000000007941 */ /* 0x000fea0003800000 */
.L_x_791:
        /* <DEDUP_REMOVED lines=29> */
.L_x_794:
[----:B------:R-:W-:Y:S05]  /*4410*/  BSYNC B0 ;  /* 0x0000000000007941 */ /* 0x000fea0003800000 */
.L_x_793:
        /* <DEDUP_REMOVED lines=29> */
.L_x_796:
[----:B------:R-:W-:Y:S05]  /*45f0*/  BSYNC B0 ;  /* 0x0000000000007941 */ /* 0x000fea0003800000 */
.L_x_795:
[----:B------:R-:W-:Y:S01]  /*4600*/  LDSM.16.M88.4 R12, [R231] ;  /* 0x00000000e70c783b */ /* 0x000fe20000000200 */
[----:B------:R-:W-:Y:S01]  /*4610*/  R2P PR, R24, 0x6 ;  /* 0x0000000618007804 */ /* 0x000fe20000000000 */
[C---:B------:R-:W-:Y:S01]  /*4620*/  VIADD R0, R224.reuse, 0x8000 ;  /* 0x00008000e0007836 */ /* 0x040fe20000000000 */
[----:B------:R-:W-:Y:S01]  /*4630*/  ULDC UR33, c[0x0][0x39c] ;  /* 0x0000e70000217ab9 */ /* 0x000fe20000000800 */
[----:B------:R-:W5:Y:S01]  /*4640*/  LDSM.16.M88.4 R16, [R224+0x8000] ;  /* 0x00800000e010783b */ /* 0x000f620000000200 */
[----:B------:R-:W-:Y:S01]  /*4650*/  VIADD R235, R224, 0x8020 ;  /* 0x00008020e0eb7836 */ /* 0x000fe20000000000 */
[----:B------:R-:W-:Y:S01]  /*4660*/  LOP3.LUT R3, R169, 0xffffffe0, RZ, 0xc0, !PT ;  /* 0xffffffe0a9037812 */ /* 0x000fe200078ec0ff */
[--C-:B------:R-:W-:Y:S01]  /*4670*/  IMAD R232, R4, 0x2, R231.reuse ;  /* 0x0000000204e87824 */ /* 0x100fe200078e02e7 */
[----:B-1-34-:R-:W1:Y:S01]  /*4680*/  LDSM.16.M88.4 R8, [R231+0x2000] ;  /* 0x00200000e708783b */ /* 0x01ae620000000200 */
[C---:B------:R-:W-:Y:S01]  /*4690*/  IMAD R234, R2.reuse, 0x2, R231 ;  /* 0x0000000202ea7824 */ /* 0x040fe200078e02e7 */
[----:B------:R-:W-:Y:S01]  /*46a0*/  UIADD3 UR5, UR25, 0x1, -UR18 ;  /* 0x0000000119057890 */ /* 0x000fe2000fffe812 */
[----:B------:R-:W-:Y:S01]  /*46b0*/  IMAD R233, R2, 0x2, R232 ;  /* 0x0000000202e97824 */ /* 0x000fe200078e02e8 */
[----:B------:R-:W3:Y:S01]  /*46c0*/  LDSM.16.M88.4 R40, [R224+0x9000] ;  /* 0x00900000e028783b */ /* 0x000ee20000000200 */
[----:B------:R-:W-:Y:S01]  /*46d0*/  LEA R6, R168, UR24, 0x4 ;  /* 0x00000018a8067c11 */ /* 0x000fe2000f8e20ff */
[----:B------:R-:W-:Y:S01]  /*46e0*/  @P1 VIADD R235, R0, 0xffffffe0 ;  /* 0xffffffe000eb1836 */ /* 0x000fe20000000000 */
[----:B------:R-:W-:Y:S01]  /*46f0*/  UIADD3 UR5, UR5, UR20, URZ ;  /* 0x0000001405057290 */ /* 0x000fe2000fffe03f */
[----:B------:R-:W4:Y:S01]  /*4700*/  LDSM.16.M88.4 R20, [R224+0x8800] ;  /* 0x00880000e014783b */ /* 0x000f220000000200 */
[----:B------:R-:W-:Y:S01]  /*4710*/  IMAD.MOV.U32 R0, RZ, RZ, 0x40 ;  /* 0x00000040ff007424 */ /* 0x000fe200078e00ff */
[----:B------:R-:W-:Y:S01]  /*4720*/  UIADD3 UR21, UR25, -UR21, -UR18 ;  /* 0x8000001519157290 */ /* 0x000fe2000fffe812 */
[C---:B------:R-:W-:Y:S01]  /*4730*/  VIADD R242, R235.reuse, 0x800 ;  /* 0x00000800ebf27836 */ /* 0x040fe20000000000 */
[----:B------:R-:W4:Y:S01]  /*4740*/  LDSM.16.M88.4 R32, [R224+0x9800] ;  /* 0x00980000e020783b */ /* 0x000f220000000200 */
[----:B------:R-:W-:Y:S01]  /*4750*/  UISETP.GT.AND UP0, UPT, UR12, UR15, UPT ;  /* 0x0000000f0c00728c */ /* 0x000fe2000bf04270 */
[----:B------:R-:W-:Y:S01]  /*4760*/  SEL R0, R0, 0xffffffc0, !P2 ;  /* 0xffffffc000007807 */ /* 0x000fe20005000000 */
[C---:B------:R-:W-:Y:S01]  /*4770*/  VIADD R241, R235.reuse, 0x1000 ;  /* 0x00001000ebf17836 */ /* 0x040fe20000000000 */
[----:B------:R-:W-:Y:S01]  /*4780*/  LDSM.16.M88.4 R24, [R232] ;  /* 0x00000000e818783b */ /* 0x000fe20000000200 */
[----:B------:R-:W-:-:S02]  /*4790*/  VIADD R240, R235, 0x1800 ;  /* 0x00001800ebf07836 */ /* 0x000fc40000000000 */
[----:B------:R-:W-:Y:S01]  /*47a0*/  IMAD.IADD R230, R224, 0x1, R0 ;  /* 0x00000001e0e67824 */ /* 0x000fe200078e0200 */
[----:B------:R-:W4:Y:S01]  /*47b0*/  LDSM.16.M88.4 R36, [R235] ;  /* 0x00000000eb24783b */ /* 0x000f220000000200 */
[----:B------:R-:W-:Y:S02]  /*47c0*/  IMAD.IADD R229, R0, 0x1, R235 ;  /* 0x0000000100e57824 */ /* 0x000fe400078e02eb */
[C---:B------:R-:W-:Y:S01]  /*47d0*/  VIADD R239, R235.reuse, 0x2000 ;  /* 0x00002000ebef7836 */ /* 0x040fe20000000000 */
[----:B------:R-:W-:Y:S01]  /*47e0*/  LDSM.16.M88.4 R56, [R235+0x1000] ;  /* 0x00100000eb38783b */ /* 0x000fe20000000200 */
[C---:B------:R-:W-:Y:S02]  /*47f0*/  VIADD R238, R235.reuse, 0x2800 ;  /* 0x00002800ebee7836 */ /* 0x040fe40000000000 */
[C---:B------:R-:W-:Y:S01]  /*4800*/  VIADD R237, R235.reuse, 0x3000 ;  /* 0x00003000ebed7836 */ /* 0x040fe20000000000 */
[----:B------:R-:W-:Y:S01]  /*4810*/  LDSM.16.M88.4 R60, [R235+0x800] ;  /* 0x00080000eb3c783b */ /* 0x000fe20000000200 */
[----:B------:R-:W-:-:S03]  /*4820*/  VIADD R236, R235, 0x3800 ;  /* 0x00003800ebec7836 */ /* 0x000fc60000000000 */
[----:B------:R-:W-:Y:S01]  /*4830*/  LDSM.16.M88.4 R64, [R235+0x1800] ;  /* 0x00180000eb40783b */ /* 0x000fe20000000200 */
[-C--:B-----5:R-:W-:Y:S03]  /*4840*/  HMMA.16816.F32.BF16 R48, R12, R16.reuse, RZ ;  /* 0x000000100c30723c */ /* 0x0a0fe600000418ff */
[----:B--2---:R-:W-:Y:S04]  /*4850*/  LDSM.16.M88.4 R28, [R234] ;  /* 0x00000000ea1c783b */ /* 0x004fe80000000200 */
[----:B------:R-:W-:Y:S01]  /*4860*/  LDSM.16.M88.4 R76, [R230+0x8000] ;  /* 0x00800000e64c783b */ /* 0x000fe20000000200 */
[C---:B-1----:R-:W-:Y:S03]  /*4870*/  HMMA.16816.F32.BF16 R52, R8.reuse, R16, RZ ;  /* 0x000000100834723c */ /* 0x042fe600000418ff */
[----:B------:R-:W0:Y:S03]  /*4880*/  LDGDEPBAR ;  /* 0x00000000000079af */ /* 0x000e260000000000 */
[-C--:B------:R-:W-:Y:S06]  /*4890*/  HMMA.16816.F32.BF16 R88, R8, R18.reuse, RZ ;  /* 0x000000120858723c */ /* 0x080fec00000418ff */
[----:B------:R-:W-:Y:S01]  /*48a0*/  HMMA.16816.F32.BF16 R128, R12, R18, RZ ;  /* 0x000000120c80723c */ /* 0x000fe200000418ff */
[----:B------:R-:W1:Y:S05]  /*48b0*/  LDSM.16.M88.4 R16, [R232+0x2000] ;  /* 0x00200000e810783b */ /* 0x000e6a0000000200 */
[C---:B---3--:R-:W-:Y:S06]  /*48c0*/  HMMA.16816.F32.BF16 R68, R8.reuse, R40, RZ ;  /* 0x000000280844723c */ /* 0x048fec00000418ff */
[C---:B----4-:R-:W-:Y:S06]  /*48d0*/  HMMA.16816.F32.BF16 R44, R8.reuse, R20, RZ ;  /* 0x00000014082c723c */ /* 0x050fec00000418ff */
[----:B------:R-:W-:Y:S06]  /*48e0*/  HMMA.16816.F32.BF16 R84, R8, R22, RZ ;  /* 0x000000160854723c */ /* 0x000fec00000418ff */
        /* <DEDUP_REMOVED lines=8> */
[----:B------:R-:W-:Y:S01]  /*4970*/  HMMA.16816.F32.BF16 R124, R8, R34, RZ ;  /* 0x00000022087c723c */ /* 0x000fe200000418ff */
[----:B------:R-:W2:Y:S04]  /*4980*/  LDSM.16.M88.4 R8, [R234+0x2000] ;  /* 0x00200000ea08783b */ /* 0x000ea80000000200 */
[----:B------:R-:W-:Y:S01]  /*4990*/  LDSM.16.M88.4 R32, [R233] ;  /* 0x00000000e920783b */ /* 0x000fe20000000200 */
[----:B------:R-:W-:Y:S03]  /*49a0*/  HMMA.16816.F32.BF16 R12, R24, R36, R48 ;  /* 0x00000024180c723c */ /* 0x000fe60000041830 */
[----:B------:R-:W-:Y:S03]  /*49b0*/  LDSM.16.M88.4 R48, [R230+0x9000] ;  /* 0x00900000e630783b */ /* 0x000fe60000000200 */
[C---:B-1----:R-:W-:Y:S01]  /*49c0*/  HMMA.16816.F32.BF16 R92, R16.reuse, R56, R68 ;  /* 0x00000038105c723c */ /* 0x042fe20000041844 */
[----:B------:R-:W1:Y:S05]  /*49d0*/  LDSM.16.M88.4 R68, [R229] ;  /* 0x00000000e544783b */ /* 0x000e6a0000000200 */
[C---:B------:R-:W-:Y:S01]  /*49e0*/  HMMA.16816.F32.BF16 R100, R16.reuse, R36, R52 ;  /* 0x000000241064723c */ /* 0x040fe20000041834 */
[----:B------:R-:W3:Y:S05]  /*49f0*/  LDSM.16.M88.4 R52, [R230+0x8800] ;  /* 0x00880000e634783b */ /* 0x000eea0000000200 */
[----:B------:R-:W-:Y:S01]  /*4a00*/  HMMA.16816.F32.BF16 R96, R16, R60, R44 ;  /* 0x0000003c1060723c */ /* 0x000fe2000004182c */
[----:B------:R-:W4:Y:S05]  /*4a10*/  LDSM.16.M88.4 R44, [R230+0x9800] ;  /* 0x00980000e62c783b */ /* 0x000f2a0000000200 */
[----:B------:R-:W-:Y:S01]  /*4a20*/  HMMA.16816.F32.BF16 R140, R24, R64, R20 ;  /* 0x00000040188c723c */ /* 0x000fe20000041814 */
[----:B------:R-:W5:Y:S05]  /*4a30*/  LDSM.16.M88.4 R20, [R233+0x2000] ;  /* 0x00200000e914783b */ /* 0x000f6a0000000200 */
[----:B------:R-:W-:Y:S06]  /*4a40*/  HMMA.16816.F32.BF16 R12, R28, R76, R12 ;  /* 0x0000004c1c0c723c */ /* 0x000fec000004180c */
[C---:B------:R-:W-:Y:S01]  /*4a50*/  HMMA.16816.F32.BF16 R40, R16.reuse, R64, R72 ;  /* 0x000000401028723c */ /* 0x040fe20000041848 */
[----:B------:R-:W-:Y:S05]  /*4a60*/  LDSM.16.M88.4 R72, [R224+0xa000] ;  /* 0x00a00000e048783b */ /* 0x000fea0000000200 */
[C---:B------:R-:W-:Y:S06]  /*4a70*/  HMMA.16816.F32.BF16 R88, R16.reuse, R38, R88 ;  /* 0x000000261058723c */ /* 0x040fec0000041858 */
[C---:B------:R-:W-:Y:S06]  /*4a80*/  HMMA.16816.F32.BF16 R84, R16.reuse, R62, R84 ;  /* 0x0000003e1054723c */ /* 0x040fec0000041854 */
[C---:B------:R-:W-:Y:S06]  /*4a90*/  HMMA.16816.F32.BF16 R80, R16.reuse, R58, R80 ;  /* 0x0000003a1050723c */ /* 0x040fec0000041850 */
[----:B------:R-:W-:Y:S01]  /*4aa0*/  HMMA.16816.F32.BF16 R132, R16, R66, R124 ;  /* 0x000000421084723c */ /* 0x000fe2000004187c */
[----:B------:R-:W5:Y:S05]  /*4ab0*/  LDSM.16.M88.4 R16, [R231+0x4000] ;  /* 0x00400000e710783b */ /* 0x000f6a0000000200 */
[C---:B------:R-:W-:Y:S06]  /*4ac0*/  HMMA.16816.F32.BF16 R144, R24.reuse, R60, R120 ;  /* 0x0000003c1890723c */ /* 0x040fec0000041878 */
[C---:B------:R-:W-:Y:S06]  /*4ad0*/  HMMA.16816.F32.BF16 R148, R24.reuse, R56, R112 ;  /* 0x000000381894723c */ /* 0x040fec0000041870 */
[C---:B------:R-:W-:Y:S06]  /*4ae0*/  HMMA.16816.F32.BF16 R128, R24.reuse, R38, R128 ;  /* 0x000000261880723c */ /* 0x040fec0000041880 */
[----:B------:R-:W-:Y:S06]  /*4af0*/  HMMA.16816.F32.BF16 R120, R24, R58, R108 ;  /* 0x0000003a1878723c */ /* 0x000fec000004186c */
[----:B--2---:R-:W-:Y:S06]  /*4b00*/  HMMA.16816.F32.BF16 R100, R8, R76, R100 ;  /* 0x0000004c0864723c */ /* 0x004fec0000041864 */
[C---:B------:R-:W-:Y:S01]  /*4b10*/  HMMA.16816.F32.BF16 R116, R24.reuse, R62, R116 ;  /* 0x0000003e1874723c */ /* 0x040fe20000041874 */
[----:B------:R-:W-:Y:S05]  /*4b20*/  LDSM.16.M88.4 R60, [R229+0x800] ;  /* 0x00080000e53c783b */ /* 0x000fea0000000200 */
[----:B------:R-:W-:Y:S06]  /*4b30*/  HMMA.16816.F32.BF16 R36, R24, R66, R104 ;  /* 0x000000421824723c */ /* 0x000fec0000041868 */
[----:B-1----:R-:W-:Y:S01]  /*4b40*/  HMMA.16816.F32.BF16 R24, R32, R68, R12 ;  /* 0x000000442018723c */ /* 0x002fe2000004180c */
[----:B------:R-:W1:Y:S05]  /*4b50*/  LDSM.16.M88.4 R12, [R231+0x6000] ;  /* 0x00600000e70c783b */ /* 0x000e6a0000000200 */
[C---:B---3--:R-:W-:Y:S06]  /*4b60*/  HMMA.16816.F32.BF16 R124, R8.reuse, R52, R96 ;  /* 0x00000034087c723c */ /* 0x048fec0000041860 */
[C---:B----4-:R-:W-:Y:S01]  /*4b70*/  HMMA.16816.F32.BF16 R108, R8.reuse, R44, R40 ;  /* 0x0000002c086c723c */ /* 0x050fe20000041828 */
[----:B------:R-:W-:Y:S05]  /*4b80*/  LDSM.16.M88.4 R40, [R232+0x4000] ;  /* 0x00400000e828783b */ /* 0x000fea0000000200 */
[C---:B------:R-:W-:Y:S01]  /*4b90*/  HMMA.16816.F32.BF16 R56, R8.reuse, R78, R88 ;  /* 0x0000004e0838723c */ /* 0x040fe20000041858 */
[----:B------:R-:W-:Y:S05]  /*4ba0*/  LDSM.16.M88.4 R88, [R229+0x1000] ;  /* 0x00100000e558783b */ /* 0x000fea0000000200 */
[C---:B------:R-:W-:Y:S01]  /*4bb0*/  HMMA.16816.F32.BF16 R96, R8.reuse, R54, R84 ;  /* 0x000000360860723c */ /* 0x040fe20000041854 */
[----:B------:R-:W2:Y:S05]  /*4bc0*/  LDSM.16.M88.4 R84, [R235+0x2000] ;  /* 0x00200000eb54783b */ /* 0x000eaa0000000200 */
[C---:B------:R-:W-:Y:S06]  /*4bd0*/  HMMA.16816.F32.BF16 R112, R8.reuse, R48, R92 ;  /* 0x000000300870723c */ /* 0x040fec000004185c */
[----:B------:R-:W-:Y:S01]  /*4be0*/  HMMA.16816.F32.BF16 R92, R8, R50, R80 ;  /* 0x00000032085c723c */ /* 0x000fe20000041850 */
[----:B------:R-:W3:Y:S05]  /*4bf0*/  LDSM.16.M88.4 R80, [R229+0x1800] ;  /* 0x00180000e550783b */ /* 0x000eea0000000200 */
[C---:B------:R-:W-:Y:S06]  /*4c00*/  HMMA.16816.F32.BF16 R76, R28.reuse, R78, R128 ;  /* 0x0000004e1c4c723c */ /* 0x040fec0000041880 */
[C---:B------:R-:W-:Y:S06]  /*4c10*/  HMMA.16816.F32.BF16 R156, R28.reuse, R48, R148 ;  /* 0x000000301c9c723c */ /* 0x040fec0000041894 */
[----:B------:R-:W-:Y:S06]  /*4c20*/  HMMA.16816.F32.BF16 R164, R28, R50, R120 ;  /* 0x000000321ca4723c */ /* 0x000fec0000041878 */
[----:B-----5:R-:W-:Y:S06]  /*4c30*/  HMMA.16816.F32.BF16 R48, R20, R68, R100 ;  /* 0x000000441430723c */ /* 0x020fec0000041864 */
[----:B------:R-:W-:Y:S01]  /*4c40*/  HMMA.16816.F32.BF16 R64, R8, R46, R132 ;  /* 0x0000002e0840723c */ /* 0x000fe20000041884 */
[----:B------:R-:W4:Y:S05]  /*4c50*/  LDSM.16.M88.4 R8, [R232+0x6000] ;  /* 0x00600000e808783b */ /* 0x000f2a0000000200 */
[----:B------:R-:W-:Y:S06]  /*4c60*/  HMMA.16816.F32.BF16 R24, R16, R72, R24 ;  /* 0x000000481018723c */ /* 0x000fec0000041818 */
[C---:B------:R-:W-:Y:S06]  /*4c70*/  HMMA.16816.F32.BF16 R160, R28.reuse, R44, R140 ;  /* 0x0000002c1ca0723c */ /* 0x040fec000004188c */
[----:B------:R-:W-:Y:S01]  /*4c80*/  HMMA.16816.F32.BF16 R140, R28, R46, R36 ;  /* 0x0000002e1c8c723c */ /* 0x000fe20000041824 */
[----:B------:R-:W-:Y:S04]  /*4c90*/  LDSM.16.M88.4 R36, [R234+0x4000] ;  /* 0x00400000ea24783b */ /* 0x000fe80000000200 */
[----:B------:R-:W-:Y:S01]  /*4ca0*/  LDSM.16.M88.4 R44, [R224+0xb800] ;  /* 0x00b80000e02c783b */ /* 0x000fe20000000200 */
[----:B------:R-:W-:Y:S03]  /*4cb0*/  HMMA.16816.F32.BF16 R120, R20, R70, R56 ;  /* 0x000000461478723c */ /* 0x000fe60000041838 */
[----:B------:R-:W5:Y:S03]  /*4cc0*/  LDSM.16.M88.4 R56, [R230+0xa000] ;  /* 0x00a00000e638783b */ /* 0x000f660000000200 */
[C---:B------:R-:W-:Y:S06]  /*4cd0*/  HMMA.16816.F32.BF16 R104, R28.reuse, R52, R144 ;  /* 0x000000341c68723c */ /* 0x040fec0000041890 */
[----:B------:R-:W-:Y:S01]  /*4ce0*/  HMMA.16816.F32.BF16 R116, R28, R54, R116 ;  /* 0x000000361c74723c */ /* 0x000fe20000041874 */
[----:B------:R-:W-:Y:S05]  /*4cf0*/  LDSM.16.M88.4 R52, [R224+0xa800] ;  /* 0x00a80000e034783b */ /* 0x000fea0000000200 */
[----:B------:R-:W-:Y:S06]  /*4d00*/  HMMA.16816.F32.BF16 R76, R32, R70, R76 ;  /* 0x00000046204c723c */ /* 0x000fec000004184c */
[----:B-1----:R-:W-:Y:S01]  /*4d10*/  HMMA.16816.F32.BF16 R68, R12, R72, R48 ;  /* 0x000000480c44723c */ /* 0x002fe20000041830 */
[----:B------:R-:W-:Y:S05]  /*4d20*/  LDSM.16.M88.4 R48, [R224+0xb000] ;  /* 0x00b00000e030783b */ /* 0x000fea0000000200 */
[----:B--2---:R-:W-:Y:S01]  /*4d30*/  HMMA.16816.F32.BF16 R28, R40, R84, R24 ;  /* 0x00000054281c723c */ /* 0x004fe20000041818 */
[----:B------:R-:W1:Y:S05]  /*4d40*/  LDSM.16.M88.4 R24, [R234+0x6000] ;  /* 0x00600000ea18783b */ /* 0x000e6a0000000200 */
[C---:B------:R-:W-:Y:S06]  /*4d50*/  HMMA.16816.F32.BF16 R132, R20.reuse, R60, R124 ;  /* 0x0000003c1484723c */ /* 0x040fec000004187c */
[C---:B------:R-:W-:Y:S06]  /*4d60*/  HMMA.16816.F32.BF16 R128, R20.reuse, R62, R96 ;  /* 0x0000003e1480723c */ /* 0x040fec0000041860 */
[C---:B------:R-:W-:Y:S06]  /*4d70*/  HMMA.16816.F32.BF16 R152, R20.reuse, R88, R112 ;  /* 0x000000581498723c */ /* 0x040fec0000041870 */
[C---:B------:R-:W-:Y:S06]  /*4d80*/  HMMA.16816.F32.BF16 R148, R20.reuse, R90, R92 ;  /* 0x0000005a1494723c */ /* 0x040fec000004185c */
[C---:B---3--:R-:W-:Y:S06]  /*4d90*/  HMMA.16816.F32.BF16 R144, R20.reuse, R80, R108 ;  /* 0x000000501490723c */ /* 0x048fec000004186c */
[----:B------:R-:W-:Y:S01]  /*4da0*/  HMMA.16816.F32.BF16 R124, R20, R82, R64 ;  /* 0x00000052147c723c */ /* 0x000fe20000041840 */
[----:B------:R-:W-:Y:S04]  /*4db0*/  LDSM.16.M88.4 R20, [R233+0x4000] ;  /* 0x00400000e914783b */ /* 0x000fe80000000200 */
[----:B------:R-:W2:Y:S01]  /*4dc0*/  LDSM.16.M88.4 R64, [R229+0x2000] ;  /* 0x00200000e540783b */ /* 0x000ea20000000200 */
[C---:B------:R-:W-:Y:S06]  /*4dd0*/  HMMA.16816.F32.BF16 R104, R32.reuse, R60, R104 ;  /* 0x0000003c2068723c */ /* 0x040fec0000041868 */
[----:B------:R-:W-:Y:S06]  /*4de0*/  HMMA.16816.F32.BF16 R108, R32, R62, R116 ;  /* 0x0000003e206c723c */ /* 0x000fec0000041874 */
[----:B----4-:R-:W-:Y:S06]  /*4df0*/  HMMA.16816.F32.BF16 R60, R8, R84, R68 ;  /* 0x00000054083c723c */ /* 0x010fec0000041844 */
[----:B------:R-:W-:Y:S06]  /*4e00*/  HMMA.16816.F32.BF16 R68, R16, R74, R76 ;  /* 0x0000004a1044723c */ /* 0x000fec000004184c */
[----:B-----5:R-:W-:Y:S01]  /*4e10*/  HMMA.16816.F32.BF16 R76, R36, R56, R28 ;  /* 0x00000038244c723c */ /* 0x020fe2000004181c */
[----:B------:R-:W3:Y:S05]  /*4e20*/  LDSM.16.M88.4 R28, [R233+0x6000] ;  /* 0x00600000e91c783b */ /* 0x000eea0000000200 */
[----:B------:R-:W-:Y:S06]  /*4e30*/  HMMA.16816.F32.BF16 R72, R12, R74, R120 ;  /* 0x0000004a0c48723c */ /* 0x000fec0000041878 */
[C---:B------:R-:W-:Y:S06]  /*4e40*/  HMMA.16816.F32.BF16 R100, R32.reuse, R88, R156 ;  /* 0x000000582064723c */ /* 0x040fec000004189c */
[C---:B------:R-:W-:Y:S06]  /*4e50*/  HMMA.16816.F32.BF16 R92, R32.reuse, R90, R164 ;  /* 0x0000005a205c723c */ /* 0x040fec00000418a4 */
[C---:B------:R-:W-:Y:S06]  /*4e60*/  HMMA.16816.F32.BF16 R88, R32.reuse, R80, R160 ;  /* 0x000000502058723c */ /* 0x040fec00000418a0 */
[----:B------:R-:W-:Y:S06]  /*4e70*/  HMMA.16816.F32.BF16 R96, R32, R82, R140 ;  /* 0x000000522060723c */ /* 0x000fec000004188c */
[----:B-1----:R-:W-:Y:S01]  /*4e80*/  HMMA.16816.F32.BF16 R32, R24, R56, R60 ;  /* 0x000000381820723c */ /* 0x002fe2000004183c */
[----:B------:R-:W1:Y:S05]  /*4e90*/  LDSM.16.M88.4 R60, [R235+0x2800] ;  /* 0x00280000eb3c783b */ /* 0x000e6a0000000200 */
[----:B------:R-:W-:Y:S06]  /*4ea0*/  HMMA.16816.F32.BF16 R68, R40, R86, R68 ;  /* 0x000000562844723c */ /* 0x000fec0000041844 */
[----:B--2---:R-:W-:Y:S06]  /*4eb0*/  HMMA.16816.F32.BF16 R80, R20, R64, R76 ;  /* 0x000000401450723c */ /* 0x004fec000004184c */
[----:B------:R-:W-:Y:S06]  /*4ec0*/  HMMA.16816.F32.BF16 R76, R16, R52, R104 ;  /* 0x00000034104c723c */ /* 0x000fec0000041868 */
[----:B------:R-:W-:Y:S06]  /*4ed0*/  HMMA.16816.F32.BF16 R72, R8, R86, R72 ;  /* 0x000000560848723c */ /* 0x000fec0000041848 */
[----:B---3--:R-:W-:Y:S06]  /*4ee0*/  HMMA.16816.F32.BF16 R84, R28, R64, R32 ;  /* 0x000000401c54723c */ /* 0x008fec0000041820 */
[----:B------:R-:W-:Y:S01]  /*4ef0*/  HMMA.16816.F32.BF16 R32, R36, R58, R68 ;  /* 0x0000003a2420723c */ /* 0x000fe20000041844 */
[----:B------:R-:W-:-:S05]  /*4f00*/  FMUL.FTZ R0, R80, UR33 ;  /* 0x0000002150007c20 */ /* 0x000fca0008410000 */
[C---:B------:R-:W-:Y:S06]  /*4f10*/  HMMA.16816.F32.BF16 R112, R12.reuse, R52, R132 ;  /* 0x000000340c70723c */ /* 0x040fec0000041884 */
[C---:B------:R-:W-:Y:S01]  /*4f20*/  HMMA.16816.F32.BF16 R116, R12.reuse, R54, R128 ;  /* 0x000000360c74723c */ /* 0x040fe20000041880 */
[----:B------:R2:W3:Y:S05]  /*4f30*/  MUFU.TANH R129, R0 ;  /* 0x0000000000817308 */ /* 0x0004ea0000002400 */
[C---:B------:R-:W-:Y:S06]  /*4f40*/  HMMA.16816.F32.BF16 R120, R12.reuse, R48, R152 ;  /* 0x000000300c78723c */ /* 0x040fec0000041898 */
[C---:B------:R-:W-:Y:S06]  /*4f50*/  HMMA.16816.F32.BF16 R148, R12.reuse, R50, R148 ;  /* 0x000000320c94723c */ /* 0x040fec0000041894 */
[----:B------:R-:W-:Y:S01]  /*4f60*/  HMMA.16816.F32.BF16 R144, R12, R44, R144 ;  /* 0x0000002c0c90723c */ /* 0x000fe20000041890 */
[----:B--2---:R-:W-:-:S04]  /*4f70*/  FMUL.FTZ R0, R81, UR33 ;  /* 0x0000002151007c20 */ /* 0x004fc80008410000 */
[----:B------:R2:W-:Y:S01]  /*4f80*/  MUFU.TANH R128, R0 ;  /* 0x0000000000807308 */ /* 0x0005e20000002400 */
[----:B------:R-:W-:Y:S01]  /*4f90*/  HMMA.16816.F32.BF16 R124, R12, R46, R124 ;  /* 0x0000002e0c7c723c */ /* 0x000fe2000004187c */
[----:B------:R-:W4:Y:S05]  /*4fa0*/  LDSM.16.M88.4 R12, [R230+0xa800] ;  /* 0x00a80000e60c783b */ /* 0x000f2a0000000200 */
[----:B------:R-:W-:Y:S06]  /*4fb0*/  HMMA.16816.F32.BF16 R108, R16, R54, R108 ;  /* 0x00000036106c723c */ /* 0x000fec000004186c */
[----:B------:R-:W-:Y:S01]  /*4fc0*/  HMMA.16816.F32.BF16 R56, R24, R58, R72 ;  /* 0x0000003a1838723c */ /* 0x000fe20000041848 */
[----:B--2---:R-:W-:-:S05]  /*4fd0*/  FMUL.FTZ R0, R82, UR33 ;  /* 0x0000002152007c20 */ /* 0x004fca0008410000 */
[----:B-1----:R-:W-:Y:S01]  /*4fe0*/  HMMA.16816.F32.BF16 R52, R40, R60, R76 ;  /* 0x0000003c2834723c */ /* 0x002fe2000004184c */
[----:B------:R1:W2:Y:S05]  /*4ff0*/  MUFU.TANH R158, R0 ;  /* 0x00000000009e7308 */ /* 0x0002aa0000002400 */
[C---:B------:R-:W-:Y:S06]  /*5000*/  HMMA.16816.F32.BF16 R100, R16.reuse, R48, R100 ;  /* 0x000000301064723c */ /* 0x040fec0000041864 */
[----:B------:R-:W-:Y:S06]  /*5010*/  HMMA.16816.F32.BF16 R92, R16, R50, R92 ;  /* 0x00000032105c723c */ /* 0x000fec000004185c */
[----:B------:R-:W-:Y:S01]  /*5020*/  HMMA.16816.F32.BF16 R48, R20, R66, R32 ;  /* 0x000000421430723c */ /* 0x000fe20000041820 */
[----:B-1----:R-:W-:Y:S01]  /*5030*/  FMUL.FTZ R0, R83, UR33 ;  /* 0x0000002153007c20 */ /* 0x002fe20008410000 */
[----:B------:R-:W1:Y:S03]  /*5040*/  LDSM.16.M88.4 R32, [R229+0x2800] ;  /* 0x00280000e520783b */ /* 0x000e660000000200 */
[----:B------:R5:W-:Y:S01]  /*5050*/  MUFU.TANH R157, R0 ;  /* 0x00000000009d7308 */ /* 0x000be20000002400 */
[C---:B------:R-:W-:Y:S06]  /*5060*/  HMMA.16816.F32.BF16 R88, R16.reuse, R44, R88 ;  /* 0x0000002c1058723c */ /* 0x040fec0000041858 */
[----:B------:R-:W-:Y:S01]  /*5070*/  HMMA.16816.F32.BF16 R104, R16, R46, R96 ;  /* 0x0000002e1068723c */ /* 0x000fe20000041860 */
[----:B------:R-:W3:Y:S05]  /*5080*/  LDSM.16.M88.4 R16, [R235+0x3000] ;  /* 0x00300000eb10783b */ /* 0x000eea0000000200 */
[----:B------:R-:W-:Y:S01]  /*5090*/  HMMA.16816.F32.BF16 R44, R8, R60, R112 ;  /* 0x0000003c082c723c */ /* 0x000fe20000041870 */
[----:B-----5:R-:W-:-:S05]  /*50a0*/  FMUL.FTZ R0, R84, UR33 ;  /* 0x0000002154007c20 */ /* 0x020fca0008410000 */
[----:B------:R-:W-:Y:S01]  /*50b0*/  HMMA.16816.F32.BF16 R56, R28, R66, R56 ;  /* 0x000000421c38723c */ /* 0x000fe20000041838 */
[----:B------:R-:W5:Y:S01]  /*50c0*/  LDSM.16.M88.4 R64, [R235+0x3800] ;  /* 0x00380000eb40783b */ /* 0x000f620000000200 */
[----:B------:R2:W5:Y:S04]  /*50d0*/  MUFU.TANH R82, R0 ;  /* 0x0000000000527308 */ /* 0x0005680000002400 */
[----:B----4-:R-:W-:Y:S06]  /*50e0*/  HMMA.16816.F32.BF16 R52, R36, R12, R52 ;  /* 0x0000000c2434723c */ /* 0x010fec0000041834 */
[----:B------:R-:W-:Y:S06]  /*50f0*/  HMMA.16816.F32.BF16 R68, R8, R62, R116 ;  /* 0x0000003e0844723c */ /* 0x000fec0000041874 */
[----:B------:R-:W-:Y:S01]  /*5100*/  HMMA.16816.F32.BF16 R44, R24, R12, R44 ;  /* 0x0000000c182c723c */ /* 0x000fe2000004182c */
[----:B--2---:R-:W-:-:S04]  /*5110*/  FMUL.FTZ R0, R85, UR33 ;  /* 0x0000002155007c20 */ /* 0x004fc80008410000 */
[----:B------:R2:W-:Y:S01]  /*5120*/  MUFU.TANH R114, R0 ;  /* 0x0000000000727308 */ /* 0x0005e20000002400 */
[----:B------:R-:W-:Y:S06]  /*5130*/  HMMA.16816.F32.BF16 R60, R40, R62, R108 ;  /* 0x0000003e283c723c */ /* 0x000fec000004186c */
[----:B-1----:R-:W-:Y:S06]  /*5140*/  HMMA.16816.F32.BF16 R52, R20, R32, R52 ;  /* 0x000000201434723c */ /* 0x002fec0000041834 */
[----:B---3--:R-:W-:Y:S01]  /*5150*/  HMMA.16816.F32.BF16 R72, R8, R16, R120 ;  /* 0x000000100848723c */ /* 0x008fe20000041878 */
[----:B--2---:R-:W-:-:S05]  /*5160*/  FMUL.FTZ R0, R86, UR33 ;  /* 0x0000002156007c20 */ /* 0x004fca0008410000 */
[C---:B------:R-:W-:Y:S01]  /*5170*/  HMMA.16816.F32.BF16 R76, R8.reuse, R18, R148 ;  /* 0x00000012084c723c */ /* 0x040fe20000041894 */
[----:B------:R1:W2:Y:S05]  /*5180*/  MUFU.TANH R80, R0 ;  /* 0x0000000000507308 */ /* 0x0002aa0000002400 */
[C---:B-----5:R-:W-:Y:S06]  /*5190*/  HMMA.16816.F32.BF16 R144, R8.reuse, R64, R144 ;  /* 0x000000400890723c */ /* 0x060fec0000041890 */
[----:B------:R-:W-:Y:S01]  /*51a0*/  HMMA.16816.F32.BF16 R96, R8, R66, R124 ;  /* 0x000000420860723c */ /* 0x000fe2000004187c */
[----:B------:R-:W3:Y:S01]  /*51b0*/  LDSM.16.M88.4 R8, [R230+0xb000] ;  /* 0x00b00000e608783b */ /* 0x000ee20000000200 */
[----:B-1----:R-:W-:-:S04]  /*51c0*/  FMUL.FTZ R0, R87, UR33 ;  /* 0x0000002157007c20 */ /* 0x002fc80008410000 */
[----:B------:R1:W-:Y:S02]  /*51d0*/  MUFU.TANH R112, R0 ;  /* 0x0000000000707308 */ /* 0x0003e40000002400 */
[----:B-1----:R-:W-:-:S06]  /*51e0*/  FMUL.FTZ R0, R48, UR33 ;  /* 0x0000002130007c20 */ /* 0x002fcc0008410000 */
[----:B------:R1:W-:Y:S02]  /*51f0*/  MUFU.TANH R81, R0 ;  /* 0x0000000000517308 */ /* 0x0003e40000002400 */
[----:B-1----:R-:W-:-:S06]  /*5200*/  FMUL.FTZ R0, R49, UR33 ;  /* 0x0000002131007c20 */ /* 0x002fcc0008410000 */
[----:B------:R1:W-:Y:S02]  /*5210*/  MUFU.TANH R113, R0 ;  /* 0x0000000000717308 */ /* 0x0003e40000002400 */
[----:B-1----:R-:W-:-:S06]  /*5220*/  FMUL.FTZ R0, R50, UR33 ;  /* 0x0000002132007c20 */ /* 0x002fcc0008410000 */
[----:B------:R1:W4:Y:S02]  /*5230*/  MUFU.TANH R156, R0 ;  /* 0x00000000009c7308 */ /* 0x0003240000002400 */
[----:B-1----:R-:W-:Y:S02]  /*5240*/  FMUL.FTZ R0, R51, UR33 ;  /* 0x0000002133007c20 */ /* 0x002fe40008410000 */
[----:B------:R-:W-:Y:S04]  /*5250*/  HMMA.16816.F32.BF16 R48, R40, R16, R100 ;  /* 0x000000102830723c */ /* 0x000fe80000041864 */
[----:B------:R1:W-:Y:S02]  /*5260*/  MUFU.TANH R152, R0 ;  /* 0x0000000000987308 */ /* 0x0003e40000002400 */
[----:B-1----:R-:W-:-:S06]  /*5270*/  FMUL.FTZ R0, R56, UR33 ;  /* 0x0000002138007c20 */ /* 0x002fcc0008410000 */
[----:B------:R1:W5:Y:S02]  /*5280*/  MUFU.TANH R110, R0 ;  /* 0x00000000006e7308 */ /* 0x0003640000002400 */
[----:B-1----:R-:W-:-:S06]  /*5290*/  FMUL.FTZ R0, R57, UR33 ;  /* 0x0000002139007c20 */ /* 0x002fcc0008410000 */
[----:B------:R1:W-:Y:S02]  /*52a0*/  MUFU.TANH R111, R0 ;  /* 0x00000000006f7308 */ /* 0x0003e40000002400 */
[----:B-1----:R-:W-:-:S06]  /*52b0*/  FMUL.FTZ R0, R58, UR33 ;  /* 0x000000213a007c20 */ /* 0x002fcc0008410000 */
[----:B------:R1:W5:Y:S02]  /*52c0*/  MUFU.TANH R108, R0 ;  /* 0x00000000006c7308 */ /* 0x0003640000002400 */
[----:B-1----:R-:W-:Y:S02]  /*52d0*/  FMUL.FTZ R0, R59, UR33 ;  /* 0x000000213b007c20 */ /* 0x002fe40008410000 */
[----:B------:R-:W-:Y:S04]  /*52e0*/  HMMA.16816.F32.BF16 R56, R28, R32, R44 ;  /* 0x000000201c38723c */ /* 0x000fe8000004182c */
[----:B------:R1:W5:Y:S02]  /*52f0*/  MUFU.TANH R109, R0 ;  /* 0x00000000006d7308 */ /* 0x0003640000002400 */
[----:B------:R-:W-:Y:S06]  /*5300*/  HMMA.16816.F32.BF16 R44, R36, R14, R60 ;  /* 0x0000000e242c723c */ /* 0x000fec000004183c */
[----:B------:R-:W-:Y:S01]  /*5310*/  HMMA.16816.F32.BF16 R60, R40, R18, R92 ;  /* 0x00000012283c723c */ /* 0x000fe2000004185c */
[----:B------:R-:W2:Y:S05]  /*5320*/  LDSM.16.M88.4 R16, [R229+0x3000] ;  /* 0x00300000e510783b */ /* 0x000eaa0000000200 */
[----:B------:R-:W-:Y:S01]  /*5330*/  HMMA.16816.F32.BF16 R12, R24, R14, R68 ;  /* 0x0000000e180c723c */ /* 0x000fe20000041844 */
[----:B-1----:R-:W-:-:S04]  /*5340*/  FMUL.FTZ R0, R52, UR33 ;  /* 0x0000002134007c20 */ /* 0x002fc80008410000 */
[----:B------:R1:W5:Y:S01]  /*5350*/  MUFU.TANH R125, R0 ;  /* 0x00000000007d7308 */ /* 0x0003620000002400 */
[----:B------:R-:W-:Y:S06]  /*5360*/  HMMA.16816.F32.BF16 R68, R40, R64, R88 ;  /* 0x000000402844723c */ /* 0x000fec0000041858 */
[----:B------:R-:W-:Y:S01]  /*5370*/  HMMA.16816.F32.BF16 R44, R20, R34, R44 ;  /* 0x00000022142c723c */ /* 0x000fe2000004182c */
[----:B-1----:R-:W-:-:S11]  /*5380*/  FMUL.FTZ R0, R53, UR33 ;  /* 0x0000002135007c20 */ /* 0x002fd60008410000 */
[----:B------:R-:W-:Y:S01]  /*5390*/  HMMA.16816.F32.BF16 R32, R28, R34, R12 ;  /* 0x000000221c20723c */ /* 0x000fe2000004180c */
[----:B------:R1:W-:Y:S11]  /*53a0*/  MUFU.TANH R124, R0 ;  /* 0x00000000007c7308 */ /* 0x0003f60000002400 */
[----:B------:R-:W-:Y:S01]  /*53b0*/  FMUL.FTZ R13, R46, UR33 ;  /* 0x000000212e0d7c20 */ /* 0x000fe20008410000 */
[----:B------:R-:W-:-:S03]  /*53c0*/  FMUL.FTZ R15, R47, UR33 ;  /* 0x000000212f0f7c20 */ /* 0x000fc60008410000 */
[----:B------:R-:W-:Y:S01]  /*53d0*/  MUFU.TANH R92, R13 ;  /* 0x0000000d005c7308 */ /* 0x000fe20000002400 */
[----:B-1----:R-:W-:-:S07]  /*53e0*/  FMUL.FTZ R0, R54, UR33 ;  /* 0x0000002136007c20 */ /* 0x002fce0008410000 */
[----:B------:R1:W5:Y:S08]  /*53f0*/  MUFU.TANH R151, R0 ;  /* 0x0000000000977308 */ /* 0x0003700000002400 */
[----:B------:R-:W-:Y:S01]  /*5400*/  MUFU.TANH R148, R15 ;  /* 0x0000000f00947308 */ /* 0x000fe20000002400 */
[----:B-1----:R-:W-:Y:S02]  /*5410*/  FMUL.FTZ R0, R55, UR33 ;  /* 0x0000002137007c20 */ /* 0x002fe40008410000 */
[-C--:B---3--:R-:W-:Y:S05]  /*5420*/  HMMA.16816.F32.BF16 R52, R36, R8.reuse, R48 ;  /* 0x000000082434723c */ /* 0x088fea0000041830 */
[----:B------:R1:W-:Y:S01]  /*5430*/  MUFU.TANH R150, R0 ;  /* 0x0000000000967308 */ /* 0x0003e20000002400 */
[----:B------:R-:W-:Y:S07]  /*5440*/  HMMA.16816.F32.BF16 R48, R24, R8, R72 ;  /* 0x000000081830723c */ /* 0x000fee0000041848 */
[----:B------:R-:W-:-:S02]  /*5450*/  IMAD.U32 R8, RZ, RZ, UR25 ;  /* 0x00000019ff087e24 */ /* 0x000fc4000f8e00ff */
[----:B-1----:R-:W-:-:S04]  /*5460*/  FMUL.FTZ R0, R56, UR33 ;  /* 0x0000002138007c20 */ /* 0x002fc80008410000 */
[----:B------:R1:W-:Y:S11]  /*5470*/  MUFU.TANH R84, R0 ;  /* 0x0000000000547308 */ /* 0x0003f60000002400 */
[----:B--2---:R-:W-:Y:S01]  /*5480*/  HMMA.16816.F32.BF16 R48, R28, R16, R48 ;  /* 0x000000101c30723c */ /* 0x004fe20000041830 */
[----:B-1----:R-:W-:-:S04]  /*5490*/  FMUL.FTZ R0, R57, UR33 ;  /* 0x0000002139007c20 */ /* 0x002fc80008410000 */
[----:B------:R1:W-:Y:S02]  /*54a0*/  MUFU.TANH R85, R0 ;  /* 0x0000000000557308 */ /* 0x0003e40000002400 */
[----:B-1----:R-:W-:Y:S02]  /*54b0*/  IMAD.IADD R0, R170, 0x1, -R3 ;  /* 0x00000001aa007824 */ /* 0x002fe400078e0a03 */
[----:B------:R-:W-:Y:S01]  /*54c0*/  FMUL.FTZ R3, R58, UR33 ;  /* 0x000000213a037c20 */ /* 0x000fe20008410000 */
[----:B------:R-:W-:-:S03]  /*54d0*/  IMAD.SHL.U32 R170, R170, 0x2, RZ ;  /* 0x00000002aaaa7824 */ /* 0x000fc600078e00ff */
[----:B------:R1:W2:Y:S01]  /*54e0*/  MUFU.TANH R86, R3 ;  /* 0x0000000300567308 */ /* 0x0002a20000002400 */
[----:B------:R-:W-:Y:S02]  /*54f0*/  SHF.R.S32.HI R5, RZ, 0x1f, R0 ;  /* 0x0000001fff057819 */ /* 0x000fe40000011400 */
[----:B------:R-:W-:Y:S02]  /*5500*/  LOP3.LUT R7, R170, 0x6, RZ, 0xc0, !PT ;  /* 0x00000006aa077812 */ /* 0x000fe400078ec0ff */
[----:B------:R-:W-:Y:S01]  /*5510*/  LEA.HI R0, R5, R0, RZ, 0x2 ;  /* 0x0000000005007211 */ /* 0x000fe200078f10ff */
[----:B------:R-:W-:-:S03]  /*5520*/  FMUL.FTZ R5, R45, UR33 ;  /* 0x000000212d057c20 */ /* 0x000fc60008410000 */
[----:B------:R-:W-:-:S05]  /*5530*/  SHF.R.S32.HI R0, RZ, 0x2, R0 ;  /* 0x00000002ff007819 */ /* 0x000fca0000011400 */
[----:B------:R-:W-:Y:S01]  /*5540*/  IMAD.IADD R6, R0, 0x1, R6 ;  /* 0x0000000100067824 */ /* 0x000fe200078e0206 */
[----:B------:R-:W-:Y:S01]  /*5550*/  LOP3.LUT R0, R138, R139, RZ, 0xfc, !PT ;  /* 0x0000008b8a007212 */ /* 0x000fe200078efcff */
[----:B-1----:R-:W-:Y:S02]  /*5560*/  FMUL.FTZ R3, R59, UR33 ;  /* 0x000000213b037c20 */ /* 0x002fe40008410000 */
[C---:B------:R-:W-:Y:S01]  /*5570*/  VIADD R12, R6.reuse, 0x40 ;  /* 0x00000040060c7836 */ /* 0x040fe20000000000 */
[C---:B------:R-:W-:Y:S01]  /*5580*/  VIADDMNMX R251, R6.reuse, UR5, R8, PT ;  /* 0x0000000506fb7c46 */ /* 0x040fe2000b800108 */
[C---:B------:R-:W-:Y:S01]  /*5590*/  VIADD R13, R6.reuse, 0x48 ;  /* 0x00000048060d7836 */ /* 0x040fe20000000000 */
[----:B------:R1:W3:Y:S01]  /*55a0*/  MUFU.TANH R100, R3 ;  /* 0x0000000300647308 */ /* 0x0002e20000002400 */
[----:B------:R-:W-:Y:S01]  /*55b0*/  VIADD R9, R6, 0x8 ;  /* 0x0000000806097836 */ /* 0x000fe20000000000 */
[----:B------:R-:W-:Y:S02]  /*55c0*/  VIADDMNMX R245, R12, UR21, RZ, !PT ;  /* 0x000000150cf57c46 */ /* 0x000fe4000f8001ff */
[----:B------:R-:W-:-:S02]  /*55d0*/  VIADDMNMX R244, R13, UR21, RZ, !PT ;  /* 0x000000150df47c46 */ /* 0x000fc4000f8001ff */
[----:B------:R-:W-:Y:S02]  /*55e0*/  VIADDMNMX R247, R6, UR21, RZ, !PT ;  /* 0x0000001506f77c46 */ /* 0x000fe4000f8001ff */
[----:B------:R-:W-:Y:S01]  /*55f0*/  VIADDMNMX R246, R9, UR21, RZ, !PT ;  /* 0x0000001509f67c46 */ /* 0x000fe2000f8001ff */
[----:B------:R-:W-:Y:S01]  /*5600*/  MUFU.TANH R138, R5 ;  /* 0x00000005008a7308 */ /* 0x000fe20000002400 */
[----:B-1----:R-:W-:Y:S02]  /*5610*/  FMUL.FTZ R3, R44, UR33 ;  /* 0x000000212c037c20 */ /* 0x002fe40008410000 */
[----:B------:R-:W-:Y:S05]  /*5620*/  HMMA.16816.F32.BF16 R44, R24, R10, R76 ;  /* 0x0000000a182c723c */ /* 0x000fea000004184c */
[----:B------:R1:W3:Y:S02]  /*5630*/  MUFU.TANH R88, R3 ;  /* 0x0000000300587308 */ /* 0x0002e40000002400 */
[----:B-1----:R-:W-:-:S04]  /*5640*/  IMAD.U32 R3, RZ, RZ, UR12 ;  /* 0x0000000cff037e24 */ /* 0x002fc8000f8e00ff */
[----:B------:R-:W-:-:S13]  /*5650*/  IMAD R3, R3, 0x40, R7 ;  /* 0x0000004003037824 */ /* 0x000fda00078e0207 */
[----:B------:R-:W-:Y:S01]  /*5660*/  HMMA.16816.F32.BF16 R44, R28, R18, R44 ;  /* 0x000000121c2c723c */ /* 0x000fe2000004182c */
[----:B------:R-:W-:Y:S02]  /*5670*/  IMAD.U32 R7, RZ, RZ, UR5 ;  /* 0x00000005ff077e24 */ /* 0x000fe4000f8e00ff */
[C---:B------:R-:W-:Y:S01]  /*5680*/  VIADD R5, R3.reuse, 0x1 ;  /* 0x0000000103057836 */ /* 0x040fe20000000000 */
[----:B------:R-:W-:Y:S02]  /*5690*/  ISETP.GE.AND P4, PT, R3, R251, PT ;  /* 0x000000fb0300720c */ /* 0x000fe40003f86270 */
[C-C-:B------:R-:W-:Y:S02]  /*56a0*/  IADD3 R14, R7.reuse, 0x40, R6.reuse ;  /* 0x00000040070e7810 */ /* 0x140fe40007ffe006 */
[----:B------:R-:W-:Y:S02]  /*56b0*/  IADD3 R8, R7, 0x8, R6 ;  /* 0x0000000807087810 */ /* 0x000fe40007ffe006 */
[----:B------:R-:W-:-:S02]  /*56c0*/  VIMNMX R249, R14, UR25, PT ;  /* 0x000000190ef97c48 */ /* 0x000fc4000bfe0100 */
[----:B------:R-:W-:Y:S01]  /*56d0*/  HMMA.16816.F32.BF16 R12, R20, R16, R52 ;  /* 0x00000010140c723c */ /* 0x000fe20000041834 */
[----:B------:R-:W-:Y:S02]  /*56e0*/  VIMNMX R250, R8, UR25, PT ;  /* 0x0000001908fa7c48 */ /* 0x000fe4000bfe0100 */
[----:B------:R-:W-:Y:S01]  /*56f0*/  IADD3 R7, R7, 0x48, R6 ;  /* 0x0000004807077810 */ /* 0x000fe20007ffe006 */
[----:B------:R-:W-:Y:S01]  /*5700*/  FMUL.FTZ R6, R32, UR33 ;  /* 0x0000002120067c20 */ /* 0x000fe20008410000 */
[C---:B------:R-:W-:Y:S01]  /*5710*/  ISETP.GE.AND P5, PT, R3.reuse, R250, PT ;  /* 0x000000fa0300720c */ /* 0x040fe20003fa6270 */
[----:B------:R-:W-:Y:S01]  /*5720*/  HMMA.16816.F32.BF16 R52, R40, R66, R104 ;  /* 0x000000422834723c */ /* 0x000fe20000041868 */
[C---:B------:R-:W-:Y:S01]  /*5730*/  ISETP.LT.OR P4, PT, R3.reuse, R247, P4 ;  /* 0x000000f70300720c */ /* 0x040fe20002781670 */
[----:B------:R1:W3:Y:S01]  /*5740*/  MUFU.TANH R87, R6 ;  /* 0x0000000600577308 */ /* 0x0002e20000002400 */
[----:B------:R-:W-:Y:S02]  /*5750*/  ISETP.LT.OR P5, PT, R3, R246, P5 ;  /* 0x000000f60300720c */ /* 0x000fe40002fa1670 */
[----:B------:R-:W-:Y:S01]  /*5760*/  VIMNMX R248, R7, UR25, PT ;  /* 0x0000001907f87c48 */ /* 0x000fe2000bfe0100 */
[----:B------:R-:W-:Y:S01]  /*5770*/  FMUL.FTZ R7, R35, UR33 ;  /* 0x0000002123077c20 */ /* 0x000fe20008410000 */
[----:B------:R-:W-:-:S02]  /*5780*/  FSEL R64, R129, -INF , !P4 ;  /* 0xff80000081407808 */ /* 0x000fc40006000000 */
[----:B------:R-:W-:Y:S01]  /*5790*/  FSEL R158, R158, -INF , !P5 ;  /* 0xff8000009e9e7808 */ /* 0x000fe20006800000 */
[----:B------:R4:W-:Y:S01]  /*57a0*/  MUFU.TANH R83, R7 ;  /* 0x0000000700537308 */ /* 0x0009e20000002400 */
[C---:B------:R-:W-:Y:S02]  /*57b0*/  ISETP.GE.AND P4, PT, R3.reuse, R249, PT ;  /* 0x000000f90300720c */ /* 0x040fe40003f86270 */
[----:B------:R-:W-:Y:S02]  /*57c0*/  ISETP.GE.AND P5, PT, R3, R248, PT ;  /* 0x000000f80300720c */ /* 0x000fe40003fa6270 */
[----:B------:R-:W-:Y:S02]  /*57d0*/  ISETP.GE.AND P3, PT, R5, R251, PT ;  /* 0x000000fb0500720c */ /* 0x000fe40003f66270 */
[----:B------:R-:W-:Y:S01]  /*57e0*/  ISETP.LT.OR P4, PT, R3, R245, P4 ;  /* 0x000000f50300720c */ /* 0x000fe20002781670 */
[----:B-1----:R-:W-:Y:S01]  /*57f0*/  FMUL.FTZ R6, R33, UR33 ;  /* 0x0000002121067c20 */ /* 0x002fe20008410000 */
[----:B------:R-:W-:-:S02]  /*5800*/  ISETP.LT.OR P5, PT, R3, R244, P5 ;  /* 0x000000f40300720c */ /* 0x000fc40002fa1670 */
[C---:B------:R-:W-:Y:S01]  /*5810*/  ISETP.LT.OR P3, PT, R5.reuse, R247, P3 ;  /* 0x000000f70500720c */ /* 0x040fe20001f61670 */
[----:B------:R1:W-:Y:S01]  /*5820*/  MUFU.TANH R91, R6 ;  /* 0x00000006005b7308 */ /* 0x0003e20000002400 */
[----:B------:R-:W-:Y:S02]  /*5830*/  FSEL R59, R82, -INF , !P4 ;  /* 0xff800000523b7808 */ /* 0x000fe40006000000 */
[----:B------:R-:W-:Y:S01]  /*5840*/  FSEL R65, R80, -INF , !P5 ;  /* 0xff80000050417808 */ /* 0x000fe20006800000 */
[----:B----4-:R-:W-:Y:S01]  /*5850*/  FMUL.FTZ R7, R12, UR33 ;  /* 0x000000210c077c20 */ /* 0x010fe20008410000 */
[C---:B------:R-:W-:Y:S02]  /*5860*/  ISETP.GE.AND P2, PT, R5.reuse, R250, PT ;  /* 0x000000fa0500720c */ /* 0x040fe40003f46270 */
[C---:B------:R-:W-:Y:S01]  /*5870*/  ISETP.GE.AND P1, PT, R5.reuse, R249, PT ;  /* 0x000000f90500720c */ /* 0x040fe20003f26270 */
[----:B------:R4:W-:Y:S01]  /*5880*/  MUFU.TANH R82, R7 ;  /* 0x0000000700527308 */ /* 0x0009e20000002400 */
[----:B------:R-:W-:-:S02]  /*5890*/  ISETP.GE.AND P6, PT, R5, R248, PT ;  /* 0x000000f80500720c */ /* 0x000fc40003fc6270 */
[----:B------:R-:W-:Y:S02]  /*58a0*/  FSEL R80, R128, -INF , !P3 ;  /* 0xff80000080507808 */ /* 0x000fe40005800000 */
[C---:B------:R-:W-:Y:S02]  /*58b0*/  ISETP.LT.OR P2, PT, R5.reuse, R246, P2 ;  /* 0x000000f60500720c */ /* 0x040fe40001741670 */
[----:B------:R-:W-:Y:S01]  /*58c0*/  ISETP.LT.OR P1, PT, R5, R245, P1 ;  /* 0x000000f50500720c */ /* 0x000fe20000f21670 */
[----:B-1----:R-:W-:Y:S01]  /*58d0*/  VIADD R6, R3, 0x8 ;  /* 0x0000000803067836 */ /* 0x002fe20000000000 */
[----:B------:R-:W-:Y:S01]  /*58e0*/  ISETP.LT.OR P6, PT, R5, R244, P6 ;  /* 0x000000f40500720c */ /* 0x000fe200037c1670 */
[----:B------:R-:W-:Y:S01]  /*58f0*/  FMUL.FTZ R5, R34, UR33 ;  /* 0x0000002122057c20 */ /* 0x000fe20008410000 */
[----:B------:R-:W-:Y:S01]  /*5900*/  FSEL R157, R157, -INF , !P2 ;  /* 0xff8000009d9d7808 */ /* 0x000fe20005000000 */
[----:B------:R-:W-:Y:S01]  /*5910*/  HMMA.16816.F32.BF16 R32, R36, R10, R60 ;  /* 0x0000000a2420723c */ /* 0x000fe2000004183c */
[C---:B------:R-:W-:Y:S01]  /*5920*/  ISETP.GE.AND P0, PT, R6.reuse, R251, PT ;  /* 0x000000fb0600720c */ /* 0x040fe20003f06270 */
[----:B------:R-:W-:Y:S01]  /*5930*/  LDSM.16.M88.4 R8, [R229+0x3800] ;  /* 0x00380000e508783b */ /* 0x000fe20000000200 */
[C---:B------:R-:W-:Y:S01]  /*5940*/  ISETP.GE.AND P4, PT, R6.reuse, R250, PT ;  /* 0x000000fa0600720c */ /* 0x040fe20003f86270 */
[----:B----4-:R-:W-:Y:S01]  /*5950*/  FMUL.FTZ R7, R13, UR33 ;  /* 0x000000210d077c20 */ /* 0x010fe20008410000 */
[C---:B------:R-:W-:Y:S01]  /*5960*/  ISETP.GE.AND P5, PT, R6.reuse, R249, PT ;  /* 0x000000f90600720c */ /* 0x040fe20003fa6270 */
[----:B------:R1:W4:Y:S01]  /*5970*/  MUFU.TANH R74, R5 ;  /* 0x00000005004a7308 */ /* 0x0003220000002400 */
[----:B------:R-:W-:-:S02]  /*5980*/  ISETP.GE.AND P3, PT, R6, R248, PT ;  /* 0x000000f80600720c */ /* 0x000fc40003f66270 */
[C---:B------:R-:W-:Y:S02]  /*5990*/  ISETP.LT.OR P0, PT, R6.reuse, R247, P0 ;  /* 0x000000f70600720c */ /* 0x040fe40000701670 */
[C---:B------:R-:W-:Y:S02]  /*59a0*/  ISETP.LT.OR P4, PT, R6.reuse, R246, P4 ;  /* 0x000000f60600720c */ /* 0x040fe40002781670 */
[C---:B------:R-:W-:Y:S01]  /*59b0*/  ISETP.LT.OR P5, PT, R6.reuse, R245, P5 ;  /* 0x000000f50600720c */ /* 0x040fe20002fa1670 */
[----:B------:R2:W-:Y:S01]  /*59c0*/  MUFU.TANH R90, R7 ;  /* 0x00000007005a7308 */ /* 0x0005e20000002400 */
[----:B------:R-:W-:Y:S01]  /*59d0*/  ISETP.LT.OR P3, PT, R6, R244, P3 ;  /* 0x000000f40600720c */ /* 0x000fe20001f61670 */
[----:B------:R-:W-:Y:S01]  /*59e0*/  FMUL.FTZ R6, R15, UR33 ;  /* 0x000000210f067c20 */ /* 0x000fe20008410000 */
[----:B------:R-:W-:Y:S02]  /*59f0*/  FSEL R156, R156, -INF , !P4 ;  /* 0xff8000009c9c7808 */ /* 0x000fe40006000000 */
[----:B-----5:R-:W-:-:S02]  /*5a00*/  FSEL R56, R110, -INF , !P5 ;  /* 0xff8000006e387808 */ /* 0x020fc40006800000 */
[----:B------:R-:W-:Y:S01]  /*5a10*/  FSEL R60, R108, -INF , !P3 ;  /* 0xff8000006c3c7808 */ /* 0x000fe20005800000 */
[----:B------:R5:W-:Y:S01]  /*5a20*/  MUFU.TANH R89, R6 ;  /* 0x0000000600597308 */ /* 0x000be20000002400 */
[----:B-1----:R-:W-:Y:S01]  /*5a30*/  VIADD R5, R3, 0x9 ;  /* 0x0000000903057836 */ /* 0x002fe20000000000 */
[----:B------:R-:W-:Y:S01]  /*5a40*/  HMMA.16816.F32.BF16 R32, R20, R18, R32 ;  /* 0x000000121420723c */ /* 0x000fe20000041820 */
[----:B------:R-:W-:Y:S02]  /*5a50*/  FSEL R57, R114, -INF , !P1 ;  /* 0xff80000072397808 */ /* 0x000fe40004800000 */
[----:B------:R-:W-:Y:S02]  /*5a60*/  FSEL R58, R112, -INF , !P6 ;  /* 0xff800000703a7808 */ /* 0x000fe40007000000 */
[----:B------:R-:W-:Y:S01]  /*5a70*/  ISETP.GE.AND P2, PT, R5, R251, PT ;  /* 0x000000fb0500720c */ /* 0x000fe20003f46270 */
[----:B--2---:R-:W-:Y:S01]  /*5a80*/  FMUL.FTZ R7, R14, UR33 ;  /* 0x000000210e077c20 */ /* 0x004fe20008410000 */
[----:B------:R-:W-:Y:S01]  /*5a90*/  FSEL R81, R81, -INF , !P0 ;  /* 0xff80000051517808 */ /* 0x000fe20004000000 */
[----:B------:R-:W1:Y:S01]  /*5aa0*/  LDSM.16.M88.4 R12, [R230+0xb800] ;  /* 0x00b80000e60c783b */ /* 0x000e620000000200 */
[C---:B------:R-:W-:Y:S01]  /*5ab0*/  ISETP.LT.OR P2, PT, R5.reuse, R247, P2 ;  /* 0x000000f70500720c */ /* 0x040fe20001741670 */
[----:B------:R2:W4:Y:S01]  /*5ac0*/  MUFU.TANH R75, R7 ;  /* 0x00000007004b7308 */ /* 0x0005220000002400 */
[----:B------:R-:W-:Y:S01]  /*5ad0*/  ISETP.GE.AND P1, PT, R5, R250, PT ;  /* 0x000000fa0500720c */ /* 0x000fe20003f26270 */
[----:B------:R-:W-:-:S04]  /*5ae0*/  DEPBAR.LE SB0, 0x0 ;  /* 0x000080000000791a */ /* 0x000fc80000000000 */
[----:B-----5:R-:W-:Y:S01]  /*5af0*/  VIADD R6, R3, 0x10 ;  /* 0x0000001003067836 */ /* 0x020fe20000000000 */
[----:B------:R-:W-:Y:S02]  /*5b00*/  FSEL R126, R113, -INF , !P2 ;  /* 0xff800000717e7808 */ /* 0x000fe40005000000 */
[----:B------:R-:W-:Y:S02]  /*5b10*/  ISETP.GE.AND P6, PT, R5, R249, PT ;  /* 0x000000f90500720c */ /* 0x000fe40003fc6270 */
[C---:B------:R-:W-:Y:S02]  /*5b20*/  ISETP.GE.AND P4, PT, R6.reuse, R251, PT ;  /* 0x000000fb0600720c */ /* 0x040fe40003f86270 */
[----:B------:R-:W-:Y:S01]  /*5b30*/  ISETP.GE.AND P5, PT, R6, R250, PT ;  /* 0x000000fa0600720c */ /* 0x000fe20003fa6270 */
[----:B------:R-:W-:Y:S01]  /*5b40*/  FMUL.FTZ R34, R34, UR33 ;  /* 0x0000002122227c20 */ /* 0x000fe20008410000 */
[C---:B------:R-:W-:Y:S01]  /*5b50*/  ISETP.GE.AND P3, PT, R6.reuse, R249, PT ;  /* 0x000000f90600720c */ /* 0x040fe20003f66270 */
[----:B------:R-:W-:Y:S01]  /*5b60*/  FMUL.FTZ R35, R35, UR33 ;  /* 0x0000002123237c20 */ /* 0x000fe20008410000 */
[----:B--2---:R-:W-:Y:S01]  /*5b70*/  FMUL.FTZ R7, R49, UR33 ;  /* 0x0000002131077c20 */ /* 0x004fe20008410000 */
[C---:B------:R-:W-:Y:S01]  /*5b80*/  ISETP.GE.AND P2, PT, R6.reuse, R248, PT ;  /* 0x000000f80600720c */ /* 0x040fe20003f46270 */
[----:B------:R-:W-:Y:S01]  /*5b90*/  MUFU.TANH R49, R34 ;  /* 0x0000002200317308 */ /* 0x000fe20000002400 */
[----:B------:R-:W-:-:S02]  /*5ba0*/  ISETP.LT.OR P4, PT, R6, R247, P4 ;  /* 0x000000f70600720c */ /* 0x000fc40002781670 */
[C---:B------:R-:W-:Y:S02]  /*5bb0*/  ISETP.LT.OR P5, PT, R6.reuse, R246, P5 ;  /* 0x000000f60600720c */ /* 0x040fe40002fa1670 */
[CC--:B------:R-:W-:Y:S02]  /*5bc0*/  ISETP.LT.OR P3, PT, R6.reuse, R245.reuse, P3 ;  /* 0x000000f50600720c */ /* 0x0c0fe40001f61670 */
[----:B------:R-:W-:Y:S01]  /*5bd0*/  ISETP.LT.OR P2, PT, R6, R244, P2 ;  /* 0x000000f40600720c */ /* 0x000fe20001741670 */
[----:B------:R2:W-:Y:S01]  /*5be0*/  MUFU.TANH R73, R7 ;  /* 0x0000000700497308 */ /* 0x0005e20000002400 */
[----:B------:R-:W-:Y:S01]  /*5bf0*/  ISETP.GE.AND P0, PT, R5, R248, PT ;  /* 0x000000f80500720c */ /* 0x000fe20003f06270 */
[----:B------:R-:W-:Y:S01]  /*5c00*/  FMUL.FTZ R6, R51, UR33 ;  /* 0x0000002133067c20 */ /* 0x000fe20008410000 */
[C---:B------:R-:W-:Y:S02]  /*5c10*/  ISETP.LT.OR P1, PT, R5.reuse, R246, P1 ;  /* 0x000000f60500720c */ /* 0x040fe40000f21670 */
[----:B------:R-:W-:-:S02]  /*5c20*/  ISETP.LT.OR P6, PT, R5, R245, P6 ;  /* 0x000000f50500720c */ /* 0x000fc400037c1670 */
[----:B------:R-:W-:Y:S01]  /*5c30*/  ISETP.LT.OR P0, PT, R5, R244, P0 ;  /* 0x000000f40500720c */ /* 0x000fe20000701670 */
[----:B------:R5:W-:Y:S01]  /*5c40*/  MUFU.TANH R67, R6 ;  /* 0x0000000600437308 */ /* 0x000be20000002400 */
[----:B------:R-:W-:Y:S01]  /*5c50*/  FMUL.FTZ R5, R48, UR33 ;  /* 0x0000002130057c20 */ /* 0x000fe20008410000 */
[----:B------:R-:W-:Y:S01]  /*5c60*/  FSEL R152, R152, -INF , !P1 ;  /* 0xff80000098987808 */ /* 0x000fe20004800000 */
[C---:B-1----:R-:W-:Y:S01]  /*5c70*/  HMMA.16816.F32.BF16 R16, R36.reuse, R12, R68 ;  /* 0x0000000c2410723c */ /* 0x042fe20000041844 */
[----:B------:R-:W-:Y:S02]  /*5c80*/  FSEL R51, R109, -INF , !P0 ;  /* 0xff8000006d337808 */ /* 0x000fe40004000000 */
[----:B------:R-:W-:Y:S02]  /*5c90*/  FSEL R125, R125, -INF , !P4 ;  /* 0xff8000007d7d7808 */ /* 0x000fe40006000000 */
[----:B------:R-:W-:Y:S01]  /*5ca0*/  MUFU.TANH R62, R35 ;  /* 0x00000023003e7308 */ /* 0x000fe20000002400 */
[----:B--2---:R-:W-:Y:S01]  /*5cb0*/  FMUL.FTZ R7, R50, UR33 ;  /* 0x0000002132077c20 */ /* 0x004fe20008410000 */
[----:B------:R-:W-:Y:S01]  /*5cc0*/  FSEL R50, R111, -INF , !P6 ;  /* 0xff8000006f327808 */ /* 0x000fe20007000000 */
[----:B------:R-:W-:Y:S01]  /*5cd0*/  HMMA.16816.F32.BF16 R36, R36, R14, R52 ;  /* 0x0000000e2424723c */ /* 0x000fe20000041834 */
[----:B------:R-:W-:-:S02]  /*5ce0*/  FSEL R151, R151, -INF , !P5 ;  /* 0xff80000097977808 */ /* 0x000fc40006800000 */
[----:B------:R-:W-:Y:S02]  /*5cf0*/  FSEL R86, R86, -INF , !P2 ;  /* 0xff80000056567808 */ /* 0x000fe40005000000 */
[----:B------:R1:W-:Y:S01]  /*5d00*/  MUFU.TANH R63, R7 ;  /* 0x00000007003f7308 */ /* 0x0003e20000002400 */
[----:B-----5:R-:W-:Y:S01]  /*5d10*/  FMUL.FTZ R6, R32, UR33 ;  /* 0x0000002120067c20 */ /* 0x020fe20008410000 */
[----:B------:R-:W-:-:S06]  /*5d20*/  FSEL R84, R84, -INF , !P3 ;  /* 0xff80000054547808 */ /* 0x000fcc0005800000 */
[----:B------:R2:W5:Y:S03]  /*5d30*/  MUFU.TANH R72, R5 ;  /* 0x0000000500487308 */ /* 0x0005660000002400 */
[----:B------:R-:W-:Y:S05]  /*5d40*/  HMMA.16816.F32.BF16 R40, R20, R8, R16 ;  /* 0x000000081428723c */ /* 0x000fea0000041810 */
[----:B------:R3:W5:Y:S01]  /*5d50*/  MUFU.TANH R66, R6 ;  /* 0x0000000600427308 */ /* 0x0007620000002400 */
[----:B-1----:R-:W-:Y:S02]  /*5d60*/  FMUL.FTZ R7, R33, UR33 ;  /* 0x0000002121077c20 */ /* 0x002fe40008410000 */
[C---:B------:R-:W-:Y:S05]  /*5d70*/  HMMA.16816.F32.BF16 R32, R24.reuse, R12, R144 ;  /* 0x0000000c1820723c */ /* 0x040fea0000041890 */
[----:B------:R1:W-:Y:S01]  /*5d80*/  MUFU.TANH R61, R7 ;  /* 0x00000007003d7308 */ /* 0x0003e20000002400 */
[----:B--2---:R-:W-:Y:S01]  /*5d90*/  VIADD R5, R3, 0x11 ;  /* 0x0000001103057836 */ /* 0x004fe20000000000 */
[----:B------:R-:W-:Y:S01]  /*5da0*/  HMMA.16816.F32.BF16 R24, R24, R14, R96 ;  /* 0x0000000e1818723c */ /* 0x000fe20000041860 */
[----:B------:R-:W-:-:S03]  /*5db0*/  FMUL.FTZ R12, R46, UR33 ;  /* 0x000000212e0c7c20 */ /* 0x000fc60008410000 */
[C---:B------:R-:W-:Y:S02]  /*5dc0*/  ISETP.GE.AND P1, PT, R5.reuse, R251, PT ;  /* 0x000000fb0500720c */ /* 0x040fe40003f26270 */
[----:B------:R-:W-:Y:S01]  /*5dd0*/  ISETP.GE.AND P6, PT, R5, R250, PT ;  /* 0x000000fa0500720c */ /* 0x000fe20003fc6270 */
[----:B---3--:R-:W-:Y:S01]  /*5de0*/  VIADD R6, R3, 0x18 ;  /* 0x0000001803067836 */ /* 0x008fe20000000000 */
[C---:B------:R-:W-:Y:S01]  /*5df0*/  ISETP.GE.AND P0, PT, R5.reuse, R249, PT ;  /* 0x000000f90500720c */ /* 0x040fe20003f06270 */
[----:B------:R-:W-:Y:S01]  /*5e00*/  HMMA.16816.F32.BF16 R20, R20, R10, R36 ;  /* 0x0000000a1414723c */ /* 0x000fe20000041824 */
[----:B------:R-:W-:Y:S01]  /*5e10*/  ISETP.GE.AND P4, PT, R5, R248, PT ;  /* 0x000000f80500720c */ /* 0x000fe20003f86270 */
[----:B------:R-:W-:Y:S01]  /*5e20*/  MUFU.TANH R12, R12 ;  /* 0x0000000c000c7308 */ /* 0x000fe20000002400 */
[C---:B------:R-:W-:Y:S01]  /*5e30*/  ISETP.GE.AND P5, PT, R6.reuse, R251, PT ;  /* 0x000000fb0600720c */ /* 0x040fe20003fa6270 */
[----:B------:R-:W-:Y:S01]  /*5e40*/  FMUL.FTZ R43, R43, UR33 ;  /* 0x000000212b2b7c20 */ /* 0x000fe20008410000 */
[----:B------:R-:W-:Y:S01]  /*5e50*/  ISETP.LT.OR P1, PT, R5, R247, P1 ;  /* 0x000000f70500720c */ /* 0x000fe20000f21670 */
[----:B-1----:R-:W-:Y:S01]  /*5e60*/  FMUL.FTZ R7, R47, UR33 ;  /* 0x000000212f077c20 */ /* 0x002fe20008410000 */
[C---:B------:R-:W-:Y:S01]  /*5e70*/  ISETP.LT.OR P6, PT, R5.reuse, R246, P6 ;  /* 0x000000f60500720c */ /* 0x040fe200037c1670 */
[----:B------:R-:W-:Y:S01]  /*5e80*/  HMMA.16816.F32.BF16 R16, R28, R8, R32 ;  /* 0x000000081c10723c */ /* 0x000fe20000041820 */
[C---:B------:R-:W-:Y:S01]  /*5e90*/  ISETP.LT.OR P0, PT, R5.reuse, R245, P0 ;  /* 0x000000f50500720c */ /* 0x040fe20000701670 */
[----:B------:R-:W-:Y:S01]  /*5ea0*/  MUFU.TANH R43, R43 ;  /* 0x0000002b002b7308 */ /* 0x000fe20000002400 */
[----:B------:R-:W-:Y:S01]  /*5eb0*/  ISETP.LT.OR P4, PT, R5, R244, P4 ;  /* 0x000000f40500720c */ /* 0x000fe20002781670 */
[----:B------:R-:W-:Y:S01]  /*5ec0*/  VIADD R5, R3, 0x19 ;  /* 0x0000001903057836 */ /* 0x000fe20000000000 */
[----:B------:R-:W-:-:S02]  /*5ed0*/  ISETP.LT.OR P5, PT, R6, R247, P5 ;  /* 0x000000f70600720c */ /* 0x000fc40002fa1670 */
[----:B------:R-:W-:Y:S01]  /*5ee0*/  FSEL R124, R124, -INF , !P1 ;  /* 0xff8000007c7c7808 */ /* 0x000fe20004800000 */
[----:B------:R-:W-:Y:S01]  /*5ef0*/  HMMA.16816.F32.BF16 R28, R28, R10, R24 ;  /* 0x0000000a1c1c723c */ /* 0x000fe20000041818 */
[----:B------:R-:W-:Y:S02]  /*5f00*/  FSEL R150, R150, -INF , !P6 ;  /* 0xff80000096967808 */ /* 0x000fe40007000000 */
[C---:B------:R-:W-:Y:S02]  /*5f10*/  ISETP.GE.AND P2, PT, R6.reuse, R250, PT ;  /* 0x000000fa0600720c */ /* 0x040fe40003f46270 */
[C---:B------:R-:W-:Y:S02]  /*5f20*/  ISETP.GE.AND P1, PT, R6.reuse, R249, PT ;  /* 0x000000f90600720c */ /* 0x040fe40003f26270 */
[----:B------:R-:W-:Y:S01]  /*5f30*/  ISETP.GE.AND P6, PT, R6, R248, PT ;  /* 0x000000f80600720c */ /* 0x000fe20003fc6270 */
[----:B------:R-:W-:Y:S01]  /*5f40*/  FMUL.FTZ R22, R22, UR33 ;  /* 0x0000002116167c20 */ /* 0x000fe20008410000 */
[----:B------:R-:W-:Y:S01]  /*5f50*/  FSEL R85, R85, -INF , !P0 ;  /* 0xff80000055557808 */ /* 0x000fe20004000000 */
[----:B------:R-:W-:Y:S01]  /*5f60*/  FMUL.FTZ R21, R21, UR33 ;  /* 0x0000002115157c20 */ /* 0x000fe20008410000 */
[----:B------:R-:W-:Y:S01]  /*5f70*/  FSEL R100, R100, -INF , !P4 ;  /* 0xff80000064647808 */ /* 0x000fe20006000000 */
[----:B------:R-:W-:Y:S01]  /*5f80*/  FMUL.FTZ R23, R23, UR33 ;  /* 0x0000002117177c20 */ /* 0x000fe20008410000 */
[----:B------:R-:W-:Y:S01]  /*5f90*/  FSEL R139, R88, -INF , !P5 ;  /* 0xff800000588b7808 */ /* 0x000fe20006800000 */
[----:B------:R-:W-:Y:S01]  /*5fa0*/  MUFU.TANH R22, R22 ;  /* 0x0000001600167308 */ /* 0x000fe20000002400 */
[C---:B------:R-:W-:Y:S01]  /*5fb0*/  ISETP.GE.AND P3, PT, R5.reuse, R251, PT ;  /* 0x000000fb0500720c */ /* 0x040fe20003f66270 */
[----:B------:R-:W-:Y:S01]  /*5fc0*/  FMUL.FTZ R16, R16, UR33 ;  /* 0x0000002110107c20 */ /* 0x000fe20008410000 */
[C---:B------:R-:W-:Y:S01]  /*5fd0*/  ISETP.GE.AND P0, PT, R5.reuse, R250, PT ;  /* 0x000000fa0500720c */ /* 0x040fe20003f06270 */
[----:B------:R-:W-:Y:S01]  /*5fe0*/  FMUL.FTZ R18, R18, UR33 ;  /* 0x0000002112127c20 */ /* 0x000fe20008410000 */
[----:B------:R-:W-:Y:S01]  /*5ff0*/  ISETP.GE.AND P4, PT, R5, R249, PT ;  /* 0x000000f90500720c */ /* 0x000fe20003f86270 */
[----:B------:R-:W-:Y:S01]  /*6000*/  FMUL.FTZ R19, R19, UR33 ;  /* 0x0000002113137c20 */ /* 0x000fe20008410000 */
[----:B------:R-:W-:Y:S01]  /*6010*/  ISETP.GE.AND P5, PT, R5, R248, PT ;  /* 0x000000f80500720c */ /* 0x000fe20003fa6270 */
[----:B------:R-:W-:Y:S01]  /*6020*/  MUFU.TANH R16, R16 ;  /* 0x0000001000107308 */ /* 0x000fe20000002400 */
[C---:B------:R-:W-:Y:S01]  /*6030*/  ISETP.LT.OR P2, PT, R6.reuse, R246, P2 ;  /* 0x000000f60600720c */ /* 0x040fe20001741670 */
[----:B------:R-:W-:Y:S01]  /*6040*/  FMUL.FTZ R17, R17, UR33 ;  /* 0x0000002111117c20 */ /* 0x000fe20008410000 */
[----:B------:R-:W-:Y:S01]  /*6050*/  ISETP.LT.OR P1, PT, R6, R245, P1 ;  /* 0x000000f50600720c */ /* 0x000fe20000f21670 */
[----:B------:R-:W-:Y:S01]  /*6060*/  FMUL.FTZ R28, R28, UR33 ;  /* 0x000000211c1c7c20 */ /* 0x000fe20008410000 */
[----:B------:R-:W-:Y:S01]  /*6070*/  ISETP.LT.OR P6, PT, R6, R244, P6 ;  /* 0x000000f40600720c */ /* 0x000fe200037c1670 */
[----:B------:R-:W-:Y:S01]  /*6080*/  FMUL.FTZ R6, R44, UR33 ;  /* 0x000000212c067c20 */ /* 0x000fe20008410000 */
[C---:B------:R-:W-:Y:S01]  /*6090*/  ISETP.LT.OR P3, PT, R5.reuse, R247, P3 ;  /* 0x000000f70500720c */ /* 0x040fe20001f61670 */
[----:B------:R1:W-:Y:S01]  /*60a0*/  MUFU.TANH R44, R7 ;  /* 0x00000007002c7308 */ /* 0x0003e20000002400 */
[----:B------:R-:W-:Y:S01]  /*60b0*/  ISETP.LT.OR P0, PT, R5, R246, P0 ;  /* 0x000000f60500720c */ /* 0x000fe20000701670 */
[----:B------:R-:W-:Y:S01]  /*60c0*/  FMUL.FTZ R29, R29, UR33 ;  /* 0x000000211d1d7c20 */ /* 0x000fe20008410000 */
[C---:B------:R-:W-:Y:S01]  /*60d0*/  ISETP.LT.OR P4, PT, R5.reuse, R245, P4 ;  /* 0x000000f50500720c */ /* 0x040fe20002781670 */
[----:B------:R-:W-:Y:S01]  /*60e0*/  FMUL.FTZ R30, R30, UR33 ;  /* 0x000000211e1e7c20 */ /* 0x000fe20008410000 */
[----:B------:R-:W-:Y:S01]  /*60f0*/  ISETP.LT.OR P5, PT, R5, R244, P5 ;  /* 0x000000f40500720c */ /* 0x000fe20002fa1670 */
[----:B------:R-:W-:Y:S01]  /*6100*/  VIADD R5, R3, 0x20 ;  /* 0x0000002003057836 */ /* 0x000fe20000000000 */
[----:B------:R-:W-:Y:S01]  /*6110*/  FSEL R149, R92, -INF , !P2 ;  /* 0xff8000005c957808 */ /* 0x000fe20005000000 */
[----:B------:R2:W3:Y:S01]  /*6120*/  MUFU.TANH R48, R6 ;  /* 0x0000000600307308 */ /* 0x0004e20000002400 */
[----:B------:R-:W-:Y:S01]  /*6130*/  FSEL R46, R87, -INF , !P1 ;  /* 0xff800000572e7808 */ /* 0x000fe20004800000 */
[----:B------:R-:W-:Y:S01]  /*6140*/  FMUL.FTZ R31, R31, UR33 ;  /* 0x000000211f1f7c20 */ /* 0x000fe20008410000 */
[----:B------:R-:W-:-:S02]  /*6150*/  ISETP.GE.AND P2, PT, R5, R251, PT ;  /* 0x000000fb0500720c */ /* 0x000fc40003f46270 */
[----:B----4-:R-:W-:Y:S02]  /*6160*/  FSEL R47, R74, -INF , !P6 ;  /* 0xff8000004a2f7808 */ /* 0x010fe40007000000 */
[C---:B------:R-:W-:Y:S01]  /*6170*/  ISETP.LT.OR P2, PT, R5.reuse, R247, P2 ;  /* 0x000000f70500720c */ /* 0x040fe20001741670 */
[----:B------:R-:W-:Y:S01]  /*6180*/  MUFU.TANH R18, R18 ;  /* 0x0000001200127308 */ /* 0x000fe20000002400 */
[----:B------:R-:W-:Y:S01]  /*6190*/  FSEL R138, R138, -INF , !P3 ;  /* 0xff8000008a8a7808 */ /* 0x000fe20005800000 */
[----:B-1----:R-:W-:Y:S01]  /*61a0*/  FMUL.FTZ R7, R40, UR33 ;  /* 0x0000002128077c20 */ /* 0x002fe20008410000 */
[C---:B------:R-:W-:Y:S02]  /*61b0*/  ISETP.GE.AND P1, PT, R5.reuse, R250, PT ;  /* 0x000000fa0500720c */ /* 0x040fe40003f26270 */
[C---:B------:R-:W-:Y:S02]  /*61c0*/  ISETP.GE.AND P6, PT, R5.reuse, R249, PT ;  /* 0x000000f90500720c */ /* 0x040fe40003fc6270 */
[----:B------:R-:W-:Y:S01]  /*61d0*/  ISETP.GE.AND P3, PT, R5, R248, PT ;  /* 0x000000f80500720c */ /* 0x000fe20003f66270 */
[----:B------:R1:W-:Y:S01]  /*61e0*/  MUFU.TANH R9, R7 ;  /* 0x0000000700097308 */ /* 0x0003e20000002400 */
[----:B--2---:R-:W-:Y:S01]  /*61f0*/  FMUL.FTZ R6, R45, UR33 ;  /* 0x000000212d067c20 */ /* 0x004fe20008410000 */
[----:B------:R-:W-:-:S02]  /*6200*/  FSEL R148, R148, -INF , !P0 ;  /* 0xff80000094947808 */ /* 0x000fc40004000000 */
[----:B------:R-:W-:Y:S02]  /*6210*/  FSEL R32, R91, -INF , !P4 ;  /* 0xff8000005b207808 */ /* 0x000fe40006000000 */
[----:B------:R-:W-:Y:S02]  /*6220*/  FSEL R40, R83, -INF , !P5 ;  /* 0xff80000053287808 */ /* 0x000fe40006800000 */
[----:B------:R2:W-:Y:S01]  /*6230*/  MUFU.TANH R45, R6 ;  /* 0x00000006002d7308 */ /* 0x0005e20000002400 */
[----:B------:R-:W-:Y:S02]  /*6240*/  FSEL R192, R82, -INF , !P2 ;  /* 0xff80000052c07808 */ /* 0x000fe40005000000 */
[C---:B------:R-:W-:Y:S02]  /*6250*/  ISETP.LT.OR P1, PT, R5.reuse, R246, P1 ;  /* 0x000000f60500720c */ /* 0x040fe40000f21670 */
[C---:B------:R-:W-:Y:S02]  /*6260*/  ISETP.LT.OR P6, PT, R5.reuse, R245, P6 ;  /* 0x000000f50500720c */ /* 0x040fe400037c1670 */
[----:B------:R-:W-:Y:S01]  /*6270*/  ISETP.LT.OR P3, PT, R5, R244, P3 ;  /* 0x000000f40500720c */ /* 0x000fe20001f61670 */
[----:B------:R-:W-:Y:S01]  /*6280*/  VIADD R5, R3, 0x28 ;  /* 0x0000002803057836 */ /* 0x000fe20000000000 */
[----:B------:R-:W-:Y:S01]  /*6290*/  FSEL R191, R75, -INF , !P1 ;  /* 0xff8000004bbf7808 */ /* 0x000fe20004800000 */
[----:B-1----:R-:W-:Y:S01]  /*62a0*/  FMUL.FTZ R7, R41, UR33 ;  /* 0x0000002129077c20 */ /* 0x002fe20008410000 */
[----:B-----5:R-:W-:Y:S01]  /*62b0*/  FSEL R189, R72, -INF , !P6 ;  /* 0xff80000048bd7808 */ /* 0x020fe20007000000 */
[----:B------:R-:W-:Y:S01]  /*62c0*/  MUFU.TANH R19, R19 ;  /* 0x0000001300137308 */ /* 0x000fe20000002400 */
[----:B------:R-:W-:-:S02]  /*62d0*/  ISETP.GE.AND P1, PT, R5, R251, PT ;  /* 0x000000fb0500720c */ /* 0x000fc40003f26270 */
[----:B------:R-:W-:Y:S01]  /*62e0*/  ISETP.GE.AND P6, PT, R5, R250, PT ;  /* 0x000000fa0500720c */ /* 0x000fe20003fc6270 */
[----:B--2---:R-:W-:Y:S01]  /*62f0*/  VIADD R6, R3, 0x21 ;  /* 0x0000002103067836 */ /* 0x004fe20000000000 */
[C---:B------:R-:W-:Y:S02]  /*6300*/  ISETP.LT.OR P1, PT, R5.reuse, R247, P1 ;  /* 0x000000f70500720c */ /* 0x040fe40000f21670 */
[----:B------:R-:W-:Y:S01]  /*6310*/  ISETP.LT.OR P6, PT, R5, R246, P6 ;  /* 0x000000f60500720c */ /* 0x000fe200037c1670 */
[----:B------:R1:W-:Y:S01]  /*6320*/  MUFU.TANH R13, R7 ;  /* 0x00000007000d7308 */ /* 0x0003e20000002400 */
[C---:B------:R-:W-:Y:S02]  /*6330*/  ISETP.GE.AND P0, PT, R6.reuse, R251, PT ;  /* 0x000000fb0600720c */ /* 0x040fe40003f06270 */
[C---:B------:R-:W-:Y:S02]  /*6340*/  ISETP.GE.AND P4, PT, R6.reuse, R250, PT ;  /* 0x000000fa0600720c */ /* 0x040fe40003f86270 */
[----:B------:R-:W-:-:S02]  /*6350*/  ISETP.GE.AND P5, PT, R6, R249, PT ;  /* 0x000000f90600720c */ /* 0x000fc40003fa6270 */
[C---:B------:R-:W-:Y:S01]  /*6360*/  ISETP.GE.AND P2, PT, R6.reuse, R248, PT ;  /* 0x000000f80600720c */ /* 0x040fe20003f46270 */
[----:B------:R-:W-:Y:S01]  /*6370*/  MUFU.TANH R17, R17 ;  /* 0x0000001100117308 */ /* 0x000fe20000002400 */
[C---:B------:R-:W-:Y:S02]  /*6380*/  ISETP.LT.OR P0, PT, R6.reuse, R247, P0 ;  /* 0x000000f70600720c */ /* 0x040fe40000701670 */
[C---:B------:R-:W-:Y:S02]  /*6390*/  ISETP.LT.OR P4, PT, R6.reuse, R246, P4 ;  /* 0x000000f60600720c */ /* 0x040fe40002781670 */
[C---:B------:R-:W-:Y:S02]  /*63a0*/  ISETP.LT.OR P5, PT, R6.reuse, R245, P5 ;  /* 0x000000f50600720c */ /* 0x040fe40002fa1670 */
[----:B------:R-:W-:Y:S01]  /*63b0*/  ISETP.LT.OR P2, PT, R6, R244, P2 ;  /* 0x000000f40600720c */ /* 0x000fe20001741670 */
[----:B------:R-:W-:Y:S01]  /*63c0*/  FMUL.FTZ R6, R42, UR33 ;  /* 0x000000212a067c20 */ /* 0x000fe20008410000 */
[----:B------:R-:W-:Y:S01]  /*63d0*/  FSEL R190, R63, -INF , !P3 ;  /* 0xff8000003fbe7808 */ /* 0x000fe20005800000 */
[----:B-1----:R-:W-:Y:S01]  /*63e0*/  FMUL.FTZ R7, R20, UR33 ;  /* 0x0000002114077c20 */ /* 0x002fe20008410000 */
[----:B------:R-:W-:Y:S01]  /*63f0*/  FSEL R188, R90, -INF , !P0 ;  /* 0xff8000005abc7808 */ /* 0x000fe20004000000 */
[----:B------:R1:W2:Y:S01]  /*6400*/  MUFU.TANH R8, R6 ;  /* 0x0000000600087308 */ /* 0x0002a20000002400 */
[----:B------:R-:W-:-:S02]  /*6410*/  ISETP.GE.AND P3, PT, R5, R249, PT ;  /* 0x000000f90500720c */ /* 0x000fc40003f66270 */
[----:B------:R-:W-:Y:S02]  /*6420*/  ISETP.GE.AND P0, PT, R5, R248, PT ;  /* 0x000000f80500720c */ /* 0x000fe40003f06270 */
[----:B------:R-:W-:Y:S02]  /*6430*/  FSEL R180, R89, -INF , !P4 ;  /* 0xff80000059b47808 */ /* 0x000fe40006000000 */
[----:B------:R-:W-:Y:S01]  /*6440*/  FSEL R183, R67, -INF , !P2 ;  /* 0xff80000043b77808 */ /* 0x000fe20005000000 */
[----:B------:R-:W4:Y:S01]  /*6450*/  MUFU.TANH R7, R7 ;  /* 0x0000000700077308 */ /* 0x000f220000002400 */
[----:B------:R-:W-:Y:S02]  /*6460*/  FSEL R177, R66, -INF , !P1 ;  /* 0xff80000042b17808 */ /* 0x000fe40004800000 */
[----:B------:R-:W-:Y:S02]  /*6470*/  FSEL R179, R49, -INF , !P6 ;  /* 0xff80000031b37808 */ /* 0x000fe40007000000 */
[----:B------:R-:W-:-:S02]  /*6480*/  ISETP.LT.OR P3, PT, R5, R245, P3 ;  /* 0x000000f50500720c */ /* 0x000fc40001f61670 */
[----:B------:R-:W-:Y:S01]  /*6490*/  ISETP.LT.OR P0, PT, R5, R244, P0 ;  /* 0x000000f40500720c */ /* 0x000fe20000701670 */
[C---:B------:R-:W-:Y:S01]  /*64a0*/  VIADD R5, R3.reuse, 0x30 ;  /* 0x0000003003057836 */ /* 0x040fe20000000000 */
[----:B---3--:R-:W-:Y:S01]  /*64b0*/  FSEL R178, R48, -INF , !P3 ;  /* 0xff80000030b27808 */ /* 0x008fe20005800000 */
[----:B-1----:R-:W-:Y:S01]  /*64c0*/  VIADD R6, R3, 0x29 ;  /* 0x0000002903067836 */ /* 0x002fe20000000000 */
[----:B------:R-:W-:Y:S01]  /*64d0*/  FSEL R182, R73, -INF , !P5 ;  /* 0xff80000049b67808 */ /* 0x000fe20006800000 */
[----:B------:R-:W-:Y:S01]  /*64e0*/  MUFU.TANH R21, R21 ;  /* 0x0000001500157308 */ /* 0x000fe20000002400 */
[-C--:B------:R-:W-:Y:S02]  /*64f0*/  ISETP.GE.AND P3, PT, R5, R250.reuse, PT ;  /* 0x000000fa0500720c */ /* 0x080fe40003f66270 */
[C---:B------:R-:W-:Y:S02]  /*6500*/  ISETP.GE.AND P4, PT, R6.reuse, R251, PT ;  /* 0x000000fb0600720c */ /* 0x040fe40003f86270 */
[----:B------:R-:W-:-:S02]  /*6510*/  ISETP.GE.AND P2, PT, R6, R250, PT ;  /* 0x000000fa0600720c */ /* 0x000fc40003f46270 */
[C---:B------:R-:W-:Y:S01]  /*6520*/  ISETP.GE.AND P1, PT, R6.reuse, R249, PT ;  /* 0x000000f90600720c */ /* 0x040fe20003f26270 */
[----:B------:R-:W-:Y:S01]  /*6530*/  MUFU.TANH R23, R23 ;  /* 0x0000001700177308 */ /* 0x000fe20000002400 */
[C---:B------:R-:W-:Y:S02]  /*6540*/  ISETP.GE.AND P6, PT, R6.reuse, R248, PT ;  /* 0x000000f80600720c */ /* 0x040fe40003fc6270 */
[C---:B------:R-:W-:Y:S02]  /*6550*/  ISETP.LT.OR P4, PT, R6.reuse, R247, P4 ;  /* 0x000000f70600720c */ /* 0x040fe40002781670 */
[C---:B------:R-:W-:Y:S02]  /*6560*/  ISETP.LT.OR P2, PT, R6.reuse, R246, P2 ;  /* 0x000000f60600720c */ /* 0x040fe40001741670 */
[C---:B------:R-:W-:Y:S01]  /*6570*/  ISETP.LT.OR P1, PT, R6.reuse, R245, P1 ;  /* 0x000000f50600720c */ /* 0x040fe20000f21670 */
[----:B------:R-:W1:Y:S01]  /*6580*/  MUFU.TANH R28, R28 ;  /* 0x0000001c001c7308 */ /* 0x000e620000002400 */
[----:B------:R-:W-:Y:S01]  /*6590*/  ISETP.LT.OR P6, PT, R6, R244, P6 ;  /* 0x000000f40600720c */ /* 0x000fe200037c1670 */
[----:B------:R-:W-:Y:S01]  /*65a0*/  VIADD R6, R3, 0x31 ;  /* 0x0000003103067836 */ /* 0x000fe20000000000 */
[----:B------:R-:W-:-:S02]  /*65b0*/  FSEL R181, R12, -INF , !P0 ;  /* 0xff8000000cb57808 */ /* 0x000fc40004000000 */
[----:B------:R-:W-:Y:S02]  /*65c0*/  FSEL R171, R61, -INF , !P4 ;  /* 0xff8000003dab7808 */ /* 0x000fe40006000000 */
[C---:B------:R-:W-:Y:S01]  /*65d0*/  ISETP.GE.AND P5, PT, R5.reuse, R251, PT ;  /* 0x000000fb0500720c */ /* 0x040fe20003fa6270 */
[----:B------:R-:W-:Y:S01]  /*65e0*/  MUFU.TANH R29, R29 ;  /* 0x0000001d001d7308 */ /* 0x000fe20000002400 */
[C---:B------:R-:W-:Y:S02]  /*65f0*/  ISETP.GE.AND P0, PT, R5.reuse, R249, PT ;  /* 0x000000f90500720c */ /* 0x040fe40003f06270 */
[C---:B------:R-:W-:Y:S02]  /*6600*/  ISETP.GE.AND P4, PT, R5.reuse, R248, PT ;  /* 0x000000f80500720c */ /* 0x040fe40003f86270 */
[----:B------:R-:W-:Y:S02]  /*6610*/  FSEL R163, R62, -INF , !P2 ;  /* 0xff8000003ea37808 */ /* 0x000fe40005000000 */
[----:B------:R-:W-:Y:S01]  /*6620*/  ISETP.GE.AND P2, PT, R6, R251, PT ;  /* 0x000000fb0600720c */ /* 0x000fe20003f46270 */
[----:B------:R-:W3:Y:S01]  /*6630*/  MUFU.TANH R30, R30 ;  /* 0x0000001e001e7308 */ /* 0x000ee20000002400 */
[----:B------:R-:W-:-:S02]  /*6640*/  ISETP.LT.OR P3, PT, R5, R246, P3 ;  /* 0x000000f60500720c */ /* 0x000fc40001f61670 */
[C---:B------:R-:W-:Y:S02]  /*6650*/  ISETP.LT.OR P5, PT, R5.reuse, R247, P5 ;  /* 0x000000f70500720c */ /* 0x040fe40002fa1670 */
[C---:B------:R-:W-:Y:S02]  /*6660*/  ISETP.LT.OR P0, PT, R5.reuse, R245, P0 ;  /* 0x000000f50500720c */ /* 0x040fe40000701670 */
[----:B------:R-:W-:Y:S01]  /*6670*/  ISETP.LT.OR P4, PT, R5, R244, P4 ;  /* 0x000000f40500720c */ /* 0x000fe20002781670 */
[C---:B------:R-:W-:Y:S01]  /*6680*/  VIADD R5, R3.reuse, 0x38 ;  /* 0x0000003803057836 */ /* 0x040fe20000000000 */
[----:B------:R-:W-:Y:S01]  /*6690*/  ISETP.LT.OR P2, PT, R6, R247, P2 ;  /* 0x000000f70600720c */ /* 0x000fe20001741670 */
[----:B------:R-:W5:Y:S01]  /*66a0*/  MUFU.TANH R31, R31 ;  /* 0x0000001f001f7308 */ /* 0x000f620000002400 */
[----:B--2---:R-:W-:Y:S01]  /*66b0*/  FSEL R176, R8, -INF , !P3 ;  /* 0xff80000008b07808 */ /* 0x004fe20005800000 */
[----:B------:R-:W-:Y:S01]  /*66c0*/  VIADD R3, R3, 0x39 ;  /* 0x0000003903037836 */ /* 0x000fe20000000000 */
[----:B------:R-:W-:Y:S01]  /*66d0*/  BAR.SYNC.DEFER_BLOCKING 0x0 ;  /* 0x0000000000007b1d */ /* 0x000fe20000010000 */
[----:B------:R-:W-:-:S02]  /*66e0*/  ISETP.GE.AND P3, PT, R6, R248, PT ;  /* 0x000000f80600720c */ /* 0x000fc40003f66270 */
[----:B------:R-:W-:Y:S02]  /*66f0*/  FSEL R168, R45, -INF , !P1 ;  /* 0xff8000002da87808 */ /* 0x000fe40004800000 */
[----:B------:R-:W-:Y:S02]  /*6700*/  FSEL R167, R16, -INF , !P0 ;  /* 0xff80000010a77808 */ /* 0x000fe40004000000 */
[----:B------:R-:W-:Y:S02]  /*6710*/  FSEL R159, R18, -INF , !P4 ;  /* 0xff800000129f7808 */ /* 0x000fe40006000000 */
[----:B------:R-:W-:Y:S02]  /*6720*/  FSEL R162, R13, -INF , !P2 ;  /* 0xff8000000da27808 */ /* 0x000fe40005000000 */
[C---:B------:R-:W-:Y:S02]  /*6730*/  ISETP.GE.AND P1, PT, R5.reuse, R251, PT ;  /* 0x000000fb0500720c */ /* 0x040fe40003f26270 */
[----:B------:R-:W-:-:S02]  /*6740*/  ISETP.GE.AND P0, PT, R5, R250, PT ;  /* 0x000000fa0500720c */ /* 0x000fc40003f06270 */
[C---:B------:R-:W-:Y:S02]  /*6750*/  ISETP.GE.AND P4, PT, R5.reuse, R249, PT ;  /* 0x000000f90500720c */ /* 0x040fe40003f86270 */
[C---:B------:R-:W-:Y:S02]  /*6760*/  ISETP.GE.AND P2, PT, R5.reuse, R248, PT ;  /* 0x000000f80500720c */ /* 0x040fe40003f46270 */
[----:B------:R-:W-:Y:S02]  /*6770*/  ISETP.LT.OR P3, PT, R6, R244, P3 ;  /* 0x000000f40600720c */ /* 0x000fe40001f61670 */
[C---:B------:R-:W-:Y:S02]  /*6780*/  ISETP.LT.OR P1, PT, R5.reuse, R247, P1 ;  /* 0x000000f70500720c */ /* 0x040fe40000f21670 */
[C---:B------:R-:W-:Y:S02]  /*6790*/  ISETP.LT.OR P0, PT, R5.reuse, R246, P0 ;  /* 0x000000f60500720c */ /* 0x040fe40000701670 */
[----:B------:R-:W-:-:S02]  /*67a0*/  ISETP.LT.OR P4, PT, R5, R245, P4 ;  /* 0x000000f50500720c */ /* 0x000fc40002781670 */
[----:B------:R-:W-:Y:S02]  /*67b0*/  ISETP.LT.OR P2, PT, R5, R244, P2 ;  /* 0x000000f40500720c */ /* 0x000fe40001741670 */
[----:B------:R-:W-:Y:S02]  /*67c0*/  FSEL R5, R19, -INF , !P3 ;  /* 0xff80000013057808 */ /* 0x000fe40005800000 */
[----:B------:R-:W-:Y:S02]  /*67d0*/  FSEL R170, R44, -INF , !P6 ;  /* 0xff8000002caa7808 */ /* 0x000fe40007000000 */
[----:B------:R-:W-:Y:S01]  /*67e0*/  FSEL R169, R9, -INF , !P5 ;  /* 0xff80000009a97808 */ /* 0x000fe20006800000 */
[----:B------:R2:W-:Y:S01]  /*67f0*/  STL [R1], R5 ;  /* 0x0000000501007387 */ /* 0x0005e20000100800 */
[C---:B------:R-:W-:Y:S02]  /*6800*/  ISETP.GE.AND P6, PT, R6.reuse, R250, PT ;  /* 0x000000fa0600720c */ /* 0x040fe40003fc6270 */
[----:B------:R-:W-:-:S02]  /*6810*/  ISETP.GE.AND P5, PT, R6, R249, PT ;  /* 0x000000f90600720c */ /* 0x000fc40003fa6270 */
[----:B------:R-:W-:Y:S02]  /*6820*/  FSEL R160, R22, -INF , !P0 ;  /* 0xff80000016a07808 */ /* 0x000fe40004000000 */
[----:B------:R-:W-:Y:S02]  /*6830*/  PLOP3.LUT P0, PT, PT, PT, UP0, 0x80, 0x0 ;  /* 0x000000000000781c */ /* 0x000fe40003f0f008 */
[C---:B------:R-:W-:Y:S02]  /*6840*/  ISETP.LT.OR P6, PT, R6.reuse, R246, P6 ;  /* 0x000000f60600720c */ /* 0x040fe400037c1670 */
[----:B------:R-:W-:Y:S02]  /*6850*/  ISETP.LT.OR P5, PT, R6, R245, P5 ;  /* 0x000000f50600720c */ /* 0x000fe40002fa1670 */
[----:B------:R-:W-:Y:S02]  /*6860*/  FSEL R161, R43, -INF , !P6 ;  /* 0xff8000002ba17808 */ /* 0x000fe40007000000 */
[----:B------:R-:W-:-:S02]  /*6870*/  FSEL R252, R17, -INF , !P5 ;  /* 0xff80000011fc7808 */ /* 0x000fc40006800000 */
[----:B----4-:R-:W-:Y:S02]  /*6880*/  FSEL R154, R7, -INF , !P1 ;  /* 0xff800000079a7808 */ /* 0x010fe40004800000 */
        /* <DEDUP_REMOVED lines=8> */
[----:B-1----:R-:W-:Y:S02]  /*6910*/  FSEL R218, R28, -INF , !P4 ;  /* 0xff8000001cda7808 */ /* 0x002fe40006000000 */
[----:B---3--:R-:W-:Y:S02]  /*6920*/  FSEL R219, R30, -INF , !P2 ;  /* 0xff8000001edb7808 */ /* 0x008fe40005000000 */
[----:B------:R-:W-:-:S02]  /*6930*/  FSEL R153, R21, -INF , !P6 ;  /* 0xff80000015997808 */ /* 0x000fc40007000000 */
[----:B------:R-:W-:Y:S02]  /*6940*/  FSEL R155, R23, -INF , !P5 ;  /* 0xff800000179b7808 */ /* 0x000fe40006800000 */
[----:B------:R-:W-:Y:S02]  /*6950*/  FSEL R216, R29, -INF , !P3 ;  /* 0xff8000001dd87808 */ /* 0x000fe40005800000 */
[----:B-----5:R-:W-:Y:S01]  /*6960*/  FSEL R217, R31, -INF , !P1 ;  /* 0xff8000001fd97808 */ /* 0x020fe20004800000 */
[----:B--2---:R-:W-:Y:S06]  /*6970*/  @!P0 BRA `(.L_x_797) ;  /* 0x00000004004c8947 */ /* 0x004fec0003800000 */
        /* <DEDUP_REMOVED lines=81> */
.L_x_799:
[----:B------:R-:W-:Y:S05]  /*6e90*/  BSYNC B0 ;  /* 0x0000000000007941 */ /* 0x000fea0003800000 */
.L_x_798:
[----:B------:R-:W0:Y:S02]  /*6ea0*/  LDGDEPBAR ;  /* 0x00000000000079af */ /* 0x000e240000000000 */
.L_x_797:
[----:B------:R-:W-:Y:S01]  /*6eb0*/  STL [R1+0xd8], R242 ;  /* 0x0000d8f201007387 */ /* 0x000fe20000100800 */
[----:B------:R-:W-:Y:S01]  /*6ec0*/  FMNMX.FTZ R5, R64, R80, !PT ;  /* 0x0000005040057209 */ /* 0x000fe20007810000 */
[----:B------:R-:W-:Y:S02]  /*6ed0*/  ULDC UR10, c[0x0][0x2ec] ;  /* 0x0000bb00000a7ab9 */ /* 0x000fe40000000800 */
[----:B------:R-:W-:Y:S04]  /*6ee0*/  STL [R1+0xd4], R241 ;  /* 0x0000d4f101007387 */ /* 0x000fe80000100800 */
[----:B------:R-:W-:Y:S04]  /*6ef0*/  STL [R1+0xd0], R240 ;  /* 0x0000d0f001007387 */ /* 0x000fe80000100800 */
[----:B------:R-:W-:Y:S04]  /*6f00*/  STL [R1+0xcc], R239 ;  /* 0x0000ccef01007387 */ /* 0x000fe80000100800 */
[----:B------:R-:W-:Y:S04]  /*6f10*/  STL [R1+0xc8], R238 ;  /* 0x0000c8ee01007387 */ /* 0x000fe80000100800 */
[----:B------:R-:W-:Y:S04]  /*6f20*/  STL [R1+0xc4], R237 ;  /* 0x0000c4ed01007387 */ /* 0x000fe80000100800 */
[----:B------:R3:W-:Y:S04]  /*6f30*/  STL [R1+0xc0], R236 ;  /* 0x0000c0ec01007387 */ /* 0x0007e80000100800 */
[----:B---3--:R-:W3:Y:S01]  /*6f40*/  LDL.LU R236, [R1] ;  /* 0x0000000001ec7983 */ /* 0x008ee20000300800 */
[----:B------:R-:W-:-:S02]  /*6f50*/  FMNMX.FTZ R3, R59, R57, !PT ;  /* 0x000000393b037209 */ /* 0x000fc40007810000 */
[----:B------:R-:W-:Y:S01]  /*6f60*/  FMNMX.FTZ R5, R81, R5, !PT ;  /* 0x0000000551057209 */ /* 0x000fe20007810000 */
[----:B------:R-:W-:Y:S01]  /*6f70*/  STL [R1+0xbc], R235 ;  /* 0x0000bceb01007387 */ /* 0x000fe20000100800 */
        /* <DEDUP_REMOVED lines=51> */
[C---:B------:R-:W-:Y:S01]  /*72b0*/  IMAD R228, R2.reuse, 0x2, R225 ;  /* 0x0000000202e47824 */ /* 0x040fe200078e02e1 */
        /* <DEDUP_REMOVED lines=13> */
[----:B------:R-:W-:Y:S01]  /*7390*/  LDSM.16.MT88.4 R36, [R225+0xe800] ;  /* 0x00e80000e124783b */ /* 0x000fe20000004200 */
[----:B-1----:R-:W-:-:S02]  /*73a0*/  FMNMX.FTZ R135, R135, R5, !PT ;  /* 0x0000000587877209 */ /* 0x002fc40007810000 */
[----:B----4-:R-:W-:Y:S02]  /*73b0*/  FMNMX.FTZ R133, R133, R6, !PT ;  /* 0x0000000685857209 */ /* 0x010fe40007810000 */
        /* <DEDUP_REMOVED lines=23> */
[----:B------:R-:W-:Y:S02]  /*7530*/  FFMA.FTZ R4, R60, UR10, -R16 ;  /* 0x0000000a3c047c23 */ /* 0x000fe40008010810 */
[----:B------:R-:W2:Y:S01]  /*7540*/  LDSM.16.MT88.4 R60, [R226+0xc000] ;  /* 0x00c00000e23c783b */ /* 0x000ea20000004200 */
[----:B------:R-:W-:Y:S01]  /*7550*/  MUFU.EX2 R200, R0 ;  /* 0x0000000000c87308 */ /* 0x000fe20000000800 */
[----:B-1----:R-:W-:-:S07]  /*7560*/  FFMA.FTZ R5, R57, UR10, -R17 ;  /* 0x0000000a39057c23 */ /* 0x002fce0008010811 */
[----:B------:R-:W-:Y:S08]  /*7570*/  MUFU.EX2 R224, R4 ;  /* 0x0000000400e07308 */ /* 0x000ff00000000800 */
[----:B------:R1:W3:Y:S02]  /*7580*/  MUFU.EX2 R231, R5 ;  /* 0x0000000500e77308 */ /* 0x0002e40000000800 */
[--C-:B-1----:R-:W-:Y:S01]  /*7590*/  FFMA.FTZ R5, R56, UR10, -R17.reuse ;  /* 0x0000000a38057c23 */ /* 0x102fe20008010811 */
[----:B---3--:R-:W-:Y:S01]  /*75a0*/  F2FP.BF16.F32.PACK_AB R4, R231, R230 ;  /* 0x000000e6e704723e */ /* 0x008fe200000010ff */
[----:B------:R-:W1:Y:S04]  /*75b0*/  LDSM.16.MT88.4 R56, [R225+0xc000] ;  /* 0x00c00000e138783b */ /* 0x000e680000004200 */
[----:B------:R3:W-:Y:S02]  /*75c0*/  MUFU.EX2 R238, R5 ;  /* 0x0000000500ee7308 */ /* 0x0007e40000000800 */
[----:B---3--:R-:W-:-:S06]  /*75d0*/  FFMA.FTZ R5, R50, UR10, -R17 ;  /* 0x0000000a32057c23 */ /* 0x008fcc0008010811 */
[----:B------:R3:W4:Y:S02]  /*75e0*/  MUFU.EX2 R166, R5 ;  /* 0x0000000500a67308 */ /* 0x0007240000000800 */
[----:B---3--:R-:W-:Y:S01]  /*75f0*/  FFMA.FTZ R5, R65, UR10, -R16 ;  /* 0x0000000a41057c23 */ /* 0x008fe20008010810 */
[----:B----4-:R-:W-:Y:S01]  /*7600*/  F2FP.BF16.F32.PACK_AB R6, R166, R238 ;  /* 0x000000eea606723e */ /* 0x010fe200000010ff */
[----:B------:R-:W3:Y:S04]  /*7610*/  LDSM.16.MT88.4 R64, [R228+0xc000] ;  /* 0x00c00000e440783b */ /* 0x000ee80000004200 */
[----:B------:R4:W2:Y:S02]  /*7620*/  MUFU.EX2 R201, R5 ;  /* 0x0000000500c97308 */ /* 0x0008a40000000800 */
[----:B----4-:R-:W-:-:S04]  /*7630*/  FMNMX.FTZ R5, R158, R157, !PT ;  /* 0x0000009d9e057209 */ /* 0x010fc80007810000 */
[----:B------:R-:W-:Y:S02]  /*7640*/  FMNMX.FTZ R0, R156, R5, !PT ;  /* 0x000000059c007209 */ /* 0x000fe40007810000 */
[----:B--2---:R-:W-:Y:S02]  /*7650*/  F2FP.BF16.F32.PACK_AB R5, R200, R201 ;  /* 0x000000c9c805723e */ /* 0x004fe400000010ff */
[----:B------:R-:W-:-:S04]  /*7660*/  FMNMX.FTZ R0, R152, R0, !PT ;  /* 0x0000000098007209 */ /* 0x000fc80007810000 */
[----:B------:R-:W-:Y:S01]  /*7670*/  FMNMX.FTZ R2, R151, R0, !PT ;  /* 0x0000000097027209 */ /* 0x000fe20007810000 */
[----:B------:R-:W-:-:S04]  /*7680*/  FFMA.FTZ R0, R51, UR10, -R16 ;  /* 0x0000000a33007c23 */ /* 0x000fc80008010810 */
[----:B------:R2:W4:Y:S02]  /*7690*/  MUFU.EX2 R240, R0 ;  /* 0x0000000000f07308 */ /* 0x0005240000000800 */
[----:B--2---:R-:W-:Y:S01]  /*76a0*/  FMNMX.FTZ R0, R150, R2, !PT ;  /* 0x0000000296007209 */ /* 0x004fe20007810000 */
[--C-:B------:R-:W-:Y:S01]  /*76b0*/  FFMA.FTZ R2, R80, UR10, -R3.reuse ;  /* 0x0000000a50027c23 */ /* 0x100fe20008010803 */
[----:B----4-:R-:W-:Y:S02]  /*76c0*/  F2FP.BF16.F32.PACK_AB R7, R240, R224 ;  /* 0x000000e0f007723e */ /* 0x010fe400000010ff */
[----:B------:R-:W-:Y:S02]  /*76d0*/  FMNMX.FTZ R0, R149, R0, !PT ;  /* 0x0000000095007209 */ /* 0x000fe40007810000 */
[----:B------:R2:W4:Y:S03]  /*76e0*/  MUFU.EX2 R241, R2 ;  /* 0x0000000200f17308 */ /* 0x0005260000000800 */
[C---:B------:R-:W-:Y:S06]  /*76f0*/  HMMA.16816.F32.BF16 R48, R4.reuse, R60, RZ ;  /* 0x0000003c0430723c */ /* 0x040fec00000418ff */
[C---:B-1----:R-:W-:Y:S06]  /*7700*/  HMMA.16816.F32.BF16 R20, R4.reuse, R56, RZ ;  /* 0x000000380414723c */ /* 0x042fec00000418ff */
[C---:B---3--:R-:W-:Y:S01]  /*7710*/  HMMA.16816.F32.BF16 R116, R4.reuse, R64, RZ ;  /* 0x000000400474723c */ /* 0x048fe200000418ff */
[----:B--2---:R-:W-:Y:S01]  /*7720*/  FMNMX.FTZ R2, R148, R0, !PT ;  /* 0x0000000094027209 */ /* 0x004fe20007810000 */
[----:B------:R-:W-:Y:S01]  /*7730*/  FFMA.FTZ R0, R81, UR10, -R3 ;  /* 0x0000000a51007c23 */ /* 0x000fe20008010803 */
[----:B----4-:R-:W-:Y:S01]  /*7740*/  F2FP.BF16.F32.PACK_AB R12, R241, R242 ;  /* 0x000000f2f10c723e */ /* 0x010fe200000010ff */
[----:B------:R-:W1:Y:S01]  /*7750*/  LDSM.16.MT88.4 R80, [R228+0xe000] ;  /* 0x00e00000e450783b */ /* 0x000e620000004200 */
[----:B------:R-:W-:Y:S01]  /*7760*/  FMNMX.FTZ R2, R191, R2, !PT ;  /* 0x00000002bf027209 */ /* 0x000fe20007810000 */
[----:B------:R2:W-:Y:S01]  /*7770*/  MUFU.EX2 R137, R0 ;  /* 0x0000000000897308 */ /* 0x0005e20000000800 */
[C---:B------:R-:W-:Y:S06]  /*7780*/  HMMA.16816.F32.BF16 R96, R4.reuse, R76, RZ ;  /* 0x0000004c0460723c */ /* 0x040fec00000418ff */
[C---:B------:R-:W-:Y:S06]  /*7790*/  HMMA.16816.F32.BF16 R108, R4.reuse, R68, RZ ;  /* 0x00000044046c723c */ /* 0x040fec00000418ff */
[----:B------:R-:W-:Y:S01]  /*77a0*/  HMMA.16816.F32.BF16 R104, R4, R72, RZ ;  /* 0x000000480468723c */ /* 0x000fe200000418ff */
[----:B--2---:R-:W-:Y:S01]  /*77b0*/  FMNMX.FTZ R0, R180, R2, !PT ;  /* 0x00000002b4007209 */ /* 0x004fe20007810000 */
        /* <DEDUP_REMOVED lines=10> */
[C---:B-1----:R-:W-:Y:S01]  /*7860*/  HMMA.16816.F32.BF16 R88, R4.reuse, R80, RZ ;  /* 0x000000500458723c */ /* 0x042fe200000418ff */
[--C-:B--2---:R-:W-:Y:S02]  /*7870*/  FFMA.FTZ R2, R85, UR10, -R17.reuse ;  /* 0x0000000a55027c23 */ /* 0x104fe40008010811 */
[----:B------:R-:W-:Y:S02]  /*7880*/  FMNMX.FTZ R0, R155, R0, !PT ;  /* 0x000000009b007209 */ /* 0x000fe40007810000 */
[----:B------:R1:W2:Y:S01]  /*7890*/  MUFU.EX2 R165, R2 ;  /* 0x0000000200a57308 */ /* 0x0002a20000000800 */
[C---:B------:R-:W-:Y:S02]  /*78a0*/  HMMA.16816.F32.BF16 R140, R4.reuse, R74, RZ ;  /* 0x0000004a048c723c */ /* 0x040fe400000418ff */
[----:B------:R-:W3:Y:S04]  /*78b0*/  SHFL.BFLY PT, R8, R0, 0x2, 0x1f ;  /* 0x0c401f0000087f89 */ /* 0x000ee800000e0000 */
[----:B------:R-:W-:Y:S01]  /*78c0*/  HMMA.16816.F32.BF16 R128, R4, R78, RZ ;  /* 0x0000004e0480723c */ /* 0x000fe200000418ff */
[----:B-1----:R-:W-:-:S04]  /*78d0*/  FFMA.FTZ R2, R46, UR10, -R17 ;  /* 0x0000000a2e027c23 */ /* 0x002fc80008010811 */
[----:B------:R1:W-:Y:S01]  /*78e0*/  MUFU.EX2 R18, R2 ;  /* 0x0000000200127308 */ /* 0x0003e20000000800 */
[----:B---3--:R-:W-:Y:S02]  /*78f0*/  FMNMX.FTZ R0, R0, R8, !PT ;  /* 0x0000000800007209 */ /* 0x008fe40007810000 */
[----:B--2---:R-:W-:-:S03]  /*7900*/  F2FP.BF16.F32.PACK_AB R8, R165, R237 ;  /* 0x000000eda508723e */ /* 0x004fc600000010ff */
[----:B------:R-:W2:Y:S01]  /*7910*/  SHFL.BFLY PT, R13, R0, 0x1, 0x1f ;  /* 0x0c201f00000d7f89 */ /* 0x000ea200000e0000 */
[----:B-1----:R-:W-:-:S03]  /*7920*/  FFMA.FTZ R2, R32, UR10, -R17 ;  /* 0x0000000a20027c23 */ /* 0x002fc60008010811 */
[----:B------:R-:W1:Y:S01]  /*7930*/  LDSM.16.MT88.4 R32, [R226+0xc800] ;  /* 0x00c80000e220783b */ /* 0x000e620000004200 */
[----:B------:R3:W4:Y:S01]  /*7940*/  MUFU.EX2 R14, R2 ;  /* 0x00000002000e7308 */ /* 0x0007220000000800 */
[----:B--2---:R-:W-:Y:S01]  /*7950*/  FMNMX.FTZ R134, R0, R13, !PT ;  /* 0x0000000d00867209 */ /* 0x004fe20007810000 */
[----:B------:R-:W-:Y:S01]  /*7960*/  FFMA.FTZ R0, R139, UR10, -R3 ;  /* 0x0000000a8b007c23 */ /* 0x000fe20008010803 */
[----:B---3--:R-:W-:Y:S01]  /*7970*/  FFMA.FTZ R2, R86, UR10, -R16 ;  /* 0x0000000a56027c23 */ /* 0x008fe20008010810 */
[----:B----4-:R-:W-:-:S04]  /*7980*/  F2FP.BF16.F32.PACK_AB R10, R14, R18 ;  /* 0x000000120e0a723e */ /* 0x010fc800000010ff */
[----:B------:R2:W-:Y:S01]  /*7990*/  MUFU.EX2 R235, R0 ;  /* 0x0000000000eb7308 */ /* 0x0005e20000000800 */
[C---:B------:R-:W-:Y:S01]  /*79a0*/  FSETP.NEU.FTZ.AND P1, PT, R134.reuse, -INF , PT ;  /* 0xff8000008600780b */ /* 0x040fe20003f3d000 */
[----:B------:R-:W-:Y:S06]  /*79b0*/  HMMA.16816.F32.BF16 R84, R4, R92, RZ ;  /* 0x0000005c0454723c */ /* 0x000fec00000418ff */
[----:B------:R3:W-:Y:S01]  /*79c0*/  MUFU.EX2 R15, R2 ;  /* 0x00000002000f7308 */ /* 0x0007e20000000800 */
[----:B--2---:R-:W-:-:S05]  /*79d0*/  FMUL.FTZ R0, R134, UR10 ;  /* 0x0000000a86007c20 */ /* 0x004fca0008410000 */
[----:B------:R-:W-:Y:S01]  /*79e0*/  FSEL R0, R0, RZ, P1 ;  /* 0x000000ff00007208 */ /* 0x000fe20000800000 */
[--C-:B---3--:R-:W-:Y:S02]  /*79f0*/  FFMA.FTZ R2, R100, UR10, -R16.reuse ;  /* 0x0000000a64027c23 */ /* 0x108fe40008010810 */
[----:B------:R-:W-:Y:S02]  /*7a00*/  HMMA.16816.F32.BF16 R100, R4, R58, RZ ;  /* 0x0000003a0464723c */ /* 0x000fe400000418ff */
[----:B------:R2:W3:Y:S02]  /*7a10*/  MUFU.EX2 R234, R2 ;  /* 0x0000000200ea7308 */ /* 0x0004e40000000800 */
[--C-:B--2---:R-:W-:Y:S01]  /*7a20*/  FFMA.FTZ R2, R47, UR10, -R16.reuse ;  /* 0x0000000a2f027c23 */ /* 0x104fe20008010810 */
[----:B---3--:R-:W-:Y:S01]  /*7a30*/  F2FP.BF16.F32.PACK_AB R9, R234, R15 ;  /* 0x0000000fea09723e */ /* 0x008fe200000010ff */
[----:B------:R-:W2:Y:S04]  /*7a40*/  LDSM.16.MT88.4 R44, [R226+0xe800] ;  /* 0x00e80000e22c783b */ /* 0x000ea80000004200 */
[----:B------:R3:W-:Y:S02]  /*7a50*/  MUFU.EX2 R164, R2 ;  /* 0x0000000200a47308 */ /* 0x0007e40000000800 */
[----:B---3--:R-:W-:-:S02]  /*7a60*/  FFMA.FTZ R2, R40, UR10, -R16 ;  /* 0x0000000a28027c23 */ /* 0x008fc40008010810 */
[----:B------:R-:W3:Y:S04]  /*7a70*/  LDSM.16.MT88.4 R40, [R227+0xc800] ;  /* 0x00c80000e328783b */ /* 0x000ee80000004200 */
[----:B------:R-:W4:Y:S02]  /*7a80*/  MUFU.EX2 R19, R2 ;  /* 0x0000000200137308 */ /* 0x000f240000000800 */
[----:B----4-:R-:W-:Y:S01]  /*7a90*/  F2FP.BF16.F32.PACK_AB R11, R19, R164 ;  /* 0x000000a4130b723e */ /* 0x010fe200000010ff */
[----:B------:R-:W-:-:S05]  /*7aa0*/  FFMA.FTZ R2, R126, UR10, -R3 ;  /* 0x0000000a7e027c23 */ /* 0x000fca0008010803 */
[----:B------:R4:W3:Y:S01]  /*7ab0*/  MUFU.EX2 R239, R2 ;  /* 0x0000000200ef7308 */ /* 0x0008e20000000800 */
[C---:B-1----:R-:W-:Y:S01]  /*7ac0*/  HMMA.16816.F32.BF16 R196, R8.reuse, R32, R48 ;  /* 0x0000002008c4723c */ /* 0x042fe20000041830 */
[----:B------:R-:W1:Y:S05]  /*7ad0*/  LDSM.16.MT88.4 R48, [R228+0xe800] ;  /* 0x00e80000e430783b */ /* 0x000e6a0000004200 */
[C---:B------:R-:W-:Y:S06]  /*7ae0*/  HMMA.16816.F32.BF16 R204, R8.reuse, R24, R20 ;  /* 0x0000001808cc723c */ /* 0x040fec0000041814 */
[----:B------:R-:W-:Y:S01]  /*7af0*/  HMMA.16816.F32.BF16 R208, R8, R28, R116 ;  /* 0x0000001c08d0723c */ /* 0x000fe20000041874 */
[----:B----4-:R-:W-:-:S05]  /*7b00*/  FFMA.FTZ R2, R125, UR10, -R3 ;  /* 0x0000000a7d027c23 */ /* 0x010fca0008010803 */
[C---:B------:R-:W-:Y:S01]  /*7b10*/  HMMA.16816.F32.BF16 R124, R4.reuse, R82, RZ ;  /* 0x00000052047c723c */ /* 0x040fe200000418ff */
[----:B------:R4:W1:Y:S01]  /*7b20*/  MUFU.EX2 R172, R2 ;  /* 0x0000000200ac7308 */ /* 0x0008620000000800 */
[----:B------:R-:W-:Y:S01]  /*7b30*/  MOV R118, R159 ;  /* 0x0000009f00767202 */ /* 0x000fe20000000f00 */
[----:B------:R-:W-:Y:S01]  /*7b40*/  IMAD.MOV.U32 R117, RZ, RZ, R18 ;  /* 0x000000ffff757224 */ /* 0x000fe200078e0012 */
[----:B------:R-:W-:Y:S02]  /*7b50*/  MOV R119, R165 ;  /* 0x000000a500777202 */ /* 0x000fe40000000f00 */
[----:B------:R-:W-:Y:S06]  /*7b60*/  HMMA.16816.F32.BF16 R4, R4, R94, RZ ;  /* 0x0000005e0404723c */ /* 0x000fec00000418ff */
[----:B--2---:R-:W-:Y:S01]  /*7b70*/  HMMA.16816.F32.BF16 R220, R8, R44, R96 ;  /* 0x0000002c08dc723c */ /* 0x004fe20000041860 */
[----:B----4-:R-:W-:-:S06]  /*7b80*/  FFMA.FTZ R2, R138, UR10, -R3 ;  /* 0x0000000a8a027c23 */ /* 0x010fcc0008010803 */
[----:B------:R-:W-:Y:S01]  /*7b90*/  IMAD.MOV.U32 R98, RZ, RZ, R15 ;  /* 0x000000ffff627224 */ /* 0x000fe200078e000f */
[----:B------:R-:W-:Y:S01]  /*7ba0*/  MOV R97, R14 ;  /* 0x0000000e00617202 */ /* 0x000fe20000000f00 */
[C---:B---3--:R-:W-:Y:S01]  /*7bb0*/  HMMA.16816.F32.BF16 R212, R8.reuse, R40, R108 ;  /* 0x0000002808d4723c */ /* 0x048fe2000004186c */
[----:B------:R2:W-:Y:S01]  /*7bc0*/  MUFU.EX2 R159, R2 ;  /* 0x00000002009f7308 */ /* 0x0005e20000000800 */
[----:B------:R-:W-:Y:S01]  /*7bd0*/  F2FP.BF16.F32.PACK_AB R14, R239, R137 ;  /* 0x00000089ef0e723e */ /* 0x000fe200000010ff */
[----:B-1----:R-:W-:Y:S01]  /*7be0*/  IMAD.MOV.U32 R138, RZ, RZ, R172 ;  /* 0x000000ffff8a7224 */ /* 0x002fe200078e00ac */
[----:B------:R-:W-:Y:S02]  /*7bf0*/  MOV R99, R167 ;  /* 0x000000a700637202 */ /* 0x000fe40000000f00 */
[C---:B------:R-:W-:Y:S06]  /*7c00*/  HMMA.16816.F32.BF16 R20, R8.reuse, R48, R88 ;  /* 0x000000300814723c */ /* 0x040fec0000041858 */
[----:B------:R-:W-:Y:S01]  /*7c10*/  HMMA.16816.F32.BF16 R108, R8, R50, R124 ;  /* 0x00000032086c723c */ /* 0x000fe2000004187c */
[----:B--2---:R-:W-:-:S05]  /*7c20*/  FFMA.FTZ R2, R158, UR10, -R0 ;  /* 0x0000000a9e027c23 */ /* 0x004fca0008010800 */
[C---:B------:R-:W-:Y:S01]  /*7c30*/  HMMA.16816.F32.BF16 R104, R8.reuse, R36, R104 ;  /* 0x000000240868723c */ /* 0x040fe20000041868 */
[----:B------:R1:W-:Y:S05]  /*7c40*/  MUFU.EX2 R232, R2 ;  /* 0x0000000200e87308 */ /* 0x0003ea0000000800 */
[C---:B------:R-:W-:Y:S06]  /*7c50*/  HMMA.16816.F32.BF16 R100, R8.reuse, R26, R100 ;  /* 0x0000001a0864723c */ /* 0x040fec0000041864 */
[----:B------:R-:W-:Y:S01]  /*7c60*/  IMAD.MOV.U32 R88, RZ, RZ, R21 ;  /* 0x000000ffff587224 */ /* 0x000fe200078e0015 */
[----:B------:R-:W-:Y:S01]  /*7c70*/  MOV R195, R22 ;  /* 0x0000001600c37202 */ /* 0x000fe20000000f00 */
[----:B------:R-:W-:Y:S01]  /*7c80*/  IMAD.MOV.U32 R194, RZ, RZ, R23 ;  /* 0x000000ffffc27224 */ /* 0x000fe200078e0017 */
[----:B------:R-:W-:Y:S01]  /*7c90*/  MOV R193, R20 ;  /* 0x0000001400c17202 */ /* 0x000fe20000000f00 */
[----:B------:R-:W-:Y:S01]  /*7ca0*/  HMMA.16816.F32.BF16 R120, R8, R34, R120 ;  /* 0x000000220878723c */ /* 0x000fe20000041878 */
[----:B-1----:R-:W-:-:S05]  /*7cb0*/  FFMA.FTZ R2, R157, UR10, -R0 ;  /* 0x0000000a9d027c23 */ /* 0x002fca0008010800 */
[C---:B------:R-:W-:Y:S01]  /*7cc0*/  HMMA.16816.F32.BF16 R20, R8.reuse, R52, R84 ;  /* 0x000000340814723c */ /* 0x040fe20000041854 */
[----:B------:R1:W2:Y:S05]  /*7cd0*/  MUFU.EX2 R233, R2 ;  /* 0x0000000200e97308 */ /* 0x0002aa0000000800 */
[C---:B------:R-:W-:Y:S06]  /*7ce0*/  HMMA.16816.F32.BF16 R184, R8.reuse, R30, R112 ;  /* 0x0000001e08b8723c */ /* 0x040fec0000041870 */
[C---:B------:R-:W-:Y:S06]  /*7cf0*/  HMMA.16816.F32.BF16 R144, R8.reuse, R42, R144 ;  /* 0x0000002a0890723c */ /* 0x040fec0000041890 */
[----:B------:R-:W-:Y:S01]  /*7d00*/  HMMA.16816.F32.BF16 R140, R8, R38, R140 ;  /* 0x00000026088c723c */ /* 0x000fe2000004188c */
[----:B-1----:R-:W-:Y:S01]  /*7d10*/  FFMA.FTZ R2, R156, UR10, -R0 ;  /* 0x0000000a9c027c23 */ /* 0x002fe20008010800 */
[----:B--2---:R-:W-:-:S03]  /*7d20*/  F2FP.BF16.F32.PACK_AB R13, R233, R232 ;  /* 0x000000e8e90d723e */ /* 0x004fc600000010ff */
[----:B------:R1:W-:Y:S01]  /*7d30*/  MUFU.EX2 R136, R2 ;  /* 0x0000000200887308 */ /* 0x0003e20000000800 */
[----:B------:R-:W-:Y:S01]  /*7d40*/  IMAD.MOV.U32 R85, RZ, RZ, R22 ;  /* 0x000000ffff557224 */ /* 0x000fe200078e0016 */
[----:B------:R-:W-:Y:S01]  /*7d50*/  MOV R84, R21 ;  /* 0x0000001500547202 */ /* 0x000fe20000000f00 */
[----:B------:R-:W-:Y:S01]  /*7d60*/  IMAD.MOV.U32 R203, RZ, RZ, R23 ;  /* 0x000000ffffcb7224 */ /* 0x000fe200078e0017 */
[----:B------:R-:W-:Y:S01]  /*7d70*/  MOV R202, R20 ;  /* 0x0000001400ca7202 */ /* 0x000fe20000000f00 */
        /* <DEDUP_REMOVED lines=25> */
[----:B------:R-:W-:Y:S01]  /*7f10*/  HMMA.16816.F32.BF16 R20, R12, R78, RZ ;  /* 0x0000004e0c14723c */ /* 0x000fe200000418ff */
[----:B------:R-:W-:Y:S02]  /*7f20*/  IMAD.MOV.U32 R24, RZ, RZ, R164 ;  /* 0x000000ffff187224 */ /* 0x000fe400078e00a4 */
[----:B------:R-:W-:-:S03]  /*7f30*/  IMAD.MOV.U32 R25, RZ, RZ, R98 ;  /* 0x000000ffff197224 */ /* 0x000fc600078e0062 */
[----:B------:R-:W-:Y:S06]  /*7f40*/  HMMA.16816.F32.BF16 R164, R4, R32, R8 ;  /* 0x0000002004a4723c */ /* 0x000fec0000041808 */
[----:B------:R-:W-:Y:S07]  /*7f50*/  HMMA.16816.F32.BF16 R8, R12, R64, RZ ;  /* 0x000000400c08723c */ /* 0x000fee00000418ff */
[----:B------:R-:W-:-:S02]  /*7f60*/  MOV R65, R159 ;  /* 0x0000009f00417202 */ /* 0x000fc40000000f00 */
[----:B------:R-:W-:-:S03]  /*7f70*/  MOV R64, R88 ;  /* 0x0000005800407202 */ /* 0x000fc60000000f00 */
[----:B------:R-:W-:-:S12]  /*7f80*/  HMMA.16816.F32.BF16 R20, R4, R46, R20 ;  /* 0x0000002e0414723c */ /* 0x000fd80000041814 */
[----:B------:R-:W-:Y:S06]  /*7f90*/  HMMA.16816.F32.BF16 R156, R4, R28, R8 ;  /* 0x0000001c049c723c */ /* 0x000fec0000041808 */
[----:B------:R-:W-:Y:S01]  /*7fa0*/  HMMA.16816.F32.BF16 R8, R12, R68, RZ ;  /* 0x000000440c08723c */ /* 0x000fe200000418ff */
[----:B------:R-:W-:Y:S01]  /*7fb0*/  IMAD.MOV.U32 R29, RZ, RZ, R86 ;  /* 0x000000ffff1d7224 */ /* 0x000fe200078e0056 */
[----:B------:R-:W-:-:S05]  /*7fc0*/  MOV R28, R97 ;  /* 0x00000061001c7202 */ /* 0x000fca0000000f00 */
[----:B------:R-:W-:Y:S01]  /*7fd0*/  IMAD.MOV.U32 R68, RZ, RZ, R116 ;  /* 0x000000ffff447224 */ /* 0x000fe200078e0074 */
[----:B------:R-:W-:-:S15]  /*7fe0*/  MOV R69, R118 ;  /* 0x0000007600457202 */ /* 0x000fde0000000f00 */
[----:B------:R-:W-:-:S01]  /*7ff0*/  NOP ;  /* 0x0000000000007918 */ /* 0x000fc20000000000 */
[----:B------:R-:W-:Y:S06]  /*8000*/  HMMA.16816.F32.BF16 R84, R4, R40, R8 ;  /* 0x000000280454723c */ /* 0x000fec0000041808 */
[----:B------:R-:W-:Y:S07]  /*8010*/  HMMA.16816.F32.BF16 R8, R12, R72, RZ ;  /* 0x000000480c08723c */ /* 0x000fee00000418ff */
[----:B------:R-:W-:-:S15]  /*8020*/  IMAD.MOV.U32 R73, RZ, RZ, R119 ;  /* 0x000000ffff497224 */ /* 0x000fde00078e0077 */
[----:B------:R-:W-:-:S02]  /*8030*/  NOP ;  /* 0x0000000000007918 */ /* 0x000fc40000000000 */
[----:B------:R-:W-:Y:S06]  /*8040*/  HMMA.16816.F32.BF16 R88, R4, R36, R8 ;  /* 0x000000240458723c */ /* 0x000fec0000041808 */
[----:B------:R-:W-:-:S15]  /*8050*/  HMMA.16816.F32.BF16 R8, R12, R76, RZ ;  /* 0x0000004c0c08723c */ /* 0x000fde00000418ff */
[----:B------:R-:W-:-:S09]  /*8060*/  NOP ;  /* 0x0000000000007918 */ /* 0x000fd20000000000 */
[----:B------:R-:W-:Y:S06]  /*8070*/  HMMA.16816.F32.BF16 R96, R4, R44, R8 ;  /* 0x0000002c0460723c */ /* 0x000fec0000041808 */
[----:B------:R-:W-:-:S15]  /*8080*/  HMMA.16816.F32.BF16 R8, R12, R80, RZ ;  /* 0x000000500c08723c */ /* 0x000fde00000418ff */
[----:B------:R-:W-:-:S09]  /*8090*/  NOP ;  /* 0x0000000000007918 */ /* 0x000fd20000000000 */
[----:B------:R-:W-:Y:S06]  /*80a0*/  HMMA.16816.F32.BF16 R116, R4, R48, R8 ;  /* 0x000000300474723c */ /* 0x000fec0000041808 */
[----:B------:R-:W-:Y:S07]  /*80b0*/  HMMA.16816.F32.BF16 R8, R12, R92, RZ ;  /* 0x0000005c0c08723c */ /* 0x000fee00000418ff */
[----:B------:R-:W-:-:S15]  /*80c0*/  MOV R93, R200 ;  /* 0x000000c8005d7202 */ /* 0x000fde0000000f00 */
[----:B------:R-:W-:-:S02]  /*80d0*/  NOP ;  /* 0x0000000000007918 */ /* 0x000fc40000000000 */
        /* <DEDUP_REMOVED lines=11> */
[----:B------:R-:W-:-:S15]  /*8190*/  HMMA.16816.F32.BF16 R8, R12, R70, RZ ;  /* 0x000000460c08723c */ /* 0x000fde00000418ff */
[----:B------:R-:W-:-:S09]  /*81a0*/  NOP ;  /* 0x0000000000007918 */ /* 0x000fd20000000000 */
[----:B------:R-:W-:Y:S06]  /*81b0*/  HMMA.16816.F32.BF16 R40, R4, R42, R8 ;  /* 0x0000002a0428723c */ /* 0x000fec0000041808 */
[----:B------:R-:W-:-:S15]  /*81c0*/  HMMA.16816.F32.BF16 R8, R12, R74, RZ ;  /* 0x0000004a0c08723c */ /* 0x000fde00000418ff */
[----:B------:R-:W-:-:S09]  /*81d0*/  NOP ;  /* 0x0000000000007918 */ /* 0x000fd20000000000 */
[----:B------:R-:W-:Y:S06]  /*81e0*/  HMMA.16816.F32.BF16 R36, R4, R38, R8 ;  /* 0x000000260424723c */ /* 0x000fec0000041808 */
[C---:B------:R-:W-:Y:S06]  /*81f0*/  HMMA.16816.F32.BF16 R8, R12.reuse, R82, RZ ;  /* 0x000000520c08723c */ /* 0x040fec00000418ff */
[----:B------:R-:W-:Y:S01]  /*8200*/  HMMA.16816.F32.BF16 R12, R12, R94, RZ ;  /* 0x0000005e0c0c723c */ /* 0x000fe200000418ff */
        /* <DEDUP_REMOVED lines=8> */
[----:B------:R-:W-:Y:S02]  /*8290*/  MOV R29, R24 ;  /* 0x00000018001d7202 */ /* 0x000fe40000000f00 */
        /* <DEDUP_REMOVED lines=12> */
[----:B------:R-:W-:Y:S01]  /*8360*/  FFMA.FTZ R25, R162, UR10, -R3 ;  /* 0x0000000aa2197c23 */ /* 0x000fe20008010803 */
[----:B------:R-:W-:-:S02]  /*8370*/  IMAD.MOV.U32 R162, RZ, RZ, R19 ;  /* 0x000000ffffa27224 */ /* 0x000fc400078e0013 */
[--C-:B------:R-:W-:Y:S01]  /*8380*/  FFMA.FTZ R24, R154, UR10, -R3.reuse ;  /* 0x0000000a9a187c23 */ /* 0x100fe20008010803 */
[--C-:B------:R-:W-:Y:S01]  /*8390*/  FFMA.FTZ R19, R153, UR10, -R3.reuse ;  /* 0x0000000a99137c23 */ /* 0x100fe20008010803 */
[----:B------:R-:W-:Y:S01]  /*83a0*/  MOV R153, R81 ;  /* 0x0000005100997202 */ /* 0x000fe20000000f00 */
[----:B------:R-:W-:Y:S01]  /*83b0*/  HMMA.16816.F32.BF16 R52, R4, R54, R12 ;  /* 0x000000360434723c */ /* 0x000fe2000004180c */
[----:B------:R-:W2:Y:S01]  /*83c0*/  LDSM.16.MT88.4 R12, [R225+0xd000] ;  /* 0x00d00000e10c783b */ /* 0x000ea20000004200 */
[----:B-1----:R-:W-:Y:S01]  /*83d0*/  FFMA.FTZ R2, R188, UR10, -R3 ;  /* 0x0000000abc027c23 */ /* 0x002fe20008010803 */
[----:B------:R-:W-:Y:S02]  /*83e0*/  IMAD.MOV.U32 R154, RZ, RZ, R76 ;  /* 0x000000ffff9a7224 */ /* 0x000fe400078e004c */
[----:B------:R-:W-:Y:S01]  /*83f0*/  IMAD.MOV.U32 R76, RZ, RZ, R201 ;  /* 0x000000ffff4c7224 */ /* 0x000fe200078e00c9 */
[----:B------:R1:W3:Y:S01]  /*8400*/  MUFU.EX2 R71, R2 ;  /* 0x0000000200477308 */ /* 0x0002e20000000800 */
[----:B------:R-:W-:-:S07]  /*8410*/  FFMA.FTZ R4, R190, UR10, -R16 ;  /* 0x0000000abe047c23 */ /* 0x000fce0008010810 */
[----:B------:R-:W-:Y:S01]  /*8420*/  MUFU.EX2 R27, R4 ;  /* 0x00000004001b7308 */ /* 0x000fe20000000800 */
[----:B-1----:R-:W-:Y:S01]  /*8430*/  FFMA.FTZ R2, R177, UR10, -R3 ;  /* 0x0000000ab1027c23 */ /* 0x002fe20008010803 */
[----:B---3--:R-:W-:-:S06]  /*8440*/  F2FP.BF16.F32.PACK_AB R8, R71, R237 ;  /* 0x000000ed4708723e */ /* 0x008fcc00000010ff */
[----:B------:R1:W-:Y:S02]  /*8450*/  MUFU.EX2 R44, R2 ;  /* 0x00000002002c7308 */ /* 0x0003e40000000800 */
[----:B-1----:R-:W-:Y:S01]  /*8460*/  FFMA.FTZ R2, R171, UR10, -R3 ;  /* 0x0000000aab027c23 */ /* 0x002fe20008010803 */
[----:B------:R-:W-:Y:S01]  /*8470*/  FFMA.FTZ R3, R161, UR10, -R0 ;  /* 0x0000000aa1037c23 */ /* 0x000fe20008010800 */
[----:B------:R-:W-:Y:S01]  /*8480*/  MOV R161, R149 ;  /* 0x0000009500a17202 */ /* 0x000fe20000000f00 */
[----:B------:R-:W-:-:S03]  /*8490*/  IMAD.MOV.U32 R149, RZ, RZ, R150 ;  /* 0x000000ffff957224 */ /* 0x000fc600078e0096 */
[----:B------:R1:W3:Y:S01]  /*84a0*/  MUFU.EX2 R75, R2 ;  /* 0x00000002004b7308 */ /* 0x0002e20000000800 */
[----:B------:R-:W-:Y:S01]  /*84b0*/  MOV R150, R151 ;  /* 0x0000009700967202 */ /* 0x000fe20000000f00 */
[----:B------:R-:W-:Y:S02]  /*84c0*/  IMAD.MOV.U32 R151, RZ, RZ, R203 ;  /* 0x000000ffff977224 */ /* 0x000fe400078e00cb */
[----:B------:R-:W-:Y:S02]  /*84d0*/  IMAD.MOV.U32 R171, RZ, RZ, R18 ;  /* 0x000000ffffab7224 */ /* 0x000fe400078e0012 */
[--C-:B------:R-:W-:Y:S01]  /*84e0*/  FFMA.FTZ R18, R176, UR10, -R0.reuse ;  /* 0x0000000ab0127c23 */ /* 0x100fe20008010800 */
[----:B-1----:R-:W-:Y:S01]  /*84f0*/  FFMA.FTZ R2, R191, UR10, -R0 ;  /* 0x0000000abf027c23 */ /* 0x002fe20008010800 */
[----:B---3--:R-:W-:-:S03]  /*8500*/  F2FP.BF16.F32.PACK_AB R10, R75, R44 ;  /* 0x0000002c4b0a723e */ /* 0x008fc600000010ff */
[----:B------:R1:W-:Y:S02]  /*8510*/  MUFU.EX2 R74, R2 ;  /* 0x00000002004a7308 */ /* 0x0003e40000000800 */
[----:B-1----:R-:W-:-:S06]  /*8520*/  FFMA.FTZ R2, R180, UR10, -R0 ;  /* 0x0000000ab4027c23 */ /* 0x002fcc0008010800 */
[----:B------:R1:W3:Y:S02]  /*8530*/  MUFU.EX2 R45, R2 ;  /* 0x00000002002d7308 */ /* 0x0002e40000000800 */
[----:B-1----:R-:W-:Y:S01]  /*8540*/  FFMA.FTZ R2, R179, UR10, -R0 ;  /* 0x0000000ab3027c23 */ /* 0x002fe20008010800 */
[----:B---3--:R-:W-:-:S05]  /*8550*/  F2FP.BF16.F32.PACK_AB R9, R45, R74 ;  /* 0x0000004a2d09723e */ /* 0x008fca00000010ff */
[----:B------:R1:W-:Y:S02]  /*8560*/  MUFU.EX2 R70, R2 ;  /* 0x0000000200467308 */ /* 0x0003e40000000800 */
[----:B-1----:R-:W-:Y:S01]  /*8570*/  FFMA.FTZ R2, R163, UR10, -R0 ;  /* 0x0000000aa3027c23 */ /* 0x002fe20008010800 */
[----:B------:R-:W-:Y:S01]  /*8580*/  IMAD.MOV.U32 R163, RZ, RZ, R73 ;  /* 0x000000ffffa37224 */ /* 0x000fe200078e0049 */
[----:B------:R-:W-:-:S04]  /*8590*/  MOV R73, R65 ;  /* 0x0000004100497202 */ /* 0x000fc80000000f00 */
        /* <DEDUP_REMOVED lines=9> */
[----:B------:R-:W-:Y:S01]  /*8630*/  IMAD.MOV.U32 R68, RZ, RZ, R195 ;  /* 0x000000ffff447224 */ /* 0x000fe200078e00c3 */
[----:B------:R-:W-:Y:S01]  /*8640*/  MOV R73, R29 ;  /* 0x0000001d00497202 */ /* 0x000fe20000000f00 */
[----:B-1----:R-:W-:Y:S01]  /*8650*/  FFMA.FTZ R2, R189, UR10, -R17 ;  /* 0x0000000abd027c23 */ /* 0x002fe20008010811 */
[----:B---3--:R-:W-:-:S03]  /*8660*/  F2FP.BF16.F32.PACK_AB R11, R46, R70 ;  /* 0x000000462e0b723e */ /* 0x008fc600000010ff */
[----:B------:R1:W-:Y:S04]  /*8670*/  MUFU.EX2 R67, R2 ;  /* 0x0000000200437308 */ /* 0x0003e80000000800 */
[----:B--2---:R-:W-:Y:S01]  /*8680*/  HMMA.16816.F32.BF16 R172, R8, R12, R172 ;  /* 0x0000000c08ac723c */ /* 0x004fe200000418ac */
[----:B-1----:R-:W-:-:S04]  /*8690*/  FFMA.FTZ R2, R182, UR10, -R17 ;  /* 0x0000000ab6027c23 */ /* 0x002fc80008010811 */
[----:B------:R1:W2:Y:S02]  /*86a0*/  MUFU.EX2 R138, R2 ;  /* 0x00000002008a7308 */ /* 0x0002a40000000800 */
[----:B-1----:R-:W-:Y:S01]  /*86b0*/  FFMA.FTZ R2, R178, UR10, -R17 ;  /* 0x0000000ab2027c23 */ /* 0x002fe20008010811 */
[----:B--2---:R-:W-:-:S05]  /*86c0*/  F2FP.BF16.F32.PACK_AB R4, R138, R67 ;  /* 0x000000438a04723e */ /* 0x004fca00000010ff */
[----:B------:R1:W-:Y:S02]  /*86d0*/  MUFU.EX2 R139, R2 ;  /* 0x00000002008b7308 */ /* 0x0003e40000000800 */
[----:B-1----:R-:W-:Y:S01]  /*86e0*/  FFMA.FTZ R2, R168, UR10, -R17 ;  /* 0x0000000aa8027c23 */ /* 0x002fe20008010811 */
[----:B------:R-:W-:Y:S02]  /*86f0*/  MOV R168, R148 ;  /* 0x0000009400a87202 */ /* 0x000fe40000000f00 */
[----:B------:R-:W-:-:S03]  /*8700*/  MOV R148, R202 ;  /* 0x000000ca00947202 */ /* 0x000fc60000000f00 */
[----:B------:R1:W2:Y:S02]  /*8710*/  MUFU.EX2 R47, R2 ;  /* 0x00000002002f7308 */ /* 0x0002a40000000800 */
[----:B-1----:R-:W-:Y:S01]  /*8720*/  FFMA.FTZ R2, R183, UR10, -R16 ;  /* 0x0000000ab7027c23 */ /* 0x002fe20008010810 */
[----:B--2---:R-:W-:-:S05]  /*8730*/  F2FP.BF16.F32.PACK_AB R6, R47, R139 ;  /* 0x0000008b2f06723e */ /* 0x004fca00000010ff */
[----:B------:R1:W2:Y:S02]  /*8740*/  MUFU.EX2 R65, R2 ;  /* 0x0000000200417308 */ /* 0x0002a40000000800 */
[----:B-1----:R-:W-:Y:S01]  /*8750*/  FFMA.FTZ R2, R181, UR10, -R16 ;  /* 0x0000000ab5027c23 */ /* 0x002fe20008010810 */
[----:B--2---:R-:W-:-:S05]  /*8760*/  F2FP.BF16.F32.PACK_AB R5, R65, R27 ;  /* 0x0000001b4105723e */ /* 0x004fca00000010ff */
[----:B------:R1:W-:Y:S02]  /*8770*/  MUFU.EX2 R66, R2 ;  /* 0x0000000200427308 */ /* 0x0003e40000000800 */
[----:B-1----:R-:W-:Y:S01]  /*8780*/  FFMA.FTZ R2, R170, UR10, -R16 ;  /* 0x0000000aaa027c23 */ /* 0x002fe20008010810 */
[----:B------:R-:W-:Y:S01]  /*8790*/  MOV R170, R77 ;  /* 0x0000004d00aa7202 */ /* 0x000fe20000000f00 */
[----:B------:R-:W-:-:S04]  /*87a0*/  IMAD.MOV.U32 R77, RZ, RZ, R28 ;  /* 0x000000ffff4d7224 */ /* 0x000fc800078e001c */
[----:B------:R-:W1:Y:S01]  /*87b0*/  MUFU.EX2 R64, R2 ;  /* 0x0000000200407308 */ /* 0x000e620000000800 */
[----:B------:R-:W-:Y:S01]  /*87c0*/  HMMA.16816.F32.BF16 R28, R8, R14, R56 ;  /* 0x0000000e081c723c */ /* 0x000fe20000041838 */
[----:B-1----:R-:W-:Y:S01]  /*87d0*/  F2FP.BF16.F32.PACK_AB R7, R64, R66 ;  /* 0x000000424007723e */ /* 0x002fe200000010ff */
[--C-:B------:R-:W-:Y:S01]  /*87e0*/  FFMA.FTZ R2, R160, UR10, -R0.reuse ;  /* 0x0000000aa0027c23 */ /* 0x100fe20008010800 */
[----:B------:R-:W-:Y:S01]  /*87f0*/  FFMA.FTZ R0, R155, UR10, -R0 ;  /* 0x0000000a9b007c23 */ /* 0x000fe20008010800 */
[----:B------:R-:W-:Y:S01]  /*8800*/  IMAD.MOV.U32 R160, RZ, RZ, R74 ;  /* 0x000000ffffa07224 */ /* 0x000fe200078e004a */
[----:B------:R-:W-:-:S03]  /*8810*/  MOV R155, R71 ;  /* 0x00000047009b7202 */ /* 0x000fc60000000f00 */
[C---:B------:R-:W-:Y:S06]  /*8820*/  HMMA.16816.F32.BF16 R204, R4.reuse, R12, R204 ;  /* 0x0000000c04cc723c */ /* 0x040fec00000418cc */
[----:B------:R-:W-:Y:S01]  /*8830*/  HMMA.16816.F32.BF16 R200, R4, R14, R100 ;  /* 0x0000000e04c8723c */ /* 0x000fe20000041864 */
[----:B------:R-:W1:Y:S06]  /*8840*/  LDSM.16.MT88.4 R12, [R226+0xd000] ;  /* 0x00d00000e20c783b */ /* 0x000e6c0000004200 */
        /* <DEDUP_REMOVED lines=26> */
[-C--:B------:R-:W-:Y:S01]  /*89f0*/  HMMA.16816.F32.BF16 R176, R4, R14.reuse, R144 ;  /* 0x0000000e04b0723c */ /* 0x080fe20000041890 */
[----:B------:R-:W-:Y:S01]  /*8a00*/  MOV R214, R45 ;  /* 0x0000002d00d67202 */ /* 0x000fe20000000f00 */
[----:B------:R-:W-:Y:S01]  /*8a10*/  IMAD.MOV.U32 R215, RZ, RZ, R44 ;  /* 0x000000ffffd77224 */ /* 0x000fe200078e002c */
[----:B------:R-:W-:Y:S01]  /*8a20*/  MOV R213, R77 ;  /* 0x0000004d00d57202 */ /* 0x000fe20000000f00 */
[----:B------:R-:W-:Y:S01]  /*8a30*/  IMAD.MOV.U32 R212, RZ, RZ, R100 ;  /* 0x000000ffffd47224 */ /* 0x000fe200078e0064 */
[----:B------:R-:W-:Y:S01]  /*8a40*/  MOV R100, R242 ;  /* 0x000000f200647202 */ /* 0x000fe20000000f00 */
[C---:B------:R-:W-:Y:S01]  /*8a50*/  HMMA.16816.F32.BF16 R56, R8.reuse, R14, R40 ;  /* 0x0000000e0838723c */ /* 0x040fe20000041828 */
[----:B------:R-:W1:Y:S01]  /*8a60*/  LDSM.16.MT88.4 R12, [R225+0xf000] ;  /* 0x00f00000e10c783b */ /* 0x000e620000004200 */
[----:B------:R-:W-:Y:S01]  /*8a70*/  IMAD.MOV.U32 R144, RZ, RZ, R72 ;  /* 0x000000ffff907224 */ /* 0x000fe200078e0048 */
[----:B------:R-:W-:Y:S01]  /*8a80*/  MOV R145, R73 ;  /* 0x0000004900917202 */ /* 0x000fe20000000f00 */
[----:B------:R-:W-:Y:S01]  /*8a90*/  IMAD.MOV.U32 R146, RZ, RZ, R68 ;  /* 0x000000ffff927224 */ /* 0x000fe200078e0044 */
[----:B------:R-:W-:Y:S01]  /*8aa0*/  MOV R147, R69 ;  /* 0x0000004500937202 */ /* 0x000fe20000000f00 */
[----:B------:R-:W-:Y:S01]  /*8ab0*/  MUFU.EX2 R26, R26 ;  /* 0x0000001a001a7308 */ /* 0x000fe20000000800 */
[----:B------:R2:W5:Y:S01]  /*8ac0*/  LDL.LU R242, [R1+0xd8] ;  /* 0x0000d80001f27983 */ /* 0x0005620000300800 */
[-C--:B-1----:R-:W-:Y:S06]  /*8ad0*/  HMMA.16816.F32.BF16 R68, R8, R12.reuse, R88 ;  /* 0x0000000c0844723c */ /* 0x082fec0000041858 */
[C---:B------:R-:W-:Y:S06]  /*8ae0*/  HMMA.16816.F32.BF16 R72, R4.reuse, R12, R104 ;  /* 0x0000000c0448723c */ /* 0x040fec0000041868 */
[-C--:B------:R-:W-:Y:S06]  /*8af0*/  HMMA.16816.F32.BF16 R76, R4, R14.reuse, R140 ;  /* 0x0000000e044c723c */ /* 0x080fec000004188c */
[C---:B------:R-:W-:Y:S01]  /*8b00*/  HMMA.16816.F32.BF16 R44, R8.reuse, R14, R36 ;  /* 0x0000000e082c723c */ /* 0x040fe20000041824 */
[----:B------:R-:W1:Y:S05]  /*8b10*/  LDSM.16.MT88.4 R12, [R226+0xf000] ;  /* 0x00f00000e20c783b */ /* 0x000e6a0000004200 */
[C---:B-1----:R-:W-:Y:S01]  /*8b20*/  HMMA.16816.F32.BF16 R40, R8.reuse, R14, R20 ;  /* 0x0000000e0828723c */ /* 0x042fe20000041814 */
[----:B------:R-:W1:Y:S05]  /*8b30*/  LDSM.16.MT88.4 R20, [R228+0xf000] ;  /* 0x00f00000e414783b */ /* 0x000e6a0000004200 */
[-C--:B------:R-:W-:Y:S06]  /*8b40*/  HMMA.16816.F32.BF16 R84, R8, R12.reuse, R96 ;  /* 0x0000000c0854723c */ /* 0x080fec0000041860 */
[C---:B------:R-:W-:Y:S06]  /*8b50*/  HMMA.16816.F32.BF16 R88, R4.reuse, R12, R220 ;  /* 0x0000000c0458723c */ /* 0x040fec00000418dc */
[----:B------:R-:W-:Y:S01]  /*8b60*/  HMMA.16816.F32.BF16 R92, R4, R14, R128 ;  /* 0x0000000e045c723c */ /* 0x000fe20000041880 */
[----:B------:R-:W3:Y:S01]  /*8b70*/  LDSM.16.MT88.4 R12, [R227+0xf000] ;  /* 0x00f00000e30c783b */ /* 0x000ee20000004200 */
[----:B------:R-:W-:-:S04]  /*8b80*/  MOV R142, R100 ;  /* 0x00000064008e7202 */ /* 0x000fc80000000f00 */
[C---:B-1----:R-:W-:Y:S07]  /*8b90*/  HMMA.16816.F32.BF16 R104, R4.reuse, R20, R144 ;  /* 0x000000140468723c */ /* 0x042fee0000041890 */
[----:B------:R-:W-:Y:S01]  /*8ba0*/  IMAD.MOV.U32 R145, RZ, RZ, R161 ;  /* 0x000000ffff917224 */ /* 0x000fe200078e00a1 */
[----:B------:R-:W-:Y:S01]  /*8bb0*/  HMMA.16816.F32.BF16 R108, R4, R22, R108 ;  /* 0x00000016046c723c */ /* 0x000fe2000004186c */
[----:B------:R-:W-:Y:S01]  /*8bc0*/  IMAD.MOV.U32 R146, RZ, RZ, R163 ;  /* 0x000000ffff927224 */ /* 0x000fe200078e00a3 */
[----:B------:R-:W-:-:S02]  /*8bd0*/  MOV R147, R101 ;  /* 0x0000006500937202 */ /* 0x000fc40000000f00 */
[----:B------:R-:W-:Y:S02]  /*8be0*/  MOV R140, R145 ;  /* 0x00000091008c7202 */ /* 0x000fe40000000f00 */
[----:B------:R-:W-:Y:S01]  /*8bf0*/  HMMA.16816.F32.BF16 R48, R8, R22, R48 ;  /* 0x000000160830723c */ /* 0x000fe20000041830 */
[----:B------:R1:W-:Y:S01]  /*8c00*/  MUFU.EX2 R22, R0 ;  /* 0x0000000000167308 */ /* 0x0003e20000000800 */
[----:B------:R-:W-:-:S04]  /*8c10*/  IMAD.MOV.U32 R101, RZ, RZ, R241 ;  /* 0x000000ffff657224 */ /* 0x000fc800078e00f1 */
[----:B---3--:R-:W-:Y:S01]  /*8c20*/  HMMA.16816.F32.BF16 R36, R4, R14, R124 ;  /* 0x0000000e0424723c */ /* 0x008fe2000004187c */
[----:B------:R-:W-:-:S05]  /*8c30*/  IMAD.MOV.U32 R141, RZ, RZ, R146 ;  /* 0x000000ffff8d7224 */ /* 0x000fca00078e0092 */
[----:B------:R-:W-:Y:S01]  /*8c40*/  HMMA.16816.F32.BF16 R52, R8, R14, R52 ;  /* 0x0000000e0834723c */ /* 0x000fe20000041834 */
[----:B------:R-:W-:Y:S02]  /*8c50*/  MOV R144, R102 ;  /* 0x0000006600907202 */ /* 0x000fe40000000f00 */
[----:B------:R-:W-:Y:S01]  /*8c60*/  MOV R161, R162 ;  /* 0x000000a200a17202 */ /* 0x000fe20000000f00 */
[----:B-1----:R-:W-:Y:S01]  /*8c70*/  FFMA.FTZ R0, R140, UR10, -R17 ;  /* 0x0000000a8c007c23 */ /* 0x002fe20008010811 */
[----:B------:R-:W-:Y:S01]  /*8c80*/  IMAD.MOV.U32 R145, RZ, RZ, R103 ;  /* 0x000000ffff917224 */ /* 0x000fe200078e0067 */
[----:B------:R-:W-:Y:S01]  /*8c90*/  MUFU.EX2 R23, R19 ;  /* 0x0000001300177308 */ /* 0x000fe20000000800 */
[----:B------:R-:W-:Y:S01]  /*8ca0*/  IMAD.MOV.U32 R143, RZ, RZ, R101 ;  /* 0x000000ffff8f7224 */ /* 0x000fe200078e0065 */
[----:B------:R-:W-:Y:S01]  /*8cb0*/  HMMA.16816.F32.BF16 R120, R4, R12, R120 ;  /* 0x0000000c0478723c */ /* 0x000fe20000041878 */
[----:B------:R-:W-:Y:S01]  /*8cc0*/  MOV R163, R240 ;  /* 0x000000f000a37202 */ /* 0x000fe20000000f00 */
[----:B------:R2:W5:Y:S04]  /*8cd0*/  LDL.LU R241, [R1+0xd4] ;  /* 0x0000d40001f17983 */ /* 0x0005680000300800 */
[----:B------:R1:W-:Y:S01]  /*8ce0*/  MUFU.EX2 R14, R0 ;  /* 0x00000000000e7308 */ /* 0x0003e20000000800 */
[----:B------:R-:W-:Y:S01]  /*8cf0*/  IMAD.MOV.U32 R140, RZ, RZ, R141 ;  /* 0x000000ffff8c7224 */ /* 0x000fe200078e008d */
[----:B------:R-:W-:-:S06]  /*8d00*/  MOV R146, R238 ;  /* 0x000000ee00927202 */ /* 0x000fcc0000000f00 */
[----:B------:R-:W-:Y:S01]  /*8d10*/  MUFU.EX2 R19, R18 ;  /* 0x0000001200137308 */ /* 0x000fe20000000800 */
[----:B------:R-:W-:Y:S01]  /*8d20*/  MOV R141, R142 ;  /* 0x0000008e008d7202 */ /* 0x000fe20000000f00 */
[----:B------:R-:W-:Y:S01]  /*8d30*/  IMAD.MOV.U32 R142, RZ, RZ, R143 ;  /* 0x000000ffff8e7224 */ /* 0x000fe200078e008f */
[C---:B------:R-:W-:Y:S01]  /*8d40*/  HMMA.16816.F32.BF16 R100, R8.reuse, R20, R116 ;  /* 0x000000140864723c */ /* 0x040fe20000041874 */
[----:B------:R-:W-:Y:S01]  /*8d50*/  FFMA.FTZ R4, R236, UR10, -R16 ;  /* 0x0000000aec047c23 */ /* 0x000fe20008010810 */
[----:B------:R-:W-:Y:S02]  /*8d60*/  IMAD.MOV.U32 R162, RZ, RZ, R239 ;  /* 0x000000ffffa27224 */ /* 0x000fe400078e00ef */
[----:B------:R-:W-:Y:S01]  /*8d70*/  FADD.FTZ R6, R232, R233 ;  /* 0x000000e9e8067221 */ /* 0x000fe20000010000 */
[----:B------:R-:W-:Y:S01]  /*8d80*/  IMAD.MOV.U32 R222, RZ, RZ, R163 ;  /* 0x000000ffffde7224 */ /* 0x000fe200078e00a3 */
[----:B------:R-:W3:Y:S01]  /*8d90*/  MUFU.EX2 R25, R25 ;  /* 0x0000001900197308 */ /* 0x000ee20000000800 */
[----:B-1----:R-:W-:Y:S01]  /*8da0*/  FFMA.FTZ R0, R252, UR10, -R17 ;  /* 0x0000000afc007c23 */ /* 0x002fe20008010811 */
[----:B------:R-:W-:Y:S01]  /*8db0*/  MOV R143, R144 ;  /* 0x00000090008f7202 */ /* 0x000fe20000000f00 */
[----:B------:R-:W-:Y:S01]  /*8dc0*/  IMAD.MOV.U32 R144, RZ, RZ, R145 ;  /* 0x000000ffff907224 */ /* 0x000fe200078e0091 */
[----:B------:R2:W5:Y:S04]  /*8dd0*/  LDL.LU R240, [R1+0xd0] ;  /* 0x0000d00001f07983 */ /* 0x0005680000300800 */
        /* <DEDUP_REMOVED lines=9> */
[----:B------:R-:W4:Y:S08]  /*8e70*/  MUFU.EX2 R20, R3 ;  /* 0x0000000300147308 */ /* 0x000f300000000800 */
[----:B------:R-:W-:Y:S01]  /*8e80*/  MUFU.EX2 R21, R2 ;  /* 0x0000000200157308 */ /* 0x000fe20000000800 */
[----:B-1----:R-:W-:Y:S01]  /*8e90*/  FFMA.FTZ R0, R218, UR10, -R17 ;  /* 0x0000000ada007c23 */ /* 0x002fe20008010811 */
[----:B------:R-:W-:Y:S01]  /*8ea0*/  MOV R142, R144 ;  /* 0x00000090008e7202 */ /* 0x000fe20000000f00 */
[----:B------:R-:W-:Y:S01]  /*8eb0*/  FADD.FTZ R8, R230, R231 ;  /* 0x000000e7e6087221 */ /* 0x000fe20000010000 */
[----:B------:R-:W-:Y:S01]  /*8ec0*/  MOV R160, R237 ;  /* 0x000000ed00a07202 */ /* 0x000fe20000000f00 */
[----:B------:R-:W-:Y:S03]  /*8ed0*/  LDSM.16.MT88.4 R112, [R228+0xf800] ;  /* 0x00f80000e470783b */ /* 0x000fe60000004200 */
[----:B------:R1:W-:Y:S01]  /*8ee0*/  MUFU.EX2 R18, R0 ;  /* 0x0000000000127308 */ /* 0x0003e20000000800 */
[----:B------:R-:W-:Y:S01]  /*8ef0*/  MOV R144, R146 ;  /* 0x0000009200907202 */ /* 0x000fe20000000f00 */
[----:B------:R2:W5:Y:S01]  /*8f00*/  LDL.LU R239, [R1+0xcc] ;  /* 0x0000cc0001ef7983 */ /* 0x0005620000300800 */
[----:B------:R-:W-:Y:S01]  /*8f10*/  MOV R146, R212 ;  /* 0x000000d400927202 */ /* 0x000fe20000000f00 */
[----:B------:R-:W-:-:S02]  /*8f20*/  IMAD.MOV.U32 R212, RZ, RZ, R155 ;  /* 0x000000ffffd47224 */ /* 0x000fc400078e009b */
[----:B------:R-:W-:Y:S02]  /*8f30*/  IMAD.MOV.U32 R155, RZ, RZ, R161 ;  /* 0x000000ffff9b7224 */ /* 0x000fe400078e00a1 */
[----:B-1----:R-:W-:Y:S01]  /*8f40*/  FFMA.FTZ R0, R216, UR10, -R17 ;  /* 0x0000000ad8007c23 */ /* 0x002fe20008010811 */
[----:B------:R-:W-:Y:S01]  /*8f50*/  MOV R98, R144 ;  /* 0x0000009000627202 */ /* 0x000fe20000000f00 */
[----:B------:R-:W-:Y:S01]  /*8f60*/  MUFU.EX2 R13, R4 ;  /* 0x00000004000d7308 */ /* 0x000fe20000000800 */
[----:B------:R-:W-:Y:S01]  /*8f70*/  IMAD.MOV.U32 R161, RZ, RZ, R154 ;  /* 0x000000ffffa17224 */ /* 0x000fe200078e009a */
[----:B------:R-:W-:Y:S01]  /*8f80*/  MOV R223, R142 ;  /* 0x0000008e00df7202 */ /* 0x000fe20000000f00 */
[--C-:B------:R-:W-:Y:S01]  /*8f90*/  FFMA.FTZ R3, R219, UR10, -R16.reuse ;  /* 0x0000000adb037c23 */ /* 0x100fe20008010810 */
[----:B------:R-:W-:-:S04]  /*8fa0*/  FFMA.FTZ R2, R217, UR10, -R16 ;  /* 0x0000000ad9027c23 */ /* 0x000fc80008010810 */
[----:B------:R-:W1:Y:S01]  /*8fb0*/  MUFU.EX2 R24, R24 ;  /* 0x0000001800187308 */ /* 0x000e620000000800 */
[----:B---3--:R-:W-:Y:S01]  /*8fc0*/  F2FP.BF16.F32.PACK_AB R128, R25, R26 ;  /* 0x0000001a1980723e */ /* 0x008fe200000010ff */
[----:B------:R2:W5:Y:S06]  /*8fd0*/  LDL.LU R238, [R1+0xc8] ;  /* 0x0000c80001ee7983 */ /* 0x00056c0000300800 */
[----:B------:R3:W-:Y:S01]  /*8fe0*/  MUFU.EX2 R17, R0 ;  /* 0x0000000000117308 */ /* 0x0007e20000000800 */
[----:B------:R-:W-:Y:S01]  /*8ff0*/  MOV R144, R161 ;  /* 0x000000a100907202 */ /* 0x000fe20000000f00 */
[----:B------:R2:W5:Y:S01]  /*9000*/  LDL.LU R237, [R1+0xc4] ;  /* 0x0000c40001ed7983 */ /* 0x0005620000300800 */
[----:B------:R-:W-:-:S05]  /*9010*/  MOV R161, R224 ;  /* 0x000000e000a17202 */ /* 0x000fca0000000f00 */
[----:B------:R4:W-:Y:S01]  /*9020*/  MUFU.EX2 R10, R3 ;  /* 0x00000003000a7308 */ /* 0x0009e20000000800 */
[----:B------:R-:W-:Y:S01]  /*9030*/  MOV R154, R169 ;  /* 0x000000a9009a7202 */ /* 0x000fe20000000f00 */
[----:B------:R2:W5:Y:S01]  /*9040*/  LDL.LU R236, [R1+0xc0] ;  /* 0x0000c00001ec7983 */ /* 0x0005620000300800 */
[----:B---3--:R-:W-:Y:S01]  /*9050*/  FFMA.FTZ R0, R140, UR10, -R16 ;  /* 0x0000000a8c007c23 */ /* 0x008fe20008010810 */
[----:B------:R-:W-:Y:S02]  /*9060*/  IMAD.MOV.U32 R140, RZ, RZ, R141 ;  /* 0x000000ffff8c7224 */ /* 0x000fe400078e008d */
[----:B------:R-:W-:Y:S02]  /*9070*/  IMAD.MOV.U32 R141, RZ, RZ, R143 ;  /* 0x000000ffff8d7224 */ /* 0x000fe400078e008f */
[----:B------:R-:W-:Y:S02]  /*9080*/  IMAD.MOV.U32 R143, RZ, RZ, R145 ;  /* 0x000000ffff8f7224 */ /* 0x000fe400078e0091 */
[----:B------:R-:W-:-:S02]  /*9090*/  IMAD.MOV.U32 R145, RZ, RZ, R147 ;  /* 0x000000ffff917224 */ /* 0x000fc400078e0093 */
[----:B------:R-:W-:Y:S01]  /*90a0*/  FADD.FTZ R5, R140, R99 ;  /* 0x000000638c057221 */ /* 0x000fe20000010000 */
[----:B------:R-:W-:Y:S01]  /*90b0*/  IMAD.MOV.U32 R97, RZ, RZ, R143 ;  /* 0x000000ffff617224 */ /* 0x000fe200078e008f */
[----:B------:R-:W-:Y:S02]  /*90c0*/  MOV R96, R141 ;  /* 0x0000008d00607202 */ /* 0x000fe40000000f00 */
[----:B------:R-:W-:Y:S01]  /*90d0*/  MOV R99, R145 ;  /* 0x0000009100637202 */ /* 0x000fe20000000f00 */
[----:B------:R-:W-:Y:S01]  /*90e0*/  FADD.FTZ R4, R97, R8 ;  /* 0x0000000861047221 */ /* 0x000fe20000010000 */
[----:B------:R-:W-:Y:S02]  /*90f0*/  IMAD.MOV.U32 R97, RZ, RZ, R98 ;  /* 0x000000ffff617224 */ /* 0x000fe400078e0062 */
[----:B------:R-:W-:Y:S01]  /*9100*/  FADD.FTZ R7, R96, R223 ;  /* 0x000000df60077221 */ /* 0x000fe20000010000 */
[----:B------:R-:W-:Y:S01]  /*9110*/  FADD.FTZ R5, R137, R5 ;  /* 0x0000000589057221 */ /* 0x000fe20000010000 */
[----:B------:R-:W-:-:S02]  /*9120*/  MOV R98, R99 ;  /* 0x0000006300627202 */ /* 0x000fc40000000f00 */
[----:B------:R-:W-:Y:S01]  /*9130*/  FADD.FTZ R7, R161, R7 ;  /* 0x00000007a1077221 */ /* 0x000fe20000010000 */
[----:B------:R-:W-:Y:S01]  /*9140*/  FADD.FTZ R5, R162, R5 ;  /* 0x00000005a2057221 */ /* 0x000fe20000010000 */
[----:B------:R-:W-:Y:S01]  /*9150*/  MOV R223, R98 ;  /* 0x0000006200df7202 */ /* 0x000fe20000000f00 */
[----:B------:R3:W2:Y:S01]  /*9160*/  MUFU.EX2 R11, R0 ;  /* 0x00000000000b7308 */ /* 0x0006a20000000800 */
[----:B------:R-:W-:Y:S01]  /*9170*/  FADD.FTZ R9, R97, R4 ;  /* 0x0000000461097221 */ /* 0x000fe20000010000 */
[----:B------:R-:W-:Y:S02]  /*9180*/  FADD.FTZ R8, R222, R7 ;  /* 0x00000007de087221 */ /* 0x000fe40000010000 */
[----:B----4-:R-:W-:Y:S01]  /*9190*/  FADD.FTZ R3, R223, R5 ;  /* 0x00000005df037221 */ /* 0x010fe20000010000 */
[----:B---3--:R-:W-:Y:S02]  /*91a0*/  FADD.FTZ R0, R136, R6 ;  /* 0x0000000688007221 */ /* 0x008fe40000010000 */
[----:B------:R-:W3:Y:S01]  /*91b0*/  LDSM.16.MT88.4 R4, [R227+0xf800] ;  /* 0x00f80000e304783b */ /* 0x000ee20000004200 */
[----:B------:R-:W-:Y:S01]  /*91c0*/  MOV R147, R160 ;  /* 0x000000a000937202 */ /* 0x000fe20000000f00 */
[----:B------:R4:W2:Y:S01]  /*91d0*/  MUFU.EX2 R12, R2 ;  /* 0x00000002000c7308 */ /* 0x0008a20000000800 */
[----:B------:R-:W-:-:S02]  /*91e0*/  MOV R160, R153 ;  /* 0x0000009900a07202 */ /* 0x000fc40000000f00 */
[----:B------:R-:W-:Y:S01]  /*91f0*/  MOV R153, R170 ;  /* 0x000000aa00997202 */ /* 0x000fe20000000f00 */
[----:B------:R-:W-:Y:S02]  /*9200*/  IMAD.MOV.U32 R170, RZ, RZ, R168 ;  /* 0x000000ffffaa7224 */ /* 0x000fe400078e00a8 */
[----:B------:R-:W-:Y:S01]  /*9210*/  IMAD.MOV.U32 R140, RZ, RZ, R146 ;  /* 0x000000ffff8c7224 */ /* 0x000fe200078e0092 */
[----:B------:R-:W-:Y:S01]  /*9220*/  MOV R169, R171 ;  /* 0x000000ab00a97202 */ /* 0x000fe20000000f00 */
[----:B------:R-:W-:Y:S01]  /*9230*/  IMAD.MOV.U32 R146, RZ, RZ, R154 ;  /* 0x000000ffff927224 */ /* 0x000fe200078e009a */
[----:B------:R-:W-:Y:S02]  /*9240*/  MOV R143, R147 ;  /* 0x00000093008f7202 */ /* 0x000fe40000000f00 */
[----:B------:R-:W-:Y:S02]  /*9250*/  MOV R145, R153 ;  /* 0x0000009900917202 */ /* 0x000fe40000000f00 */
[----:B------:R-:W-:-:S02]  /*9260*/  MOV R147, R170 ;  /* 0x000000aa00937202 */ /* 0x000fc40000000f00 */
[----:B------:R-:W-:Y:S02]  /*9270*/  MOV R168, R235 ;  /* 0x000000eb00a87202 */ /* 0x000fe40000000f00 */
[----:B------:R-:W-:Y:S02]  /*9280*/  MOV R142, R155 ;  /* 0x0000009b008e7202 */ /* 0x000fe40000000f00 */
        /* <DEDUP_REMOVED lines=21> */
[----:B----4-:R-:W-:Y:S01]  /*93e0*/  FADD.FTZ R2, R96, R0 ;  /* 0x0000000060027221 */ /* 0x010fe20000010000 */
[----:B-1----:R-:W-:Y:S01]  /*93f0*/  F2FP.BF16.F32.PACK_AB R130, R23, R24 ;  /* 0x000000181782723e */ /* 0x002fe200000010ff */
[----:B------:R1:W5:Y:S01]  /*9400*/  LDL.LU R235, [R1+0xbc] ;  /* 0x0000bc0001eb7983 */ /* 0x0003620000300800 */
[----:B------:R-:W-:-:S02]  /*9410*/  F2FP.BF16.F32.PACK_AB R131, R22, R21 ;  /* 0x000000151683723e */ /* 0x000fc400000010ff */
[----:B------:R-:W-:Y:S02]  /*9420*/  F2FP.BF16.F32.PACK_AB R124, R15, R14 ;  /* 0x0000000e0f7c723e */ /* 0x000fe400000010ff */
[----:B--2---:R-:W-:Y:S02]  /*9430*/  F2FP.BF16.F32.PACK_AB R125, R13, R11 ;  /* 0x0000000b0d7d723e */ /* 0x004fe400000010ff */
[----:B------:R-:W-:Y:S02]  /*9440*/  F2FP.BF16.F32.PACK_AB R126, R17, R18 ;  /* 0x00000012117e723e */ /* 0x000fe400000010ff */
[----:B------:R-:W-:Y:S02]  /*9450*/  F2FP.BF16.F32.PACK_AB R127, R12, R10 ;  /* 0x0000000a0c7f723e */ /* 0x000fe400000010ff */
[----:B------:R-:W-:Y:S02]  /*9460*/  MOV R99, R146 ;  /* 0x0000009200637202 */ /* 0x000fe40000000f00 */
[----:B------:R-:W-:-:S02]  /*9470*/  MOV R98, R145 ;  /* 0x0000009100627202 */ /* 0x000fc40000000f00 */
[----:B------:R-:W-:Y:S01]  /*9480*/  MOV R217, R80 ;  /* 0x0000005000d97202 */ /* 0x000fe20000000f00 */
[----:B------:R-:W-:Y:S01]  /*9490*/  IMAD.MOV.U32 R16, RZ, RZ, R83 ;  /* 0x000000ffff107224 */ /* 0x000fe200078e0053 */
[----:B------:R-:W-:Y:S01]  /*94a0*/  MOV R0, R81 ;  /* 0x0000005100007202 */ /* 0x000fe20000000f00 */
[----:B------:R-:W2:Y:S01]  /*94b0*/  LDSM.16.MT88.4 R168, [R225+0xd800] ;  /* 0x00d80000e1a8783b */ /* 0x000ea20000004200 */
[----:B------:R-:W-:Y:S02]  /*94c0*/  MOV R146, R153 ;  /* 0x0000009900927202 */ /* 0x000fe40000000f00 */
[----:B------:R-:W-:Y:S02]  /*94d0*/  MOV R145, R155 ;  /* 0x0000009b00917202 */ /* 0x000fe40000000f00 */
[----:B------:R-:W-:Y:S01]  /*94e0*/  MOV R219, R82 ;  /* 0x0000005200db7202 */ /* 0x000fe20000000f00 */
[-C--:B---3--:R-:W-:Y:S01]  /*94f0*/  HMMA.16816.F32.BF16 R120, R124, R4.reuse, R120 ;  /* 0x000000047c78723c */ /* 0x088fe20000041878 */
        /* <DEDUP_REMOVED lines=15> */
[----:B------:R-:W3:Y:S01]  /*95f0*/  LDSM.16.MT88.4 R160, [R226+0xd800] ;  /* 0x00d80000e2a0783b */ /* 0x000ee20000004200 */
[----:B------:R-:W-:Y:S01]  /*9600*/  FADD.FTZ R4, R218, R4 ;  /* 0x00000004da047221 */ /* 0x000fe20000010000 */
[----:B------:R-:W-:Y:S02]  /*9610*/  FADD.FTZ R2, R221, R0 ;  /* 0x00000000dd027221 */ /* 0x000fe40000010000 */
        /* <DEDUP_REMOVED lines=16> */
[----:B------:R-:W1:Y:S01]  /*9720*/  LDSM.16.MT88.4 R144, [R227+0xd800] ;  /* 0x00d80000e390783b */ /* 0x000e620000004200 */
[----:B------:R-:W-:Y:S01]  /*9730*/  FADD.FTZ R0, R66, R0 ;  /* 0x0000000042007221 */ /* 0x000fe20000010000 */
[----:B------:R-:W-:Y:S01]  /*9740*/  FADD.FTZ R2, R139, R2 ;  /* 0x000000028b027221 */ /* 0x000fe20000010000 */
[----:B------:R-:W-:Y:S01]  /*9750*/  FADD.FTZ R4, R209, R4 ;  /* 0x00000004d1047221 */ /* 0x000fe20000010000 */
[----:B------:R-:W1:Y:S01]  /*9760*/  LDSM.16.MT88.4 R80, [R225+0xf800] ;  /* 0x00f80000e150783b */ /* 0x000e620000004200 */
[----:B------:R-:W-:-:S03]  /*9770*/  FADD.FTZ R3, R210, R3 ;  /* 0x00000003d2037221 */ /* 0x000fc60000010000 */
        /* <DEDUP_REMOVED lines=35> */
[-C--:B---3--:R-:W-:Y:S06]  /*99b0*/  HMMA.16816.F32.BF16 R164, R128, R160.reuse, R164 ;  /* 0x000000a080a4723c */ /* 0x088fec00000418a4 */
[C---:B------:R-:W-:Y:S06]  /*99c0*/  HMMA.16816.F32.BF16 R196, R124.reuse, R160, R196 ;  /* 0x000000a07cc4723c */ /* 0x040fec00000418c4 */
[----:B------:R-:W-:Y:S06]  /*99d0*/  HMMA.16816.F32.BF16 R192, R124, R162, R192 ;  /* 0x000000a27cc0723c */ /* 0x000fec00000418c0 */
[-C--:B----4-:R-:W-:Y:S06]  /*99e0*/  HMMA.16816.F32.BF16 R156, R128, R152.reuse, R156 ;  /* 0x00000098809c723c */ /* 0x090fec000004189c */
[C---:B------:R-:W-:Y:S06]  /*99f0*/  HMMA.16816.F32.BF16 R188, R124.reuse, R152, R188 ;  /* 0x000000987cbc723c */ /* 0x040fec00000418bc */
[C---:B------:R-:W-:Y:S06]  /*9a00*/  HMMA.16816.F32.BF16 R184, R124.reuse, R154, R184 ;  /* 0x0000009a7cb8723c */ /* 0x040fec00000418b8 */
[C---:B-1----:R-:W-:Y:S06]  /*9a10*/  HMMA.16816.F32.BF16 R180, R124.reuse, R144, R180 ;  /* 0x000000907cb4723c */ /* 0x042fec00000418b4 */
        /* <DEDUP_REMOVED lines=299> */
[----:B------:R-:W1:Y:S01]  /*acd0*/  LDSM.16.M88.4 R12, [R239] ;  /* 0x00000000ef0c783b */ /* 0x000e620000000200 */
[----:B------:R-:W-:-:S02]  /*ace0*/  IMAD.MOV.U32 R57, RZ, RZ, R3 ;  /* 0x000000ffff397224 */ /* 0x000fc400078e0003 */
[----:B------:R-:W-:Y:S01]  /*acf0*/  IMAD.MOV.U32 R58, RZ, RZ, R2 ;  /* 0x000000ffff3a7224 */ /* 0x000fe200078e0002 */
[----:B------:R-:W2:Y:S01]  /*ad00*/  LDSM.16.M88.4 R8, [R232+0x4000] ;  /* 0x00400000e808783b */ /* 0x000ea20000000200 */
[----:B------:R-:W-:Y:S02]  /*ad10*/  IMAD.MOV.U32 R59, RZ, RZ, R0 ;  /* 0x000000ffff3b7224 */ /* 0x000fe400078e0000 */
[----:B------:R-:W-:Y:S01]  /*ad20*/  IMAD.MOV.U32 R56, RZ, RZ, R252 ;  /* 0x000000ffff387224 */ /* 0x000fe200078e00fc */
        /* <DEDUP_REMOVED lines=13> */
[----:B------:R-:W1:Y:S05]  /*ae00*/  LDSM.16.M88.4 R12, [R237] ;  /* 0x00000000ed0c783b */ /* 0x000e6a0000000200 */
[-C--:B-1----:R-:W-:Y:S06]  /*ae10*/  HMMA.16816.F32.BF16 R136, R4, R12.reuse, R60 ;  /* 0x0000000c0488723c */ /* 0x082fec000004183c */
[----:B------:R-:W-:Y:S06]  /*ae20*/  HMMA.16816.F32.BF16 R212, R8, R12, R220 ;  /* 0x0000000c08d4723c */ /* 0x000fec00000418dc */
        /* <DEDUP_REMOVED lines=25> */
[----:B------:R-:W-:Y:S01]  /*afc0*/  HMMA.16816.F32.BF16 R44, R4, R14, R140 ;  /* 0x0000000e042c723c */ /* 0x000fe2000004188c */
[----:B------:R-:W-:-:S02]  /*afd0*/  IMAD.MOV.U32 R208, RZ, RZ, R223 ;  /* 0x000000ffffd07224 */ /* 0x000fc400078e00df */
[----:B------:R-:W-:Y:S02]  /*afe0*/  IMAD.MOV.U32 R209, RZ, RZ, R222 ;  /* 0x000000ffffd17224 */ /* 0x000fe400078e00de */
[----:B------:R-:W-:Y:S01]  /*aff0*/  IMAD.MOV.U32 R210, RZ, RZ, R221 ;  /* 0x000000ffffd27224 */ /* 0x000fe200078e00dd */
[----:B------:R-:W-:Y:S01]  /*b000*/  HMMA.16816.F32.BF16 R48, R8, R14, R64 ;  /* 0x0000000e0830723c */ /* 0x000fe20000041840 */
[----:B------:R-:W1:Y:S01]  /*b010*/  LDSM.16.M88.4 R12, [R230+0xb000] ;  /* 0x00b00000e60c783b */ /* 0x000e620000000200 */
[----:B------:R-:W-:-:S04]  /*b020*/  IMAD.MOV.U32 R211, RZ, RZ, R220 ;  /* 0x000000ffffd37224 */ /* 0x000fc800078e00dc */
[----:B------:R-:W-:Y:S02]  /*b030*/  IMAD.MOV.U32 R3, RZ, RZ, R216 ;  /* 0x000000ffff037224 */ /* 0x000fe400078e00d8 */
[----:B------:R-:W-:Y:S02]  /*b040*/  IMAD.MOV.U32 R2, RZ, RZ, R217 ;  /* 0x000000ffff027224 */ /* 0x000fe400078e00d9 */
[----:B------:R-:W-:Y:S02]  /*b050*/  IMAD.MOV.U32 R0, RZ, RZ, R218 ;  /* 0x000000ffff007224 */ /* 0x000fe400078e00da */
[----:B------:R-:W-:Y:S02]  /*b060*/  IMAD.MOV.U32 R252, RZ, RZ, R219 ;  /* 0x000000fffffc7224 */ /* 0x000fe400078e00db */
        /* <DEDUP_REMOVED lines=17> */
[----:B------:R-:W-:-:S15]  /*b180*/  HMMA.16816.F32.BF16 R212, R8, R12, R24 ;  /* 0x0000000c08d4723c */ /* 0x000fde0000041818 */
[----:B------:R-:W-:-:S03]  /*b190*/  NOP ;  /* 0x0000000000007918 */ /* 0x000fc60000000000 */
[----:B------:R-:W-:Y:S02]  /*b1a0*/  IMAD.MOV.U32 R52, RZ, RZ, R60 ;  /* 0x000000ffff347224 */ /* 0x000fe400078e003c */
[----:B------:R-:W-:Y:S02]  /*b1b0*/  IMAD.MOV.U32 R3, RZ, RZ, R61 ;  /* 0x000000ffff037224 */ /* 0x000fe400078e003d */
[----:B------:R-:W-:Y:S02]  /*b1c0*/  IMAD.MOV.U32 R2, RZ, RZ, R62 ;  /* 0x000000ffff027224 */ /* 0x000fe400078e003e */
[----:B------:R-:W-:Y:S02]  /*b1d0*/  IMAD.MOV.U32 R0, RZ, RZ, R63 ;  /* 0x000000ffff007224 */ /* 0x000fe400078e003f */
[----:B------:R-:W-:Y:S01]  /*b1e0*/  HMMA.16816.F32.BF16 R60, R4, R14, R36 ;  /* 0x0000000e043c723c */ /* 0x000fe20000041824 */
[----:B------:R-:W-:Y:S06]  /*b1f0*/  LDSM.16.M88.4 R4, [R233+0x6000] ;  /* 0x00600000e904783b */ /* 0x000fec0000000200 */
[----:B------:R-:W-:-:S02]  /*b200*/  IMAD.MOV.U32 R36, RZ, RZ, R141 ;  /* 0x000000ffff247224 */ /* 0x000fc400078e008d */
[----:B------:R-:W-:Y:S02]  /*b210*/  IMAD.MOV.U32 R37, RZ, RZ, R142 ;  /* 0x000000ffff257224 */ /* 0x000fe400078e008e */
[----:B------:R-:W-:Y:S02]  /*b220*/  IMAD.MOV.U32 R38, RZ, RZ, R143 ;  /* 0x000000ffff267224 */ /* 0x000fe400078e008f */
[----:B------:R-:W-:Y:S01]  /*b230*/  HMMA.16816.F32.BF16 R140, R8, R14, R16 ;  /* 0x0000000e088c723c */ /* 0x000fe20000041810 */
[----:B------:R-:W1:Y:S01]  /*b240*/  LDSM.16.M88.4 R12, [R229+0x2000] ;  /* 0x00200000e50c783b */ /* 0x000e620000000200 */
[----:B------:R-:W-:-:S03]  /*b250*/  IMAD.MOV.U32 R39, RZ, RZ, R252 ;  /* 0x000000ffff277224 */ /* 0x000fc600078e00fc */
[----:B------:R-:W2:Y:S01]  /*b260*/  LDSM.16.M88.4 R8, [R233+0x4000] ;  /* 0x00400000e908783b */ /* 0x000ea20000000200 */
[----:B------:R-:W3:Y:S01]  /*b270*/  S2R R252, SR_TID.X ;  /* 0x0000000000fc7919 */ /* 0x000ee20000002100 */
[----:B-1----:R-:W-:Y:S01]  /*b280*/  HMMA.16816.F32.BF16 R208, R4, R12, R208 ;  /* 0x0000000c04d0723c */ /* 0x002fe200000418d0 */
[----:B---3--:R-:W-:-:S05]  /*b290*/  IMAD.SHL.U32 R252, R252, 0x2, RZ ;  /* 0x00000002fcfc7824 */ /* 0x008fca00078e00ff */
[----:B--2---:R-:W-:Y:S01]  /*b2a0*/  HMMA.16816.F32.BF16 R136, R8, R12, R20 ;  /* 0x0000000c0888723c */ /* 0x004fe20000041814 */
[----:B------:R-:W-:-:S05]  /*b2b0*/  LOP3.LUT R252, R252, 0x6, RZ, 0xc0, !PT ;  /* 0x00000006fcfc7812 */ /* 0x000fca00078ec0ff */
[-C--:B------:R-:W-:Y:S06]  /*b2c0*/  HMMA.16816.F32.BF16 R32, R4, R14.reuse, R32 ;  /* 0x0000000e0420723c */ /* 0x080fec0000041820 */
[----:B------:R-:W-:Y:S01]  /*b2d0*/  HMMA.16816.F32.BF16 R28, R8, R14, R28 ;  /* 0x0000000e081c723c */ /* 0x000fe2000004181c */
[----:B------:R-:W1:Y:S05]  /*b2e0*/  LDSM.16.M88.4 R12, [R229+0x2800] ;  /* 0x00280000e50c783b */ /* 0x000e6a0000000200 */
[----:B------:R-:W-:Y:S01]  /*b2f0*/  FMUL.FTZ R208, R208, UR33 ;  /* 0x00000021d0d07c20 */ /* 0x000fe20008410000 */
[----:B------:R-:W-:Y:S01]  /*b300*/  FMUL.FTZ R209, R209, UR33 ;  /* 0x00000021d1d17c20 */ /* 0x000fe20008410000 */
[----:B------:R-:W-:Y:S01]  /*b310*/  FMUL.FTZ R210, R210, UR33 ;  /* 0x00000021d2d27c20 */ /* 0x000fe20008410000 */
[----:B------:R-:W-:-:S03]  /*b320*/  FMUL.FTZ R211, R211, UR33 ;  /* 0x00000021d3d37c20 */ /* 0x000fc60008410000 */
[----:B------:R-:W-:Y:S01]  /*b330*/  FMUL.FTZ R136, R136, UR33 ;  /* 0x0000002188887c20 */ /* 0x000fe20008410000 */
[----:B------:R-:W-:Y:S01]  /*b340*/  FMUL.FTZ R138, R138, UR33 ;  /* 0x000000218a8a7c20 */ /* 0x000fe20008410000 */
[----:B------:R-:W-:Y:S01]  /*b350*/  FMUL.FTZ R139, R139, UR33 ;  /* 0x000000218b8b7c20 */ /* 0x000fe20008410000 */
[----:B------:R-:W-:Y:S01]  /*b360*/  FMUL.FTZ R137, R137, UR33 ;  /* 0x0000002189897c20 */ /* 0x000fe20008410000 */
[----:B------:R-:W-:Y:S02]  /*b370*/  MUFU.TANH R209, R209 ;  /* 0x000000d100d17308 */ /* 0x000fe40000002400 */
[----:B------:R-:W-:Y:S01]  /*b380*/  FMUL.FTZ R32, R32, UR33 ;  /* 0x0000002120207c20 */ /* 0x000fe20008410000 */
[----:B------:R-:W-:Y:S01]  /*b390*/  FMUL.FTZ R33, R33, UR33 ;  /* 0x0000002121217c20 */ /* 0x000fe20008410000 */
[----:B------:R-:W-:Y:S01]  /*b3a0*/  FMUL.FTZ R34, R34, UR33 ;  /* 0x0000002122227c20 */ /* 0x000fe20008410000 */
[----:B------:R-:W-:-:S03]  /*b3b0*/  FMUL.FTZ R35, R35, UR33 ;  /* 0x0000002123237c20 */ /* 0x000fc60008410000 */
[----:B------:R-:W-:Y:S01]  /*b3c0*/  MUFU.TANH R139, R139 ;  /* 0x0000008b008b7308 */ /* 0x000fe20000002400 */
[----:B------:R-:W-:Y:S01]  /*b3d0*/  FMUL.FTZ R30, R30, UR33 ;  /* 0x000000211e1e7c20 */ /* 0x000fe20008410000 */
[----:B------:R-:W-:Y:S01]  /*b3e0*/  FMUL.FTZ R28, R28, UR33 ;  /* 0x000000211c1c7c20 */ /* 0x000fe20008410000 */
[----:B------:R-:W-:Y:S01]  /*b3f0*/  FMUL.FTZ R31, R31, UR33 ;  /* 0x000000211f1f7c20 */ /* 0x000fe20008410000 */
[----:B------:R-:W-:-:S04]  /*b400*/  FMUL.FTZ R29, R29, UR33 ;  /* 0x000000211d1d7c20 */ /* 0x000fc80008410000 */
[----:B------:R-:W-:Y:S08]  /*b410*/  MUFU.TANH R210, R210 ;  /* 0x000000d200d27308 */ /* 0x000ff00000002400 */
[----:B------:R-:W-:Y:S01]  /*b420*/  MUFU.TANH R211, R211 ;  /* 0x000000d300d37308 */ /* 0x000fe20000002400 */
[-C--:B-1----:R-:W-:Y:S06]  /*b430*/  HMMA.16816.F32.BF16 R24, R8, R12.reuse, R36 ;  /* 0x0000000c0818723c */ /* 0x082fec0000041824 */
[C---:B------:R-:W-:Y:S01]  /*b440*/  HMMA.16816.F32.BF16 R16, R4.reuse, R12, R40 ;  /* 0x0000000c0410723c */ /* 0x040fe20000041828 */
[----:B------:R-:W-:Y:S05]  /*b450*/  MUFU.TANH R30, R30 ;  /* 0x0000001e001e7308 */ /* 0x000fea0000002400 */
[-C--:B------:R-:W-:Y:S03]  /*b460*/  HMMA.16816.F32.BF16 R36, R4, R14.reuse, R44 ;  /* 0x0000000e0424723c */ /* 0x080fe6000004182c */
[----:B------:R-:W-:Y:S03]  /*b470*/  MUFU.TANH R32, R32 ;  /* 0x0000002000207308 */ /* 0x000fe60000002400 */
[----:B------:R-:W-:Y:S01]  /*b480*/  HMMA.16816.F32.BF16 R20, R8, R14, R48 ;  /* 0x0000000e0814723c */ /* 0x000fe20000041830 */
[----:B------:R-:W1:Y:S01]  /*b490*/  LDSM.16.M88.4 R12, [R229+0x3000] ;  /* 0x00300000e50c783b */ /* 0x000e620000000200 */
[----:B------:R-:W-:-:S02]  /*b4a0*/  IMAD.MOV.U32 R44, RZ, RZ, R52 ;  /* 0x000000ffff2c7224 */ /* 0x000fc400078e0034 */
[----:B------:R-:W-:Y:S01]  /*b4b0*/  IMAD.MOV.U32 R45, RZ, RZ, R3 ;  /* 0x000000ffff2d7224 */ /* 0x000fe200078e0003 */
[----:B------:R-:W-:Y:S01]  /*b4c0*/  MUFU.TANH R34, R34 ;  /* 0x0000002200227308 */ /* 0x000fe20000002400 */
[----:B------:R-:W-:Y:S02]  /*b4d0*/  IMAD.MOV.U32 R46, RZ, RZ, R2 ;  /* 0x000000ffff2e7224 */ /* 0x000fe400078e0002 */
[----:B------:R-:W-:Y:S01]  /*b4e0*/  FMUL.FTZ R26, R26, UR33 ;  /* 0x000000211a1a7c20 */ /* 0x000fe20008410000 */
[----:B------:R-:W-:Y:S02]  /*b4f0*/  IMAD.MOV.U32 R47, RZ, RZ, R0 ;  /* 0x000000ffff2f7224 */ /* 0x000fe400078e0000 */
[----:B------:R-:W-:Y:S01]  /*b500*/  FMUL.FTZ R27, R27, UR33 ;  /* 0x000000211b1b7c20 */ /* 0x000fe20008410000 */
[----:B------:R-:W-:Y:S02]  /*b510*/  IMAD.U32 R0, RZ, RZ, UR12 ;  /* 0x0000000cff007e24 */ /* 0x000fe4000f8e00ff */
[----:B------:R-:W-:Y:S01]  /*b520*/  FMUL.FTZ R24, R24, UR33 ;  /* 0x0000002118187c20 */ /* 0x000fe20008410000 */
[----:B------:R-:W-:Y:S01]  /*b530*/  FMUL.FTZ R16, R16, UR33 ;  /* 0x0000002110107c20 */ /* 0x000fe20008410000 */
[----:B------:R-:W-:Y:S01]  /*b540*/  FMUL.FTZ R19, R19, UR33 ;  /* 0x0000002113137c20 */ /* 0x000fe20008410000 */
[----:B------:R-:W-:-:S02]  /*b550*/  IMAD R0, R0, 0x40, R252 ;  /* 0x0000004000007824 */ /* 0x000fc400078e02fc */
[----:B------:R-:W-:Y:S01]  /*b560*/  FMUL.FTZ R17, R17, UR33 ;  /* 0x0000002111117c20 */ /* 0x000fe20008410000 */
[----:B------:R-:W-:Y:S01]  /*b570*/  FMUL.FTZ R18, R18, UR33 ;  /* 0x0000002112127c20 */ /* 0x000fe20008410000 */
[----:B------:R-:W-:Y:S01]  /*b580*/  FMUL.FTZ R25, R25, UR33 ;  /* 0x0000002119197c20 */ /* 0x000fe20008410000 */
[C---:B------:R-:W-:Y:S01]  /*b590*/  VIADD R2, R0.reuse, 0x1 ;  /* 0x0000000100027836 */ /* 0x040fe20000000000 */
[----:B------:R-:W-:Y:S01]  /*b5a0*/  ISETP.GE.AND P3, PT, R0, R251, PT ;  /* 0x000000fb0000720c */ /* 0x000fe20003f66270 */
[----:B------:R-:W-:Y:S01]  /*b5b0*/  FMUL.FTZ R36, R36, UR33 ;  /* 0x0000002124247c20 */ /* 0x000fe20008410000 */
[----:B------:R-:W-:Y:S01]  /*b5c0*/  FMUL.FTZ R37, R37, UR33 ;  /* 0x0000002125257c20 */ /* 0x000fe20008410000 */
[----:B------:R-:W-:Y:S01]  /*b5d0*/  FMUL.FTZ R38, R38, UR33 ;  /* 0x0000002126267c20 */ /* 0x000fe20008410000 */
[----:B------:R-:W-:Y:S01]  /*b5e0*/  ISETP.LT.OR P3, PT, R0, R247, P3 ;  /* 0x000000f70000720c */ /* 0x000fe20001f61670 */
[----:B------:R-:W-:Y:S01]  /*b5f0*/  FMUL.FTZ R21, R21, UR33 ;  /* 0x0000002115157c20 */ /* 0x000fe20008410000 */
[----:B------:R-:W-:Y:S01]  /*b600*/  ISETP.GE.AND P0, PT, R2, R251, PT ;  /* 0x000000fb0200720c */ /* 0x000fe20003f06270 */
[----:B------:R-:W-:Y:S01]  /*b610*/  FMUL.FTZ R20, R20, UR33 ;  /* 0x0000002114147c20 */ /* 0x000fe20008410000 */
[C---:B------:R-:W-:Y:S01]  /*b620*/  ISETP.GE.AND P6, PT, R2.reuse, R250, PT ;  /* 0x000000fa0200720c */ /* 0x040fe20003fc6270 */
[----:B------:R-:W-:Y:S01]  /*b630*/  FMUL.FTZ R23, R23, UR33 ;  /* 0x0000002117177c20 */ /* 0x000fe20008410000 */
[----:B------:R-:W-:Y:S01]  /*b640*/  ISETP.GE.AND P5, PT, R2, R249, PT ;  /* 0x000000f90200720c */ /* 0x000fe20003fa6270 */
[----:B------:R-:W-:Y:S01]  /*b650*/  FMUL.FTZ R22, R22, UR33 ;  /* 0x0000002116167c20 */ /* 0x000fe20008410000 */
[C---:B------:R-:W-:Y:S01]  /*b660*/  ISETP.GE.AND P4, PT, R2.reuse, R248, PT ;  /* 0x000000f80200720c */ /* 0x040fe20003f86270 */
[----:B------:R-:W-:Y:S01]  /*b670*/  MUFU.TANH R36, R36 ;  /* 0x0000002400247308 */ /* 0x000fe20000002400 */
[C---:B------:R-:W-:Y:S01]  /*b680*/  ISETP.LT.OR P0, PT, R2.reuse, R247, P0 ;  /* 0x000000f70200720c */ /* 0x040fe20000701670 */
[----:B------:R-:W-:Y:S01]  /*b690*/  FMUL.FTZ R39, R39, UR33 ;  /* 0x0000002127277c20 */ /* 0x000fe20008410000 */
[----:B------:R-:W-:-:S02]  /*b6a0*/  ISETP.LT.OR P6, PT, R2, R246, P6 ;  /* 0x000000f60200720c */ /* 0x000fc400037c1670 */
[C---:B------:R-:W-:Y:S02]  /*b6b0*/  ISETP.LT.OR P5, PT, R2.reuse, R245, P5 ;  /* 0x000000f50200720c */ /* 0x040fe40002fa1670 */
[----:B------:R-:W-:Y:S01]  /*b6c0*/  ISETP.LT.OR P4, PT, R2, R244, P4 ;  /* 0x000000f40200720c */ /* 0x000fe20002781670 */
[----:B------:R-:W-:Y:S01]  /*b6d0*/  VIADD R2, R0, 0x8 ;  /* 0x0000000800027836 */ /* 0x000fe20000000000 */
[-C--:B-1----:R-:W-:Y:S01]  /*b6e0*/  HMMA.16816.F32.BF16 R40, R8, R12.reuse, R56 ;  /* 0x0000000c0828723c */ /* 0x082fe20000041838 */
[----:B------:R-:W-:Y:S05]  /*b6f0*/  MUFU.TANH R3, R22 ;  /* 0x0000001600037308 */ /* 0x000fea0000002400 */
[C---:B------:R-:W-:Y:S03]  /*b700*/  HMMA.16816.F32.BF16 R48, R4.reuse, R12, R220 ;  /* 0x0000000c0430723c */ /* 0x040fe600000418dc */
[----:B------:R-:W-:Y:S03]  /*b710*/  MUFU.TANH R37, R37 ;  /* 0x0000002500257308 */ /* 0x000fe60000002400 */
[-C--:B------:R-:W-:Y:S05]  /*b720*/  HMMA.16816.F32.BF16 R56, R4, R14.reuse, R216 ;  /* 0x0000000e0438723c */ /* 0x080fea00000418d8 */
[----:B------:R-:W-:Y:S01]  /*b730*/  MUFU.TANH R38, R38 ;  /* 0x0000002600267308 */ /* 0x000fe20000002400 */
[----:B------:R-:W-:Y:S01]  /*b740*/  HMMA.16816.F32.BF16 R52, R8, R14, R64 ;  /* 0x0000000e0834723c */ /* 0x000fe20000041840 */
[----:B------:R-:W1:Y:S01]  /*b750*/  LDSM.16.M88.4 R12, [R229+0x3800] ;  /* 0x00380000e50c783b */ /* 0x000e620000000200 */
[----:B------:R-:W-:-:S04]  /*b760*/  DEPBAR.LE SB0, 0x0 ;  /* 0x000080000000791a */ /* 0x000fc80000000000 */
[----:B------:R-:W-:Y:S01]  /*b770*/  FMUL.FTZ R40, R40, UR33 ;  /* 0x0000002128287c20 */ /* 0x000fe20008410000 */
[----:B------:R-:W-:Y:S01]  /*b780*/  FMUL.FTZ R42, R42, UR33 ;  /* 0x000000212a2a7c20 */ /* 0x000fe20008410000 */
[----:B------:R-:W-:Y:S01]  /*b790*/  MUFU.TANH R39, R39 ;  /* 0x0000002700277308 */ /* 0x000fe20000002400 */
[----:B------:R-:W-:Y:S01]  /*b7a0*/  FMUL.FTZ R41, R41, UR33 ;  /* 0x0000002129297c20 */ /* 0x000fe20008410000 */
[----:B------:R-:W-:Y:S02]  /*b7b0*/  FMUL.FTZ R43, R43, UR33 ;  /* 0x000000212b2b7c20 */ /* 0x000fe40008410000 */
        /* <DEDUP_REMOVED lines=16> */
[C---:B-1----:R-:W-:Y:S06]  /*b8c0*/  HMMA.16816.F32.BF16 R64, R4.reuse, R12, R44 ;  /* 0x0000000c0440723c */ /* 0x042fec000004182c */
[----:B------:R-:W-:Y:S01]  /*b8d0*/  HMMA.16816.F32.BF16 R60, R4, R14, R60 ;  /* 0x0000000e043c723c */ /* 0x000fe2000004183c */
[----:B------:R-:W-:Y:S05]  /*b8e0*/  MUFU.TANH R43, R43 ;  /* 0x0000002b002b7308 */ /* 0x000fea0000002400 */
[C---:B------:R-:W-:Y:S03]  /*b8f0*/  HMMA.16816.F32.BF16 R44, R8.reuse, R12, R212 ;  /* 0x0000000c082c723c */ /* 0x040fe600000418d4 */
[----:B------:R-:W-:Y:S03]  /*b900*/  MUFU.TANH R12, R138 ;  /* 0x0000008a000c7308 */ /* 0x000fe60000002400 */
[----:B------:R-:W-:Y:S05]  /*b910*/  HMMA.16816.F32.BF16 R4, R8, R14, R140 ;  /* 0x0000000e0804723c */ /* 0x000fea000004188c */
[----:B------:R-:W1:Y:S01]  /*b920*/  MUFU.TANH R10, R136 ;  /* 0x00000088000a7308 */ /* 0x000e620000002400 */
[----:B------:R-:W-:Y:S01]  /*b930*/  FMUL.FTZ R64, R64, UR33 ;  /* 0x0000002140407c20 */ /* 0x000fe20008410000 */
[----:B------:R-:W-:Y:S01]  /*b940*/  FMUL.FTZ R65, R65, UR33 ;  /* 0x0000002141417c20 */ /* 0x000fe20008410000 */
[----:B------:R-:W-:Y:S01]  /*b950*/  FMUL.FTZ R66, R66, UR33 ;  /* 0x0000002142427c20 */ /* 0x000fe20008410000 */
[----:B------:R-:W-:-:S04]  /*b960*/  FMUL.FTZ R67, R67, UR33 ;  /* 0x0000002143437c20 */ /* 0x000fc80008410000 */
[----:B------:R-:W-:Y:S05]  /*b970*/  MUFU.TANH R15, R208 ;  /* 0x000000d0000f7308 */ /* 0x000fea0000002400 */
[----:B------:R-:W-:Y:S01]  /*b980*/  FMUL.FTZ R44, R44, UR33 ;  /* 0x000000212c2c7c20 */ /* 0x000fe20008410000 */
[----:B------:R-:W-:Y:S01]  /*b990*/  FMUL.FTZ R46, R46, UR33 ;  /* 0x000000212e2e7c20 */ /* 0x000fe20008410000 */
[----:B------:R-:W-:Y:S01]  /*b9a0*/  FMUL.FTZ R45, R45, UR33 ;  /* 0x000000212d2d7c20 */ /* 0x000fe20008410000 */
[----:B------:R-:W2:Y:S01]  /*b9b0*/  MUFU.TANH R11, R137 ;  /* 0x00000089000b7308 */ /* 0x000ea20000002400 */
[----:B-1----:R-:W-:Y:S01]  /*b9c0*/  FSEL R10, R10, -INF , !P3 ;  /* 0xff8000000a0a7808 */ /* 0x002fe20005800000 */
[----:B------:R-:W-:Y:S01]  /*b9d0*/  FMUL.FTZ R47, R47, UR33 ;  /* 0x000000212f2f7c20 */ /* 0x000fe20008410000 */
[----:B------:R-:W-:Y:S01]  /*b9e0*/  ISETP.GE.AND P3, PT, R0, R250, PT ;  /* 0x000000fa0000720c */ /* 0x000fe20003f66270 */
[----:B------:R-:W-:Y:S01]  /*b9f0*/  FMUL.FTZ R4, R4, UR33 ;  /* 0x0000002104047c20 */ /* 0x000fe20008410000 */
[----:B------:R-:W-:-:S02]  /*ba00*/  FMUL.FTZ R5, R5, UR33 ;  /* 0x0000002105057c20 */ /* 0x000fc40008410000 */
[----:B------:R-:W-:Y:S01]  /*ba10*/  ISETP.LT.OR P3, PT, R0, R246, P3 ;  /* 0x000000f60000720c */ /* 0x000fe20001f61670 */
[----:B------:R-:W1:Y:S03]  /*ba20*/  MUFU.TANH R13, R28 ;  /* 0x0000001c000d7308 */ /* 0x000e660000002400 */
[----:B------:R-:W-:Y:S02]  /*ba30*/  FSEL R12, R12, -INF , !P3 ;  /* 0xff8000000c0c7808 */ /* 0x000fe40005800000 */
[----:B------:R-:W-:-:S03]  /*ba40*/  ISETP.GE.AND P3, PT, R0, R249, PT ;  /* 0x000000f90000720c */ /* 0x000fc60003f66270 */
[----:B------:R-:W-:Y:S01]  /*ba50*/  MUFU.TANH R140, R31 ;  /* 0x0000001f008c7308 */ /* 0x000fe20000002400 */
[C---:B------:R-:W-:Y:S02]  /*ba60*/  ISETP.LT.OR P3, PT, R0.reuse, R245, P3 ;  /* 0x000000f50000720c */ /* 0x040fe40001f61670 */
[----:B--2---:R-:W-:Y:S02]  /*ba70*/  FSEL R11, R11, -INF , !P0 ;  /* 0xff8000000b0b7808 */ /* 0x004fe40004000000 */
[----:B------:R-:W-:Y:S02]  /*ba80*/  FSEL R15, R15, -INF , !P3 ;  /* 0xff8000000f0f7808 */ /* 0x000fe40005800000 */
[----:B------:R-:W-:Y:S01]  /*ba90*/  ISETP.GE.AND P3, PT, R0, R248, PT ;  /* 0x000000f80000720c */ /* 0x000fe20003f66270 */
[----:B------:R-:W2:Y:S01]  /*baa0*/  MUFU.TANH R136, R33 ;  /* 0x0000002100887308 */ /* 0x000ea20000002400 */
[----:B------:R-:W-:Y:S02]  /*bab0*/  ISETP.GE.AND P0, PT, R2, R250, PT ;  /* 0x000000fa0200720c */ /* 0x000fe40003f06270 */
[----:B------:R-:W-:-:S02]  /*bac0*/  ISETP.LT.OR P3, PT, R0, R244, P3 ;  /* 0x000000f40000720c */ /* 0x000fc40001f61670 */
[----:B------:R-:W-:-:S03]  /*bad0*/  ISETP.LT.OR P0, PT, R2, R246, P0 ;  /* 0x000000f60200720c */ /* 0x000fc60000701670 */
[----:B------:R-:W-:Y:S08]  /*bae0*/  MUFU.TANH R31, R26 ;  /* 0x0000001a001f7308 */ /* 0x000ff00000002400 */
[----:B------:R3:W-:Y:S08]  /*baf0*/  MUFU.TANH R26, R16 ;  /* 0x00000010001a7308 */ /* 0x0007f00000002400 */
[----:B------:R4:W-:Y:S08]  /*bb00*/  MUFU.TANH R28, R19 ;  /* 0x00000013001c7308 */ /* 0x0009f00000002400 */
[----:B------:R1:W-:Y:S01]  /*bb10*/  MUFU.TANH R33, R21 ;  /* 0x0000001500217308 */ /* 0x0003e20000002400 */
[----:B---3--:R-:W-:-:S02]  /*bb20*/  FSEL R16, R139, -INF , !P6 ;  /* 0xff8000008b107808 */ /* 0x008fc40007000000 */
[----:B------:R-:W-:-:S04]  /*bb30*/  ISETP.GE.AND P6, PT, R2, R249, PT ;  /* 0x000000f90200720c */ /* 0x000fc80003fc6270 */
[----:B------:R-:W-:Y:S01]  /*bb40*/  ISETP.LT.OR P6, PT, R2, R245, P6 ;  /* 0x000000f50200720c */ /* 0x000fe200037c1670 */
[----:B------:R-:W3:Y:S01]  /*bb50*/  MUFU.TANH R14, R29 ;  /* 0x0000001d000e7308 */ /* 0x000ee20000002400 */
[----:B----4-:R-:W-:Y:S02]  /*bb60*/  FSEL R19, R210, -INF , !P3 ;  /* 0xff800000d2137808 */ /* 0x010fe40005800000 */
[----:B------:R-:W-:-:S04]  /*bb70*/  ISETP.GE.AND P3, PT, R2, R251, PT ;  /* 0x000000fb0200720c */ /* 0x000fc80003f66270 */
[C---:B------:R-:W-:Y:S01]  /*bb80*/  ISETP.LT.OR P3, PT, R2.reuse, R247, P3 ;  /* 0x000000f70200720c */ /* 0x040fe20001f61670 */
[----:B------:R-:W4:Y:S01]  /*bb90*/  MUFU.TANH R138, R35 ;  /* 0x00000023008a7308 */ /* 0x000f220000002400 */
[----:B-1----:R-:W-:Y:S02]  /*bba0*/  FSEL R21, R209, -INF , !P5 ;  /* 0xff800000d1157808 */ /* 0x002fe40006800000 */
[C---:B------:R-:W-:Y:S02]  /*bbb0*/  ISETP.GE.AND P5, PT, R2.reuse, R248, PT ;  /* 0x000000f80200720c */ /* 0x040fe40003fa6270 */
[----:B------:R-:W-:Y:S02]  /*bbc0*/  FSEL R13, R13, -INF , !P3 ;  /* 0xff8000000d0d7808 */ /* 0x000fe40005800000 */
[----:B------:R-:W-:Y:S01]  /*bbd0*/  ISETP.LT.OR P5, PT, R2, R244, P5 ;  /* 0x000000f40200720c */ /* 0x000fe20002fa1670 */
[----:B------:R-:W-:Y:S01]  /*bbe0*/  VIADD R2, R0, 0x9 ;  /* 0x0000000900027836 */ /* 0x000fe20000000000 */
[----:B------:R-:W-:Y:S04]  /*bbf0*/  MUFU.TANH R35, R27 ;  /* 0x0000001b00237308 */ /* 0x000fe80000002400 */
[----:B------:R-:W-:-:S04]  /*bc00*/  ISETP.GE.AND P3, PT, R2, R250, PT ;  /* 0x000000fa0200720c */ /* 0x000fc80003f66270 */
[----:B------:R1:W-:Y:S01]  /*bc10*/  MUFU.TANH R29, R17 ;  /* 0x00000011001d7308 */ /* 0x0003e20000002400 */
[----:B------:R-:W-:-:S07]  /*bc20*/  ISETP.LT.OR P3, PT, R2, R246, P3 ;  /* 0x000000f60200720c */ /* 0x000fce0001f61670 */
[----:B------:R2:W-:Y:S08]  /*bc30*/  MUFU.TANH R27, R20 ;  /* 0x00000014001b7308 */ /* 0x0005f00000002400 */
[----:B------:R3:W-:Y:S01]  /*bc40*/  MUFU.TANH R8, R23 ;  /* 0x0000001700087308 */ /* 0x0007e20000002400 */
[----:B-1----:R-:W-:Y:S02]  /*bc50*/  FSEL R17, R30, -INF , !P0 ;  /* 0xff8000001e117808 */ /* 0x002fe40004000000 */
[----:B------:R-:W-:-:S04]  /*bc60*/  ISETP.GE.AND P0, PT, R2, R249, PT ;  /* 0x000000f90200720c */ /* 0x000fc80003f06270 */
[----:B------:R-:W-:Y:S01]  /*bc70*/  ISETP.LT.OR P0, PT, R2, R245, P0 ;  /* 0x000000f50200720c */ /* 0x000fe20000701670 */
[----:B------:R1:W4:Y:S01]  /*bc80*/  MUFU.TANH R137, R24 ;  /* 0x0000001800897308 */ /* 0x0003220000002400 */
[----:B--2---:R-:W-:Y:S02]  /*bc90*/  FSEL R20, R32, -INF , !P6 ;  /* 0xff80000020147808 */ /* 0x004fe40007000000 */
[----:B------:R-:W-:Y:S02]  /*bca0*/  ISETP.GE.AND P6, PT, R2, R248, PT ;  /* 0x000000f80200720c */ /* 0x000fe40003fc6270 */
[----:B------:R-:W-:Y:S02]  /*bcb0*/  FSEL R22, R136, -INF , !P0 ;  /* 0xff80000088167808 */ /* 0x000fe40004000000 */
[----:B------:R-:W-:Y:S01]  /*bcc0*/  ISETP.LT.OR P6, PT, R2, R244, P6 ;  /* 0x000000f40200720c */ /* 0x000fe200037c1670 */
[----:B------:R2:W4:Y:S01]  /*bcd0*/  MUFU.TANH R9, R18 ;  /* 0x0000001200097308 */ /* 0x0005220000002400 */
[----:B---3--:R-:W-:-:S02]  /*bce0*/  FSEL R23, R211, -INF , !P4 ;  /* 0xff800000d3177808 */ /* 0x008fc40006000000 */
[----:B------:R-:W-:-:S04]  /*bcf0*/  ISETP.GE.AND P4, PT, R2, R251, PT ;  /* 0x000000fb0200720c */ /* 0x000fc80003f86270 */
[----:B------:R-:W-:Y:S01]  /*bd00*/  ISETP.LT.OR P4, PT, R2, R247, P4 ;  /* 0x000000f70200720c */ /* 0x000fe20002781670 */
[----:B------:R-:W-:Y:S01]  /*bd10*/  VIADD R2, R0, 0x10 ;  /* 0x0000001000027836 */ /* 0x000fe20000000000 */
[----:B-1----:R-:W-:Y:S01]  /*bd20*/  FSEL R24, R34, -INF , !P5 ;  /* 0xff80000022187808 */ /* 0x002fe20006800000 */
[----:B------:R4:W1:Y:S01]  /*bd30*/  MUFU.TANH R141, R25 ;  /* 0x00000019008d7308 */ /* 0x0008620000002400 */
[----:B------:R-:W-:Y:S02]  /*bd40*/  FSEL R14, R14, -INF , !P4 ;  /* 0xff8000000e0e7808 */ /* 0x000fe40006000000 */
[C---:B------:R-:W-:Y:S02]  /*bd50*/  ISETP.GE.AND P5, PT, R2.reuse, R251, PT ;  /* 0x000000fb0200720c */ /* 0x040fe40003fa6270 */
[----:B------:R-:W-:Y:S02]  /*bd60*/  ISETP.GE.AND P4, PT, R2, R250, PT ;  /* 0x000000fa0200720c */ /* 0x000fe40003f86270 */
[----:B--2---:R-:W-:Y:S01]  /*bd70*/  FSEL R18, R140, -INF , !P3 ;  /* 0xff8000008c127808 */ /* 0x004fe20005800000 */
[----:B------:R-:W-:Y:S01]  /*bd80*/  MUFU.TANH R49, R49 ;  /* 0x0000003100317308 */ /* 0x000fe20000002400 */
[----:B------:R-:W-:-:S02]  /*bd90*/  ISETP.GE.AND P3, PT, R2, R249, PT ;  /* 0x000000f90200720c */ /* 0x000fc40003f66270 */
[C---:B------:R-:W-:Y:S02]  /*bda0*/  ISETP.GE.AND P0, PT, R2.reuse, R248, PT ;  /* 0x000000f80200720c */ /* 0x040fe40003f06270 */
[C---:B------:R-:W-:Y:S02]  /*bdb0*/  ISETP.LT.OR P5, PT, R2.reuse, R247, P5 ;  /* 0x000000f70200720c */ /* 0x040fe40002fa1670 */
[C---:B------:R-:W-:Y:S01]  /*bdc0*/  ISETP.LT.OR P4, PT, R2.reuse, R246, P4 ;  /* 0x000000f60200720c */ /* 0x040fe20002781670 */
[----:B------:R-:W2:Y:S01]  /*bdd0*/  MUFU.TANH R50, R50 ;  /* 0x0000003200327308 */ /* 0x000ea20000002400 */
[C---:B------:R-:W-:Y:S02]  /*bde0*/  ISETP.LT.OR P3, PT, R2.reuse, R245, P3 ;  /* 0x000000f50200720c */ /* 0x040fe40001f61670 */
[----:B------:R-:W-:Y:S01]  /*bdf0*/  ISETP.LT.OR P0, PT, R2, R244, P0 ;  /* 0x000000f40200720c */ /* 0x000fe20000701670 */
[----:B------:R-:W-:Y:S01]  /*be00*/  VIADD R2, R0, 0x11 ;  /* 0x0000001100027836 */ /* 0x000fe20000000000 */
[----:B----4-:R-:W-:-:S02]  /*be10*/  FSEL R25, R138, -INF , !P6 ;  /* 0xff8000008a197808 */ /* 0x010fc40007000000 */
[----:B------:R-:W-:Y:S01]  /*be20*/  FSEL R137, R137, -INF , !P5 ;  /* 0xff80000089897808 */ /* 0x000fe20006800000 */
[----:B------:R-:W3:Y:S01]  /*be30*/  MUFU.TANH R51, R51 ;  /* 0x0000003300337308 */ /* 0x000ee20000002400 */
[----:B------:R-:W-:Y:S02]  /*be40*/  FSEL R30, R31, -INF , !P4 ;  /* 0xff8000001f1e7808 */ /* 0x000fe40006000000 */
[----:B------:R-:W-:Y:S02]  /*be50*/  FSEL R26, R26, -INF , !P3 ;  /* 0xff8000001a1a7808 */ /* 0x000fe40005800000 */
[C---:B------:R-:W-:Y:S01]  /*be60*/  ISETP.GE.AND P6, PT, R2.reuse, R251, PT ;  /* 0x000000fb0200720c */ /* 0x040fe20003fc6270 */
[----:B------:R-:W-:Y:S01]  /*be70*/  STL [R1+0x10], R30 ;  /* 0x0000101e01007387 */ /* 0x000fe20000100800 */
[C---:B------:R-:W-:Y:S01]  /*be80*/  ISETP.GE.AND P5, PT, R2.reuse, R250, PT ;  /* 0x000000fa0200720c */ /* 0x040fe20003fa6270 */
[----:B------:R-:W4:Y:S01]  /*be90*/  MUFU.TANH R52, R52 ;  /* 0x0000003400347308 */ /* 0x000f220000002400 */
[C---:B------:R-:W-:Y:S01]  /*bea0*/  ISETP.GE.AND P4, PT, R2.reuse, R249, PT ;  /* 0x000000f90200720c */ /* 0x040fe20003f86270 */
[----:B------:R2:W-:Y:S01]  /*beb0*/  STL [R1+0x14], R26 ;  /* 0x0000141a01007387 */ /* 0x0005e20000100800 */
[----:B------:R-:W-:-:S02]  /*bec0*/  ISETP.GE.AND P3, PT, R2, R248, PT ;  /* 0x000000f80200720c */ /* 0x000fc40003f66270 */
[C---:B------:R-:W-:Y:S02]  /*bed0*/  ISETP.LT.OR P6, PT, R2.reuse, R247, P6 ;  /* 0x000000f70200720c */ /* 0x040fe400037c1670 */
[C---:B------:R-:W-:Y:S01]  /*bee0*/  ISETP.LT.OR P5, PT, R2.reuse, R246, P5 ;  /* 0x000000f60200720c */ /* 0x040fe20002fa1670 */
[----:B------:R-:W4:Y:S01]  /*bef0*/  MUFU.TANH R54, R54 ;  /* 0x0000003600367308 */ /* 0x000f220000002400 */
[C---:B------:R-:W-:Y:S02]  /*bf00*/  ISETP.LT.OR P4, PT, R2.reuse, R245, P4 ;  /* 0x000000f50200720c */ /* 0x040fe40002781670 */
[----:B------:R-:W-:Y:S01]  /*bf10*/  ISETP.LT.OR P3, PT, R2, R244, P3 ;  /* 0x000000f40200720c */ /* 0x000fe20001f61670 */
[----:B------:R-:W-:Y:S01]  /*bf20*/  VIADD R2, R0, 0x18 ;  /* 0x0000001800027836 */ /* 0x000fe20000000000 */
[----:B------:R-:W-:Y:S02]  /*bf30*/  FSEL R140, R9, -INF , !P0 ;  /* 0xff800000098c7808 */ /* 0x000fe40004000000 */
[----:B-1----:R-:W-:Y:S01]  /*bf40*/  FSEL R139, R141, -INF , !P6 ;  /* 0xff8000008d8b7808 */ /* 0x002fe20007000000 */
[----:B------:R-:W1:Y:S01]  /*bf50*/  MUFU.TANH R56, R56 ;  /* 0x0000003800387308 */ /* 0x000e620000002400 */
[----:B------:R-:W-:-:S02]  /*bf60*/  FSEL R9, R35, -INF , !P5 ;  /* 0xff80000023097808 */ /* 0x000fc40006800000 */
[----:B------:R-:W-:Y:S02]  /*bf70*/  FSEL R141, R29, -INF , !P4 ;  /* 0xff8000001d8d7808 */ /* 0x000fe40006000000 */
[C---:B------:R-:W-:Y:S01]  /*bf80*/  ISETP.GE.AND P0, PT, R2.reuse, R251, PT ;  /* 0x000000fb0200720c */ /* 0x040fe20003f06270 */
[----:B------:R3:W-:Y:S01]  /*bf90*/  STL [R1+0xc], R9 ;  /* 0x00000c0901007387 */ /* 0x0007e20000100800 */
[C---:B------:R-:W-:Y:S01]  /*bfa0*/  ISETP.GE.AND P6, PT, R2.reuse, R250, PT ;  /* 0x000000fa0200720c */ /* 0x040fe20003fc6270 */
[----:B------:R-:W-:Y:S01]  /*bfb0*/  MUFU.TANH R53, R53 ;  /* 0x0000003500357308 */ /* 0x000fe20000002400 */
[C---:B------:R-:W-:Y:S02]  /*bfc0*/  ISETP.GE.AND P5, PT, R2.reuse, R249, PT ;  /* 0x000000f90200720c */ /* 0x040fe40003fa6270 */
[C---:B------:R-:W-:Y:S02]  /*bfd0*/  ISETP.GE.AND P4, PT, R2.reuse, R248, PT ;  /* 0x000000f80200720c */ /* 0x040fe40003f86270 */
[----:B------:R-:W-:-:S02]  /*bfe0*/  ISETP.LT.OR P0, PT, R2, R247, P0 ;  /* 0x000000f70200720c */ /* 0x000fc40000701670 */
[C---:B------:R-:W-:Y:S01]  /*bff0*/  ISETP.LT.OR P6, PT, R2.reuse, R246, P6 ;  /* 0x000000f60200720c */ /* 0x040fe200037c1670 */
[----:B------:R-:W-:Y:S01]  /*c000*/  MUFU.TANH R55, R55 ;  /* 0x0000003700377308 */ /* 0x000fe20000002400 */
[C---:B------:R-:W-:Y:S02]  /*c010*/  ISETP.LT.OR P5, PT, R2.reuse, R245, P5 ;  /* 0x000000f50200720c */ /* 0x040fe40002fa1670 */
[----:B------:R-:W-:Y:S01]  /*c020*/  ISETP.LT.OR P4, PT, R2, R244, P4 ;  /* 0x000000f40200720c */ /* 0x000fe20002781670 */
[----:B------:R-:W-:Y:S01]  /*c030*/  VIADD R2, R0, 0x19 ;  /* 0x0000001900027836 */ /* 0x000fe20000000000 */
[----:B------:R-:W-:Y:S02]  /*c040*/  FSEL R142, R28, -INF , !P3 ;  /* 0xff8000001c8e7808 */ /* 0x000fe40005800000 */
[----:B------:R-:W-:Y:S01]  /*c050*/  FSEL R252, R27, -INF , !P0 ;  /* 0xff8000001bfc7808 */ /* 0x000fe20004000000 */
[----:B------:R-:W-:Y:S01]  /*c060*/  MUFU.TANH R57, R57 ;  /* 0x0000003900397308 */ /* 0x000fe20000002400 */
[----:B--2---:R-:W-:-:S02]  /*c070*/  FSEL R26, R3, -INF , !P6 ;  /* 0xff800000031a7808 */ /* 0x004fc40007000000 */
[----:B------:R-:W-:Y:S02]  /*c080*/  FSEL R36, R36, -INF , !P5 ;  /* 0xff80000024247808 */ /* 0x000fe40006800000 */
[C---:B------:R-:W-:Y:S02]  /*c090*/  ISETP.GE.AND P3, PT, R2.reuse, R251, PT ;  /* 0x000000fb0200720c */ /* 0x040fe40003f66270 */
[C---:B------:R-:W-:Y:S01]  /*c0a0*/  ISETP.GE.AND P0, PT, R2.reuse, R250, PT ;  /* 0x000000fa0200720c */ /* 0x040fe20003f06270 */
[----:B------:R-:W2:Y:S01]  /*c0b0*/  MUFU.TANH R58, R58 ;  /* 0x0000003a003a7308 */ /* 0x000ea20000002400 */
[C---:B------:R-:W-:Y:S02]  /*c0c0*/  ISETP.GE.AND P6, PT, R2.reuse, R249, PT ;  /* 0x000000f90200720c */ /* 0x040fe40003fc6270 */
[C---:B------:R-:W-:Y:S02]  /*c0d0*/  ISETP.GE.AND P5, PT, R2.reuse, R248, PT ;  /* 0x000000f80200720c */ /* 0x040fe40003fa6270 */
[----:B------:R-:W-:-:S02]  /*c0e0*/  ISETP.LT.OR P3, PT, R2, R247, P3 ;  /* 0x000000f70200720c */ /* 0x000fc40001f61670 */
[C---:B------:R-:W-:Y:S01]  /*c0f0*/  ISETP.LT.OR P0, PT, R2.reuse, R246, P0 ;  /* 0x000000f60200720c */ /* 0x040fe20000701670 */
[----:B------:R-:W2:Y:S01]  /*c100*/  MUFU.TANH R59, R59 ;  /* 0x0000003b003b7308 */ /* 0x000ea20000002400 */
[C---:B------:R-:W-:Y:S02]  /*c110*/  ISETP.LT.OR P6, PT, R2.reuse, R245, P6 ;  /* 0x000000f50200720c */ /* 0x040fe400037c1670 */
[----:B------:R-:W-:Y:S01]  /*c120*/  ISETP.LT.OR P5, PT, R2, R244, P5 ;  /* 0x000000f40200720c */ /* 0x000fe20002fa1670 */
[----:B------:R-:W-:Y:S01]  /*c130*/  VIADD R2, R0, 0x20 ;  /* 0x0000002000027836 */ /* 0x000fe20000000000 */
[----:B------:R-:W-:Y:S02]  /*c140*/  FSEL R38, R38, -INF , !P4 ;  /* 0xff80000026267808 */ /* 0x000fe40006000000 */
[----:B------:R-:W-:Y:S01]  /*c150*/  FSEL R219, R33, -INF , !P3 ;  /* 0xff80000021db7808 */ /* 0x000fe20005800000 */
[----:B------:R-:W2:Y:S01]  /*c160*/  MUFU.TANH R44, R44 ;  /* 0x0000002c002c7308 */ /* 0x000ea20000002400 */
[----:B------:R-:W-:-:S02]  /*c170*/  FSEL R221, R8, -INF , !P0 ;  /* 0xff80000008dd7808 */ /* 0x000fc40004000000 */
        /* <DEDUP_REMOVED lines=35> */
[----:B---3--:R-:W-:Y:S01]  /*c3b0*/  MUFU.TANH R9, R4 ;  /* 0x0000000400097308 */ /* 0x008fe20000002400 */
[----:B------:R-:W-:Y:S01]  /*c3c0*/  BAR.SYNC.DEFER_BLOCKING 0x0 ;  /* 0x0000000000007b1d */ /* 0x000fe20000010000 */
[C---:B------:R-:W-:Y:S02]  /*c3d0*/  ISETP.GE.AND P4, PT, R2.reuse, R249, PT ;  /* 0x000000f90200720c */ /* 0x040fe40003f86270 */
[C---:B------:R-:W-:Y:S02]  /*c3e0*/  ISETP.GE.AND P3, PT, R2.reuse, R248, PT ;  /* 0x000000f80200720c */ /* 0x040fe40003f66270 */
[----:B------:R-:W-:-:S02]  /*c3f0*/  ISETP.LT.OR P6, PT, R2, R247, P6 ;  /* 0x000000f70200720c */ /* 0x000fc400037c1670 */
[C---:B------:R-:W-:Y:S01]  /*c400*/  ISETP.LT.OR P5, PT, R2.reuse, R246, P5 ;  /* 0x000000f60200720c */ /* 0x040fe20002fa1670 */
[----:B------:R3:W-:Y:S01]  /*c410*/  MUFU.TANH R8, R5 ;  /* 0x0000000500087308 */ /* 0x0007e20000002400 */
[C---:B------:R-:W-:Y:S02]  /*c420*/  ISETP.LT.OR P4, PT, R2.reuse, R245, P4 ;  /* 0x000000f50200720c */ /* 0x040fe40002781670 */
[----:B------:R-:W-:Y:S01]  /*c430*/  ISETP.LT.OR P3, PT, R2, R244, P3 ;  /* 0x000000f40200720c */ /* 0x000fe20001f61670 */
[----:B------:R-:W-:Y:S01]  /*c440*/  VIADD R2, R0, 0x29 ;  /* 0x0000002900027836 */ /* 0x000fe20000000000 */
[----:B------:R-:W-:Y:S02]  /*c450*/  FSEL R136, R51, -INF , !P0 ;  /* 0xff80000033887808 */ /* 0x000fe40004000000 */
[----:B----4-:R-:W-:Y:S01]  /*c460*/  FSEL R32, R52, -INF , !P6 ;  /* 0xff80000034207808 */ /* 0x010fe20007000000 */
[----:B------:R-:W-:Y:S01]  /*c470*/  MUFU.TANH R67, R67 ;  /* 0x0000004300437308 */ /* 0x000fe20000002400 */
[----:B------:R-:W-:-:S02]  /*c480*/  FSEL R216, R54, -INF , !P5 ;  /* 0xff80000036d87808 */ /* 0x000fc40006800000 */
[----:B-1----:R-:W-:Y:S02]  /*c490*/  FSEL R217, R56, -INF , !P4 ;  /* 0xff80000038d97808 */ /* 0x002fe40006000000 */
[C---:B------:R-:W-:Y:S02]  /*c4a0*/  ISETP.GE.AND P0, PT, R2.reuse, R251, PT ;  /* 0x000000fb0200720c */ /* 0x040fe40003f06270 */
[C---:B------:R-:W-:Y:S02]  /*c4b0*/  ISETP.GE.AND P6, PT, R2.reuse, R250, PT ;  /* 0x000000fa0200720c */ /* 0x040fe40003fc6270 */
[----:B------:R-:W-:Y:S01]  /*c4c0*/  ISETP.GE.AND P5, PT, R2, R249, PT ;  /* 0x000000f90200720c */ /* 0x000fe20003fa6270 */
[----:B---3--:R-:W-:Y:S01]  /*c4d0*/  FMUL.FTZ R5, R60, UR33 ;  /* 0x000000213c057c20 */ /* 0x008fe20008410000 */
[C---:B------:R-:W-:Y:S02]  /*c4e0*/  ISETP.GE.AND P4, PT, R2.reuse, R248, PT ;  /* 0x000000f80200720c */ /* 0x040fe40003f86270 */
[----:B------:R-:W-:-:S02]  /*c4f0*/  ISETP.LT.OR P0, PT, R2, R247, P0 ;  /* 0x000000f70200720c */ /* 0x000fc40000701670 */
[C---:B------:R-:W-:Y:S01]  /*c500*/  ISETP.LT.OR P6, PT, R2.reuse, R246, P6 ;  /* 0x000000f60200720c */ /* 0x040fe200037c1670 */
[----:B------:R-:W1:Y:S01]  /*c510*/  MUFU.TANH R5, R5 ;  /* 0x0000000500057308 */ /* 0x000e620000002400 */
[C---:B------:R-:W-:Y:S02]  /*c520*/  ISETP.LT.OR P5, PT, R2.reuse, R245, P5 ;  /* 0x000000f50200720c */ /* 0x040fe40002fa1670 */
[----:B------:R-:W-:Y:S01]  /*c530*/  ISETP.LT.OR P4, PT, R2, R244, P4 ;  /* 0x000000f40200720c */ /* 0x000fe20002781670 */
[----:B------:R-:W-:Y:S01]  /*c540*/  VIADD R2, R0, 0x30 ;  /* 0x0000003000027836 */ /* 0x000fe20000000000 */
[----:B--2---:R-:W-:Y:S02]  /*c550*/  FSEL R3, R58, -INF , !P3 ;  /* 0xff8000003a037808 */ /* 0x004fe40005800000 */
[----:B------:R-:W-:Y:S02]  /*c560*/  FSEL R31, R53, -INF , !P0 ;  /* 0xff800000351f7808 */ /* 0x000fe40004000000 */
[----:B------:R-:W-:Y:S01]  /*c570*/  FSEL R214, R55, -INF , !P6 ;  /* 0xff80000037d67808 */ /* 0x000fe20007000000 */
[----:B------:R2:W-:Y:S01]  /*c580*/  STL [R1+0x24], R3 ;  /* 0x0000240301007387 */ /* 0x0005e20000100800 */
        /* <DEDUP_REMOVED lines=12> */
[----:B------:R-:W-:Y:S01]  /*c650*/  FSEL R212, R46, -INF , !P0 ;  /* 0xff8000002ed47808 */ /* 0x000fe20004000000 */
[----:B------:R3:W-:Y:S01]  /*c660*/  STL [R1+0x20], R4 ;  /* 0x0000200401007387 */ /* 0x0007e20000100800 */
[----:B------:R-:W-:Y:S01]  /*c670*/  FSEL R213, R64, -INF , !P6 ;  /* 0xff80000040d57808 */ /* 0x000fe20007000000 */
[----:B--2---:R-:W-:Y:S01]  /*c680*/  FMUL.FTZ R3, R6, UR33 ;  /* 0x0000002106037c20 */ /* 0x004fe20008410000 */
[C---:B------:R-:W-:Y:S01]  /*c690*/  ISETP.GE.AND P4, PT, R2.reuse, R251, PT ;  /* 0x000000fb0200720c */ /* 0x040fe20003f86270 */
[----:B------:R-:W-:Y:S01]  /*c6a0*/  FMUL.FTZ R6, R7, UR33 ;  /* 0x0000002107067c20 */ /* 0x000fe20008410000 */
[C---:B------:R-:W-:Y:S01]  /*c6b0*/  ISETP.GE.AND P3, PT, R2.reuse, R250, PT ;  /* 0x000000fa0200720c */ /* 0x040fe20003f66270 */
[----:B------:R2:W4:Y:S01]  /*c6c0*/  MUFU.TANH R7, R3 ;  /* 0x0000000300077308 */ /* 0x0005220000002400 */
[----:B------:R-:W-:-:S02]  /*c6d0*/  ISETP.GE.AND P0, PT, R2, R249, PT ;  /* 0x000000f90200720c */ /* 0x000fc40003f06270 */
[C---:B------:R-:W-:Y:S02]  /*c6e0*/  ISETP.GE.AND P6, PT, R2.reuse, R248, PT ;  /* 0x000000f80200720c */ /* 0x040fe40003fc6270 */
[C---:B------:R-:W-:Y:S02]  /*c6f0*/  ISETP.LT.OR P4, PT, R2.reuse, R247, P4 ;  /* 0x000000f70200720c */ /* 0x040fe40002781670 */
[C---:B------:R-:W-:Y:S01]  /*c700*/  ISETP.LT.OR P3, PT, R2.reuse, R246, P3 ;  /* 0x000000f60200720c */ /* 0x040fe20001f61670 */
[----:B------:R-:W-:Y:S01]  /*c710*/  MUFU.TANH R6, R6 ;  /* 0x0000000600067308 */ /* 0x000fe20000002400 */
[C---:B------:R-:W-:Y:S02]  /*c720*/  ISETP.LT.OR P0, PT, R2.reuse, R245, P0 ;  /* 0x000000f50200720c */ /* 0x040fe40000701670 */
[----:B------:R-:W-:Y:S01]  /*c730*/  ISETP.LT.OR P6, PT, R2, R244, P6 ;  /* 0x000000f40200720c */ /* 0x000fe200037c1670 */
[C---:B------:R-:W-:Y:S01]  /*c740*/  VIADD R2, R0.reuse, 0x38 ;  /* 0x0000003800027836 */ /* 0x040fe20000000000 */
[----:B------:R-:W-:Y:S01]  /*c750*/  FSEL R30, R45, -INF , !P4 ;  /* 0xff8000002d1e7808 */ /* 0x000fe20006000000 */
[----:B------:R-:W-:Y:S01]  /*c760*/  VIADD R0, R0, 0x39 ;  /* 0x0000003900007836 */ /* 0x000fe20000000000 */
[----:B------:R-:W-:-:S02]  /*c770*/  FSEL R209, R47, -INF , !P3 ;  /* 0xff8000002fd17808 */ /* 0x000fc40005800000 */
[----:B--2---:R-:W-:Y:S02]  /*c780*/  FSEL R3, R66, -INF , !P5 ;  /* 0xff80000042037808 */ /* 0x004fe40006800000 */
[----:B------:R-:W-:Y:S01]  /*c790*/  FSEL R211, R65, -INF , !P0 ;  /* 0xff80000041d37808 */ /* 0x000fe20004000000 */
[----:B---3--:R-:W-:Y:S01]  /*c7a0*/  FMUL.FTZ R4, R61, UR33 ;  /* 0x000000213d047c20 */ /* 0x008fe20008410000 */
[C---:B------:R-:W-:Y:S01]  /*c7b0*/  ISETP.GE.AND P5, PT, R2.reuse, R251, PT ;  /* 0x000000fb0200720c */ /* 0x040fe20003fa6270 */
[----:B------:R2:W-:Y:S01]  /*c7c0*/  STL [R1+0x1c], R3 ;  /* 0x00001c0301007387 */ /* 0x0005e20000100800 */
[C---:B------:R-:W-:Y:S02]  /*c7d0*/  ISETP.GE.AND P4, PT, R2.reuse, R250, PT ;  /* 0x000000fa0200720c */ /* 0x040fe40003f86270 */
[C---:B------:R-:W-:Y:S01]  /*c7e0*/  ISETP.GE.AND P3, PT, R2.reuse, R249, PT ;  /* 0x000000f90200720c */ /* 0x040fe20003f66270 */
[----:B------:R-:W-:Y:S01]  /*c7f0*/  MUFU.TANH R4, R4 ;  /* 0x0000000400047308 */ /* 0x000fe20000002400 */
[----:B------:R-:W-:-:S02]  /*c800*/  ISETP.GE.AND P0, PT, R2, R248, PT ;  /* 0x000000f80200720c */ /* 0x000fc40003f06270 */
[C---:B------:R-:W-:Y:S02]  /*c810*/  ISETP.LT.OR P5, PT, R2.reuse, R247, P5 ;  /* 0x000000f70200720c */ /* 0x040fe40002fa1670 */
[C---:B------:R-:W-:Y:S02]  /*c820*/  ISETP.LT.OR P4, PT, R2.reuse, R246, P4 ;  /* 0x000000f60200720c */ /* 0x040fe40002781670 */
[C---:B------:R-:W-:Y:S02]  /*c830*/  ISETP.LT.OR P3, PT, R2.reuse, R245, P3 ;  /* 0x000000f50200720c */ /* 0x040fe40001f61670 */
[----:B------:R-:W-:Y:S01]  /*c840*/  ISETP.LT.OR P0, PT, R2, R244, P0 ;  /* 0x000000f40200720c */ /* 0x000fe20000701670 */
[----:B------:R-:W-:Y:S01]  /*c850*/  FMUL.FTZ R2, R63, UR33 ;  /* 0x000000213f027c20 */ /* 0x000fe20008410000 */
[----:B-1----:R-:W-:Y:S02]  /*c860*/  FSEL R208, R5, -INF , !P3 ;  /* 0xff80000005d07808 */ /* 0x002fe40005800000 */
[----:B------:R-:W-:-:S02]  /*c870*/  ISETP.GE.AND P3, PT, R0, R248, PT ;  /* 0x000000f80000720c */ /* 0x000fc40003f66270 */
[----:B------:R-:W-:Y:S01]  /*c880*/  FSEL R48, R67, -INF , !P6 ;  /* 0xff80000043307808 */ /* 0x000fe20007000000 */
[----:B------:R-:W1:Y:S01]  /*c890*/  MUFU.TANH R2, R2 ;  /* 0x0000000200027308 */ /* 0x000e620000002400 */
[----:B------:R-:W-:Y:S02]  /*c8a0*/  FSEL R29, R9, -INF , !P5 ;  /* 0xff800000091d7808 */ /* 0x000fe40006800000 */
[----:B----4-:R-:W-:Y:S01]  /*c8b0*/  FSEL R46, R7, -INF , !P4 ;  /* 0xff800000072e7808 */ /* 0x010fe20006000000 */
[----:B--2---:R-:W-:Y:S01]  /*c8c0*/  FMUL.FTZ R3, R62, UR33 ;  /* 0x000000213e037c20 */ /* 0x004fe20008410000 */
[C---:B------:R-:W-:Y:S02]  /*c8d0*/  ISETP.GE.AND P6, PT, R0.reuse, R251, PT ;  /* 0x000000fb0000720c */ /* 0x040fe40003fc6270 */
[C---:B------:R-:W-:Y:S02]  /*c8e0*/  ISETP.GE.AND P5, PT, R0.reuse, R250, PT ;  /* 0x000000fa0000720c */ /* 0x040fe40003fa6270 */
[C---:B------:R-:W-:Y:S01]  /*c8f0*/  ISETP.GE.AND P4, PT, R0.reuse, R249, PT ;  /* 0x000000f90000720c */ /* 0x040fe20003f86270 */
[----:B------:R-:W2:Y:S01]  /*c900*/  MUFU.TANH R3, R3 ;  /* 0x0000000300037308 */ /* 0x000ea20000002400 */
[----:B------:R-:W-:-:S02]  /*c910*/  ISETP.LT.OR P3, PT, R0, R244, P3 ;  /* 0x000000f40000720c */ /* 0x000fc40001f61670 */
[C---:B------:R-:W-:Y:S02]  /*c920*/  ISETP.LT.OR P6, PT, R0.reuse, R247, P6 ;  /* 0x000000f70000720c */ /* 0x040fe400037c1670 */
[C---:B------:R-:W-:Y:S02]  /*c930*/  ISETP.LT.OR P5, PT, R0.reuse, R246, P5 ;  /* 0x000000f60000720c */ /* 0x040fe40002fa1670 */
[----:B------:R-:W-:Y:S02]  /*c940*/  ISETP.LT.OR P4, PT, R0, R245, P4 ;  /* 0x000000f50000720c */ /* 0x000fe40002781670 */
[----:B-1----:R-:W-:Y:S02]  /*c950*/  FSEL R0, R2, -INF , !P3 ;  /* 0xff80000002007808 */ /* 0x002fe40005800000 */
[----:B------:R-:W-:Y:S02]  /*c960*/  FSEL R28, R8, -INF , !P6 ;  /* 0xff800000081c7808 */ /* 0x000fe40007000000 */
[----:B------:R-:W-:Y:S01]  /*c970*/  FSEL R35, R6, -INF , !P5 ;  /* 0xff80000006237808 */ /* 0x000fe20006800000 */
[----:B------:R1:W-:Y:S01]  /*c980*/  STL [R1+0x18], R0 ;  /* 0x0000180001007387 */ /* 0x0003e20000100800 */
[----:B------:R-:W-:-:S02]  /*c990*/  FSEL R47, R4, -INF , !P4 ;  /* 0xff800000042f7808 */ /* 0x000fc40006000000 */
[----:B--2---:R-:W-:Y:S02]  /*c9a0*/  FSEL R58, R3, -INF , !P0 ;  /* 0xff800000033a7808 */ /* 0x004fe40004000000 */
[----:B------:R-:W-:-:S13]  /*c9b0*/  PLOP3.LUT P0, PT, PT, PT, UP0, 0x80, 0x0 ;  /* 0x000000000000781c */ /* 0x000fda0003f0f008 */
[----:B------:R-:W-:Y:S05]  /*c9c0*/  @!P0 BRA `(.L_x_801) ;  /* 0x00000004005c8947 */ /* 0x000fea0003800000 */
[----:B------:R-:W2:Y:S04]  /*c9d0*/  LDL.64 R42, [R1+0x80] ;  /* 0x00008000012a7983 */ /* 0x000ea80000100a00 */
[----:B------:R-:W3:Y:S01]  /*c9e0*/  LDL.64 R40, [R1+0x78] ;  /* 0x0000780001287983 */ /* 0x000ee20000100a00 */
[----:B------:R-:W-:Y:S01]  /*c9f0*/  UIADD3 UR5, UR19, -0x3, URZ ;  /* 0xfffffffd13057890 */ /* 0x000fe2000fffe03f */
[----:B------:R-:W4:Y:S01]  /*ca00*/  @!P2 LDC.64 R4, c[0x0][0x218] ;  /* 0x00008600ff04ab82 */ /* 0x000f220000000a00 */
[----:B------:R-:W-:Y:S01]  /*ca10*/  BSSY B0, `(.L_x_802) ;  /* 0x0000051000007945 */ /* 0x000fe20003800000 */
[----:B------:R2:W-:Y:S01]  /*ca20*/  @P2 STS.128 [R243+0x8000], RZ ;  /* 0x008000fff3002388 */ /* 0x0005e20000000c00 */
[----:B------:R-:W-:Y:S02]  /*ca30*/  USHF.R.S32.HI UR4, URZ, 0x1f, UR5 ;  /* 0x0000001f3f047899 */ /* 0x000fe40008011405 */
[----:B------:R-:W-:-:S02]  /*ca40*/  UIMAD.WIDE.U32 UR20, UR5, UR8, URZ ;  /* 0x00000008051472a5 */ /* 0x000fc4000f8e003f */
[----:B------:R-:W-:Y:S01]  /*ca50*/  UIMAD UR4, UR4, UR8, URZ ;  /* 0x00000008040472a4 */ /* 0x000fe2000f8e023f */
[----:B------:R-:W5:Y:S03]  /*ca60*/  @!P1 LDC.64 R6, c[0x0][0x218] ;  /* 0x00008600ff069b82 */ /* 0x000f660000000a00 */
[----:B------:R-:W-:Y:S01]  /*ca70*/  UIMAD UR4, UR5, UR9, UR4 ;  /* 0x00000009050472a4 */ /* 0x000fe2000f8e0204 */
[----:B-1----:R-:W-:Y:S02]  /*ca80*/  IMAD.U32 R0, RZ, RZ, UR20 ;  /* 0x00000014ff007e24 */ /* 0x002fe4000f8e00ff */
[----:B------:R-:W-:Y:S01]  /*ca90*/  IMAD.U32 R3, RZ, RZ, UR20 ;  /* 0x00000014ff037e24 */ /* 0x000fe2000f8e00ff */
[----:B------:R-:W-:Y:S01]  /*caa0*/  UIADD3 UR4, UR21, UR4, URZ ;  /* 0x0000000415047290 */ /* 0x000fe2000fffe03f */
[----:B------:R-:W1:Y:S05]  /*cab0*/  @!P2 LDC.64 R8, c[0x0][0x218] ;  /* 0x00008600ff08ab82 */ /* 0x000e6a0000000a00 */
[----:B------:R-:W-:Y:S01]  /*cac0*/  IMAD.U32 R2, RZ, RZ, UR4 ;  /* 0x00000004ff027e24 */ /* 0x000fe2000f8e00ff */
[----:B--2---:R-:W-:-:S04]  /*cad0*/  LEA R0, P3, R0, R42, 0x6 ;  /* 0x0000002a00007211 */ /* 0x004fc800078630ff */
[----:B---3--:R-:W-:Y:S02]  /*cae0*/  LEA.HI.X R2, R3, R41, R2, 0x6, P3 ;  /* 0x0000002903027211 */ /* 0x008fe400018f3402 */
[----:B----4-:R-:W-:-:S04]  /*caf0*/  @!P2 LEA R4, P3, R0, R4, 0x1 ;  /* 0x000000040004a211 */ /* 0x010fc800078608ff */
        /* <DEDUP_REMOVED lines=8> */
[----:B------:R-:W3:Y:S01]  /*cb80*/  @!P1 LDC.64 R6, c[0x0][0x218] ;  /* 0x00008600ff069b82 */ /* 0x000ee20000000a00 */
[----:B------:R-:W-:Y:S02]  /*cb90*/  IADD3 R0, P4, R0, UR29, RZ ;  /* 0x0000001d00007c10 */ /* 0x000fe4000ff9e0ff */
[----:B------:R-:W-:Y:S01]  /*cba0*/  @!PT LDS RZ, [RZ] ;  /* 0x00000000fffff984 */ /* 0x000fe20000000800 */
[----:B------:R-:W-:Y:S01]  /*cbb0*/  @!PT LDS RZ, [RZ] ;  /* 0x00000000fffff984 */ /* 0x000fe20000000800 */
[----:B------:R-:W-:Y:S01]  /*cbc0*/  @!PT LDS RZ, [RZ] ;  /* 0x00000000fffff984 */ /* 0x000fe20000000800 */
[----:B------:R1:W-:Y:S02]  /*cbd0*/  @!P1 LDGSTS.E.BYPASS.LTC128B.128 [R243+0xa000], desc[UR22][R4.64+0x80] ;  /* 0x0a00008004f39fae */ /* 0x0003e4000b901d56 */
[----:B------:R-:W-:Y:S02]  /*cbe0*/  IADD3.X R2, R2, UR28, RZ, P4, !PT ;  /* 0x0000001c02027c10 */ /* 0x000fe4000a7fe4ff */
[----:B------:R2:W-:Y:S01]  /*cbf0*/  @P2 STS.128 [R243+0x8800], RZ ;  /* 0x008800fff3002388 */ /* 0x0005e20000000c00 */
[----:B-1----:R-:W-:-:S04]  /*cc00*/  @!P2 LEA R4, P3, R0, R8, 0x1 ;  /* 0x000000080004a211 */ /* 0x002fc800078608ff */
[C---:B------:R-:W-:Y:S02]  /*cc10*/  @!P2 LEA.HI.X R5, R0.reuse, R9, R2, 0x1, P3 ;  /* 0x000000090005a211 */ /* 0x040fe400018f0c02 */
[----:B------:R-:W1:Y:S03]  /*cc20*/  @!P2 LDC.64 R8, c[0x0][0x218] ;  /* 0x00008600ff08ab82 */ /* 0x000e660000000a00 */
[----:B------:R-:W-:Y:S01]  /*cc30*/  @!PT LDS RZ, [RZ] ;  /* 0x00000000fffff984 */ /* 0x000fe20000000800 */
[----:B------:R-:W-:Y:S01]  /*cc40*/  @!PT LDS RZ, [RZ] ;  /* 0x00000000fffff984 */ /* 0x000fe20000000800 */
[----:B------:R-:W-:Y:S01]  /*cc50*/  @!PT LDS RZ, [RZ] ;  /* 0x00000000fffff984 */ /* 0x000fe20000000800 */
[----:B------:R3:W-:Y:S04]  /*cc60*/  @!P2 LDGSTS.E.BYPASS.LTC128B.128 [R243+0x8800], desc[UR22][R4.64] ;  /* 0x0880000004f3afae */ /* 0x0007e8000b901d56 */
[----:B------:R2:W-:Y:S01]  /*cc70*/  @P1 STS.128 [R243+0xa800], RZ ;  /* 0x00a800fff3001388 */ /* 0x0005e20000000c00 */
[----:B---3--:R-:W-:-:S04]  /*cc80*/  @!P1 LEA R4, P3, R0, R6, 0x1 ;  /* 0x0000000600049211 */ /* 0x008fc800078608ff */
        /* <DEDUP_REMOVED lines=41> */
.L_x_803:
[----:B------:R-:W-:Y:S05]  /*cf20*/  BSYNC B0 ;  /* 0x0000000000007941 */ /* 0x000fea0003800000 */
.L_x_802:
[----:B------:R-:W0:Y:S02]  /*cf30*/  LDGDEPBAR ;  /* 0x00000000000079af */ /* 0x000e240000000000 */
.L_x_801:
[----:B------:R-:W3:Y:S04]  /*cf40*/  LDL.LU R42, [R1+0x10] ;  /* 0x00001000012a7983 */ /* 0x000ee80000300800 */
[----:B------:R-:W4:Y:S01]  /*cf50*/  LDL.LU R43, [R1+0xc] ;  /* 0x00000c00012b7983 */ /* 0x000f220000300800 */
[----:B------:R-:W-:-:S03]  /*cf60*/  MOV R49, R141 ;  /* 0x0000008d00317202 */ /* 0x000fc60000000f00 */
[----:B------:R-:W4:Y:S01]  /*cf70*/  LDL.LU R51, [R1+0x14] ;  /* 0x0000140001337983 */ /* 0x000f220000300800 */
[----:B------:R-:W-:Y:S01]  /*cf80*/  MOV R52, R26 ;  /* 0x0000001a00347202 */ /* 0x000fe20000000f00 */
[----:B------:R-:W-:Y:S01]  /*cf90*/  IMAD.MOV.U32 R54, RZ, RZ, R36 ;  /* 0x000000ffff367224 */ /* 0x000fe200078e0024 */
[----:B------:R-:W-:Y:S01]  /*cfa0*/  MOV R57, R143 ;  /* 0x0000008f00397202 */ /* 0x000fe20000000f00 */
[----:B------:R2:W-:Y:S01]  /*cfb0*/  STL [R1+0xa8], R232 ;  /* 0x0000a8e801007387 */ /* 0x0005e20000100800 */
[----:B------:R-:W-:Y:S02]  /*cfc0*/  MOV R55, R140 ;  /* 0x0000008c00377202 */ /* 0x000fe40000000f00 */
[----:B------:R-:W-:Y:S02]  /*cfd0*/  MOV R53, R38 ;  /* 0x0000002600357202 */ /* 0x000fe40000000f00 */
[----:B------:R-:W-:Y:S01]  /*cfe0*/  MOV R56, R39 ;  /* 0x0000002700387202 */ /* 0x000fe20000000f00 */
[----:B--2---:R-:W2:Y:S04]  /*cff0*/  LDL.LU R232, [R1+0x18] ;  /* 0x0000180001e87983 */ /* 0x004ea80000300800 */
[----:B------:R-:W-:Y:S04]  /*d000*/  STL [R1+0xa4], R231 ;  /* 0x0000a4e701007387 */ /* 0x000fe80000100800 */
[----:B------:R1:W-:Y:S04]  /*d010*/  STL [R1+0xa0], R230 ;  /* 0x0000a0e601007387 */ /* 0x0003e80000100800 */
[----:B-1----:R-:W2:Y:S04]  /*d020*/  LDL.LU R230, [R1+0x24] ;  /* 0x0000240001e67983 */ /* 0x002ea80000300800 */
[----:B------:R1:W-:Y:S04]  /*d030*/  STL [R1+0x9c], R229 ;  /* 0x00009ce501007387 */ /* 0x0003e80000100800 */
[----:B-1----:R-:W2:Y:S04]  /*d040*/  LDL.LU R229, [R1+0x20] ;  /* 0x0000200001e57983 */ /* 0x002ea80000300800 */
[----:B------:R1:W-:Y:S04]  /*d050*/  STL [R1+0x98], R224 ;  /* 0x000098e001007387 */ /* 0x0003e80000100800 */
[----:B-1----:R-:W2:Y:S01]  /*d060*/  LDL.LU R224, [R1+0x1c] ;  /* 0x00001c0001e07983 */ /* 0x002ea20000300800 */
        /* <DEDUP_REMOVED lines=17> */
[----:B------:R-:W-:-:S04]  /*d180*/  FMNMX.FTZ R0, R17, R0, !PT ;  /* 0x0000000011007209 */ /* 0x000fc80007810000 */
[----:B------:R-:W-:Y:S02]  /*d190*/  FMNMX.FTZ R2, R18, R0, !PT ;  /* 0x0000000012027209 */ /* 0x000fe40007810000 */
[----:B------:R-:W-:-:S05]  /*d1a0*/  FMNMX.FTZ R0, R28, R3, !PT ;  /* 0x000000031c007209 */ /* 0x000fca0007810000 */
[----:B------:R-:W1:Y:S01]  /*d1b0*/  SHFL.BFLY PT, R5, R0, 0x2, 0x1f ;  /* 0x0c401f0000057f89 */ /* 0x000e6200000e0000 */
[----:B---3--:R-:W-:-:S04]  /*d1c0*/  FMNMX.FTZ R2, R42, R2, !PT ;  /* 0x000000022a027209 */ /* 0x008fc80007810000 */
        /* <DEDUP_REMOVED lines=13> */
[----:B------:R-:W-:Y:S01]  /*d2a0*/  FMNMX.FTZ R5, R214, R4, !PT ;  /* 0x00000004d6057209 */ /* 0x000fe20007810000 */
[----:B------:R-:W1:Y:S01]  /*d2b0*/  SHFL.BFLY PT, R7, R2, 0x1, 0x1f ;  /* 0x0c201f0002077f89 */ /* 0x000e6200000e0000 */
        /* <DEDUP_REMOVED lines=14> */
[----:B------:R-:W3:Y:S01]  /*d3a0*/  SHFL.BFLY PT, R6, R0, 0x2, 0x1f ;  /* 0x0c401f0000067f89 */ /* 0x000ee200000e0000 */
        /* <DEDUP_REMOVED lines=9> */
[----:B--2---:R-:W-:Y:S02]  /*d440*/  FMNMX.FTZ R5, R230, R3, !PT ;  /* 0x00000003e6057209 */ /* 0x004fe40007810000 */
[----:B------:R-:W-:Y:S02]  /*d450*/  FMNMX.FTZ R3, R47, R4, !PT ;  /* 0x000000042f037209 */ /* 0x000fe40007810000 */
[----:B-1----:R-:W-:Y:S02]  /*d460*/  FMNMX.FTZ R231, R2, R7, !PT ;  /* 0x0000000702e77209 */ /* 0x002fe40007810000 */
[----:B---3--:R-:W-:Y:S02]  /*d470*/  FMNMX.FTZ R0, R0, R6, !PT ;  /* 0x0000000600007209 */ /* 0x008fe40007810000 */
[----:B------:R-:W1:Y:S01]  /*d480*/  SHFL.BFLY PT, R6, R3, 0x2, 0x1f ;  /* 0x0c401f0003067f89 */ /* 0x000e6200000e0000 */
[----:B------:R-:W-:-:S03]  /*d490*/  FSETP.NEU.FTZ.AND P6, PT, R231, -INF , PT ;  /* 0xff800000e700780b */ /* 0x000fc60003fdd000 */
[----:B------:R-:W2:Y:S04]  /*d4a0*/  SHFL.BFLY PT, R8, R0, 0x1, 0x1f ;  /* 0x0c201f0000087f89 */ /* 0x000ea800000e0000 */
[----:B------:R-:W-:Y:S01]  /*d4b0*/  STL [R1+0x3c], R231 ;  /* 0x00003ce701007387 */ /* 0x000fe20000100800 */
[----:B------:R-:W-:Y:S02]  /*d4c0*/  FMNMX.FTZ R2, R229, R5, !PT ;  /* 0x00000005e5027209 */ /* 0x000fe40007810000 */
[----:B-1----:R-:W-:Y:S02]  /*d4d0*/  FMNMX.FTZ R3, R3, R6, !PT ;  /* 0x0000000603037209 */ /* 0x002fe40007810000 */
[----:B--2---:R-:W-:-:S03]  /*d4e0*/  FMNMX.FTZ R27, R0, R8, !PT ;  /* 0x00000008001b7209 */ /* 0x004fc60007810000 */
[----:B------:R-:W1:Y:S01]  /*d4f0*/  SHFL.BFLY PT, R7, R3, 0x1, 0x1f ;  /* 0x0c201f0003077f89 */ /* 0x000e6200000e0000 */
[----:B------:R-:W-:-:S03]  /*d500*/  FSETP.NEU.FTZ.AND P5, PT, R27, -INF , PT ;  /* 0xff8000001b00780b */ /* 0x000fc60003fbd000 */
[----:B------:R-:W-:Y:S01]  /*d510*/  STL [R1+0x30], R27 ;  /* 0x0000301b01007387 */ /* 0x000fe20000100800 */
[----:B------:R-:W-:-:S04]  /*d520*/  FMNMX.FTZ R2, R224, R2, !PT ;  /* 0x00000002e0027209 */ /* 0x000fc80007810000 */
[----:B------:R-:W-:Y:S01]  /*d530*/  FMNMX.FTZ R4, R48, R2, !PT ;  /* 0x0000000230047209 */ /* 0x000fe20007810000 */
[----:B------:R-:W-:-:S03]  /*d540*/  FMUL.FTZ R2, R231, UR10 ;  /* 0x0000000ae7027c20 */ /* 0x000fc60008410000 */
[----:B------:R-:W-:Y:S02]  /*d550*/  FMNMX.FTZ R4, R58, R4, !PT ;  /* 0x000000043a047209 */ /* 0x000fe40007810000 */
[----:B------:R-:W-:Y:S02]  /*d560*/  FSEL R2, R2, RZ, P6 ;  /* 0x000000ff02027208 */ /* 0x000fe40003000000 */
[----:B------:R-:W-:Y:S02]  /*d570*/  FMNMX.FTZ R4, R232, R4, !PT ;  /* 0x00000004e8047209 */ /* 0x000fe40007810000 */
[----:B-1----:R-:W-:Y:S01]  /*d580*/  FMNMX.FTZ R141, R3, R7, !PT ;  /* 0x00000007038d7209 */ /* 0x002fe20007810000 */
[--C-:B------:R-:W-:Y:S01]  /*d590*/  FFMA.FTZ R0, R13, UR10, -R2.reuse ;  /* 0x0000000a0d007c23 */ /* 0x100fe20008010802 */
[----:B------:R-:W-:Y:S01]  /*d5a0*/  FFMA.FTZ R5, R10, UR10, -R2 ;  /* 0x0000000a0a057c23 */ /* 0x000fe20008010802 */
[----:B------:R-:W1:Y:S01]  /*d5b0*/  SHFL.BFLY PT, R6, R4, 0x2, 0x1f ;  /* 0x0c401f0004067f89 */ /* 0x000e6200000e0000 */
[----:B------:R-:W-:Y:S01]  /*d5c0*/  FSETP.NEU.FTZ.AND P4, PT, R141, -INF , PT ;  /* 0xff8000008d00780b */ /* 0x000fe20003f9d000 */
[----:B------:R2:W-:Y:S02]  /*d5d0*/  MUFU.EX2 R143, R0 ;  /* 0x00000000008f7308 */ /* 0x0005e40000000800 */
[----:B------:R-:W-:Y:S06]  /*d5e0*/  STL [R1+0x2c], R141 ;  /* 0x00002c8d01007387 */ /* 0x000fec0000100800 */
[----:B------:R3:W-:Y:S01]  /*d5f0*/  MUFU.EX2 R10, R5 ;  /* 0x00000005000a7308 */ /* 0x0007e20000000800 */
[----:B--2---:R-:W-:Y:S01]  /*d600*/  FMUL.FTZ R0, R27, UR10 ;  /* 0x0000000a1b007c20 */ /* 0x004fe20008410000 */
[----:B-1----:R-:W-:-:S04]  /*d610*/  FMNMX.FTZ R4, R4, R6, !PT ;  /* 0x0000000604047209 */ /* 0x002fc80007810000 */
[----:B------:R-:W-:Y:S01]  /*d620*/  FSEL R0, R0, RZ, P5 ;  /* 0x000000ff00007208 */ /* 0x000fe20002800000 */
[----:B---3--:R-:W-:Y:S01]  /*d630*/  FFMA.FTZ R5, R11, UR10, -R2 ;  /* 0x0000000a0b057c23 */ /* 0x008fe20008010802 */
[----:B------:R-:W1:Y:S03]  /*d640*/  SHFL.BFLY PT, R6, R4, 0x1, 0x1f ;  /* 0x0c201f0004067f89 */ /* 0x000e6600000e0000 */
[----:B------:R-:W-:Y:S01]  /*d650*/  FFMA.FTZ R3, R16, UR10, -R0 ;  /* 0x0000000a10037c23 */ /* 0x000fe20008010800 */
[----:B------:R2:W-:Y:S08]  /*d660*/  MUFU.EX2 R39, R5 ;  /* 0x0000000500277308 */ /* 0x0005f00000000800 */
[----:B------:R3:W-:Y:S01]  /*d670*/  MUFU.EX2 R37, R3 ;  /* 0x0000000300257308 */ /* 0x0007e20000000800 */
[----:B--2---:R-:W-:Y:S01]  /*d680*/  FFMA.FTZ R5, R14, UR10, -R2 ;  /* 0x0000000a0e057c23 */ /* 0x004fe20008010802 */
[----:B-1----:R-:W-:-:S06]  /*d690*/  FMNMX.FTZ R38, R4, R6, !PT ;  /* 0x0000000604267209 */ /* 0x002fcc0007810000 */
[----:B------:R1:W-:Y:S01]  /*d6a0*/  MUFU.EX2 R59, R5 ;  /* 0x00000005003b7308 */ /* 0x0003e20000000800 */
[----:B---3--:R-:W-:Y:S01]  /*d6b0*/  FMUL.FTZ R3, R141, UR10 ;  /* 0x0000000a8d037c20 */ /* 0x008fe20008410000 */
[----:B------:R2:W-:Y:S04]  /*d6c0*/  STL [R1+0x28], R38 ;  /* 0x0000282601007387 */ /* 0x0005e80000100800 */
[----:B------:R-:W3:Y:S01]  /*d6d0*/  LDL.LU R40, [R1+0x34] ;  /* 0x0000340001287983 */ /* 0x000ee20000300800 */
[----:B------:R-:W-:-:S03]  /*d6e0*/  FSEL R3, R3, RZ, P4 ;  /* 0x000000ff03037208 */ /* 0x000fc60002000000 */
[----:B------:R-:W4:Y:S02]  /*d6f0*/  LDL.LU R50, [R1+0x38] ;  /* 0x0000380001327983 */ /* 0x000f240000300800 */
[----:B------:R-:W-:Y:S01]  /*d700*/  FFMA.FTZ R4, R21, UR10, -R3 ;  /* 0x0000000a15047c23 */ /* 0x000fe20008010803 */
[----:B------:R-:W-:Y:S02]  /*d710*/  IMAD.MOV.U32 R21, RZ, RZ, R38 ;  /* 0x000000ffff157224 */ /* 0x000fe400078e0026 */
[----:B-1----:R-:W-:Y:S01]  /*d720*/  FFMA.FTZ R5, R12, UR10, -R0 ;  /* 0x0000000a0c057c23 */ /* 0x002fe20008010800 */
[----:B------:R1:W-:Y:S01]  /*d730*/  MUFU.EX2 R8, R4 ;  /* 0x0000000400087308 */ /* 0x0003e20000000800 */
[C---:B------:R-:W-:Y:S01]  /*d740*/  FMUL.FTZ R12, R21.reuse, UR10 ;  /* 0x0000000a150c7c20 */ /* 0x040fe20008410000 */
[----:B------:R-:W-:-:S06]  /*d750*/  FSETP.NEU.FTZ.AND P3, PT, R21, -INF , PT ;  /* 0xff8000001500780b */ /* 0x000fcc0003f7d000 */
[----:B------:R2:W-:Y:S01]  /*d760*/  MUFU.EX2 R9, R5 ;  /* 0x0000000500097308 */ /* 0x0005e20000000800 */
[----:B------:R-:W-:Y:S01]  /*d770*/  FSEL R12, R12, RZ, P3 ;  /* 0x000000ff0c0c7208 */ /* 0x000fe20001800000 */
[----:B-1----:R-:W-:Y:S01]  /*d780*/  FFMA.FTZ R4, R20, UR10, -R3 ;  /* 0x0000000a14047c23 */ /* 0x002fe20008010803 */
[----:B------:R-:W-:-:S05]  /*d790*/  MOV R20, R27 ;  /* 0x0000001b00147202 */ /* 0x000fca0000000f00 */
[----:B------:R1:W-:Y:S01]  /*d7a0*/  MUFU.EX2 R27, R4 ;  /* 0x00000004001b7308 */ /* 0x0003e20000000800 */
[----:B--2---:R-:W-:-:S07]  /*d7b0*/  FFMA.FTZ R5, R17, UR10, -R0 ;  /* 0x0000000a11057c23 */ /* 0x004fce0008010800 */
[----:B------:R2:W-:Y:S01]  /*d7c0*/  MUFU.EX2 R26, R5 ;  /* 0x00000005001a7308 */ /* 0x0005e20000000800 */
[----:B-1----:R-:W-:-:S07]  /*d7d0*/  FFMA.FTZ R4, R22, UR10, -R3 ;  /* 0x0000000a16047c23 */ /* 0x002fce0008010803 */
[----:B------:R1:W-:Y:S01]  /*d7e0*/  MUFU.EX2 R38, R4 ;  /* 0x0000000400267308 */ /* 0x0003e20000000800 */
[----:B--2---:R-:W-:-:S07]  /*d7f0*/  FFMA.FTZ R5, R18, UR10, -R0 ;  /* 0x0000000a12057c23 */ /* 0x004fce0008010800 */
[----:B------:R2:W2:Y:S01]  /*d800*/  MUFU.EX2 R36, R5 ;  /* 0x0000000500247308 */ /* 0x0004a20000000800 */
[----:B-1----:R-:W-:Y:S02]  /*d810*/  FFMA.FTZ R4, R19, UR10, -R12 ;  /* 0x0000000a13047c23 */ /* 0x002fe4000801080c */
[----:B------:R-:W1:Y:S05]  /*d820*/  LDSM.16.MT88.4 R16, [R225+0xc000] ;  /* 0x00c00000e110783b */ /* 0x000e6a0000004200 */
[----:B------:R2:W-:Y:S02]  /*d830*/  MUFU.EX2 R44, R4 ;  /* 0x00000004002c7308 */ /* 0x0005e40000000800 */
[----:B--2---:R-:W-:-:S06]  /*d840*/  FFMA.FTZ R5, R15, UR10, -R3 ;  /* 0x0000000a0f057c23 */ /* 0x004fcc0008010803 */
[----:B------:R2:W-:Y:S01]  /*d850*/  MUFU.EX2 R45, R5 ;  /* 0x00000005002d7308 */ /* 0x0005e20000000800 */
[----:B------:R-:W-:-:S07]  /*d860*/  FFMA.FTZ R4, R23, UR10, -R12 ;  /* 0x0000000a17047c23 */ /* 0x000fce000801080c */
[----:B------:R1:W-:Y:S01]  /*d870*/  MUFU.EX2 R11, R4 ;  /* 0x00000004000b7308 */ /* 0x0003e20000000800 */
[----:B--2---:R-:W-:-:S05]  /*d880*/  FSEL R5, R231, RZ, P6 ;  /* 0x000000ffe7057208 */ /* 0x004fca0003000000 */
[----:B------:R-:W-:Y:S01]  /*d890*/  FADD.FTZ R5, R135, -R5 ;  /* 0x8000000587057221 */ /* 0x000fe20000010000 */
[----:B-1----:R-:W-:-:S04]  /*d8a0*/  FFMA.FTZ R4, R24, UR10, -R12 ;  /* 0x0000000a18047c23 */ /* 0x002fc8000801080c */
[----:B------:R1:W-:Y:S01]  /*d8b0*/  MUFU.EX2 R23, R4 ;  /* 0x0000000400177308 */ /* 0x0003e20000000800 */
[----:B------:R-:W-:Y:S01]  /*d8c0*/  FSEL R6, R20, RZ, P5 ;  /* 0x000000ff14067208 */ /* 0x000fe20002800000 */
[----:B-1----:R-:W-:Y:S01]  /*d8d0*/  FMUL.FTZ R4, R5, UR10 ;  /* 0x0000000a05047c20 */ /* 0x002fe20008410000 */
[----:B------:R-:W-:-:S05]  /*d8e0*/  FSEL R5, R141, RZ, P4 ;  /* 0x000000ff8d057208 */ /* 0x000fca0002000000 */
[----:B------:R-:W-:Y:S01]  /*d8f0*/  FADD.FTZ R7, R133, -R5 ;  /* 0x8000000585077221 */ /* 0x000fe20000010000 */
[----:B------:R-:W-:Y:S01]  /*d900*/  FSEL R5, R21, RZ, P3 ;  /* 0x000000ff15057208 */ /* 0x000fe20001800000 */
[----:B------:R-:W-:Y:S01]  /*d910*/  FADD.FTZ R6, R134, -R6 ;  /* 0x8000000686067221 */ /* 0x000fe20000010000 */
[----:B------:R-:W1:Y:S03]  /*d920*/  MUFU.EX2 R4, R4 ;  /* 0x0000000400047308 */ /* 0x000e660000000800 */
[----:B------:R-:W-:Y:S01]  /*d930*/  FADD.FTZ R5, R132, -R5 ;  /* 0x8000000584057221 */ /* 0x000fe20000010000 */
[----:B------:R-:W-:Y:S01]  /*d940*/  FMUL.FTZ R6, R6, UR10 ;  /* 0x0000000a06067c20 */ /* 0x000fe20008410000 */
[----:B------:R-:W-:Y:S02]  /*d950*/  FMUL.FTZ R7, R7, UR10 ;  /* 0x0000000a07077c20 */ /* 0x000fe40008410000 */
[----:B------:R-:W-:Y:S01]  /*d960*/  FMUL.FTZ R13, R5, UR10 ;  /* 0x0000000a050d7c20 */ /* 0x000fe20008410000 */
[----:B------:R-:W-:Y:S01]  /*d970*/  FFMA.FTZ R5, R25, UR10, -R12 ;  /* 0x0000000a19057c23 */ /* 0x000fe2000801080c */
[----:B------:R-:W2:Y:S08]  /*d980*/  MUFU.EX2 R15, R6 ;  /* 0x00000006000f7308 */ /* 0x000eb00000000800 */
[----:B------:R-:W2:Y:S08]  /*d990*/  MUFU.EX2 R14, R7 ;  /* 0x00000007000e7308 */ /* 0x000eb00000000800 */
[----:B------:R-:W2:Y:S08]  /*d9a0*/  MUFU.EX2 R13, R13 ;  /* 0x0000000d000d7308 */ /* 0x000eb00000000800 */
[----:B------:R2:W2:Y:S01]  /*d9b0*/  MUFU.EX2 R132, R5 ;  /* 0x0000000500847308 */ /* 0x0004a20000000800 */
[----:B------:R-:W-:Y:S01]  /*d9c0*/  MOV R135, R36 ;  /* 0x0000002400877202 */ /* 0x000fe20000000f00 */
[----:B-1----:R-:W-:Y:S01]  /*d9d0*/  FMUL.FTZ R36, R128, R4 ;  /* 0x0000000480247220 */ /* 0x002fe20000410000 */
[----:B------:R-:W-:-:S02]  /*d9e0*/  MOV R24, R11 ;  /* 0x0000000b00187202 */ /* 0x000fc40000000f00 */
        /* <DEDUP_REMOVED lines=31> */
[-C--:B--2---:R-:W-:Y:S01]  /*dbe0*/  FMUL.FTZ R174, R174, R15.reuse ;  /* 0x0000000faeae7220 */ /* 0x084fe20000410000 */
[----:B------:R-:W-:Y:S01]  /*dbf0*/  FMUL.FTZ R175, R175, R15 ;  /* 0x0000000fafaf7220 */ /* 0x000fe20000410000 */
[----:B------:R-:W-:Y:S01]  /*dc00*/  F2FP.BF16.F32.PACK_AB R11, R135, R26 ;  /* 0x0000001a870b723e */ /* 0x000fe200000010ff */
[-C--:B------:R-:W-:Y:S01]  /*dc10*/  FMUL.FTZ R204, R204, R14.reuse ;  /* 0x0000000ecccc7220 */ /* 0x080fe20000410000 */
        /* <DEDUP_REMOVED lines=8> */
[-C--:B------:R-:W-:Y:S01]  /*dca0*/  FMUL.FTZ R201, R201, R14.reuse ;  /* 0x0000000ec9c97220 */ /* 0x080fe20000410000 */
[-C--:B------:R-:W-:Y:S01]  /*dcb0*/  FMUL.FTZ R202, R202, R13.reuse ;  /* 0x0000000dcaca7220 */ /* 0x080fe20000410000 */
[----:B------:R-:W-:Y:S01]  /*dcc0*/  FMUL.FTZ R203, R203, R13 ;  /* 0x0000000dcbcb7220 */ /* 0x000fe20000410000 */
[-C--:B------:R-:W-:Y:S01]  /*dcd0*/  FMUL.FTZ R171, R171, R15.reuse ;  /* 0x0000000fabab7220 */ /* 0x080fe20000410000 */
        /* <DEDUP_REMOVED lines=12> */
[----:B------:R-:W-:Y:S01]  /*dda0*/  MOV R22, R58 ;  /* 0x0000003a00167202 */ /* 0x000fe20000000f00 */
[----:B------:R-:W-:-:S02]  /*ddb0*/  IMAD.MOV.U32 R117, RZ, RZ, R57 ;  /* 0x000000ffff757224 */ /* 0x000fc400078e0039 */
[-C--:B---3--:R-:W-:Y:S01]  /*ddc0*/  FFMA.FTZ R140, R40, R4.reuse, R10 ;  /* 0x00000004288c7223 */ /* 0x088fe2000001000a */
[----:B------:R-:W-:Y:S01]  /*ddd0*/  FMUL.FTZ R40, R116, R4 ;  /* 0x0000000474287220 */ /* 0x000fe20000410000 */
[----:B------:R-:W-:Y:S01]  /*dde0*/  IMAD.MOV.U32 R116, RZ, RZ, R8 ;  /* 0x000000ffff747224 */ /* 0x000fe200078e0008 */
[----:B------:R-:W-:Y:S01]  /*ddf0*/  F2FP.BF16.F32.PACK_AB R8, R39, R10 ;  /* 0x0000000a2708723e */ /* 0x000fe200000010ff */
[----:B----4-:R-:W-:Y:S01]  /*de00*/  FFMA.FTZ R50, R50, R15, R9 ;  /* 0x0000000f32327223 */ /* 0x010fe20000010009 */
[----:B------:R-:W-:Y:S02]  /*de10*/  F2FP.BF16.F32.PACK_AB R9, R128, R9 ;  /* 0x000000098009723e */ /* 0x000fe400000010ff */
[----:B------:R-:W-:Y:S02]  /*de20*/  F2FP.BF16.F32.PACK_AB R10, R59, R143 ;  /* 0x0000008f3b0a723e */ /* 0x000fe400000010ff */
[----:B------:R-:W-:-:S05]  /*de30*/  F2FP.BF16.F32.PACK_AB R4, R116, R45 ;  /* 0x0000002d7404723e */ /* 0x000fca00000010ff */
[-C--:B------:R-:W-:Y:S06]  /*de40*/  HMMA.16816.F32.BF16 R172, R8, R16.reuse, R172 ;  /* 0x0000001008ac723c */ /* 0x080fec00000418ac */
[C---:B------:R-:W-:Y:S06]  /*de50*/  HMMA.16816.F32.BF16 R204, R4.reuse, R16, R204 ;  /* 0x0000001004cc723c */ /* 0x040fec00000418cc */
[-C--:B------:R-:W-:Y:S06]  /*de60*/  HMMA.16816.F32.BF16 R200, R4, R18.reuse, R200 ;  /* 0x0000001204c8723c */ /* 0x080fec00000418c8 */
[----:B------:R-:W-:Y:S01]  /*de70*/  HMMA.16816.F32.BF16 R60, R8, R18, R168 ;  /* 0x00000012083c723c */ /* 0x000fe200000418a8 */
[----:B------:R-:W1:Y:S06]  /*de80*/  LDSM.16.MT88.4 R16, [R226+0xc000] ;  /* 0x00c00000e210783b */ /* 0x000e6c0000004200 */
[----:B------:R-:W-:-:S02]  /*de90*/  MOV R170, R59 ;  /* 0x0000003b00aa7202 */ /* 0x000fc40000000f00 */
        /* <DEDUP_REMOVED lines=69> */
[----:B------:R-:W-:Y:S01]  /*e2f0*/  HMMA.16816.F32.BF16 R140, R4, R16, R72 ;  /* 0x00000010048c723c */ /* 0x000fe20000041848 */
[----:B------:R-:W-:-:S02]  /*e300*/  MOV R68, R192 ;  /* 0x000000c000447202 */ /* 0x000fc40000000f00 */
[----:B------:R-:W-:Y:S02]  /*e310*/  MOV R192, R193 ;  /* 0x000000c100c07202 */ /* 0x000fe40000000f00 */
[----:B------:R-:W-:Y:S01]  /*e320*/  MOV R193, R26 ;  /* 0x0000001a00c17202 */ /* 0x000fe20000000f00 */
[----:B------:R-:W-:Y:S01]  /*e330*/  HMMA.16816.F32.BF16 R132, R4, R18, R76 ;  /* 0x000000120484723c */ /* 0x000fe2000004184c */
[----:B------:R-:W-:Y:S02]  /*e340*/  MOV R75, R24 ;  /* 0x00000018004b7202 */ /* 0x000fe40000000f00 */
[----:B------:R-:W-:-:S04]  /*e350*/  MOV R74, R27 ;  /* 0x0000001b004a7202 */ /* 0x000fc80000000f00 */
[----:B------:R-:W-:Y:S02]  /*e360*/  MOV R77, R25 ;  /* 0x00000019004d7202 */ /* 0x000fe40000000f00 */
[----:B------:R-:W-:Y:S01]  /*e370*/  HMMA.16816.F32.BF16 R24, R8, R18, R80 ;  /* 0x000000120818723c */ /* 0x000fe20000041850 */
[----:B------:R-:W1:Y:S01]  /*e380*/  LDSM.16.MT88.4 R16, [R226+0xe000] ;  /* 0x00e00000e210783b */ /* 0x000e620000004200 */
[-C--:B------:R-:W-:Y:S01]  /*e390*/  FMUL.FTZ R88, R88, R14.reuse ;  /* 0x0000000e58587220 */ /* 0x080fe20000410000 */
[----:B------:R-:W-:Y:S01]  /*e3a0*/  FMUL.FTZ R89, R89, R14 ;  /* 0x0000000e59597220 */ /* 0x000fe20000410000 */
[-C--:B------:R-:W-:Y:S01]  /*e3b0*/  FMUL.FTZ R90, R90, R13.reuse ;  /* 0x0000000d5a5a7220 */ /* 0x080fe20000410000 */
[----:B------:R-:W-:-:S07]  /*e3c0*/  FMUL.FTZ R91, R91, R13 ;  /* 0x0000000d5b5b7220 */ /* 0x000fce0000410000 */
[----:B-1----:R-:W-:Y:S01]  /*e3d0*/  HMMA.16816.F32.BF16 R80, R4, R16, R88 ;  /* 0x000000100450723c */ /* 0x002fe20000041858 */
        /* <DEDUP_REMOVED lines=13> */
[----:B------:R-:W-:Y:S01]  /*e4b0*/  MOV R71, R155 ;  /* 0x0000009b00477202 */ /* 0x000fe20000000f00 */
[----:B------:R-:W-:Y:S01]  /*e4c0*/  HMMA.16816.F32.BF16 R92, R4, R18, R92 ;  /* 0x00000012045c723c */ /* 0x000fe2000004185c */
[----:B------:R-:W-:Y:S02]  /*e4d0*/  MOV R128, R138 ;  /* 0x0000008a00807202 */ /* 0x000fe40000000f00 */
[----:B------:R-:W-:Y:S02]  /*e4e0*/  MOV R129, R136 ;  /* 0x0000008800817202 */ /* 0x000fe40000000f00 */
[----:B------:R-:W-:Y:S01]  /*e4f0*/  MOV R91, R139 ;  /* 0x0000008b005b7202 */ /* 0x000fe20000000f00 */
[----:B------:R-:W-:Y:S01]  /*e500*/  HMMA.16816.F32.BF16 R152, R8, R16, R84 ;  /* 0x000000100898723c */ /* 0x000fe20000041854 */
[----:B------:R-:W-:-:S05]  /*e510*/  MOV R90, R137 ;  /* 0x00000089005a7202 */ /* 0x000fca0000000f00 */
        /* <DEDUP_REMOVED lines=14> */
[----:B--2---:R-:W-:-:S02]  /*e600*/  FFMA.FTZ R45, R89, R14, R45 ;  /* 0x0000000e592d7223 */ /* 0x004fc4000001002d */
[----:B------:R-:W2:Y:S01]  /*e610*/  LDL.LU R89, [R1+0x44] ;  /* 0x0000440001597983 */ /* 0x000ea20000300800 */
        /* <DEDUP_REMOVED lines=16> */
[C---:B-1----:R-:W-:Y:S06]  /*e720*/  HMMA.16816.F32.BF16 R120, R4.reuse, R16, R120 ;  /* 0x000000100478723c */ /* 0x042fec0000041878 */
[----:B------:R-:W-:Y:S07]  /*e730*/  HMMA.16816.F32.BF16 R124, R4, R18, R124 ;  /* 0x00000012047c723c */ /* 0x000fee000004187c */
[----:B------:R-:W-:Y:S01]  /*e740*/  FFMA.FTZ R4, R90, UR10, -R2 ;  /* 0x0000000a5a047c23 */ /* 0x000fe20008010802 */
[----:B------:R-:W-:-:S02]  /*e750*/  MOV R90, R76 ;  /* 0x0000004c005a7202 */ /* 0x000fc40000000f00 */
[----:B------:R-:W-:Y:S02]  /*e760*/  MOV R76, R78 ;  /* 0x0000004e004c7202 */ /* 0x000fe40000000f00 */
[----:B------:R-:W-:Y:S02]  /*e770*/  MOV R78, R195 ;  /* 0x000000c3004e7202 */ /* 0x000fe40000000f00 */
[----:B------:R1:W-:Y:S01]  /*e780*/  MUFU.EX2 R195, R4 ;  /* 0x0000000400c37308 */ /* 0x0003e20000000800 */
[----:B------:R-:W-:Y:S01]  /*e790*/  MOV R69, R194 ;  /* 0x000000c200457202 */ /* 0x000fe20000000f00 */
[----:B------:R-:W-:Y:S02]  /*e7a0*/  IMAD.MOV.U32 R194, RZ, RZ, R43 ;  /* 0x000000ffffc27224 */ /* 0x000fe400078e002b */
[-C--:B------:R-:W-:Y:S01]  /*e7b0*/  FMUL.FTZ R43, R119, R15.reuse ;  /* 0x0000000f772b7220 */ /* 0x080fe20000410000 */
[-C--:B------:R-:W-:Y:S01]  /*e7c0*/  FMUL.FTZ R42, R118, R15.reuse ;  /* 0x0000000f762a7220 */ /* 0x080fe20000410000 */
[-C--:B------:R-:W-:Y:S01]  /*e7d0*/  FMUL.FTZ R38, R130, R15.reuse ;  /* 0x0000000f82267220 */ /* 0x080fe20000410000 */
[----:B------:R-:W-:Y:S01]  /*e7e0*/  FMUL.FTZ R39, R131, R15 ;  /* 0x0000000f83277220 */ /* 0x000fe20000410000 */
[--C-:B------:R-:W-:Y:S01]  /*e7f0*/  FFMA.FTZ R34, R34, UR10, -R2.reuse ;  /* 0x0000000a22227c23 */ /* 0x100fe20008010802 */
[--C-:B------:R-:W-:Y:S01]  /*e800*/  FFMA.FTZ R33, R33, UR10, -R2.reuse ;  /* 0x0000000a21217c23 */ /* 0x100fe20008010802 */
[----:B------:R-:W-:-:S02]  /*e810*/  FFMA.FTZ R32, R32, UR10, -R2 ;  /* 0x0000000a20207c23 */ /* 0x000fc40008010802 */
[----:B------:R-:W-:Y:S01]  /*e820*/  HMMA.16816.F32.BF16 R40, R8, R16, R40 ;  /* 0x000000100828723c */ /* 0x000fe20000041828 */
[--C-:B------:R-:W-:Y:S01]  /*e830*/  FFMA.FTZ R31, R31, UR10, -R2.reuse ;  /* 0x0000000a1f1f7c23 */ /* 0x100fe20008010802 */
[----:B------:R-:W-:-:S04]  /*e840*/  FFMA.FTZ R210, R210, UR10, -R2 ;  /* 0x0000000ad2d27c23 */ /* 0x000fc80008010802 */
[----:B------:R-:W-:Y:S01]  /*e850*/  HMMA.16816.F32.BF16 R36, R8, R18, R36 ;  /* 0x000000120824723c */ /* 0x000fe20000041824 */
[----:B------:R-:W3:Y:S01]  /*e860*/  LDSM.16.MT88.4 R16, [R225+0xc800] ;  /* 0x00c80000e110783b */ /* 0x000ee20000004200 */
[--C-:B------:R-:W-:Y:S01]  /*e870*/  FFMA.FTZ R15, R214, UR10, -R0.reuse ;  /* 0x0000000ad60f7c23 */ /* 0x100fe20008010800 */
[--C-:B------:R-:W-:Y:S01]  /*e880*/  FFMA.FTZ R212, R212, UR10, -R0.reuse ;  /* 0x0000000ad4d47c23 */ /* 0x100fe20008010800 */
[----:B------:R-:W-:Y:S01]  /*e890*/  FFMA.FTZ R209, R209, UR10, -R0 ;  /* 0x0000000ad1d17c23 */ /* 0x000fe20008010800 */
[--C-:B------:R-:W-:Y:S01]  /*e8a0*/  FFMA.FTZ R14, R117, UR10, -R3.reuse ;  /* 0x0000000a750e7c23 */ /* 0x100fe20008010803 */
[--C-:B------:R-:W-:Y:S01]  /*e8b0*/  FFMA.FTZ R213, R213, UR10, -R3.reuse ;  /* 0x0000000ad5d57c23 */ /* 0x100fe20008010803 */
[--C-:B------:R-:W-:Y:S01]  /*e8c0*/  FFMA.FTZ R211, R211, UR10, -R3.reuse ;  /* 0x0000000ad3d37c23 */ /* 0x100fe20008010803 */
[----:B------:R-:W-:Y:S01]  /*e8d0*/  FFMA.FTZ R208, R208, UR10, -R3 ;  /* 0x0000000ad0d07c23 */ /* 0x000fe20008010803 */
[----:B--2---:R-:W-:Y:S01]  /*e8e0*/  FFMA.FTZ R44, R89, R13, R44 ;  /* 0x0000000d592c7223 */ /* 0x004fe2000001002c */
[----:B------:R-:W-:-:S05]  /*e8f0*/  MOV R89, R91 ;  /* 0x0000005b00597202 */ /* 0x000fca0000000f00 */
[----:B-1----:R-:W-:Y:S01]  /*e900*/  FFMA.FTZ R4, R89, UR10, -R2 ;  /* 0x0000000a59047c23 */ /* 0x002fe20008010802 */
[----:B------:R-:W-:-:S03]  /*e910*/  IMAD.MOV.U32 R91, RZ, RZ, R77 ;  /* 0x000000ffff5b7224 */ /* 0x000fc600078e004d */
[----:B------:R1:W2:Y:S01]  /*e920*/  MUFU.EX2 R7, R4 ;  /* 0x0000000400077308 */ /* 0x0002a20000000800 */
[----:B------:R-:W-:Y:S01]  /*e930*/  MOV R77, R79 ;  /* 0x0000004f004d7202 */ /* 0x000fe20000000f00 */
[----:B------:R-:W-:Y:S01]  /*e940*/  IMAD.MOV.U32 R79, RZ, RZ, R169 ;  /* 0x000000ffff4f7224 */ /* 0x000fe200078e00a9 */
[----:B------:R-:W-:Y:S01]  /*e950*/  MOV R89, R90 ;  /* 0x0000005a00597202 */ /* 0x000fe20000000f00 */
[----:B------:R-:W-:Y:S01]  /*e960*/  IMAD.MOV.U32 R90, RZ, RZ, R91 ;  /* 0x000000ffff5a7224 */ /* 0x000fe200078e005b */
[----:B------:R-:W-:Y:S02]  /*e970*/  MOV R91, R76 ;  /* 0x0000004c005b7202 */ /* 0x000fe40000000f00 */
[----:B------:R-:W-:Y:S01]  /*e980*/  MOV R76, R77 ;  /* 0x0000004d004c7202 */ /* 0x000fe20000000f00 */
[----:B-1----:R-:W-:-:S04]  /*e990*/  FFMA.FTZ R4, R252, UR10, -R2 ;  /* 0x0000000afc047c23 */ /* 0x002fc80008010802 */
[----:B------:R1:W4:Y:S01]  /*e9a0*/  MUFU.EX2 R6, R4 ;  /* 0x0000000400067308 */ /* 0x0003220000000800 */
[----:B------:R-:W-:Y:S01]  /*e9b0*/  MOV R77, R78 ;  /* 0x0000004e004d7202 */ /* 0x000fe20000000f00 */
[----:B------:R-:W-:Y:S01]  /*e9c0*/  IMAD.MOV.U32 R78, RZ, RZ, R79 ;  /* 0x000000ffff4e7224 */ /* 0x000fe200078e004f */
[----:B------:R-:W-:Y:S02]  /*e9d0*/  MOV R79, R72 ;  /* 0x00000048004f7202 */ /* 0x000fe40000000f00 */
[----:B------:R-:W-:Y:S01]  /*e9e0*/  MOV R72, R231 ;  /* 0x000000e700487202 */ /* 0x000fe20000000f00 */
[----:B-1----:R-:W-:-:S04]  /*e9f0*/  FFMA.FTZ R4, R219, UR10, -R2 ;  /* 0x0000000adb047c23 */ /* 0x002fc80008010802 */
[----:B------:R1:W-:Y:S02]  /*ea00*/  MUFU.EX2 R112, R4 ;  /* 0x0000000400707308 */ /* 0x0003e40000000800 */
[----:B-1----:R-:W-:Y:S01]  /*ea10*/  FFMA.FTZ R4, R89, UR10, -R0 ;  /* 0x0000000a59047c23 */ /* 0x002fe20008010800 */
        /* <DEDUP_REMOVED lines=9> */
[----:B------:R-:W-:Y:S02]  /*eab0*/  IMAD.MOV.U32 R74, RZ, RZ, R193 ;  /* 0x000000ffff4a7224 */ /* 0x000fe400078e00c1 */
[----:B------:R1:W-:Y:S02]  /*eac0*/  MUFU.EX2 R193, R4 ;  /* 0x0000000400c17308 */ /* 0x0003e40000000800 */
[----:B-1----:R-:W-:-:S06]  /*ead0*/  FFMA.FTZ R4, R194, UR10, -R0 ;  /* 0x0000000ac2047c23 */ /* 0x002fcc0008010800 */
[----:B------:R1:W-:Y:S02]  /*eae0*/  MUFU.EX2 R194, R4 ;  /* 0x0000000400c27308 */ /* 0x0003e40000000800 */
[----:B-1----:R-:W-:Y:S01]  /*eaf0*/  FFMA.FTZ R4, R89, UR10, -R0 ;  /* 0x0000000a59047c23 */ /* 0x002fe20008010800 */
        /* <DEDUP_REMOVED lines=9> */
[----:B------:R-:W-:Y:S02]  /*eb90*/  MOV R74, R75 ;  /* 0x0000004b004a7202 */ /* 0x000fe40000000f00 */
[----:B------:R-:W-:Y:S02]  /*eba0*/  MOV R75, R116 ;  /* 0x00000074004b7202 */ /* 0x000fe40000000f00 */
[----:B------:R1:W-:Y:S02]  /*ebb0*/  MUFU.EX2 R116, R4 ;  /* 0x0000000400747308 */ /* 0x0003e40000000800 */
[----:B-1----:R-:W-:-:S06]  /*ebc0*/  FFMA.FTZ R4, R221, UR10, -R0 ;  /* 0x0000000add047c23 */ /* 0x002fcc0008010800 */
[----:B------:R1:W-:Y:S02]  /*ebd0*/  MUFU.EX2 R119, R4 ;  /* 0x0000000400777308 */ /* 0x0003e40000000800 */
[----:B-1----:R-:W-:-:S06]  /*ebe0*/  FFMA.FTZ R4, R191, UR10, -R3 ;  /* 0x0000000abf047c23 */ /* 0x002fcc0008010803 */
[----:B------:R1:W-:Y:S02]  /*ebf0*/  MUFU.EX2 R191, R4 ;  /* 0x0000000400bf7308 */ /* 0x0003e40000000800 */
[----:B-1----:R-:W-:-:S06]  /*ec00*/  FFMA.FTZ R4, R192, UR10, -R3 ;  /* 0x0000000ac0047c23 */ /* 0x002fcc0008010803 */
[----:B------:R1:W-:Y:S01]  /*ec10*/  MUFU.EX2 R192, R4 ;  /* 0x0000000400c07308 */ /* 0x0003e20000000800 */
[----:B------:R-:W-:Y:S01]  /*ec20*/  IMAD.MOV.U32 R88, RZ, RZ, R91 ;  /* 0x000000ffff587224 */ /* 0x000fe200078e005b */
[----:B------:R-:W-:Y:S01]  /*ec30*/  MOV R91, R78 ;  /* 0x0000004e005b7202 */ /* 0x000fe20000000f00 */
[----:B-1----:R-:W-:-:S05]  /*ec40*/  FFMA.FTZ R4, R89, UR10, -R3 ;  /* 0x0000000a59047c23 */ /* 0x002fca0008010803 */
[----:B------:R1:W-:Y:S01]  /*ec50*/  MUFU.EX2 R118, R4 ;  /* 0x0000000400767308 */ /* 0x0003e20000000800 */
[----:B------:R-:W-:Y:S01]  /*ec60*/  MOV R89, R76 ;  /* 0x0000004c00597202 */ /* 0x000fe20000000f00 */
[----:B------:R-:W-:Y:S01]  /*ec70*/  IMAD.MOV.U32 R76, RZ, RZ, R79 ;  /* 0x000000ffff4c7224 */ /* 0x000fe200078e004f */
[----:B------:R-:W-:Y:S02]  /*ec80*/  MOV R78, R73 ;  /* 0x00000049004e7202 */ /* 0x000fe40000000f00 */
[----:B------:R-:W-:Y:S01]  /*ec90*/  MOV R73, R68 ;  /* 0x0000004400497202 */ /* 0x000fe20000000f00 */
[----:B-1----:R-:W-:-:S04]  /*eca0*/  FFMA.FTZ R4, R222, UR10, -R3 ;  /* 0x0000000ade047c23 */ /* 0x002fc80008010803 */
[----:B------:R1:W-:Y:S01]  /*ecb0*/  MUFU.EX2 R130, R4 ;  /* 0x0000000400827308 */ /* 0x0003e20000000800 */
[----:B------:R-:W-:Y:S01]  /*ecc0*/  MOV R79, R74 ;  /* 0x0000004a004f7202 */ /* 0x000fe20000000f00 */
[----:B------:R-:W-:Y:S01]  /*ecd0*/  IMAD.MOV.U32 R68, RZ, RZ, R71 ;  /* 0x000000ffff447224 */ /* 0x000fe200078e0047 */
[----:B------:R-:W-:Y:S02]  /*ece0*/  MOV R74, R69 ;  /* 0x00000045004a7202 */ /* 0x000fe40000000f00 */
[----:B------:R-:W-:Y:S01]  /*ecf0*/  MOV R71, R168 ;  /* 0x000000a800477202 */ /* 0x000fe20000000f00 */
[----:B------:R-:W-:Y:S01]  /*ed00*/  IMAD.MOV.U32 R168, RZ, RZ, R171 ;  /* 0x000000ffffa87224 */ /* 0x000fe200078e00ab */
[----:B------:R-:W-:Y:S01]  /*ed10*/  MOV R69, R188 ;  /* 0x000000bc00457202 */ /* 0x000fe20000000f00 */
[----:B-1----:R-:W-:-:S04]  /*ed20*/  FFMA.FTZ R4, R190, UR10, -R12 ;  /* 0x0000000abe047c23 */ /* 0x002fc8000801080c */
[----:B------:R1:W-:Y:S01]  /*ed30*/  MUFU.EX2 R190, R4 ;  /* 0x0000000400be7308 */ /* 0x0003e20000000800 */
[--C-:B------:R-:W-:Y:S01]  /*ed40*/  FFMA.FTZ R188, R30, UR10, -R2.reuse ;  /* 0x0000000a1ebc7c23 */ /* 0x100fe20008010802 */
[----:B------:R-:W-:Y:S01]  /*ed50*/  FFMA.FTZ R171, R29, UR10, -R2 ;  /* 0x0000000a1dab7c23 */ /* 0x000fe20008010802 */
[----:B------:R-:W-:Y:S02]  /*ed60*/  MOV R103, R89 ;  /* 0x0000005900677202 */ /* 0x000fe40000000f00 */
[----:B------:R-:W-:Y:S02]  /*ed70*/  MOV R89, R91 ;  /* 0x0000005b00597202 */ /* 0x000fe40000000f00 */
[----:B------:R-:W-:Y:S01]  /*ed80*/  MOV R91, R76 ;  /* 0x0000004c005b7202 */ /* 0x000fe20000000f00 */
[----:B------:R-:W-:Y:S02]  /*ed90*/  IMAD.MOV.U32 R76, RZ, RZ, R78 ;  /* 0x000000ffff4c7224 */ /* 0x000fe400078e004e */
[----:B-1----:R-:W-:Y:S01]  /*eda0*/  FFMA.FTZ R4, R90, UR10, -R12 ;  /* 0x0000000a5a047c23 */ /* 0x002fe2000801080c */
[----:B------:R-:W-:-:S02]  /*edb0*/  MOV R90, R77 ;  /* 0x0000004d005a7202 */ /* 0x000fc40000000f00 */
[----:B------:R-:W-:Y:S01]  /*edc0*/  MOV R77, R72 ;  /* 0x00000048004d7202 */ /* 0x000fe20000000f00 */
[----:B------:R-:W-:Y:S01]  /*edd0*/  IMAD.MOV.U32 R72, RZ, RZ, R75 ;  /* 0x000000ffff487224 */ /* 0x000fe200078e004b */
[----:B------:R-:W-:Y:S02]  /*ede0*/  MOV R75, R70 ;  /* 0x00000046004b7202 */ /* 0x000fe40000000f00 */
[----:B------:R-:W-:Y:S01]  /*edf0*/  MOV R70, R189 ;  /* 0x000000bd00467202 */ /* 0x000fe20000000f00 */
[----:B------:R-:W-:Y:S01]  /*ee00*/  FFMA.FTZ R189, R28, UR10, -R2 ;  /* 0x0000000a1cbd7c23 */ /* 0x000fe20008010802 */
[----:B------:R-:W-:Y:S01]  /*ee10*/  FFMA.FTZ R2, R88, UR10, -R12 ;  /* 0x0000000a58027c23 */ /* 0x000fe2000801080c */
        /* <DEDUP_REMOVED lines=15> */
[----:B------:R-:W1:Y:S01]  /*ef10*/  MUFU.EX2 R5, R4 ;  /* 0x0000000400057308 */ /* 0x000e620000000800 */
[--C-:B------:R-:W-:Y:S01]  /*ef20*/  FFMA.FTZ R30, R223, UR10, -R0.reuse ;  /* 0x0000000adf1e7c23 */ /* 0x100fe20008010800 */
[--C-:B------:R-:W-:Y:S01]  /*ef30*/  FFMA.FTZ R29, R218, UR10, -R0.reuse ;  /* 0x0000000ada1d7c23 */ /* 0x100fe20008010800 */
[--C-:B------:R-:W-:Y:S01]  /*ef40*/  FFMA.FTZ R28, R216, UR10, -R0.reuse ;  /* 0x0000000ad81c7c23 */ /* 0x100fe20008010800 */
[--C-:B------:R-:W-:Y:S01]  /*ef50*/  FFMA.FTZ R170, R46, UR10, -R0.reuse ;  /* 0x0000000a2eaa7c23 */ /* 0x100fe20008010800 */
[----:B------:R-:W-:Y:S01]  /*ef60*/  FFMA.FTZ R169, R35, UR10, -R0 ;  /* 0x0000000a23a97c23 */ /* 0x000fe20008010800 */
[----:B------:R-:W-:Y:S01]  /*ef70*/  FFMA.FTZ R0, R103, UR10, -R12 ;  /* 0x0000000a67007c23 */ /* 0x000fe2000801080c */
[----:B------:R-:W-:Y:S01]  /*ef80*/  MOV R103, R88 ;  /* 0x0000005800677202 */ /* 0x000fe20000000f00 */
[----:B------:R3:W1:Y:S01]  /*ef90*/  MUFU.EX2 R4, R2 ;  /* 0x0000000200047308 */ /* 0x0006620000000800 */
[----:B------:R-:W-:Y:S01]  /*efa0*/  MOV R88, R89 ;  /* 0x0000005900587202 */ /* 0x000fe20000000f00 */
[----:B------:R-:W-:Y:S01]  /*efb0*/  IMAD.MOV.U32 R89, RZ, RZ, R76 ;  /* 0x000000ffff597224 */ /* 0x000fe200078e004c */
[----:B------:R-:W-:-:S02]  /*efc0*/  MOV R76, R77 ;  /* 0x0000004d004c7202 */ /* 0x000fc40000000f00 */
[----:B------:R-:W-:-:S03]  /*efd0*/  MOV R77, R78 ;  /* 0x0000004e004d7202 */ /* 0x000fc60000000f00 */
[----:B------:R2:W1:Y:S01]  /*efe0*/  MUFU.EX2 R117, R0 ;  /* 0x0000000000757308 */ /* 0x0004620000000800 */
[----:B------:R-:W-:Y:S01]  /*eff0*/  MOV R78, R79 ;  /* 0x0000004f004e7202 */ /* 0x000fe20000000f00 */
        /* <DEDUP_REMOVED lines=8> */
[----:B------:R-:W-:Y:S02]  /*f080*/  IMAD.MOV.U32 R71, RZ, RZ, R168 ;  /* 0x000000ffff477224 */ /* 0x000fe400078e00a8 */
[--C-:B---3--:R-:W-:Y:S01]  /*f090*/  FFMA.FTZ R2, R220, UR10, -R3.reuse ;  /* 0x0000000adc027c23 */ /* 0x108fe20008010803 */
[--C-:B------:R-:W-:Y:S01]  /*f0a0*/  FFMA.FTZ R13, R215, UR10, -R3.reuse ;  /* 0x0000000ad70d7c23 */ /* 0x100fe20008010803 */
[--C-:B--2---:R-:W-:Y:S01]  /*f0b0*/  FFMA.FTZ R0, R217, UR10, -R3.reuse ;  /* 0x0000000ad9007c23 */ /* 0x104fe20008010803 */
[----:B------:R-:W-:Y:S01]  /*f0c0*/  FFMA.FTZ R168, R47, UR10, -R3 ;  /* 0x0000000a2fa87c23 */ /* 0x000fe20008010803 */
[----:B------:R-:W-:Y:S02]  /*f0d0*/  MOV R223, R7 ;  /* 0x0000000700df7202 */ /* 0x000fe40000000f00 */
[----:B----4-:R-:W-:Y:S02]  /*f0e0*/  MOV R214, R6 ;  /* 0x0000000600d67202 */ /* 0x010fe40000000f00 */
[----:B-1----:R-:W-:-:S02]  /*f0f0*/  MOV R220, R5 ;  /* 0x0000000500dc7202 */ /* 0x002fc40000000f00 */
[----:B------:R-:W-:Y:S02]  /*f100*/  MOV R3, R4 ;  /* 0x0000000400037202 */ /* 0x000fe40000000f00 */
[----:B------:R-:W-:Y:S02]  /*f110*/  MOV R21, R232 ;  /* 0x000000e800157202 */ /* 0x000fe40000000f00 */
[----:B------:R-:W-:Y:S02]  /*f120*/  F2FP.BF16.F32.PACK_AB R8, R223, R195 ;  /* 0x000000c3df08723e */ /* 0x000fe400000010ff */
[----:B------:R-:W-:Y:S02]  /*f130*/  F2FP.BF16.F32.PACK_AB R9, R194, R193 ;  /* 0x000000c1c209723e */ /* 0x000fe400000010ff */
[----:B------:R-:W-:Y:S01]  /*f140*/  F2FP.BF16.F32.PACK_AB R11, R119, R116 ;  /* 0x00000074770b723e */ /* 0x000fe200000010ff */
[----:B------:R-:W-:Y:S01]  /*f150*/  IMAD.MOV.U32 R218, RZ, RZ, R23 ;  /* 0x000000ffffda7224 */ /* 0x000fe200078e0017 */
[----:B------:R-:W-:-:S02]  /*f160*/  F2FP.BF16.F32.PACK_AB R10, R112, R214 ;  /* 0x000000d6700a723e */ /* 0x000fc400000010ff */
[----:B------:R-:W-:Y:S02]  /*f170*/  MOV R219, R22 ;  /* 0x0000001600db7202 */ /* 0x000fe40000000f00 */
[----:B------:R-:W-:Y:S01]  /*f180*/  MOV R222, R20 ;  /* 0x0000001400de7202 */ /* 0x000fe20000000f00 */
[----:B------:R-:W-:Y:S01]  /*f190*/  IMAD.MOV.U32 R131, RZ, RZ, R68 ;  /* 0x000000ffff837224 */ /* 0x000fe200078e0044 */
[----:B------:R-:W-:Y:S02]  /*f1a0*/  F2FP.BF16.F32.PACK_AB R4, R192, R191 ;  /* 0x000000bfc004723e */ /* 0x000fe400000010ff */
[----:B------:R-:W-:Y:S02]  /*f1b0*/  MOV R102, R77 ;  /* 0x0000004d00667202 */ /* 0x000fe40000000f00 */
[----:B------:R-:W-:Y:S02]  /*f1c0*/  MOV R101, R78 ;  /* 0x0000004e00657202 */ /* 0x000fe40000000f00 */
[----:B------:R-:W-:Y:S01]  /*f1d0*/  MOV R100, R79 ;  /* 0x0000004f00647202 */ /* 0x000fe20000000f00 */
[----:B------:R-:W-:Y:S01]  /*f1e0*/  IMAD.MOV.U32 R115, RZ, RZ, R72 ;  /* 0x000000ffff737224 */ /* 0x000fe200078e0048 */
[----:B------:R-:W-:Y:S01]  /*f1f0*/  F2FP.BF16.F32.PACK_AB R5, R220, R190 ;  /* 0x000000bedc05723e */ /* 0x000fe200000010ff */
[----:B------:R-:W-:Y:S01]  /*f200*/  MUFU.EX2 R15, R15 ;  /* 0x0000000f000f7308 */ /* 0x000fe20000000800 */
[----:B------:R-:W-:Y:S01]  /*f210*/  F2FP.BF16.F32.PACK_AB R6, R130, R118 ;  /* 0x000000768206723e */ /* 0x000fe200000010ff */
[----:B------:R1:W5:Y:S01]  /*f220*/  LDL.LU R232, [R1+0xa8] ;  /* 0x0000a80001e87983 */ /* 0x0003620000300800 */
[----:B------:R-:W-:-:S02]  /*f230*/  F2FP.BF16.F32.PACK_AB R7, R117, R3 ;  /* 0x000000037507723e */ /* 0x000fc400000010ff */
[----:B------:R-:W-:Y:S01]  /*f240*/  MOV R221, R21 ;  /* 0x0000001500dd7202 */ /* 0x000fe20000000f00 */
[C---:B------:R-:W-:Y:S01]  /*f250*/  HMMA.16816.F32.BF16 R172, R8.reuse, R16, R172 ;  /* 0x0000001008ac723c */ /* 0x040fe200000418ac */
[----:B------:R-:W2:Y:S05]  /*f260*/  LDSM.16.MT88.4 R20, [R226+0xc800] ;  /* 0x00c80000e214783b */ /* 0x000eaa0000004200 */
[----:B------:R-:W-:Y:S01]  /*f270*/  HMMA.16816.F32.BF16 R60, R8, R18, R60 ;  /* 0x00000012083c723c */ /* 0x000fe2000004183c */
[----:B------:R-:W-:Y:S02]  /*f280*/  MOV R47, R88 ;  /* 0x00000058002f7202 */ /* 0x000fe40000000f00 */
[----:B------:R-:W-:-:S02]  /*f290*/  MOV R35, R69 ;  /* 0x0000004500237202 */ /* 0x000fc40000000f00 */
[----:B------:R-:W-:Y:S01]  /*f2a0*/  MOV R46, R70 ;  /* 0x00000046002e7202 */ /* 0x000fe20000000f00 */
[C---:B------:R-:W-:Y:S01]  /*f2b0*/  HMMA.16816.F32.BF16 R204, R4.reuse, R16, R204 ;  /* 0x0000001004cc723c */ /* 0x040fe200000418cc */
[----:B------:R-:W-:Y:S02]  /*f2c0*/  MOV R216, R71 ;  /* 0x0000004700d87202 */ /* 0x000fe40000000f00 */
[----:B------:R-:W-:Y:S02]  /*f2d0*/  MOV R252, R103 ;  /* 0x0000006700fc7202 */ /* 0x000fe40000000f00 */
[----:B------:R-:W-:Y:S01]  /*f2e0*/  MOV R114, R74 ;  /* 0x0000004a00727202 */ /* 0x000fe20000000f00 */
[----:B------:R-:W-:Y:S01]  /*f2f0*/  HMMA.16816.F32.BF16 R200, R4, R18, R200 ;  /* 0x0000001204c8723c */ /* 0x000fe200000418c8 */
[----:B------:R-:W3:Y:S01]  /*f300*/  LDSM.16.MT88.4 R16, [R228+0xc800] ;  /* 0x00c80000e410783b */ /* 0x000ee20000004200 */
[----:B------:R-:W-:Y:S01]  /*f310*/  IMAD.MOV.U32 R88, RZ, RZ, R76 ;  /* 0x000000ffff587224 */ /* 0x000fe200078e004c */
[----:B------:R-:W-:-:S02]  /*f320*/  MOV R103, R73 ;  /* 0x0000004900677202 */ /* 0x000fc40000000f00 */
[----:B------:R-:W-:Y:S01]  /*f330*/  MOV R113, R75 ;  /* 0x0000004b00717202 */ /* 0x000fe20000000f00 */
[----:B------:R-:W-:Y:S01]  /*f340*/  IMAD.MOV.U32 R217, RZ, RZ, R222 ;  /* 0x000000ffffd97224 */ /* 0x000fe200078e00de */
[----:B------:R-:W-:Y:S01]  /*f350*/  MOV R215, R131 ;  /* 0x0000008300d77202 */ /* 0x000fe20000000f00 */
[----:B------:R-:W-:Y:S01]  /*f360*/  MUFU.EX2 R28, R28 ;  /* 0x0000001c001c7308 */ /* 0x000fe20000000800 */
[----:B------:R1:W5:Y:S01]  /*f370*/  LDL.LU R231, [R1+0xa4] ;  /* 0x0000a40001e77983 */ /* 0x0003620000300800 */
        /* <DEDUP_REMOVED lines=9> */
[----:B------:R-:W3:Y:S01]  /*f410*/  LDSM.16.MT88.4 R16, [R225+0xe800] ;  /* 0x00e80000e110783b */ /* 0x000ee20000004200 */
[----:B------:R-:W-:Y:S01]  /*f420*/  IMAD.MOV.U32 R167, RZ, RZ, R130 ;  /* 0x000000ffffa77224 */ /* 0x000fe200078e0082 */
[----:B------:R-:W-:Y:S01]  /*f430*/  MOV R198, R219 ;  /* 0x000000db00c67202 */ /* 0x000fe20000000f00 */
[----:B------:R-:W-:Y:S01]  /*f440*/  IMAD.MOV.U32 R222, RZ, RZ, R102 ;  /* 0x000000ffffde7224 */ /* 0x000fe200078e0066 */
[----:B------:R-:W-:Y:S01]  /*f450*/  MOV R166, R119 ;  /* 0x0000007700a67202 */ /* 0x000fe20000000f00 */
[----:B------:R-:W-:Y:S01]  /*f460*/  IMAD.MOV.U32 R102, RZ, RZ, R91 ;  /* 0x000000ffff667224 */ /* 0x000fe200078e005b */
[----:B------:R-:W-:Y:S01]  /*f470*/  MOV R219, R89 ;  /* 0x0000005900db7202 */ /* 0x000fe20000000f00 */
[----:B--2---:R-:W-:Y:S07]  /*f480*/  HMMA.16816.F32.BF16 R156, R8, R22, R148 ;  /* 0x00000016089c723c */ /* 0x004fee0000041894 */
[----:B------:R-:W-:-:S02]  /*f490*/  MOV R149, R218 ;  /* 0x000000da00957202 */ /* 0x000fc40000000f00 */
[----:B------:R-:W-:Y:S02]  /*f4a0*/  MOV R148, R223 ;  /* 0x000000df00947202 */ /* 0x000fe40000000f00 */
[----:B------:R-:W-:Y:S02]  /*f4b0*/  MOV R218, R100 ;  /* 0x0000006400da7202 */ /* 0x000fe40000000f00 */
[----:B------:R-:W-:Y:S02]  /*f4c0*/  MOV R223, R101 ;  /* 0x0000006500df7202 */ /* 0x000fe40000000f00 */
[----:B------:R-:W-:Y:S02]  /*f4d0*/  MOV R101, R129 ;  /* 0x0000008100657202 */ /* 0x000fe40000000f00 */
[----:B------:R-:W-:Y:S01]  /*f4e0*/  MOV R100, R128 ;  /* 0x0000008000647202 */ /* 0x000fe20000000f00 */
[----:B------:R-:W-:Y:S01]  /*f4f0*/  IMAD.MOV.U32 R151, RZ, RZ, R35 ;  /* 0x000000ffff977224 */ /* 0x000fe200078e0023 */
[----:B------:R-:W-:Y:S01]  /*f500*/  MOV R35, R221 ;  /* 0x000000dd00237202 */ /* 0x000fe20000000f00 */
[----:B---3--:R-:W-:Y:S01]  /*f510*/  HMMA.16816.F32.BF16 R128, R4, R18, R132 ;  /* 0x000000120480723c */ /* 0x008fe20000041884 */
[----:B------:R-:W-:-:S05]  /*f520*/  MOV R221, R88 ;  /* 0x0000005800dd7202 */ /* 0x000fca0000000f00 */
[----:B------:R-:W-:Y:S01]  /*f530*/  HMMA.16816.F32.BF16 R132, R8, R18, R24 ;  /* 0x000000120884723c */ /* 0x000fe20000041818 */
[----:B------:R-:W2:Y:S01]  /*f540*/  LDSM.16.MT88.4 R24, [R226+0xe800] ;  /* 0x00e80000e218783b */ /* 0x000ea20000004200 */
[----:B------:R-:W-:-:S04]  /*f550*/  MOV R119, R90 ;  /* 0x0000005a00777202 */ /* 0x000fc80000000f00 */
[-C--:B------:R-:W-:Y:S06]  /*f560*/  HMMA.16816.F32.BF16 R160, R8, R20.reuse, R160 ;  /* 0x0000001408a0723c */ /* 0x080fec00000418a0 */
[C---:B------:R-:W-:Y:S06]  /*f570*/  HMMA.16816.F32.BF16 R180, R4.reuse, R20, R180 ;  /* 0x0000001404b4723c */ /* 0x040fec00000418b4 */
[----:B------:R-:W-:Y:S01]  /*f580*/  HMMA.16816.F32.BF16 R176, R4, R22, R176 ;  /* 0x0000001604b0723c */ /* 0x000fe200000418b0 */
[----:B------:R-:W3:Y:S05]  /*f590*/  LDSM.16.MT88.4 R20, [R228+0xe800] ;  /* 0x00e80000e414783b */ /* 0x000eea0000004200 */
[-C--:B------:R-:W-:Y:S06]  /*f5a0*/  HMMA.16816.F32.BF16 R144, R8, R16.reuse, R144 ;  /* 0x000000100890723c */ /* 0x080fec0000041890 */
[----:B------:R-:W-:Y:S01]  /*f5b0*/  HMMA.16816.F32.BF16 R88, R4, R16, R140 ;  /* 0x000000100458723c */ /* 0x000fe2000004188c */
[----:B------:R-:W4:Y:S01]  /*f5c0*/  LDSM.16.MT88.4 R16, [R227+0xe800] ;  /* 0x00e80000e310783b */ /* 0x000f220000004200 */
[----:B------:R-:W-:Y:S01]  /*f5d0*/  IMAD.MOV.U32 R196, RZ, RZ, R117 ;  /* 0x000000ffffc47224 */ /* 0x000fe200078e0075 */
[----:B------:R-:W-:-:S04]  /*f5e0*/  MOV R197, R116 ;  /* 0x0000007400c57202 */ /* 0x000fc80000000f00 */
[----:B------:R-:W-:Y:S02]  /*f5f0*/  MOV R141, R119 ;  /* 0x00000077008d7202 */ /* 0x000fe40000000f00 */
[----:B------:R-:W-:Y:S02]  /*f600*/  MOV R143, R118 ;  /* 0x00000076008f7202 */ /* 0x000fe40000000f00 */
[----:B--2---:R-:W-:Y:S01]  /*f610*/  HMMA.16816.F32.BF16 R116, R8, R24, R152 ;  /* 0x000000180874723c */ /* 0x004fe20000041898 */
[----:B------:R-:W-:Y:S01]  /*f620*/  MOV R150, R216 ;  /* 0x000000d800967202 */ /* 0x000fe20000000f00 */
[----:B------:R-:W-:Y:S01]  /*f630*/  IMAD.MOV.U32 R199, RZ, RZ, R112 ;  /* 0x000000ffffc77224 */ /* 0x000fe200078e0070 */
[----:B------:R-:W-:Y:S01]  /*f640*/  MOV R165, R113 ;  /* 0x0000007100a57202 */ /* 0x000fe20000000f00 */
[----:B------:R-:W-:-:S03]  /*f650*/  IMAD.MOV.U32 R142, RZ, RZ, R221 ;  /* 0x000000ffff8e7224 */ /* 0x000fc600078e00dd */
[----:B------:R-:W-:Y:S01]  /*f660*/  MOV R152, R100 ;  /* 0x0000006400987202 */ /* 0x000fe20000000f00 */
[----:B------:R-:W-:Y:S01]  /*f670*/  IMAD.MOV.U32 R154, RZ, RZ, R102 ;  /* 0x000000ffff9a7224 */ /* 0x000fe200078e0066 */
[----:B------:R-:W-:Y:S01]  /*f680*/  MOV R153, R101 ;  /* 0x0000006500997202 */ /* 0x000fe20000000f00 */
[C---:B------:R-:W-:Y:S01]  /*f690*/  HMMA.16816.F32.BF16 R92, R4.reuse, R26, R92 ;  /* 0x0000001a045c723c */ /* 0x040fe2000004185c */
[----:B------:R-:W-:Y:S01]  /*f6a0*/  MOV R164, R114 ;  /* 0x0000007200a47202 */ /* 0x000fe20000000f00 */
[----:B------:R2:W-:Y:S01]  /*f6b0*/  MUFU.EX2 R221, R0 ;  /* 0x0000000000dd7308 */ /* 0x0005e20000000800 */
[----:B------:R-:W-:Y:S02]  /*f6c0*/  MOV R216, R115 ;  /* 0x0000007300d87202 */ /* 0x000fe40000000f00 */
[----:B------:R-:W-:Y:S01]  /*f6d0*/  MOV R155, R103 ;  /* 0x00000067009b7202 */ /* 0x000fe20000000f00 */
[----:B------:R-:W-:Y:S01]  /*f6e0*/  HMMA.16816.F32.BF16 R112, R4, R24, R80 ;  /* 0x000000180470723c */ /* 0x000fe20000041850 */
[----:B------:R-:W-:-:S05]  /*f6f0*/  MOV R140, R219 ;  /* 0x000000db008c7202 */ /* 0x000fca0000000f00 */
[C---:B---3--:R-:W-:Y:S06]  /*f700*/  HMMA.16816.F32.BF16 R104, R4.reuse, R20, R104 ;  /* 0x000000140468723c */ /* 0x048fec0000041868 */
[----:B------:R-:W-:Y:S01]  /*f710*/  HMMA.16816.F32.BF16 R108, R4, R22, R108 ;  /* 0x00000016046c723c */ /* 0x000fe2000004186c */
[----:B--2---:R-:W-:Y:S01]  /*f720*/  FFMA.FTZ R0, R152, UR10, -R12 ;  /* 0x0000000a98007c23 */ /* 0x004fe2000801080c */
[----:B------:R-:W-:-:S04]  /*f730*/  MOV R152, R153 ;  /* 0x0000009900987202 */ /* 0x000fc80000000f00 */
[----:B----4-:R-:W-:Y:S01]  /*f740*/  HMMA.16816.F32.BF16 R120, R4, R16, R120 ;  /* 0x000000100478723c */ /* 0x010fe20000041878 */
[----:B------:R-:W-:Y:S01]  /*f750*/  MOV R153, R154 ;  /* 0x0000009a00997202 */ /* 0x000fe20000000f00 */
[----:B------:R-:W-:-:S04]  /*f760*/  IMAD.MOV.U32 R154, RZ, RZ, R155 ;  /* 0x000000ffff9a7224 */ /* 0x000fc800078e009b */
[----:B------:R-:W-:Y:S01]  /*f770*/  HMMA.16816.F32.BF16 R124, R4, R18, R124 ;  /* 0x00000012047c723c */ /* 0x000fe2000004187c */
[----:B------:R2:W-:Y:S06]  /*f780*/  MUFU.EX2 R219, R2 ;  /* 0x0000000200db7308 */ /* 0x0005ec0000000800 */
[----:B------:R-:W-:Y:S02]  /*f790*/  MOV R4, R223 ;  /* 0x000000df00047202 */ /* 0x000fe40000000f00 */
[----:B------:R-:W-:Y:S02]  /*f7a0*/  MOV R6, R198 ;  /* 0x000000c600067202 */ /* 0x000fe40000000f00 */
[----:B------:R-:W-:-:S02]  /*f7b0*/  MOV R155, R4 ;  /* 0x00000004009b7202 */ /* 0x000fc40000000f00 */
[----:B------:R-:W-:Y:S02]  /*f7c0*/  MOV R4, R6 ;  /* 0x0000000600047202 */ /* 0x000fe40000000f00 */
[----:B------:R-:W-:Y:S01]  /*f7d0*/  MOV R6, R252 ;  /* 0x000000fc00067202 */ /* 0x000fe20000000f00 */
[----:B--2---:R-:W-:Y:S01]  /*f7e0*/  FFMA.FTZ R2, R152, UR10, -R12 ;  /* 0x0000000a98027c23 */ /* 0x004fe2000801080c */
[----:B------:R-:W-:Y:S01]  /*f7f0*/  IMAD.MOV.U32 R152, RZ, RZ, R154 ;  /* 0x000000ffff987224 */ /* 0x000fe200078e009a */
[----:B------:R-:W-:Y:S02]  /*f800*/  MOV R154, R155 ;  /* 0x0000009b009a7202 */ /* 0x000fe40000000f00 */
[----:B------:R-:W-:Y:S01]  /*f810*/  MOV R155, R4 ;  /* 0x00000004009b7202 */ /* 0x000fe20000000f00 */
[----:B------:R-:W-:Y:S01]  /*f820*/  HMMA.16816.F32.BF16 R96, R8, R20, R96 ;  /* 0x000000140860723c */ /* 0x000fe20000041860 */
[----:B------:R-:W-:Y:S02]  /*f830*/  MOV R4, R6 ;  /* 0x0000000600047202 */ /* 0x000fe40000000f00 */
[----:B------:R-:W-:-:S03]  /*f840*/  MOV R25, R154 ;  /* 0x0000009a00197202 */ /* 0x000fc60000000f00 */
[C---:B------:R-:W-:Y:S01]  /*f850*/  HMMA.16816.F32.BF16 R84, R8.reuse, R22, R84 ;  /* 0x000000160854723c */ /* 0x040fe20000041854 */
[----:B------:R-:W2:Y:S01]  /*f860*/  LDSM.16.MT88.4 R20, [R225+0xd000] ;  /* 0x00d00000e114783b */ /* 0x000ea20000004200 */
[----:B------:R-:W-:Y:S01]  /*f870*/  MOV R154, R155 ;  /* 0x0000009b009a7202 */ /* 0x000fe20000000f00 */
[----:B------:R-:W-:Y:S01]  /*f880*/  IMAD.MOV.U32 R6, RZ, RZ, R3 ;  /* 0x000000ffff067224 */ /* 0x000fe200078e0003 */
[----:B------:R-:W-:Y:S02]  /*f890*/  MOV R155, R4 ;  /* 0x00000004009b7202 */ /* 0x000fe40000000f00 */
[----:B------:R-:W-:Y:S01]  /*f8a0*/  HMMA.16816.F32.BF16 R100, R8, R26, R136 ;  /* 0x0000001a0864723c */ /* 0x000fe20000041888 */
[----:B------:R3:W-:Y:S01]  /*f8b0*/  MUFU.EX2 R27, R32 ;  /* 0x00000020001b7308 */ /* 0x0007e20000000800 */
[----:B------:R-:W-:Y:S02]  /*f8c0*/  MOV R5, R218 ;  /* 0x000000da00057202 */ /* 0x000fe40000000f00 */
[----:B------:R-:W-:Y:S01]  /*f8d0*/  MOV R7, R222 ;  /* 0x000000de00077202 */ /* 0x000fe20000000f00 */
[--C-:B------:R-:W-:Y:S01]  /*f8e0*/  FFMA.FTZ R3, R230, UR10, -R12.reuse ;  /* 0x0000000ae6037c23 */ /* 0x100fe2000801080c */
[----:B------:R-:W-:Y:S01]  /*f8f0*/  FFMA.FTZ R4, R229, UR10, -R12 ;  /* 0x0000000ae5047c23 */ /* 0x000fe2000801080c */
[----:B------:R-:W-:Y:S01]  /*f900*/  FADD.FTZ R5, R216, R5 ;  /* 0x00000005d8057221 */ /* 0x000fe20000010000 */
[----:B------:R-:W-:Y:S01]  /*f910*/  IMAD.MOV.U32 R198, RZ, RZ, R220 ;  /* 0x000000ffffc67224 */ /* 0x000fe200078e00dc */
[----:B------:R4:W-:Y:S01]  /*f920*/  MUFU.EX2 R216, R2 ;  /* 0x0000000200d87308 */ /* 0x0009e20000000800 */
[----:B------:R-:W-:-:S07]  /*f930*/  IMAD.MOV.U32 R136, RZ, RZ, R217 ;  /* 0x000000ffff887224 */ /* 0x000fce00078e00d9 */
[----:B------:R-:W-:Y:S01]  /*f940*/  MUFU.EX2 R223, R34 ;  /* 0x0000002200df7308 */ /* 0x000fe20000000800 */
[----:B---3--:R-:W-:Y:S01]  /*f950*/  FFMA.FTZ R32, R154, UR10, -R12 ;  /* 0x0000000a9a207c23 */ /* 0x008fe2000801080c */
[----:B------:R-:W-:Y:S01]  /*f960*/  IMAD.MOV.U32 R154, RZ, RZ, R155 ;  /* 0x000000ffff9a7224 */ /* 0x000fe200078e009b */
[----:B------:R-:W-:Y:S01]  /*f970*/  MOV R155, R6 ;  /* 0x00000006009b7202 */ /* 0x000fe20000000f00 */
[----:B------:R-:W-:Y:S01]  /*f980*/  HMMA.16816.F32.BF16 R80, R8, R16, R40 ;  /* 0x000000100850723c */ /* 0x000fe20000041828 */
[----:B------:R-:W-:-:S05]  /*f990*/  MOV R6, R214 ;  /* 0x000000d600067202 */ /* 0x000fca0000000f00 */
[----:B------:R-:W-:Y:S01]  /*f9a0*/  HMMA.16816.F32.BF16 R36, R8, R18, R36 ;  /* 0x000000120824723c */ /* 0x000fe20000041824 */
[----:B------:R3:W-:Y:S01]  /*f9b0*/  MUFU.EX2 R214, R0 ;  /* 0x0000000000d67308 */ /* 0x0007e20000000800 */
[----:B----4-:R-:W-:Y:S01]  /*f9c0*/  FADD.FTZ R2, R7, R45 ;  /* 0x0000002d07027221 */ /* 0x010fe20000010000 */
[----:B------:R-:W-:-:S06]  /*f9d0*/  MOV R7, R141 ;  /* 0x0000008d00077202 */ /* 0x000fcc0000000f00 */
[----:B------:R-:W4:Y:S08]  /*f9e0*/  MUFU.EX2 R138, R33 ;  /* 0x00000021008a7308 */ /* 0x000f300000000800 */
[----:B------:R1:W2:Y:S01]  /*f9f0*/  MUFU.EX2 R137, R31 ;  /* 0x0000001f00897308 */ /* 0x0002a20000000800 */
[----:B---3--:R-:W-:-:S07]  /*fa00*/  FADD.FTZ R0, R153, R152 ;  /* 0x0000009899007221 */ /* 0x008fce0000010000 */
[----:B------:R-:W-:Y:S01]  /*fa10*/  MUFU.EX2 R222, R29 ;  /* 0x0000001d00de7308 */ /* 0x000fe20000000800 */
[----:B------:R-:W-:-:S07]  /*fa20*/  FADD.FTZ R141, R215, R0 ;  /* 0x00000000d78d7221 */ /* 0x000fce0000010000 */
[----:B------:R-:W-:Y:S08]  /*fa30*/  MUFU.EX2 R218, R14 ;  /* 0x0000000e00da7308 */ /* 0x000ff00000000800 */
[----:B------:R-:W-:Y:S01]  /*fa40*/  MUFU.EX2 R252, R13 ;  /* 0x0000000d00fc7308 */ /* 0x000fe20000000800 */
[----:B------:R-:W-:Y:S01]  /*fa50*/  FADD.FTZ R140, R140, R5 ;  /* 0x000000058c8c7221 */ /* 0x000fe20000010000 */
[----:B------:R-:W3:Y:S01]  /*fa60*/  LDSM.16.MT88.4 R16, [R226+0xd000] ;  /* 0x00d00000e210783b */ /* 0x000ee20000004200 */
[----:B------:R-:W-:Y:S01]  /*fa70*/  FFMA.FTZ R35, R35, UR10, -R12 ;  /* 0x0000000a23237c23 */ /* 0x000fe2000801080c */
[----:B------:R-:W-:Y:S01]  /*fa80*/  MOV R139, R196 ;  /* 0x000000c4008b7202 */ /* 0x000fe20000000f00 */
[----:B------:R-:W-:Y:S01]  /*fa90*/  IMAD.MOV.U32 R24, RZ, RZ, R166 ;  /* 0x000000ffff187224 */ /* 0x000fe200078e00a6 */
[----:B------:R-:W-:Y:S01]  /*faa0*/  MOV R26, R164 ;  /* 0x000000a4001a7202 */ /* 0x000fe20000000f00 */
[----:B------:R-:W-:Y:S01]  /*fab0*/  FADD.FTZ R142, R142, R44 ;  /* 0x0000002c8e8e7221 */ /* 0x000fe20000010000 */
[----:B------:R-:W2:Y:S01]  /*fac0*/  MUFU.EX2 R220, R30 ;  /* 0x0000001e00dc7308 */ /* 0x000ea20000000800 */
[----:B------:R3:W5:Y:S07]  /*fad0*/  LDL.LU R230, [R1+0xa0] ;  /* 0x0000a00001e67983 */ /* 0x00076e0000300800 */
[----:B------:R2:W-:Y:S08]  /*fae0*/  MUFU.EX2 R215, R3 ;  /* 0x0000000300d77308 */ /* 0x0005f00000000800 */
[----:B------:R3:W3:Y:S01]  /*faf0*/  MUFU.EX2 R217, R4 ;  /* 0x0000000400d97308 */ /* 0x0006e20000000800 */
[----:B-1----:R-:W-:Y:S01]  /*fb00*/  MOV R31, R6 ;  /* 0x00000006001f7202 */ /* 0x002fe20000000f00 */
[----:B------:R-:W-:Y:S01]  /*fb10*/  FADD.FTZ R0, R7, R2 ;  /* 0x0000000207007221 */ /* 0x000fe20000010000 */
[----:B----4-:R-:W-:-:S02]  /*fb20*/  F2FP.BF16.F32.PACK_AB R8, R138, R223 ;  /* 0x000000df8a08723e */ /* 0x010fc400000010ff */
[----:B--2---:R-:W-:Y:S01]  /*fb30*/  F2FP.BF16.F32.PACK_AB R10, R137, R27 ;  /* 0x0000001b890a723e */ /* 0x004fe200000010ff */
[--C-:B------:R-:W-:Y:S01]  /*fb40*/  FFMA.FTZ R34, R224, UR10, -R12.reuse ;  /* 0x0000000ae0227c23 */ /* 0x100fe2000801080c */
[----:B------:R-:W-:Y:S02]  /*fb50*/  F2FP.BF16.F32.PACK_AB R9, R222, R220 ;  /* 0x000000dcde09723e */ /* 0x000fe400000010ff */
[----:B------:R-:W-:Y:S01]  /*fb60*/  F2FP.BF16.F32.PACK_AB R5, R216, R214 ;  /* 0x000000d6d805723e */ /* 0x000fe200000010ff */
[----:B------:R-:W-:Y:S01]  /*fb70*/  IMAD.MOV.U32 R3, RZ, RZ, R15 ;  /* 0x000000ffff037224 */ /* 0x000fe200078e000f */
[----:B------:R-:W-:Y:S01]  /*fb80*/  F2FP.BF16.F32.PACK_AB R6, R252, R221 ;  /* 0x000000ddfc06723e */ /* 0x000fe200000010ff */
[----:B------:R-:W-:Y:S01]  /*fb90*/  FFMA.FTZ R33, R25, UR10, -R12 ;  /* 0x0000000a19217c23 */ /* 0x000fe2000801080c */
[----:B------:R-:W-:Y:S01]  /*fba0*/  MOV R29, R154 ;  /* 0x0000009a001d7202 */ /* 0x000fe20000000f00 */
[----:B------:R-:W1:Y:S01]  /*fbb0*/  LDSM.16.MT88.4 R12, [R228+0xd000] ;  /* 0x00d00000e40c783b */ /* 0x000e620000004200 */
[----:B------:R-:W-:-:S02]  /*fbc0*/  F2FP.BF16.F32.PACK_AB R11, R3, R28 ;  /* 0x0000001c030b723e */ /* 0x000fc400000010ff */
[----:B---3--:R-:W-:Y:S01]  /*fbd0*/  F2FP.BF16.F32.PACK_AB R4, R219, R218 ;  /* 0x000000dadb04723e */ /* 0x008fe200000010ff */
[----:B------:R-:W-:Y:S01]  /*fbe0*/  IMAD.MOV.U32 R153, RZ, RZ, R198 ;  /* 0x000000ffff997224 */ /* 0x000fe200078e00c6 */
[----:B------:R-:W-:Y:S02]  /*fbf0*/  F2FP.BF16.F32.PACK_AB R7, R217, R215 ;  /* 0x000000d7d907723e */ /* 0x000fe400000010ff */
[----:B------:R-:W-:Y:S01]  /*fc00*/  MOV R152, R199 ;  /* 0x000000c700987202 */ /* 0x000fe20000000f00 */
[-C--:B------:R-:W-:Y:S01]  /*fc10*/  HMMA.16816.F32.BF16 R172, R8, R20.reuse, R172 ;  /* 0x0000001408ac723c */ /* 0x080fe200000418ac */
[----:B------:R-:W-:Y:S01]  /*fc20*/  MOV R30, R155 ;  /* 0x0000009b001e7202 */ /* 0x000fe20000000f00 */
[----:B------:R-:W-:Y:S01]  /*fc30*/  MUFU.EX2 R210, R210 ;  /* 0x000000d200d27308 */ /* 0x000fe20000000800 */
[----:B------:R2:W5:Y:S03]  /*fc40*/  LDL.LU R229, [R1+0x9c] ;  /* 0x00009c0001e57983 */ /* 0x0005660000300800 */
[C---:B------:R-:W-:Y:S06]  /*fc50*/  HMMA.16816.F32.BF16 R204, R4.reuse, R20, R204 ;  /* 0x0000001404cc723c */ /* 0x040fec00000418cc */
[-C--:B------:R-:W-:Y:S06]  /*fc60*/  HMMA.16816.F32.BF16 R200, R4, R22.reuse, R200 ;  /* 0x0000001604c8723c */ /* 0x080fec00000418c8 */
[----:B------:R-:W-:Y:S01]  /*fc70*/  HMMA.16816.F32.BF16 R40, R8, R22, R60 ;  /* 0x000000160828723c */ /* 0x000fe2000004183c */
[----:B------:R-:W3:Y:S01]  /*fc80*/  LDSM.16.MT88.4 R20, [R225+0xf000] ;  /* 0x00f00000e114783b */ /* 0x000ee20000004200 */
[----:B------:R-:W-:-:S02]  /*fc90*/  MOV R154, R197 ;  /* 0x000000c5009a7202 */ /* 0x000fc40000000f00 */
[----:B------:R-:W-:Y:S02]  /*fca0*/  MOV R25, R167 ;  /* 0x000000a700197202 */ /* 0x000fe40000000f00 */
[----:B------:R-:W-:Y:S01]  /*fcb0*/  MOV R2, R137 ;  /* 0x0000008900027202 */ /* 0x000fe20000000f00 */
[----:B------:R-:W-:Y:S01]  /*fcc0*/  HMMA.16816.F32.BF16 R196, R4, R16, R68 ;  /* 0x0000001004c4723c */ /* 0x000fe20000041844 */
[----:B------:R-:W-:Y:S01]  /*fcd0*/  MOV R155, R143 ;  /* 0x0000008f009b7202 */ /* 0x000fe20000000f00 */
[----:B------:R-:W-:Y:S01]  /*fce0*/  MUFU.EX2 R212, R212 ;  /* 0x000000d400d47308 */ /* 0x000fe20000000800 */
[----:B------:R2:W5:Y:S04]  /*fcf0*/  LDL.LU R224, [R1+0x98] ;  /* 0x0000980001e07983 */ /* 0x0005680000300800 */
        /* <DEDUP_REMOVED lines=8> */
[----:B------:R-:W-:-:S03]  /*fd80*/  MOV R70, R28 ;  /* 0x0000001c00467202 */ /* 0x000fc60000000f00 */
[C---:B------:R-:W-:Y:S06]  /*fd90*/  HMMA.16816.F32.BF16 R164, R8.reuse, R16, R76 ;  /* 0x0000001008a4723c */ /* 0x040fec000004184c */
[C---:B------:R-:W-:Y:S01]  /*fda0*/  HMMA.16816.F32.BF16 R136, R8.reuse, R18, R56 ;  /* 0x000000120888723c */ /* 0x040fe20000041838 */
[----:B------:R-:W4:Y:S05]  /*fdb0*/  LDSM.16.MT88.4 R16, [R226+0xf000] ;  /* 0x00f00000e210783b */ /* 0x000f2a0000004200 */
[----:B-1----:R-:W-:Y:S06]  /*fdc0*/  HMMA.16816.F32.BF16 R60, R8, R12, R52 ;  /* 0x0000000c083c723c */ /* 0x002fec0000041834 */
[----:B---3--:R-:W-:Y:S01]  /*fdd0*/  HMMA.16816.F32.BF16 R76, R4, R22, R128 ;  /* 0x00000016044c723c */ /* 0x008fe20000041880 */
[----:B------:R-:W-:Y:S01]  /*fde0*/  MOV R52, R26 ;  /* 0x0000001a00347202 */ /* 0x000fe20000000f00 */
[----:B------:R-:W-:Y:S01]  /*fdf0*/  IMAD.MOV.U32 R54, RZ, RZ, R24 ;  /* 0x000000ffff367224 */ /* 0x000fe200078e0018 */
[----:B------:R-:W-:-:S02]  /*fe00*/  MOV R53, R27 ;  /* 0x0000001b00357202 */ /* 0x000fc40000000f00 */
[----:B------:R-:W-:Y:S01]  /*fe10*/  MOV R55, R25 ;  /* 0x0000001900377202 */ /* 0x000fe20000000f00 */
[C---:B------:R-:W-:Y:S01]  /*fe20*/  HMMA.16816.F32.BF16 R48, R4.reuse, R12, R48 ;  /* 0x0000000c0430723c */ /* 0x040fe20000041830 */
[----:B------:R-:W-:Y:S01]  /*fe30*/  MOV R131, R29 ;  /* 0x0000001d00837202 */ /* 0x000fe20000000f00 */
[----:B------:R-:W-:Y:S01]  /*fe40*/  IMAD.MOV.U32 R129, RZ, RZ, R31 ;  /* 0x000000ffff817224 */ /* 0x000fe200078e001f */
[----:B------:R-:W-:Y:S01]  /*fe50*/  MOV R130, R30 ;  /* 0x0000001e00827202 */ /* 0x000fe20000000f00 */
[----:B------:R-:W1:Y:S02]  /*fe60*/  LDSM.16.MT88.4 R24, [R227+0xd000] ;  /* 0x00d00000e318783b */ /* 0x000e640000004200 */
[-C--:B------:R-:W-:Y:S02]  /*fe70*/  HMMA.16816.F32.BF16 R184, R4, R14.reuse, R184 ;  /* 0x0000000e04b8723c */ /* 0x080fe400000418b8 */
[----:B------:R-:W-:Y:S04]  /*fe80*/  LDSM.16.MT88.4 R28, [R227+0xf000] ;  /* 0x00f00000e31c783b */ /* 0x000fe80000004200 */
[----:B------:R-:W-:Y:S01]  /*fe90*/  HMMA.16816.F32.BF16 R56, R8, R14, R72 ;  /* 0x0000000e0838723c */ /* 0x000fe20000041848 */
[----:B------:R-:W3:Y:S01]  /*fea0*/  LDSM.16.MT88.4 R12, [R228+0xf000] ;  /* 0x00f00000e40c783b */ /* 0x000ee20000004200 */
[----:B------:R-:W-:-:S04]  /*feb0*/  MOV R128, R47 ;  /* 0x0000002f00807202 */ /* 0x000fc80000000f00 */
[C---:B------:R-:W-:Y:S06]  /*fec0*/  HMMA.16816.F32.BF16 R72, R4.reuse, R20, R88 ;  /* 0x000000140448723c */ /* 0x040fec0000041858 */
[C---:B----4-:R-:W-:Y:S06]  /*fed0*/  HMMA.16816.F32.BF16 R88, R4.reuse, R16, R112 ;  /* 0x000000100458723c */ /* 0x050fec0000041870 */
[----:B------:R-:W-:Y:S01]  /*fee0*/  HMMA.16816.F32.BF16 R92, R4, R18, R92 ;  /* 0x00000012045c723c */ /* 0x000fe2000004185c */
[----:B------:R-:W-:Y:S01]  /*fef0*/  MOV R115, R46 ;  /* 0x0000002e00737202 */ /* 0x000fe20000000f00 */
[----:B------:R-:W-:Y:S01]  /*ff00*/  IMAD.MOV.U32 R113, RZ, RZ, R68 ;  /* 0x000000ffff717224 */ /* 0x000fe200078e0044 */
[----:B------:R-:W-:-:S02]  /*ff10*/  MOV R114, R55 ;  /* 0x0000003700727202 */ /* 0x000fc40000000f00 */
[----:B------:R-:W-:Y:S01]  /*ff20*/  MOV R112, R69 ;  /* 0x0000004500707202 */ /* 0x000fe20000000f00 */
[C---:B-1----:R-:W-:Y:S06]  /*ff30*/  HMMA.16816.F32.BF16 R180, R4.reuse, R24, R180 ;  /* 0x0000001804b4723c */ /* 0x042fec00000418b4 */
[C---:B------:R-:W-:Y:S06]  /*ff40*/  HMMA.16816.F32.BF16 R176, R4.reuse, R26, R176 ;  /* 0x0000001a04b0723c */ /* 0x040fec00000418b0 */
[C---:B---3--:R-:W-:Y:S06]  /*ff50*/  HMMA.16816.F32.BF16 R104, R4.reuse, R12, R104 ;  /* 0x0000000c0468723c */ /* 0x048fec0000041868 */
[C---:B------:R-:W-:Y:S06]  /*ff60*/  HMMA.16816.F32.BF16 R108, R4.reuse, R14, R108 ;  /* 0x0000000e046c723c */ /* 0x040fec000004186c */
[C---:B------:R-:W-:Y:S06]  /*ff70*/  HMMA.16816.F32.BF16 R120, R4.reuse, R28, R120 ;  /* 0x0000001c0478723c */ /* 0x040fec0000041878 */
[----:B------:R-:W-:Y:S07]  /*ff80*/  HMMA.16816.F32.BF16 R44, R4, R30, R124 ;  /* 0x0000001e042c723c */ /* 0x000fee000004187c */
[----:B------:R-:W-:Y:S01]  /*ff90*/  MOV R7, R2 ;  /* 0x0000000200077202 */ /* 0x000fe20000000f00 */
[----:B------:R-:W-:Y:S01]  /*ffa0*/  IMAD.MOV.U32 R6, RZ, RZ, R3 ;  /* 0x000000ffff067224 */ /* 0x000fe200078e0003 */
[----:B------:R-:W-:-:S02]  /*ffb0*/  MOV R5, R148 ;  /* 0x0000009400057202 */ /* 0x000fc40000000f00 */
[----:B------:R-:W-:Y:S02]  /*ffc0*/  MOV R4, R149 ;  /* 0x0000009500047202 */ /* 0x000fe40000000f00 */
[----:B------:R-:W-:Y:S02]  /*ffd0*/  MOV R3, R150 ;  /* 0x0000009600037202 */ /* 0x000fe40000000f00 */
[----:B------:R-:W-:Y:S01]  /*ffe0*/  MOV R2, R151 ;  /* 0x0000009700027202 */ /* 0x000fe20000000f00 */
[----:B------:R-:W-:Y:S01]  /*fff0*/  IMAD.MOV.U32 R126, RZ, RZ, R52 ;  /* 0x000000ffff7e7224 */ /* 0x000fe200078e0034 */
[----:B------:R-:W-:Y:S01]  /*10000*/  MOV R127, R115 ;  /* 0x00000073007f7202 */ /* 0x000fe20000000f00 */
[----:B------:R-:W-:Y:S01]  /*10010*/  HMMA.16816.F32.BF16 R148, R8, R24, R160 ;  /* 0x000000180894723c */ /* 0x000fe200000418a0 */
[----:B------:R-:W-:Y:S02]  /*10020*/  MOV R125, R53 ;  /* 0x00000035007d7202 */ /* 0x000fe40000000f00 */
[----:B------:R-:W-:-:S02]  /*10030*/  MOV R115, R54 ;  /* 0x0000003600737202 */ /* 0x000fc40000000f00 */
[----:B------:R-:W-:Y:S01]  /*10040*/  MOV R124, R70 ;  /* 0x00000046007c7202 */ /* 0x000fe20000000f00 */
[C---:B------:R-:W-:Y:S01]  /*10050*/  HMMA.16816.F32.BF16 R52, R8.reuse, R22, R132 ;  /* 0x000000160834723c */ /* 0x040fe20000041884 */
[----:B------:R-:W-:Y:S01]  /*10060*/  IMAD.MOV.U32 R162, RZ, RZ, R71 ;  /* 0x000000ffffa27224 */ /* 0x000fe200078e0047 */
[----:B------:R-:W-:Y:S01]  /*10070*/  MOV R163, R143 ;  /* 0x0000008f00a37202 */ /* 0x000fe20000000f00 */
[----:B------:R-:W-:Y:S03]  /*10080*/  MUFU.EX2 R132, R170 ;  /* 0x000000aa00847308 */ /* 0x000fe60000000800 */
[C---:B------:R-:W-:Y:S05]  /*10090*/  HMMA.16816.F32.BF16 R68, R8.reuse, R20, R144 ;  /* 0x000000140844723c */ /* 0x040fea0000041890 */
[----:B------:R-:W-:Y:S01]  /*100a0*/  MUFU.EX2 R133, R169 ;  /* 0x000000a900857308 */ /* 0x000fe20000000800 */
[C---:B------:R-:W-:Y:S07]  /*100b0*/  HMMA.16816.F32.BF16 R20, R8.reuse, R16, R116 ;  /* 0x000000100814723c */ /* 0x040fee0000041874 */
[----:B------:R-:W-:Y:S01]  /*100c0*/  MUFU.EX2 R135, R188 ;  /* 0x000000bc00877308 */ /* 0x000fe20000000800 */
[C---:B------:R-:W-:Y:S07]  /*100d0*/  HMMA.16816.F32.BF16 R116, R8.reuse, R28, R80 ;  /* 0x0000001c0874723c */ /* 0x040fee0000041850 */
[----:B------:R-:W-:Y:S08]  /*100e0*/  MUFU.EX2 R134, R189 ;  /* 0x000000bd00867308 */ /* 0x000ff00000000800 */
[----:B------:R-:W-:Y:S08]  /*100f0*/  MUFU.EX2 R209, R209 ;  /* 0x000000d100d17308 */ /* 0x000ff00000000800 */
[----:B------:R-:W-:Y:S08]  /*10100*/  MUFU.EX2 R213, R213 ;  /* 0x000000d500d57308 */ /* 0x000ff00000000800 */
[----:B------:R-:W1:Y:S08]  /*10110*/  MUFU.EX2 R211, R211 ;  /* 0x000000d300d37308 */ /* 0x000e700000000800 */
[----:B------:R-:W-:Y:S08]  /*10120*/  MUFU.EX2 R208, R208 ;  /* 0x000000d000d07308 */ /* 0x000ff00000000800 */
[----:B------:R-:W-:Y:S08]  /*10130*/  MUFU.EX2 R34, R34 ;  /* 0x0000002200227308 */ /* 0x000ff00000000800 */
[----:B------:R-:W3:Y:S08]  /*10140*/  MUFU.EX2 R33, R33 ;  /* 0x0000002100217308 */ /* 0x000ef00000000800 */
[----:B------:R-:W-:Y:S08]  /*10150*/  MUFU.EX2 R32, R32 ;  /* 0x0000002000207308 */ /* 0x000ff00000000800 */
[----:B------:R-:W-:Y:S01]  /*10160*/  MUFU.EX2 R35, R35 ;  /* 0x0000002300237308 */ /* 0x000fe20000000800 */
[----:B------:R-:W-:Y:S01]  /*10170*/  FADD.FTZ R4, R4, R142 ;  /* 0x0000008e04047221 */ /* 0x000fe20000010000 */
[C---:B------:R-:W-:Y:S01]  /*10180*/  HMMA.16816.F32.BF16 R24, R8.reuse, R26, R156 ;  /* 0x0000001a0818723c */ /* 0x040fe2000004189c */
[----:B------:R-:W-:Y:S01]  /*10190*/  FADD.FTZ R3, R3, R141 ;  /* 0x0000008d03037221 */ /* 0x000fe20000010000 */
[----:B------:R-:W-:Y:S01]  /*101a0*/  FADD.FTZ R2, R2, R140 ;  /* 0x0000008c02027221 */ /* 0x000fe20000010000 */
[----:B------:R-:W-:Y:S01]  /*101b0*/  FADD.FTZ R0, R162, R0 ;  /* 0x00000000a2007221 */ /* 0x000fe20000010000 */
[----:B------:R-:W-:Y:S02]  /*101c0*/  LDSM.16.MT88.4 R144, [R227+0xd800] ;  /* 0x00d80000e390783b */ /* 0x000fe40000004200 */
[----:B------:R-:W4:Y:S08]  /*101d0*/  MUFU.EX2 R143, R171 ;  /* 0x000000ab008f7308 */ /* 0x000f300000000800 */
[----:B------:R2:W4:Y:S01]  /*101e0*/  MUFU.EX2 R28, R168 ;  /* 0x000000a8001c7308 */ /* 0x0005220000000800 */
[C---:B------:R-:W-:Y:S01]  /*101f0*/  HMMA.16816.F32.BF16 R16, R8.reuse, R18, R100 ;  /* 0x000000120810723c */ /* 0x040fe20000041864 */
[----:B------:R-:W-:Y:S01]  /*10200*/  MOV R29, R126 ;  /* 0x0000007e001d7202 */ /* 0x000fe20000000f00 */
[----:B------:R-:W-:Y:S04]  /*10210*/  LDSM.16.MT88.4 R80, [R225+0xf800] ;  /* 0x00f80000e150783b */ /* 0x000fe80000004200 */
[----:B--2---:R-:W2:Y:S01]  /*10220*/  LDSM.16.MT88.4 R168, [R225+0xd800] ;  /* 0x00d80000e1a8783b */ /* 0x004ea20000004200 */
[----:B------:R-:W-:Y:S01]  /*10230*/  HMMA.16816.F32.BF16 R100, R8, R12, R96 ;  /* 0x0000000c0864723c */ /* 0x000fe20000041860 */
[----:B------:R-:W-:Y:S01]  /*10240*/  MOV R141, R124 ;  /* 0x0000007c008d7202 */ /* 0x000fe20000000f00 */
[----:B------:R-:W-:Y:S01]  /*10250*/  IMAD.MOV.U32 R140, RZ, RZ, R125 ;  /* 0x000000ffff8c7224 */ /* 0x000fe200078e007d */
[----:B------:R-:W-:Y:S01]  /*10260*/  MOV R158, R131 ;  /* 0x00000083009e7202 */ /* 0x000fe20000000f00 */
[----:B------:R-:W-:-:S02]  /*10270*/  IMAD.MOV.U32 R159, RZ, RZ, R130 ;  /* 0x000000ffff9f7224 */ /* 0x000fc400078e0082 */
[C---:B------:R-:W-:Y:S01]  /*10280*/  HMMA.16816.F32.BF16 R12, R8.reuse, R14, R84 ;  /* 0x0000000e080c723c */ /* 0x040fe20000041854 */
[----:B-1----:R-:W-:Y:S01]  /*10290*/  F2FP.BF16.F32.PACK_AB R124, R211, R213 ;  /* 0x000000d5d37c723e */ /* 0x002fe200000010ff */
[----:B------:R-:W-:Y:S01]  /*102a0*/  FADD.FTZ R4, R163, R4 ;  /* 0x00000004a3047221 */ /* 0x000fe20000010000 */
[----:B---3--:R-:W-:Y:S01]  /*102b0*/  F2FP.BF16.F32.PACK_AB R125, R33, R34 ;  /* 0x00000022217d723e */ /* 0x008fe200000010ff */
[----:B------:R-:W1:Y:S02]  /*102c0*/  LDSM.16.MT88.4 R160, [R226+0xd800] ;  /* 0x00d80000e2a0783b */ /* 0x000e640000004200 */
[----:B------:R-:W-:Y:S01]  /*102d0*/  HMMA.16816.F32.BF16 R36, R8, R30, R36 ;  /* 0x0000001e0824723c */ /* 0x000fe20000041824 */
[----:B----4-:R-:W-:Y:S01]  /*102e0*/  F2FP.BF16.F32.PACK_AB R130, R134, R143 ;  /* 0x0000008f8682723e */ /* 0x010fe200000010ff */
[----:B------:R-:W-:Y:S01]  /*102f0*/  IMAD.MOV.U32 R157, RZ, RZ, R155 ;  /* 0x000000ffff9d7224 */ /* 0x000fe200078e009b */
[----:B------:R-:W-:Y:S02]  /*10300*/  F2FP.BF16.F32.PACK_AB R131, R133, R132 ;  /* 0x000000848583723e */ /* 0x000fe400000010ff */
[----:B------:R-:W-:-:S02]  /*10310*/  MOV R189, R152 ;  /* 0x0000009800bd7202 */ /* 0x000fc40000000f00 */
[----:B------:R-:W-:Y:S02]  /*10320*/  MOV R188, R153 ;  /* 0x0000009900bc7202 */ /* 0x000fe40000000f00 */
[----:B------:R-:W-:Y:S01]  /*10330*/  MOV R156, R154 ;  /* 0x0000009a009c7202 */ /* 0x000fe20000000f00 */
[----:B------:R-:W-:Y:S01]  /*10340*/  FADD.FTZ R3, R195, R3 ;  /* 0x00000003c3037221 */ /* 0x000fe20000010000 */
[----:B------:R-:W-:Y:S01]  /*10350*/  MOV R31, R127 ;  /* 0x0000007f001f7202 */ /* 0x000fe20000000f00 */
[----:B------:R-:W3:Y:S01]  /*10360*/  LDSM.16.MT88.4 R152, [R228+0xd800] ;  /* 0x00d80000e498783b */ /* 0x000ee20000004200 */
[----:B------:R-:W-:Y:S02]  /*10370*/  MOV R30, R128 ;  /* 0x00000080001e7202 */ /* 0x000fe40000000f00 */
[----:B------:R-:W-:Y:S01]  /*10380*/  MOV R11, R129 ;  /* 0x00000081000b7202 */ /* 0x000fe20000000f00 */
[----:B------:R-:W4:Y:S01]  /*10390*/  LDSM.16.MT88.4 R96, [R226+0xf800] ;  /* 0x00f80000e260783b */ /* 0x000f220000004200 */
[----:B------:R-:W-:-:S02]  /*103a0*/  F2FP.BF16.F32.PACK_AB R128, R135, R210 ;  /* 0x000000d28780723e */ /* 0x000fc400000010ff */
[----:B------:R-:W-:Y:S02]  /*103b0*/  F2FP.BF16.F32.PACK_AB R129, R209, R212 ;  /* 0x000000d4d181723e */ /* 0x000fe400000010ff */
[----:B------:R-:W-:Y:S02]  /*103c0*/  F2FP.BF16.F32.PACK_AB R126, R28, R208 ;  /* 0x000000d01c7e723e */ /* 0x000fe400000010ff */
[----:B------:R-:W-:Y:S01]  /*103d0*/  F2FP.BF16.F32.PACK_AB R127, R35, R32 ;  /* 0x00000020237f723e */ /* 0x000fe200000010ff */
[----:B------:R-:W-:Y:S01]  /*103e0*/  FADD.FTZ R9, R190, R4 ;  /* 0x00000004be097221 */ /* 0x000fe20000010000 */
[----:B------:R-:W-:Y:S01]  /*103f0*/  FADD.FTZ R3, R5, R3 ;  /* 0x0000000305037221 */ /* 0x000fe20000010000 */
[----:B--2---:R-:W-:Y:S01]  /*10400*/  HMMA.16816.F32.BF16 R172, R128, R168, R172 ;  /* 0x000000a880ac723c */ /* 0x004fe200000418ac */
[----:B------:R-:W-:Y:S02]  /*10410*/  MOV R10, R6 ;  /* 0x00000006000a7202 */ /* 0x000fe40000000f00 */
[----:B------:R-:W-:-:S02]  /*10420*/  MOV R142, R7 ;  /* 0x00000007008e7202 */ /* 0x000fc40000000f00 */
[----:B------:R-:W-:Y:S01]  /*10430*/  LDSM.16.MT88.4 R4, [R227+0xf800] ;  /* 0x00f80000e304783b */ /* 0x000fe20000004200 */
[C---:B------:R-:W-:Y:S06]  /*10440*/  HMMA.16816.F32.BF16 R204, R124.reuse, R168, R204 ;  /* 0x000000a87ccc723c */ /* 0x040fec00000418cc */
[-C--:B------:R-:W-:Y:S06]  /*10450*/  HMMA.16816.F32.BF16 R200, R124, R170.reuse, R200 ;  /* 0x000000aa7cc8723c */ /* 0x080fec00000418c8 */
[----:B------:R-:W-:Y:S07]  /*10460*/  HMMA.16816.F32.BF16 R168, R128, R170, R40 ;  /* 0x000000aa80a8723c */ /* 0x000fee0000041828 */
[----:B------:R-:W-:-:S02]  /*10470*/  MOV R43, R112 ;  /* 0x00000070002b7202 */ /* 0x000fc40000000f00 */
        /* <DEDUP_REMOVED lines=9> */
[C---:B-1----:R-:W-:Y:S07]  /*10510*/  HMMA.16816.F32.BF16 R192, R124.reuse, R162, R64 ;  /* 0x000000a27cc0723c */ /* 0x042fee0000041840 */
[----:B------:R-:W-:Y:S01]  /*10520*/  IMAD.MOV.U32 R67, RZ, RZ, R189 ;  /* 0x000000ffff437224 */ /* 0x000fe200078e00bd */
[----:B------:R-:W-:Y:S01]  /*10530*/  MOV R64, R156 ;  /* 0x0000009c00407202 */ /* 0x000fe20000000f00 */
[----:B---3--:R-:W-:Y:S01]  /*10540*/  HMMA.16816.F32.BF16 R188, R124, R152, R48 ;  /* 0x000000987cbc723c */ /* 0x008fe20000041830 */
        /* <DEDUP_REMOVED lines=92> */
[----:B-1----:R-:W-:-:S06]  /*10b10*/  MOV R2, UR20 ;  /* 0x0000001400027c02 */ /* 0x002fcc0008000f00 */
[----:B------:R-:W1:Y:S01]  /*10b20*/  @!P2 LDC.64 R14, c[0x0][0x220] ;  /* 0x00008800ff0eab82 */ /* 0x000e620000000a00 */
[----:B------:R-:W-:Y:S01]  /*10b30*/  MOV R3, UR21 ;  /* 0x0000001500037c02 */ /* 0x000fe20008000f00 */
[----:B------:R-:W-:-:S06]  /*10b40*/  IMAD.U32 R3, RZ, RZ, UR4 ;  /* 0x00000004ff037e24 */ /* 0x000fcc000f8e00ff */
        /* <DEDUP_REMOVED lines=76> */
[----:B------:R-:W1:Y:S04]  /*11010*/  LDSM.16.M88.4 R28, [R242] ;  /* 0x00000000f21c783b */ /* 0x000e680000000200 */
[----:B------:R-:W1:Y:S04]  /*11020*/  LDSM.16.M88.4 R24, [R241] ;  /* 0x00000000f118783b */ /* 0x000e680000000200 */
[----:B------:R-:W1:Y:S01]  /*11030*/  LDSM.16.M88.4 R48, [R224+0x8000] ;  /* 0x00800000e030783b */ /* 0x000e620000000200 */
        /* <DEDUP_REMOVED lines=9> */
[----:B------:R-:W-:Y:S06]  /*110d0*/  HMMA.16816.F32.BF16 R64, R16, R40, RZ ;  /* 0x000000281040723c */ /* 0x000fec00000418ff */
[-C--:B------:R-:W-:Y:S06]  /*110e0*/  HMMA.16816.F32.BF16 R220, R8, R28.reuse, R136 ;  /* 0x0000001c08dc723c */ /* 0x080fec0000041888 */
[----:B------:R-:W-:Y:S01]  /*110f0*/  HMMA.16816.F32.BF16 R216, R4, R28, R132 ;  /* 0x0000001c04d8723c */ /* 0x000fe20000041884 */
[----:B------:R-:W-:Y:S01]  /*11100*/  MOV R3, R57 ;  /* 0x0000003900037202 */ /* 0x000fe20000000f00 */
[----:B------:R-:W-:Y:S01]  /*11110*/  IMAD.MOV.U32 R0, RZ, RZ, R59 ;  /* 0x000000ffff007224 */ /* 0x000fe200078e003b */
[----:B------:R-:W-:-:S03]  /*11120*/  MOV R2, R58 ;  /* 0x0000003a00027202 */ /* 0x000fc60000000f00 */
[----:B------:R-:W-:Y:S01]  /*11130*/  HMMA.16816.F32.BF16 R60, R4, R24, R60 ;  /* 0x00000018043c723c */ /* 0x000fe2000004183c */
[----:B------:R-:W-:-:S05]  /*11140*/  IMAD.MOV.U32 R28, RZ, RZ, R56 ;  /* 0x000000ffff1c7224 */ /* 0x000fca00078e0038 */
[----:B------:R-:W-:Y:S01]  /*11150*/  HMMA.16816.F32.BF16 R56, R12, R46, RZ ;  /* 0x0000002e0c38723c */ /* 0x000fe200000418ff */
[----:B------:R-:W-:Y:S02]  /*11160*/  MOV R40, R53 ;  /* 0x0000003500287202 */ /* 0x000fe40000000f00 */
[----:B------:R-:W-:Y:S01]  /*11170*/  MOV R41, R52 ;  /* 0x0000003400297202 */ /* 0x000fe20000000f00 */
[----:B------:R-:W-:Y:S01]  /*11180*/  IMAD.MOV.U32 R21, RZ, RZ, R54 ;  /* 0x000000ffff157224 */ /* 0x000fe200078e0036 */
[----:B------:R-:W-:Y:S01]  /*11190*/  MOV R20, R55 ;  /* 0x0000003700147202 */ /* 0x000fe20000000f00 */
[----:B------:R-:W-:Y:S06]  /*111a0*/  HMMA.16816.F32.BF16 R212, R8, R24, R64 ;  /* 0x0000001808d4723c */ /* 0x000fec0000041840 */
[-C--:B------:R-:W-:Y:S06]  /*111b0*/  HMMA.16816.F32.BF16 R208, R16, R48.reuse, RZ ;  /* 0x0000003010d0723c */ /* 0x080fec00000418ff */
[----:B------:R-:W-:Y:S01]  /*111c0*/  HMMA.16816.F32.BF16 R140, R12, R48, RZ ;  /* 0x000000300c8c723c */ /* 0x000fe200000418ff */
[----:B------:R-:W-:Y:S01]  /*111d0*/  MOV R252, R60 ;  /* 0x0000003c00fc7202 */ /* 0x000fe20000000f00 */
[----:B------:R-:W-:Y:S01]  /*111e0*/  IMAD.MOV.U32 R37, RZ, RZ, R61 ;  /* 0x000000ffff257224 */ /* 0x000fe200078e003d */
[----:B------:R-:W-:-:S02]  /*111f0*/  MOV R25, R62 ;  /* 0x0000003e00197202 */ /* 0x000fc40000000f00 */
[----:B------:R-:W-:Y:S01]  /*11200*/  MOV R24, R63 ;  /* 0x0000003f00187202 */ /* 0x000fe20000000f00 */
[C---:B------:R-:W-:Y:S06]  /*11210*/  HMMA.16816.F32.BF16 R52, R12.reuse, R42, RZ ;  /* 0x0000002a0c34723c */ /* 0x040fec00000418ff */
[----:B------:R-:W-:Y:S06]  /*11220*/  HMMA.16816.F32.BF16 R60, R12, R50, RZ ;  /* 0x000000320c3c723c */ /* 0x000fec00000418ff */
[----:B------:R-:W-:Y:S06]  /*11230*/  HMMA.16816.F32.BF16 R132, R4, R30, R56 ;  /* 0x0000001e0484723c */ /* 0x000fec0000041838 */
[----:B------:R-:W-:Y:S01]  /*11240*/  HMMA.16816.F32.BF16 R12, R12, R38, RZ ;  /* 0x000000260c0c723c */ /* 0x000fe200000418ff */
[----:B------:R-:W-:Y:S01]  /*11250*/  MOV R58, R41 ;  /* 0x00000029003a7202 */ /* 0x000fe20000000f00 */
[----:B------:R-:W-:-:S04]  /*11260*/  IMAD.MOV.U32 R59, RZ, RZ, R40 ;  /* 0x000000ffff3b7224 */ /* 0x000fc800078e0028 */
[C---:B------:R-:W-:Y:S06]  /*11270*/  HMMA.16816.F32.BF16 R48, R16.reuse, R50, RZ ;  /* 0x000000321030723c */ /* 0x040fec00000418ff */
[C---:B------:R-:W-:Y:S06]  /*11280*/  HMMA.16816.F32.BF16 R44, R16.reuse, R46, RZ ;  /* 0x0000002e102c723c */ /* 0x040fec00000418ff */
[C---:B------:R-:W-:Y:S06]  /*11290*/  HMMA.16816.F32.BF16 R40, R16.reuse, R42, RZ ;  /* 0x0000002a1028723c */ /* 0x040fec00000418ff */
[----:B------:R-:W-:Y:S01]  /*112a0*/  HMMA.16816.F32.BF16 R16, R16, R38, RZ ;  /* 0x000000261010723c */ /* 0x000fe200000418ff */
[----:B------:R-:W-:-:S02]  /*112b0*/  MOV R36, R212 ;  /* 0x000000d400247202 */ /* 0x000fc40000000f00 */
[----:B------:R-:W-:-:S03]  /*112c0*/  MOV R29, R215 ;  /* 0x000000d7001d7202 */ /* 0x000fc60000000f00 */
[-C--:B----4-:R-:W-:Y:S06]  /*112d0*/  HMMA.16816.F32.BF16 R208, R8, R32.reuse, R208 ;  /* 0x0000002008d0723c */ /* 0x090fec00000418d0 */
[C---:B------:R-:W-:Y:S06]  /*112e0*/  HMMA.16816.F32.BF16 R140, R4.reuse, R32, R140 ;  /* 0x00000020048c723c */ /* 0x040fec000004188c */
[----:B------:R-:W-:Y:S01]  /*112f0*/  HMMA.16816.F32.BF16 R64, R4, R34, R60 ;  /* 0x000000220440723c */ /* 0x000fe2000004183c */
[----:B------:R-:W-:Y:S01]  /*11300*/  MOV R33, R213 ;  /* 0x000000d500217202 */ /* 0x000fe20000000f00 */
[----:B------:R-:W-:-:S04]  /*11310*/  IMAD.MOV.U32 R32, RZ, RZ, R214 ;  /* 0x000000ffff207224 */ /* 0x000fc800078e00d6 */
        /* <DEDUP_REMOVED lines=9> */
[----:B-1----:R-:W-:Y:S07]  /*113b0*/  HMMA.16816.F32.BF16 R60, R4, R12, R140 ;  /* 0x0000000c043c723c */ /* 0x002fee000004188c */
[----:B------:R-:W-:-:S02]  /*113c0*/  MOV R140, R58 ;  /* 0x0000003a008c7202 */ /* 0x000fc40000000f00 */
[----:B------:R-:W-:Y:S01]  /*113d0*/  MOV R141, R59 ;  /* 0x0000003b008d7202 */ /* 0x000fe20000000f00 */
[----:B------:R-:W-:Y:S06]  /*113e0*/  HMMA.16816.F32.BF16 R52, R4, R14, R64 ;  /* 0x0000000e0434723c */ /* 0x000fec0000041840 */
[----:B--2---:R-:W-:Y:S07]  /*113f0*/  HMMA.16816.F32.BF16 R56, R8, R12, R208 ;  /* 0x0000000c0838723c */ /* 0x004fee00000418d0 */
[----:B------:R-:W-:-:S02]  /*11400*/  MOV R210, R25 ;  /* 0x0000001900d27202 */ /* 0x000fc40000000f00 */
[----:B------:R-:W-:Y:S02]  /*11410*/  MOV R211, R24 ;  /* 0x0000001800d37202 */ /* 0x000fe40000000f00 */
[----:B------:R-:W-:Y:S01]  /*11420*/  HMMA.16816.F32.BF16 R24, R8, R14, R48 ;  /* 0x0000000e0818723c */ /* 0x000fe20000041830 */
[----:B------:R-:W1:Y:S01]  /*11430*/  LDSM.16.M88.4 R12, [R230+0x8800] ;  /* 0x00880000e60c783b */ /* 0x000e620000000200 */
[----:B------:R-:W-:Y:S02]  /*11440*/  MOV R65, R33 ;  /* 0x0000002100417202 */ /* 0x000fe40000000f00 */
[----:B------:R-:W-:Y:S01]  /*11450*/  MOV R66, R32 ;  /* 0x0000002000427202 */ /* 0x000fe20000000f00 */
[----:B------:R-:W-:Y:S01]  /*11460*/  IMAD.MOV.U32 R142, RZ, RZ, R21 ;  /* 0x000000ffff8e7224 */ /* 0x000fe200078e0015 */
[----:B------:R-:W-:Y:S01]  /*11470*/  MOV R143, R20 ;  /* 0x00000014008f7202 */ /* 0x000fe20000000f00 */
[----:B------:R-:W-:Y:S02]  /*11480*/  IMAD.MOV.U32 R209, RZ, RZ, R37 ;  /* 0x000000ffffd17224 */ /* 0x000fe400078e0025 */
[----:B------:R-:W-:-:S02]  /*11490*/  IMAD.MOV.U32 R64, RZ, RZ, R36 ;  /* 0x000000ffff407224 */ /* 0x000fc400078e0024 */
[----:B------:R-:W-:Y:S01]  /*114a0*/  IMAD.MOV.U32 R67, RZ, RZ, R29 ;  /* 0x000000ffff437224 */ /* 0x000fe200078e001d */
[----:B-1----:R-:W-:Y:S06]  /*114b0*/  HMMA.16816.F32.BF16 R32, R8, R12, R220 ;  /* 0x0000000c0820723c */ /* 0x002fec00000418dc */
[----:B------:R-:W-:Y:S01]  /*114c0*/  HMMA.16816.F32.BF16 R36, R4, R14, R132 ;  /* 0x0000000e0424723c */ /* 0x000fe20000041884 */
[----:B------:R-:W-:-:S05]  /*114d0*/  MOV R220, R28 ;  /* 0x0000001c00dc7202 */ /* 0x000fca0000000f00 */
[----:B------:R-:W-:Y:S06]  /*114e0*/  HMMA.16816.F32.BF16 R28, R4, R12, R216 ;  /* 0x0000000c041c723c */ /* 0x000fec00000418d8 */
[----:B------:R-:W-:Y:S01]  /*114f0*/  HMMA.16816.F32.BF16 R20, R8, R14, R44 ;  /* 0x0000000e0814723c */ /* 0x000fe2000004182c */
[----:B------:R-:W1:Y:S01]  /*11500*/  LDSM.16.M88.4 R12, [R230+0x9000] ;  /* 0x00900000e60c783b */ /* 0x000e620000000200 */
[----:B------:R-:W-:Y:S01]  /*11510*/  MOV R208, R252 ;  /* 0x000000fc00d07202 */ /* 0x000fe20000000f00 */
[----:B------:R-:W-:Y:S01]  /*11520*/  IMAD.MOV.U32 R222, RZ, RZ, R2 ;  /* 0x000000ffffde7224 */ /* 0x000fe200078e0002 */
[----:B------:R-:W-:-:S02]  /*11530*/  MOV R221, R3 ;  /* 0x0000000300dd7202 */ /* 0x000fc40000000f00 */
[-C--:B-1----:R-:W-:Y:S06]  /*11540*/  HMMA.16816.F32.BF16 R44, R8, R12.reuse, R64 ;  /* 0x0000000c082c723c */ /* 0x082fec0000041840 */
[C---:B------:R-:W-:Y:S06]  /*11550*/  HMMA.16816.F32.BF16 R48, R4.reuse, R12, R208 ;  /* 0x0000000c0430723c */ /* 0x040fec00000418d0 */
[-C--:B------:R-:W-:Y:S06]  /*11560*/  HMMA.16816.F32.BF16 R132, R4, R14.reuse, R136 ;  /* 0x0000000e0484723c */ /* 0x080fec0000041888 */
[----:B------:R-:W-:Y:S01]  /*11570*/  HMMA.16816.F32.BF16 R64, R8, R14, R40 ;  /* 0x0000000e0840723c */ /* 0x000fe20000041828 */
[----:B------:R-:W1:Y:S01]  /*11580*/  LDSM.16.M88.4 R12, [R230+0x9800] ;  /* 0x00980000e60c783b */ /* 0x000e620000000200 */
[----:B------:R-:W-:-:S04]  /*11590*/  MOV R223, R0 ;  /* 0x0000000000df7202 */ /* 0x000fc80000000f00 */
        /* <DEDUP_REMOVED lines=12> */
[----:B------:R-:W-:Y:S01]  /*11660*/  MOV R252, R40 ;  /* 0x0000002800fc7202 */ /* 0x000fe20000000f00 */
[----:B------:R-:W-:Y:S01]  /*11670*/  IMAD.MOV.U32 R3, RZ, RZ, R41 ;  /* 0x000000ffff037224 */ /* 0x000fe200078e0029 */
[----:B------:R-:W-:-:S02]  /*11680*/  MOV R2, R42 ;  /* 0x0000002a00027202 */ /* 0x000fc40000000f00 */
[----:B------:R-:W-:Y:S01]  /*11690*/  MOV R0, R43 ;  /* 0x0000002b00007202 */ /* 0x000fe20000000f00 */
[-C--:B-1----:R-:W-:Y:S06]  /*116a0*/  HMMA.16816.F32.BF16 R32, R8, R12.reuse, R32 ;  /* 0x0000000c0820723c */ /* 0x082fec0000041820 */
[C---:B------:R-:W-:Y:S06]  /*116b0*/  HMMA.16816.F32.BF16 R40, R4.reuse, R12, R28 ;  /* 0x0000000c0428723c */ /* 0x040fec000004181c */
[-C--:B------:R-:W-:Y:S06]  /*116c0*/  HMMA.16816.F32.BF16 R36, R4, R14.reuse, R36 ;  /* 0x0000000e0424723c */ /* 0x080fec0000041824 */
[----:B------:R-:W-:Y:S01]  /*116d0*/  HMMA.16816.F32.BF16 R20, R8, R14, R20 ;  /* 0x0000000e0814723c */ /* 0x000fe20000041814 */
[----:B------:R-:W1:Y:S05]  /*116e0*/  LDSM.16.M88.4 R12, [R229+0x1000] ;  /* 0x00100000e50c783b */ /* 0x000e6a0000000200 */
[----:B------:R-:W-:Y:S01]  /*116f0*/  IMAD.MOV.U32 R19, RZ, RZ, R32 ;  /* 0x000000ffff137224 */ /* 0x000fe200078e0020 */
[----:B------:R-:W-:Y:S01]  /*11700*/  MOV R17, R34 ;  /* 0x0000002200117202 */ /* 0x000fe20000000f00 */
[----:B------:R-:W-:Y:S01]  /*11710*/  IMAD.MOV.U32 R16, RZ, RZ, R35 ;  /* 0x000000ffff107224 */ /* 0x000fe200078e0023 */
[----:B------:R-:W-:Y:S01]  /*11720*/  MOV R18, R33 ;  /* 0x0000002100127202 */ /* 0x000fe20000000f00 */
[----:B-1----:R-:W-:Y:S06]  /*11730*/  HMMA.16816.F32.BF16 R24, R4, R14, R132 ;  /* 0x0000000e0418723c */ /* 0x002fec0000041884 */
[----:B------:R-:W-:Y:S01]  /*11740*/  HMMA.16816.F32.BF16 R32, R8, R12, R44 ;  /* 0x0000000c0820723c */ /* 0x000fe2000004182c */
[----:B------:R-:W-:Y:S01]  /*11750*/  MOV R132, R19 ;  /* 0x0000001300847202 */ /* 0x000fe20000000f00 */
[----:B------:R-:W-:Y:S01]  /*11760*/  IMAD.MOV.U32 R134, RZ, RZ, R17 ;  /* 0x000000ffff867224 */ /* 0x000fe200078e0011 */
[----:B------:R-:W-:-:S02]  /*11770*/  MOV R133, R18 ;  /* 0x0000001200857202 */ /* 0x000fc40000000f00 */
[----:B------:R-:W-:Y:S01]  /*11780*/  MOV R135, R16 ;  /* 0x0000001000877202 */ /* 0x000fe20000000f00 */
[----:B------:R-:W-:Y:S06]  /*11790*/  HMMA.16816.F32.BF16 R28, R4, R12, R48 ;  /* 0x0000000c041c723c */ /* 0x000fec0000041830 */
[----:B------:R-:W-:Y:S01]  /*117a0*/  HMMA.16816.F32.BF16 R16, R8, R14, R64 ;  /* 0x0000000e0810723c */ /* 0x000fe20000041840 */
[----:B------:R-:W1:Y:S06]  /*117b0*/  LDSM.16.M88.4 R12, [R229+0x1800] ;  /* 0x00180000e50c783b */ /* 0x000e6c0000000200 */
        /* <DEDUP_REMOVED lines=8> */
[----:B------:R-:W-:Y:S01]  /*11840*/  IMAD.MOV.U32 R65, RZ, RZ, R3 ;  /* 0x000000ffff417224 */ /* 0x000fe200078e0003 */
[----:B------:R-:W-:-:S02]  /*11850*/  MOV R66, R2 ;  /* 0x0000000200427202 */ /* 0x000fc40000000f00 */
[----:B------:R-:W-:-:S07]  /*11860*/  MOV R67, R0 ;  /* 0x0000000000437202 */ /* 0x000fce0000000f00 */
[-C--:B-1----:R-:W-:Y:S06]  /*11870*/  HMMA.16816.F32.BF16 R208, R4, R12.reuse, R64 ;  /* 0x0000000c04d0723c */ /* 0x082fec0000041840 */
[----:B--2---:R-:W-:Y:S06]  /*11880*/  HMMA.16816.F32.BF16 R136, R8, R12, R216 ;  /* 0x0000000c0888723c */ /* 0x004fec00000418d8 */
[-C--:B------:R-:W-:Y:S06]  /*11890*/  HMMA.16816.F32.BF16 R212, R4, R14.reuse, R212 ;  /* 0x0000000e04d4723c */ /* 0x080fec00000418d4 */
[----:B------:R-:W-:Y:S01]  /*118a0*/  HMMA.16816.F32.BF16 R140, R8, R14, R60 ;  /* 0x0000000e088c723c */ /* 0x000fe2000004183c */
[----:B------:R-:W1:Y:S05]  /*118b0*/  LDSM.16.M88.4 R12, [R224+0xa800] ;  /* 0x00a80000e00c783b */ /* 0x000e6a0000000200 */
[----:B------:R-:W-:Y:S01]  /*118c0*/  IMAD.MOV.U32 R64, RZ, RZ, R208 ;  /* 0x000000ffff407224 */ /* 0x000fe200078e00d0 */
[----:B------:R-:W-:-:S02]  /*118d0*/  MOV R3, R209 ;  /* 0x000000d100037202 */ /* 0x000fc40000000f00 */
[----:B------:R-:W-:Y:S02]  /*118e0*/  MOV R2, R210 ;  /* 0x000000d200027202 */ /* 0x000fe40000000f00 */
[----:B------:R-:W-:Y:S02]  /*118f0*/  MOV R0, R211 ;  /* 0x000000d300007202 */ /* 0x000fe40000000f00 */
[-C--:B-1----:R-:W-:Y:S06]  /*11900*/  HMMA.16816.F32.BF16 R208, R4, R12.reuse, R40 ;  /* 0x0000000c04d0723c */ /* 0x082fec0000041828 */
[----:B------:R-:W-:Y:S01]  /*11910*/  HMMA.16816.F32.BF16 R220, R8, R12, R132 ;  /* 0x0000000c08dc723c */ /* 0x000fe20000041884 */
[----:B------:R-:W-:-:S05]  /*11920*/  IMAD.MOV.U32 R40, RZ, RZ, R64 ;  /* 0x000000ffff287224 */ /* 0x000fca00078e0040 */
        /* <DEDUP_REMOVED lines=8> */
[----:B------:R-:W-:-:S02]  /*119b0*/  MOV R41, R3 ;  /* 0x0000000300297202 */ /* 0x000fc40000000f00 */
[----:B------:R-:W-:Y:S02]  /*119c0*/  MOV R42, R2 ;  /* 0x00000002002a7202 */ /* 0x000fe40000000f00 */
[----:B------:R-:W-:Y:S01]  /*119d0*/  MOV R43, R0 ;  /* 0x00000000002b7202 */ /* 0x000fe20000000f00 */
        /* <DEDUP_REMOVED lines=11> */
[----:B------:R-:W-:Y:S02]  /*11a90*/  MOV R3, R41 ;  /* 0x0000002900037202 */ /* 0x000fe40000000f00 */
[----:B------:R-:W-:Y:S02]  /*11aa0*/  MOV R2, R42 ;  /* 0x0000002a00027202 */ /* 0x000fe40000000f00 */
[----:B------:R-:W-:Y:S02]  /*11ab0*/  MOV R0, R43 ;  /* 0x0000002b00007202 */ /* 0x000fe40000000f00 */
[----:B------:R-:W-:Y:S01]  /*11ac0*/  HMMA.16816.F32.BF16 R40, R8, R12, R136 ;  /* 0x0000000c0828723c */ /* 0x000fe20000041888 */
[----:B------:R-:W1:Y:S05]  /*11ad0*/  LDSM.16.M88.4 R12, [R238] ;  /* 0x00000000ee0c783b */ /* 0x000e6a0000000200 */
[----:B-1----:R-:W-:Y:S06]  /*11ae0*/  HMMA.16816.F32.BF16 R140, R4, R14, R132 ;  /* 0x0000000e048c723c */ /* 0x002fec0000041884 */
[-C--:B------:R-:W-:Y:S06]  /*11af0*/  HMMA.16816.F32.BF16 R220, R8, R12.reuse, R220 ;  /* 0x0000000c08dc723c */ /* 0x080fec00000418dc */
[----:B------:R-:W-:Y:S06]  /*11b00*/  HMMA.16816.F32.BF16 R208, R4, R12, R208 ;  /* 0x0000000c04d0723c */ /* 0x000fec00000418d0 */
[----:B------:R-:W-:Y:S01]  /*11b10*/  HMMA.16816.F32.BF16 R132, R8, R14, R64 ;  /* 0x0000000e0884723c */ /* 0x000fe20000041840 */
[----:B------:R-:W1:Y:S05]  /*11b20*/  LDSM.16.M88.4 R12, [R237] ;  /* 0x00000000ed0c783b */ /* 0x000e6a0000000200 */
[-C--:B-1----:R-:W-:Y:S06]  /*11b30*/  HMMA.16816.F32.BF16 R136, R4, R12.reuse, R60 ;  /* 0x0000000c0488723c */ /* 0x082fec000004183c */
[----:B------:R-:W-:Y:S06]  /*11b40*/  HMMA.16816.F32.BF16 R212, R8, R12, R216 ;  /* 0x0000000c08d4723c */ /* 0x000fec00000418d8 */
[-C--:B------:R-:W-:Y:S06]  /*11b50*/  HMMA.16816.F32.BF16 R64, R4, R14.reuse, R36 ;  /* 0x0000000e0440723c */ /* 0x080fec0000041824 */
[----:B------:R-:W-:Y:S01]  /*11b60*/  HMMA.16816.F32.BF16 R60, R8, R14, R28 ;  /* 0x0000000e083c723c */ /* 0x000fe2000004181c */
[----:B------:R-:W1:Y:S01]  /*11b70*/  LDSM.16.M88.4 R12, [R236] ;  /* 0x00000000ec0c783b */ /* 0x000e620000000200 */
[----:B------:R-:W-:Y:S01]  /*11b80*/  IMAD.MOV.U32 R216, RZ, RZ, R48 ;  /* 0x000000ffffd87224 */ /* 0x000fe200078e0030 */
        /* <DEDUP_REMOVED lines=13> */
[----:B------:R-:W-:Y:S01]  /*11c60*/  IMAD.MOV.U32 R216, RZ, RZ, R28 ;  /* 0x000000ffffd87224 */ /* 0x000fe200078e001c */
[----:B------:R-:W-:Y:S02]  /*11c70*/  MOV R3, R29 ;  /* 0x0000001d00037202 */ /* 0x000fe40000000f00 */
[----:B------:R-:W-:Y:S02]  /*11c80*/  MOV R2, R30 ;  /* 0x0000001e00027202 */ /* 0x000fe40000000f00 */
[----:B------:R-:W-:Y:S02]  /*11c90*/  MOV R0, R31 ;  /* 0x0000001f00007202 */ /* 0x000fe40000000f00 */
[----:B------:R-:W-:Y:S01]  /*11ca0*/  HMMA.16816.F32.BF16 R28, R4, R14, R44 ;  /* 0x0000000e041c723c */ /* 0x000fe2000004182c */
[----:B------:R-:W1:Y:S05]  /*11cb0*/  LDSM.16.M88.4 R12, [R230+0xa800] ;  /* 0x00a80000e60c783b */ /* 0x000e6a0000000200 */
[-C--:B-1----:R-:W-:Y:S06]  /*11cc0*/  HMMA.16816.F32.BF16 R52, R8, R12.reuse, R220 ;  /* 0x0000000c0834723c */ /* 0x082fec00000418dc */
[C---:B------:R-:W-:Y:S06]  /*11cd0*/  HMMA.16816.F32.BF16 R24, R4.reuse, R12, R208 ;  /* 0x0000000c0418723c */ /* 0x040fec00000418d0 */
[-C--:B------:R-:W-:Y:S06]  /*11ce0*/  HMMA.16816.F32.BF16 R44, R4, R14.reuse, R140 ;  /* 0x0000000e042c723c */ /* 0x080fec000004188c */
[C---:B------:R-:W-:Y:S01]  /*11cf0*/  HMMA.16816.F32.BF16 R40, R8.reuse, R14, R132 ;  /* 0x0000000e0828723c */ /* 0x040fe20000041884 */
[----:B------:R-:W1:Y:S05]  /*11d00*/  LDSM.16.M88.4 R12, [R230+0xb000] ;  /* 0x00b00000e60c783b */ /* 0x000e6a0000000200 */
[-C--:B-1----:R-:W-:Y:S06]  /*11d10*/  HMMA.16816.F32.BF16 R212, R8, R12.reuse, R212 ;  /* 0x0000000c08d4723c */ /* 0x082fec00000418d4 */
[----:B------:R-:W-:Y:S07]  /*11d20*/  HMMA.16816.F32.BF16 R220, R4, R12, R136 ;  /* 0x0000000c04dc723c */ /* 0x000fee0000041888 */
[----:B------:R-:W-:-:S02]  /*11d30*/  IMAD.MOV.U32 R136, RZ, RZ, R216 ;  /* 0x000000ffff887224 */ /* 0x000fc400078e00d8 */
[----:B------:R-:W-:Y:S09]  /*11d40*/  HMMA.16816.F32.BF16 R216, R4, R14, R64 ;  /* 0x0000000e04d8723c */ /* 0x000ff20000041840 */
[----:B------:R-:W-:Y:S01]  /*11d50*/  IMAD.MOV.U32 R135, RZ, RZ, R212 ;  /* 0x000000ffff877224 */ /* 0x000fe200078e00d4 */
[----:B------:R-:W-:-:S02]  /*11d60*/  MOV R134, R213 ;  /* 0x000000d500867202 */ /* 0x000fc40000000f00 */
[----:B------:R-:W-:Y:S02]  /*11d70*/  MOV R133, R214 ;  /* 0x000000d600857202 */ /* 0x000fe40000000f00 */
[----:B------:R-:W-:Y:S02]  /*11d80*/  MOV R132, R215 ;  /* 0x000000d700847202 */ /* 0x000fe40000000f00 */
[----:B------:R-:W-:Y:S01]  /*11d90*/  HMMA.16816.F32.BF16 R212, R8, R14, R60 ;  /* 0x0000000e08d4723c */ /* 0x000fe2000004183c */
[----:B------:R-:W1:Y:S01]  /*11da0*/  LDSM.16.M88.4 R12, [R230+0xb800] ;  /* 0x00b80000e60c783b */ /* 0x000e620000000200 */
[----:B------:R-:W-:Y:S02]  /*11db0*/  MOV R137, R3 ;  /* 0x0000000300897202 */ /* 0x000fe40000000f00 */
[----:B------:R-:W-:Y:S02]  /*11dc0*/  MOV R138, R2 ;  /* 0x00000002008a7202 */ /* 0x000fe40000000f00 */
[----:B------:R-:W-:Y:S01]  /*11dd0*/  MOV R139, R0 ;  /* 0x00000000008b7202 */ /* 0x000fe20000000f00 */
[C---:B-1----:R-:W-:Y:S06]  /*11de0*/  HMMA.16816.F32.BF16 R140, R4.reuse, R12, R56 ;  /* 0x0000000c048c723c */ /* 0x042fec0000041838 */
[----:B------:R-:W-:Y:S01]  /*11df0*/  HMMA.16816.F32.BF16 R208, R4, R14, R48 ;  /* 0x0000000e04d0723c */ /* 0x000fe20000041830 */
[----:B------:R-:W-:-:S15]  /*11e00*/  LDSM.16.M88.4 R4, [R233+0x6000] ;  /* 0x00600000e904783b */ /* 0x000fde0000000200 */
[----:B------:R-:W-:-:S02]  /*11e10*/  NOP ;  /* 0x0000000000007918 */ /* 0x000fc40000000000 */
[----:B------:R-:W-:Y:S01]  /*11e20*/  IMAD.MOV.U32 R56, RZ, RZ, R140 ;  /* 0x000000ffff387224 */ /* 0x000fe200078e008c */
[----:B------:R-:W-:Y:S02]  /*11e30*/  MOV R3, R141 ;  /* 0x0000008d00037202 */ /* 0x000fe40000000f00 */
[----:B------:R-:W-:Y:S02]  /*11e40*/  MOV R2, R142 ;  /* 0x0000008e00027202 */ /* 0x000fe40000000f00 */
[----:B------:R-:W-:Y:S02]  /*11e50*/  MOV R0, R143 ;  /* 0x0000008f00007202 */ /* 0x000fe40000000f00 */
[----:B------:R-:W-:Y:S07]  /*11e60*/  HMMA.16816.F32.BF16 R140, R8, R12, R36 ;  /* 0x0000000c088c723c */ /* 0x000fee0000041824 */
[----:B------:R-:W-:Y:S01]  /*11e70*/  IMAD.MOV.U32 R36, RZ, RZ, R135 ;  /* 0x000000ffff247224 */ /* 0x000fe200078e0087 */
[----:B------:R-:W-:-:S02]  /*11e80*/  MOV R37, R134 ;  /* 0x0000008600257202 */ /* 0x000fc40000000f00 */
[----:B------:R-:W-:Y:S02]  /*11e90*/  MOV R38, R133 ;  /* 0x0000008500267202 */ /* 0x000fe40000000f00 */
[----:B------:R-:W-:Y:S02]  /*11ea0*/  MOV R39, R132 ;  /* 0x0000008400277202 */ /* 0x000fe40000000f00 */
[----:B------:R-:W-:Y:S01]  /*11eb0*/  HMMA.16816.F32.BF16 R132, R8, R14, R16 ;  /* 0x0000000e0884723c */ /* 0x000fe20000041810 */
[----:B------:R-:W1:Y:S04]  /*11ec0*/  LDSM.16.M88.4 R12, [R229+0x2000] ;  /* 0x00200000e50c783b */ /* 0x000e680000000200 */
[----:B------:R-:W2:Y:S02]  /*11ed0*/  LDSM.16.M88.4 R8, [R233+0x4000] ;  /* 0x00400000e908783b */ /* 0x000ea40000000200 */
[----:B------:R-:W-:Y:S01]  /*11ee0*/  IMAD.MOV.U32 R16, RZ, RZ, R56 ;  /* 0x000000ffff107224 */ /* 0x000fe200078e0038 */
        /* <DEDUP_REMOVED lines=10> */
[----:B------:R-:W-:-:S02]  /*11f90*/  MOV R17, R3 ;  /* 0x0000000300117202 */ /* 0x000fc40000000f00 */
[----:B------:R-:W-:Y:S02]  /*11fa0*/  MOV R18, R2 ;  /* 0x0000000200127202 */ /* 0x000fe40000000f00 */
[----:B------:R-:W-:Y:S01]  /*11fb0*/  MOV R19, R0 ;  /* 0x0000000000137202 */ /* 0x000fe20000000f00 */
[-C--:B-1----:R-:W-:Y:S06]  /*11fc0*/  HMMA.16816.F32.BF16 R36, R8, R12.reuse, R36 ;  /* 0x0000000c0824723c */ /* 0x082fec0000041824 */
[C---:B------:R-:W-:Y:S06]  /*11fd0*/  HMMA.16816.F32.BF16 R32, R4.reuse, R12, R220 ;  /* 0x0000000c0420723c */ /* 0x040fec00000418dc */
[-C--:B------:R-:W-:Y:S06]  /*11fe0*/  HMMA.16816.F32.BF16 R28, R4, R14.reuse, R216 ;  /* 0x0000000e041c723c */ /* 0x080fec00000418d8 */
[----:B------:R-:W-:Y:S01]  /*11ff0*/  HMMA.16816.F32.BF16 R24, R8, R14, R212 ;  /* 0x0000000e0818723c */ /* 0x000fe200000418d4 */
[----:B------:R-:W1:Y:S01]  /*12000*/  LDSM.16.M88.4 R12, [R229+0x3800] ;  /* 0x00380000e50c783b */ /* 0x000e620000000200 */
[----:B------:R-:W-:Y:S01]  /*12010*/  FMUL.FTZ R66, R66, UR33 ;  /* 0x0000002142427c20 */ /* 0x000fe20008410000 */
        /* <DEDUP_REMOVED lines=14> */
[----:B------:R-:W-:Y:S01]  /*12100*/  UISETP.GT.AND UP0, UPT, UR12, UR15, UPT ;  /* 0x0000000f0c00728c */ /* 0x000fe2000bf04270 */
        /* <DEDUP_REMOVED lines=23> */
[C---:B-1----:R-:W-:Y:S01]  /*12280*/  HMMA.16816.F32.BF16 R20, R4.reuse, R12, R16 ;  /* 0x0000000c0414723c */ /* 0x042fe20000041810 */
[----:B------:R-:W-:Y:S01]  /*12290*/  FMUL.FTZ R51, R51, UR33 ;  /* 0x0000002133337c20 */ /* 0x000fe20008410000 */
[----:B------:R-:W-:Y:S01]  /*122a0*/  FMUL.FTZ R47, R47, UR33 ;  /* 0x000000212f2f7c20 */ /* 0x000fe20008410000 */
[----:B------:R-:W-:Y:S01]  /*122b0*/  FMUL.FTZ R24, R24, UR33 ;  /* 0x0000002118187c20 */ /* 0x000fe20008410000 */
[----:B------:R-:W-:Y:S01]  /*122c0*/  FMUL.FTZ R25, R25, UR33 ;  /* 0x0000002119197c20 */ /* 0x000fe20008410000 */
[----:B------:R-:W-:Y:S01]  /*122d0*/  FMUL.FTZ R26, R26, UR33 ;  /* 0x000000211a1a7c20 */ /* 0x000fe20008410000 */
[----:B------:R-:W-:Y:S01]  /*122e0*/  HMMA.16816.F32.BF16 R16, R4, R14, R208 ;  /* 0x0000000e0410723c */ /* 0x000fe200000418d0 */
[----:B------:R-:W-:Y:S01]  /*122f0*/  FMUL.FTZ R27, R27, UR33 ;  /* 0x000000211b1b7c20 */ /* 0x000fe20008410000 */
[----:B------:R-:W-:Y:S01]  /*12300*/  FMUL.FTZ R28, R28, UR33 ;  /* 0x000000211c1c7c20 */ /* 0x000fe20008410000 */
[----:B------:R-:W-:Y:S01]  /*12310*/  FMUL.FTZ R29, R29, UR33 ;  /* 0x000000211d1d7c20 */ /* 0x000fe20008410000 */
[----:B------:R-:W-:Y:S01]  /*12320*/  FMUL.FTZ R30, R30, UR33 ;  /* 0x000000211e1e7c20 */ /* 0x000fe20008410000 */
[----:B------:R-:W-:Y:S01]  /*12330*/  FMUL.FTZ R31, R31, UR33 ;  /* 0x000000211f1f7c20 */ /* 0x000fe20008410000 */
[----:B------:R-:W-:Y:S01]  /*12340*/  HMMA.16816.F32.BF16 R4, R8, R12, R140 ;  /* 0x0000000c0804723c */ /* 0x000fe2000004188c */
[----:B------:R-:W-:-:S05]  /*12350*/  DEPBAR.LE SB0, 0x0 ;  /* 0x000080000000791a */ /* 0x000fca0000000000 */
[----:B------:R-:W-:Y:S01]  /*12360*/  HMMA.16816.F32.BF16 R8, R8, R14, R132 ;  /* 0x0000000e0808723c */ /* 0x000fe20000041884 */
[----:B------:R1:W2:Y:S01]  /*12370*/  MUFU.TANH R141, R66 ;  /* 0x00000042008d7308 */ /* 0x0002a20000002400 */
[----:B------:R-:W-:-:S04]  /*12380*/  PLOP3.LUT P0, PT, PT, PT, UP0, 0x80, 0x0 ;  /* 0x000000000000781c */ /* 0x000fc80003f0f008 */
[----:B------:R-:W-:Y:S01]  /*12390*/  FMUL.FTZ R22, R22, UR33 ;  /* 0x0000002116167c20 */ /* 0x000fe20008410000 */
[----:B------:R-:W-:Y:S01]  /*123a0*/  FMUL.FTZ R23, R23, UR33 ;  /* 0x0000002117177c20 */ /* 0x000fe20008410000 */
[----:B------:R-:W-:Y:S01]  /*123b0*/  FMUL.FTZ R20, R20, UR33 ;  /* 0x0000002114147c20 */ /* 0x000fe20008410000 */
[----:B------:R1:W3:Y:S01]  /*123c0*/  MUFU.TANH R208, R65 ;  /* 0x0000004100d07308 */ /* 0x0002e20000002400 */
[----:B------:R-:W-:Y:S02]  /*123d0*/  FMUL.FTZ R21, R21, UR33 ;  /* 0x0000002115157c20 */ /* 0x000fe40008410000 */
[----:B------:R-:W-:Y:S01]  /*123e0*/  FMUL.FTZ R18, R18, UR33 ;  /* 0x0000002112127c20 */ /* 0x000fe20008410000 */
[----:B------:R-:W-:Y:S01]  /*123f0*/  FMUL.FTZ R16, R16, UR33 ;  /* 0x0000002110107c20 */ /* 0x000fe20008410000 */
[----:B------:R-:W-:Y:S01]  /*12400*/  FMUL.FTZ R17, R17, UR33 ;  /* 0x0000002111117c20 */ /* 0x000fe20008410000 */
[----:B------:R-:W-:Y:S02]  /*12410*/  FMUL.FTZ R19, R19, UR33 ;  /* 0x0000002113137c20 */ /* 0x000fe40008410000 */
[----:B------:R1:W4:Y:S01]  /*12420*/  MUFU.TANH R133, R58 ;  /* 0x0000003a00857308 */ /* 0x0003220000002400 */
[----:B------:R-:W-:Y:S01]  /*12430*/  FMUL.FTZ R4, R4, UR33 ;  /* 0x0000002104047c20 */ /* 0x000fe20008410000 */
[----:B------:R-:W-:Y:S01]  /*12440*/  FMUL.FTZ R5, R5, UR33 ;  /* 0x0000002105057c20 */ /* 0x000fe20008410000 */
[----:B------:R-:W-:Y:S01]  /*12450*/  FMUL.FTZ R6, R6, UR33 ;  /* 0x0000002106067c20 */ /* 0x000fe20008410000 */
[----:B------:R-:W-:-:S03]  /*12460*/  FMUL.FTZ R7, R7, UR33 ;  /* 0x0000002107077c20 */ /* 0x000fc60008410000 */
[----:B------:R-:W-:Y:S01]  /*12470*/  FMUL.FTZ R8, R8, UR33 ;  /* 0x0000002108087c20 */ /* 0x000fe20008410000 */
[----:B------:R1:W1:Y:S01]  /*12480*/  MUFU.TANH R135, R59 ;  /* 0x0000003b00877308 */ /* 0x0002620000002400 */
[----:B------:R-:W-:Y:S01]  /*12490*/  FMUL.FTZ R9, R9, UR33 ;  /* 0x0000002109097c20 */ /* 0x000fe20008410000 */
[----:B------:R-:W-:Y:S01]  /*124a0*/  FMUL.FTZ R10, R10, UR33 ;  /* 0x000000210a0a7c20 */ /* 0x000fe20008410000 */
[----:B------:R-:W-:-:S05]  /*124b0*/  FMUL.FTZ R11, R11, UR33 ;  /* 0x000000210b0b7c20 */ /* 0x000fca0008410000 */
[----:B------:R1:W1:Y:S08]  /*124c0*/  MUFU.TANH R15, R60 ;  /* 0x0000003c000f7308 */ /* 0x0002700000002400 */
        /* <DEDUP_REMOVED lines=42> */
[----:B------:R-:W1:Y:S08]  /*12770*/  MUFU.TANH R136, R136 ;  /* 0x0000008800887308 */ /* 0x000e700000002400 */
[----:B------:R-:W1:Y:S08]  /*12780*/  MUFU.TANH R139, R139 ;  /* 0x0000008b008b7308 */ /* 0x000e700000002400 */
[----:B------:R-:W1:Y:S08]  /*12790*/  MUFU.TANH R47, R47 ;  /* 0x0000002f002f7308 */ /* 0x000e700000002400 */
        /* <DEDUP_REMOVED lines=13> */
[----:B------:R1:W1:Y:S01]  /*12870*/  MUFU.TANH R56, R19 ;  /* 0x0000001300387308 */ /* 0x0002620000002400 */
[----:B------:R-:W-:Y:S06]  /*12880*/  BAR.SYNC.DEFER_BLOCKING 0x0 ;  /* 0x0000000000007b1d */ /* 0x000fec0000010000 */
[----:B--234-:R-:W-:Y:S05]  /*12890*/  @!P0 BRA `(.L_x_804) ;  /* 0x00000004005c8947 */ /* 0x01cfea0003800000 */
[----:B------:R-:W2:Y:S04]  /*128a0*/  LDL.64 R2, [R1+0x80] ;  /* 0x0000800001027983 */ /* 0x000ea80000100a00 */
[----:B------:R-:W3:Y:S01]  /*128b0*/  LDL.64 R222, [R1+0x78] ;  /* 0x0000780001de7983 */ /* 0x000ee20000100a00 */
[----:B------:R-:W-:Y:S01]  /*128c0*/  UIADD3 UR19, UR19, -0x4, URZ ;  /* 0xfffffffc13137890 */ /* 0x000fe2000fffe03f */
[----:B-1----:R-:W1:Y:S01]  /*128d0*/  @!P2 LDC.64 R4, c[0x0][0x218] ;  /* 0x00008600ff04ab82 */ /* 0x002e620000000a00 */
        /* <DEDUP_REMOVED lines=81> */
.L_x_806:
[----:B------:R-:W-:Y:S05]  /*12df0*/  BSYNC B0 ;  /* 0x0000000000007941 */ /* 0x000fea0003800000 */
.L_x_805:
[----:B------:R-:W0:Y:S02]  /*12e00*/  LDGDEPBAR ;  /* 0x00000000000079af */ /* 0x000e240000000000 */
.L_x_804:
[----:B------:R-:W-:Y:S01]  /*12e10*/  STL [R1+0xc8], R240 ;  /* 0x0000c8f001007387 */ /* 0x000fe20000100800 */
[----:B------:R-:W-:-:S03]  /*12e20*/  IMAD.U32 R0, RZ, RZ, UR12 ;  /* 0x0000000cff007e24 */ /* 0x000fc6000f8e00ff */
[----:B------:R-:W-:Y:S04]  /*12e30*/  STL [R1+0xc4], R239 ;  /* 0x0000c4ef01007387 */ /* 0x000fe80000100800 */
[----:B------:R-:W-:Y:S04]  /*12e40*/  STL [R1+0xc0], R238 ;  /* 0x0000c0ee01007387 */ /* 0x000fe80000100800 */
[----:B------:R-:W-:Y:S04]  /*12e50*/  STL [R1+0xbc], R237 ;  /* 0x0000bced01007387 */ /* 0x000fe80000100800 */
[----:B------:R-:W-:Y:S04]  /*12e60*/  STL [R1+0xb8], R236 ;  /* 0x0000b8ec01007387 */ /* 0x000fe80000100800 */
[----:B------:R3:W-:Y:S04]  /*12e70*/  STL [R1+0xb4], R235 ;  /* 0x0000b4eb01007387 */ /* 0x0007e80000100800 */
[----:B------:R-:W-:Y:S04]  /*12e80*/  STL [R1+0xb0], R234 ;  /* 0x0000b0ea01007387 */ /* 0x000fe80000100800 */
[----:B------:R-:W-:Y:S04]  /*12e90*/  STL [R1+0xac], R233 ;  /* 0x0000ace901007387 */ /* 0x000fe80000100800 */
[----:B------:R-:W-:Y:S04]  /*12ea0*/  STL [R1+0xa8], R232 ;  /* 0x0000a8e801007387 */ /* 0x000fe80000100800 */
[----:B------:R4:W-:Y:S04]  /*12eb0*/  STL [R1+0xa4], R231 ;  /* 0x0000a4e701007387 */ /* 0x0009e80000100800 */
[----:B------:R4:W-:Y:S04]  /*12ec0*/  STL [R1+0xa0], R230 ;  /* 0x0000a0e601007387 */ /* 0x0009e80000100800 */
[----:B------:R4:W-:Y:S04]  /*12ed0*/  STL [R1+0x9c], R229 ;  /* 0x00009ce501007387 */ /* 0x0009e80000100800 */
[----:B------:R4:W-:Y:S04]  /*12ee0*/  STL [R1+0x98], R224 ;  /* 0x000098e001007387 */ /* 0x0009e80000100800 */
[----:B------:R-:W4:Y:S04]  /*12ef0*/  LDL.LU R223, [R1+0x3c] ;  /* 0x00003c0001df7983 */ /* 0x000f280000300800 */
[----:B------:R-:W4:Y:S04]  /*12f00*/  LDL.LU R222, [R1+0x30] ;  /* 0x0000300001de7983 */ /* 0x000f280000300800 */
[----:B------:R-:W4:Y:S04]  /*12f10*/  LDL.LU R221, [R1+0x2c] ;  /* 0x00002c0001dd7983 */ /* 0x000f280000300800 */
[----:B------:R-:W4:Y:S01]  /*12f20*/  LDL.LU R220, [R1+0x28] ;  /* 0x0000280001dc7983 */ /* 0x000f220000300800 */
[----:B--2---:R-:W2:Y:S02]  /*12f30*/  S2R R2, SR_TID.X ;  /* 0x0000000000027919 */ /* 0x004ea40000002100 */
[----:B--2---:R-:W-:-:S05]  /*12f40*/  IMAD.SHL.U32 R2, R2, 0x2, RZ ;  /* 0x0000000202027824 */ /* 0x004fca00078e00ff */
[----:B------:R-:W-:-:S04]  /*12f50*/  LOP3.LUT R2, R2, 0x6, RZ, 0xc0, !PT ;  /* 0x0000000602027812 */ /* 0x000fc800078ec0ff */
[----:B------:R-:W-:-:S04]  /*12f60*/  LEA R0, R0, R2, 0x6 ;  /* 0x0000000200007211 */ /* 0x000fc800078e30ff */
[C---:B------:R-:W-:Y:S01]  /*12f70*/  ISETP.GE.AND P0, PT, R0.reuse, R251, PT ;  /* 0x000000fb0000720c */ /* 0x040fe20003f06270 */
[C---:B------:R-:W-:Y:S01]  /*12f80*/  VIADD R2, R0.reuse, 0x1 ;  /* 0x0000000100027836 */ /* 0x040fe20000000000 */
[CC--:B------:R-:W-:Y:S02]  /*12f90*/  ISETP.GE.AND P5, PT, R0.reuse, R250.reuse, PT ;  /* 0x000000fa0000720c */ /* 0x0c0fe40003fa6270 */
[----:B------:R-:W-:Y:S02]  /*12fa0*/  ISETP.LT.OR P0, PT, R0, R247, P0 ;  /* 0x000000f70000720c */ /* 0x000fe40000701670 */
[C---:B------:R-:W-:Y:S02]  /*12fb0*/  ISETP.GE.AND P6, PT, R2.reuse, R251, PT ;  /* 0x000000fb0200720c */ /* 0x040fe40003fc6270 */
[C---:B------:R-:W-:Y:S02]  /*12fc0*/  ISETP.GE.AND P4, PT, R2.reuse, R250, PT ;  /* 0x000000fa0200720c */ /* 0x040fe40003f86270 */
[----:B------:R-:W-:-:S02]  /*12fd0*/  ISETP.GE.AND P1, PT, R2, R249, PT ;  /* 0x000000f90200720c */ /* 0x000fc40003f26270 */
[-C--:B------:R-:W-:Y:S02]  /*12fe0*/  ISETP.GE.AND P2, PT, R2, R248.reuse, PT ;  /* 0x000000f80200720c */ /* 0x080fe40003f46270 */
[----:B-1----:R-:W-:Y:S02]  /*12ff0*/  FSEL R3, R142, -INF , !P0 ;  /* 0xff8000008e037808 */ /* 0x002fe40004000000 */
[C---:B------:R-:W-:Y:S02]  /*13000*/  ISETP.GE.AND P3, PT, R0.reuse, R249, PT ;  /* 0x000000f90000720c */ /* 0x040fe40003f66270 */
[----:B------:R-:W-:Y:S02]  /*13010*/  ISETP.GE.AND P0, PT, R0, R248, PT ;  /* 0x000000f80000720c */ /* 0x000fe40003f06270 */
[C---:B------:R-:W-:Y:S02]  /*13020*/  ISETP.LT.OR P6, PT, R2.reuse, R247, P6 ;  /* 0x000000f70200720c */ /* 0x040fe400037c1670 */
[----:B------:R-:W-:-:S02]  /*13030*/  ISETP.LT.OR P4, PT, R2, R246, P4 ;  /* 0x000000f60200720c */ /* 0x000fc40002781670 */
[CC--:B------:R-:W-:Y:S02]  /*13040*/  ISETP.LT.OR P1, PT, R2.reuse, R245.reuse, P1 ;  /* 0x000000f50200720c */ /* 0x0c0fe40000f21670 */
[----:B------:R-:W-:Y:S01]  /*13050*/  ISETP.LT.OR P2, PT, R2, R244, P2 ;  /* 0x000000f40200720c */ /* 0x000fe20001741670 */
[C---:B------:R-:W-:Y:S01]  /*13060*/  VIADD R2, R0.reuse, 0x8 ;  /* 0x0000000800027836 */ /* 0x040fe20000000000 */
[C---:B------:R-:W-:Y:S02]  /*13070*/  ISETP.LT.OR P5, PT, R0.reuse, R246, P5 ;  /* 0x000000f60000720c */ /* 0x040fe40002fa1670 */
[C---:B------:R-:W-:Y:S02]  /*13080*/  ISETP.LT.OR P3, PT, R0.reuse, R245, P3 ;  /* 0x000000f50000720c */ /* 0x040fe40001f61670 */
        /* <DEDUP_REMOVED lines=12> */
[----:B------:R-:W-:Y:S02]  /*13150*/  ISETP.LT.OR P6, PT, R2, R244, P6 ;  /* 0x000000f40200720c */ /* 0x000fe400037c1670 */
[----:B------:R-:W-:-:S02]  /*13160*/  IADD3 R2, R0, 0x9, RZ ;  /* 0x0000000900027810 */ /* 0x000fc40007ffe0ff */
        /* <DEDUP_REMOVED lines=93> */
[----:B---3--:R-:W-:Y:S02]  /*13740*/  FSEL R235, R40, -INF , !P2 ;  /* 0xff80000028eb7808 */ /* 0x008fe40005000000 */
        /* <DEDUP_REMOVED lines=12> */
[----:B----4-:R-:W-:Y:S02]  /*13810*/  FSEL R231, R39, -INF , !P6 ;  /* 0xff80000027e77808 */ /* 0x010fe40007000000 */
        /* <DEDUP_REMOVED lines=12> */
[----:B------:R-:W-:Y:S01]  /*138e0*/  FSEL R239, R32, -INF , !P5 ;  /* 0xff80000020ef7808 */ /* 0x000fe20006800000 */
[----:B------:R-:W-:Y:S01]  /*138f0*/  IMAD.MOV.U32 R34, RZ, RZ, R36 ;  /* 0x000000ffff227224 */ /* 0x000fe200078e0024 */
        /* <DEDUP_REMOVED lines=25> */
[C---:B------:R-:W-:Y:S02]  /*13a90*/  ISETP.GE.AND P5, PT, R2.reuse, R251, PT ;  /* 0x000000fb0200720c */ /* 0x040fe40003fa6270 */
[----:B------:R-:W-:Y:S01]  /*13aa0*/  ISETP.GE.AND P0, PT, R2, R250, PT ;  /* 0x000000fa0200720c */ /* 0x000fe20003f06270 */
[----:B------:R-:W-:Y:S01]  /*13ab0*/  VIADD R0, R0, 0x39 ;  /* 0x0000003900007836 */ /* 0x000fe20000000000 */
[C---:B------:R-:W-:Y:S02]  /*13ac0*/  ISETP.LT.OR P5, PT, R2.reuse, R247, P5 ;  /* 0x000000f70200720c */ /* 0x040fe40002fa1670 */
[----:B------:R-:W-:Y:S02]  /*13ad0*/  ISETP.LT.OR P0, PT, R2, R246, P0 ;  /* 0x000000f60200720c */ /* 0x000fe40000701670 */
[----:B------:R-:W-:-:S02]  /*13ae0*/  FSEL R230, R27, -INF , !P6 ;  /* 0xff8000001be67808 */ /* 0x000fc40007000000 */
[----:B------:R-:W-:Y:S02]  /*13af0*/  FSEL R65, R25, -INF , !P1 ;  /* 0xff80000019417808 */ /* 0x000fe40004800000 */
[----:B------:R-:W-:Y:S02]  /*13b00*/  FSEL R233, R24, -INF , !P5 ;  /* 0xff80000018e97808 */ /* 0x000fe40006800000 */
[----:B------:R-:W-:Y:S02]  /*13b10*/  FSEL R229, R22, -INF , !P0 ;  /* 0xff80000016e57808 */ /* 0x000fe40004000000 */
[C---:B------:R-:W-:Y:S02]  /*13b20*/  ISETP.GE.AND P6, PT, R2.reuse, R249, PT ;  /* 0x000000f90200720c */ /* 0x040fe40003fc6270 */
[----:B------:R-:W-:Y:S02]  /*13b30*/  ISETP.GE.AND P1, PT, R2, R248, PT ;  /* 0x000000f80200720c */ /* 0x000fe40003f26270 */
[----:B------:R-:W-:-:S02]  /*13b40*/  ISETP.GE.AND P5, PT, R0, R251, PT ;  /* 0x000000fb0000720c */ /* 0x000fc40003fa6270 */
[----:B------:R-:W-:Y:S02]  /*13b50*/  ISETP.GE.AND P0, PT, R0, R250, PT ;  /* 0x000000fa0000720c */ /* 0x000fe40003f06270 */
[C---:B------:R-:W-:Y:S02]  /*13b60*/  ISETP.LT.OR P6, PT, R2.reuse, R245, P6 ;  /* 0x000000f50200720c */ /* 0x040fe400037c1670 */
[----:B------:R-:W-:Y:S02]  /*13b70*/  ISETP.LT.OR P1, PT, R2, R244, P1 ;  /* 0x000000f40200720c */ /* 0x000fe40000f21670 */
[C---:B------:R-:W-:Y:S02]  /*13b80*/  ISETP.LT.OR P5, PT, R0.reuse, R247, P5 ;  /* 0x000000f70000720c */ /* 0x040fe40002fa1670 */
[----:B------:R-:W-:Y:S02]  /*13b90*/  ISETP.LT.OR P0, PT, R0, R246, P0 ;  /* 0x000000f60000720c */ /* 0x000fe40000701670 */
[----:B------:R-:W-:-:S02]  /*13ba0*/  FMNMX.FTZ R2, R223, R3, !PT ;  /* 0x00000003df027209 */ /* 0x000fc40007810000 */
[----:B------:R-:W-:Y:S02]  /*13bb0*/  FSEL R58, R23, -INF , !P5 ;  /* 0xff800000173a7808 */ /* 0x000fe40006800000 */
[----:B------:R-:W-:Y:S02]  /*13bc0*/  FSEL R224, R12, -INF , !P0 ;  /* 0xff8000000ce07808 */ /* 0x000fe40004000000 */
[C---:B------:R-:W-:Y:S02]  /*13bd0*/  ISETP.GE.AND P5, PT, R0.reuse, R249, PT ;  /* 0x000000f90000720c */ /* 0x040fe40003fa6270 */
[C---:B------:R-:W-:Y:S02]  /*13be0*/  ISETP.GE.AND P0, PT, R0.reuse, R248, PT ;  /* 0x000000f80000720c */ /* 0x040fe40003f06270 */
[----:B------:R-:W-:Y:S02]  /*13bf0*/  FMNMX.FTZ R2, R7, R2, !PT ;  /* 0x0000000207027209 */ /* 0x000fe40007810000 */
[----:B------:R-:W-:-:S02]  /*13c00*/  ISETP.LT.OR P5, PT, R0, R245, P5 ;  /* 0x000000f50000720c */ /* 0x000fc40002fa1670 */
[----:B------:R-:W-:Y:S02]  /*13c10*/  ISETP.LT.OR P0, PT, R0, R244, P0 ;  /* 0x000000f40000720c */ /* 0x000fe40000701670 */
        /* <DEDUP_REMOVED lines=22> */
[----:B------:R-:W-:-:S02]  /*13d80*/  MOV R28, R8 ;  /* 0x00000008001c7202 */ /* 0x000fc40000000f00 */
        /* <DEDUP_REMOVED lines=32> */
[----:B--2---:R-:W-:Y:S02]  /*13f90*/  FMNMX.FTZ R135, R135, R12, !PT ;  /* 0x0000000c87877209 */ /* 0x004fe40007810000 */
[----:B------:R-:W-:Y:S02]  /*13fa0*/  FMNMX.FTZ R0, R235, R0, !PT ;  /* 0x00000000eb007209 */ /* 0x000fe40007810000 */
[----:B------:R-:W-:Y:S02]  /*13fb0*/  FSEL R39, R51, -INF , !P6 ;  /* 0xff80000033277808 */ /* 0x000fe40007000000 */
[----:B------:R-:W-:Y:S01]  /*13fc0*/  FMNMX.FTZ R2, R65, R2, !PT ;  /* 0x0000000241027209 */ /* 0x000fe20007810000 */
[----:B------:R-:W1:Y:S01]  /*13fd0*/  SHFL.BFLY PT, R12, R135, 0x1, 0x1f ;  /* 0x0c201f00870c7f89 */ /* 0x000e6200000e0000 */
[----:B------:R-:W-:Y:S02]  /*13fe0*/  FMNMX.FTZ R0, R231, R0, !PT ;  /* 0x00000000e7007209 */ /* 0x000fe40007810000 */
[----:B------:R-:W-:-:S02]  /*13ff0*/  FSEL R240, R31, -INF , !P5 ;  /* 0xff8000001ff07808 */ /* 0x000fc40006800000 */
[----:B------:R-:W-:Y:S02]  /*14000*/  FMNMX.FTZ R2, R39, R2, !PT ;  /* 0x0000000227027209 */ /* 0x000fe40007810000 */
[----:B------:R-:W-:Y:S02]  /*14010*/  FMNMX.FTZ R8, R239, R0, !PT ;  /* 0x00000000ef087209 */ /* 0x000fe40007810000 */
[----:B------:R-:W-:Y:S02]  /*14020*/  FSEL R232, R138, -INF , !P4 ;  /* 0xff8000008ae87808 */ /* 0x000fe40006000000 */
[----:B------:R-:W-:Y:S02]  /*14030*/  FMNMX.FTZ R0, R240, R2, !PT ;  /* 0x00000002f0007209 */ /* 0x000fe40007810000 */
[----:B------:R-:W-:Y:S02]  /*14040*/  FMNMX.FTZ R2, R232, R8, !PT ;  /* 0x00000008e8027209 */ /* 0x000fe40007810000 */
[----:B------:R-:W-:Y:S01]  /*14050*/  FSEL R64, R64, -INF , !P3 ;  /* 0xff80000040407808 */ /* 0x000fe20005800000 */
[----:B------:R-:W2:Y:S01]  /*14060*/  SHFL.BFLY PT, R8, R0, 0x2, 0x1f ;  /* 0x0c401f0000087f89 */ /* 0x000ea200000e0000 */
[----:B------:R-:W-:-:S02]  /*14070*/  FSEL R29, R63, -INF , !P2 ;  /* 0xff8000003f1d7808 */ /* 0x000fc40005000000 */
[----:B------:R-:W-:Y:S02]  /*14080*/  FMNMX.FTZ R2, R64, R2, !PT ;  /* 0x0000000240027209 */ /* 0x000fe40007810000 */
[----:B------:R-:W-:Y:S02]  /*14090*/  FSEL R52, R18, -INF , !P1 ;  /* 0xff80000012347808 */ /* 0x000fe40004800000 */
[----:B------:R-:W3:Y:S01]  /*140a0*/  SHFL.BFLY PT, R18, R134, 0x1, 0x1f ;  /* 0x0c201f0086127f89 */ /* 0x000ee200000e0000 */
[----:B------:R-:W-:Y:S02]  /*140b0*/  FMNMX.FTZ R2, R29, R2, !PT ;  /* 0x000000021d027209 */ /* 0x000fe40007810000 */
[----:B------:R-:W-:Y:S02]  /*140c0*/  FSEL R44, R56, -INF , !P0 ;  /* 0xff800000382c7808 */ /* 0x000fe40004000000 */
[----:B------:R-:W-:Y:S02]  /*140d0*/  FMNMX.FTZ R2, R52, R2, !PT ;  /* 0x0000000234027209 */ /* 0x000fe40007810000 */
[----:B-1----:R-:W-:-:S02]  /*140e0*/  FMNMX.FTZ R135, R135, R12, !PT ;  /* 0x0000000c87877209 */ /* 0x002fc40007810000 */
[----:B------:R-:W-:Y:S02]  /*140f0*/  FMNMX.FTZ R132, R44, R2, !PT ;  /* 0x000000022c847209 */ /* 0x000fe40007810000 */
[C---:B------:R-:W-:Y:S01]  /*14100*/  FSETP.NEU.FTZ.AND P1, PT, R135.reuse, -INF , PT ;  /* 0xff8000008700780b */ /* 0x040fe20003f3d000 */
[----:B------:R-:W-:Y:S02]  /*14110*/  FMUL.FTZ R12, R135, UR10 ;  /* 0x0000000a870c7c20 */ /* 0x000fe40008410000 */
[----:B------:R-:W1:Y:S03]  /*14120*/  SHFL.BFLY PT, R2, R132, 0x2, 0x1f ;  /* 0x0c401f0084027f89 */ /* 0x000e6600000e0000 */
[----:B------:R-:W-:Y:S02]  /*14130*/  FSEL R12, R12, RZ, P1 ;  /* 0x000000ff0c0c7208 */ /* 0x000fe40000800000 */
[----:B--2---:R-:W-:-:S03]  /*14140*/  FMNMX.FTZ R0, R0, R8, !PT ;  /* 0x0000000800007209 */ /* 0x004fc60007810000 */
[----:B------:R-:W-:Y:S02]  /*14150*/  FFMA.FTZ R3, R3, UR10, -R12 ;  /* 0x0000000a03037c23 */ /* 0x000fe4000801080c */
[----:B------:R-:W2:Y:S01]  /*14160*/  SHFL.BFLY PT, R133, R0, 0x1, 0x1f ;  /* 0x0c201f0000857f89 */ /* 0x000ea200000e0000 */
[----:B---3--:R-:W-:Y:S01]  /*14170*/  FMNMX.FTZ R134, R134, R18, !PT ;  /* 0x0000001286867209 */ /* 0x008fe20007810000 */
[----:B------:R3:W-:Y:S03]  /*14180*/  MUFU.EX2 R25, R3 ;  /* 0x0000000300197308 */ /* 0x0007e60000000800 */
[C---:B------:R-:W-:Y:S01]  /*14190*/  FSETP.NEU.FTZ.AND P3, PT, R134.reuse, -INF , PT ;  /* 0xff8000008600780b */ /* 0x040fe20003f7d000 */
[----:B---3--:R-:W-:-:S05]  /*141a0*/  FMUL.FTZ R3, R134, UR10 ;  /* 0x0000000a86037c20 */ /* 0x008fca0008410000 */
[----:B------:R-:W-:Y:S02]  /*141b0*/  FSEL R3, R3, RZ, P3 ;  /* 0x000000ff03037208 */ /* 0x000fe40001800000 */
[----:B-1----:R-:W-:-:S03]  /*141c0*/  FMNMX.FTZ R132, R132, R2, !PT ;  /* 0x0000000284847209 */ /* 0x002fc60007810000 */
[----:B------:R-:W-:-:S04]  /*141d0*/  FFMA.FTZ R4, R4, UR10, -R3 ;  /* 0x0000000a04047c23 */ /* 0x000fc80008010803 */
[----:B------:R1:W-:Y:S01]  /*141e0*/  MUFU.EX2 R23, R4 ;  /* 0x0000000400177308 */ /* 0x0003e20000000800 */
[----:B--2---:R-:W-:Y:S01]  /*141f0*/  FMNMX.FTZ R133, R0, R133, !PT ;  /* 0x0000008500857209 */ /* 0x004fe20007810000 */
[----:B------:R-:W-:-:S03]  /*14200*/  FFMA.FTZ R0, R9, UR10, -R3 ;  /* 0x0000000a09007c23 */ /* 0x000fc60008010803 */
[C---:B------:R-:W-:Y:S01]  /*14210*/  FSETP.NEU.FTZ.AND P2, PT, R133.reuse, -INF , PT ;  /* 0xff8000008500780b */ /* 0x040fe20003f5d000 */
[----:B------:R-:W-:Y:S02]  /*14220*/  FMUL.FTZ R2, R133, UR10 ;  /* 0x0000000a85027c20 */ /* 0x000fe40008410000 */
[----:B------:R2:W-:Y:S01]  /*14230*/  MUFU.EX2 R40, R0 ;  /* 0x0000000000287308 */ /* 0x0005e20000000800 */
[----:B-1----:R-:W1:Y:S02]  /*14240*/  SHFL.BFLY PT, R4, R132, 0x1, 0x1f ;  /* 0x0c201f0084047f89 */ /* 0x002e6400000e0000 */
[----:B------:R-:W-:Y:S01]  /*14250*/  FSEL R2, R2, RZ, P2 ;  /* 0x000000ff02027208 */ /* 0x000fe20001000000 */
[----:B--2---:R-:W-:-:S04]  /*14260*/  FFMA.FTZ R0, R10, UR10, -R3 ;  /* 0x0000000a0a007c23 */ /* 0x004fc80008010803 */
[----:B------:R2:W-:Y:S02]  /*14270*/  MUFU.EX2 R238, R0 ;  /* 0x0000000000ee7308 */ /* 0x0005e40000000800 */
[----:B--2---:R-:W-:-:S06]  /*14280*/  FFMA.FTZ R0, R13, UR10, -R3 ;  /* 0x0000000a0d007c23 */ /* 0x004fcc0008010803 */
[----:B------:R2:W-:Y:S01]  /*14290*/  MUFU.EX2 R237, R0 ;  /* 0x0000000000ed7308 */ /* 0x0005e20000000800 */
[----:B-1----:R-:W-:Y:S01]  /*142a0*/  FMNMX.FTZ R132, R132, R4, !PT ;  /* 0x0000000484847209 */ /* 0x002fe20007810000 */
[----:B------:R-:W-:-:S03]  /*142b0*/  FFMA.FTZ R4, R15, UR10, -R2 ;  /* 0x0000000a0f047c23 */ /* 0x000fc60008010802 */
[----:B------:R-:W-:Y:S01]  /*142c0*/  FSETP.NEU.FTZ.AND P0, PT, R132, -INF , PT ;  /* 0xff8000008400780b */ /* 0x000fe20003f1d000 */
[----:B--2---:R-:W-:-:S04]  /*142d0*/  FFMA.FTZ R0, R11, UR10, -R2 ;  /* 0x0000000a0b007c23 */ /* 0x004fc80008010802 */
        /* <DEDUP_REMOVED lines=8> */
[----:B--2---:R-:W-:Y:S01]  /*14360*/  FFMA.FTZ R4, R14, UR10, -R0 ;  /* 0x0000000a0e047c23 */ /* 0x004fe20008010800 */
[----:B------:R-:W-:-:S03]  /*14370*/  FFMA.FTZ R5, R5, UR10, -R12 ;  /* 0x0000000a05057c23 */ /* 0x000fc6000801080c */
[----:B------:R1:W-:Y:S08]  /*14380*/  MUFU.EX2 R45, R4 ;  /* 0x00000004002d7308 */ /* 0x0003f00000000800 */
[----:B------:R2:W-:Y:S01]  /*14390*/  MUFU.EX2 R67, R5 ;  /* 0x0000000500437308 */ /* 0x0005e20000000800 */
[----:B-1----:R-:W-:Y:S02]  /*143a0*/  FFMA.FTZ R4, R19, UR10, -R0 ;  /* 0x0000000a13047c23 */ /* 0x002fe40008010800 */
[----:B------:R-:W1:Y:S05]  /*143b0*/  LDSM.16.MT88.4 R16, [R225+0xc000] ;  /* 0x00c00000e110783b */ /* 0x000e6a0000004200 */
[----:B------:R3:W-:Y:S01]  /*143c0*/  MUFU.EX2 R57, R4 ;  /* 0x0000000400397308 */ /* 0x0007e20000000800 */
[----:B--2---:R-:W-:-:S05]  /*143d0*/  FSEL R5, R135, RZ, P1 ;  /* 0x000000ff87057208 */ /* 0x004fca0000800000 */
[----:B------:R-:W-:Y:S01]  /*143e0*/  FADD.FTZ R5, R223, -R5 ;  /* 0x80000005df057221 */ /* 0x000fe20000010000 */
[----:B---3--:R-:W-:-:S04]  /*143f0*/  FFMA.FTZ R4, R20, UR10, -R0 ;  /* 0x0000000a14047c23 */ /* 0x008fc80008010800 */
        /* <DEDUP_REMOVED lines=11> */
[----:B------:R-:W-:Y:S01]  /*144b0*/  FFMA.FTZ R6, R6, UR10, -R12 ;  /* 0x0000000a06067c23 */ /* 0x000fe2000801080c */
[----:B------:R-:W-:Y:S01]  /*144c0*/  FMUL.FTZ R5, R5, UR10 ;  /* 0x0000000a05057c20 */ /* 0x000fe20008410000 */
[----:B------:R2:W-:Y:S08]  /*144d0*/  MUFU.EX2 R24, R4 ;  /* 0x0000000400187308 */ /* 0x0005f00000000800 */
[----:B------:R-:W-:Y:S01]  /*144e0*/  MUFU.EX2 R37, R7 ;  /* 0x0000000700257308 */ /* 0x000fe20000000800 */
[----:B--2---:R-:W-:-:S07]  /*144f0*/  FFMA.FTZ R4, R21, UR10, -R0 ;  /* 0x0000000a15047c23 */ /* 0x004fce0008010800 */
[----:B------:R-:W-:Y:S08]  /*14500*/  MUFU.EX2 R32, R6 ;  /* 0x0000000600207308 */ /* 0x000ff00000000800 */
[----:B------:R-:W2:Y:S08]  /*14510*/  MUFU.EX2 R15, R15 ;  /* 0x0000000f000f7308 */ /* 0x000eb00000000800 */
[----:B------:R-:W3:Y:S08]  /*14520*/  MUFU.EX2 R14, R14 ;  /* 0x0000000e000e7308 */ /* 0x000ef00000000800 */
[----:B------:R-:W4:Y:S08]  /*14530*/  MUFU.EX2 R13, R5 ;  /* 0x00000005000d7308 */ /* 0x000f300000000800 */
[----:B------:R1:W1:Y:S01]  /*14540*/  MUFU.EX2 R236, R4 ;  /* 0x0000000400ec7308 */ /* 0x0002620000000800 */
[-C--:B--2---:R-:W-:Y:S01]  /*14550*/  FMUL.FTZ R172, R172, R15.reuse ;  /* 0x0000000facac7220 */ /* 0x084fe20000410000 */
[----:B------:R-:W-:Y:S01]  /*14560*/  FMUL.FTZ R173, R173, R15 ;  /* 0x0000000fadad7220 */ /* 0x000fe20000410000 */
[-C--:B---3--:R-:W-:Y:S01]  /*14570*/  FMUL.FTZ R174, R174, R14.reuse ;  /* 0x0000000eaeae7220 */ /* 0x088fe20000410000 */
[----:B------:R-:W-:Y:S01]  /*14580*/  FMUL.FTZ R175, R175, R14 ;  /* 0x0000000eafaf7220 */ /* 0x000fe20000410000 */
[----:B------:R-:W-:Y:S01]  /*14590*/  F2FP.BF16.F32.PACK_AB R8, R37, R25 ;  /* 0x000000192508723e */ /* 0x000fe200000010ff */
[-C--:B------:R-:W-:Y:S01]  /*145a0*/  FMUL.FTZ R206, R206, R24.reuse ;  /* 0x00000018cece7220 */ /* 0x080fe20000410000 */
[----:B------:R-:W-:Y:S01]  /*145b0*/  F2FP.BF16.F32.PACK_AB R9, R40, R23 ;  /* 0x000000172809723e */ /* 0x000fe200000010ff */
[----:B------:R-:W-:Y:S01]  /*145c0*/  FMUL.FTZ R207, R207, R24 ;  /* 0x00000018cfcf7220 */ /* 0x000fe20000410000 */
[----:B------:R-:W-:Y:S01]  /*145d0*/  F2FP.BF16.F32.PACK_AB R10, R67, R32 ;  /* 0x00000020430a723e */ /* 0x000fe200000010ff */
[-C--:B----4-:R-:W-:Y:S01]  /*145e0*/  FMUL.FTZ R204, R204, R13.reuse ;  /* 0x0000000dcccc7220 */ /* 0x090fe20000410000 */
[----:B------:R-:W-:Y:S01]  /*145f0*/  F2FP.BF16.F32.PACK_AB R11, R237, R238 ;  /* 0x000000eeed0b723e */ /* 0x000fe200000010ff */
[----:B------:R-:W-:Y:S01]  /*14600*/  FMUL.FTZ R205, R205, R13 ;  /* 0x0000000dcdcd7220 */ /* 0x000fe20000410000 */
[----:B------:R-:W-:Y:S01]  /*14610*/  F2FP.BF16.F32.PACK_AB R6, R66, R50 ;  /* 0x000000324206723e */ /* 0x000fe200000010ff */
[----:B------:R-:W-:Y:S01]  /*14620*/  FMUL.FTZ R168, R168, R15 ;  /* 0x0000000fa8a87220 */ /* 0x000fe20000410000 */
[----:B------:R-:W-:Y:S01]  /*14630*/  F2FP.BF16.F32.PACK_AB R5, R57, R45 ;  /* 0x0000002d3905723e */ /* 0x000fe200000010ff */
[----:B------:R-:W-:Y:S01]  /*14640*/  FMUL.FTZ R169, R169, R15 ;  /* 0x0000000fa9a97220 */ /* 0x000fe20000410000 */
[----:B-1----:R-:W-:Y:S01]  /*14650*/  F2FP.BF16.F32.PACK_AB R4, R51, R22 ;  /* 0x000000163304723e */ /* 0x002fe200000010ff */
[-C--:B------:R-:W-:Y:S01]  /*14660*/  FMUL.FTZ R170, R170, R14.reuse ;  /* 0x0000000eaaaa7220 */ /* 0x080fe20000410000 */
        /* <DEDUP_REMOVED lines=103> */
[----:B------:R-:W-:Y:S01]  /*14ce0*/  IMAD.MOV.U32 R21, RZ, RZ, R39 ;  /* 0x000000ffff157224 */ /* 0x000fe200078e0027 */
[----:B------:R-:W-:Y:S01]  /*14cf0*/  MOV R73, R38 ;  /* 0x0000002600497202 */ /* 0x000fe20000000f00 */
[----:B------:R-:W-:-:S02]  /*14d00*/  IMAD.MOV.U32 R83, RZ, RZ, R37 ;  /* 0x000000ffff537224 */ /* 0x000fc400078e0025 */
[----:B------:R-:W-:Y:S02]  /*14d10*/  IMAD.MOV.U32 R82, RZ, RZ, R36 ;  /* 0x000000ffff527224 */ /* 0x000fe400078e0024 */
[----:B------:R-:W-:Y:S01]  /*14d20*/  IMAD.MOV.U32 R75, RZ, RZ, R27 ;  /* 0x000000ffff4b7224 */ /* 0x000fe200078e001b */
[----:B-1----:R-:W-:Y:S01]  /*14d30*/  HMMA.16816.F32.BF16 R36, R4, R16, R88 ;  /* 0x000000100424723c */ /* 0x002fe20000041858 */
[----:B------:R-:W2:Y:S04]  /*14d40*/  LDL.LU R90, [R1+0x34] ;  /* 0x00003400015a7983 */ /* 0x000ea80000300800 */
[----:B------:R-:W3:Y:S01]  /*14d50*/  LDL.LU R27, [R1+0x38] ;  /* 0x00003800011b7983 */ /* 0x000ee20000300800 */
[----:B------:R-:W-:-:S03]  /*14d60*/  IMAD.MOV.U32 R77, RZ, RZ, R26 ;  /* 0x000000ffff4d7224 */ /* 0x000fc600078e001a */
[----:B------:R-:W4:Y:S01]  /*14d70*/  LDL.LU R26, [R1+0x40] ;  /* 0x00004000011a7983 */ /* 0x000f220000300800 */
        /* <DEDUP_REMOVED lines=14> */
[----:B------:R-:W-:Y:S01]  /*14e60*/  HMMA.16816.F32.BF16 R40, R8, R16, R84 ;  /* 0x000000100828723c */ /* 0x000fe20000041854 */
[----:B------:R-:W-:Y:S01]  /*14e70*/  IMAD.MOV.U32 R74, RZ, RZ, R31 ;  /* 0x000000ffff4a7224 */ /* 0x000fe200078e001f */
[----:B------:R-:W-:Y:S01]  /*14e80*/  MOV R70, R33 ;  /* 0x0000002100467202 */ /* 0x000fe20000000f00 */
[----:B------:R-:W-:-:S02]  /*14e90*/  IMAD.MOV.U32 R80, RZ, RZ, R34 ;  /* 0x000000ffff507224 */ /* 0x000fc400078e0022 */
[----:B------:R-:W-:Y:S02]  /*14ea0*/  IMAD.MOV.U32 R20, RZ, RZ, R30 ;  /* 0x000000ffff147224 */ /* 0x000fe400078e001e */
[----:B------:R-:W-:Y:S01]  /*14eb0*/  IMAD.MOV.U32 R84, RZ, RZ, R29 ;  /* 0x000000ffff547224 */ /* 0x000fe200078e001d */
[----:B------:R-:W-:Y:S01]  /*14ec0*/  MOV R86, R35 ;  /* 0x0000002300567202 */ /* 0x000fe20000000f00 */
[----:B------:R-:W-:Y:S02]  /*14ed0*/  IMAD.MOV.U32 R85, RZ, RZ, R28 ;  /* 0x000000ffff557224 */ /* 0x000fe400078e001c */
[----:B------:R-:W-:Y:S01]  /*14ee0*/  IMAD.MOV.U32 R87, RZ, RZ, R32 ;  /* 0x000000ffff577224 */ /* 0x000fe200078e0020 */
        /* <DEDUP_REMOVED lines=40> */
[C---:B-1----:R-:W-:Y:S06]  /*15170*/  HMMA.16816.F32.BF16 R120, R4.reuse, R16, R120 ;  /* 0x000000100478723c */ /* 0x042fec0000041878 */
[----:B------:R-:W-:Y:S07]  /*15180*/  HMMA.16816.F32.BF16 R124, R4, R18, R124 ;  /* 0x00000012047c723c */ /* 0x000fee000004187c */
[----:B------:R-:W-:-:S04]  /*15190*/  FFMA.FTZ R4, R208, UR10, -R12 ;  /* 0x0000000ad0047c23 */ /* 0x000fc8000801080c */
[----:B------:R1:W-:Y:S02]  /*151a0*/  MUFU.EX2 R51, R4 ;  /* 0x0000000400337308 */ /* 0x0003e40000000800 */
[----:B-1----:R-:W-:Y:S01]  /*151b0*/  FFMA.FTZ R4, R60, UR10, -R12 ;  /* 0x0000000a3c047c23 */ /* 0x002fe2000801080c */
[----:B------:R-:W-:Y:S02]  /*151c0*/  IMAD.MOV.U32 R93, RZ, RZ, R73 ;  /* 0x000000ffff5d7224 */ /* 0x000fe400078e0049 */
[----:B------:R-:W-:Y:S02]  /*151d0*/  IMAD.MOV.U32 R73, RZ, RZ, R75 ;  /* 0x000000ffff497224 */ /* 0x000fe400078e004b */
[----:B------:R-:W-:Y:S02]  /*151e0*/  IMAD.MOV.U32 R75, RZ, RZ, R50 ;  /* 0x000000ffff4b7224 */ /* 0x000fe400078e0032 */
[----:B------:R-:W-:Y:S02]  /*151f0*/  IMAD.MOV.U32 R95, RZ, RZ, R83 ;  /* 0x000000ffff5f7224 */ /* 0x000fe400078e0053 */
[----:B------:R-:W-:-:S02]  /*15200*/  IMAD.MOV.U32 R83, RZ, RZ, R71 ;  /* 0x000000ffff537224 */ /* 0x000fc400078e0047 */
[----:B------:R-:W-:Y:S02]  /*15210*/  IMAD.MOV.U32 R71, RZ, RZ, R47 ;  /* 0x000000ffff477224 */ /* 0x000fe400078e002f */
        /* <DEDUP_REMOVED lines=9> */
[----:B------:R-:W-:-:S02]  /*152b0*/  IMAD.MOV.U32 R76, RZ, RZ, R59 ;  /* 0x000000ffff4c7224 */ /* 0x000fc400078e003b */
[----:B------:R-:W-:Y:S02]  /*152c0*/  IMAD.MOV.U32 R79, RZ, RZ, R58 ;  /* 0x000000ffff4f7224 */ /* 0x000fe400078e003a */
[C---:B------:R-:W-:Y:S06]  /*152d0*/  HMMA.16816.F32.BF16 R56, R8.reuse, R16, R116 ;  /* 0x000000100838723c */ /* 0x040fec0000041874 */
[----:B------:R-:W-:Y:S01]  /*152e0*/  HMMA.16816.F32.BF16 R128, R8, R18, R128 ;  /* 0x000000120880723c */ /* 0x000fe20000041880 */
[----:B------:R-:W1:Y:S01]  /*152f0*/  LDSM.16.MT88.4 R16, [R225+0xc800] ;  /* 0x00c80000e110783b */ /* 0x000e620000004200 */
[----:B------:R-:W-:Y:S01]  /*15300*/  MOV R98, R95 ;  /* 0x0000005f00627202 */ /* 0x000fe20000000f00 */
[----:B------:R-:W-:-:S02]  /*15310*/  IMAD.MOV.U32 R95, RZ, RZ, R89 ;  /* 0x000000ffff5f7224 */ /* 0x000fc400078e0059 */
[----:B--2---:R-:W-:Y:S01]  /*15320*/  FFMA.FTZ R25, R90, R15, R25 ;  /* 0x0000000f5a197223 */ /* 0x004fe20000010019 */
[----:B------:R-:W-:Y:S01]  /*15330*/  MOV R90, R82 ;  /* 0x00000052005a7202 */ /* 0x000fe20000000f00 */
[----:B------:R-:W-:Y:S02]  /*15340*/  IMAD.MOV.U32 R82, RZ, RZ, R72 ;  /* 0x000000ffff527224 */ /* 0x000fe400078e0048 */
[----:B------:R-:W-:Y:S01]  /*15350*/  IMAD.MOV.U32 R72, RZ, RZ, R74 ;  /* 0x000000ffff487224 */ /* 0x000fe200078e004a */
[----:B------:R-:W-:Y:S01]  /*15360*/  MOV R74, R68 ;  /* 0x00000044004a7202 */ /* 0x000fe20000000f00 */
[----:B------:R-:W-:Y:S02]  /*15370*/  IMAD.MOV.U32 R68, RZ, RZ, R52 ;  /* 0x000000ffff447224 */ /* 0x000fe400078e0034 */
[----:B------:R2:W-:Y:S01]  /*15380*/  MUFU.EX2 R52, R4 ;  /* 0x0000000400347308 */ /* 0x0005e20000000800 */
[----:B---3--:R-:W-:Y:S01]  /*15390*/  FFMA.FTZ R27, R27, R14, R23 ;  /* 0x0000000e1b1b7223 */ /* 0x008fe20000010017 */
[----:B------:R-:W-:Y:S01]  /*153a0*/  IMAD.MOV.U32 R94, RZ, RZ, R82 ;  /* 0x000000ffff5e7224 */ /* 0x000fe200078e0052 */
[----:B------:R-:W-:Y:S01]  /*153b0*/  MOV R82, R20 ;  /* 0x0000001400527202 */ /* 0x000fe20000000f00 */
[----:B--2---:R-:W-:-:S04]  /*153c0*/  FFMA.FTZ R4, R55, UR10, -R12 ;  /* 0x0000000a37047c23 */ /* 0x004fc8000801080c */
[----:B------:R2:W3:Y:S01]  /*153d0*/  MUFU.EX2 R5, R4 ;  /* 0x0000000400057308 */ /* 0x0004e20000000800 */
[----:B------:R-:W-:Y:S01]  /*153e0*/  MOV R20, R49 ;  /* 0x0000003100147202 */ /* 0x000fe20000000f00 */
[----:B--2---:R-:W-:-:S06]  /*153f0*/  FFMA.FTZ R4, R48, UR10, -R12 ;  /* 0x0000000a30047c23 */ /* 0x004fcc000801080c */
[----:B------:R2:W-:Y:S02]  /*15400*/  MUFU.EX2 R23, R4 ;  /* 0x0000000400177308 */ /* 0x0005e40000000800 */
[----:B--2---:R-:W-:-:S06]  /*15410*/  FFMA.FTZ R4, R210, UR10, -R3 ;  /* 0x0000000ad2047c23 */ /* 0x004fcc0008010803 */
[----:B------:R2:W-:Y:S01]  /*15420*/  MUFU.EX2 R49, R4 ;  /* 0x0000000400317308 */ /* 0x0005e20000000800 */
[----:B----4-:R-:W-:Y:S01]  /*15430*/  FFMA.FTZ R26, R26, R13, R22 ;  /* 0x0000000d1a1a7223 */ /* 0x010fe20000010016 */
[----:B--2---:R-:W-:-:S06]  /*15440*/  FFMA.FTZ R4, R62, UR10, -R3 ;  /* 0x0000000a3e047c23 */ /* 0x004fcc0008010803 */
[----:B------:R2:W-:Y:S02]  /*15450*/  MUFU.EX2 R50, R4 ;  /* 0x0000000400327308 */ /* 0x0005e40000000800 */
[----:B--2---:R-:W-:-:S06]  /*15460*/  FFMA.FTZ R4, R61, UR10, -R3 ;  /* 0x0000000a3d047c23 */ /* 0x004fcc0008010803 */
[----:B------:R2:W4:Y:S02]  /*15470*/  MUFU.EX2 R6, R4 ;  /* 0x0000000400067308 */ /* 0x0005240000000800 */
[----:B--2---:R-:W-:-:S06]  /*15480*/  FFMA.FTZ R4, R53, UR10, -R3 ;  /* 0x0000000a35047c23 */ /* 0x004fcc0008010803 */
[----:B------:R2:W-:Y:S01]  /*15490*/  MUFU.EX2 R13, R4 ;  /* 0x00000004000d7308 */ /* 0x0005e20000000800 */
[----:B---3--:R-:W-:Y:S01]  /*154a0*/  MOV R210, R5 ;  /* 0x0000000500d27202 */ /* 0x008fe20000000f00 */
[----:B--2---:R-:W-:-:S06]  /*154b0*/  FFMA.FTZ R4, R213, UR10, -R2 ;  /* 0x0000000ad5047c23 */ /* 0x004fcc0008010802 */
[----:B------:R2:W-:Y:S01]  /*154c0*/  MUFU.EX2 R48, R4 ;  /* 0x0000000400307308 */ /* 0x0005e20000000800 */
[----:B------:R-:W-:Y:S01]  /*154d0*/  MOV R88, R72 ;  /* 0x0000004800587202 */ /* 0x000fe20000000f00 */
[----:B--2---:R-:W-:-:S06]  /*154e0*/  FFMA.FTZ R4, R211, UR10, -R2 ;  /* 0x0000000ad3047c23 */ /* 0x004fcc0008010802 */
[----:B------:R2:W-:Y:S01]  /*154f0*/  MUFU.EX2 R47, R4 ;  /* 0x00000004002f7308 */ /* 0x0005e20000000800 */
[----:B------:R-:W-:Y:S01]  /*15500*/  MOV R72, R68 ;  /* 0x0000004400487202 */ /* 0x000fe20000000f00 */
[----:B------:R-:W-:Y:S02]  /*15510*/  IMAD.MOV.U32 R68, RZ, RZ, R70 ;  /* 0x000000ffff447224 */ /* 0x000fe400078e0046 */
[----:B------:R-:W-:Y:S02]  /*15520*/  IMAD.MOV.U32 R70, RZ, RZ, R46 ;  /* 0x000000ffff467224 */ /* 0x000fe400078e002e */
[----:B--2---:R-:W-:-:S04]  /*15530*/  FFMA.FTZ R4, R209, UR10, -R2 ;  /* 0x0000000ad1047c23 */ /* 0x004fc80008010802 */
[----:B------:R2:W3:Y:S02]  /*15540*/  MUFU.EX2 R5, R4 ;  /* 0x0000000400057308 */ /* 0x0004e40000000800 */
[----:B--2---:R-:W-:-:S06]  /*15550*/  FFMA.FTZ R4, R54, UR10, -R2 ;  /* 0x0000000a36047c23 */ /* 0x004fcc0008010802 */
[----:B------:R2:W1:Y:S02]  /*15560*/  MUFU.EX2 R211, R4 ;  /* 0x0000000400d37308 */ /* 0x0004640000000800 */
[----:B--2---:R-:W-:-:S06]  /*15570*/  FFMA.FTZ R4, R216, UR10, -R0 ;  /* 0x0000000ad8047c23 */ /* 0x004fcc0008010800 */
[----:B------:R2:W-:Y:S02]  /*15580*/  MUFU.EX2 R46, R4 ;  /* 0x00000004002e7308 */ /* 0x0005e40000000800 */
[----:B--2---:R-:W-:-:S06]  /*15590*/  FFMA.FTZ R4, R215, UR10, -R0 ;  /* 0x0000000ad7047c23 */ /* 0x004fcc0008010800 */
[----:B------:R2:W1:Y:S02]  /*155a0*/  MUFU.EX2 R213, R4 ;  /* 0x0000000400d57308 */ /* 0x0004640000000800 */
[----:B--2---:R-:W-:-:S06]  /*155b0*/  FFMA.FTZ R4, R214, UR10, -R0 ;  /* 0x0000000ad6047c23 */ /* 0x004fcc0008010800 */
[----:B------:R2:W-:Y:S01]  /*155c0*/  MUFU.EX2 R22, R4 ;  /* 0x0000000400167308 */ /* 0x0005e20000000800 */
[----:B----4-:R-:W-:Y:S02]  /*155d0*/  IMAD.MOV.U32 R215, RZ, RZ, R6 ;  /* 0x000000ffffd77224 */ /* 0x010fe400078e0006 */
[----:B--2---:R-:W-:-:S05]  /*155e0*/  FFMA.FTZ R4, R212, UR10, -R0 ;  /* 0x0000000ad4047c23 */ /* 0x004fca0008010800 */
[----:B------:R2:W4:Y:S01]  /*155f0*/  MUFU.EX2 R14, R4 ;  /* 0x00000004000e7308 */ /* 0x0005220000000800 */
[----:B---3--:R-:W-:Y:S01]  /*15600*/  MOV R212, R5 ;  /* 0x0000000500d47202 */ /* 0x008fe20000000f00 */
        /* <DEDUP_REMOVED lines=9> */
[----:B------:R-:W-:-:S02]  /*156a0*/  F2FP.BF16.F32.PACK_AB R11, R13, R215 ;  /* 0x000000d70d0b723e */ /* 0x000fc400000010ff */
[----:B-1----:R-:W-:Y:S02]  /*156b0*/  F2FP.BF16.F32.PACK_AB R6, R211, R212 ;  /* 0x000000d4d306723e */ /* 0x002fe400000010ff */
[----:B------:R-:W-:Y:S02]  /*156c0*/  F2FP.BF16.F32.PACK_AB R5, R213, R46 ;  /* 0x0000002ed505723e */ /* 0x000fe400000010ff */
[----:B--2---:R-:W-:Y:S02]  /*156d0*/  F2FP.BF16.F32.PACK_AB R4, R47, R48 ;  /* 0x000000302f04723e */ /* 0x004fe400000010ff */
[----:B----4-:R-:W-:Y:S01]  /*156e0*/  F2FP.BF16.F32.PACK_AB R7, R14, R22 ;  /* 0x000000160e07723e */ /* 0x010fe200000010ff */
[----:B------:R-:W-:Y:S01]  /*156f0*/  IMAD.MOV.U32 R87, RZ, RZ, R81 ;  /* 0x000000ffff577224 */ /* 0x000fe200078e0051 */
[----:B------:R-:W-:Y:S01]  /*15700*/  MOV R81, R77 ;  /* 0x0000004d00517202 */ /* 0x000fe20000000f00 */
[----:B------:R-:W-:Y:S02]  /*15710*/  IMAD.MOV.U32 R77, RZ, RZ, R79 ;  /* 0x000000ffff4d7224 */ /* 0x000fe400078e004f */
[----:B------:R-:W-:Y:S01]  /*15720*/  IMAD.MOV.U32 R79, RZ, RZ, R73 ;  /* 0x000000ffff4f7224 */ /* 0x000fe200078e0049 */
[----:B------:R-:W-:Y:S01]  /*15730*/  MOV R73, R63 ;  /* 0x0000003f00497202 */ /* 0x000fe20000000f00 */
[-C--:B------:R-:W-:Y:S06]  /*15740*/  HMMA.16816.F32.BF16 R172, R8, R16.reuse, R172 ;  /* 0x0000001008ac723c */ /* 0x080fec00000418ac */
[C---:B------:R-:W-:Y:S06]  /*15750*/  HMMA.16816.F32.BF16 R204, R4.reuse, R16, R204 ;  /* 0x0000001004cc723c */ /* 0x040fec00000418cc */
[-C--:B------:R-:W-:Y:S06]  /*15760*/  HMMA.16816.F32.BF16 R200, R4, R18.reuse, R200 ;  /* 0x0000001204c8723c */ /* 0x080fec00000418c8 */
[----:B------:R-:W-:Y:S01]  /*15770*/  HMMA.16816.F32.BF16 R60, R8, R18, R96 ;  /* 0x00000012083c723c */ /* 0x000fe20000041860 */
[----:B------:R-:W1:Y:S01]  /*15780*/  LDSM.16.MT88.4 R16, [R226+0xc800] ;  /* 0x00c80000e210783b */ /* 0x000e620000004200 */
        /* <DEDUP_REMOVED lines=15> */
[----:B------:R-:W-:Y:S02]  /*15880*/  IMAD.MOV.U32 R93, RZ, RZ, R80 ;  /* 0x000000ffff5d7224 */ /* 0x000fe400078e0050 */
[----:B------:R-:W-:Y:S02]  /*15890*/  IMAD.MOV.U32 R94, RZ, RZ, R82 ;  /* 0x000000ffff5e7224 */ /* 0x000fe400078e0052 */
        /* <DEDUP_REMOVED lines=43> */
[-C--:B-1----:R-:W-:Y:S07]  /*15b50*/  HMMA.16816.F32.BF16 R68, R4, R16.reuse, R180 ;  /* 0x000000100444723c */ /* 0x082fee00000418b4 */
[----:B------:R-:W-:Y:S01]  /*15b60*/  MOV R182, R199 ;  /* 0x000000c700b67202 */ /* 0x000fe20000000f00 */
[----:B------:R-:W-:Y:S01]  /*15b70*/  IMAD.MOV.U32 R199, RZ, RZ, R118 ;  /* 0x000000ffffc77224 */ /* 0x000fe200078e0076 */
[----:B------:R-:W-:Y:S06]  /*15b80*/  HMMA.16816.F32.BF16 R92, R8, R16, R156 ;  /* 0x00000010085c723c */ /* 0x000fec000004189c */
        /* <DEDUP_REMOVED lines=8> */
[-C--:B-1----:R-:W-:Y:S01]  /*15c10*/  HMMA.16816.F32.BF16 R156, R8, R16.reuse, R40 ;  /* 0x00000010089c723c */ /* 0x082fe20000041828 */
        /* <DEDUP_REMOVED lines=11> */
[----:B------:R-:W1:Y:S05]  /*15cd0*/  LDSM.16.MT88.4 R20, [R228+0xe800] ;  /* 0x00e80000e414783b */ /* 0x000e6a0000004200 */
[-C--:B------:R-:W-:Y:S06]  /*15ce0*/  HMMA.16816.F32.BF16 R136, R4, R18.reuse, R32 ;  /* 0x000000120488723c */ /* 0x080fec0000041820 */
[----:B------:R-:W-:Y:S01]  /*15cf0*/  HMMA.16816.F32.BF16 R220, R8, R18, R28 ;  /* 0x0000001208dc723c */ /* 0x000fe2000004181c */
[----:B------:R-:W4:Y:S01]  /*15d00*/  LDSM.16.MT88.4 R16, [R227+0xe800] ;  /* 0x00e80000e310783b */ /* 0x000f220000004200 */
[----:B------:R-:W-:-:S02]  /*15d10*/  IMAD.MOV.U32 R41, RZ, RZ, R43 ;  /* 0x000000ffff297224 */ /* 0x000fc400078e002b */
[----:B------:R-:W-:Y:S02]  /*15d20*/  IMAD.MOV.U32 R43, RZ, RZ, R181 ;  /* 0x000000ffff2b7224 */ /* 0x000fe400078e00b5 */
[----:B------:R-:W-:Y:S02]  /*15d30*/  IMAD.MOV.U32 R181, RZ, RZ, R183 ;  /* 0x000000ffffb57224 */ /* 0x000fe400078e00b7 */
[----:B------:R-:W-:Y:S02]  /*15d40*/  IMAD.MOV.U32 R183, RZ, RZ, R189 ;  /* 0x000000ffffb77224 */ /* 0x000fe400078e00bd */
[----:B------:R-:W-:Y:S02]  /*15d50*/  IMAD.MOV.U32 R189, RZ, RZ, R191 ;  /* 0x000000ffffbd7224 */ /* 0x000fe400078e00bf */
[----:B------:R-:W-:Y:S02]  /*15d60*/  IMAD.MOV.U32 R191, RZ, RZ, R169 ;  /* 0x000000ffffbf7224 */ /* 0x000fe400078e00a9 */
[----:B------:R-:W-:Y:S01]  /*15d70*/  IMAD.MOV.U32 R169, RZ, RZ, R214 ;  /* 0x000000ffffa97224 */ /* 0x000fe200078e00d6 */
[C---:B-1----:R-:W-:Y:S06]  /*15d80*/  HMMA.16816.F32.BF16 R104, R4.reuse, R20, R104 ;  /* 0x000000140468723c */ /* 0x042fec0000041868 */
[C---:B------:R-:W-:Y:S06]  /*15d90*/  HMMA.16816.F32.BF16 R108, R4.reuse, R22, R108 ;  /* 0x00000016046c723c */ /* 0x040fec000004186c */
[C---:B----4-:R-:W-:Y:S06]  /*15da0*/  HMMA.16816.F32.BF16 R120, R4.reuse, R16, R120 ;  /* 0x000000100478723c */ /* 0x050fec0000041878 */
[----:B------:R-:W-:Y:S07]  /*15db0*/  HMMA.16816.F32.BF16 R124, R4, R18, R124 ;  /* 0x00000012047c723c */ /* 0x000fee000004187c */
[----:B------:R-:W-:-:S04]  /*15dc0*/  FFMA.FTZ R4, R252, UR10, -R12 ;  /* 0x0000000afc047c23 */ /* 0x000fc8000801080c */
[----:B------:R1:W-:Y:S02]  /*15dd0*/  MUFU.EX2 R214, R4 ;  /* 0x0000000400d67308 */ /* 0x0003e40000000800 */
[----:B-1----:R-:W-:-:S06]  /*15de0*/  FFMA.FTZ R4, R217, UR10, -R12 ;  /* 0x0000000ad9047c23 */ /* 0x002fcc000801080c */
[----:B------:R1:W4:Y:S02]  /*15df0*/  MUFU.EX2 R217, R4 ;  /* 0x0000000400d97308 */ /* 0x0003240000000800 */
[----:B-1----:R-:W-:-:S06]  /*15e00*/  FFMA.FTZ R4, R219, UR10, -R12 ;  /* 0x0000000adb047c23 */ /* 0x002fcc000801080c */
[----:B------:R1:W-:Y:S02]  /*15e10*/  MUFU.EX2 R219, R4 ;  /* 0x0000000400db7308 */ /* 0x0003e40000000800 */
[----:B-1----:R-:W-:-:S06]  /*15e20*/  FFMA.FTZ R4, R218, UR10, -R12 ;  /* 0x0000000ada047c23 */ /* 0x002fcc000801080c */
[----:B------:R1:W-:Y:S02]  /*15e30*/  MUFU.EX2 R252, R4 ;  /* 0x0000000400fc7308 */ /* 0x0003e40000000800 */
[----:B-1----:R-:W-:Y:S01]  /*15e40*/  FFMA.FTZ R4, R41, UR10, -R3 ;  /* 0x0000000a29047c23 */ /* 0x002fe20008010803 */
[----:B---3--:R-:W-:Y:S01]  /*15e50*/  FFMA.FTZ R45, R42, R24, R45 ;  /* 0x000000182a2d7223 */ /* 0x008fe2000001002d */
[----:B------:R-:W-:Y:S02]  /*15e60*/  MOV R42, R180 ;  /* 0x000000b4002a7202 */ /* 0x000fe40000000f00 */
        /* <DEDUP_REMOVED lines=28> */
[----:B------:R1:W-:Y:S01]  /*16030*/  MUFU.EX2 R211, R4 ;  /* 0x0000000400d37308 */ /* 0x0003e20000000800 */
[----:B------:R-:W-:Y:S01]  /*16040*/  HMMA.16816.F32.BF16 R56, R8, R16, R56 ;  /* 0x000000100838723c */ /* 0x000fe20000041838 */
[----:B------:R-:W-:Y:S01]  /*16050*/  FFMA.FTZ R44, R44, UR10, -R0 ;  /* 0x0000000a2c2c7c23 */ /* 0x000fe20008010800 */
[----:B------:R2:W5:Y:S01]  /*16060*/  LDL.LU R239, [R1+0xc4] ;  /* 0x0000c40001ef7983 */ /* 0x0005620000300800 */
        /* <DEDUP_REMOVED lines=23> */
[----:B------:R1:W3:Y:S01]  /*161e0*/  MUFU.EX2 R213, R4 ;  /* 0x0000000400d57308 */ /* 0x0002e20000000800 */
[----:B------:R-:W-:Y:S02]  /*161f0*/  MOV R40, R42 ;  /* 0x0000002a00287202 */ /* 0x000fe40000000f00 */
[----:B------:R-:W-:Y:S01]  /*16200*/  MOV R42, R180 ;  /* 0x000000b4002a7202 */ /* 0x000fe20000000f00 */
[----:B-1----:R-:W-:Y:S01]  /*16210*/  FFMA.FTZ R4, R41, UR10, -R3 ;  /* 0x0000000a29047c23 */ /* 0x002fe20008010803 */
        /* <DEDUP_REMOVED lines=11> */
[----:B------:R1:W-:Y:S01]  /*162d0*/  MUFU.EX2 R216, R4 ;  /* 0x0000000400d87308 */ /* 0x0003e20000000800 */
[----:B------:R-:W-:Y:S02]  /*162e0*/  MOV R180, R182 ;  /* 0x000000b600b47202 */ /* 0x000fe40000000f00 */
[----:B------:R-:W-:Y:S02]  /*162f0*/  MOV R182, R188 ;  /* 0x000000bc00b67202 */ /* 0x000fe40000000f00 */
[----:B------:R-:W-:Y:S02]  /*16300*/  MOV R188, R190 ;  /* 0x000000be00bc7202 */ /* 0x000fe40000000f00 */
[----:B------:R-:W-:Y:S01]  /*16310*/  MOV R190, R168 ;  /* 0x000000a800be7202 */ /* 0x000fe20000000f00 */
[----:B-1----:R-:W-:-:S04]  /*16320*/  FFMA.FTZ R4, R40, UR10, -R3 ;  /* 0x0000000a28047c23 */ /* 0x002fc80008010803 */
[----:B------:R1:W2:Y:S01]  /*16330*/  MUFU.EX2 R218, R4 ;  /* 0x0000000400da7308 */ /* 0x0002a20000000800 */
        /* <DEDUP_REMOVED lines=31> */
[----:B------:R1:W-:Y:S01]  /*16530*/  MUFU.EX2 R208, R4 ;  /* 0x0000000400d07308 */ /* 0x0003e20000000800 */
[----:B------:R-:W-:Y:S04]  /*16540*/  LDSM.16.MT88.4 R16, [R228+0xd000] ;  /* 0x00d00000e410783b */ /* 0x000fe80000004200 */
[----:B------:R-:W-:Y:S01]  /*16550*/  HMMA.16816.F32.BF16 R152, R8, R20, R100 ;  /* 0x000000140898723c */ /* 0x000fe20000041864 */
        /* <DEDUP_REMOVED lines=25> */
[----:B------:R-:W-:Y:S02]  /*166f0*/  IMAD.MOV.U32 R181, RZ, RZ, R183 ;  /* 0x000000ffffb57224 */ /* 0x000fe400078e00b7 */
[----:B------:R-:W-:Y:S02]  /*16700*/  IMAD.MOV.U32 R183, RZ, RZ, R189 ;  /* 0x000000ffffb77224 */ /* 0x000fe400078e00bd */
[----:B------:R-:W-:Y:S01]  /*16710*/  IMAD.MOV.U32 R198, RZ, RZ, R215 ;  /* 0x000000ffffc67224 */ /* 0x000fe200078e00d7 */
[----:B------:R-:W-:Y:S01]  /*16720*/  MOV R215, R210 ;  /* 0x000000d200d77202 */ /* 0x000fe20000000f00 */
[----:B------:R-:W-:Y:S01]  /*16730*/  IMAD.MOV.U32 R189, RZ, RZ, R191 ;  /* 0x000000ffffbd7224 */ /* 0x000fe200078e00bf */
[----:B------:R1:W-:Y:S01]  /*16740*/  MUFU.EX2 R210, R4 ;  /* 0x0000000400d27308 */ /* 0x0003e20000000800 */
[----:B------:R-:W-:-:S02]  /*16750*/  IMAD.MOV.U32 R191, RZ, RZ, R169 ;  /* 0x000000ffffbf7224 */ /* 0x000fc400078e00a9 */
[----:B------:R-:W-:Y:S02]  /*16760*/  IMAD.MOV.U32 R169, RZ, RZ, R171 ;  /* 0x000000ffffa97224 */ /* 0x000fe400078e00ab */
[----:B------:R-:W-:Y:S02]  /*16770*/  IMAD.MOV.U32 R171, RZ, RZ, R193 ;  /* 0x000000ffffab7224 */ /* 0x000fe400078e00c1 */
[----:B------:R-:W-:Y:S02]  /*16780*/  IMAD.MOV.U32 R193, RZ, RZ, R195 ;  /* 0x000000ffffc17224 */ /* 0x000fe400078e00c3 */
[----:B------:R-:W-:Y:S02]  /*16790*/  IMAD.MOV.U32 R195, RZ, RZ, R197 ;  /* 0x000000ffffc37224 */ /* 0x000fe400078e00c5 */
[----:B------:R-:W-:Y:S02]  /*167a0*/  IMAD.MOV.U32 R197, RZ, RZ, R212 ;  /* 0x000000ffffc57224 */ /* 0x000fe400078e00d4 */
[----:B-1----:R-:W-:Y:S01]  /*167b0*/  FFMA.FTZ R4, R41, UR10, -R2 ;  /* 0x0000000a29047c23 */ /* 0x002fe20008010802 */
[----:B------:R-:W-:-:S02]  /*167c0*/  MOV R41, R180 ;  /* 0x000000b400297202 */ /* 0x000fc40000000f00 */
[----:B------:R-:W-:Y:S01]  /*167d0*/  MOV R180, R182 ;  /* 0x000000b600b47202 */ /* 0x000fe20000000f00 */
[----:B------:R1:W-:Y:S01]  /*167e0*/  MUFU.EX2 R212, R4 ;  /* 0x0000000400d47308 */ /* 0x0003e20000000800 */
[----:B------:R-:W-:Y:S02]  /*167f0*/  IMAD.MOV.U32 R39, RZ, RZ, R42 ;  /* 0x000000ffff277224 */ /* 0x000fe400078e002a */
[----:B------:R-:W-:-:S03]  /*16800*/  IMAD.MOV.U32 R42, RZ, RZ, R181 ;  /* 0x000000ffff2a7224 */ /* 0x000fc600078e00b5 */
[----:B------:R-:W-:Y:S01]  /*16810*/  MOV R38, R39 ;  /* 0x0000002700267202 */ /* 0x000fe20000000f00 */
[----:B-1----:R-:W-:Y:S01]  /*16820*/  FFMA.FTZ R4, R40, UR10, -R2 ;  /* 0x0000000a28047c23 */ /* 0x002fe20008010802 */
[----:B------:R-:W-:Y:S02]  /*16830*/  MOV R40, R41 ;  /* 0x0000002900287202 */ /* 0x000fe40000000f00 */
[----:B------:R-:W-:Y:S01]  /*16840*/  MOV R41, R180 ;  /* 0x000000b400297202 */ /* 0x000fe20000000f00 */
[----:B------:R-:W-:Y:S01]  /*16850*/  IMAD.MOV.U32 R37, RZ, RZ, R38 ;  /* 0x000000ffff257224 */ /* 0x000fe200078e0026 */
[----:B------:R-:W-:-:S03]  /*16860*/  MOV R182, R188 ;  /* 0x000000bc00b67202 */ /* 0x000fc60000000f00 */
[----:B------:R-:W-:Y:S01]  /*16870*/  IMAD.MOV.U32 R39, RZ, RZ, R41 ;  /* 0x000000ffff277224 */ /* 0x000fe200078e0029 */
[----:B------:R-:W-:Y:S02]  /*16880*/  MOV R41, R42 ;  /* 0x0000002a00297202 */ /* 0x000fe40000000f00 */
[----:B------:R-:W-:Y:S02]  /*16890*/  MOV R180, R182 ;  /* 0x000000b600b47202 */ /* 0x000fe40000000f00 */
[----:B------:R-:W-:Y:S01]  /*168a0*/  MOV R38, R39 ;  /* 0x0000002700267202 */ /* 0x000fe20000000f00 */
[----:B------:R-:W-:Y:S01]  /*168b0*/  IMAD.MOV.U32 R39, RZ, RZ, R41 ;  /* 0x000000ffff277224 */ /* 0x000fe200078e0029 */
[----:B------:R-:W-:Y:S01]  /*168c0*/  MOV R188, R190 ;  /* 0x000000be00bc7202 */ /* 0x000fe20000000f00 */
[----:B------:R-:W-:-:S03]  /*168d0*/  IMAD.MOV.U32 R33, RZ, RZ, R180 ;  /* 0x000000ffff217224 */ /* 0x000fc600078e00b4 */
        /* <DEDUP_REMOVED lines=49> */
[--C-:B------:R-:W-:Y:S01]  /*16bf0*/  FFMA.FTZ R38, R38, UR10, -R3.reuse ;  /* 0x0000000a26267c23 */ /* 0x100fe20008010803 */
[--C-:B------:R-:W-:Y:S01]  /*16c00*/  FFMA.FTZ R37, R230, UR10, -R3.reuse ;  /* 0x0000000ae6257c23 */ /* 0x100fe20008010803 */
[--C-:B------:R-:W-:Y:S01]  /*16c10*/  FFMA.FTZ R36, R229, UR10, -R3.reuse ;  /* 0x0000000ae5247c23 */ /* 0x100fe20008010803 */
[----:B------:R-:W-:Y:S01]  /*16c20*/  FFMA.FTZ R32, R224, UR10, -R3 ;  /* 0x0000000ae0207c23 */ /* 0x000fe20008010803 */
[----:B------:R-:W-:Y:S01]  /*16c30*/  IMAD.MOV.U32 R183, RZ, RZ, R190 ;  /* 0x000000ffffb77224 */ /* 0x000fe200078e00be */
[----:B------:R-:W-:Y:S01]  /*16c40*/  MOV R168, R171 ;  /* 0x000000ab00a87202 */ /* 0x000fe20000000f00 */
[----:B------:R-:W-:Y:S01]  /*16c50*/  FFMA.FTZ R3, R28, UR10, -R0 ;  /* 0x0000000a1c037c23 */ /* 0x000fe20008010800 */
[----:B------:R-:W-:Y:S01]  /*16c60*/  MOV R170, R197 ;  /* 0x000000c500aa7202 */ /* 0x000fe20000000f00 */
[----:B------:R-:W-:-:S02]  /*16c70*/  IMAD.MOV.U32 R171, RZ, RZ, R198 ;  /* 0x000000ffffab7224 */ /* 0x000fc400078e00c6 */
[----:B------:R-:W-:Y:S01]  /*16c80*/  FFMA.FTZ R28, R180, UR10, -R2 ;  /* 0x0000000ab41c7c23 */ /* 0x000fe20008010802 */
[----:B------:R-:W-:Y:S02]  /*16c90*/  IMAD.MOV.U32 R197, RZ, RZ, R55 ;  /* 0x000000ffffc57224 */ /* 0x000fe400078e0037 */
        /* <DEDUP_REMOVED lines=8> */
[----:B------:R-:W-:Y:S01]  /*16d20*/  MOV R190, R169 ;  /* 0x000000a900be7202 */ /* 0x000fe20000000f00 */
[----:B------:R-:W1:Y:S01]  /*16d30*/  LDSM.16.MT88.4 R12, [R225+0xd000] ;  /* 0x00d00000e10c783b */ /* 0x000e620000004200 */
[----:B------:R-:W-:Y:S01]  /*16d40*/  MOV R181, R182 ;  /* 0x000000b600b57202 */ /* 0x000fe20000000f00 */
[----:B------:R-:W-:-:S02]  /*16d50*/  IMAD.MOV.U32 R53, RZ, RZ, R236 ;  /* 0x000000ffff357224 */ /* 0x000fc400078e00ec */
[----:B------:R-:W-:Y:S01]  /*16d60*/  IMAD.MOV.U32 R182, RZ, RZ, R183 ;  /* 0x000000ffffb67224 */ /* 0x000fe200078e00b7 */
[----:B------:R-:W-:Y:S01]  /*16d70*/  MOV R183, R188 ;  /* 0x000000bc00b77202 */ /* 0x000fe20000000f00 */
[----:B------:R-:W-:Y:S02]  /*16d80*/  IMAD.MOV.U32 R169, RZ, RZ, R196 ;  /* 0x000000ffffa97224 */ /* 0x000fe400078e00c4 */
[----:B------:R-:W-:Y:S01]  /*16d90*/  FFMA.FTZ R31, R31, UR10, -R2 ;  /* 0x0000000a1f1f7c23 */ /* 0x000fe20008010802 */
[----:B------:R-:W-:Y:S01]  /*16da0*/  IMAD.MOV.U32 R188, RZ, RZ, R189 ;  /* 0x000000ffffbc7224 */ /* 0x000fe200078e00bd */
[----:B------:R-:W-:Y:S01]  /*16db0*/  MOV R189, R190 ;  /* 0x000000be00bd7202 */ /* 0x000fe20000000f00 */
[----:B------:R-:W-:Y:S01]  /*16dc0*/  IMAD.MOV.U32 R190, RZ, RZ, R191 ;  /* 0x000000ffffbe7224 */ /* 0x000fe200078e00bf */
[----:B------:R4:W2:Y:S01]  /*16dd0*/  MUFU.EX2 R215, R4 ;  /* 0x0000000400d77308 */ /* 0x0008a20000000800 */
[----:B------:R-:W-:Y:S01]  /*16de0*/  MOV R196, R53 ;  /* 0x0000003500c47202 */ /* 0x000fe20000000f00 */
[----:B------:R-:W-:Y:S01]  /*16df0*/  HMMA.16816.F32.BF16 R64, R8, R22, R64 ;  /* 0x000000160840723c */ /* 0x000fe20000041840 */
[----:B------:R-:W-:Y:S01]  /*16e00*/  MOV R29, R33 ;  /* 0x00000021001d7202 */ /* 0x000fe20000000f00 */
[----:B------:R1:W5:Y:S01]  /*16e10*/  LDL.LU R237, [R1+0xbc] ;  /* 0x0000bc0001ed7983 */ /* 0x0003620000300800 */
[----:B------:R-:W-:Y:S01]  /*16e20*/  MOV R191, R168 ;  /* 0x000000a800bf7202 */ /* 0x000fe20000000f00 */
[----:B------:R-:W-:Y:S01]  /*16e30*/  IMAD.MOV.U32 R168, RZ, RZ, R169 ;  /* 0x000000ffffa87224 */ /* 0x000fe200078e00a9 */
[----:B------:R-:W-:Y:S01]  /*16e40*/  MOV R169, R170 ;  /* 0x000000aa00a97202 */ /* 0x000fe20000000f00 */
[----:B------:R-:W-:-:S02]  /*16e50*/  IMAD.MOV.U32 R33, RZ, RZ, R34 ;  /* 0x000000ffff217224 */ /* 0x000fc400078e0022 */
[--C-:B------:R-:W-:Y:S01]  /*16e60*/  FFMA.FTZ R30, R30, UR10, -R2.reuse ;  /* 0x0000000a1e1e7c23 */ /* 0x100fe20008010802 */
[----:B------:R-:W-:Y:S01]  /*16e70*/  IMAD.MOV.U32 R170, RZ, RZ, R171 ;  /* 0x000000ffffaa7224 */ /* 0x000fe200078e00ab */
[----:B------:R-:W-:Y:S01]  /*16e80*/  MOV R171, R196 ;  /* 0x000000c400ab7202 */ /* 0x000fe20000000f00 */
[----:B------:R-:W-:Y:S01]  /*16e90*/  FFMA.FTZ R29, R29, UR10, -R2 ;  /* 0x0000000a1d1d7c23 */ /* 0x000fe20008010802 */
[----:B------:R-:W-:Y:S02]  /*16ea0*/  IMAD.MOV.U32 R196, RZ, RZ, R197 ;  /* 0x000000ffffc47224 */ /* 0x000fe400078e00c5 */
[--C-:B----4-:R-:W-:Y:S01]  /*16eb0*/  FFMA.FTZ R4, R235, UR10, -R0.reuse ;  /* 0x0000000aeb047c23 */ /* 0x110fe20008010800 */
[----:B------:R-:W-:Y:S01]  /*16ec0*/  MOV R197, R198 ;  /* 0x000000c600c57202 */ /* 0x000fe20000000f00 */
[----:B------:R-:W-:Y:S01]  /*16ed0*/  FFMA.FTZ R2, R33, UR10, -R0 ;  /* 0x0000000a21027c23 */ /* 0x000fe20008010800 */
[----:B------:R-:W-:Y:S01]  /*16ee0*/  F2FP.BF16.F32.PACK_AB R8, R217, R214 ;  /* 0x000000d6d908723e */ /* 0x000fe200000010ff */
[----:B------:R4:W-:Y:S01]  /*16ef0*/  MUFU.EX2 R53, R4 ;  /* 0x0000000400357308 */ /* 0x0009e20000000800 */
[----:B------:R-:W-:Y:S01]  /*16f00*/  IMAD.MOV.U32 R198, RZ, RZ, R55 ;  /* 0x000000ffffc67224 */ /* 0x000fe200078e0037 */
[----:B------:R-:W-:Y:S01]  /*16f10*/  MOV R34, R54 ;  /* 0x0000003600227202 */ /* 0x000fe20000000f00 */
[----:B------:R-:W1:Y:S01]  /*16f20*/  LDSM.16.MT88.4 R20, [R226+0xd000] ;  /* 0x00d00000e214783b */ /* 0x000e620000004200 */
[----:B---3--:R-:W-:-:S02]  /*16f30*/  F2FP.BF16.F32.PACK_AB R9, R213, R211 ;  /* 0x000000d3d509723e */ /* 0x008fc400000010ff */
[----:B------:R-:W-:Y:S01]  /*16f40*/  F2FP.BF16.F32.PACK_AB R10, R252, R219 ;  /* 0x000000dbfc0a723e */ /* 0x000fe200000010ff */
[----:B------:R-:W-:Y:S01]  /*16f50*/  IMAD.MOV.U32 R24, RZ, RZ, R189 ;  /* 0x000000ffff187224 */ /* 0x000fe200078e00bd */
[----:B------:R3:W-:Y:S01]  /*16f60*/  MUFU.EX2 R55, R3 ;  /* 0x0000000300377308 */ /* 0x0007e20000000800 */
[----:B--2---:R-:W-:Y:S01]  /*16f70*/  F2FP.BF16.F32.PACK_AB R11, R218, R216 ;  /* 0x000000d8da0b723e */ /* 0x004fe200000010ff */
[--C-:B------:R-:W-:Y:S01]  /*16f80*/  FFMA.FTZ R35, R35, UR10, -R0.reuse ;  /* 0x0000000a23237c23 */ /* 0x100fe20008010800 */
[----:B------:R-:W-:Y:S01]  /*16f90*/  F2FP.BF16.F32.PACK_AB R6, R215, R212 ;  /* 0x000000d4d706723e */ /* 0x000fe200000010ff */
[----:B------:R2:W5:Y:S01]  /*16fa0*/  LDL.LU R236, [R1+0xb8] ;  /* 0x0000b80001ec7983 */ /* 0x0005620000300800 */
[----:B----4-:R-:W-:Y:S01]  /*16fb0*/  FFMA.FTZ R4, R231, UR10, -R0 ;  /* 0x0000000ae7047c23 */ /* 0x010fe20008010800 */
[----:B---3--:R-:W-:-:S03]  /*16fc0*/  FADD.FTZ R3, R209, R25 ;  /* 0x00000019d1037221 */ /* 0x008fc60000010000 */
[----:B------:R3:W4:Y:S01]  /*16fd0*/  MUFU.EX2 R54, R4 ;  /* 0x0000000400367308 */ /* 0x0007220000000800 */
[C---:B-1----:R-:W-:Y:S01]  /*16fe0*/  HMMA.16816.F32.BF16 R172, R8.reuse, R12, R172 ;  /* 0x0000000c08ac723c */ /* 0x042fe200000418ac */
[----:B------:R-:W-:Y:S01]  /*16ff0*/  MOV R102, R190 ;  /* 0x000000be00667202 */ /* 0x000fe20000000f00 */
[----:B------:R-:W-:Y:S01]  /*17000*/  IMAD.MOV.U32 R103, RZ, RZ, R191 ;  /* 0x000000ffff677224 */ /* 0x000fe200078e00bf */
[----:B------:R-:W-:Y:S01]  /*17010*/  MOV R189, R170 ;  /* 0x000000aa00bd7202 */ /* 0x000fe20000000f00 */
[--C-:B------:R-:W-:Y:S01]  /*17020*/  FFMA.FTZ R34, R34, UR10, -R0.reuse ;  /* 0x0000000a22227c23 */ /* 0x100fe20008010800 */
[----:B------:R-:W-:Y:S01]  /*17030*/  FFMA.FTZ R33, R39, UR10, -R0 ;  /* 0x0000000a27217c23 */ /* 0x000fe20008010800 */
[----:B------:R-:W-:Y:S01]  /*17040*/  HMMA.16816.F32.BF16 R60, R8, R14, R60 ;  /* 0x0000000e083c723c */ /* 0x000fe2000004183c */
[----:B------:R-:W1:Y:S01]  /*17050*/  MUFU.EX2 R209, R2 ;  /* 0x0000000200d17308 */ /* 0x000e620000000800 */
[----:B------:R2:W5:Y:S01]  /*17060*/  LDL.LU R235, [R1+0xb4] ;  /* 0x0000b40001eb7983 */ /* 0x0005620000300800 */
[----:B---3--:R-:W-:-:S02]  /*17070*/  F2FP.BF16.F32.PACK_AB R4, R210, R208 ;  /* 0x000000d0d204723e */ /* 0x008fc400000010ff */
[----:B----4-:R-:W-:Y:S01]  /*17080*/  F2FP.BF16.F32.PACK_AB R5, R54, R53 ;  /* 0x000000353605723e */ /* 0x010fe200000010ff */
[----:B------:R-:W-:Y:S01]  /*17090*/  HMMA.16816.F32.BF16 R76, R8, R16, R76 ;  /* 0x00000010084c723c */ /* 0x000fe2000004184c */
[----:B------:R-:W-:Y:S02]  /*170a0*/  MOV R25, R188 ;  /* 0x000000bc00197202 */ /* 0x000fe40000000f00 */
[----:B-1----:R-:W-:Y:S01]  /*170b0*/  F2FP.BF16.F32.PACK_AB R7, R209, R55 ;  /* 0x00000037d107723e */ /* 0x002fe200000010ff */
[----:B------:R-:W-:Y:S01]  /*170c0*/  IMAD.MOV.U32 R190, RZ, RZ, R169 ;  /* 0x000000ffffbe7224 */ /* 0x000fe200078e00a9 */
[----:B------:R-:W-:Y:S01]  /*170d0*/  MOV R191, R168 ;  /* 0x000000a800bf7202 */ /* 0x000fe20000000f00 */
[----:B------:R-:W-:Y:S02]  /*170e0*/  IMAD.MOV.U32 R170, RZ, RZ, R199 ;  /* 0x000000ffffaa7224 */ /* 0x000fe400078e00c7 */
[----:B------:R-:W-:Y:S02]  /*170f0*/  IMAD.MOV.U32 R0, RZ, RZ, R103 ;  /* 0x000000ffff007224 */ /* 0x000fe400078e0067 */
[----:B------:R-:W-:Y:S01]  /*17100*/  IMAD.MOV.U32 R101, RZ, RZ, R189 ;  /* 0x000000ffff657224 */ /* 0x000fe200078e00bd */
[C---:B------:R-:W-:Y:S01]  /*17110*/  HMMA.16816.F32.BF16 R204, R4.reuse, R12, R204 ;  /* 0x0000000c04cc723c */ /* 0x040fe200000418cc */
[----:B------:R-:W-:Y:S01]  /*17120*/  FADD.FTZ R2, R180, R27 ;  /* 0x0000001bb4027221 */ /* 0x000fe20000010000 */
[----:B------:R-:W-:Y:S01]  /*17130*/  FADD.FTZ R39, R181, R26 ;  /* 0x0000001ab5277221 */ /* 0x000fe20000010000 */
[----:B------:R2:W5:Y:S03]  /*17140*/  LDL.LU R234, [R1+0xb0] ;  /* 0x0000b00001ea7983 */ /* 0x0005660000300800 */
[C---:B------:R-:W-:Y:S01]  /*17150*/  HMMA.16816.F32.BF16 R200, R4.reuse, R14, R200 ;  /* 0x0000000e04c8723c */ /* 0x040fe200000418c8 */
[----:B------:R-:W1:Y:S01]  /*17160*/  LDSM.16.MT88.4 R12, [R227+0xd000] ;  /* 0x00d00000e30c783b */ /* 0x000e620000004200 */
[----:B------:R-:W-:Y:S01]  /*17170*/  IMAD.MOV.U32 R188, RZ, RZ, R171 ;  /* 0x000000ffffbc7224 */ /* 0x000fe200078e00ab */
[----:B------:R-:W-:Y:S01]  /*17180*/  MOV R171, R196 ;  /* 0x000000c400ab7202 */ /* 0x000fe20000000f00 */
[----:B------:R-:W-:Y:S01]  /*17190*/  IMAD.MOV.U32 R168, RZ, RZ, R197 ;  /* 0x000000ffffa87224 */ /* 0x000fe200078e00c5 */
[----:B------:R-:W-:Y:S01]  /*171a0*/  MOV R169, R198 ;  /* 0x000000c600a97202 */ /* 0x000fe20000000f00 */
[----:B------:R-:W-:Y:S01]  /*171b0*/  IMAD.MOV.U32 R103, RZ, RZ, R191 ;  /* 0x000000ffff677224 */ /* 0x000fe200078e00bf */
[----:B------:R-:W-:Y:S01]  /*171c0*/  HMMA.16816.F32.BF16 R196, R4, R20, R88 ;  /* 0x0000001404c4723c */ /* 0x000fe20000041858 */
[----:B------:R-:W-:Y:S01]  /*171d0*/  MOV R100, R188 ;  /* 0x000000bc00647202 */ /* 0x000fe20000000f00 */
[----:B------:R-:W-:Y:S01]  /*171e0*/  IMAD.MOV.U32 R188, RZ, RZ, R79 ;  /* 0x000000ffffbc7224 */ /* 0x000fe200078e004f */
[----:B------:R-:W-:-:S02]  /*171f0*/  MOV R191, R76 ;  /* 0x0000004c00bf7202 */ /* 0x000fc40000000f00 */
[----:B------:R-:W-:Y:S01]  /*17200*/  MOV R189, R78 ;  /* 0x0000004e00bd7202 */ /* 0x000fe20000000f00 */
[----:B------:R-:W-:Y:S01]  /*17210*/  HMMA.16816.F32.BF16 R72, R4, R16, R72 ;  /* 0x000000100448723c */ /* 0x000fe20000041848 */
[----:B------:R-:W-:-:S05]  /*17220*/  MOV R88, R102 ;  /* 0x0000006600587202 */ /* 0x000fca0000000f00 */
[----:B------:R-:W-:Y:S01]  /*17230*/  HMMA.16816.F32.BF16 R184, R4, R18, R184 ;  /* 0x0000001204b8723c */ /* 0x000fe200000418b8 */
[----:B------:R-:W-:Y:S01]  /*17240*/  MOV R102, R190 ;  /* 0x000000be00667202 */ /* 0x000fe20000000f00 */
[----:B------:R-:W-:Y:S01]  /*17250*/  IMAD.MOV.U32 R190, RZ, RZ, R77 ;  /* 0x000000ffffbe7224 */ /* 0x000fe200078e004d */
[----:B------:R-:W-:Y:S01]  /*17260*/  MOV R26, R182 ;  /* 0x000000b6001a7202 */ /* 0x000fe20000000f00 */
[----:B------:R-:W-:Y:S02]  /*17270*/  IMAD.MOV.U32 R27, RZ, RZ, R183 ;  /* 0x000000ffff1b7224 */ /* 0x000fe400078e00b7 */
        /* <DEDUP_REMOVED lines=29> */
[----:B------:R-:W-:Y:S03]  /*17450*/  LDSM.16.MT88.4 R20, [R226+0xf000] ;  /* 0x00f00000e214783b */ /* 0x000fe60000004200 */
[----:B------:R-:W-:Y:S01]  /*17460*/  MOV R116, R26 ;  /* 0x0000001a00747202 */ /* 0x000fe20000000f00 */
[----:B------:R-:W-:Y:S01]  /*17470*/  IMAD.MOV.U32 R117, RZ, RZ, R27 ;  /* 0x000000ffff757224 */ /* 0x000fe200078e001b */
[----:B------:R-:W-:Y:S01]  /*17480*/  MOV R118, R25 ;  /* 0x0000001900767202 */ /* 0x000fe20000000f00 */
[----:B------:R-:W-:Y:S01]  /*17490*/  IMAD.MOV.U32 R119, RZ, RZ, R24 ;  /* 0x000000ffff777224 */ /* 0x000fe200078e0018 */
[----:B------:R-:W-:Y:S01]  /*174a0*/  HMMA.16816.F32.BF16 R176, R4, R14, R176 ;  /* 0x0000000e04b0723c */ /* 0x000fe200000418b0 */
[----:B------:R-:W1:Y:S01]  /*174b0*/  LDSM.16.MT88.4 R24, [R225+0xf000] ;  /* 0x00f00000e118783b */ /* 0x000e620000004200 */
        /* <DEDUP_REMOVED lines=16> */
[----:B------:R-:W3:Y:S01]  /*175c0*/  LDSM.16.MT88.4 R16, [R228+0xf000] ;  /* 0x00f00000e410783b */ /* 0x000ee20000004200 */
[----:B-1----:R-:W-:Y:S07]  /*175d0*/  HMMA.16816.F32.BF16 R76, R4, R24, R144 ;  /* 0x00000018044c723c */ /* 0x002fee0000041890 */
[----:B------:R-:W-:Y:S01]  /*175e0*/  IMAD.MOV.U32 R146, RZ, RZ, R14 ;  /* 0x000000ffff927224 */ /* 0x000fe200078e000e */
[----:B------:R-:W-:Y:S01]  /*175f0*/  MOV R147, R13 ;  /* 0x0000000d00937202 */ /* 0x000fe20000000f00 */
[----:B------:R-:W-:-:S02]  /*17600*/  IMAD.MOV.U32 R145, RZ, RZ, R12 ;  /* 0x000000ffff917224 */ /* 0x000fc400078e000c */
[----:B------:R-:W1:Y:S01]  /*17610*/  LDSM.16.MT88.4 R12, [R227+0xf000] ;  /* 0x00f00000e30c783b */ /* 0x000e620000004200 */
[----:B------:R-:W-:Y:S02]  /*17620*/  MOV R144, R87 ;  /* 0x0000005700907202 */ /* 0x000fe40000000f00 */
[----:B------:R-:W-:Y:S07]  /*17630*/  HMMA.16816.F32.BF16 R84, R4, R26, R148 ;  /* 0x0000001a0454723c */ /* 0x000fee0000041894 */
        /* <DEDUP_REMOVED lines=11> */
[C---:B---3--:R-:W-:Y:S06]  /*176f0*/  HMMA.16816.F32.BF16 R104, R4.reuse, R16, R104 ;  /* 0x000000100468723c */ /* 0x048fec0000041868 */
        /* <DEDUP_REMOVED lines=29> */
[----:B------:R-:W-:Y:S05]  /*178d0*/  MUFU.EX2 R22, R43 ;  /* 0x0000002b00167308 */ /* 0x000fea0000000800 */
[C---:B------:R-:W-:Y:S03]  /*178e0*/  HMMA.16816.F32.BF16 R64, R8.reuse, R18, R64 ;  /* 0x000000120840723c */ /* 0x040fe60000041840 */
[----:B------:R-:W-:Y:S03]  /*178f0*/  MUFU.EX2 R25, R40 ;  /* 0x0000002800197308 */ /* 0x000fe60000000800 */
[----:B------:R-:W-:Y:S05]  /*17900*/  HMMA.16816.F32.BF16 R56, R8, R12, R56 ;  /* 0x0000000c0838723c */ /* 0x000fea0000041838 */
[----:B------:R-:W-:Y:S01]  /*17910*/  MUFU.EX2 R20, R38 ;  /* 0x0000002600147308 */ /* 0x000fe20000000800 */
[----:B------:R-:W-:-:S07]  /*17920*/  FADD.FTZ R4, R4, R39 ;  /* 0x0000002704047221 */ /* 0x000fce0000010000 */
[----:B------:R-:W-:Y:S01]  /*17930*/  MUFU.EX2 R21, R32 ;  /* 0x0000002000157308 */ /* 0x000fe20000000800 */
[----:B------:R-:W-:Y:S01]  /*17940*/  FADD.FTZ R2, R160, R2 ;  /* 0x00000002a0027221 */ /* 0x000fe20000010000 */
[----:B------:R-:W-:Y:S01]  /*17950*/  FADD.FTZ R3, R27, R3 ;  /* 0x000000031b037221 */ /* 0x000fe20000010000 */
[----:B------:R-:W-:Y:S01]  /*17960*/  FADD.FTZ R0, R161, R0 ;  /* 0x00000000a1007221 */ /* 0x000fe20000010000 */
[----:B------:R-:W-:Y:S01]  /*17970*/  MOV R125, R156 ;  /* 0x0000009c007d7202 */ /* 0x000fe20000000f00 */
[----:B------:R-:W-:Y:S01]  /*17980*/  IMAD.MOV.U32 R124, RZ, RZ, R157 ;  /* 0x000000ffff7c7224 */ /* 0x000fe200078e009d */
[----:B------:R-:W-:Y:S01]  /*17990*/  MOV R45, R145 ;  /* 0x00000091002d7202 */ /* 0x000fe20000000f00 */
[----:B------:R-:W-:Y:S01]  /*179a0*/  IMAD.MOV.U32 R6, RZ, RZ, R159 ;  /* 0x000000ffff067224 */ /* 0x000fe200078e009f */
[----:B------:R3:W4:Y:S01]  /*179b0*/  MUFU.EX2 R23, R42 ;  /* 0x0000002a00177308 */ /* 0x0007220000000800 */
[----:B------:R-:W-:Y:S01]  /*179c0*/  MOV R7, R158 ;  /* 0x0000009e00077202 */ /* 0x000fe20000000f00 */
[----:B------:R-:W-:Y:S06]  /*179d0*/  LDSM.16.MT88.4 R152, [R228+0xd800] ;  /* 0x00d80000e498783b */ /* 0x000fec0000004200 */
[----:B------:R2:W1:Y:S08]  /*179e0*/  MUFU.EX2 R18, R37 ;  /* 0x0000002500127308 */ /* 0x0004700000000800 */
[----:B------:R4:W1:Y:S01]  /*179f0*/  MUFU.EX2 R19, R36 ;  /* 0x0000002400137308 */ /* 0x0008620000000800 */
[----:B---3--:R-:W-:Y:S07]  /*17a00*/  HMMA.16816.F32.BF16 R40, R8, R14, R128 ;  /* 0x0000000e0828723c */ /* 0x008fee0000041880 */
[----:B------:R-:W-:Y:S08]  /*17a10*/  MUFU.EX2 R13, R31 ;  /* 0x0000001f000d7308 */ /* 0x000ff00000000800 */
[----:B------:R-:W3:Y:S08]  /*17a20*/  MUFU.EX2 R16, R30 ;  /* 0x0000001e00107308 */ /* 0x000ef00000000800 */
[----:B------:R-:W-:Y:S08]  /*17a30*/  MUFU.EX2 R17, R29 ;  /* 0x0000001d00117308 */ /* 0x000ff00000000800 */
[----:B------:R-:W3:Y:S08]  /*17a40*/  MUFU.EX2 R12, R28 ;  /* 0x0000001c000c7308 */ /* 0x000ef00000000800 */
[----:B------:R-:W-:Y:S08]  /*17a50*/  MUFU.EX2 R8, R35 ;  /* 0x0000002300087308 */ /* 0x000ff00000000800 */
[----:B------:R-:W3:Y:S08]  /*17a60*/  MUFU.EX2 R10, R34 ;  /* 0x00000022000a7308 */ /* 0x000ef00000000800 */
[----:B------:R-:W-:Y:S08]  /*17a70*/  MUFU.EX2 R11, R33 ;  /* 0x00000021000b7308 */ /* 0x000ff00000000800 */
[----:B------:R3:W3:Y:S01]  /*17a80*/  MUFU.EX2 R9, R44 ;  /* 0x0000002c00097308 */ /* 0x0006e20000000800 */
[----:B------:R-:W-:Y:S01]  /*17a90*/  FADD.FTZ R4, R163, R4 ;  /* 0x00000004a3047221 */ /* 0x000fe20000010000 */
[----:B------:R-:W-:Y:S01]  /*17aa0*/  FADD.FTZ R2, R162, R2 ;  /* 0x00000002a2027221 */ /* 0x000fe20000010000 */
[----:B------:R-:W-:Y:S01]  /*17ab0*/  FADD.FTZ R5, R5, R3 ;  /* 0x0000000305057221 */ /* 0x000fe20000010000 */
[----:B------:R-:W-:Y:S01]  /*17ac0*/  FADD.FTZ R3, R164, R0 ;  /* 0x00000000a4037221 */ /* 0x000fe20000010000 */
[----:B------:R-:W-:Y:S01]  /*17ad0*/  FADD.FTZ R0, R48, R4 ;  /* 0x0000000430007221 */ /* 0x000fe20000010000 */
[----:B------:R-:W-:Y:S01]  /*17ae0*/  FADD.FTZ R2, R49, R2 ;  /* 0x0000000231027221 */ /* 0x000fe20000010000 */
[----:B--2---:R-:W-:Y:S01]  /*17af0*/  IMAD.MOV.U32 R37, RZ, RZ, R126 ;  /* 0x000000ffff257224 */ /* 0x004fe200078e007e */
[----:B----4-:R-:W-:Y:S01]  /*17b00*/  MOV R36, R127 ;  /* 0x0000007f00247202 */ /* 0x010fe20000000f00 */
[----:B------:R-:W-:Y:S01]  /*17b10*/  IMAD.MOV.U32 R48, RZ, RZ, R125 ;  /* 0x000000ffff307224 */ /* 0x000fe200078e007d */
[----:B------:R-:W-:Y:S01]  /*17b20*/  MOV R49, R124 ;  /* 0x0000007c00317202 */ /* 0x000fe20000000f00 */
[----:B------:R-:W-:Y:S01]  /*17b30*/  FADD.FTZ R15, R46, R3 ;  /* 0x000000032e0f7221 */ /* 0x000fe20000010000 */
[----:B------:R-:W-:Y:S01]  /*17b40*/  F2FP.BF16.F32.PACK_AB R128, R23, R22 ;  /* 0x000000161780723e */ /* 0x000fe200000010ff */
[----:B------:R-:W-:Y:S01]  /*17b50*/  FADD.FTZ R14, R47, R0 ;  /* 0x000000002f0e7221 */ /* 0x000fe20000010000 */
[----:B-1----:R-:W-:-:S02]  /*17b60*/  F2FP.BF16.F32.PACK_AB R129, R18, R20 ;  /* 0x000000141281723e */ /* 0x002fc400000010ff */
[----:B------:R-:W-:Y:S02]  /*17b70*/  F2FP.BF16.F32.PACK_AB R130, R25, R24 ;  /* 0x000000181982723e */ /* 0x000fe400000010ff */
[----:B------:R-:W-:Y:S01]  /*17b80*/  F2FP.BF16.F32.PACK_AB R131, R21, R19 ;  /* 0x000000131583723e */ /* 0x000fe200000010ff */
[----:B---3--:R-:W-:Y:S01]  /*17b90*/  IMAD.MOV.U32 R44, RZ, RZ, R144 ;  /* 0x000000ffff2c7224 */ /* 0x008fe200078e0090 */
        /* <DEDUP_REMOVED lines=125> */
.L_x_800:
        /* <DEDUP_REMOVED lines=33> */
.L_x_810:
[----:B------:R-:W3:Y:S01]  /*18580*/  LDL.64 R210, [R1+0x80] ;  /* 0x0000800001d27983 */ /* 0x000ee20000100a00 */
[----:B------:R-:W4:Y:S01]  /*18590*/  @!P3 LDC.64 R6, c[0x0][0x218] ;  /* 0x00008600ff06bb82 */ /* 0x000f220000000a00 */
[----:B------:R-:W-:Y:S02]  /*185a0*/  UIADD3 UR11, UR12, -0x2, URZ ;  /* 0xfffffffe0c0b7890 */ /* 0x000fe4000fffe03f */
[----:B------:R-:W5:Y:S02]  /*185b0*/  LDL.64 R8, [R1+0x78] ;  /* 0x0000780001087983 */ /* 0x000f640000100a00 */
[----:B------:R-:W-:Y:S02]  /*185c0*/  USHF.R.S32.HI UR10, URZ, 0x1f, UR11 ;  /* 0x0000001f3f0a7899 */ /* 0x000fe4000801140b */
[----:B------:R1:W-:Y:S01]  /*185d0*/  @P3 STS.128 [R243+0x8000], RZ ;  /* 0x008000fff3003388 */ /* 0x0003e20000000c00 */
[----:B------:R-:W-:Y:S01]  /*185e0*/  UIMAD.WIDE.U32 UR20, UR11, UR6, URZ ;  /* 0x000000060b1472a5 */ /* 0x000fe2000f8e003f */
[----:B------:R-:W1:Y:S01]  /*185f0*/  @!P2 LDC.64 R4, c[0x0][0x218] ;  /* 0x00008600ff04ab82 */ /* 0x000e620000000a00 */
[----:B------:R-:W-:Y:S04]  /*18600*/  UIMAD UR10, UR10, UR6, URZ ;  /* 0x000000060a0a72a4 */ /* 0x000fe8000f8e023f */
[----:B------:R-:W-:Y:S01]  /*18610*/  UIMAD UR10, UR11, UR7, UR10 ;  /* 0x000000070b0a72a4 */ /* 0x000fe2000f8e020a */
[----:B--2---:R-:W-:Y:S02]  /*18620*/  IMAD.U32 R0, RZ, RZ, UR20 ;  /* 0x00000014ff007e24 */ /* 0x004fe4000f8e00ff */
[----:B------:R-:W-:Y:S01]  /*18630*/  IMAD.U32 R3, RZ, RZ, UR20 ;  /* 0x00000014ff037e24 */ /* 0x000fe2000f8e00ff */
[----:B------:R-:W-:Y:S06]  /*18640*/  UIADD3 UR10, UR21, UR10, URZ ;  /* 0x0000000a150a7290 */ /* 0x000fec000fffe03f */
[----:B------:R-:W-:Y:S01]  /*18650*/  IMAD.U32 R2, RZ, RZ, UR10 ;  /* 0x0000000aff027e24 */ /* 0x000fe2000f8e00ff */
[----:B---3--:R-:W-:Y:S04]  /*18660*/  LEA R0, P0, R0, R210, 0x6 ;  /* 0x000000d200007211 */ /* 0x008fe800078030ff */
[----:B-----5:R-:W-:Y:S02]  /*18670*/  LEA.HI.X R2, R3, R9, R2, 0x6, P0 ;  /* 0x0000000903027211 */ /* 0x020fe400000f3402 */
[C---:B----4-:R-:W-:Y:S01]  /*18680*/  @!P3 LEA R6, P1, R0.reuse, R6, 0x1 ;  /* 0x000000060006b211 */ /* 0x050fe200078208ff */
[----:B------:R-:W2:Y:S01]  /*18690*/  @!P3 LDC.64 R8, c[0x0][0x218] ;  /* 0x00008600ff08bb82 */ /* 0x000ea20000000a00 */
[C---:B-1----:R-:W-:Y:S02]  /*186a0*/  @!P2 LEA R4, P0, R0.reuse, R4, 0x1 ;  /* 0x000000040004a211 */ /* 0x042fe400078008ff */
        /* <DEDUP_REMOVED lines=14> */
[----:B-1----:R-:W1:Y:S08]  /*18790*/  @!P3 LDC.64 R6, c[0x0][0x218] ;  /* 0x00008600ff06bb82 */ /* 0x002e700000000a00 */
[----:B----4-:R-:W4:Y:S01]  /*187a0*/  @!P2 LDC.64 R4, c[0x0][0x218] ;  /* 0x00008600ff04ab82 */ /* 0x010f220000000a00 */
[C---:B-1----:R-:W-:Y:S04]  /*187b0*/  @!P3 LEA R6, P1, R0.reuse, R6, 0x1 ;  /* 0x000000060006b211 */ /* 0x042fe800078208ff */
[C-C-:B------:R-:W-:Y:S02]  /*187c0*/  @!P3 LEA.HI.X R7, R0.reuse, R7, R2.reuse, 0x1, P1 ;  /* 0x000000070007b211 */ /* 0x140fe400008f0c02 */
[C---:B----4-:R-:W-:Y:S03]  /*187d0*/  @!P2 LEA R4, P0, R0.reuse, R4, 0x1 ;  /* 0x000000040004a211 */ /* 0x050fe600078008ff */
        /* <DEDUP_REMOVED lines=31> */
[----:B-1----:R-:W1:Y:S01]  /*189d0*/  @!P2 LDC.64 R6, c[0x0][0x218] ;  /* 0x00008600ff06ab82 */ /* 0x002e620000000a00 */
[C---:B--2---:R-:W-:Y:S04]  /*189e0*/  @!P3 LEA R4, P1, R0.reuse, R8, 0x1 ;  /* 0x000000080004b211 */ /* 0x044fe800078208ff */
[C-C-:B------:R-:W-:Y:S05]  /*189f0*/  @!P3 LEA.HI.X R5, R0.reuse, R9, R3.reuse, 0x1, P1 ;  /* 0x000000090005b211 */ /* 0x140fea00008f0c03 */
[----:B------:R-:W-:Y:S01]  /*18a00*/  @!PT LDS RZ, [RZ] ;  /* 0x00000000fffff984 */ /* 0x000fe20000000800 */
[----:B------:R-:W-:Y:S01]  /*18a10*/  @!PT LDS RZ, [RZ] ;  /* 0x00000000fffff984 */ /* 0x000fe20000000800 */
[----:B------:R-:W-:Y:S01]  /*18a20*/  @!PT LDS RZ, [RZ] ;  /* 0x00000000fffff984 */ /* 0x000fe20000000800 */
[----:B------:R3:W-:Y:S04]  /*18a30*/  @!P3 LDGSTS.E.BYPASS.LTC128B.128 [R243+0x9800], desc[UR22][R4.64] ;  /* 0x0980000004f3bfae */ /* 0x0007e8000b901d56 */
[----:B------:R3:W-:Y:S01]  /*18a40*/  @P2 STS.128 [R243+0xb800], RZ ;  /* 0x00b800fff3002388 */ /* 0x0007e20000000c00 */
[C---:B-1----:R-:W-:Y:S04]  /*18a50*/  @!P2 LEA R2, P0, R0.reuse, R6, 0x1 ;  /* 0x000000060002a211 */ /* 0x042fe800078008ff */
[----:B------:R-:W-:Y:S05]  /*18a60*/  @!P2 LEA.HI.X R3, R0, R7, R3, 0x1, P0 ;  /* 0x000000070003a211 */ /* 0x000fea00000f0c03 */
[----:B------:R-:W-:Y:S01]  /*18a70*/  @!PT LDS RZ, [RZ] ;  /* 0x00000000fffff984 */ /* 0x000fe20000000800 */
[----:B------:R-:W-:Y:S01]  /*18a80*/  @!PT LDS RZ, [RZ] ;  /* 0x00000000fffff984 */ /* 0x000fe20000000800 */
[----:B------:R-:W-:Y:S01]  /*18a90*/  @!PT LDS RZ, [RZ] ;  /* 0x00000000fffff984 */ /* 0x000fe20000000800 */
[----:B------:R3:W-:Y:S04]  /*18aa0*/  @!P2 LDGSTS.E.BYPASS.LTC128B.128 [R243+0xb800], desc[UR22][R2.64+0x80] ;  /* 0x0b80008002f3afae */ /* 0x0007e8000b901d56 */
[----:B------:R-:W0:Y:S01]  /*18ab0*/  LDGDEPBAR ;  /* 0x00000000000079af */ /* 0x000e220000000000 */
[----:B------:R-:W-:Y:S05]  /*18ac0*/  BRA `(.L_x_809) ;  /* 0x0000001000e87947 */ /* 0x000fea0003800000 */
.L_x_808:
[----:B----4-:R-:W2:Y:S01]  /*18ad0*/  LDL R0, [R1+0x48] ;  /* 0x0000480001007983 */ /* 0x010ea20000100800 */
        /* <DEDUP_REMOVED lines=19> */
[----:B---3--:R-:W-:Y:S03]  /*18c10*/  IMAD.WIDE.U32 R2, R2, UR31, R10 ;  /* 0x0000001f02027c25 */ /* 0x008fe6000f8e000a */
[C---:B----4-:R-:W-:Y:S02]  /*18c20*/  @!P3 LEA R10, P4, R2.reuse, R7, 0x1 ;  /* 0x00000007020ab211 */ /* 0x050fe400078808ff */
[----:B------:R-:W-:Y:S07]  /*18c30*/  IADD3 R0, R3, UR10, RZ ;  /* 0x0000000a03007c10 */ /* 0x000fee000fffe0ff */
[----:B------:R-:W1:Y:S01]  /*18c40*/  @!P2 LDC.64 R8, c[0x0][0x220] ;  /* 0x00008800ff08ab82 */ /* 0x000e620000000a00 */
[C---:B------:R-:W-:Y:S02]  /*18c50*/  IADD3 R3, P1, R2.reuse, UR32, RZ ;  /* 0x0000002002037c10 */ /* 0x040fe4000ff3e0ff */
[--C-:B-----5:R-:W-:Y:S02]  /*18c60*/  @!P3 LEA.HI.X R11, R2, R5, R0.reuse, 0x1, P4 ;  /* 0x00000005020bb211 */ /* 0x120fe400020f0c00 */
[----:B------:R-:W-:Y:S03]  /*18c70*/  IADD3.X R5, R0, UR13, RZ, P1, !PT ;  /* 0x0000000d00057c10 */ /* 0x000fe60008ffe4ff */
[----:B------:R-:W2:Y:S01]  /*18c80*/  @!P2 LDC.64 R14, c[0x0][0x220] ;  /* 0x00008800ff0eab82 */ /* 0x000ea20000000a00 */
[----:B------:R-:W-:Y:S01]  /*18c90*/  @!PT LDS RZ, [RZ] ;  /* 0x00000000fffff984 */ /* 0x000fe20000000800 */
[----:B------:R-:W-:Y:S01]  /*18ca0*/  @!PT LDS RZ, [RZ] ;  /* 0x00000000fffff984 */ /* 0x000fe20000000800 */
[----:B------:R-:W-:Y:S01]  /*18cb0*/  @!PT LDS RZ, [RZ] ;  /* 0x00000000fffff984 */ /* 0x000fe20000000800 */
[----:B------:R3:W-:Y:S05]  /*18cc0*/  @!P3 LDGSTS.E.BYPASS.LTC128B.128 [R243+0xc000], desc[UR22][R10.64] ;  /* 0x0c0000000af3bfae */ /* 0x0007ea000b901d56 */
[----:B------:R-:W-:Y:S02]  /*18cd0*/  @P2 STS.128 [R243+0xe000], RZ ;  /* 0x00e000fff3002388 */ /* 0x000fe40000000c00 */
        /* <DEDUP_REMOVED lines=11> */
[----:B--2---:R-:W-:Y:S02]  /*18d90*/  @!P2 LEA R14, P0, R3, R14, 0x1 ;  /* 0x0000000e030ea211 */ /* 0x004fe400078008ff */
        /* <DEDUP_REMOVED lines=16> */
[C---:B---3--:R-:W-:Y:S04]  /*18ea0*/  @!P3 LEA R10, P4, R2.reuse, R22, 0x1 ;  /* 0x00000016020ab211 */ /* 0x048fe800078808ff */
        /* <DEDUP_REMOVED lines=198> */
[----:B------:R-:W-:Y:S01]  /*19b10*/  MUFU.TANH R136, R5 ;  /* 0x0000000500887308 */ /* 0x000fe20000002400 */
[----:B------:R-:W-:Y:S01]  /*19b20*/  FMUL.FTZ R12, R12, UR5 ;  /* 0x000000050c0c7c20 */ /* 0x000fe20008410000 */
[----:B------:R-:W-:Y:S01]  /*19b30*/  FMUL.FTZ R13, R13, UR5 ;  /* 0x000000050d0d7c20 */ /* 0x000fe20008410000 */
[----:B------:R-:W-:Y:S01]  /*19b40*/  FMUL.FTZ R14, R14, UR5 ;  /* 0x000000050e0e7c20 */ /* 0x000fe20008410000 */
[----:B------:R-:W-:Y:S01]  /*19b50*/  FMUL.FTZ R15, R15, UR5 ;  /* 0x000000050f0f7c20 */ /* 0x000fe20008410000 */
[----:B------:R-:W-:Y:S01]  /*19b60*/  FMUL.FTZ R16, R16, UR5 ;  /* 0x0000000510107c20 */ /* 0x000fe20008410000 */
[----:B------:R-:W-:Y:S04]  /*19b70*/  FMUL.FTZ R17, R17, UR5 ;  /* 0x0000000511117c20 */ /* 0x000fe80008410000 */
[----:B------:R-:W-:Y:S01]  /*19b80*/  MUFU.TANH R141, R6 ;  /* 0x00000006008d7308 */ /* 0x000fe20000002400 */
[----:B--2---:R2:W-:Y:S01]  /*19b90*/  STL [R1+0x8], R0 ;  /* 0x0000080001007387 */ /* 0x0045e20000100800 */
[----:B------:R-:W-:Y:S01]  /*19ba0*/  FMUL.FTZ R18, R18, UR5 ;  /* 0x0000000512127c20 */ /* 0x000fe20008410000 */
[----:B------:R-:W-:Y:S07]  /*19bb0*/  FMUL.FTZ R19, R19, UR5 ;  /* 0x0000000513137c20 */ /* 0x000fee0008410000 */
[----:B------:R3:W-:Y:S01]  /*19bc0*/  MUFU.TANH R252, R7 ;  /* 0x0000000700fc7308 */ /* 0x0007e20000002400 */
[-C--:B-1----:R-:W-:Y:S09]  /*19bd0*/  HMMA.16816.F32.BF16 R20, R132, R208.reuse, R20 ;  /* 0x000000d08414723c */ /* 0x082ff20000041814 */
[----:B------:R-:W-:Y:S01]  /*19be0*/  MUFU.TANH R220, R8 ;  /* 0x0000000800dc7308 */ /* 0x000fe20000002400 */
[C---:B------:R-:W-:Y:S09]  /*19bf0*/  HMMA.16816.F32.BF16 R24, R212.reuse, R208, R24 ;  /* 0x000000d0d418723c */ /* 0x040ff20000041818 */
[----:B------:R-:W-:Y:S01]  /*19c00*/  MUFU.TANH R219, R9 ;  /* 0x0000000900db7308 */ /* 0x000fe20000002400 */
[----:B---3--:R-:W-:Y:S01]  /*19c10*/  LDSM.16.M88.4 R4, [R229+0x3800] ;  /* 0x00380000e504783b */ /* 0x008fe20000000200 */
[-C--:B------:R-:W-:Y:S08]  /*19c20*/  HMMA.16816.F32.BF16 R28, R212, R210.reuse, R28 ;  /* 0x000000d2d41c723c */ /* 0x080ff0000004181c */
[----:B--2---:R-:W1:Y:S01]  /*19c30*/  MUFU.TANH R0, R11 ;  /* 0x0000000b00007308 */ /* 0x004e620000002400 */
[C---:B------:R-:W-:Y:S01]  /*19c40*/  HMMA.16816.F32.BF16 R32, R132.reuse, R210, R32 ;  /* 0x000000d28420723c */ /* 0x040fe20000041820 */
[----:B------:R-:W2:Y:S01]  /*19c50*/  LDSM.16.M88.4 R208, [R229+0x3000] ;  /* 0x00300000e5d0783b */ /* 0x000ea20000000200 */
[----:B------:R-:W-:Y:S07]  /*19c60*/  DEPBAR.LE SB0, 0x0 ;  /* 0x000080000000791a */ /* 0x000fee0000000000 */
[----:B------:R-:W-:Y:S01]  /*19c70*/  MUFU.TANH R10, R10 ;  /* 0x0000000a000a7308 */ /* 0x000fe20000002400 */
[----:B------:R-:W-:Y:S01]  /*19c80*/  BAR.SYNC.DEFER_BLOCKING 0x0 ;  /* 0x0000000000007b1d */ /* 0x000fe20000010000 */
[----:B------:R-:W-:Y:S01]  /*19c90*/  FMUL.FTZ R20, R20, UR5 ;  /* 0x0000000514147c20 */ /* 0x000fe20008410000 */
[----:B------:R-:W-:Y:S01]  /*19ca0*/  FMUL.FTZ R21, R21, UR5 ;  /* 0x0000000515157c20 */ /* 0x000fe20008410000 */
[----:B------:R-:W-:Y:S01]  /*19cb0*/  FMUL.FTZ R24, R24, UR5 ;  /* 0x0000000518187c20 */ /* 0x000fe20008410000 */
[----:B------:R-:W-:Y:S05]  /*19cc0*/  FMUL.FTZ R25, R25, UR5 ;  /* 0x0000000519197c20 */ /* 0x000fea0008410000 */
[----:B------:R-:W-:Y:S01]  /*19cd0*/  MUFU.TANH R221, R13 ;  /* 0x0000000d00dd7308 */ /* 0x000fe20000002400 */
[----:B-1----:R1:W-:Y:S01]  /*19ce0*/  STL [R1+0x4], R0 ;  /* 0x0000040001007387 */ /* 0x0023e20000100800 */
[----:B------:R-:W-:Y:S08]  /*19cf0*/  FMUL.FTZ R11, R23, UR5 ;  /* 0x00000005170b7c20 */ /* 0x000ff00008410000 */
[----:B------:R-:W-:Y:S10]  /*19d00*/  MUFU.TANH R222, R14 ;  /* 0x0000000e00de7308 */ /* 0x000ff40000002400 */
[----:B------:R-:W-:Y:S10]  /*19d10*/  MUFU.TANH R223, R15 ;  /* 0x0000000f00df7308 */ /* 0x000ff40000002400 */
[----:B------:R-:W-:Y:S01]  /*19d20*/  MUFU.TANH R143, R16 ;  /* 0x00000010008f7308 */ /* 0x000fe20000002400 */
[-C--:B--2---:R-:W-:Y:S09]  /*19d30*/  HMMA.16816.F32.BF16 R36, R132, R208.reuse, R36 ;  /* 0x000000d08424723c */ /* 0x084ff20000041824 */
[----:B-1----:R-:W1:Y:S01]  /*19d40*/  MUFU.TANH R0, R12 ;  /* 0x0000000c00007308 */ /* 0x002e620000002400 */
[C---:B------:R-:W-:Y:S06]  /*19d50*/  HMMA.16816.F32.BF16 R40, R212.reuse, R208, R40 ;  /* 0x000000d0d428723c */ /* 0x040fec0000041828 */
[-C--:B------:R-:W-:Y:S03]  /*19d60*/  HMMA.16816.F32.BF16 R44, R212, R210.reuse, R44 ;  /* 0x000000d2d42c723c */ /* 0x080fe6000004182c */
[----:B------:R2:W3:Y:S03]  /*19d70*/  MUFU.TANH R209, R17 ;  /* 0x0000001100d17308 */ /* 0x0004e60000002400 */
[C---:B------:R-:W-:Y:S07]  /*19d80*/  HMMA.16816.F32.BF16 R48, R132.reuse, R210, R48 ;  /* 0x000000d28430723c */ /* 0x040fee0000041830 */
[----:B------:R2:W4:Y:S01]  /*19d90*/  MUFU.TANH R142, R18 ;  /* 0x00000012008e7308 */ /* 0x0005220000002400 */
[----:B-1----:R2:W-:Y:S03]  /*19da0*/  STL [R1], R0 ;  /* 0x0000000001007387 */ /* 0x0025e60000100800 */
[----:B------:R-:W-:Y:S01]  /*19db0*/  FMUL.FTZ R12, R22, UR5 ;  /* 0x00000005160c7c20 */ /* 0x000fe20008410000 */
[-C--:B------:R-:W-:Y:S05]  /*19dc0*/  HMMA.16816.F32.BF16 R52, R132, R4.reuse, R52 ;  /* 0x000000048434723c */ /* 0x080fea0000041834 */
[----:B------:R2:W1:Y:S01]  /*19dd0*/  MUFU.TANH R208, R19 ;  /* 0x0000001300d07308 */ /* 0x0004620000002400 */
[C---:B------:R-:W-:Y:S06]  /*19de0*/  HMMA.16816.F32.BF16 R56, R212.reuse, R4, R56 ;  /* 0x00000004d438723c */ /* 0x040fec0000041838 */
[-C--:B------:R-:W-:Y:S03]  /*19df0*/  HMMA.16816.F32.BF16 R60, R212, R6.reuse, R60 ;  /* 0x00000006d43c723c */ /* 0x080fe6000004183c */
[----:B------:R2:W1:Y:S03]  /*19e00*/  MUFU.TANH R218, R20 ;  /* 0x0000001400da7308 */ /* 0x0004660000002400 */
[----:B------:R-:W-:Y:S07]  /*19e10*/  HMMA.16816.F32.BF16 R64, R132, R6, R64 ;  /* 0x000000068440723c */ /* 0x000fee0000041840 */
[----:B------:R2:W1:Y:S10]  /*19e20*/  MUFU.TANH R217, R21 ;  /* 0x0000001500d97308 */ /* 0x0004740000002400 */
[----:B------:R-:W1:Y:S10]  /*19e30*/  MUFU.TANH R12, R12 ;  /* 0x0000000c000c7308 */ /* 0x000e740000002400 */
[----:B------:R-:W1:Y:S10]  /*19e40*/  MUFU.TANH R11, R11 ;  /* 0x0000000b000b7308 */ /* 0x000e740000002400 */
[----:B------:R2:W1:Y:S01]  /*19e50*/  MUFU.TANH R216, R24 ;  /* 0x0000001800d87308 */ /* 0x0004620000002400 */
[----:B---34-:R-:W-:Y:S05]  /*19e60*/  @P0 BRA `(.L_x_810) ;  /* 0xffffffe400c40947 */ /* 0x018fea000383ffff */
.L_x_809:
[----:B---3--:R-:W-:Y:S01]  /*19e70*/  MUFU.TANH R4, R25 ;  /* 0x0000001900047308 */ /* 0x008fe20000002400 */
[----:B------:R-:W3:Y:S01]  /*19e80*/  LDL.LU R3, [R1] ;  /* 0x0000000001037983 */ /* 0x000ee20000300800 */
[----:B--2---:R-:W-:Y:S01]  /*19e90*/  MOV R0, UR9 ;  /* 0x0000000900007c02 */ /* 0x004fe20008000f00 */
[----:B------:R-:W-:Y:S01]  /*19ea0*/  FMUL.FTZ R26, R26, UR5 ;  /* 0x000000051a1a7c20 */ /* 0x000fe20008410000 */
[----:B------:R-:W-:Y:S01]  /*19eb0*/  FMUL.FTZ R39, R39, UR5 ;  /* 0x0000000527277c20 */ /* 0x000fe20008410000 */
[----:B------:R-:W2:Y:S01]  /*19ec0*/  LDL.LU R5, [R1+0x4] ;  /* 0x0000040001057983 */ /* 0x000ea20000300800 */
[----:B------:R-:W-:Y:S01]  /*19ed0*/  FMUL.FTZ R64, R64, UR5 ;  /* 0x0000000540407c20 */ /* 0x000fe20008410000 */
[----:B------:R-:W-:Y:S03]  /*19ee0*/  FMUL.FTZ R65, R65, UR5 ;  /* 0x0000000541417c20 */ /* 0x000fe60008410000 */
[----:B------:R4:W4:Y:S01]  /*19ef0*/  MUFU.TANH R14, R26 ;  /* 0x0000001a000e7308 */ /* 0x0009220000002400 */
[----:B------:R-:W4:Y:S01]  /*19f00*/  LDL.LU R6, [R1+0x8] ;  /* 0x0000080001067983 */ /* 0x000f220000300800 */
[----:B------:R-:W-:Y:S01]  /*19f10*/  MOV R7, R10 ;  /* 0x0000000a00077202 */ /* 0x000fe20000000f00 */
[----:B------:R-:W-:Y:S01]  /*19f20*/  FMUL.FTZ R27, R27, UR5 ;  /* 0x000000051b1b7c20 */ /* 0x000fe20008410000 */
[----:B------:R-:W-:Y:S01]  /*19f30*/  FMUL.FTZ R29, R29, UR5 ;  /* 0x000000051d1d7c20 */ /* 0x000fe20008410000 */
[----:B------:R-:W1:Y:S01]  /*19f40*/  S2R R2, SR_TID.X ;  /* 0x0000000000027919 */ /* 0x000e620000002100 */
[----:B------:R-:W-:Y:S01]  /*19f50*/  FMUL.FTZ R30, R30, UR5 ;  /* 0x000000051e1e7c20 */ /* 0x000fe20008410000 */
[----:B------:R-:W-:Y:S01]  /*19f60*/  FMUL.FTZ R32, R32, UR5 ;  /* 0x0000000520207c20 */ /* 0x000fe20008410000 */
[----:B------:R-:W-:Y:S02]  /*19f70*/  FMUL.FTZ R28, R28, UR5 ;  /* 0x000000051c1c7c20 */ /* 0x000fe40008410000 */
[----:B------:R-:W-:Y:S01]  /*19f80*/  MUFU.TANH R27, R27 ;  /* 0x0000001b001b7308 */ /* 0x000fe20000002400 */
[----:B------:R-:W-:Y:S01]  /*19f90*/  STL [R1+0xb4], R235 ;  /* 0x0000b4eb01007387 */ /* 0x000fe20000100800 */
[----:B------:R-:W-:Y:S01]  /*19fa0*/  FMUL.FTZ R41, R41, UR5 ;  /* 0x0000000529297c20 */ /* 0x000fe20008410000 */
[----:B------:R-:W-:Y:S01]  /*19fb0*/  FMUL.FTZ R44, R44, UR5 ;  /* 0x000000052c2c7c20 */ /* 0x000fe20008410000 */
[----:B------:R-:W-:Y:S01]  /*19fc0*/  FMUL.FTZ R37, R37, UR5 ;  /* 0x0000000525257c20 */ /* 0x000fe20008410000 */
[----:B------:R-:W-:Y:S01]  /*19fd0*/  STL [R1+0xb0], R234 ;  /* 0x0000b0ea01007387 */ /* 0x000fe20000100800 */
[----:B------:R-:W-:Y:S01]  /*19fe0*/  FMUL.FTZ R33, R33, UR5 ;  /* 0x0000000521217c20 */ /* 0x000fe20008410000 */
[----:B------:R-:W-:Y:S03]  /*19ff0*/  FMUL.FTZ R38, R38, UR5 ;  /* 0x0000000526267c20 */ /* 0x000fe60008410000 */
        /* <DEDUP_REMOVED lines=13> */
[----:B------:R3:W-:Y:S01]  /*1a0d0*/  STL [R1+0xa0], R230 ;  /* 0x0000a0e601007387 */ /* 0x0007e20000100800 */
[----:B------:R-:W-:Y:S01]  /*1a0e0*/  FMUL.FTZ R35, R35, UR5 ;  /* 0x0000000523237c20 */ /* 0x000fe20008410000 */
[----:B------:R-:W-:Y:S03]  /*1a0f0*/  FMUL.FTZ R36, R36, UR5 ;  /* 0x0000000524247c20 */ /* 0x000fe60008410000 */
[----:B------:R-:W3:Y:S01]  /*1a100*/  MUFU.TANH R13, R28 ;  /* 0x0000001c000d7308 */ /* 0x000ee20000002400 */
[----:B------:R-:W-:Y:S01]  /*1a110*/  STL [R1+0x9c], R229 ;  /* 0x00009ce501007387 */ /* 0x000fe20000100800 */
[----:B------:R-:W-:Y:S01]  /*1a120*/  FMUL.FTZ R48, R48, UR5 ;  /* 0x0000000530307c20 */ /* 0x000fe20008410000 */
[----:B------:R-:W-:Y:S01]  /*1a130*/  FMUL.FTZ R45, R45, UR5 ;  /* 0x000000052d2d7c20 */ /* 0x000fe20008410000 */
[----:B------:R-:W-:Y:S01]  /*1a140*/  FMUL.FTZ R51, R51, UR5 ;  /* 0x0000000533337c20 */ /* 0x000fe20008410000 */
[----:B------:R-:W-:Y:S01]  /*1a150*/  STL [R1+0x98], R224 ;  /* 0x000098e001007387 */ /* 0x000fe20000100800 */
[----:B------:R-:W-:Y:S01]  /*1a160*/  FMUL.FTZ R49, R49, UR5 ;  /* 0x0000000531317c20 */ /* 0x000fe20008410000 */
[----:B------:R-:W-:Y:S03]  /*1a170*/  FMUL.FTZ R50, R50, UR5 ;  /* 0x0000000532327c20 */ /* 0x000fe60008410000 */
[----:B------:R-:W3:Y:S01]  /*1a180*/  MUFU.TANH R29, R29 ;  /* 0x0000001d001d7308 */ /* 0x000ee20000002400 */
[----:B------:R-:W-:Y:S01]  /*1a190*/  FMUL.FTZ R54, R54, UR5 ;  /* 0x0000000536367c20 */ /* 0x000fe20008410000 */
[----:B------:R-:W-:Y:S01]  /*1a1a0*/  FMUL.FTZ R55, R55, UR5 ;  /* 0x0000000537377c20 */ /* 0x000fe20008410000 */
[----:B------:R-:W-:Y:S01]  /*1a1b0*/  FMUL.FTZ R56, R56, UR5 ;  /* 0x0000000538387c20 */ /* 0x000fe20008410000 */
[----:B------:R-:W-:Y:S01]  /*1a1c0*/  FMUL.FTZ R57, R57, UR5 ;  /* 0x0000000539397c20 */ /* 0x000fe20008410000 */
[----:B------:R-:W-:Y:S01]  /*1a1d0*/  FMUL.FTZ R43, R43, UR5 ;  /* 0x000000052b2b7c20 */ /* 0x000fe20008410000 */
[----:B------:R-:W-:Y:S01]  /*1a1e0*/  FMUL.FTZ R63, R63, UR5 ;  /* 0x000000053f3f7c20 */ /* 0x000fe20008410000 */
[----:B------:R-:W-:Y:S03]  /*1a1f0*/  FMUL.FTZ R31, R31, UR5 ;  /* 0x000000051f1f7c20 */ /* 0x000fe60008410000 */
[----:B------:R-:W-:Y:S01]  /*1a200*/  MUFU.TANH R32, R41 ;  /* 0x0000002900207308 */ /* 0x000fe20000002400 */
[----:B------:R-:W-:Y:S01]  /*1a210*/  FMUL.FTZ R42, R42, UR5 ;  /* 0x000000052a2a7c20 */ /* 0x000fe20008410000 */
[----:B------:R-:W-:Y:S01]  /*1a220*/  FMUL.FTZ R46, R46, UR5 ;  /* 0x000000052e2e7c20 */ /* 0x000fe20008410000 */
[----:B------:R-:W-:Y:S01]  /*1a230*/  FMUL.FTZ R47, R47, UR5 ;  /* 0x000000052f2f7c20 */ /* 0x000fe20008410000 */
[----:B------:R-:W-:Y:S01]  /*1a240*/  FMUL.FTZ R58, R58, UR5 ;  /* 0x000000053a3a7c20 */ /* 0x000fe20008410000 */
[----:B------:R-:W-:Y:S01]  /*1a250*/  FMUL.FTZ R59, R59, UR5 ;  /* 0x000000053b3b7c20 */ /* 0x000fe20008410000 */
[----:B------:R-:W-:Y:S01]  /*1a260*/  FMUL.FTZ R62, R62, UR5 ;  /* 0x000000053e3e7c20 */ /* 0x000fe20008410000 */
[----:B------:R-:W-:Y:S03]  /*1a270*/  UISETP.GT.AND UP0, UPT, UR9, UR15, UPT ;  /* 0x0000000f0900728c */ /* 0x000fe6000bf04270 */
[----:B------:R3:W-:Y:S01]  /*1a280*/  MUFU.TANH R30, R44 ;  /* 0x0000002c001e7308 */ /* 0x0007e20000002400 */
[----:B------:R-:W-:Y:S09]  /*1a290*/  UMOV UR12, UR9 ;  /* 0x00000009000c7c82 */ /* 0x000ff20008000000 */
[----:B------:R-:W-:Y:S01]  /*1a2a0*/  MUFU.TANH R28, R39 ;  /* 0x00000027001c7308 */ /* 0x000fe20000002400 */
[----:B-1----:R-:W-:Y:S04]  /*1a2b0*/  SHF.L.U32 R2, R2, 0x1, RZ ;  /* 0x0000000102027819 */ /* 0x002fe800000006ff */
[----:B------:R-:W-:Y:S05]  /*1a2c0*/  LOP3.LUT R2, R2, 0x6, RZ, 0xc0, !PT ;  /* 0x0000000602027812 */ /* 0x000fea00078ec0ff */
[----:B------:R-:W-:Y:S01]  /*1a2d0*/  MUFU.TANH R25, R48 ;  /* 0x0000003000197308 */ /* 0x000fe20000002400 */
[----:B------:R-:W-:Y:S04]  /*1a2e0*/  IMAD R0, R0, 0x40, R2 ;  /* 0x0000004000007824 */ /* 0x000fe800078e0202 */
[C---:B------:R-:W-:Y:S01]  /*1a2f0*/  VIADD R2, R0.reuse, 0x1 ;  /* 0x0000000100027836 */ /* 0x040fe20000000000 */
[CC--:B------:R-:W-:Y:S04]  /*1a300*/  ISETP.GE.AND P4, PT, R0.reuse, R247.reuse, PT ;  /* 0x000000f70000720c */ /* 0x0c0fe80003f86270 */
[----:B------:R-:W-:Y:S01]  /*1a310*/  MUFU.TANH R21, R52 ;  /* 0x0000003400157308 */ /* 0x000fe20000002400 */
[-C--:B------:R-:W-:Y:S02]  /*1a320*/  ISETP.GE.AND P6, PT, R0, R246.reuse, PT ;  /* 0x000000f60000720c */ /* 0x080fe40003fc6270 */
[----:B------:R-:W-:Y:S02]  /*1a330*/  ISETP.GE.AND P1, PT, R2, R247, PT ;  /* 0x000000f70200720c */ /* 0x000fe40003f26270 */
[-C--:B------:R-:W-:Y:S02]  /*1a340*/  ISETP.GE.OR P4, PT, R0, R251.reuse, !P4 ;  /* 0x000000fb0000720c */ /* 0x080fe40006786670 */
[C---:B------:R-:W-:Y:S03]  /*1a350*/  ISETP.GE.OR P1, PT, R2.reuse, R251, !P1 ;  /* 0x000000fb0200720c */ /* 0x040fe60004f26670 */
[----:B------:R-:W-:Y:S01]  /*1a360*/  MUFU.TANH R19, R53 ;  /* 0x0000003500137308 */ /* 0x000fe20000002400 */
[C---:B------:R-:W-:Y:S02]  /*1a370*/  ISETP.GE.AND P5, PT, R2.reuse, R246, PT ;  /* 0x000000f60200720c */ /* 0x040fe40003fa6270 */
[C---:B------:R-:W-:Y:S02]  /*1a380*/  ISETP.GE.AND P0, PT, R2.reuse, R245, PT ;  /* 0x000000f50200720c */ /* 0x040fe40003f06270 */
[-C--:B------:R-:W-:Y:S02]  /*1a390*/  ISETP.GE.AND P2, PT, R2, R244.reuse, PT ;  /* 0x000000f40200720c */ /* 0x080fe40003f46270 */
[----:B------:R-:W-:Y:S03]  /*1a3a0*/  FSEL R213, R136, -INF , !P1 ;  /* 0xff80000088d57808 */ /* 0x000fe60004800000 */
[----:B------:R-:W-:Y:S01]  /*1a3b0*/  MUFU.TANH R43, R43 ;  /* 0x0000002b002b7308 */ /* 0x000fe20000002400 */
[----:B------:R-:W-:Y:S02]  /*1a3c0*/  ISETP.GE.AND P1, PT, R0, R244, PT ;  /* 0x000000f40000720c */ /* 0x000fe40003f26270 */
[C---:B------:R-:W-:Y:S02]  /*1a3d0*/  ISETP.GE.OR P5, PT, R2.reuse, R250, !P5 ;  /* 0x000000fa0200720c */ /* 0x040fe40006fa6670 */
[C---:B------:R-:W-:Y:S02]  /*1a3e0*/  ISETP.GE.OR P0, PT, R2.reuse, R249, !P0 ;  /* 0x000000f90200720c */ /* 0x040fe40004706670 */
[----:B------:R-:W-:Y:S03]  /*1a3f0*/  ISETP.GE.OR P2, PT, R2, R248, !P2 ;  /* 0x000000f80200720c */ /* 0x000fe60005746670 */
[----:B------:R-:W-:Y:S01]  /*1a400*/  MUFU.TANH R63, R63 ;  /* 0x0000003f003f7308 */ /* 0x000fe20000002400 */
[C---:B------:R-:W-:Y:S01]  /*1a410*/  ISETP.GE.OR P6, PT, R0.reuse, R250, !P6 ;  /* 0x000000fa0000720c */ /* 0x040fe200077c6670 */
[C---:B------:R-:W-:Y:S01]  /*1a420*/  VIADD R2, R0.reuse, 0x9 ;  /* 0x0000000900027836 */ /* 0x040fe20000000000 */
[----:B------:R-:W-:Y:S02]  /*1a430*/  ISETP.GE.OR P1, PT, R0, R248, !P1 ;  /* 0x000000f80000720c */ /* 0x000fe40004f26670 */
[----:B------:R-:W-:Y:S02]  /*1a440*/  FSEL R211, R219, -INF , !P0 ;  /* 0xff800000dbd37808 */ /* 0x000fe40004000000 */
[----:B------:R-:W-:Y:S03]  /*1a450*/  FSEL R132, R141, -INF , !P6 ;  /* 0xff8000008d847808 */ /* 0x000fe60007000000 */
[----:B------:R-:W-:Y:S01]  /*1a460*/  MUFU.TANH R22, R51 ;  /* 0x0000003300167308 */ /* 0x000fe20000002400 */
[----:B------:R-:W-:Y:S02]  /*1a470*/  FSEL R219, R7, -INF , !P1 ;  /* 0xff80000007db7808 */ /* 0x000fe40004800000 */
[----:B------:R-:W-:Y:S02]  /*1a480*/  ISETP.GE.AND P1, PT, R2, R245, PT ;  /* 0x000000f50200720c */ /* 0x000fe40003f26270 */
[----:B------:R-:W-:Y:S02]  /*1a490*/  FSEL R210, R252, -INF , !P5 ;  /* 0xff800000fcd27808 */ /* 0x000fe40006800000 */
[C---:B------:R-:W-:Y:S03]  /*1a4a0*/  ISETP.GE.OR P1, PT, R2.reuse, R249, !P1 ;  /* 0x000000f90200720c */ /* 0x040fe60004f26670 */
[----:B------:R-:W-:Y:S01]  /*1a4b0*/  MUFU.TANH R7, R33 ;  /* 0x0000002100077308 */ /* 0x000fe20000002400 */
[----:B------:R-:W-:Y:S02]  /*1a4c0*/  FSEL R221, R221, -INF , !P1 ;  /* 0xff800000dddd7808 */ /* 0x000fe40004800000 */
[C---:B------:R-:W-:Y:S07]  /*1a4d0*/  ISETP.GE.AND P1, PT, R2.reuse, R246, PT ;  /* 0x000000f60200720c */ /* 0x040fee0003f26270 */
[----:B------:R-:W-:Y:S01]  /*1a4e0*/  MUFU.TANH R33, R40 ;  /* 0x0000002800217308 */ /* 0x000fe20000002400 */
[----:B------:R-:W-:Y:S04]  /*1a4f0*/  ISETP.GE.OR P1, PT, R2, R250, !P1 ;  /* 0x000000fa0200720c */ /* 0x000fe80004f26670 */
[----:B------:R-:W-:Y:S05]  /*1a500*/  FSEL R208, R208, -INF , !P1 ;  /* 0xff800000d0d07808 */ /* 0x000fea0004800000 */
        /* <DEDUP_REMOVED lines=13> */
[----:B----4-:R-:W-:Y:S02]  /*1a5e0*/  FSEL R10, R6, -INF , !P4 ;  /* 0xff800000060a7808 */ /* 0x010fe40006000000 */
[----:B--2---:R-:W-:Y:S01]  /*1a5f0*/  MOV R6, R5 ;  /* 0x0000000500067202 */ /* 0x004fe20000000f00 */
[----:B---3--:R-:W-:Y:S01]  /*1a600*/  IMAD.MOV.U32 R5, RZ, RZ, R3 ;  /* 0x000000ffff057224 */ /* 0x008fe200078e0003 */
[C---:B------:R-:W-:Y:S02]  /*1a610*/  IADD3 R3, R0.reuse, 0x8, RZ ;  /* 0x0000000800037810 */ /* 0x040fe40007ffe0ff */
[CC--:B------:R-:W-:Y:S02]  /*1a620*/  ISETP.GE.AND P4, PT, R0.reuse, R245.reuse, PT ;  /* 0x000000f50000720c */ /* 0x0c0fe40003f86270 */
[C---:B------:R-:W-:Y:S02]  /*1a630*/  ISETP.GE.AND P6, PT, R3.reuse, R245, PT ;  /* 0x000000f50300720c */ /* 0x040fe40003fc6270 */
[-C--:B------:R-:W-:Y:S02]  /*1a640*/  ISETP.GE.OR P4, PT, R0, R249.reuse, !P4 ;  /* 0x000000f90000720c */ /* 0x080fe40006786670 */
[----:B------:R-:W-:Y:S02]  /*1a650*/  ISETP.GE.OR P6, PT, R3, R249, !P6 ;  /* 0x000000f90300720c */ /* 0x000fe400077c6670 */
[----:B------:R-:W-:Y:S02]  /*1a660*/  FSEL R26, R220, -INF , !P4 ;  /* 0xff800000dc1a7808 */ /* 0x000fe40006000000 */
[----:B------:R-:W-:Y:S02]  /*1a670*/  FSEL R220, R5, -INF , !P6 ;  /* 0xff80000005dc7808 */ /* 0x000fe40007000000 */
[----:B------:R-:W-:Y:S01]  /*1a680*/  FSEL R252, R6, -INF , !P2 ;  /* 0xff80000006fc7808 */ /* 0x000fe20005000000 */
[----:B------:R-:W1:Y:S01]  /*1a690*/  MUFU.TANH R5, R35 ;  /* 0x0000002300057308 */ /* 0x000e620000002400 */
[CC--:B------:R-:W-:Y:S02]  /*1a6a0*/  ISETP.GE.AND P2, PT, R2.reuse, R244.reuse, PT ;  /* 0x000000f40200720c */ /* 0x0c0fe40003f46270 */
[CC--:B------:R-:W-:Y:S02]  /*1a6b0*/  ISETP.GE.AND P6, PT, R2.reuse, R247.reuse, PT ;  /* 0x000000f70200720c */ /* 0x0c0fe40003fc6270 */
[C---:B------:R-:W-:Y:S02]  /*1a6c0*/  ISETP.GE.AND P5, PT, R3.reuse, R244, PT ;  /* 0x000000f40300720c */ /* 0x040fe40003fa6270 */
[C---:B------:R-:W-:Y:S03]  /*1a6d0*/  ISETP.GE.AND P4, PT, R3.reuse, R247, PT ;  /* 0x000000f70300720c */ /* 0x040fe60003f86270 */
[----:B------:R-:W2:Y:S01]  /*1a6e0*/  MUFU.TANH R6, R34 ;  /* 0x0000002200067308 */ /* 0x000ea20000002400 */
[C---:B------:R-:W-:Y:S02]  /*1a6f0*/  ISETP.GE.AND P0, PT, R3.reuse, R246, PT ;  /* 0x000000f60300720c */ /* 0x040fe40003f06270 */
[CC--:B------:R-:W-:Y:S02]  /*1a700*/  ISETP.GE.OR P2, PT, R2.reuse, R248.reuse, !P2 ;  /* 0x000000f80200720c */ /* 0x0c0fe40005746670 */
[-C--:B------:R-:W-:Y:S01]  /*1a710*/  ISETP.GE.OR P6, PT, R2, R251.reuse, !P6 ;  /* 0x000000fb0200720c */ /* 0x080fe200077c6670 */
[C---:B------:R-:W-:Y:S01]  /*1a720*/  VIADD R2, R0.reuse, 0x11 ;  /* 0x0000001100027836 */ /* 0x040fe20000000000 */
[C---:B------:R-:W-:Y:S03]  /*1a730*/  ISETP.GE.OR P5, PT, R3.reuse, R248, !P5 ;  /* 0x000000f80300720c */ /* 0x040fe60006fa6670 */
[----:B------:R1:W3:Y:S01]  /*1a740*/  MUFU.TANH R34, R37 ;  /* 0x0000002500227308 */ /* 0x0002e20000002400 */
[C---:B------:R-:W-:Y:S02]  /*1a750*/  ISETP.GE.OR P0, PT, R3.reuse, R250, !P0 ;  /* 0x000000fa0300720c */ /* 0x040fe40004706670 */
[----:B------:R-:W-:Y:S02]  /*1a760*/  ISETP.GE.OR P4, PT, R3, R251, !P4 ;  /* 0x000000fb0300720c */ /* 0x000fe40006786670 */
[----:B------:R-:W-:Y:S02]  /*1a770*/  IADD3 R3, R0, 0x10, RZ ;  /* 0x0000001000037810 */ /* 0x000fe40007ffe0ff */
[----:B------:R-:W-:Y:S03]  /*1a780*/  FSEL R222, R222, -INF , !P5 ;  /* 0xff800000dede7808 */ /* 0x000fe60006800000 */
[----:B------:R-:W4:Y:S01]  /*1a790*/  MUFU.TANH R35, R36 ;  /* 0x0000002400237308 */ /* 0x000f220000002400 */
[----:B------:R-:W-:Y:S02]  /*1a7a0*/  FSEL R142, R142, -INF , !P0 ;  /* 0xff8000008e8e7808 */ /* 0x000fe40004000000 */
[CC--:B------:R-:W-:Y:S02]  /*1a7b0*/  ISETP.GE.AND P5, PT, R3.reuse, R247.reuse, PT ;  /* 0x000000f70300720c */ /* 0x0c0fe40003fa6270 */
[C---:B------:R-:W-:Y:S02]  /*1a7c0*/  ISETP.GE.AND P0, PT, R2.reuse, R247, PT ;  /* 0x000000f70200720c */ /* 0x040fe40003f06270 */
[-C--:B------:R-:W-:Y:S03]  /*1a7d0*/  ISETP.GE.OR P5, PT, R3, R251.reuse, !P5 ;  /* 0x000000fb0300720c */ /* 0x080fe60006fa6670 */
[----:B------:R2:W-:Y:S01]  /*1a7e0*/  MUFU.TANH R36, R38 ;  /* 0x0000002600247308 */ /* 0x0005e20000002400 */
        /* <DEDUP_REMOVED lines=8> */
[C---:B------:R-:W-:Y:S02]  /*1a870*/  ISETP.GE.AND P0, PT, R2.reuse, R244, PT ;  /* 0x000000f40200720c */ /* 0x040fe40003f06270 */
[C---:B------:R-:W-:Y:S02]  /*1a880*/  ISETP.GE.AND P2, PT, R3.reuse, R246, PT ;  /* 0x000000f60300720c */ /* 0x040fe40003f46270 */
[C---:B------:R-:W-:Y:S02]  /*1a890*/  ISETP.GE.AND P4, PT, R3.reuse, R245, PT ;  /* 0x000000f50300720c */ /* 0x040fe40003f86270 */
[C---:B------:R-:W-:Y:S02]  /*1a8a0*/  ISETP.GE.AND P6, PT, R3.reuse, R244, PT ;  /* 0x000000f40300720c */ /* 0x040fe40003fc6270 */
[C---:B------:R-:W-:Y:S02]  /*1a8b0*/  ISETP.GE.OR P1, PT, R2.reuse, R250, !P1 ;  /* 0x000000fa0200720c */ /* 0x040fe40004f26670 */
[CC--:B------:R-:W-:Y:S02]  /*1a8c0*/  ISETP.GE.OR P5, PT, R2.reuse, R249.reuse, !P5 ;  /* 0x000000f90200720c */ /* 0x0c0fe40006fa6670 */
[----:B------:R-:W-:Y:S01]  /*1a8d0*/  ISETP.GE.OR P0, PT, R2, R248, !P0 ;  /* 0x000000f80200720c */ /* 0x000fe20004706670 */
[C---:B------:R-:W-:Y:S01]  /*1a8e0*/  VIADD R2, R0.reuse, 0x19 ;  /* 0x0000001900027836 */ /* 0x040fe20000000000 */
[C---:B------:R-:W-:Y:S02]  /*1a8f0*/  ISETP.GE.OR P2, PT, R3.reuse, R250, !P2 ;  /* 0x000000fa0300720c */ /* 0x040fe40005746670 */
[C---:B------:R-:W-:Y:S02]  /*1a900*/  ISETP.GE.OR P4, PT, R3.reuse, R249, !P4 ;  /* 0x000000f90300720c */ /* 0x040fe40006786670 */
[----:B------:R-:W-:Y:S02]  /*1a910*/  ISETP.GE.OR P6, PT, R3, R248, !P6 ;  /* 0x000000f80300720c */ /* 0x000fe400077c6670 */
[----:B------:R-:W-:Y:S02]  /*1a920*/  IADD3 R3, R0, 0x18, RZ ;  /* 0x0000001800037810 */ /* 0x000fe40007ffe0ff */
[----:B------:R-:W-:Y:S02]  /*1a930*/  FSEL R215, R12, -INF , !P2 ;  /* 0xff8000000cd77808 */ /* 0x000fe40005000000 */
[----:B------:R-:W-:Y:S01]  /*1a940*/  FSEL R230, R14, -INF , !P6 ;  /* 0xff8000000ee67808 */ /* 0x000fe20007000000 */
[----:B------:R-:W-:Y:S01]  /*1a950*/  MUFU.TANH R12, R65 ;  /* 0x00000041000c7308 */ /* 0x000fe20000002400 */
[CC--:B------:R-:W-:Y:S02]  /*1a960*/  ISETP.GE.AND P2, PT, R3.reuse, R245.reuse, PT ;  /* 0x000000f50300720c */ /* 0x0c0fe40003f46270 */
[C---:B------:R-:W-:Y:S02]  /*1a970*/  ISETP.GE.AND P6, PT, R2.reuse, R245, PT ;  /* 0x000000f50200720c */ /* 0x040fe40003fc6270 */
[-C--:B------:R-:W-:Y:S02]  /*1a980*/  ISETP.GE.OR P2, PT, R3, R249.reuse, !P2 ;  /* 0x000000f90300720c */ /* 0x080fe40005746670 */
[C---:B------:R-:W-:Y:S03]  /*1a990*/  ISETP.GE.OR P6, PT, R2.reuse, R249, !P6 ;  /* 0x000000f90200720c */ /* 0x040fe600077c6670 */
[----:B------:R-:W-:Y:S01]  /*1a9a0*/  MUFU.TANH R14, R61 ;  /* 0x0000003d000e7308 */ /* 0x000fe20000002400 */
[----:B------:R-:W-:Y:S02]  /*1a9b0*/  FSEL R44, R13, -INF , !P2 ;  /* 0xff8000000d2c7808 */ /* 0x000fe40005000000 */
[----:B------:R-:W-:Y:S02]  /*1a9c0*/  FSEL R41, R29, -INF , !P6 ;  /* 0xff8000001d297808 */ /* 0x000fe40007000000 */
[----:B------:R-:W-:Y:S02]  /*1a9d0*/  FSEL R15, R27, -INF , !P0 ;  /* 0xff8000001b0f7808 */ /* 0x000fe40004000000 */
[CC--:B------:R-:W-:Y:S03]  /*1a9e0*/  ISETP.GE.AND P0, PT, R2.reuse, R247.reuse, PT ;  /* 0x000000f70200720c */ /* 0x0c0fe60003f06270 */
[----:B------:R-:W4:Y:S01]  /*1a9f0*/  MUFU.TANH R29, R45 ;  /* 0x0000002d001d7308 */ /* 0x000f220000002400 */
[C---:B------:R-:W-:Y:S02]  /*1aa00*/  ISETP.GE.AND P2, PT, R2.reuse, R246, PT ;  /* 0x000000f60200720c */ /* 0x040fe40003f46270 */
[-C--:B------:R-:W-:Y:S02]  /*1aa10*/  ISETP.GE.AND P6, PT, R2, R244.reuse, PT ;  /* 0x000000f40200720c */ /* 0x080fe40003fc6270 */
[----:B------:R-:W-:Y:S02]  /*1aa20*/  FSEL R212, R11, -INF , !P1 ;  /* 0xff8000000bd47808 */ /* 0x000fe40004800000 */
[----:B------:R-:W-:Y:S03]  /*1aa30*/  FSEL R216, R216, -INF , !P4 ;  /* 0xff800000d8d87808 */ /* 0x000fe60006000000 */
[----:B------:R-:W-:Y:S01]  /*1aa40*/  MUFU.TANH R13, R64 ;  /* 0x00000040000d7308 */ /* 0x000fe20000002400 */
[----:B------:R-:W-:Y:S02]  /*1aa50*/  FSEL R214, R4, -INF , !P5 ;  /* 0xff80000004d67808 */ /* 0x000fe40006800000 */
[C---:B------:R-:W-:Y:S02]  /*1aa60*/  ISETP.GE.AND P1, PT, R3.reuse, R244, PT ;  /* 0x000000f40300720c */ /* 0x040fe40003f26270 */
[C---:B------:R-:W-:Y:S02]  /*1aa70*/  ISETP.GE.AND P4, PT, R3.reuse, R247, PT ;  /* 0x000000f70300720c */ /* 0x040fe40003f86270 */
[C---:B------:R-:W-:Y:S03]  /*1aa80*/  ISETP.GE.AND P5, PT, R3.reuse, R246, PT ;  /* 0x000000f60300720c */ /* 0x040fe60003fa6270 */
[----:B------:R-:W-:Y:S01]  /*1aa90*/  MUFU.TANH R11, R66 ;  /* 0x00000042000b7308 */ /* 0x000fe20000002400 */
[CC--:B------:R-:W-:Y:S02]  /*1aaa0*/  ISETP.GE.OR P0, PT, R2.reuse, R251.reuse, !P0 ;  /* 0x000000fb0200720c */ /* 0x0c0fe40004706670 */
[C---:B------:R-:W-:Y:S02]  /*1aab0*/  ISETP.GE.OR P2, PT, R2.reuse, R250, !P2 ;  /* 0x000000fa0200720c */ /* 0x040fe40005746670 */
[-C--:B------:R-:W-:Y:S01]  /*1aac0*/  ISETP.GE.OR P6, PT, R2, R248.reuse, !P6 ;  /* 0x000000f80200720c */ /* 0x080fe200077c6670 */
[C---:B------:R-:W-:Y:S01]  /*1aad0*/  VIADD R2, R0.reuse, 0x21 ;  /* 0x0000002100027836 */ /* 0x040fe20000000000 */
[C---:B------:R-:W-:Y:S02]  /*1aae0*/  ISETP.GE.OR P1, PT, R3.reuse, R248, !P1 ;  /* 0x000000f80300720c */ /* 0x040fe40004f26670 */
[C---:B------:R-:W-:Y:S02]  /*1aaf0*/  ISETP.GE.OR P4, PT, R3.reuse, R251, !P4 ;  /* 0x000000fb0300720c */ /* 0x040fe40006786670 */
[----:B------:R-:W-:Y:S02]  /*1ab00*/  ISETP.GE.OR P5, PT, R3, R250, !P5 ;  /* 0x000000fa0300720c */ /* 0x000fe40006fa6670 */
[C---:B------:R-:W-:Y:S02]  /*1ab10*/  IADD3 R3, R0.reuse, 0x20, RZ ;  /* 0x0000002000037810 */ /* 0x040fe40007ffe0ff */
[----:B-1----:R-:W-:Y:S01]  /*1ab20*/  FSEL R37, R5, -INF , !P2 ;  /* 0xff80000005257808 */ /* 0x002fe20005000000 */
[----:B------:R-:W-:Y:S01]  /*1ab30*/  VIADD R5, R0, 0x30 ;  /* 0x0000003000057836 */ /* 0x000fe20000000000 */
[----:B------:R-:W-:Y:S02]  /*1ab40*/  FSEL R232, R9, -INF , !P1 ;  /* 0xff80000009e87808 */ /* 0x000fe40004800000 */
[CC--:B------:R-:W-:Y:S01]  /*1ab50*/  ISETP.GE.AND P2, PT, R2.reuse, R247.reuse, PT ;  /* 0x000000f70200720c */ /* 0x0c0fe20003f46270 */
[----:B------:R-:W-:Y:S01]  /*1ab60*/  MUFU.TANH R9, R67 ;  /* 0x0000004300097308 */ /* 0x000fe20000002400 */
[C---:B------:R-:W-:Y:S02]  /*1ab70*/  ISETP.GE.AND P1, PT, R3.reuse, R247, PT ;  /* 0x000000f70300720c */ /* 0x040fe40003f26270 */
[-C--:B------:R-:W-:Y:S02]  /*1ab80*/  ISETP.GE.OR P2, PT, R2, R251.reuse, !P2 ;  /* 0x000000fb0200720c */ /* 0x080fe40005746670 */
[----:B------:R-:W-:Y:S02]  /*1ab90*/  ISETP.GE.OR P1, PT, R3, R251, !P1 ;  /* 0x000000fb0300720c */ /* 0x000fe40004f26670 */
[----:B------:R-:W-:Y:S02]  /*1aba0*/  FSEL R39, R7, -INF , !P0 ;  /* 0xff80000007277808 */ /* 0x000fe40004000000 */
[----:B------:R-:W-:Y:S02]  /*1abb0*/  FSEL R40, R8, -INF , !P4 ;  /* 0xff80000008287808 */ /* 0x000fe40006000000 */
[----:B--2---:R-:W-:Y:S02]  /*1abc0*/  FSEL R38, R6, -INF , !P5 ;  /* 0xff80000006267808 */ /* 0x004fe40006800000 */
[----:B---3--:R-:W-:Y:S02]  /*1abd0*/  FSEL R34, R34, -INF , !P2 ;  /* 0xff80000022227808 */ /* 0x008fe40005000000 */
[C---:B------:R-:W-:Y:S02]  /*1abe0*/  ISETP.GE.AND P4, PT, R3.reuse, R246, PT ;  /* 0x000000f60300720c */ /* 0x040fe40003f86270 */
[CC--:B------:R-:W-:Y:S02]  /*1abf0*/  ISETP.GE.AND P0, PT, R3.reuse, R245.reuse, PT ;  /* 0x000000f50300720c */ /* 0x0c0fe40003f06270 */
[----:B------:R-:W-:Y:S02]  /*1ac00*/  ISETP.GE.AND P5, PT, R3, R244, PT ;  /* 0x000000f40300720c */ /* 0x000fe40003fa6270 */
[----:B----4-:R-:W-:Y:S02]  /*1ac10*/  FSEL R35, R35, -INF , !P1 ;  /* 0xff80000023237808 */ /* 0x010fe40004800000 */
[C---:B------:R-:W-:Y:S02]  /*1ac20*/  ISETP.GE.AND P2, PT, R2.reuse, R245, PT ;  /* 0x000000f50200720c */ /* 0x040fe40003f46270 */
[----:B------:R-:W-:Y:S02]  /*1ac30*/  ISETP.GE.AND P1, PT, R2, R246, PT ;  /* 0x000000f60200720c */ /* 0x000fe40003f26270 */
[C---:B------:R-:W-:Y:S02]  /*1ac40*/  ISETP.GE.OR P4, PT, R3.reuse, R250, !P4 ;  /* 0x000000fa0300720c */ /* 0x040fe40006786670 */
[CC--:B------:R-:W-:Y:S02]  /*1ac50*/  ISETP.GE.OR P0, PT, R3.reuse, R249.reuse, !P0 ;  /* 0x000000f90300720c */ /* 0x0c0fe40004706670 */
[----:B------:R-:W-:Y:S01]  /*1ac60*/  ISETP.GE.OR P5, PT, R3, R248, !P5 ;  /* 0x000000f80300720c */ /* 0x000fe20006fa6670 */
[----:B------:R-:W-:Y:S01]  /*1ac70*/  VIADD R3, R0, 0x28 ;  /* 0x0000002800037836 */ /* 0x000fe20000000000 */
[C---:B------:R-:W-:Y:S02]  /*1ac80*/  ISETP.GE.OR P2, PT, R2.reuse, R249, !P2 ;  /* 0x000000f90200720c */ /* 0x040fe40005746670 */
[----:B------:R-:W-:Y:S02]  /*1ac90*/  ISETP.GE.OR P1, PT, R2, R250, !P1 ;  /* 0x000000fa0200720c */ /* 0x000fe40004f26670 */
[----:B------:R-:W-:Y:S02]  /*1aca0*/  FSEL R32, R32, -INF , !P2 ;  /* 0xff80000020207808 */ /* 0x000fe40005000000 */
[----:B------:R-:W-:Y:S02]  /*1acb0*/  FSEL R28, R28, -INF , !P1 ;  /* 0xff8000001c1c7808 */ /* 0x000fe40004800000 */
[C---:B------:R-:W-:Y:S02]  /*1acc0*/  ISETP.GE.AND P2, PT, R3.reuse, R247, PT ;  /* 0x000000f70300720c */ /* 0x040fe40003f46270 */
[C---:B------:R-:W-:Y:S02]  /*1acd0*/  ISETP.GE.AND P1, PT, R3.reuse, R245, PT ;  /* 0x000000f50300720c */ /* 0x040fe40003f26270 */
[C---:B------:R-:W-:Y:S02]  /*1ace0*/  ISETP.GE.OR P2, PT, R3.reuse, R251, !P2 ;  /* 0x000000fb0300720c */ /* 0x040fe40005746670 */
[----:B------:R-:W-:Y:S02]  /*1acf0*/  IADD3 R6, R0, 0x29, RZ ;  /* 0x0000002900067810 */ /* 0x000fe40007ffe0ff */
[----:B------:R-:W-:Y:S02]  /*1ad00*/  ISETP.GE.OR P1, PT, R3, R249, !P1 ;  /* 0x000000f90300720c */ /* 0x000fe40004f26670 */
[----:B------:R-:W-:Y:S02]  /*1ad10*/  FSEL R33, R33, -INF , !P0 ;  /* 0xff80000021217808 */ /* 0x000fe40004000000 */
[----:B------:R-:W-:Y:S02]  /*1ad20*/  FSEL R25, R25, -INF , !P2 ;  /* 0xff80000019197808 */ /* 0x000fe40005000000 */
[C---:B------:R-:W-:Y:S02]  /*1ad30*/  ISETP.GE.AND P0, PT, R6.reuse, R245, PT ;  /* 0x000000f50600720c */ /* 0x040fe40003f06270 */
[----:B------:R-:W-:Y:S02]  /*1ad40*/  ISETP.GE.AND P2, PT, R6, R246, PT ;  /* 0x000000f60600720c */ /* 0x000fe40003f46270 */
[----:B------:R-:W-:Y:S02]  /*1ad50*/  FSEL R30, R30, -INF , !P1 ;  /* 0xff8000001e1e7808 */ /* 0x000fe40004800000 */
[C---:B------:R-:W-:Y:S02]  /*1ad60*/  ISETP.GE.AND P1, PT, R6.reuse, R247, PT ;  /* 0x000000f70600720c */ /* 0x040fe40003f26270 */
[C---:B------:R-:W-:Y:S02]  /*1ad70*/  ISETP.GE.OR P0, PT, R6.reuse, R249, !P0 ;  /* 0x000000f90600720c */ /* 0x040fe40004706670 */
[C---:B------:R-:W-:Y:S02]  /*1ad80*/  ISETP.GE.OR P2, PT, R6.reuse, R250, !P2 ;  /* 0x000000fa0600720c */ /* 0x040fe40005746670 */
[----:B------:R-:W-:Y:S02]  /*1ad90*/  ISETP.GE.OR P1, PT, R6, R251, !P1 ;  /* 0x000000fb0600720c */ /* 0x000fe40004f26670 */
[----:B------:R-:W-:Y:S02]  /*1ada0*/  FSEL R29, R29, -INF , !P0 ;  /* 0xff8000001d1d7808 */ /* 0x000fe40004000000 */
[----:B------:R-:W-:Y:S02]  /*1adb0*/  FSEL R22, R22, -INF , !P2 ;  /* 0xff80000016167808 */ /* 0x000fe40005000000 */
[-C--:B------:R-:W-:Y:S02]  /*1adc0*/  ISETP.GE.AND P0, PT, R3, R246.reuse, PT ;  /* 0x000000f60300720c */ /* 0x080fe40003f06270 */
[----:B------:R-:W-:Y:S02]  /*1add0*/  FSEL R24, R24, -INF , !P1 ;  /* 0xff80000018187808 */ /* 0x000fe40004800000 */
[C---:B------:R-:W-:Y:S02]  /*1ade0*/  ISETP.GE.AND P2, PT, R5.reuse, R246, PT ;  /* 0x000000f60500720c */ /* 0x040fe40003f46270 */
[----:B------:R-:W-:Y:S02]  /*1adf0*/  ISETP.GE.AND P1, PT, R5, R247, PT ;  /* 0x000000f70500720c */ /* 0x000fe40003f26270 */
[-C--:B------:R-:W-:Y:S02]  /*1ae00*/  ISETP.GE.OR P0, PT, R3, R250.reuse, !P0 ;  /* 0x000000fa0300720c */ /* 0x080fe40004706670 */
[C---:B------:R-:W-:Y:S02]  /*1ae10*/  ISETP.GE.OR P2, PT, R5.reuse, R250, !P2 ;  /* 0x000000fa0500720c */ /* 0x040fe40005746670 */
[----:B------:R-:W-:Y:S02]  /*1ae20*/  IADD3 R4, R0, 0x31, RZ ;  /* 0x0000003100047810 */ /* 0x000fe40007ffe0ff */
[----:B------:R-:W-:Y:S02]  /*1ae30*/  ISETP.GE.OR P1, PT, R5, R251, !P1 ;  /* 0x000000fb0500720c */ /* 0x000fe40004f26670 */
[----:B------:R-:W-:Y:S02]  /*1ae40*/  FSEL R23, R23, -INF , !P0 ;  /* 0xff80000017177808 */ /* 0x000fe40004000000 */
[----:B------:R-:W-:Y:S02]  /*1ae50*/  FSEL R18, R18, -INF , !P2 ;  /* 0xff80000012127808 */ /* 0x000fe40005000000 */
[----:B------:R-:W-:Y:S02]  /*1ae60*/  FSEL R21, R21, -INF , !P1 ;  /* 0xff80000015157808 */ /* 0x000fe40004800000 */
[C---:B------:R-:W-:Y:S02]  /*1ae70*/  ISETP.GE.AND P0, PT, R4.reuse, R247, PT ;  /* 0x000000f70400720c */ /* 0x040fe40003f06270 */
[C---:B------:R-:W-:Y:S02]  /*1ae80*/  ISETP.GE.AND P2, PT, R3.reuse, R244, PT ;  /* 0x000000f40300720c */ /* 0x040fe40003f46270 */
[C---:B------:R-:W-:Y:S02]  /*1ae90*/  ISETP.GE.AND P1, PT, R4.reuse, R246, PT ;  /* 0x000000f60400720c */ /* 0x040fe40003f26270 */
[----:B------:R-:W-:Y:S02]  /*1aea0*/  ISETP.GE.OR P0, PT, R4, R251, !P0 ;  /* 0x000000fb0400720c */ /* 0x000fe40004706670 */
[----:B------:R-:W-:Y:S02]  /*1aeb0*/  ISETP.GE.OR P2, PT, R3, R248, !P2 ;  /* 0x000000f80300720c */ /* 0x000fe40005746670 */
[----:B------:R-:W-:Y:S02]  /*1aec0*/  FMNMX.FTZ R3, R10, R137, !PT ;  /* 0x000000890a037209 */ /* 0x000fe40007810000 */
[----:B------:R-:W-:Y:S02]  /*1aed0*/  ISETP.GE.OR P1, PT, R4, R250, !P1 ;  /* 0x000000fa0400720c */ /* 0x000fe40004f26670 */
[----:B------:R-:W-:Y:S02]  /*1aee0*/  FSEL R36, R36, -INF , !P4 ;  /* 0xff80000024247808 */ /* 0x000fe40006000000 */
[----:B------:R-:W-:Y:S02]  /*1aef0*/  MOV R51, R15 ;  /* 0x0000000f00337202 */ /* 0x000fe40000000f00 */
[----:B------:R-:W-:Y:S01]  /*1af00*/  ISETP.GE.AND P4, PT, R2, R244, PT ;  /* 0x000000f40200720c */ /* 0x000fe20003f86270 */
[----:B------:R-:W1:Y:S01]  /*1af10*/  MUFU.TANH R15, R60 ;  /* 0x0000003c000f7308 */ /* 0x000e620000002400 */
[----:B------:R-:W-:Y:S02]  /*1af20*/  FSEL R19, R19, -INF , !P0 ;  /* 0xff80000013137808 */ /* 0x000fe40004000000 */
[----:B------:R-:W-:Y:S02]  /*1af30*/  FMNMX.FTZ R3, R213, R3, !PT ;  /* 0x00000003d5037209 */ /* 0x000fe40007810000 */
[----:B------:R-:W-:Y:S02]  /*1af40*/  FSEL R17, R17, -INF , !P1 ;  /* 0xff80000011117808 */ /* 0x000fe40004800000 */
[-C--:B------:R-:W-:Y:S02]  /*1af50*/  ISETP.GE.AND P0, PT, R5, R245.reuse, PT ;  /* 0x000000f50500720c */ /* 0x080fe40003f06270 */
[----:B------:R-:W-:Y:S02]  /*1af60*/  ISETP.GE.AND P1, PT, R4, R245, PT ;  /* 0x000000f50400720c */ /* 0x000fe40003f26270 */
[----:B------:R-:W-:Y:S01]  /*1af70*/  ISETP.GE.OR P4, PT, R2, R248, !P4 ;  /* 0x000000f80200720c */ /* 0x000fe20006786670 */
[----:B------:R-:W-:Y:S01]  /*1af80*/  VIADD R2, R0, 0x38 ;  /* 0x0000003800027836 */ /* 0x000fe20000000000 */
[----:B------:R-:W-:Y:S02]  /*1af90*/  FMNMX.FTZ R3, R143, R3, !PT ;  /* 0x000000038f037209 */ /* 0x000fe40007810000 */
[-C--:B------:R-:W-:Y:S02]  /*1afa0*/  ISETP.GE.OR P0, PT, R5, R249.reuse, !P0 ;  /* 0x000000f90500720c */ /* 0x080fe40004706670 */
[----:B------:R-:W-:Y:S02]  /*1afb0*/  ISETP.GE.OR P1, PT, R4, R249, !P1 ;  /* 0x000000f90400720c */ /* 0x000fe40004f26670 */
[----:B------:R-:W-:Y:S02]  /*1afc0*/  FMNMX.FTZ R3, R209, R3, !PT ;  /* 0x00000003d1037209 */ /* 0x000fe40007810000 */
[----:B------:R-:W-:Y:S02]  /*1afd0*/  FSEL R20, R20, -INF , !P0 ;  /* 0xff80000014147808 */ /* 0x000fe40004000000 */
[----:B------:R-:W-:Y:S02]  /*1afe0*/  FSEL R16, R16, -INF , !P1 ;  /* 0xff80000010107808 */ /* 0x000fe40004800000 */
[----:B------:R-:W-:Y:S02]  /*1aff0*/  ISETP.GE.AND P0, PT, R2, R245, PT ;  /* 0x000000f50200720c */ /* 0x000fe40003f06270 */
[----:B------:R-:W-:Y:S02]  /*1b000*/  ISETP.GE.AND P1, PT, R6, R244, PT ;  /* 0x000000f40600720c */ /* 0x000fe40003f26270 */
[----:B------:R-:W-:Y:S02]  /*1b010*/  FMNMX.FTZ R3, R218, R3, !PT ;  /* 0x00000003da037209 */ /* 0x000fe40007810000 */
[----:B------:R-:W-:Y:S02]  /*1b020*/  ISETP.GE.OR P0, PT, R2, R249, !P0 ;  /* 0x000000f90200720c */ /* 0x000fe40004706670 */
[----:B------:R-:W-:Y:S02]  /*1b030*/  ISETP.GE.OR P1, PT, R6, R248, !P1 ;  /* 0x000000f80600720c */ /* 0x000fe40004f26670 */
[----:B------:R-:W-:Y:S02]  /*1b040*/  IADD3 R0, R0, 0x39, RZ ;  /* 0x0000003900007810 */ /* 0x000fe40007ffe0ff */
[----:B------:R-:W-:Y:S02]  /*1b050*/  FMNMX.FTZ R6, R132, R138, !PT ;  /* 0x0000008a84067209 */ /* 0x000fe40007810000 */
[----:B------:R-:W-:Y:S02]  /*1b060*/  FMNMX.FTZ R7, R217, R3, !PT ;  /* 0x00000003d9077209 */ /* 0x000fe40007810000 */
[----:B-1----:R-:W-:Y:S02]  /*1b070*/  FSEL R15, R15, -INF , !P0 ;  /* 0xff8000000f0f7808 */ /* 0x002fe40004000000 */
[----:B------:R-:W-:Y:S02]  /*1b080*/  ISETP.GE.AND P0, PT, R0, R245, PT ;  /* 0x000000f50000720c */ /* 0x000fe40003f06270 */
[----:B------:R-:W-:Y:S02]  /*1b090*/  FMNMX.FTZ R6, R210, R6, !PT ;  /* 0x00000006d2067209 */ /* 0x000fe40007810000 */
[----:B------:R-:W-:Y:S02]  /*1b0a0*/  FMNMX.FTZ R7, R40, R7, !PT ;  /* 0x0000000728077209 */ /* 0x000fe40007810000 */
[----:B------:R-:W-:Y:S02]  /*1b0b0*/  FMNMX.FTZ R3, R26, R139, !PT ;  /* 0x0000008b1a037209 */ /* 0x000fe40007810000 */
[----:B------:R-:W-:Y:S02]  /*1b0c0*/  ISETP.GE.OR P0, PT, R0, R249, !P0 ;  /* 0x000000f90000720c */ /* 0x000fe40004706670 */
[----:B------:R-:W-:Y:S02]  /*1b0d0*/  FMNMX.FTZ R6, R142, R6, !PT ;  /* 0x000000068e067209 */ /* 0x000fe40007810000 */
[----:B------:R-:W-:Y:S02]  /*1b0e0*/  FMNMX.FTZ R7, R39, R7, !PT ;  /* 0x0000000727077209 */ /* 0x000fe40007810000 */
[----:B------:R-:W-:Y:S02]  /*1b0f0*/  FMNMX.FTZ R3, R211, R3, !PT ;  /* 0x00000003d3037209 */ /* 0x000fe40007810000 */
[----:B------:R-:W-:Y:S02]  /*1b100*/  FSEL R14, R14, -INF , !P0 ;  /* 0xff8000000e0e7808 */ /* 0x000fe40004000000 */
[----:B------:R-:W-:Y:S02]  /*1b110*/  FMNMX.FTZ R6, R208, R6, !PT ;  /* 0x00000006d0067209 */ /* 0x000fe40007810000 */
[----:B------:R-:W-:Y:S02]  /*1b120*/  ISETP.GE.AND P0, PT, R2, R247, PT ;  /* 0x000000f70200720c */ /* 0x000fe40003f06270 */
[----:B------:R-:W-:Y:S02]  /*1b130*/  FMNMX.FTZ R3, R220, R3, !PT ;  /* 0x00000003dc037209 */ /* 0x000fe40007810000 */
[----:B------:R-:W-:Y:S02]  /*1b140*/  FMNMX.FTZ R7, R35, R7, !PT ;  /* 0x0000000723077209 */ /* 0x000fe40007810000 */
[----:B------:R-:W-:Y:S02]  /*1b150*/  FMNMX.FTZ R8, R215, R6, !PT ;  /* 0x00000006d7087209 */ /* 0x000fe40007810000 */
[----:B------:R-:W-:Y:S02]  /*1b160*/  ISETP.GE.OR P0, PT, R2, R251, !P0 ;  /* 0x000000fb0200720c */ /* 0x000fe40004706670 */
[----:B------:R-:W-:Y:S02]  /*1b170*/  FMNMX.FTZ R3, R221, R3, !PT ;  /* 0x00000003dd037209 */ /* 0x000fe40007810000 */
[----:B------:R-:W-:Y:S02]  /*1b180*/  FMNMX.FTZ R6, R34, R7, !PT ;  /* 0x0000000722067209 */ /* 0x000fe40007810000 */
[----:B------:R-:W-:Y:S02]  /*1b190*/  FSEL R13, R13, -INF , !P0 ;  /* 0xff8000000d0d7808 */ /* 0x000fe40004000000 */
[----:B------:R-:W-:Y:S02]  /*1b1a0*/  FMNMX.FTZ R3, R216, R3, !PT ;  /* 0x00000003d8037209 */ /* 0x000fe40007810000 */
[----:B------:R-:W-:Y:S02]  /*1b1b0*/  FMNMX.FTZ R7, R25, R6, !PT ;  /* 0x0000000619077209 */ /* 0x000fe40007810000 */
[----:B------:R-:W-:Y:S02]  /*1b1c0*/  ISETP.GE.AND P0, PT, R0, R247, PT ;  /* 0x000000f70000720c */ /* 0x000fe40003f06270 */
[----:B------:R-:W-:Y:S02]  /*1b1d0*/  FMNMX.FTZ R6, R212, R8, !PT ;  /* 0x00000008d4067209 */ /* 0x000fe40007810000 */
[----:B------:R-:W-:Y:S02]  /*1b1e0*/  FMNMX.FTZ R3, R214, R3, !PT ;  /* 0x00000003d6037209 */ /* 0x000fe40007810000 */
[----:B------:R-:W-:Y:S02]  /*1b1f0*/  ISETP.GE.OR P0, PT, R0, R251, !P0 ;  /* 0x000000fb0000720c */ /* 0x000fe40004706670 */
[----:B------:R-:W-:Y:S02]  /*1b200*/  FMNMX.FTZ R6, R38, R6, !PT ;  /* 0x0000000626067209 */ /* 0x000fe40007810000 */
[----:B------:R-:W-:Y:S02]  /*1b210*/  FSEL R12, R12, -INF , !P0 ;  /* 0xff8000000c0c7808 */ /* 0x000fe40004000000 */
[----:B------:R-:W-:Y:S02]  /*1b220*/  FMNMX.FTZ R3, R44, R3, !PT ;  /* 0x000000032c037209 */ /* 0x000fe40007810000 */
        /* <DEDUP_REMOVED lines=20> */
[----:B------:R-:W-:Y:S01]  /*1b370*/  ISETP.GE.AND P0, PT, R5, R244, PT ;  /* 0x000000f40500720c */ /* 0x000fe20003f06270 */
[----:B------:R-:W1:Y:S01]  /*1b380*/  SHFL.BFLY PT, R7, R135, 0x2, 0x1f ;  /* 0x0c401f0087077f89 */ /* 0x000e6200000e0000 */
[----:B------:R-:W-:Y:S02]  /*1b390*/  FMNMX.FTZ R3, R29, R3, !PT ;  /* 0x000000031d037209 */ /* 0x000fe40007810000 */
[----:B------:R-:W-:Y:S02]  /*1b3a0*/  FMNMX.FTZ R6, R18, R6, !PT ;  /* 0x0000000612067209 */ /* 0x000fe40007810000 */
        /* <DEDUP_REMOVED lines=12> */
[----:B-1----:R-:W-:Y:S02]  /*1b470*/  FMNMX.FTZ R135, R135, R7, !PT ;  /* 0x0000000787877209 */ /* 0x002fe40007810000 */
[----:B------:R-:W-:Y:S05]  /*1b480*/  FMNMX.FTZ R5, R223, R5, !PT ;  /* 0x00000005df057209 */ /* 0x000fea0007810000 */
[----:B------:R-:W1:Y:S01]  /*1b490*/  SHFL.BFLY PT, R7, R3, 0x2, 0x1f ;  /* 0x0c401f0003077f89 */ /* 0x000e6200000e0000 */
[----:B------:R-:W-:Y:S02]  /*1b4a0*/  FSEL R50, R31, -INF , !P6 ;  /* 0xff8000001f327808 */ /* 0x000fe40007000000 */
[----:B------:R-:W-:Y:S02]  /*1b4b0*/  FMNMX.FTZ R5, R230, R5, !PT ;  /* 0x00000005e6057209 */ /* 0x000fe40007810000 */
[----:B------:R-:W-:Y:S02]  /*1b4c0*/  FSEL R49, R42, -INF , !P5 ;  /* 0xff8000002a317808 */ /* 0x000fe40006800000 */
[----:B------:R-:W-:Y:S02]  /*1b4d0*/  FMNMX.FTZ R5, R51, R5, !PT ;  /* 0x0000000533057209 */ /* 0x000fe40007810000 */
[----:B------:R-:W-:Y:S02]  /*1b4e0*/  FSEL R66, R43, -INF , !P4 ;  /* 0xff8000002b427808 */ /* 0x000fe40006000000 */
[----:B------:R-:W-:Y:S02]  /*1b4f0*/  FMNMX.FTZ R5, R232, R5, !PT ;  /* 0x00000005e8057209 */ /* 0x000fe40007810000 */
[----:B------:R-:W-:Y:S02]  /*1b500*/  ISETP.GE.AND P4, PT, R4, R244, PT ;  /* 0x000000f40400720c */ /* 0x000fe40003f86270 */
[----:B------:R-:W-:Y:S02]  /*1b510*/  FMNMX.FTZ R5, R50, R5, !PT ;  /* 0x0000000532057209 */ /* 0x000fe40007810000 */
[----:B------:R-:W-:Y:S02]  /*1b520*/  FSEL R54, R46, -INF , !P2 ;  /* 0xff8000002e367808 */ /* 0x000fe40005000000 */
[----:B------:R-:W-:Y:S02]  /*1b530*/  FMNMX.FTZ R5, R49, R5, !PT ;  /* 0x0000000531057209 */ /* 0x000fe40007810000 */
[----:B--2---:R-:W-:Y:S02]  /*1b540*/  FMNMX.FTZ R134, R134, R6, !PT ;  /* 0x0000000686867209 */ /* 0x004fe40007810000 */
[----:B------:R-:W2:Y:S01]  /*1b550*/  SHFL.BFLY PT, R6, R135, 0x1, 0x1f ;  /* 0x0c201f0087067f89 */ /* 0x000ea200000e0000 */
[----:B------:R-:W-:Y:S02]  /*1b560*/  FMNMX.FTZ R5, R66, R5, !PT ;  /* 0x0000000542057209 */ /* 0x000fe40007810000 */
[----:B-1----:R-:W-:Y:S02]  /*1b570*/  FMNMX.FTZ R3, R3, R7, !PT ;  /* 0x0000000703037209 */ /* 0x002fe40007810000 */
[----:B------:R-:W-:Y:S03]  /*1b580*/  ISETP.GE.OR P4, PT, R4, R248, !P4 ;  /* 0x000000f80400720c */ /* 0x000fe60006786670 */
[----:B------:R-:W-:Y:S01]  /*1b590*/  SHFL.BFLY PT, R7, R134, 0x1, 0x1f ;  /* 0x0c201f0086077f89 */ /* 0x000fe200000e0000 */
[----:B------:R-:W-:Y:S02]  /*1b5a0*/  FSEL R57, R47, -INF , !P1 ;  /* 0xff8000002f397808 */ /* 0x000fe40004800000 */
[----:B------:R-:W-:Y:S05]  /*1b5b0*/  FMNMX.FTZ R4, R54, R5, !PT ;  /* 0x0000000536047209 */ /* 0x000fea0007810000 */
[----:B------:R-:W1:Y:S01]  /*1b5c0*/  SHFL.BFLY PT, R133, R3, 0x1, 0x1f ;  /* 0x0c201f0003857f89 */ /* 0x000e6200000e0000 */
[----:B------:R-:W-:Y:S02]  /*1b5d0*/  ISETP.GE.AND P1, PT, R2, R244, PT ;  /* 0x000000f40200720c */ /* 0x000fe40003f26270 */
[----:B------:R-:W-:Y:S02]  /*1b5e0*/  FSEL R58, R58, -INF , !P0 ;  /* 0xff8000003a3a7808 */ /* 0x000fe40004000000 */
[----:B------:R-:W-:Y:S02]  /*1b5f0*/  FMNMX.FTZ R4, R57, R4, !PT ;  /* 0x0000000439047209 */ /* 0x000fe40007810000 */
[----:B------:R-:W-:Y:S02]  /*1b600*/  ISETP.GE.OR P1, PT, R2, R248, !P1 ;  /* 0x000000f80200720c */ /* 0x000fe40004f26670 */
[----:B------:R-:W-:Y:S02]  /*1b610*/  ISETP.GE.AND P0, PT, R0, R244, PT ;  /* 0x000000f40000720c */ /* 0x000fe40003f06270 */
[----:B------:R-:W-:Y:S02]  /*1b620*/  FSEL R59, R59, -INF , !P4 ;  /* 0xff8000003b3b7808 */ /* 0x000fe40006000000 */
[----:B------:R-:W-:Y:S02]  /*1b630*/  FMNMX.FTZ R2, R58, R4, !PT ;  /* 0x000000043a027209 */ /* 0x000fe40007810000 */
[----:B------:R-:W-:Y:S02]  /*1b640*/  ISETP.GE.OR P0, PT, R0, R248, !P0 ;  /* 0x000000f80000720c */ /* 0x000fe40004706670 */
[----:B------:R-:W-:Y:S02]  /*1b650*/  FSEL R31, R62, -INF , !P1 ;  /* 0xff8000003e1f7808 */ /* 0x000fe40004800000 */
[----:B------:R-:W-:Y:S02]  /*1b660*/  FMNMX.FTZ R0, R59, R2, !PT ;  /* 0x000000023b007209 */ /* 0x000fe40007810000 */
[----:B--2---:R-:W-:Y:S02]  /*1b670*/  FMNMX.FTZ R135, R135, R6, !PT ;  /* 0x0000000687877209 */ /* 0x004fe40007810000 */
[----:B------:R-:W-:Y:S02]  /*1b680*/  FSEL R136, R63, -INF , !P0 ;  /* 0xff8000003f887808 */ /* 0x000fe40004000000 */
[----:B------:R-:W-:Y:S01]  /*1b690*/  FMNMX.FTZ R0, R31, R0, !PT ;  /* 0x000000001f007209 */ /* 0x000fe20007810000 */
[C---:B------:R-:W-:Y:S01]  /*1b6a0*/  FMUL.FTZ R5, R135.reuse, UR4 ;  /* 0x0000000487057c20 */ /* 0x040fe20008410000 */
[----:B------:R-:W-:Y:S02]  /*1b6b0*/  FSETP.NEU.FTZ.AND P2, PT, R135, -INF , PT ;  /* 0xff8000008700780b */ /* 0x000fe40003f5d000 */
[----:B------:R-:W-:Y:S02]  /*1b6c0*/  FMNMX.FTZ R0, R136, R0, !PT ;  /* 0x0000000088007209 */ /* 0x000fe40007810000 */
[----:B------:R-:W-:Y:S02]  /*1b6d0*/  FSEL R5, R5, RZ, P2 ;  /* 0x000000ff05057208 */ /* 0x000fe40001000000 */
[----:B-1----:R-:W-:Y:S01]  /*1b6e0*/  FMNMX.FTZ R133, R3, R133, !PT ;  /* 0x0000008503857209 */ /* 0x002fe20007810000 */
[----:B------:R-:W1:Y:S01]  /*1b6f0*/  SHFL.BFLY PT, R2, R0, 0x2, 0x1f ;  /* 0x0c401f0000027f89 */ /* 0x000e6200000e0000 */
[----:B------:R-:W-:Y:S01]  /*1b700*/  FMNMX.FTZ R134, R134, R7, !PT ;  /* 0x0000000786867209 */ /* 0x000fe20007810000 */
[--C-:B------:R-:W-:Y:S01]  /*1b710*/  FFMA.FTZ R3, R10, UR4, -R5.reuse ;  /* 0x000000040a037c23 */ /* 0x100fe20008010805 */
[C---:B------:R-:W-:Y:S01]  /*1b720*/  FSETP.NEU.FTZ.AND P0, PT, R133.reuse, -INF , PT ;  /* 0xff8000008500780b */ /* 0x040fe20003f1d000 */
[----:B------:R-:W-:Y:S01]  /*1b730*/  FMUL.FTZ R8, R133, UR4 ;  /* 0x0000000485087c20 */ /* 0x000fe20008410000 */
[C---:B------:R-:W-:Y:S01]  /*1b740*/  FSETP.NEU.FTZ.AND P1, PT, R134.reuse, -INF , PT ;  /* 0xff8000008600780b */ /* 0x040fe20003f3d000 */
[----:B------:R2:W-:Y:S01]  /*1b750*/  MUFU.EX2 R27, R3 ;  /* 0x00000003001b7308 */ /* 0x0005e20000000800 */
[----:B------:R-:W-:Y:S01]  /*1b760*/  FMUL.FTZ R7, R134, UR4 ;  /* 0x0000000486077c20 */ /* 0x000fe20008410000 */
[--C-:B------:R-:W-:Y:S01]  /*1b770*/  FFMA.FTZ R6, R143, UR4, -R5.reuse ;  /* 0x000000048f067c23 */ /* 0x100fe20008010805 */
[----:B------:R-:W-:Y:S01]  /*1b780*/  FSEL R8, R8, RZ, P0 ;  /* 0x000000ff08087208 */ /* 0x000fe20000000000 */
[--C-:B------:R-:W-:Y:S01]  /*1b790*/  FFMA.FTZ R218, R218, UR4, -R5.reuse ;  /* 0x00000004dada7c23 */ /* 0x100fe20008010805 */
[--C-:B------:R-:W-:Y:S01]  /*1b7a0*/  FFMA.FTZ R217, R217, UR4, -R5.reuse ;  /* 0x00000004d9d97c23 */ /* 0x100fe20008010805 */
[----:B------:R-:W-:Y:S01]  /*1b7b0*/  FSEL R7, R7, RZ, P1 ;  /* 0x000000ff07077208 */ /* 0x000fe20000800000 */
[--C-:B------:R-:W-:Y:S03]  /*1b7c0*/  FFMA.FTZ R224, R35, UR4, -R5.reuse ;  /* 0x0000000423e07c23 */ /* 0x100fe60008010805 */
        /* <DEDUP_REMOVED lines=9> */
[--C-:B--2---:R-:W-:Y:S01]  /*1b860*/  FFMA.FTZ R3, R132, UR4, -R7.reuse ;  /* 0x0000000484037c23 */ /* 0x104fe20008010807 */
[----:B-1----:R-:W-:Y:S01]  /*1b870*/  FMNMX.FTZ R0, R0, R2, !PT ;  /* 0x0000000200007209 */ /* 0x002fe20007810000 */
[--C-:B------:R-:W-:Y:S01]  /*1b880*/  FFMA.FTZ R2, R210, UR4, -R7.reuse ;  /* 0x00000004d2027c23 */ /* 0x100fe20008010807 */
[----:B------:R-:W-:Y:S01]  /*1b890*/  MUFU.EX2 R233, R10 ;  /* 0x0000000a00e97308 */ /* 0x000fe20000000800 */
[----:B------:R-:W-:Y:S01]  /*1b8a0*/  FSEL R4, R134, RZ, P1 ;  /* 0x000000ff86047208 */ /* 0x000fe20000800000 */
[--C-:B------:R-:W-:Y:S01]  /*1b8b0*/  FFMA.FTZ R210, R37, UR4, -R7.reuse ;  /* 0x0000000425d27c23 */ /* 0x100fe20008010807 */
[--C-:B------:R-:W-:Y:S01]  /*1b8c0*/  FFMA.FTZ R43, R17, UR4, -R7.reuse ;  /* 0x00000004112b7c23 */ /* 0x100fe20008010807 */
[----:B------:R-:W-:Y:S01]  /*1b8d0*/  FFMA.FTZ R47, R33, UR4, -R8 ;  /* 0x00000004212f7c23 */ /* 0x000fe20008010808 */
[--C-:B---3--:R-:W-:Y:S01]  /*1b8e0*/  FFMA.FTZ R6, R208, UR4, -R7.reuse ;  /* 0x00000004d0067c23 */ /* 0x108fe20008010807 */
[----:B------:R-:W-:Y:S01]  /*1b8f0*/  FADD.FTZ R4, -R4, R138 ;  /* 0x0000008a04047221 */ /* 0x000fe20000010100 */
        /* <DEDUP_REMOVED lines=10> */
[--C-:B------:R-:W-:Y:S01]  /*1b9a0*/  FFMA.FTZ R61, R15, UR4, -R8.reuse ;  /* 0x000000040f3d7c23 */ /* 0x100fe20008010808 */
[--C-:B------:R-:W-:Y:S01]  /*1b9b0*/  FFMA.FTZ R13, R11, UR4, -R7.reuse ;  /* 0x000000040b0d7c23 */ /* 0x100fe20008010807 */
[----:B------:R-:W-:Y:S01]  /*1b9c0*/  FFMA.FTZ R30, R30, UR4, -R8 ;  /* 0x000000041e1e7c23 */ /* 0x000fe20008010808 */
[----:B------:R-:W-:Y:S02]  /*1b9d0*/  IMAD.MOV.U32 R11, RZ, RZ, R42 ;  /* 0x000000ffff0b7224 */ /* 0x000fe400078e002a */
[--C-:B------:R-:W-:Y:S01]  /*1b9e0*/  FFMA.FTZ R215, R215, UR4, -R7.reuse ;  /* 0x00000004d7d77c23 */ /* 0x100fe20008010807 */
[--C-:B------:R-:W-:Y:S01]  /*1b9f0*/  FFMA.FTZ R212, R212, UR4, -R7.reuse ;  /* 0x00000004d4d47c23 */ /* 0x100fe20008010807 */
[--C-:B------:R-:W-:Y:S02]  /*1ba00*/  FFMA.FTZ R28, R28, UR4, -R7.reuse ;  /* 0x000000041c1c7c23 */ /* 0x100fe40008010807 */
[----:B------:R3:W-:Y:S01]  /*1ba10*/  MUFU.EX2 R234, R6 ;  /* 0x0000000600ea7308 */ /* 0x0007e20000000800 */
[----:B-1----:R-:W-:Y:S01]  /*1ba20*/  FFMA.FTZ R3, R26, UR4, -R8 ;  /* 0x000000041a037c23 */ /* 0x002fe20008010808 */
[--C-:B------:R-:W-:Y:S01]  /*1ba30*/  FFMA.FTZ R63, R23, UR4, -R7.reuse ;  /* 0x00000004173f7c23 */ /* 0x100fe20008010807 */
[--C-:B------:R-:W-:Y:S01]  /*1ba40*/  FFMA.FTZ R62, R22, UR4, -R7.reuse ;  /* 0x00000004163e7c23 */ /* 0x100fe20008010807 */
[--C-:B------:R-:W-:Y:S01]  /*1ba50*/  FFMA.FTZ R9, R9, UR4, -R7.reuse ;  /* 0x0000000409097c23 */ /* 0x100fe20008010807 */
[----:B------:R-:W-:Y:S01]  /*1ba60*/  IMAD.MOV.U32 R29, RZ, RZ, R18 ;  /* 0x000000ffff1d7224 */ /* 0x000fe200078e0012 */
[----:B------:R-:W-:Y:S04]  /*1ba70*/  MOV R15, R19 ;  /* 0x00000013000f7202 */ /* 0x000fe80000000f00 */
[----:B------:R1:W-:Y:S01]  /*1ba80*/  MUFU.EX2 R26, R3 ;  /* 0x00000003001a7308 */ /* 0x0003e20000000800 */
[--C-:B--2---:R-:W-:Y:S01]  /*1ba90*/  FFMA.FTZ R2, R211, UR4, -R8.reuse ;  /* 0x00000004d3027c23 */ /* 0x104fe20008010808 */
[----:B------:R-:W-:Y:S01]  /*1baa0*/  FFMA.FTZ R211, R38, UR4, -R7 ;  /* 0x0000000426d37c23 */ /* 0x000fe20008010807 */
[----:B------:R-:W-:Y:S07]  /*1bab0*/  MOV R42, R51 ;  /* 0x00000033002a7202 */ /* 0x000fee0000000f00 */
[----:B------:R2:W4:Y:S01]  /*1bac0*/  MUFU.EX2 R67, R2 ;  /* 0x0000000200437308 */ /* 0x0005220000000800 */
[--C-:B---3--:R-:W-:Y:S09]  /*1bad0*/  FFMA.FTZ R6, R220, UR4, -R8.reuse ;  /* 0x00000004dc067c23 */ /* 0x108ff20008010808 */
[----:B------:R-:W-:Y:S01]  /*1bae0*/  MUFU.EX2 R220, R6 ;  /* 0x0000000600dc7308 */ /* 0x000fe20000000800 */
[--C-:B-1----:R-:W-:Y:S09]  /*1baf0*/  FFMA.FTZ R3, R213, UR4, -R5.reuse ;  /* 0x00000004d5037c23 */ /* 0x102ff20008010805 */
[----:B------:R1:W-:Y:S01]  /*1bb00*/  MUFU.EX2 R213, R3 ;  /* 0x0000000300d57308 */ /* 0x0003e20000000800 */
[----:B--2---:R-:W-:Y:S01]  /*1bb10*/  FFMA.FTZ R2, R209, UR4, -R5 ;  /* 0x00000004d1027c23 */ /* 0x004fe20008010805 */
[----:B----4-:R-:W-:Y:S01]  /*1bb20*/  MOV R14, R67 ;  /* 0x00000043000e7202 */ /* 0x010fe20000000f00 */
[----:B------:R-:W-:Y:S01]  /*1bb30*/  FFMA.FTZ R209, R41, UR4, -R8 ;  /* 0x0000000429d17c23 */ /* 0x000fe20008010808 */
[----:B------:R-:W-:Y:S01]  /*1bb40*/  MOV R41, R43 ;  /* 0x0000002b00297202 */ /* 0x000fe20000000f00 */
[----:B------:R-:W-:Y:S05]  /*1bb50*/  IMAD.MOV.U32 R43, RZ, RZ, R50 ;  /* 0x000000ffff2b7224 */ /* 0x000fea00078e0032 */
[----:B------:R2:W-:Y:S10]  /*1bb60*/  MUFU.EX2 R235, R2 ;  /* 0x0000000200eb7308 */ /* 0x0005f40000000800 */
[----:B------:R-:W-:Y:S01]  /*1bb70*/  MUFU.EX2 R224, R224 ;  /* 0x000000e000e07308 */ /* 0x000fe20000000800 */
[----:B-1----:R-:W1:Y:S09]  /*1bb80*/  SHFL.BFLY PT, R3, R0, 0x1, 0x1f ;  /* 0x0c201f0000037f89 */ /* 0x002e7200000e0000 */
[----:B------:R-:W-:Y:S01]  /*1bb90*/  MUFU.EX2 R231, R231 ;  /* 0x000000e700e77308 */ /* 0x000fe20000000800 */
[----:B--2---:R-:W-:Y:S01]  /*1bba0*/  FFMA.FTZ R2, R142, UR4, -R7 ;  /* 0x000000048e027c23 */ /* 0x004fe20008010807 */
[----:B------:R-:W-:Y:S01]  /*1bbb0*/  FFMA.FTZ R142, R25, UR4, -R5 ;  /* 0x00000004198e7c23 */ /* 0x000fe20008010805 */
[----:B------:R-:W-:Y:S07]  /*1bbc0*/  FFMA.FTZ R25, R20, UR4, -R8 ;  /* 0x0000000414197c23 */ /* 0x000fee0008010808 */
[----:B------:R2:W3:Y:S01]  /*1bbd0*/  MUFU.EX2 R48, R2 ;  /* 0x0000000200307308 */ /* 0x0004e20000000800 */
[----:B-1----:R-:W-:Y:S02]  /*1bbe0*/  FMNMX.FTZ R132, R0, R3, !PT ;  /* 0x0000000300847209 */ /* 0x002fe40007810000 */
[----:B------:R-:W-:Y:S02]  /*1bbf0*/  FSEL R0, R133, RZ, P0 ;  /* 0x000000ff85007208 */ /* 0x000fe40000000000 */
[----:B------:R-:W-:Y:S03]  /*1bc00*/  FSETP.NEU.FTZ.AND P0, PT, R132, -INF , PT ;  /* 0xff8000008400780b */ /* 0x000fe60003f1d000 */
[----:B------:R-:W-:Y:S01]  /*1bc10*/  FADD.FTZ R3, -R0, R139 ;  /* 0x0000008b00037221 */ /* 0x000fe20000010100 */
[----:B--2---:R-:W-:Y:S02]  /*1bc20*/  FSEL R2, R135, RZ, P2 ;  /* 0x000000ff87027208 */ /* 0x004fe40001000000 */
[----:B------:R-:W-:Y:S01]  /*1bc30*/  FSEL R0, R132, RZ, P0 ;  /* 0x000000ff84007208 */ /* 0x000fe20000000000 */
[----:B------:R-:W-:Y:S01]  /*1bc40*/  FMUL.FTZ R3, R3, UR4 ;  /* 0x0000000403037c20 */ /* 0x000fe20008410000 */
[----:B---3--:R-:W-:Y:S01]  /*1bc50*/  MOV R40, R48 ;  /* 0x0000003000287202 */ /* 0x008fe20000000f00 */
[----:B------:R-:W-:Y:S01]  /*1bc60*/  FADD.FTZ R2, -R2, R137 ;  /* 0x0000008902027221 */ /* 0x000fe20000010100 */
[----:B------:R-:W-:Y:S01]  /*1bc70*/  FMUL.FTZ R137, R132, UR4 ;  /* 0x0000000484897c20 */ /* 0x000fe20008410000 */
[----:B------:R-:W-:Y:S01]  /*1bc80*/  FADD.FTZ R6, -R0, R140 ;  /* 0x0000008c00067221 */ /* 0x000fe20000010100 */
[----:B------:R-:W-:Y:S02]  /*1bc90*/  IMAD.MOV.U32 R140, RZ, RZ, R49 ;  /* 0x000000ffff8c7224 */ /* 0x000fe400078e0031 */
[----:B------:R-:W-:Y:S01]  /*1bca0*/  IMAD.MOV.U32 R44, RZ, RZ, R40 ;  /* 0x000000ffff2c7224 */ /* 0x000fe200078e0028 */
[----:B------:R-:W-:Y:S01]  /*1bcb0*/  FSEL R137, R137, RZ, P0 ;  /* 0x000000ff89897208 */ /* 0x000fe20000000000 */
[----:B------:R-:W-:Y:S01]  /*1bcc0*/  FMUL.FTZ R8, R6, UR4 ;  /* 0x0000000406087c20 */ /* 0x000fe20008410000 */
[----:B------:R-:W-:Y:S01]  /*1bcd0*/  MOV R40, R140 ;  /* 0x0000008c00287202 */ /* 0x000fe20000000f00 */
[----:B------:R-:W-:Y:S01]  /*1bce0*/  IMAD.MOV.U32 R140, RZ, RZ, R66 ;  /* 0x000000ffff8c7224 */ /* 0x000fe200078e0042 */
[----:B------:R-:W-:Y:S01]  /*1bcf0*/  PLOP3.LUT P0, PT, PT, PT, UP0, 0x80, 0x0 ;  /* 0x000000000000781c */ /* 0x000fe20003f0f008 */
[----:B------:R-:W-:Y:S01]  /*1bd00*/  FFMA.FTZ R0, R219, UR4, -R137 ;  /* 0x00000004db007c23 */ /* 0x000fe20008010889 */
[----:B------:R-:W-:Y:S01]  /*1bd10*/  FFMA.FTZ R219, R39, UR4, -R5 ;  /* 0x0000000427db7c23 */ /* 0x000fe20008010805 */
[--C-:B------:R-:W-:Y:S01]  /*1bd20*/  FFMA.FTZ R5, R223, UR4, -R137.reuse ;  /* 0x00000004df057c23 */ /* 0x100fe20008010889 */
[----:B------:R-:W2:Y:S01]  /*1bd30*/  LDL.LU R39, [R1+0x34] ;  /* 0x0000340001277983 */ /* 0x000ea20000300800 */
[----:B------:R1:W-:Y:S01]  /*1bd40*/  MUFU.EX2 R139, R0 ;  /* 0x00000000008b7308 */ /* 0x0003e20000000800 */
[----:B------:R-:W-:Y:S01]  /*1bd50*/  FFMA.FTZ R10, R252, UR4, -R137 ;  /* 0x00000004fc0a7c23 */ /* 0x000fe20008010889 */
[----:B------:R-:W-:Y:S08]  /*1bd60*/  FFMA.FTZ R252, R36, UR4, -R7 ;  /* 0x0000000424fc7c23 */ /* 0x000ff00008010807 */
[----:B------:R-:W-:Y:S10]  /*1bd70*/  MUFU.EX2 R223, R5 ;  /* 0x0000000500df7308 */ /* 0x000ff40000000800 */
[----:B------:R3:W-:Y:S01]  /*1bd80*/  MUFU.EX2 R208, R10 ;  /* 0x0000000a00d07308 */ /* 0x0007e20000000800 */
[----:B-1----:R-:W-:Y:S09]  /*1bd90*/  FFMA.FTZ R0, R222, UR4, -R137 ;  /* 0x00000004de007c23 */ /* 0x002ff20008010889 */
[----:B------:R1:W-:Y:S01]  /*1bda0*/  MUFU.EX2 R222, R0 ;  /* 0x0000000000de7308 */ /* 0x0003e20000000800 */
[----:B---3--:R-:W-:Y:S02]  /*1bdb0*/  IMAD.MOV.U32 R10, RZ, RZ, R143 ;  /* 0x000000ffff0a7224 */ /* 0x008fe400078e008f */
[----:B------:R-:W-:Y:S02]  /*1bdc0*/  IMAD.MOV.U32 R143, RZ, RZ, R54 ;  /* 0x000000ffff8f7224 */ /* 0x000fe400078e0036 */
[----:B-1----:R-:W-:Y:S05]  /*1bdd0*/  FMUL.FTZ R0, R2, UR4 ;  /* 0x0000000402007c20 */ /* 0x002fea0008410000 */
[----:B------:R-:W1:Y:S02]  /*1bde0*/  MUFU.EX2 R2, R0 ;  /* 0x0000000000027308 */ /* 0x000e640000000800 */
[C---:B-1----:R-:W-:Y:S01]  /*1bdf0*/  FMUL.FTZ R64, R2.reuse, R144 ;  /* 0x0000009002407220 */ /* 0x042fe20000410000 */
[----:B------:R-:W-:Y:S01]  /*1be00*/  FMUL.FTZ R48, R2, R152 ;  /* 0x0000009802307220 */ /* 0x000fe20000410000 */
[----:B------:R-:W3:Y:S01]  /*1be10*/  LDL.LU R144, [R1+0x38] ;  /* 0x0000380001907983 */ /* 0x000ee20000300800 */
        /* <DEDUP_REMOVED lines=44> */
[----:B------:R-:W-:Y:S02]  /*1c0e0*/  MOV R172, R15 ;  /* 0x0000000f00ac7202 */ /* 0x000fe40000000f00 */
[----:B------:R-:W-:Y:S01]  /*1c0f0*/  MOV R15, R24 ;  /* 0x00000018000f7202 */ /* 0x000fe20000000f00 */
        /* <DEDUP_REMOVED lines=45> */
[----:B------:R-:W-:Y:S08]  /*1c3d0*/  IMAD.MOV.U32 R158, RZ, RZ, R172 ;  /* 0x000000ffff9e7224 */ /* 0x000ff000078e00ac */
[----:B------:R-:W-:Y:S10]  /*1c3e0*/  MUFU.EX2 R173, R217 ;  /* 0x000000d900ad7308 */ /* 0x000ff40000000800 */
[----:B------:R-:W-:Y:S10]  /*1c3f0*/  MUFU.EX2 R167, R215 ;  /* 0x000000d700a77308 */ /* 0x000ff40000000800 */
[----:B------:R-:W-:Y:S10]  /*1c400*/  MUFU.EX2 R174, R212 ;  /* 0x000000d400ae7308 */ /* 0x000ff40000000800 */
[----:B------:R-:W-:Y:S10]  /*1c410*/  MUFU.EX2 R172, R216 ;  /* 0x000000d800ac7308 */ /* 0x000ff40000000800 */
[----:B------:R-:W-:Y:S01]  /*1c420*/  MUFU.EX2 R168, R168 ;  /* 0x000000a800a87308 */ /* 0x000fe20000000800 */
[----:B--2---:R-:W-:Y:S01]  /*1c430*/  FFMA.FTZ R152, R2, R39, R27 ;  /* 0x0000002702987223 */ /* 0x004fe2000001001b */
[----:B------:R-:W-:Y:S08]  /*1c440*/  FMUL.FTZ R39, R0, R159 ;  /* 0x0000009f00277220 */ /* 0x000ff00000410000 */
[----:B------:R1:W2:Y:S01]  /*1c450*/  MUFU.EX2 R2, R3 ;  /* 0x0000000300027308 */ /* 0x0002a20000000800 */
[----:B------:R-:W-:Y:S04]  /*1c460*/  IMAD.MOV.U32 R159, RZ, RZ, R58 ;  /* 0x000000ffff9f7224 */ /* 0x000fe800078e003a */
[----:B------:R-:W-:Y:S01]  /*1c470*/  FFMA.FTZ R159, R159, UR4, -R137 ;  /* 0x000000049f9f7c23 */ /* 0x000fe20008010889 */
[----:B-1----:R-:W4:Y:S01]  /*1c480*/  LDL.LU R3, [R1+0x40] ;  /* 0x0000400001037983 */ /* 0x002f220000300800 */
[C---:B--2---:R-:W-:Y:S01]  /*1c490*/  FMUL.FTZ R41, R2.reuse, R189 ;  /* 0x000000bd02297220 */ /* 0x044fe20000410000 */
[----:B------:R-:W-:Y:S01]  /*1c4a0*/  MOV R189, R45 ;  /* 0x0000002d00bd7202 */ /* 0x000fe20000000f00 */
[C---:B------:R-:W-:Y:S01]  /*1c4b0*/  FMUL.FTZ R45, R2.reuse, R185 ;  /* 0x000000b9022d7220 */ /* 0x040fe20000410000 */
[C---:B------:R-:W-:Y:S01]  /*1c4c0*/  FMUL.FTZ R40, R2.reuse, R188 ;  /* 0x000000bc02287220 */ /* 0x040fe20000410000 */
[----:B------:R-:W-:Y:S02]  /*1c4d0*/  IMAD.MOV.U32 R185, RZ, RZ, R56 ;  /* 0x000000ffffb97224 */ /* 0x000fe400078e0038 */
[C---:B------:R-:W-:Y:S01]  /*1c4e0*/  FMUL.FTZ R56, R2.reuse, R180 ;  /* 0x000000b402387220 */ /* 0x040fe20000410000 */
[----:B------:R-:W-:Y:S01]  /*1c4f0*/  IMAD.MOV.U32 R188, RZ, RZ, R44 ;  /* 0x000000ffffbc7224 */ /* 0x000fe200078e002c */
[----:B------:R-:W-:Y:S01]  /*1c500*/  MOV R180, R153 ;  /* 0x0000009900b47202 */ /* 0x000fe20000000f00 */
[----:B------:R-:W-:Y:S02]  /*1c510*/  IMAD.MOV.U32 R153, RZ, RZ, R156 ;  /* 0x000000ffff997224 */ /* 0x000fe400078e009c */
[C---:B------:R-:W-:Y:S01]  /*1c520*/  FMUL.FTZ R44, R2.reuse, R184 ;  /* 0x000000b8022c7220 */ /* 0x040fe20000410000 */
[----:B------:R-:W-:Y:S01]  /*1c530*/  MOV R184, R143 ;  /* 0x0000008f00b87202 */ /* 0x000fe20000000f00 */
[C---:B------:R-:W-:Y:S01]  /*1c540*/  FMUL.FTZ R9, R2.reuse, R205 ;  /* 0x000000cd02097220 */ /* 0x040fe20000410000 */
[----:B------:R-:W-:Y:S01]  /*1c550*/  F2FP.BF16.F32.PACK_AB R142, R235, R189 ;  /* 0x000000bdeb8e723e */ /* 0x000fe200000010ff */
[----:B------:R-:W-:Y:S01]  /*1c560*/  FMUL.FTZ R29, R2, R193 ;  /* 0x000000c1021d7220 */ /* 0x000fe20000410000 */
[----:B------:R-:W-:Y:S01]  /*1c570*/  F2FP.BF16.F32.PACK_AB R143, R234, R188 ;  /* 0x000000bcea8f723e */ /* 0x000fe200000010ff */
        /* <DEDUP_REMOVED lines=8> */
[----:B------:R-:W-:Y:S02]  /*1c600*/  IMAD.MOV.U32 R200, RZ, RZ, R30 ;  /* 0x000000ffffc87224 */ /* 0x000fe400078e001e */
[C---:B------:R-:W-:Y:S01]  /*1c610*/  FMUL.FTZ R28, R2.reuse, R192 ;  /* 0x000000c0021c7220 */ /* 0x040fe20000410000 */
[----:B------:R-:W-:Y:S01]  /*1c620*/  IMAD.MOV.U32 R192, RZ, RZ, R47 ;  /* 0x000000ffffc07224 */ /* 0x000fe200078e002f */
[----:B------:R-:W-:Y:S01]  /*1c630*/  MOV R201, R46 ;  /* 0x0000002e00c97202 */ /* 0x000fe20000000f00 */
[C---:B------:R-:W-:Y:S01]  /*1c640*/  FMUL.FTZ R57, R2.reuse, R181 ;  /* 0x000000b502397220 */ /* 0x040fe20000410000 */
[----:B------:R-:W-:Y:S01]  /*1c650*/  MOV R205, R160 ;  /* 0x000000a000cd7202 */ /* 0x000fe20000000f00 */
[----:B------:R-:W-:Y:S01]  /*1c660*/  IMAD.MOV.U32 R197, RZ, RZ, R63 ;  /* 0x000000ffffc57224 */ /* 0x000fe200078e003f */
        /* <DEDUP_REMOVED lines=15> */
[----:B---3--:R-:W-:Y:S01]  /*1c760*/  FFMA.FTZ R157, R0, R144, R141 ;  /* 0x00000090009d7223 */ /* 0x008fe2000001008d */
[----:B------:R-:W-:Y:S01]  /*1c770*/  F2FP.BF16.F32.PACK_AB R141, R185, R141 ;  /* 0x0000008db98d723e */ /* 0x000fe200000010ff */
[----:B------:R-:W1:Y:S01]  /*1c780*/  LDSM.16.MT88.4 R144, [R225+0xc000] ;  /* 0x00c00000e190783b */ /* 0x000e620000004200 */
[----:B------:R2:W3:Y:S01]  /*1c790*/  MUFU.EX2 R0, R8 ;  /* 0x0000000800007308 */ /* 0x0004e20000000800 */
[C---:B------:R-:W-:Y:S01]  /*1c7a0*/  FMUL.FTZ R109, R2.reuse, R109 ;  /* 0x0000006d026d7220 */ /* 0x040fe20000410000 */
[C---:B------:R-:W-:Y:S01]  /*1c7b0*/  FMUL.FTZ R120, R2.reuse, R120 ;  /* 0x0000007802787220 */ /* 0x040fe20000410000 */
[C---:B------:R-:W-:Y:S01]  /*1c7c0*/  FMUL.FTZ R121, R2.reuse, R121 ;  /* 0x0000007902797220 */ /* 0x040fe20000410000 */
[C---:B------:R-:W-:Y:S01]  /*1c7d0*/  FMUL.FTZ R124, R2.reuse, R124 ;  /* 0x0000007c027c7220 */ /* 0x040fe20000410000 */
[----:B------:R-:W-:Y:S01]  /*1c7e0*/  FMUL.FTZ R125, R2, R125 ;  /* 0x0000007d027d7220 */ /* 0x000fe20000410000 */
[----:B------:R-:W-:Y:S04]  /*1c7f0*/  FFMA.FTZ R160, R160, UR4, -R137 ;  /* 0x00000004a0a07c23 */ /* 0x000fe80008010889 */
[----:B------:R-:W-:Y:S10]  /*1c800*/  MUFU.EX2 R176, R221 ;  /* 0x000000dd00b07308 */ /* 0x000ff40000000800 */
[----:B------:R-:W-:Y:S01]  /*1c810*/  MUFU.EX2 R177, R211 ;  /* 0x000000d300b17308 */ /* 0x000fe20000000800 */
[----:B--2---:R-:W-:Y:S01]  /*1c820*/  FMUL.FTZ R8, R2, R204 ;  /* 0x000000cc02087220 */ /* 0x004fe20000410000 */
[C---:B---3--:R-:W-:Y:S01]  /*1c830*/  FMUL.FTZ R10, R0.reuse, R206 ;  /* 0x000000ce000a7220 */ /* 0x048fe20000410000 */
[C---:B------:R-:W-:Y:S01]  /*1c840*/  FMUL.FTZ R11, R0.reuse, R207 ;  /* 0x000000cf000b7220 */ /* 0x040fe20000410000 */
[----:B------:R-:W-:Y:S02]  /*1c850*/  IMAD.MOV.U32 R207, RZ, RZ, R14 ;  /* 0x000000ffffcf7224 */ /* 0x000fe400078e000e */
[C---:B------:R-:W-:Y:S01]  /*1c860*/  FMUL.FTZ R14, R0.reuse, R202 ;  /* 0x000000ca000e7220 */ /* 0x040fe20000410000 */
[C---:B------:R-:W-:Y:S01]  /*1c870*/  FMUL.FTZ R15, R0.reuse, R203 ;  /* 0x000000cb000f7220 */ /* 0x040fe20000410000 */
[----:B------:R-:W-:Y:S01]  /*1c880*/  IMAD.MOV.U32 R204, RZ, RZ, R161 ;  /* 0x000000ffffcc7224 */ /* 0x000fe200078e00a1 */
[----:B------:R-:W-:Y:S01]  /*1c890*/  MOV R161, R31 ;  /* 0x0000001f00a17202 */ /* 0x000fe20000000f00 */
[C---:B------:R-:W-:Y:S01]  /*1c8a0*/  FMUL.FTZ R30, R0.reuse, R194 ;  /* 0x000000c2001e7220 */ /* 0x040fe20000410000 */
[C---:B------:R-:W-:Y:S01]  /*1c8b0*/  FMUL.FTZ R31, R0.reuse, R195 ;  /* 0x000000c3001f7220 */ /* 0x040fe20000410000 */
[----:B------:R-:W-:Y:S01]  /*1c8c0*/  MOV R202, R43 ;  /* 0x0000002b00ca7202 */ /* 0x000fe20000000f00 */
[----:B------:R-:W-:Y:S02]  /*1c8d0*/  IMAD.MOV.U32 R203, RZ, RZ, R42 ;  /* 0x000000ffffcb7224 */ /* 0x000fe400078e002a */
        /* <DEDUP_REMOVED lines=20> */
[----:B------:R-:W-:Y:S02]  /*1ca20*/  IMAD.MOV.U32 R206, RZ, RZ, R171 ;  /* 0x000000ffffce7224 */ /* 0x000fe400078e00ab */
[C---:B------:R-:W-:Y:S01]  /*1ca30*/  FMUL.FTZ R122, R0.reuse, R122 ;  /* 0x0000007a007a7220 */ /* 0x040fe20000410000 */
[C---:B------:R-:W-:Y:S01]  /*1ca40*/  FMUL.FTZ R123, R0.reuse, R123 ;  /* 0x0000007b007b7220 */ /* 0x040fe20000410000 */
[C---:B------:R-:W-:Y:S01]  /*1ca50*/  FMUL.FTZ R126, R0.reuse, R126 ;  /* 0x0000007e007e7220 */ /* 0x040fe20000410000 */
[----:B------:R-:W-:Y:S01]  /*1ca60*/  FMUL.FTZ R127, R0, R127 ;  /* 0x0000007f007f7220 */ /* 0x000fe20000410000 */
[----:B------:R-:W-:Y:S01]  /*1ca70*/  MUFU.EX2 R181, R210 ;  /* 0x000000d200b57308 */ /* 0x000fe20000000800 */
[----:B------:R-:W-:Y:S01]  /*1ca80*/  MOV R171, R175 ;  /* 0x000000af00ab7202 */ /* 0x000fe20000000f00 */
[----:B------:R-:W-:Y:S08]  /*1ca90*/  IMAD.MOV.U32 R194, RZ, RZ, R185 ;  /* 0x000000ffffc27224 */ /* 0x000ff000078e00b9 */
[----:B------:R-:W-:Y:S10]  /*1caa0*/  MUFU.EX2 R175, R214 ;  /* 0x000000d600af7308 */ /* 0x000ff40000000800 */
[----:B------:R2:W-:Y:S10]  /*1cab0*/  MUFU.EX2 R179, R138 ;  /* 0x0000008a00b37308 */ /* 0x0005f40000000800 */
[----:B------:R-:W-:Y:S10]  /*1cac0*/  MUFU.EX2 R163, R163 ;  /* 0x000000a300a37308 */ /* 0x000ff40000000800 */
[----:B------:R-:W-:Y:S01]  /*1cad0*/  MUFU.EX2 R195, R193 ;  /* 0x000000c100c37308 */ /* 0x000fe20000000800 */
[----:B--2---:R-:W2:Y:S09]  /*1cae0*/  LDL.LU R138, [R1+0x44] ;  /* 0x00004400018a7983 */ /* 0x004eb20000300800 */
[----:B------:R-:W-:Y:S10]  /*1caf0*/  MUFU.EX2 R197, R197 ;  /* 0x000000c500c57308 */ /* 0x000ff40000000800 */
[----:B------:R-:W-:Y:S10]  /*1cb00*/  MUFU.EX2 R196, R196 ;  /* 0x000000c400c47308 */ /* 0x000ff40000000800 */
[----:B------:R-:W-:Y:S10]  /*1cb10*/  MUFU.EX2 R201, R201 ;  /* 0x000000c900c97308 */ /* 0x000ff40000000800 */
[----:B------:R-:W-:Y:S10]  /*1cb20*/  MUFU.EX2 R183, R205 ;  /* 0x000000cd00b77308 */ /* 0x000ff40000000800 */
[----:B------:R-:W-:Y:S01]  /*1cb30*/  MUFU.EX2 R191, R204 ;  /* 0x000000cc00bf7308 */ /* 0x000fe20000000800 */
[----:B----4-:R-:W-:Y:S01]  /*1cb40*/  FFMA.FTZ R156, R2, R3, R26 ;  /* 0x00000003029c7223 */ /* 0x010fe2000001001a */
[----:B------:R-:W-:Y:S01]  /*1cb50*/  MOV R3, R140 ;  /* 0x0000008c00037202 */ /* 0x000fe20000000f00 */
[C---:B------:R-:W-:Y:S01]  /*1cb60*/  FMUL.FTZ R26, R0.reuse, R198 ;  /* 0x000000c6001a7220 */ /* 0x040fe20000410000 */
[----:B------:R-:W-:Y:S01]  /*1cb70*/  F2FP.BF16.F32.PACK_AB R140, R213, R27 ;  /* 0x0000001bd58c723e */ /* 0x000fe200000010ff */
[----:B------:R-:W-:Y:S01]  /*1cb80*/  FMUL.FTZ R27, R0, R199 ;  /* 0x000000c7001b7220 */ /* 0x000fe20000410000 */
[----:B------:R-:W-:Y:S01]  /*1cb90*/  IMAD.MOV.U32 R198, RZ, RZ, R232 ;  /* 0x000000ffffc67224 */ /* 0x000fe200078e00e8 */
[----:B------:R-:W-:Y:S03]  /*1cba0*/  MOV R2, R230 ;  /* 0x000000e600027202 */ /* 0x000fe60000000f00 */
[----:B------:R3:W-:Y:S01]  /*1cbb0*/  MUFU.EX2 R232, R219 ;  /* 0x000000db00e87308 */ /* 0x0007e20000000800 */
[--C-:B------:R-:W-:Y:S01]  /*1cbc0*/  FFMA.FTZ R3, R3, UR4, -R137.reuse ;  /* 0x0000000403037c23 */ /* 0x100fe20008010889 */
[----:B------:R-:W-:Y:S01]  /*1cbd0*/  IMAD.MOV.U32 R199, RZ, RZ, R198 ;  /* 0x000000ffffc77224 */ /* 0x000fe200078e00c6 */
[-C--:B-1----:R-:W-:Y:S07]  /*1cbe0*/  HMMA.16816.F32.BF16 R4, R140, R144.reuse, R4 ;  /* 0x000000908c04723c */ /* 0x082fee0000041804 */
[----:B------:R-:W-:Y:S01]  /*1cbf0*/  MUFU.EX2 R230, R209 ;  /* 0x000000d100e67308 */ /* 0x000fe20000000800 */
[C---:B------:R-:W-:Y:S04]  /*1cc00*/  HMMA.16816.F32.BF16 R8, R148.reuse, R144, R8 ;  /* 0x000000909408723c */ /* 0x040fe80000041808 */
[--C-:B------:R-:W-:Y:S02]  /*1cc10*/  FFMA.FTZ R2, R2, UR4, -R137.reuse ;  /* 0x0000000402027c23 */ /* 0x100fe40008010889 */
[-C--:B------:R-:W-:Y:S01]  /*1cc20*/  HMMA.16816.F32.BF16 R12, R148, R146.reuse, R12 ;  /* 0x00000092940c723c */ /* 0x080fe2000004180c */
[----:B---3--:R-:W-:Y:S04]  /*1cc30*/  LDSM.16.MT88.4 R216, [R226+0xf800] ;  /* 0x00f80000e2d8783b */ /* 0x008fe80000004200 */
[----:B------:R-:W-:Y:S01]  /*1cc40*/  MOV R198, R203 ;  /* 0x000000cb00c67202 */ /* 0x000fe20000000f00 */
[C---:B------:R-:W-:Y:S03]  /*1cc50*/  HMMA.16816.F32.BF16 R16, R140.reuse, R146, R16 ;  /* 0x000000928c10723c */ /* 0x040fe60000041810 */
[----:B------:R-:W1:Y:S02]  /*1cc60*/  LDSM.16.MT88.4 R144, [R226+0xc000] ;  /* 0x00c00000e290783b */ /* 0x000e640000004200 */
[----:B------:R-:W-:Y:S01]  /*1cc70*/  IMAD.MOV.U32 R203, RZ, RZ, R202 ;  /* 0x000000ffffcb7224 */ /* 0x000fe200078e00ca */
[----:B------:R-:W-:Y:S01]  /*1cc80*/  MOV R202, R206 ;  /* 0x000000ce00ca7202 */ /* 0x000fe20000000f00 */
[----:B------:R-:W-:Y:S01]  /*1cc90*/  IMAD.MOV.U32 R206, RZ, RZ, R184 ;  /* 0x000000ffffce7224 */ /* 0x000fe200078e00b8 */
[----:B------:R-:W-:Y:S03]  /*1cca0*/  MOV R184, R166 ;  /* 0x000000a600b87202 */ /* 0x000fe60000000f00 */
[----:B------:R-:W-:Y:S02]  /*1ccb0*/  IMAD.MOV.U32 R166, RZ, RZ, R164 ;  /* 0x000000ffffa67224 */ /* 0x000fe400078e00a4 */
[----:B------:R3:W-:Y:S02]  /*1ccc0*/  MUFU.EX2 R164, R2 ;  /* 0x0000000200a47308 */ /* 0x0007e40000000800 */
[--C-:B---3--:R-:W-:Y:S01]  /*1ccd0*/  FFMA.FTZ R2, R198, UR4, -R137.reuse ;  /* 0x00000004c6027c23 */ /* 0x108fe20008010889 */
[----:B------:R-:W-:Y:S01]  /*1cce0*/  MOV R198, R203 ;  /* 0x000000cb00c67202 */ /* 0x000fe20000000f00 */
[----:B------:R-:W-:Y:S01]  /*1ccf0*/  IMAD.MOV.U32 R203, RZ, RZ, R206 ;  /* 0x000000ffffcb7224 */ /* 0x000fe200078e00ce */
[----:B------:R-:W-:Y:S05]  /*1cd00*/  MOV R206, R166 ;  /* 0x000000a600ce7202 */ /* 0x000fea0000000f00 */
[----:B------:R3:W-:Y:S01]  /*1cd10*/  MUFU.EX2 R166, R2 ;  /* 0x0000000200a67308 */ /* 0x0007e20000000800 */
[-C--:B-1----:R-:W-:Y:S06]  /*1cd20*/  HMMA.16816.F32.BF16 R20, R140, R144.reuse, R20 ;  /* 0x000000908c14723c */ /* 0x082fec0000041814 */
[C---:B------:R-:W-:Y:S05]  /*1cd30*/  HMMA.16816.F32.BF16 R24, R148.reuse, R144, R24 ;  /* 0x000000909418723c */ /* 0x040fea0000041818 */
[--C-:B---3--:R-:W-:Y:S01]  /*1cd40*/  FFMA.FTZ R2, R199, UR4, -R137.reuse ;  /* 0x00000004c7027c23 */ /* 0x108fe20008010889 */
[-C--:B------:R-:W-:Y:S01]  /*1cd50*/  HMMA.16816.F32.BF16 R28, R148, R146.reuse, R28 ;  /* 0x00000092941c723c */ /* 0x080fe2000004181c */
[----:B------:R1:W-:Y:S05]  /*1cd60*/  MUFU.EX2 R199, R252 ;  /* 0x000000fc00c77308 */ /* 0x0003ea0000000800 */
[C---:B------:R-:W-:Y:S01]  /*1cd70*/  HMMA.16816.F32.BF16 R32, R140.reuse, R146, R32 ;  /* 0x000000928c20723c */ /* 0x040fe20000041820 */
[----:B------:R-:W3:Y:S04]  /*1cd80*/  LDSM.16.MT88.4 R144, [R228+0xc000] ;  /* 0x00c00000e490783b */ /* 0x000ee80000004200 */
[----:B------:R4:W-:Y:S01]  /*1cd90*/  MUFU.EX2 R182, R2 ;  /* 0x0000000200b67308 */ /* 0x0009e20000000800 */
[--C-:B-1----:R-:W-:Y:S01]  /*1cda0*/  FFMA.FTZ R252, R136, UR4, -R137.reuse ;  /* 0x0000000488fc7c23 */ /* 0x102fe20008010889 */
[----:B------:R-:W-:Y:S02]  /*1cdb0*/  FADD.FTZ R136, R213, R152 ;  /* 0x00000098d5887221 */ /* 0x000fe40000010000 */
[----:B------:R-:W-:Y:S06]  /*1cdc0*/  LDSM.16.MT88.4 R212, [R225+0xf800] ;  /* 0x00f80000e1d4783b */ /* 0x000fec0000004200 */
[----:B------:R-:W-:Y:S01]  /*1cdd0*/  MUFU.EX2 R252, R252 ;  /* 0x000000fc00fc7308 */ /* 0x000fe20000000800 */
[----:B----4-:R-:W-:Y:S01]  /*1cde0*/  FFMA.FTZ R2, R198, UR4, -R137 ;  /* 0x00000004c6027c23 */ /* 0x010fe20008010889 */
[----:B------:R-:W-:Y:S01]  /*1cdf0*/  IMAD.MOV.U32 R198, RZ, RZ, R206 ;  /* 0x000000ffffc67224 */ /* 0x000fe200078e00ce */
[----:B------:R-:W-:Y:S01]  /*1ce00*/  MOV R206, R161 ;  /* 0x000000a100ce7202 */ /* 0x000fe20000000f00 */
[----:B------:R-:W-:Y:S06]  /*1ce10*/  IMAD.MOV.U32 R161, RZ, RZ, R229 ;  /* 0x000000ffffa17224 */ /* 0x000fec00078e00e5 */
[----:B------:R1:W-:Y:S01]  /*1ce20*/  MUFU.EX2 R229, R2 ;  /* 0x0000000200e57308 */ /* 0x0003e20000000800 */
[--C-:B------:R-:W-:Y:S01]  /*1ce30*/  FFMA.FTZ R178, R206, UR4, -R137.reuse ;  /* 0x00000004ceb27c23 */ /* 0x100fe20008010889 */
[----:B------:R-:W-:Y:S01]  /*1ce40*/  IMAD.MOV.U32 R206, RZ, RZ, R188 ;  /* 0x000000ffffce7224 */ /* 0x000fe200078e00bc */
[----:B------:R-:W-:Y:S07]  /*1ce50*/  MOV R188, R155 ;  /* 0x0000009b00bc7202 */ /* 0x000fee0000000f00 */
[----:B------:R-:W-:Y:S01]  /*1ce60*/  MUFU.EX2 R161, R161 ;  /* 0x000000a100a17308 */ /* 0x000fe20000000800 */
[-C--:B---3--:R-:W-:Y:S09]  /*1ce70*/  HMMA.16816.F32.BF16 R36, R140, R144.reuse, R36 ;  /* 0x000000908c24723c */ /* 0x088ff20000041824 */
[----:B------:R-:W-:Y:S02]  /*1ce80*/  MUFU.EX2 R186, R188 ;  /* 0x000000bc00ba7308 */ /* 0x000fe40000000800 */
[----:B-1----:R-:W-:Y:S01]  /*1ce90*/  FFMA.FTZ R2, R203, UR4, -R137 ;  /* 0x00000004cb027c23 */ /* 0x002fe20008010889 */
[----:B------:R-:W-:Y:S01]  /*1cea0*/  MOV R203, R180 ;  /* 0x000000b400cb7202 */ /* 0x000fe20000000f00 */
[----:B--2---:R-:W-:Y:S01]  /*1ceb0*/  FFMA.FTZ R139, R0, R138, R139 ;  /* 0x0000008a008b7223 */ /* 0x004fe2000001008b */
[C---:B------:R-:W-:Y:S05]  /*1cec0*/  HMMA.16816.F32.BF16 R40, R148.reuse, R144, R40 ;  /* 0x000000909428723c */ /* 0x040fea0000041828 */
[----:B------:R-:W-:Y:S01]  /*1ced0*/  MUFU.EX2 R188, R162 ;  /* 0x000000a200bc7308 */ /* 0x000fe20000000800 */
[--C-:B------:R-:W-:Y:S01]  /*1cee0*/  FFMA.FTZ R138, R198, UR4, -R137.reuse ;  /* 0x00000004c68a7c23 */ /* 0x100fe20008010889 */
[-C--:B------:R-:W-:Y:S08]  /*1cef0*/  HMMA.16816.F32.BF16 R44, R148, R146.reuse, R44 ;  /* 0x00000092942c723c */ /* 0x080ff0000004182c */
[----:B------:R-:W-:Y:S01]  /*1cf00*/  MUFU.EX2 R162, R170 ;  /* 0x000000aa00a27308 */ /* 0x000fe20000000800 */
[C---:B------:R-:W-:Y:S01]  /*1cf10*/  HMMA.16816.F32.BF16 R48, R140.reuse, R146, R48 ;  /* 0x000000928c30723c */ /* 0x040fe20000041830 */
[----:B------:R-:W1:Y:S03]  /*1cf20*/  LDSM.16.MT88.4 R144, [R227+0xc000] ;  /* 0x00c00000e390783b */ /* 0x000e660000004200 */
[----:B------:R-:W-:Y:S05]  /*1cf30*/  FFMA.FTZ R0, R202, UR4, -R137 ;  /* 0x00000004ca007c23 */ /* 0x000fea0008010889 */
[----:B------:R2:W3:Y:S10]  /*1cf40*/  MUFU.EX2 R202, R207 ;  /* 0x000000cf00ca7308 */ /* 0x0004f40000000800 */
[----:B------:R4:W1:Y:S10]  /*1cf50*/  MUFU.EX2 R198, R184 ;  /* 0x000000b800c67308 */ /* 0x0008740000000800 */
[----:B------:R-:W-:Y:S01]  /*1cf60*/  MUFU.EX2 R180, R192 ;  /* 0x000000c000b47308 */ /* 0x000fe20000000800 */
[----:B--2---:R-:W-:Y:S01]  /*1cf70*/  MOV R207, R189 ;  /* 0x000000bd00cf7202 */ /* 0x004fe20000000f00 */
[----:B------:R-:W-:Y:S01]  /*1cf80*/  IMAD.MOV.U32 R189, RZ, RZ, R154 ;  /* 0x000000ffffbd7224 */ /* 0x000fe200078e009a */
[----:B---3--:R-:W-:Y:S07]  /*1cf90*/  F2FP.BF16.F32.PACK_AB R137, R202, R199 ;  /* 0x000000c7ca89723e */ /* 0x008fee00000010ff */
[----:B------:R-:W2:Y:S01]  /*1cfa0*/  MUFU.EX2 R192, R200 ;  /* 0x000000c800c07308 */ /* 0x000ea20000000800 */
[----:B----4-:R-:W-:Y:S01]  /*1cfb0*/  MOV R184, R158 ;  /* 0x0000009e00b87202 */ /* 0x010fe20000000f00 */
[----:B------:R-:W-:Y:S02]  /*1cfc0*/  IMAD.MOV.U32 R158, RZ, RZ, R153 ;  /* 0x000000ffff9e7224 */ /* 0x000fe400078e0099 */
[----:B------:R-:W-:Y:S06]  /*1cfd0*/  LDSM.16.MT88.4 R152, [R225+0xd000] ;  /* 0x00d00000e198783b */ /* 0x000fec0000004200 */
[----:B------:R3:W-:Y:S01]  /*1cfe0*/  MUFU.EX2 R200, R3 ;  /* 0x0000000300c87308 */ /* 0x0007e20000000800 */
[-C--:B-1----:R-:W-:Y:S06]  /*1cff0*/  HMMA.16816.F32.BF16 R52, R140, R144.reuse, R52 ;  /* 0x000000908c34723c */ /* 0x082fec0000041834 */
[C---:B------:R-:W-:Y:S03]  /*1d000*/  HMMA.16816.F32.BF16 R56, R148.reuse, R144, R56 ;  /* 0x000000909438723c */ /* 0x040fe60000041838 */
[----:B------:R-:W-:Y:S03]  /*1d010*/  MUFU.EX2 R187, R184 ;  /* 0x000000b800bb7308 */ /* 0x000fe60000000800 */
[-C--:B------:R-:W-:Y:S07]  /*1d020*/  HMMA.16816.F32.BF16 R60, R148, R146.reuse, R60 ;  /* 0x00000092943c723c */ /* 0x080fee000004183c */
[----:B------:R-:W-:Y:S01]  /*1d030*/  MUFU.EX2 R184, R171 ;  /* 0x000000ab00b87308 */ /* 0x000fe20000000800 */
[----:B---3--:R-:W-:Y:S01]  /*1d040*/  FADD.FTZ R3, R208, R139 ;  /* 0x0000008bd0037221 */ /* 0x008fe20000010000 */
[C---:B------:R-:W-:Y:S01]  /*1d050*/  HMMA.16816.F32.BF16 R64, R140.reuse, R146, R64 ;  /* 0x000000928c40723c */ /* 0x040fe20000041840 */
[----:B------:R-:W1:Y:S03]  /*1d060*/  LDSM.16.MT88.4 R144, [R225+0xe000] ;  /* 0x00e00000e190783b */ /* 0x000e660000004200 */
[----:B------:R-:W-:Y:S04]  /*1d070*/  F2FP.BF16.F32.PACK_AB R139, R196, R197 ;  /* 0x000000c5c48b723e */ /* 0x000fe800000010ff */
[----:B------:R3:W-:Y:S01]  /*1d080*/  MUFU.EX2 R190, R0 ;  /* 0x0000000000be7308 */ /* 0x0007e20000000800 */
[----:B------:R-:W-:Y:S09]  /*1d090*/  LDSM.16.MT88.4 R208, [R227+0xd800] ;  /* 0x00d80000e3d0783b */ /* 0x000ff20000004200 */
[----:B------:R4:W2:Y:S10]  /*1d0a0*/  MUFU.EX2 R185, R138 ;  /* 0x0000008a00b97308 */ /* 0x0008b40000000800 */
[----:B------:R2:W1:Y:S01]  /*1d0b0*/  MUFU.EX2 R193, R2 ;  /* 0x0000000200c17308 */ /* 0x0004620000000800 */
[----:B---3--:R-:W-:Y:S01]  /*1d0c0*/  FADD.FTZ R0, R203, R156 ;  /* 0x0000009ccb007221 */ /* 0x008fe20000010000 */
[----:B------:R-:W-:Y:S01]  /*1d0d0*/  FADD.FTZ R156, R207, R136 ;  /* 0x00000088cf9c7221 */ /* 0x000fe20000010000 */
[----:B------:R-:W-:Y:S07]  /*1d0e0*/  F2FP.BF16.F32.PACK_AB R136, R161, R224 ;  /* 0x000000e0a188723e */ /* 0x000fee00000010ff */
[----:B------:R3:W3:Y:S01]  /*1d0f0*/  MUFU.EX2 R203, R169 ;  /* 0x000000a900cb7308 */ /* 0x0006e20000000800 */
[----:B----4-:R-:W-:Y:S09]  /*1d100*/  F2FP.BF16.F32.PACK_AB R138, R195, R198 ;  /* 0x000000c6c38a723e */ /* 0x010ff200000010ff */
[----:B------:R-:W-:Y:S01]  /*1d110*/  MUFU.EX2 R189, R189 ;  /* 0x000000bd00bd7308 */ /* 0x000fe20000000800 */
[----:B--2---:R-:W-:Y:S01]  /*1d120*/  FADD.FTZ R2, R194, R157 ;  /* 0x0000009dc2027221 */ /* 0x004fe20000010000 */
[-C--:B-1----:R-:W-:Y:S03]  /*1d130*/  HMMA.16816.F32.BF16 R68, R140, R144.reuse, R68 ;  /* 0x000000908c44723c */ /* 0x082fe60000041844 */
[----:B------:R-:W-:Y:S01]  /*1d140*/  FADD.FTZ R157, R206, R2 ;  /* 0x00000002ce9d7221 */ /* 0x000fe20000010000 */
[----:B------:R-:W-:Y:S01]  /*1d150*/  FADD.FTZ R2, R222, R3 ;  /* 0x00000003de027221 */ /* 0x000fe20000010000 */
[----:B------:R-:W-:Y:S01]  /*1d160*/  MOV R206, R158 ;  /* 0x0000009e00ce7202 */ /* 0x000fe20000000f00 */
[C---:B------:R-:W-:Y:S03]  /*1d170*/  HMMA.16816.F32.BF16 R72, R148.reuse, R144, R72 ;  /* 0x000000909448723c */ /* 0x040fe60000041848 */
[----:B------:R-:W1:Y:S02]  /*1d180*/  MUFU.EX2 R194, R206 ;  /* 0x000000ce00c27308 */ /* 0x000e640000000800 */
[----:B------:R-:W-:Y:S01]  /*1d190*/  FADD.FTZ R158, R220, R0 ;  /* 0x00000000dc9e7221 */ /* 0x000fe20000010000 */
[-C--:B------:R-:W-:Y:S05]  /*1d1a0*/  HMMA.16816.F32.BF16 R76, R148, R146.reuse, R76 ;  /* 0x00000092944c723c */ /* 0x080fea000004184c */
[----:B------:R-:W-:Y:S01]  /*1d1b0*/  FADD.FTZ R0, R234, R157 ;  /* 0x0000009dea007221 */ /* 0x000fe20000010000 */
[C---:B------:R-:W-:Y:S01]  /*1d1c0*/  HMMA.16816.F32.BF16 R80, R140.reuse, R146, R80 ;  /* 0x000000928c50723c */ /* 0x040fe20000041850 */
[----:B------:R-:W2:Y:S04]  /*1d1d0*/  LDSM.16.MT88.4 R144, [R226+0xe000] ;  /* 0x00e00000e290783b */ /* 0x000ea80000004200 */
[----:B------:R-:W-:Y:S02]  /*1d1e0*/  IMAD.MOV.U32 R157, RZ, RZ, R168 ;  /* 0x000000ffff9d7224 */ /* 0x000fe400078e00a8 */
[----:B------:R-:W-:Y:S01]  /*1d1f0*/  FADD.FTZ R2, R223, R2 ;  /* 0x00000002df027221 */ /* 0x000fe20000010000 */
[----:B------:R-:W-:Y:S03]  /*1d200*/  FADD.FTZ R3, R233, R158 ;  /* 0x0000009ee9037221 */ /* 0x000fe60000010000 */
[----:B------:R-:W-:Y:S01]  /*1d210*/  MOV R158, R163 ;  /* 0x000000a3009e7202 */ /* 0x000fe20000000f00 */
[----:B---3--:R-:W-:Y:S01]  /*1d220*/  LDSM.16.MT88.4 R168, [R225+0xd800] ;  /* 0x00d80000e1a8783b */ /* 0x008fe20000004200 */
[----:B------:R-:W-:Y:S01]  /*1d230*/  FADD.FTZ R3, R172, R3 ;  /* 0x00000003ac037221 */ /* 0x000fe20000010000 */
[----:B------:R-:W-:Y:S01]  /*1d240*/  FADD.FTZ R0, R167, R0 ;  /* 0x00000000a7007221 */ /* 0x000fe20000010000 */
[----:B------:R-:W-:Y:S02]  /*1d250*/  FADD.FTZ R2, R164, R2 ;  /* 0x00000002a4027221 */ /* 0x000fe40000010000 */
[----:B------:R-:W-:Y:S01]  /*1d260*/  FADD.FTZ R3, R175, R3 ;  /* 0x00000003af037221 */ /* 0x000fe20000010000 */
[----:B------:R-:W-:Y:S02]  /*1d270*/  FADD.FTZ R0, R174, R0 ;  /* 0x00000000ae007221 */ /* 0x000fe40000010000 */
[----:B------:R-:W-:Y:S01]  /*1d280*/  LDSM.16.MT88.4 R220, [R228+0xf800] ;  /* 0x00f80000e4dc783b */ /* 0x000fe20000004200 */
[----:B------:R-:W-:Y:S01]  /*1d290*/  FADD.FTZ R2, R166, R2 ;  /* 0x00000002a6027221 */ /* 0x000fe20000010000 */
[----:B------:R-:W-:Y:S01]  /*1d2a0*/  FADD.FTZ R3, R179, R3 ;  /* 0x00000003b3037221 */ /* 0x000fe20000010000 */
[----:B------:R-:W-:Y:S03]  /*1d2b0*/  FADD.FTZ R0, R177, R0 ;  /* 0x00000000b1007221 */ /* 0x000fe60000010000 */
[----:B------:R-:W-:Y:S01]  /*1d2c0*/  FADD.FTZ R3, R230, R3 ;  /* 0x00000003e6037221 */ /* 0x000fe20000010000 */
[-C--:B--2---:R-:W-:Y:S06]  /*1d2d0*/  HMMA.16816.F32.BF16 R84, R140, R144.reuse, R84 ;  /* 0x000000908c54723c */ /* 0x084fec0000041854 */
[C---:B------:R-:W-:Y:S06]  /*1d2e0*/  HMMA.16816.F32.BF16 R88, R148.reuse, R144, R88 ;  /* 0x000000909458723c */ /* 0x040fec0000041858 */
[-C--:B------:R-:W-:Y:S06]  /*1d2f0*/  HMMA.16816.F32.BF16 R92, R148, R146.reuse, R92 ;  /* 0x00000092945c723c */ /* 0x080fec000004185c */
[C---:B------:R-:W-:Y:S01]  /*1d300*/  HMMA.16816.F32.BF16 R96, R140.reuse, R146, R96 ;  /* 0x000000928c60723c */ /* 0x040fe20000041860 */
[----:B------:R-:W2:Y:S05]  /*1d310*/  LDSM.16.MT88.4 R144, [R228+0xe000] ;  /* 0x00e00000e490783b */ /* 0x000eaa0000004200 */
[-C--:B--2---:R-:W-:Y:S06]  /*1d320*/  HMMA.16816.F32.BF16 R100, R140, R144.reuse, R100 ;  /* 0x000000908c64723c */ /* 0x084fec0000041864 */
[C---:B------:R-:W-:Y:S06]  /*1d330*/  HMMA.16816.F32.BF16 R104, R148.reuse, R144, R104 ;  /* 0x000000909468723c */ /* 0x040fec0000041868 */
[-C--:B------:R-:W-:Y:S06]  /*1d340*/  HMMA.16816.F32.BF16 R108, R148, R146.reuse, R108 ;  /* 0x00000092946c723c */ /* 0x080fec000004186c */
[C---:B------:R-:W-:Y:S01]  /*1d350*/  HMMA.16816.F32.BF16 R112, R140.reuse, R146, R112 ;  /* 0x000000928c70723c */ /* 0x040fe20000041870 */
[----:B------:R-:W2:Y:S05]  /*1d360*/  LDSM.16.MT88.4 R144, [R227+0xe000] ;  /* 0x00e00000e390783b */ /* 0x000eaa0000004200 */
[-C--:B--2---:R-:W-:Y:S06]  /*1d370*/  HMMA.16816.F32.BF16 R116, R140, R144.reuse, R116 ;  /* 0x000000908c74723c */ /* 0x084fec0000041874 */
[C---:B------:R-:W-:Y:S06]  /*1d380*/  HMMA.16816.F32.BF16 R120, R148.reuse, R144, R120 ;  /* 0x000000909478723c */ /* 0x040fec0000041878 */
[-C--:B------:R-:W-:Y:S01]  /*1d390*/  HMMA.16816.F32.BF16 R124, R148, R146.reuse, R124 ;  /* 0x00000092947c723c */ /* 0x080fe2000004187c */
[----:B------:R-:W2:Y:S04]  /*1d3a0*/  LDSM.16.MT88.4 R148, [R225+0xc800] ;  /* 0x00c80000e194783b */ /* 0x000ea80000004200 */
[----:B------:R-:W-:Y:S01]  /*1d3b0*/  F2FP.BF16.F32.PACK_AB R144, R175, R172 ;  /* 0x000000acaf90723e */ /* 0x000fe200000010ff */
[----:B------:R-:W-:Y:S05]  /*1d3c0*/  HMMA.16816.F32.BF16 R128, R140, R146, R128 ;  /* 0x000000928c80723c */ /* 0x000fea0000041880 */
[----:B------:R-:W-:Y:S02]  /*1d3d0*/  F2FP.BF16.F32.PACK_AB R145, R166, R164 ;  /* 0x000000a4a691723e */ /* 0x000fe400000010ff */
[----:B------:R-:W-:Y:S04]  /*1d3e0*/  F2FP.BF16.F32.PACK_AB R142, R232, R176 ;  /* 0x000000b0e88e723e */ /* 0x000fe800000010ff */
[----:B------:R-:W-:Y:S02]  /*1d3f0*/  F2FP.BF16.F32.PACK_AB R140, R173, R165 ;  /* 0x000000a5ad8c723e */ /* 0x000fe400000010ff */
[----:B------:R-:W-:Y:S02]  /*1d400*/  F2FP.BF16.F32.PACK_AB R141, R174, R167 ;  /* 0x000000a7ae8d723e */ /* 0x000fe400000010ff */
[----:B------:R-:W-:Y:S02]  /*1d410*/  F2FP.BF16.F32.PACK_AB R143, R181, R177 ;  /* 0x000000b1b58f723e */ /* 0x000fe400000010ff */
[----:B------:R-:W-:Y:S01]  /*1d420*/  F2FP.BF16.F32.PACK_AB R146, R230, R179 ;  /* 0x000000b3e692723e */ /* 0x000fe200000010ff */
[----:B------:R-:W-:Y:S01]  /*1d430*/  IMAD.MOV.U32 R179, RZ, RZ, R197 ;  /* 0x000000ffffb37224 */ /* 0x000fe200078e00c5 */
[----:B------:R-:W-:Y:S02]  /*1d440*/  F2FP.BF16.F32.PACK_AB R147, R229, R182 ;  /* 0x000000b6e593723e */ /* 0x000fe400000010ff */
[----:B------:R-:W-:Y:S01]  /*1d450*/  MOV R177, R198 ;  /* 0x000000c600b17202 */ /* 0x000fe20000000f00 */
        /* <DEDUP_REMOVED lines=38> */
[----:B------:R-:W2:Y:S05]  /*1d6c0*/  LDSM.16.MT88.4 R144, [R226+0xd000] ;  /* 0x00d00000e290783b */ /* 0x000eaa0000004200 */
        /* <DEDUP_REMOVED lines=40> */
[-C--:B----4-:R-:W-:Y:S06]  /*1d950*/  HMMA.16816.F32.BF16 R100, R136, R152.reuse, R100 ;  /* 0x000000988864723c */ /* 0x090fec0000041864 */
[----:B------:R4:W3:Y:S01]  /*1d960*/  MUFU.EX2 R156, R178 ;  /* 0x000000b2009c7308 */ /* 0x0008e20000000800 */
[----:B------:R-:W-:Y:S01]  /*1d970*/  MOV R151, R161 ;  /* 0x000000a100977202 */ /* 0x000fe20000000f00 */
[C---:B------:R-:W-:Y:S04]  /*1d980*/  HMMA.16816.F32.BF16 R104, R140.reuse, R152, R104 ;  /* 0x000000988c68723c */ /* 0x040fe80000041868 */
[----:B------:R-:W-:Y:S02]  /*1d990*/  FADD.FTZ R148, R165, R148 ;  /* 0x00000094a5947221 */ /* 0x000fe40000010000 */
[-C--:B------:R-:W-:Y:S05]  /*1d9a0*/  HMMA.16816.F32.BF16 R108, R140, R154.reuse, R108 ;  /* 0x0000009a8c6c723c */ /* 0x080fea000004186c */
[----:B-1----:R-:W-:Y:S01]  /*1d9b0*/  IMAD.MOV.U32 R159, RZ, RZ, R162 ;  /* 0x000000ffff9f7224 */ /* 0x002fe200078e00a2 */
[C---:B------:R-:W-:Y:S01]  /*1d9c0*/  HMMA.16816.F32.BF16 R112, R136.reuse, R154, R112 ;  /* 0x0000009a8870723c */ /* 0x040fe20000041870 */
[----:B------:R-:W1:Y:S04]  /*1d9d0*/  LDSM.16.MT88.4 R160, [R226+0xd800] ;  /* 0x00d80000e2a0783b */ /* 0x000e680000004200 */
[----:B------:R-:W-:Y:S01]  /*1d9e0*/  FADD.FTZ R148, R173, R148 ;  /* 0x00000094ad947221 */ /* 0x000fe20000010000 */
[-C--:B--2---:R-:W-:Y:S03]  /*1d9f0*/  HMMA.16816.F32.BF16 R116, R136, R144.reuse, R116 ;  /* 0x000000908874723c */ /* 0x084fe60000041874 */
[----:B------:R-:W2:Y:S02]  /*1da00*/  LDSM.16.MT88.4 R152, [R228+0xd800] ;  /* 0x00d80000e498783b */ /* 0x000ea40000004200 */
[----:B------:R-:W-:Y:S01]  /*1da10*/  FADD.FTZ R233, R176, R148 ;  /* 0x00000094b0e97221 */ /* 0x000fe20000010000 */
[C---:B------:R-:W-:Y:S05]  /*1da20*/  HMMA.16816.F32.BF16 R120, R140.reuse, R144, R120 ;  /* 0x000000908c78723c */ /* 0x040fea0000041878 */
[----:B----4-:R-:W-:Y:S01]  /*1da30*/  IMAD.MOV.U32 R178, RZ, RZ, R203 ;  /* 0x000000ffffb27224 */ /* 0x010fe200078e00cb */
        /* <DEDUP_REMOVED lines=11> */
[----:B---3--:R-:W-:Y:S02]  /*1daf0*/  F2FP.BF16.F32.PACK_AB R141, R149, R150 ;  /* 0x00000096958d723e */ /* 0x008fe400000010ff */
[----:B------:R-:W-:Y:S01]  /*1db00*/  F2FP.BF16.F32.PACK_AB R143, R252, R156 ;  /* 0x0000009cfc8f723e */ /* 0x000fe200000010ff */
[-C--:B------:R-:W-:Y:S01]  /*1db10*/  HMMA.16816.F32.BF16 R172, R136, R168.reuse, R4 ;  /* 0x000000a888ac723c */ /* 0x080fe20000041804 */
[----:B------:R-:W3:Y:S02]  /*1db20*/  LDSM.16.MT88.4 R4, [R227+0xf800] ;  /* 0x00f80000e304783b */ /* 0x000ee40000004200 */
[----:B------:R-:W-:Y:S03]  /*1db30*/  MOV R176, R200 ;  /* 0x000000c800b07202 */ /* 0x000fe60000000f00 */
[C---:B------:R-:W-:Y:S06]  /*1db40*/  HMMA.16816.F32.BF16 R204, R140.reuse, R168, R8 ;  /* 0x000000a88ccc723c */ /* 0x040fec0000041808 */
[-C--:B------:R-:W-:Y:S05]  /*1db50*/  HMMA.16816.F32.BF16 R200, R140, R170.reuse, R12 ;  /* 0x000000aa8cc8723c */ /* 0x080fea000004180c */
[----:B------:R-:W-:Y:S01]  /*1db60*/  MOV R8, R196 ;  /* 0x000000c400087202 */ /* 0x000fe20000000f00 */
[C---:B------:R-:W-:Y:S05]  /*1db70*/  HMMA.16816.F32.BF16 R168, R136.reuse, R170, R16 ;  /* 0x000000aa88a8723c */ /* 0x040fea0000041810 */
[----:B------:R-:W-:Y:S01]  /*1db80*/  MOV R10, R158 ;  /* 0x0000009e000a7202 */ /* 0x000fe20000000f00 */
[-C--:B-1----:R-:W-:Y:S05]  /*1db90*/  HMMA.16816.F32.BF16 R164, R136, R160.reuse, R20 ;  /* 0x000000a088a4723c */ /* 0x082fea0000041814 */
[----:B------:R-:W-:Y:S01]  /*1dba0*/  IMAD.MOV.U32 R15, RZ, RZ, R157 ;  /* 0x000000ffff0f7224 */ /* 0x000fe200078e009d */
[C---:B------:R-:W-:Y:S05]  /*1dbb0*/  HMMA.16816.F32.BF16 R196, R140.reuse, R160, R24 ;  /* 0x000000a08cc4723c */ /* 0x040fea0000041818 */
[----:B------:R-:W-:Y:S01]  /*1dbc0*/  MOV R14, R156 ;  /* 0x0000009c000e7202 */ /* 0x000fe20000000f00 */
[----:B------:R-:W-:Y:S01]  /*1dbd0*/  IMAD.MOV.U32 R13, RZ, RZ, R159 ;  /* 0x000000ffff0d7224 */ /* 0x000fe200078e009f */
[----:B------:R-:W-:Y:S01]  /*1dbe0*/  MOV R27, R194 ;  /* 0x000000c2001b7202 */ /* 0x000fe20000000f00 */
[----:B------:R-:W-:Y:S03]  /*1dbf0*/  IMAD.MOV.U32 R26, RZ, RZ, R195 ;  /* 0x000000ffff1a7224 */ /* 0x000fe600078e00c3 */
[----:B------:R-:W-:Y:S01]  /*1dc00*/  IMAD.MOV.U32 R25, RZ, RZ, R193 ;  /* 0x000000ffff197224 */ /* 0x000fe200078e00c1 */
[----:B------:R-:W-:Y:S01]  /*1dc10*/  MOV R24, R192 ;  /* 0x000000c000187202 */ /* 0x000fe20000000f00 */
[----:B------:R-:W-:Y:S01]  /*1dc20*/  IMAD.MOV.U32 R11, RZ, RZ, R178 ;  /* 0x000000ffff0b7224 */ /* 0x000fe200078e00b2 */
[-C--:B------:R-:W-:Y:S03]  /*1dc30*/  HMMA.16816.F32.BF16 R192, R140, R162.reuse, R28 ;  /* 0x000000a28cc0723c */ /* 0x080fe6000004181c */
[----:B------:R-:W-:Y:S01]  /*1dc40*/  MOV R9, R190 ;  /* 0x000000be00097202 */ /* 0x000fe20000000f00 */
[----:B------:R-:W-:Y:S01]  /*1dc50*/  IMAD.MOV.U32 R12, RZ, RZ, R191 ;  /* 0x000000ffff0c7224 */ /* 0x000fe200078e00bf */
[----:B------:R-:W-:Y:S01]  /*1dc60*/  MOV R23, R187 ;  /* 0x000000bb00177202 */ /* 0x000fe20000000f00 */
[C---:B------:R-:W-:Y:S05]  /*1dc70*/  HMMA.16816.F32.BF16 R160, R136.reuse, R162, R32 ;  /* 0x000000a288a0723c */ /* 0x040fea0000041820 */
[----:B------:R-:W-:Y:S01]  /*1dc80*/  IMAD.MOV.U32 R19, RZ, RZ, R183 ;  /* 0x000000ffff137224 */ /* 0x000fe200078e00b7 */
[-C--:B--2---:R-:W-:Y:S05]  /*1dc90*/  HMMA.16816.F32.BF16 R156, R136, R152.reuse, R36 ;  /* 0x00000098889c723c */ /* 0x084fea0000041824 */
[----:B------:R-:W-:Y:S01]  /*1dca0*/  MOV R32, R185 ;  /* 0x000000b900207202 */ /* 0x000fe20000000f00 */
[----:B------:R-:W-:Y:S01]  /*1dcb0*/  IMAD.MOV.U32 R35, RZ, RZ, R144 ;  /* 0x000000ffff237224 */ /* 0x000fe200078e0090 */
[----:B------:R-:W-:Y:S01]  /*1dcc0*/  MOV R37, R182 ;  /* 0x000000b600257202 */ /* 0x000fe20000000f00 */
[----:B------:R-:W-:Y:S03]  /*1dcd0*/  IMAD.MOV.U32 R38, RZ, RZ, R181 ;  /* 0x000000ffff267224 */ /* 0x000fe600078e00b5 */
        /* <DEDUP_REMOVED lines=39> */
[----:B------:R-:W-:Y:S02]  /*1df50*/  IMAD.MOV.U32 R26, RZ, RZ, R231 ;  /* 0x000000ffff1a7224 */ /* 0x000fe400078e00e7 */
[----:B------:R-:W-:Y:S01]  /*1df60*/  FADD.FTZ R0, R36, R0 ;  /* 0x0000000024007221 */ /* 0x000fe20000010000 */
[----:B------:R4:W5:Y:S01]  /*1df70*/  LDL.LU R231, [R1+0xa4] ;  /* 0x0000a40001e77983 */ /* 0x0009620000300800 */
[----:B------:R-:W-:Y:S01]  /*1df80*/  MOV R36, R34 ;  /* 0x0000002200247202 */ /* 0x000fe20000000f00 */
[----:B------:R-:W-:Y:S01]  /*1df90*/  IMAD.MOV.U32 R34, RZ, RZ, R35 ;  /* 0x000000ffff227224 */ /* 0x000fe200078e0023 */
[----:B------:R-:W-:Y:S01]  /*1dfa0*/  MOV R35, R28 ;  /* 0x0000001c00237202 */ /* 0x000fe20000000f00 */
[----:B------:R-:W-:Y:S01]  /*1dfb0*/  IMAD.MOV.U32 R28, RZ, RZ, R29 ;  /* 0x000000ffff1c7224 */ /* 0x000fe200078e001d */
[----:B------:R4:W5:Y:S01]  /*1dfc0*/  LDL.LU R230, [R1+0xa0] ;  /* 0x0000a00001e67983 */ /* 0x0009620000300800 */
[----:B------:R-:W-:Y:S01]  /*1dfd0*/  MOV R29, R30 ;  /* 0x0000001e001d7202 */ /* 0x000fe20000000f00 */
[----:B------:R-:W-:Y:S02]  /*1dfe0*/  IMAD.MOV.U32 R30, RZ, RZ, R31 ;  /* 0x000000ffff1e7224 */ /* 0x000fe400078e001f */
[----:B------:R-:W-:Y:S01]  /*1dff0*/  FADD.FTZ R2, R229, R2 ;  /* 0x00000002e5027221 */ /* 0x000fe20000010000 */
[----:B------:R-:W-:Y:S01]  /*1e000*/  MOV R31, R24 ;  /* 0x00000018001f7202 */ /* 0x000fe20000000f00 */
[----:B------:R-:W-:Y:S01]  /*1e010*/  IMAD.MOV.U32 R24, RZ, RZ, R25 ;  /* 0x000000ffff187224 */ /* 0x000fe200078e0019 */
[----:B------:R4:W5:Y:S01]  /*1e020*/  LDL.LU R229, [R1+0x9c] ;  /* 0x00009c0001e57983 */ /* 0x0009620000300800 */
[----:B------:R-:W-:Y:S01]  /*1e030*/  MOV R25, R26 ;  /* 0x0000001a00197202 */ /* 0x000fe20000000f00 */
[----:B------:R-:W-:Y:S02]  /*1e040*/  IMAD.MOV.U32 R26, RZ, RZ, R9 ;  /* 0x000000ffff1a7224 */ /* 0x000fe400078e0009 */
[----:B------:R-:W-:Y:S01]  /*1e050*/  FADD.FTZ R9, R224, R8 ;  /* 0x00000008e0097221 */ /* 0x000fe20000010000 */
[----:B------:R-:W-:Y:S01]  /*1e060*/  IMAD.MOV.U32 R20, RZ, RZ, R189 ;  /* 0x000000ffff147224 */ /* 0x000fe200078e00bd */
[----:B------:R4:W5:Y:S01]  /*1e070*/  LDL.LU R224, [R1+0x98] ;  /* 0x0000980001e07983 */ /* 0x0009620000300800 */
[----:B------:R-:W-:Y:S01]  /*1e080*/  MOV R21, R188 ;  /* 0x000000bc00157202 */ /* 0x000fe20000000f00 */
[----:B------:R-:W-:Y:S01]  /*1e090*/  IMAD.MOV.U32 R16, RZ, RZ, R186 ;  /* 0x000000ffff107224 */ /* 0x000fe200078e00ba */
[C---:B------:R-:W-:Y:S04]  /*1e0a0*/  HMMA.16816.F32.BF16 R188, R140.reuse, R152, R40 ;  /* 0x000000988cbc723c */ /* 0x040fe80000041828 */
[----:B------:R-:W-:Y:S01]  /*1e0b0*/  IMAD.MOV.U32 R17, RZ, RZ, R184 ;  /* 0x000000ffff117224 */ /* 0x000fe200078e00b8 */
[----:B------:R-:W-:Y:S01]  /*1e0c0*/  MOV R18, R149 ;  /* 0x0000009500127202 */ /* 0x000fe20000000f00 */
[-C--:B------:R-:W-:Y:S05]  /*1e0d0*/  HMMA.16816.F32.BF16 R184, R140, R154.reuse, R44 ;  /* 0x0000009a8cb8723c */ /* 0x080fea000004182c */
[----:B------:R-:W-:Y:S01]  /*1e0e0*/  IMAD.MOV.U32 R22, RZ, RZ, R150 ;  /* 0x000000ffff167224 */ /* 0x000fe200078e0096 */
        /* <DEDUP_REMOVED lines=30> */
[-C--:B------:R-:W-:Y:S06]  /*1e2d0*/  HMMA.16816.F32.BF16 R108, R140, R222.reuse, R108 ;  /* 0x000000de8c6c723c */ /* 0x080fec000004186c */
        /* <DEDUP_REMOVED lines=23> */
[----:B------:R-:W-:Y:S01]  /*1e450*/  IMAD.MOV.U32 R138, RZ, RZ, R134 ;  /* 0x000000ffff8a7224 */ /* 0x000fe200078e0086 */
[----:B------:R-:W-:Y:S01]  /*1e460*/  MOV R137, R135 ;  /* 0x0000008700897202 */ /* 0x000fe20000000f00 */
[----:B------:R-:W-:Y:S01]  /*1e470*/  IMAD.MOV.U32 R139, RZ, RZ, R133 ;  /* 0x000000ffff8b7224 */ /* 0x000fe200078e0085 */
[----:B------:R4:W-:Y:S04]  /*1e480*/  STL [R1+0x38], R3 ;  /* 0x0000380301007387 */ /* 0x0009e80000100800 */
[----:B------:R4:W-:Y:S04]  /*1e490*/  STL [R1+0x40], R2 ;  /* 0x0000400201007387 */ /* 0x0009e80000100800 */
[----:B------:R4:W-:Y:S01]  /*1e4a0*/  STL [R1+0x44], R0 ;  /* 0x0000440001007387 */ /* 0x0009e20000100800 */
[----:B------:R-:W-:Y:S05]  /*1e4b0*/  @P0 BRA `(.L_x_808) ;  /* 0xffffffa400840947 */ /* 0x000fea000383ffff */
.L_x_807:
[----:B------:R-:W1:Y:S04]  /*1e4c0*/  LDL.LU R8, [R1+0x34] ;  /* 0x0000340001087983 */ /* 0x000e680000300800 */
[----:B------:R-:W3:Y:S04]  /*1e4d0*/  LDL.LU R7, [R1+0x38] ;  /* 0x0000380001077983 */ /* 0x000ee80000300800 */
[----:B------:R-:W3:Y:S04]  /*1e4e0*/  LDL.LU R6, [R1+0x40] ;  /* 0x0000400001067983 */ /* 0x000ee80000300800 */
[----:B------:R-:W3:Y:S01]  /*1e4f0*/  LDL.LU R5, [R1+0x44] ;  /* 0x0000440001057983 */ /* 0x000ee20000300800 */
[----:B------:R-:W2:Y:S01]  /*1e500*/  S2UR UR7, SR_CTAID.X ;  /* 0x00000000000779c3 */ /* 0x000ea20000002500 */
[----:B------:R-:W-:Y:S01]  /*1e510*/  UISETP.NE.AND UP0, UPT, UR16, -0x1, UPT ;  /* 0xffffffff1000788c */ /* 0x000fe2000bf05270 */
[----:B------:R-:W-:Y:S01]  /*1e520*/  MOV R67, 0x40 ;  /* 0x0000004000437802 */ /* 0x000fe20000000f00 */
[----:B------:R-:W4:Y:S01]  /*1e530*/  S2R R140, SR_TID.X ;  /* 0x00000000008c7919 */ /* 0x000f220000002100 */
[----:B------:R-:W4:Y:S04]  /*1e540*/  S2R R142, SR_TID.X ;  /* 0x00000000008e7919 */ /* 0x000f280000002100 */
[----:B------:R-:W4:Y:S04]  /*1e550*/  S2UR UR8, SR_CgaCtaId ;  /* 0x00000000000879c3 */ /* 0x000f280000008800 */
[----:B------:R-:W-:-:S02]  /*1e560*/  @UP0 ULDC.64 UR4, c[0x0][0x298] ;  /* 0x0000a60000040ab9 */ /* 0x000fc40000000a00 */
[----:B------:R-:W-:-:S03]  /*1e570*/  @UP0 UIMAD.WIDE.U32 UR10, UR16, UR4, URZ ;  /* 0x00000004100a02a5 */ /* 0x000fc6000f8e003f */
[----:B------:R-:W-:Y:S01]  /*1e580*/  UMOV UR4, 0x400 ;  /* 0x0000040000047882 */ /* 0x000fe20000000000 */
[----:B--2---:R-:W-:Y:S02]  /*1e590*/  UIMAD UR6, UR7, -0x80, UR18 ;  /* 0xffffff80070678a4 */ /* 0x004fe4000f8e0212 */
[----:B----4-:R-:W-:Y:S02]  /*1e5a0*/  ULEA UR4, UR8, UR4, 0x18 ;  /* 0x0000000408047291 */ /* 0x010fe4000f8ec03f */
[----:B------:R-:W-:Y:S01]  /*1e5b0*/  @UP0 UIMAD UR8, UR16, UR5, UR11 ;  /* 0x00000005100802a4 */ /* 0x000fe2000f8e020b */
[----:B------:R-:W-:Y:S02]  /*1e5c0*/  SHF.R.S32.HI R139, RZ, 0x1f, R140 ;  /* 0x0000001fff8b7819 */ /* 0x000fe4000001148c */
[----:B------:R-:W-:-:S04]  /*1e5d0*/  SHF.R.S32.HI R141, RZ, 0x1f, R142 ;  /* 0x0000001fff8d7819 */ /* 0x000fc8000001148e */
[----:B------:R-:W-:Y:S01]  /*1e5e0*/  LEA.HI R141, R141, R142, RZ, 0x3 ;  /* 0x0000008e8d8d7211 */ /* 0x000fe200078f18ff */
[----:B-1----:R-:W1:Y:S04]  /*1e5f0*/  SHFL.BFLY PT, R2, R8, 0x2, 0x1f ;  /* 0x0c401f0008027f89 */ /* 0x002e6800000e0000 */
[----:B---3--:R-:W2:Y:S04]  /*1e600*/  SHFL.BFLY PT, R4, R7, 0x2, 0x1f ;  /* 0x0c401f0007047f89 */ /* 0x008ea800000e0000 */
        /* <DEDUP_REMOVED lines=100> */
.L_x_811:
        /* <DEDUP_REMOVED lines=24> */
.L_x_812:
        /* <DEDUP_REMOVED lines=331> */
.L_x_814:
[----:B------:R-:W-:Y:S05]  /*20280*/  BSYNC B0 ;  /* 0x0000000000007941 */ /* 0x000fea0003800000 */
.L_x_813:
        /* <DEDUP_REMOVED lines=36> */
.L_x_816:
[----:B------:R-:W-:Y:S05]  /*204d0*/  BSYNC B0 ;  /* 0x0000000000007941 */ /* 0x000fea0003800000 */
.L_x_815:
        /* <DEDUP_REMOVED lines=23> */
.L_x_818:
[----:B------:R-:W-:Y:S05]  /*20650*/  BSYNC B0 ;  /* 0x0000000000007941 */ /* 0x000fea0003800000 */
.L_x_817:
        /* <DEDUP_REMOVED lines=22> */
.L_x_820:
[----:B------:R-:W-:Y:S05]  /*207c0*/  BSYNC B0 ;  /* 0x0000000000007941 */ /* 0x000fea0003800000 */
.L_x_819:
        /* <DEDUP_REMOVED lines=21> */
.L_x_822:
[----:B------:R-:W-:Y:S05]  /*20920*/  BSYNC B0 ;  /* 0x0000000000007941 */ /* 0x000fea0003800000 */
.L_x_821:
        /* <DEDUP_REMOVED lines=21> */
.L_x_824:
[----:B------:R-:W-:Y:S05]  /*20a80*/  BSYNC B0 ;  /* 0x0000000000007941 */ /* 0x000fea0003800000 */
.L_x_823:
        /* <DEDUP_REMOVED lines=21> */
.L_x_826:
[----:B------:R-:W-:Y:S05]  /*20be0*/  BSYNC B0 ;  /* 0x0000000000007941 */ /* 0x000fea0003800000 */
.L_x_825:
        /* <DEDUP_REMOVED lines=21> */
.L_x_828:
[----:B------:R-:W-:Y:S05]  /*20d40*/  BSYNC B0 ;  /* 0x0000000000007941 */ /* 0x000fea0003800000 */
.L_x_827:
        /* <DEDUP_REMOVED lines=21> */
.L_x_829:
        /* <DEDUP_REMOVED lines=14> */
.L_x_2926:


//--------------------- .text._ZN5flash16flash_fwd_kernelI23Flash_fwd_kernel_traitsILi128ELi128ELi64ELi4ELb0ELb0EN7cutlass10bfloat16_tE19Flash_kernel_traitsILi128ELi128ELi64ELi4ES3_EELb0ELb0ELb1ELb1ELb0ELb0ELb0ELb0EEEvNS_16Flash_fwd_paramsE --------------------------
	.section	.text._ZN5flash16flash_fwd_kernelI23Flash_fwd_kernel_traitsILi128ELi128ELi64ELi4ELb0ELb0EN7cutlass10bfloat16_tE19Flash_kernel_traitsILi128ELi128ELi64ELi4ES3_EELb0ELb0ELb1ELb1ELb0ELb0ELb0ELb0EEEvNS_16Flash_fwd_paramsE,"ax",@progbits
	.align	128
        .global         _ZN5flash16flash_fwd_kernelI23Flash_fwd_kernel_traitsILi128ELi128ELi64ELi4ELb0ELb0EN7cutlass10bfloat16_tE19Flash_kernel_traitsILi128ELi128ELi64ELi4ES3_EELb0ELb0ELb1ELb1ELb0ELb0ELb0ELb0EEEvNS_16Flash_fwd_paramsE
        .type           _ZN5flash16flash_fwd_kernelI23Flash_fwd_kernel_traitsILi128ELi128ELi64ELi4ELb0ELb0EN7cutlass10bfloat16_tE19Flash_kernel_traitsILi128ELi128ELi64ELi4ES3_EELb0ELb0ELb1ELb1ELb0ELb0ELb0ELb0EEEvNS_16Flash_fwd_paramsE,@function
        .size           _ZN5flash16flash_fwd_kernelI23Flash_fwd_kernel_traitsILi128ELi128ELi64ELi4ELb0ELb0EN7cutlass10bfloat16_tE19Flash_kernel_traitsILi128ELi128ELi64ELi4ES3_EELb0ELb0ELb1ELb1ELb0ELb0ELb0ELb0EEEvNS_16Flash_fwd_paramsE,(.L_x_2927 - _ZN5flash16flash_fwd_kernelI23Flash_fwd_kernel_traitsILi128ELi128ELi64ELi4ELb0ELb0EN7cutlass10bfloat16_tE19Flash_kernel_traitsILi128ELi128ELi64ELi4ES3_EELb0ELb0ELb1ELb1ELb0ELb0ELb0ELb0EEEvNS_16Flash_fwd_paramsE)
        .other          _ZN5flash16flash_fwd_kernelI23Flash_fwd_kernel_traitsILi128ELi128ELi64ELi4ELb0ELb0EN7cutlass10bfloat16_tE19Flash_kernel_traitsILi128ELi128ELi64ELi4ES3_EELb0ELb0ELb1ELb1ELb0ELb0ELb0ELb0EEEvNS_16Flash_fwd_paramsE,@"STO_CUDA_ENTRY STV_DEFAULT"
_ZN5flash16flash_fwd_kernelI23Flash_fwd_kernel_traitsILi128ELi128ELi64ELi4ELb0ELb0EN7cutlass10bfloat16_tE19Flash_kernel_traitsILi128ELi128ELi64ELi4ES3_EELb0ELb0ELb1ELb1ELb0ELb0ELb0ELb0EEEvNS_16Flash_fwd_paramsE:
.text._ZN5flash16flash_fwd_kernelI23Flash_fwd_kernel_traitsILi128ELi128ELi64ELi4ELb0ELb0EN7cutlass10bfloat16_tE19Flash_kernel_traitsILi128ELi128ELi64ELi4ES3_EELb0ELb0ELb1ELb1ELb0ELb0ELb0ELb0EEEvNS_16Flash_fwd_paramsE:
        /* <DEDUP_REMOVED lines=55> */
.L_x_830:
[----:B------:R-:W-:-:S05]  /*0370*/  ULDC UR7, c[0x0][0x2c8] ;  /* 0x0000b20000077ab9 */ /* 0x000fca0000000800 */
.L_x_831:
        /* <DEDUP_REMOVED lines=132> */
.L_x_834:
[----:B------:R-:W-:Y:S05]  /*0bc0*/  BSYNC B0 ;  /* 0x0000000000007941 */ /* 0x000fea0003800000 */
.L_x_833:
        /* <DEDUP_REMOVED lines=21> */
.L_x_836:
[----:B------:R-:W-:Y:S05]  /*0d20*/  BSYNC B0 ;  /* 0x0000000000007941 */ /* 0x000fea0003800000 */
.L_x_835:
        /* <DEDUP_REMOVED lines=21> */
.L_x_838:
[----:B------:R-:W-:Y:S05]  /*0e80*/  BSYNC B0 ;  /* 0x0000000000007941 */ /* 0x000fea0003800000 */
.L_x_837:
        /* <DEDUP_REMOVED lines=21> */
.L_x_840:
[----:B------:R-:W-:Y:S05]  /*0fe0*/  BSYNC B0 ;  /* 0x0000000000007941 */ /* 0x000fea0003800000 */
.L_x_839:
        /* <DEDUP_REMOVED lines=20> */
.L_x_842:
[----:B------:R-:W-:Y:S05]  /*1130*/  BSYNC B0 ;  /* 0x0000000000007941 */ /* 0x000fea0003800000 */
.L_x_841:
        /* <DEDUP_REMOVED lines=20> */
.L_x_844:
[----:B------:R-:W-:Y:S05]  /*1280*/  BSYNC B0 ;  /* 0x0000000000007941 */ /* 0x000fea0003800000 */
.L_x_843:
        /* <DEDUP_REMOVED lines=20> */
.L_x_846:
[----:B------:R-:W-:Y:S05]  /*13d0*/  BSYNC B0 ;  /* 0x0000000000007941 */ /* 0x000fea0003800000 */
.L_x_845:
        /* <DEDUP_REMOVED lines=20> */
.L_x_848:
[----:B------:R-:W-:Y:S05]  /*1520*/  BSYNC B0 ;  /* 0x0000000000007941 */ /* 0x000fea0003800000 */
.L_x_847:
        /* <DEDUP_REMOVED lines=10> */
.L_x_850:
[----:B------:R-:W-:Y:S05]  /*15d0*/  BSYNC B0 ;  /* 0x0000000000007941 */ /* 0x000fea0003800000 */
.L_x_849:
        /* <DEDUP_REMOVED lines=15> */
.L_x_852:
[----:B------:R-:W-:Y:S05]  /*16d0*/  BSYNC B0 ;  /* 0x0000000000007941 */ /* 0x000fea0003800000 */
.L_x_851:
        /* <DEDUP_REMOVED lines=10> */
.L_x_854:
[----:B------:R-:W-:Y:S05]  /*1780*/  BSYNC B0 ;  /* 0x0000000000007941 */ /* 0x000fea0003800000 */
.L_x_853:
        /* <DEDUP_REMOVED lines=10> */
.L_x_856:
[----:B------:R-:W-:Y:S05]  /*1830*/  BSYNC B0 ;  /* 0x0000000000007941 */ /* 0x000fea0003800000 */
.L_x_855:
        /* <DEDUP_REMOVED lines=10> */
.L_x_858:
[----:B------:R-:W-:Y:S05]  /*18e0*/  BSYNC B0 ;  /* 0x0000000000007941 */ /* 0x000fea0003800000 */
.L_x_857:
        /* <DEDUP_REMOVED lines=10> */
.L_x_860:
[----:B------:R-:W-:Y:S05]  /*1990*/  BSYNC B0 ;  /* 0x0000000000007941 */ /* 0x000fea0003800000 */
.L_x_859:
        /* <DEDUP_REMOVED lines=10> */
.L_x_862:
[----:B------:R-:W-:Y:S05]  /*1a40*/  BSYNC B0 ;  /* 0x0000000000007941 */ /* 0x000fea0003800000 */
.L_x_861:
        /* <DEDUP_REMOVED lines=10> */
.L_x_832:
        /* <DEDUP_REMOVED lines=8> */
[----:B------:R-:W-:Y:S01]  /*1b70*/  LEA.HI R26, R27, R163, RZ, 0x4 ;  /* 0x000000a31b1a7211 */ /* 0x000fe200078f20ff */
[----:B------:R-:W-:Y:S01]  /*1b80*/  USHF.R.S32.HI UR19, URZ, 0x1f, UR24 ;  /* 0x0000001f3f137899 */ /* 0x000fe20008011418 */
[----:B------:R-:W-:-:S03]  /*1b90*/  SHF.R.S32.HI R6, RZ, 0x3, R5 ;  /* 0x00000003ff067819 */ /* 0x000fc60000011405 */
[----:B------:R-:W-:Y:S01]  /*1ba0*/  PLOP3.LUT P1, PT, PT, PT, UP1, 0x80, 0x0 ;  /* 0x000000000000781c */ /* 0x000fe20003f2f018 */
[----:B------:R-:W-:Y:S01]  /*1bb0*/  @UP0 ULDC.64 UR4, c[0x0][0x240] ;  /* 0x0000900000040ab9 */ /* 0x000fe20000000a00 */
[----:B------:R-:W-:Y:S02]  /*1bc0*/  @!UP0 USHF.R.S32.HI UR7, URZ, 0x1f, UR23 ;  /* 0x0000001f3f078899 */ /* 0x000fe40008011417 */
[----:B------:R-:W-:Y:S02]  /*1bd0*/  @UP0 UIMAD.WIDE.U32 UR12, UR16, UR4, URZ ;  /* 0x00000004100c02a5 */ /* 0x000fe4000f8e003f */
[----:B------:R-:W-:Y:S02]  /*1be0*/  @UP1 UIADD3 UR29, UR11, UR6, URZ ;  /* 0x000000060b1d1290 */ /* 0x000fe4000fffe03f */
[----:B------:R-:W-:Y:S01]  /*1bf0*/  @UP0 UIMAD UR10, UR16, UR5, UR13 ;  /* 0x00000005100a02a4 */ /* 0x000fe2000f8e020d */
[----:B------:R-:W-:Y:S01]  /*1c00*/  @UP1 ULDC.64 UR8, c[0x0][0x248] ;  /* 0x0000920000081ab9 */ /* 0x000fe20000000a00 */
[----:B-1----:R-:W-:Y:S01]  /*1c10*/  IABS R0, R12 ;  /* 0x0000000c00007213 */ /* 0x002fe20000000000 */
[----:B------:R-:W-:Y:S01]  /*1c20*/  @!UP0 ULDC.64 UR4, c[0x0][0x228] ;  /* 0x00008a0000048ab9 */ /* 0x000fe20000000a00 */
[----:B------:R-:W-:-:S02]  /*1c30*/  @UP1 UIMAD.WIDE.U32 UR32, UR29, UR8, URZ ;  /* 0x000000081d2012a5 */ /* 0x000fc4000f8e003f */
[----:B------:R-:W-:Y:S01]  /*1c40*/  @!UP0 UIMAD UR7, UR7, UR4, URZ ;  /* 0x00000004070782a4 */ /* 0x000fe2000f8e023f */
[----:B------:R-:W-:Y:S01]  /*1c50*/  IMAD.MOV.U32 R7, RZ, RZ, R0 ;  /* 0x000000ffff077224 */ /* 0x000fe200078e0000 */
[----:B------:R-:W-:Y:S02]  /*1c60*/  @!UP0 UIMAD.WIDE.U32 UR30, UR23, UR4, URZ ;  /* 0x00000004171e82a5 */ /* 0x000fe4000f8e003f */
[----:B------:R-:W-:Y:S01]  /*1c70*/  @!UP0 UIMAD UR5, UR23, UR5, UR7 ;  /* 0x00000005170582a4 */ /* 0x000fe2000f8e0207 */
[----:B------:R-:W1:Y:S01]  /*1c80*/  I2F.RP R2, R7 ;  /* 0x0000000700027306 */ /* 0x000e620000209400 */
[----:B--2---:R-:W-:Y:S01]  /*1c90*/  IABS R4, R4 ;  /* 0x0000000400047213 */ /* 0x004fe20000000000 */
        /* <DEDUP_REMOVED lines=11> */
[----:B------:R-:W-:Y:S02]  /*1d50*/  IMAD.MOV.U32 R3, RZ, RZ, R4 ;  /* 0x000000ffff037224 */ /* 0x000fe400078e0004 */
[----:B------:R-:W-:Y:S02]  /*1d60*/  VIADD R4, R6, 0x50 ;  /* 0x0000005006047836 */ /* 0x000fe40000000000 */
[----:B------:R-:W-:-:S03]  /*1d70*/  IMAD.HI.U32 R2, R2, R3, RZ ;  /* 0x0000000302027227 */ /* 0x000fc600078e00ff */
[----:B------:R-:W-:Y:S01]  /*1d80*/  ISETP.GE.AND P3, PT, R4, UR14, PT ;  /* 0x0000000e04007c0c */ /* 0x000fe2000bf66270 */
[----:B------:R-:W-:-:S04]  /*1d90*/  IMAD.MOV R0, RZ, RZ, -R2 ;  /* 0x000000ffff007224 */ /* 0x000fc800078e0a02 */
[----:B------:R-:W-:Y:S02]  /*1da0*/  IMAD R0, R7, R0, R3 ;  /* 0x0000000007007224 */ /* 0x000fe400078e0203 */
[----:B------:R-:W-:-:S03]  /*1db0*/  VIADD R3, R6, 0x40 ;  /* 0x0000004006037836 */ /* 0x000fc60000000000 */
[----:B------:R-:W-:Y:S02]  /*1dc0*/  ISETP.GT.U32.AND P5, PT, R7, R0, PT ;  /* 0x000000000700720c */ /* 0x000fe40003fa4070 */
[----:B------:R-:W-:Y:S01]  /*1dd0*/  ISETP.GE.AND P4, PT, R3, UR14, PT ;  /* 0x0000000e03007c0c */ /* 0x000fe2000bf86270 */
[----:B------:R-:W-:-:S05]  /*1de0*/  VIADD R3, R6, 0x60 ;  /* 0x0000006006037836 */ /* 0x000fca0000000000 */
[----:B------:R-:W-:Y:S02]  /*1df0*/  ISETP.GE.AND P0, PT, R3, UR14, PT ;  /* 0x0000000e03007c0c */ /* 0x000fe4000bf06270 */
[----:B------:R-:W-:-:S03]  /*1e00*/  LOP3.LUT R3, R12, UR24, RZ, 0x3c, !PT ;  /* 0x000000180c037c12 */ /* 0x000fc6000f8e3cff */
[----:B------:R-:W-:Y:S01]  /*1e10*/  @!P5 IMAD.IADD R0, R0, 0x1, -R7 ;  /* 0x000000010000d824 */ /* 0x000fe200078e0a07 */
[----:B------:R-:W-:Y:S01]  /*1e20*/  ISETP.GE.AND P2, PT, R3, RZ, PT ;  /* 0x000000ff0300720c */ /* 0x000fe20003f46270 */
[----:B------:R-:W-:Y:S01]  /*1e30*/  @!P5 VIADD R2, R2, 0x1 ;  /* 0x000000010202d836 */ /* 0x000fe20000000000 */
[----:B------:R-:W-:Y:S02]  /*1e40*/  LOP3.LUT R3, R26, 0xfffffff0, RZ, 0xc0, !PT ;  /* 0xfffffff01a037812 */ /* 0x000fe400078ec0ff */
[----:B------:R-:W-:Y:S02]  /*1e50*/  ISETP.GE.U32.AND P6, PT, R0, R7, PT ;  /* 0x000000070000720c */ /* 0x000fe40003fc6070 */
[----:B------:R-:W-:Y:S01]  /*1e60*/  LOP3.LUT R0, R5, 0xfffffff8, RZ, 0xc0, !PT ;  /* 0xfffffff805007812 */ /* 0x000fe200078ec0ff */
[C---:B------:R-:W-:Y:S01]  /*1e70*/  IMAD.IADD R3, R163.reuse, 0x1, -R3 ;  /* 0x00000001a3037824 */ /* 0x040fe200078e0a03 */
[----:B------:R-:W-:Y:S02]  /*1e80*/  SHF.R.S32.HI R7, RZ, 0x1f, R6 ;  /* 0x0000001fff077819 */ /* 0x000fe40000011406 */
[----:B------:R-:W-:Y:S01]  /*1e90*/  ISETP.NE.AND P5, PT, R12, RZ, PT ;  /* 0x000000ff0c00720c */ /* 0x000fe20003fa5270 */
[----:B------:R-:W-:Y:S01]  /*1ea0*/  IMAD.IADD R24, R163, 0x1, -R0 ;  /* 0x00000001a3187824 */ /* 0x000fe200078e0a00 */
[----:B------:R-:W-:Y:S01]  /*1eb0*/  SHF.R.S32.HI R5, RZ, 0x1f, R3 ;  /* 0x0000001fff057819 */ /* 0x000fe20000011403 */
[----:B------:R-:W-:-:S02]  /*1ec0*/  IMAD.SHL.U32 R0, R6, 0x40, RZ ;  /* 0x0000004006007824 */ /* 0x000fc400078e00ff */
[----:B------:R-:W-:Y:S02]  /*1ed0*/  IMAD.SHL.U32 R136, R24, 0x8, RZ ;  /* 0x0000000818887824 */ /* 0x000fe400078e00ff */
[----:B------:R-:W-:Y:S01]  /*1ee0*/  IMAD.WIDE R8, R8, 0x80, R6 ;  /* 0x0000008008087825 */ /* 0x000fe200078e0206 */
        /* <DEDUP_REMOVED lines=15> */
.L_x_863:
[----:B------:R-:W-:Y:S01]  /*1fe0*/  @UP1 UIADD3 UR4, UR11, UR6, URZ ;  /* 0x000000060b041290 */ /* 0x000fe2000fffe03f */
[----:B------:R-:W-:Y:S02]  /*1ff0*/  SHF.R.U32.HI R0, RZ, 0x3, R0 ;  /* 0x00000003ff007819 */ /* 0x000fe40000011600 */
        /* <DEDUP_REMOVED lines=21> */
.L_x_864:
[----:B------:R-:W-:Y:S01]  /*2150*/  @P6 VIADD R2, R2, 0x1 ;  /* 0x0000000102026836 */ /* 0x000fe20000000000 */
[----:B------:R-:W-:Y:S01]  /*2160*/  IADD3 R166, R136, 0x40, RZ ;  /* 0x0000004088a67810 */ /* 0x000fe20007ffe0ff */
[----:B------:R-:W-:Y:S01]  /*2170*/  IMAD R10, R7, UR8, RZ ;  /* 0x00000008070a7c24 */ /* 0x000fe2000f8e02ff */
[----:B------:R-:W-:Y:S01]  /*2180*/  ULDC.64 UR4, c[0x0][0x258] ;  /* 0x0000960000047ab9 */ /* 0x000fe20000000a00 */
[C---:B------:R-:W-:Y:S01]  /*2190*/  IMAD.WIDE.U32 R4, R6.reuse, UR8, R136 ;  /* 0x0000000806047c25 */ /* 0x040fe2000f8e0088 */
[C---:B------:R-:W-:Y:S01]  /*21a0*/  ISETP.GE.AND P6, PT, R6.reuse, UR14, PT ;  /* 0x0000000e06007c0c */ /* 0x040fe2000bfc6270 */
[----:B------:R-:W-:Y:S01]  /*21b0*/  BSSY B0, `(.L_x_865) ;  /* 0x000004a000007945 */ /* 0x000fe20003800000 */
[----:B------:R-:W-:Y:S01]  /*21c0*/  IADD3 R20, R6, 0x10, RZ ;  /* 0x0000001006147810 */ /* 0x000fe20007ffe0ff */
[----:B------:R-:W-:Y:S01]  /*21d0*/  IMAD.SHL.U32 R243, R0, 0x8, RZ ;  /* 0x0000000800f37824 */ /* 0x000fe200078e00ff */
[----:B------:R-:W-:Y:S01]  /*21e0*/  MOV R0, R2 ;  /* 0x0000000200007202 */ /* 0x000fe20000000f00 */
[C---:B------:R-:W-:Y:S01]  /*21f0*/  IMAD R10, R6.reuse, UR9, R10 ;  /* 0x00000009060a7c24 */ /* 0x040fe2000f8e020a */
[----:B------:R-:W-:Y:S01]  /*2200*/  LOP3.LUT R2, R23, 0xfffffff8, RZ, 0xc0, !PT ;  /* 0xfffffff817027812 */ /* 0x000fe200078ec0ff */
[----:B------:R-:W-:Y:S01]  /*2210*/  VIADD R19, R6, 0x20 ;  /* 0x0000002006137836 */ /* 0x000fe20000000000 */
[----:B------:R-:W-:Y:S01]  /*2220*/  IADD3 R4, P1, R4, UR32, RZ ;  /* 0x0000002004047c10 */ /* 0x000fe2000ff3e0ff */
[----:B------:R-:W-:Y:S01]  /*2230*/  @!P2 IMAD.MOV R0, RZ, RZ, -R0 ;  /* 0x000000ffff00a224 */ /* 0x000fe200078e0a00 */
[----:B------:R-:W-:Y:S01]  /*2240*/  IADD3 R21, R3, -R2, RZ ;  /* 0x8000000203157210 */ /* 0x000fe20007ffe0ff */
[----:B------:R-:W-:Y:S01]  /*2250*/  IMAD.WIDE.U32 R2, R6, UR6, R136 ;  /* 0x0000000606027c25 */ /* 0x000fe2000f8e0088 */
[----:B------:R-:W-:Y:S01]  /*2260*/  IADD3.X R5, R5, UR29, R10, P1, !PT ;  /* 0x0000001d05057c10 */ /* 0x000fe20008ffe40a */
[----:B------:R-:W1:Y:S01]  /*2270*/  S2UR UR29, SR_CgaCtaId ;  /* 0x00000000001d79c3 */ /* 0x000e620000008800 */
[----:B------:R-:W-:Y:S01]  /*2280*/  LOP3.LUT R243, R11, 0xfffffe00, R243, 0xf8, !PT ;  /* 0xfffffe000bf37812 */ /* 0x000fe200078ef8f3 */
[----:B------:R-:W-:Y:S01]  /*2290*/  IMAD R10, R7, UR6, RZ ;  /* 0x00000006070a7c24 */ /* 0x000fe2000f8e02ff */
[----:B------:R-:W-:-:S02]  /*22a0*/  IADD3 R2, P2, R2, UR30, RZ ;  /* 0x0000001e02027c10 */ /* 0x000fc4000ff5e0ff */
[----:B------:R-:W-:Y:S01]  /*22b0*/  IADD3 R14, P1, R136, UR12, RZ ;  /* 0x0000000c880e7c10 */ /* 0x000fe2000ff3e0ff */
[----:B------:R-:W-:Y:S01]  /*22c0*/  IMAD R11, R6, UR7, R10 ;  /* 0x00000007060b7c24 */ /* 0x000fe2000f8e020a */
[----:B------:R-:W-:Y:S01]  /*22d0*/  @!P5 LOP3.LUT R0, RZ, R12, RZ, 0x33, !PT ;  /* 0x0000000cff00d212 */ /* 0x000fe200078e33ff */
[----:B------:R-:W-:Y:S01]  /*22e0*/  IMAD.U32 R12, RZ, RZ, UR4 ;  /* 0x00000004ff0c7e24 */ /* 0x000fe2000f8e00ff */
[----:B------:R-:W-:Y:S01]  /*22f0*/  IADD3.X R15, R137, UR10, RZ, P1, !PT ;  /* 0x0000000a890f7c10 */ /* 0x000fe20008ffe4ff */
[----:B------:R-:W-:Y:S01]  /*2300*/  ULDC.64 UR10, c[0x0][0x268] ;  /* 0x00009a00000a7ab9 */ /* 0x000fe20000000a00 */
[----:B------:R-:W-:Y:S01]  /*2310*/  IADD3.X R3, R3, UR13, R11, P2, !PT ;  /* 0x0000000d03037c10 */ /* 0x000fe200097fe40b */
[----:B------:R-:W-:Y:S01]  /*2320*/  ULDC.64 UR12, c[0x0][0x260] ;  /* 0x00009800000c7ab9 */ /* 0x000fe20000000a00 */
[----:B------:R-:W-:Y:S01]  /*2330*/  SHF.R.S32.HI R10, RZ, 0x1f, R0 ;  /* 0x0000001fff0a7819 */ /* 0x000fe20000011400 */
[----:B------:R-:W-:Y:S01]  /*2340*/  IMAD.WIDE.U32 R30, R0, UR12, R4 ;  /* 0x0000000c001e7c25 */ /* 0x000fe2000f8e0004 */
[----:B------:R-:W-:Y:S01]  /*2350*/  UIMAD UR4, UR19, UR4, URZ ;  /* 0x00000004130472a4 */ /* 0x000fe2000f8e023f */
[----:B------:R-:W-:-:S02]  /*2360*/  ISETP.GE.AND P5, PT, R20, UR14, PT ;  /* 0x0000000e14007c0c */ /* 0x000fc4000bfa6270 */
[----:B------:R-:W-:Y:S01]  /*2370*/  IMAD.WIDE.U32 R28, R0, UR10, R2 ;  /* 0x0000000a001c7c25 */ /* 0x000fe2000f8e0002 */
[----:B------:R2:W-:Y:S01]  /*2380*/  STL.64 [R1+0x78], R30 ;  /* 0x0000781e01007387 */ /* 0x0005e20000100a00 */
[----:B------:R-:W-:Y:S01]  /*2390*/  UIMAD UR5, UR24, UR5, UR4 ;  /* 0x00000005180572a4 */ /* 0x000fe2000f8e0204 */
[----:B------:R-:W-:Y:S01]  /*23a0*/  R2P PR, R21, 0x6 ;  /* 0x0000000615007804 */ /* 0x000fe20000000000 */
[C---:B------:R-:W-:Y:S01]  /*23b0*/  IMAD R4, R10.reuse, UR10, RZ ;  /* 0x0000000a0a047c24 */ /* 0x040fe2000f8e02ff */
[----:B------:R2:W-:Y:S01]  /*23c0*/  STL.64 [R1+0x88], R28 ;  /* 0x0000881c01007387 */ /* 0x0005e20000100a00 */
[----:B------:R-:W-:Y:S01]  /*23d0*/  IMAD R11, R10, UR12, RZ ;  /* 0x0000000c0a0b7c24 */ /* 0x000fe2000f8e02ff */
[----:B------:R-:W-:Y:S01]  /*23e0*/  UMOV UR4, 0x400 ;  /* 0x0000040000047882 */ /* 0x000fe20000000000 */
[----:B------:R-:W-:Y:S01]  /*23f0*/  IMAD.WIDE.U32 R14, R12, UR24, R14 ;  /* 0x000000180c0e7c25 */ /* 0x000fe2000f8e000e */
[----:B------:R2:W-:Y:S01]  /*2400*/  STL [R1+0x44], R166 ;  /* 0x000044a601007387 */ /* 0x0005e20000100800 */
[----:B-1----:R-:W-:Y:S01]  /*2410*/  ULEA UR4, UR29, UR4, 0x18 ;  /* 0x000000041d047291 */ /* 0x002fe2000f8ec03f */
[----:B------:R-:W-:Y:S01]  /*2420*/  MOV R2, 0x20 ;  /* 0x0000002000027802 */ /* 0x000fe20000000f00 */
[----:B------:R-:W-:-:S02]  /*2430*/  IMAD R25, R0, UR11, R4 ;  /* 0x0000000b00197c24 */ /* 0x000fc4000f8e0204 */
[----:B------:R-:W-:Y:S01]  /*2440*/  IMAD.MOV.U32 R4, RZ, RZ, 0x10 ;  /* 0x00000010ff047424 */ /* 0x000fe200078e00ff */
[----:B------:R-:W-:Y:S01]  /*2450*/  SEL R2, R2, 0xffffffe0, !P2 ;  /* 0xffffffe002027807 */ /* 0x000fe20005000000 */
[----:B------:R-:W-:Y:S01]  /*2460*/  IMAD R22, R0, UR13, R11 ;  /* 0x0000000d00167c24 */ /* 0x000fe2000f8e020b */
[----:B------:R-:W-:Y:S01]  /*2470*/  LEA R243, R243, UR4, 0x1 ;  /* 0x00000004f3f37c11 */ /* 0x000fe2000f8e08ff */
[----:B------:R-:W-:Y:S01]  /*2480*/  VIADD R11, R15, UR5 ;  /* 0x000000050f0b7c36 */ /* 0x000fe20008000000 */
        /* <DEDUP_REMOVED lines=28> */
.L_x_866:
[----:B------:R-:W-:Y:S05]  /*2650*/  BSYNC B0 ;  /* 0x0000000000007941 */ /* 0x000fea0003800000 */
.L_x_865:
        /* <DEDUP_REMOVED lines=33> */
.L_x_868:
[----:B------:R-:W-:Y:S05]  /*2870*/  BSYNC B0 ;  /* 0x0000000000007941 */ /* 0x000fea0003800000 */
.L_x_867:
        /* <DEDUP_REMOVED lines=34> */
.L_x_870:
[----:B------:R-:W-:Y:S05]  /*2aa0*/  BSYNC B0 ;  /* 0x0000000000007941 */ /* 0x000fea0003800000 */
.L_x_869:
        /* <DEDUP_REMOVED lines=33> */
.L_x_872:
[----:B------:R-:W-:Y:S05]  /*2cc0*/  BSYNC B0 ;  /* 0x0000000000007941 */ /* 0x000fea0003800000 */
.L_x_871:
        /* <DEDUP_REMOVED lines=31> */
.L_x_874:
[----:B------:R-:W-:Y:S05]  /*2ec0*/  BSYNC B0 ;  /* 0x0000000000007941 */ /* 0x000fea0003800000 */
.L_x_873:
        /* <DEDUP_REMOVED lines=31> */
.L_x_876:
[----:B------:R-:W-:Y:S05]  /*30c0*/  BSYNC B0 ;  /* 0x0000000000007941 */ /* 0x000fea0003800000 */
.L_x_875:
        /* <DEDUP_REMOVED lines=31> */
.L_x_878:
[----:B------:R-:W-:Y:S05]  /*32c0*/  BSYNC B0 ;  /* 0x0000000000007941 */ /* 0x000fea0003800000 */
.L_x_877:
        /* <DEDUP_REMOVED lines=31> */
.L_x_880:
[----:B------:R-:W-:Y:S05]  /*34c0*/  BSYNC B0 ;  /* 0x0000000000007941 */ /* 0x000fea0003800000 */
.L_x_879:
[----:B------:R-:W-:Y:S01]  /*34d0*/  IMAD.IADD R165, R31, 0x1, R22 ;  /* 0x000000011fa57824 */ /* 0x000fe200078e0216 */
[----:B------:R-:W-:Y:S01]  /*34e0*/  MOV R164, R30 ;  /* 0x0000001e00a47202 */ /* 0x000fe20000000f00 */
[----:B------:R-:W-:Y:S01]  /*34f0*/  USHF.L.U64.HI UR31, UR8, 0x6, UR9 ;  /* 0x00000006081f7899 */ /* 0x000fe20008010209 */
[----:B------:R-:W-:Y:S01]  /*3500*/  ISETP.GE.AND P0, PT, R6, UR5, PT ;  /* 0x0000000506007c0c */ /* 0x000fe2000bf06270 */
[----:B------:R-:W-:Y:S01]  /*3510*/  USHF.R.S32.HI UR34, URZ, 0x1f, UR29 ;  /* 0x0000001f3f227899 */ /* 0x000fe2000801141d */
[----:B------:R-:W-:Y:S01]  /*3520*/  IMAD.U32 R161, RZ, RZ, UR30 ;  /* 0x0000001effa17e24 */ /* 0x000fe2000f8e00ff */
[----:B------:R2:W-:Y:S01]  /*3530*/  STL.64 [R1+0x70], R164 ;  /* 0x000070a401007387 */ /* 0x0005e20000100a00 */
[----:B------:R-:W-:Y:S01]  /*3540*/  UIMAD UR10, UR31, UR29, URZ ;  /* 0x0000001d1f0a72a4 */ /* 0x000fe2000f8e023f */
[----:B------:R-:W-:Y:S01]  /*3550*/  BSSY B0, `(.L_x_881) ;  /* 0x000001c000007945 */ /* 0x000fe20003800000 */
[----:B-1----:R-:W-:Y:S01]  /*3560*/  IMAD.WIDE.U32 R8, R161, UR29, R164 ;  /* 0x0000001da1087c25 */ /* 0x002fe2000f8e00a4 */
[----:B------:R-:W-:Y:S01]  /*3570*/  ISETP.GE.AND P5, PT, R20, UR5, PT ;  /* 0x0000000514007c0c */ /* 0x000fe2000bfa6270 */
[----:B------:R-:W-:Y:S01]  /*3580*/  UIMAD UR10, UR34, UR30, UR10 ;  /* 0x0000001e220a72a4 */ /* 0x000fe2000f8e020a */
[----:B------:R-:W-:-:S02]  /*3590*/  ISETP.GE.AND P4, PT, R19, UR5, PT ;  /* 0x0000000513007c0c */ /* 0x000fc4000bf86270 */
[----:B------:R-:W-:-:S03]  /*35a0*/  ISETP.GE.AND P3, PT, R18, UR5, PT ;  /* 0x0000000512007c0c */ /* 0x000fc6000bf66270 */
[----:B------:R-:W-:Y:S01]  /*35b0*/  VIADD R11, R9, UR10 ;  /* 0x0000000a090b7c36 */ /* 0x000fe20008000000 */
[----:B------:R-:W-:Y:S09]  /*35c0*/  @P0 BRA `(.L_x_882) ;  /* 0x0000000000500947 */ /* 0x000ff20003800000 */
        /* <DEDUP_REMOVED lines=20> */
.L_x_882:
[----:B------:R-:W-:Y:S05]  /*3710*/  BSYNC B0 ;  /* 0x0000000000007941 */ /* 0x000fea0003800000 */
.L_x_881:
        /* <DEDUP_REMOVED lines=26> */
.L_x_884:
[----:B------:R-:W-:Y:S05]  /*38c0*/  BSYNC B0 ;  /* 0x0000000000007941 */ /* 0x000fea0003800000 */
.L_x_883:
[----:B------:R-:W-:Y:S04]  /*38d0*/  BSSY B0, `(.L_x_885) ;  /* 0x000001b000007945 */ /* 0x000fe80003800000 */
        /* <DEDUP_REMOVED lines=26> */
.L_x_886:
[----:B------:R-:W-:Y:S05]  /*3a80*/  BSYNC B0 ;  /* 0x0000000000007941 */ /* 0x000fea0003800000 */
.L_x_885:
        /* <DEDUP_REMOVED lines=27> */
.L_x_888:
[----:B------:R-:W-:Y:S05]  /*3c40*/  BSYNC B0 ;  /* 0x0000000000007941 */ /* 0x000fea0003800000 */
.L_x_887:
        /* <DEDUP_REMOVED lines=9> */
[----:B------:R-:W-:Y:S02]  /*3ce0*/  @UP1 UMOV UR37, UR19 ;  /* 0x0000001300251c82 */ /* 0x000fe40008000000 */
[----:B------:R-:W-:Y:S01]  /*3cf0*/  @UP1 UIMAD.WIDE.U32 UR36, UR23, UR10, UR36 ;  /* 0x0000000a172412a5 */ /* 0x000fe2000f8e0024 */
[----:B------:R-:W-:-:S04]  /*3d00*/  DEPBAR.LE SB0, 0x0 ;  /* 0x000080000000791a */ /* 0x000fc80000000000 */
[----:B------:R-:W-:Y:S02]  /*3d10*/  @UP1 UIMAD UR11, UR23, UR11, UR35 ;  /* 0x0000000b170b12a4 */ /* 0x000fe4000f8e0223 */
[----:B------:R-:W-:Y:S02]  /*3d20*/  @UP1 ULEA UR12, UP0, UR36, UR12, 0x2 ;  /* 0x0000000c240c1291 */ /* 0x000fe4000f80103f */
[----:B------:R-:W-:Y:S01]  /*3d30*/  @UP1 UIADD3 UR11, UR37, UR11, URZ ;  /* 0x0000000b250b1290 */ /* 0x000fe2000fffe03f */
[----:B------:R-:W-:Y:S01]  /*3d40*/  SHF.R.S32.HI R5, RZ, 0x4, R26 ;  /* 0x00000004ff057819 */ /* 0x000fe2000001141a */
[----:B------:R-:W-:Y:S02]  /*3d50*/  @UP1 ULDC UR10, c[0x0][0x2e8] ;  /* 0x0000ba00000a1ab9 */ /* 0x000fe40000000800 */
[----:B------:R-:W-:Y:S01]  /*3d60*/  @UP1 ULEA.HI.X UR13, UR36, UR13, UR11, 0x2, UP0 ;  /* 0x0000000d240d1291 */ /* 0x000fe200080f140b */
[----:B-1----:R-:W-:-:S05]  /*3d70*/  IMAD.U32 R8, RZ, RZ, UR12 ;  /* 0x0000000cff087e24 */ /* 0x002fca000f8e00ff */
[----:B------:R-:W-:-:S05]  /*3d80*/  IMAD.U32 R9, RZ, RZ, UR13 ;  /* 0x0000000dff097e24 */ /* 0x000fca000f8e00ff */
[----:B------:R1:W5:Y:S01]  /*3d90*/  @P0 LDG.E R8, desc[UR26][R8.64] ;  /* 0x0000001a08080981 */ /* 0x000362000c1e1900 */
[----:B------:R-:W-:Y:S01]  /*3da0*/  IMAD.SHL.U32 R0, R24, 0x40, RZ ;  /* 0x0000004018007824 */ /* 0x000fe200078e00ff */
[----:B------:R-:W-:Y:S01]  /*3db0*/  LEA.HI R3, R26, R5, RZ, 0x1 ;  /* 0x000000051a037211 */ /* 0x000fe200078f08ff */
[----:B------:R-:W-:Y:S01]  /*3dc0*/  IMAD.IADD R11, R29, 0x1, R25 ;  /* 0x000000011d0b7824 */ /* 0x000fe200078e0219 */
[C---:B------:R-:W-:Y:S01]  /*3dd0*/  ISETP.GE.AND P1, PT, R6.reuse, UR5, PT ;  /* 0x0000000506007c0c */ /* 0x040fe2000bf26270 */
[----:B------:R-:W-:Y:S01]  /*3de0*/  BAR.SYNC.DEFER_BLOCKING 0x0 ;  /* 0x0000000000007b1d */ /* 0x000fe20000010000 */
[----:B------:R-:W-:Y:S01]  /*3df0*/  IMAD.SHL.U32 R6, R6, 0x8, RZ ;  /* 0x0000000806067824 */ /* 0x000fe200078e00ff */
[----:B------:R-:W-:Y:S01]  /*3e00*/  LOP3.LUT R0, R0, 0x1c0, RZ, 0xc0, !PT ;  /* 0x000001c000007812 */ /* 0x000fe200078ec0ff */
[----:B------:R-:W-:Y:S01]  /*3e10*/  IMAD.MOV.U32 R10, RZ, RZ, R28 ;  /* 0x000000ffff0a7224 */ /* 0x000fe200078e001c */
[----:B------:R-:W-:Y:S01]  /*3e20*/  LOP3.LUT R3, R3, 0xfffffffe, RZ, 0xc0, !PT ;  /* 0xfffffffe03037812 */ /* 0x000fe200078ec0ff */
[----:B------:R-:W-:Y:S01]  /*3e30*/  USHF.L.U64.HI UR12, UR6, 0x6, UR7 ;  /* 0x00000006060c7899 */ /* 0x000fe20008010207 */
[----:B------:R-:W-:Y:S01]  /*3e40*/  LOP3.LUT R7, R0, 0x8, R6, 0xf8, !PT ;  /* 0x0000000800077812 */ /* 0x000fe200078ef806 */
[----:B------:R-:W-:Y:S01]  /*3e50*/  IMAD.SHL.U32 R6, R21, 0x40, RZ ;  /* 0x0000004015067824 */ /* 0x000fe200078e00ff */
[----:B------:R-:W-:Y:S01]  /*3e60*/  SHF.R.U32.HI R0, RZ, 0x3, R0 ;  /* 0x00000003ff007819 */ /* 0x000fe20000011600 */
[----:B------:R-:W-:Y:S01]  /*3e70*/  IMAD.IADD R3, R5, 0x1, -R3 ;  /* 0x0000000105037824 */ /* 0x000fe200078e0a03 */
[----:B------:R2:W-:Y:S01]  /*3e80*/  STL.64 [R1+0x80], R10 ;  /* 0x0000800a01007387 */ /* 0x0005e20000100a00 */
[----:B------:R-:W-:Y:S01]  /*3e90*/  LEA.HI R162, R27, R163, RZ, 0x5 ;  /* 0x000000a31ba27211 */ /* 0x000fe200078f28ff */
[----:B------:R-:W-:Y:S01]  /*3ea0*/  USHF.L.U32 UR13, UR6, 0x6, URZ ;  /* 0x00000006060d7899 */ /* 0x000fe2000800063f */
[----:B------:R-:W-:Y:S01]  /*3eb0*/  LOP3.LUT R7, R7, R0, RZ, 0x3c, !PT ;  /* 0x0000000007077212 */ /* 0x000fe200078e3cff */
[C---:B------:R-:W-:Y:S01]  /*3ec0*/  IMAD.SHL.U32 R5, R3.reuse, 0x8, RZ ;  /* 0x0000000803057824 */ /* 0x040fe200078e00ff */
[----:B------:R-:W-:Y:S01]  /*3ed0*/  LOP3.LUT R0, R6, 0x1c0, RZ, 0xc0, !PT ;  /* 0x000001c006007812 */ /* 0x000fe200078ec0ff */
[----:B------:R-:W-:Y:S01]  /*3ee0*/  UMOV UR19, URZ ;  /* 0x0000003f00137c82 */ /* 0x000fe20008000000 */
[----:B------:R-:W-:Y:S01]  /*3ef0*/  SHF.R.S32.HI R160, RZ, 0x5, R162 ;  /* 0x00000005ffa07819 */ /* 0x000fe200000114a2 */
[----:B------:R-:W-:Y:S01]  /*3f00*/  BSSY B0, `(.L_x_889) ;  /* 0x000002d000007945 */ /* 0x000fe20003800000 */
[----:B------:R-:W-:Y:S01]  /*3f10*/  LOP3.LUT R6, R0, 0x8, R5, 0xf8, !PT ;  /* 0x0000000800067812 */ /* 0x000fe200078ef805 */
[----:B-1----:R-:W5:Y:S01]  /*3f20*/  @P0 MUFU.RCP R9, UR10 ;  /* 0x0000000a00090d08 */ /* 0x002f620008001000 */
[----:B------:R-:W-:Y:S01]  /*3f30*/  SHF.R.U32.HI R5, RZ, 0x3, R0 ;  /* 0x00000003ff057819 */ /* 0x000fe20000011600 */
[----:B------:R-:W-:Y:S01]  /*3f40*/  UIMAD UR10, UR12, UR29, URZ ;  /* 0x0000001d0c0a72a4 */ /* 0x000fe2000f8e023f */
[----:B------:R-:W-:Y:S01]  /*3f50*/  IMAD R0, R3, 0x200, R7 ;  /* 0x0000020003007824 */ /* 0x000fe200078e0207 */
[----:B------:R2:W-:Y:S01]  /*3f60*/  @P1 STS.128 [R243+0xc000], RZ ;  /* 0x00c000fff3001388 */ /* 0x0005e20000000c00 */
[----:B------:R-:W-:Y:S01]  /*3f70*/  LOP3.LUT R138, R6, R5, RZ, 0x3c, !PT ;  /* 0x00000005068a7212 */ /* 0x000fe200078e3cff */
[----:B------:R-:W-:Y:S01]  /*3f80*/  IMAD.U32 R6, RZ, RZ, UR29 ;  /* 0x0000001dff067e24 */ /* 0x000fe2000f8e00ff */
[----:B------:R-:W-:Y:S01]  /*3f90*/  UIMAD UR10, UR34, UR13, UR10 ;  /* 0x0000000d220a72a4 */ /* 0x000fe2000f8e020a */
[----:B------:R2:W-:Y:S01]  /*3fa0*/  @P1 STS.128 [R243+0xe000], RZ ;  /* 0x00e000fff3001388 */ /* 0x0005e20000000c00 */
[----:B------:R-:W-:Y:S01]  /*3fb0*/  ISETP.GE.AND P5, PT, R20, UR5, PT ;  /* 0x0000000514007c0c */ /* 0x000fe2000bfa6270 */
[----:B------:R-:W-:Y:S01]  /*3fc0*/  IMAD.WIDE.U32 R6, R6, UR13, R10 ;  /* 0x0000000d06067c25 */ /* 0x000fe2000f8e000a */
[----:B------:R-:W-:-:S02]  /*3fd0*/  ISETP.GE.AND P4, PT, R19, UR5, PT ;  /* 0x0000000513007c0c */ /* 0x000fc4000bf86270 */
[----:B------:R-:W-:Y:S02]  /*3fe0*/  ISETP.GE.AND P3, PT, R18, UR5, PT ;  /* 0x0000000512007c0c */ /* 0x000fe4000bf66270 */
[----:B------:R-:W-:Y:S01]  /*3ff0*/  LEA R224, R0, UR4, 0x1 ;  /* 0x0000000400e07c11 */ /* 0x000fe2000f8e08ff */
[----:B-----5:R-:W-:Y:S01]  /*4000*/  @P0 FMUL.FTZ R9, R8, R9 ;  /* 0x0000000908090220 */ /* 0x020fe20000410000 */
[----:B------:R-:W-:-:S04]  /*4010*/  IMAD.SHL.U32 R8, R23, 0x40, RZ ;  /* 0x0000004017087824 */ /* 0x000fc800078e00ff */
[----:B------:R-:W-:Y:S01]  /*4020*/  @P0 R2UR UR11, R9 ;  /* 0x00000000090b02ca */ /* 0x000fe200000e0000 */
[----:B------:R-:W-:Y:S01]  /*4030*/  VIADD R9, R7, UR10 ;  /* 0x0000000a07097c36 */ /* 0x000fe20008000000 */
[----:B------:R-:W-:-:S05]  /*4040*/  LOP3.LUT R139, R8, 0xfffffe00, RZ, 0xc0, !PT ;  /* 0xfffffe00088b7812 */ /* 0x000fca00078ec0ff */
[----:B------:R-:W-:-:S04]  /*4050*/  IMAD R3, R160, 0x400, R139 ;  /* 0x00000400a0037824 */ /* 0x000fc800078e028b */
[----:B------:R-:W-:Y:S02]  /*4060*/  IMAD.IADD R3, R138, 0x1, R3 ;  /* 0x000000018a037824 */ /* 0x000fe400078e0203 */
[----:B------:R-:W-:Y:S01]  /*4070*/  @UP1 UMOV UR19, UR11 ;  /* 0x0000000b00131c82 */ /* 0x000fe20008000000 */
[----:B--2---:R-:W-:Y:S05]  /*4080*/  @P1 BRA `(.L_x_890) ;  /* 0x0000000000501947 */ /* 0x004fea0003800000 */
        /* <DEDUP_REMOVED lines=14> */
[----:B--2---:R-:W-:-:S04]  /*4170*/  LEA R10, P0, R6, UR10, 0x1 ;  /* 0x0000000a060a7c11 */ /* 0x004fc8000f8008ff */
[----:B------:R-:W-:-:S05]  /*4180*/  LEA.HI.X R11, R6, UR11, R9, 0x1, P0 ;  /* 0x0000000b060b7c11 */ /* 0x000fca00080f0c09 */
[----:B------:R-:W-:Y:S01]  /*4190*/  @!PT LDS RZ, [RZ] ;  /* 0x00000000fffff984 */ /* 0x000fe20000000800 */
[----:B------:R-:W-:Y:S01]  /*41a0*/  @!PT LDS RZ, [RZ] ;  /* 0x00000000fffff984 */ /* 0x000fe20000000800 */
[----:B------:R-:W-:Y:S01]  /*41b0*/  @!PT LDS RZ, [RZ] ;  /* 0x00000000fffff984 */ /* 0x000fe20000000800 */
[----:B------:R1:W-:Y:S04]  /*41c0*/  LDGSTS.E.BYPASS.LTC128B.128 [R243+0xe000], desc[UR26][R10.64+0x80] ;  /* 0x0e0000800af37fae */ /* 0x0003e8000b901d5a */
.L_x_890:
[----:B------:R-:W-:Y:S05]  /*41d0*/  BSYNC B0 ;  /* 0x0000000000007941 */ /* 0x000fea0003800000 */
.L_x_889:
        /* <DEDUP_REMOVED lines=12> */
[----:B-12---:R-:W1:Y:S01]  /*42a0*/  @!P1 LDC.64 R10, c[0x0][0x220] ;  /* 0x00008800ff0a9b82 */ /* 0x006e620000000a00 */
        /* <DEDUP_REMOVED lines=16> */
.L_x_892:
[----:B------:R-:W-:Y:S05]  /*43b0*/  BSYNC B0 ;  /* 0x0000000000007941 */ /* 0x000fea0003800000 */
.L_x_891:
        /* <DEDUP_REMOVED lines=29> */
.L_x_894:
[----:B------:R-:W-:Y:S05]  /*4590*/  BSYNC B0 ;  /* 0x0000000000007941 */ /* 0x000fea0003800000 */
.L_x_893:
        /* <DEDUP_REMOVED lines=29> */
.L_x_896:
[----:B------:R-:W-:Y:S05]  /*4770*/  BSYNC B0 ;  /* 0x0000000000007941 */ /* 0x000fea0003800000 */
.L_x_895:
[----:B-12---:R-:W-:Y:S01]  /*4780*/  LDSM.16.M88.4 R8, [R231+0x2000] ;  /* 0x00200000e708783b */ /* 0x006fe20000000200 */
[----:B------:R-:W-:Y:S01]  /*4790*/  R2P PR, R24, 0x6 ;  /* 0x0000000618007804 */ /* 0x000fe20000000000 */
[C---:B------:R-:W-:Y:S01]  /*47a0*/  VIADD R0, R224.reuse, 0x8000 ;  /* 0x00008000e0007836 */ /* 0x040fe20000000000 */
[----:B------:R-:W-:Y:S01]  /*47b0*/  UIADD3 UR5, UR28, 0x1, -UR18 ;  /* 0x000000011c057890 */ /* 0x000fe2000fffe812 */
[----:B------:R-:W1:Y:S01]  /*47c0*/  LDSM.16.M88.4 R32, [R224+0x8800] ;  /* 0x00880000e020783b */ /* 0x000e620000000200 */
[----:B------:R-:W-:Y:S01]  /*47d0*/  VIADD R235, R224, 0x8020 ;  /* 0x00008020e0eb7836 */ /* 0x000fe20000000000 */
[----:B------:R-:W-:Y:S01]  /*47e0*/  UIADD3 UR10, UR28, -UR18, URZ ;  /* 0x800000121c0a7290 */ /* 0x000fe2000fffe03f */
[--C-:B------:R-:W-:Y:S01]  /*47f0*/  IMAD R232, R4, 0x2, R231.reuse ;  /* 0x0000000204e87824 */ /* 0x100fe200078e02e7 */
[----:B------:R-:W2:Y:S01]  /*4800*/  LDSM.16.M88.4 R28, [R224+0x9000] ;  /* 0x00900000e01c783b */ /* 0x000ea20000000200 */
[C---:B------:R-:W-:Y:S01]  /*4810*/  IMAD R234, R2.reuse, 0x2, R231 ;  /* 0x0000000202ea7824 */ /* 0x040fe200078e02e7 */
[----:B------:R-:W-:Y:S01]  /*4820*/  UIADD3 UR5, UR5, UR21, URZ ;  /* 0x0000001505057290 */ /* 0x000fe2000fffe03f */
[----:B------:R-:W-:Y:S01]  /*4830*/  IMAD R233, R2, 0x2, R232 ;  /* 0x0000000202e97824 */ /* 0x000fe200078e02e8 */
[----:B------:R-:W-:Y:S01]  /*4840*/  LDSM.16.M88.4 R12, [R231] ;  /* 0x00000000e70c783b */ /* 0x000fe20000000200 */
[----:B------:R-:W-:Y:S01]  /*4850*/  IMAD.U32 R6, RZ, RZ, UR28 ;  /* 0x0000001cff067e24 */ /* 0x000fe2000f8e00ff */
[----:B------:R-:W-:Y:S01]  /*4860*/  UISETP.GT.AND UP0, UPT, UR29, UR15, UPT ;  /* 0x0000000f1d00728c */ /* 0x000fe2000bf04270 */
[----:B------:R-:W-:Y:S01]  /*4870*/  @P1 VIADD R235, R0, 0xffffffe0 ;  /* 0xffffffe000eb1836 */ /* 0x000fe20000000000 */
[----:B------:R-:W5:Y:S01]  /*4880*/  LDSM.16.M88.4 R20, [R224+0x8000] ;  /* 0x00800000e014783b */ /* 0x000f620000000200 */
[----:B------:R-:W-:-:S02]  /*4890*/  IMAD.MOV.U32 R0, RZ, RZ, 0x40 ;  /* 0x00000040ff007424 */ /* 0x000fc400078e00ff */
[----:B------:R-:W-:Y:S01]  /*48a0*/  IMAD.U32 R7, RZ, RZ, UR10 ;  /* 0x0000000aff077e24 */ /* 0x000fe2000f8e00ff */
[----:B------:R-:W5:Y:S01]  /*48b0*/  LDSM.16.M88.4 R24, [R224+0x9800] ;  /* 0x00980000e018783b */ /* 0x000f620000000200 */
[C---:B------:R-:W-:Y:S01]  /*48c0*/  VIADD R242, R235.reuse, 0x800 ;  /* 0x00000800ebf27836 */ /* 0x040fe20000000000 */
[----:B------:R-:W-:Y:S01]  /*48d0*/  SEL R0, R0, 0xffffffc0, !P2 ;  /* 0xffffffc000007807 */ /* 0x000fe20005000000 */
[C---:B------:R-:W-:Y:S01]  /*48e0*/  VIADD R241, R235.reuse, 0x1000 ;  /* 0x00001000ebf17836 */ /* 0x040fe20000000000 */
[----:B---34-:R-:W-:Y:S01]  /*48f0*/  LDSM.16.M88.4 R16, [R232+0x2000] ;  /* 0x00200000e810783b */ /* 0x018fe20000000200 */
[C---:B------:R-:W-:Y:S02]  /*4900*/  VIADD R240, R235.reuse, 0x1800 ;  /* 0x00001800ebf07836 */ /* 0x040fe40000000000 */
[----:B------:R-:W-:Y:S01]  /*4910*/  IMAD.IADD R230, R224, 0x1, R0 ;  /* 0x00000001e0e67824 */ /* 0x000fe200078e0200 */
[----:B------:R-:W3:Y:S01]  /*4920*/  LDSM.16.M88.4 R64, [R235+0x800] ;  /* 0x00080000eb40783b */ /* 0x000ee20000000200 */
[----:B------:R-:W-:Y:S01]  /*4930*/  IMAD.IADD R229, R0, 0x1, R235 ;  /* 0x0000000100e57824 */ /* 0x000fe200078e02eb */
[----:B------:R-:W-:Y:S01]  /*4940*/  LOP3.LUT R0, R162, 0xffffffe0, RZ, 0xc0, !PT ;  /* 0xffffffe0a2007812 */ /* 0x000fe200078ec0ff */
[C---:B------:R-:W-:Y:S01]  /*4950*/  VIADD R239, R235.reuse, 0x2000 ;  /* 0x00002000ebef7836 */ /* 0x040fe20000000000 */
[----:B------:R-:W4:Y:S01]  /*4960*/  LDSM.16.M88.4 R56, [R235+0x1000] ;  /* 0x00100000eb38783b */ /* 0x000f220000000200 */
[----:B------:R-:W-:-:S02]  /*4970*/  VIADD R238, R235, 0x2800 ;  /* 0x00002800ebee7836 */ /* 0x000fc40000000000 */
[C---:B------:R-:W-:Y:S01]  /*4980*/  IMAD.IADD R0, R163.reuse, 0x1, -R0 ;  /* 0x00000001a3007824 */ /* 0x040fe200078e0a00 */
[----:B------:R-:W-:Y:S01]  /*4990*/  LDSM.16.M88.4 R48, [R235] ;  /* 0x00000000eb30783b */ /* 0x000fe20000000200 */
[----:B------:R-:W-:Y:S02]  /*49a0*/  IMAD.SHL.U32 R163, R163, 0x2, RZ ;  /* 0x00000002a3a37824 */ /* 0x000fe400078e00ff */
[C---:B------:R-:W-:Y:S01]  /*49b0*/  VIADD R237, R235.reuse, 0x3000 ;  /* 0x00003000ebed7836 */ /* 0x040fe20000000000 */
[----:B------:R-:W4:Y:S01]  /*49c0*/  LDSM.16.M88.4 R52, [R235+0x1800] ;  /* 0x00180000eb34783b */ /* 0x000f220000000200 */
[----:B------:R-:W-:Y:S01]  /*49d0*/  SHF.R.S32.HI R3, RZ, 0x1f, R0 ;  /* 0x0000001fff037819 */ /* 0x000fe20000011400 */
[----:B------:R-:W-:Y:S01]  /*49e0*/  VIADD R236, R235, 0x3800 ;  /* 0x00003800ebec7836 */ /* 0x000fe20000000000 */
[----:B------:R-:W-:Y:S01]  /*49f0*/  LOP3.LUT R167, R163, 0x6, RZ, 0xc0, !PT ;  /* 0x00000006a3a77812 */ /* 0x000fe200078ec0ff */
[----:B-1----:R-:W-:Y:S01]  /*4a00*/  HMMA.16816.F32.BF16 R44, R8, R32, RZ ;  /* 0x00000020082c723c */ /* 0x002fe200000418ff */
[----:B------:R-:W-:Y:S01]  /*4a10*/  LEA.HI R0, R3, R0, RZ, 0x2 ;  /* 0x0000000003007211 */ /* 0x000fe200078f10ff */
[----:B------:R-:W0:Y:S01]  /*4a20*/  LDGDEPBAR ;  /* 0x00000000000079af */ /* 0x000e220000000000 */
[----:B------:R-:W-:-:S02]  /*4a30*/  LEA R3, R160, UR25, 0x4 ;  /* 0x00000019a0037c11 */ /* 0x000fc4000f8e20ff */
[----:B------:R-:W-:Y:S01]  /*4a40*/  SHF.R.S32.HI R0, RZ, 0x2, R0 ;  /* 0x00000002ff007819 */ /* 0x000fe20000011400 */
[----:B--2---:R-:W-:Y:S04]  /*4a50*/  HMMA.16816.F32.BF16 R40, R8, R28, RZ ;  /* 0x0000001c0828723c */ /* 0x004fe800000418ff */
[----:B------:R-:W-:Y:S01]  /*4a60*/  IMAD.IADD R5, R0, 0x1, R3 ;  /* 0x0000000100057824 */ /* 0x000fe200078e0203 */
[----:B------:R-:W-:Y:S01]  /*4a70*/  LOP3.LUT R0, R138, R139, RZ, 0xfc, !PT ;  /* 0x0000008b8a007212 */ /* 0x000fe200078efcff */
[-C--:B-----5:R-:W-:Y:S01]  /*4a80*/  HMMA.16816.F32.BF16 R96, R12, R20.reuse, RZ ;  /* 0x000000140c60723c */ /* 0x0a0fe200000418ff */
[----:B------:R-:W-:Y:S02]  /*4a90*/  IMAD.U32 R3, RZ, RZ, UR29 ;  /* 0x0000001dff037e24 */ /* 0x000fe4000f8e00ff */
[----:B------:R-:W-:Y:S01]  /*4aa0*/  VIADD R248, R5, UR10 ;  /* 0x0000000a05f87c36 */ /* 0x000fe20008000000 */
[----:B------:R-:W-:Y:S01]  /*4ab0*/  IADD3 R250, R7, 0x8, R5 ;  /* 0x0000000807fa7810 */ /* 0x000fe20007ffe005 */
[----:B------:R-:W-:Y:S01]  /*4ac0*/  IMAD R3, R3, 0x40, R167 ;  /* 0x0000004003037824 */ /* 0x000fe200078e02a7 */
[----:B------:R-:W-:Y:S01]  /*4ad0*/  HMMA.16816.F32.BF16 R60, R8, R20, RZ ;  /* 0x00000014083c723c */ /* 0x000fe200000418ff */
[----:B------:R-:W-:-:S02]  /*4ae0*/  IADD3 R249, R7, 0x40, R5 ;  /* 0x0000004007f97810 */ /* 0x000fc40007ffe005 */
[----:B------:R-:W-:Y:S01]  /*4af0*/  IADD3 R251, R7, 0x48, R5 ;  /* 0x0000004807fb7810 */ /* 0x000fe20007ffe005 */
[C---:B------:R-:W-:Y:S01]  /*4b00*/  IMAD.IADD R7, R248.reuse, 0x1, -R3 ;  /* 0x00000001f8077824 */ /* 0x040fe200078e0a03 */
[----:B------:R-:W-:Y:S01]  /*4b10*/  VIADDMNMX R247, R248, -UR22, RZ, !PT ;  /* 0x80000016f8f77c46 */ /* 0x000fe2000f8001ff */
[-C--:B------:R-:W-:Y:S01]  /*4b20*/  HMMA.16816.F32.BF16 R68, R8, R22.reuse, RZ ;  /* 0x000000160844723c */ /* 0x080fe200000418ff */
[----:B------:R-:W-:Y:S02]  /*4b30*/  VIADDMNMX R246, R250, -UR22, RZ, !PT ;  /* 0x80000016faf67c46 */ /* 0x000fe4000f8001ff */
[----:B------:R-:W-:Y:S02]  /*4b40*/  VIADDMNMX R245, R249, -UR22, RZ, !PT ;  /* 0x80000016f9f57c46 */ /* 0x000fe4000f8001ff */
[----:B------:R-:W-:Y:S01]  /*4b50*/  VIADDMNMX R244, R251, -UR22, RZ, !PT ;  /* 0x80000016fbf47c46 */ /* 0x000fe2000f8001ff */
[----:B------:R-:W-:Y:S01]  /*4b60*/  HMMA.16816.F32.BF16 R100, R12, R22, RZ ;  /* 0x000000160c64723c */ /* 0x000fe200000418ff */
[----:B------:R-:W1:Y:S05]  /*4b70*/  LDSM.16.M88.4 R20, [R232] ;  /* 0x00000000e814783b */ /* 0x000e6a0000000200 */
[----:B------:R-:W-:Y:S06]  /*4b80*/  HMMA.16816.F32.BF16 R36, R8, R24, RZ ;  /* 0x000000180824723c */ /* 0x000fec00000418ff */
[----:B---3--:R-:W-:Y:S06]  /*4b90*/  HMMA.16816.F32.BF16 R120, R16, R64, R44 ;  /* 0x000000401078723c */ /* 0x008fec000004182c */
[C---:B------:R-:W-:Y:S06]  /*4ba0*/  HMMA.16816.F32.BF16 R72, R8.reuse, R34, RZ ;  /* 0x000000220848723c */ /* 0x040fec00000418ff */
[C---:B------:R-:W-:Y:S06]  /*4bb0*/  HMMA.16816.F32.BF16 R92, R8.reuse, R30, RZ ;  /* 0x0000001e085c723c */ /* 0x040fec00000418ff */
[----:B------:R-:W-:Y:S01]  /*4bc0*/  HMMA.16816.F32.BF16 R88, R8, R26, RZ ;  /* 0x0000001a0858723c */ /* 0x000fe200000418ff */
[----:B------:R-:W-:Y:S05]  /*4bd0*/  LDSM.16.M88.4 R8, [R234+0x2000] ;  /* 0x00200000ea08783b */ /* 0x000fea0000000200 */
[----:B----4-:R-:W-:Y:S01]  /*4be0*/  HMMA.16816.F32.BF16 R44, R16, R56, R40 ;  /* 0x00000038102c723c */ /* 0x010fe20000041828 */
[----:B------:R-:W2:Y:S05]  /*4bf0*/  LDSM.16.M88.4 R40, [R230+0x8000] ;  /* 0x00800000e628783b */ /* 0x000eaa0000000200 */
[C---:B------:R-:W-:Y:S06]  /*4c00*/  HMMA.16816.F32.BF16 R84, R12.reuse, R32, RZ ;  /* 0x000000200c54723c */ /* 0x040fec00000418ff */
[C---:B------:R-:W-:Y:S01]  /*4c10*/  HMMA.16816.F32.BF16 R112, R12.reuse, R34, RZ ;  /* 0x000000220c70723c */ /* 0x040fe200000418ff */
[----:B------:R-:W3:Y:S05]  /*4c20*/  LDSM.16.M88.4 R32, [R230+0x9000] ;  /* 0x00900000e620783b */ /* 0x000eea0000000200 */
[C---:B------:R-:W-:Y:S06]  /*4c30*/  HMMA.16816.F32.BF16 R76, R12.reuse, R24, RZ ;  /* 0x000000180c4c723c */ /* 0x040fec00000418ff */
[C---:B------:R-:W-:Y:S06]  /*4c40*/  HMMA.16816.F32.BF16 R104, R12.reuse, R26, RZ ;  /* 0x0000001a0c68723c */ /* 0x040fec00000418ff */
[C---:B------:R-:W-:Y:S06]  /*4c50*/  HMMA.16816.F32.BF16 R80, R12.reuse, R28, RZ ;  /* 0x0000001c0c50723c */ /* 0x040fec00000418ff */
[----:B------:R-:W-:Y:S01]  /*4c60*/  HMMA.16816.F32.BF16 R108, R12, R30, RZ ;  /* 0x0000001e0c6c723c */ /* 0x000fe200000418ff */
[----:B------:R-:W-:Y:S04]  /*4c70*/  LDSM.16.M88.4 R28, [R230+0x9800] ;  /* 0x00980000e61c783b */ /* 0x000fe80000000200 */
[----:B------:R-:W-:Y:S01]  /*4c80*/  LDSM.16.M88.4 R12, [R234] ;  /* 0x00000000ea0c783b */ /* 0x000fe20000000200 */
[C---:B------:R-:W-:Y:S03]  /*4c90*/  HMMA.16816.F32.BF16 R140, R16.reuse, R52, R36 ;  /* 0x00000034108c723c */ /* 0x040fe60000041824 */
[----:B------:R-:W4:Y:S03]  /*4ca0*/  LDSM.16.M88.4 R36, [R230+0x8800] ;  /* 0x00880000e624783b */ /* 0x000f260000000200 */
[C---:B------:R-:W-:Y:S06]  /*4cb0*/  HMMA.16816.F32.BF16 R24, R16.reuse, R50, R68 ;  /* 0x000000321018723c */ /* 0x040fec0000041844 */
[C---:B------:R-:W-:Y:S01]  /*4cc0*/  HMMA.16816.F32.BF16 R128, R16.reuse, R48, R60 ;  /* 0x000000301080723c */ /* 0x040fe2000004183c */
[----:B------:R-:W-:Y:S05]  /*4cd0*/  LDSM.16.M88.4 R60, [R229] ;  /* 0x00000000e53c783b */ /* 0x000fea0000000200 */
[C---:B------:R-:W-:Y:S06]  /*4ce0*/  HMMA.16816.F32.BF16 R148, R16.reuse, R58, R92 ;  /* 0x0000003a1094723c */ /* 0x040fec000004185c */
[C---:B------:R-:W-:Y:S06]  /*4cf0*/  HMMA.16816.F32.BF16 R92, R16.reuse, R54, R88 ;  /* 0x00000036105c723c */ /* 0x040fec0000041858 */
[----:B------:R-:W-:Y:S01]  /*4d00*/  HMMA.16816.F32.BF16 R152, R16, R66, R72 ;  /* 0x000000421098723c */ /* 0x000fe20000041848 */
[----:B------:R-:W5:Y:S05]  /*4d10*/  LDSM.16.M88.4 R16, [R233+0x2000] ;  /* 0x00200000e910783b */ /* 0x000f6a0000000200 */
[C---:B-1----:R-:W-:Y:S06]  /*4d20*/  HMMA.16816.F32.BF16 R116, R20.reuse, R48, R96 ;  /* 0x000000301474723c */ /* 0x042fec0000041860 */
[C---:B------:R-:W-:Y:S01]  /*4d30*/  HMMA.16816.F32.BF16 R88, R20.reuse, R50, R100 ;  /* 0x000000321458723c */ /* 0x040fe20000041864 */
[----:B------:R-:W-:Y:S05]  /*4d40*/  LDSM.16.M88.4 R48, [R229+0x1000] ;  /* 0x00100000e530783b */ /* 0x000fea0000000200 */
[C---:B------:R-:W-:Y:S06]  /*4d50*/  HMMA.16816.F32.BF16 R124, R20.reuse, R64, R84 ;  /* 0x00000040147c723c */ /* 0x040fec0000041854 */
[----:B------:R-:W-:Y:S06]  /*4d60*/  HMMA.16816.F32.BF16 R84, R20, R66, R112 ;  /* 0x000000421454723c */ /* 0x000fec0000041870 */
[----:B--2---:R-:W-:Y:S01]  /*4d70*/  HMMA.16816.F32.BF16 R64, R8, R42, R24 ;  /* 0x0000002a0840723c */ /* 0x004fe20000041818 */
[----:B------:R-:W1:Y:S05]  /*4d80*/  LDSM.16.M88.4 R24, [R233] ;  /* 0x00000000e918783b */ /* 0x000e6a0000000200 */
[C---:B------:R-:W-:Y:S06]  /*4d90*/  HMMA.16816.F32.BF16 R132, R20.reuse, R56, R80 ;  /* 0x000000381484723c */ /* 0x040fec0000041850 */
[C---:B------:R-:W-:Y:S06]  /*4da0*/  HMMA.16816.F32.BF16 R144, R20.reuse, R52, R76 ;  /* 0x000000341490723c */ /* 0x040fec000004184c */
[C---:B------:R-:W-:Y:S01]  /*4db0*/  HMMA.16816.F32.BF16 R68, R20.reuse, R58, R108 ;  /* 0x0000003a1444723c */ /* 0x040fe2000004186c */
[----:B------:R-:W2:Y:S05]  /*4dc0*/  LDSM.16.M88.4 R56, [R229+0x800] ;  /* 0x00080000e538783b */ /* 0x000eaa0000000200 */
[----:B------:R-:W-:Y:S06]  /*4dd0*/  HMMA.16816.F32.BF16 R52, R20, R54, R104 ;  /* 0x000000361434723c */ /* 0x000fec0000041868 */
[C---:B------:R-:W-:Y:S06]  /*4de0*/  HMMA.16816.F32.BF16 R20, R8.reuse, R40, R128 ;  /* 0x000000280814723c */ /* 0x040fec0000041880 */
[C---:B---3--:R-:W-:Y:S01]  /*4df0*/  HMMA.16816.F32.BF16 R72, R8.reuse, R32, R44 ;  /* 0x000000200848723c */ /* 0x048fe2000004182c */
[----:B------:R-:W3:Y:S05]  /*4e00*/  LDSM.16.M88.4 R44, [R229+0x1800] ;  /* 0x00180000e52c783b */ /* 0x000eea0000000200 */
[C---:B----4-:R-:W-:Y:S06]  /*4e10*/  HMMA.16816.F32.BF16 R80, R8.reuse, R36, R120 ;  /* 0x000000240850723c */ /* 0x050fec0000041878 */
        /* <DEDUP_REMOVED lines=9> */
[C---:B------:R-:W-:Y:S06]  /*4eb0*/  HMMA.16816.F32.BF16 R116, R12.reuse, R32, R132 ;  /* 0x000000200c74723c */ /* 0x040fec0000041884 */
[C---:B------:R-:W-:Y:S01]  /*4ec0*/  HMMA.16816.F32.BF16 R68, R12.reuse, R34, R68 ;  /* 0x000000220c44723c */ /* 0x040fe20000041844 */
[----:B------:R-:W4:Y:S05]  /*4ed0*/  LDSM.16.M88.4 R32, [R224+0xb000] ;  /* 0x00b00000e020783b */ /* 0x000f2a0000000200 */
[C---:B------:R-:W-:Y:S01]  /*4ee0*/  HMMA.16816.F32.BF16 R108, R12.reuse, R38, R84 ;  /* 0x000000260c6c723c */ /* 0x040fe20000041854 */
[----:B------:R-:W-:Y:S05]  /*4ef0*/  LDSM.16.M88.4 R36, [R224+0xa800] ;  /* 0x00a80000e024783b */ /* 0x000fea0000000200 */
[C---:B------:R-:W-:Y:S06]  /*4f00*/  HMMA.16816.F32.BF16 R112, R12.reuse, R28, R144 ;  /* 0x0000001c0c70723c */ /* 0x040fec0000041890 */
[----:B------:R-:W-:Y:S01]  /*4f10*/  HMMA.16816.F32.BF16 R52, R12, R30, R52 ;  /* 0x0000001e0c34723c */ /* 0x000fe20000041834 */
[----:B------:R-:W4:Y:S04]  /*4f20*/  LDSM.16.M88.4 R12, [R231+0x4000] ;  /* 0x00400000e70c783b */ /* 0x000f280000000200 */
[----:B------:R-:W4:Y:S01]  /*4f30*/  LDSM.16.M88.4 R28, [R224+0xb800] ;  /* 0x00b80000e01c783b */ /* 0x000f220000000200 */
[C---:B-----5:R-:W-:Y:S03]  /*4f40*/  HMMA.16816.F32.BF16 R128, R16.reuse, R60, R20 ;  /* 0x0000003c1080723c */ /* 0x060fe60000041814 */
[----:B------:R-:W-:Y:S03]  /*4f50*/  LDSM.16.M88.4 R20, [R232+0x6000] ;  /* 0x00600000e814783b */ /* 0x000fe60000000200 */
[----:B------:R-:W-:Y:S01]  /*4f60*/  HMMA.16816.F32.BF16 R140, R16, R62, R64 ;  /* 0x0000003e108c723c */ /* 0x000fe20000041840 */
[----:B------:R-:W-:Y:S05]  /*4f70*/  LDSM.16.M88.4 R64, [R235+0x3800] ;  /* 0x00380000eb40783b */ /* 0x000fea0000000200 */
[C---:B-1----:R-:W-:Y:S06]  /*4f80*/  HMMA.16816.F32.BF16 R88, R24.reuse, R60, R104 ;  /* 0x0000003c1858723c */ /* 0x042fec0000041868 */
[----:B------:R-:W-:Y:S01]  /*4f90*/  HMMA.16816.F32.BF16 R84, R24, R62, R100 ;  /* 0x0000003e1854723c */ /* 0x000fe20000041864 */
[----:B------:R-:W1:Y:S05]  /*4fa0*/  LDSM.16.M88.4 R60, [R235+0x2000] ;  /* 0x00200000eb3c783b */ /* 0x000e6a0000000200 */
[C---:B------:R-:W-:Y:S06]  /*4fb0*/  HMMA.16816.F32.BF16 R124, R16.reuse, R48, R72 ;  /* 0x00000030107c723c */ /* 0x040fec0000041848 */
[C---:B------:R-:W-:Y:S06]  /*4fc0*/  HMMA.16816.F32.BF16 R96, R16.reuse, R50, R96 ;  /* 0x000000321060723c */ /* 0x040fec0000041860 */
[C---:B--2---:R-:W-:Y:S06]  /*4fd0*/  HMMA.16816.F32.BF16 R132, R16.reuse, R56, R80 ;  /* 0x000000381084723c */ /* 0x044fec0000041850 */
[C---:B---3--:R-:W-:Y:S06]  /*4fe0*/  HMMA.16816.F32.BF16 R92, R16.reuse, R46, R92 ;  /* 0x0000002e105c723c */ /* 0x048fec000004185c */
[C---:B------:R-:W-:Y:S06]  /*4ff0*/  HMMA.16816.F32.BF16 R144, R16.reuse, R58, R76 ;  /* 0x0000003a1090723c */ /* 0x040fec000004184c */
[----:B------:R-:W-:Y:S06]  /*5000*/  HMMA.16816.F32.BF16 R148, R16, R44, R156 ;  /* 0x0000002c1094723c */ /* 0x000fec000004189c */
[C---:B------:R-:W-:Y:S06]  /*5010*/  HMMA.16816.F32.BF16 R80, R24.reuse, R56, R120 ;  /* 0x000000381850723c */ /* 0x040fec0000041878 */
[C---:B------:R-:W-:Y:S06]  /*5020*/  HMMA.16816.F32.BF16 R72, R24.reuse, R48, R116 ;  /* 0x000000301848723c */ /* 0x040fec0000041874 */
[C---:B------:R-:W-:Y:S06]  /*5030*/  HMMA.16816.F32.BF16 R68, R24.reuse, R50, R68 ;  /* 0x000000321844723c */ /* 0x040fec0000041844 */
[C---:B------:R-:W-:Y:S01]  /*5040*/  HMMA.16816.F32.BF16 R76, R24.reuse, R58, R108 ;  /* 0x0000003a184c723c */ /* 0x040fe2000004186c */
[----:B------:R-:W2:Y:S05]  /*5050*/  LDSM.16.M88.4 R56, [R235+0x3000] ;  /* 0x00300000eb38783b */ /* 0x000eaa0000000200 */
[C---:B------:R-:W-:Y:S06]  /*5060*/  HMMA.16816.F32.BF16 R48, R24.reuse, R44, R112 ;  /* 0x0000002c1830723c */ /* 0x040fec0000041870 */
[----:B------:R-:W-:Y:S01]  /*5070*/  HMMA.16816.F32.BF16 R16, R24, R46, R52 ;  /* 0x0000002e1810723c */ /* 0x000fe20000041834 */
[----:B------:R-:W3:Y:S04]  /*5080*/  LDSM.16.M88.4 R24, [R232+0x4000] ;  /* 0x00400000e818783b */ /* 0x000ee80000000200 */
[----:B------:R-:W5:Y:S01]  /*5090*/  LDSM.16.M88.4 R52, [R235+0x2800] ;  /* 0x00280000eb34783b */ /* 0x000f620000000200 */
[C---:B----4-:R-:W-:Y:S06]  /*50a0*/  HMMA.16816.F32.BF16 R44, R8.reuse, R40, R128 ;  /* 0x00000028082c723c */ /* 0x050fec0000041880 */
[C---:B------:R-:W-:Y:S06]  /*50b0*/  HMMA.16816.F32.BF16 R124, R8.reuse, R32, R124 ;  /* 0x00000020087c723c */ /* 0x040fec000004187c */
[----:B------:R-:W-:Y:S06]  /*50c0*/  HMMA.16816.F32.BF16 R108, R8, R34, R96 ;  /* 0x00000022086c723c */ /* 0x000fec0000041860 */
[----:B------:R-:W-:Y:S06]  /*50d0*/  HMMA.16816.F32.BF16 R96, R12, R40, R88 ;  /* 0x000000280c60723c */ /* 0x000fec0000041858 */
        /* <DEDUP_REMOVED lines=13> */
[C---:B------:R-:W-:Y:S01]  /*51b0*/  HMMA.16816.F32.BF16 R156, R12.reuse, R28, R48 ;  /* 0x0000001c0c9c723c */ /* 0x040fe20000041830 */
[----:B------:R-:W-:Y:S05]  /*51c0*/  LDSM.16.M88.4 R48, [R230+0xa000] ;  /* 0x00a00000e630783b */ /* 0x000fea0000000200 */
[----:B------:R-:W-:Y:S01]  /*51d0*/  HMMA.16816.F32.BF16 R80, R12, R30, R16 ;  /* 0x0000001e0c50723c */ /* 0x000fe20000041810 */
[----:B------:R-:W4:Y:S04]  /*51e0*/  LDSM.16.M88.4 R12, [R234+0x6000] ;  /* 0x00600000ea0c783b */ /* 0x000f280000000200 */
[----:B------:R-:W4:Y:S01]  /*51f0*/  LDSM.16.M88.4 R16, [R234+0x4000] ;  /* 0x00400000ea10783b */ /* 0x000f220000000200 */
[C---:B-1----:R-:W-:Y:S03]  /*5200*/  HMMA.16816.F32.BF16 R76, R20.reuse, R60, R44 ;  /* 0x0000003c144c723c */ /* 0x042fe6000004182c */
[----:B------:R-:W1:Y:S03]  /*5210*/  LDSM.16.M88.4 R44, [R230+0xa800] ;  /* 0x00a80000e62c783b */ /* 0x000e660000000200 */
[----:B--2---:R-:W-:Y:S01]  /*5220*/  HMMA.16816.F32.BF16 R140, R20, R56, R124 ;  /* 0x00000038148c723c */ /* 0x004fe2000004187c */
[----:B------:R-:W-:Y:S05]  /*5230*/  LDSM.16.M88.4 R28, [R229+0x2000] ;  /* 0x00200000e51c783b */ /* 0x000fea0000000200 */
[----:B---3--:R-:W-:Y:S06]  /*5240*/  HMMA.16816.F32.BF16 R124, R24, R60, R96 ;  /* 0x0000003c187c723c */ /* 0x008fec0000041860 */
[C---:B------:R-:W-:Y:S06]  /*5250*/  HMMA.16816.F32.BF16 R72, R20.reuse, R62, R104 ;  /* 0x0000003e1448723c */ /* 0x040fec0000041868 */
[C---:B-----5:R-:W-:Y:S06]  /*5260*/  HMMA.16816.F32.BF16 R68, R20.reuse, R52, R112 ;  /* 0x000000341444723c */ /* 0x060fec0000041870 */
        /* <DEDUP_REMOVED lines=8> */
[C---:B------:R-:W-:Y:S01]  /*52f0*/  HMMA.16816.F32.BF16 R92, R24.reuse, R56, R84 ;  /* 0x00000038185c723c */ /* 0x040fe20000041854 */
[----:B------:R-:W3:Y:S05]  /*5300*/  LDSM.16.M88.4 R84, [R229+0x3800] ;  /* 0x00380000e554783b */ /* 0x000eea0000000200 */
[----:B------:R-:W-:Y:S01]  /*5310*/  HMMA.16816.F32.BF16 R116, R24, R52, R88 ;  /* 0x000000341874723c */ /* 0x000fe20000041858 */
[----:B------:R-:W5:Y:S01]  /*5320*/  LDSM.16.M88.4 R52, [R229+0x3000] ;  /* 0x00300000e534783b */ /* 0x000f620000000200 */
[----:B------:R-:W-:-:S04]  /*5330*/  DEPBAR.LE SB0, 0x0 ;  /* 0x000080000000791a */ /* 0x000fc80000000000 */
[----:B----4-:R-:W-:Y:S06]  /*5340*/  HMMA.16816.F32.BF16 R96, R12, R48, R76 ;  /* 0x000000300c60723c */ /* 0x010fec000004184c */
[C---:B------:R-:W-:Y:S06]  /*5350*/  HMMA.16816.F32.BF16 R112, R24.reuse, R64, R156 ;  /* 0x000000401870723c */ /* 0x040fec000004189c */
[C---:B------:R-:W-:Y:S06]  /*5360*/  HMMA.16816.F32.BF16 R104, R24.reuse, R58, R152 ;  /* 0x0000003a1868723c */ /* 0x040fec0000041898 */
[----:B------:R-:W-:Y:S06]  /*5370*/  HMMA.16816.F32.BF16 R100, R24, R66, R80 ;  /* 0x000000421864723c */ /* 0x000fec0000041850 */
[----:B------:R-:W-:Y:S06]  /*5380*/  HMMA.16816.F32.BF16 R56, R16, R48, R124 ;  /* 0x000000301038723c */ /* 0x000fec000004187c */
[C---:B------:R-:W-:Y:S06]  /*5390*/  HMMA.16816.F32.BF16 R88, R12.reuse, R50, R72 ;  /* 0x000000320c58723c */ /* 0x040fec0000041848 */
[C---:B-1----:R-:W-:Y:S06]  /*53a0*/  HMMA.16816.F32.BF16 R80, R12.reuse, R44, R68 ;  /* 0x0000002c0c50723c */ /* 0x042fec0000041844 */
[C---:B------:R-:W-:Y:S06]  /*53b0*/  HMMA.16816.F32.BF16 R76, R12.reuse, R46, R144 ;  /* 0x0000002e0c4c723c */ /* 0x040fec0000041890 */
[C---:B------:R-:W-:Y:S06]  /*53c0*/  HMMA.16816.F32.BF16 R72, R12.reuse, R40, R140 ;  /* 0x000000280c48723c */ /* 0x040fec000004188c */
[C---:B------:R-:W-:Y:S06]  /*53d0*/  HMMA.16816.F32.BF16 R68, R12.reuse, R42, R132 ;  /* 0x0000002a0c44723c */ /* 0x040fec0000041884 */
[C---:B------:R-:W-:Y:S06]  /*53e0*/  HMMA.16816.F32.BF16 R64, R12.reuse, R36, R148 ;  /* 0x000000240c40723c */ /* 0x040fec0000041894 */
[----:B------:R-:W-:Y:S06]  /*53f0*/  HMMA.16816.F32.BF16 R60, R12, R38, R128 ;  /* 0x000000260c3c723c */ /* 0x000fec0000041880 */
[----:B------:R-:W-:Y:S06]  /*5400*/  HMMA.16816.F32.BF16 R12, R16, R40, R92 ;  /* 0x00000028100c723c */ /* 0x000fec000004185c */
[----:B--2---:R-:W-:Y:S06]  /*5410*/  HMMA.16816.F32.BF16 R96, R8, R28, R96 ;  /* 0x0000001c0860723c */ /* 0x004fec0000041860 */
[C---:B------:R-:W-:Y:S06]  /*5420*/  HMMA.16816.F32.BF16 R92, R16.reuse, R36, R112 ;  /* 0x00000024105c723c */ /* 0x040fec0000041870 */
[----:B------:R-:W-:Y:S01]  /*5430*/  HMMA.16816.F32.BF16 R24, R16, R44, R116 ;  /* 0x0000002c1018723c */ /* 0x000fe20000041874 */
[----:B------:R-:W-:Y:S01]  /*5440*/  VIADDMNMX R114, R5, UR5, R6, PT ;  /* 0x0000000505727c46 */ /* 0x000fe2000b800106 */
[----:B------:R-:W-:-:S03]  /*5450*/  IMAD.U32 R6, RZ, RZ, UR5 ;  /* 0x00000005ff067e24 */ /* 0x000fc6000f8e00ff */
[C---:B------:R-:W-:Y:S01]  /*5460*/  ISETP.GE.AND P2, PT, R3.reuse, R114, PT ;  /* 0x000000720300720c */ /* 0x040fe20003f46270 */
[----:B------:R-:W-:Y:S01]  /*5470*/  HMMA.16816.F32.BF16 R56, R20, R28, R56 ;  /* 0x0000001c1438723c */ /* 0x000fe20000041838 */
[----:B------:R1:W-:Y:S02]  /*5480*/  STL [R1+0x8], R114 ;  /* 0x0000087201007387 */ /* 0x0003e40000100800 */
[----:B------:R-:W-:-:S03]  /*5490*/  ISETP.LT.OR P2, PT, R3, R247, P2 ;  /* 0x000000f70300720c */ /* 0x000fc60001741670 */
[C---:B------:R-:W-:Y:S06]  /*54a0*/  HMMA.16816.F32.BF16 R44, R16.reuse, R46, R108 ;  /* 0x0000002e102c723c */ /* 0x040fec000004186c */
[----:B------:R-:W-:Y:S06]  /*54b0*/  HMMA.16816.F32.BF16 R40, R16, R42, R104 ;  /* 0x0000002a1028723c */ /* 0x000fec0000041868 */
[C---:B---3--:R-:W-:Y:S06]  /*54c0*/  HMMA.16816.F32.BF16 R108, R8.reuse, R86, R60 ;  /* 0x00000056086c723c */ /* 0x048fec000004183c */
[C---:B------:R-:W-:Y:S06]  /*54d0*/  HMMA.16816.F32.BF16 R88, R8.reuse, R30, R88 ;  /* 0x0000001e0858723c */ /* 0x040fec0000041858 */
[C---:B------:R-:W-:Y:S06]  /*54e0*/  HMMA.16816.F32.BF16 R80, R8.reuse, R32, R80 ;  /* 0x000000200850723c */ /* 0x040fec0000041850 */
[C---:B------:R-:W-:Y:S06]  /*54f0*/  HMMA.16816.F32.BF16 R76, R8.reuse, R34, R76 ;  /* 0x00000022084c723c */ /* 0x040fec000004184c */
[C---:B-----5:R-:W-:Y:S06]  /*5500*/  HMMA.16816.F32.BF16 R72, R8.reuse, R52, R72 ;  /* 0x000000340848723c */ /* 0x060fec0000041848 */
[C---:B------:R-:W-:Y:S06]  /*5510*/  HMMA.16816.F32.BF16 R68, R8.reuse, R54, R68 ;  /* 0x000000360844723c */ /* 0x040fec0000041844 */
[----:B------:R-:W-:Y:S06]  /*5520*/  HMMA.16816.F32.BF16 R104, R8, R84, R64 ;  /* 0x000000540868723c */ /* 0x000fec0000041840 */
[----:B------:R-:W-:Y:S01]  /*5530*/  HMMA.16816.F32.BF16 R60, R20, R52, R12 ;  /* 0x00000034143c723c */ /* 0x000fe2000004180c */
[----:B------:R-:W-:Y:S01]  /*5540*/  IADD3 R11, R6, 0x48, R5 ;  /* 0x00000048060b7810 */ /* 0x000fe20007ffe005 */
[----:B------:R-:W-:-:S02]  /*5550*/  IMAD.IADD R8, R249, 0x1, -R3 ;  /* 0x00000001f9087824 */ /* 0x000fc400078e0a03 */
[----:B------:R-:W-:Y:S01]  /*5560*/  IMAD.IADD R10, R251, 0x1, -R3 ;  /* 0x00000001fb0a7824 */ /* 0x000fe200078e0a03 */
[----:B------:R-:W-:Y:S01]  /*5570*/  VIMNMX R252, R11, UR28, PT ;  /* 0x0000001c0bfc7c48 */ /* 0x000fe2000bfe0100 */
[C---:B------:R-:W-:Y:S01]  /*5580*/  HMMA.16816.F32.BF16 R48, R16.reuse, R50, R120 ;  /* 0x000000321030723c */ /* 0x040fe20000041878 */
[C-C-:B------:R-:W-:Y:S02]  /*5590*/  IADD3 R12, R6.reuse, 0x8, R5.reuse ;  /* 0x00000008060c7810 */ /* 0x140fe40007ffe005 */
[----:B------:R-:W-:Y:S01]  /*55a0*/  IADD3 R13, R6, 0x40, R5 ;  /* 0x00000040060d7810 */ /* 0x000fe20007ffe005 */
[----:B------:R-:W-:Y:S01]  /*55b0*/  IMAD.IADD R6, R250, 0x1, -R3 ;  /* 0x00000001fa067824 */ /* 0x000fe200078e0a03 */
[----:B------:R-:W-:Y:S01]  /*55c0*/  IABS R5, R7 ;  /* 0x0000000700057213 */ /* 0x000fe20000000000 */
[----:B------:R-:W-:Y:S01]  /*55d0*/  HMMA.16816.F32.BF16 R100, R16, R38, R100 ;  /* 0x000000261064723c */ /* 0x000fe20000041864 */
[----:B------:R-:W-:Y:S02]  /*55e0*/  VIMNMX R113, R12, UR28, PT ;  /* 0x0000001c0c717c48 */ /* 0x000fe4000bfe0100 */
[----:B------:R-:W-:Y:S01]  /*55f0*/  IABS R7, R6 ;  /* 0x0000000600077213 */ /* 0x000fe20000000000 */
[----:B------:R-:W-:Y:S01]  /*5600*/  IMAD.MOV.U32 R9, RZ, RZ, R5 ;  /* 0x000000ffff097224 */ /* 0x000fe200078e0005 */
[----:B------:R-:W-:Y:S01]  /*5610*/  IABS R5, R8 ;  /* 0x0000000800057213 */ /* 0x000fe20000000000 */
[----:B------:R-:W-:Y:S01]  /*5620*/  HMMA.16816.F32.BF16 R24, R20, R32, R24 ;  /* 0x000000201418723c */ /* 0x000fe20000041818 */
[----:B------:R-:W-:Y:S01]  /*5630*/  I2FP.F32.S32 R8, R7 ;  /* 0x0000000700087245 */ /* 0x000fe20000201400 */
[----:B------:R1:W-:Y:S01]  /*5640*/  STL [R1+0x4], R113 ;  /* 0x0000047101007387 */ /* 0x0003e20000100800 */
[----:B------:R-:W-:Y:S01]  /*5650*/  I2FP.F32.S32 R7, R5 ;  /* 0x0000000500077245 */ /* 0x000fe20000201400 */
[----:B------:R-:W-:Y:S01]  /*5660*/  VIADD R5, R3, 0x1 ;  /* 0x0000000103057836 */ /* 0x000fe20000000000 */
[----:B------:R-:W-:Y:S01]  /*5670*/  I2FP.F32.S32 R9, R9 ;  /* 0x0000000900097245 */ /* 0x000fe20000201400 */
[----:B------:R-:W-:Y:S01]  /*5680*/  FFMA.FTZ R15, R8, -UR19, R58 ;  /* 0x80000013080f7c23 */ /* 0x000fe2000801003a */
[----:B------:R-:W-:Y:S01]  /*5690*/  IABS R6, R10 ;  /* 0x0000000a00067213 */ /* 0x000fe20000000000 */
[----:B------:R-:W-:Y:S01]  /*56a0*/  FFMA.FTZ R16, R7, -UR19, R96 ;  /* 0x8000001307107c23 */ /* 0x000fe20008010060 */
[----:B------:R-:W-:-:S02]  /*56b0*/  IMAD.IADD R7, R248, 0x1, -R5 ;  /* 0x00000001f8077824 */ /* 0x000fc400078e0a05 */
[----:B------:R-:W-:Y:S01]  /*56c0*/  FFMA.FTZ R17, R9, -UR19, R56 ;  /* 0x8000001309117c23 */ /* 0x000fe20008010038 */
[----:B------:R-:W-:Y:S01]  /*56d0*/  VIMNMX R112, R13, UR28, PT ;  /* 0x0000001c0d707c48 */ /* 0x000fe2000bfe0100 */
[--C-:B------:R-:W-:Y:S01]  /*56e0*/  IMAD.IADD R8, R249, 0x1, -R5.reuse ;  /* 0x00000001f9087824 */ /* 0x100fe200078e0a05 */
[----:B------:R-:W-:Y:S01]  /*56f0*/  I2FP.F32.S32 R9, R6 ;  /* 0x0000000600097245 */ /* 0x000fe20000201400 */
[----:B------:R-:W-:Y:S01]  /*5700*/  VIADD R6, R3, 0x8 ;  /* 0x0000000803067836 */ /* 0x000fe20000000000 */
[----:B------:R-:W-:Y:S01]  /*5710*/  IABS R10, R7 ;  /* 0x00000007000a7213 */ /* 0x000fe20000000000 */
[--C-:B------:R-:W-:Y:S01]  /*5720*/  IMAD.IADD R7, R250, 0x1, -R5.reuse ;  /* 0x00000001fa077824 */ /* 0x100fe200078e0a05 */
[C---:B------:R-:W-:Y:S01]  /*5730*/  ISETP.GE.AND P6, PT, R5.reuse, R114, PT ;  /* 0x000000720500720c */ /* 0x040fe20003fc6270 */
[C---:B------:R-:W-:Y:S01]  /*5740*/  HMMA.16816.F32.BF16 R48, R20.reuse, R30, R48 ;  /* 0x0000001e1430723c */ /* 0x040fe20000041830 */
[----:B------:R-:W-:Y:S01]  /*5750*/  ISETP.GE.AND P5, PT, R5, R113, PT ;  /* 0x000000710500720c */ /* 0x000fe20003fa6270 */
[----:B------:R-:W-:Y:S01]  /*5760*/  FFMA.FTZ R14, R9, -UR19, R98 ;  /* 0x80000013090e7c23 */ /* 0x000fe20008010062 */
[C---:B------:R-:W-:Y:S01]  /*5770*/  ISETP.GE.AND P3, PT, R5.reuse, R112, PT ;  /* 0x000000700500720c */ /* 0x040fe20003f66270 */
[----:B------:R-:W-:Y:S01]  /*5780*/  IMAD.IADD R9, R248, 0x1, -R6 ;  /* 0x00000001f8097824 */ /* 0x000fe200078e0a06 */
[----:B------:R-:W-:Y:S01]  /*5790*/  ISETP.GE.AND P1, PT, R5, R252, PT ;  /* 0x000000fc0500720c */ /* 0x000fe20003f26270 */
[----:B------:R-:W-:Y:S01]  /*57a0*/  IMAD.IADD R11, R251, 0x1, -R5 ;  /* 0x00000001fb0b7824 */ /* 0x000fe200078e0a05 */
[C---:B------:R-:W-:Y:S01]  /*57b0*/  ISETP.LT.OR P6, PT, R5.reuse, R247, P6 ;  /* 0x000000f70500720c */ /* 0x040fe200037c1670 */
[----:B------:R-:W-:Y:S01]  /*57c0*/  HMMA.16816.F32.BF16 R44, R20, R34, R44 ;  /* 0x00000022142c723c */ /* 0x000fe2000004182c */
[C---:B------:R-:W-:Y:S01]  /*57d0*/  ISETP.LT.OR P5, PT, R5.reuse, R246, P5 ;  /* 0x000000f60500720c */ /* 0x040fe20002fa1670 */
[----:B------:R1:W-:Y:S01]  /*57e0*/  STL [R1], R112 ;  /* 0x0000007001007387 */ /* 0x0003e20000100800 */
[----:B------:R-:W-:-:S02]  /*57f0*/  ISETP.LT.OR P3, PT, R5, R245, P3 ;  /* 0x000000f50500720c */ /* 0x000fc40001f61670 */
[----:B------:R-:W-:Y:S01]  /*5800*/  ISETP.LT.OR P1, PT, R5, R244, P1 ;  /* 0x000000f40500720c */ /* 0x000fe20000f21670 */
[C---:B------:R-:W-:Y:S01]  /*5810*/  HMMA.16816.F32.BF16 R64, R20.reuse, R54, R40 ;  /* 0x000000361440723c */ /* 0x040fe20000041828 */
[----:B------:R-:W-:Y:S02]  /*5820*/  IABS R7, R7 ;  /* 0x0000000700077213 */ /* 0x000fe40000000000 */
[----:B------:R-:W-:Y:S02]  /*5830*/  IABS R5, R8 ;  /* 0x0000000800057213 */ /* 0x000fe40000000000 */
[----:B------:R-:W-:Y:S01]  /*5840*/  IABS R12, R9 ;  /* 0x00000009000c7213 */ /* 0x000fe20000000000 */
[----:B------:R-:W-:Y:S01]  /*5850*/  IMAD.MOV.U32 R9, RZ, RZ, R7 ;  /* 0x000000ffff097224 */ /* 0x000fe200078e0007 */
[----:B------:R-:W-:Y:S01]  /*5860*/  IABS R8, R11 ;  /* 0x0000000b00087213 */ /* 0x000fe20000000000 */
[----:B------:R-:W-:Y:S01]  /*5870*/  IMAD.MOV.U32 R7, RZ, RZ, R5 ;  /* 0x000000ffff077224 */ /* 0x000fe200078e0005 */
[----:B------:R-:W-:Y:S01]  /*5880*/  I2FP.F32.S32 R10, R10 ;  /* 0x0000000a000a7245 */ /* 0x000fe20000201400 */
[C---:B------:R-:W-:Y:S01]  /*5890*/  HMMA.16816.F32.BF16 R92, R20.reuse, R84, R92 ;  /* 0x00000054145c723c */ /* 0x040fe2000004185c */
[----:B------:R-:W-:Y:S01]  /*58a0*/  FSEL R52, R17, -INF , !P2 ;  /* 0xff80000011347808 */ /* 0x000fe20005000000 */
[----:B------:R-:W-:Y:S01]  /*58b0*/  IMAD.MOV.U32 R5, RZ, RZ, R8 ;  /* 0x000000ffff057224 */ /* 0x000fe200078e0008 */
[----:B------:R-:W-:Y:S01]  /*58c0*/  I2FP.F32.S32 R8, R7 ;  /* 0x0000000700087245 */ /* 0x000fe20000201400 */
[----:B------:R-:W-:Y:S01]  /*58d0*/  IMAD.MOV.U32 R7, RZ, RZ, R12 ;  /* 0x000000ffff077224 */ /* 0x000fe200078e000c */
[C---:B------:R-:W-:Y:S01]  /*58e0*/  ISETP.GE.AND P0, PT, R3.reuse, R113, PT ;  /* 0x000000710300720c */ /* 0x040fe20003f06270 */
[----:B------:R-:W-:Y:S01]  /*58f0*/  FFMA.FTZ R10, R10, -UR19, R57 ;  /* 0x800000130a0a7c23 */ /* 0x000fe20008010039 */
[----:B------:R-:W-:Y:S01]  /*5900*/  I2FP.F32.S32 R5, R5 ;  /* 0x0000000500057245 */ /* 0x000fe20000201400 */
[----:B------:R-:W-:Y:S01]  /*5910*/  FFMA.FTZ R18, R8, -UR19, R97 ;  /* 0x8000001308127c23 */ /* 0x000fe20008010061 */
[----:B------:R-:W-:Y:S01]  /*5920*/  ISETP.GE.AND P4, PT, R3, R112, PT ;  /* 0x000000700300720c */ /* 0x000fe20003f86270 */
[----:B------:R-:W-:Y:S01]  /*5930*/  IMAD.IADD R8, R249, 0x1, -R6 ;  /* 0x00000001f9087824 */ /* 0x000fe200078e0a06 */
[----:B------:R-:W-:Y:S01]  /*5940*/  ISETP.GE.AND P2, PT, R3, R252, PT ;  /* 0x000000fc0300720c */ /* 0x000fe20003f46270 */
[----:B------:R-:W-:Y:S01]  /*5950*/  FFMA.FTZ R13, R5, -UR19, R99 ;  /* 0x80000013050d7c23 */ /* 0x000fe20008010063 */
[----:B------:R-:W-:Y:S01]  /*5960*/  I2FP.F32.S32 R7, R7 ;  /* 0x0000000700077245 */ /* 0x000fe20000201400 */
[C---:B------:R-:W-:Y:S01]  /*5970*/  VIADD R5, R3.reuse, 0x9 ;  /* 0x0000000903057836 */ /* 0x040fe20000000000 */
[----:B------:R-:W-:Y:S01]  /*5980*/  I2FP.F32.S32 R9, R9 ;  /* 0x0000000900097245 */ /* 0x000fe20000201400 */
[----:B------:R-:W-:Y:S01]  /*5990*/  HMMA.16816.F32.BF16 R100, R20, R86, R100 ;  /* 0x000000561464723c */ /* 0x000fe20000041864 */
[----:B------:R-:W-:Y:S01]  /*59a0*/  ISETP.LT.OR P0, PT, R3, R246, P0 ;  /* 0x000000f60300720c */ /* 0x000fe20000701670 */
[----:B------:R-:W-:Y:S01]  /*59b0*/  FFMA.FTZ R12, R7, -UR19, R48 ;  /* 0x80000013070c7c23 */ /* 0x000fe20008010030 */
[----:B------:R-:W-:Y:S01]  /*59c0*/  ISETP.LT.OR P4, PT, R3, R245, P4 ;  /* 0x000000f50300720c */ /* 0x000fe20002781670 */
[----:B------:R-:W-:Y:S01]  /*59d0*/  FFMA.FTZ R19, R9, -UR19, R59 ;  /* 0x8000001309137c23 */ /* 0x000fe2000801003b */
[----:B------:R-:W-:Y:S01]  /*59e0*/  ISETP.LT.OR P2, PT, R3, R244, P2 ;  /* 0x000000f40300720c */ /* 0x000fe20001741670 */
[----:B------:R-:W-:Y:S01]  /*59f0*/  IMAD.IADD R9, R248, 0x1, -R5 ;  /* 0x00000001f8097824 */ /* 0x000fe200078e0a05 */
[----:B------:R-:W-:Y:S01]  /*5a00*/  FSEL R56, R15, -INF , !P0 ;  /* 0xff8000000f387808 */ /* 0x000fe20004000000 */
[----:B------:R-:W-:Y:S01]  /*5a10*/  IMAD.IADD R7, R250, 0x1, -R6 ;  /* 0x00000001fa077824 */ /* 0x000fe200078e0a06 */
[----:B------:R-:W-:-:S02]  /*5a20*/  FSEL R57, R16, -INF , !P4 ;  /* 0xff80000010397808 */ /* 0x000fc40006000000 */
[----:B------:R-:W-:Y:S02]  /*5a30*/  FSEL R58, R14, -INF , !P2 ;  /* 0xff8000000e3a7808 */ /* 0x000fe40005000000 */
[----:B------:R-:W-:Y:S01]  /*5a40*/  FSEL R48, R10, -INF , !P6 ;  /* 0xff8000000a307808 */ /* 0x000fe20007000000 */
[----:B------:R-:W-:Y:S01]  /*5a50*/  IMAD.IADD R10, R251, 0x1, -R6 ;  /* 0x00000001fb0a7824 */ /* 0x000fe200078e0a06 */
[C---:B------:R-:W-:Y:S02]  /*5a60*/  ISETP.GE.AND P0, PT, R6.reuse, R114, PT ;  /* 0x000000720600720c */ /* 0x040fe40003f06270 */
[C---:B------:R-:W-:Y:S02]  /*5a70*/  ISETP.GE.AND P4, PT, R6.reuse, R113, PT ;  /* 0x000000710600720c */ /* 0x040fe40003f86270 */
[C---:B------:R-:W-:Y:S02]  /*5a80*/  ISETP.GE.AND P2, PT, R6.reuse, R112, PT ;  /* 0x000000700600720c */ /* 0x040fe40003f46270 */
[----:B------:R-:W-:-:S02]  /*5a90*/  ISETP.GE.AND P6, PT, R6, R252, PT ;  /* 0x000000fc0600720c */ /* 0x000fc40003fc6270 */
[C---:B------:R-:W-:Y:S02]  /*5aa0*/  ISETP.LT.OR P0, PT, R6.reuse, R247, P0 ;  /* 0x000000f70600720c */ /* 0x040fe40000701670 */
[C---:B------:R-:W-:Y:S01]  /*5ab0*/  ISETP.LT.OR P4, PT, R6.reuse, R246, P4 ;  /* 0x000000f60600720c */ /* 0x040fe20002781670 */
[----:B------:R-:W-:Y:S01]  /*5ac0*/  BAR.SYNC.DEFER_BLOCKING 0x0 ;  /* 0x0000000000007b1d */ /* 0x000fe20000010000 */
[C---:B------:R-:W-:Y:S02]  /*5ad0*/  ISETP.LT.OR P2, PT, R6.reuse, R245, P2 ;  /* 0x000000f50600720c */ /* 0x040fe40001741670 */
[----:B------:R-:W-:Y:S02]  /*5ae0*/  ISETP.LT.OR P6, PT, R6, R244, P6 ;  /* 0x000000f40600720c */ /* 0x000fe400037c1670 */
[----:B------:R-:W-:Y:S02]  /*5af0*/  IABS R6, R7 ;  /* 0x0000000700067213 */ /* 0x000fe40000000000 */
[----:B------:R-:W-:Y:S01]  /*5b00*/  IABS R11, R9 ;  /* 0x00000009000b7213 */ /* 0x000fe20000000000 */
[----:B------:R-:W-:Y:S01]  /*5b10*/  IMAD.IADD R9, R250, 0x1, -R5 ;  /* 0x00000001fa097824 */ /* 0x000fe200078e0a05 */
[----:B------:R-:W-:Y:S01]  /*5b20*/  IABS R8, R8 ;  /* 0x0000000800087213 */ /* 0x000fe20000000000 */
[----:B------:R-:W-:Y:S01]  /*5b30*/  IMAD.MOV.U32 R7, RZ, RZ, R6 ;  /* 0x000000ffff077224 */ /* 0x000fe200078e0006 */
[----:B------:R-:W-:-:S02]  /*5b40*/  IABS R6, R10 ;  /* 0x0000000a00067213 */ /* 0x000fc40000000000 */
[----:B------:R-:W-:Y:S02]  /*5b50*/  IABS R9, R9 ;  /* 0x0000000900097213 */ /* 0x000fe40000000000 */
[----:B------:R-:W-:Y:S02]  /*5b60*/  I2FP.F32.S32 R10, R7 ;  /* 0x00000007000a7245 */ /* 0x000fe40000201400 */
[----:B------:R-:W-:Y:S01]  /*5b70*/  FSEL R54, R18, -INF , !P3 ;  /* 0xff80000012367808 */ /* 0x000fe20005800000 */
[----:B------:R-:W-:Y:S01]  /*5b80*/  IMAD.MOV.U32 R7, RZ, RZ, R9 ;  /* 0x000000ffff077224 */ /* 0x000fe200078e0009 */
[----:B------:R-:W-:Y:S01]  /*5b90*/  I2FP.F32.S32 R9, R8 ;  /* 0x0000000800097245 */ /* 0x000fe20000201400 */
[----:B------:R-:W-:Y:S01]  /*5ba0*/  FFMA.FTZ R20, R10, -UR19, R50 ;  /* 0x800000130a147c23 */ /* 0x000fe20008010032 */
[----:B------:R-:W-:Y:S01]  /*5bb0*/  I2FP.F32.S32 R8, R6 ;  /* 0x0000000600087245 */ /* 0x000fe20000201400 */
[----:B------:R-:W-:Y:S01]  /*5bc0*/  VIADD R6, R3, 0x10 ;  /* 0x0000001003067836 */ /* 0x000fe20000000000 */
[----:B------:R-:W-:Y:S01]  /*5bd0*/  I2FP.F32.S32 R7, R7 ;  /* 0x0000000700077245 */ /* 0x000fe20000201400 */
[----:B------:R-:W-:Y:S01]  /*5be0*/  FFMA.FTZ R17, R9, -UR19, R88 ;  /* 0x8000001309117c23 */ /* 0x000fe20008010058 */
[----:B------:R-:W-:Y:S01]  /*5bf0*/  FSEL R50, R19, -INF , !P5 ;  /* 0xff80000013327808 */ /* 0x000fe20006800000 */
[----:B------:R-:W-:Y:S01]  /*5c00*/  FFMA.FTZ R15, R8, -UR19, R90 ;  /* 0x80000013080f7c23 */ /* 0x000fe2000801005a */
[----:B------:R-:W-:Y:S01]  /*5c10*/  FSEL R55, R13, -INF , !P1 ;  /* 0xff8000000d377808 */ /* 0x000fe20004800000 */
[----:B------:R-:W-:Y:S01]  /*5c20*/  FFMA.FTZ R16, R7, -UR19, R51 ;  /* 0x8000001307107c23 */ /* 0x000fe20008010033 */
[----:B------:R-:W-:Y:S01]  /*5c30*/  FSEL R39, R12, -INF , !P0 ;  /* 0xff8000000c277808 */ /* 0x000fe20004000000 */
[--C-:B------:R-:W-:Y:S01]  /*5c40*/  IMAD.IADD R7, R249, 0x1, -R5.reuse ;  /* 0x00000001f9077824 */ /* 0x100fe200078e0a05 */
[----:B------:R-:W-:Y:S01]  /*5c50*/  I2FP.F32.S32 R10, R11 ;  /* 0x0000000b000a7245 */ /* 0x000fe20000201400 */
[--C-:B------:R-:W-:Y:S01]  /*5c60*/  IMAD.IADD R8, R248, 0x1, -R6.reuse ;  /* 0x00000001f8087824 */ /* 0x100fe200078e0a06 */
[----:B------:R-:W-:Y:S01]  /*5c70*/  ISETP.GE.AND P5, PT, R5, R114, PT ;  /* 0x000000720500720c */ /* 0x000fe20003fa6270 */
[----:B------:R-:W-:Y:S01]  /*5c80*/  IMAD.IADD R9, R251, 0x1, -R5 ;  /* 0x00000001fb097824 */ /* 0x000fe200078e0a05 */
[C---:B------:R-:W-:Y:S01]  /*5c90*/  ISETP.GE.AND P3, PT, R5.reuse, R113, PT ;  /* 0x000000710500720c */ /* 0x040fe20003f66270 */
[----:B------:R-:W-:Y:S01]  /*5ca0*/  FFMA.FTZ R14, R10, -UR19, R49 ;  /* 0x800000130a0e7c23 */ /* 0x000fe20008010031 */
[----:B------:R-:W-:Y:S01]  /*5cb0*/  ISETP.GE.AND P1, PT, R5, R112, PT ;  /* 0x000000700500720c */ /* 0x000fe20003f26270 */
[----:B------:R-:W-:Y:S01]  /*5cc0*/  IMAD.IADD R10, R249, 0x1, -R6 ;  /* 0x00000001f90a7824 */ /* 0x000fe200078e0a06 */
[----:B------:R-:W-:-:S02]  /*5cd0*/  ISETP.GE.AND P0, PT, R5, R252, PT ;  /* 0x000000fc0500720c */ /* 0x000fc40003f06270 */
[C---:B------:R-:W-:Y:S02]  /*5ce0*/  ISETP.LT.OR P5, PT, R5.reuse, R247, P5 ;  /* 0x000000f70500720c */ /* 0x040fe40002fa1670 */
[C---:B------:R-:W-:Y:S02]  /*5cf0*/  ISETP.LT.OR P3, PT, R5.reuse, R246, P3 ;  /* 0x000000f60500720c */ /* 0x040fe40001f61670 */
[C---:B------:R-:W-:Y:S02]  /*5d00*/  ISETP.LT.OR P1, PT, R5.reuse, R245, P1 ;  /* 0x000000f50500720c */ /* 0x040fe40000f21670 */
[----:B------:R-:W-:Y:S02]  /*5d10*/  ISETP.LT.OR P0, PT, R5, R244, P0 ;  /* 0x000000f40500720c */ /* 0x000fe40000701670 */
[----:B------:R-:W-:Y:S01]  /*5d20*/  IABS R5, R7 ;  /* 0x0000000700057213 */ /* 0x000fe20000000000 */
[----:B------:R-:W-:Y:S01]  /*5d30*/  IMAD.IADD R7, R250, 0x1, -R6 ;  /* 0x00000001fa077824 */ /* 0x000fe200078e0a06 */
[----:B------:R-:W-:-:S02]  /*5d40*/  IABS R12, R8 ;  /* 0x00000008000c7213 */ /* 0x000fc40000000000 */
[----:B------:R-:W-:Y:S01]  /*5d50*/  IABS R8, R9 ;  /* 0x0000000900087213 */ /* 0x000fe20000000000 */
[----:B------:R-:W-:Y:S01]  /*5d60*/  IMAD.MOV.U32 R9, RZ, RZ, R5 ;  /* 0x000000ffff097224 */ /* 0x000fe200078e0005 */
[----:B------:R-:W-:Y:S02]  /*5d70*/  IABS R7, R7 ;  /* 0x0000000700077213 */ /* 0x000fe40000000000 */
[----:B------:R-:W-:Y:S01]  /*5d80*/  IABS R5, R10 ;  /* 0x0000000a00057213 */ /* 0x000fe20000000000 */
[----:B------:R-:W-:Y:S01]  /*5d90*/  IMAD.MOV.U32 R10, RZ, RZ, R12 ;  /* 0x000000ffff0a7224 */ /* 0x000fe200078e000c */
[----:B------:R-:W-:Y:S01]  /*5da0*/  I2FP.F32.S32 R11, R9 ;  /* 0x00000009000b7245 */ /* 0x000fe20000201400 */
[----:B------:R-:W-:Y:S01]  /*5db0*/  IMAD.MOV.U32 R9, RZ, RZ, R7 ;  /* 0x000000ffff097224 */ /* 0x000fe200078e0007 */
[----:B------:R-:W-:Y:S02]  /*5dc0*/  I2FP.F32.S32 R7, R8 ;  /* 0x0000000800077245 */ /* 0x000fe40000201400 */
[----:B------:R-:W-:Y:S01]  /*5dd0*/  I2FP.F32.S32 R10, R10 ;  /* 0x0000000a000a7245 */ /* 0x000fe20000201400 */
[----:B------:R-:W-:Y:S01]  /*5de0*/  FFMA.FTZ R13, R11, -UR19, R89 ;  /* 0x800000130b0d7c23 */ /* 0x000fe20008010059 */
[----:B------:R-:W-:Y:S01]  /*5df0*/  FSEL R42, R20, -INF , !P4 ;  /* 0xff800000142a7808 */ /* 0x000fe20006000000 */
[----:B------:R-:W-:Y:S01]  /*5e00*/  FFMA.FTZ R11, R7, -UR19, R91 ;  /* 0x80000013070b7c23 */ /* 0x000fe2000801005b */
[----:B------:R-:W-:Y:S01]  /*5e10*/  I2FP.F32.S32 R8, R5 ;  /* 0x0000000500087245 */ /* 0x000fe20000201400 */
[----:B------:R-:W-:Y:S01]  /*5e20*/  VIADD R5, R3, 0x11 ;  /* 0x0000001103057836 */ /* 0x000fe20000000000 */
[----:B------:R-:W-:Y:S01]  /*5e30*/  ISETP.GE.AND P4, PT, R6, R114, PT ;  /* 0x000000720600720c */ /* 0x000fe20003f86270 */
[----:B------:R-:W-:Y:S01]  /*5e40*/  FFMA.FTZ R10, R10, -UR19, R24 ;  /* 0x800000130a0a7c23 */ /* 0x000fe20008010018 */
[----:B------:R-:W-:Y:S01]  /*5e50*/  FSEL R49, R17, -INF , !P2 ;  /* 0xff80000011317808 */ /* 0x000fe20005000000 */
[--C-:B------:R-:W-:Y:S01]  /*5e60*/  IMAD.IADD R7, R248, 0x1, -R5.reuse ;  /* 0x00000001f8077824 */ /* 0x100fe200078e0a05 */
[----:B------:R-:W-:Y:S01]  /*5e70*/  FSEL R53, R15, -INF , !P6 ;  /* 0xff8000000f357808 */ /* 0x000fe20007000000 */
[----:B------:R-:W-:Y:S01]  /*5e80*/  IMAD.IADD R12, R249, 0x1, -R5 ;  /* 0x00000001f90c7824 */ /* 0x000fe200078e0a05 */
[----:B------:R-:W-:Y:S01]  /*5e90*/  FSEL R35, R14, -INF , !P5 ;  /* 0xff8000000e237808 */ /* 0x000fe20006800000 */
[----:B------:R-:W-:Y:S01]  /*5ea0*/  FFMA.FTZ R19, R8, -UR19, R80 ;  /* 0x8000001308137c23 */ /* 0x000fe20008010050 */
[----:B------:R-:W-:-:S02]  /*5eb0*/  ISETP.GE.AND P2, PT, R6, R113, PT ;  /* 0x000000710600720c */ /* 0x000fc40003f46270 */
[C---:B------:R-:W-:Y:S02]  /*5ec0*/  ISETP.GE.AND P6, PT, R6.reuse, R112, PT ;  /* 0x000000700600720c */ /* 0x040fe40003fc6270 */
[C---:B------:R-:W-:Y:S02]  /*5ed0*/  ISETP.GE.AND P5, PT, R6.reuse, R252, PT ;  /* 0x000000fc0600720c */ /* 0x040fe40003fa6270 */
[C---:B------:R-:W-:Y:S02]  /*5ee0*/  ISETP.LT.OR P4, PT, R6.reuse, R247, P4 ;  /* 0x000000f70600720c */ /* 0x040fe40002781670 */
[----:B------:R-:W-:Y:S02]  /*5ef0*/  I2FP.F32.S32 R9, R9 ;  /* 0x0000000900097245 */ /* 0x000fe40000201400 */
[C---:B------:R-:W-:Y:S02]  /*5f00*/  ISETP.LT.OR P2, PT, R6.reuse, R246, P2 ;  /* 0x000000f60600720c */ /* 0x040fe40001741670 */
[C---:B------:R-:W-:Y:S01]  /*5f10*/  ISETP.LT.OR P6, PT, R6.reuse, R245, P6 ;  /* 0x000000f50600720c */ /* 0x040fe200037c1670 */
[----:B------:R-:W-:Y:S01]  /*5f20*/  FFMA.FTZ R18, R9, -UR19, R26 ;  /* 0x8000001309127c23 */ /* 0x000fe2000801001a */
[----:B------:R-:W-:Y:S01]  /*5f30*/  ISETP.LT.OR P5, PT, R6, R244, P5 ;  /* 0x000000f40600720c */ /* 0x000fe20002fa1670 */
[----:B------:R-:W-:Y:S01]  /*5f40*/  IMAD.IADD R6, R251, 0x1, -R6 ;  /* 0x00000001fb067824 */ /* 0x000fe200078e0a06 */
[----:B------:R-:W-:Y:S01]  /*5f50*/  FSEL R40, R16, -INF , !P3 ;  /* 0xff80000010287808 */ /* 0x000fe20005800000 */
[----:B------:R-:W-:Y:S01]  /*5f60*/  IMAD.IADD R9, R250, 0x1, -R5 ;  /* 0x00000001fa097824 */ /* 0x000fe200078e0a05 */
[----:B------:R-:W-:-:S02]  /*5f70*/  FSEL R43, R13, -INF , !P1 ;  /* 0xff8000000d2b7808 */ /* 0x000fc40004800000 */
[----:B------:R-:W-:Y:S02]  /*5f80*/  FSEL R51, R11, -INF , !P0 ;  /* 0xff8000000b337808 */ /* 0x000fe40004000000 */
[----:B------:R-:W-:Y:S02]  /*5f90*/  FSEL R34, R10, -INF , !P4 ;  /* 0xff8000000a227808 */ /* 0x000fe40006000000 */
[C---:B------:R-:W-:Y:S02]  /*5fa0*/  ISETP.GE.AND P3, PT, R5.reuse, R114, PT ;  /* 0x000000720500720c */ /* 0x040fe40003f66270 */
[C---:B------:R-:W-:Y:S02]  /*5fb0*/  ISETP.GE.AND P1, PT, R5.reuse, R113, PT ;  /* 0x000000710500720c */ /* 0x040fe40003f26270 */
[C---:B------:R-:W-:Y:S02]  /*5fc0*/  ISETP.GE.AND P0, PT, R5.reuse, R112, PT ;  /* 0x000000700500720c */ /* 0x040fe40003f06270 */
[----:B------:R-:W-:-:S02]  /*5fd0*/  ISETP.GE.AND P4, PT, R5, R252, PT ;  /* 0x000000fc0500720c */ /* 0x000fc40003f86270 */
[----:B------:R-:W-:Y:S02]  /*5fe0*/  IABS R7, R7 ;  /* 0x0000000700077213 */ /* 0x000fe40000000000 */
[----:B------:R-:W-:Y:S02]  /*5ff0*/  IABS R6, R6 ;  /* 0x0000000600067213 */ /* 0x000fe40000000000 */
[C---:B------:R-:W-:Y:S01]  /*6000*/  ISETP.LT.OR P3, PT, R5.reuse, R247, P3 ;  /* 0x000000f70500720c */ /* 0x040fe20001f61670 */
[----:B------:R-:W-:Y:S01]  /*6010*/  IMAD.MOV.U32 R8, RZ, RZ, R7 ;  /* 0x000000ffff087224 */ /* 0x000fe200078e0007 */
[C---:B------:R-:W-:Y:S02]  /*6020*/  ISETP.LT.OR P1, PT, R5.reuse, R246, P1 ;  /* 0x000000f60500720c */ /* 0x040fe40000f21670 */
[C---:B------:R-:W-:Y:S02]  /*6030*/  ISETP.LT.OR P0, PT, R5.reuse, R245, P0 ;  /* 0x000000f50500720c */ /* 0x040fe40000701670 */
[----:B------:R-:W-:Y:S01]  /*6040*/  ISETP.LT.OR P4, PT, R5, R244, P4 ;  /* 0x000000f40500720c */ /* 0x000fe20002781670 */
[----:B------:R-:W-:Y:S01]  /*6050*/  IMAD.IADD R5, R251, 0x1, -R5 ;  /* 0x00000001fb057824 */ /* 0x000fe200078e0a05 */
[----:B------:R-:W-:-:S02]  /*6060*/  IABS R7, R9 ;  /* 0x0000000900077213 */ /* 0x000fc40000000000 */
[----:B------:R-:W-:Y:S02]  /*6070*/  I2FP.F32.S32 R9, R6 ;  /* 0x0000000600097245 */ /* 0x000fe40000201400 */
[----:B------:R-:W-:Y:S02]  /*6080*/  IABS R6, R12 ;  /* 0x0000000c00067213 */ /* 0x000fe40000000000 */
[----:B------:R-:W-:Y:S01]  /*6090*/  IABS R5, R5 ;  /* 0x0000000500057213 */ /* 0x000fe20000000000 */
[----:B------:R-:W-:Y:S01]  /*60a0*/  FFMA.FTZ R12, R9, -UR19, R82 ;  /* 0x80000013090c7c23 */ /* 0x000fe20008010052 */
[----:B------:R-:W-:Y:S01]  /*60b0*/  I2FP.F32.S32 R10, R8 ;  /* 0x00000008000a7245 */ /* 0x000fe20000201400 */
[----:B------:R-:W-:Y:S01]  /*60c0*/  IMAD.MOV.U32 R8, RZ, RZ, R6 ;  /* 0x000000ffff087224 */ /* 0x000fe200078e0006 */
[----:B------:R-:W-:Y:S01]  /*60d0*/  I2FP.F32.S32 R7, R7 ;  /* 0x0000000700077245 */ /* 0x000fe20000201400 */
[----:B------:R-:W-:Y:S01]  /*60e0*/  IMAD.MOV.U32 R6, RZ, RZ, R5 ;  /* 0x000000ffff067224 */ /* 0x000fe200078e0005 */
[----:B------:R-:W-:Y:S01]  /*60f0*/  FSEL R36, R18, -INF , !P2 ;  /* 0xff80000012247808 */ /* 0x000fe20005000000 */
[----:B------:R-:W-:Y:S01]  /*6100*/  VIADD R5, R3, 0x18 ;  /* 0x0000001803057836 */ /* 0x000fe20000000000 */
[----:B------:R-:W-:Y:S01]  /*6110*/  I2FP.F32.S32 R9, R8 ;  /* 0x0000000800097245 */ /* 0x000fe20000201400 */
[----:B------:R-:W-:Y:S01]  /*6120*/  FFMA.FTZ R15, R7, -UR19, R27 ;  /* 0x80000013070f7c23 */ /* 0x000fe2000801001b */
[----:B------:R-:W-:Y:S01]  /*6130*/  I2FP.F32.S32 R8, R6 ;  /* 0x0000000600087245 */ /* 0x000fe20000201400 */
[----:B------:R-:W-:-:S02]  /*6140*/  VIADD R6, R3, 0x19 ;  /* 0x0000001903067836 */ /* 0x000fc40000000000 */
[----:B------:R-:W-:Y:S01]  /*6150*/  FFMA.FTZ R10, R10, -UR19, R25 ;  /* 0x800000130a0a7c23 */ /* 0x000fe20008010019 */
[----:B------:R-:W-:Y:S02]  /*6160*/  IMAD.IADD R7, R248, 0x1, -R5 ;  /* 0x00000001f8077824 */ /* 0x000fe400078e0a05 */
[----:B------:R-:W-:Y:S01]  /*6170*/  FFMA.FTZ R16, R9, -UR19, R81 ;  /* 0x8000001309107c23 */ /* 0x000fe20008010051 */
[----:B------:R-:W-:Y:S01]  /*6180*/  FFMA.FTZ R14, R8, -UR19, R83 ;  /* 0x80000013080e7c23 */ /* 0x000fe20008010053 */
[----:B------:R-:W-:Y:S01]  /*6190*/  IMAD.IADD R8, R248, 0x1, -R6 ;  /* 0x00000001f8087824 */ /* 0x000fe200078e0a06 */
[----:B------:R-:W-:Y:S01]  /*61a0*/  FSEL R38, R19, -INF , !P6 ;  /* 0xff80000013267808 */ /* 0x000fe20007000000 */
[--C-:B------:R-:W-:Y:S01]  /*61b0*/  IMAD.IADD R9, R250, 0x1, -R5.reuse ;  /* 0x00000001fa097824 */ /* 0x100fe200078e0a05 */
[----:B------:R-:W-:Y:S01]  /*61c0*/  IABS R7, R7 ;  /* 0x0000000700077213 */ /* 0x000fe20000000000 */
[----:B------:R-:W-:Y:S01]  /*61d0*/  IMAD.IADD R11, R249, 0x1, -R5 ;  /* 0x00000001f90b7824 */ /* 0x000fe200078e0a05 */
[----:B------:R-:W-:-:S02]  /*61e0*/  FSEL R41, R12, -INF , !P5 ;  /* 0xff8000000c297808 */ /* 0x000fc40006800000 */
[----:B------:R-:W-:Y:S01]  /*61f0*/  FSEL R29, R10, -INF , !P3 ;  /* 0xff8000000a1d7808 */ /* 0x000fe20005800000 */
[----:B------:R-:W-:Y:S01]  /*6200*/  IMAD.IADD R10, R251, 0x1, -R5 ;  /* 0x00000001fb0a7824 */ /* 0x000fe200078e0a05 */
[C---:B------:R-:W-:Y:S02]  /*6210*/  ISETP.GE.AND P2, PT, R5.reuse, R114, PT ;  /* 0x000000720500720c */ /* 0x040fe40003f46270 */
[C---:B------:R-:W-:Y:S02]  /*6220*/  ISETP.GE.AND P6, PT, R5.reuse, R113, PT ;  /* 0x000000710500720c */ /* 0x040fe40003fc6270 */
[C---:B------:R-:W-:Y:S02]  /*6230*/  ISETP.GE.AND P5, PT, R5.reuse, R112, PT ;  /* 0x000000700500720c */ /* 0x040fe40003fa6270 */
[C---:B------:R-:W-:Y:S02]  /*6240*/  ISETP.GE.AND P3, PT, R5.reuse, R252, PT ;  /* 0x000000fc0500720c */ /* 0x040fe40003f66270 */
[----:B------:R-:W-:Y:S01]  /*6250*/  IABS R12, R8 ;  /* 0x00000008000c7213 */ /* 0x000fe20000000000 */
[----:B------:R-:W-:Y:S01]  /*6260*/  IMAD.MOV.U32 R8, RZ, RZ, R7 ;  /* 0x000000ffff087224 */ /* 0x000fe200078e0007 */
[----:B------:R-:W-:-:S02]  /*6270*/  ISETP.LT.OR P2, PT, R5, R247, P2 ;  /* 0x000000f70500720c */ /* 0x000fc40001741670 */
[C---:B------:R-:W-:Y:S02]  /*6280*/  ISETP.LT.OR P6, PT, R5.reuse, R246, P6 ;  /* 0x000000f60500720c */ /* 0x040fe400037c1670 */
[C---:B------:R-:W-:Y:S02]  /*6290*/  ISETP.LT.OR P5, PT, R5.reuse, R245, P5 ;  /* 0x000000f50500720c */ /* 0x040fe40002fa1670 */
[----:B------:R-:W-:Y:S02]  /*62a0*/  ISETP.LT.OR P3, PT, R5, R244, P3 ;  /* 0x000000f40500720c */ /* 0x000fe40001f61670 */
[----:B------:R-:W-:Y:S02]  /*62b0*/  IABS R7, R9 ;  /* 0x0000000900077213 */ /* 0x000fe40000000000 */
[----:B------:R-:W-:Y:S02]  /*62c0*/  IABS R5, R11 ;  /* 0x0000000b00057213 */ /* 0x000fe40000000000 */
[----:B------:R-:W-:-:S02]  /*62d0*/  IABS R9, R10 ;  /* 0x0000000a00097213 */ /* 0x000fc40000000000 */
[----:B------:R-:W-:Y:S01]  /*62e0*/  I2FP.F32.S32 R11, R8 ;  /* 0x00000008000b7245 */ /* 0x000fe20000201400 */
[----:B------:R-:W-:Y:S01]  /*62f0*/  IMAD.MOV.U32 R8, RZ, RZ, R7 ;  /* 0x000000ffff087224 */ /* 0x000fe200078e0007 */
[----:B------:R-:W-:Y:S01]  /*6300*/  FSEL R30, R15, -INF , !P1 ;  /* 0xff8000000f1e7808 */ /* 0x000fe20004800000 */
[----:B------:R-:W-:Y:S01]  /*6310*/  IMAD.MOV.U32 R7, RZ, RZ, R5 ;  /* 0x000000ffff077224 */ /* 0x000fe200078e0005 */
[----:B------:R-:W-:Y:S01]  /*6320*/  FSEL R32, R16, -INF , !P0 ;  /* 0xff80000010207808 */ /* 0x000fe20004000000 */
[----:B------:R-:W-:Y:S02]  /*6330*/  IMAD.MOV.U32 R5, RZ, RZ, R9 ;  /* 0x000000ffff057224 */ /* 0x000fe400078e0009 */
[----:B------:R-:W-:Y:S01]  /*6340*/  FFMA.FTZ R11, R11, -UR19, R44 ;  /* 0x800000130b0b7c23 */ /* 0x000fe2000801002c */
[----:B------:R-:W-:Y:S02]  /*6350*/  I2FP.F32.S32 R10, R8 ;  /* 0x00000008000a7245 */ /* 0x000fe40000201400 */
[----:B------:R-:W-:-:S02]  /*6360*/  I2FP.F32.S32 R9, R7 ;  /* 0x0000000700097245 */ /* 0x000fc40000201400 */
[----:B------:R-:W-:Y:S01]  /*6370*/  I2FP.F32.S32 R7, R5 ;  /* 0x0000000500077245 */ /* 0x000fe20000201400 */
[----:B------:R-:W-:Y:S01]  /*6380*/  VIADD R5, R3, 0x20 ;  /* 0x0000002003057836 */ /* 0x000fe20000000000 */
[----:B------:R-:W-:Y:S01]  /*6390*/  I2FP.F32.S32 R8, R12 ;  /* 0x0000000c00087245 */ /* 0x000fe20000201400 */
[----:B------:R-:W-:Y:S01]  /*63a0*/  FFMA.FTZ R18, R9, -UR19, R76 ;  /* 0x8000001309127c23 */ /* 0x000fe2000801004c */
[----:B------:R-:W-:Y:S01]  /*63b0*/  FSEL R37, R14, -INF , !P4 ;  /* 0xff8000000e257808 */ /* 0x000fe20006000000 */
[----:B------:R-:W-:Y:S01]  /*63c0*/  FFMA.FTZ R13, R7, -UR19, R78 ;  /* 0x80000013070d7c23 */ /* 0x000fe2000801004e */
[----:B------:R-:W-:Y:S01]  /*63d0*/  FSEL R26, R11, -INF , !P2 ;  /* 0xff8000000b1a7808 */ /* 0x000fe20005000000 */
[----:B------:R-:W-:Y:S01]  /*63e0*/  IMAD.IADD R9, R248, 0x1, -R5 ;  /* 0x00000001f8097824 */ /* 0x000fe200078e0a05 */
[----:B------:R-:W-:Y:S01]  /*63f0*/  ISETP.GE.AND P1, PT, R6, R114, PT ;  /* 0x000000720600720c */ /* 0x000fe20003f26270 */
[----:B------:R-:W-:Y:S01]  /*6400*/  IMAD.IADD R7, R250, 0x1, -R6 ;  /* 0x00000001fa077824 */ /* 0x000fe200078e0a06 */
[----:B------:R-:W-:Y:S01]  /*6410*/  ISETP.GE.AND P0, PT, R6, R113, PT ;  /* 0x000000710600720c */ /* 0x000fe20003f06270 */
[----:B------:R-:W-:Y:S01]  /*6420*/  FFMA.FTZ R19, R10, -UR19, R46 ;  /* 0x800000130a137c23 */ /* 0x000fe2000801002e */
[----:B------:R-:W-:Y:S01]  /*6430*/  ISETP.GE.AND P4, PT, R6, R112, PT ;  /* 0x000000700600720c */ /* 0x000fe20003f86270 */
[----:B------:R-:W-:Y:S01]  /*6440*/  FFMA.FTZ R12, R8, -UR19, R45 ;  /* 0x80000013080c7c23 */ /* 0x000fe2000801002d */
[C---:B------:R-:W-:Y:S01]  /*6450*/  ISETP.GE.AND P2, PT, R6.reuse, R252, PT ;  /* 0x000000fc0600720c */ /* 0x040fe20003f46270 */
[--C-:B------:R-:W-:Y:S01]  /*6460*/  IMAD.IADD R8, R249, 0x1, -R6.reuse ;  /* 0x00000001f9087824 */ /* 0x100fe200078e0a06 */
[C---:B------:R-:W-:Y:S01]  /*6470*/  ISETP.LT.OR P1, PT, R6.reuse, R247, P1 ;  /* 0x000000f70600720c */ /* 0x040fe20000f21670 */
[----:B------:R-:W-:Y:S01]  /*6480*/  IMAD.IADD R10, R251, 0x1, -R6 ;  /* 0x00000001fb0a7824 */ /* 0x000fe200078e0a06 */
[----:B------:R-:W-:-:S02]  /*6490*/  ISETP.LT.OR P0, PT, R6, R246, P0 ;  /* 0x000000f60600720c */ /* 0x000fc40000701670 */
        /* <DEDUP_REMOVED lines=25> */
[----:B------:R-:W-:Y:S01]  /*6630*/  IMAD.IADD R8, R248, 0x1, -R6 ;  /* 0x00000001f8087824 */ /* 0x000fe200078e0a06 */
        /* <DEDUP_REMOVED lines=79> */
[--C-:B------:R-:W-:Y:S02]  /*6b30*/  IMAD.IADD R7, R248, 0x1, -R5.reuse ;  /* 0x00000001f8077824 */ /* 0x100fe400078e0a05 */
        /* <DEDUP_REMOVED lines=70> */
[----:B------:R-:W-:Y:S01]  /*6fa0*/  IMAD.IADD R9, R249, 0x1, -R5 ;  /* 0x00000001f9097824 */ /* 0x000fe200078e0a05 */
[----:B------:R-:W-:Y:S01]  /*6fb0*/  FSEL R169, R13, -INF , !P5 ;  /* 0xff8000000da97808 */ /* 0x000fe20006800000 */
[----:B------:R-:W-:Y:S01]  /*6fc0*/  FFMA.FTZ R16, R7, -UR19, R95 ;  /* 0x8000001307107c23 */ /* 0x000fe2000801005f */
[----:B------:R-:W-:Y:S01]  /*6fd0*/  IMAD.IADD R7, R248, 0x1, -R6 ;  /* 0x00000001f8077824 */ /* 0x000fe200078e0a06 */
[----:B------:R-:W-:Y:S01]  /*6fe0*/  FSEL R158, R12, -INF , !P3 ;  /* 0xff8000000c9e7808 */ /* 0x000fe20005800000 */
[----:B------:R-:W-:Y:S01]  /*6ff0*/  FFMA.FTZ R15, R8, -UR19, R106 ;  /* 0x80000013080f7c23 */ /* 0x000fe2000801006a */
[----:B------:R-:W-:Y:S01]  /*7000*/  ISETP.GE.AND P2, PT, R5, R114, PT ;  /* 0x000000720500720c */ /* 0x000fe20003f46270 */
[----:B------:R-:W-:Y:S01]  /*7010*/  IMAD.IADD R8, R251, 0x1, -R5 ;  /* 0x00000001fb087824 */ /* 0x000fe200078e0a05 */
[----:B------:R-:W-:Y:S01]  /*7020*/  ISETP.GE.AND P6, PT, R5, R113, PT ;  /* 0x000000710500720c */ /* 0x000fe20003fc6270 */
[----:B------:R-:W-:Y:S01]  /*7030*/  VIADD R3, R3, 0x39 ;  /* 0x0000003903037836 */ /* 0x000fe20000000000 */
[----:B------:R-:W-:-:S02]  /*7040*/  ISETP.GE.AND P5, PT, R5, R112, PT ;  /* 0x000000700500720c */ /* 0x000fc40003fa6270 */
[C---:B------:R-:W-:Y:S02]  /*7050*/  ISETP.GE.AND P3, PT, R5.reuse, R252, PT ;  /* 0x000000fc0500720c */ /* 0x040fe40003f66270 */
[----:B------:R-:W-:Y:S01]  /*7060*/  I2FP.F32.S32 R10, R11 ;  /* 0x0000000b000a7245 */ /* 0x000fe20000201400 */
[--C-:B------:R-:W-:Y:S01]  /*7070*/  IMAD.IADD R11, R250, 0x1, -R6.reuse ;  /* 0x00000001fa0b7824 */ /* 0x100fe200078e0a06 */
[C---:B------:R-:W-:Y:S02]  /*7080*/  ISETP.LT.OR P2, PT, R5.reuse, R247, P2 ;  /* 0x000000f70500720c */ /* 0x040fe40001741670 */
[C---:B------:R-:W-:Y:S01]  /*7090*/  ISETP.LT.OR P6, PT, R5.reuse, R246, P6 ;  /* 0x000000f60500720c */ /* 0x040fe200037c1670 */
[----:B------:R-:W-:Y:S01]  /*70a0*/  FFMA.FTZ R14, R10, -UR19, R93 ;  /* 0x800000130a0e7c23 */ /* 0x000fe2000801005d */
[----:B------:R-:W-:Y:S01]  /*70b0*/  ISETP.LT.OR P5, PT, R5, R245, P5 ;  /* 0x000000f50500720c */ /* 0x000fe20002fa1670 */
[----:B------:R-:W-:Y:S01]  /*70c0*/  IMAD.IADD R10, R249, 0x1, -R6 ;  /* 0x00000001f90a7824 */ /* 0x000fe200078e0a06 */
[----:B------:R-:W-:-:S02]  /*70d0*/  ISETP.LT.OR P3, PT, R5, R244, P3 ;  /* 0x000000f40500720c */ /* 0x000fc40001f61670 */
[----:B------:R-:W-:Y:S02]  /*70e0*/  IABS R7, R7 ;  /* 0x0000000700077213 */ /* 0x000fe40000000000 */
[----:B------:R-:W-:Y:S02]  /*70f0*/  IABS R5, R9 ;  /* 0x0000000900057213 */ /* 0x000fe40000000000 */
[----:B------:R-:W-:Y:S01]  /*7100*/  IABS R9, R8 ;  /* 0x0000000800097213 */ /* 0x000fe20000000000 */
[----:B------:R-:W-:Y:S01]  /*7110*/  IMAD.MOV.U32 R12, RZ, RZ, R7 ;  /* 0x000000ffff0c7224 */ /* 0x000fe200078e0007 */
[----:B------:R-:W-:Y:S01]  /*7120*/  IABS R8, R10 ;  /* 0x0000000a00087213 */ /* 0x000fe20000000000 */
[----:B------:R-:W-:Y:S01]  /*7130*/  IMAD.MOV.U32 R7, RZ, RZ, R5 ;  /* 0x000000ffff077224 */ /* 0x000fe200078e0005 */
[----:B------:R-:W-:Y:S02]  /*7140*/  IABS R5, R11 ;  /* 0x0000000b00057213 */ /* 0x000fe40000000000 */
[----:B------:R-:W-:-:S02]  /*7150*/  FSEL R154, R20, -INF , !P1 ;  /* 0xff800000149a7808 */ /* 0x000fc40004800000 */
[----:B------:R-:W-:Y:S01]  /*7160*/  I2FP.F32.S32 R10, R7 ;  /* 0x00000007000a7245 */ /* 0x000fe20000201400 */
[----:B------:R-:W-:Y:S01]  /*7170*/  IMAD.MOV.U32 R7, RZ, RZ, R5 ;  /* 0x000000ffff077224 */ /* 0x000fe200078e0005 */
[----:B------:R-:W-:Y:S01]  /*7180*/  ISETP.GE.AND P1, PT, R6, R114, PT ;  /* 0x000000720600720c */ /* 0x000fe20003f26270 */
[----:B------:R-:W-:Y:S01]  /*7190*/  IMAD.MOV.U32 R5, RZ, RZ, R8 ;  /* 0x000000ffff057224 */ /* 0x000fe200078e0008 */
[----:B------:R-:W-:Y:S02]  /*71a0*/  I2FP.F32.S32 R8, R9 ;  /* 0x0000000900087245 */ /* 0x000fe40000201400 */
[----:B------:R-:W-:Y:S01]  /*71b0*/  I2FP.F32.S32 R9, R12 ;  /* 0x0000000c00097245 */ /* 0x000fe20000201400 */
[----:B------:R-:W-:Y:S01]  /*71c0*/  FFMA.FTZ R12, R10, -UR19, R105 ;  /* 0x800000130a0c7c23 */ /* 0x000fe20008010069 */
[----:B------:R-:W-:Y:S01]  /*71d0*/  I2FP.F32.S32 R5, R5 ;  /* 0x0000000500057245 */ /* 0x000fe20000201400 */
[----:B------:R-:W-:Y:S01]  /*71e0*/  FFMA.FTZ R11, R8, -UR19, R107 ;  /* 0x80000013080b7c23 */ /* 0x000fe2000801006b */
[----:B------:R-:W-:Y:S01]  /*71f0*/  I2FP.F32.S32 R7, R7 ;  /* 0x0000000700077245 */ /* 0x000fe20000201400 */
[----:B------:R-:W-:Y:S01]  /*7200*/  FFMA.FTZ R10, R9, -UR19, R100 ;  /* 0x80000013090a7c23 */ /* 0x000fe20008010064 */
[----:B------:R-:W-:Y:S01]  /*7210*/  ISETP.LT.OR P1, PT, R6, R247, P1 ;  /* 0x000000f70600720c */ /* 0x000fe20000f21670 */
[----:B------:R-:W-:Y:S01]  /*7220*/  FFMA.FTZ R18, R5, -UR19, R108 ;  /* 0x8000001305127c23 */ /* 0x000fe2000801006c */
[----:B------:R-:W-:-:S02]  /*7230*/  IMAD.IADD R5, R251, 0x1, -R6 ;  /* 0x00000001fb057824 */ /* 0x000fc400078e0a06 */
[----:B------:R-:W-:Y:S01]  /*7240*/  FFMA.FTZ R13, R7, -UR19, R102 ;  /* 0x80000013070d7c23 */ /* 0x000fe20008010066 */
[----:B------:R-:W-:Y:S01]  /*7250*/  FSEL R155, R17, -INF , !P0 ;  /* 0xff800000119b7808 */ /* 0x000fe20004000000 */
[--C-:B------:R-:W-:Y:S01]  /*7260*/  IMAD.IADD R7, R248, 0x1, -R3.reuse ;  /* 0x00000001f8077824 */ /* 0x100fe200078e0a03 */
[----:B------:R-:W-:Y:S01]  /*7270*/  FSEL R156, R15, -INF , !P4 ;  /* 0xff8000000f9c7808 */ /* 0x000fe20006000000 */
[----:B------:R-:W-:Y:S01]  /*7280*/  IMAD.IADD R9, R249, 0x1, -R3 ;  /* 0x00000001f9097824 */ /* 0x000fe200078e0a03 */
[----:B------:R-:W-:Y:S02]  /*7290*/  FSEL R150, R14, -INF , !P2 ;  /* 0xff8000000e967808 */ /* 0x000fe40005000000 */
[C---:B------:R-:W-:Y:S02]  /*72a0*/  ISETP.GE.AND P0, PT, R6.reuse, R113, PT ;  /* 0x000000710600720c */ /* 0x040fe40003f06270 */
[C---:B------:R-:W-:Y:S02]  /*72b0*/  ISETP.GE.AND P4, PT, R6.reuse, R112, PT ;  /* 0x000000700600720c */ /* 0x040fe40003f86270 */
[----:B------:R-:W-:-:S02]  /*72c0*/  ISETP.GE.AND P2, PT, R6, R252, PT ;  /* 0x000000fc0600720c */ /* 0x000fc40003f46270 */
[----:B------:R-:W-:Y:S02]  /*72d0*/  FSEL R152, R16, -INF , !P6 ;  /* 0xff80000010987808 */ /* 0x000fe40007000000 */
[----:B------:R-:W-:Y:S02]  /*72e0*/  FSEL R151, R12, -INF , !P5 ;  /* 0xff8000000c977808 */ /* 0x000fe40006800000 */
[----:B------:R-:W-:Y:S02]  /*72f0*/  FSEL R153, R11, -INF , !P3 ;  /* 0xff8000000b997808 */ /* 0x000fe40005800000 */
[----:B------:R-:W-:Y:S02]  /*7300*/  FSEL R149, R10, -INF , !P1 ;  /* 0xff8000000a957808 */ /* 0x000fe40004800000 */
[----:B------:R-:W-:Y:S02]  /*7310*/  ISETP.GE.AND P6, PT, R3, R114, PT ;  /* 0x000000720300720c */ /* 0x000fe40003fc6270 */
[----:B------:R-:W-:-:S02]  /*7320*/  IABS R5, R5 ;  /* 0x0000000500057213 */ /* 0x000fc40000000000 */
[C---:B------:R-:W-:Y:S02]  /*7330*/  ISETP.GE.AND P5, PT, R3.reuse, R113, PT ;  /* 0x000000710300720c */ /* 0x040fe40003fa6270 */
[C---:B------:R-:W-:Y:S02]  /*7340*/  ISETP.GE.AND P3, PT, R3.reuse, R112, PT ;  /* 0x000000700300720c */ /* 0x040fe40003f66270 */
[----:B------:R-:W-:Y:S02]  /*7350*/  ISETP.GE.AND P1, PT, R3, R252, PT ;  /* 0x000000fc0300720c */ /* 0x000fe40003f26270 */
[C---:B------:R-:W-:Y:S02]  /*7360*/  ISETP.LT.OR P0, PT, R6.reuse, R246, P0 ;  /* 0x000000f60600720c */ /* 0x040fe40000701670 */
[C---:B------:R-:W-:Y:S02]  /*7370*/  ISETP.LT.OR P4, PT, R6.reuse, R245, P4 ;  /* 0x000000f50600720c */ /* 0x040fe40002781670 */
[----:B------:R-:W-:-:S02]  /*7380*/  ISETP.LT.OR P2, PT, R6, R244, P2 ;  /* 0x000000f40600720c */ /* 0x000fc40001741670 */
[----:B------:R-:W-:Y:S01]  /*7390*/  IABS R6, R7 ;  /* 0x0000000700067213 */ /* 0x000fe20000000000 */
[--C-:B------:R-:W-:Y:S01]  /*73a0*/  IMAD.IADD R7, R250, 0x1, -R3.reuse ;  /* 0x00000001fa077824 */ /* 0x100fe200078e0a03 */
[C---:B------:R-:W-:Y:S02]  /*73b0*/  ISETP.LT.OR P6, PT, R3.reuse, R247, P6 ;  /* 0x000000f70300720c */ /* 0x040fe400037c1670 */
[----:B------:R-:W-:Y:S01]  /*73c0*/  I2FP.F32.S32 R5, R5 ;  /* 0x0000000500057245 */ /* 0x000fe20000201400 */
[----:B------:R-:W-:Y:S01]  /*73d0*/  IMAD.MOV.U32 R8, RZ, RZ, R6 ;  /* 0x000000ffff087224 */ /* 0x000fe200078e0006 */
[C---:B------:R-:W-:Y:S02]  /*73e0*/  ISETP.LT.OR P5, PT, R3.reuse, R246, P5 ;  /* 0x000000f60300720c */ /* 0x040fe40002fa1670 */
[C---:B------:R-:W-:Y:S02]  /*73f0*/  ISETP.LT.OR P3, PT, R3.reuse, R245, P3 ;  /* 0x000000f50300720c */ /* 0x040fe40001f61670 */
[----:B------:R-:W-:Y:S01]  /*7400*/  ISETP.LT.OR P1, PT, R3, R244, P1 ;  /* 0x000000f40300720c */ /* 0x000fe20000f21670 */
[----:B------:R-:W-:Y:S01]  /*7410*/  IMAD.IADD R3, R251, 0x1, -R3 ;  /* 0x00000001fb037824 */ /* 0x000fe200078e0a03 */
[----:B------:R-:W-:Y:S01]  /*7420*/  IABS R6, R7 ;  /* 0x0000000700067213 */ /* 0x000fe20000000000 */
[----:B------:R-:W-:Y:S01]  /*7430*/  FFMA.FTZ R7, R5, -UR19, R110 ;  /* 0x8000001305077c23 */ /* 0x000fe2000801006e */
[----:B------:R-:W-:-:S02]  /*7440*/  FSEL R144, R13, -INF , !P0 ;  /* 0xff8000000d907808 */ /* 0x000fc40004000000 */
[----:B------:R-:W-:Y:S02]  /*7450*/  PLOP3.LUT P0, PT, PT, PT, UP0, 0x80, 0x0 ;  /* 0x000000000000781c */ /* 0x000fe40003f0f008 */
[----:B------:R-:W-:Y:S02]  /*7460*/  IABS R5, R9 ;  /* 0x0000000900057213 */ /* 0x000fe40000000000 */
[----:B------:R-:W-:Y:S02]  /*7470*/  IABS R3, R3 ;  /* 0x0000000300037213 */ /* 0x000fe40000000000 */
[----:B------:R-:W-:Y:S02]  /*7480*/  I2FP.F32.S32 R8, R8 ;  /* 0x0000000800087245 */ /* 0x000fe40000201400 */
[----:B------:R-:W-:Y:S02]  /*7490*/  I2FP.F32.S32 R6, R6 ;  /* 0x0000000600067245 */ /* 0x000fe40000201400 */
        /* <DEDUP_REMOVED lines=94> */
.L_x_899:
[----:B------:R-:W-:Y:S05]  /*7a80*/  BSYNC B0 ;  /* 0x0000000000007941 */ /* 0x000fea0003800000 */
.L_x_898:
[----:B------:R-:W0:Y:S02]  /*7a90*/  LDGDEPBAR ;  /* 0x00000000000079af */ /* 0x000e240000000000 */
.L_x_897:
[----:B------:R-:W-:Y:S01]  /*7aa0*/  FMNMX.FTZ R135, R52, R48, !PT ;  /* 0x0000003034877209 */ /* 0x000fe20007810000 */
[----:B------:R-:W-:Y:S01]  /*7ab0*/  ULDC UR10, c[0x0][0x2ec] ;  /* 0x0000bb00000a7ab9 */ /* 0x000fe20000000800 */
        /* <DEDUP_REMOVED lines=33> */
[----:B------:R-:W-:Y:S01]  /*7cd0*/  LEA R225, R0, UR4, 0x1 ;  /* 0x0000000400e17c11 */ /* 0x000fe2000f8e08ff */
[----:B------:R-:W-:Y:S01]  /*7ce0*/  STL [R1+0xa0], R230 ;  /* 0x0000a0e601007387 */ /* 0x000fe20000100800 */
[----:B------:R-:W-:-:S02]  /*7cf0*/  FMNMX.FTZ R135, R150, R135, !PT ;  /* 0x0000008796877209 */ /* 0x000fc40007810000 */
[----:B------:R-:W-:Y:S01]  /*7d00*/  LEA R226, R4, R225, 0x1 ;  /* 0x000000e104e27211 */ /* 0x000fe200078e08ff */
[----:B------:R-:W-:Y:S01]  /*7d10*/  STL [R1+0x9c], R229 ;  /* 0x00009ce501007387 */ /* 0x000fe20000100800 */
[----:B------:R-:W-:Y:S01]  /*7d20*/  FMNMX.FTZ R135, R149, R135, !PT ;  /* 0x0000008795877209 */ /* 0x000fe20007810000 */
[C---:B------:R-:W-:Y:S01]  /*7d30*/  IMAD R228, R2.reuse, 0x2, R225 ;  /* 0x0000000202e47824 */ /* 0x040fe200078e02e1 */
[----:B------:R-:W-:Y:S01]  /*7d40*/  LEA R227, R2, R226, 0x1 ;  /* 0x000000e202e37211 */ /* 0x000fe200078e08ff */
[----:B------:R-:W-:Y:S01]  /*7d50*/  STL [R1+0x98], R224 ;  /* 0x000098e001007387 */ /* 0x000fe20000100800 */
[----:B------:R-:W-:-:S03]  /*7d60*/  FMNMX.FTZ R135, R138, R135, !PT ;  /* 0x000000878a877209 */ /* 0x000fc60007810000 */
[----:B------:R-:W-:Y:S04]  /*7d70*/  STL [R1+0x94], R137 ;  /* 0x0000948901007387 */ /* 0x000fe80000100800 */
[----:B------:R-:W3:Y:S04]  /*7d80*/  SHFL.BFLY PT, R5, R135, 0x2, 0x1f ;  /* 0x0c401f0087057f89 */ /* 0x000ee800000e0000 */
[----:B------:R-:W-:Y:S04]  /*7d90*/  STL [R1+0x90], R136 ;  /* 0x0000908801007387 */ /* 0x000fe80000100800 */
[----:B------:R-:W-:Y:S04]  /*7da0*/  LDSM.16.MT88.4 R44, [R225+0xc000] ;  /* 0x00c00000e12c783b */ /* 0x000fe80000004200 */
[----:B------:R-:W-:Y:S04]  /*7db0*/  LDSM.16.MT88.4 R64, [R226+0xc800] ;  /* 0x00c80000e240783b */ /* 0x000fe80000004200 */
[----:B------:R-:W-:Y:S04]  /*7dc0*/  LDSM.16.MT88.4 R84, [R227+0xe000] ;  /* 0x00e00000e354783b */ /* 0x000fe80000004200 */
[----:B------:R-:W-:Y:S01]  /*7dd0*/  LDSM.16.MT88.4 R60, [R225+0xe000] ;  /* 0x00e00000e13c783b */ /* 0x000fe20000004200 */
[----:B---3--:R-:W-:-:S03]  /*7de0*/  FMNMX.FTZ R135, R135, R5, !PT ;  /* 0x0000000587877209 */ /* 0x008fc60007810000 */
[----:B------:R-:W-:Y:S01]  /*7df0*/  LDSM.16.MT88.4 R72, [R226+0xe000] ;  /* 0x00e00000e248783b */ /* 0x000fe20000004200 */
[----:B------:R-:W-:Y:S02]  /*7e00*/  FMNMX.FTZ R5, R154, R3, !PT ;  /* 0x000000039a057209 */ /* 0x000fe40007810000 */
[----:B------:R-:W-:Y:S01]  /*7e10*/  FMNMX.FTZ R3, R57, R54, !PT ;  /* 0x0000003639037209 */ /* 0x000fe20007810000 */
[----:B-1----:R-:W1:Y:S01]  /*7e20*/  SHFL.BFLY PT, R6, R135, 0x1, 0x1f ;  /* 0x0c201f0087067f89 */ /* 0x002e6200000e0000 */
[----:B------:R-:W-:Y:S02]  /*7e30*/  FMNMX.FTZ R5, R152, R5, !PT ;  /* 0x0000000598057209 */ /* 0x000fe40007810000 */
[----:B------:R-:W-:Y:S01]  /*7e40*/  FMNMX.FTZ R3, R49, R3, !PT ;  /* 0x0000000331037209 */ /* 0x000fe20007810000 */
[----:B------:R-:W-:Y:S01]  /*7e50*/  LDSM.16.MT88.4 R80, [R228+0xe000] ;  /* 0x00e00000e450783b */ /* 0x000fe20000004200 */
[----:B------:R-:W-:Y:S02]  /*7e60*/  FMNMX.FTZ R5, R144, R5, !PT ;  /* 0x0000000590057209 */ /* 0x000fe40007810000 */
[----:B------:R-:W-:Y:S01]  /*7e70*/  FMNMX.FTZ R3, R43, R3, !PT ;  /* 0x000000032b037209 */ /* 0x000fe20007810000 */
[----:B------:R-:W-:Y:S01]  /*7e80*/  LDSM.16.MT88.4 R76, [R228+0xe800] ;  /* 0x00e80000e44c783b */ /* 0x000fe20000004200 */
[----:B------:R-:W-:-:S02]  /*7e90*/  FMNMX.FTZ R134, R139, R5, !PT ;  /* 0x000000058b867209 */ /* 0x000fc40007810000 */
[----:B------:R-:W-:-:S03]  /*7ea0*/  FMNMX.FTZ R3, R38, R3, !PT ;  /* 0x0000000326037209 */ /* 0x000fc60007810000 */
[----:B------:R-:W3:Y:S01]  /*7eb0*/  SHFL.BFLY PT, R7, R134, 0x2, 0x1f ;  /* 0x0c401f0086077f89 */ /* 0x000ee200000e0000 */
[----:B------:R-:W-:-:S04]  /*7ec0*/  FMNMX.FTZ R3, R32, R3, !PT ;  /* 0x0000000320037209 */ /* 0x000fc80007810000 */
[----:B------:R-:W-:-:S04]  /*7ed0*/  FMNMX.FTZ R3, R28, R3, !PT ;  /* 0x000000031c037209 */ /* 0x000fc80007810000 */
[----:B------:R-:W-:Y:S02]  /*7ee0*/  FMNMX.FTZ R3, R25, R3, !PT ;  /* 0x0000000319037209 */ /* 0x000fe40007810000 */
[----:B-1----:R-:W-:Y:S02]  /*7ef0*/  FMNMX.FTZ R135, R135, R6, !PT ;  /* 0x0000000687877209 */ /* 0x002fe40007810000 */
[----:B------:R-:W-:Y:S02]  /*7f00*/  FMNMX.FTZ R3, R184, R3, !PT ;  /* 0x00000003b8037209 */ /* 0x000fe40007810000 */
[C---:B------:R-:W-:Y:S01]  /*7f10*/  FSETP.NEU.FTZ.AND P1, PT, R135.reuse, -INF , PT ;  /* 0xff8000008700780b */ /* 0x040fe20003f3d000 */
[----:B------:R-:W-:Y:S01]  /*7f20*/  FMUL.FTZ R22, R135, UR10 ;  /* 0x0000000a87167c20 */ /* 0x000fe20008410000 */
[----:B------:R-:W-:-:S04]  /*7f30*/  FMNMX.FTZ R3, R179, R3, !PT ;  /* 0x00000003b3037209 */ /* 0x000fc80007810000 */
[----:B------:R-:W-:Y:S02]  /*7f40*/  FSEL R22, R22, RZ, P1 ;  /* 0x000000ff16167208 */ /* 0x000fe40000800000 */
[----:B------:R-:W-:Y:S02]  /*7f50*/  FMNMX.FTZ R3, R171, R3, !PT ;  /* 0x00000003ab037209 */ /* 0x000fe40007810000 */
[----:B---3--:R-:W-:Y:S01]  /*7f60*/  FMNMX.FTZ R134, R134, R7, !PT ;  /* 0x0000000786867209 */ /* 0x008fe20007810000 */
[--C-:B------:R-:W-:Y:S01]  /*7f70*/  FFMA.FTZ R5, R52, UR10, -R22.reuse ;  /* 0x0000000a34057c23 */ /* 0x100fe20008010816 */
[----:B------:R-:W-:-:S03]  /*7f80*/  FFMA.FTZ R6, R39, UR10, -R22 ;  /* 0x0000000a27067c23 */ /* 0x000fc60008010816 */
[----:B------:R1:W-:Y:S01]  /*7f90*/  MUFU.EX2 R189, R5 ;  /* 0x0000000500bd7308 */ /* 0x0003e20000000800 */
[----:B------:R-:W3:Y:S07]  /*7fa0*/  SHFL.BFLY PT, R7, R134, 0x1, 0x1f ;  /* 0x0c201f0086077f89 */ /* 0x000eee00000e0000 */
[----:B------:R4:W-:Y:S01]  /*7fb0*/  MUFU.EX2 R136, R6 ;  /* 0x0000000600887308 */ /* 0x0009e20000000800 */
[----:B-1----:R-:W-:-:S07]  /*7fc0*/  FFMA.FTZ R5, R48, UR10, -R22 ;  /* 0x0000000a30057c23 */ /* 0x002fce0008010816 */
[----:B------:R1:W2:Y:S01]  /*7fd0*/  MUFU.EX2 R188, R5 ;  /* 0x0000000500bc7308 */ /* 0x0002a20000000800 */
[----:B----4-:R-:W-:Y:S01]  /*7fe0*/  FFMA.FTZ R6, R35, UR10, -R22 ;  /* 0x0000000a23067c23 */ /* 0x010fe20008010816 */
[----:B---3--:R-:W-:-:S06]  /*7ff0*/  FMNMX.FTZ R134, R134, R7, !PT ;  /* 0x0000000786867209 */ /* 0x008fcc0007810000 */
[----:B------:R3:W4:Y:S01]  /*8000*/  MUFU.EX2 R224, R6 ;  /* 0x0000000600e07308 */ /* 0x0007220000000800 */
[C---:B------:R-:W-:Y:S01]  /*8010*/  FSETP.NEU.FTZ.AND P1, PT, R134.reuse, -INF , PT ;  /* 0xff8000008600780b */ /* 0x040fe20003f3d000 */
[----:B------:R-:W-:-:S05]  /*8020*/  FMUL.FTZ R21, R134, UR10 ;  /* 0x0000000a86157c20 */ /* 0x000fca0008410000 */
[----:B------:R-:W-:Y:S02]  /*8030*/  FSEL R21, R21, RZ, P1 ;  /* 0x000000ff15157208 */ /* 0x000fe40000800000 */
[----:B-1----:R-:W-:Y:S02]  /*8040*/  FMNMX.FTZ R5, R159, R3, !PT ;  /* 0x000000039f057209 */ /* 0x002fe40007810000 */
[----:B------:R-:W-:Y:S02]  /*8050*/  FMNMX.FTZ R3, R58, R55, !PT ;  /* 0x000000373a037209 */ /* 0x000fe40007810000 */
[----:B------:R-:W-:Y:S02]  /*8060*/  FMNMX.FTZ R5, R155, R5, !PT ;  /* 0x000000059b057209 */ /* 0x000fe40007810000 */
[----:B------:R-:W-:Y:S02]  /*8070*/  FMNMX.FTZ R3, R53, R3, !PT ;  /* 0x0000000335037209 */ /* 0x000fe40007810000 */
[----:B------:R-:W-:Y:S01]  /*8080*/  FMNMX.FTZ R133, R151, R5, !PT ;  /* 0x0000000597857209 */ /* 0x000fe20007810000 */
[----:B------:R-:W-:Y:S01]  /*8090*/  FFMA.FTZ R5, R34, UR10, -R22 ;  /* 0x0000000a22057c23 */ /* 0x000fe20008010816 */
[----:B------:R-:W-:-:S02]  /*80a0*/  FMNMX.FTZ R3, R51, R3, !PT ;  /* 0x0000000333037209 */ /* 0x000fc40007810000 */
[----:B------:R-:W-:Y:S01]  /*80b0*/  FMNMX.FTZ R133, R146, R133, !PT ;  /* 0x0000008592857209 */ /* 0x000fe20007810000 */
[----:B------:R1:W-:Y:S01]  /*80c0*/  MUFU.EX2 R233, R5 ;  /* 0x0000000500e97308 */ /* 0x0003e20000000800 */
[----:B------:R-:W-:Y:S02]  /*80d0*/  FMNMX.FTZ R3, R41, R3, !PT ;  /* 0x0000000329037209 */ /* 0x000fe40007810000 */
[----:B------:R-:W-:Y:S02]  /*80e0*/  FMNMX.FTZ R133, R145, R133, !PT ;  /* 0x0000008591857209 */ /* 0x000fe40007810000 */
[----:B------:R-:W-:Y:S02]  /*80f0*/  FMNMX.FTZ R3, R37, R3, !PT ;  /* 0x0000000325037209 */ /* 0x000fe40007810000 */
[----:B--2---:R-:W-:Y:S01]  /*8100*/  F2FP.BF16.F32.PACK_AB R16, R188, R189 ;  /* 0x000000bdbc10723e */ /* 0x004fe200000010ff */
[----:B---3--:R-:W2:Y:S01]  /*8110*/  SHFL.BFLY PT, R6, R133, 0x2, 0x1f ;  /* 0x0c401f0085067f89 */ /* 0x008ea200000e0000 */
[----:B------:R-:W-:-:S02]  /*8120*/  FMNMX.FTZ R3, R33, R3, !PT ;  /* 0x0000000321037209 */ /* 0x000fc40007810000 */
[----:B----4-:R-:W-:Y:S01]  /*8130*/  F2FP.BF16.F32.PACK_AB R18, R224, R136 ;  /* 0x00000088e012723e */ /* 0x010fe200000010ff */
[----:B-1----:R-:W-:-:S04]  /*8140*/  FFMA.FTZ R5, R29, UR10, -R22 ;  /* 0x0000000a1d057c23 */ /* 0x002fc80008010816 */
[----:B------:R1:W-:Y:S01]  /*8150*/  MUFU.EX2 R231, R5 ;  /* 0x0000000500e77308 */ /* 0x0003e20000000800 */
[----:B--2---:R-:W-:Y:S02]  /*8160*/  FMNMX.FTZ R133, R133, R6, !PT ;  /* 0x0000000685857209 */ /* 0x004fe40007810000 */
[----:B-1----:R-:W-:Y:S01]  /*8170*/  FMNMX.FTZ R5, R31, R3, !PT ;  /* 0x000000031f057209 */ /* 0x002fe20007810000 */
[----:B------:R-:W-:-:S03]  /*8180*/  FFMA.FTZ R3, R26, UR10, -R22 ;  /* 0x0000000a1a037c23 */ /* 0x000fc60008010816 */
[----:B------:R-:W-:Y:S01]  /*8190*/  FMNMX.FTZ R5, R185, R5, !PT ;  /* 0x00000005b9057209 */ /* 0x000fe20007810000 */
[----:B------:R1:W-:Y:S03]  /*81a0*/  MUFU.EX2 R11, R3 ;  /* 0x00000003000b7308 */ /* 0x0003e60000000800 */
[----:B-1----:R-:W-:Y:S01]  /*81b0*/  FMNMX.FTZ R3, R180, R5, !PT ;  /* 0x00000005b4037209 */ /* 0x002fe20007810000 */
[----:B------:R-:W-:-:S03]  /*81c0*/  FFMA.FTZ R5, R24, UR10, -R22 ;  /* 0x0000000a18057c23 */ /* 0x000fc60008010816 */
[----:B------:R-:W-:Y:S01]  /*81d0*/  FMNMX.FTZ R3, R176, R3, !PT ;  /* 0x00000003b0037209 */ /* 0x000fe20007810000 */
[----:B------:R1:W-:Y:S03]  /*81e0*/  MUFU.EX2 R194, R5 ;  /* 0x0000000500c27308 */ /* 0x0003e60000000800 */
[----:B------:R-:W-:Y:S01]  /*81f0*/  FMNMX.FTZ R132, R169, R3, !PT ;  /* 0x00000003a9847209 */ /* 0x000fe20007810000 */
[----:B------:R-:W-:-:S03]  /*8200*/  FFMA.FTZ R3, R56, UR10, -R21 ;  /* 0x0000000a38037c23 */ /* 0x000fc60008010815 */
[----:B------:R-:W-:Y:S01]  /*8210*/  FMNMX.FTZ R132, R156, R132, !PT ;  /* 0x000000849c847209 */ /* 0x000fe20007810000 */
[----:B------:R2:W-:Y:S03]  /*8220*/  MUFU.EX2 R187, R3 ;  /* 0x0000000300bb7308 */ /* 0x0005e60000000800 */
[----:B------:R-:W-:-:S04]  /*8230*/  FMNMX.FTZ R132, R153, R132, !PT ;  /* 0x0000008499847209 */ /* 0x000fc80007810000 */
[----:B------:R-:W-:Y:S01]  /*8240*/  FMNMX.FTZ R132, R148, R132, !PT ;  /* 0x0000008494847209 */ /* 0x000fe20007810000 */
[----:B-1----:R-:W1:Y:S03]  /*8250*/  SHFL.BFLY PT, R5, R133, 0x1, 0x1f ;  /* 0x0c201f0085057f89 */ /* 0x002e6600000e0000 */
[----:B------:R-:W-:-:S05]  /*8260*/  FMNMX.FTZ R132, R147, R132, !PT ;  /* 0x0000008493847209 */ /* 0x000fca0007810000 */
[----:B------:R-:W3:Y:S01]  /*8270*/  SHFL.BFLY PT, R6, R132, 0x2, 0x1f ;  /* 0x0c401f0084067f89 */ /* 0x000ee200000e0000 */
[----:B--2---:R-:W-:-:S04]  /*8280*/  FFMA.FTZ R3, R50, UR10, -R21 ;  /* 0x0000000a32037c23 */ /* 0x004fc80008010815 */
[----:B------:R2:W4:Y:S01]  /*8290*/  MUFU.EX2 R186, R3 ;  /* 0x0000000300ba7308 */ /* 0x0005220000000800 */
[----:B-1----:R-:W-:-:S04]  /*82a0*/  FMNMX.FTZ R133, R133, R5, !PT ;  /* 0x0000000585857209 */ /* 0x002fc80007810000 */
[C---:B------:R-:W-:Y:S01]  /*82b0*/  FSETP.NEU.FTZ.AND P1, PT, R133.reuse, -INF , PT ;  /* 0xff8000008500780b */ /* 0x040fe20003f3d000 */
[--C-:B--2---:R-:W-:Y:S01]  /*82c0*/  FFMA.FTZ R3, R42, UR10, -R21.reuse ;  /* 0x0000000a2a037c23 */ /* 0x104fe20008010815 */
[----:B------:R-:W-:Y:S01]  /*82d0*/  FMUL.FTZ R20, R133, UR10 ;  /* 0x0000000a85147c20 */ /* 0x000fe20008410000 */
[----:B---3--:R-:W-:Y:S02]  /*82e0*/  FMNMX.FTZ R132, R132, R6, !PT ;  /* 0x0000000684847209 */ /* 0x008fe40007810000 */
[----:B------:R1:W-:Y:S01]  /*82f0*/  MUFU.EX2 R200, R3 ;  /* 0x0000000300c87308 */ /* 0x0003e20000000800 */
[----:B----4-:R-:W-:Y:S02]  /*8300*/  F2FP.BF16.F32.PACK_AB R17, R186, R187 ;  /* 0x000000bbba11723e */ /* 0x010fe400000010ff */
[----:B------:R-:W-:Y:S01]  /*8310*/  FSEL R20, R20, RZ, P1 ;  /* 0x000000ff14147208 */ /* 0x000fe20000800000 */
[----:B------:R-:W2:Y:S01]  /*8320*/  SHFL.BFLY PT, R5, R132, 0x1, 0x1f ;  /* 0x0c201f0084057f89 */ /* 0x000ea200000e0000 */
[----:B-1----:R-:W-:-:S04]  /*8330*/  FFMA.FTZ R3, R40, UR10, -R21 ;  /* 0x0000000a28037c23 */ /* 0x002fc80008010815 */
[----:B------:R1:W3:Y:S01]  /*8340*/  MUFU.EX2 R137, R3 ;  /* 0x0000000300897308 */ /* 0x0002e20000000800 */
[----:B--2---:R-:W-:Y:S01]  /*8350*/  FMNMX.FTZ R132, R132, R5, !PT ;  /* 0x0000000584847209 */ /* 0x004fe20007810000 */
[----:B------:R-:W-:-:S03]  /*8360*/  FFMA.FTZ R5, R28, UR10, -R20 ;  /* 0x0000000a1c057c23 */ /* 0x000fc60008010814 */
[----:B------:R-:W-:-:S03]  /*8370*/  FSETP.NEU.FTZ.AND P1, PT, R132, -INF , PT ;  /* 0xff8000008400780b */ /* 0x000fc60003f3d000 */
[----:B------:R2:W-:Y:S01]  /*8380*/  MUFU.EX2 R192, R5 ;  /* 0x0000000500c07308 */ /* 0x0005e20000000800 */
[----:B-1----:R-:W-:Y:S01]  /*8390*/  FFMA.FTZ R3, R36, UR10, -R21 ;  /* 0x0000000a24037c23 */ /* 0x002fe20008010815 */
[----:B---3--:R-:W-:-:S06]  /*83a0*/  F2FP.BF16.F32.PACK_AB R19, R137, R200 ;  /* 0x000000c88913723e */ /* 0x008fcc00000010ff */
[----:B------:R1:W-:Y:S01]  /*83b0*/  MUFU.EX2 R190, R3 ;  /* 0x0000000300be7308 */ /* 0x0003e20000000800 */
[----:B------:R-:W-:Y:S01]  /*83c0*/  HMMA.16816.F32.BF16 R116, R16, R60, RZ ;  /* 0x0000003c1074723c */ /* 0x000fe200000418ff */
[----:B--2---:R-:W-:-:S05]  /*83d0*/  FFMA.FTZ R5, R25, UR10, -R20 ;  /* 0x0000000a19057c23 */ /* 0x004fca0008010814 */
[C---:B------:R-:W-:Y:S01]  /*83e0*/  HMMA.16816.F32.BF16 R108, R16.reuse, R72, RZ ;  /* 0x00000048106c723c */ /* 0x040fe200000418ff */
[----:B------:R-:W2:Y:S05]  /*83f0*/  MUFU.EX2 R239, R5 ;  /* 0x0000000500ef7308 */ /* 0x000eaa0000000800 */
[----:B------:R-:W-:Y:S01]  /*8400*/  HMMA.16816.F32.BF16 R100, R16, R80, RZ ;  /* 0x000000501064723c */ /* 0x000fe200000418ff */
[----:B-1----:R-:W-:-:S04]  /*8410*/  FFMA.FTZ R3, R30, UR10, -R21 ;  /* 0x0000000a1e037c23 */ /* 0x002fc80008010815 */
[----:B------:R1:W-:Y:S01]  /*8420*/  MUFU.EX2 R9, R3 ;  /* 0x0000000300097308 */ /* 0x0003e20000000800 */
[----:B------:R-:W-:Y:S01]  /*8430*/  HMMA.16816.F32.BF16 R92, R16, R84, RZ ;  /* 0x00000054105c723c */ /* 0x000fe200000418ff */
[----:B--2---:R-:W-:Y:S01]  /*8440*/  F2FP.BF16.F32.PACK_AB R6, R239, R192 ;  /* 0x000000c0ef06723e */ /* 0x004fe200000010ff */
[--C-:B-1----:R-:W-:Y:S02]  /*8450*/  FFMA.FTZ R3, R27, UR10, -R21.reuse ;  /* 0x0000000a1b037c23 */ /* 0x102fe40008010815 */
[----:B------:R-:W1:Y:S03]  /*8460*/  LDSM.16.MT88.4 R24, [R226+0xc000] ;  /* 0x00c00000e218783b */ /* 0x000e660000004200 */
[----:B------:R2:W-:Y:S02]  /*8470*/  MUFU.EX2 R191, R3 ;  /* 0x0000000300bf7308 */ /* 0x0005e40000000800 */
[----:B--2---:R-:W-:-:S06]  /*8480*/  FFMA.FTZ R3, R23, UR10, -R21 ;  /* 0x0000000a17037c23 */ /* 0x004fcc0008010815 */
[----:B------:R2:W-:Y:S02]  /*8490*/  MUFU.EX2 R236, R3 ;  /* 0x0000000300ec7308 */ /* 0x0005e40000000800 */
[----:B--2---:R-:W-:-:S06]  /*84a0*/  FFMA.FTZ R3, R57, UR10, -R20 ;  /* 0x0000000a39037c23 */ /* 0x004fcc0008010814 */
[----:B------:R2:W3:Y:S02]  /*84b0*/  MUFU.EX2 R8, R3 ;  /* 0x0000000300087308 */ /* 0x0004e40000000800 */
[----:B--2---:R-:W-:Y:S01]  /*84c0*/  FFMA.FTZ R3, R54, UR10, -R20 ;  /* 0x0000000a36037c23 */ /* 0x004fe20008010814 */
[----:B---3--:R-:W-:-:S05]  /*84d0*/  MOV R2, R8 ;  /* 0x0000000800027202 */ /* 0x008fca0000000f00 */
[----:B------:R2:W3:Y:S02]  /*84e0*/  MUFU.EX2 R23, R3 ;  /* 0x0000000300177308 */ /* 0x0004e40000000800 */
[----:B--2---:R-:W-:Y:S01]  /*84f0*/  FFMA.FTZ R3, R49, UR10, -R20 ;  /* 0x0000000a31037c23 */ /* 0x004fe20008010814 */
[----:B---3--:R-:W-:Y:S02]  /*8500*/  F2FP.BF16.F32.PACK_AB R12, R23, R8 ;  /* 0x00000008170c723e */ /* 0x008fe400000010ff */
[----:B------:R-:W-:-:S03]  /*8510*/  F2FP.BF16.F32.PACK_AB R8, R231, R233 ;  /* 0x000000e9e708723e */ /* 0x000fc600000010ff */
        /* <DEDUP_REMOVED lines=8> */
[----:B--2---:R-:W-:-:S05]  /*85a0*/  FMUL.FTZ R3, R132, UR10 ;  /* 0x0000000a84037c20 */ /* 0x004fca0008410000 */
[----:B------:R-:W-:-:S05]  /*85b0*/  FSEL R3, R3, RZ, P1 ;  /* 0x000000ff03037208 */ /* 0x000fca0000800000 */
[--C-:B------:R-:W-:Y:S01]  /*85c0*/  FFMA.FTZ R0, R55, UR10, -R3.reuse ;  /* 0x0000000a37007c23 */ /* 0x100fe20008010803 */
[--C-:B------:R-:W-:Y:S02]  /*85d0*/  FFMA.FTZ R5, R58, UR10, -R3.reuse ;  /* 0x0000000a3a057c23 */ /* 0x100fe40008010803 */
[----:B-1----:R-:W-:Y:S01]  /*85e0*/  HMMA.16816.F32.BF16 R56, R16, R24, RZ ;  /* 0x000000181038723c */ /* 0x002fe200000418ff */
[----:B------:R1:W-:Y:S08]  /*85f0*/  MUFU.EX2 R230, R0 ;  /* 0x0000000000e67308 */ /* 0x0003f00000000800 */
[----:B------:R-:W2:Y:S01]  /*8600*/  MUFU.EX2 R229, R5 ;  /* 0x0000000500e57308 */ /* 0x000ea20000000800 */
[----:B-1----:R-:W-:-:S02]  /*8610*/  FFMA.FTZ R0, R53, UR10, -R3 ;  /* 0x0000000a35007c23 */ /* 0x002fc40008010803 */
[----:B------:R-:W1:Y:S05]  /*8620*/  LDSM.16.MT88.4 R52, [R228+0xc000] ;  /* 0x00c00000e434783b */ /* 0x000e6a0000004200 */
[----:B------:R3:W-:Y:S01]  /*8630*/  MUFU.EX2 R240, R0 ;  /* 0x0000000000f07308 */ /* 0x0007e20000000800 */
[----:B--2---:R-:W-:Y:S01]  /*8640*/  F2FP.BF16.F32.PACK_AB R13, R230, R229 ;  /* 0x000000e5e60d723e */ /* 0x004fe200000010ff */
[--C-:B---3--:R-:W-:Y:S02]  /*8650*/  FFMA.FTZ R0, R51, UR10, -R3.reuse ;  /* 0x0000000a33007c23 */ /* 0x108fe40008010803 */
[----:B------:R-:W2:Y:S04]  /*8660*/  LDSM.16.MT88.4 R48, [R227+0xc000] ;  /* 0x00c00000e330783b */ /* 0x000ea80000004200 */
[----:B------:R3:W4:Y:S02]  /*8670*/  MUFU.EX2 R235, R0 ;  /* 0x0000000000eb7308 */ /* 0x0007240000000800 */
[--C-:B---3--:R-:W-:Y:S01]  /*8680*/  FFMA.FTZ R0, R41, UR10, -R3.reuse ;  /* 0x0000000a29007c23 */ /* 0x108fe20008010803 */
[----:B----4-:R-:W-:Y:S01]  /*8690*/  F2FP.BF16.F32.PACK_AB R15, R235, R240 ;  /* 0x000000f0eb0f723e */ /* 0x010fe200000010ff */
[----:B------:R-:W-:Y:S01]  /*86a0*/  LDSM.16.MT88.4 R40, [R228+0xc800] ;  /* 0x00c80000e428783b */ /* 0x000fe20000004200 */
[----:B-1----:R-:W-:Y:S03]  /*86b0*/  HMMA.16816.F32.BF16 R140, R16, R52, RZ ;  /* 0x00000034108c723c */ /* 0x002fe600000418ff */
[----:B------:R1:W-:Y:S03]  /*86c0*/  MUFU.EX2 R232, R0 ;  /* 0x0000000000e87308 */ /* 0x0003e60000000800 */
[C---:B------:R-:W-:Y:S06]  /*86d0*/  HMMA.16816.F32.BF16 R68, R12.reuse, R24, RZ ;  /* 0x000000180c44723c */ /* 0x040fec00000418ff */
[----:B------:R-:W-:Y:S01]  /*86e0*/  HMMA.16816.F32.BF16 R88, R12, R84, RZ ;  /* 0x000000540c58723c */ /* 0x000fe200000418ff */
[----:B-1----:R-:W-:-:S05]  /*86f0*/  FFMA.FTZ R0, R37, UR10, -R3 ;  /* 0x0000000a25007c23 */ /* 0x002fca0008010803 */
[C---:B------:R-:W-:Y:S01]  /*8700*/  HMMA.16816.F32.BF16 R112, R12.reuse, R60, RZ ;  /* 0x0000003c0c70723c */ /* 0x040fe200000418ff */
[----:B------:R-:W1:Y:S01]  /*8710*/  LDSM.16.MT88.4 R36, [R225+0xc800] ;  /* 0x00c80000e124783b */ /* 0x000e620000004200 */
[----:B------:R3:W4:Y:S04]  /*8720*/  MUFU.EX2 R201, R0 ;  /* 0x0000000000c97308 */ /* 0x0007280000000800 */
[C---:B------:R-:W-:Y:S06]  /*8730*/  HMMA.16816.F32.BF16 R104, R12.reuse, R72, RZ ;  /* 0x000000480c68723c */ /* 0x040fec00000418ff */
[----:B------:R-:W-:Y:S06]  /*8740*/  HMMA.16816.F32.BF16 R96, R12, R80, RZ ;  /* 0x000000500c60723c */ /* 0x000fec00000418ff */
[----:B--2---:R-:W-:Y:S01]  /*8750*/  HMMA.16816.F32.BF16 R124, R16, R48, RZ ;  /* 0x00000030107c723c */ /* 0x004fe200000418ff */
[----:B---3--:R-:W-:Y:S01]  /*8760*/  FFMA.FTZ R0, R33, UR10, -R3 ;  /* 0x0000000a21007c23 */ /* 0x008fe20008010803 */
[----:B----4-:R-:W-:Y:S01]  /*8770*/  F2FP.BF16.F32.PACK_AB R5, R201, R232 ;  /* 0x000000e8c905723e */ /* 0x010fe200000010ff */
[----:B------:R-:W-:-:S02]  /*8780*/  IMAD.MOV.U32 R81, RZ, RZ, R201 ;  /* 0x000000ffff517224 */ /* 0x000fc400078e00c9 */
[----:B------:R2:W-:Y:S01]  /*8790*/  MUFU.EX2 R193, R0 ;  /* 0x0000000000c17308 */ /* 0x0005e20000000800 */
[----:B------:R-:W-:Y:S06]  /*87a0*/  HMMA.16816.F32.BF16 R32, R16, R44, RZ ;  /* 0x0000002c1020723c */ /* 0x000fec00000418ff */
[C---:B------:R-:W-:Y:S06]  /*87b0*/  HMMA.16816.F32.BF16 R120, R12.reuse, R48, RZ ;  /* 0x000000300c78723c */ /* 0x040fec00000418ff */
[----:B------:R-:W-:Y:S01]  /*87c0*/  HMMA.16816.F32.BF16 R128, R12, R52, RZ ;  /* 0x000000340c80723c */ /* 0x000fe200000418ff */
[----:B--2---:R-:W-:-:S05]  /*87d0*/  FFMA.FTZ R0, R31, UR10, -R3 ;  /* 0x0000000a1f007c23 */ /* 0x004fca0008010803 */
[----:B------:R-:W-:Y:S01]  /*87e0*/  HMMA.16816.F32.BF16 R28, R12, R44, RZ ;  /* 0x0000002c0c1c723c */ /* 0x000fe200000418ff */
[----:B------:R-:W2:Y:S06]  /*87f0*/  MUFU.EX2 R237, R0 ;  /* 0x0000000000ed7308 */ /* 0x000eac0000000800 */
[----:B------:R-:W-:Y:S01]  /*8800*/  MOV R45, R10 ;  /* 0x0000000a002d7202 */ /* 0x000fe20000000f00 */
[----:B------:R-:W-:Y:S01]  /*8810*/  IMAD.MOV.U32 R44, RZ, RZ, R11 ;  /* 0x000000ffff2c7224 */ /* 0x000fe200078e000b */
[----:B------:R-:W-:Y:S02]  /*8820*/  F2FP.BF16.F32.PACK_AB R11, R236, R191 ;  /* 0x000000bfec0b723e */ /* 0x000fe400000010ff */
[----:B------:R-:W-:Y:S01]  /*8830*/  F2FP.BF16.F32.PACK_AB R4, R45, R234 ;  /* 0x000000ea2d04723e */ /* 0x000fe200000010ff */
[----:B------:R-:W-:Y:S01]  /*8840*/  IMAD.MOV.U32 R53, RZ, RZ, R44 ;  /* 0x000000ffff357224 */ /* 0x000fe200078e002c */
[----:B------:R-:W-:-:S02]  /*8850*/  F2FP.BF16.F32.PACK_AB R10, R194, R44 ;  /* 0x0000002cc20a723e */ /* 0x000fc400000010ff */
[----:B------:R-:W-:Y:S02]  /*8860*/  MOV R52, R45 ;  /* 0x0000002d00347202 */ /* 0x000fe40000000f00 */
[----:B--2---:R-:W-:Y:S01]  /*8870*/  F2FP.BF16.F32.PACK_AB R7, R237, R193 ;  /* 0x000000c1ed07723e */ /* 0x004fe200000010ff */
[----:B------:R-:W-:Y:S02]  /*8880*/  IMAD.MOV.U32 R0, RZ, RZ, R9 ;  /* 0x000000ffff007224 */ /* 0x000fe400078e0009 */
[----:B------:R-:W-:-:S03]  /*8890*/  IMAD.MOV.U32 R80, RZ, RZ, R52 ;  /* 0x000000ffff507224 */ /* 0x000fc600078e0034 */
[----:B------:R-:W-:Y:S01]  /*88a0*/  F2FP.BF16.F32.PACK_AB R9, R0, R190 ;  /* 0x000000be0009723e */ /* 0x000fe200000010ff */
[C---:B------:R-:W-:Y:S01]  /*88b0*/  HMMA.16816.F32.BF16 R196, R4.reuse, R64, R68 ;  /* 0x0000004004c4723c */ /* 0x040fe20000041844 */
[----:B------:R-:W2:Y:S05]  /*88c0*/  LDSM.16.MT88.4 R68, [R227+0xe800] ;  /* 0x00e80000e344783b */ /* 0x000eaa0000004200 */
[----:B-1----:R-:W-:Y:S01]  /*88d0*/  HMMA.16816.F32.BF16 R204, R4, R36, R28 ;  /* 0x0000002404cc723c */ /* 0x002fe2000004181c */
[----:B------:R-:W1:Y:S05]  /*88e0*/  LDSM.16.MT88.4 R28, [R225+0xe800] ;  /* 0x00e80000e11c783b */ /* 0x000e6a0000004200 */
[C---:B------:R-:W-:Y:S01]  /*88f0*/  HMMA.16816.F32.BF16 R164, R8.reuse, R64, R56 ;  /* 0x0000004008a4723c */ /* 0x040fe20000041838 */
[----:B------:R-:W3:Y:S05]  /*8900*/  LDSM.16.MT88.4 R56, [R226+0xe800] ;  /* 0x00e80000e238783b */ /* 0x000eea0000004200 */
[----:B------:R-:W-:Y:S01]  /*8910*/  HMMA.16816.F32.BF16 R172, R8, R36, R32 ;  /* 0x0000002408ac723c */ /* 0x000fe20000041820 */
[----:B------:R-:W4:Y:S05]  /*8920*/  LDSM.16.MT88.4 R32, [R227+0xc800] ;  /* 0x00c80000e320783b */ /* 0x000f2a0000004200 */
[-C--:B------:R-:W-:Y:S06]  /*8930*/  HMMA.16816.F32.BF16 R96, R4, R76.reuse, R96 ;  /* 0x0000004c0460723c */ /* 0x080fec0000041860 */
[----:B------:R-:W-:Y:S06]  /*8940*/  HMMA.16816.F32.BF16 R100, R8, R76, R100 ;  /* 0x0000004c0864723c */ /* 0x000fec0000041864 */
[C---:B------:R-:W-:Y:S06]  /*8950*/  HMMA.16816.F32.BF16 R128, R4.reuse, R40, R128 ;  /* 0x000000280480723c */ /* 0x040fec0000041880 */
[C---:B--2---:R-:W-:Y:S06]  /*8960*/  HMMA.16816.F32.BF16 R88, R4.reuse, R68, R88 ;  /* 0x000000440458723c */ /* 0x044fec0000041858 */
[----:B-1----:R-:W-:Y:S01]  /*8970*/  HMMA.16816.F32.BF16 R208, R4, R28, R112 ;  /* 0x0000001c04d0723c */ /* 0x002fe20000041870 */
[----:B------:R-:W-:Y:S01]  /*8980*/  MOV R25, R98 ;  /* 0x0000006200197202 */ /* 0x000fe20000000f00 */
[----:B------:R-:W-:-:S04]  /*8990*/  IMAD.MOV.U32 R24, RZ, RZ, R99 ;  /* 0x000000ffff187224 */ /* 0x000fc800078e0063 */
[C---:B------:R-:W-:Y:S01]  /*89a0*/  HMMA.16816.F32.BF16 R92, R8.reuse, R68, R92 ;  /* 0x00000044085c723c */ /* 0x040fe2000004185c */
[----:B------:R-:W-:Y:S01]  /*89b0*/  IMAD.MOV.U32 R203, RZ, RZ, R101 ;  /* 0x000000ffffcb7224 */ /* 0x000fe200078e0065 */
[----:B------:R-:W-:Y:S02]  /*89c0*/  MOV R202, R102 ;  /* 0x0000006600ca7202 */ /* 0x000fe40000000f00 */
[----:B------:R-:W-:Y:S02]  /*89d0*/  MOV R195, R103 ;  /* 0x0000006700c37202 */ /* 0x000fe40000000f00 */
[C---:B------:R-:W-:Y:S06]  /*89e0*/  HMMA.16816.F32.BF16 R212, R8.reuse, R28, R116 ;  /* 0x0000001c08d4723c */ /* 0x040fec0000041874 */
[----:B------:R-:W-:Y:S01]  /*89f0*/  IMAD.MOV.U32 R72, RZ, RZ, R88 ;  /* 0x000000ffff487224 */ /* 0x000fe200078e0058 */
[----:B------:R-:W-:Y:S01]  /*8a00*/  MOV R64, R89 ;  /* 0x0000005900407202 */ /* 0x000fe20000000f00 */
[----:B------:R-:W-:Y:S01]  /*8a10*/  IMAD.MOV.U32 R61, RZ, RZ, R90 ;  /* 0x000000ffff3d7224 */ /* 0x000fe200078e005a */
[----:B------:R-:W-:Y:S01]  /*8a20*/  MOV R60, R91 ;  /* 0x0000005b003c7202 */ /* 0x000fe20000000f00 */
[----:B---3--:R-:W-:Y:S01]  /*8a30*/  HMMA.16816.F32.BF16 R220, R8, R56, R108 ;  /* 0x0000003808dc723c */ /* 0x008fe2000004186c */
[----:B------:R-:W-:Y:S01]  /*8a40*/  IMAD.MOV.U32 R29, RZ, RZ, R97 ;  /* 0x000000ffff1d7224 */ /* 0x000fe200078e0061 */
[----:B------:R-:W-:-:S04]  /*8a50*/  MOV R28, R96 ;  /* 0x00000060001c7202 */ /* 0x000fc80000000f00 */
[----:B------:R-:W-:Y:S02]  /*8a60*/  HMMA.16816.F32.BF16 R88, R12, R74, RZ ;  /* 0x0000004a0c58723c */ /* 0x000fe400000418ff */
[----:B------:R-:W-:Y:S01]  /*8a70*/  IMAD.MOV.U32 R65, RZ, RZ, R92 ;  /* 0x000000ffff417224 */ /* 0x000fe200078e005c */
[----:B------:R-:W-:Y:S01]  /*8a80*/  MOV R85, R93 ;  /* 0x0000005d00557202 */ /* 0x000fe20000000f00 */
[----:B------:R-:W-:Y:S01]  /*8a90*/  IMAD.MOV.U32 R84, RZ, RZ, R94 ;  /* 0x000000ffff547224 */ /* 0x000fe200078e005e */
[----:B------:R-:W-:Y:S01]  /*8aa0*/  MOV R73, R95 ;  /* 0x0000005f00497202 */ /* 0x000fe20000000f00 */
[----:B------:R-:W-:Y:S06]  /*8ab0*/  HMMA.16816.F32.BF16 R216, R4, R56, R104 ;  /* 0x0000003804d8723c */ /* 0x000fec0000041868 */
[----:B------:R-:W-:Y:S06]  /*8ac0*/  HMMA.16816.F32.BF16 R108, R12, R46, RZ ;  /* 0x0000002e0c6c723c */ /* 0x000fec00000418ff */
[----:B----4-:R-:W-:Y:S06]  /*8ad0*/  HMMA.16816.F32.BF16 R160, R8, R32, R124 ;  /* 0x0000002008a0723c */ /* 0x010fec000004187c */
[----:B------:R-:W-:Y:S06]  /*8ae0*/  HMMA.16816.F32.BF16 R112, R4, R58, R88 ;  /* 0x0000003a0470723c */ /* 0x000fec0000041858 */
[----:B------:R-:W-:Y:S06]  /*8af0*/  HMMA.16816.F32.BF16 R88, R12, R82, RZ ;  /* 0x000000520c58723c */ /* 0x000fec00000418ff */
[----:B------:R-:W-:Y:S06]  /*8b00*/  HMMA.16816.F32.BF16 R120, R4, R32, R120 ;  /* 0x000000200478723c */ /* 0x000fec0000041878 */
[----:B------:R-:W-:Y:S01]  /*8b10*/  HMMA.16816.F32.BF16 R104, R12, R26, RZ ;  /* 0x0000001a0c68723c */ /* 0x000fe200000418ff */
[----:B------:R-:W-:-:S05]  /*8b20*/  IMAD.MOV.U32 R33, RZ, RZ, R100 ;  /* 0x000000ffff217224 */ /* 0x000fca00078e0064 */
[----:B------:R-:W-:Y:S06]  /*8b30*/  HMMA.16816.F32.BF16 R44, R16, R46, RZ ;  /* 0x0000002e102c723c */ /* 0x000fec00000418ff */
[----:B------:R-:W-:Y:S06]  /*8b40*/  HMMA.16816.F32.BF16 R116, R4, R78, R88 ;  /* 0x0000004e0474723c */ /* 0x000fec0000041858 */
[----:B------:R-:W-:Y:S01]  /*8b50*/  HMMA.16816.F32.BF16 R100, R12, R54, RZ ;  /* 0x000000360c64723c */ /* 0x000fe200000418ff */
[----:B------:R-:W-:Y:S01]  /*8b60*/  MOV R90, R25 ;  /* 0x00000019005a7202 */ /* 0x000fe20000000f00 */
[----:B------:R-:W-:-:S02]  /*8b70*/  IMAD.MOV.U32 R91, RZ, RZ, R24 ;  /* 0x000000ffff5b7224 */ /* 0x000fc400078e0018 */
[----:B------:R-:W-:Y:S02]  /*8b80*/  IMAD.MOV.U32 R89, RZ, RZ, R29 ;  /* 0x000000ffff597224 */ /* 0x000fe400078e001d */
[--C-:B------:R-:W-:Y:S01]  /*8b90*/  FFMA.FTZ R29, R149, UR10, -R22.reuse ;  /* 0x0000000a951d7c23 */ /* 0x100fe20008010816 */
[----:B------:R-:W-:Y:S06]  /*8ba0*/  HMMA.16816.F32.BF16 R24, R16, R26, RZ ;  /* 0x0000001a1018723c */ /* 0x000fec00000418ff */
[C---:B------:R-:W-:Y:S06]  /*8bb0*/  HMMA.16816.F32.BF16 R96, R12.reuse, R50, RZ ;  /* 0x000000320c60723c */ /* 0x040fec00000418ff */
[C---:B------:R-:W-:Y:S06]  /*8bc0*/  HMMA.16816.F32.BF16 R92, R12.reuse, R62, RZ ;  /* 0x0000003e0c5c723c */ /* 0x040fec00000418ff */
[----:B------:R-:W-:Y:S06]  /*8bd0*/  HMMA.16816.F32.BF16 R12, R12, R86, RZ ;  /* 0x000000560c0c723c */ /* 0x000fec00000418ff */
[-C--:B------:R-:W-:Y:S06]  /*8be0*/  HMMA.16816.F32.BF16 R108, R4, R38.reuse, R108 ;  /* 0x00000026046c723c */ /* 0x080fec000004186c */
[----:B------:R-:W-:Y:S06]  /*8bf0*/  HMMA.16816.F32.BF16 R36, R8, R38, R44 ;  /* 0x000000260824723c */ /* 0x000fec000004182c */
[-C--:B------:R-:W-:Y:S06]  /*8c00*/  HMMA.16816.F32.BF16 R104, R4, R66.reuse, R104 ;  /* 0x000000420468723c */ /* 0x080fec0000041868 */
[----:B------:R-:W-:Y:S06]  /*8c10*/  HMMA.16816.F32.BF16 R44, R8, R66, R24 ;  /* 0x00000042082c723c */ /* 0x000fec0000041818 */
[C---:B------:R-:W-:Y:S01]  /*8c20*/  HMMA.16816.F32.BF16 R100, R4.reuse, R42, R100 ;  /* 0x0000002a0464723c */ /* 0x040fe20000041864 */
[----:B------:R-:W-:Y:S01]  /*8c30*/  MOV R66, R53 ;  /* 0x0000003500427202 */ /* 0x000fe20000000f00 */
[--C-:B------:R-:W-:Y:S01]  /*8c40*/  FFMA.FTZ R24, R139, UR10, -R21.reuse ;  /* 0x0000000a8b187c23 */ /* 0x100fe20008010815 */
[----:B------:R-:W-:Y:S01]  /*8c50*/  MOV R67, R28 ;  /* 0x0000001c00437202 */ /* 0x000fe20000000f00 */
[----:B------:R-:W-:Y:S01]  /*8c60*/  FFMA.FTZ R28, R138, UR10, -R22 ;  /* 0x0000000a8a1c7c23 */ /* 0x000fe20008010816 */
[--C-:B------:R-:W-:Y:S01]  /*8c70*/  FFMA.FTZ R26, R152, UR10, -R21.reuse ;  /* 0x0000000a981a7c23 */ /* 0x100fe20008010815 */
[----:B------:R-:W-:Y:S01]  /*8c80*/  HMMA.16816.F32.BF16 R96, R4, R34, R96 ;  /* 0x000000220460723c */ /* 0x000fe20000041860 */
[----:B------:R-:W-:Y:S01]  /*8c90*/  FFMA.FTZ R27, R154, UR10, -R21 ;  /* 0x0000000a9a1b7c23 */ /* 0x000fe20008010815 */
[----:B------:R-:W-:-:S02]  /*8ca0*/  IMAD.MOV.U32 R154, RZ, RZ, R200 ;  /* 0x000000ffff9a7224 */ /* 0x000fc400078e00c8 */
[----:B------:R-:W-:Y:S01]  /*8cb0*/  FFMA.FTZ R25, R144, UR10, -R21 ;  /* 0x0000000a90197c23 */ /* 0x000fe20008010815 */
[----:B------:R-:W-:Y:S01]  /*8cc0*/  MOV R144, R192 ;  /* 0x000000c000907202 */ /* 0x000fe20000000f00 */
[C---:B------:R-:W-:Y:S06]  /*8cd0*/  HMMA.16816.F32.BF16 R92, R4.reuse, R30, R92 ;  /* 0x0000001e045c723c */ /* 0x040fec000004185c */
[----:B------:R-:W-:Y:S01]  /*8ce0*/  HMMA.16816.F32.BF16 R124, R4, R70, R12 ;  /* 0x00000046047c723c */ /* 0x000fe2000004180c */
[----:B------:R-:W1:Y:S05]  /*8cf0*/  LDSM.16.MT88.4 R12, [R225+0xd000] ;  /* 0x00d00000e10c783b */ /* 0x000e6a0000004200 */
[C---:B------:R-:W-:Y:S06]  /*8d00*/  HMMA.16816.F32.BF16 R52, R16.reuse, R54, RZ ;  /* 0x000000361034723c */ /* 0x040fec00000418ff */
[C---:B------:R-:W-:Y:S06]  /*8d10*/  HMMA.16816.F32.BF16 R4, R16.reuse, R62, RZ ;  /* 0x0000003e1004723c */ /* 0x040fec00000418ff */
[----:B------:R-:W-:Y:S01]  /*8d20*/  HMMA.16816.F32.BF16 R48, R16, R50, RZ ;  /* 0x000000321030723c */ /* 0x000fe200000418ff */
[----:B------:R-:W-:Y:S01]  /*8d30*/  IMAD.MOV.U32 R63, RZ, RZ, R23 ;  /* 0x000000ffff3f7224 */ /* 0x000fe200078e0017 */
[----:B------:R-:W-:-:S04]  /*8d40*/  MOV R62, R136 ;  /* 0x00000088003e7202 */ /* 0x000fc80000000f00 */
[C---:B------:R-:W-:Y:S06]  /*8d50*/  HMMA.16816.F32.BF16 R140, R8.reuse, R40, R140 ;  /* 0x00000028088c723c */ /* 0x040fec000004188c */
[C---:B------:R-:W-:Y:S06]  /*8d60*/  HMMA.16816.F32.BF16 R52, R8.reuse, R42, R52 ;  /* 0x0000002a0834723c */ /* 0x040fec0000041834 */
[----:B------:R-:W-:Y:S06]  /*8d70*/  HMMA.16816.F32.BF16 R40, R8, R30, R4 ;  /* 0x0000001e0828723c */ /* 0x000fec0000041804 */
[----:B------:R-:W-:Y:S01]  /*8d80*/  HMMA.16816.F32.BF16 R4, R16, R74, RZ ;  /* 0x0000004a1004723c */ /* 0x000fe200000418ff */
[--C-:B------:R-:W-:Y:S01]  /*8d90*/  FFMA.FTZ R31, R158, UR10, -R22.reuse ;  /* 0x0000000a9e1f7c23 */ /* 0x100fe20008010816 */
[----:B------:R-:W-:-:S04]  /*8da0*/  FFMA.FTZ R30, R150, UR10, -R22 ;  /* 0x0000000a961e7c23 */ /* 0x000fc80008010816 */
[----:B------:R-:W-:Y:S07]  /*8db0*/  HMMA.16816.F32.BF16 R48, R8, R34, R48 ;  /* 0x000000220830723c */ /* 0x000fee0000041830 */
[----:B------:R-:W-:Y:S02]  /*8dc0*/  IMAD.MOV.U32 R35, RZ, RZ, R0 ;  /* 0x000000ffff237224 */ /* 0x000fe400078e0000 */
[----:B------:R-:W-:Y:S01]  /*8dd0*/  FFMA.FTZ R0, R182, UR10, -R22 ;  /* 0x0000000ab6007c23 */ /* 0x000fe20008010816 */
[----:B------:R-:W-:Y:S01]  /*8de0*/  MOV R34, R2 ;  /* 0x0000000200227202 */ /* 0x000fe20000000f00 */
[----:B------:R-:W-:-:S02]  /*8df0*/  IMAD.MOV.U32 R74, RZ, RZ, R35 ;  /* 0x000000ffff4a7224 */ /* 0x000fc400078e0023 */
[----:B------:R2:W3:Y:S01]  /*8e00*/  MUFU.EX2 R201, R0 ;  /* 0x0000000000c97308 */ /* 0x0004e20000000800 */
[----:B------:R-:W-:-:S04]  /*8e10*/  FADD.FTZ R35, R187, R186 ;  /* 0x000000babb237221 */ /* 0x000fc80000010000 */
[----:B------:R-:W-:Y:S06]  /*8e20*/  HMMA.16816.F32.BF16 R56, R8, R58, R4 ;  /* 0x0000003a0838723c */ /* 0x000fec0000041804 */
[----:B------:R-:W-:Y:S01]  /*8e30*/  HMMA.16816.F32.BF16 R4, R16, R82, RZ ;  /* 0x000000521004723c */ /* 0x000fe200000418ff */
[----:B--2---:R-:W-:-:S05]  /*8e40*/  FFMA.FTZ R0, R181, UR10, -R22 ;  /* 0x0000000ab5007c23 */ /* 0x004fca0008010816 */
[----:B------:R-:W-:Y:S01]  /*8e50*/  HMMA.16816.F32.BF16 R16, R16, R86, RZ ;  /* 0x000000561010723c */ /* 0x000fe200000418ff */
[----:B------:R-:W-:Y:S01]  /*8e60*/  MOV R82, R34 ;  /* 0x0000002200527202 */ /* 0x000fe20000000f00 */
[----:B------:R-:W-:Y:S01]  /*8e70*/  FFMA.FTZ R34, R147, UR10, -R3 ;  /* 0x0000000a93227c23 */ /* 0x000fe20008010803 */
[----:B------:R2:W4:Y:S01]  /*8e80*/  MUFU.EX2 R23, R0 ;  /* 0x0000000000177308 */ /* 0x0005220000000800 */
[----:B---3--:R-:W-:-:S14]  /*8e90*/  MOV R147, R201 ;  /* 0x000000c900937202 */ /* 0x008fdc0000000f00 */
[C---:B------:R-:W-:Y:S01]  /*8ea0*/  HMMA.16816.F32.BF16 R76, R8.reuse, R78, R4 ;  /* 0x0000004e084c723c */ /* 0x040fe20000041804 */
[----:B--2---:R-:W-:Y:S01]  /*8eb0*/  FFMA.FTZ R0, R177, UR10, -R22 ;  /* 0x0000000ab1007c23 */ /* 0x004fe20008010816 */
[----:B----4-:R-:W-:Y:S01]  /*8ec0*/  MOV R152, R23 ;  /* 0x0000001700987202 */ /* 0x010fe20000000f00 */
[----:B------:R-:W-:Y:S02]  /*8ed0*/  FFMA.FTZ R23, R155, UR10, -R20 ;  /* 0x0000000a9b177c23 */ /* 0x000fe40008010814 */
[----:B------:R2:W-:Y:S01]  /*8ee0*/  MUFU.EX2 R32, R0 ;  /* 0x0000000000207308 */ /* 0x0005e20000000800 */
[----:B------:R-:W-:Y:S07]  /*8ef0*/  HMMA.16816.F32.BF16 R68, R8, R70, R16 ;  /* 0x000000460844723c */ /* 0x000fee0000041810 */
[----:B------:R-:W-:Y:S01]  /*8f00*/  F2FP.BF16.F32.PACK_AB R8, R152, R147 ;  /* 0x000000939808723e */ /* 0x000fe200000010ff */
[----:B------:R-:W-:Y:S01]  /*8f10*/  IMAD.MOV.U32 R18, RZ, RZ, R63 ;  /* 0x000000ffff127224 */ /* 0x000fe200078e003f */
[----:B------:R-:W-:Y:S01]  /*8f20*/  MOV R17, R62 ;  /* 0x0000003e00117202 */ /* 0x000fe20000000f00 */
[----:B------:R-:W-:Y:S01]  /*8f30*/  IMAD.MOV.U32 R62, RZ, RZ, R67 ;  /* 0x000000ffff3e7224 */ /* 0x000fe200078e0043 */
[----:B------:R-:W-:-:S02]  /*8f40*/  MOV R67, R91 ;  /* 0x0000005b00437202 */ /* 0x000fc40000000f00 */
[----:B------:R-:W-:Y:S02]  /*8f50*/  MOV R91, R202 ;  /* 0x000000ca005b7202 */ /* 0x000fe40000000f00 */
[----:B------:R-:W-:Y:S01]  /*8f60*/  MOV R63, R89 ;  /* 0x00000059003f7202 */ /* 0x000fe20000000f00 */
[----:B--2---:R-:W-:Y:S01]  /*8f70*/  FFMA.FTZ R0, R168, UR10, -R22 ;  /* 0x0000000aa8007c23 */ /* 0x004fe20008010816 */
[----:B------:R-:W-:Y:S02]  /*8f80*/  IMAD.MOV.U32 R89, RZ, RZ, R33 ;  /* 0x000000ffff597224 */ /* 0x000fe400078e0021 */
[----:B------:R-:W-:Y:S01]  /*8f90*/  FFMA.FTZ R22, R151, UR10, -R20 ;  /* 0x0000000a97167c23 */ /* 0x000fe20008010814 */
[----:B------:R-:W-:Y:S01]  /*8fa0*/  FFMA.FTZ R33, R148, UR10, -R3 ;  /* 0x0000000a94217c23 */ /* 0x000fe20008010803 */
[----:B------:R2:W-:Y:S02]  /*8fb0*/  MUFU.EX2 R86, R0 ;  /* 0x0000000000567308 */ /* 0x0005e40000000800 */
[----:B--2---:R-:W-:-:S06]  /*8fc0*/  FFMA.FTZ R0, R183, UR10, -R21 ;  /* 0x0000000ab7007c23 */ /* 0x004fcc0008010815 */
[----:B------:R2:W-:Y:S02]  /*8fd0*/  MUFU.EX2 R75, R0 ;  /* 0x00000000004b7308 */ /* 0x0005e40000000800 */
[----:B--2---:R-:W-:-:S06]  /*8fe0*/  FFMA.FTZ R0, R178, UR10, -R21 ;  /* 0x0000000ab2007c23 */ /* 0x004fcc0008010815 */
[----:B------:R2:W-:Y:S02]  /*8ff0*/  MUFU.EX2 R168, R0 ;  /* 0x0000000000a87308 */ /* 0x0005e40000000800 */
[----:B--2---:R-:W-:-:S06]  /*9000*/  FFMA.FTZ R0, R170, UR10, -R21 ;  /* 0x0000000aaa007c23 */ /* 0x004fcc0008010815 */
[----:B------:R2:W-:Y:S02]  /*9010*/  MUFU.EX2 R83, R0 ;  /* 0x0000000000537308 */ /* 0x0005e40000000800 */
[----:B--2---:R-:W-:Y:S01]  /*9020*/  FFMA.FTZ R0, R157, UR10, -R21 ;  /* 0x0000000a9d007c23 */ /* 0x004fe20008010815 */
[----:B------:R-:W-:Y:S01]  /*9030*/  FFMA.FTZ R21, R146, UR10, -R20 ;  /* 0x0000000a92157c23 */ /* 0x000fe20008010814 */
[----:B------:R-:W-:-:S04]  /*9040*/  IMAD.MOV.U32 R146, RZ, RZ, R193 ;  /* 0x000000ffff927224 */ /* 0x000fc800078e00c1 */
[----:B------:R2:W3:Y:S02]  /*9050*/  MUFU.EX2 R19, R0 ;  /* 0x0000000000137308 */ /* 0x0004e40000000800 */
[----:B--2---:R-:W-:Y:S01]  /*9060*/  FFMA.FTZ R0, R184, UR10, -R20 ;  /* 0x0000000ab8007c23 */ /* 0x004fe20008010814 */
[----:B---3--:R-:W-:-:S05]  /*9070*/  F2FP.BF16.F32.PACK_AB R11, R19, R83 ;  /* 0x00000053130b723e */ /* 0x008fca00000010ff */
[----:B------:R2:W-:Y:S02]  /*9080*/  MUFU.EX2 R136, R0 ;  /* 0x0000000000887308 */ /* 0x0005e40000000800 */
[----:B--2---:R-:W-:-:S06]  /*9090*/  FFMA.FTZ R0, R179, UR10, -R20 ;  /* 0x0000000ab3007c23 */ /* 0x004fcc0008010814 */
        /* <DEDUP_REMOVED lines=8> */
[----:B------:R2:W3:Y:S02]  /*9120*/  MUFU.EX2 R2, R0 ;  /* 0x0000000000027308 */ /* 0x0004e40000000800 */
[--C-:B--2---:R-:W-:Y:S01]  /*9130*/  FFMA.FTZ R0, R180, UR10, -R3.reuse ;  /* 0x0000000ab4007c23 */ /* 0x104fe20008010803 */
[----:B---3--:R-:W-:Y:S02]  /*9140*/  IMAD.MOV.U32 R155, RZ, RZ, R2 ;  /* 0x000000ffff9b7224 */ /* 0x008fe400078e0002 */
[----:B------:R-:W-:Y:S01]  /*9150*/  FFMA.FTZ R2, R145, UR10, -R20 ;  /* 0x0000000a91027c23 */ /* 0x000fe20008010814 */
[----:B------:R-:W-:Y:S02]  /*9160*/  MOV R145, R194 ;  /* 0x000000c200917202 */ /* 0x000fe40000000f00 */
[----:B------:R2:W3:Y:S01]  /*9170*/  MUFU.EX2 R171, R0 ;  /* 0x0000000000ab7308 */ /* 0x0004e20000000800 */
[--C-:B------:R-:W-:Y:S01]  /*9180*/  FFMA.FTZ R20, R156, UR10, -R3.reuse ;  /* 0x0000000a9c147c23 */ /* 0x100fe20008010803 */
[----:B--2---:R-:W-:Y:S01]  /*9190*/  FFMA.FTZ R0, R176, UR10, -R3 ;  /* 0x0000000ab0007c23 */ /* 0x004fe20008010803 */
[----:B---3--:R-:W-:-:S05]  /*91a0*/  F2FP.BF16.F32.PACK_AB R5, R171, R155 ;  /* 0x0000009bab05723e */ /* 0x008fca00000010ff */
[----:B------:R2:W-:Y:S02]  /*91b0*/  MUFU.EX2 R139, R0 ;  /* 0x00000000008b7308 */ /* 0x0005e40000000800 */
[--C-:B--2---:R-:W-:Y:S01]  /*91c0*/  FFMA.FTZ R0, R169, UR10, -R3.reuse ;  /* 0x0000000aa9007c23 */ /* 0x104fe20008010803 */
[----:B------:R-:W-:Y:S01]  /*91d0*/  MOV R169, R32 ;  /* 0x0000002000a97202 */ /* 0x000fe20000000f00 */
[----:B------:R-:W-:Y:S01]  /*91e0*/  FFMA.FTZ R32, R153, UR10, -R3 ;  /* 0x0000000a99207c23 */ /* 0x000fe20008010803 */
[----:B------:R-:W-:-:S03]  /*91f0*/  IMAD.MOV.U32 R153, RZ, RZ, R75 ;  /* 0x000000ffff997224 */ /* 0x000fc600078e004b */
[----:B------:R-:W2:Y:S01]  /*9200*/  MUFU.EX2 R138, R0 ;  /* 0x00000000008a7308 */ /* 0x000ea20000000800 */
[----:B------:R-:W-:Y:S01]  /*9210*/  F2FP.BF16.F32.PACK_AB R10, R86, R169 ;  /* 0x000000a9560a723e */ /* 0x000fe200000010ff */
[----:B------:R-:W-:Y:S01]  /*9220*/  FADD.FTZ R3, R189, R188 ;  /* 0x000000bcbd037221 */ /* 0x000fe20000010000 */
[----:B------:R-:W-:Y:S01]  /*9230*/  MOV R75, R66 ;  /* 0x00000042004b7202 */ /* 0x000fe20000000f00 */
[----:B------:R-:W-:Y:S01]  /*9240*/  IMAD.MOV.U32 R66, RZ, RZ, R90 ;  /* 0x000000ffff427224 */ /* 0x000fe200078e005a */
[----:B------:R-:W-:Y:S01]  /*9250*/  F2FP.BF16.F32.PACK_AB R9, R168, R153 ;  /* 0x00000099a809723e */ /* 0x000fe200000010ff */
[----:B------:R-:W-:-:S06]  /*9260*/  IMAD.MOV.U32 R90, RZ, RZ, R203 ;  /* 0x000000ffff5a7224 */ /* 0x000fcc00078e00cb */
[----:B-1----:R-:W-:Y:S01]  /*9270*/  HMMA.16816.F32.BF16 R172, R8, R12, R172 ;  /* 0x0000000c08ac723c */ /* 0x002fe200000418ac */
[----:B--2---:R-:W-:-:S05]  /*9280*/  F2FP.BF16.F32.PACK_AB R7, R138, R139 ;  /* 0x0000008b8a07723e */ /* 0x004fca00000010ff */
[----:B------:R-:W-:Y:S01]  /*9290*/  HMMA.16816.F32.BF16 R36, R8, R14, R36 ;  /* 0x0000000e0824723c */ /* 0x000fe20000041824 */
[----:B------:R-:W-:Y:S02]  /*92a0*/  MOV R0, R82 ;  /* 0x0000005200007202 */ /* 0x000fe40000000f00 */
[----:B------:R-:W-:-:S03]  /*92b0*/  MOV R82, R191 ;  /* 0x000000bf00527202 */ /* 0x000fc60000000f00 */
[C---:B------:R-:W-:Y:S06]  /*92c0*/  HMMA.16816.F32.BF16 R204, R4.reuse, R12, R204 ;  /* 0x0000000c04cc723c */ /* 0x040fec00000418cc */
[----:B------:R-:W-:Y:S01]  /*92d0*/  HMMA.16816.F32.BF16 R200, R4, R14, R108 ;  /* 0x0000000e04c8723c */ /* 0x000fe2000004186c */
[----:B------:R-:W1:Y:S06]  /*92e0*/  LDSM.16.MT88.4 R12, [R226+0xd000] ;  /* 0x00d00000e20c783b */ /* 0x000e6c0000004200 */
        /* <DEDUP_REMOVED lines=12> */
[----:B------:R-:W-:Y:S01]  /*93b0*/  MOV R89, R91 ;  /* 0x0000005b00597202 */ /* 0x000fe20000000f00 */
[----:B------:R-:W-:-:S02]  /*93c0*/  IMAD.MOV.U32 R91, RZ, RZ, R65 ;  /* 0x000000ffff5b7224 */ /* 0x000fc400078e0041 */
[----:B------:R-:W-:Y:S01]  /*93d0*/  IMAD.MOV.U32 R65, RZ, RZ, R190 ;  /* 0x000000ffff417224 */ /* 0x000fe200078e00be */
        /* <DEDUP_REMOVED lines=22> */
[----:B------:R-:W2:Y:S01]  /*9540*/  LDSM.16.MT88.4 R16, [R228+0xf000] ;  /* 0x00f00000e410783b */ /* 0x000ea20000004200 */
[----:B------:R-:W-:Y:S01]  /*9550*/  MOV R103, R90 ;  /* 0x0000005a00677202 */ /* 0x000fe20000000f00 */
[C---:B-1----:R-:W-:Y:S06]  /*9560*/  HMMA.16816.F32.BF16 R180, R4.reuse, R12, R120 ;  /* 0x0000000c04b4723c */ /* 0x042fec0000041878 */
[----:B------:R-:W-:Y:S01]  /*9570*/  HMMA.16816.F32.BF16 R176, R4, R14, R96 ;  /* 0x0000000e04b0723c */ /* 0x000fe20000041860 */
[----:B------:R-:W-:Y:S01]  /*9580*/  MOV R121, R64 ;  /* 0x0000004000797202 */ /* 0x000fe20000000f00 */
[----:B------:R-:W-:Y:S01]  /*9590*/  IMAD.MOV.U32 R120, RZ, RZ, R72 ;  /* 0x000000ffff787224 */ /* 0x000fe200078e0048 */
[----:B------:R-:W-:Y:S01]  /*95a0*/  MOV R123, R60 ;  /* 0x0000003c007b7202 */ /* 0x000fe20000000f00 */
[----:B------:R-:W-:-:S02]  /*95b0*/  IMAD.MOV.U32 R122, RZ, RZ, R61 ;  /* 0x000000ffff7a7224 */ /* 0x000fc400078e003d */
[----:B------:R-:W-:Y:S01]  /*95c0*/  HMMA.16816.F32.BF16 R148, R8, R12, R160 ;  /* 0x0000000c0894723c */ /* 0x000fe200000418a0 */
[----:B------:R-:W-:Y:S01]  /*95d0*/  IMAD.MOV.U32 R99, RZ, RZ, R65 ;  /* 0x000000ffff637224 */ /* 0x000fe200078e0041 */
[----:B------:R-:W-:-:S04]  /*95e0*/  MOV R97, R110 ;  /* 0x0000006e00617202 */ /* 0x000fc80000000f00 */
        /* <DEDUP_REMOVED lines=10> */
[----:B--2---:R-:W-:Y:S01]  /*9690*/  HMMA.16816.F32.BF16 R104, R4, R16, R104 ;  /* 0x000000100468723c */ /* 0x004fe20000041868 */
[----:B------:R-:W-:-:S05]  /*96a0*/  IMAD.MOV.U32 R99, RZ, RZ, R109 ;  /* 0x000000ffff637224 */ /* 0x000fca00078e006d */
[-C--:B-1----:R-:W-:Y:S06]  /*96b0*/  HMMA.16816.F32.BF16 R140, R8, R12.reuse, R212 ;  /* 0x0000000c088c723c */ /* 0x082fec00000418d4 */
[C---:B------:R-:W-:Y:S01]  /*96c0*/  HMMA.16816.F32.BF16 R72, R4.reuse, R12, R208 ;  /* 0x0000000c0448723c */ /* 0x040fe200000418d0 */
[----:B------:R-:W-:Y:S01]  /*96d0*/  MOV R214, R161 ;  /* 0x000000a100d67202 */ /* 0x000fe20000000f00 */
[----:B------:R-:W-:Y:S01]  /*96e0*/  IMAD.MOV.U32 R215, RZ, RZ, R162 ;  /* 0x000000ffffd77224 */ /* 0x000fe200078e00a2 */
[----:B------:R-:W-:Y:S01]  /*96f0*/  MOV R162, R130 ;  /* 0x0000008200a27202 */ /* 0x000fe20000000f00 */
[----:B------:R-:W-:Y:S01]  /*9700*/  IMAD.MOV.U32 R213, RZ, RZ, R160 ;  /* 0x000000ffffd57224 */ /* 0x000fe200078e00a0 */
[----:B------:R-:W-:Y:S01]  /*9710*/  MOV R130, R154 ;  /* 0x0000009a00827202 */ /* 0x000fe20000000f00 */
[----:B------:R-:W-:Y:S01]  /*9720*/  HMMA.16816.F32.BF16 R48, R4, R14, R92 ;  /* 0x0000000e0430723c */ /* 0x000fe2000004185c */
[----:B------:R-:W-:-:S05]  /*9730*/  IMAD.MOV.U32 R161, RZ, RZ, R131 ;  /* 0x000000ffffa17224 */ /* 0x000fca00078e0083 */
        /* <DEDUP_REMOVED lines=21> */
[----:B------:R-:W-:Y:S01]  /*9890*/  MUFU.EX2 R31, R31 ;  /* 0x0000001f001f7308 */ /* 0x000fe20000000800 */
        /* <DEDUP_REMOVED lines=19> */
[----:B------:R-:W2:Y:S01]  /*99d0*/  MUFU.EX2 R30, R30 ;  /* 0x0000001e001e7308 */ /* 0x000ea20000000800 */
[----:B------:R-:W-:Y:S01]  /*99e0*/  IMAD.MOV.U32 R211, RZ, RZ, R213 ;  /* 0x000000ffffd37224 */ /* 0x000fe200078e00d5 */
[----:B------:R-:W-:Y:S01]  /*99f0*/  MOV R214, R96 ;  /* 0x0000006000d67202 */ /* 0x000fe20000000f00 */
[----:B------:R-:W-:Y:S01]  /*9a00*/  IMAD.MOV.U32 R213, RZ, RZ, R215 ;  /* 0x000000ffffd57224 */ /* 0x000fe200078e00d7 */
[----:B------:R-:W-:Y:S01]  /*9a10*/  HMMA.16816.F32.BF16 R16, R8, R18, R76 ;  /* 0x000000120810723c */ /* 0x000fe2000004184c */
[----:B------:R-:W-:-:S02]  /*9a20*/  IMAD.MOV.U32 R215, RZ, RZ, R97 ;  /* 0x000000ffffd77224 */ /* 0x000fc400078e0061 */
[----:B------:R-:W-:Y:S01]  /*9a30*/  FADD.FTZ R0, R0, R208 ;  /* 0x000000d000007221 */ /* 0x000fe20000010000 */
[----:B------:R-:W-:Y:S01]  /*9a40*/  MOV R96, R98 ;  /* 0x0000006200607202 */ /* 0x000fe20000000f00 */
[----:B------:R-:W-:Y:S01]  /*9a50*/  IMAD.MOV.U32 R97, RZ, RZ, R232 ;  /* 0x000000ffff617224 */ /* 0x000fe200078e00e8 */
[----:B------:R-:W-:Y:S01]  /*9a60*/  MOV R98, R231 ;  /* 0x000000e700627202 */ /* 0x000fe20000000f00 */
[----:B------:R-:W-:Y:S01]  /*9a70*/  IMAD.MOV.U32 R208, RZ, RZ, R212 ;  /* 0x000000ffffd07224 */ /* 0x000fe200078e00d4 */
[----:B------:R-:W-:Y:S01]  /*9a80*/  MUFU.EX2 R29, R29 ;  /* 0x0000001d001d7308 */ /* 0x000fe20000000800 */
[----:B------:R-:W-:Y:S01]  /*9a90*/  LDSM.16.MT88.4 R112, [R228+0xf800] ;  /* 0x00f80000e470783b */ /* 0x000fe20000004200 */
[C---:B-1----:R-:W-:Y:S03]  /*9aa0*/  HMMA.16816.F32.BF16 R120, R4.reuse, R12, R120 ;  /* 0x0000000c0478723c */ /* 0x042fe60000041878 */
[----:B------:R1:W5:Y:S03]  /*9ab0*/  LDL.LU R241, [R1+0xcc] ;  /* 0x0000cc0001f17983 */ /* 0x0003660000300800 */
[----:B------:R-:W-:Y:S06]  /*9ac0*/  HMMA.16816.F32.BF16 R40, R4, R14, R124 ;  /* 0x0000000e0428723c */ /* 0x000fec000004187c */
[C---:B------:R-:W-:Y:S01]  /*9ad0*/  HMMA.16816.F32.BF16 R116, R8.reuse, R12, R220 ;  /* 0x0000000c0874723c */ /* 0x040fe200000418dc */
[----:B------:R-:W-:Y:S01]  /*9ae0*/  FADD.FTZ R5, R229, R230 ;  /* 0x000000e6e5057221 */ /* 0x000fe20000010000 */
[----:B------:R-:W-:Y:S01]  /*9af0*/  FADD.FTZ R4, R210, R35 ;  /* 0x00000023d2047221 */ /* 0x000fe20000010000 */
[----:B------:R-:W-:Y:S01]  /*9b00*/  IMAD.MOV.U32 R212, RZ, RZ, R96 ;  /* 0x000000ffffd47224 */ /* 0x000fe200078e0060 */
[----:B------:R-:W-:Y:S01]  /*9b10*/  MOV R154, R239 ;  /* 0x000000ef009a7202 */ /* 0x000fe20000000f00 */
[----:B------:R-:W-:Y:S01]  /*9b20*/  MUFU.EX2 R28, R28 ;  /* 0x0000001c001c7308 */ /* 0x000fe20000000800 */
[----:B------:R-:W-:Y:S01]  /*9b30*/  HMMA.16816.F32.BF16 R12, R8, R14, R68 ;  /* 0x0000000e080c723c */ /* 0x000fe20000041844 */
[----:B------:R-:W-:-:S02]  /*9b40*/  IMAD.MOV.U32 R210, RZ, RZ, R214 ;  /* 0x000000ffffd27224 */ /* 0x000fc400078e00d6 */
[----:B------:R-:W-:Y:S01]  /*9b50*/  FADD.FTZ R5, R208, R5 ;  /* 0x00000005d0057221 */ /* 0x000fe20000010000 */
[----:B------:R-:W-:Y:S01]  /*9b60*/  MOV R152, R237 ;  /* 0x000000ed00987202 */ /* 0x000fe20000000f00 */
[----:B------:R1:W5:Y:S02]  /*9b70*/  LDL.LU R240, [R1+0xc8] ;  /* 0x0000c80001f07983 */ /* 0x0003640000300800 */
[----:B------:R3:W-:Y:S01]  /*9b80*/  MUFU.EX2 R11, R2 ;  /* 0x00000002000b7308 */ /* 0x0007e20000000800 */
[----:B------:R-:W-:Y:S01]  /*9b90*/  IMAD.MOV.U32 R214, RZ, RZ, R98 ;  /* 0x000000ffffd67224 */ /* 0x000fe200078e0062 */
[----:B------:R-:W-:Y:S01]  /*9ba0*/  MOV R131, R153 ;  /* 0x0000009900837202 */ /* 0x000fe20000000f00 */
[----:B------:R-:W-:Y:S01]  /*9bb0*/  IMAD.MOV.U32 R96, RZ, RZ, R160 ;  /* 0x000000ffff607224 */ /* 0x000fe200078e00a0 */
[----:B------:R1:W5:Y:S01]  /*9bc0*/  LDL.LU R239, [R1+0xc4] ;  /* 0x0000c40001ef7983 */ /* 0x0003620000300800 */
[----:B------:R-:W-:Y:S02]  /*9bd0*/  IMAD.MOV.U32 R98, RZ, RZ, R162 ;  /* 0x000000ffff627224 */ /* 0x000fe400078e00a2 */
[----:B---3--:R-:W-:Y:S01]  /*9be0*/  FADD.FTZ R2, R209, R3 ;  /* 0x00000003d1027221 */ /* 0x008fe20000010000 */
        /* <DEDUP_REMOVED lines=11> */
[----:B------:R-:W-:Y:S01]  /*9ca0*/  IMAD.MOV.U32 R211, RZ, RZ, R212 ;  /* 0x000000ffffd37224 */ /* 0x000fe200078e00d4 */
[----:B------:R-:W-:Y:S01]  /*9cb0*/  MOV R97, R161 ;  /* 0x000000a100617202 */ /* 0x000fe20000000f00 */
[----:B------:R1:W5:Y:S01]  /*9cc0*/  LDL.LU R238, [R1+0xc0] ;  /* 0x0000c00001ee7983 */ /* 0x0003620000300800 */
        /* <DEDUP_REMOVED lines=18> */
[----:B------:R-:W-:Y:S01]  /*9df0*/  FADD.FTZ R2, R210, R2 ;  /* 0x00000002d2027221 */ /* 0x000fe20000010000 */
[----:B------:R-:W-:Y:S01]  /*9e00*/  MOV R162, R163 ;  /* 0x000000a300a27202 */ /* 0x000fe20000000f00 */
[----:B------:R-:W-:-:S02]  /*9e10*/  IMAD.MOV.U32 R163, RZ, RZ, R128 ;  /* 0x000000ffffa37224 */ /* 0x000fc400078e0080 */
[----:B------:R-:W-:Y:S01]  /*9e20*/  FADD.FTZ R4, R208, R3 ;  /* 0x00000003d0047221 */ /* 0x000fe20000010000 */
[----:B------:R-:W-:Y:S01]  /*9e30*/  FADD.FTZ R3, R209, R5 ;  /* 0x00000005d1037221 */ /* 0x000fe20000010000 */
[----:B------:R-:W-:Y:S01]  /*9e40*/  MOV R214, R96 ;  /* 0x0000006000d67202 */ /* 0x000fe20000000f00 */
[----:B------:R-:W-:Y:S01]  /*9e50*/  IMAD.MOV.U32 R209, RZ, RZ, R161 ;  /* 0x000000ffffd17224 */ /* 0x000fe200078e00a1 */
[----:B------:R-:W-:Y:S01]  /*9e60*/  MOV R154, R234 ;  /* 0x000000ea009a7202 */ /* 0x000fe20000000f00 */
[----:B------:R-:W3:Y:S01]  /*9e70*/  LDSM.16.MT88.4 R168, [R225+0xd800] ;  /* 0x00d80000e1a8783b */ /* 0x000ee20000004200 */
[----:B------:R-:W-:Y:S02]  /*9e80*/  MOV R210, R160 ;  /* 0x000000a000d27202 */ /* 0x000fe40000000f00 */
[----:B------:R-:W-:Y:S01]  /*9e90*/  MOV R208, R162 ;  /* 0x000000a200d07202 */ /* 0x000fe20000000f00 */
[----:B------:R-:W4:Y:S01]  /*9ea0*/  MUFU.EX2 R26, R26 ;  /* 0x0000001a001a7308 */ /* 0x000f220000000800 */
[----:B------:R-:W-:Y:S01]  /*9eb0*/  MOV R96, R163 ;  /* 0x000000a300607202 */ /* 0x000fe20000000f00 */
[----:B------:R1:W5:Y:S01]  /*9ec0*/  LDL.LU R237, [R1+0xbc] ;  /* 0x0000bc0001ed7983 */ /* 0x0003620000300800 */
[----:B------:R-:W-:Y:S01]  /*9ed0*/  MOV R153, R152 ;  /* 0x0000009800997202 */ /* 0x000fe20000000f00 */
[----:B------:R-:W-:-:S04]  /*9ee0*/  FADD.FTZ R10, R154, R4 ;  /* 0x000000049a0a7221 */ /* 0x000fc80000010000 */
[----:B------:R-:W-:Y:S01]  /*9ef0*/  MUFU.EX2 R25, R25 ;  /* 0x0000001900197308 */ /* 0x000fe20000000800 */
[----:B------:R-:W1:Y:S01]  /*9f00*/  LDSM.16.MT88.4 R160, [R226+0xd800] ;  /* 0x00d80000e2a0783b */ /* 0x000e620000004200 */
[----:B------:R-:W-:-:S06]  /*9f10*/  MOV R128, R129 ;  /* 0x0000008100807202 */ /* 0x000fcc0000000f00 */
[----:B------:R-:W3:Y:S01]  /*9f20*/  MUFU.EX2 R24, R24 ;  /* 0x0000001800187308 */ /* 0x000ee20000000800 */
[----:B------:R-:W1:Y:S01]  /*9f30*/  LDSM.16.MT88.4 R4, [R227+0xf800] ;  /* 0x00f80000e304783b */ /* 0x000e620000004200 */
[----:B------:R-:W-:-:S06]  /*9f40*/  MOV R129, R130 ;  /* 0x0000008200817202 */ /* 0x000fcc0000000f00 */
[----:B------:R-:W-:Y:S01]  /*9f50*/  MUFU.EX2 R23, R23 ;  /* 0x0000001700177308 */ /* 0x000fe20000000800 */
[----:B------:R-:W-:-:S07]  /*9f60*/  IMAD.MOV.U32 R130, RZ, RZ, R136 ;  /* 0x000000ffff827224 */ /* 0x000fce00078e0088 */
[----:B------:R-:W3:Y:S01]  /*9f70*/  MUFU.EX2 R22, R22 ;  /* 0x0000001600167308 */ /* 0x000ee20000000800 */
[----:B------:R-:W-:-:S07]  /*9f80*/  MOV R222, R213 ;  /* 0x000000d500de7202 */ /* 0x000fce0000000f00 */
[----:B------:R-:W-:Y:S08]  /*9f90*/  MUFU.EX2 R21, R21 ;  /* 0x0000001500157308 */ /* 0x000ff00000000800 */
[----:B------:R-:W-:Y:S08]  /*9fa0*/  MUFU.EX2 R20, R20 ;  /* 0x0000001400147308 */ /* 0x000ff00000000800 */
[----:B------:R-:W1:Y:S08]  /*9fb0*/  MUFU.EX2 R32, R32 ;  /* 0x0000002000207308 */ /* 0x000e700000000800 */
[----:B------:R-:W-:Y:S08]  /*9fc0*/  MUFU.EX2 R33, R33 ;  /* 0x0000002100217308 */ /* 0x000ff00000000800 */
[----:B------:R-:W1:Y:S01]  /*9fd0*/  MUFU.EX2 R34, R34 ;  /* 0x0000002200227308 */ /* 0x000e620000000800 */
        /* <DEDUP_REMOVED lines=21> */
[----:B------:R-:W-:Y:S02]  /*a130*/  MOV R98, R130 ;  /* 0x0000008200627202 */ /* 0x000fe40000000f00 */
[----:B------:R-:W-:Y:S02]  /*a140*/  MOV R99, R131 ;  /* 0x0000008300637202 */ /* 0x000fe40000000f00 */
[----:B--2---:R-:W-:Y:S02]  /*a150*/  F2FP.BF16.F32.PACK_AB R128, R30, R31 ;  /* 0x0000001f1e80723e */ /* 0x004fe400000010ff */
[----:B----4-:R-:W-:Y:S02]  /*a160*/  F2FP.BF16.F32.PACK_AB R129, R26, R27 ;  /* 0x0000001b1a81723e */ /* 0x010fe400000010ff */
[----:B------:R-:W-:Y:S02]  /*a170*/  F2FP.BF16.F32.PACK_AB R130, R28, R29 ;  /* 0x0000001d1c82723e */ /* 0x000fe400000010ff */
[----:B---3--:R-:W-:-:S02]  /*a180*/  F2FP.BF16.F32.PACK_AB R131, R24, R25 ;  /* 0x000000191883723e */ /* 0x008fc400000010ff */
[----:B------:R-:W-:Y:S02]  /*a190*/  F2FP.BF16.F32.PACK_AB R124, R22, R23 ;  /* 0x00000017167c723e */ /* 0x000fe400000010ff */
[----:B-1----:R-:W-:Y:S02]  /*a1a0*/  F2FP.BF16.F32.PACK_AB R125, R32, R20 ;  /* 0x00000014207d723e */ /* 0x002fe400000010ff */
[----:B------:R-:W-:Y:S02]  /*a1b0*/  F2FP.BF16.F32.PACK_AB R126, R11, R21 ;  /* 0x000000150b7e723e */ /* 0x000fe400000010ff */
[----:B------:R-:W-:Y:S01]  /*a1c0*/  F2FP.BF16.F32.PACK_AB R127, R34, R33 ;  /* 0x00000021227f723e */ /* 0x000fe200000010ff */
[----:B------:R-:W-:Y:S01]  /*a1d0*/  FADD.FTZ R3, R219, R0 ;  /* 0x00000000db037221 */ /* 0x000fe20000010000 */
[----:B------:R-:W-:Y:S01]  /*a1e0*/  MOV R152, R236 ;  /* 0x000000ec00987202 */ /* 0x000fe20000000f00 */
[----:B------:R-:W-:Y:S01]  /*a1f0*/  FADD.FTZ R8, R218, R2 ;  /* 0x00000002da087221 */ /* 0x000fe20000010000 */
[----:B------:R-:W-:Y:S01]  /*a200*/  MOV R0, R81 ;  /* 0x0000005100007202 */ /* 0x000fe20000000f00 */
[----:B------:R-:W-:Y:S01]  /*a210*/  HMMA.16816.F32.BF16 R172, R128, R168, R172 ;  /* 0x000000a880ac723c */ /* 0x000fe200000418ac */
[----:B------:R-:W-:-:S05]  /*a220*/  MOV R2, R80 ;  /* 0x0000005000027202 */ /* 0x000fca0000000f00 */
[----:B------:R-:W-:Y:S01]  /*a230*/  HMMA.16816.F32.BF16 R204, R124, R168, R204 ;  /* 0x000000a87ccc723c */ /* 0x000fe200000418cc */
[----:B------:R-:W-:Y:S01]  /*a240*/  MOV R147, R152 ;  /* 0x0000009800937202 */ /* 0x000fe20000000f00 */
[----:B------:R-:W-:-:S04]  /*a250*/  FADD.FTZ R0, R0, R9 ;  /* 0x0000000900007221 */ /* 0x000fc80000010000 */
[----:B------:R-:W-:Y:S01]  /*a260*/  HMMA.16816.F32.BF16 R200, R124, R170, R200 ;  /* 0x000000aa7cc8723c */ /* 0x000fe200000418c8 */
[----:B------:R-:W-:-:S05]  /*a270*/  FADD.FTZ R2, R2, R10 ;  /* 0x0000000a02027221 */ /* 0x000fca0000010000 */
[-C--:B------:R-:W-:Y:S06]  /*a280*/  HMMA.16816.F32.BF16 R164, R128, R160.reuse, R164 ;  /* 0x000000a080a4723c */ /* 0x080fec00000418a4 */
[C---:B------:R-:W-:Y:S06]  /*a290*/  HMMA.16816.F32.BF16 R196, R124.reuse, R160, R196 ;  /* 0x000000a07cc4723c */ /* 0x040fec00000418c4 */
[----:B------:R-:W-:Y:S01]  /*a2a0*/  HMMA.16816.F32.BF16 R192, R124, R162, R192 ;  /* 0x000000a27cc0723c */ /* 0x000fe200000418c0 */
[----:B------:R-:W-:-:S02]  /*a2b0*/  MOV R35, R147 ;  /* 0x0000009300237202 */ /* 0x000fc40000000f00 */
[----:B------:R-:W-:-:S03]  /*a2c0*/  MOV R217, R98 ;  /* 0x0000006200d97202 */ /* 0x000fc60000000f00 */
[----:B------:R-:W-:Y:S01]  /*a2d0*/  HMMA.16816.F32.BF16 R120, R124, R4, R120 ;  /* 0x000000047c78723c */ /* 0x000fe20000041878 */
[----:B------:R-:W-:Y:S01]  /*a2e0*/  MOV R218, R97 ;  /* 0x0000006100da7202 */ /* 0x000fe20000000f00 */
[----:B------:R-:W-:Y:S01]  /*a2f0*/  IMAD.MOV.U32 R216, RZ, RZ, R99 ;  /* 0x000000ffffd87224 */ /* 0x000fe200078e0063 */
[----:B------:R-:W1:Y:S03]  /*a300*/  LDSM.16.MT88.4 R152, [R228+0xd800] ;  /* 0x00d80000e498783b */ /* 0x000e660000004200 */
[C---:B------:R-:W-:Y:S06]  /*a310*/  HMMA.16816.F32.BF16 R168, R128.reuse, R170, R36 ;  /* 0x000000aa80a8723c */ /* 0x040fec0000041824 */
[C---:B------:R-:W-:Y:S01]  /*a320*/  HMMA.16816.F32.BF16 R116, R128.reuse, R4, R116 ;  /* 0x000000048074723c */ /* 0x040fe20000041874 */
[----:B------:R-:W-:Y:S01]  /*a330*/  MOV R36, R82 ;  /* 0x0000005200247202 */ /* 0x000fe20000000f00 */
[----:B------:R-:W-:Y:S01]  /*a340*/  IMAD.MOV.U32 R38, RZ, RZ, R146 ;  /* 0x000000ffff267224 */ /* 0x000fe200078e0092 */
[----:B------:R-:W-:Y:S01]  /*a350*/  MOV R37, R144 ;  /* 0x0000009000257202 */ /* 0x000fe20000000f00 */
[----:B------:R-:W-:Y:S01]  /*a360*/  IMAD.MOV.U32 R219, RZ, RZ, R96 ;  /* 0x000000ffffdb7224 */ /* 0x000fe200078e0060 */
[----:B------:R2:W5:Y:S01]  /*a370*/  LDL.LU R236, [R1+0xb8] ;  /* 0x0000b80001ec7983 */ /* 0x0005620000300800 */
[----:B------:R-:W-:Y:S01]  /*a380*/  HMMA.16816.F32.BF16 R160, R128, R162, R44 ;  /* 0x000000a280a0723c */ /* 0x000fe2000004182c */
[----:B------:R-:W-:Y:S01]  /*a390*/  MOV R39, R145 ;  /* 0x0000009100277202 */ /* 0x000fe20000000f00 */
[----:B------:R-:W-:Y:S01]  /*a3a0*/  FADD.FTZ R3, R36, R3 ;  /* 0x0000000324037221 */ /* 0x000fe20000010000 */
[----:B------:R-:W-:Y:S01]  /*a3b0*/  FADD.FTZ R0, R38, R0 ;  /* 0x0000000026007221 */ /* 0x000fe20000010000 */
[----:B------:R-:W-:Y:S01]  /*a3c0*/  FADD.FTZ R2, R37, R2 ;  /* 0x0000000225027221 */ /* 0x000fe20000010000 */
[----:B------:R-:W3:Y:S02]  /*a3d0*/  LDSM.16.MT88.4 R144, [R227+0xd800] ;  /* 0x00d80000e390783b */ /* 0x000ee40000004200 */
[----:B------:R-:W-:-:S02]  /*a3e0*/  IMAD.MOV.U32 R47, RZ, RZ, R83 ;  /* 0x000000ffff2f7224 */ /* 0x000fc400078e0053 */
[----:B------:R-:W-:Y:S01]  /*a3f0*/  FADD.FTZ R3, R35, R3 ;  /* 0x0000000323037221 */ /* 0x000fe20000010000 */
[----:B------:R-:W-:Y:S01]  /*a400*/  FADD.FTZ R0, R217, R0 ;  /* 0x00000000d9007221 */ /* 0x000fe20000010000 */
[----:B------:R-:W-:Y:S01]  /*a410*/  FADD.FTZ R2, R216, R2 ;  /* 0x00000002d8027221 */ /* 0x000fe20000010000 */
[----:B------:R-:W-:Y:S01]  /*a420*/  FADD.FTZ R4, R47, R8 ;  /* 0x000000082f047221 */ /* 0x000fe20000010000 */
[----:B------:R-:W4:Y:S03]  /*a430*/  LDSM.16.MT88.4 R80, [R225+0xf800] ;  /* 0x00f80000e150783b */ /* 0x000f260000004200 */
[----:B------:R-:W-:Y:S01]  /*a440*/  FADD.FTZ R4, R39, R4 ;  /* 0x0000000427047221 */ /* 0x000fe20000010000 */
[----:B------:R-:W-:Y:S01]  /*a450*/  FADD.FTZ R3, R219, R3 ;  /* 0x00000003db037221 */ /* 0x000fe20000010000 */
[----:B------:R-:W-:Y:S01]  /*a460*/  FADD.FTZ R0, R221, R0 ;  /* 0x00000000dd007221 */ /* 0x000fe20000010000 */
[----:B------:R-:W2:Y:S01]  /*a470*/  LDSM.16.MT88.4 R96, [R226+0xf800] ;  /* 0x00f80000e260783b */ /* 0x000ea20000004200 */
        /* <DEDUP_REMOVED lines=39> */
[----:B------:R2:W5:Y:S01]  /*a6f0*/  LDL.LU R136, [R1+0x90] ;  /* 0x0000900001887983 */ /* 0x0005620000300800 */
[-C--:B-1----:R-:W-:Y:S03]  /*a700*/  HMMA.16816.F32.BF16 R156, R128, R152.reuse, R156 ;  /* 0x00000098809c723c */ /* 0x082fe6000004189c */
[----:B------:R1:W-:Y:S03]  /*a710*/  STL [R1+0x20], R4 ;  /* 0x0000200401007387 */ /* 0x0003e60000100800 */
[C---:B------:R-:W-:Y:S01]  /*a720*/  HMMA.16816.F32.BF16 R188, R124.reuse, R152, R188 ;  /* 0x000000987cbc723c */ /* 0x040fe200000418bc */
[----:B------:R1:W-:Y:S04]  /*a730*/  STL [R1+0x24], R3 ;  /* 0x0000240301007387 */ /* 0x0003e80000100800 */
[----:B------:R1:W-:Y:S01]  /*a740*/  STL [R1+0x2c], R0 ;  /* 0x00002c0001007387 */ /* 0x0003e20000100800 */
[C---:B------:R-:W-:Y:S03]  /*a750*/  HMMA.16816.F32.BF16 R184, R124.reuse, R154, R184 ;  /* 0x0000009a7cb8723c */ /* 0x040fe600000418b8 */
[----:B------:R1:W-:Y:S03]  /*a760*/  STL [R1+0x28], R2 ;  /* 0x0000280201007387 */ /* 0x0003e60000100800 */
[C---:B---3--:R-:W-:Y:S06]  /*a770*/  HMMA.16816.F32.BF16 R180, R124.reuse, R144, R180 ;  /* 0x000000907cb4723c */ /* 0x048fec00000418b4 */
[C---:B------:R-:W-:Y:S06]  /*a780*/  HMMA.16816.F32.BF16 R176, R124.reuse, R146, R176 ;  /* 0x000000927cb0723c */ /* 0x040fec00000418b0 */
[C---:B----4-:R-:W-:Y:S06]  /*a790*/  HMMA.16816.F32.BF16 R72, R124.reuse, R80, R72 ;  /* 0x000000507c48723c */ /* 0x050fec0000041848 */
        /* <DEDUP_REMOVED lines=27> */
[----:B------:R-:W-:Y:S04]  /*a950*/  STL [R1+0xa8], R74 ;  /* 0x0000a84a01007387 */ /* 0x000fe80000100800 */
[----:B------:R-:W-:Y:S01]  /*a960*/  STL [R1+0xa4], R73 ;  /* 0x0000a44901007387 */ /* 0x000fe20000100800 */
[----:B------:R-:W1:Y:S03]  /*a970*/  @!P2 LDC.64 R4, c[0x0][0x220] ;  /* 0x00008800ff04ab82 */ /* 0x000e660000000a00 */
[----:B------:R-:W-:Y:S04]  /*a980*/  STL [R1+0xa0], R72 ;  /* 0x0000a04801007387 */ /* 0x000fe80000100800 */
[----:B------:R-:W-:Y:S01]  /*a990*/  STL [R1+0x9c], R71 ;  /* 0x00009c4701007387 */ /* 0x000fe20000100800 */
[----:B------:R-:W4:Y:S03]  /*a9a0*/  @!P2 LDC.64 R8, c[0x0][0x220] ;  /* 0x00008800ff08ab82 */ /* 0x000f260000000a00 */
[----:B------:R-:W-:Y:S04]  /*a9b0*/  @P2 STS.128 [R243+0xc000], RZ ;  /* 0x00c000fff3002388 */ /* 0x000fe80000000c00 */
[----:B------:R-:W-:Y:S01]  /*a9c0*/  STL [R1+0x98], R70 ;  /* 0x0000984601007387 */ /* 0x000fe20000100800 */
[----:B------:R-:W4:Y:S03]  /*a9d0*/  @!P2 LDC.64 R10, c[0x0][0x220] ;  /* 0x00008800ff0aab82 */ /* 0x000f260000000a00 */
[----:B------:R-:W-:Y:S04]  /*a9e0*/  STL [R1+0x94], R69 ;  /* 0x0000944501007387 */ /* 0x000fe80000100800 */
[----:B------:R-:W-:Y:S01]  /*a9f0*/  STL [R1+0x90], R68 ;  /* 0x0000904401007387 */ /* 0x000fe20000100800 */
        /* <DEDUP_REMOVED lines=70> */
[----:B------:R1:W-:Y:S04]  /*ae60*/  @!P1 LDGSTS.E.BYPASS.LTC128B.128 [R243+0xf800], desc[UR26][R4.64+0x80] ;  /* 0x0f80008004f39fae */ /* 0x0003e8000b901d5a */
[----:B--2---:R-:W-:Y:S04]  /*ae70*/  LDSM.16.M88.4 R12, [R231+0x2000] ;  /* 0x00200000e70c783b */ /* 0x004fe80000000200 */
[----:B------:R-:W2:Y:S04]  /*ae80*/  LDSM.16.M88.4 R40, [R224+0x9000] ;  /* 0x00900000e028783b */ /* 0x000ea80000000200 */
[----:B------:R-:W3:Y:S04]  /*ae90*/  LDSM.16.M88.4 R16, [R231] ;  /* 0x00000000e710783b */ /* 0x000ee80000000200 */
[----:B------:R-:W4:Y:S04]  /*aea0*/  LDSM.16.M88.4 R44, [R224+0x8800] ;  /* 0x00880000e02c783b */ /* 0x000f280000000200 */
[----:B------:R-:W-:Y:S04]  /*aeb0*/  LDSM.16.M88.4 R24, [R241] ;  /* 0x00000000f118783b */ /* 0x000fe80000000200 */
[----:B------:R-:W-:Y:S04]  /*aec0*/  LDSM.16.M88.4 R36, [R224+0x9800] ;  /* 0x00980000e024783b */ /* 0x000fe80000000200 */
[----:B-1----:R-:W1:Y:S04]  /*aed0*/  LDSM.16.M88.4 R4, [R232+0x2000] ;  /* 0x00200000e804783b */ /* 0x002e680000000200 */
[----:B------:R-:W1:Y:S04]  /*aee0*/  LDSM.16.M88.4 R48, [R224+0x8000] ;  /* 0x00800000e030783b */ /* 0x000e680000000200 */
[----:B------:R-:W-:Y:S04]  /*aef0*/  LDSM.16.M88.4 R8, [R232] ;  /* 0x00000000e808783b */ /* 0x000fe80000000200 */
[----:B------:R-:W1:Y:S04]  /*af00*/  LDSM.16.M88.4 R28, [R242] ;  /* 0x00000000f21c783b */ /* 0x000e680000000200 */
[----:B------:R-:W1:Y:S01]  /*af10*/  LDSM.16.M88.4 R20, [R240] ;  /* 0x00000000f014783b */ /* 0x000e620000000200 */
[-C--:B--2---:R-:W-:Y:S03]  /*af20*/  HMMA.16816.F32.BF16 R60, R12, R40.reuse, RZ ;  /* 0x000000280c3c723c */ /* 0x084fe600000418ff */
[----:B------:R-:W2:Y:S04]  /*af30*/  LDSM.16.M88.4 R32, [R235] ;  /* 0x00000000eb20783b */ /* 0x000ea80000000200 */
[----:B------:R-:W0:Y:S01]  /*af40*/  LDGDEPBAR ;  /* 0x00000000000079af */ /* 0x000e220000000000 */
[C---:B---3--:R-:W-:Y:S06]  /*af50*/  HMMA.16816.F32.BF16 R64, R16.reuse, R40, RZ ;  /* 0x000000281040723c */ /* 0x048fec00000418ff */
[-C--:B----4-:R-:W-:Y:S06]  /*af60*/  HMMA.16816.F32.BF16 R140, R16, R44.reuse, RZ ;  /* 0x0000002c108c723c */ /* 0x090fec00000418ff */
[----:B------:R-:W-:Y:S06]  /*af70*/  HMMA.16816.F32.BF16 R136, R12, R44, RZ ;  /* 0x0000002c0c88723c */ /* 0x000fec00000418ff */
[----:B-1----:R-:W-:Y:S06]  /*af80*/  HMMA.16816.F32.BF16 R60, R4, R24, R60 ;  /* 0x00000018043c723c */ /* 0x002fec000004183c */
[C---:B------:R-:W-:Y:S06]  /*af90*/  HMMA.16816.F32.BF16 R56, R16.reuse, R36, RZ ;  /* 0x000000241038723c */ /* 0x040fec00000418ff */
[-C--:B------:R-:W-:Y:S06]  /*afa0*/  HMMA.16816.F32.BF16 R212, R16, R48.reuse, RZ ;  /* 0x0000003010d4723c */ /* 0x080fec00000418ff */
[C---:B------:R-:W-:Y:S06]  /*afb0*/  HMMA.16816.F32.BF16 R208, R12.reuse, R48, RZ ;  /* 0x000000300cd0723c */ /* 0x040fec00000418ff */
[----:B------:R-:W-:Y:S06]  /*afc0*/  HMMA.16816.F32.BF16 R52, R12, R36, RZ ;  /* 0x000000240c34723c */ /* 0x000fec00000418ff */
[----:B------:R-:W-:Y:S01]  /*afd0*/  HMMA.16816.F32.BF16 R68, R8, R28, R140 ;  /* 0x0000001c0844723c */ /* 0x000fe2000004188c */
[----:B------:R-:W-:-:S05]  /*afe0*/  IMAD.MOV.U32 R36, RZ, RZ, R60 ;  /* 0x000000ffff247224 */ /* 0x000fca00078e003c */
[----:B------:R-:W-:Y:S06]  /*aff0*/  HMMA.16816.F32.BF16 R216, R4, R28, R136 ;  /* 0x0000001c04d8723c */ /* 0x000fec0000041888 */
[----:B------:R-:W-:Y:S01]  /*b000*/  HMMA.16816.F32.BF16 R64, R8, R24, R64 ;  /* 0x000000180840723c */ /* 0x000fe20000041840 */
[----:B------:R-:W-:-:S05]  /*b010*/  IMAD.MOV.U32 R29, RZ, RZ, R61 ;  /* 0x000000ffff1d7224 */ /* 0x000fca00078e003d */
[----:B------:R-:W-:Y:S01]  /*b020*/  HMMA.16816.F32.BF16 R56, R8, R20, R56 ;  /* 0x000000140838723c */ /* 0x000fe20000041838 */
[----:B------:R-:W-:Y:S02]  /*b030*/  IMAD.MOV.U32 R25, RZ, RZ, R62 ;  /* 0x000000ffff197224 */ /* 0x000fe400078e003e */
[----:B------:R-:W-:-:S03]  /*b040*/  IMAD.MOV.U32 R24, RZ, RZ, R63 ;  /* 0x000000ffff187224 */ /* 0x000fc600078e003f */
[----:B------:R-:W-:Y:S01]  /*b050*/  HMMA.16816.F32.BF16 R60, R12, R50, RZ ;  /* 0x000000320c3c723c */ /* 0x000fe200000418ff */
[----:B------:R-:W-:Y:S02]  /*b060*/  IMAD.MOV.U32 R41, RZ, RZ, R70 ;  /* 0x000000ffff297224 */ /* 0x000fe400078e0046 */
[----:B------:R-:W-:-:S03]  /*b070*/  IMAD.MOV.U32 R40, RZ, RZ, R71 ;  /* 0x000000ffff287224 */ /* 0x000fc600078e0047 */
[----:B------:R-:W-:Y:S06]  /*b080*/  HMMA.16816.F32.BF16 R48, R16, R50, RZ ;  /* 0x000000321030723c */ /* 0x000fec00000418ff */
[-C--:B--2---:R-:W-:Y:S01]  /*b090*/  HMMA.16816.F32.BF16 R212, R8, R32.reuse, R212 ;  /* 0x0000002008d4723c */ /* 0x084fe200000418d4 */
[----:B------:R-:W-:Y:S02]  /*b0a0*/  IMAD.MOV.U32 R28, RZ, RZ, R64 ;  /* 0x000000ffff1c7224 */ /* 0x000fe400078e0040 */
[----:B------:R-:W-:Y:S02]  /*b0b0*/  IMAD.MOV.U32 R3, RZ, RZ, R65 ;  /* 0x000000ffff037224 */ /* 0x000fe400078e0041 */
[----:B------:R-:W-:Y:S01]  /*b0c0*/  IMAD.MOV.U32 R2, RZ, RZ, R66 ;  /* 0x000000ffff027224 */ /* 0x000fe200078e0042 */
[----:B------:R-:W-:Y:S01]  /*b0d0*/  HMMA.16816.F32.BF16 R208, R4, R32, R208 ;  /* 0x0000002004d0723c */ /* 0x000fe200000418d0 */
[----:B------:R-:W-:-:S02]  /*b0e0*/  IMAD.MOV.U32 R66, RZ, RZ, R56 ;  /* 0x000000ffff427224 */ /* 0x000fc400078e0038 */
[----:B------:R-:W-:Y:S02]  /*b0f0*/  IMAD.MOV.U32 R65, RZ, RZ, R57 ;  /* 0x000000ffff417224 */ /* 0x000fe400078e0039 */
[----:B------:R-:W-:Y:S01]  /*b100*/  IMAD.MOV.U32 R64, RZ, RZ, R58 ;  /* 0x000000ffff407224 */ /* 0x000fe200078e003a */
[C---:B------:R-:W-:Y:S01]  /*b110*/  HMMA.16816.F32.BF16 R60, R4.reuse, R34, R60 ;  /* 0x00000022043c723c */ /* 0x040fe2000004183c */
[----:B------:R-:W-:Y:S02]  /*b120*/  IMAD.MOV.U32 R32, RZ, RZ, R68 ;  /* 0x000000ffff207224 */ /* 0x000fe400078e0044 */
[----:B------:R-:W-:Y:S02]  /*b130*/  IMAD.MOV.U32 R33, RZ, RZ, R69 ;  /* 0x000000ffff217224 */ /* 0x000fe400078e0045 */
[----:B------:R-:W-:Y:S01]  /*b140*/  IMAD.MOV.U32 R37, RZ, RZ, R59 ;  /* 0x000000ffff257224 */ /* 0x000fe200078e003b */
[----:B------:R-:W-:Y:S01]  /*b150*/  HMMA.16816.F32.BF16 R68, R4, R20, R52 ;  /* 0x000000140444723c */ /* 0x000fe20000041834 */
[----:B------:R-:W-:-:S05]  /*b160*/  IMAD.MOV.U32 R0, RZ, RZ, R67 ;  /* 0x000000ffff007224 */ /* 0x000fca00078e0043 */
[C---:B------:R-:W-:Y:S06]  /*b170*/  HMMA.16816.F32.BF16 R56, R12.reuse, R46, RZ ;  /* 0x0000002e0c38723c */ /* 0x040fec00000418ff */
[----:B------:R-:W-:Y:S06]  /*b180*/  HMMA.16816.F32.BF16 R52, R12, R42, RZ ;  /* 0x0000002a0c34723c */ /* 0x000fec00000418ff */
[----:B------:R-:W-:Y:S06]  /*b190*/  HMMA.16816.F32.BF16 R48, R8, R34, R48 ;  /* 0x000000220830723c */ /* 0x000fec0000041830 */
[----:B------:R-:W-:Y:S01]  /*b1a0*/  HMMA.16816.F32.BF16 R12, R12, R38, RZ ;  /* 0x000000260c0c723c */ /* 0x000fe200000418ff */
[----:B------:R-:W-:-:S02]  /*b1b0*/  IMAD.MOV.U32 R34, RZ, RZ, R41 ;  /* 0x000000ffff227224 */ /* 0x000fc400078e0029 */
[----:B------:R-:W-:-:S03]  /*b1c0*/  IMAD.MOV.U32 R35, RZ, RZ, R40 ;  /* 0x000000ffff237224 */ /* 0x000fc600078e0028 */
[C---:B------:R-:W-:Y:S06]  /*b1d0*/  HMMA.16816.F32.BF16 R44, R16.reuse, R46, RZ ;  /* 0x0000002e102c723c */ /* 0x040fec00000418ff */
[C---:B------:R-:W-:Y:S06]  /*b1e0*/  HMMA.16816.F32.BF16 R40, R16.reuse, R42, RZ ;  /* 0x0000002a1028723c */ /* 0x040fec00000418ff */
[----:B------:R-:W-:Y:S06]  /*b1f0*/  HMMA.16816.F32.BF16 R16, R16, R38, RZ ;  /* 0x000000261010723c */ /* 0x000fec00000418ff */
[C---:B------:R-:W-:Y:S06]  /*b200*/  HMMA.16816.F32.BF16 R56, R4.reuse, R30, R56 ;  /* 0x0000001e0438723c */ /* 0x040fec0000041838 */
[C---:B------:R-:W-:Y:S06]  /*b210*/  HMMA.16816.F32.BF16 R140, R4.reuse, R26, R52 ;  /* 0x0000001a048c723c */ /* 0x040fec0000041834 */
        /* <DEDUP_REMOVED lines=19> */
[C---:B------:R-:W-:Y:S01]  /*b350*/  HMMA.16816.F32.BF16 R24, R8.reuse, R14, R48 ;  /* 0x0000000e0818723c */ /* 0x040fe20000041830 */
[----:B------:R-:W1:Y:S01]  /*b360*/  LDSM.16.M88.4 R12, [R230+0x8800] ;  /* 0x00880000e60c783b */ /* 0x000e620000000200 */
[----:B------:R-:W-:Y:S02]  /*b370*/  IMAD.MOV.U32 R212, RZ, RZ, R36 ;  /* 0x000000ffffd47224 */ /* 0x000fe400078e0024 */
[----:B------:R-:W-:Y:S02]  /*b380*/  IMAD.MOV.U32 R213, RZ, RZ, R29 ;  /* 0x000000ffffd57224 */ /* 0x000fe400078e001d */
[----:B------:R-:W-:Y:S01]  /*b390*/  IMAD.MOV.U32 R63, RZ, RZ, R0 ;  /* 0x000000ffff3f7224 */ /* 0x000fe200078e0000 */
        /* <DEDUP_REMOVED lines=15> */
[----:B------:R-:W1:Y:S04]  /*b490*/  LDSM.16.M88.4 R12, [R229] ;  /* 0x00000000e50c783b */ /* 0x000e680000000200 */
[----:B------:R-:W2:Y:S07]  /*b4a0*/  LDSM.16.M88.4 R8, [R233] ;  /* 0x00000000e908783b */ /* 0x000eae0000000200 */
[----:B------:R-:W-:-:S02]  /*b4b0*/  IMAD.MOV.U32 R40, RZ, RZ, R60 ;  /* 0x000000ffff287224 */ /* 0x000fc400078e003c */
[----:B------:R-:W-:Y:S02]  /*b4c0*/  IMAD.MOV.U32 R3, RZ, RZ, R61 ;  /* 0x000000ffff037224 */ /* 0x000fe400078e003d */
[----:B------:R-:W-:Y:S02]  /*b4d0*/  IMAD.MOV.U32 R2, RZ, RZ, R62 ;  /* 0x000000ffff027224 */ /* 0x000fe400078e003e */
[----:B------:R-:W-:Y:S01]  /*b4e0*/  IMAD.MOV.U32 R0, RZ, RZ, R63 ;  /* 0x000000ffff007224 */ /* 0x000fe200078e003f */
[-C--:B-1----:R-:W-:Y:S06]  /*b4f0*/  HMMA.16816.F32.BF16 R68, R4, R12.reuse, R136 ;  /* 0x0000000c0444723c */ /* 0x082fec0000041888 */
[----:B--2---:R-:W-:Y:S06]  /*b500*/  HMMA.16816.F32.BF16 R216, R8, R12, R64 ;  /* 0x0000000c08d8723c */ /* 0x004fec0000041840 */
[-C--:B------:R-:W-:Y:S06]  /*b510*/  HMMA.16816.F32.BF16 R212, R4, R14.reuse, R52 ;  /* 0x0000000e04d4723c */ /* 0x080fec0000041834 */
[----:B------:R-:W-:Y:S01]  /*b520*/  HMMA.16816.F32.BF16 R136, R8, R14, R24 ;  /* 0x0000000e0888723c */ /* 0x000fe20000041818 */
[----:B------:R-:W1:Y:S01]  /*b530*/  LDSM.16.M88.4 R12, [R229+0x800] ;  /* 0x00080000e50c783b */ /* 0x000e620000000200 */
[----:B------:R-:W-:-:S02]  /*b540*/  IMAD.MOV.U32 R53, RZ, RZ, R3 ;  /* 0x000000ffff357224 */ /* 0x000fc400078e0003 */
[----:B------:R-:W-:Y:S02]  /*b550*/  IMAD.MOV.U32 R54, RZ, RZ, R2 ;  /* 0x000000ffff367224 */ /* 0x000fe400078e0002 */
[----:B------:R-:W-:Y:S02]  /*b560*/  IMAD.MOV.U32 R55, RZ, RZ, R0 ;  /* 0x000000ffff377224 */ /* 0x000fe400078e0000 */
[----:B------:R-:W-:Y:S01]  /*b570*/  IMAD.MOV.U32 R52, RZ, RZ, R40 ;  /* 0x000000ffff347224 */ /* 0x000fe200078e0028 */
[----:B-1----:R-:W-:Y:S06]  /*b580*/  HMMA.16816.F32.BF16 R60, R4, R14, R28 ;  /* 0x0000000e043c723c */ /* 0x002fec000004181c */
[-C--:B------:R-:W-:Y:S06]  /*b590*/  HMMA.16816.F32.BF16 R36, R8, R12.reuse, R36 ;  /* 0x0000000c0824723c */ /* 0x080fec0000041824 */
[----:B------:R-:W-:Y:S06]  /*b5a0*/  HMMA.16816.F32.BF16 R64, R4, R12, R32 ;  /* 0x0000000c0440723c */ /* 0x000fec0000041820 */
[----:B------:R-:W-:Y:S01]  /*b5b0*/  HMMA.16816.F32.BF16 R28, R8, R14, R20 ;  /* 0x0000000e081c723c */ /* 0x000fe20000041814 */
[----:B------:R-:W1:Y:S11]  /*b5c0*/  LDSM.16.M88.4 R12, [R229+0x1000] ;  /* 0x00100000e50c783b */ /* 0x000e760000000200 */
[----:B------:R-:W-:-:S02]  /*b5d0*/  IMAD.MOV.U32 R24, RZ, RZ, R36 ;  /* 0x000000ffff187224 */ /* 0x000fc400078e0024 */
[----:B------:R-:W-:Y:S02]  /*b5e0*/  IMAD.MOV.U32 R3, RZ, RZ, R37 ;  /* 0x000000ffff037224 */ /* 0x000fe400078e0025 */
[----:B------:R-:W-:Y:S02]  /*b5f0*/  IMAD.MOV.U32 R2, RZ, RZ, R38 ;  /* 0x000000ffff027224 */ /* 0x000fe400078e0026 */
[----:B------:R-:W-:Y:S02]  /*b600*/  IMAD.MOV.U32 R0, RZ, RZ, R39 ;  /* 0x000000ffff007224 */ /* 0x000fe400078e0027 */
[----:B-1----:R-:W-:Y:S06]  /*b610*/  HMMA.16816.F32.BF16 R36, R4, R14, R140 ;  /* 0x0000000e0424723c */ /* 0x002fec000004188c */
        /* <DEDUP_REMOVED lines=10> */
[-C--:B------:R-:W-:Y:S01]  /*b6c0*/  HMMA.16816.F32.BF16 R20, R4, R14.reuse, R220 ;  /* 0x0000000e0414723c */ /* 0x080fe200000418dc */
[----:B------:R-:W-:Y:S05]  /*b6d0*/  LDSM.16.M88.4 R4, [R231+0x6000] ;  /* 0x00600000e704783b */ /* 0x000fea0000000200 */
        /* <DEDUP_REMOVED lines=31> */
[----:B------:R-:W-:Y:S06]  /*b8d0*/  HMMA.16816.F32.BF16 R64, R4, R12, R32 ;  /* 0x0000000c0440723c */ /* 0x000fec0000041820 */
        /* <DEDUP_REMOVED lines=8> */
[----:B------:R-:W2:Y:S01]  /*b960*/  LDSM.16.M88.4 R4, [R232+0x6000] ;  /* 0x00600000e804783b */ /* 0x000ea20000000200 */
[-C--:B-1----:R-:W-:Y:S06]  /*b970*/  HMMA.16816.F32.BF16 R40, R8, R12.reuse, R52 ;  /* 0x0000000c0828723c */ /* 0x082fec0000041834 */
[----:B--2---:R-:W-:Y:S01]  /*b980*/  HMMA.16816.F32.BF16 R68, R4, R12, R68 ;  /* 0x0000000c0444723c */ /* 0x004fe20000041844 */
[----:B------:R-:W-:-:S02]  /*b990*/  IMAD.MOV.U32 R52, RZ, RZ, R27 ;  /* 0x000000ffff347224 */ /* 0x000fc400078e001b */
[----:B------:R-:W-:Y:S02]  /*b9a0*/  IMAD.MOV.U32 R53, RZ, RZ, R26 ;  /* 0x000000ffff357224 */ /* 0x000fe400078e001a */
[----:B------:R-:W-:Y:S01]  /*b9b0*/  IMAD.MOV.U32 R54, RZ, RZ, R25 ;  /* 0x000000ffff367224 */ /* 0x000fe200078e0019 */
[----:B------:R-:W-:Y:S01]  /*b9c0*/  HMMA.16816.F32.BF16 R36, R4, R14, R56 ;  /* 0x0000000e0424723c */ /* 0x000fe20000041838 */
[----:B------:R-:W-:-:S05]  /*b9d0*/  IMAD.MOV.U32 R55, RZ, RZ, R24 ;  /* 0x000000ffff377224 */ /* 0x000fca00078e0018 */
[C---:B------:R-:W-:Y:S01]  /*b9e0*/  HMMA.16816.F32.BF16 R24, R8.reuse, R14, R136 ;  /* 0x0000000e0818723c */ /* 0x040fe20000041888 */
[----:B------:R-:W1:Y:S01]  /*b9f0*/  LDSM.16.M88.4 R12, [R238] ;  /* 0x00000000ee0c783b */ /* 0x000e620000000200 */
[----:B------:R-:W-:Y:S02]  /*ba00*/  IMAD.MOV.U32 R56, RZ, RZ, R48 ;  /* 0x000000ffff387224 */ /* 0x000fe400078e0030 */
        /* <DEDUP_REMOVED lines=13> */
[----:B-1----:R-:W-:Y:S06]  /*bae0*/  HMMA.16816.F32.BF16 R216, R8, R12, R52 ;  /* 0x0000000c08d8723c */ /* 0x002fec0000041834 */
[-C--:B------:R-:W-:Y:S06]  /*baf0*/  HMMA.16816.F32.BF16 R140, R4, R14.reuse, R44 ;  /* 0x0000000e048c723c */ /* 0x080fec000004182c */
[----:B------:R-:W-:Y:S01]  /*bb00*/  HMMA.16816.F32.BF16 R16, R8, R14, R16 ;  /* 0x0000000e0810723c */ /* 0x000fe20000041810 */
[----:B------:R-:W-:Y:S11]  /*bb10*/  LDSM.16.M88.4 R8, [R234+0x4000] ;  /* 0x00400000ea08783b */ /* 0x000ff60000000200 */
[----:B------:R-:W-:-:S02]  /*bb20*/  IMAD.MOV.U32 R52, RZ, RZ, R216 ;  /* 0x000000ffff347224 */ /* 0x000fc400078e00d8 */
[----:B------:R-:W-:Y:S02]  /*bb30*/  IMAD.MOV.U32 R3, RZ, RZ, R217 ;  /* 0x000000ffff037224 */ /* 0x000fe400078e00d9 */
[----:B------:R-:W-:Y:S02]  /*bb40*/  IMAD.MOV.U32 R2, RZ, RZ, R218 ;  /* 0x000000ffff027224 */ /* 0x000fe400078e00da */
[----:B------:R-:W-:Y:S02]  /*bb50*/  IMAD.MOV.U32 R0, RZ, RZ, R219 ;  /* 0x000000ffff007224 */ /* 0x000fe400078e00db */
[----:B------:R-:W-:Y:S01]  /*bb60*/  HMMA.16816.F32.BF16 R216, R4, R12, R64 ;  /* 0x0000000c04d8723c */ /* 0x000fe20000041840 */
[----:B------:R-:W-:Y:S01]  /*bb70*/  LDSM.16.M88.4 R4, [R234+0x6000] ;  /* 0x00600000ea04783b */ /* 0x000fe20000000200 */
[----:B------:R-:W-:Y:S02]  /*bb80*/  IMAD.MOV.U32 R44, RZ, RZ, R52 ;  /* 0x000000ffff2c7224 */ /* 0x000fe400078e0034 */
[----:B------:R-:W-:Y:S01]  /*bb90*/  IMAD.MOV.U32 R45, RZ, RZ, R3 ;  /* 0x000000ffff2d7224 */ /* 0x000fe200078e0003 */
[----:B------:R-:W1:Y:S01]  /*bba0*/  LDSM.16.M88.4 R12, [R230+0xa000] ;  /* 0x00a00000e60c783b */ /* 0x000e620000000200 */
[----:B------:R-:W-:-:S02]  /*bbb0*/  IMAD.MOV.U32 R46, RZ, RZ, R2 ;  /* 0x000000ffff2e7224 */ /* 0x000fc400078e0002 */
[----:B------:R-:W-:Y:S01]  /*bbc0*/  IMAD.MOV.U32 R47, RZ, RZ, R0 ;  /* 0x000000ffff2f7224 */ /* 0x000fe200078e0000 */
[C---:B-1----:R-:W-:Y:S06]  /*bbd0*/  HMMA.16816.F32.BF16 R52, R4.reuse, R12, R68 ;  /* 0x0000000c0434723c */ /* 0x042fec0000041844 */
[-C--:B------:R-:W-:Y:S06]  /*bbe0*/  HMMA.16816.F32.BF16 R68, R4, R14.reuse, R36 ;  /* 0x0000000e0444723c */ /* 0x080fec0000041824 */
[----:B------:R-:W-:-:S12]  /*bbf0*/  HMMA.16816.F32.BF16 R212, R8, R14, R24 ;  /* 0x0000000e08d4723c */ /* 0x000fd80000041818 */
[----:B------:R-:W-:Y:S02]  /*bc00*/  IMAD.MOV.U32 R72, RZ, RZ, R52 ;  /* 0x000000ffff487224 */ /* 0x000fe400078e0034 */
[----:B------:R-:W-:Y:S02]  /*bc10*/  IMAD.MOV.U32 R3, RZ, RZ, R53 ;  /* 0x000000ffff037224 */ /* 0x000fe400078e0035 */
[----:B------:R-:W-:Y:S02]  /*bc20*/  IMAD.MOV.U32 R2, RZ, RZ, R54 ;  /* 0x000000ffff027224 */ /* 0x000fe400078e0036 */
[----:B------:R-:W-:Y:S02]  /*bc30*/  IMAD.MOV.U32 R0, RZ, RZ, R55 ;  /* 0x000000ffff007224 */ /* 0x000fe400078e0037 */
[----:B------:R-:W-:Y:S01]  /*bc40*/  HMMA.16816.F32.BF16 R52, R8, R12, R40 ;  /* 0x0000000c0834723c */ /* 0x000fe20000041828 */
[----:B------:R-:W1:-:S15]  /*bc50*/  LDSM.16.M88.4 R12, [R230+0xa800] ;  /* 0x00a80000e60c783b */ /* 0x000e5e0000000200 */
[----:B------:R-:W-:-:S08]  /*bc60*/  NOP ;  /* 0x0000000000007918 */ /* 0x000fd00000000000 */
[----:B------:R-:W-:Y:S02]  /*bc70*/  IMAD.MOV.U32 R43, RZ, RZ, R52 ;  /* 0x000000ffff2b7224 */ /* 0x000fe400078e0034 */
[----:B------:R-:W-:Y:S02]  /*bc80*/  IMAD.MOV.U32 R42, RZ, RZ, R53 ;  /* 0x000000ffff2a7224 */ /* 0x000fe400078e0035 */
[----:B------:R-:W-:Y:S02]  /*bc90*/  IMAD.MOV.U32 R41, RZ, RZ, R54 ;  /* 0x000000ffff297224 */ /* 0x000fe400078e0036 */
[----:B------:R-:W-:Y:S02]  /*bca0*/  IMAD.MOV.U32 R40, RZ, RZ, R55 ;  /* 0x000000ffff287224 */ /* 0x000fe400078e0037 */
[----:B-1----:R-:W-:Y:S06]  /*bcb0*/  HMMA.16816.F32.BF16 R52, R4, R14, R28 ;  /* 0x0000000e0434723c */ /* 0x002fec000004181c */
[-C--:B------:R-:W-:Y:S06]  /*bcc0*/  HMMA.16816.F32.BF16 R220, R8, R12.reuse, R48 ;  /* 0x0000000c08dc723c */ /* 0x080fec0000041830 */
[----:B------:R-:W-:Y:S06]  /*bcd0*/  HMMA.16816.F32.BF16 R64, R4, R12, R32 ;  /* 0x0000000c0440723c */ /* 0x000fec0000041820 */
[C---:B------:R-:W-:Y:S01]  /*bce0*/  HMMA.16816.F32.BF16 R28, R8.reuse, R14, R20 ;  /* 0x0000000e081c723c */ /* 0x040fe20000041814 */
[----:B------:R-:W1:Y:S05]  /*bcf0*/  LDSM.16.M88.4 R12, [R230+0xb000] ;  /* 0x00b00000e60c783b */ /* 0x000e6a0000000200 */
        /* <DEDUP_REMOVED lines=10> */
[----:B------:R-:W2:Y:S01]  /*bda0*/  S2R R72, SR_TID.X ;  /* 0x0000000000487919 */ /* 0x000ea20000002100 */
[----:B------:R-:W-:-:S02]  /*bdb0*/  IMAD.MOV.U32 R63, RZ, RZ, R0 ;  /* 0x000000ffff3f7224 */ /* 0x000fc400078e0000 */
[----:B------:R-:W-:Y:S02]  /*bdc0*/  IMAD.U32 R0, RZ, RZ, UR29 ;  /* 0x0000001dff007e24 */ /* 0x000fe4000f8e00ff */
[----:B------:R-:W-:Y:S02]  /*bdd0*/  IMAD.MOV.U32 R61, RZ, RZ, R3 ;  /* 0x000000ffff3d7224 */ /* 0x000fe400078e0003 */
[----:B------:R-:W-:Y:S01]  /*bde0*/  IMAD.MOV.U32 R62, RZ, RZ, R2 ;  /* 0x000000ffff3e7224 */ /* 0x000fe200078e0002 */
[----:B-1----:R-:W-:Y:S01]  /*bdf0*/  HMMA.16816.F32.BF16 R44, R8, R12, R44 ;  /* 0x0000000c082c723c */ /* 0x002fe2000004182c */
[----:B--2---:R-:W-:-:S05]  /*be00*/  IMAD.SHL.U32 R72, R72, 0x2, RZ ;  /* 0x0000000248487824 */ /* 0x004fca00078e00ff */
[----:B------:R-:W-:Y:S01]  /*be10*/  HMMA.16816.F32.BF16 R32, R4, R12, R216 ;  /* 0x0000000c0420723c */ /* 0x000fe200000418d8 */
[----:B------:R-:W-:-:S05]  /*be20*/  LOP3.LUT R72, R72, 0x6, RZ, 0xc0, !PT ;  /* 0x0000000648487812 */ /* 0x000fca00078ec0ff */
[----:B------:R-:W-:Y:S01]  /*be30*/  HMMA.16816.F32.BF16 R20, R4, R14, R140 ;  /* 0x0000000e0414723c */ /* 0x000fe2000004188c */
[----:B------:R-:W-:Y:S01]  /*be40*/  LDSM.16.M88.4 R4, [R233+0x6000] ;  /* 0x00600000e904783b */ /* 0x000fe20000000200 */
[----:B------:R-:W-:-:S03]  /*be50*/  IMAD R0, R0, 0x40, R72 ;  /* 0x0000004000007824 */ /* 0x000fc600078e0248 */
[----:B------:R-:W2:Y:S01]  /*be60*/  LDL R72, [R1+0x8] ;  /* 0x0000080001487983 */ /* 0x000ea20000100800 */
[----:B------:R-:W-:Y:S03]  /*be70*/  HMMA.16816.F32.BF16 R16, R8, R14, R16 ;  /* 0x0000000e0810723c */ /* 0x000fe60000041810 */
[----:B------:R-:W1:Y:S04]  /*be80*/  LDSM.16.M88.4 R12, [R229+0x2000] ;  /* 0x00200000e50c783b */ /* 0x000e680000000200 */
[----:B------:R-:W3:Y:S01]  /*be90*/  LDSM.16.M88.4 R8, [R233+0x4000] ;  /* 0x00400000e908783b */ /* 0x000ee20000000200 */
[C---:B-1----:R-:W-:Y:S03]  /*bea0*/  HMMA.16816.F32.BF16 R136, R4.reuse, R14, R68 ;  /* 0x0000000e0488723c */ /* 0x042fe60000041844 */
[----:B------:R-:W4:Y:S04]  /*beb0*/  LDL R71, [R1+0x4] ;  /* 0x0000040001477983 */ /* 0x000f280000100800 */
[----:B------:R-:W4:Y:S01]  /*bec0*/  LDL R70, [R1] ;  /* 0x0000000001467983 */ /* 0x000f220000100800 */
[-C--:B------:R-:W-:Y:S06]  /*bed0*/  HMMA.16816.F32.BF16 R60, R4, R12.reuse, R60 ;  /* 0x0000000c043c723c */ /* 0x080fec000004183c */
[C---:B---3--:R-:W-:Y:S06]  /*bee0*/  HMMA.16816.F32.BF16 R56, R8.reuse, R12, R56 ;  /* 0x0000000c0838723c */ /* 0x048fec0000041838 */
[C---:B------:R-:W-:Y:S01]  /*bef0*/  HMMA.16816.F32.BF16 R212, R8.reuse, R14, R212 ;  /* 0x0000000e08d4723c */ /* 0x040fe200000418d4 */
[----:B------:R-:W1:Y:S05]  /*bf00*/  LDSM.16.M88.4 R12, [R229+0x2800] ;  /* 0x00280000e50c783b */ /* 0x000e6a0000000200 */
[-C--:B-1----:R-:W-:Y:S06]  /*bf10*/  HMMA.16816.F32.BF16 R220, R8, R12.reuse, R220 ;  /* 0x0000000c08dc723c */ /* 0x082fec00000418dc */
[C---:B------:R-:W-:Y:S06]  /*bf20*/  HMMA.16816.F32.BF16 R64, R4.reuse, R12, R64 ;  /* 0x0000000c0440723c */ /* 0x040fec0000041840 */
[-C--:B------:R-:W-:Y:S06]  /*bf30*/  HMMA.16816.F32.BF16 R52, R4, R14.reuse, R52 ;  /* 0x0000000e0434723c */ /* 0x080fec0000041834 */
[----:B------:R-:W-:Y:S01]  /*bf40*/  HMMA.16816.F32.BF16 R28, R8, R14, R28 ;  /* 0x0000000e081c723c */ /* 0x000fe2000004181c */
[----:B------:R-:W1:Y:S05]  /*bf50*/  LDSM.16.M88.4 R12, [R229+0x3000] ;  /* 0x00300000e50c783b */ /* 0x000e6a0000000200 */
[----:B-1----:R-:W-:Y:S06]  /*bf60*/  HMMA.16816.F32.BF16 R208, R4, R14, R36 ;  /* 0x0000000e04d0723c */ /* 0x002fec0000041824 */
[-C--:B------:R-:W-:Y:S06]  /*bf70*/  HMMA.16816.F32.BF16 R48, R8, R12.reuse, R48 ;  /* 0x0000000c0830723c */ /* 0x080fec0000041830 */
[----:B------:R-:W-:Y:S06]  /*bf80*/  HMMA.16816.F32.BF16 R140, R4, R12, R40 ;  /* 0x0000000c048c723c */ /* 0x000fec0000041828 */
[----:B------:R-:W-:Y:S01]  /*bf90*/  HMMA.16816.F32.BF16 R36, R8, R14, R24 ;  /* 0x0000000e0824723c */ /* 0x000fe20000041818 */
[----:B------:R-:W1:Y:S01]  /*bfa0*/  LDSM.16.M88.4 R12, [R229+0x3800] ;  /* 0x00380000e50c783b */ /* 0x000e620000000200 */
[--C-:B------:R-:W-:Y:S01]  /*bfb0*/  IMAD.IADD R3, R248, 0x1, -R0.reuse ;  /* 0x00000001f8037824 */ /* 0x100fe200078e0a00 */
[----:B------:R-:W-:Y:S01]  /*bfc0*/  UISETP.GT.AND UP0, UPT, UR29, UR15, UPT ;  /* 0x0000000f1d00728c */ /* 0x000fe2000bf04270 */
[----:B------:R-:W-:Y:S01]  /*bfd0*/  IMAD.IADD R2, R250, 0x1, -R0 ;  /* 0x00000001fa027824 */ /* 0x000fe200078e0a00 */
[----:B------:R-:W-:-:S04]  /*bfe0*/  DEPBAR.LE SB0, 0x0 ;  /* 0x000080000000791a */ /* 0x000fc80000000000 */
[-C--:B-1----:R-:W-:Y:S06]  /*bff0*/  HMMA.16816.F32.BF16 R44, R8, R12.reuse, R44 ;  /* 0x0000000c082c723c */ /* 0x082fec000004182c */
[C---:B------:R-:W-:Y:S06]  /*c000*/  HMMA.16816.F32.BF16 R32, R4.reuse, R12, R32 ;  /* 0x0000000c0420723c */ /* 0x040fec0000041820 */
[-C--:B------:R-:W-:Y:S06]  /*c010*/  HMMA.16816.F32.BF16 R20, R4, R14.reuse, R20 ;  /* 0x0000000e0414723c */ /* 0x080fec0000041814 */
[----:B------:R-:W-:Y:S06]  /*c020*/  HMMA.16816.F32.BF16 R4, R8, R14, R16 ;  /* 0x0000000e0804723c */ /* 0x000fec0000041810 */
[----:B------:R-:W-:-:S02]  /*c030*/  IMAD.MOV.U32 R216, RZ, RZ, R46 ;  /* 0x000000ffffd87224 */ /* 0x000fc400078e002e */
[----:B------:R-:W-:Y:S02]  /*c040*/  IMAD.MOV.U32 R217, RZ, RZ, R45 ;  /* 0x000000ffffd97224 */ /* 0x000fe400078e002d */
[----:B------:R-:W-:Y:S02]  /*c050*/  IMAD.MOV.U32 R218, RZ, RZ, R44 ;  /* 0x000000ffffda7224 */ /* 0x000fe400078e002c */
[----:B------:R-:W-:-:S06]  /*c060*/  IMAD.MOV.U32 R74, RZ, RZ, R47 ;  /* 0x000000ffff4a7224 */ /* 0x000fcc00078e002f */
[----:B------:R-:W-:Y:S02]  /*c070*/  IMAD.MOV.U32 R69, RZ, RZ, R21 ;  /* 0x000000ffff457224 */ /* 0x000fe400078e0015 */
[----:B------:R-:W-:Y:S02]  /*c080*/  IMAD.MOV.U32 R73, RZ, RZ, R22 ;  /* 0x000000ffff497224 */ /* 0x000fe400078e0016 */
[----:B------:R-:W-:Y:S02]  /*c090*/  IMAD.MOV.U32 R68, RZ, RZ, R23 ;  /* 0x000000ffff447224 */ /* 0x000fe400078e0017 */
[----:B------:R-:W-:Y:S02]  /*c0a0*/  IMAD.MOV.U32 R46, RZ, RZ, R5 ;  /* 0x000000ffff2e7224 */ /* 0x000fe400078e0005 */
[----:B------:R-:W-:Y:S02]  /*c0b0*/  IMAD.IADD R5, R249, 0x1, -R0 ;  /* 0x00000001f9057824 */ /* 0x000fe400078e0a00 */
[----:B------:R-:W-:Y:S01]  /*c0c0*/  IMAD.MOV.U32 R45, RZ, RZ, R4 ;  /* 0x000000ffff2d7224 */ /* 0x000fe200078e0004 */
[----:B------:R-:W-:Y:S01]  /*c0d0*/  IABS R4, R3 ;  /* 0x0000000300047213 */ /* 0x000fe20000000000 */
[----:B------:R-:W-:Y:S01]  /*c0e0*/  IMAD.MOV.U32 R219, RZ, RZ, R6 ;  /* 0x000000ffffdb7224 */ /* 0x000fe200078e0006 */
[----:B------:R-:W-:Y:S01]  /*c0f0*/  IABS R3, R2 ;  /* 0x0000000200037213 */ /* 0x000fe20000000000 */
[----:B------:R-:W-:Y:S01]  /*c100*/  IMAD.MOV.U32 R27, RZ, RZ, R7 ;  /* 0x000000ffff1b7224 */ /* 0x000fe200078e0007 */
[----:B------:R-:W-:Y:S01]  /*c110*/  IABS R2, R5 ;  /* 0x0000000500027213 */ /* 0x000fe20000000000 */
[----:B------:R-:W-:-:S03]  /*c120*/  IMAD.MOV.U32 R25, RZ, RZ, R20 ;  /* 0x000000ffff197224 */ /* 0x000fc600078e0014 */
[----:B------:R-:W-:Y:S02]  /*c130*/  I2FP.F32.S32 R2, R2 ;  /* 0x0000000200027245 */ /* 0x000fe40000201400 */
[----:B------:R-:W-:Y:S02]  /*c140*/  I2FP.F32.S32 R3, R3 ;  /* 0x0000000300037245 */ /* 0x000fe40000201400 */
[----:B------:R-:W-:Y:S01]  /*c150*/  I2FP.F32.S32 R4, R4 ;  /* 0x0000000400047245 */ /* 0x000fe20000201400 */
[----:B------:R-:W-:Y:S01]  /*c160*/  FFMA.FTZ R14, R2, -UR19, R60 ;  /* 0x80000013020e7c23 */ /* 0x000fe2000801003c */
[----:B------:R-:W-:Y:S02]  /*c170*/  VIADD R2, R0, 0x1 ;  /* 0x0000000100027836 */ /* 0x000fe40000000000 */
[----:B------:R-:W-:Y:S01]  /*c180*/  FFMA.FTZ R13, R3, -UR19, R58 ;  /* 0x80000013030d7c23 */ /* 0x000fe2000801003a */
[----:B------:R-:W-:Y:S02]  /*c190*/  IMAD.IADD R3, R251, 0x1, -R0 ;  /* 0x00000001fb037824 */ /* 0x000fe400078e0a00 */
[----:B------:R-:W-:Y:S01]  /*c1a0*/  FFMA.FTZ R9, R4, -UR19, R56 ;  /* 0x8000001304097c23 */ /* 0x000fe20008010038 */
[----:B------:R-:W-:-:S02]  /*c1b0*/  IMAD.IADD R5, R250, 0x1, -R2 ;  /* 0x00000001fa057824 */ /* 0x000fc400078e0a02 */
[----:B------:R-:W-:Y:S01]  /*c1c0*/  IMAD.IADD R4, R248, 0x1, -R2 ;  /* 0x00000001f8047824 */ /* 0x000fe200078e0a02 */
[----:B------:R-:W-:Y:S02]  /*c1d0*/  IABS R3, R3 ;  /* 0x0000000300037213 */ /* 0x000fe40000000000 */
[----:B------:R-:W-:Y:S02]  /*c1e0*/  IABS R5, R5 ;  /* 0x0000000500057213 */ /* 0x000fe40000000000 */
[----:B------:R-:W-:Y:S01]  /*c1f0*/  IABS R4, R4 ;  /* 0x0000000400047213 */ /* 0x000fe20000000000 */
[----:B------:R-:W-:Y:S02]  /*c200*/  IMAD.MOV.U32 R6, RZ, RZ, R3 ;  /* 0x000000ffff067224 */ /* 0x000fe400078e0003 */
[----:B------:R-:W-:Y:S01]  /*c210*/  IMAD.MOV.U32 R3, RZ, RZ, R5 ;  /* 0x000000ffff037224 */ /* 0x000fe200078e0005 */
[----:B------:R-:W-:Y:S02]  /*c220*/  I2FP.F32.S32 R4, R4 ;  /* 0x0000000400047245 */ /* 0x000fe40000201400 */
[----:B------:R-:W-:-:S02]  /*c230*/  I2FP.F32.S32 R6, R6 ;  /* 0x0000000600067245 */ /* 0x000fc40000201400 */
[----:B------:R-:W-:Y:S01]  /*c240*/  I2FP.F32.S32 R3, R3 ;  /* 0x0000000300037245 */ /* 0x000fe20000201400 */
[----:B------:R-:W-:Y:S01]  /*c250*/  FFMA.FTZ R7, R4, -UR19, R57 ;  /* 0x8000001304077c23 */ /* 0x000fe20008010039 */
[C---:B--2---:R-:W-:Y:S02]  /*c260*/  ISETP.GE.AND P0, PT, R2.reuse, R72, PT ;  /* 0x000000480200720c */ /* 0x044fe40003f06270 */
[----:B------:R-:W-:Y:S01]  /*c270*/  ISETP.GE.AND P4, PT, R2, R252, PT ;  /* 0x000000fc0200720c */ /* 0x000fe20003f86270 */
[----:B------:R-:W-:Y:S02]  /*c280*/  VIADD R4, R0, 0x8 ;  /* 0x0000000800047836 */ /* 0x000fe40000000000 */
[----:B------:R-:W-:Y:S01]  /*c290*/  FFMA.FTZ R8, R6, -UR19, R62 ;  /* 0x8000001306087c23 */ /* 0x000fe2000801003e */
[----:B------:R-:W-:Y:S01]  /*c2a0*/  BAR.SYNC.DEFER_BLOCKING 0x0 ;  /* 0x0000000000007b1d */ /* 0x000fe20000010000 */
[C---:B------:R-:W-:Y:S01]  /*c2b0*/  ISETP.LT.OR P0, PT, R2.reuse, R247, P0 ;  /* 0x000000f70200720c */ /* 0x040fe20000701670 */
[----:B------:R-:W-:Y:S01]  /*c2c0*/  IMAD.IADD R5, R249, 0x1, -R2 ;  /* 0x00000001f9057824 */ /* 0x000fe200078e0a02 */
[----:B------:R-:W-:Y:S01]  /*c2d0*/  ISETP.LT.OR P4, PT, R2, R244, P4 ;  /* 0x000000f40200720c */ /* 0x000fe20002781670 */
[----:B------:R-:W-:Y:S01]  /*c2e0*/  FFMA.FTZ R6, R3, -UR19, R59 ;  /* 0x8000001303067c23 */ /* 0x000fe2000801003b */
[----:B------:R-:W-:-:S02]  /*c2f0*/  IMAD.IADD R3, R248, 0x1, -R4 ;  /* 0x00000001f8037824 */ /* 0x000fc400078e0a04 */
[----:B------:R-:W-:Y:S02]  /*c300*/  IABS R10, R5 ;  /* 0x00000005000a7213 */ /* 0x000fe40000000000 */
[----:B------:R-:W-:Y:S02]  /*c310*/  ISETP.GE.AND P3, PT, R0, R72, PT ;  /* 0x000000480000720c */ /* 0x000fe40003f66270 */
[C---:B----4-:R-:W-:Y:S02]  /*c320*/  ISETP.GE.AND P6, PT, R2.reuse, R71, PT ;  /* 0x000000470200720c */ /* 0x050fe40003fc6270 */
[C---:B------:R-:W-:Y:S02]  /*c330*/  ISETP.GE.AND P5, PT, R2.reuse, R70, PT ;  /* 0x000000460200720c */ /* 0x040fe40003fa6270 */
[C---:B------:R-:W-:Y:S02]  /*c340*/  ISETP.LT.OR P6, PT, R2.reuse, R246, P6 ;  /* 0x000000f60200720c */ /* 0x040fe400037c1670 */
[----:B------:R-:W-:Y:S01]  /*c350*/  ISETP.LT.OR P5, PT, R2, R245, P5 ;  /* 0x000000f50200720c */ /* 0x000fe20002fa1670 */
[----:B------:R-:W-:-:S05]  /*c360*/  IMAD.IADD R2, R251, 0x1, -R2 ;  /* 0x00000001fb027824 */ /* 0x000fca00078e0a02 */
[----:B------:R-:W-:Y:S02]  /*c370*/  IABS R5, R2 ;  /* 0x0000000200057213 */ /* 0x000fe40000000000 */
[----:B------:R-:W-:-:S04]  /*c380*/  IABS R2, R3 ;  /* 0x0000000300027213 */ /* 0x000fc80000000000 */
[----:B------:R-:W-:-:S05]  /*c390*/  I2FP.F32.S32 R2, R2 ;  /* 0x0000000200027245 */ /* 0x000fca0000201400 */
[----:B------:R-:W-:Y:S01]  /*c3a0*/  FFMA.FTZ R11, R2, -UR19, R212 ;  /* 0x80000013020b7c23 */ /* 0x000fe200080100d4 */
[----:B------:R-:W-:Y:S01]  /*c3b0*/  IMAD.IADD R2, R250, 0x1, -R4 ;  /* 0x00000001fa027824 */ /* 0x000fe200078e0a04 */
[----:B------:R-:W-:-:S04]  /*c3c0*/  ISETP.LT.OR P3, PT, R0, R247, P3 ;  /* 0x000000f70000720c */ /* 0x000fc80001f61670 */
[----:B------:R-:W-:Y:S02]  /*c3d0*/  IABS R2, R2 ;  /* 0x0000000200027213 */ /* 0x000fe40000000000 */
[----:B------:R-:W-:Y:S02]  /*c3e0*/  FSEL R19, R9, -INF , !P3 ;  /* 0xff80000009137808 */ /* 0x000fe40005800000 */
[C---:B------:R-:W-:Y:S02]  /*c3f0*/  ISETP.GE.AND P3, PT, R0.reuse, R71, PT ;  /* 0x000000470000720c */ /* 0x040fe40003f66270 */
[----:B------:R-:W-:Y:S01]  /*c400*/  I2FP.F32.S32 R2, R2 ;  /* 0x0000000200027245 */ /* 0x000fe20000201400 */
[----:B------:R-:W-:Y:S01]  /*c410*/  IMAD.MOV.U32 R3, RZ, RZ, R10 ;  /* 0x000000ffff037224 */ /* 0x000fe200078e000a */
[----:B------:R-:W-:-:S03]  /*c420*/  ISETP.LT.OR P3, PT, R0, R246, P3 ;  /* 0x000000f60000720c */ /* 0x000fc60001f61670 */
[----:B------:R-:W-:Y:S01]  /*c430*/  FFMA.FTZ R10, R2, -UR19, R214 ;  /* 0x80000013020a7c23 */ /* 0x000fe200080100d6 */
[----:B------:R-:W-:Y:S01]  /*c440*/  IMAD.IADD R2, R249, 0x1, -R4 ;  /* 0x00000001f9027824 */ /* 0x000fe200078e0a04 */
[----:B------:R-:W-:Y:S02]  /*c450*/  FSEL R21, R13, -INF , !P3 ;  /* 0xff8000000d157808 */ /* 0x000fe40005800000 */
[C---:B------:R-:W-:Y:S02]  /*c460*/  ISETP.GE.AND P3, PT, R0.reuse, R70, PT ;  /* 0x000000460000720c */ /* 0x040fe40003f66270 */
[----:B------:R-:W-:Y:S02]  /*c470*/  I2FP.F32.S32 R3, R3 ;  /* 0x0000000300037245 */ /* 0x000fe40000201400 */
[----:B------:R-:W-:Y:S02]  /*c480*/  IABS R2, R2 ;  /* 0x0000000200027213 */ /* 0x000fe40000000000 */
[----:B------:R-:W-:Y:S01]  /*c490*/  ISETP.LT.OR P3, PT, R0, R245, P3 ;  /* 0x000000f50000720c */ /* 0x000fe20001f61670 */
[----:B------:R-:W-:Y:S01]  /*c4a0*/  FFMA.FTZ R3, R3, -UR19, R61 ;  /* 0x8000001303037c23 */ /* 0x000fe2000801003d */
[----:B------:R-:W-:-:S02]  /*c4b0*/  I2FP.F32.S32 R2, R2 ;  /* 0x0000000200027245 */ /* 0x000fc40000201400 */
[----:B------:R-:W-:Y:S02]  /*c4c0*/  FSEL R22, R14, -INF , !P3 ;  /* 0xff8000000e167808 */ /* 0x000fe40005800000 */
[----:B------:R-:W-:Y:S01]  /*c4d0*/  ISETP.GE.AND P3, PT, R0, R252, PT ;  /* 0x000000fc0000720c */ /* 0x000fe20003f66270 */
[----:B------:R-:W-:Y:S01]  /*c4e0*/  FFMA.FTZ R9, R2, -UR19, R136 ;  /* 0x8000001302097c23 */ /* 0x000fe20008010088 */
[----:B------:R-:W-:Y:S01]  /*c4f0*/  I2FP.F32.S32 R5, R5 ;  /* 0x0000000500057245 */ /* 0x000fe20000201400 */
[----:B------:R-:W-:Y:S01]  /*c500*/  IMAD.IADD R2, R251, 0x1, -R4 ;  /* 0x00000001fb027824 */ /* 0x000fe200078e0a04 */
[----:B------:R-:W-:Y:S01]  /*c510*/  FSEL R26, R3, -INF , !P5 ;  /* 0xff800000031a7808 */ /* 0x000fe20006800000 */
[C---:B------:R-:W-:Y:S01]  /*c520*/  VIADD R3, R0.reuse, 0x9 ;  /* 0x0000000900037836 */ /* 0x040fe20000000000 */
[----:B------:R-:W-:Y:S01]  /*c530*/  ISETP.LT.OR P3, PT, R0, R244, P3 ;  /* 0x000000f40000720c */ /* 0x000fe20001f61670 */
[----:B------:R-:W-:Y:S01]  /*c540*/  FFMA.FTZ R12, R5, -UR19, R63 ;  /* 0x80000013050c7c23 */ /* 0x000fe2000801003f */
[----:B------:R-:W-:Y:S01]  /*c550*/  FSEL R23, R6, -INF , !P6 ;  /* 0xff80000006177808 */ /* 0x000fe20007000000 */
[----:B------:R-:W-:Y:S01]  /*c560*/  IMAD.IADD R5, R250, 0x1, -R3 ;  /* 0x00000001fa057824 */ /* 0x000fe200078e0a03 */
[----:B------:R-:W-:-:S02]  /*c570*/  FSEL R24, R8, -INF , !P3 ;  /* 0xff80000008187808 */ /* 0x000fc40005800000 */
[----:B------:R-:W-:Y:S02]  /*c580*/  FSEL R20, R7, -INF , !P0 ;  /* 0xff80000007147808 */ /* 0x000fe40004000000 */
[----:B------:R-:W-:Y:S02]  /*c590*/  IABS R6, R2 ;  /* 0x0000000200067213 */ /* 0x000fe40000000000 */
[C---:B------:R-:W-:Y:S02]  /*c5a0*/  ISETP.GE.AND P3, PT, R4.reuse, R72, PT ;  /* 0x000000480400720c */ /* 0x040fe40003f66270 */
[C---:B------:R-:W-:Y:S02]  /*c5b0*/  ISETP.GE.AND P0, PT, R4.reuse, R71, PT ;  /* 0x000000470400720c */ /* 0x040fe40003f06270 */
[C---:B------:R-:W-:Y:S02]  /*c5c0*/  ISETP.GE.AND P6, PT, R4.reuse, R70, PT ;  /* 0x000000460400720c */ /* 0x040fe40003fc6270 */
[----:B------:R-:W-:-:S02]  /*c5d0*/  ISETP.GE.AND P5, PT, R4, R252, PT ;  /* 0x000000fc0400720c */ /* 0x000fc40003fa6270 */
[----:B------:R-:W-:Y:S01]  /*c5e0*/  IABS R2, R5 ;  /* 0x0000000500027213 */ /* 0x000fe20000000000 */
[----:B------:R-:W-:Y:S01]  /*c5f0*/  IMAD.MOV.U32 R5, RZ, RZ, R6 ;  /* 0x000000ffff057224 */ /* 0x000fe200078e0006 */
[C---:B------:R-:W-:Y:S02]  /*c600*/  ISETP.LT.OR P3, PT, R4.reuse, R247, P3 ;  /* 0x000000f70400720c */ /* 0x040fe40001f61670 */
[C---:B------:R-:W-:Y:S02]  /*c610*/  ISETP.LT.OR P0, PT, R4.reuse, R246, P0 ;  /* 0x000000f60400720c */ /* 0x040fe40000701670 */
[C---:B------:R-:W-:Y:S02]  /*c620*/  ISETP.LT.OR P6, PT, R4.reuse, R245, P6 ;  /* 0x000000f50400720c */ /* 0x040fe400037c1670 */
[----:B------:R-:W-:Y:S01]  /*c630*/  ISETP.LT.OR P5, PT, R4, R244, P5 ;  /* 0x000000f40400720c */ /* 0x000fe20002fa1670 */
[----:B------:R-:W-:Y:S01]  /*c640*/  IMAD.IADD R4, R248, 0x1, -R3 ;  /* 0x00000001f8047824 */ /* 0x000fe200078e0a03 */
[----:B------:R-:W-:-:S02]  /*c650*/  I2FP.F32.S32 R5, R5 ;  /* 0x0000000500057245 */ /* 0x000fc40000201400 */
[----:B------:R-:W-:Y:S02]  /*c660*/  I2FP.F32.S32 R2, R2 ;  /* 0x0000000200027245 */ /* 0x000fe40000201400 */
[----:B------:R-:W-:Y:S02]  /*c670*/  IABS R4, R4 ;  /* 0x0000000400047213 */ /* 0x000fe40000000000 */
[----:B------:R-:W-:Y:S02]  /*c680*/  FSEL R44, R12, -INF , !P4 ;  /* 0xff8000000c2c7808 */ /* 0x000fe40006000000 */
[----:B------:R-:W-:Y:S02]  /*c690*/  FSEL R17, R11, -INF , !P3 ;  /* 0xff8000000b117808 */ /* 0x000fe40005800000 */
[----:B------:R-:W-:Y:S02]  /*c6a0*/  FSEL R18, R10, -INF , !P0 ;  /* 0xff8000000a127808 */ /* 0x000fe40004000000 */
[----:B------:R-:W-:-:S02]  /*c6b0*/  FSEL R42, R9, -INF , !P6 ;  /* 0xff800000092a7808 */ /* 0x000fc40007000000 */
[C---:B------:R-:W-:Y:S02]  /*c6c0*/  ISETP.GE.AND P4, PT, R3.reuse, R72, PT ;  /* 0x000000480300720c */ /* 0x040fe40003f86270 */
[C---:B------:R-:W-:Y:S02]  /*c6d0*/  ISETP.GE.AND P3, PT, R3.reuse, R71, PT ;  /* 0x000000470300720c */ /* 0x040fe40003f66270 */
[C---:B------:R-:W-:Y:S02]  /*c6e0*/  ISETP.GE.AND P0, PT, R3.reuse, R70, PT ;  /* 0x000000460300720c */ /* 0x040fe40003f06270 */
[----:B------:R-:W-:Y:S01]  /*c6f0*/  ISETP.GE.AND P6, PT, R3, R252, PT ;  /* 0x000000fc0300720c */ /* 0x000fe20003fc6270 */
[----:B------:R-:W-:Y:S01]  /*c700*/  FFMA.FTZ R8, R5, -UR19, R138 ;  /* 0x8000001305087c23 */ /* 0x000fe2000801008a */
[----:B------:R-:W-:Y:S01]  /*c710*/  I2FP.F32.S32 R4, R4 ;  /* 0x0000000400047245 */ /* 0x000fe20000201400 */
[----:B------:R-:W-:Y:S01]  /*c720*/  FFMA.FTZ R6, R2, -UR19, R215 ;  /* 0x8000001302067c23 */ /* 0x000fe200080100d7 */
[----:B------:R-:W-:Y:S01]  /*c730*/  ISETP.LT.OR P4, PT, R3, R247, P4 ;  /* 0x000000f70300720c */ /* 0x000fe20002781670 */
[----:B------:R-:W-:Y:S01]  /*c740*/  IMAD.IADD R5, R249, 0x1, -R3 ;  /* 0x00000001f9057824 */ /* 0x000fe200078e0a03 */
[C---:B------:R-:W-:Y:S01]  /*c750*/  ISETP.LT.OR P3, PT, R3.reuse, R246, P3 ;  /* 0x000000f60300720c */ /* 0x040fe20001f61670 */
[----:B------:R-:W-:Y:S01]  /*c760*/  VIADD R2, R0, 0x10 ;  /* 0x0000001000027836 */ /* 0x000fe20000000000 */
[----:B------:R-:W-:-:S02]  /*c770*/  ISETP.LT.OR P0, PT, R3, R245, P0 ;  /* 0x000000f50300720c */ /* 0x000fc40000701670 */
[----:B------:R-:W-:Y:S01]  /*c780*/  ISETP.LT.OR P6, PT, R3, R244, P6 ;  /* 0x000000f40300720c */ /* 0x000fe200037c1670 */
[----:B------:R-:W-:Y:S02]  /*c790*/  IMAD.IADD R3, R251, 0x1, -R3 ;  /* 0x00000001fb037824 */ /* 0x000fe400078e0a03 */
[----:B------:R-:W-:Y:S01]  /*c7a0*/  FFMA.FTZ R7, R4, -UR19, R213 ;  /* 0x8000001304077c23 */ /* 0x000fe200080100d5 */
[----:B------:R-:W-:Y:S02]  /*c7b0*/  IMAD.IADD R4, R248, 0x1, -R2 ;  /* 0x00000001f8047824 */ /* 0x000fe400078e0a02 */
[----:B------:R-:W-:Y:S02]  /*c7c0*/  IABS R9, R3 ;  /* 0x0000000300097213 */ /* 0x000fe40000000000 */
[----:B------:R-:W-:Y:S02]  /*c7d0*/  IABS R5, R5 ;  /* 0x0000000500057213 */ /* 0x000fe40000000000 */
[----:B------:R-:W-:Y:S01]  /*c7e0*/  IABS R3, R4 ;  /* 0x0000000400037213 */ /* 0x000fe20000000000 */
[----:B------:R-:W-:Y:S01]  /*c7f0*/  IMAD.MOV.U32 R4, RZ, RZ, R9 ;  /* 0x000000ffff047224 */ /* 0x000fe200078e0009 */
[----:B------:R-:W-:-:S04]  /*c800*/  I2FP.F32.S32 R5, R5 ;  /* 0x0000000500057245 */ /* 0x000fc80000201400 */
[----:B------:R-:W-:Y:S02]  /*c810*/  I2FP.F32.S32 R9, R4 ;  /* 0x0000000400097245 */ /* 0x000fe40000201400 */
[----:B------:R-:W-:Y:S01]  /*c820*/  I2FP.F32.S32 R4, R3 ;  /* 0x0000000300047245 */ /* 0x000fe20000201400 */
[----:B------:R-:W-:Y:S01]  /*c830*/  FFMA.FTZ R3, R5, -UR19, R137 ;  /* 0x8000001305037c23 */ /* 0x000fe20008010089 */
[----:B------:R-:W-:Y:S02]  /*c840*/  FSEL R43, R8, -INF , !P5 ;  /* 0xff800000082b7808 */ /* 0x000fe40006800000 */
[----:B------:R-:W-:Y:S01]  /*c850*/  FSEL R15, R7, -INF , !P4 ;  /* 0xff800000070f7808 */ /* 0x000fe20006000000 */
[----:B------:R-:W-:Y:S01]  /*c860*/  FFMA.FTZ R12, R4, -UR19, R220 ;  /* 0x80000013040c7c23 */ /* 0x000fe200080100dc */
[----:B------:R-:W-:Y:S02]  /*c870*/  FSEL R16, R6, -INF , !P3 ;  /* 0xff80000006107808 */ /* 0x000fe40005800000 */
[----:B------:R-:W-:Y:S01]  /*c880*/  FSEL R40, R3, -INF , !P0 ;  /* 0xff80000003287808 */ /* 0x000fe20004000000 */
[----:B------:R-:W-:Y:S01]  /*c890*/  IMAD.IADD R4, R250, 0x1, -R2 ;  /* 0x00000001fa047824 */ /* 0x000fe200078e0a02 */
[----:B------:R-:W-:-:S02]  /*c8a0*/  ISETP.GE.AND P5, PT, R2, R72, PT ;  /* 0x000000480200720c */ /* 0x000fc40003fa6270 */
[C---:B------:R-:W-:Y:S02]  /*c8b0*/  ISETP.GE.AND P4, PT, R2.reuse, R71, PT ;  /* 0x000000470200720c */ /* 0x040fe40003f86270 */
[C---:B------:R-:W-:Y:S02]  /*c8c0*/  ISETP.GE.AND P3, PT, R2.reuse, R70, PT ;  /* 0x000000460200720c */ /* 0x040fe40003f66270 */
[C---:B------:R-:W-:Y:S01]  /*c8d0*/  ISETP.GE.AND P0, PT, R2.reuse, R252, PT ;  /* 0x000000fc0200720c */ /* 0x040fe20003f06270 */
[----:B------:R-:W-:Y:S01]  /*c8e0*/  IMAD.IADD R3, R249, 0x1, -R2 ;  /* 0x00000001f9037824 */ /* 0x000fe200078e0a02 */
[C---:B------:R-:W-:Y:S02]  /*c8f0*/  ISETP.LT.OR P5, PT, R2.reuse, R247, P5 ;  /* 0x000000f70200720c */ /* 0x040fe40002fa1670 */
[C---:B------:R-:W-:Y:S02]  /*c900*/  ISETP.LT.OR P4, PT, R2.reuse, R246, P4 ;  /* 0x000000f60200720c */ /* 0x040fe40002781670 */
[----:B------:R-:W-:-:S02]  /*c910*/  ISETP.LT.OR P3, PT, R2, R245, P3 ;  /* 0x000000f50200720c */ /* 0x000fc40001f61670 */
[----:B------:R-:W-:Y:S01]  /*c920*/  ISETP.LT.OR P0, PT, R2, R244, P0 ;  /* 0x000000f40200720c */ /* 0x000fe20000701670 */
[----:B------:R-:W-:Y:S01]  /*c930*/  IMAD.IADD R2, R251, 0x1, -R2 ;  /* 0x00000001fb027824 */ /* 0x000fe200078e0a02 */
[----:B------:R-:W-:-:S04]  /*c940*/  IABS R5, R4 ;  /* 0x0000000400057213 */ /* 0x000fc80000000000 */
[----:B------:R-:W-:Y:S01]  /*c950*/  IABS R4, R2 ;  /* 0x0000000200047213 */ /* 0x000fe20000000000 */
[----:B------:R-:W-:Y:S01]  /*c960*/  IMAD.MOV.U32 R2, RZ, RZ, R5 ;  /* 0x000000ffff027224 */ /* 0x000fe200078e0005 */
[----:B------:R-:W-:-:S04]  /*c970*/  IABS R3, R3 ;  /* 0x0000000300037213 */ /* 0x000fc80000000000 */
[----:B------:R-:W-:Y:S02]  /*c980*/  I2FP.F32.S32 R2, R2 ;  /* 0x0000000200027245 */ /* 0x000fe40000201400 */
[----:B------:R-:W-:Y:S02]  /*c990*/  I2FP.F32.S32 R4, R4 ;  /* 0x0000000400047245 */ /* 0x000fe40000201400 */
[----:B------:R-:W-:Y:S01]  /*c9a0*/  I2FP.F32.S32 R3, R3 ;  /* 0x0000000300037245 */ /* 0x000fe20000201400 */
[----:B------:R-:W-:Y:S01]  /*c9b0*/  FFMA.FTZ R8, R2, -UR19, R222 ;  /* 0x8000001302087c23 */ /* 0x000fe200080100de */
[----:B------:R-:W-:Y:S02]  /*c9c0*/  VIADD R2, R0, 0x11 ;  /* 0x0000001100027836 */ /* 0x000fe40000000000 */
[----:B------:R-:W-:Y:S01]  /*c9d0*/  FFMA.FTZ R14, R4, -UR19, R66 ;  /* 0x80000013040e7c23 */ /* 0x000fe20008010042 */
[----:B------:R-:W-:Y:S01]  /*c9e0*/  FFMA.FTZ R7, R3, -UR19, R64 ;  /* 0x8000001303077c23 */ /* 0x000fe20008010040 */
[----:B------:R-:W-:-:S02]  /*c9f0*/  IMAD.IADD R4, R248, 0x1, -R2 ;  /* 0x00000001f8047824 */ /* 0x000fc400078e0a02 */
[--C-:B------:R-:W-:Y:S02]  /*ca00*/  IMAD.IADD R3, R250, 0x1, -R2.reuse ;  /* 0x00000001fa037824 */ /* 0x100fe400078e0a02 */
[----:B------:R-:W-:Y:S01]  /*ca10*/  IMAD.IADD R6, R249, 0x1, -R2 ;  /* 0x00000001f9067824 */ /* 0x000fe200078e0a02 */
[----:B------:R-:W-:Y:S02]  /*ca20*/  IABS R5, R4 ;  /* 0x0000000400057213 */ /* 0x000fe40000000000 */
[----:B------:R-:W-:Y:S02]  /*ca30*/  IABS R4, R3 ;  /* 0x0000000300047213 */ /* 0x000fe40000000000 */
[----:B------:R-:W-:Y:S01]  /*ca40*/  IABS R3, R6 ;  /* 0x0000000600037213 */ /* 0x000fe20000000000 */
[----:B------:R-:W-:-:S03]  /*ca50*/  FFMA.FTZ R13, R9, -UR19, R139 ;  /* 0x80000013090d7c23 */ /* 0x000fc6000801008b */
[----:B------:R-:W-:Y:S01]  /*ca60*/  I2FP.F32.S32 R3, R3 ;  /* 0x0000000300037245 */ /* 0x000fe20000201400 */
[----:B------:R-:W-:Y:S01]  /*ca70*/  IMAD.MOV.U32 R212, RZ, RZ, R27 ;  /* 0x000000ffffd47224 */ /* 0x000fe200078e001b */
[----:B------:R-:W-:Y:S02]  /*ca80*/  FSEL R41, R13, -INF , !P6 ;  /* 0xff8000000d297808 */ /* 0x000fe40007000000 */
[----:B------:R-:W-:Y:S01]  /*ca90*/  FSEL R58, R8, -INF , !P4 ;  /* 0xff800000083a7808 */ /* 0x000fe20006000000 */
[----:B------:R-:W-:Y:S01]  /*caa0*/  FFMA.FTZ R9, R3, -UR19, R65 ;  /* 0x8000001303097c23 */ /* 0x000fe20008010041 */
[----:B------:R-:W-:Y:S02]  /*cab0*/  FSEL R3, R12, -INF , !P5 ;  /* 0xff8000000c037808 */ /* 0x000fe40006800000 */
[----:B------:R-:W-:Y:S02]  /*cac0*/  FSEL R27, R7, -INF , !P3 ;  /* 0xff800000071b7808 */ /* 0x000fe40005800000 */
[----:B------:R-:W-:-:S02]  /*cad0*/  ISETP.GE.AND P6, PT, R2, R72, PT ;  /* 0x000000480200720c */ /* 0x000fc40003fc6270 */
[C---:B------:R-:W-:Y:S02]  /*cae0*/  ISETP.GE.AND P5, PT, R2.reuse, R71, PT ;  /* 0x000000470200720c */ /* 0x040fe40003fa6270 */
[C---:B------:R-:W-:Y:S02]  /*caf0*/  ISETP.GE.AND P4, PT, R2.reuse, R70, PT ;  /* 0x000000460200720c */ /* 0x040fe40003f86270 */
[C---:B------:R-:W-:Y:S01]  /*cb00*/  ISETP.GE.AND P3, PT, R2.reuse, R252, PT ;  /* 0x000000fc0200720c */ /* 0x040fe20003f66270 */
[----:B------:R1:W-:Y:S01]  /*cb10*/  STL [R1+0x30], R3 ;  /* 0x0000300301007387 */ /* 0x0003e20000100800 */
[----:B------:R-:W-:Y:S02]  /*cb20*/  I2FP.F32.S32 R5, R5 ;  /* 0x0000000500057245 */ /* 0x000fe40000201400 */
[C---:B------:R-:W-:Y:S02]  /*cb30*/  ISETP.LT.OR P6, PT, R2.reuse, R247, P6 ;  /* 0x000000f70200720c */ /* 0x040fe400037c1670 */
[----:B------:R-:W-:-:S02]  /*cb40*/  ISETP.LT.OR P5, PT, R2, R246, P5 ;  /* 0x000000f60200720c */ /* 0x000fc40002fa1670 */
[C---:B------:R-:W-:Y:S02]  /*cb50*/  ISETP.LT.OR P4, PT, R2.reuse, R245, P4 ;  /* 0x000000f50200720c */ /* 0x040fe40002781670 */
[----:B------:R-:W-:Y:S01]  /*cb60*/  ISETP.LT.OR P3, PT, R2, R244, P3 ;  /* 0x000000f40200720c */ /* 0x000fe20001f61670 */
[----:B------:R-:W-:Y:S02]  /*cb70*/  IMAD.IADD R2, R251, 0x1, -R2 ;  /* 0x00000001fb027824 */ /* 0x000fe400078e0a02 */
[----:B------:R-:W-:Y:S01]  /*cb80*/  FFMA.FTZ R11, R5, -UR19, R221 ;  /* 0x80000013050b7c23 */ /* 0x000fe200080100dd */
[----:B------:R-:W-:Y:S02]  /*cb90*/  I2FP.F32.S32 R4, R4 ;  /* 0x0000000400047245 */ /* 0x000fe40000201400 */
[----:B------:R-:W-:Y:S01]  /*cba0*/  IABS R6, R2 ;  /* 0x0000000200067213 */ /* 0x000fe20000000000 */
[----:B-1----:R-:W-:-:S04]  /*cbb0*/  VIADD R3, R0, 0x18 ;  /* 0x0000001800037836 */ /* 0x002fc80000000000 */
[----:B------:R-:W-:Y:S02]  /*cbc0*/  IMAD.IADD R5, R250, 0x1, -R3 ;  /* 0x00000001fa057824 */ /* 0x000fe400078e0a03 */
[----:B------:R-:W-:Y:S01]  /*cbd0*/  FFMA.FTZ R10, R4, -UR19, R223 ;  /* 0x80000013040a7c23 */ /* 0x000fe200080100df */
[----:B------:R-:W-:Y:S02]  /*cbe0*/  IMAD.IADD R4, R248, 0x1, -R3 ;  /* 0x00000001f8047824 */ /* 0x000fe400078e0a03 */
[----:B------:R-:W-:Y:S01]  /*cbf0*/  IABS R2, R5 ;  /* 0x0000000500027213 */ /* 0x000fe20000000000 */
[----:B------:R-:W-:Y:S02]  /*cc00*/  IMAD.MOV.U32 R5, RZ, RZ, R6 ;  /* 0x000000ffff057224 */ /* 0x000fe400078e0006 */
[----:B------:R-:W-:Y:S01]  /*cc10*/  IABS R4, R4 ;  /* 0x0000000400047213 */ /* 0x000fe20000000000 */
[----:B------:R-:W-:Y:S01]  /*cc20*/  IMAD.MOV.U32 R59, RZ, RZ, R45 ;  /* 0x000000ffff3b7224 */ /* 0x000fe200078e002d */
[----:B------:R-:W-:Y:S01]  /*cc30*/  I2FP.F32.S32 R2, R2 ;  /* 0x0000000200027245 */ /* 0x000fe20000201400 */
[----:B------:R-:W-:Y:S01]  /*cc40*/  IMAD.MOV.U32 R214, RZ, RZ, R25 ;  /* 0x000000ffffd67224 */ /* 0x000fe200078e0019 */
[----:B------:R-:W-:-:S02]  /*cc50*/  I2FP.F32.S32 R5, R5 ;  /* 0x0000000500057245 */ /* 0x000fc40000201400 */
[----:B------:R-:W-:Y:S02]  /*cc60*/  FSEL R45, R14, -INF , !P0 ;  /* 0xff8000000e2d7808 */ /* 0x000fe40004000000 */
[----:B------:R-:W-:Y:S02]  /*cc70*/  FSEL R63, R11, -INF , !P6 ;  /* 0xff8000000b3f7808 */ /* 0x000fe40007000000 */
[----:B------:R-:W-:Y:S02]  /*cc80*/  FSEL R62, R10, -INF , !P5 ;  /* 0xff8000000a3e7808 */ /* 0x000fe40006800000 */
[----:B------:R-:W-:Y:S02]  /*cc90*/  FSEL R25, R9, -INF , !P4 ;  /* 0xff80000009197808 */ /* 0x000fe40006000000 */
[C---:B------:R-:W-:Y:S02]  /*cca0*/  ISETP.GE.AND P0, PT, R3.reuse, R72, PT ;  /* 0x000000480300720c */ /* 0x040fe40003f06270 */
[----:B------:R-:W-:-:S02]  /*ccb0*/  ISETP.GE.AND P6, PT, R3, R71, PT ;  /* 0x000000470300720c */ /* 0x000fc40003fc6270 */
        /* <DEDUP_REMOVED lines=56> */
[----:B------:R-:W-:Y:S02]  /*d040*/  I2FP.F32.S32 R3, R3 ;  /* 0x0000000300037245 */ /* 0x000fe40000201400 */
[----:B------:R-:W-:Y:S02]  /*d050*/  FSEL R66, R13, -INF , !P4 ;  /* 0xff8000000d427808 */ /* 0x000fe40006000000 */
[----:B------:R-:W-:Y:S02]  /*d060*/  FSEL R60, R12, -INF , !P3 ;  /* 0xff8000000c3c7808 */ /* 0x000fe40005800000 */
[----:B------:R-:W-:Y:S02]  /*d070*/  FSEL R54, R8, -INF , !P0 ;  /* 0xff80000008367808 */ /* 0x000fe40004000000 */
[----:B------:R-:W-:Y:S01]  /*d080*/  FSEL R47, R7, -INF , !P6 ;  /* 0xff800000072f7808 */ /* 0x000fe20007000000 */
[----:B------:R-:W-:Y:S01]  /*d090*/  FFMA.FTZ R9, R3, -UR19, R140 ;  /* 0x8000001303097c23 */ /* 0x000fe2000801008c */
[----:B------:R-:W-:-:S02]  /*d0a0*/  I2FP.F32.S32 R5, R5 ;  /* 0x0000000500057245 */ /* 0x000fc40000201400 */
[C---:B------:R-:W-:Y:S02]  /*d0b0*/  ISETP.GE.AND P4, PT, R2.reuse, R72, PT ;  /* 0x000000480200720c */ /* 0x040fe40003f86270 */
[C---:B------:R-:W-:Y:S02]  /*d0c0*/  ISETP.GE.AND P3, PT, R2.reuse, R71, PT ;  /* 0x000000470200720c */ /* 0x040fe40003f66270 */
[C---:B------:R-:W-:Y:S02]  /*d0d0*/  ISETP.GE.AND P0, PT, R2.reuse, R70, PT ;  /* 0x000000460200720c */ /* 0x040fe40003f06270 */
[----:B------:R-:W-:Y:S01]  /*d0e0*/  ISETP.GE.AND P6, PT, R2, R252, PT ;  /* 0x000000fc0200720c */ /* 0x000fe20003fc6270 */
[----:B------:R-:W-:Y:S01]  /*d0f0*/  VIADD R3, R0, 0x21 ;  /* 0x0000002100037836 */ /* 0x000fe20000000000 */
[C---:B------:R-:W-:Y:S01]  /*d100*/  ISETP.LT.OR P4, PT, R2.reuse, R247, P4 ;  /* 0x000000f70200720c */ /* 0x040fe20002781670 */
[----:B------:R-:W-:Y:S01]  /*d110*/  FFMA.FTZ R11, R5, -UR19, R48 ;  /* 0x80000013050b7c23 */ /* 0x000fe20008010030 */
[----:B------:R-:W-:-:S02]  /*d120*/  ISETP.LT.OR P3, PT, R2, R246, P3 ;  /* 0x000000f60200720c */ /* 0x000fc40001f61670 */
[C---:B------:R-:W-:Y:S02]  /*d130*/  ISETP.LT.OR P0, PT, R2.reuse, R245, P0 ;  /* 0x000000f50200720c */ /* 0x040fe40000701670 */
[----:B------:R-:W-:Y:S01]  /*d140*/  ISETP.LT.OR P6, PT, R2, R244, P6 ;  /* 0x000000f40200720c */ /* 0x000fe200037c1670 */
[----:B------:R-:W-:Y:S02]  /*d150*/  IMAD.IADD R2, R251, 0x1, -R2 ;  /* 0x00000001fb027824 */ /* 0x000fe400078e0a02 */
[--C-:B------:R-:W-:Y:S01]  /*d160*/  IMAD.IADD R5, R250, 0x1, -R3.reuse ;  /* 0x00000001fa057824 */ /* 0x100fe200078e0a03 */
[----:B------:R-:W-:Y:S02]  /*d170*/  I2FP.F32.S32 R4, R4 ;  /* 0x0000000400047245 */ /* 0x000fe40000201400 */
[----:B------:R-:W-:Y:S02]  /*d180*/  IABS R6, R2 ;  /* 0x0000000200067213 */ /* 0x000fe40000000000 */
[----:B------:R-:W-:Y:S01]  /*d190*/  IABS R2, R5 ;  /* 0x0000000500027213 */ /* 0x000fe20000000000 */
[----:B------:R-:W-:Y:S01]  /*d1a0*/  FFMA.FTZ R10, R4, -UR19, R50 ;  /* 0x80000013040a7c23 */ /* 0x000fe20008010032 */
[----:B------:R-:W-:-:S02]  /*d1b0*/  IMAD.IADD R4, R248, 0x1, -R3 ;  /* 0x00000001f8047824 */ /* 0x000fc400078e0a03 */
[----:B------:R-:W-:Y:S01]  /*d1c0*/  IMAD.MOV.U32 R5, RZ, RZ, R6 ;  /* 0x000000ffff057224 */ /* 0x000fe200078e0006 */
[----:B------:R-:W-:Y:S01]  /*d1d0*/  I2FP.F32.S32 R2, R2 ;  /* 0x0000000200027245 */ /* 0x000fe20000201400 */
[----:B------:R-:W-:Y:S01]  /*d1e0*/  IMAD.MOV.U32 R138, RZ, RZ, R46 ;  /* 0x000000ffff8a7224 */ /* 0x000fe200078e002e */
[----:B------:R-:W-:Y:S02]  /*d1f0*/  IABS R4, R4 ;  /* 0x0000000400047213 */ /* 0x000fe40000000000 */
[----:B------:R-:W-:Y:S01]  /*d200*/  I2FP.F32.S32 R5, R5 ;  /* 0x0000000500057245 */ /* 0x000fe20000201400 */
[----:B------:R-:W-:Y:S01]  /*d210*/  FFMA.FTZ R6, R2, -UR19, R51 ;  /* 0x8000001302067c23 */ /* 0x000fe20008010033 */
[----:B------:R-:W-:Y:S02]  /*d220*/  FSEL R2, R14, -INF , !P5 ;  /* 0xff8000000e027808 */ /* 0x000fe40006800000 */
[----:B------:R-:W-:Y:S02]  /*d230*/  FSEL R50, R11, -INF , !P4 ;  /* 0xff8000000b327808 */ /* 0x000fe40006000000 */
[----:B------:R-:W-:-:S02]  /*d240*/  FSEL R64, R10, -INF , !P3 ;  /* 0xff8000000a407808 */ /* 0x000fc40005800000 */
[----:B------:R-:W-:Y:S02]  /*d250*/  FSEL R46, R9, -INF , !P0 ;  /* 0xff800000092e7808 */ /* 0x000fe40004000000 */
[C---:B------:R-:W-:Y:S02]  /*d260*/  ISETP.GE.AND P5, PT, R3.reuse, R72, PT ;  /* 0x000000480300720c */ /* 0x040fe40003fa6270 */
[C---:B------:R-:W-:Y:S02]  /*d270*/  ISETP.GE.AND P4, PT, R3.reuse, R71, PT ;  /* 0x000000470300720c */ /* 0x040fe40003f86270 */
[C---:B------:R-:W-:Y:S02]  /*d280*/  ISETP.GE.AND P3, PT, R3.reuse, R70, PT ;  /* 0x000000460300720c */ /* 0x040fe40003f66270 */
[----:B------:R-:W-:Y:S01]  /*d290*/  ISETP.GE.AND P0, PT, R3, R252, PT ;  /* 0x000000fc0300720c */ /* 0x000fe20003f06270 */
[----:B------:R-:W-:Y:S01]  /*d2a0*/  FFMA.FTZ R8, R5, -UR19, R142 ;  /* 0x8000001305087c23 */ /* 0x000fe2000801008e */
[----:B------:R-:W-:Y:S01]  /*d2b0*/  I2FP.F32.S32 R4, R4 ;  /* 0x0000000400047245 */ /* 0x000fe20000201400 */
[----:B------:R1:W-:Y:S01]  /*d2c0*/  STL [R1+0x1c], R2 ;  /* 0x00001c0201007387 */ /* 0x0003e20000100800 */
[----:B------:R-:W-:Y:S01]  /*d2d0*/  ISETP.LT.OR P5, PT, R3, R247, P5 ;  /* 0x000000f70300720c */ /* 0x000fe20002fa1670 */
[----:B------:R-:W-:Y:S01]  /*d2e0*/  IMAD.IADD R5, R249, 0x1, -R3 ;  /* 0x00000001f9057824 */ /* 0x000fe200078e0a03 */
[----:B------:R-:W-:-:S02]  /*d2f0*/  ISETP.LT.OR P4, PT, R3, R246, P4 ;  /* 0x000000f60300720c */ /* 0x000fc40002781670 */
[C---:B------:R-:W-:Y:S02]  /*d300*/  ISETP.LT.OR P3, PT, R3.reuse, R245, P3 ;  /* 0x000000f50300720c */ /* 0x040fe40001f61670 */
[----:B------:R-:W-:Y:S01]  /*d310*/  ISETP.LT.OR P0, PT, R3, R244, P0 ;  /* 0x000000f40300720c */ /* 0x000fe20000701670 */
[----:B------:R-:W-:Y:S02]  /*d320*/  IMAD.IADD R3, R251, 0x1, -R3 ;  /* 0x00000001fb037824 */ /* 0x000fe400078e0a03 */
[----:B------:R-:W-:Y:S01]  /*d330*/  FFMA.FTZ R7, R4, -UR19, R49 ;  /* 0x8000001304077c23 */ /* 0x000fe20008010031 */
[----:B------:R-:W-:Y:S02]  /*d340*/  IABS R5, R5 ;  /* 0x0000000500057213 */ /* 0x000fe40000000000 */
[----:B------:R-:W-:Y:S01]  /*d350*/  IABS R9, R3 ;  /* 0x0000000300097213 */ /* 0x000fe20000000000 */
[----:B-1----:R-:W-:-:S04]  /*d360*/  VIADD R2, R0, 0x28 ;  /* 0x0000002800027836 */ /* 0x002fc80000000000 */
[----:B------:R-:W-:Y:S01]  /*d370*/  IMAD.IADD R4, R248, 0x1, -R2 ;  /* 0x00000001f8047824 */ /* 0x000fe200078e0a02 */
[----:B------:R-:W-:-:S04]  /*d380*/  I2FP.F32.S32 R5, R5 ;  /* 0x0000000500057245 */ /* 0x000fc80000201400 */
[----:B------:R-:W-:Y:S01]  /*d390*/  IABS R3, R4 ;  /* 0x0000000400037213 */ /* 0x000fe20000000000 */
[----:B------:R-:W-:-:S05]  /*d3a0*/  IMAD.MOV.U32 R4, RZ, RZ, R9 ;  /* 0x000000ffff047224 */ /* 0x000fca00078e0009 */
[----:B------:R-:W-:Y:S02]  /*d3b0*/  I2FP.F32.S32 R9, R4 ;  /* 0x0000000400097245 */ /* 0x000fe40000201400 */
[----:B------:R-:W-:Y:S01]  /*d3c0*/  I2FP.F32.S32 R4, R3 ;  /* 0x0000000300047245 */ /* 0x000fe20000201400 */
[----:B------:R-:W-:Y:S01]  /*d3d0*/  FFMA.FTZ R3, R5, -UR19, R141 ;  /* 0x8000001305037c23 */ /* 0x000fe2000801008d */
[----:B------:R-:W-:Y:S01]  /*d3e0*/  IMAD.MOV.U32 R67, RZ, RZ, R59 ;  /* 0x000000ffff437224 */ /* 0x000fe200078e003b */
        /* <DEDUP_REMOVED lines=33> */
[----:B------:R-:W-:Y:S01]  /*d600*/  FFMA.FTZ R13, R9, -UR19, R143 ;  /* 0x80000013090d7c23 */ /* 0x000fe2000801008f */
[----:B------:R-:W-:Y:S02]  /*d610*/  IMAD.MOV.U32 R139, RZ, RZ, R219 ;  /* 0x000000ffff8b7224 */ /* 0x000fe400078e00db */
[----:B------:R-:W-:-:S02]  /*d620*/  I2FP.F32.S32 R3, R3 ;  /* 0x0000000300037245 */ /* 0x000fc40000201400 */
[----:B------:R-:W-:Y:S02]  /*d630*/  FSEL R223, R13, -INF , !P0 ;  /* 0xff8000000ddf7808 */ /* 0x000fe40004000000 */
[----:B------:R-:W-:Y:S02]  /*d640*/  FSEL R219, R12, -INF , !P6 ;  /* 0xff8000000cdb7808 */ /* 0x000fe40007000000 */
[----:B------:R-:W-:Y:S02]  /*d650*/  FSEL R221, R8, -INF , !P5 ;  /* 0xff80000008dd7808 */ /* 0x000fe40006800000 */
[----:B------:R-:W-:Y:S01]  /*d660*/  FSEL R222, R7, -INF , !P4 ;  /* 0xff80000007de7808 */ /* 0x000fe20006000000 */
[----:B------:R-:W-:Y:S01]  /*d670*/  FFMA.FTZ R9, R3, -UR19, R209 ;  /* 0x8000001303097c23 */ /* 0x000fe200080100d1 */
[----:B------:R-:W-:Y:S02]  /*d680*/  I2FP.F32.S32 R5, R5 ;  /* 0x0000000500057245 */ /* 0x000fe40000201400 */
        /* <DEDUP_REMOVED lines=8> */
[----:B------:R-:W-:Y:S01]  /*d710*/  ISETP.LT.OR P6, PT, R2, R246, P6 ;  /* 0x000000f60200720c */ /* 0x000fe200037c1670 */
[----:B------:R-:W-:Y:S01]  /*d720*/  FFMA.FTZ R10, R4, -UR19, R39 ;  /* 0x80000013040a7c23 */ /* 0x000fe20008010027 */
[----:B------:R-:W-:-:S02]  /*d730*/  ISETP.LT.OR P5, PT, R2, R245, P5 ;  /* 0x000000f50200720c */ /* 0x000fc40002fa1670 */
[----:B------:R-:W-:Y:S01]  /*d740*/  ISETP.LT.OR P4, PT, R2, R244, P4 ;  /* 0x000000f40200720c */ /* 0x000fe20002781670 */
[----:B------:R-:W-:Y:S02]  /*d750*/  IMAD.IADD R2, R251, 0x1, -R2 ;  /* 0x00000001fb027824 */ /* 0x000fe400078e0a02 */
[--C-:B------:R-:W-:Y:S02]  /*d760*/  IMAD.IADD R4, R248, 0x1, -R3.reuse ;  /* 0x00000001f8047824 */ /* 0x100fe400078e0a03 */
[----:B------:R-:W-:Y:S01]  /*d770*/  IMAD.IADD R5, R250, 0x1, -R3 ;  /* 0x00000001fa057824 */ /* 0x000fe200078e0a03 */
[----:B------:R-:W-:Y:S02]  /*d780*/  IABS R6, R2 ;  /* 0x0000000200067213 */ /* 0x000fe40000000000 */
[----:B------:R-:W-:Y:S02]  /*d790*/  IABS R4, R4 ;  /* 0x0000000400047213 */ /* 0x000fe40000000000 */
[----:B------:R-:W-:Y:S01]  /*d7a0*/  IABS R2, R5 ;  /* 0x0000000500027213 */ /* 0x000fe20000000000 */
[----:B------:R-:W-:Y:S01]  /*d7b0*/  IMAD.MOV.U32 R5, RZ, RZ, R6 ;  /* 0x000000ffff057224 */ /* 0x000fe200078e0006 */
[----:B------:R-:W-:-:S02]  /*d7c0*/  I2FP.F32.S32 R4, R4 ;  /* 0x0000000400047245 */ /* 0x000fc40000201400 */
[----:B------:R-:W-:Y:S02]  /*d7d0*/  I2FP.F32.S32 R2, R2 ;  /* 0x0000000200027245 */ /* 0x000fe40000201400 */
[----:B------:R-:W-:Y:S01]  /*d7e0*/  I2FP.F32.S32 R5, R5 ;  /* 0x0000000500057245 */ /* 0x000fe20000201400 */
[----:B------:R-:W-:Y:S01]  /*d7f0*/  FFMA.FTZ R7, R4, -UR19, R218 ;  /* 0x8000001304077c23 */ /* 0x000fe200080100da */
[----:B------:R-:W-:Y:S01]  /*d800*/  FSEL R220, R14, -INF , !P3 ;  /* 0xff8000000edc7808 */ /* 0x000fe20005800000 */
[----:B------:R-:W-:Y:S01]  /*d810*/  FFMA.FTZ R6, R2, -UR19, R216 ;  /* 0x8000001302067c23 */ /* 0x000fe200080100d8 */
        /* <DEDUP_REMOVED lines=15> */
[----:B------:R-:W-:-:S03]  /*d910*/  IMAD.IADD R4, R248, 0x1, -R2 ;  /* 0x00000001f8047824 */ /* 0x000fc600078e0a02 */
        /* <DEDUP_REMOVED lines=8> */
[----:B------:R-:W-:Y:S01]  /*d9a0*/  IMAD.MOV.U32 R137, RZ, RZ, R214 ;  /* 0x000000ffff897224 */ /* 0x000fe200078e00d6 */
[----:B------:R-:W-:Y:S01]  /*d9b0*/  FSEL R213, R6, -INF , !P0 ;  /* 0xff80000006d57808 */ /* 0x000fe20004000000 */
[----:B------:R-:W-:Y:S02]  /*d9c0*/  IMAD.MOV.U32 R136, RZ, RZ, R212 ;  /* 0x000000ffff887224 */ /* 0x000fe400078e00d4 */
[----:B------:R-:W-:Y:S01]  /*d9d0*/  FFMA.FTZ R12, R4, -UR19, R217 ;  /* 0x80000013040c7c23 */ /* 0x000fe200080100d9 */
[----:B------:R-:W-:Y:S02]  /*d9e0*/  FSEL R217, R8, -INF , !P4 ;  /* 0xff80000008d97808 */ /* 0x000fe40006000000 */
[----:B------:R-:W-:-:S02]  /*d9f0*/  FSEL R212, R7, -INF , !P3 ;  /* 0xff80000007d47808 */ /* 0x000fc40005800000 */
[----:B------:R-:W-:Y:S01]  /*da00*/  FSEL R214, R3, -INF , !P6 ;  /* 0xff80000003d67808 */ /* 0x000fe20007000000 */
[--C-:B------:R-:W-:Y:S01]  /*da10*/  IMAD.IADD R4, R250, 0x1, -R2.reuse ;  /* 0x00000001fa047824 */ /* 0x100fe200078e0a02 */
[C---:B------:R-:W-:Y:S02]  /*da20*/  ISETP.GE.AND P4, PT, R2.reuse, R72, PT ;  /* 0x000000480200720c */ /* 0x040fe40003f86270 */
[C---:B------:R-:W-:Y:S02]  /*da30*/  ISETP.GE.AND P3, PT, R2.reuse, R71, PT ;  /* 0x000000470200720c */ /* 0x040fe40003f66270 */
[C---:B------:R-:W-:Y:S02]  /*da40*/  ISETP.GE.AND P0, PT, R2.reuse, R70, PT ;  /* 0x000000460200720c */ /* 0x040fe40003f06270 */
[C---:B------:R-:W-:Y:S01]  /*da50*/  ISETP.GE.AND P6, PT, R2.reuse, R252, PT ;  /* 0x000000fc0200720c */ /* 0x040fe20003fc6270 */
[----:B------:R-:W-:Y:S01]  /*da60*/  IMAD.IADD R3, R249, 0x1, -R2 ;  /* 0x00000001f9037824 */ /* 0x000fe200078e0a02 */
[----:B------:R-:W-:-:S02]  /*da70*/  ISETP.LT.OR P4, PT, R2, R247, P4 ;  /* 0x000000f70200720c */ /* 0x000fc40002781670 */
[C---:B------:R-:W-:Y:S02]  /*da80*/  ISETP.LT.OR P3, PT, R2.reuse, R246, P3 ;  /* 0x000000f60200720c */ /* 0x040fe40001f61670 */
[C---:B------:R-:W-:Y:S02]  /*da90*/  ISETP.LT.OR P0, PT, R2.reuse, R245, P0 ;  /* 0x000000f50200720c */ /* 0x040fe40000701670 */
[----:B------:R-:W-:Y:S01]  /*daa0*/  ISETP.LT.OR P6, PT, R2, R244, P6 ;  /* 0x000000f40200720c */ /* 0x000fe200037c1670 */
[----:B------:R-:W-:Y:S01]  /*dab0*/  IMAD.IADD R2, R251, 0x1, -R2 ;  /* 0x00000001fb027824 */ /* 0x000fe200078e0a02 */
[----:B------:R-:W-:-:S04]  /*dac0*/  IABS R5, R4 ;  /* 0x0000000400057213 */ /* 0x000fc80000000000 */
[----:B------:R-:W-:Y:S01]  /*dad0*/  IABS R4, R2 ;  /* 0x0000000200047213 */ /* 0x000fe20000000000 */
[----:B------:R-:W-:Y:S01]  /*dae0*/  IMAD.MOV.U32 R2, RZ, RZ, R5 ;  /* 0x000000ffff027224 */ /* 0x000fe200078e0005 */
[----:B------:R-:W-:-:S04]  /*daf0*/  IABS R3, R3 ;  /* 0x0000000300037213 */ /* 0x000fc80000000000 */
[----:B------:R-:W-:Y:S01]  /*db00*/  I2FP.F32.S32 R2, R2 ;  /* 0x0000000200027245 */ /* 0x000fe20000201400 */
[----:B------:R-:W-:Y:S01]  /*db10*/  FFMA.FTZ R13, R9, -UR19, R34 ;  /* 0x80000013090d7c23 */ /* 0x000fe20008010022 */
[----:B------:R-:W-:Y:S02]  /*db20*/  I2FP.F32.S32 R4, R4 ;  /* 0x0000000400047245 */ /* 0x000fe40000201400 */
[----:B------:R-:W-:Y:S01]  /*db30*/  I2FP.F32.S32 R3, R3 ;  /* 0x0000000300037245 */ /* 0x000fe20000201400 */
[----:B------:R-:W-:Y:S01]  /*db40*/  FFMA.FTZ R9, R2, -UR19, R74 ;  /* 0x8000001302097c23 */ /* 0x000fe2000801004a */
[----:B------:R-:W-:Y:S02]  /*db50*/  VIADD R2, R0, 0x38 ;  /* 0x0000003800027836 */ /* 0x000fe40000000000 */
[----:B------:R-:W-:Y:S01]  /*db60*/  FFMA.FTZ R14, R4, -UR19, R35 ;  /* 0x80000013040e7c23 */ /* 0x000fe20008010023 */
[----:B------:R-:W-:Y:S01]  /*db70*/  FSEL R211, R13, -INF , !P5 ;  /* 0xff8000000dd37808 */ /* 0x000fe20006800000 */
[----:B------:R-:W-:Y:S01]  /*db80*/  FFMA.FTZ R8, R3, -UR19, R33 ;  /* 0x8000001303087c23 */ /* 0x000fe20008010021 */
[--C-:B------:R-:W-:Y:S01]  /*db90*/  IMAD.IADD R4, R248, 0x1, -R2.reuse ;  /* 0x00000001f8047824 */ /* 0x100fe200078e0a02 */
[----:B------:R-:W-:Y:S01]  /*dba0*/  FSEL R143, R12, -INF , !P4 ;  /* 0xff8000000c8f7808 */ /* 0x000fe20006000000 */
[--C-:B------:R-:W-:Y:S01]  /*dbb0*/  IMAD.IADD R3, R250, 0x1, -R2.reuse ;  /* 0x00000001fa037824 */ /* 0x100fe200078e0a02 */
[----:B------:R1:W5:Y:S01]  /*dbc0*/  LDL.LU R74, [R1+0xa8] ;  /* 0x0000a800014a7983 */ /* 0x0003620000300800 */
[----:B------:R-:W-:Y:S01]  /*dbd0*/  IMAD.IADD R6, R249, 0x1, -R2 ;  /* 0x00000001f9067824 */ /* 0x000fe200078e0a02 */
[----:B------:R-:W-:-:S02]  /*dbe0*/  IABS R5, R4 ;  /* 0x0000000400057213 */ /* 0x000fc40000000000 */
[----:B------:R-:W-:Y:S02]  /*dbf0*/  IABS R4, R3 ;  /* 0x0000000300047213 */ /* 0x000fe40000000000 */
[----:B------:R-:W-:Y:S01]  /*dc00*/  IABS R3, R6 ;  /* 0x0000000600037213 */ /* 0x000fe20000000000 */
[----:B------:R-:W-:-:S03]  /*dc10*/  VIADD R0, R0, 0x39 ;  /* 0x0000003900007836 */ /* 0x000fc60000000000 */
[----:B------:R-:W-:Y:S02]  /*dc20*/  I2FP.F32.S32 R3, R3 ;  /* 0x0000000300037245 */ /* 0x000fe40000201400 */
[----:B------:R-:W-:Y:S02]  /*dc30*/  FSEL R208, R9, -INF , !P3 ;  /* 0xff80000009d07808 */ /* 0x000fe40005800000 */
[----:B------:R-:W-:Y:S01]  /*dc40*/  FSEL R210, R8, -INF , !P0 ;  /* 0xff80000008d27808 */ /* 0x000fe20004000000 */
[----:B------:R-:W-:Y:S01]  /*dc50*/  FFMA.FTZ R7, R3, -UR19, R137 ;  /* 0x8000001303077c23 */ /* 0x000fe20008010089 */
[----:B------:R-:W-:Y:S02]  /*dc60*/  I2FP.F32.S32 R4, R4 ;  /* 0x0000000400047245 */ /* 0x000fe40000201400 */
[C---:B------:R-:W-:Y:S02]  /*dc70*/  ISETP.GE.AND P5, PT, R2.reuse, R72, PT ;  /* 0x000000480200720c */ /* 0x040fe40003fa6270 */
[----:B------:R-:W-:-:S02]  /*dc80*/  ISETP.GE.AND P4, PT, R2, R71, PT ;  /* 0x000000470200720c */ /* 0x000fc40003f86270 */
[C---:B------:R-:W-:Y:S02]  /*dc90*/  ISETP.GE.AND P3, PT, R2.reuse, R70, PT ;  /* 0x000000460200720c */ /* 0x040fe40003f66270 */
[----:B------:R-:W-:Y:S01]  /*dca0*/  ISETP.GE.AND P0, PT, R2, R252, PT ;  /* 0x000000fc0200720c */ /* 0x000fe20003f06270 */
[----:B------:R-:W-:Y:S01]  /*dcb0*/  IMAD.IADD R3, R248, 0x1, -R0 ;  /* 0x00000001f8037824 */ /* 0x000fe200078e0a00 */
[----:B------:R-:W-:Y:S01]  /*dcc0*/  ISETP.LT.OR P5, PT, R2, R247, P5 ;  /* 0x000000f70200720c */ /* 0x000fe20002fa1670 */
[----:B------:R-:W-:Y:S01]  /*dcd0*/  FFMA.FTZ R10, R4, -UR19, R139 ;  /* 0x80000013040a7c23 */ /* 0x000fe2000801008b */
[C---:B------:R-:W-:Y:S02]  /*dce0*/  ISETP.LT.OR P4, PT, R2.reuse, R246, P4 ;  /* 0x000000f60200720c */ /* 0x040fe40002781670 */
[C---:B------:R-:W-:Y:S02]  /*dcf0*/  ISETP.LT.OR P3, PT, R2.reuse, R245, P3 ;  /* 0x000000f50200720c */ /* 0x040fe40001f61670 */
[----:B------:R-:W-:Y:S01]  /*dd00*/  ISETP.LT.OR P0, PT, R2, R244, P0 ;  /* 0x000000f40200720c */ /* 0x000fe20000701670 */
[----:B------:R-:W-:Y:S01]  /*dd10*/  IMAD.IADD R2, R251, 0x1, -R2 ;  /* 0x00000001fb027824 */ /* 0x000fe200078e0a02 */
[----:B------:R-:W-:Y:S01]  /*dd20*/  IABS R3, R3 ;  /* 0x0000000300037213 */ /* 0x000fe20000000000 */
[----:B------:R-:W-:Y:S01]  /*dd30*/  IMAD.IADD R4, R250, 0x1, -R0 ;  /* 0x00000001fa047824 */ /* 0x000fe200078e0a00 */
[----:B------:R-:W-:-:S02]  /*dd40*/  I2FP.F32.S32 R5, R5 ;  /* 0x0000000500057245 */ /* 0x000fc40000201400 */
[----:B------:R-:W-:Y:S02]  /*dd50*/  IABS R6, R2 ;  /* 0x0000000200067213 */ /* 0x000fe40000000000 */
[----:B------:R-:W-:Y:S02]  /*dd60*/  IABS R2, R4 ;  /* 0x0000000400027213 */ /* 0x000fe40000000000 */
[----:B------:R-:W-:Y:S01]  /*dd70*/  I2FP.F32.S32 R3, R3 ;  /* 0x0000000300037245 */ /* 0x000fe20000201400 */
[----:B------:R-:W-:Y:S01]  /*dd80*/  FFMA.FTZ R11, R5, -UR19, R67 ;  /* 0x80000013050b7c23 */ /* 0x000fe20008010043 */
[----:B------:R-:W-:-:S03]  /*dd90*/  I2FP.F32.S32 R2, R2 ;  /* 0x0000000200027245 */ /* 0x000fc60000201400 */
[----:B------:R-:W-:Y:S01]  /*dda0*/  FFMA.FTZ R5, R3, -UR19, R138 ;  /* 0x8000001303057c23 */ /* 0x000fe2000801008a */
[----:B------:R-:W-:Y:S02]  /*ddb0*/  IMAD.IADD R3, R249, 0x1, -R0 ;  /* 0x00000001f9037824 */ /* 0x000fe400078e0a00 */
[----:B------:R-:W-:Y:S01]  /*ddc0*/  FFMA.FTZ R4, R2, -UR19, R136 ;  /* 0x8000001302047c23 */ /* 0x000fe20008010088 */
[----:B------:R-:W-:Y:S01]  /*ddd0*/  FSEL R209, R14, -INF , !P6 ;  /* 0xff8000000ed17808 */ /* 0x000fe20007000000 */
[----:B------:R-:W-:Y:S01]  /*dde0*/  IMAD.IADD R2, R251, 0x1, -R0 ;  /* 0x00000001fb027824 */ /* 0x000fe200078e0a00 */
[----:B------:R-:W-:Y:S02]  /*ddf0*/  FSEL R138, R11, -INF , !P5 ;  /* 0xff8000000b8a7808 */ /* 0x000fe40006800000 */
[----:B------:R-:W-:Y:S02]  /*de00*/  FSEL R139, R10, -INF , !P4 ;  /* 0xff8000000a8b7808 */ /* 0x000fe40006000000 */
[----:B------:R-:W-:-:S02]  /*de10*/  FSEL R142, R7, -INF , !P3 ;  /* 0xff800000078e7808 */ /* 0x000fc40005800000 */
[C---:B------:R-:W-:Y:S02]  /*de20*/  ISETP.GE.AND P6, PT, R0.reuse, R72, PT ;  /* 0x000000480000720c */ /* 0x040fe40003fc6270 */
[C---:B------:R-:W-:Y:S02]  /*de30*/  ISETP.GE.AND P5, PT, R0.reuse, R71, PT ;  /* 0x000000470000720c */ /* 0x040fe40003fa6270 */
[C---:B------:R-:W-:Y:S02]  /*de40*/  ISETP.GE.AND P4, PT, R0.reuse, R70, PT ;  /* 0x000000460000720c */ /* 0x040fe40003f86270 */
[C---:B------:R-:W-:Y:S02]  /*de50*/  ISETP.GE.AND P3, PT, R0.reuse, R252, PT ;  /* 0x000000fc0000720c */ /* 0x040fe40003f66270 */
[----:B------:R-:W-:Y:S02]  /*de60*/  IABS R3, R3 ;  /* 0x0000000300037213 */ /* 0x000fe40000000000 */
[----:B------:R-:W-:-:S02]  /*de70*/  ISETP.LT.OR P6, PT, R0, R247, P6 ;  /* 0x000000f70000720c */ /* 0x000fc400037c1670 */
[C---:B------:R-:W-:Y:S02]  /*de80*/  ISETP.LT.OR P5, PT, R0.reuse, R246, P5 ;  /* 0x000000f60000720c */ /* 0x040fe40002fa1670 */
[C---:B------:R-:W-:Y:S02]  /*de90*/  ISETP.LT.OR P4, PT, R0.reuse, R245, P4 ;  /* 0x000000f50000720c */ /* 0x040fe40002781670 */
[----:B------:R-:W-:Y:S02]  /*dea0*/  ISETP.LT.OR P3, PT, R0, R244, P3 ;  /* 0x000000f40000720c */ /* 0x000fe40001f61670 */
[----:B------:R-:W-:Y:S01]  /*deb0*/  IABS R0, R2 ;  /* 0x0000000200007213 */ /* 0x000fe20000000000 */
[----:B------:R-:W-:Y:S01]  /*dec0*/  IMAD.MOV.U32 R2, RZ, RZ, R3 ;  /* 0x000000ffff027224 */ /* 0x000fe200078e0003 */
[----:B------:R-:W-:Y:S02]  /*ded0*/  I2FP.F32.S32 R6, R6 ;  /* 0x0000000600067245 */ /* 0x000fe40000201400 */
[----:B------:R-:W-:-:S02]  /*dee0*/  I2FP.F32.S32 R0, R0 ;  /* 0x0000000000007245 */ /* 0x000fc40000201400 */
[----:B------:R-:W-:Y:S01]  /*def0*/  I2FP.F32.S32 R2, R2 ;  /* 0x0000000200027245 */ /* 0x000fe20000201400 */
[----:B------:R-:W-:Y:S02]  /*df00*/  FFMA.FTZ R6, R6, -UR19, R73 ;  /* 0x8000001306067c23 */ /* 0x000fe40008010049 */
[----:B------:R1:W5:Y:S01]  /*df10*/  LDL.LU R73, [R1+0xa4] ;  /* 0x0000a40001497983 */ /* 0x0003620000300800 */
[----:B------:R-:W-:Y:S01]  /*df20*/  FFMA.FTZ R0, R0, -UR19, R68 ;  /* 0x8000001300007c23 */ /* 0x000fe20008010044 */
[----:B------:R-:W-:Y:S02]  /*df30*/  FFMA.FTZ R2, R2, -UR19, R69 ;  /* 0x8000001302027c23 */ /* 0x000fe40008010045 */
[----:B------:R1:W5:Y:S04]  /*df40*/  LDL.LU R72, [R1+0xa0] ;  /* 0x0000a00001487983 */ /* 0x0003680000300800 */
[----:B------:R1:W5:Y:S04]  /*df50*/  LDL.LU R71, [R1+0x9c] ;  /* 0x00009c0001477983 */ /* 0x0003680000300800 */
[----:B------:R1:W5:Y:S04]  /*df60*/  LDL.LU R70, [R1+0x98] ;  /* 0x0000980001467983 */ /* 0x0003680000300800 */
[----:B------:R1:W5:Y:S04]  /*df70*/  LDL.LU R69, [R1+0x94] ;  /* 0x0000940001457983 */ /* 0x0003680000300800 */
[----:B------:R1:W5:Y:S01]  /*df80*/  LDL.LU R68, [R1+0x90] ;  /* 0x0000900001447983 */ /* 0x0003620000300800 */
[----:B------:R-:W-:-:S02]  /*df90*/  FSEL R141, R6, -INF , !P0 ;  /* 0xff800000068d7808 */ /* 0x000fc40004000000 */
[----:B------:R-:W-:Y:S02]  /*dfa0*/  PLOP3.LUT P0, PT, PT, PT, UP0, 0x80, 0x0 ;  /* 0x000000000000781c */ /* 0x000fe40003f0f008 */
[----:B------:R-:W-:Y:S02]  /*dfb0*/  FSEL R14, R5, -INF , !P6 ;  /* 0xff800000050e7808 */ /* 0x000fe40007000000 */
[----:B------:R-:W-:Y:S02]  /*dfc0*/  FSEL R136, R4, -INF , !P5 ;  /* 0xff80000004887808 */ /* 0x000fe40006800000 */
[----:B------:R-:W-:Y:S02]  /*dfd0*/  FSEL R137, R2, -INF , !P4 ;  /* 0xff80000002897808 */ /* 0x000fe40006000000 */
[----:B------:R-:W-:-:S05]  /*dfe0*/  FSEL R140, R0, -INF , !P3 ;  /* 0xff800000008c7808 */ /* 0x000fca0005800000 */
        /* <DEDUP_REMOVED lines=10> */
[----:B------:R-:W1:Y:S03]  /*e090*/  @!P1 LDC.64 R6, c[0x0][0x218] ;  /* 0x00008600ff069b82 */ /* 0x000e660000000a00 */
[----:B------:R-:W-:Y:S01]  /*e0a0*/  UIMAD UR4, UR5, UR9, UR4 ;  /* 0x00000009050472a4 */ /* 0x000fe2000f8e0204 */
[----:B------:R-:W-:Y:S02]  /*e0b0*/  IMAD.U32 R0, RZ, RZ, UR30 ;  /* 0x0000001eff007e24 */ /* 0x000fe4000f8e00ff */
        /* <DEDUP_REMOVED lines=13> */
[----:B-1----:R-:W-:-:S04]  /*e190*/  @!P1 LEA R4, P3, R0, R6, 0x1 ;  /* 0x0000000600049211 */ /* 0x002fc800078608ff */
[C---:B------:R-:W-:Y:S02]  /*e1a0*/  @!P1 LEA.HI.X R5, R0.reuse, R7, R2, 0x1, P3 ;  /* 0x0000000700059211 */ /* 0x040fe400018f0c02 */
[----:B------:R-:W1:Y:S01]  /*e1b0*/  @!P1 LDC.64 R6, c[0x0][0x218] ;  /* 0x00008600ff069b82 */ /* 0x000e620000000a00 */
        /* <DEDUP_REMOVED lines=57> */
.L_x_903:
[----:B------:R-:W-:Y:S05]  /*e550*/  BSYNC B0 ;  /* 0x0000000000007941 */ /* 0x000fea0003800000 */
.L_x_902:
[----:B------:R-:W0:Y:S02]  /*e560*/  LDGDEPBAR ;  /* 0x00000000000079af */ /* 0x000e240000000000 */
.L_x_901:
[----:B------:R-:W3:Y:S01]  /*e570*/  LDL.LU R49, [R1+0x30] ;  /* 0x0000300001317983 */ /* 0x000ee20000300800 */
[----:B------:R-:W-:Y:S02]  /*e580*/  MOV R55, R25 ;  /* 0x0000001900377202 */ /* 0x000fe40000000f00 */
[----:B------:R-:W-:Y:S01]  /*e590*/  MOV R53, R27 ;  /* 0x0000001b00357202 */ /* 0x000fe20000000f00 */
[----:B------:R-:W4:Y:S04]  /*e5a0*/  LDL.LU R25, [R1+0x28] ;  /* 0x0000280001197983 */ /* 0x000f280000300800 */
[----:B------:R2:W-:Y:S04]  /*e5b0*/  STL [R1+0xac], R235 ;  /* 0x0000aceb01007387 */ /* 0x0005e80000100800 */
[----:B--2---:R-:W2:Y:S01]  /*e5c0*/  LDL.LU R235, [R1+0x1c] ;  /* 0x00001c0001eb7983 */ /* 0x004ea20000300800 */
[----:B------:R-:W-:-:S03]  /*e5d0*/  FMNMX.FTZ R0, R135, R19, !PT ;  /* 0x0000001387007209 */ /* 0x000fc60007810000 */
[----:B------:R-:W-:Y:S01]  /*e5e0*/  STL [R1+0xa8], R234 ;  /* 0x0000a8ea01007387 */ /* 0x000fe20000100800 */
        /* <DEDUP_REMOVED lines=8> */
[----:B------:R-:W-:Y:S01]  /*e670*/  STL [R1+0x90], R224 ;  /* 0x000090e001007387 */ /* 0x000fe20000100800 */
[----:B---3--:R-:W-:-:S04]  /*e680*/  FMNMX.FTZ R0, R49, R0, !PT ;  /* 0x0000000031007209 */ /* 0x008fc80007810000 */
[----:B------:R-:W-:-:S04]  /*e690*/  FMNMX.FTZ R0, R63, R0, !PT ;  /* 0x000000003f007209 */ /* 0x000fc80007810000 */
[----:B------:R-:W-:-:S04]  /*e6a0*/  FMNMX.FTZ R0, R61, R0, !PT ;  /* 0x000000003d007209 */ /* 0x000fc80007810000 */
[----:B------:R-:W-:-:S04]  /*e6b0*/  FMNMX.FTZ R0, R60, R0, !PT ;  /* 0x000000003c007209 */ /* 0x000fc80007810000 */
[----:B------:R-:W-:-:S04]  /*e6c0*/  FMNMX.FTZ R0, R50, R0, !PT ;  /* 0x0000000032007209 */ /* 0x000fc80007810000 */
[----:B------:R-:W-:-:S04]  /*e6d0*/  FMNMX.FTZ R0, R51, R0, !PT ;  /* 0x0000000033007209 */ /* 0x000fc80007810000 */
[----:B------:R-:W-:-:S04]  /*e6e0*/  FMNMX.FTZ R0, R219, R0, !PT ;  /* 0x00000000db007209 */ /* 0x000fc80007810000 */
[----:B------:R-:W-:-:S04]  /*e6f0*/  FMNMX.FTZ R0, R215, R0, !PT ;  /* 0x00000000d7007209 */ /* 0x000fc80007810000 */
[----:B-1----:R-:W-:Y:S02]  /*e700*/  FMNMX.FTZ R3, R212, R0, !PT ;  /* 0x00000000d4037209 */ /* 0x002fe40007810000 */
        /* <DEDUP_REMOVED lines=52> */
[----:B------:R-:W1:Y:S01]  /*ea50*/  SHFL.BFLY PT, R5, R3, 0x2, 0x1f ;  /* 0x0c401f0003057f89 */ /* 0x000e6200000e0000 */
[----:B------:R-:W-:Y:S01]  /*ea60*/  FMUL.FTZ R13, R231, UR10 ;  /* 0x0000000ae70d7c20 */ /* 0x000fe20008410000 */
[----:B------:R-:W-:-:S02]  /*ea70*/  FMNMX.FTZ R2, R211, R2, !PT ;  /* 0x00000002d3027209 */ /* 0x000fc40007810000 */
[----:B------:R-:W-:Y:S01]  /*ea80*/  FSETP.NEU.FTZ.AND P5, PT, R231, -INF , PT ;  /* 0xff800000e700780b */ /* 0x000fe20003fbd000 */
[----:B------:R-:W-:Y:S01]  /*ea90*/  STL [R1+0x3c], R231 ;  /* 0x00003ce701007387 */ /* 0x000fe20000100800 */
[----:B------:R-:W-:Y:S02]  /*eaa0*/  FMNMX.FTZ R2, R209, R2, !PT ;  /* 0x00000002d1027209 */ /* 0x000fe40007810000 */
[----:B--2---:R-:W-:Y:S02]  /*eab0*/  FMNMX.FTZ R0, R0, R6, !PT ;  /* 0x0000000600007209 */ /* 0x004fe40007810000 */
[----:B------:R-:W-:Y:S02]  /*eac0*/  FMNMX.FTZ R2, R141, R2, !PT ;  /* 0x000000028d027209 */ /* 0x000fe40007810000 */
[----:B------:R-:W-:Y:S01]  /*ead0*/  FSEL R13, R13, RZ, P5 ;  /* 0x000000ff0d0d7208 */ /* 0x000fe20002800000 */
[----:B------:R-:W2:Y:S01]  /*eae0*/  SHFL.BFLY PT, R7, R0, 0x1, 0x1f ;  /* 0x0c201f0000077f89 */ /* 0x000ea200000e0000 */
[----:B------:R-:W-:-:S03]  /*eaf0*/  FMNMX.FTZ R2, R140, R2, !PT ;  /* 0x000000028c027209 */ /* 0x000fc60007810000 */
[----:B------:R-:W-:-:S04]  /*eb00*/  FFMA.FTZ R4, R19, UR10, -R13 ;  /* 0x0000000a13047c23 */ /* 0x000fc8000801080d */
[----:B------:R3:W-:Y:S01]  /*eb10*/  MUFU.EX2 R8, R4 ;  /* 0x0000000400087308 */ /* 0x0007e20000000800 */
[----:B-1----:R-:W-:Y:S02]  /*eb20*/  FMNMX.FTZ R3, R3, R5, !PT ;  /* 0x0000000503037209 */ /* 0x002fe40007810000 */
[----:B------:R-:W-:Y:S04]  /*eb30*/  SHFL.BFLY PT, R5, R2, 0x2, 0x1f ;  /* 0x0c401f0002057f89 */ /* 0x000fe800000e0000 */
[----:B------:R-:W1:Y:S01]  /*eb40*/  SHFL.BFLY PT, R6, R3, 0x1, 0x1f ;  /* 0x0c201f0003067f89 */ /* 0x000e6200000e0000 */
[----:B--2---:R-:W-:Y:S01]  /*eb50*/  FMNMX.FTZ R27, R0, R7, !PT ;  /* 0x00000007001b7209 */ /* 0x004fe20007810000 */
[--C-:B------:R-:W-:Y:S01]  /*eb60*/  FFMA.FTZ R0, R17, UR10, -R13.reuse ;  /* 0x0000000a11007c23 */ /* 0x100fe2000801080d */
[----:B---3--:R-:W-:-:S02]  /*eb70*/  FFMA.FTZ R4, R20, UR10, -R13 ;  /* 0x0000000a14047c23 */ /* 0x008fc4000801080d */
[C---:B------:R-:W-:Y:S01]  /*eb80*/  FSETP.NEU.FTZ.AND P4, PT, R27.reuse, -INF , PT ;  /* 0xff8000001b00780b */ /* 0x040fe20003f9d000 */
[----:B------:R2:W-:Y:S01]  /*eb90*/  MUFU.EX2 R232, R0 ;  /* 0x0000000000e87308 */ /* 0x0005e20000000800 */
[----:B------:R-:W-:Y:S01]  /*eba0*/  STL [R1+0x40], R27 ;  /* 0x0000401b01007387 */ /* 0x000fe20000100800 */
[----:B------:R-:W-:-:S05]  /*ebb0*/  FMUL.FTZ R12, R27, UR10 ;  /* 0x0000000a1b0c7c20 */ /* 0x000fca0008410000 */
[----:B------:R-:W-:Y:S01]  /*ebc0*/  FSEL R12, R12, RZ, P4 ;  /* 0x000000ff0c0c7208 */ /* 0x000fe20002000000 */
[----:B------:R3:W-:Y:S01]  /*ebd0*/  MUFU.EX2 R10, R4 ;  /* 0x00000004000a7308 */ /* 0x0007e20000000800 */
[----:B-1----:R-:W-:-:S04]  /*ebe0*/  FMNMX.FTZ R234, R3, R6, !PT ;  /* 0x0000000603ea7209 */ /* 0x002fc80007810000 */
[C---:B------:R-:W-:Y:S01]  /*ebf0*/  FSETP.NEU.FTZ.AND P3, PT, R234.reuse, -INF , PT ;  /* 0xff800000ea00780b */ /* 0x040fe20003f7d000 */
[----:B--2---:R-:W-:Y:S01]  /*ec00*/  FFMA.FTZ R0, R15, UR10, -R13 ;  /* 0x0000000a0f007c23 */ /* 0x004fe2000801080d */
[----:B------:R-:W-:Y:S01]  /*ec10*/  STL [R1+0x38], R234 ;  /* 0x000038ea01007387 */ /* 0x000fe20000100800 */
[----:B------:R-:W-:Y:S02]  /*ec20*/  FMUL.FTZ R3, R234, UR10 ;  /* 0x0000000aea037c20 */ /* 0x000fe40008410000 */
[----:B------:R1:W-:Y:S03]  /*ec30*/  MUFU.EX2 R224, R0 ;  /* 0x0000000000e07308 */ /* 0x0003e60000000800 */
[----:B------:R-:W-:-:S05]  /*ec40*/  FSEL R3, R3, RZ, P3 ;  /* 0x000000ff03037208 */ /* 0x000fca0001800000 */
[----:B---3--:R-:W-:-:S04]  /*ec50*/  FFMA.FTZ R4, R22, UR10, -R3 ;  /* 0x0000000a16047c23 */ /* 0x008fc80008010803 */
[----:B------:R2:W-:Y:S01]  /*ec60*/  MUFU.EX2 R7, R4 ;  /* 0x0000000400077308 */ /* 0x0005e20000000800 */
[----:B-1----:R-:W-:Y:S01]  /*ec70*/  FMNMX.FTZ R0, R2, R5, !PT ;  /* 0x0000000502007209 */ /* 0x002fe20007810000 */
[----:B------:R-:W-:-:S04]  /*ec80*/  FFMA.FTZ R2, R21, UR10, -R12 ;  /* 0x0000000a15027c23 */ /* 0x000fc8000801080c */
[----:B------:R-:W1:Y:S02]  /*ec90*/  SHFL.BFLY PT, R5, R0, 0x1, 0x1f ;  /* 0x0c201f0000057f89 */ /* 0x000e6400000e0000 */
[----:B------:R3:W-:Y:S01]  /*eca0*/  MUFU.EX2 R9, R2 ;  /* 0x0000000200097308 */ /* 0x0007e20000000800 */
[----:B--2---:R-:W-:-:S07]  /*ecb0*/  FFMA.FTZ R4, R16, UR10, -R12 ;  /* 0x0000000a10047c23 */ /* 0x004fce000801080c */
[----:B------:R-:W-:Y:S01]  /*ecc0*/  MUFU.EX2 R230, R4 ;  /* 0x0000000400e67308 */ /* 0x000fe20000000800 */
[----:B---3--:R-:W-:-:S07]  /*ecd0*/  FFMA.FTZ R2, R23, UR10, -R12 ;  /* 0x0000000a17027c23 */ /* 0x008fce000801080c */
[----:B------:R2:W-:Y:S01]  /*ece0*/  MUFU.EX2 R21, R2 ;  /* 0x0000000200157308 */ /* 0x0005e20000000800 */
[----:B-1----:R-:W-:-:S05]  /*ecf0*/  FMNMX.FTZ R11, R0, R5, !PT ;  /* 0x00000005000b7209 */ /* 0x002fca0007810000 */
[----:B------:R1:W-:Y:S04]  /*ed00*/  STL [R1+0x34], R11 ;  /* 0x0000340b01007387 */ /* 0x0003e80000100800 */
[----:B------:R-:W3:Y:S04]  /*ed10*/  LDL.LU R233, [R1+0x2c] ;  /* 0x00002c0001e97983 */ /* 0x000ee80000300800 */
[----:B------:R-:W3:Y:S01]  /*ed20*/  LDL.LU R19, [R1+0x20] ;  /* 0x0000200001137983 */ /* 0x000ee20000300800 */
[----:B--2---:R-:W-:-:S04]  /*ed30*/  FFMA.FTZ R2, R18, UR10, -R12 ;  /* 0x0000000a12027c23 */ /* 0x004fc8000801080c */
[----:B------:R2:W-:Y:S02]  /*ed40*/  MUFU.EX2 R67, R2 ;  /* 0x0000000200437308 */ /* 0x0005e40000000800 */
[----:B--2---:R-:W-:Y:S02]  /*ed50*/  FSEL R2, R234, RZ, P3 ;  /* 0x000000ffea027208 */ /* 0x004fe40001800000 */
[----:B------:R-:W-:-:S03]  /*ed60*/  FSETP.NEU.FTZ.AND P3, PT, R11, -INF , PT ;  /* 0xff8000000b00780b */ /* 0x000fc60003f7d000 */
[----:B------:R-:W-:Y:S01]  /*ed70*/  FADD.FTZ R2, R133, -R2 ;  /* 0x8000000285027221 */ /* 0x000fe20000010000 */
[----:B------:R-:W-:-:S03]  /*ed80*/  FSEL R4, R11, RZ, P3 ;  /* 0x000000ff0b047208 */ /* 0x000fc60001800000 */
[----:B------:R-:W-:Y:S01]  /*ed90*/  FMUL.FTZ R0, R2, UR10 ;  /* 0x0000000a02007c20 */ /* 0x000fe20008410000 */
[----:B------:R-:W-:Y:S01]  /*eda0*/  FMUL.FTZ R2, R11, UR10 ;  /* 0x0000000a0b027c20 */ /* 0x000fe20008410000 */
[----:B------:R-:W-:-:S04]  /*edb0*/  FADD.FTZ R4, R132, -R4 ;  /* 0x8000000484047221 */ /* 0x000fc80000010000 */
[----:B------:R-:W-:Y:S01]  /*edc0*/  FSEL R2, R2, RZ, P3 ;  /* 0x000000ff02027208 */ /* 0x000fe20001800000 */
[----:B------:R-:W-:Y:S01]  /*edd0*/  FMUL.FTZ R4, R4, UR10 ;  /* 0x0000000a04047c20 */ /* 0x000fe20008410000 */
[----:B------:R-:W2:Y:S03]  /*ede0*/  MUFU.EX2 R0, R0 ;  /* 0x0000000000007308 */ /* 0x000ea60000000800 */
[----:B------:R-:W-:-:S05]  /*edf0*/  FFMA.FTZ R5, R24, UR10, -R2 ;  /* 0x0000000a18057c23 */ /* 0x000fca0008010802 */
[----:B------:R4:W-:Y:S08]  /*ee00*/  MUFU.EX2 R6, R5 ;  /* 0x0000000500067308 */ /* 0x0009f00000000800 */
[----:B------:R-:W1:Y:S01]  /*ee10*/  MUFU.EX2 R4, R4 ;  /* 0x0000000400047308 */ /* 0x000e620000000800 */
[-C--:B--2---:R-:W-:Y:S01]  /*ee20*/  FMUL.FTZ R204, R204, R0.reuse ;  /* 0x00000000cccc7220 */ /* 0x084fe20000410000 */
[-C--:B------:R-:W-:Y:S01]  /*ee30*/  FMUL.FTZ R205, R205, R0.reuse ;  /* 0x00000000cdcd7220 */ /* 0x080fe20000410000 */
[-C--:B------:R-:W-:Y:S01]  /*ee40*/  FMUL.FTZ R200, R200, R0.reuse ;  /* 0x00000000c8c87220 */ /* 0x080fe20000410000 */
[-C--:B------:R-:W-:Y:S01]  /*ee50*/  FMUL.FTZ R201, R201, R0.reuse ;  /* 0x00000000c9c97220 */ /* 0x080fe20000410000 */
[-C--:B------:R-:W-:Y:S01]  /*ee60*/  FMUL.FTZ R196, R196, R0.reuse ;  /* 0x00000000c4c47220 */ /* 0x080fe20000410000 */
[-C--:B------:R-:W-:Y:S01]  /*ee70*/  FMUL.FTZ R197, R197, R0.reuse ;  /* 0x00000000c5c57220 */ /* 0x080fe20000410000 */
[-C--:B------:R-:W-:Y:S01]  /*ee80*/  FMUL.FTZ R192, R192, R0.reuse ;  /* 0x00000000c0c07220 */ /* 0x080fe20000410000 */
[-C--:B------:R-:W-:Y:S01]  /*ee90*/  FMUL.FTZ R193, R193, R0.reuse ;  /* 0x00000000c1c17220 */ /* 0x080fe20000410000 */
[----:B----4-:R-:W-:Y:S01]  /*eea0*/  FSEL R5, R231, RZ, P5 ;  /* 0x000000ffe7057208 */ /* 0x010fe20002800000 */
[-C--:B------:R-:W-:Y:S01]  /*eeb0*/  FMUL.FTZ R188, R188, R0.reuse ;  /* 0x00000000bcbc7220 */ /* 0x080fe20000410000 */
[-C--:B------:R-:W-:Y:S01]  /*eec0*/  FMUL.FTZ R189, R189, R0.reuse ;  /* 0x00000000bdbd7220 */ /* 0x080fe20000410000 */
[-C--:B------:R-:W-:Y:S01]  /*eed0*/  FMUL.FTZ R184, R184, R0.reuse ;  /* 0x00000000b8b87220 */ /* 0x080fe20000410000 */
[-C--:B------:R-:W-:Y:S01]  /*eee0*/  FMUL.FTZ R185, R185, R0.reuse ;  /* 0x00000000b9b97220 */ /* 0x080fe20000410000 */
[----:B------:R-:W-:Y:S01]  /*eef0*/  FADD.FTZ R5, R135, -R5 ;  /* 0x8000000587057221 */ /* 0x000fe20000010000 */
[-C--:B------:R-:W-:Y:S01]  /*ef00*/  FFMA.FTZ R135, R25, R0.reuse, R7 ;  /* 0x0000000019877223 */ /* 0x080fe20000010007 */
[-C--:B------:R-:W-:Y:S01]  /*ef10*/  FMUL.FTZ R180, R180, R0.reuse ;  /* 0x00000000b4b47220 */ /* 0x080fe20000410000 */
[-C--:B------:R-:W-:Y:S01]  /*ef20*/  FMUL.FTZ R181, R181, R0.reuse ;  /* 0x00000000b5b57220 */ /* 0x080fe20000410000 */
[-C--:B------:R-:W-:Y:S01]  /*ef30*/  FMUL.FTZ R176, R176, R0.reuse ;  /* 0x00000000b0b07220 */ /* 0x080fe20000410000 */
[-C--:B------:R-:W-:Y:S01]  /*ef40*/  FMUL.FTZ R177, R177, R0.reuse ;  /* 0x00000000b1b17220 */ /* 0x080fe20000410000 */
[-C--:B-----5:R-:W-:Y:S01]  /*ef50*/  FMUL.FTZ R72, R72, R0.reuse ;  /* 0x0000000048487220 */ /* 0x0a0fe20000410000 */
        /* <DEDUP_REMOVED lines=15> */
[----:B------:R-:W-:Y:S01]  /*f050*/  FMUL.FTZ R0, R5, UR10 ;  /* 0x0000000a05007c20 */ /* 0x000fe20008410000 */
[----:B------:R-:W-:-:S02]  /*f060*/  IMAD.MOV.U32 R109, RZ, RZ, R27 ;  /* 0x000000ffff6d7224 */ /* 0x000fc400078e001b */
[--C-:B------:R-:W-:Y:S01]  /*f070*/  FFMA.FTZ R5, R26, UR10, -R3.reuse ;  /* 0x0000000a1a057c23 */ /* 0x100fe20008010803 */
[-C--:B-1----:R-:W-:Y:S01]  /*f080*/  FMUL.FTZ R206, R206, R4.reuse ;  /* 0x00000004cece7220 */ /* 0x082fe20000410000 */
        /* <DEDUP_REMOVED lines=31> */
[----:B---3--:R-:W-:Y:S01]  /*f280*/  FFMA.FTZ R229, R233, R4, R6 ;  /* 0x00000004e9e57223 */ /* 0x008fe20000010006 */
[----:B------:R-:W-:-:S04]  /*f290*/  FFMA.FTZ R4, R42, UR10, -R3 ;  /* 0x0000000a2a047c23 */ /* 0x000fc80008010803 */
[----:B------:R1:W-:Y:S02]  /*f2a0*/  MUFU.EX2 R111, R4 ;  /* 0x00000004006f7308 */ /* 0x0003e40000000800 */
[----:B-1----:R-:W-:Y:S01]  /*f2b0*/  FFMA.FTZ R4, R40, UR10, -R3 ;  /* 0x0000000a28047c23 */ /* 0x002fe20008010803 */
[----:B------:R-:W-:Y:S02]  /*f2c0*/  IMAD.MOV.U32 R40, RZ, RZ, R10 ;  /* 0x000000ffff287224 */ /* 0x000fe400078e000a */
[----:B------:R-:W2:Y:S03]  /*f2d0*/  LDL.LU R10, [R1+0x24] ;  /* 0x00002400010a7983 */ /* 0x000ea60000300800 */
[----:B------:R-:W1:Y:S08]  /*f2e0*/  MUFU.EX2 R0, R0 ;  /* 0x0000000000007308 */ /* 0x000e700000000800 */
[----:B------:R3:W-:Y:S01]  /*f2f0*/  MUFU.EX2 R233, R5 ;  /* 0x0000000500e97308 */ /* 0x0007e20000000800 */
[----:B-1----:R-:W-:-:S07]  /*f300*/  FFMA.FTZ R133, R19, R0, R8 ;  /* 0x0000000013857223 */ /* 0x002fce0000010008 */
[----:B------:R1:W-:Y:S01]  /*f310*/  MUFU.EX2 R22, R4 ;  /* 0x0000000400167308 */ /* 0x0003e20000000800 */
[----:B------:R-:W4:Y:S01]  /*f320*/  LDSM.16.MT88.4 R16, [R225+0xc000] ;  /* 0x00c00000e110783b */ /* 0x000f220000004200 */
[----:B---3--:R-:W-:Y:S02]  /*f330*/  FSEL R5, R109, RZ, P4 ;  /* 0x000000ff6d057208 */ /* 0x008fe40002000000 */
[----:B------:R-:W-:-:S03]  /*f340*/  MOV R123, R232 ;  /* 0x000000e8007b7202 */ /* 0x000fc60000000f00 */
[----:B------:R-:W-:Y:S01]  /*f350*/  FADD.FTZ R5, R134, -R5 ;  /* 0x8000000586057221 */ /* 0x000fe20000010000 */
[----:B-1----:R-:W-:-:S04]  /*f360*/  FFMA.FTZ R4, R44, UR10, -R2 ;  /* 0x0000000a2c047c23 */ /* 0x002fc80008010802 */
[----:B------:R1:W3:Y:S01]  /*f370*/  MUFU.EX2 R107, R4 ;  /* 0x00000004006b7308 */ /* 0x0002e20000000800 */
[----:B------:R-:W-:Y:S01]  /*f380*/  FMUL.FTZ R5, R5, UR10 ;  /* 0x0000000a05057c20 */ /* 0x000fe20008410000 */
        /* <DEDUP_REMOVED lines=9> */
[----:B-1----:R-:W-:Y:S01]  /*f420*/  FFMA.FTZ R4, R43, UR10, -R2 ;  /* 0x0000000a2b047c23 */ /* 0x002fe20008010802 */
[----:B------:R-:W-:-:S03]  /*f430*/  FMUL.FTZ R157, R157, R0 ;  /* 0x000000009d9d7220 */ /* 0x000fc60000410000 */
[----:B------:R1:W-:Y:S01]  /*f440*/  MUFU.EX2 R232, R4 ;  /* 0x0000000400e87308 */ /* 0x0003e20000000800 */
        /* <DEDUP_REMOVED lines=16> */
[-C--:B------:R-:W-:Y:S01]  /*f550*/  FMUL.FTZ R101, R101, R0.reuse ;  /* 0x0000000065657220 */ /* 0x080fe20000410000 */
[-C--:B------:R-:W-:Y:S01]  /*f560*/  FMUL.FTZ R112, R112, R0.reuse ;  /* 0x0000000070707220 */ /* 0x080fe20000410000 */
[-C--:B------:R-:W-:Y:S01]  /*f570*/  FMUL.FTZ R113, R113, R0.reuse ;  /* 0x0000000071717220 */ /* 0x080fe20000410000 */
[-C--:B------:R-:W-:Y:S01]  /*f580*/  FMUL.FTZ R116, R116, R0.reuse ;  /* 0x0000000074747220 */ /* 0x080fe20000410000 */
[-C--:B------:R-:W-:Y:S01]  /*f590*/  FMUL.FTZ R117, R117, R0.reuse ;  /* 0x0000000075757220 */ /* 0x080fe20000410000 */
[-C--:B------:R-:W-:Y:S01]  /*f5a0*/  FMUL.FTZ R128, R128, R0.reuse ;  /* 0x0000000080807220 */ /* 0x080fe20000410000 */
[----:B------:R-:W-:Y:S01]  /*f5b0*/  FMUL.FTZ R129, R129, R0 ;  /* 0x0000000081817220 */ /* 0x000fe20000410000 */
[----:B------:R-:W-:Y:S01]  /*f5c0*/  MOV R134, R230 ;  /* 0x000000e600867202 */ /* 0x000fe20000000f00 */
[----:B------:R3:W1:Y:S08]  /*f5d0*/  MUFU.EX2 R0, R5 ;  /* 0x0000000500007308 */ /* 0x0006700000000800 */
[----:B------:R4:W4:Y:S01]  /*f5e0*/  MUFU.EX2 R230, R4 ;  /* 0x0000000400e67308 */ /* 0x0009220000000800 */
[----:B------:R-:W-:-:S02]  /*f5f0*/  MOV R41, R67 ;  /* 0x0000004300297202 */ /* 0x000fc40000000f00 */
[----:B------:R-:W-:Y:S02]  /*f600*/  MOV R105, R11 ;  /* 0x0000000b00697202 */ /* 0x000fe40000000f00 */
[----:B------:R-:W-:Y:S02]  /*f610*/  F2FP.BF16.F32.PACK_AB R8, R40, R8 ;  /* 0x000000082808723e */ /* 0x000fe400000010ff */
[----:B------:R-:W-:Y:S02]  /*f620*/  F2FP.BF16.F32.PACK_AB R11, R134, R41 ;  /* 0x00000029860b723e */ /* 0x000fe400000010ff */
[----:B---3--:R-:W-:Y:S01]  /*f630*/  F2FP.BF16.F32.PACK_AB R5, R107, R6 ;  /* 0x000000066b05723e */ /* 0x008fe200000010ff */
[-C--:B-1----:R-:W-:Y:S01]  /*f640*/  FMUL.FTZ R174, R174, R0.reuse ;  /* 0x00000000aeae7220 */ /* 0x082fe20000410000 */
[-C--:B------:R-:W-:Y:S01]  /*f650*/  FMUL.FTZ R175, R175, R0.reuse ;  /* 0x00000000afaf7220 */ /* 0x080fe20000410000 */
[----:B------:R-:W-:Y:S01]  /*f660*/  F2FP.BF16.F32.PACK_AB R6, R22, R111 ;  /* 0x0000006f1606723e */ /* 0x000fe200000010ff */
[-C--:B------:R-:W-:Y:S01]  /*f670*/  FMUL.FTZ R170, R170, R0.reuse ;  /* 0x00000000aaaa7220 */ /* 0x080fe20000410000 */
[----:B------:R-:W-:Y:S01]  /*f680*/  FMUL.FTZ R171, R171, R0 ;  /* 0x00000000abab7220 */ /* 0x000fe20000410000 */
[----:B----4-:R-:W-:-:S02]  /*f690*/  F2FP.BF16.F32.PACK_AB R4, R233, R7 ;  /* 0x00000007e904723e */ /* 0x010fc400000010ff */
[----:B------:R-:W-:Y:S01]  /*f6a0*/  F2FP.BF16.F32.PACK_AB R7, R230, R232 ;  /* 0x000000e8e607723e */ /* 0x000fe200000010ff */
[----:B------:R-:W-:Y:S01]  /*f6b0*/  IMAD.MOV.U32 R104, RZ, RZ, R59 ;  /* 0x000000ffff687224 */ /* 0x000fe200078e003b */
[----:B------:R-:W-:Y:S01]  /*f6c0*/  MOV R15, R57 ;  /* 0x00000039000f7202 */ /* 0x000fe20000000f00 */
[----:B------:R-:W-:Y:S01]  /*f6d0*/  IMAD.MOV.U32 R20, RZ, RZ, R56 ;  /* 0x000000ffff147224 */ /* 0x000fe200078e0038 */
[----:B------:R-:W-:-:S03]  /*f6e0*/  MOV R23, R58 ;  /* 0x0000003a00177202 */ /* 0x000fc60000000f00 */
[C---:B------:R-:W-:Y:S06]  /*f6f0*/  HMMA.16816.F32.BF16 R204, R4.reuse, R16, R204 ;  /* 0x0000001004cc723c */ /* 0x040fec00000418cc */
[----:B------:R-:W-:Y:S01]  /*f700*/  HMMA.16816.F32.BF16 R200, R4, R18, R200 ;  /* 0x0000001204c8723c */ /* 0x000fe200000418c8 */
[----:B------:R-:W-:Y:S01]  /*f710*/  MOV R108, R64 ;  /* 0x00000040006c7202 */ /* 0x000fe20000000f00 */
[----:B------:R-:W-:Y:S02]  /*f720*/  IMAD.MOV.U32 R120, RZ, RZ, R65 ;  /* 0x000000ffff787224 */ /* 0x000fe400078e0041 */
[-C--:B------:R-:W-:Y:S01]  /*f730*/  FMUL.FTZ R166, R166, R0.reuse ;  /* 0x00000000a6a67220 */ /* 0x080fe20000410000 */
[-C--:B------:R-:W-:Y:S01]  /*f740*/  FMUL.FTZ R167, R167, R0.reuse ;  /* 0x00000000a7a77220 */ /* 0x080fe20000410000 */
        /* <DEDUP_REMOVED lines=10> */
[-C--:B------:R-:W-:Y:S01]  /*f7f0*/  FMUL.FTZ R158, R158, R0.reuse ;  /* 0x000000009e9e7220 */ /* 0x080fe20000410000 */
[-C--:B------:R-:W-:Y:S01]  /*f800*/  FMUL.FTZ R159, R159, R0.reuse ;  /* 0x000000009f9f7220 */ /* 0x080fe20000410000 */
[-C--:B------:R-:W-:Y:S01]  /*f810*/  FMUL.FTZ R154, R154, R0.reuse ;  /* 0x000000009a9a7220 */ /* 0x080fe20000410000 */
[----:B------:R-:W-:Y:S01]  /*f820*/  FMUL.FTZ R155, R155, R0 ;  /* 0x000000009b9b7220 */ /* 0x000fe20000410000 */
[----:B------:R-:W-:Y:S01]  /*f830*/  IMAD.MOV.U32 R42, RZ, RZ, R20 ;  /* 0x000000ffff2a7224 */ /* 0x000fe200078e0014 */
[----:B------:R-:W-:Y:S01]  /*f840*/  MOV R106, R50 ;  /* 0x00000032006a7202 */ /* 0x000fe20000000f00 */
[----:B------:R-:W-:-:S02]  /*f850*/  IMAD.MOV.U32 R122, RZ, RZ, R51 ;  /* 0x000000ffff7a7224 */ /* 0x000fc400078e0033 */
[----:B------:R-:W-:Y:S02]  /*f860*/  IMAD.MOV.U32 R20, RZ, RZ, R48 ;  /* 0x000000ffff147224 */ /* 0x000fe400078e0030 */
[-C--:B------:R-:W-:Y:S01]  /*f870*/  FMUL.FTZ R150, R150, R0.reuse ;  /* 0x0000000096967220 */ /* 0x080fe20000410000 */
[-C--:B------:R-:W-:Y:S01]  /*f880*/  FMUL.FTZ R151, R151, R0.reuse ;  /* 0x0000000097977220 */ /* 0x080fe20000410000 */
[-C--:B------:R-:W-:Y:S01]  /*f890*/  FMUL.FTZ R146, R146, R0.reuse ;  /* 0x0000000092927220 */ /* 0x080fe20000410000 */
[-C--:B------:R-:W-:Y:S01]  /*f8a0*/  FMUL.FTZ R147, R147, R0.reuse ;  /* 0x0000000093937220 */ /* 0x080fe20000410000 */
[----:B--2---:R-:W-:Y:S01]  /*f8b0*/  FFMA.FTZ R132, R10, R0, R9 ;  /* 0x000000000a847223 */ /* 0x004fe20000010009 */
[----:B------:R-:W-:Y:S02]  /*f8c0*/  F2FP.BF16.F32.PACK_AB R9, R21, R9 ;  /* 0x000000091509723e */ /* 0x000fe400000010ff */
[----:B------:R-:W-:-:S07]  /*f8d0*/  F2FP.BF16.F32.PACK_AB R10, R224, R123 ;  /* 0x0000007be00a723e */ /* 0x000fce00000010ff */
[C---:B------:R-:W-:Y:S06]  /*f8e0*/  HMMA.16816.F32.BF16 R172, R8.reuse, R16, R172 ;  /* 0x0000001008ac723c */ /* 0x040fec00000418ac */
[----:B------:R-:W-:Y:S01]  /*f8f0*/  HMMA.16816.F32.BF16 R56, R8, R18, R168 ;  /* 0x000000120838723c */ /* 0x000fe200000418a8 */
[----:B------:R-:W1:Y:S06]  /*f900*/  LDSM.16.MT88.4 R16, [R226+0xc000] ;  /* 0x00c00000e210783b */ /* 0x000e6c0000004200 */
        /* <DEDUP_REMOVED lines=8> */
[----:B------:R-:W-:Y:S01]  /*f990*/  HMMA.16816.F32.BF16 R52, R8, R18, R160 ;  /* 0x000000120834723c */ /* 0x000fe200000418a0 */
[----:B------:R-:W1:Y:S01]  /*f9a0*/  LDSM.16.MT88.4 R16, [R228+0xc000] ;  /* 0x00c00000e410783b */ /* 0x000e620000004200 */
[----:B------:R-:W-:-:S02]  /*f9b0*/  MOV R199, R121 ;  /* 0x0000007900c77202 */ /* 0x000fc40000000f00 */
[----:B------:R-:W-:-:S03]  /*f9c0*/  MOV R121, R49 ;  /* 0x0000003100797202 */ /* 0x000fc60000000f00 */
        /* <DEDUP_REMOVED lines=10> */
[----:B------:R-:W-:Y:S01]  /*fa70*/  MOV R190, R171 ;  /* 0x000000ab00be7202 */ /* 0x000fe20000000f00 */
[----:B------:R-:W-:Y:S01]  /*fa80*/  IMAD.MOV.U32 R171, RZ, RZ, R42 ;  /* 0x000000ffffab7224 */ /* 0x000fe200078e002a */
[-C--:B-1----:R-:W-:Y:S06]  /*fa90*/  HMMA.16816.F32.BF16 R148, R8, R16.reuse, R148 ;  /* 0x000000100894723c */ /* 0x082fec0000041894 */
[C---:B------:R-:W-:Y:S06]  /*faa0*/  HMMA.16816.F32.BF16 R180, R4.reuse, R16, R180 ;  /* 0x0000001004b4723c */ /* 0x040fec00000418b4 */
[-C--:B------:R-:W-:Y:S06]  /*fab0*/  HMMA.16816.F32.BF16 R176, R4, R18.reuse, R176 ;  /* 0x0000001204b0723c */ /* 0x080fec00000418b0 */
[----:B------:R-:W-:Y:S01]  /*fac0*/  HMMA.16816.F32.BF16 R144, R8, R18, R144 ;  /* 0x000000120890723c */ /* 0x000fe20000041890 */
[----:B------:R-:W1:Y:S01]  /*fad0*/  LDSM.16.MT88.4 R16, [R225+0xe000] ;  /* 0x00e00000e110783b */ /* 0x000e620000004200 */
[----:B------:R-:W-:Y:S01]  /*fae0*/  MOV R168, R40 ;  /* 0x0000002800a87202 */ /* 0x000fe20000000f00 */
[----:B------:R-:W-:Y:S01]  /*faf0*/  IMAD.MOV.U32 R189, RZ, RZ, R122 ;  /* 0x000000ffffbd7224 */ /* 0x000fe200078e007a */
[----:B------:R-:W-:Y:S01]  /*fb00*/  MOV R42, R126 ;  /* 0x0000007e002a7202 */ /* 0x000fe20000000f00 */
[-C--:B------:R-:W-:Y:S01]  /*fb10*/  FMUL.FTZ R82, R82, R0.reuse ;  /* 0x0000000052527220 */ /* 0x080fe20000410000 */
[----:B------:R-:W-:Y:S01]  /*fb20*/  MOV R40, R127 ;  /* 0x0000007f00287202 */ /* 0x000fe20000000f00 */
[----:B------:R-:W-:Y:S01]  /*fb30*/  FMUL.FTZ R83, R83, R0 ;  /* 0x0000000053537220 */ /* 0x000fe20000410000 */
        /* <DEDUP_REMOVED lines=14> */
[----:B------:R-:W-:Y:S01]  /*fc20*/  MOV R69, R122 ;  /* 0x0000007a00457202 */ /* 0x000fe20000000f00 */
[----:B------:R-:W-:Y:S01]  /*fc30*/  IMAD.MOV.U32 R42, RZ, RZ, R120 ;  /* 0x000000ffff2a7224 */ /* 0x000fe200078e0078 */
[----:B------:R-:W-:-:S02]  /*fc40*/  MOV R40, R121 ;  /* 0x0000007900287202 */ /* 0x000fc40000000f00 */
[----:B------:R-:W-:Y:S01]  /*fc50*/  HMMA.16816.F32.BF16 R120, R4, R16, R72 ;  /* 0x000000100478723c */ /* 0x000fe20000041848 */
[----:B------:R-:W-:-:S06]  /*fc60*/  MOV R68, R110 ;  /* 0x0000006e00447202 */ /* 0x000fcc0000000f00 */
[----:B------:R-:W-:Y:S02]  /*fc70*/  MOV R74, R108 ;  /* 0x0000006c004a7202 */ /* 0x000fe40000000f00 */
[----:B------:R-:W-:Y:S01]  /*fc80*/  MOV R72, R23 ;  /* 0x0000001700487202 */ /* 0x000fe20000000f00 */
[-C--:B------:R-:W-:Y:S06]  /*fc90*/  HMMA.16816.F32.BF16 R108, R4, R18.reuse, R76 ;  /* 0x00000012046c723c */ /* 0x080fec000004184c */
[----:B------:R-:W-:Y:S01]  /*fca0*/  HMMA.16816.F32.BF16 R20, R8, R18, R80 ;  /* 0x000000120814723c */ /* 0x000fe20000041850 */
[----:B------:R-:W1:Y:S01]  /*fcb0*/  LDSM.16.MT88.4 R16, [R226+0xe000] ;  /* 0x00e00000e210783b */ /* 0x000e620000004200 */
[-C--:B------:R-:W-:Y:S01]  /*fcc0*/  FMUL.FTZ R86, R86, R0.reuse ;  /* 0x0000000056567220 */ /* 0x080fe20000410000 */
[-C--:B------:R-:W-:Y:S01]  /*fcd0*/  FMUL.FTZ R87, R87, R0.reuse ;  /* 0x0000000057577220 */ /* 0x080fe20000410000 */
[-C--:B------:R-:W-:Y:S01]  /*fce0*/  FMUL.FTZ R98, R98, R0.reuse ;  /* 0x0000000062627220 */ /* 0x080fe20000410000 */
[----:B------:R-:W-:Y:S01]  /*fcf0*/  FMUL.FTZ R99, R99, R0 ;  /* 0x0000000063637220 */ /* 0x000fe20000410000 */
[----:B------:R-:W-:Y:S01]  /*fd00*/  MOV R198, R107 ;  /* 0x0000006b00c67202 */ /* 0x000fe20000000f00 */
[----:B------:R-:W-:Y:S01]  /*fd10*/  IMAD.MOV.U32 R73, RZ, RZ, R104 ;  /* 0x000000ffff497224 */ /* 0x000fe200078e0068 */
[----:B------:R-:W-:-:S02]  /*fd20*/  MOV R75, R106 ;  /* 0x0000006a004b7202 */ /* 0x000fc40000000f00 */
[----:B------:R-:W-:Y:S01]  /*fd30*/  MOV R196, R105 ;  /* 0x0000006900c47202 */ /* 0x000fe20000000f00 */
        /* <DEDUP_REMOVED lines=13> */
[-C--:B-1----:R-:W-:Y:S06]  /*fe10*/  HMMA.16816.F32.BF16 R100, R8, R16.reuse, R100 ;  /* 0x000000100864723c */ /* 0x082fec0000041864 */
[C---:B------:R-:W-:Y:S06]  /*fe20*/  HMMA.16816.F32.BF16 R88, R4.reuse, R16, R24 ;  /* 0x000000100458723c */ /* 0x040fec0000041818 */
[-C--:B------:R-:W-:Y:S06]  /*fe30*/  HMMA.16816.F32.BF16 R84, R4, R18.reuse, R28 ;  /* 0x000000120454723c */ /* 0x080fec000004181c */
[----:B------:R-:W-:Y:S01]  /*fe40*/  HMMA.16816.F32.BF16 R112, R8, R18, R112 ;  /* 0x000000120870723c */ /* 0x000fe20000041870 */
[----:B------:R-:W1:Y:S01]  /*fe50*/  LDSM.16.MT88.4 R16, [R227+0xe000] ;  /* 0x00e00000e310783b */ /* 0x000e620000004200 */
[----:B------:R-:W-:Y:S01]  /*fe60*/  IMAD.MOV.U32 R27, RZ, RZ, R42 ;  /* 0x000000ffff1b7224 */ /* 0x000fe200078e002a */
[----:B------:R-:W-:-:S04]  /*fe70*/  MOV R26, R40 ;  /* 0x00000028001a7202 */ /* 0x000fc80000000f00 */
[----:B------:R-:W-:Y:S01]  /*fe80*/  MOV R25, R27 ;  /* 0x0000001b00197202 */ /* 0x000fe20000000f00 */
[----:B------:R-:W-:Y:S01]  /*fe90*/  IMAD.MOV.U32 R27, RZ, RZ, R73 ;  /* 0x000000ffff1b7224 */ /* 0x000fe200078e0049 */
[----:B------:R-:W-:Y:S02]  /*fea0*/  MOV R73, R75 ;  /* 0x0000004b00497202 */ /* 0x000fe40000000f00 */
[----:B------:R-:W-:Y:S01]  /*feb0*/  MOV R75, R69 ;  /* 0x00000045004b7202 */ /* 0x000fe20000000f00 */
[----:B------:R-:W-:Y:S02]  /*fec0*/  IMAD.MOV.U32 R69, RZ, RZ, R71 ;  /* 0x000000ffff457224 */ /* 0x000fe400078e0047 */
[----:B------:R-:W-:Y:S01]  /*fed0*/  FFMA.FTZ R0, R26, UR10, -R13 ;  /* 0x0000000a1a007c23 */ /* 0x000fe2000801080d */
[----:B------:R-:W-:Y:S02]  /*fee0*/  MOV R71, R189 ;  /* 0x000000bd00477202 */ /* 0x000fe40000000f00 */
[----:B------:R-:W-:Y:S01]  /*fef0*/  MOV R189, R191 ;  /* 0x000000bf00bd7202 */ /* 0x000fe20000000f00 */
[----:B------:R-:W-:Y:S01]  /*ff00*/  IMAD.MOV.U32 R191, RZ, RZ, R161 ;  /* 0x000000ffffbf7224 */ /* 0x000fe200078e00a1 */
[----:B------:R-:W-:-:S02]  /*ff10*/  MOV R26, R72 ;  /* 0x00000048001a7202 */ /* 0x000fc40000000f00 */
[----:B------:R-:W-:Y:S02]  /*ff20*/  MOV R161, R199 ;  /* 0x000000c700a17202 */ /* 0x000fe40000000f00 */
[----:B------:R-:W-:Y:S01]  /*ff30*/  MOV R72, R74 ;  /* 0x0000004a00487202 */ /* 0x000fe20000000f00 */
[----:B------:R2:W-:Y:S01]  /*ff40*/  MUFU.EX2 R199, R0 ;  /* 0x0000000000c77308 */ /* 0x0005e20000000800 */
[----:B------:R-:W-:Y:S01]  /*ff50*/  IMAD.MOV.U32 R74, RZ, RZ, R68 ;  /* 0x000000ffff4a7224 */ /* 0x000fe200078e0044 */
[----:B------:R-:W-:Y:S01]  /*ff60*/  MOV R192, R43 ;  /* 0x0000002b00c07202 */ /* 0x000fe20000000f00 */
[----:B------:R-:W-:Y:S01]  /*ff70*/  IMAD.MOV.U32 R163, RZ, RZ, R41 ;  /* 0x000000ffffa37224 */ /* 0x000fe200078e0029 */
[----:B------:R-:W-:Y:S02]  /*ff80*/  MOV R68, R70 ;  /* 0x0000004600447202 */ /* 0x000fe40000000f00 */
[----:B------:R-:W-:Y:S01]  /*ff90*/  MOV R70, R188 ;  /* 0x000000bc00467202 */ /* 0x000fe20000000f00 */
[----:B------:R-:W-:-:S02]  /*ffa0*/  IMAD.MOV.U32 R188, RZ, RZ, R190 ;  /* 0x000000ffffbc7224 */ /* 0x000fc400078e00be */
[----:B--2---:R-:W-:Y:S01]  /*ffb0*/  FFMA.FTZ R0, R25, UR10, -R13 ;  /* 0x0000000a19007c23 */ /* 0x004fe2000801080d */
[----:B------:R-:W-:Y:S01]  /*ffc0*/  MOV R25, R26 ;  /* 0x0000001a00197202 */ /* 0x000fe20000000f00 */
[----:B-1----:R-:W-:Y:S01]  /*ffd0*/  HMMA.16816.F32.BF16 R116, R8, R16, R116 ;  /* 0x000000100874723c */ /* 0x002fe20000041874 */
[----:B------:R-:W-:Y:S01]  /*ffe0*/  MOV R26, R27 ;  /* 0x0000001b001a7202 */ /* 0x000fe20000000f00 */
[----:B------:R-:W-:Y:S01]  /*fff0*/  IMAD.MOV.U32 R27, RZ, RZ, R72 ;  /* 0x000000ffff1b7224 */ /* 0x000fe200078e0048 */
[----:B------:R-:W-:-:S03]  /*10000*/  MOV R72, R73 ;  /* 0x0000004900487202 */ /* 0x000fc60000000f00 */
[----:B------:R-:W-:Y:S01]  /*10010*/  HMMA.16816.F32.BF16 R40, R8, R18, R128 ;  /* 0x000000120828723c */ /* 0x000fe20000041880 */
[----:B------:R1:W-:Y:S01]  /*10020*/  MUFU.EX2 R9, R0 ;  /* 0x0000000000097308 */ /* 0x0003e20000000800 */
[----:B------:R-:W-:Y:S01]  /*10030*/  MOV R73, R74 ;  /* 0x0000004a00497202 */ /* 0x000fe20000000f00 */
[----:B------:R-:W-:Y:S01]  /*10040*/  IMAD.MOV.U32 R74, RZ, RZ, R75 ;  /* 0x000000ffff4a7224 */ /* 0x000fe200078e004b */
[----:B------:R-:W-:Y:S02]  /*10050*/  MOV R75, R68 ;  /* 0x00000044004b7202 */ /* 0x000fe40000000f00 */
[----:B------:R-:W-:Y:S01]  /*10060*/  MOV R68, R69 ;  /* 0x0000004500447202 */ /* 0x000fe20000000f00 */
[----:B------:R-:W-:Y:S01]  /*10070*/  IMAD.MOV.U32 R69, RZ, RZ, R70 ;  /* 0x000000ffff457224 */ /* 0x000fe200078e0046 */
[----:B------:R-:W-:Y:S02]  /*10080*/  MOV R190, R160 ;  /* 0x000000a000be7202 */ /* 0x000fe40000000f00 */
[----:B------:R-:W-:-:S02]  /*10090*/  MOV R160, R162 ;  /* 0x000000a200a07202 */ /* 0x000fc40000000f00 */
[----:B------:R-:W-:Y:S01]  /*100a0*/  MOV R70, R71 ;  /* 0x0000004700467202 */ /* 0x000fe20000000f00 */
[----:B-1----:R-:W-:Y:S01]  /*100b0*/  FFMA.FTZ R0, R25, UR10, -R13 ;  /* 0x0000000a19007c23 */ /* 0x002fe2000801080d */
[----:B------:R-:W-:Y:S01]  /*100c0*/  MOV R25, R26 ;  /* 0x0000001a00197202 */ /* 0x000fe20000000f00 */
[----:B------:R-:W-:Y:S01]  /*100d0*/  IMAD.MOV.U32 R26, RZ, RZ, R27 ;  /* 0x000000ffff1a7224 */ /* 0x000fe200078e001b */
[----:B------:R-:W-:Y:S01]  /*100e0*/  MOV R27, R72 ;  /* 0x00000048001b7202 */ /* 0x000fe20000000f00 */
        /* <DEDUP_REMOVED lines=10> */
[C---:B------:R-:W-:Y:S01]  /*10190*/  HMMA.16816.F32.BF16 R80, R4.reuse, R16, R32 ;  /* 0x000000100450723c */ /* 0x040fe20000041820 */
[----:B------:R-:W-:Y:S01]  /*101a0*/  MOV R190, R191 ;  /* 0x000000bf00be7202 */ /* 0x000fe20000000f00 */
[----:B------:R-:W-:Y:S01]  /*101b0*/  IMAD.MOV.U32 R191, RZ, RZ, R160 ;  /* 0x000000ffffbf7224 */ /* 0x000fe200078e00a0 */
[----:B------:R-:W-:Y:S01]  /*101c0*/  MOV R69, R70 ;  /* 0x0000004600457202 */ /* 0x000fe20000000f00 */
[--C-:B------:R-:W-:Y:S01]  /*101d0*/  FFMA.FTZ R212, R212, UR10, -R13.reuse ;  /* 0x0000000ad4d47c23 */ /* 0x100fe2000801080d */
[----:B-1----:R-:W-:Y:S01]  /*101e0*/  FFMA.FTZ R0, R25, UR10, -R13 ;  /* 0x0000000a19007c23 */ /* 0x002fe2000801080d */
[----:B------:R-:W-:Y:S01]  /*101f0*/  MOV R25, R26 ;  /* 0x0000001a00197202 */ /* 0x000fe20000000f00 */
[----:B------:R-:W-:Y:S01]  /*10200*/  HMMA.16816.F32.BF16 R76, R4, R18, R36 ;  /* 0x00000012044c723c */ /* 0x000fe20000041824 */
        /* <DEDUP_REMOVED lines=8> */
[----:B------:R-:W-:Y:S01]  /*10290*/  MOV R73, R74 ;  /* 0x0000004a00497202 */ /* 0x000fe20000000f00 */
[----:B------:R-:W-:Y:S01]  /*102a0*/  IMAD.MOV.U32 R74, RZ, RZ, R75 ;  /* 0x000000ffff4a7224 */ /* 0x000fe200078e004b */
[----:B------:R-:W-:Y:S01]  /*102b0*/  MOV R161, R162 ;  /* 0x000000a200a17202 */ /* 0x000fe20000000f00 */
[----:B------:R-:W-:Y:S01]  /*102c0*/  IMAD.MOV.U32 R162, RZ, RZ, R193 ;  /* 0x000000ffffa27224 */ /* 0x000fe200078e00c1 */
[----:B------:R-:W-:Y:S01]  /*102d0*/  MOV R188, R189 ;  /* 0x000000bd00bc7202 */ /* 0x000fe20000000f00 */
[----:B------:R-:W-:Y:S01]  /*102e0*/  FFMA.FTZ R214, R214, UR10, -R3 ;  /* 0x0000000ad6d67c23 */ /* 0x000fe20008010803 */
[----:B------:R-:W-:Y:S01]  /*102f0*/  MOV R189, R190 ;  /* 0x000000be00bd7202 */ /* 0x000fe20000000f00 */
[----:B------:R-:W-:Y:S01]  /*10300*/  IMAD.MOV.U32 R190, RZ, RZ, R191 ;  /* 0x000000ffffbe7224 */ /* 0x000fe200078e00bf */
[----:B------:R-:W-:Y:S01]  /*10310*/  MOV R75, R68 ;  /* 0x00000044004b7202 */ /* 0x000fe20000000f00 */
[----:B------:R-:W-:Y:S01]  /*10320*/  FFMA.FTZ R210, R210, UR10, -R3 ;  /* 0x0000000ad2d27c23 */ /* 0x000fe20008010803 */
[----:B------:R-:W-:Y:S01]  /*10330*/  MOV R193, R234 ;  /* 0x000000ea00c17202 */ /* 0x000fe20000000f00 */
[----:B------:R-:W-:Y:S01]  /*10340*/  FFMA.FTZ R211, R211, UR10, -R2 ;  /* 0x0000000ad3d37c23 */ /* 0x000fe20008010802 */
[----:B------:R-:W-:Y:S01]  /*10350*/  MOV R68, R69 ;  /* 0x0000004500447202 */ /* 0x000fe20000000f00 */
[----:B------:R-:W-:Y:S01]  /*10360*/  IMAD.MOV.U32 R69, RZ, RZ, R70 ;  /* 0x000000ffff457224 */ /* 0x000fe200078e0046 */
[----:B------:R-:W-:Y:S01]  /*10370*/  MOV R191, R160 ;  /* 0x000000a000bf7202 */ /* 0x000fe20000000f00 */
[----:B------:R-:W-:Y:S01]  /*10380*/  FFMA.FTZ R209, R209, UR10, -R2 ;  /* 0x0000000ad1d17c23 */ /* 0x000fe20008010802 */
[----:B------:R-:W-:Y:S01]  /*10390*/  MOV R160, R161 ;  /* 0x000000a100a07202 */ /* 0x000fe20000000f00 */
[----:B------:R-:W-:Y:S01]  /*103a0*/  IMAD.MOV.U32 R161, RZ, RZ, R162 ;  /* 0x000000ffffa17224 */ /* 0x000fe200078e00a2 */
[----:B------:R-:W-:Y:S01]  /*103b0*/  MOV R70, R71 ;  /* 0x0000004700467202 */ /* 0x000fe20000000f00 */
[----:B------:R1:W5:Y:S01]  /*103c0*/  LDL.LU R235, [R1+0xac] ;  /* 0x0000ac0001eb7983 */ /* 0x0003620000300800 */
[----:B------:R-:W-:Y:S01]  /*103d0*/  MOV R71, R188 ;  /* 0x000000bc00477202 */ /* 0x000fe20000000f00 */
[----:B------:R-:W-:Y:S01]  /*103e0*/  IMAD.MOV.U32 R188, RZ, RZ, R189 ;  /* 0x000000ffffbc7224 */ /* 0x000fe200078e00bd */
[----:B------:R-:W-:-:S02]  /*103f0*/  MOV R162, R193 ;  /* 0x000000c100a27202 */ /* 0x000fc40000000f00 */
[----:B------:R-:W-:Y:S01]  /*10400*/  MOV R24, R26 ;  /* 0x0000001a00187202 */ /* 0x000fe20000000f00 */
[----:B------:R2:W-:Y:S01]  /*10410*/  MUFU.EX2 R11, R0 ;  /* 0x00000000000b7308 */ /* 0x0005e20000000800 */
[----:B------:R-:W-:Y:S01]  /*10420*/  MOV R193, R194 ;  /* 0x000000c200c17202 */ /* 0x000fe20000000f00 */
[----:B------:R-:W-:Y:S01]  /*10430*/  IMAD.MOV.U32 R194, RZ, RZ, R233 ;  /* 0x000000ffffc27224 */ /* 0x000fe200078e00e9 */
[----:B------:R-:W-:Y:S01]  /*10440*/  MOV R189, R190 ;  /* 0x000000be00bd7202 */ /* 0x000fe20000000f00 */
[----:B------:R-:W-:Y:S01]  /*10450*/  FFMA.FTZ R35, R219, UR10, -R13 ;  /* 0x0000000adb237c23 */ /* 0x000fe2000801080d */
[----:B------:R-:W-:Y:S01]  /*10460*/  MOV R190, R191 ;  /* 0x000000bf00be7202 */ /* 0x000fe20000000f00 */
[----:B------:R-:W-:Y:S01]  /*10470*/  IMAD.MOV.U32 R191, RZ, RZ, R160 ;  /* 0x000000ffffbf7224 */ /* 0x000fe200078e00a0 */
        /* <DEDUP_REMOVED lines=9> */
[----:B------:R-:W-:Y:S01]  /*10510*/  MUFU.EX2 R212, R212 ;  /* 0x000000d400d47308 */ /* 0x000fe20000000800 */
[----:B------:R-:W-:Y:S01]  /*10520*/  MOV R194, R195 ;  /* 0x000000c300c27202 */ /* 0x000fe20000000f00 */
[----:B------:R1:W5:Y:S01]  /*10530*/  LDL.LU R234, [R1+0xa8] ;  /* 0x0000a80001ea7983 */ /* 0x0003620000300800 */
[----:B------:R-:W-:Y:S01]  /*10540*/  MOV R70, R188 ;  /* 0x000000bc00467202 */ /* 0x000fe20000000f00 */
[----:B--2---:R-:W-:Y:S01]  /*10550*/  FFMA.FTZ R0, R25, UR10, -R12 ;  /* 0x0000000a19007c23 */ /* 0x004fe2000801080c */
[----:B------:R-:W-:Y:S01]  /*10560*/  MOV R188, R190 ;  /* 0x000000be00bc7202 */ /* 0x000fe20000000f00 */
[----:B------:R-:W-:Y:S01]  /*10570*/  IMAD.MOV.U32 R190, RZ, RZ, R160 ;  /* 0x000000ffffbe7224 */ /* 0x000fe200078e00a0 */
[----:B------:R-:W-:Y:S01]  /*10580*/  MOV R160, R162 ;  /* 0x000000a200a07202 */ /* 0x000fe20000000f00 */
[----:B------:R-:W-:Y:S01]  /*10590*/  IMAD.MOV.U32 R195, RZ, RZ, R232 ;  /* 0x000000ffffc37224 */ /* 0x000fe200078e00e8 */
[----:B------:R-:W-:Y:S01]  /*105a0*/  MOV R162, R194 ;  /* 0x000000c200a27202 */ /* 0x000fe20000000f00 */
[----:B------:R-:W-:Y:S01]  /*105b0*/  IMAD.MOV.U32 R194, RZ, RZ, R196 ;  /* 0x000000ffffc27224 */ /* 0x000fe200078e00c4 */
[----:B------:R-:W-:Y:S01]  /*105c0*/  MUFU.EX2 R213, R213 ;  /* 0x000000d500d57308 */ /* 0x000fe20000000800 */
[----:B------:R-:W-:Y:S01]  /*105d0*/  MOV R25, R27 ;  /* 0x0000001b00197202 */ /* 0x000fe20000000f00 */
[----:B------:R1:W5:Y:S06]  /*105e0*/  LDL.LU R233, [R1+0xa4] ;  /* 0x0000a40001e97983 */ /* 0x00036c0000300800 */
[----:B------:R2:W-:Y:S01]  /*105f0*/  MUFU.EX2 R196, R0 ;  /* 0x0000000000c47308 */ /* 0x0005e20000000800 */
[----:B------:R-:W-:Y:S01]  /*10600*/  MOV R27, R73 ;  /* 0x00000049001b7202 */ /* 0x000fe20000000f00 */
[----:B------:R-:W-:Y:S01]  /*10610*/  IMAD.MOV.U32 R73, RZ, RZ, R75 ;  /* 0x000000ffff497224 */ /* 0x000fe200078e004b */
[----:B------:R-:W-:Y:S01]  /*10620*/  MOV R75, R69 ;  /* 0x00000045004b7202 */ /* 0x000fe20000000f00 */
[----:B------:R1:W5:Y:S01]  /*10630*/  LDL.LU R232, [R1+0xa0] ;  /* 0x0000a00001e87983 */ /* 0x0003620000300800 */
[----:B------:R-:W-:Y:S01]  /*10640*/  MOV R69, R71 ;  /* 0x0000004700457202 */ /* 0x000fe20000000f00 */
[----:B------:R-:W-:Y:S01]  /*10650*/  IMAD.MOV.U32 R71, RZ, RZ, R189 ;  /* 0x000000ffff477224 */ /* 0x000fe200078e00bd */
[----:B------:R-:W-:Y:S01]  /*10660*/  MOV R31, R25 ;  /* 0x00000019001f7202 */ /* 0x000fe20000000f00 */
[----:B--2---:R-:W-:Y:S01]  /*10670*/  FFMA.FTZ R0, R24, UR10, -R12 ;  /* 0x0000000a18007c23 */ /* 0x004fe2000801080c */
        /* <DEDUP_REMOVED lines=17> */
[----:B------:R-:W-:Y:S01]  /*10790*/  MOV R75, R69 ;  /* 0x00000045004b7202 */ /* 0x000fe20000000f00 */
[----:B------:R-:W-:Y:S01]  /*107a0*/  IMAD.MOV.U32 R69, RZ, RZ, R71 ;  /* 0x000000ffff457224 */ /* 0x000fe200078e0047 */
[----:B------:R-:W-:Y:S02]  /*107b0*/  MOV R71, R189 ;  /* 0x000000bd00477202 */ /* 0x000fe40000000f00 */
[----:B------:R-:W-:-:S02]  /*107c0*/  MOV R189, R191 ;  /* 0x000000bf00bd7202 */ /* 0x000fc40000000f00 */
[----:B------:R-:W-:Y:S01]  /*107d0*/  MOV R30, R24 ;  /* 0x00000018001e7202 */ /* 0x000fe20000000f00 */
[----:B--2---:R-:W-:Y:S01]  /*107e0*/  FFMA.FTZ R0, R31, UR10, -R12 ;  /* 0x0000000a1f007c23 */ /* 0x004fe2000801080c */
        /* <DEDUP_REMOVED lines=24> */
[----:B--2---:R-:W-:Y:S01]  /*10970*/  FFMA.FTZ R0, R30, UR10, -R12 ;  /* 0x0000000a1e007c23 */ /* 0x004fe2000801080c */
[----:B------:R-:W-:Y:S01]  /*10980*/  MOV R30, R31 ;  /* 0x0000001f001e7202 */ /* 0x000fe20000000f00 */
[----:B------:R-:W-:Y:S01]  /*10990*/  MUFU.EX2 R208, R208 ;  /* 0x000000d000d07308 */ /* 0x000fe20000000800 */
[----:B------:R-:W-:Y:S01]  /*109a0*/  MOV R31, R24 ;  /* 0x00000018001f7202 */ /* 0x000fe20000000f00 */
[----:B------:R-:W-:Y:S01]  /*109b0*/  IMAD.MOV.U32 R24, RZ, RZ, R25 ;  /* 0x000000ffff187224 */ /* 0x000fe200078e0019 */
[----:B------:R-:W-:Y:S01]  /*109c0*/  MOV R25, R26 ;  /* 0x0000001a00197202 */ /* 0x000fe20000000f00 */
[----:B------:R1:W5:Y:S01]  /*109d0*/  LDL.LU R231, [R1+0x9c] ;  /* 0x00009c0001e77983 */ /* 0x0003620000300800 */
[----:B------:R-:W-:Y:S01]  /*109e0*/  MOV R26, R27 ;  /* 0x0000001b001a7202 */ /* 0x000fe20000000f00 */
[----:B------:R-:W-:Y:S01]  /*109f0*/  IMAD.MOV.U32 R27, RZ, RZ, R72 ;  /* 0x000000ffff1b7224 */ /* 0x000fe200078e0048 */
[----:B------:R-:W-:Y:S01]  /*10a00*/  MOV R68, R70 ;  /* 0x0000004600447202 */ /* 0x000fe20000000f00 */
[----:B------:R2:W3:Y:S01]  /*10a10*/  MUFU.EX2 R4, R0 ;  /* 0x0000000000047308 */ /* 0x0004e20000000800 */
[----:B------:R-:W-:-:S02]  /*10a20*/  MOV R70, R188 ;  /* 0x000000bc00467202 */ /* 0x000fc40000000f00 */
        /* <DEDUP_REMOVED lines=9> */
[----:B--2---:R-:W-:Y:S01]  /*10ac0*/  FFMA.FTZ R0, R30, UR10, -R3 ;  /* 0x0000000a1e007c23 */ /* 0x004fe20008010803 */
[----:B------:R-:W-:Y:S01]  /*10ad0*/  IMAD.MOV.U32 R30, RZ, RZ, R31 ;  /* 0x000000ffff1e7224 */ /* 0x000fe200078e001f */
[----:B------:R-:W-:-:S05]  /*10ae0*/  MOV R31, R24 ;  /* 0x00000018001f7202 */ /* 0x000fca0000000f00 */
[----:B------:R-:W-:Y:S01]  /*10af0*/  MUFU.EX2 R210, R210 ;  /* 0x000000d200d27308 */ /* 0x000fe20000000800 */
[----:B------:R-:W-:Y:S01]  /*10b00*/  MOV R24, R25 ;  /* 0x0000001900187202 */ /* 0x000fe20000000f00 */
[----:B------:R-:W-:Y:S01]  /*10b10*/  IMAD.MOV.U32 R25, RZ, RZ, R26 ;  /* 0x000000ffff197224 */ /* 0x000fe200078e001a */
[----:B------:R-:W-:Y:S01]  /*10b20*/  MOV R68, R69 ;  /* 0x0000004500447202 */ /* 0x000fe20000000f00 */
[----:B------:R-:W-:Y:S01]  /*10b30*/  IMAD.MOV.U32 R69, RZ, RZ, R70 ;  /* 0x000000ffff457224 */ /* 0x000fe200078e0046 */
[----:B------:R-:W-:Y:S01]  /*10b40*/  MOV R26, R27 ;  /* 0x0000001b001a7202 */ /* 0x000fe20000000f00 */
[----:B------:R1:W5:Y:S01]  /*10b50*/  LDL.LU R230, [R1+0x98] ;  /* 0x0000980001e67983 */ /* 0x0003620000300800 */
        /* <DEDUP_REMOVED lines=31> */
[----:B------:R-:W-:Y:S01]  /*10d50*/  IMAD.MOV.U32 R162, RZ, RZ, R193 ;  /* 0x000000ffffa27224 */ /* 0x000fe200078e00c1 */
[----:B------:R-:W-:-:S02]  /*10d60*/  MOV R193, R194 ;  /* 0x000000c200c17202 */ /* 0x000fc40000000f00 */
[----:B------:R-:W-:Y:S02]  /*10d70*/  MOV R194, R195 ;  /* 0x000000c300c27202 */ /* 0x000fe40000000f00 */
[----:B------:R2:W-:Y:S01]  /*10d80*/  MUFU.EX2 R195, R0 ;  /* 0x0000000000c37308 */ /* 0x0005e20000000800 */
        /* <DEDUP_REMOVED lines=8> */
[----:B--2---:R-:W-:Y:S01]  /*10e10*/  FFMA.FTZ R0, R30, UR10, -R3 ;  /* 0x0000000a1e007c23 */ /* 0x004fe20008010803 */
[----:B------:R-:W-:Y:S01]  /*10e20*/  MOV R30, R27 ;  /* 0x0000001b001e7202 */ /* 0x000fe20000000f00 */
[----:B------:R-:W-:-:S02]  /*10e30*/  IMAD.MOV.U32 R27, RZ, RZ, R75 ;  /* 0x000000ffff1b7224 */ /* 0x000fc400078e004b */
[----:B------:R2:W-:Y:S01]  /*10e40*/  MUFU.EX2 R194, R0 ;  /* 0x0000000000c27308 */ /* 0x0005e20000000800 */
        /* <DEDUP_REMOVED lines=11> */
[----:B--2---:R-:W-:Y:S01]  /*10f00*/  FFMA.FTZ R0, R171, UR10, -R3 ;  /* 0x0000000aab007c23 */ /* 0x004fe20008010803 */
[----:B------:R-:W-:Y:S01]  /*10f10*/  IMAD.MOV.U32 R161, RZ, RZ, R169 ;  /* 0x000000ffffa17224 */ /* 0x000fe200078e00a9 */
[----:B------:R-:W-:Y:S01]  /*10f20*/  MOV R33, R30 ;  /* 0x0000001e00217202 */ /* 0x000fe20000000f00 */
[----:B------:R-:W-:Y:S01]  /*10f30*/  MUFU.EX2 R37, R37 ;  /* 0x0000002500257308 */ /* 0x000fe20000000800 */
[----:B------:R-:W-:Y:S01]  /*10f40*/  MOV R24, R26 ;  /* 0x0000001a00187202 */ /* 0x000fe20000000f00 */
[----:B------:R-:W-:Y:S01]  /*10f50*/  IMAD.MOV.U32 R26, RZ, RZ, R72 ;  /* 0x000000ffff1a7224 */ /* 0x000fe200078e0048 */
[----:B------:R-:W-:Y:S01]  /*10f60*/  MOV R162, R170 ;  /* 0x000000aa00a27202 */ /* 0x000fe20000000f00 */
[----:B------:R1:W5:Y:S04]  /*10f70*/  LDL.LU R224, [R1+0x90] ;  /* 0x0000900001e07983 */ /* 0x0003680000300800 */
[----:B------:R2:W-:Y:S01]  /*10f80*/  MUFU.EX2 R193, R0 ;  /* 0x0000000000c17308 */ /* 0x0005e20000000800 */
[----:B------:R-:W-:-:S02]  /*10f90*/  MOV R72, R74 ;  /* 0x0000004a00487202 */ /* 0x000fc40000000f00 */
[----:B------:R-:W-:Y:S01]  /*10fa0*/  MOV R74, R68 ;  /* 0x00000044004a7202 */ /* 0x000fe20000000f00 */
[----:B------:R-:W-:Y:S01]  /*10fb0*/  IMAD.MOV.U32 R68, RZ, RZ, R70 ;  /* 0x000000ffff447224 */ /* 0x000fe200078e0046 */
[----:B------:R-:W-:Y:S02]  /*10fc0*/  MOV R70, R190 ;  /* 0x000000be00467202 */ /* 0x000fe40000000f00 */
[----:B------:R-:W-:Y:S01]  /*10fd0*/  MOV R190, R160 ;  /* 0x000000a000be7202 */ /* 0x000fe20000000f00 */
[----:B------:R-:W-:Y:S02]  /*10fe0*/  IMAD.MOV.U32 R160, RZ, RZ, R162 ;  /* 0x000000ffffa07224 */ /* 0x000fe400078e00a2 */
[----:B--2---:R-:W-:Y:S01]  /*10ff0*/  FFMA.FTZ R0, R25, UR10, -R3 ;  /* 0x0000000a19007c23 */ /* 0x004fe20008010803 */
        /* <DEDUP_REMOVED lines=8> */
[----:B------:R-:W-:Y:S01]  /*11080*/  FFMA.FTZ R163, R136, UR10, -R12 ;  /* 0x0000000a88a37c23 */ /* 0x000fe2000801080c */
[----:B------:R-:W-:Y:S01]  /*11090*/  MOV R162, R168 ;  /* 0x000000a800a27202 */ /* 0x000fe20000000f00 */
[----:B---3--:R-:W-:Y:S02]  /*110a0*/  IMAD.MOV.U32 R136, RZ, RZ, R4 ;  /* 0x000000ffff887224 */ /* 0x008fe400078e0004 */
[--C-:B------:R-:W-:Y:S01]  /*110b0*/  FFMA.FTZ R170, R143, UR10, -R13.reuse ;  /* 0x0000000a8faa7c23 */ /* 0x100fe2000801080d */
[--C-:B------:R-:W-:Y:S01]  /*110c0*/  FFMA.FTZ R169, R138, UR10, -R13.reuse ;  /* 0x0000000a8aa97c23 */ /* 0x100fe2000801080d */
[----:B------:R-:W-:Y:S01]  /*110d0*/  FFMA.FTZ R171, R14, UR10, -R13 ;  /* 0x0000000a0eab7c23 */ /* 0x000fe2000801080d */
[--C-:B------:R-:W-:Y:S01]  /*110e0*/  FFMA.FTZ R30, R221, UR10, -R12.reuse ;  /* 0x0000000add1e7c23 */ /* 0x100fe2000801080c */
[--C-:B------:R-:W-:Y:S01]  /*110f0*/  FFMA.FTZ R29, R216, UR10, -R12.reuse ;  /* 0x0000000ad81d7c23 */ /* 0x100fe2000801080c */
[----:B------:R-:W-:Y:S01]  /*11100*/  FFMA.FTZ R168, R139, UR10, -R12 ;  /* 0x0000000a8ba87c23 */ /* 0x000fe2000801080c */
[----:B------:R-:W-:-:S02]  /*11110*/  FFMA.FTZ R4, R15, UR10, -R2 ;  /* 0x0000000a0f047c23 */ /* 0x000fc40008010802 */
[----:B------:R-:W2:Y:S01]  /*11120*/  LDSM.16.MT88.4 R12, [R225+0xc800] ;  /* 0x00c80000e10c783b */ /* 0x000ea20000004200 */
[----:B------:R3:W4:Y:S01]  /*11130*/  MUFU.EX2 R8, R0 ;  /* 0x0000000000087308 */ /* 0x0007220000000800 */
[----:B------:R-:W-:Y:S01]  /*11140*/  MOV R6, R25 ;  /* 0x0000001900067202 */ /* 0x000fe20000000f00 */
[----:B------:R-:W-:Y:S01]  /*11150*/  IMAD.MOV.U32 R39, RZ, RZ, R73 ;  /* 0x000000ffff277224 */ /* 0x000fe200078e0049 */
[----:B------:R-:W-:Y:S01]  /*11160*/  MOV R5, R24 ;  /* 0x0000001800057202 */ /* 0x000fe20000000f00 */
[----:B------:R-:W-:Y:S01]  /*11170*/  IMAD.MOV.U32 R73, RZ, RZ, R68 ;  /* 0x000000ffff497224 */ /* 0x000fe200078e0044 */
[----:B------:R-:W-:Y:S01]  /*11180*/  MOV R7, R27 ;  /* 0x0000001b00077202 */ /* 0x000fe20000000f00 */
[----:B------:R-:W-:Y:S02]  /*11190*/  IMAD.MOV.U32 R68, RZ, RZ, R188 ;  /* 0x000000ffff447224 */ /* 0x000fe400078e00bc */
[----:B------:R-:W-:Y:S01]  /*111a0*/  FFMA.FTZ R27, R192, UR10, -R3 ;  /* 0x0000000ac01b7c23 */ /* 0x000fe20008010803 */
[----:B------:R-:W-:Y:S01]  /*111b0*/  IMAD.MOV.U32 R188, RZ, RZ, R160 ;  /* 0x000000ffffbc7224 */ /* 0x000fe200078e00a0 */
[----:B------:R-:W-:Y:S01]  /*111c0*/  MOV R160, R161 ;  /* 0x000000a100a07202 */ /* 0x000fe20000000f00 */
[----:B------:R-:W-:-:S02]  /*111d0*/  IMAD.MOV.U32 R24, RZ, RZ, R26 ;  /* 0x000000ffff187224 */ /* 0x000fc400078e001a */
[--C-:B------:R-:W-:Y:S01]  /*111e0*/  FFMA.FTZ R28, R28, UR10, -R3.reuse ;  /* 0x0000000a1c1c7c23 */ /* 0x100fe20008010803 */
[----:B---3--:R-:W-:Y:S01]  /*111f0*/  FFMA.FTZ R0, R33, UR10, -R2 ;  /* 0x0000000a21007c23 */ /* 0x008fe20008010802 */
[----:B------:R-:W-:Y:S02]  /*11200*/  MOV R33, R74 ;  /* 0x0000004a00217202 */ /* 0x000fe40000000f00 */
[----:B------:R-:W-:Y:S01]  /*11210*/  MOV R74, R69 ;  /* 0x00000045004a7202 */ /* 0x000fe20000000f00 */
[----:B------:R3:W-:Y:S01]  /*11220*/  MUFU.EX2 R192, R0 ;  /* 0x0000000000c07308 */ /* 0x0007e20000000800 */
[----:B------:R-:W-:Y:S01]  /*11230*/  MOV R69, R190 ;  /* 0x000000be00457202 */ /* 0x000fe20000000f00 */
[----:B------:R-:W-:Y:S02]  /*11240*/  IMAD.MOV.U32 R190, RZ, RZ, R162 ;  /* 0x000000ffffbe7224 */ /* 0x000fe400078e00a2 */
[--C-:B------:R-:W-:Y:S01]  /*11250*/  FFMA.FTZ R26, R222, UR10, -R3.reuse ;  /* 0x0000000ade1a7c23 */ /* 0x100fe20008010803 */
[--C-:B------:R-:W-:Y:S01]  /*11260*/  FFMA.FTZ R25, R218, UR10, -R3.reuse ;  /* 0x0000000ada197c23 */ /* 0x100fe20008010803 */
[--C-:B------:R-:W-:Y:S01]  /*11270*/  FFMA.FTZ R161, R142, UR10, -R3.reuse ;  /* 0x0000000a8ea17c23 */ /* 0x100fe20008010803 */
[----:B------:R-:W-:Y:S01]  /*11280*/  FFMA.FTZ R162, R137, UR10, -R3 ;  /* 0x0000000a89a27c23 */ /* 0x000fe20008010803 */
[----:B------:R-:W-:Y:S01]  /*11290*/  MOV R38, R72 ;  /* 0x0000004800267202 */ /* 0x000fe20000000f00 */
[----:B------:R-:W-:Y:S01]  /*112a0*/  FFMA.FTZ R3, R5, UR10, -R2 ;  /* 0x0000000a05037c23 */ /* 0x000fe20008010802 */
[----:B------:R-:W-:-:S02]  /*112b0*/  MOV R72, R75 ;  /* 0x0000004b00487202 */ /* 0x000fc40000000f00 */
[----:B------:R-:W-:Y:S01]  /*112c0*/  MOV R75, R70 ;  /* 0x00000046004b7202 */ /* 0x000fe20000000f00 */
[--C-:B---3--:R-:W-:Y:S01]  /*112d0*/  FFMA.FTZ R0, R6, UR10, -R2.reuse ;  /* 0x0000000a06007c23 */ /* 0x108fe20008010802 */
[----:B------:R-:W-:Y:S01]  /*112e0*/  MOV R70, R191 ;  /* 0x000000bf00467202 */ /* 0x000fe20000000f00 */
[----:B------:R-:W-:Y:S08]  /*112f0*/  MUFU.EX2 R216, R3 ;  /* 0x0000000300d87308 */ /* 0x000ff00000000800 */
[----:B------:R3:W1:Y:S08]  /*11300*/  MUFU.EX2 R191, R4 ;  /* 0x0000000400bf7308 */ /* 0x0006700000000800 */
[----:B------:R-:W2:Y:S01]  /*11310*/  MUFU.EX2 R0, R0 ;  /* 0x0000000000007308 */ /* 0x000ea20000000800 */
[----:B------:R-:W-:Y:S01]  /*11320*/  MOV R16, R38 ;  /* 0x0000002600107202 */ /* 0x000fe20000000f00 */
[----:B------:R-:W-:Y:S01]  /*11330*/  IMAD.MOV.U32 R17, RZ, RZ, R39 ;  /* 0x000000ffff117224 */ /* 0x000fe200078e0027 */
[----:B------:R-:W-:Y:S01]  /*11340*/  MOV R131, R7 ;  /* 0x0000000700837202 */ /* 0x000fe20000000f00 */
[--C-:B------:R-:W-:Y:S01]  /*11350*/  FFMA.FTZ R38, R220, UR10, -R2.reuse ;  /* 0x0000000adc267c23 */ /* 0x100fe20008010802 */
[----:B------:R-:W-:Y:S01]  /*11360*/  MOV R5, R33 ;  /* 0x0000002100057202 */ /* 0x000fe20000000f00 */
[----:B------:R-:W-:Y:S01]  /*11370*/  IMAD.MOV.U32 R7, RZ, RZ, R73 ;  /* 0x000000ffff077224 */ /* 0x000fe200078e0049 */
[----:B------:R-:W-:Y:S01]  /*11380*/  MOV R6, R72 ;  /* 0x0000004800067202 */ /* 0x000fe20000000f00 */
[----:B------:R-:W-:Y:S01]  /*11390*/  FFMA.FTZ R33, R223, UR10, -R2 ;  /* 0x0000000adf217c23 */ /* 0x000fe20008010802 */
[----:B------:R-:W-:-:S02]  /*113a0*/  IMAD.MOV.U32 R220, RZ, RZ, R9 ;  /* 0x000000ffffdc7224 */ /* 0x000fc400078e0009 */
[----:B------:R-:W-:Y:S01]  /*113b0*/  FFMA.FTZ R39, R217, UR10, -R2 ;  /* 0x0000000ad9277c23 */ /* 0x000fe20008010802 */
[----:B------:R-:W-:Y:S02]  /*113c0*/  MOV R218, R11 ;  /* 0x0000000b00da7202 */ /* 0x000fe40000000f00 */
[----:B------:R-:W-:Y:S02]  /*113d0*/  MOV R223, R10 ;  /* 0x0000000a00df7202 */ /* 0x000fe40000000f00 */
[----:B----4-:R-:W-:Y:S01]  /*113e0*/  MOV R217, R8 ;  /* 0x0000000800d97202 */ /* 0x010fe20000000f00 */
[----:B------:R-:W-:Y:S01]  /*113f0*/  IMAD.MOV.U32 R222, RZ, RZ, R7 ;  /* 0x000000ffffde7224 */ /* 0x000fe200078e0007 */
[----:B------:R-:W-:Y:S02]  /*11400*/  MOV R219, R5 ;  /* 0x0000000500db7202 */ /* 0x000fe40000000f00 */
[----:B------:R-:W-:Y:S02]  /*11410*/  MOV R221, R6 ;  /* 0x0000000600dd7202 */ /* 0x000fe40000000f00 */
[----:B------:R-:W-:-:S02]  /*11420*/  F2FP.BF16.F32.PACK_AB R8, R220, R199 ;  /* 0x000000c7dc08723e */ /* 0x000fc400000010ff */
[----:B------:R-:W-:Y:S02]  /*11430*/  F2FP.BF16.F32.PACK_AB R9, R197, R196 ;  /* 0x000000c4c509723e */ /* 0x000fe400000010ff */
[----:B------:R-:W-:Y:S02]  /*11440*/  F2FP.BF16.F32.PACK_AB R10, R218, R223 ;  /* 0x000000dfda0a723e */ /* 0x000fe400000010ff */
[----:B------:R-:W-:Y:S02]  /*11450*/  F2FP.BF16.F32.PACK_AB R11, R136, R198 ;  /* 0x000000c6880b723e */ /* 0x000fe400000010ff */
[----:B---3--:R-:W-:Y:S02]  /*11460*/  F2FP.BF16.F32.PACK_AB R4, R194, R195 ;  /* 0x000000c3c204723e */ /* 0x008fe400000010ff */
[----:B-1----:R-:W-:Y:S02]  /*11470*/  F2FP.BF16.F32.PACK_AB R5, R191, R192 ;  /* 0x000000c0bf05723e */ /* 0x002fe400000010ff */
[----:B------:R-:W-:-:S02]  /*11480*/  F2FP.BF16.F32.PACK_AB R6, R217, R193 ;  /* 0x000000c1d906723e */ /* 0x000fc400000010ff */
[----:B--2---:R-:W-:Y:S01]  /*11490*/  F2FP.BF16.F32.PACK_AB R7, R0, R216 ;  /* 0x000000d80007723e */ /* 0x004fe200000010ff */
[-C--:B------:R-:W-:Y:S01]  /*114a0*/  HMMA.16816.F32.BF16 R172, R8, R12.reuse, R172 ;  /* 0x0000000c08ac723c */ /* 0x080fe200000418ac */
[----:B------:R-:W-:Y:S01]  /*114b0*/  FADD.FTZ R3, R131, R135 ;  /* 0x0000008783037221 */ /* 0x000fe20000010000 */
[----:B------:R-:W-:Y:S01]  /*114c0*/  MOV R131, R16 ;  /* 0x0000001000837202 */ /* 0x000fe20000000f00 */
[----:B------:R-:W-:Y:S02]  /*114d0*/  IMAD.MOV.U32 R130, RZ, RZ, R17 ;  /* 0x000000ffff827224 */ /* 0x000fe400078e0011 */
[----:B------:R-:W1:Y:S01]  /*114e0*/  LDSM.16.MT88.4 R16, [R226+0xc800] ;  /* 0x00c80000e210783b */ /* 0x000e620000004200 */
[C---:B------:R-:W-:Y:S06]  /*114f0*/  HMMA.16816.F32.BF16 R204, R4.reuse, R12, R204 ;  /* 0x0000000c04cc723c */ /* 0x040fec00000418cc */
[-C--:B------:R-:W-:Y:S06]  /*11500*/  HMMA.16816.F32.BF16 R200, R4, R14.reuse, R200 ;  /* 0x0000000e04c8723c */ /* 0x080fec00000418c8 */
[----:B------:R-:W-:Y:S01]  /*11510*/  HMMA.16816.F32.BF16 R56, R8, R14, R56 ;  /* 0x0000000e0838723c */ /* 0x000fe20000041838 */
[----:B------:R-:W2:Y:S01]  /*11520*/  LDSM.16.MT88.4 R12, [R228+0xc800] ;  /* 0x00c80000e40c783b */ /* 0x000ea20000004200 */
        /* <DEDUP_REMOVED lines=12> */
[----:B------:R-:W-:Y:S02]  /*115f0*/  MOV R215, R73 ;  /* 0x0000004900d77202 */ /* 0x000fe40000000f00 */
[----:B------:R-:W-:Y:S02]  /*11600*/  MOV R129, R75 ;  /* 0x0000004b00817202 */ /* 0x000fe40000000f00 */
[-C--:B-1----:R-:W-:Y:S06]  /*11610*/  HMMA.16816.F32.BF16 R72, R8, R16.reuse, R164 ;  /* 0x000000100848723c */ /* 0x082fec00000418a4 */
[----:B------:R-:W-:Y:S06]  /*11620*/  HMMA.16816.F32.BF16 R64, R4, R16, R64 ;  /* 0x000000100440723c */ /* 0x000fec0000041840 */
[-C--:B--2---:R-:W-:Y:S06]  /*11630*/  HMMA.16816.F32.BF16 R48, R8, R12.reuse, R48 ;  /* 0x0000000c0830723c */ /* 0x084fec0000041830 */
[C---:B------:R-:W-:Y:S06]  /*11640*/  HMMA.16816.F32.BF16 R44, R4.reuse, R12, R44 ;  /* 0x0000000c042c723c */ /* 0x040fec000004182c */
[-C--:B------:R-:W-:Y:S06]  /*11650*/  HMMA.16816.F32.BF16 R184, R4, R14.reuse, R184 ;  /* 0x0000000e04b8723c */ /* 0x080fec00000418b8 */
[----:B------:R-:W-:Y:S01]  /*11660*/  HMMA.16816.F32.BF16 R68, R8, R14, R152 ;  /* 0x0000000e0844723c */ /* 0x000fe20000041898 */
[----:B------:R-:W1:Y:S05]  /*11670*/  LDSM.16.MT88.4 R12, [R225+0xe800] ;  /* 0x00e80000e10c783b */ /* 0x000e6a0000004200 */
[-C--:B------:R-:W-:Y:S06]  /*11680*/  HMMA.16816.F32.BF16 R60, R4, R18.reuse, R60 ;  /* 0x00000012043c723c */ /* 0x080fec000004183c */
[----:B------:R-:W-:Y:S01]  /*11690*/  HMMA.16816.F32.BF16 R52, R8, R18, R52 ;  /* 0x000000120834723c */ /* 0x000fe20000041834 */
[----:B------:R-:W2:Y:S01]  /*116a0*/  LDSM.16.MT88.4 R16, [R227+0xc800] ;  /* 0x00c80000e310783b */ /* 0x000ea20000004200 */
[--C-:B------:R-:W-:Y:S01]  /*116b0*/  FFMA.FTZ R24, R24, UR10, -R2.reuse ;  /* 0x0000000a18187c23 */ /* 0x100fe20008010802 */
[--C-:B------:R-:W-:Y:S01]  /*116c0*/  FFMA.FTZ R160, R141, UR10, -R2.reuse ;  /* 0x0000000a8da07c23 */ /* 0x100fe20008010802 */
[----:B------:R-:W-:Y:S01]  /*116d0*/  FFMA.FTZ R188, R140, UR10, -R2 ;  /* 0x0000000a8cbc7c23 */ /* 0x000fe20008010802 */
        /* <DEDUP_REMOVED lines=9> */
[----:B------:R-:W-:Y:S02]  /*11770*/  MOV R0, R138 ;  /* 0x0000008a00007202 */ /* 0x000fe40000000f00 */
[----:B------:R-:W-:Y:S02]  /*11780*/  MOV R152, R129 ;  /* 0x0000008100987202 */ /* 0x000fe40000000f00 */
[----:B------:R-:W-:Y:S01]  /*11790*/  MOV R153, R130 ;  /* 0x0000008200997202 */ /* 0x000fe20000000f00 */
[C---:B-1----:R-:W-:Y:S06]  /*117a0*/  HMMA.16816.F32.BF16 R140, R8.reuse, R12, R124 ;  /* 0x0000000c088c723c */ /* 0x042fec000004187c */
[----:B------:R-:W-:Y:S01]  /*117b0*/  HMMA.16816.F32.BF16 R136, R8, R14, R20 ;  /* 0x0000000e0888723c */ /* 0x000fe20000041814 */
[----:B------:R-:W-:Y:S01]  /*117c0*/  MOV R126, R131 ;  /* 0x00000083007e7202 */ /* 0x000fe20000000f00 */
[----:B------:R-:W-:Y:S01]  /*117d0*/  IMAD.MOV.U32 R127, RZ, RZ, R134 ;  /* 0x000000ffff7f7224 */ /* 0x000fe200078e0086 */
[----:B------:R-:W1:Y:S03]  /*117e0*/  LDSM.16.MT88.4 R20, [R226+0xe800] ;  /* 0x00e80000e214783b */ /* 0x000e660000004200 */
[C---:B------:R-:W-:Y:S06]  /*117f0*/  HMMA.16816.F32.BF16 R132, R4.reuse, R12, R120 ;  /* 0x0000000c0484723c */ /* 0x040fec0000041878 */
[----:B------:R-:W-:Y:S01]  /*11800*/  HMMA.16816.F32.BF16 R128, R4, R14, R108 ;  /* 0x0000000e0480723c */ /* 0x000fe2000004186c */
[----:B------:R-:W3:Y:S05]  /*11810*/  LDSM.16.MT88.4 R12, [R227+0xe800] ;  /* 0x00e80000e30c783b */ /* 0x000eea0000004200 */
[-C--:B--2---:R-:W-:Y:S06]  /*11820*/  HMMA.16816.F32.BF16 R148, R8, R16.reuse, R148 ;  /* 0x000000100894723c */ /* 0x084fec0000041894 */
[C---:B------:R-:W-:Y:S06]  /*11830*/  HMMA.16816.F32.BF16 R180, R4.reuse, R16, R180 ;  /* 0x0000001004b4723c */ /* 0x040fec00000418b4 */
[-C--:B------:R-:W-:Y:S06]  /*11840*/  HMMA.16816.F32.BF16 R176, R4, R18.reuse, R176 ;  /* 0x0000001204b0723c */ /* 0x080fec00000418b0 */
[----:B------:R-:W-:Y:S01]  /*11850*/  HMMA.16816.F32.BF16 R144, R8, R18, R144 ;  /* 0x000000120890723c */ /* 0x000fe20000041890 */
[----:B------:R-:W2:Y:S05]  /*11860*/  LDSM.16.MT88.4 R16, [R228+0xe800] ;  /* 0x00e80000e410783b */ /* 0x000eaa0000004200 */
[C---:B-1----:R-:W-:Y:S06]  /*11870*/  HMMA.16816.F32.BF16 R108, R4.reuse, R20, R104 ;  /* 0x00000014046c723c */ /* 0x042fec0000041868 */
[C---:B------:R-:W-:Y:S06]  /*11880*/  HMMA.16816.F32.BF16 R92, R4.reuse, R22, R92 ;  /* 0x00000016045c723c */ /* 0x040fec000004185c */
[C---:B---3--:R-:W-:Y:S06]  /*11890*/  HMMA.16816.F32.BF16 R120, R4.reuse, R12, R80 ;  /* 0x0000000c0478723c */ /* 0x048fec0000041850 */
[----:B------:R-:W-:Y:S06]  /*118a0*/  HMMA.16816.F32.BF16 R80, R4, R14, R76 ;  /* 0x0000000e0450723c */ /* 0x000fec000004184c */
[C---:B------:R-:W-:Y:S06]  /*118b0*/  HMMA.16816.F32.BF16 R96, R8.reuse, R22, R96 ;  /* 0x000000160860723c */ /* 0x040fec0000041860 */
[----:B------:R-:W-:Y:S06]  /*118c0*/  HMMA.16816.F32.BF16 R116, R8, R12, R116 ;  /* 0x0000000c0874723c */ /* 0x000fec0000041874 */
[C---:B--2---:R-:W-:Y:S06]  /*118d0*/  HMMA.16816.F32.BF16 R104, R4.reuse, R16, R88 ;  /* 0x000000100468723c */ /* 0x044fec0000041858 */
[----:B------:R-:W-:Y:S07]  /*118e0*/  HMMA.16816.F32.BF16 R84, R4, R18, R84 ;  /* 0x000000120454723c */ /* 0x000fee0000041854 */
[----:B------:R-:W-:-:S02]  /*118f0*/  MOV R7, R126 ;  /* 0x0000007e00077202 */ /* 0x000fc40000000f00 */
[----:B------:R-:W-:Y:S01]  /*11900*/  MOV R6, R127 ;  /* 0x0000007f00067202 */ /* 0x000fe20000000f00 */
[C---:B------:R-:W-:Y:S01]  /*11910*/  HMMA.16816.F32.BF16 R40, R8.reuse, R14, R40 ;  /* 0x0000000e0828723c */ /* 0x040fe20000041828 */
[----:B------:R-:W-:Y:S05]  /*11920*/  LDSM.16.MT88.4 R12, [R228+0xd000] ;  /* 0x00d00000e40c783b */ /* 0x000fea0000004200 */
[C---:B------:R-:W-:Y:S01]  /*11930*/  HMMA.16816.F32.BF16 R124, R8.reuse, R20, R156 ;  /* 0x00000014087c723c */ /* 0x040fe2000004189c */
[----:B------:R-:W1:Y:S05]  /*11940*/  LDSM.16.MT88.4 R20, [R225+0xd000] ;  /* 0x00d00000e114783b */ /* 0x000e6a0000004200 */
[----:B------:R-:W-:Y:S01]  /*11950*/  HMMA.16816.F32.BF16 R100, R8, R16, R100 ;  /* 0x000000100864723c */ /* 0x000fe20000041864 */
[----:B------:R-:W-:-:S05]  /*11960*/  MOV R77, R152 ;  /* 0x00000098004d7202 */ /* 0x000fca0000000f00 */
[----:B------:R-:W-:Y:S01]  /*11970*/  HMMA.16816.F32.BF16 R112, R8, R18, R112 ;  /* 0x000000120870723c */ /* 0x000fe20000041870 */
[----:B------:R-:W2:Y:S01]  /*11980*/  LDSM.16.MT88.4 R16, [R226+0xd000] ;  /* 0x00d00000e210783b */ /* 0x000ea20000004200 */
[----:B------:R-:W-:Y:S01]  /*11990*/  IMAD.MOV.U32 R88, RZ, RZ, R220 ;  /* 0x000000ffff587224 */ /* 0x000fe200078e00dc */
[----:B------:R-:W-:Y:S01]  /*119a0*/  MOV R89, R223 ;  /* 0x000000df00597202 */ /* 0x000fe20000000f00 */
[----:B------:R-:W-:Y:S01]  /*119b0*/  IMAD.MOV.U32 R152, RZ, RZ, R219 ;  /* 0x000000ffff987224 */ /* 0x000fe200078e00db */
[----:B------:R-:W-:Y:S02]  /*119c0*/  MOV R90, R222 ;  /* 0x000000de005a7202 */ /* 0x000fe40000000f00 */
[----:B------:R-:W-:Y:S01]  /*119d0*/  MOV R91, R221 ;  /* 0x000000dd005b7202 */ /* 0x000fe20000000f00 */
[----:B------:R-:W-:Y:S01]  /*119e0*/  FADD.FTZ R0, R0, R190 ;  /* 0x000000be00007221 */ /* 0x000fe20000010000 */
[----:B------:R-:W-:Y:S01]  /*119f0*/  FADD.FTZ R3, R77, R3 ;  /* 0x000000034d037221 */ /* 0x000fe20000010000 */
[----:B------:R-:W-:-:S02]  /*11a00*/  MOV R76, R88 ;  /* 0x00000058004c7202 */ /* 0x000fc40000000f00 */
[----:B------:R-:W-:Y:S01]  /*11a10*/  MOV R77, R89 ;  /* 0x00000059004d7202 */ /* 0x000fe20000000f00 */
[----:B------:R-:W-:Y:S01]  /*11a20*/  IMAD.MOV.U32 R89, RZ, RZ, R91 ;  /* 0x000000ffff597224 */ /* 0x000fe200078e005b */
[----:B------:R-:W-:Y:S01]  /*11a30*/  MOV R88, R90 ;  /* 0x0000005a00587202 */ /* 0x000fe20000000f00 */
[----:B------:R-:W3:Y:S01]  /*11a40*/  MUFU.EX2 R36, R36 ;  /* 0x0000002400247308 */ /* 0x000ee20000000800 */
[----:B------:R-:W-:Y:S01]  /*11a50*/  MOV R90, R152 ;  /* 0x00000098005a7202 */ /* 0x000fe20000000f00 */
[----:B------:R-:W-:Y:S01]  /*11a60*/  FADD.FTZ R152, R165, R0 ;  /* 0x00000000a5987221 */ /* 0x000fe20000010000 */
[----:B------:R-:W-:Y:S01]  /*11a70*/  MOV R91, R164 ;  /* 0x000000a4005b7202 */ /* 0x000fe20000000f00 */
[----:B------:R-:W-:Y:S01]  /*11a80*/  IMAD.MOV.U32 R165, RZ, RZ, R167 ;  /* 0x000000ffffa57224 */ /* 0x000fe200078e00a7 */
[----:B------:R-:W-:Y:S01]  /*11a90*/  MOV R164, R166 ;  /* 0x000000a600a47202 */ /* 0x000fe20000000f00 */
[----:B------:R-:W-:Y:S02]  /*11aa0*/  FADD.FTZ R2, R215, R2 ;  /* 0x00000002d7027221 */ /* 0x000fe40000010000 */
[----:B------:R-:W-:Y:S01]  /*11ab0*/  MUFU.EX2 R78, R35 ;  /* 0x00000023004e7308 */ /* 0x000fe20000000800 */
[----:B------:R-:W-:Y:S01]  /*11ac0*/  FADD.FTZ R4, R217, R189 ;  /* 0x000000bdd9047221 */ /* 0x000fe20000010000 */
[----:B------:R-:W-:-:S02]  /*11ad0*/  MOV R166, R218 ;  /* 0x000000da00a67202 */ /* 0x000fc40000000f00 */
[----:B------:R-:W-:-:S04]  /*11ae0*/  MOV R167, R216 ;  /* 0x000000d800a77202 */ /* 0x000fc80000000f00 */
[----:B------:R-:W-:Y:S08]  /*11af0*/  MUFU.EX2 R79, R34 ;  /* 0x00000022004f7308 */ /* 0x000ff00000000800 */
[----:B------:R-:W-:Y:S08]  /*11b00*/  MUFU.EX2 R221, R32 ;  /* 0x0000002000dd7308 */ /* 0x000ff00000000800 */
[----:B------:R-:W4:Y:S08]  /*11b10*/  MUFU.EX2 R223, R31 ;  /* 0x0000001f00df7308 */ /* 0x000f300000000800 */
[----:B------:R-:W-:Y:S08]  /*11b20*/  MUFU.EX2 R30, R30 ;  /* 0x0000001e001e7308 */ /* 0x000ff00000000800 */
[----:B------:R-:W1:Y:S08]  /*11b30*/  MUFU.EX2 R29, R29 ;  /* 0x0000001d001d7308 */ /* 0x000e700000000800 */
[----:B------:R-:W-:Y:S08]  /*11b40*/  MUFU.EX2 R219, R28 ;  /* 0x0000001c00db7308 */ /* 0x000ff00000000800 */
[----:B------:R-:W2:Y:S08]  /*11b50*/  MUFU.EX2 R220, R27 ;  /* 0x0000001b00dc7308 */ /* 0x000eb00000000800 */
[----:B------:R-:W-:Y:S08]  /*11b60*/  MUFU.EX2 R222, R26 ;  /* 0x0000001a00de7308 */ /* 0x000ff00000000800 */
[----:B------:R-:W-:Y:S08]  /*11b70*/  MUFU.EX2 R25, R25 ;  /* 0x0000001900197308 */ /* 0x000ff00000000800 */
[----:B------:R-:W-:Y:S08]  /*11b80*/  MUFU.EX2 R215, R24 ;  /* 0x0000001800d77308 */ /* 0x000ff00000000800 */
[----:B------:R-:W2:Y:S08]  /*11b90*/  MUFU.EX2 R217, R33 ;  /* 0x0000002100d97308 */ /* 0x000eb00000000800 */
[----:B------:R-:W-:Y:S08]  /*11ba0*/  MUFU.EX2 R216, R38 ;  /* 0x0000002600d87308 */ /* 0x000ff00000000800 */
[----:B------:R-:W2:Y:S01]  /*11bb0*/  MUFU.EX2 R218, R39 ;  /* 0x0000002700da7308 */ /* 0x000ea20000000800 */
[----:B---3--:R-:W-:Y:S01]  /*11bc0*/  F2FP.BF16.F32.PACK_AB R8, R36, R37 ;  /* 0x000000252408723e */ /* 0x008fe200000010ff */
[----:B------:R-:W-:Y:S01]  /*11bd0*/  FADD.FTZ R153, R153, R2 ;  /* 0x0000000299997221 */ /* 0x000fe20000010000 */
[----:B----4-:R-:W-:-:S02]  /*11be0*/  F2FP.BF16.F32.PACK_AB R9, R223, R221 ;  /* 0x000000dddf09723e */ /* 0x010fc400000010ff */
[----:B------:R-:W-:Y:S02]  /*11bf0*/  F2FP.BF16.F32.PACK_AB R10, R79, R78 ;  /* 0x0000004e4f0a723e */ /* 0x000fe400000010ff */
[----:B-1----:R-:W-:Y:S01]  /*11c00*/  F2FP.BF16.F32.PACK_AB R11, R29, R30 ;  /* 0x0000001e1d0b723e */ /* 0x002fe200000010ff */
[----:B------:R-:W-:Y:S01]  /*11c10*/  FADD.FTZ R2, R6, R4 ;  /* 0x0000000406027221 */ /* 0x000fe20000010000 */
[----:B------:R-:W-:Y:S01]  /*11c20*/  FADD.FTZ R0, R7, R3 ;  /* 0x0000000307007221 */ /* 0x000fe20000010000 */
[----:B--2---:R-:W-:Y:S02]  /*11c30*/  F2FP.BF16.F32.PACK_AB R4, R220, R219 ;  /* 0x000000dbdc04723e */ /* 0x004fe400000010ff */
[----:B------:R-:W-:Y:S02]  /*11c40*/  F2FP.BF16.F32.PACK_AB R5, R217, R215 ;  /* 0x000000d7d905723e */ /* 0x000fe400000010ff */
[----:B------:R-:W-:Y:S02]  /*11c50*/  F2FP.BF16.F32.PACK_AB R6, R25, R222 ;  /* 0x000000de1906723e */ /* 0x000fe400000010ff */
[----:B------:R-:W-:Y:S01]  /*11c60*/  F2FP.BF16.F32.PACK_AB R7, R218, R216 ;  /* 0x000000d8da07723e */ /* 0x000fe200000010ff */
[----:B------:R-:W-:Y:S01]  /*11c70*/  HMMA.16816.F32.BF16 R32, R8, R22, R56 ;  /* 0x000000160820723c */ /* 0x000fe20000041838 */
[----:B------:R-:W-:Y:S01]  /*11c80*/  MOV R3, R165 ;  /* 0x000000a500037202 */ /* 0x000fe20000000f00 */
[----:B------:R-:W-:Y:S01]  /*11c90*/  IMAD.MOV.U32 R189, RZ, RZ, R166 ;  /* 0x000000ffffbd7224 */ /* 0x000fe200078e00a6 */
[----:B------:R-:W-:-:S03]  /*11ca0*/  MOV R190, R167 ;  /* 0x000000a700be7202 */ /* 0x000fc60000000f00 */
[C---:B------:R-:W-:Y:S01]  /*11cb0*/  HMMA.16816.F32.BF16 R156, R8.reuse, R12, R48 ;  /* 0x0000000c089c723c */ /* 0x040fe20000041830 */
[----:B------:R-:W-:Y:S02]  /*11cc0*/  MOV R57, R25 ;  /* 0x0000001900397202 */ /* 0x000fe40000000f00 */
[----:B------:R-:W1:Y:S01]  /*11cd0*/  LDSM.16.MT88.4 R24, [R225+0xf000] ;  /* 0x00f00000e118783b */ /* 0x000e620000004200 */
[----:B------:R-:W-:Y:S02]  /*11ce0*/  MOV R56, R164 ;  /* 0x000000a400387202 */ /* 0x000fe40000000f00 */
[C---:B------:R-:W-:Y:S06]  /*11cf0*/  HMMA.16816.F32.BF16 R48, R8.reuse, R14, R68 ;  /* 0x0000000e0830723c */ /* 0x040fec0000041844 */
[----:B------:R-:W-:Y:S01]  /*11d00*/  HMMA.16816.F32.BF16 R172, R8, R20, R172 ;  /* 0x0000001408ac723c */ /* 0x000fe200000418ac */
[----:B------:R-:W-:-:S02]  /*11d10*/  MOV R69, R30 ;  /* 0x0000001e00457202 */ /* 0x000fc40000000f00 */
[----:B------:R-:W-:Y:S02]  /*11d20*/  MOV R71, R29 ;  /* 0x0000001d00477202 */ /* 0x000fe40000000f00 */
[----:B------:R-:W2:Y:S01]  /*11d30*/  LDSM.16.MT88.4 R28, [R227+0xd000] ;  /* 0x00d00000e31c783b */ /* 0x000ea20000004200 */
[C---:B------:R-:W-:Y:S06]  /*11d40*/  HMMA.16816.F32.BF16 R204, R4.reuse, R20, R204 ;  /* 0x0000001404cc723c */ /* 0x040fec00000418cc */
[----:B------:R-:W-:Y:S01]  /*11d50*/  HMMA.16816.F32.BF16 R200, R4, R22, R200 ;  /* 0x0000001604c8723c */ /* 0x000fe200000418c8 */
[----:B------:R-:W3:Y:S05]  /*11d60*/  LDSM.16.MT88.4 R20, [R226+0xf000] ;  /* 0x00f00000e214783b */ /* 0x000eea0000004200 */
[-C--:B------:R-:W-:Y:S06]  /*11d70*/  HMMA.16816.F32.BF16 R164, R8, R16.reuse, R72 ;  /* 0x0000001008a4723c */ /* 0x080fec0000041848 */
[C---:B------:R-:W-:Y:S06]  /*11d80*/  HMMA.16816.F32.BF16 R64, R4.reuse, R16, R64 ;  /* 0x000000100440723c */ /* 0x040fec0000041840 */
[-C--:B------:R-:W-:Y:S06]  /*11d90*/  HMMA.16816.F32.BF16 R60, R4, R18.reuse, R60 ;  /* 0x00000012043c723c */ /* 0x080fec000004183c */
[----:B------:R-:W-:Y:S01]  /*11da0*/  HMMA.16816.F32.BF16 R52, R8, R18, R52 ;  /* 0x000000120834723c */ /* 0x000fe20000041834 */
[----:B------:R-:W4:Y:S05]  /*11db0*/  LDSM.16.MT88.4 R16, [R228+0xf000] ;  /* 0x00f00000e410783b */ /* 0x000f2a0000004200 */
[C---:B------:R-:W-:Y:S06]  /*11dc0*/  HMMA.16816.F32.BF16 R44, R4.reuse, R12, R44 ;  /* 0x0000000c042c723c */ /* 0x040fec000004182c */
[C---:B------:R-:W-:Y:S01]  /*11dd0*/  HMMA.16816.F32.BF16 R184, R4.reuse, R14, R184 ;  /* 0x0000000e04b8723c */ /* 0x040fe200000418b8 */
[----:B------:R-:W4:Y:S01]  /*11de0*/  LDSM.16.MT88.4 R12, [R227+0xf000] ;  /* 0x00f00000e30c783b */ /* 0x000f220000004200 */
[----:B------:R-:W-:Y:S01]  /*11df0*/  MOV R59, R76 ;  /* 0x0000004c003b7202 */ /* 0x000fe20000000f00 */
[----:B------:R-:W-:Y:S01]  /*11e00*/  IMAD.MOV.U32 R58, RZ, RZ, R77 ;  /* 0x000000ffff3a7224 */ /* 0x000fe200078e004d */
[----:B------:R-:W-:Y:S01]  /*11e10*/  MOV R68, R78 ;  /* 0x0000004e00447202 */ /* 0x000fe20000000f00 */
[----:B------:R-:W-:Y:S01]  /*11e20*/  IMAD.MOV.U32 R70, RZ, RZ, R79 ;  /* 0x000000ffff467224 */ /* 0x000fe200078e004f */
[C---:B-1----:R-:W-:Y:S01]  /*11e30*/  HMMA.16816.F32.BF16 R72, R4.reuse, R24, R132 ;  /* 0x000000180448723c */ /* 0x042fe20000041884 */
[----:B------:R-:W-:Y:S05]  /*11e40*/  MUFU.EX2 R132, R170 ;  /* 0x000000aa00847308 */ /* 0x000fea0000000800 */
[C---:B------:R-:W-:Y:S01]  /*11e50*/  HMMA.16816.F32.BF16 R76, R4.reuse, R26, R128 ;  /* 0x0000001a044c723c */ /* 0x040fe20000041880 */
[----:B------:R-:W-:Y:S01]  /*11e60*/  IMAD.MOV.U32 R134, RZ, RZ, R88 ;  /* 0x000000ffff867224 */ /* 0x000fe200078e0058 */
[----:B------:R-:W-:Y:S01]  /*11e70*/  MOV R135, R89 ;  /* 0x0000005900877202 */ /* 0x000fe20000000f00 */
[----:B------:R-:W-:Y:S03]  /*11e80*/  MUFU.EX2 R133, R169 ;  /* 0x000000a900857308 */ /* 0x000fe60000000800 */
[----:B--2---:R-:W-:Y:S01]  /*11e90*/  HMMA.16816.F32.BF16 R180, R4, R28, R180 ;  /* 0x0000001c04b4723c */ /* 0x004fe200000418b4 */
[----:B------:R-:W-:-:S02]  /*11ea0*/  MOV R129, R90 ;  /* 0x0000005a00817202 */ /* 0x000fc40000000f00 */
[----:B------:R-:W-:Y:S02]  /*11eb0*/  MOV R128, R91 ;  /* 0x0000005b00807202 */ /* 0x000fe40000000f00 */
[----:B------:R-:W-:Y:S01]  /*11ec0*/  MOV R131, R37 ;  /* 0x0000002500837202 */ /* 0x000fe20000000f00 */
[----:B------:R-:W-:Y:S01]  /*11ed0*/  HMMA.16816.F32.BF16 R176, R4, R30, R176 ;  /* 0x0000001e04b0723c */ /* 0x000fe200000418b0 */
[----:B------:R-:W-:-:S05]  /*11ee0*/  MOV R130, R36 ;  /* 0x0000002400827202 */ /* 0x000fca0000000f00 */
[----:B---3--:R-:W-:Y:S06]  /*11ef0*/  HMMA.16816.F32.BF16 R88, R4, R20, R108 ;  /* 0x000000140458723c */ /* 0x008fec000004186c */
[----:B------:R-:W-:Y:S06]  /*11f00*/  HMMA.16816.F32.BF16 R148, R8, R28, R148 ;  /* 0x0000001c0894723c */ /* 0x000fec0000041894 */
[C---:B------:R-:W-:Y:S06]  /*11f10*/  HMMA.16816.F32.BF16 R92, R4.reuse, R22, R92 ;  /* 0x00000016045c723c */ /* 0x040fec000004185c */
[C---:B----4-:R-:W-:Y:S06]  /*11f20*/  HMMA.16816.F32.BF16 R104, R4.reuse, R16, R104 ;  /* 0x000000100468723c */ /* 0x050fec0000041868 */
[C---:B------:R-:W-:Y:S06]  /*11f30*/  HMMA.16816.F32.BF16 R108, R4.reuse, R18, R84 ;  /* 0x00000012046c723c */ /* 0x040fec0000041854 */
[C---:B------:R-:W-:Y:S06]  /*11f40*/  HMMA.16816.F32.BF16 R120, R4.reuse, R12, R120 ;  /* 0x0000000c0478723c */ /* 0x040fec0000041878 */
[----:B------:R-:W-:Y:S06]  /*11f50*/  HMMA.16816.F32.BF16 R36, R4, R14, R80 ;  /* 0x0000000e0424723c */ /* 0x000fec0000041850 */
[----:B------:R-:W-:Y:S01]  /*11f60*/  HMMA.16816.F32.BF16 R28, R8, R30, R144 ;  /* 0x0000001e081c723c */ /* 0x000fe20000041890 */
[----:B------:R-:W-:-:S02]  /*11f70*/  MOV R6, R57 ;  /* 0x0000003900067202 */ /* 0x000fc40000000f00 */
[----:B------:R-:W-:Y:S04]  /*11f80*/  MUFU.EX2 R57, R168 ;  /* 0x000000a800397308 */ /* 0x000fe80000000800 */
[----:B------:R-:W-:-:S04]  /*11f90*/  MOV R147, R59 ;  /* 0x0000003b00937202 */ /* 0x000fc80000000f00 */
[----:B------:R1:W-:Y:S01]  /*11fa0*/  MUFU.EX2 R59, R171 ;  /* 0x000000ab003b7308 */ /* 0x0003e20000000800 */
[----:B------:R-:W-:Y:S01]  /*11fb0*/  IMAD.MOV.U32 R82, RZ, RZ, R68 ;  /* 0x000000ffff527224 */ /* 0x000fe200078e0044 */
[----:B------:R-:W-:Y:S01]  /*11fc0*/  MOV R81, R69 ;  /* 0x0000004500517202 */ /* 0x000fe20000000f00 */
[----:B------:R-:W-:Y:S01]  /*11fd0*/  HMMA.16816.F32.BF16 R84, R8, R20, R124 ;  /* 0x000000140854723c */ /* 0x000fe2000004187c */
[----:B------:R-:W-:Y:S01]  /*11fe0*/  MOV R80, R70 ;  /* 0x0000004600507202 */ /* 0x000fe20000000f00 */
[----:B-1----:R-:W1:Y:S01]  /*11ff0*/  LDSM.16.MT88.4 R168, [R225+0xd800] ;  /* 0x00d80000e1a8783b */ /* 0x002e620000004200 */
[----:B------:R-:W-:-:S03]  /*12000*/  MOV R7, R71 ;  /* 0x0000004700077202 */ /* 0x000fc60000000f00 */
[C---:B------:R-:W-:Y:S01]  /*12010*/  HMMA.16816.F32.BF16 R100, R8.reuse, R16, R100 ;  /* 0x000000100864723c */ /* 0x040fe20000041864 */
[----:B------:R-:W-:Y:S01]  /*12020*/  IMAD.MOV.U32 R83, RZ, RZ, R56 ;  /* 0x000000ffff537224 */ /* 0x000fe200078e0038 */
[----:B------:R-:W-:Y:S01]  /*12030*/  MOV R5, R58 ;  /* 0x0000003a00057202 */ /* 0x000fe20000000f00 */
[----:B------:R-:W-:Y:S03]  /*12040*/  MUFU.EX2 R56, R161 ;  /* 0x000000a100387308 */ /* 0x000fe60000000800 */
[C---:B------:R-:W-:Y:S05]  /*12050*/  HMMA.16816.F32.BF16 R68, R8.reuse, R24, R140 ;  /* 0x000000180844723c */ /* 0x040fea000004188c */
[----:B------:R-:W-:Y:S01]  /*12060*/  MUFU.EX2 R58, R163 ;  /* 0x000000a3003a7308 */ /* 0x000fe20000000800 */
[C---:B------:R-:W-:Y:S06]  /*12070*/  HMMA.16816.F32.BF16 R24, R8.reuse, R26, R136 ;  /* 0x0000001a0818723c */ /* 0x040fec0000041888 */
[C---:B------:R-:W-:Y:S01]  /*12080*/  HMMA.16816.F32.BF16 R20, R8.reuse, R22, R96 ;  /* 0x000000160814723c */ /* 0x040fe20000041860 */
[----:B------:R-:W2:Y:S05]  /*12090*/  MUFU.EX2 R209, R209 ;  /* 0x000000d100d17308 */ /* 0x000eaa0000000800 */
[C---:B------:R-:W-:Y:S06]  /*120a0*/  HMMA.16816.F32.BF16 R16, R8.reuse, R18, R112 ;  /* 0x000000120810723c */ /* 0x040fec0000041870 */
[C---:B------:R-:W-:Y:S01]  /*120b0*/  HMMA.16816.F32.BF16 R116, R8.reuse, R12, R116 ;  /* 0x0000000c0874723c */ /* 0x040fe20000041874 */
[----:B------:R-:W3:Y:S05]  /*120c0*/  MUFU.EX2 R13, R162 ;  /* 0x000000a2000d7308 */ /* 0x000eea0000000800 */
[----:B------:R-:W-:Y:S01]  /*120d0*/  HMMA.16816.F32.BF16 R40, R8, R14, R40 ;  /* 0x0000000e0828723c */ /* 0x000fe20000041828 */
[----:B------:R-:W-:Y:S01]  /*120e0*/  MOV R143, R128 ;  /* 0x00000080008f7202 */ /* 0x000fe20000000f00 */
[----:B------:R-:W-:Y:S01]  /*120f0*/  FADD.FTZ R4, R3, R153 ;  /* 0x0000009903047221 */ /* 0x000fe20000010000 */
[----:B------:R4:W-:Y:S01]  /*12100*/  MUFU.EX2 R12, R160 ;  /* 0x000000a0000c7308 */ /* 0x0009e20000000800 */
[----:B------:R-:W-:-:S02]  /*12110*/  MOV R142, R129 ;  /* 0x00000081008e7202 */ /* 0x000fc40000000f00 */
[----:B------:R-:W-:Y:S02]  /*12120*/  MOV R136, R130 ;  /* 0x0000008200887202 */ /* 0x000fe40000000f00 */
[----:B------:R-:W-:Y:S01]  /*12130*/  F2FP.BF16.F32.PACK_AB R124, R210, R214 ;  /* 0x000000d6d27c723e */ /* 0x000fe200000010ff */
[----:B------:R-:W-:Y:S01]  /*12140*/  IMAD.MOV.U32 R141, RZ, RZ, R6 ;  /* 0x000000ffff8d7224 */ /* 0x000fe200078e0006 */
[----:B--2---:R-:W-:Y:S01]  /*12150*/  F2FP.BF16.F32.PACK_AB R125, R209, R211 ;  /* 0x000000d3d17d723e */ /* 0x004fe200000010ff */
[----:B------:R-:W2:Y:S01]  /*12160*/  MUFU.EX2 R10, R188 ;  /* 0x000000bc000a7308 */ /* 0x000ea20000000800 */
[----:B------:R-:W-:Y:S01]  /*12170*/  IMAD.MOV.U32 R15, RZ, RZ, R131 ;  /* 0x000000ffff0f7224 */ /* 0x000fe200078e0083 */
[----:B------:R-:W-:Y:S01]  /*12180*/  F2FP.BF16.F32.PACK_AB R128, R132, R212 ;  /* 0x000000d48480723e */ /* 0x000fe200000010ff */
[----:B------:R-:W-:Y:S01]  /*12190*/  FADD.FTZ R3, R199, R152 ;  /* 0x00000098c7037221 */ /* 0x000fe20000010000 */
[----:B------:R-:W-:Y:S01]  /*121a0*/  F2FP.BF16.F32.PACK_AB R129, R208, R213 ;  /* 0x000000d5d081723e */ /* 0x000fe200000010ff */
[----:B------:R-:W-:Y:S01]  /*121b0*/  IMAD.MOV.U32 R137, RZ, RZ, R82 ;  /* 0x000000ffff897224 */ /* 0x000fe200078e0052 */
[----:B------:R-:W-:Y:S01]  /*121c0*/  F2FP.BF16.F32.PACK_AB R130, R59, R133 ;  /* 0x000000853b82723e */ /* 0x000fe200000010ff */
[----:B------:R-:W-:Y:S01]  /*121d0*/  LDSM.16.MT88.4 R96, [R226+0xf800] ;  /* 0x00f80000e260783b */ /* 0x000fe20000004200 */
[----:B------:R-:W-:-:S02]  /*121e0*/  F2FP.BF16.F32.PACK_AB R131, R58, R57 ;  /* 0x000000393a83723e */ /* 0x000fc400000010ff */
[----:B---3--:R-:W-:Y:S01]  /*121f0*/  F2FP.BF16.F32.PACK_AB R126, R13, R56 ;  /* 0x000000380d7e723e */ /* 0x008fe200000010ff */
[----:B------:R-:W-:Y:S01]  /*12200*/  FADD.FTZ R4, R192, R4 ;  /* 0x00000004c0047221 */ /* 0x000fe20000010000 */
[----:B------:R-:W-:Y:S01]  /*12210*/  FADD.FTZ R3, R147, R3 ;  /* 0x0000000393037221 */ /* 0x000fe20000010000 */
[----:B------:R-:W-:Y:S01]  /*12220*/  MOV R140, R7 ;  /* 0x00000007008c7202 */ /* 0x000fe20000000f00 */
[----:B----4-:R-:W3:Y:S01]  /*12230*/  LDSM.16.MT88.4 R160, [R226+0xd800] ;  /* 0x00d80000e2a0783b */ /* 0x010ee20000004200 */
[----:B--2---:R-:W-:Y:S01]  /*12240*/  F2FP.BF16.F32.PACK_AB R127, R10, R12 ;  /* 0x0000000c0a7f723e */ /* 0x004fe200000010ff */
[-C--:B-1----:R-:W-:Y:S01]  /*12250*/  HMMA.16816.F32.BF16 R172, R128, R168.reuse, R172 ;  /* 0x000000a880ac723c */ /* 0x082fe200000418ac */
[----:B------:R-:W-:Y:S01]  /*12260*/  FADD.FTZ R8, R191, R4 ;  /* 0x00000004bf087221 */ /* 0x000fe20000010000 */
[----:B------:R-:W-:Y:S01]  /*12270*/  FADD.FTZ R3, R5, R3 ;  /* 0x0000000305037221 */ /* 0x000fe20000010000 */
[----:B------:R-:W-:Y:S01]  /*12280*/  MOV R139, R80 ;  /* 0x00000050008b7202 */ /* 0x000fe20000000f00 */
[----:B------:R-:W1:Y:S02]  /*12290*/  LDSM.16.MT88.4 R144, [R227+0xd800] ;  /* 0x00d80000e390783b */ /* 0x000e640000004200 */
[----:B------:R-:W-:Y:S01]  /*122a0*/  HMMA.16816.F32.BF16 R204, R124, R168, R204 ;  /* 0x000000a87ccc723c */ /* 0x000fe200000418cc */
[----:B------:R-:W-:Y:S01]  /*122b0*/  MOV R138, R81 ;  /* 0x00000051008a7202 */ /* 0x000fe20000000f00 */
[----:B------:R-:W-:Y:S01]  /*122c0*/  LDSM.16.MT88.4 R112, [R228+0xf800] ;  /* 0x00f80000e470783b */ /* 0x000fe20000004200 */
[----:B------:R-:W-:-:S03]  /*122d0*/  MOV R14, R154 ;  /* 0x0000009a000e7202 */ /* 0x000fc60000000f00 */
[-C--:B------:R-:W-:Y:S01]  /*122e0*/  HMMA.16816.F32.BF16 R200, R124, R170.reuse, R200 ;  /* 0x000000aa7cc8723c */ /* 0x080fe200000418c8 */
[----:B------:R-:W-:Y:S01]  /*122f0*/  MOV R11, R155 ;  /* 0x0000009b000b7202 */ /* 0x000fe20000000f00 */
[----:B------:R-:W-:Y:S04]  /*12300*/  LDSM.16.MT88.4 R4, [R227+0xf800] ;  /* 0x00f80000e304783b */ /* 0x000fe80000004200 */
[----:B------:R-:W-:Y:S01]  /*12310*/  HMMA.16816.F32.BF16 R168, R128, R170, R32 ;  /* 0x000000aa80a8723c */ /* 0x000fe20000041820 */
[----:B------:R-:W2:Y:S06]  /*12320*/  LDSM.16.MT88.4 R152, [R228+0xd800] ;  /* 0x00d80000e498783b */ /* 0x000eac0000004200 */
[----:B------:R-:W-:-:S02]  /*12330*/  MOV R35, R83 ;  /* 0x0000005300237202 */ /* 0x000fc40000000f00 */
[----:B------:R-:W4:Y:S01]  /*12340*/  LDSM.16.MT88.4 R80, [R225+0xf800] ;  /* 0x00f80000e150783b */ /* 0x000f220000004200 */
[----:B------:R-:W-:Y:S01]  /*12350*/  FADD.FTZ R0, R195, R0 ;  /* 0x00000000c3007221 */ /* 0x000fe20000010000 */
[----:B------:R-:W-:-:S03]  /*12360*/  FADD.FTZ R2, R196, R2 ;  /* 0x00000002c4027221 */ /* 0x000fc60000010000 */
[----:B------:R-:W-:Y:S01]  /*12370*/  FADD.FTZ R0, R194, R0 ;  /* 0x00000000c2007221 */ /* 0x000fe20000010000 */
[----:B------:R-:W-:-:S03]  /*12380*/  FADD.FTZ R2, R197, R2 ;  /* 0x00000002c5027221 */ /* 0x000fc60000010000 */
[----:B------:R-:W-:Y:S01]  /*12390*/  FADD.FTZ R9, R193, R0 ;  /* 0x00000000c1097221 */ /* 0x000fe20000010000 */
[----:B------:R-:W-:Y:S01]  /*123a0*/  MOV R0, R190 ;  /* 0x000000be00007202 */ /* 0x000fe20000000f00 */
[----:B------:R-:W-:Y:S02]  /*123b0*/  IMAD.MOV.U32 R34, RZ, RZ, R189 ;  /* 0x000000ffff227224 */ /* 0x000fe400078e00bd */
[----:B------:R-:W-:Y:S01]  /*123c0*/  FADD.FTZ R2, R198, R2 ;  /* 0x00000002c6027221 */ /* 0x000fe20000010000 */
[----:B---3--:R-:W-:Y:S01]  /*123d0*/  HMMA.16816.F32.BF16 R192, R124, R162, R60 ;  /* 0x000000a27cc0723c */ /* 0x008fe2000004183c */
[----:B------:R-:W-:Y:S01]  /*123e0*/  FADD.FTZ R0, R0, R8 ;  /* 0x0000000800007221 */ /* 0x000fe20000010000 */
[----:B------:R-:W-:Y:S01]  /*123f0*/  FADD.FTZ R3, R34, R3 ;  /* 0x0000000322037221 */ /* 0x000fe20000010000 */
[----:B------:R-:W-:-:S03]  /*12400*/  FADD.FTZ R2, R35, R2 ;  /* 0x0000000223027221 */ /* 0x000fc60000010000 */
[----:B------:R-:W-:Y:S01]  /*12410*/  HMMA.16816.F32.BF16 R196, R124, R160, R64 ;  /* 0x000000a07cc4723c */ /* 0x000fe20000041840 */
[----:B------:R-:W-:-:S05]  /*12420*/  FADD.FTZ R2, R221, R2 ;  /* 0x00000002dd027221 */ /* 0x000fca0000010000 */
[C---:B-1----:R-:W-:Y:S06]  /*12430*/  HMMA.16816.F32.BF16 R180, R124.reuse, R144, R180 ;  /* 0x000000907cb4723c */ /* 0x042fec00000418b4 */
        /* <DEDUP_REMOVED lines=63> */
[----:B------:R-:W-:Y:S01]  /*12830*/  MOV R133, R143 ;  /* 0x0000008f00857202 */ /* 0x000fe20000000f00 */
[----:B------:R-:W-:Y:S06]  /*12840*/  @!P0 BRA `(.L_x_900) ;  /* 0x0000007800c88947 */ /* 0x000fec0003800000 */
[----:B------:R-:W2:Y:S04]  /*12850*/  LDL.64 R138, [R1+0x88] ;  /* 0x00008800018a7983 */ /* 0x000ea80000100a00 */
[----:B------:R-:W3:Y:S04]  /*12860*/  LDL.64 R140, [R1+0x80] ;  /* 0x00008000018c7983 */ /* 0x000ee80000100a00 */
[----:B------:R-:W4:Y:S04]  /*12870*/  LDL R142, [R1] ;  /* 0x00000000018e7983 */ /* 0x000f280000100800 */
[----:B------:R-:W4:Y:S01]  /*12880*/  LDL R143, [R1+0x4] ;  /* 0x00000400018f7983 */ /* 0x000f220000100800 */
[----:B------:R-:W-:Y:S01]  /*12890*/  UIADD3 UR29, UR20, -0x3, URZ ;  /* 0xfffffffd141d7890 */ /* 0x000fe2000fffe03f */
[----:B------:R-:W3:Y:S01]  /*128a0*/  @!P2 LDC.64 R6, c[0x0][0x220] ;  /* 0x00008800ff06ab82 */ /* 0x000ee20000000a00 */
[----:B------:R-:W-:-:S04]  /*128b0*/  DEPBAR.LE SB0, 0x0 ;  /* 0x000080000000791a */ /* 0x000fc80000000000 */
[----:B------:R-:W-:-:S03]  /*128c0*/  USHF.R.S32.HI UR4, URZ, 0x1f, UR29 ;  /* 0x0000001f3f047899 */ /* 0x000fc6000801141d */
[----:B------:R-:W-:Y:S01]  /*128d0*/  BAR.SYNC.DEFER_BLOCKING 0x0 ;  /* 0x0000000000007b1d */ /* 0x000fe20000010000 */
[----:B------:R-:W-:-:S07]  /*128e0*/  UIMAD UR4, UR4, UR6, URZ ;  /* 0x00000006040472a4 */ /* 0x000fce000f8e023f */
[----:B------:R-:W3:Y:S01]  /*128f0*/  @!P1 LDC.64 R8, c[0x0][0x220] ;  /* 0x00008800ff089b82 */ /* 0x000ee20000000a00 */
[----:B------:R-:W-:Y:S02]  /*12900*/  UIMAD.WIDE.U32 UR30, UR29, UR6, URZ ;  /* 0x000000061d1e72a5 */ /* 0x000fe4000f8e003f */
[----:B------:R-:W-:-:S05]  /*12910*/  UIMAD UR4, UR29, UR7, UR4 ;  /* 0x000000071d0472a4 */ /* 0x000fca000f8e0204 */
[----:B------:R-:W3:Y:S01]  /*12920*/  @!P2 LDC.64 R10, c[0x0][0x220] ;  /* 0x00008800ff0aab82 */ /* 0x000ee20000000a00 */
[----:B------:R-:W-:Y:S01]  /*12930*/  UIADD3 UR4, UR31, UR4, URZ ;  /* 0x000000041f047290 */ /* 0x000fe2000fffe03f */
[----:B-1----:R-:W-:-:S06]  /*12940*/  IMAD.U32 R2, RZ, RZ, UR30 ;  /* 0x0000001eff027e24 */ /* 0x002fcc000f8e00ff */
[----:B------:R-:W1:Y:S01]  /*12950*/  @!P2 LDC.64 R14, c[0x0][0x220] ;  /* 0x00008800ff0eab82 */ /* 0x000e620000000a00 */
[----:B------:R-:W-:Y:S02]  /*12960*/  IMAD.U32 R3, RZ, RZ, UR31 ;  /* 0x0000001fff037e24 */ /* 0x000fe4000f8e00ff */
[----:B------:R-:W-:-:S05]  /*12970*/  IMAD.U32 R3, RZ, RZ, UR4 ;  /* 0x00000004ff037e24 */ /* 0x000fca000f8e00ff */
[----:B------:R-:W1:Y:S08]  /*12980*/  @!P1 LDC.64 R12, c[0x0][0x220] ;  /* 0x00008800ff0c9b82 */ /* 0x000e700000000a00 */
[----:B------:R-:W1:Y:S08]  /*12990*/  @!P1 LDC.64 R16, c[0x0][0x220] ;  /* 0x00008800ff109b82 */ /* 0x000e700000000a00 */
[----:B------:R-:W1:Y:S08]  /*129a0*/  @!P2 LDC.64 R18, c[0x0][0x220] ;  /* 0x00008800ff12ab82 */ /* 0x000e700000000a00 */
[----:B------:R-:W1:Y:S01]  /*129b0*/  @!P1 LDC.64 R20, c[0x0][0x220] ;  /* 0x00008800ff149b82 */ /* 0x000e620000000a00 */
[----:B------:R-:W-:Y:S04]  /*129c0*/  @P2 STS.128 [R243+0xc000], RZ ;  /* 0x00c000fff3002388 */ /* 0x000fe80000000c00 */
[----:B------:R-:W-:Y:S04]  /*129d0*/  STL [R1+0x98], R70 ;  /* 0x0000984601007387 */ /* 0x000fe80000100800 */
[----:B------:R-:W-:Y:S01]  /*129e0*/  STL [R1+0x94], R69 ;  /* 0x0000944501007387 */ /* 0x000fe20000100800 */
[----:B--2---:R-:W-:-:S04]  /*129f0*/  LEA R0, P0, R2, R138, 0x6 ;  /* 0x0000008a02007211 */ /* 0x004fc800078030ff */
[----:B---3--:R-:W-:Y:S02]  /*12a00*/  LEA.HI.X R3, R2, R141, R3, 0x6, P0 ;  /* 0x0000008d02037211 */ /* 0x008fe400000f3403 */
[C---:B------:R-:W-:Y:S02]  /*12a10*/  @!P2 LEA R6, P3, R0.reuse, R6, 0x1 ;  /* 0x000000060006a211 */ /* 0x040fe400078608ff */
        /* <DEDUP_REMOVED lines=61> */
[----:B--2---:R-:W-:Y:S04]  /*12df0*/  LDSM.16.M88.4 R12, [R231+0x2000] ;  /* 0x00200000e70c783b */ /* 0x004fe80000000200 */
[----:B------:R-:W2:Y:S04]  /*12e00*/  LDSM.16.M88.4 R40, [R224+0x9000] ;  /* 0x00900000e028783b */ /* 0x000ea80000000200 */
[----:B------:R-:W3:Y:S04]  /*12e10*/  LDSM.16.M88.4 R36, [R224+0x9800] ;  /* 0x00980000e024783b */ /* 0x000ee80000000200 */
[----:B------:R-:W3:Y:S04]  /*12e20*/  LDSM.16.M88.4 R48, [R224+0x8000] ;  /* 0x00800000e030783b */ /* 0x000ee80000000200 */
[----:B------:R-:W3:Y:S04]  /*12e30*/  LDSM.16.M88.4 R44, [R224+0x8800] ;  /* 0x00880000e02c783b */ /* 0x000ee80000000200 */
[----:B-1----:R-:W-:Y:S04]  /*12e40*/  LDSM.16.M88.4 R8, [R232] ;  /* 0x00000000e808783b */ /* 0x002fe80000000200 */
[----:B------:R-:W-:Y:S04]  /*12e50*/  LDSM.16.M88.4 R4, [R232+0x2000] ;  /* 0x00200000e804783b */ /* 0x000fe80000000200 */
[----:B------:R-:W1:Y:S04]  /*12e60*/  LDSM.16.M88.4 R24, [R241] ;  /* 0x00000000f118783b */ /* 0x000e680000000200 */
[----:B------:R-:W1:Y:S04]  /*12e70*/  LDSM.16.M88.4 R20, [R240] ;  /* 0x00000000f014783b */ /* 0x000e680000000200 */
[----:B------:R-:W1:Y:S04]  /*12e80*/  LDSM.16.M88.4 R32, [R235] ;  /* 0x00000000eb20783b */ /* 0x000e680000000200 */
[----:B------:R-:W1:Y:S01]  /*12e90*/  LDSM.16.M88.4 R28, [R242] ;  /* 0x00000000f21c783b */ /* 0x000e620000000200 */
[----:B--2---:R-:W-:Y:S01]  /*12ea0*/  HMMA.16816.F32.BF16 R60, R12, R40, RZ ;  /* 0x000000280c3c723c */ /* 0x004fe200000418ff */
[----:B----4-:R-:W-:-:S02]  /*12eb0*/  IMAD.MOV.U32 R69, RZ, RZ, R142 ;  /* 0x000000ffff457224 */ /* 0x010fc400078e008e */
[----:B------:R-:W-:Y:S01]  /*12ec0*/  IMAD.MOV.U32 R70, RZ, RZ, R143 ;  /* 0x000000ffff467224 */ /* 0x000fe200078e008f */
[----:B------:R-:W-:Y:S02]  /*12ed0*/  STL [R1+0x90], R68 ;  /* 0x0000904401007387 */ /* 0x000fe40000100800 */
[-C--:B---3--:R-:W-:Y:S02]  /*12ee0*/  HMMA.16816.F32.BF16 R56, R16, R36.reuse, RZ ;  /* 0x000000241038723c */ /* 0x088fe400000418ff */
[----:B------:R-:W0:Y:S04]  /*12ef0*/  LDGDEPBAR ;  /* 0x00000000000079af */ /* 0x000e280000000000 */
[----:B------:R-:W-:Y:S06]  /*12f00*/  HMMA.16816.F32.BF16 R52, R12, R36, RZ ;  /* 0x000000240c34723c */ /* 0x000fec00000418ff */
[-C--:B------:R-:W-:Y:S06]  /*12f10*/  HMMA.16816.F32.BF16 R208, R16, R48.reuse, RZ ;  /* 0x0000003010d0723c */ /* 0x080fec00000418ff */
[----:B------:R-:W-:Y:S06]  /*12f20*/  HMMA.16816.F32.BF16 R140, R12, R48, RZ ;  /* 0x000000300c8c723c */ /* 0x000fec00000418ff */
[-C--:B------:R-:W-:Y:S06]  /*12f30*/  HMMA.16816.F32.BF16 R136, R16, R44.reuse, RZ ;  /* 0x0000002c1088723c */ /* 0x080fec00000418ff */
[----:B------:R-:W-:Y:S06]  /*12f40*/  HMMA.16816.F32.BF16 R132, R12, R44, RZ ;  /* 0x0000002c0c84723c */ /* 0x000fec00000418ff */
[----:B------:R-:W-:Y:S06]  /*12f50*/  HMMA.16816.F32.BF16 R64, R16, R40, RZ ;  /* 0x000000281040723c */ /* 0x000fec00000418ff */
[----:B-1----:R-:W-:Y:S06]  /*12f60*/  HMMA.16816.F32.BF16 R60, R4, R24, R60 ;  /* 0x00000018043c723c */ /* 0x002fec000004183c */
[-C--:B------:R-:W-:Y:S06]  /*12f70*/  HMMA.16816.F32.BF16 R56, R8, R20.reuse, R56 ;  /* 0x000000140838723c */ /* 0x080fec0000041838 */
[----:B------:R-:W-:Y:S06]  /*12f80*/  HMMA.16816.F32.BF16 R52, R4, R20, R52 ;  /* 0x000000140434723c */ /* 0x000fec0000041834 */
[-C--:B------:R-:W-:Y:S06]  /*12f90*/  HMMA.16816.F32.BF16 R208, R8, R32.reuse, R208 ;  /* 0x0000002008d0723c */ /* 0x080fec00000418d0 */
[----:B------:R-:W-:Y:S06]  /*12fa0*/  HMMA.16816.F32.BF16 R140, R4, R32, R140 ;  /* 0x00000020048c723c */ /* 0x000fec000004188c */
[----:B------:R-:W-:Y:S01]  /*12fb0*/  HMMA.16816.F32.BF16 R220, R8, R28, R136 ;  /* 0x0000001c08dc723c */ /* 0x000fe20000041888 */
[----:B------:R-:W-:-:S02]  /*12fc0*/  IMAD.MOV.U32 R32, RZ, RZ, R60 ;  /* 0x000000ffff207224 */ /* 0x000fc400078e003c */
[----:B------:R-:W-:-:S03]  /*12fd0*/  IMAD.MOV.U32 R37, RZ, RZ, R59 ;  /* 0x000000ffff257224 */ /* 0x000fc600078e003b */
[----:B------:R-:W-:Y:S01]  /*12fe0*/  HMMA.16816.F32.BF16 R212, R4, R28, R132 ;  /* 0x0000001c04d4723c */ /* 0x000fe20000041884 */
[----:B------:R-:W-:Y:S02]  /*12ff0*/  IMAD.MOV.U32 R36, RZ, RZ, R52 ;  /* 0x000000ffff247224 */ /* 0x000fe400078e0034 */
[----:B------:R-:W-:Y:S02]  /*13000*/  IMAD.MOV.U32 R33, RZ, RZ, R53 ;  /* 0x000000ffff217224 */ /* 0x000fe400078e0035 */
[----:B------:R-:W-:Y:S01]  /*13010*/  IMAD.MOV.U32 R21, RZ, RZ, R54 ;  /* 0x000000ffff157224 */ /* 0x000fe200078e0036 */
[----:B------:R-:W-:Y:S01]  /*13020*/  HMMA.16816.F32.BF16 R216, R8, R24, R64 ;  /* 0x0000001808d8723c */ /* 0x000fe20000041840 */
[----:B------:R-:W-:Y:S02]  /*13030*/  IMAD.MOV.U32 R29, RZ, RZ, R61 ;  /* 0x000000ffff1d7224 */ /* 0x000fe400078e003d */
[----:B------:R-:W-:-:S03]  /*13040*/  IMAD.MOV.U32 R20, RZ, RZ, R55 ;  /* 0x000000ffff147224 */ /* 0x000fc600078e0037 */
[C---:B------:R-:W-:Y:S01]  /*13050*/  HMMA.16816.F32.BF16 R52, R12.reuse, R42, RZ ;  /* 0x0000002a0c34723c */ /* 0x040fe200000418ff */
[----:B------:R-:W-:Y:S02]  /*13060*/  IMAD.MOV.U32 R25, RZ, RZ, R62 ;  /* 0x000000ffff197224 */ /* 0x000fe400078e003e */
[----:B------:R-:W-:Y:S02]  /*13070*/  IMAD.MOV.U32 R24, RZ, RZ, R63 ;  /* 0x000000ffff187224 */ /* 0x000fe400078e003f */
[----:B------:R-:W-:Y:S01]  /*13080*/  IMAD.MOV.U32 R66, RZ, RZ, R56 ;  /* 0x000000ffff427224 */ /* 0x000fe200078e0038 */
[----:B------:R-:W-:Y:S01]  /*13090*/  HMMA.16816.F32.BF16 R60, R12, R50, RZ ;  /* 0x000000320c3c723c */ /* 0x000fe200000418ff */
[----:B------:R-:W-:Y:S02]  /*130a0*/  IMAD.MOV.U32 R65, RZ, RZ, R57 ;  /* 0x000000ffff417224 */ /* 0x000fe400078e0039 */
[----:B------:R-:W-:-:S03]  /*130b0*/  IMAD.MOV.U32 R64, RZ, RZ, R58 ;  /* 0x000000ffff407224 */ /* 0x000fc600078e003a */
[C---:B------:R-:W-:Y:S06]  /*130c0*/  HMMA.16816.F32.BF16 R56, R12.reuse, R46, RZ ;  /* 0x0000002e0c38723c */ /* 0x040fec00000418ff */
[----:B------:R-:W-:Y:S06]  /*130d0*/  HMMA.16816.F32.BF16 R12, R12, R38, RZ ;  /* 0x000000260c0c723c */ /* 0x000fec00000418ff */
[C---:B------:R-:W-:Y:S06]  /*130e0*/  HMMA.16816.F32.BF16 R48, R16.reuse, R50, RZ ;  /* 0x000000321030723c */ /* 0x040fec00000418ff */
[C---:B------:R-:W-:Y:S06]  /*130f0*/  HMMA.16816.F32.BF16 R44, R16.reuse, R46, RZ ;  /* 0x0000002e102c723c */ /* 0x040fec00000418ff */
[C---:B------:R-:W-:Y:S06]  /*13100*/  HMMA.16816.F32.BF16 R40, R16.reuse, R42, RZ ;  /* 0x0000002a1028723c */ /* 0x040fec00000418ff */
[----:B------:R-:W-:Y:S01]  /*13110*/  HMMA.16816.F32.BF16 R16, R16, R38, RZ ;  /* 0x000000261010723c */ /* 0x000fe200000418ff */
        /* <DEDUP_REMOVED lines=21> */
[----:B------:R-:W-:Y:S01]  /*13270*/  IMAD.MOV.U32 R63, RZ, RZ, R24 ;  /* 0x000000ffff3f7224 */ /* 0x000fe200078e0018 */
[C---:B--2---:R-:W-:Y:S06]  /*13280*/  HMMA.16816.F32.BF16 R64, R8.reuse, R12, R208 ;  /* 0x0000000c0840723c */ /* 0x044fec00000418d0 */
[----:B------:R-:W-:Y:S01]  /*13290*/  HMMA.16816.F32.BF16 R24, R8, R14, R48 ;  /* 0x0000000e0818723c */ /* 0x000fe20000041830 */
[----:B------:R-:W1:Y:S01]  /*132a0*/  LDSM.16.M88.4 R12, [R230+0x8800] ;  /* 0x00880000e60c783b */ /* 0x000e620000000200 */
        /* <DEDUP_REMOVED lines=12> */
[----:B------:R-:W1:Y:S01]  /*13370*/  LDSM.16.M88.4 R12, [R230+0x9000] ;  /* 0x00900000e60c783b */ /* 0x000e620000000200 */
[----:B------:R-:W-:-:S02]  /*13380*/  IMAD.MOV.U32 R49, RZ, RZ, R3 ;  /* 0x000000ffff317224 */ /* 0x000fc400078e0003 */
[----:B------:R-:W-:Y:S02]  /*13390*/  IMAD.MOV.U32 R50, RZ, RZ, R2 ;  /* 0x000000ffff327224 */ /* 0x000fe400078e0002 */
[----:B------:R-:W-:-:S07]  /*133a0*/  IMAD.MOV.U32 R51, RZ, RZ, R0 ;  /* 0x000000ffff337224 */ /* 0x000fce00078e0000 */
        /* <DEDUP_REMOVED lines=21> */
[----:B-1----:R-:W-:Y:S06]  /*13500*/  HMMA.16816.F32.BF16 R60, R4, R14, R28 ;  /* 0x0000000e043c723c */ /* 0x002fec000004181c */
[-C--:B------:R-:W-:Y:S06]  /*13510*/  HMMA.16816.F32.BF16 R36, R8, R12.reuse, R36 ;  /* 0x0000000c0824723c */ /* 0x080fec0000041824 */
[----:B------:R-:W-:Y:S06]  /*13520*/  HMMA.16816.F32.BF16 R64, R4, R12, R32 ;  /* 0x0000000c0440723c */ /* 0x000fec0000041820 */
[----:B------:R-:W-:Y:S01]  /*13530*/  HMMA.16816.F32.BF16 R28, R8, R14, R20 ;  /* 0x0000000e081c723c */ /* 0x000fe20000041814 */
[----:B------:R-:W1:Y:S01]  /*13540*/  LDSM.16.M88.4 R12, [R229+0x1000] ;  /* 0x00100000e50c783b */ /* 0x000e620000000200 */
[----:B------:R-:W-:-:S02]  /*13550*/  IMAD.MOV.U32 R53, RZ, RZ, R3 ;  /* 0x000000ffff357224 */ /* 0x000fc400078e0003 */
[----:B------:R-:W-:Y:S02]  /*13560*/  IMAD.MOV.U32 R54, RZ, RZ, R2 ;  /* 0x000000ffff367224 */ /* 0x000fe400078e0002 */
[----:B------:R-:W-:Y:S02]  /*13570*/  IMAD.MOV.U32 R55, RZ, RZ, R0 ;  /* 0x000000ffff377224 */ /* 0x000fe400078e0000 */
[----:B------:R-:W-:-:S04]  /*13580*/  IMAD.MOV.U32 R52, RZ, RZ, R40 ;  /* 0x000000ffff347224 */ /* 0x000fc800078e0028 */
        /* <DEDUP_REMOVED lines=44> */
[-C--:B------:R-:W-:Y:S06]  /*13850*/  HMMA.16816.F32.BF16 R140, R4, R14.reuse, R36 ;  /* 0x0000000e048c723c */ /* 0x080fec0000041824 */
[----:B------:R-:W-:Y:S01]  /*13860*/  HMMA.16816.F32.BF16 R136, R8, R14, R24 ;  /* 0x0000000e0888723c */ /* 0x000fe20000041818 */
[----:B------:R-:W1:Y:S01]  /*13870*/  LDSM.16.M88.4 R12, [R224+0xb800] ;  /* 0x00b80000e00c783b */ /* 0x000e620000000200 */
[----:B------:R-:W-:-:S02]  /*13880*/  IMAD.MOV.U32 R29, RZ, RZ, R3 ;  /* 0x000000ffff1d7224 */ /* 0x000fc400078e0003 */
[----:B------:R-:W-:Y:S02]  /*13890*/  IMAD.MOV.U32 R30, RZ, RZ, R2 ;  /* 0x000000ffff1e7224 */ /* 0x000fe400078e0002 */
[----:B------:R-:W-:-:S06]  /*138a0*/  IMAD.MOV.U32 R31, RZ, RZ, R0 ;  /* 0x000000ffff1f7224 */ /* 0x000fcc00078e0000 */
[----:B------:R-:W-:Y:S02]  /*138b0*/  IMAD.MOV.U32 R48, RZ, RZ, R64 ;  /* 0x000000ffff307224 */ /* 0x000fe400078e0040 */
[----:B------:R-:W-:Y:S02]  /*138c0*/  IMAD.MOV.U32 R3, RZ, RZ, R65 ;  /* 0x000000ffff037224 */ /* 0x000fe400078e0041 */
[----:B------:R-:W-:Y:S02]  /*138d0*/  IMAD.MOV.U32 R2, RZ, RZ, R66 ;  /* 0x000000ffff027224 */ /* 0x000fe400078e0042 */
[----:B------:R-:W-:Y:S01]  /*138e0*/  IMAD.MOV.U32 R0, RZ, RZ, R67 ;  /* 0x000000ffff007224 */ /* 0x000fe200078e0043 */
[-C--:B-1----:R-:W-:Y:S06]  /*138f0*/  HMMA.16816.F32.BF16 R220, R8, R12.reuse, R44 ;  /* 0x0000000c08dc723c */ /* 0x082fec000004182c */
[C---:B------:R-:W-:Y:S06]  /*13900*/  HMMA.16816.F32.BF16 R64, R4.reuse, R12, R32 ;  /* 0x0000000c0440723c */ /* 0x040fec0000041820 */
[-C--:B------:R-:W-:Y:S01]  /*13910*/  HMMA.16816.F32.BF16 R44, R4, R14.reuse, R20 ;  /* 0x0000000e042c723c */ /* 0x080fe20000041814 */
[----:B------:R-:W-:Y:S05]  /*13920*/  LDSM.16.M88.4 R4, [R232+0x6000] ;  /* 0x00600000e804783b */ /* 0x000fea0000000200 */
[----:B------:R-:W-:Y:S01]  /*13930*/  HMMA.16816.F32.BF16 R16, R8, R14, R16 ;  /* 0x0000000e0810723c */ /* 0x000fe20000041810 */
[----:B------:R-:W1:Y:S04]  /*13940*/  LDSM.16.M88.4 R12, [R239] ;  /* 0x00000000ef0c783b */ /* 0x000e680000000200 */
[----:B------:R-:W2:Y:S01]  /*13950*/  LDSM.16.M88.4 R8, [R232+0x4000] ;  /* 0x00400000e808783b */ /* 0x000ea20000000200 */
[----:B------:R-:W-:-:S07]  /*13960*/  IMAD.MOV.U32 R43, RZ, RZ, R68 ;  /* 0x000000ffff2b7224 */ /* 0x000fce00078e0044 */
        /* <DEDUP_REMOVED lines=8> */
[----:B------:R-:W1:Y:S01]  /*139f0*/  LDSM.16.M88.4 R12, [R238] ;  /* 0x00000000ee0c783b */ /* 0x000e620000000200 */
[----:B------:R-:W-:-:S05]  /*13a00*/  IMAD.MOV.U32 R56, RZ, RZ, R48 ;  /* 0x000000ffff387224 */ /* 0x000fca00078e0030 */
        /* <DEDUP_REMOVED lines=8> */
[----:B------:R-:W1:Y:S01]  /*13a90*/  LDSM.16.M88.4 R12, [R237] ;  /* 0x00000000ed0c783b */ /* 0x000e620000000200 */
[----:B------:R-:W-:-:S02]  /*13aa0*/  IMAD.MOV.U32 R57, RZ, RZ, R3 ;  /* 0x000000ffff397224 */ /* 0x000fc400078e0003 */
[----:B------:R-:W-:Y:S02]  /*13ab0*/  IMAD.MOV.U32 R58, RZ, RZ, R2 ;  /* 0x000000ffff3a7224 */ /* 0x000fe400078e0002 */
[----:B------:R-:W-:-:S07]  /*13ac0*/  IMAD.MOV.U32 R59, RZ, RZ, R0 ;  /* 0x000000ffff3b7224 */ /* 0x000fce00078e0000 */
        /* <DEDUP_REMOVED lines=43> */
[----:B------:R-:W1:Y:S01]  /*13d80*/  LDSM.16.M88.4 R12, [R230+0xb800] ;  /* 0x00b80000e60c783b */ /* 0x000e620000000200 */
[----:B------:R-:W-:-:S05]  /*13d90*/  IMAD.MOV.U32 R140, RZ, RZ, R44 ;  /* 0x000000ffff8c7224 */ /* 0x000fca00078e002c */
[----:B------:R-:W-:Y:S02]  /*13da0*/  IMAD.MOV.U32 R61, RZ, RZ, R47 ;  /* 0x000000ffff3d7224 */ /* 0x000fe400078e002f */
[----:B------:R-:W-:Y:S02]  /*13db0*/  IMAD.MOV.U32 R62, RZ, RZ, R46 ;  /* 0x000000ffff3e7224 */ /* 0x000fe400078e002e */
[----:B------:R-:W-:Y:S02]  /*13dc0*/  IMAD.MOV.U32 R63, RZ, RZ, R45 ;  /* 0x000000ffff3f7224 */ /* 0x000fe400078e002d */
[-C--:B-1----:R-:W-:Y:S06]  /*13dd0*/  HMMA.16816.F32.BF16 R44, R8, R12.reuse, R220 ;  /* 0x0000000c082c723c */ /* 0x082fec00000418dc */
[C---:B------:R-:W-:Y:S06]  /*13de0*/  HMMA.16816.F32.BF16 R32, R4.reuse, R12, R212 ;  /* 0x0000000c0420723c */ /* 0x040fec00000418d4 */
[-C--:B------:R-:W-:Y:S01]  /*13df0*/  HMMA.16816.F32.BF16 R20, R4, R14.reuse, R136 ;  /* 0x0000000e0414723c */ /* 0x080fe20000041888 */
[----:B------:R-:W-:Y:S05]  /*13e00*/  LDSM.16.M88.4 R4, [R233+0x6000] ;  /* 0x00600000e904783b */ /* 0x000fea0000000200 */
[----:B------:R-:W-:Y:S01]  /*13e10*/  HMMA.16816.F32.BF16 R16, R8, R14, R16 ;  /* 0x0000000e0810723c */ /* 0x000fe20000041810 */
[----:B------:R-:W1:Y:S04]  /*13e20*/  LDSM.16.M88.4 R12, [R229+0x2000] ;  /* 0x00200000e50c783b */ /* 0x000e680000000200 */
[----:B------:R-:W2:Y:S01]  /*13e30*/  LDSM.16.M88.4 R8, [R233+0x4000] ;  /* 0x00400000e908783b */ /* 0x000ea20000000200 */
        /* <DEDUP_REMOVED lines=9> */
[----:B------:R-:W-:-:S04]  /*13ed0*/  IMAD.MOV.U32 R68, RZ, RZ, R69 ;  /* 0x000000ffff447224 */ /* 0x000fc800078e0045 */
[-C--:B-1----:R-:W-:Y:S06]  /*13ee0*/  HMMA.16816.F32.BF16 R216, R8, R12.reuse, R216 ;  /* 0x0000000c08d8723c */ /* 0x082fec00000418d8 */
[C---:B------:R-:W-:Y:S06]  /*13ef0*/  HMMA.16816.F32.BF16 R64, R4.reuse, R12, R64 ;  /* 0x0000000c0440723c */ /* 0x040fec0000041840 */
[-C--:B------:R-:W-:Y:S06]  /*13f00*/  HMMA.16816.F32.BF16 R52, R4, R14.reuse, R52 ;  /* 0x0000000e0434723c */ /* 0x080fec0000041834 */
[----:B------:R-:W-:Y:S01]  /*13f10*/  HMMA.16816.F32.BF16 R28, R8, R14, R28 ;  /* 0x0000000e081c723c */ /* 0x000fe2000004181c */
[----:B------:R-:W1:Y:S05]  /*13f20*/  LDSM.16.M88.4 R12, [R229+0x3000] ;  /* 0x00300000e50c783b */ /* 0x000e6a0000000200 */
[----:B-1----:R-:W-:Y:S07]  /*13f30*/  HMMA.16816.F32.BF16 R136, R4, R12, R40 ;  /* 0x0000000c0488723c */ /* 0x002fee0000041828 */
[----:B------:R-:W-:-:S02]  /*13f40*/  IMAD.MOV.U32 R42, RZ, RZ, R68 ;  /* 0x000000ffff2a7224 */ /* 0x000fc400078e0044 */
[----:B------:R-:W2:Y:S01]  /*13f50*/  LDL R68, [R1+0x8] ;  /* 0x0000080001447983 */ /* 0x000ea20000100800 */
[----:B------:R-:W-:Y:S06]  /*13f60*/  HMMA.16816.F32.BF16 R140, R4, R14, R36 ;  /* 0x0000000e048c723c */ /* 0x000fec0000041824 */
[C---:B------:R-:W-:Y:S06]  /*13f70*/  HMMA.16816.F32.BF16 R48, R8.reuse, R12, R48 ;  /* 0x0000000c0830723c */ /* 0x040fec0000041830 */
[----:B------:R-:W-:Y:S01]  /*13f80*/  HMMA.16816.F32.BF16 R36, R8, R14, R24 ;  /* 0x0000000e0824723c */ /* 0x000fe20000041818 */
[----:B------:R-:W1:Y:S01]  /*13f90*/  LDSM.16.M88.4 R12, [R229+0x3800] ;  /* 0x00380000e50c783b */ /* 0x000e620000000200 */
[----:B------:R-:W3:Y:S01]  /*13fa0*/  S2R R2, SR_TID.X ;  /* 0x0000000000027919 */ /* 0x000ee20000002100 */
[----:B------:R-:W-:Y:S01]  /*13fb0*/  IMAD.U32 R0, RZ, RZ, UR29 ;  /* 0x0000001dff007e24 */ /* 0x000fe2000f8e00ff */
[----:B------:R-:W-:Y:S01]  /*13fc0*/  UISETP.GT.AND UP0, UPT, UR29, UR15, UPT ;  /* 0x0000000f1d00728c */ /* 0x000fe2000bf04270 */
[----:B------:R-:W-:Y:S01]  /*13fd0*/  IMAD.MOV.U32 R3, RZ, RZ, R70 ;  /* 0x000000ffff037224 */ /* 0x000fe200078e0046 */
[----:B------:R-:W-:-:S04]  /*13fe0*/  DEPBAR.LE SB0, 0x0 ;  /* 0x000080000000791a */ /* 0x000fc80000000000 */
[----:B------:R-:W-:Y:S01]  /*13ff0*/  IMAD.MOV.U32 R43, RZ, RZ, R3 ;  /* 0x000000ffff2b7224 */ /* 0x000fe200078e0003 */
[C---:B-1----:R-:W-:Y:S06]  /*14000*/  HMMA.16816.F32.BF16 R32, R4.reuse, R12, R32 ;  /* 0x0000000c0420723c */ /* 0x042fec0000041820 */
[-C--:B------:R-:W-:Y:S06]  /*14010*/  HMMA.16816.F32.BF16 R20, R4, R14.reuse, R20 ;  /* 0x0000000e0414723c */ /* 0x080fec0000041814 */
[----:B------:R-:W-:Y:S01]  /*14020*/  HMMA.16816.F32.BF16 R4, R8, R14, R16 ;  /* 0x0000000e0804723c */ /* 0x000fe20000041810 */
[----:B---3--:R-:W-:-:S05]  /*14030*/  IMAD.SHL.U32 R2, R2, 0x2, RZ ;  /* 0x0000000202027824 */ /* 0x008fca00078e00ff */
[----:B------:R-:W-:-:S05]  /*14040*/  LOP3.LUT R2, R2, 0x6, RZ, 0xc0, !PT ;  /* 0x0000000602027812 */ /* 0x000fca00078ec0ff */
[----:B------:R-:W-:-:S04]  /*14050*/  IMAD R0, R0, 0x40, R2 ;  /* 0x0000004000007824 */ /* 0x000fc800078e0202 */
[--C-:B------:R-:W-:Y:S02]  /*14060*/  IMAD.IADD R3, R248, 0x1, -R0.reuse ;  /* 0x00000001f8037824 */ /* 0x100fe400078e0a00 */
[----:B------:R-:W-:-:S07]  /*14070*/  IMAD.IADD R2, R250, 0x1, -R0 ;  /* 0x00000001fa027824 */ /* 0x000fce00078e0a00 */
[----:B------:R-:W-:Y:S02]  /*14080*/  IMAD.MOV.U32 R222, RZ, RZ, R5 ;  /* 0x000000ffffde7224 */ /* 0x000fe400078e0005 */
[----:B------:R-:W-:Y:S02]  /*14090*/  IMAD.IADD R5, R249, 0x1, -R0 ;  /* 0x00000001f9057824 */ /* 0x000fe400078e0a00 */
[----:B------:R-:W-:Y:S01]  /*140a0*/  IMAD.MOV.U32 R223, RZ, RZ, R4 ;  /* 0x000000ffffdf7224 */ /* 0x000fe200078e0004 */
[----:B------:R-:W-:Y:S02]  /*140b0*/  IABS R4, R3 ;  /* 0x0000000300047213 */ /* 0x000fe40000000000 */
[----:B------:R-:W-:Y:S02]  /*140c0*/  IABS R3, R2 ;  /* 0x0000000200037213 */ /* 0x000fe40000000000 */
[----:B------:R-:W-:-:S04]  /*140d0*/  IABS R2, R5 ;  /* 0x0000000500027213 */ /* 0x000fc80000000000 */
[----:B------:R-:W-:Y:S02]  /*140e0*/  I2FP.F32.S32 R2, R2 ;  /* 0x0000000200027245 */ /* 0x000fe40000201400 */
[----:B------:R-:W-:Y:S01]  /*140f0*/  I2FP.F32.S32 R3, R3 ;  /* 0x0000000300037245 */ /* 0x000fe20000201400 */
[----:B------:R-:W-:Y:S01]  /*14100*/  HMMA.16816.F32.BF16 R44, R8, R12, R44 ;  /* 0x0000000c082c723c */ /* 0x000fe2000004182c */
[----:B------:R-:W-:Y:S01]  /*14110*/  I2FP.F32.S32 R4, R4 ;  /* 0x0000000400047245 */ /* 0x000fe20000201400 */
[----:B------:R-:W-:Y:S01]  /*14120*/  FFMA.FTZ R14, R2, -UR19, R60 ;  /* 0x80000013020e7c23 */ /* 0x000fe2000801003c */
[----:B------:R-:W-:-:S04]  /*14130*/  VIADD R2, R0, 0x1 ;  /* 0x0000000100027836 */ /* 0x000fc80000000000 */
[----:B------:R-:W-:Y:S01]  /*14140*/  FFMA.FTZ R13, R3, -UR19, R58 ;  /* 0x80000013030d7c23 */ /* 0x000fe2000801003a */
[----:B------:R-:W-:Y:S02]  /*14150*/  IMAD.IADD R3, R251, 0x1, -R0 ;  /* 0x00000001fb037824 */ /* 0x000fe400078e0a00 */
[----:B------:R-:W-:Y:S01]  /*14160*/  FFMA.FTZ R9, R4, -UR19, R56 ;  /* 0x8000001304097c23 */ /* 0x000fe20008010038 */
[--C-:B------:R-:W-:Y:S02]  /*14170*/  IMAD.IADD R5, R250, 0x1, -R2.reuse ;  /* 0x00000001fa057824 */ /* 0x100fe400078e0a02 */
[----:B------:R-:W-:Y:S01]  /*14180*/  IMAD.IADD R4, R248, 0x1, -R2 ;  /* 0x00000001f8047824 */ /* 0x000fe200078e0a02 */
[----:B------:R-:W-:Y:S02]  /*14190*/  IABS R3, R3 ;  /* 0x0000000300037213 */ /* 0x000fe40000000000 */
[----:B------:R-:W-:Y:S01]  /*141a0*/  IABS R5, R5 ;  /* 0x0000000500057213 */ /* 0x000fe20000000000 */
[----:B------:R-:W-:Y:S01]  /*141b0*/  IMAD.MOV.U32 R213, RZ, RZ, R6 ;  /* 0x000000ffffd57224 */ /* 0x000fe200078e0006 */
[----:B------:R-:W-:Y:S01]  /*141c0*/  IABS R4, R4 ;  /* 0x0000000400047213 */ /* 0x000fe20000000000 */
[----:B------:R-:W-:-:S02]  /*141d0*/  IMAD.MOV.U32 R6, RZ, RZ, R3 ;  /* 0x000000ffff067224 */ /* 0x000fc400078e0003 */
[----:B------:R-:W-:Y:S01]  /*141e0*/  IMAD.MOV.U32 R3, RZ, RZ, R5 ;  /* 0x000000ffff037224 */ /* 0x000fe200078e0005 */
[----:B------:R-:W-:Y:S01]  /*141f0*/  I2FP.F32.S32 R4, R4 ;  /* 0x0000000400047245 */ /* 0x000fe20000201400 */
[----:B------:R-:W-:Y:S01]  /*14200*/  IMAD.MOV.U32 R221, RZ, RZ, R7 ;  /* 0x000000ffffdd7224 */ /* 0x000fe200078e0007 */
[----:B------:R-:W-:Y:S02]  /*14210*/  I2FP.F32.S32 R6, R6 ;  /* 0x0000000600067245 */ /* 0x000fe40000201400 */
[----:B------:R-:W-:Y:S01]  /*14220*/  I2FP.F32.S32 R3, R3 ;  /* 0x0000000300037245 */ /* 0x000fe20000201400 */
[----:B------:R-:W-:Y:S01]  /*14230*/  FFMA.FTZ R7, R4, -UR19, R57 ;  /* 0x8000001304077c23 */ /* 0x000fe20008010039 */
[C---:B------:R-:W-:Y:S02]  /*14240*/  ISETP.GE.AND P6, PT, R2.reuse, R43, PT ;  /* 0x0000002b0200720c */ /* 0x040fe40003fc6270 */
[C---:B------:R-:W-:Y:S02]  /*14250*/  ISETP.GE.AND P5, PT, R2.reuse, R42, PT ;  /* 0x0000002a0200720c */ /* 0x040fe40003fa6270 */
[----:B------:R-:W-:Y:S01]  /*14260*/  ISETP.GE.AND P4, PT, R2, R252, PT ;  /* 0x000000fc0200720c */ /* 0x000fe20003f86270 */
[----:B------:R-:W-:-:S02]  /*14270*/  VIADD R4, R0, 0x8 ;  /* 0x0000000800047836 */ /* 0x000fc40000000000 */
[----:B------:R-:W-:Y:S01]  /*14280*/  FFMA.FTZ R8, R6, -UR19, R62 ;  /* 0x8000001306087c23 */ /* 0x000fe2000801003e */
[C---:B------:R-:W-:Y:S01]  /*14290*/  ISETP.LT.OR P6, PT, R2.reuse, R246, P6 ;  /* 0x000000f60200720c */ /* 0x040fe200037c1670 */
[----:B------:R-:W-:Y:S01]  /*142a0*/  IMAD.IADD R5, R249, 0x1, -R2 ;  /* 0x00000001f9057824 */ /* 0x000fe200078e0a02 */
[C---:B------:R-:W-:Y:S01]  /*142b0*/  ISETP.LT.OR P5, PT, R2.reuse, R245, P5 ;  /* 0x000000f50200720c */ /* 0x040fe20002fa1670 */
[----:B------:R-:W-:Y:S01]  /*142c0*/  FFMA.FTZ R6, R3, -UR19, R59 ;  /* 0x8000001303067c23 */ /* 0x000fe2000801003b */
[----:B------:R-:W-:Y:S01]  /*142d0*/  ISETP.LT.OR P4, PT, R2, R244, P4 ;  /* 0x000000f40200720c */ /* 0x000fe20002781670 */
[----:B------:R-:W-:Y:S01]  /*142e0*/  IMAD.IADD R3, R248, 0x1, -R4 ;  /* 0x00000001f8037824 */ /* 0x000fe200078e0a04 */
[----:B------:R-:W-:Y:S01]  /*142f0*/  IABS R10, R5 ;  /* 0x00000005000a7213 */ /* 0x000fe20000000000 */
[----:B------:R-:W-:Y:S02]  /*14300*/  IMAD.MOV.U32 R27, RZ, RZ, R21 ;  /* 0x000000ffff1b7224 */ /* 0x000fe400078e0015 */
[----:B------:R-:W-:-:S02]  /*14310*/  IMAD.MOV.U32 R69, RZ, RZ, R22 ;  /* 0x000000ffff457224 */ /* 0x000fc400078e0016 */
[----:B------:R-:W-:Y:S01]  /*14320*/  IMAD.MOV.U32 R25, RZ, RZ, R23 ;  /* 0x000000ffff197224 */ /* 0x000fe200078e0017 */
[----:B------:R-:W-:Y:S01]  /*14330*/  FSEL R23, R6, -INF , !P6 ;  /* 0xff80000006177808 */ /* 0x000fe20007000000 */
[----:B------:R-:W-:Y:S02]  /*14340*/  IMAD.MOV.U32 R212, RZ, RZ, R20 ;  /* 0x000000ffffd47224 */ /* 0x000fe400078e0014 */
[----:B------:R-:W-:Y:S01]  /*14350*/  IMAD.MOV.U32 R220, RZ, RZ, R44 ;  /* 0x000000ffffdc7224 */ /* 0x000fe200078e002c */
[----:B------:R-:W-:Y:S01]  /*14360*/  BAR.SYNC.DEFER_BLOCKING 0x0 ;  /* 0x0000000000007b1d */ /* 0x000fe20000010000 */
[----:B--2---:R-:W-:-:S04]  /*14370*/  ISETP.GE.AND P0, PT, R2, R68, PT ;  /* 0x000000440200720c */ /* 0x004fc80003f06270 */
[----:B------:R-:W-:Y:S01]  /*14380*/  ISETP.LT.OR P0, PT, R2, R247, P0 ;  /* 0x000000f70200720c */ /* 0x000fe20000701670 */
[----:B------:R-:W-:-:S05]  /*14390*/  IMAD.IADD R2, R251, 0x1, -R2 ;  /* 0x00000001fb027824 */ /* 0x000fca00078e0a02 */
[----:B------:R-:W-:Y:S02]  /*143a0*/  IABS R5, R2 ;  /* 0x0000000200057213 */ /* 0x000fe40000000000 */
[----:B------:R-:W-:-:S04]  /*143b0*/  IABS R2, R3 ;  /* 0x0000000300027213 */ /* 0x000fc80000000000 */
[----:B------:R-:W-:Y:S02]  /*143c0*/  I2FP.F32.S32 R2, R2 ;  /* 0x0000000200027245 */ /* 0x000fe40000201400 */
[----:B------:R-:W-:-:S03]  /*143d0*/  ISETP.GE.AND P3, PT, R0, R68, PT ;  /* 0x000000440000720c */ /* 0x000fc60003f66270 */
        /* <DEDUP_REMOVED lines=8> */
[----:B------:R-:W-:Y:S01]  /*14460*/  ISETP.LT.OR P3, PT, R0, R246, P3 ;  /* 0x000000f60000720c */ /* 0x000fe20001f61670 */
[----:B------:R-:W-:Y:S02]  /*14470*/  IMAD.MOV.U32 R208, RZ, RZ, R42 ;  /* 0x000000ffffd07224 */ /* 0x000fe400078e002a */
[----:B------:R-:W-:Y:S01]  /*14480*/  FFMA.FTZ R10, R2, -UR19, R210 ;  /* 0x80000013020a7c23 */ /* 0x000fe200080100d2 */
[----:B------:R-:W-:Y:S01]  /*14490*/  IMAD.IADD R2, R249, 0x1, -R4 ;  /* 0x00000001f9027824 */ /* 0x000fe200078e0a04 */
[----:B------:R-:W-:-:S02]  /*144a0*/  FSEL R21, R13, -INF , !P3 ;  /* 0xff8000000d157808 */ /* 0x000fc40005800000 */
[C---:B------:R-:W-:Y:S02]  /*144b0*/  ISETP.GE.AND P3, PT, R0.reuse, R208, PT ;  /* 0x000000d00000720c */ /* 0x040fe40003f66270 */
[----:B------:R-:W-:Y:S02]  /*144c0*/  I2FP.F32.S32 R3, R3 ;  /* 0x0000000300037245 */ /* 0x000fe40000201400 */
[----:B------:R-:W-:Y:S02]  /*144d0*/  IABS R2, R2 ;  /* 0x0000000200027213 */ /* 0x000fe40000000000 */
[----:B------:R-:W-:Y:S01]  /*144e0*/  ISETP.LT.OR P3, PT, R0, R245, P3 ;  /* 0x000000f50000720c */ /* 0x000fe20001f61670 */
[----:B------:R-:W-:Y:S01]  /*144f0*/  FFMA.FTZ R3, R3, -UR19, R61 ;  /* 0x8000001303037c23 */ /* 0x000fe2000801003d */
[----:B------:R-:W-:Y:S02]  /*14500*/  I2FP.F32.S32 R2, R2 ;  /* 0x0000000200027245 */ /* 0x000fe40000201400 */
[----:B------:R-:W-:-:S02]  /*14510*/  FSEL R22, R14, -INF , !P3 ;  /* 0xff8000000e167808 */ /* 0x000fc40005800000 */
        /* <DEDUP_REMOVED lines=11> */
[----:B------:R-:W-:Y:S02]  /*145d0*/  IABS R6, R2 ;  /* 0x0000000200067213 */ /* 0x000fe40000000000 */
        /* <DEDUP_REMOVED lines=9> */
[----:B------:R-:W-:Y:S01]  /*14670*/  ISETP.LT.OR P5, PT, R4, R244, P5 ;  /* 0x000000f40400720c */ /* 0x000fe20002fa1670 */
[----:B------:R-:W-:Y:S01]  /*14680*/  IMAD.IADD R4, R248, 0x1, -R3 ;  /* 0x00000001f8047824 */ /* 0x000fe200078e0a03 */
[----:B------:R-:W-:Y:S02]  /*14690*/  I2FP.F32.S32 R5, R5 ;  /* 0x0000000500057245 */ /* 0x000fe40000201400 */
[----:B------:R-:W-:Y:S02]  /*146a0*/  I2FP.F32.S32 R2, R2 ;  /* 0x0000000200027245 */ /* 0x000fe40000201400 */
[----:B------:R-:W-:-:S02]  /*146b0*/  IABS R4, R4 ;  /* 0x0000000400047213 */ /* 0x000fc40000000000 */
        /* <DEDUP_REMOVED lines=20> */
[----:B------:R-:W-:-:S03]  /*14800*/  IABS R9, R3 ;  /* 0x0000000300097213 */ /* 0x000fc60000000000 */
[----:B------:R-:W-:Y:S02]  /*14810*/  IABS R3, R4 ;  /* 0x0000000400037213 */ /* 0x000fe40000000000 */
[----:B------:R-:W-:Y:S01]  /*14820*/  IABS R5, R5 ;  /* 0x0000000500057213 */ /* 0x000fe20000000000 */
[----:B------:R-:W-:-:S03]  /*14830*/  IMAD.MOV.U32 R4, RZ, RZ, R9 ;  /* 0x000000ffff047224 */ /* 0x000fc600078e0009 */
[----:B------:R-:W-:Y:S02]  /*14840*/  I2FP.F32.S32 R5, R5 ;  /* 0x0000000500057245 */ /* 0x000fe40000201400 */
[----:B------:R-:W-:Y:S02]  /*14850*/  I2FP.F32.S32 R9, R4 ;  /* 0x0000000400097245 */ /* 0x000fe40000201400 */
[----:B------:R-:W-:Y:S01]  /*14860*/  I2FP.F32.S32 R4, R3 ;  /* 0x0000000300047245 */ /* 0x000fe20000201400 */
[----:B------:R-:W-:Y:S02]  /*14870*/  FFMA.FTZ R3, R5, -UR19, R133 ;  /* 0x8000001305037c23 */ /* 0x000fe40008010085 */
[----:B------:R-:W-:Y:S01]  /*14880*/  FFMA.FTZ R13, R9, -UR19, R135 ;  /* 0x80000013090d7c23 */ /* 0x000fe20008010087 */
[----:B------:R-:W-:Y:S01]  /*14890*/  IMAD.MOV.U32 R135, RZ, RZ, R43 ;  /* 0x000000ffff877224 */ /* 0x000fe200078e002b */
[----:B------:R-:W-:Y:S01]  /*148a0*/  FSEL R43, R8, -INF , !P5 ;  /* 0xff800000082b7808 */ /* 0x000fe20006800000 */
[----:B------:R-:W-:Y:S01]  /*148b0*/  FFMA.FTZ R12, R4, -UR19, R216 ;  /* 0x80000013040c7c23 */ /* 0x000fe200080100d8 */
[----:B------:R-:W-:-:S02]  /*148c0*/  FSEL R15, R7, -INF , !P4 ;  /* 0xff800000070f7808 */ /* 0x000fc40006000000 */
[----:B------:R-:W-:Y:S02]  /*148d0*/  FSEL R16, R6, -INF , !P3 ;  /* 0xff80000006107808 */ /* 0x000fe40005800000 */
        /* <DEDUP_REMOVED lines=28> */
[----:B------:R-:W-:Y:S02]  /*14aa0*/  IABS R3, R6 ;  /* 0x0000000600037213 */ /* 0x000fe40000000000 */
[----:B------:R-:W-:Y:S02]  /*14ab0*/  FSEL R41, R13, -INF , !P6 ;  /* 0xff8000000d297808 */ /* 0x000fe40007000000 */
[----:B------:R-:W-:-:S02]  /*14ac0*/  I2FP.F32.S32 R3, R3 ;  /* 0x0000000300037245 */ /* 0x000fc40000201400 */
[----:B------:R-:W-:Y:S02]  /*14ad0*/  FSEL R133, R12, -INF , !P5 ;  /* 0xff8000000c857808 */ /* 0x000fe40006800000 */
[----:B------:R-:W-:Y:S02]  /*14ae0*/  FSEL R59, R8, -INF , !P4 ;  /* 0xff800000083b7808 */ /* 0x000fe40006000000 */
[----:B------:R-:W-:Y:S02]  /*14af0*/  FSEL R132, R7, -INF , !P3 ;  /* 0xff80000007847808 */ /* 0x000fe40005800000 */
[C---:B------:R-:W-:Y:S02]  /*14b00*/  ISETP.GE.AND P6, PT, R2.reuse, R68, PT ;  /* 0x000000440200720c */ /* 0x040fe40003fc6270 */
[C---:B------:R-:W-:Y:S02]  /*14b10*/  ISETP.GE.AND P5, PT, R2.reuse, R135, PT ;  /* 0x000000870200720c */ /* 0x040fe40003fa6270 */
[----:B------:R-:W-:-:S02]  /*14b20*/  ISETP.GE.AND P4, PT, R2, R208, PT ;  /* 0x000000d00200720c */ /* 0x000fc40003f86270 */
[----:B------:R-:W-:Y:S01]  /*14b30*/  ISETP.GE.AND P3, PT, R2, R252, PT ;  /* 0x000000fc0200720c */ /* 0x000fe20003f66270 */
[----:B------:R-:W-:Y:S01]  /*14b40*/  FFMA.FTZ R9, R3, -UR19, R65 ;  /* 0x8000001303097c23 */ /* 0x000fe20008010041 */
[----:B------:R-:W-:Y:S01]  /*14b50*/  I2FP.F32.S32 R5, R5 ;  /* 0x0000000500057245 */ /* 0x000fe20000201400 */
[----:B------:R-:W-:Y:S01]  /*14b60*/  VIADD R3, R0, 0x18 ;  /* 0x0000001800037836 */ /* 0x000fe20000000000 */
[C---:B------:R-:W-:Y:S02]  /*14b70*/  ISETP.LT.OR P6, PT, R2.reuse, R247, P6 ;  /* 0x000000f70200720c */ /* 0x040fe400037c1670 */
[C---:B------:R-:W-:Y:S02]  /*14b80*/  ISETP.LT.OR P5, PT, R2.reuse, R246, P5 ;  /* 0x000000f60200720c */ /* 0x040fe40002fa1670 */
[C---:B------:R-:W-:Y:S02]  /*14b90*/  ISETP.LT.OR P4, PT, R2.reuse, R245, P4 ;  /* 0x000000f50200720c */ /* 0x040fe40002781670 */
[----:B------:R-:W-:Y:S01]  /*14ba0*/  ISETP.LT.OR P3, PT, R2, R244, P3 ;  /* 0x000000f40200720c */ /* 0x000fe20001f61670 */
[----:B------:R-:W-:-:S02]  /*14bb0*/  IMAD.IADD R2, R251, 0x1, -R2 ;  /* 0x00000001fb027824 */ /* 0x000fc400078e0a02 */
[----:B------:R-:W-:Y:S01]  /*14bc0*/  FFMA.FTZ R11, R5, -UR19, R217 ;  /* 0x80000013050b7c23 */ /* 0x000fe200080100d9 */
[----:B------:R-:W-:Y:S01]  /*14bd0*/  IMAD.IADD R5, R250, 0x1, -R3 ;  /* 0x00000001fa057824 */ /* 0x000fe200078e0a03 */
[----:B------:R-:W-:Y:S02]  /*14be0*/  I2FP.F32.S32 R4, R4 ;  /* 0x0000000400047245 */ /* 0x000fe40000201400 */
[----:B------:R-:W-:Y:S02]  /*14bf0*/  IABS R6, R2 ;  /* 0x0000000200067213 */ /* 0x000fe40000000000 */
[----:B------:R-:W-:Y:S01]  /*14c00*/  IABS R2, R5 ;  /* 0x0000000500027213 */ /* 0x000fe20000000000 */
[----:B------:R-:W-:Y:S01]  /*14c10*/  FFMA.FTZ R10, R4, -UR19, R219 ;  /* 0x80000013040a7c23 */ /* 0x000fe200080100db */
[----:B------:R-:W-:Y:S02]  /*14c20*/  IMAD.IADD R4, R248, 0x1, -R3 ;  /* 0x00000001f8047824 */ /* 0x000fe400078e0a03 */
[----:B------:R-:W-:Y:S01]  /*14c30*/  IMAD.MOV.U32 R5, RZ, RZ, R6 ;  /* 0x000000ffff057224 */ /* 0x000fe200078e0006 */
[----:B------:R-:W-:Y:S01]  /*14c40*/  I2FP.F32.S32 R2, R2 ;  /* 0x0000000200027245 */ /* 0x000fe20000201400 */
[----:B------:R-:W-:Y:S01]  /*14c50*/  IMAD.MOV.U32 R70, RZ, RZ, R47 ;  /* 0x000000ffff467224 */ /* 0x000fe200078e002f */
[----:B------:R-:W-:-:S02]  /*14c60*/  IABS R4, R4 ;  /* 0x0000000400047213 */ /* 0x000fc40000000000 */
[----:B------:R-:W-:Y:S02]  /*14c70*/  I2FP.F32.S32 R5, R5 ;  /* 0x0000000500057245 */ /* 0x000fe40000201400 */
[----:B------:R-:W-:Y:S02]  /*14c80*/  FSEL R47, R14, -INF , !P0 ;  /* 0xff8000000e2f7808 */ /* 0x000fe40004000000 */
[----:B------:R-:W-:Y:S02]  /*14c90*/  FSEL R134, R11, -INF , !P6 ;  /* 0xff8000000b867808 */ /* 0x000fe40007000000 */
[----:B------:R-:W-:Y:S02]  /*14ca0*/  FSEL R62, R10, -INF , !P5 ;  /* 0xff8000000a3e7808 */ /* 0x000fe40006800000 */
[----:B------:R-:W-:Y:S02]  /*14cb0*/  FSEL R56, R9, -INF , !P4 ;  /* 0xff80000009387808 */ /* 0x000fe40006000000 */
[----:B------:R-:W-:-:S02]  /*14cc0*/  ISETP.GE.AND P0, PT, R3, R68, PT ;  /* 0x000000440300720c */ /* 0x000fc40003f06270 */
        /* <DEDUP_REMOVED lines=78> */
[--C-:B------:R-:W-:Y:S02]  /*151b0*/  IMAD.IADD R5, R250, 0x1, -R3.reuse ;  /* 0x00000001fa057824 */ /* 0x100fe400078e0a03 */
[----:B------:R-:W-:Y:S01]  /*151c0*/  FFMA.FTZ R10, R4, -UR19, R50 ;  /* 0x80000013040a7c23 */ /* 0x000fe20008010032 */
[----:B------:R-:W-:Y:S02]  /*151d0*/  IMAD.IADD R4, R248, 0x1, -R3 ;  /* 0x00000001f8047824 */ /* 0x000fe400078e0a03 */
[----:B------:R-:W-:Y:S01]  /*151e0*/  IABS R2, R5 ;  /* 0x0000000500027213 */ /* 0x000fe20000000000 */
[----:B------:R-:W-:Y:S02]  /*151f0*/  IMAD.MOV.U32 R5, RZ, RZ, R6 ;  /* 0x000000ffff057224 */ /* 0x000fe400078e0006 */
[----:B------:R-:W-:Y:S01]  /*15200*/  IABS R4, R4 ;  /* 0x0000000400047213 */ /* 0x000fe20000000000 */
[----:B------:R-:W-:Y:S01]  /*15210*/  IMAD.MOV.U32 R214, RZ, RZ, R45 ;  /* 0x000000ffffd67224 */ /* 0x000fe200078e002d */
[----:B------:R-:W-:-:S02]  /*15220*/  I2FP.F32.S32 R2, R2 ;  /* 0x0000000200027245 */ /* 0x000fc40000201400 */
        /* <DEDUP_REMOVED lines=28> */
[----:B------:R-:W-:-:S04]  /*153f0*/  FFMA.FTZ R3, R5, -UR19, R137 ;  /* 0x8000001305037c23 */ /* 0x000fc80008010089 */
[----:B------:R-:W-:Y:S01]  /*15400*/  FFMA.FTZ R12, R4, -UR19, R36 ;  /* 0x80000013040c7c23 */ /* 0x000fe20008010024 */
[----:B------:R-:W-:Y:S01]  /*15410*/  FSEL R4, R8, -INF , !P6 ;  /* 0xff80000008047808 */ /* 0x000fe20007000000 */
[----:B------:R-:W-:Y:S01]  /*15420*/  IMAD.MOV.U32 R215, RZ, RZ, R46 ;  /* 0x000000ffffd77224 */ /* 0x000fe200078e002e */
[----:B------:R-:W-:Y:S02]  /*15430*/  FSEL R3, R3, -INF , !P3 ;  /* 0xff80000003037808 */ /* 0x000fe40005800000 */
[----:B------:R-:W-:Y:S01]  /*15440*/  FSEL R57, R7, -INF , !P5 ;  /* 0xff80000007397808 */ /* 0x000fe20006800000 */
[----:B------:R1:W-:Y:S01]  /*15450*/  STL [R1+0x14], R4 ;  /* 0x0000140401007387 */ /* 0x0003e20000100800 */
[----:B------:R-:W-:Y:S02]  /*15460*/  FSEL R46, R6, -INF , !P4 ;  /* 0xff800000062e7808 */ /* 0x000fe40006000000 */
[C---:B------:R-:W-:Y:S02]  /*15470*/  ISETP.GE.AND P6, PT, R2.reuse, R68, PT ;  /* 0x000000440200720c */ /* 0x040fe40003fc6270 */
[----:B------:R-:W-:-:S02]  /*15480*/  ISETP.GE.AND P5, PT, R2, R135, PT ;  /* 0x000000870200720c */ /* 0x000fc40003fa6270 */
[C---:B------:R-:W-:Y:S02]  /*15490*/  ISETP.GE.AND P4, PT, R2.reuse, R208, PT ;  /* 0x000000d00200720c */ /* 0x040fe40003f86270 */
[C---:B------:R-:W-:Y:S01]  /*154a0*/  ISETP.GE.AND P3, PT, R2.reuse, R252, PT ;  /* 0x000000fc0200720c */ /* 0x040fe20003f66270 */
[----:B------:R2:W-:Y:S01]  /*154b0*/  STL [R1+0x10], R3 ;  /* 0x0000100301007387 */ /* 0x0005e20000100800 */
[C---:B------:R-:W-:Y:S02]  /*154c0*/  ISETP.LT.OR P6, PT, R2.reuse, R247, P6 ;  /* 0x000000f70200720c */ /* 0x040fe400037c1670 */
[C---:B------:R-:W-:Y:S02]  /*154d0*/  ISETP.LT.OR P5, PT, R2.reuse, R246, P5 ;  /* 0x000000f60200720c */ /* 0x040fe40002fa1670 */
[C---:B------:R-:W-:Y:S02]  /*154e0*/  ISETP.LT.OR P4, PT, R2.reuse, R245, P4 ;  /* 0x000000f50200720c */ /* 0x040fe40002781670 */
[----:B------:R-:W-:Y:S01]  /*154f0*/  ISETP.LT.OR P3, PT, R2, R244, P3 ;  /* 0x000000f40200720c */ /* 0x000fe20001f61670 */
[----:B-1----:R-:W-:-:S05]  /*15500*/  IMAD.IADD R4, R250, 0x1, -R2 ;  /* 0x00000001fa047824 */ /* 0x002fca00078e0a02 */
[----:B------:R-:W-:Y:S01]  /*15510*/  IABS R5, R4 ;  /* 0x0000000400057213 */ /* 0x000fe20000000000 */
[--C-:B--2---:R-:W-:Y:S02]  /*15520*/  IMAD.IADD R3, R249, 0x1, -R2.reuse ;  /* 0x00000001f9037824 */ /* 0x104fe400078e0a02 */
[----:B------:R-:W-:-:S05]  /*15530*/  IMAD.IADD R2, R251, 0x1, -R2 ;  /* 0x00000001fb027824 */ /* 0x000fca00078e0a02 */
        /* <DEDUP_REMOVED lines=15> */
[----:B------:R-:W-:-:S04]  /*15630*/  IABS R3, R6 ;  /* 0x0000000600037213 */ /* 0x000fc80000000000 */
[----:B------:R-:W-:Y:S01]  /*15640*/  I2FP.F32.S32 R3, R3 ;  /* 0x0000000300037245 */ /* 0x000fe20000201400 */
[----:B------:R-:W-:Y:S01]  /*15650*/  FFMA.FTZ R13, R9, -UR19, R139 ;  /* 0x80000013090d7c23 */ /* 0x000fe2000801008b */
[----:B------:R-:W-:-:S03]  /*15660*/  IMAD.MOV.U32 R210, RZ, RZ, R223 ;  /* 0x000000ffffd27224 */ /* 0x000fc600078e00df */
[----:B------:R-:W-:Y:S01]  /*15670*/  FFMA.FTZ R9, R3, -UR19, R141 ;  /* 0x8000001303097c23 */ /* 0x000fe2000801008d */
[----:B------:R-:W-:Y:S01]  /*15680*/  FSEL R3, R7, -INF , !P4 ;  /* 0xff80000007037808 */ /* 0x000fe20006000000 */
[----:B------:R-:W-:Y:S01]  /*15690*/  IMAD.MOV.U32 R209, RZ, RZ, R221 ;  /* 0x000000ffffd17224 */ /* 0x000fe200078e00dd */
[----:B------:R-:W-:Y:S02]  /*156a0*/  FSEL R51, R13, -INF , !P0 ;  /* 0xff8000000d337808 */ /* 0x000fe40004000000 */
[----:B------:R-:W-:Y:S02]  /*156b0*/  FSEL R221, R12, -INF , !P6 ;  /* 0xff8000000cdd7808 */ /* 0x000fe40007000000 */
[----:B------:R-:W-:Y:S01]  /*156c0*/  FSEL R223, R8, -INF , !P5 ;  /* 0xff80000008df7808 */ /* 0x000fe20006800000 */
[----:B------:R1:W-:Y:S01]  /*156d0*/  STL [R1+0xc], R3 ;  /* 0x00000c0301007387 */ /* 0x0003e20000100800 */
[----:B------:R-:W-:Y:S02]  /*156e0*/  I2FP.F32.S32 R4, R4 ;  /* 0x0000000400047245 */ /* 0x000fe40000201400 */
[----:B------:R-:W-:-:S02]  /*156f0*/  ISETP.GE.AND P0, PT, R2, R68, PT ;  /* 0x000000440200720c */ /* 0x000fc40003f06270 */
[C---:B------:R-:W-:Y:S02]  /*15700*/  ISETP.GE.AND P6, PT, R2.reuse, R135, PT ;  /* 0x000000870200720c */ /* 0x040fe40003fc6270 */
[C---:B------:R-:W-:Y:S02]  /*15710*/  ISETP.GE.AND P5, PT, R2.reuse, R208, PT ;  /* 0x000000d00200720c */ /* 0x040fe40003fa6270 */
[----:B------:R-:W-:Y:S02]  /*15720*/  ISETP.GE.AND P4, PT, R2, R252, PT ;  /* 0x000000fc0200720c */ /* 0x000fe40003f86270 */
[----:B------:R-:W-:Y:S01]  /*15730*/  I2FP.F32.S32 R5, R5 ;  /* 0x0000000500057245 */ /* 0x000fe20000201400 */
[----:B------:R-:W-:Y:S01]  /*15740*/  FFMA.FTZ R10, R4, -UR19, R39 ;  /* 0x80000013040a7c23 */ /* 0x000fe20008010027 */
[C---:B------:R-:W-:Y:S02]  /*15750*/  ISETP.LT.OR P0, PT, R2.reuse, R247, P0 ;  /* 0x000000f70200720c */ /* 0x040fe40000701670 */
[----:B------:R-:W-:-:S02]  /*15760*/  ISETP.LT.OR P6, PT, R2, R246, P6 ;  /* 0x000000f60200720c */ /* 0x000fc400037c1670 */
[C---:B------:R-:W-:Y:S02]  /*15770*/  ISETP.LT.OR P5, PT, R2.reuse, R245, P5 ;  /* 0x000000f50200720c */ /* 0x040fe40002fa1670 */
[----:B------:R-:W-:Y:S01]  /*15780*/  ISETP.LT.OR P4, PT, R2, R244, P4 ;  /* 0x000000f40200720c */ /* 0x000fe20002781670 */
[----:B------:R-:W-:Y:S02]  /*15790*/  IMAD.IADD R2, R251, 0x1, -R2 ;  /* 0x00000001fb027824 */ /* 0x000fe400078e0a02 */
[----:B-1----:R-:W-:Y:S02]  /*157a0*/  VIADD R3, R0, 0x30 ;  /* 0x0000003000037836 */ /* 0x002fe40000000000 */
[----:B------:R-:W-:Y:S02]  /*157b0*/  FFMA.FTZ R11, R5, -UR19, R37 ;  /* 0x80000013050b7c23 */ /* 0x000fe40008010025 */
[--C-:B------:R-:W-:Y:S01]  /*157c0*/  IMAD.IADD R4, R248, 0x1, -R3.reuse ;  /* 0x00000001f8047824 */ /* 0x100fe200078e0a03 */
[----:B------:R-:W-:Y:S01]  /*157d0*/  IABS R6, R2 ;  /* 0x0000000200067213 */ /* 0x000fe20000000000 */
[----:B------:R-:W-:-:S03]  /*157e0*/  IMAD.IADD R5, R250, 0x1, -R3 ;  /* 0x00000001fa057824 */ /* 0x000fc600078e0a03 */
        /* <DEDUP_REMOVED lines=17> */
[----:B------:R-:W-:Y:S01]  /*15900*/  FFMA.FTZ R6, R2, -UR19, R215 ;  /* 0x8000001302067c23 */ /* 0x000fe200080100d7 */
[----:B------:R-:W-:Y:S01]  /*15910*/  ISETP.LT.OR P3, PT, R3, R247, P3 ;  /* 0x000000f70300720c */ /* 0x000fe20001f61670 */
[--C-:B------:R-:W-:Y:S01]  /*15920*/  IMAD.IADD R5, R249, 0x1, -R3.reuse ;  /* 0x00000001f9057824 */ /* 0x100fe200078e0a03 */
[C---:B------:R-:W-:Y:S01]  /*15930*/  ISETP.LT.OR P0, PT, R3.reuse, R246, P0 ;  /* 0x000000f60300720c */ /* 0x040fe20000701670 */
[----:B------:R-:W-:Y:S01]  /*15940*/  VIADD R2, R0, 0x31 ;  /* 0x0000003100027836 */ /* 0x000fe20000000000 */
[C---:B------:R-:W-:Y:S02]  /*15950*/  ISETP.LT.OR P6, PT, R3.reuse, R245, P6 ;  /* 0x000000f50300720c */ /* 0x040fe400037c1670 */
[----:B------:R-:W-:Y:S01]  /*15960*/  ISETP.LT.OR P5, PT, R3, R244, P5 ;  /* 0x000000f40300720c */ /* 0x000fe20002fa1670 */
[----:B------:R-:W-:-:S02]  /*15970*/  IMAD.IADD R3, R251, 0x1, -R3 ;  /* 0x00000001fb037824 */ /* 0x000fc400078e0a03 */
        /* <DEDUP_REMOVED lines=36> */
[----:B------:R-:W-:Y:S02]  /*15bc0*/  IMAD.MOV.U32 R65, RZ, RZ, R211 ;  /* 0x000000ffff417224 */ /* 0x000fe400078e00d3 */
[----:B------:R-:W-:Y:S01]  /*15bd0*/  FFMA.FTZ R8, R3, -UR19, R33 ;  /* 0x8000001303087c23 */ /* 0x000fe20008010021 */
[--C-:B------:R-:W-:Y:S01]  /*15be0*/  IMAD.IADD R4, R248, 0x1, -R2.reuse ;  /* 0x00000001f8047824 */ /* 0x100fe200078e0a02 */
[----:B------:R1:W5:Y:S01]  /*15bf0*/  LDL.LU R70, [R1+0x98] ;  /* 0x0000980001467983 */ /* 0x0003620000300800 */
[----:B------:R-:W-:-:S02]  /*15c00*/  IMAD.IADD R3, R250, 0x1, -R2 ;  /* 0x00000001fa037824 */ /* 0x000fc400078e0a02 */
[----:B------:R-:W-:Y:S01]  /*15c10*/  IMAD.IADD R6, R249, 0x1, -R2 ;  /* 0x00000001f9067824 */ /* 0x000fe200078e0a02 */
[----:B------:R-:W-:Y:S02]  /*15c20*/  IABS R5, R4 ;  /* 0x0000000400057213 */ /* 0x000fe40000000000 */
[----:B------:R-:W-:Y:S02]  /*15c30*/  IABS R4, R3 ;  /* 0x0000000300047213 */ /* 0x000fe40000000000 */
[----:B------:R-:W-:Y:S02]  /*15c40*/  IABS R3, R6 ;  /* 0x0000000600037213 */ /* 0x000fe40000000000 */
[----:B------:R-:W-:Y:S02]  /*15c50*/  I2FP.F32.S32 R5, R5 ;  /* 0x0000000500057245 */ /* 0x000fe40000201400 */
[----:B------:R-:W-:Y:S02]  /*15c60*/  I2FP.F32.S32 R4, R4 ;  /* 0x0000000400047245 */ /* 0x000fe40000201400 */
[----:B------:R-:W-:Y:S01]  /*15c70*/  I2FP.F32.S32 R3, R3 ;  /* 0x0000000300037245 */ /* 0x000fe20000201400 */
[----:B------:R-:W-:-:S02]  /*15c80*/  IMAD.MOV.U32 R211, RZ, RZ, R209 ;  /* 0x000000ffffd37224 */ /* 0x000fc400078e00d1 */
[----:B------:R-:W-:Y:S01]  /*15c90*/  FFMA.FTZ R11, R5, -UR19, R210 ;  /* 0x80000013050b7c23 */ /* 0x000fe200080100d2 */
[----:B------:R-:W-:Y:S01]  /*15ca0*/  FFMA.FTZ R10, R4, -UR19, R213 ;  /* 0x80000013040a7c23 */ /* 0x000fe200080100d5 */
[----:B------:R-:W-:Y:S01]  /*15cb0*/  FSEL R213, R13, -INF , !P5 ;  /* 0xff8000000dd57808 */ /* 0x000fe20006800000 */
[----:B------:R-:W-:Y:S01]  /*15cc0*/  FFMA.FTZ R7, R3, -UR19, R212 ;  /* 0x8000001303077c23 */ /* 0x000fe200080100d4 */
[----:B------:R-:W-:Y:S02]  /*15cd0*/  FSEL R209, R12, -INF , !P4 ;  /* 0xff8000000cd17808 */ /* 0x000fe40006000000 */
[----:B------:R-:W-:Y:S02]  /*15ce0*/  FSEL R210, R9, -INF , !P3 ;  /* 0xff80000009d27808 */ /* 0x000fe40005800000 */
[----:B------:R-:W-:Y:S02]  /*15cf0*/  FSEL R212, R8, -INF , !P0 ;  /* 0xff80000008d47808 */ /* 0x000fe40004000000 */
[----:B------:R-:W-:-:S02]  /*15d00*/  ISETP.GE.AND P5, PT, R2, R68, PT ;  /* 0x000000440200720c */ /* 0x000fc40003fa6270 */
[C---:B------:R-:W-:Y:S02]  /*15d10*/  ISETP.GE.AND P4, PT, R2.reuse, R135, PT ;  /* 0x000000870200720c */ /* 0x040fe40003f86270 */
[C---:B------:R-:W-:Y:S02]  /*15d20*/  ISETP.GE.AND P3, PT, R2.reuse, R208, PT ;  /* 0x000000d00200720c */ /* 0x040fe40003f66270 */
[----:B------:R-:W-:Y:S01]  /*15d30*/  ISETP.GE.AND P0, PT, R2, R252, PT ;  /* 0x000000fc0200720c */ /* 0x000fe20003f06270 */
[----:B------:R-:W-:Y:S01]  /*15d40*/  VIADD R0, R0, 0x39 ;  /* 0x0000003900007836 */ /* 0x000fe20000000000 */
[C---:B------:R-:W-:Y:S02]  /*15d50*/  ISETP.LT.OR P5, PT, R2.reuse, R247, P5 ;  /* 0x000000f70200720c */ /* 0x040fe40002fa1670 */
[C---:B------:R-:W-:Y:S02]  /*15d60*/  ISETP.LT.OR P4, PT, R2.reuse, R246, P4 ;  /* 0x000000f60200720c */ /* 0x040fe40002781670 */
[----:B------:R-:W-:-:S02]  /*15d70*/  ISETP.LT.OR P3, PT, R2, R245, P3 ;  /* 0x000000f50200720c */ /* 0x000fc40001f61670 */
[----:B------:R-:W-:Y:S01]  /*15d80*/  ISETP.LT.OR P0, PT, R2, R244, P0 ;  /* 0x000000f40200720c */ /* 0x000fe20000701670 */
[----:B------:R-:W-:Y:S02]  /*15d90*/  IMAD.IADD R2, R251, 0x1, -R2 ;  /* 0x00000001fb027824 */ /* 0x000fe400078e0a02 */
[----:B------:R-:W-:-:S03]  /*15da0*/  IMAD.IADD R4, R250, 0x1, -R0 ;  /* 0x00000001fa047824 */ /* 0x000fc600078e0a00 */
[----:B------:R-:W-:Y:S02]  /*15db0*/  IABS R6, R2 ;  /* 0x0000000200067213 */ /* 0x000fe40000000000 */
[----:B------:R-:W-:Y:S02]  /*15dc0*/  IABS R2, R4 ;  /* 0x0000000400027213 */ /* 0x000fe40000000000 */
[----:B------:R-:W-:Y:S02]  /*15dd0*/  I2FP.F32.S32 R6, R6 ;  /* 0x0000000600067245 */ /* 0x000fe40000201400 */
[----:B------:R-:W-:-:S03]  /*15de0*/  I2FP.F32.S32 R2, R2 ;  /* 0x0000000200027245 */ /* 0x000fc60000201400 */
[----:B------:R-:W-:Y:S02]  /*15df0*/  FFMA.FTZ R6, R6, -UR19, R69 ;  /* 0x8000001306067c23 */ /* 0x000fe40008010045 */
[----:B------:R-:W-:Y:S01]  /*15e00*/  FFMA.FTZ R4, R2, -UR19, R211 ;  /* 0x8000001302047c23 */ /* 0x000fe200080100d3 */
[----:B------:R-:W-:Y:S01]  /*15e10*/  FSEL R211, R14, -INF , !P6 ;  /* 0xff8000000ed37808 */ /* 0x000fe20007000000 */
[----:B------:R1:W5:Y:S01]  /*15e20*/  LDL.LU R69, [R1+0x94] ;  /* 0x0000940001457983 */ /* 0x0003620000300800 */
[----:B------:R-:W-:-:S03]  /*15e30*/  ISETP.GE.AND P6, PT, R0, R68, PT ;  /* 0x000000440000720c */ /* 0x000fc60003fc6270 */
[----:B------:R1:W5:Y:S01]  /*15e40*/  LDL.LU R68, [R1+0x90] ;  /* 0x0000900001447983 */ /* 0x0003620000300800 */
[----:B------:R-:W-:-:S05]  /*15e50*/  IMAD.IADD R3, R248, 0x1, -R0 ;  /* 0x00000001f8037824 */ /* 0x000fca00078e0a00 */
[----:B------:R-:W-:-:S04]  /*15e60*/  IABS R3, R3 ;  /* 0x0000000300037213 */ /* 0x000fc80000000000 */
[----:B------:R-:W-:Y:S02]  /*15e70*/  I2FP.F32.S32 R3, R3 ;  /* 0x0000000300037245 */ /* 0x000fe40000201400 */
[----:B------:R-:W-:-:S03]  /*15e80*/  FSEL R140, R10, -INF , !P4 ;  /* 0xff8000000a8c7808 */ /* 0x000fc60006000000 */
[----:B------:R-:W-:Y:S01]  /*15e90*/  FFMA.FTZ R5, R3, -UR19, R65 ;  /* 0x8000001303057c23 */ /* 0x000fe20008010041 */
[--C-:B------:R-:W-:Y:S01]  /*15ea0*/  IMAD.IADD R3, R249, 0x1, -R0.reuse ;  /* 0x00000001f9037824 */ /* 0x100fe200078e0a00 */
[C---:B------:R-:W-:Y:S01]  /*15eb0*/  ISETP.GE.AND P4, PT, R0.reuse, R208, PT ;  /* 0x000000d00000720c */ /* 0x040fe20003f86270 */
[----:B------:R-:W-:Y:S01]  /*15ec0*/  IMAD.IADD R2, R251, 0x1, -R0 ;  /* 0x00000001fb027824 */ /* 0x000fe200078e0a00 */
[----:B------:R-:W-:Y:S02]  /*15ed0*/  FSEL R139, R11, -INF , !P5 ;  /* 0xff8000000b8b7808 */ /* 0x000fe40006800000 */
[----:B------:R-:W-:Y:S02]  /*15ee0*/  FSEL R208, R7, -INF , !P3 ;  /* 0xff80000007d07808 */ /* 0x000fe40005800000 */
[C---:B------:R-:W-:Y:S02]  /*15ef0*/  ISETP.GE.AND P5, PT, R0.reuse, R135, PT ;  /* 0x000000870000720c */ /* 0x040fe40003fa6270 */
[----:B------:R-:W-:-:S02]  /*15f00*/  ISETP.GE.AND P3, PT, R0, R252, PT ;  /* 0x000000fc0000720c */ /* 0x000fc40003f66270 */
[----:B------:R-:W-:Y:S02]  /*15f10*/  IABS R3, R3 ;  /* 0x0000000300037213 */ /* 0x000fe40000000000 */
[C---:B------:R-:W-:Y:S02]  /*15f20*/  ISETP.LT.OR P6, PT, R0.reuse, R247, P6 ;  /* 0x000000f70000720c */ /* 0x040fe400037c1670 */
[C---:B------:R-:W-:Y:S02]  /*15f30*/  ISETP.LT.OR P5, PT, R0.reuse, R246, P5 ;  /* 0x000000f60000720c */ /* 0x040fe40002fa1670 */
[C---:B------:R-:W-:Y:S02]  /*15f40*/  ISETP.LT.OR P4, PT, R0.reuse, R245, P4 ;  /* 0x000000f50000720c */ /* 0x040fe40002781670 */
[----:B------:R-:W-:Y:S02]  /*15f50*/  ISETP.LT.OR P3, PT, R0, R244, P3 ;  /* 0x000000f40000720c */ /* 0x000fe40001f61670 */
[----:B------:R-:W-:Y:S01]  /*15f60*/  IABS R0, R2 ;  /* 0x0000000200007213 */ /* 0x000fe20000000000 */
[----:B------:R-:W-:Y:S01]  /*15f70*/  IMAD.MOV.U32 R2, RZ, RZ, R3 ;  /* 0x000000ffff027224 */ /* 0x000fe200078e0003 */
[----:B------:R-:W-:-:S02]  /*15f80*/  FSEL R143, R6, -INF , !P0 ;  /* 0xff800000068f7808 */ /* 0x000fc40004000000 */
[----:B------:R-:W-:Y:S02]  /*15f90*/  PLOP3.LUT P0, PT, PT, PT, UP0, 0x80, 0x0 ;  /* 0x000000000000781c */ /* 0x000fe40003f0f008 */
[----:B------:R-:W-:Y:S02]  /*15fa0*/  I2FP.F32.S32 R2, R2 ;  /* 0x0000000200027245 */ /* 0x000fe40000201400 */
[----:B------:R-:W-:-:S03]  /*15fb0*/  I2FP.F32.S32 R0, R0 ;  /* 0x0000000000007245 */ /* 0x000fc60000201400 */
[----:B------:R-:W-:Y:S02]  /*15fc0*/  FFMA.FTZ R2, R2, -UR19, R27 ;  /* 0x8000001302027c23 */ /* 0x000fe4000801001b */
[----:B------:R-:W-:Y:S01]  /*15fd0*/  FFMA.FTZ R0, R0, -UR19, R25 ;  /* 0x8000001300007c23 */ /* 0x000fe20008010019 */
[----:B------:R-:W-:Y:S02]  /*15fe0*/  FSEL R14, R5, -INF , !P6 ;  /* 0xff800000050e7808 */ /* 0x000fe40007000000 */
[----:B------:R-:W-:Y:S02]  /*15ff0*/  FSEL R137, R4, -INF , !P5 ;  /* 0xff80000004897808 */ /* 0x000fe40006800000 */
[----:B------:R-:W-:Y:S02]  /*16000*/  FSEL R138, R2, -INF , !P4 ;  /* 0xff800000028a7808 */ /* 0x000fe40006000000 */
        /* <DEDUP_REMOVED lines=11> */
[----:B------:R-:W4:Y:S03]  /*160c0*/  @!P1 LDC.64 R6, c[0x0][0x218] ;  /* 0x00008600ff069b82 */ /* 0x000f260000000a00 */
        /* <DEDUP_REMOVED lines=15> */
[----:B----4-:R-:W-:-:S04]  /*161c0*/  @!P1 LEA R4, P0, R0, R6, 0x1 ;  /* 0x0000000600049211 */ /* 0x010fc800078008ff */
        /* <DEDUP_REMOVED lines=59> */
.L_x_906:
[----:B------:R-:W-:Y:S05]  /*16580*/  BSYNC B0 ;  /* 0x0000000000007941 */ /* 0x000fea0003800000 */
.L_x_905:
[----:B------:R-:W0:Y:S02]  /*16590*/  LDGDEPBAR ;  /* 0x00000000000079af */ /* 0x000e240000000000 */
.L_x_904:
[----:B------:R-:W3:Y:S04]  /*165a0*/  LDL.LU R0, [R1+0x40] ;  /* 0x0000400001007983 */ /* 0x000ee80000300800 */
[----:B------:R-:W4:Y:S01]  /*165b0*/  LDL.LU R27, [R1+0x3c] ;  /* 0x00003c00011b7983 */ /* 0x000f220000300800 */
[----:B------:R-:W-:Y:S01]  /*165c0*/  MOV R50, R133 ;  /* 0x0000008500327202 */ /* 0x000fe20000000f00 */
[----:B------:R-:W-:Y:S01]  /*165d0*/  IMAD.MOV.U32 R49, RZ, RZ, R134 ;  /* 0x000000ffff317224 */ /* 0x000fe200078e0086 */
[----:B------:R-:W-:Y:S01]  /*165e0*/  MOV R55, R132 ;  /* 0x0000008400377202 */ /* 0x000fe20000000f00 */
[----:B-1----:R-:W2:Y:S04]  /*165f0*/  LDL.LU R5, [R1+0x38] ;  /* 0x0000380001057983 */ /* 0x002ea80000300800 */
[----:B------:R-:W2:Y:S04]  /*16600*/  LDL.LU R6, [R1+0x34] ;  /* 0x0000340001067983 */ /* 0x000ea80000300800 */
[----:B------:R-:W2:Y:S04]  /*16610*/  LDL.LU R11, [R1+0x28] ;  /* 0x00002800010b7983 */ /* 0x000ea80000300800 */
[----:B------:R1:W-:Y:S04]  /*16620*/  STL [R1+0xac], R235 ;  /* 0x0000aceb01007387 */ /* 0x0003e80000100800 */
[----:B-1----:R-:W2:Y:S04]  /*16630*/  LDL.LU R235, [R1+0x14] ;  /* 0x0000140001eb7983 */ /* 0x002ea80000300800 */
[----:B------:R1:W-:Y:S04]  /*16640*/  STL [R1+0xa8], R234 ;  /* 0x0000a8ea01007387 */ /* 0x0003e80000100800 */
[----:B-1----:R-:W2:Y:S04]  /*16650*/  LDL.LU R234, [R1+0x10] ;  /* 0x0000100001ea7983 */ /* 0x002ea80000300800 */
[----:B------:R1:W-:Y:S04]  /*16660*/  STL [R1+0xa4], R233 ;  /* 0x0000a4e901007387 */ /* 0x0003e80000100800 */
[----:B-1----:R-:W2:Y:S04]  /*16670*/  LDL.LU R233, [R1+0x18] ;  /* 0x0000180001e97983 */ /* 0x002ea80000300800 */
[----:B------:R1:W-:Y:S04]  /*16680*/  STL [R1+0xa0], R232 ;  /* 0x0000a0e801007387 */ /* 0x0003e80000100800 */
[----:B-1----:R-:W2:Y:S01]  /*16690*/  LDL.LU R232, [R1+0xc] ;  /* 0x00000c0001e87983 */ /* 0x002ea20000300800 */
[----:B---3--:R-:W-:-:S02]  /*166a0*/  MOV R25, R0 ;  /* 0x0000000000197202 */ /* 0x008fc40000000f00 */
[----:B----4-:R-:W-:-:S04]  /*166b0*/  FMNMX.FTZ R0, R27, R19, !PT ;  /* 0x000000131b007209 */ /* 0x010fc80007810000 */
        /* <DEDUP_REMOVED lines=19> */
[----:B--2---:R-:W1:Y:S01]  /*167f0*/  SHFL.BFLY PT, R3, R135, 0x2, 0x1f ;  /* 0x0c401f0087037f89 */ /* 0x004e6200000e0000 */
        /* <DEDUP_REMOVED lines=40> */
[----:B------:R-:W1:Y:S01]  /*16a80*/  SHFL.BFLY PT, R3, R133, 0x2, 0x1f ;  /* 0x0c401f0085037f89 */ /* 0x000e6200000e0000 */
[----:B------:R-:W-:-:S03]  /*16a90*/  FMNMX.FTZ R2, R51, R2, !PT ;  /* 0x0000000233027209 */ /* 0x000fc60007810000 */
[----:B------:R-:W2:Y:S01]  /*16aa0*/  SHFL.BFLY PT, R4, R135, 0x1, 0x1f ;  /* 0x0c201f0087047f89 */ /* 0x000ea200000e0000 */
[----:B------:R-:W-:-:S04]  /*16ab0*/  FMNMX.FTZ R2, R222, R2, !PT ;  /* 0x00000002de027209 */ /* 0x000fc80007810000 */
[----:B------:R-:W-:Y:S01]  /*16ac0*/  FMNMX.FTZ R2, R219, R2, !PT ;  /* 0x00000002db027209 */ /* 0x000fe20007810000 */
[----:B------:R-:W3:Y:S03]  /*16ad0*/  SHFL.BFLY PT, R134, R0, 0x1, 0x1f ;  /* 0x0c201f0000867f89 */ /* 0x000ee600000e0000 */
[----:B------:R-:W-:-:S04]  /*16ae0*/  FMNMX.FTZ R2, R213, R2, !PT ;  /* 0x00000002d5027209 */ /* 0x000fc80007810000 */
[----:B------:R-:W-:-:S04]  /*16af0*/  FMNMX.FTZ R2, R211, R2, !PT ;  /* 0x00000002d3027209 */ /* 0x000fc80007810000 */
[----:B------:R-:W-:Y:S02]  /*16b00*/  FMNMX.FTZ R2, R143, R2, !PT ;  /* 0x000000028f027209 */ /* 0x000fe40007810000 */
[----:B-1----:R-:W-:Y:S02]  /*16b10*/  FMNMX.FTZ R133, R133, R3, !PT ;  /* 0x0000000385857209 */ /* 0x002fe40007810000 */
[----:B------:R-:W-:Y:S02]  /*16b20*/  FMNMX.FTZ R132, R141, R2, !PT ;  /* 0x000000028d847209 */ /* 0x000fe40007810000 */
[----:B--2---:R-:W-:Y:S02]  /*16b30*/  FMNMX.FTZ R135, R135, R4, !PT ;  /* 0x0000000487877209 */ /* 0x004fe40007810000 */
[----:B------:R-:W1:Y:S02]  /*16b40*/  SHFL.BFLY PT, R4, R133, 0x1, 0x1f ;  /* 0x0c201f0085047f89 */ /* 0x000e6400000e0000 */
[C---:B------:R-:W-:Y:S01]  /*16b50*/  FSETP.NEU.FTZ.AND P2, PT, R135.reuse, -INF , PT ;  /* 0xff8000008700780b */ /* 0x040fe20003f5d000 */
[----:B------:R-:W-:Y:S01]  /*16b60*/  FMUL.FTZ R13, R135, UR10 ;  /* 0x0000000a870d7c20 */ /* 0x000fe20008410000 */
[----:B------:R-:W2:Y:S01]  /*16b70*/  SHFL.BFLY PT, R3, R132, 0x2, 0x1f ;  /* 0x0c401f0084037f89 */ /* 0x000ea200000e0000 */
[----:B---3--:R-:W-:-:S03]  /*16b80*/  FMNMX.FTZ R134, R0, R134, !PT ;  /* 0x0000008600867209 */ /* 0x008fc60007810000 */
[----:B------:R-:W-:Y:S02]  /*16b90*/  FSEL R13, R13, RZ, P2 ;  /* 0x000000ff0d0d7208 */ /* 0x000fe40001000000 */
[C---:B------:R-:W-:Y:S01]  /*16ba0*/  FMUL.FTZ R12, R134.reuse, UR10 ;  /* 0x0000000a860c7c20 */ /* 0x040fe20008410000 */
[----:B------:R-:W-:Y:S02]  /*16bb0*/  FSETP.NEU.FTZ.AND P1, PT, R134, -INF , PT ;  /* 0xff8000008600780b */ /* 0x000fe40003f3d000 */
[--C-:B------:R-:W-:Y:S02]  /*16bc0*/  FFMA.FTZ R0, R17, UR10, -R13.reuse ;  /* 0x0000000a11007c23 */ /* 0x100fe4000801080d */
[----:B------:R-:W-:Y:S02]  /*16bd0*/  FSEL R12, R12, RZ, P1 ;  /* 0x000000ff0c0c7208 */ /* 0x000fe40000800000 */
[----:B------:R3:W-:Y:S01]  /*16be0*/  MUFU.EX2 R10, R0 ;  /* 0x00000000000a7308 */ /* 0x0007e20000000800 */
[----:B------:R4:W-:Y:S01]  /*16bf0*/  STL [R1+0x9c], R231 ;  /* 0x00009ce701007387 */ /* 0x0009e20000100800 */
[----:B------:R-:W-:-:S03]  /*16c00*/  FFMA.FTZ R2, R19, UR10, -R13 ;  /* 0x0000000a13027c23 */ /* 0x000fc6000801080d */
[----:B------:R4:W-:Y:S01]  /*16c10*/  STL [R1+0x98], R230 ;  /* 0x000098e601007387 */ /* 0x0009e20000100800 */
[----:B-1----:R-:W-:-:S03]  /*16c20*/  FMNMX.FTZ R133, R133, R4, !PT ;  /* 0x0000000485857209 */ /* 0x002fc60007810000 */
[----:B------:R-:W-:Y:S01]  /*16c30*/  STL [R1+0x94], R229 ;  /* 0x000094e501007387 */ /* 0x000fe20000100800 */
[----:B---3--:R-:W-:-:S03]  /*16c40*/  FFMA.FTZ R0, R15, UR10, -R13 ;  /* 0x0000000a0f007c23 */ /* 0x008fc6000801080d */
[----:B------:R-:W-:Y:S01]  /*16c50*/  STL [R1+0x90], R224 ;  /* 0x000090e001007387 */ /* 0x000fe20000100800 */
[----:B--2---:R-:W-:Y:S01]  /*16c60*/  FMNMX.FTZ R132, R132, R3, !PT ;  /* 0x0000000384847209 */ /* 0x004fe20007810000 */
[----:B------:R1:W-:Y:S01]  /*16c70*/  MUFU.EX2 R8, R2 ;  /* 0x0000000200087308 */ /* 0x0003e20000000800 */
[C---:B------:R-:W-:Y:S01]  /*16c80*/  FMUL.FTZ R3, R133.reuse, UR10 ;  /* 0x0000000a85037c20 */ /* 0x040fe20008410000 */
[----:B------:R-:W-:Y:S01]  /*16c90*/  FSETP.NEU.FTZ.AND P0, PT, R133, -INF , PT ;  /* 0xff8000008500780b */ /* 0x000fe20003f1d000 */
[----:B----4-:R-:W2:Y:S05]  /*16ca0*/  LDL.LU R231, [R1+0x2c] ;  /* 0x00002c0001e77983 */ /* 0x010eaa0000300800 */
[----:B------:R3:W-:Y:S01]  /*16cb0*/  MUFU.EX2 R230, R0 ;  /* 0x0000000000e67308 */ /* 0x0007e20000000800 */
[----:B------:R-:W-:Y:S01]  /*16cc0*/  FSEL R3, R3, RZ, P0 ;  /* 0x000000ff03037208 */ /* 0x000fe20000000000 */
[----:B------:R-:W4:Y:S01]  /*16cd0*/  LDL.LU R142, [R1+0x20] ;  /* 0x00002000018e7983 */ /* 0x000f220000300800 */
[----:B-1----:R-:W-:Y:S01]  /*16ce0*/  FFMA.FTZ R2, R20, UR10, -R13 ;  /* 0x0000000a14027c23 */ /* 0x002fe2000801080d */
[----:B---3--:R-:W-:-:S04]  /*16cf0*/  FFMA.FTZ R0, R21, UR10, -R12 ;  /* 0x0000000a15007c23 */ /* 0x008fc8000801080c */
[----:B------:R1:W-:Y:S08]  /*16d00*/  MUFU.EX2 R9, R0 ;  /* 0x0000000000097308 */ /* 0x0003f00000000800 */
[----:B------:R3:W-:Y:S01]  /*16d10*/  MUFU.EX2 R67, R2 ;  /* 0x0000000200437308 */ /* 0x0007e20000000800 */
[----:B-1----:R-:W-:-:S07]  /*16d20*/  FFMA.FTZ R0, R23, UR10, -R12 ;  /* 0x0000000a17007c23 */ /* 0x002fce000801080c */
[----:B------:R1:W-:Y:S01]  /*16d30*/  MUFU.EX2 R136, R0 ;  /* 0x0000000000887308 */ /* 0x0003e20000000800 */
[----:B---3--:R-:W-:-:S05]  /*16d40*/  FSEL R2, R133, RZ, P0 ;  /* 0x000000ff85027208 */ /* 0x008fca0000000000 */
[----:B------:R-:W-:Y:S01]  /*16d50*/  FADD.FTZ R2, R5, -R2 ;  /* 0x8000000205027221 */ /* 0x000fe20000010000 */
[----:B-1----:R-:W-:-:S04]  /*16d60*/  FFMA.FTZ R0, R18, UR10, -R12 ;  /* 0x0000000a12007c23 */ /* 0x002fc8000801080c */
[----:B------:R1:W-:Y:S02]  /*16d70*/  MUFU.EX2 R65, R0 ;  /* 0x0000000000417308 */ /* 0x0003e40000000800 */
[----:B-1----:R-:W-:-:S06]  /*16d80*/  FFMA.FTZ R0, R22, UR10, -R3 ;  /* 0x0000000a16007c23 */ /* 0x002fcc0008010803 */
[----:B------:R1:W-:Y:S02]  /*16d90*/  MUFU.EX2 R15, R0 ;  /* 0x00000000000f7308 */ /* 0x0003e40000000800 */
[----:B-1----:R-:W-:-:S06]  /*16da0*/  FMUL.FTZ R0, R2, UR10 ;  /* 0x0000000a02007c20 */ /* 0x002fcc0008410000 */
[----:B------:R-:W1:Y:S02]  /*16db0*/  MUFU.EX2 R0, R0 ;  /* 0x0000000000007308 */ /* 0x000e640000000800 */
[----:B-1----:R-:W-:Y:S01]  /*16dc0*/  FMUL.FTZ R32, R120, R0 ;  /* 0x0000000078207220 */ /* 0x002fe20000410000 */
[----:B------:R-:W-:Y:S02]  /*16dd0*/  IMAD.MOV.U32 R120, RZ, RZ, R10 ;  /* 0x000000ffff787224 */ /* 0x000fe400078e000a */
[----:B------:R-:W3:Y:S04]  /*16de0*/  LDL.LU R10, [R1+0x24] ;  /* 0x00002400010a7983 */ /* 0x000ee80000300800 */
[----:B------:R-:W1:Y:S02]  /*16df0*/  SHFL.BFLY PT, R4, R132, 0x1, 0x1f ;  /* 0x0c201f0084047f89 */ /* 0x000e6400000e0000 */
[----:B-1----:R-:W-:-:S04]  /*16e00*/  FMNMX.FTZ R132, R132, R4, !PT ;  /* 0x0000000484847209 */ /* 0x002fc80007810000 */
[C---:B------:R-:W-:Y:S01]  /*16e10*/  FSETP.NEU.FTZ.AND P0, PT, R132.reuse, -INF , PT ;  /* 0xff8000008400780b */ /* 0x040fe20003f1d000 */
[----:B------:R-:W-:Y:S01]  /*16e20*/  FMUL.FTZ R2, R132, UR10 ;  /* 0x0000000a84027c20 */ /* 0x000fe20008410000 */
[----:B------:R-:W-:-:S04]  /*16e30*/  FFMA.FTZ R4, R16, UR10, -R12 ;  /* 0x0000000a10047c23 */ /* 0x000fc8000801080c */
[----:B------:R-:W-:Y:S01]  /*16e40*/  FSEL R2, R2, RZ, P0 ;  /* 0x000000ff02027208 */ /* 0x000fe20000000000 */
[----:B------:R1:W-:Y:S01]  /*16e50*/  MUFU.EX2 R17, R4 ;  /* 0x0000000400117308 */ /* 0x0003e20000000800 */
[----:B------:R-:W-:-:S05]  /*16e60*/  FSEL R5, R132, RZ, P0 ;  /* 0x000000ff84057208 */ /* 0x000fca0000000000 */
[----:B------:R-:W-:-:S04]  /*16e70*/  FADD.FTZ R5, R6, -R5 ;  /* 0x8000000506057221 */ /* 0x000fc80000010000 */
[----:B------:R-:W-:Y:S01]  /*16e80*/  FMUL.FTZ R6, R5, UR10 ;  /* 0x0000000a05067c20 */ /* 0x000fe20008410000 */
[----:B-1----:R-:W-:-:S04]  /*16e90*/  FFMA.FTZ R4, R24, UR10, -R2 ;  /* 0x0000000a18047c23 */ /* 0x002fc80008010802 */
[----:B------:R1:W-:Y:S02]  /*16ea0*/  MUFU.EX2 R7, R4 ;  /* 0x0000000400077308 */ /* 0x0003e40000000800 */
[----:B-1----:R-:W-:-:S05]  /*16eb0*/  FSEL R4, R135, RZ, P2 ;  /* 0x000000ff87047208 */ /* 0x002fca0001000000 */
[----:B------:R-:W-:Y:S02]  /*16ec0*/  FADD.FTZ R5, R27, -R4 ;  /* 0x800000041b057221 */ /* 0x000fe40000010000 */
[----:B------:R-:W1:Y:S01]  /*16ed0*/  MUFU.EX2 R4, R6 ;  /* 0x0000000600047308 */ /* 0x000e620000000800 */
        /* <DEDUP_REMOVED lines=34> */
[----:B------:R-:W-:Y:S01]  /*17100*/  FFMA.FTZ R5, R26, UR10, -R3 ;  /* 0x0000000a1a057c23 */ /* 0x000fe20008010803 */
        /* <DEDUP_REMOVED lines=32> */
[----:B------:R-:W4:Y:S01]  /*17310*/  MUFU.EX2 R0, R0 ;  /* 0x0000000000007308 */ /* 0x000f220000000800 */
[----:B------:R-:W-:Y:S01]  /*17320*/  MOV R122, R17 ;  /* 0x00000011007a7202 */ /* 0x000fe20000000f00 */
[----:B--2---:R-:W-:Y:S01]  /*17330*/  FFMA.FTZ R224, R231, R4, R7 ;  /* 0x00000004e7e07223 */ /* 0x004fe20000010007 */
[----:B------:R-:W-:-:S05]  /*17340*/  FFMA.FTZ R4, R42, UR10, -R3 ;  /* 0x0000000a2a047c23 */ /* 0x000fca0008010803 */
[----:B------:R1:W2:Y:S08]  /*17350*/  MUFU.EX2 R231, R5 ;  /* 0x0000000500e77308 */ /* 0x0002b00000000800 */
[----:B------:R4:W-:Y:S01]  /*17360*/  MUFU.EX2 R229, R4 ;  /* 0x0000000400e57308 */ /* 0x0009e20000000800 */
[----:B-1----:R-:W-:-:S05]  /*17370*/  FSEL R5, R134, RZ, P1 ;  /* 0x000000ff86057208 */ /* 0x002fca0000800000 */
[----:B------:R-:W-:Y:S02]  /*17380*/  FADD.FTZ R5, R19, -R5 ;  /* 0x8000000513057221 */ /* 0x000fe40000010000 */
[----:B------:R-:W1:Y:S01]  /*17390*/  LDSM.16.MT88.4 R16, [R225+0xc000] ;  /* 0x00c00000e110783b */ /* 0x000e620000004200 */
[----:B----4-:R-:W-:-:S04]  /*173a0*/  FFMA.FTZ R4, R40, UR10, -R3 ;  /* 0x0000000a28047c23 */ /* 0x010fc80008010803 */
[----:B------:R4:W2:Y:S01]  /*173b0*/  MUFU.EX2 R42, R4 ;  /* 0x00000004002a7308 */ /* 0x0008a20000000800 */
[----:B------:R-:W-:Y:S01]  /*173c0*/  FMUL.FTZ R5, R5, UR10 ;  /* 0x0000000a05057c20 */ /* 0x000fe20008410000 */
[-C--:B------:R-:W-:Y:S01]  /*173d0*/  FFMA.FTZ R142, R142, R0.reuse, R8 ;  /* 0x000000008e8e7223 */ /* 0x080fe20000010008 */
[-C--:B------:R-:W-:Y:S01]  /*173e0*/  FMUL.FTZ R172, R172, R0.reuse ;  /* 0x00000000acac7220 */ /* 0x080fe20000410000 */
[-C--:B------:R-:W-:Y:S01]  /*173f0*/  FMUL.FTZ R173, R173, R0.reuse ;  /* 0x00000000adad7220 */ /* 0x080fe20000410000 */
[----:B------:R-:W-:Y:S01]  /*17400*/  FMUL.FTZ R168, R168, R0 ;  /* 0x00000000a8a87220 */ /* 0x000fe20000410000 */
[----:B----4-:R-:W-:-:S04]  /*17410*/  FFMA.FTZ R4, R44, UR10, -R2 ;  /* 0x0000000a2c047c23 */ /* 0x010fc80008010802 */
[----:B------:R4:W1:Y:S01]  /*17420*/  MUFU.EX2 R40, R4 ;  /* 0x0000000400287308 */ /* 0x0008620000000800 */
        /* <DEDUP_REMOVED lines=10> */
[----:B----4-:R-:W-:Y:S01]  /*174d0*/  FFMA.FTZ R4, R43, UR10, -R2 ;  /* 0x0000000a2b047c23 */ /* 0x010fe20008010802 */
[----:B------:R-:W-:-:S03]  /*174e0*/  FMUL.FTZ R149, R149, R0 ;  /* 0x0000000095957220 */ /* 0x000fc60000410000 */
[----:B------:R4:W-:Y:S01]  /*174f0*/  MUFU.EX2 R107, R4 ;  /* 0x00000004006b7308 */ /* 0x0009e20000000800 */
        /* <DEDUP_REMOVED lines=16> */
[-C--:B------:R-:W-:Y:S01]  /*17600*/  FMUL.FTZ R117, R117, R0.reuse ;  /* 0x0000000075757220 */ /* 0x080fe20000410000 */
[-C--:B------:R-:W-:Y:S01]  /*17610*/  FMUL.FTZ R128, R128, R0.reuse ;  /* 0x0000000080807220 */ /* 0x080fe20000410000 */
[----:B------:R-:W-:Y:S01]  /*17620*/  FMUL.FTZ R129, R129, R0 ;  /* 0x0000000081817220 */ /* 0x000fe20000410000 */
[----:B------:R2:W-:Y:S08]  /*17630*/  MUFU.EX2 R43, R4 ;  /* 0x00000004002b7308 */ /* 0x0005f00000000800 */
[----:B------:R1:W4:Y:S01]  /*17640*/  MUFU.EX2 R0, R5 ;  /* 0x0000000500007308 */ /* 0x0003220000000800 */
[----:B------:R-:W-:Y:S01]  /*17650*/  IMAD.MOV.U32 R22, RZ, RZ, R136 ;  /* 0x000000ffff167224 */ /* 0x000fe200078e0088 */
[----:B------:R-:W-:-:S02]  /*17660*/  MOV R109, R67 ;  /* 0x00000043006d7202 */ /* 0x000fc40000000f00 */
[----:B------:R-:W-:Y:S02]  /*17670*/  MOV R41, R65 ;  /* 0x0000004100297202 */ /* 0x000fe40000000f00 */
[----:B------:R-:W-:Y:S02]  /*17680*/  MOV R105, R11 ;  /* 0x0000000b00697202 */ /* 0x000fe40000000f00 */
[----:B------:R-:W-:Y:S02]  /*17690*/  F2FP.BF16.F32.PACK_AB R8, R109, R8 ;  /* 0x000000086d08723e */ /* 0x000fe400000010ff */
[----:B------:R-:W-:Y:S02]  /*176a0*/  F2FP.BF16.F32.PACK_AB R11, R122, R41 ;  /* 0x000000297a0b723e */ /* 0x000fe400000010ff */
[----:B--2---:R-:W-:Y:S02]  /*176b0*/  F2FP.BF16.F32.PACK_AB R4, R231, R15 ;  /* 0x0000000fe704723e */ /* 0x004fe400000010ff */
[----:B------:R-:W-:-:S02]  /*176c0*/  F2FP.BF16.F32.PACK_AB R6, R42, R229 ;  /* 0x000000e52a06723e */ /* 0x000fc400000010ff */
[----:B-1----:R-:W-:Y:S01]  /*176d0*/  F2FP.BF16.F32.PACK_AB R5, R40, R7 ;  /* 0x000000072805723e */ /* 0x002fe200000010ff */
[-C--:B----4-:R-:W-:Y:S01]  /*176e0*/  FMUL.FTZ R174, R174, R0.reuse ;  /* 0x00000000aeae7220 */ /* 0x090fe20000410000 */
[-C--:B------:R-:W-:Y:S01]  /*176f0*/  FMUL.FTZ R175, R175, R0.reuse ;  /* 0x00000000afaf7220 */ /* 0x080fe20000410000 */
[----:B------:R-:W-:Y:S01]  /*17700*/  F2FP.BF16.F32.PACK_AB R7, R43, R107 ;  /* 0x0000006b2b07723e */ /* 0x000fe200000010ff */
[-C--:B------:R-:W-:Y:S01]  /*17710*/  FMUL.FTZ R170, R170, R0.reuse ;  /* 0x00000000aaaa7220 */ /* 0x080fe20000410000 */
[-C--:B------:R-:W-:Y:S01]  /*17720*/  FMUL.FTZ R171, R171, R0.reuse ;  /* 0x00000000abab7220 */ /* 0x080fe20000410000 */
[----:B---3--:R-:W-:Y:S01]  /*17730*/  FFMA.FTZ R136, R10, R0, R9 ;  /* 0x000000000a887223 */ /* 0x008fe20000010009 */
[----:B------:R-:W-:Y:S02]  /*17740*/  F2FP.BF16.F32.PACK_AB R9, R22, R9 ;  /* 0x000000091609723e */ /* 0x000fe400000010ff */
[----:B------:R-:W-:Y:S01]  /*17750*/  F2FP.BF16.F32.PACK_AB R10, R230, R120 ;  /* 0x00000078e60a723e */ /* 0x000fe200000010ff */
[----:B------:R-:W-:Y:S01]  /*17760*/  IMAD.MOV.U32 R23, RZ, RZ, R58 ;  /* 0x000000ffff177224 */ /* 0x000fe200078e003a */
[----:B------:R-:W-:Y:S01]  /*17770*/  MOV R104, R59 ;  /* 0x0000003b00687202 */ /* 0x000fe20000000f00 */
[----:B------:R-:W-:Y:S01]  /*17780*/  HMMA.16816.F32.BF16 R204, R4, R16, R204 ;  /* 0x0000001004cc723c */ /* 0x000fe200000418cc */
[----:B------:R-:W-:-:S02]  /*17790*/  MOV R21, R57 ;  /* 0x0000003900157202 */ /* 0x000fc40000000f00 */
[----:B------:R-:W-:-:S03]  /*177a0*/  MOV R20, R56 ;  /* 0x0000003800147202 */ /* 0x000fc60000000f00 */
[----:B------:R-:W-:Y:S06]  /*177b0*/  HMMA.16816.F32.BF16 R172, R8, R16, R172 ;  /* 0x0000001008ac723c */ /* 0x000fec00000418ac */
[-C--:B------:R-:W-:Y:S06]  /*177c0*/  HMMA.16816.F32.BF16 R200, R4, R18.reuse, R200 ;  /* 0x0000001204c8723c */ /* 0x080fec00000418c8 */
[----:B------:R-:W-:Y:S01]  /*177d0*/  HMMA.16816.F32.BF16 R56, R8, R18, R168 ;  /* 0x000000120838723c */ /* 0x000fe200000418a8 */
[----:B------:R-:W1:Y:S01]  /*177e0*/  LDSM.16.MT88.4 R16, [R226+0xc000] ;  /* 0x00c00000e210783b */ /* 0x000e620000004200 */
[----:B------:R-:W-:-:S02]  /*177f0*/  IMAD.MOV.U32 R108, RZ, RZ, R64 ;  /* 0x000000ffff6c7224 */ /* 0x000fc400078e0040 */
        /* <DEDUP_REMOVED lines=12> */
[----:B------:R-:W-:Y:S02]  /*178c0*/  MOV R21, R63 ;  /* 0x0000003f00157202 */ /* 0x000fe40000000f00 */
[----:B------:R-:W-:Y:S01]  /*178d0*/  MOV R124, R62 ;  /* 0x0000003e007c7202 */ /* 0x000fe20000000f00 */
[-C--:B-1----:R-:W-:Y:S07]  /*178e0*/  HMMA.16816.F32.BF16 R64, R4, R16.reuse, R196 ;  /* 0x000000100440723c */ /* 0x082fee00000418c4 */
[----:B------:R-:W-:Y:S01]  /*178f0*/  MOV R197, R108 ;  /* 0x0000006c00c57202 */ /* 0x000fe20000000f00 */
[----:B------:R-:W-:Y:S01]  /*17900*/  IMAD.MOV.U32 R108, RZ, RZ, R104 ;  /* 0x000000ffff6c7224 */ /* 0x000fe200078e0068 */
[----:B------:R-:W-:Y:S01]  /*17910*/  MOV R104, R60 ;  /* 0x0000003c00687202 */ /* 0x000fe20000000f00 */
[----:B------:R-:W-:Y:S06]  /*17920*/  HMMA.16816.F32.BF16 R164, R8, R16, R164 ;  /* 0x0000001008a4723c */ /* 0x000fec00000418a4 */
[-C--:B------:R-:W-:Y:S06]  /*17930*/  HMMA.16816.F32.BF16 R60, R4, R18.reuse, R192 ;  /* 0x00000012043c723c */ /* 0x080fec00000418c0 */
[C---:B------:R-:W-:Y:S01]  /*17940*/  HMMA.16816.F32.BF16 R52, R8.reuse, R18, R160 ;  /* 0x000000120834723c */ /* 0x040fe200000418a0 */
[----:B------:R-:W1:Y:S01]  /*17950*/  LDSM.16.MT88.4 R16, [R228+0xc000] ;  /* 0x00c00000e410783b */ /* 0x000e620000004200 */
[-C--:B------:R-:W-:Y:S01]  /*17960*/  FMUL.FTZ R158, R158, R0.reuse ;  /* 0x000000009e9e7220 */ /* 0x080fe20000410000 */
[-C--:B------:R-:W-:Y:S01]  /*17970*/  FMUL.FTZ R159, R159, R0.reuse ;  /* 0x000000009f9f7220 */ /* 0x080fe20000410000 */
        /* <DEDUP_REMOVED lines=22> */
[----:B------:R-:W-:-:S03]  /*17ae0*/  FMUL.FTZ R71, R71, R0 ;  /* 0x0000000047477220 */ /* 0x000fc60000410000 */
[-C--:B-1----:R-:W-:Y:S06]  /*17af0*/  HMMA.16816.F32.BF16 R148, R8, R16.reuse, R148 ;  /* 0x000000100894723c */ /* 0x082fec0000041894 */
[C---:B------:R-:W-:Y:S06]  /*17b00*/  HMMA.16816.F32.BF16 R180, R4.reuse, R16, R180 ;  /* 0x0000001004b4723c */ /* 0x040fec00000418b4 */
[-C--:B------:R-:W-:Y:S06]  /*17b10*/  HMMA.16816.F32.BF16 R176, R4, R18.reuse, R176 ;  /* 0x0000001204b0723c */ /* 0x080fec00000418b0 */
[----:B------:R-:W-:Y:S01]  /*17b20*/  HMMA.16816.F32.BF16 R144, R8, R18, R144 ;  /* 0x000000120890723c */ /* 0x000fe20000041890 */
[----:B------:R-:W1:Y:S01]  /*17b30*/  LDSM.16.MT88.4 R16, [R225+0xe000] ;  /* 0x00e00000e110783b */ /* 0x000e620000004200 */
[----:B------:R-:W-:-:S02]  /*17b40*/  MOV R168, R42 ;  /* 0x0000002a00a87202 */ /* 0x000fc40000000f00 */
[----:B------:R-:W-:Y:S01]  /*17b50*/  MOV R42, R123 ;  /* 0x0000007b002a7202 */ /* 0x000fe20000000f00 */
[----:B------:R-:W-:Y:S01]  /*17b60*/  IMAD.MOV.U32 R188, RZ, RZ, R110 ;  /* 0x000000ffffbc7224 */ /* 0x000fe200078e006e */
[----:B------:R-:W-:Y:S01]  /*17b70*/  MOV R123, R111 ;  /* 0x0000006f007b7202 */ /* 0x000fe20000000f00 */
[----:B------:R-:W-:Y:S01]  /*17b80*/  FMUL.FTZ R82, R82, R0 ;  /* 0x0000000052527220 */ /* 0x000fe20000410000 */
[----:B------:R-:W-:Y:S01]  /*17b90*/  MOV R111, R106 ;  /* 0x0000006a006f7202 */ /* 0x000fe20000000f00 */
[----:B------:R-:W-:Y:S01]  /*17ba0*/  FMUL.FTZ R83, R83, R0 ;  /* 0x0000000053537220 */ /* 0x000fe20000410000 */
        /* <DEDUP_REMOVED lines=13> */
[----:B------:R-:W-:Y:S02]  /*17c80*/  MOV R71, R42 ;  /* 0x0000002a00477202 */ /* 0x000fe40000000f00 */
[----:B------:R-:W-:-:S02]  /*17c90*/  MOV R70, R123 ;  /* 0x0000007b00467202 */ /* 0x000fc40000000f00 */
[----:B------:R-:W-:Y:S01]  /*17ca0*/  MOV R42, R120 ;  /* 0x00000078002a7202 */ /* 0x000fe20000000f00 */
[----:B------:R-:W-:Y:S01]  /*17cb0*/  IMAD.MOV.U32 R68, RZ, RZ, R110 ;  /* 0x000000ffff447224 */ /* 0x000fe200078e006e */
[----:B------:R-:W-:Y:S01]  /*17cc0*/  HMMA.16816.F32.BF16 R120, R4, R16, R72 ;  /* 0x000000100478723c */ /* 0x000fe20000041848 */
[----:B------:R-:W-:-:S06]  /*17cd0*/  MOV R69, R111 ;  /* 0x0000006f00457202 */ /* 0x000fcc0000000f00 */
[----:B------:R-:W-:Y:S01]  /*17ce0*/  IMAD.MOV.U32 R74, RZ, RZ, R108 ;  /* 0x000000ffff4a7224 */ /* 0x000fe200078e006c */
        /* <DEDUP_REMOVED lines=8> */
[----:B------:R-:W-:Y:S01]  /*17d70*/  IMAD.MOV.U32 R196, RZ, RZ, R107 ;  /* 0x000000ffffc47224 */ /* 0x000fe200078e006b */
[----:B------:R-:W-:-:S02]  /*17d80*/  MOV R75, R106 ;  /* 0x0000006a004b7202 */ /* 0x000fc40000000f00 */
[----:B------:R-:W-:Y:S02]  /*17d90*/  MOV R194, R105 ;  /* 0x0000006900c27202 */ /* 0x000fe40000000f00 */
        /* <DEDUP_REMOVED lines=15> */
[-C--:B-1----:R-:W-:Y:S07]  /*17e90*/  HMMA.16816.F32.BF16 R88, R4, R16.reuse, R24 ;  /* 0x000000100458723c */ /* 0x082fee0000041818 */
[----:B------:R-:W-:Y:S01]  /*17ea0*/  MOV R26, R40 ;  /* 0x00000028001a7202 */ /* 0x000fe20000000f00 */
[----:B------:R-:W-:Y:S01]  /*17eb0*/  HMMA.16816.F32.BF16 R100, R8, R16, R100 ;  /* 0x000000100864723c */ /* 0x000fe20000041864 */
[----:B------:R-:W-:-:S03]  /*17ec0*/  MOV R27, R42 ;  /* 0x0000002a001b7202 */ /* 0x000fc60000000f00 */
[----:B------:R-:W-:Y:S02]  /*17ed0*/  FFMA.FTZ R0, R26, UR10, -R13 ;  /* 0x0000000a1a007c23 */ /* 0x000fe4000801080d */
[----:B------:R-:W-:Y:S01]  /*17ee0*/  HMMA.16816.F32.BF16 R84, R4, R18, R28 ;  /* 0x000000120454723c */ /* 0x000fe2000004181c */
[----:B------:R-:W-:Y:S01]  /*17ef0*/  MOV R26, R72 ;  /* 0x00000048001a7202 */ /* 0x000fe20000000f00 */
[----:B------:R-:W-:-:S04]  /*17f00*/  IMAD.MOV.U32 R72, RZ, RZ, R74 ;  /* 0x000000ffff487224 */ /* 0x000fc800078e004a */
[----:B------:R-:W-:Y:S01]  /*17f10*/  HMMA.16816.F32.BF16 R112, R8, R18, R112 ;  /* 0x000000120870723c */ /* 0x000fe20000041870 */
[----:B------:R-:W1:Y:S01]  /*17f20*/  LDSM.16.MT88.4 R16, [R227+0xe000] ;  /* 0x00e00000e310783b */ /* 0x000e620000004200 */
[----:B------:R-:W-:Y:S02]  /*17f30*/  MOV R74, R68 ;  /* 0x00000044004a7202 */ /* 0x000fe40000000f00 */
        /* <DEDUP_REMOVED lines=11> */
[----:B------:R2:W-:Y:S01]  /*17ff0*/  MUFU.EX2 R197, R0 ;  /* 0x0000000000c57308 */ /* 0x0005e20000000800 */
        /* <DEDUP_REMOVED lines=19> */
[C---:B-1----:R-:W-:Y:S01]  /*18130*/  HMMA.16816.F32.BF16 R80, R4.reuse, R16, R32 ;  /* 0x000000100450723c */ /* 0x042fe20000041820 */
[----:B------:R-:W-:Y:S01]  /*18140*/  MOV R189, R191 ;  /* 0x000000bf00bd7202 */ /* 0x000fe20000000f00 */
[----:B------:R-:W-:Y:S01]  /*18150*/  IMAD.MOV.U32 R162, RZ, RZ, R43 ;  /* 0x000000ffffa27224 */ /* 0x000fe200078e002b */
[----:B------:R-:W-:Y:S01]  /*18160*/  MOV R31, R25 ;  /* 0x00000019001f7202 */ /* 0x000fe20000000f00 */
[--C-:B------:R-:W-:Y:S01]  /*18170*/  FFMA.FTZ R214, R214, UR10, -R13.reuse ;  /* 0x0000000ad6d67c23 */ /* 0x100fe2000801080d */
[----:B------:R-:W-:Y:S01]  /*18180*/  MOV R188, R190 ;  /* 0x000000be00bc7202 */ /* 0x000fe20000000f00 */
[----:B------:R-:W-:Y:S01]  /*18190*/  IMAD.MOV.U32 R190, RZ, RZ, R160 ;  /* 0x000000ffffbe7224 */ /* 0x000fe200078e00a0 */
[----:B------:R-:W-:Y:S01]  /*181a0*/  MOV R191, R161 ;  /* 0x000000a100bf7202 */ /* 0x000fe20000000f00 */
[----:B------:R-:W-:Y:S01]  /*181b0*/  HMMA.16816.F32.BF16 R76, R4, R18, R36 ;  /* 0x00000012044c723c */ /* 0x000fe20000041824 */
[----:B------:R-:W-:Y:S01]  /*181c0*/  MOV R25, R27 ;  /* 0x0000001b00197202 */ /* 0x000fe20000000f00 */
[----:B------:R-:W-:Y:S01]  /*181d0*/  FFMA.FTZ R209, R209, UR10, -R13 ;  /* 0x0000000ad1d17c23 */ /* 0x000fe2000801080d */
[----:B------:R-:W-:Y:S01]  /*181e0*/  MOV R161, R192 ;  /* 0x000000c000a17202 */ /* 0x000fe20000000f00 */
[--C-:B------:R-:W-:Y:S01]  /*181f0*/  FFMA.FTZ R215, R215, UR10, -R12.reuse ;  /* 0x0000000ad7d77c23 */ /* 0x100fe2000801080c */
[----:B------:R-:W-:Y:S01]  /*18200*/  MOV R27, R73 ;  /* 0x00000049001b7202 */ /* 0x000fe20000000f00 */
[----:B------:R-:W-:Y:S01]  /*18210*/  FFMA.FTZ R210, R210, UR10, -R12 ;  /* 0x0000000ad2d27c23 */ /* 0x000fe2000801080c */
[----:B------:R-:W-:Y:S01]  /*18220*/  MOV R160, R163 ;  /* 0x000000a300a07202 */ /* 0x000fe20000000f00 */
[----:B------:R-:W-:Y:S01]  /*18230*/  IMAD.MOV.U32 R163, RZ, RZ, R198 ;  /* 0x000000ffffa37224 */ /* 0x000fe200078e00c6 */
[----:B------:R-:W-:Y:S01]  /*18240*/  MOV R192, R199 ;  /* 0x000000c700c07202 */ /* 0x000fe20000000f00 */
[--C-:B------:R-:W-:Y:S01]  /*18250*/  FFMA.FTZ R216, R216, UR10, -R3.reuse ;  /* 0x0000000ad8d87c23 */ /* 0x100fe20008010803 */
[----:B------:R-:W-:Y:S01]  /*18260*/  MOV R73, R75 ;  /* 0x0000004b00497202 */ /* 0x000fe20000000f00 */
[----:B------:R1:W2:Y:S01]  /*18270*/  MUFU.EX2 R198, R0 ;  /* 0x0000000000c67308 */ /* 0x0002a20000000800 */
        /* <DEDUP_REMOVED lines=9> */
[C---:B------:R-:W-:Y:S01]  /*18310*/  HMMA.16816.F32.BF16 R116, R8.reuse, R16, R116 ;  /* 0x000000100874723c */ /* 0x040fe20000041874 */
[--C-:B------:R-:W-:Y:S01]  /*18320*/  FFMA.FTZ R213, R213, UR10, -R2.reuse ;  /* 0x0000000ad5d57c23 */ /* 0x100fe20008010802 */
[----:B------:R-:W-:Y:S01]  /*18330*/  FFMA.FTZ R211, R211, UR10, -R2 ;  /* 0x0000000ad3d37c23 */ /* 0x000fe20008010802 */
[----:B------:R-:W-:Y:S01]  /*18340*/  FADD.FTZ R171, R171, R136 ;  /* 0x00000088abab7221 */ /* 0x000fe20000010000 */
[----:B------:R3:W5:Y:S01]  /*18350*/  LDL.LU R235, [R1+0xac] ;  /* 0x0000ac0001eb7983 */ /* 0x0007620000300800 */
[--C-:B-1----:R-:W-:Y:S01]  /*18360*/  FFMA.FTZ R0, R24, UR10, -R13.reuse ;  /* 0x0000000a18007c23 */ /* 0x102fe2000801080d */
[----:B------:R-:W-:Y:S01]  /*18370*/  IMAD.MOV.U32 R24, RZ, RZ, R26 ;  /* 0x000000ffff187224 */ /* 0x000fe200078e001a */
[----:B------:R-:W-:Y:S01]  /*18380*/  MOV R26, R72 ;  /* 0x00000048001a7202 */ /* 0x000fe20000000f00 */
[----:B------:R-:W-:Y:S01]  /*18390*/  IMAD.MOV.U32 R72, RZ, RZ, R74 ;  /* 0x000000ffff487224 */ /* 0x000fe200078e004a */
[----:B------:R1:W-:Y:S01]  /*183a0*/  MUFU.EX2 R199, R0 ;  /* 0x0000000000c77308 */ /* 0x0003e20000000800 */
[----:B------:R-:W-:Y:S01]  /*183b0*/  MOV R74, R68 ;  /* 0x00000044004a7202 */ /* 0x000fe20000000f00 */
[--C-:B------:R-:W-:Y:S01]  /*183c0*/  FFMA.FTZ R35, R221, UR10, -R13.reuse ;  /* 0x0000000add237c23 */ /* 0x100fe2000801080d */
[----:B------:R-:W-:Y:S01]  /*183d0*/  MOV R68, R188 ;  /* 0x000000bc00447202 */ /* 0x000fe20000000f00 */
[--C-:B------:R-:W-:Y:S01]  /*183e0*/  FFMA.FTZ R34, R217, UR10, -R13.reuse ;  /* 0x0000000ad9227c23 */ /* 0x100fe2000801080d */
[----:B------:R-:W-:Y:S01]  /*183f0*/  MOV R188, R190 ;  /* 0x000000be00bc7202 */ /* 0x000fe20000000f00 */
[--C-:B------:R-:W-:Y:S01]  /*18400*/  FFMA.FTZ R4, R15, UR10, -R2.reuse ;  /* 0x0000000a0f047c23 */ /* 0x100fe20008010802 */
[----:B------:R-:W-:Y:S01]  /*18410*/  MOV R190, R160 ;  /* 0x000000a000be7202 */ /* 0x000fe20000000f00 */
[----:B------:R-:W-:Y:S01]  /*18420*/  HMMA.16816.F32.BF16 R40, R8, R18, R128 ;  /* 0x000000120828723c */ /* 0x000fe20000041880 */
[----:B------:R-:W-:Y:S01]  /*18430*/  FFMA.FTZ R38, R222, UR10, -R2 ;  /* 0x0000000ade267c23 */ /* 0x000fe20008010802 */
[----:B------:R-:W-:Y:S01]  /*18440*/  MUFU.EX2 R214, R214 ;  /* 0x000000d600d67308 */ /* 0x000fe20000000800 */
[----:B------:R3:W5:Y:S01]  /*18450*/  LDL.LU R234, [R1+0xa8] ;  /* 0x0000a80001ea7983 */ /* 0x0007620000300800 */
[----:B-1----:R-:W-:Y:S01]  /*18460*/  FFMA.FTZ R0, R31, UR10, -R13 ;  /* 0x0000000a1f007c23 */ /* 0x002fe2000801080d */
        /* <DEDUP_REMOVED lines=13> */
[----:B------:R1:W-:Y:S01]  /*18540*/  MUFU.EX2 R5, R0 ;  /* 0x0000000000057308 */ /* 0x0003e20000000800 */
[----:B------:R-:W-:-:S02]  /*18550*/  MOV R192, R233 ;  /* 0x000000e900c07202 */ /* 0x000fc40000000f00 */
[----:B------:R-:W-:Y:S01]  /*18560*/  MOV R188, R189 ;  /* 0x000000bd00bc7202 */ /* 0x000fe20000000f00 */
[----:B------:R-:W-:Y:S01]  /*18570*/  IMAD.MOV.U32 R30, RZ, RZ, R24 ;  /* 0x000000ffff1e7224 */ /* 0x000fe200078e0018 */
[----:B------:R-:W-:Y:S01]  /*18580*/  MOV R189, R190 ;  /* 0x000000be00bd7202 */ /* 0x000fe20000000f00 */
[----:B------:R-:W-:Y:S01]  /*18590*/  IMAD.MOV.U32 R190, RZ, RZ, R191 ;  /* 0x000000ffffbe7224 */ /* 0x000fe200078e00bf */
[----:B------:R-:W-:Y:S01]  /*185a0*/  MOV R191, R161 ;  /* 0x000000a100bf7202 */ /* 0x000fe20000000f00 */
[----:B------:R-:W-:Y:S01]  /*185b0*/  MUFU.EX2 R209, R209 ;  /* 0x000000d100d17308 */ /* 0x000fe20000000800 */
[----:B------:R-:W-:Y:S01]  /*185c0*/  MOV R161, R192 ;  /* 0x000000c000a17202 */ /* 0x000fe20000000f00 */
[----:B------:R3:W5:Y:S01]  /*185d0*/  LDL.LU R233, [R1+0xa4] ;  /* 0x0000a40001e97983 */ /* 0x0007620000300800 */
[----:B------:R-:W-:Y:S01]  /*185e0*/  MOV R24, R26 ;  /* 0x0000001a00187202 */ /* 0x000fe20000000f00 */
[----:B-1----:R-:W-:Y:S01]  /*185f0*/  FFMA.FTZ R0, R31, UR10, -R12 ;  /* 0x0000000a1f007c23 */ /* 0x002fe2000801080c */
[----:B------:R-:W-:-:S02]  /*18600*/  MOV R31, R25 ;  /* 0x00000019001f7202 */ /* 0x000fc40000000f00 */
[----:B------:R-:W-:Y:S02]  /*18610*/  MOV R25, R27 ;  /* 0x0000001b00197202 */ /* 0x000fe40000000f00 */
        /* <DEDUP_REMOVED lines=10> */
[----:B------:R1:W-:Y:S01]  /*186c0*/  MUFU.EX2 R194, R0 ;  /* 0x0000000000c27308 */ /* 0x0003e20000000800 */
[----:B------:R-:W-:Y:S01]  /*186d0*/  MOV R68, R188 ;  /* 0x000000bc00447202 */ /* 0x000fe20000000f00 */
[----:B------:R-:W-:Y:S01]  /*186e0*/  IMAD.MOV.U32 R188, RZ, RZ, R190 ;  /* 0x000000ffffbc7224 */ /* 0x000fe200078e00be */
[----:B------:R-:W-:Y:S01]  /*186f0*/  MOV R190, R191 ;  /* 0x000000bf00be7202 */ /* 0x000fe20000000f00 */
[----:B------:R3:W5:Y:S01]  /*18700*/  LDL.LU R232, [R1+0xa0] ;  /* 0x0000a00001e87983 */ /* 0x0007620000300800 */
[----:B------:R-:W-:-:S02]  /*18710*/  MOV R191, R192 ;  /* 0x000000c000bf7202 */ /* 0x000fc40000000f00 */
[----:B------:R-:W-:Y:S01]  /*18720*/  MOV R29, R31 ;  /* 0x0000001f001d7202 */ /* 0x000fe20000000f00 */
        /* <DEDUP_REMOVED lines=12> */
[----:B------:R-:W-:Y:S01]  /*187f0*/  MOV R24, R26 ;  /* 0x0000001a00187202 */ /* 0x000fe20000000f00 */
[----:B------:R1:W4:Y:S01]  /*18800*/  MUFU.EX2 R195, R0 ;  /* 0x0000000000c37308 */ /* 0x0003220000000800 */
[----:B------:R-:W-:Y:S02]  /*18810*/  MOV R26, R72 ;  /* 0x00000048001a7202 */ /* 0x000fe40000000f00 */
        /* <DEDUP_REMOVED lines=8> */
[----:B-1----:R-:W-:Y:S01]  /*188a0*/  FFMA.FTZ R0, R29, UR10, -R12 ;  /* 0x0000000a1d007c23 */ /* 0x002fe2000801080c */
[----:B------:R-:W-:Y:S01]  /*188b0*/  IMAD.MOV.U32 R29, RZ, RZ, R31 ;  /* 0x000000ffff1d7224 */ /* 0x000fe200078e001f */
[----:B------:R-:W-:Y:S02]  /*188c0*/  MOV R73, R75 ;  /* 0x0000004b00497202 */ /* 0x000fe40000000f00 */
[----:B--2---:R-:W-:Y:S01]  /*188d0*/  F2FP.BF16.F32.PACK_AB R8, R198, R197 ;  /* 0x000000c5c608723e */ /* 0x004fe200000010ff */
[----:B------:R1:W-:Y:S01]  /*188e0*/  MUFU.EX2 R196, R0 ;  /* 0x0000000000c47308 */ /* 0x0003e20000000800 */
        /* <DEDUP_REMOVED lines=8> */
[----:B------:R-:W-:Y:S01]  /*18970*/  MOV R192, R230 ;  /* 0x000000e600c07202 */ /* 0x000fe20000000f00 */
[----:B------:R-:W-:Y:S01]  /*18980*/  FADD.FTZ R188, R188, R142 ;  /* 0x0000008ebcbc7221 */ /* 0x000fe20000010000 */
[----:B------:R-:W-:Y:S01]  /*18990*/  MUFU.EX2 R215, R215 ;  /* 0x000000d700d77308 */ /* 0x000fe20000000800 */
[----:B------:R3:W5:Y:S01]  /*189a0*/  LDL.LU R231, [R1+0x9c] ;  /* 0x00009c0001e77983 */ /* 0x0007620000300800 */
[----:B-1----:R-:W-:Y:S01]  /*189b0*/  FFMA.FTZ R0, R28, UR10, -R12 ;  /* 0x0000000a1c007c23 */ /* 0x002fe2000801080c */
[----:B------:R-:W-:Y:S01]  /*189c0*/  IMAD.MOV.U32 R28, RZ, RZ, R29 ;  /* 0x000000ffff1c7224 */ /* 0x000fe200078e001d */
[----:B------:R-:W-:-:S04]  /*189d0*/  MOV R29, R30 ;  /* 0x0000001e001d7202 */ /* 0x000fc80000000f00 */
[----:B------:R-:W-:Y:S01]  /*189e0*/  MUFU.EX2 R210, R210 ;  /* 0x000000d200d27308 */ /* 0x000fe20000000800 */
[----:B------:R-:W-:Y:S01]  /*189f0*/  MOV R30, R31 ;  /* 0x0000001f001e7202 */ /* 0x000fe20000000f00 */
[----:B------:R3:W5:Y:S01]  /*18a00*/  LDL.LU R230, [R1+0x98] ;  /* 0x0000980001e67983 */ /* 0x0007620000300800 */
[----:B------:R-:W-:Y:S01]  /*18a10*/  MOV R31, R24 ;  /* 0x00000018001f7202 */ /* 0x000fe20000000f00 */
[----:B------:R-:W-:Y:S01]  /*18a20*/  IMAD.MOV.U32 R24, RZ, RZ, R25 ;  /* 0x000000ffff187224 */ /* 0x000fe200078e0019 */
[----:B------:R-:W-:-:S03]  /*18a30*/  MOV R25, R26 ;  /* 0x0000001a00197202 */ /* 0x000fc60000000f00 */
[----:B------:R1:W2:Y:S01]  /*18a40*/  MUFU.EX2 R6, R0 ;  /* 0x0000000000067308 */ /* 0x0002a20000000800 */
[----:B------:R-:W-:Y:S02]  /*18a50*/  MOV R75, R71 ;  /* 0x00000047004b7202 */ /* 0x000fe40000000f00 */
[----:B------:R-:W-:Y:S02]  /*18a60*/  MOV R26, R27 ;  /* 0x0000001b001a7202 */ /* 0x000fe40000000f00 */
[----:B------:R-:W-:Y:S01]  /*18a70*/  MOV R27, R72 ;  /* 0x00000048001b7202 */ /* 0x000fe20000000f00 */
[----:B------:R-:W-:Y:S01]  /*18a80*/  IMAD.MOV.U32 R72, RZ, RZ, R73 ;  /* 0x000000ffff487224 */ /* 0x000fe200078e0049 */
[----:B------:R-:W-:Y:S02]  /*18a90*/  MOV R71, R192 ;  /* 0x000000c000477202 */ /* 0x000fe40000000f00 */
[----:B------:R-:W-:Y:S02]  /*18aa0*/  MOV R192, R229 ;  /* 0x000000e500c07202 */ /* 0x000fe40000000f00 */
[----:B------:R-:W-:Y:S01]  /*18ab0*/  MOV R73, R74 ;  /* 0x0000004a00497202 */ /* 0x000fe20000000f00 */
[----:B------:R-:W-:Y:S01]  /*18ac0*/  MUFU.EX2 R216, R216 ;  /* 0x000000d800d87308 */ /* 0x000fe20000000800 */
[----:B-1----:R-:W-:Y:S01]  /*18ad0*/  FFMA.FTZ R0, R28, UR10, -R3 ;  /* 0x0000000a1c007c23 */ /* 0x002fe20008010803 */
[----:B------:R-:W-:Y:S01]  /*18ae0*/  IMAD.MOV.U32 R28, RZ, RZ, R29 ;  /* 0x000000ffff1c7224 */ /* 0x000fe200078e001d */
[----:B------:R-:W-:-:S05]  /*18af0*/  MOV R29, R30 ;  /* 0x0000001e001d7202 */ /* 0x000fca0000000f00 */
[----:B------:R-:W-:Y:S01]  /*18b00*/  MUFU.EX2 R212, R212 ;  /* 0x000000d400d47308 */ /* 0x000fe20000000800 */
[----:B------:R-:W-:Y:S01]  /*18b10*/  MOV R30, R31 ;  /* 0x0000001f001e7202 */ /* 0x000fe20000000f00 */
[----:B------:R3:W5:Y:S01]  /*18b20*/  LDL.LU R229, [R1+0x94] ;  /* 0x0000940001e57983 */ /* 0x0007620000300800 */
[----:B------:R-:W-:Y:S01]  /*18b30*/  MOV R31, R24 ;  /* 0x00000018001f7202 */ /* 0x000fe20000000f00 */
[----:B------:R-:W-:Y:S01]  /*18b40*/  IMAD.MOV.U32 R24, RZ, RZ, R25 ;  /* 0x000000ffff187224 */ /* 0x000fe200078e0019 */
[----:B------:R-:W-:Y:S02]  /*18b50*/  MOV R74, R75 ;  /* 0x0000004b004a7202 */ /* 0x000fe40000000f00 */
[----:B------:R-:W-:Y:S01]  /*18b60*/  MOV R75, R68 ;  /* 0x00000044004b7202 */ /* 0x000fe20000000f00 */
[----:B------:R-:W-:Y:S01]  /*18b70*/  IMAD.MOV.U32 R68, RZ, RZ, R191 ;  /* 0x000000ffff447224 */ /* 0x000fe200078e00bf */
[----:B------:R-:W-:Y:S02]  /*18b80*/  MOV R25, R26 ;  /* 0x0000001a00197202 */ /* 0x000fe40000000f00 */
[----:B------:R-:W-:-:S02]  /*18b90*/  MOV R26, R27 ;  /* 0x0000001b001a7202 */ /* 0x000fc40000000f00 */
[----:B------:R-:W-:Y:S02]  /*18ba0*/  MOV R191, R192 ;  /* 0x000000c000bf7202 */ /* 0x000fe40000000f00 */
[----:B------:R-:W-:Y:S01]  /*18bb0*/  MOV R27, R72 ;  /* 0x00000048001b7202 */ /* 0x000fe20000000f00 */
[----:B------:R-:W-:Y:S01]  /*18bc0*/  IMAD.MOV.U32 R72, RZ, RZ, R73 ;  /* 0x000000ffff487224 */ /* 0x000fe200078e0049 */
[----:B------:R-:W-:Y:S02]  /*18bd0*/  MOV R192, R193 ;  /* 0x000000c100c07202 */ /* 0x000fe40000000f00 */
[----:B------:R-:W-:Y:S02]  /*18be0*/  MOV R193, R224 ;  /* 0x000000e000c17202 */ /* 0x000fe40000000f00 */
[----:B------:R-:W-:Y:S01]  /*18bf0*/  MOV R73, R74 ;  /* 0x0000004a00497202 */ /* 0x000fe20000000f00 */
[--C-:B------:R-:W-:Y:S01]  /*18c00*/  FFMA.FTZ R36, R30, UR10, -R13.reuse ;  /* 0x0000000a1e247c23 */ /* 0x100fe2000801080d */
[----:B------:R-:W-:Y:S01]  /*18c10*/  MOV R74, R75 ;  /* 0x0000004b004a7202 */ /* 0x000fe20000000f00 */
[----:B------:R-:W-:Y:S01]  /*18c20*/  FFMA.FTZ R37, R29, UR10, -R13 ;  /* 0x0000000a1d257c23 */ /* 0x000fe2000801080d */
[----:B------:R-:W-:Y:S01]  /*18c30*/  MOV R75, R68 ;  /* 0x00000044004b7202 */ /* 0x000fe20000000f00 */
[----:B------:R-:W-:Y:S01]  /*18c40*/  IMAD.MOV.U32 R68, RZ, RZ, R191 ;  /* 0x000000ffff447224 */ /* 0x000fe200078e00bf */
[----:B------:R-:W-:Y:S01]  /*18c50*/  MOV R191, R192 ;  /* 0x000000c000bf7202 */ /* 0x000fe20000000f00 */
[----:B------:R-:W-:Y:S01]  /*18c60*/  MUFU.EX2 R208, R208 ;  /* 0x000000d000d07308 */ /* 0x000fe20000000800 */
[----:B------:R-:W-:Y:S01]  /*18c70*/  MOV R192, R193 ;  /* 0x000000c100c07202 */ /* 0x000fe20000000f00 */
[----:B------:R3:W5:Y:S06]  /*18c80*/  LDL.LU R224, [R1+0x90] ;  /* 0x0000900001e07983 */ /* 0x00076c0000300800 */
[----:B------:R1:W-:Y:S01]  /*18c90*/  MUFU.EX2 R193, R0 ;  /* 0x0000000000c17308 */ /* 0x0003e20000000800 */
[----:B------:R-:W-:-:S02]  /*18ca0*/  MOV R30, R26 ;  /* 0x0000001a001e7202 */ /* 0x000fc40000000f00 */
[----:B------:R-:W-:Y:S02]  /*18cb0*/  MOV R29, R25 ;  /* 0x00000019001d7202 */ /* 0x000fe40000000f00 */
[----:B------:R-:W-:Y:S02]  /*18cc0*/  MOV R26, R74 ;  /* 0x0000004a001a7202 */ /* 0x000fe40000000f00 */
[----:B------:R-:W-:Y:S01]  /*18cd0*/  MOV R25, R73 ;  /* 0x0000004900197202 */ /* 0x000fe20000000f00 */
[----:B------:R-:W-:Y:S01]  /*18ce0*/  IMAD.MOV.U32 R73, RZ, RZ, R68 ;  /* 0x000000ffff497224 */ /* 0x000fe200078e0044 */
[----:B------:R-:W-:Y:S01]  /*18cf0*/  MOV R74, R191 ;  /* 0x000000bf004a7202 */ /* 0x000fe20000000f00 */
[----:B-1----:R-:W-:Y:S01]  /*18d00*/  FFMA.FTZ R0, R28, UR10, -R3 ;  /* 0x0000000a1c007c23 */ /* 0x002fe20008010803 */
[----:B------:R-:W-:Y:S01]  /*18d10*/  MOV R28, R31 ;  /* 0x0000001f001c7202 */ /* 0x000fe20000000f00 */
[----:B------:R-:W-:Y:S01]  /*18d20*/  IMAD.MOV.U32 R31, RZ, RZ, R24 ;  /* 0x000000ffff1f7224 */ /* 0x000fe200078e0018 */
[----:B------:R-:W-:Y:S01]  /*18d30*/  MOV R24, R27 ;  /* 0x0000001b00187202 */ /* 0x000fe20000000f00 */
[----:B------:R-:W-:Y:S01]  /*18d40*/  IMAD.MOV.U32 R27, RZ, RZ, R72 ;  /* 0x000000ffff1b7224 */ /* 0x000fe200078e0048 */
[----:B------:R-:W-:-:S02]  /*18d50*/  MOV R72, R75 ;  /* 0x0000004b00487202 */ /* 0x000fc40000000f00 */
[----:B------:R-:W-:Y:S02]  /*18d60*/  MOV R75, R192 ;  /* 0x000000c0004b7202 */ /* 0x000fe40000000f00 */
[----:B------:R1:W4:Y:S01]  /*18d70*/  MUFU.EX2 R192, R0 ;  /* 0x0000000000c07308 */ /* 0x0003220000000800 */
[----:B------:R-:W-:Y:S02]  /*18d80*/  MOV R68, R169 ;  /* 0x000000a900447202 */ /* 0x000fe40000000f00 */
[----:B------:R-:W-:Y:S01]  /*18d90*/  MOV R39, R72 ;  /* 0x0000004800277202 */ /* 0x000fe20000000f00 */
[----:B------:R-:W-:Y:S01]  /*18da0*/  IMAD.MOV.U32 R72, RZ, RZ, R74 ;  /* 0x000000ffff487224 */ /* 0x000fe200078e004a */
[----:B------:R-:W-:Y:S01]  /*18db0*/  MOV R74, R68 ;  /* 0x00000044004a7202 */ /* 0x000fe20000000f00 */
[----:B------:R-:W-:Y:S01]  /*18dc0*/  FFMA.FTZ R32, R28, UR10, -R12 ;  /* 0x0000000a1c207c23 */ /* 0x000fe2000801080c */
[----:B------:R-:W-:Y:S01]  /*18dd0*/  MOV R68, R69 ;  /* 0x0000004500447202 */ /* 0x000fe20000000f00 */
[----:B------:R-:W-:Y:S01]  /*18de0*/  IMAD.MOV.U32 R69, RZ, RZ, R70 ;  /* 0x000000ffff457224 */ /* 0x000fe200078e0046 */
[----:B------:R-:W-:Y:S01]  /*18df0*/  MOV R28, R30 ;  /* 0x0000001e001c7202 */ /* 0x000fe20000000f00 */
[----:B-1----:R-:W-:-:S04]  /*18e00*/  FFMA.FTZ R0, R170, UR10, -R3 ;  /* 0x0000000aaa007c23 */ /* 0x002fc80008010803 */
[----:B------:R1:W-:Y:S01]  /*18e10*/  MUFU.EX2 R191, R0 ;  /* 0x0000000000bf7308 */ /* 0x0003e20000000800 */
[----:B------:R-:W-:Y:S01]  /*18e20*/  IMAD.MOV.U32 R33, RZ, RZ, R29 ;  /* 0x000000ffff217224 */ /* 0x000fe200078e001d */
[----:B------:R-:W-:Y:S01]  /*18e30*/  MOV R70, R162 ;  /* 0x000000a200467202 */ /* 0x000fe20000000f00 */
[--C-:B------:R-:W-:Y:S01]  /*18e40*/  FFMA.FTZ R169, R139, UR10, -R13.reuse ;  /* 0x0000000a8ba97c23 */ /* 0x100fe2000801080d */
[----:B------:R-:W-:Y:S01]  /*18e50*/  FFMA.FTZ R170, R14, UR10, -R13 ;  /* 0x0000000a0eaa7c23 */ /* 0x000fe2000801080d */
[--C-:B------:R-:W-:Y:S01]  /*18e60*/  FFMA.FTZ R31, R31, UR10, -R12.reuse ;  /* 0x0000000a1f1f7c23 */ /* 0x100fe2000801080c */
[--C-:B------:R-:W-:Y:S01]  /*18e70*/  FFMA.FTZ R30, R223, UR10, -R12.reuse ;  /* 0x0000000adf1e7c23 */ /* 0x100fe2000801080c */
[--C-:B------:R-:W-:Y:S01]  /*18e80*/  FFMA.FTZ R29, R218, UR10, -R12.reuse ;  /* 0x0000000ada1d7c23 */ /* 0x100fe2000801080c */
[----:B------:R-:W-:Y:S01]  /*18e90*/  FFMA.FTZ R162, R137, UR10, -R12 ;  /* 0x0000000a89a27c23 */ /* 0x000fe2000801080c */
[----:B-1----:R-:W-:Y:S01]  /*18ea0*/  FFMA.FTZ R0, R25, UR10, -R3 ;  /* 0x0000000a19007c23 */ /* 0x002fe20008010803 */
[----:B------:R-:W-:-:S02]  /*18eb0*/  MOV R25, R73 ;  /* 0x0000004900197202 */ /* 0x000fc40000000f00 */
[----:B------:R-:W-:Y:S02]  /*18ec0*/  MOV R73, R75 ;  /* 0x0000004b00497202 */ /* 0x000fe40000000f00 */
[----:B------:R-:W-:Y:S01]  /*18ed0*/  MOV R75, R168 ;  /* 0x000000a8004b7202 */ /* 0x000fe20000000f00 */
[----:B------:R-:W-:Y:S02]  /*18ee0*/  FFMA.FTZ R168, R140, UR10, -R12 ;  /* 0x0000000a8ca87c23 */ /* 0x000fe4000801080c */
[----:B------:R-:W1:Y:S01]  /*18ef0*/  LDSM.16.MT88.4 R12, [R225+0xc800] ;  /* 0x00c80000e10c783b */ /* 0x000e620000004200 */
        /* <DEDUP_REMOVED lines=8> */
[----:B------:R-:W-:Y:S01]  /*18f80*/  FFMA.FTZ R161, R138, UR10, -R3 ;  /* 0x0000000a8aa17c23 */ /* 0x000fe20008010803 */
[----:B--2---:R-:W-:Y:S01]  /*18f90*/  MOV R218, R6 ;  /* 0x0000000600da7202 */ /* 0x004fe20000000f00 */
[----:B---3--:R-:W-:Y:S01]  /*18fa0*/  FFMA.FTZ R0, R33, UR10, -R2 ;  /* 0x0000000a21007c23 */ /* 0x008fe20008010802 */
[----:B------:R-:W-:Y:S01]  /*18fb0*/  MOV R33, R24 ;  /* 0x0000001800217202 */ /* 0x000fe20000000f00 */
[----:B------:R-:W-:-:S02]  /*18fc0*/  IMAD.MOV.U32 R24, RZ, RZ, R27 ;  /* 0x000000ffff187224 */ /* 0x000fc400078e001b */
[----:B------:R-:W-:Y:S02]  /*18fd0*/  FFMA.FTZ R27, R190, UR10, -R3 ;  /* 0x0000000abe1b7c23 */ /* 0x000fe40008010803 */
[----:B------:R2:W-:Y:S01]  /*18fe0*/  MUFU.EX2 R190, R0 ;  /* 0x0000000000be7308 */ /* 0x0005e20000000800 */
[----:B------:R-:W-:Y:S01]  /*18ff0*/  FFMA.FTZ R3, R33, UR10, -R2 ;  /* 0x0000000a21037c23 */ /* 0x000fe20008010802 */
[----:B------:R-:W-:Y:S02]  /*19000*/  MOV R6, R72 ;  /* 0x0000004800067202 */ /* 0x000fe40000000f00 */
[----:B------:R-:W-:Y:S01]  /*19010*/  MOV R72, R74 ;  /* 0x0000004a00487202 */ /* 0x000fe20000000f00 */
[----:B------:R-:W-:-:S03]  /*19020*/  IMAD.MOV.U32 R74, RZ, RZ, R189 ;  /* 0x000000ffff4a7224 */ /* 0x000fc600078e00bd */
[----:B------:R4:W3:Y:S01]  /*19030*/  MUFU.EX2 R189, R4 ;  /* 0x0000000400bd7308 */ /* 0x0008e20000000800 */
[----:B--2---:R-:W-:-:S07]  /*19040*/  FFMA.FTZ R0, R24, UR10, -R2 ;  /* 0x0000000a18007c23 */ /* 0x004fce0008010802 */
[----:B------:R-:W-:Y:S08]  /*19050*/  MUFU.EX2 R128, R3 ;  /* 0x0000000300807308 */ /* 0x000ff00000000800 */
[----:B------:R-:W2:Y:S01]  /*19060*/  MUFU.EX2 R0, R0 ;  /* 0x0000000000007308 */ /* 0x000ea20000000800 */
[----:B------:R-:W-:Y:S01]  /*19070*/  MOV R17, R39 ;  /* 0x0000002700117202 */ /* 0x000fe20000000f00 */
[----:B------:R-:W-:Y:S01]  /*19080*/  IMAD.MOV.U32 R217, RZ, RZ, R6 ;  /* 0x000000ffffd97224 */ /* 0x000fe200078e0006 */
[----:B------:R-:W-:-:S02]  /*19090*/  MOV R139, R5 ;  /* 0x00000005008b7202 */ /* 0x000fc40000000f00 */
[----:B------:R-:W-:Y:S02]  /*190a0*/  MOV R129, R7 ;  /* 0x0000000700817202 */ /* 0x000fe40000000f00 */
[----:B------:R-:W-:Y:S02]  /*190b0*/  F2FP.BF16.F32.PACK_AB R10, R140, R199 ;  /* 0x000000c78c0a723e */ /* 0x000fe400000010ff */
[----:B------:R-:W-:Y:S02]  /*190c0*/  F2FP.BF16.F32.PACK_AB R11, R218, R196 ;  /* 0x000000c4da0b723e */ /* 0x000fe400000010ff */
[----:B----4-:R-:W-:Y:S02]  /*190d0*/  F2FP.BF16.F32.PACK_AB R4, R192, R193 ;  /* 0x000000c1c004723e */ /* 0x010fe400000010ff */
[----:B---3--:R-:W-:Y:S02]  /*190e0*/  F2FP.BF16.F32.PACK_AB R5, R189, R190 ;  /* 0x000000bebd05723e */ /* 0x008fe400000010ff */
[----:B------:R-:W-:-:S02]  /*190f0*/  F2FP.BF16.F32.PACK_AB R6, R223, R191 ;  /* 0x000000bfdf06723e */ /* 0x000fc400000010ff */
[----:B--2---:R-:W-:Y:S02]  /*19100*/  F2FP.BF16.F32.PACK_AB R7, R0, R128 ;  /* 0x000000800007723e */ /* 0x004fe400000010ff */
[----:B------:R-:W-:Y:S02]  /*19110*/  MOV R221, R17 ;  /* 0x0000001100dd7202 */ /* 0x000fe40000000f00 */
[----:B------:R-:W2:Y:S01]  /*19120*/  LDSM.16.MT88.4 R16, [R226+0xc800] ;  /* 0x00c80000e210783b */ /* 0x000ea20000004200 */
[-C--:B-1----:R-:W-:Y:S06]  /*19130*/  HMMA.16816.F32.BF16 R172, R8, R12.reuse, R172 ;  /* 0x0000000c08ac723c */ /* 0x082fec00000418ac */
[C---:B------:R-:W-:Y:S06]  /*19140*/  HMMA.16816.F32.BF16 R204, R4.reuse, R12, R204 ;  /* 0x0000000c04cc723c */ /* 0x040fec00000418cc */
[-C--:B------:R-:W-:Y:S06]  /*19150*/  HMMA.16816.F32.BF16 R200, R4, R14.reuse, R200 ;  /* 0x0000000e04c8723c */ /* 0x080fec00000418c8 */
[C---:B------:R-:W-:Y:S01]  /*19160*/  HMMA.16816.F32.BF16 R56, R8.reuse, R14, R56 ;  /* 0x0000000e0838723c */ /* 0x040fe20000041838 */
[----:B------:R-:W1:Y:S01]  /*19170*/  LDSM.16.MT88.4 R12, [R228+0xc800] ;  /* 0x00c80000e40c783b */ /* 0x000e620000004200 */
[----:B------:R-:W-:Y:S01]  /*19180*/  MOV R130, R72 ;  /* 0x0000004800827202 */ /* 0x000fe20000000f00 */
[----:B------:R-:W-:Y:S01]  /*19190*/  FADD.FTZ R3, R74, R73 ;  /* 0x000000494a037221 */ /* 0x000fe20000010000 */
[----:B------:R-:W-:Y:S01]  /*191a0*/  MOV R131, R75 ;  /* 0x0000004b00837202 */ /* 0x000fe20000000f00 */
[----:B------:R-:W-:Y:S01]  /*191b0*/  FFMA.FTZ R39, R219, UR10, -R2 ;  /* 0x0000000adb277c23 */ /* 0x000fe20008010802 */
[----:B------:R-:W-:Y:S01]  /*191c0*/  MOV R219, R68 ;  /* 0x0000004400db7202 */ /* 0x000fe20000000f00 */
[----:B------:R-:W-:Y:S01]  /*191d0*/  IMAD.MOV.U32 R222, RZ, RZ, R69 ;  /* 0x000000ffffde7224 */ /* 0x000fe200078e0045 */
[----:B------:R-:W-:Y:S01]  /*191e0*/  MOV R220, R71 ;  /* 0x0000004700dc7202 */ /* 0x000fe20000000f00 */
[----:B--2---:R-:W-:Y:S07]  /*191f0*/  HMMA.16816.F32.BF16 R72, R8, R16, R164 ;  /* 0x000000100848723c */ /* 0x004fee00000418a4 */
[----:B------:R-:W-:-:S02]  /*19200*/  MOV R165, R218 ;  /* 0x000000da00a57202 */ /* 0x000fc40000000f00 */
[----:B------:R-:W-:Y:S01]  /*19210*/  MOV R218, R70 ;  /* 0x0000004600da7202 */ /* 0x000fe20000000f00 */
        /* <DEDUP_REMOVED lines=8> */
[----:B------:R-:W2:Y:S01]  /*192a0*/  LDSM.16.MT88.4 R16, [R227+0xc800] ;  /* 0x00c80000e310783b */ /* 0x000ea20000004200 */
        /* <DEDUP_REMOVED lines=8> */
[----:B------:R-:W-:-:S02]  /*19330*/  MOV R2, R129 ;  /* 0x0000008100027202 */ /* 0x000fc40000000f00 */
[----:B------:R-:W-:Y:S01]  /*19340*/  MOV R0, R130 ;  /* 0x0000008200007202 */ /* 0x000fe20000000f00 */
[C---:B-1----:R-:W-:Y:S01]  /*19350*/  HMMA.16816.F32.BF16 R140, R8.reuse, R14, R20 ;  /* 0x0000000e088c723c */ /* 0x042fe20000041814 */
[----:B------:R-:W1:Y:S05]  /*19360*/  LDSM.16.MT88.4 R20, [R226+0xe800] ;  /* 0x00e80000e214783b */ /* 0x000e6a0000004200 */
[-C--:B--2---:R-:W-:Y:S06]  /*19370*/  HMMA.16816.F32.BF16 R148, R8, R16.reuse, R148 ;  /* 0x000000100894723c */ /* 0x084fec0000041894 */
[C---:B------:R-:W-:Y:S06]  /*19380*/  HMMA.16816.F32.BF16 R180, R4.reuse, R16, R180 ;  /* 0x0000001004b4723c */ /* 0x040fec00000418b4 */
[-C--:B------:R-:W-:Y:S06]  /*19390*/  HMMA.16816.F32.BF16 R176, R4, R18.reuse, R176 ;  /* 0x0000001204b0723c */ /* 0x080fec00000418b0 */
[C---:B------:R-:W-:Y:S01]  /*193a0*/  HMMA.16816.F32.BF16 R152, R8.reuse, R18, R144 ;  /* 0x000000120898723c */ /* 0x040fe20000041890 */
[----:B------:R-:W2:Y:S05]  /*193b0*/  LDSM.16.MT88.4 R16, [R228+0xe800] ;  /* 0x00e80000e410783b */ /* 0x000eaa0000004200 */
[-C--:B------:R-:W-:Y:S06]  /*193c0*/  HMMA.16816.F32.BF16 R144, R8, R12.reuse, R124 ;  /* 0x0000000c0890723c */ /* 0x080fec000004187c */
[----:B------:R-:W-:Y:S01]  /*193d0*/  HMMA.16816.F32.BF16 R136, R4, R12, R120 ;  /* 0x0000000c0488723c */ /* 0x000fe20000041878 */
[----:B------:R-:W-:Y:S01]  /*193e0*/  MOV R126, R128 ;  /* 0x00000080007e7202 */ /* 0x000fe20000000f00 */
[----:B------:R-:W-:-:S04]  /*193f0*/  IMAD.MOV.U32 R127, RZ, RZ, R131 ;  /* 0x000000ffff7f7224 */ /* 0x000fc800078e0083 */
[C---:B------:R-:W-:Y:S01]  /*19400*/  HMMA.16816.F32.BF16 R128, R4.reuse, R14, R108 ;  /* 0x0000000e0480723c */ /* 0x040fe2000004186c */
[----:B------:R-:W3:Y:S05]  /*19410*/  LDSM.16.MT88.4 R12, [R227+0xe800] ;  /* 0x00e80000e30c783b */ /* 0x000eea0000004200 */
[C---:B-1----:R-:W-:Y:S06]  /*19420*/  HMMA.16816.F32.BF16 R108, R4.reuse, R20, R104 ;  /* 0x00000014046c723c */ /* 0x042fec0000041868 */
[-C--:B------:R-:W-:Y:S06]  /*19430*/  HMMA.16816.F32.BF16 R92, R4, R22.reuse, R92 ;  /* 0x00000016045c723c */ /* 0x080fec000004185c */
[----:B------:R-:W-:Y:S06]  /*19440*/  HMMA.16816.F32.BF16 R96, R8, R22, R96 ;  /* 0x000000160860723c */ /* 0x000fec0000041860 */
[----:B--2---:R-:W-:Y:S07]  /*19450*/  HMMA.16816.F32.BF16 R104, R4, R16, R88 ;  /* 0x000000100468723c */ /* 0x004fee0000041858 */
[----:B------:R-:W-:-:S02]  /*19460*/  MOV R91, R126 ;  /* 0x0000007e005b7202 */ /* 0x000fc40000000f00 */
[----:B------:R-:W-:Y:S02]  /*19470*/  MOV R90, R127 ;  /* 0x0000007f005a7202 */ /* 0x000fe40000000f00 */
[----:B------:R-:W-:Y:S01]  /*19480*/  HMMA.16816.F32.BF16 R124, R8, R20, R156 ;  /* 0x00000014087c723c */ /* 0x000fe2000004189c */
[----:B------:R-:W1:Y:S01]  /*19490*/  LDSM.16.MT88.4 R20, [R225+0xd000] ;  /* 0x00d00000e114783b */ /* 0x000e620000004200 */
[----:B------:R-:W-:Y:S01]  /*194a0*/  MOV R89, R0 ;  /* 0x0000000000597202 */ /* 0x000fe20000000f00 */
[----:B------:R-:W-:-:S03]  /*194b0*/  IMAD.MOV.U32 R0, RZ, RZ, R219 ;  /* 0x000000ffff007224 */ /* 0x000fc600078e00db */
[----:B---3--:R-:W-:Y:S01]  /*194c0*/  HMMA.16816.F32.BF16 R120, R4, R12, R80 ;  /* 0x0000000c0478723c */ /* 0x008fe20000041850 */
[----:B------:R-:W-:Y:S01]  /*194d0*/  MOV R219, R222 ;  /* 0x000000de00db7202 */ /* 0x000fe20000000f00 */
[----:B------:R-:W-:Y:S01]  /*194e0*/  FADD.FTZ R2, R217, R2 ;  /* 0x00000002d9027221 */ /* 0x000fe20000010000 */
[----:B------:R-:W-:-:S03]  /*194f0*/  FADD.FTZ R0, R0, R188 ;  /* 0x000000bc00007221 */ /* 0x000fc60000010000 */
[----:B------:R-:W-:Y:S01]  /*19500*/  HMMA.16816.F32.BF16 R80, R4, R14, R76 ;  /* 0x0000000e0450723c */ /* 0x000fe2000004184c */
[----:B------:R-:W-:-:S05]  /*19510*/  FADD.FTZ R156, R220, R0 ;  /* 0x00000000dc9c7221 */ /* 0x000fca0000010000 */
[----:B------:R-:W-:Y:S01]  /*19520*/  HMMA.16816.F32.BF16 R84, R4, R18, R84 ;  /* 0x000000120454723c */ /* 0x000fe20000041854 */
[----:B------:R-:W-:Y:S01]  /*19530*/  MOV R78, R221 ;  /* 0x000000dd004e7202 */ /* 0x000fe20000000f00 */
[----:B------:R-:W2:Y:S01]  /*19540*/  MUFU.EX2 R5, R26 ;  /* 0x0000001a00057308 */ /* 0x000ea20000000800 */
[----:B------:R-:W-:-:S03]  /*19550*/  MOV R77, R223 ;  /* 0x000000df004d7202 */ /* 0x000fc60000000f00 */
[----:B------:R-:W-:Y:S01]  /*19560*/  FADD.FTZ R157, R78, R2 ;  /* 0x000000024e9d7221 */ /* 0x000fe20000010000 */
[----:B------:R-:W-:Y:S01]  /*19570*/  FADD.FTZ R4, R219, R171 ;  /* 0x000000abdb047221 */ /* 0x000fe20000010000 */
[----:B------:R-:W-:Y:S02]  /*19580*/  MOV R78, R218 ;  /* 0x000000da004e7202 */ /* 0x000fe40000000f00 */
[----:B------:R-:W-:Y:S08]  /*19590*/  MUFU.EX2 R37, R37 ;  /* 0x0000002500257308 */ /* 0x000ff00000000800 */
        /* <DEDUP_REMOVED lines=8> */
[----:B------:R-:W3:Y:S08]  /*19620*/  MUFU.EX2 R222, R27 ;  /* 0x0000001b00de7308 */ /* 0x000ef00000000800 */
[----:B------:R-:W-:Y:S08]  /*19630*/  MUFU.EX2 R25, R25 ;  /* 0x0000001900197308 */ /* 0x000ff00000000800 */
[----:B------:R-:W-:Y:S08]  /*19640*/  MUFU.EX2 R217, R24 ;  /* 0x0000001800d97308 */ /* 0x000ff00000000800 */
[----:B------:R-:W4:Y:S08]  /*19650*/  MUFU.EX2 R219, R33 ;  /* 0x0000002100db7308 */ /* 0x000f300000000800 */
[----:B------:R-:W-:Y:S08]  /*19660*/  MUFU.EX2 R218, R38 ;  /* 0x0000002600da7308 */ /* 0x000ff00000000800 */
[----:B------:R-:W1:Y:S01]  /*19670*/  MUFU.EX2 R220, R39 ;  /* 0x0000002700dc7308 */ /* 0x000e620000000800 */
[----:B--2---:R-:W-:Y:S01]  /*19680*/  IMAD.MOV.U32 R171, RZ, RZ, R5 ;  /* 0x000000ffffab7224 */ /* 0x004fe200078e0005 */
[----:B------:R-:W-:Y:S01]  /*19690*/  HMMA.16816.F32.BF16 R100, R8, R16, R100 ;  /* 0x000000100864723c */ /* 0x000fe20000041864 */
[----:B------:R-:W-:Y:S01]  /*196a0*/  FADD.FTZ R2, R89, R4 ;  /* 0x0000000459027221 */ /* 0x000fe20000010000 */
[----:B---3--:R-:W-:-:S02]  /*196b0*/  F2FP.BF16.F32.PACK_AB R4, R222, R221 ;  /* 0x000000ddde04723e */ /* 0x008fc400000010ff */
[----:B----4-:R-:W-:Y:S02]  /*196c0*/  F2FP.BF16.F32.PACK_AB R5, R219, R217 ;  /* 0x000000d9db05723e */ /* 0x010fe400000010ff */
[C---:B------:R-:W-:Y:S01]  /*196d0*/  HMMA.16816.F32.BF16 R112, R8.reuse, R18, R112 ;  /* 0x000000120870723c */ /* 0x040fe20000041870 */
[----:B------:R-:W-:Y:S01]  /*196e0*/  F2FP.BF16.F32.PACK_AB R6, R25, R171 ;  /* 0x000000ab1906723e */ /* 0x000fe200000010ff */
[----:B------:R-:W2:Y:S04]  /*196f0*/  LDSM.16.MT88.4 R16, [R226+0xd000] ;  /* 0x00d00000e210783b */ /* 0x000ea80000004200 */
[----:B------:R-:W-:Y:S01]  /*19700*/  HMMA.16816.F32.BF16 R116, R8, R12, R116 ;  /* 0x0000000c0874723c */ /* 0x000fe20000041874 */
[----:B-1----:R-:W-:-:S05]  /*19710*/  F2FP.BF16.F32.PACK_AB R7, R220, R218 ;  /* 0x000000dadc07723e */ /* 0x002fca00000010ff */
[----:B------:R-:W-:Y:S01]  /*19720*/  HMMA.16816.F32.BF16 R40, R8, R14, R40 ;  /* 0x0000000e0828723c */ /* 0x000fe20000041828 */
[----:B------:R-:W1:Y:S06]  /*19730*/  LDSM.16.MT88.4 R12, [R228+0xd000] ;  /* 0x00d00000e40c783b */ /* 0x000e6c0000004200 */
[----:B------:R-:W-:Y:S02]  /*19740*/  F2FP.BF16.F32.PACK_AB R8, R36, R37 ;  /* 0x000000252408723e */ /* 0x000fe400000010ff */
[----:B------:R-:W-:Y:S02]  /*19750*/  F2FP.BF16.F32.PACK_AB R9, R31, R223 ;  /* 0x000000df1f09723e */ /* 0x000fe400000010ff */
[----:B------:R-:W-:-:S02]  /*19760*/  F2FP.BF16.F32.PACK_AB R10, R79, R88 ;  /* 0x000000584f0a723e */ /* 0x000fc400000010ff */
[----:B------:R-:W-:Y:S01]  /*19770*/  F2FP.BF16.F32.PACK_AB R11, R29, R30 ;  /* 0x0000001e1d0b723e */ /* 0x000fe200000010ff */
[-C--:B------:R-:W-:Y:S06]  /*19780*/  HMMA.16816.F32.BF16 R204, R4, R20.reuse, R204 ;  /* 0x0000001404cc723c */ /* 0x080fec00000418cc */
[----:B------:R-:W-:Y:S06]  /*19790*/  HMMA.16816.F32.BF16 R172, R8, R20, R172 ;  /* 0x0000001408ac723c */ /* 0x000fec00000418ac */
[-C--:B------:R-:W-:Y:S06]  /*197a0*/  HMMA.16816.F32.BF16 R200, R4, R22.reuse, R200 ;  /* 0x0000001604c8723c */ /* 0x080fec00000418c8 */
[----:B------:R-:W-:Y:S01]  /*197b0*/  HMMA.16816.F32.BF16 R32, R8, R22, R56 ;  /* 0x000000160820723c */ /* 0x000fe20000041838 */
[----:B------:R-:W3:Y:S01]  /*197c0*/  LDSM.16.MT88.4 R20, [R225+0xf000] ;  /* 0x00f00000e114783b */ /* 0x000ee20000004200 */
[----:B------:R-:W-:Y:S01]  /*197d0*/  FADD.FTZ R3, R77, R3 ;  /* 0x000000034d037221 */ /* 0x000fe20000010000 */
[----:B------:R-:W-:Y:S01]  /*197e0*/  MOV R188, R91 ;  /* 0x0000005b00bc7202 */ /* 0x000fe20000000f00 */
[----:B------:R-:W-:-:S02]  /*197f0*/  IMAD.MOV.U32 R91, RZ, RZ, R165 ;  /* 0x000000ffff5b7224 */ /* 0x000fc400078e00a5 */
[C---:B--2---:R-:W-:Y:S01]  /*19800*/  HMMA.16816.F32.BF16 R56, R8.reuse, R18, R52 ;  /* 0x000000120838723c */ /* 0x044fe20000041834 */
[----:B------:R-:W-:Y:S01]  /*19810*/  FADD.FTZ R0, R90, R3 ;  /* 0x000000035a007221 */ /* 0x000fe20000010000 */
[----:B------:R-:W-:Y:S02]  /*19820*/  MOV R3, R164 ;  /* 0x000000a400037202 */ /* 0x000fe40000000f00 */
[----:B------:R-:W-:Y:S02]  /*19830*/  MOV R90, R166 ;  /* 0x000000a6005a7202 */ /* 0x000fe40000000f00 */
[----:B-1----:R-:W-:Y:S01]  /*19840*/  HMMA.16816.F32.BF16 R52, R8, R12, R48 ;  /* 0x0000000c0834723c */ /* 0x002fe20000041830 */
[----:B------:R-:W-:-:S05]  /*19850*/  MOV R89, R167 ;  /* 0x000000a700597202 */ /* 0x000fca0000000f00 */
[C---:B------:R-:W-:Y:S06]  /*19860*/  HMMA.16816.F32.BF16 R48, R8.reuse, R14, R68 ;  /* 0x0000000e0830723c */ /* 0x040fec0000041844 */
[----:B------:R-:W-:Y:S01]  /*19870*/  HMMA.16816.F32.BF16 R164, R8, R16, R72 ;  /* 0x0000001008a4723c */ /* 0x000fe20000041848 */
[----:B------:R-:W-:Y:S02]  /*19880*/  MOV R68, R78 ;  /* 0x0000004e00447202 */ /* 0x000fe40000000f00 */
[----:B------:R-:W-:Y:S02]  /*19890*/  MOV R71, R79 ;  /* 0x0000004f00477202 */ /* 0x000fe40000000f00 */
[----:B------:R-:W-:Y:S01]  /*198a0*/  MOV R70, R29 ;  /* 0x0000001d00467202 */ /* 0x000fe20000000f00 */
[C---:B---3--:R-:W-:Y:S06]  /*198b0*/  HMMA.16816.F32.BF16 R72, R4.reuse, R20, R136 ;  /* 0x000000140448723c */ /* 0x048fec0000041888 */
[----:B------:R-:W-:Y:S01]  /*198c0*/  HMMA.16816.F32.BF16 R76, R4, R22, R128 ;  /* 0x00000016044c723c */ /* 0x000fe20000041880 */
[----:B------:R-:W-:-:S06]  /*198d0*/  IMAD.MOV.U32 R139, RZ, RZ, R30 ;  /* 0x000000ffff8b7224 */ /* 0x000fcc00078e001e */
[----:B------:R-:W-:Y:S02]  /*198e0*/  MOV R128, R31 ;  /* 0x0000001f00807202 */ /* 0x000fe40000000f00 */
[----:B------:R-:W1:Y:S01]  /*198f0*/  LDSM.16.MT88.4 R28, [R227+0xf000] ;  /* 0x00f00000e31c783b */ /* 0x000e620000004200 */
[C---:B------:R-:W-:Y:S01]  /*19900*/  HMMA.16816.F32.BF16 R64, R4.reuse, R16, R64 ;  /* 0x000000100440723c */ /* 0x040fe20000041840 */
[----:B------:R-:W-:Y:S02]  /*19910*/  IMAD.MOV.U32 R69, RZ, RZ, R25 ;  /* 0x000000ffff457224 */ /* 0x000fe400078e0019 */
[----:B------:R-:W2:Y:S03]  /*19920*/  LDSM.16.MT88.4 R24, [R227+0xd000] ;  /* 0x00d00000e318783b */ /* 0x000ea60000004200 */
[C---:B------:R-:W-:Y:S01]  /*19930*/  HMMA.16816.F32.BF16 R60, R4.reuse, R18, R60 ;  /* 0x00000012043c723c */ /* 0x040fe2000004183c */
[----:B------:R-:W3:Y:S05]  /*19940*/  LDSM.16.MT88.4 R16, [R226+0xf000] ;  /* 0x00f00000e210783b */ /* 0x000eea0000004200 */
[C---:B------:R-:W-:Y:S06]  /*19950*/  HMMA.16816.F32.BF16 R44, R4.reuse, R12, R44 ;  /* 0x0000000c042c723c */ /* 0x040fec000004182c */
[----:B------:R-:W-:Y:S01]  /*19960*/  HMMA.16816.F32.BF16 R184, R4, R14, R184 ;  /* 0x0000000e04b8723c */ /* 0x000fe200000418b8 */
[----:B------:R-:W4:Y:S01]  /*19970*/  LDSM.16.MT88.4 R12, [R228+0xf000] ;  /* 0x00f00000e40c783b */ /* 0x000f220000004200 */
[----:B------:R-:W-:-:S02]  /*19980*/  MOV R138, R88 ;  /* 0x00000058008a7202 */ /* 0x000fc40000000f00 */
[----:B------:R-:W-:Y:S02]  /*19990*/  MOV R130, R37 ;  /* 0x0000002500827202 */ /* 0x000fe40000000f00 */
[----:B------:R-:W-:Y:S01]  /*199a0*/  MOV R129, R36 ;  /* 0x0000002400817202 */ /* 0x000fe20000000f00 */
[----:B------:R-:W-:Y:S01]  /*199b0*/  MUFU.EX2 R136, R168 ;  /* 0x000000a800887308 */ /* 0x000fe20000000800 */
[----:B------:R-:W-:Y:S01]  /*199c0*/  MOV R131, R89 ;  /* 0x0000005900837202 */ /* 0x000fe20000000f00 */
[C---:B-1----:R-:W-:Y:S07]  /*199d0*/  HMMA.16816.F32.BF16 R36, R4.reuse, R30, R80 ;  /* 0x0000001e0424723c */ /* 0x042fee0000041850 */
[----:B------:R-:W-:Y:S01]  /*199e0*/  MOV R83, R138 ;  /* 0x0000008a00537202 */ /* 0x000fe20000000f00 */
[----:B------:R-:W-:Y:S01]  /*199f0*/  IMAD.MOV.U32 R82, RZ, RZ, R139 ;  /* 0x000000ffff527224 */ /* 0x000fe200078e008b */
[----:B------:R-:W-:Y:S01]  /*19a00*/  MOV R81, R171 ;  /* 0x000000ab00517202 */ /* 0x000fe20000000f00 */
[----:B------:R-:W-:Y:S08]  /*19a10*/  MUFU.EX2 R139, R169 ;  /* 0x000000a9008b7308 */ /* 0x000ff00000000800 */
[----:B------:R1:W-:Y:S01]  /*19a20*/  MUFU.EX2 R138, R170 ;  /* 0x000000aa008a7308 */ /* 0x0003e20000000800 */
[----:B------:R-:W-:Y:S01]  /*19a30*/  IMAD.MOV.U32 R158, RZ, RZ, R90 ;  /* 0x000000ffff9e7224 */ /* 0x000fe200078e005a */
[----:B------:R-:W-:Y:S01]  /*19a40*/  MOV R159, R91 ;  /* 0x0000005b009f7202 */ /* 0x000fe20000000f00 */
[C---:B--2---:R-:W-:Y:S01]  /*19a50*/  HMMA.16816.F32.BF16 R180, R4.reuse, R24, R180 ;  /* 0x0000001804b4723c */ /* 0x044fe200000418b4 */
[----:B------:R-:W-:Y:S01]  /*19a60*/  IMAD.MOV.U32 R80, RZ, RZ, R71 ;  /* 0x000000ffff507224 */ /* 0x000fe200078e0047 */
[----:B-1----:R-:W1:Y:S04]  /*19a70*/  LDSM.16.MT88.4 R168, [R225+0xd800] ;  /* 0x00d80000e1a8783b */ /* 0x002e680000004200 */
[C---:B---3--:R-:W-:Y:S01]  /*19a80*/  HMMA.16816.F32.BF16 R88, R4.reuse, R16, R108 ;  /* 0x000000100458723c */ /* 0x048fe2000004186c */
[----:B------:R-:W-:Y:S05]  /*19a90*/  MUFU.EX2 R137, R162 ;  /* 0x000000a200897308 */ /* 0x000fea0000000800 */
[C---:B------:R-:W-:Y:S06]  /*19aa0*/  HMMA.16816.F32.BF16 R176, R4.reuse, R26, R176 ;  /* 0x0000001a04b0723c */ /* 0x040fec00000418b0 */
[C---:B------:R-:W-:Y:S01]  /*19ab0*/  HMMA.16816.F32.BF16 R92, R4.reuse, R18, R92 ;  /* 0x00000012045c723c */ /* 0x040fe2000004185c */
[----:B------:R-:W-:Y:S05]  /*19ac0*/  MUFU.EX2 R213, R213 ;  /* 0x000000d500d57308 */ /* 0x000fea0000000800 */
[C---:B----4-:R-:W-:Y:S06]  /*19ad0*/  HMMA.16816.F32.BF16 R104, R4.reuse, R12, R104 ;  /* 0x0000000c0468723c */ /* 0x050fec0000041868 */
[C---:B------:R-:W-:Y:S01]  /*19ae0*/  HMMA.16816.F32.BF16 R108, R4.reuse, R14, R84 ;  /* 0x0000000e046c723c */ /* 0x040fe20000041854 */
[----:B------:R-:W2:Y:S05]  /*19af0*/  MUFU.EX2 R211, R211 ;  /* 0x000000d300d37308 */ /* 0x000eaa0000000800 */
[----:B------:R-:W-:Y:S06]  /*19b00*/  HMMA.16816.F32.BF16 R120, R4, R28, R120 ;  /* 0x0000001c0478723c */ /* 0x000fec0000041878 */
[----:B------:R-:W-:Y:S01]  /*19b10*/  HMMA.16816.F32.BF16 R148, R8, R24, R148 ;  /* 0x000000180894723c */ /* 0x000fe20000041894 */
[----:B------:R-:W-:-:S02]  /*19b20*/  MOV R5, R68 ;  /* 0x0000004400057202 */ /* 0x000fc40000000f00 */
[----:B------:R-:W-:Y:S02]  /*19b30*/  MOV R6, R69 ;  /* 0x0000004500067202 */ /* 0x000fe40000000f00 */
[----:B------:R-:W-:Y:S01]  /*19b40*/  MOV R7, R70 ;  /* 0x0000004600077202 */ /* 0x000fe20000000f00 */
[C---:B------:R-:W-:Y:S06]  /*19b50*/  HMMA.16816.F32.BF16 R84, R8.reuse, R16, R124 ;  /* 0x000000100854723c */ /* 0x040fec000004187c */
[C---:B------:R-:W-:Y:S06]  /*19b60*/  HMMA.16816.F32.BF16 R68, R8.reuse, R20, R144 ;  /* 0x000000140844723c */ /* 0x040fec0000041890 */
[C---:B------:R-:W-:Y:S06]  /*19b70*/  HMMA.16816.F32.BF16 R100, R8.reuse, R12, R100 ;  /* 0x0000000c0864723c */ /* 0x040fec0000041864 */
[C---:B------:R-:W-:Y:S06]  /*19b80*/  HMMA.16816.F32.BF16 R24, R8.reuse, R26, R152 ;  /* 0x0000001a0818723c */ /* 0x040fec0000041898 */
[C---:B------:R-:W-:Y:S06]  /*19b90*/  HMMA.16816.F32.BF16 R16, R8.reuse, R18, R96 ;  /* 0x000000120810723c */ /* 0x040fec0000041860 */
[C---:B------:R-:W-:Y:S01]  /*19ba0*/  HMMA.16816.F32.BF16 R116, R8.reuse, R28, R116 ;  /* 0x0000001c0874723c */ /* 0x040fe20000041874 */
[----:B------:R-:W3:Y:S05]  /*19bb0*/  MUFU.EX2 R29, R161 ;  /* 0x000000a1001d7308 */ /* 0x000eea0000000800 */
[C---:B------:R-:W-:Y:S01]  /*19bc0*/  HMMA.16816.F32.BF16 R40, R8.reuse, R30, R40 ;  /* 0x0000001e0828723c */ /* 0x040fe20000041828 */
[----:B------:R-:W-:Y:S01]  /*19bd0*/  FADD.FTZ R4, R5, R157 ;  /* 0x0000009d05047221 */ /* 0x000fe20000010000 */
[----:B------:R-:W-:Y:S01]  /*19be0*/  F2FP.BF16.F32.PACK_AB R124, R212, R216 ;  /* 0x000000d8d47c723e */ /* 0x000fe200000010ff */
[----:B------:R-:W-:Y:S01]  /*19bf0*/  MUFU.EX2 R28, R160 ;  /* 0x000000a0001c7308 */ /* 0x000fe20000000800 */
[----:B--2---:R-:W-:Y:S01]  /*19c00*/  F2FP.BF16.F32.PACK_AB R125, R211, R213 ;  /* 0x000000d5d37d723e */ /* 0x004fe200000010ff */
[----:B------:R-:W-:Y:S01]  /*19c10*/  LDSM.16.MT88.4 R152, [R228+0xd800] ;  /* 0x00d80000e498783b */ /* 0x000fe20000004200 */
[C---:B------:R-:W-:Y:S03]  /*19c20*/  HMMA.16816.F32.BF16 R20, R8.reuse, R22, R140 ;  /* 0x000000160814723c */ /* 0x040fe6000004188c */
[----:B------:R-:W-:Y:S03]  /*19c30*/  LDSM.16.MT88.4 R144, [R227+0xd800] ;  /* 0x00d80000e390783b */ /* 0x000fe60000004200 */
[----:B------:R-:W-:Y:S01]  /*19c40*/  HMMA.16816.F32.BF16 R12, R8, R14, R112 ;  /* 0x0000000e080c723c */ /* 0x000fe20000041870 */
[----:B------:R2:W4:Y:S01]  /*19c50*/  MUFU.EX2 R10, R163 ;  /* 0x000000a3000a7308 */ /* 0x0005220000000800 */
[----:B------:R-:W-:Y:S01]  /*19c60*/  IMAD.MOV.U32 R141, RZ, RZ, R80 ;  /* 0x000000ffff8d7224 */ /* 0x000fe200078e0050 */
[----:B------:R-:W-:Y:S01]  /*19c70*/  MOV R140, R81 ;  /* 0x00000051008c7202 */ /* 0x000fe20000000f00 */
[----:B------:R-:W-:Y:S01]  /*19c80*/  LDSM.16.MT88.4 R96, [R226+0xf800] ;  /* 0x00f80000e260783b */ /* 0x000fe20000004200 */
[----:B------:R-:W-:-:S02]  /*19c90*/  MOV R31, R82 ;  /* 0x00000052001f7202 */ /* 0x000fc40000000f00 */
[----:B------:R-:W-:Y:S01]  /*19ca0*/  IMAD.MOV.U32 R11, RZ, RZ, R128 ;  /* 0x000000ffff0b7224 */ /* 0x000fe200078e0080 */
[----:B------:R-:W-:Y:S02]  /*19cb0*/  MOV R80, R129 ;  /* 0x0000008100507202 */ /* 0x000fe40000000f00 */
[----:B---3--:R-:W-:Y:S01]  /*19cc0*/  F2FP.BF16.F32.PACK_AB R126, R29, R208 ;  /* 0x000000d01d7e723e */ /* 0x008fe200000010ff */
[----:B------:R-:W-:Y:S01]  /*19cd0*/  FADD.FTZ R4, R190, R4 ;  /* 0x00000004be047221 */ /* 0x000fe20000010000 */
[----:B------:R-:W-:Y:S01]  /*19ce0*/  MOV R81, R130 ;  /* 0x0000008200517202 */ /* 0x000fe20000000f00 */
[----:B------:R-:W-:Y:S01]  /*19cf0*/  LDSM.16.MT88.4 R112, [R228+0xf800] ;  /* 0x00f80000e470783b */ /* 0x000fe20000004200 */
[----:B------:R-:W-:Y:S02]  /*19d00*/  MOV R82, R131 ;  /* 0x0000008300527202 */ /* 0x000fe40000000f00 */
[----:B------:R-:W-:Y:S02]  /*19d10*/  F2FP.BF16.F32.PACK_AB R128, R209, R214 ;  /* 0x000000d6d180723e */ /* 0x000fe400000010ff */
[----:B------:R-:W-:Y:S01]  /*19d20*/  F2FP.BF16.F32.PACK_AB R129, R210, R215 ;  /* 0x000000d7d281723e */ /* 0x000fe200000010ff */
[----:B--2---:R-:W2:Y:S01]  /*19d30*/  LDSM.16.MT88.4 R160, [R226+0xd800] ;  /* 0x00d80000e2a0783b */ /* 0x004ea20000004200 */
[----:B------:R-:W-:-:S02]  /*19d40*/  F2FP.BF16.F32.PACK_AB R130, R138, R139 ;  /* 0x0000008b8a82723e */ /* 0x000fc400000010ff */
[----:B------:R-:W-:Y:S02]  /*19d50*/  F2FP.BF16.F32.PACK_AB R131, R137, R136 ;  /* 0x000000888983723e */ /* 0x000fe400000010ff */
[----:B----4-:R-:W-:Y:S02]  /*19d60*/  F2FP.BF16.F32.PACK_AB R127, R10, R28 ;  /* 0x0000001c0a7f723e */ /* 0x010fe400000010ff */
[----:B------:R-:W-:Y:S01]  /*19d70*/  MOV R30, R83 ;  /* 0x00000053001e7202 */ /* 0x000fe20000000f00 */
[----:B------:R-:W-:Y:S02]  /*19d80*/  IMAD.MOV.U32 R83, RZ, RZ, R3 ;  /* 0x000000ffff537224 */ /* 0x000fe400078e0003 */
[----:B-1----:R-:W-:Y:S01]  /*19d90*/  HMMA.16816.F32.BF16 R172, R128, R168, R172 ;  /* 0x000000a880ac723c */ /* 0x002fe200000418ac */
[----:B------:R-:W-:Y:S01]  /*19da0*/  MOV R143, R6 ;  /* 0x00000006008f7202 */ /* 0x000fe20000000f00 */
[----:B------:R-:W-:Y:S01]  /*19db0*/  FADD.FTZ R8, R189, R4 ;  /* 0x00000004bd087221 */ /* 0x000fe20000010000 */
[----:B------:R-:W-:-:S02]  /*19dc0*/  MOV R142, R7 ;  /* 0x00000007008e7202 */ /* 0x000fc40000000f00 */
[----:B------:R-:W-:Y:S01]  /*19dd0*/  LDSM.16.MT88.4 R4, [R227+0xf800] ;  /* 0x00f80000e304783b */ /* 0x000fe20000004200 */
[C---:B------:R-:W-:Y:S06]  /*19de0*/  HMMA.16816.F32.BF16 R204, R124.reuse, R168, R204 ;  /* 0x000000a87ccc723c */ /* 0x040fec00000418cc */
[-C--:B------:R-:W-:Y:S06]  /*19df0*/  HMMA.16816.F32.BF16 R200, R124, R170.reuse, R200 ;  /* 0x000000aa7cc8723c */ /* 0x080fec00000418c8 */
[----:B------:R-:W-:Y:S07]  /*19e00*/  HMMA.16816.F32.BF16 R168, R128, R170, R32 ;  /* 0x000000aa80a8723c */ /* 0x000fee0000041820 */
[----:B------:R-:W-:Y:S01]  /*19e10*/  MOV R35, R80 ;  /* 0x0000005000237202 */ /* 0x000fe20000000f00 */
[----:B------:R-:W-:Y:S01]  /*19e20*/  IMAD.MOV.U32 R32, RZ, RZ, R83 ;  /* 0x000000ffff207224 */ /* 0x000fe200078e0053 */
[----:B------:R-:W-:-:S02]  /*19e30*/  MOV R34, R81 ;  /* 0x0000005100227202 */ /* 0x000fc40000000f00 */
[----:B------:R-:W-:Y:S02]  /*19e40*/  MOV R33, R82 ;  /* 0x0000005200217202 */ /* 0x000fe40000000f00 */
[----:B------:R-:W1:Y:S01]  /*19e50*/  LDSM.16.MT88.4 R80, [R225+0xf800] ;  /* 0x00f80000e150783b */ /* 0x000e620000004200 */
[----:B------:R-:W-:Y:S01]  /*19e60*/  FADD.FTZ R3, R197, R156 ;  /* 0x0000009cc5037221 */ /* 0x000fe20000010000 */
[----:B------:R-:W-:Y:S01]  /*19e70*/  FADD.FTZ R2, R194, R2 ;  /* 0x00000002c2027221 */ /* 0x000fe20000010000 */
[----:B------:R-:W-:Y:S02]  /*19e80*/  FADD.FTZ R0, R193, R0 ;  /* 0x00000000c1007221 */ /* 0x000fe40000010000 */
[----:B------:R-:W-:Y:S01]  /*19e90*/  FADD.FTZ R3, R198, R3 ;  /* 0x00000003c6037221 */ /* 0x000fe20000010000 */
[----:B------:R-:W-:Y:S01]  /*19ea0*/  FADD.FTZ R2, R195, R2 ;  /* 0x00000002c3027221 */ /* 0x000fe20000010000 */
[----:B------:R-:W-:Y:S02]  /*19eb0*/  FADD.FTZ R0, R192, R0 ;  /* 0x00000000c0007221 */ /* 0x000fe40000010000 */
[----:B------:R-:W-:Y:S01]  /*19ec0*/  FADD.FTZ R3, R199, R3 ;  /* 0x00000003c7037221 */ /* 0x000fe20000010000 */
[----:B------:R-:W-:Y:S01]  /*19ed0*/  FADD.FTZ R2, R196, R2 ;  /* 0x00000002c4027221 */ /* 0x000fe20000010000 */
[----:B------:R-:W-:Y:S01]  /*19ee0*/  FADD.FTZ R9, R191, R0 ;  /* 0x00000000bf097221 */ /* 0x000fe20000010000 */
[----:B------:R-:W-:Y:S01]  /*19ef0*/  MOV R0, R188 ;  /* 0x000000bc00007202 */ /* 0x000fe20000000f00 */
[----:B--2---:R-:W-:Y:S07]  /*19f00*/  HMMA.16816.F32.BF16 R196, R124, R160, R64 ;  /* 0x000000a07cc4723c */ /* 0x004fee0000041840 */
[----:B------:R-:W-:-:S02]  /*19f10*/  MOV R66, R158 ;  /* 0x0000009e00427202 */ /* 0x000fc40000000f00 */
[----:B------:R-:W-:Y:S01]  /*19f20*/  MOV R67, R159 ;  /* 0x0000009f00437202 */ /* 0x000fe20000000f00 */
[----:B------:R-:W-:Y:S01]  /*19f30*/  FADD.FTZ R0, R0, R8 ;  /* 0x0000000800007221 */ /* 0x000fe20000010000 */
        /* <DEDUP_REMOVED lines=67> */
.L_x_900:
        /* <DEDUP_REMOVED lines=32> */
.L_x_910:
        /* <DEDUP_REMOVED lines=17> */
[----:B------:R-:W1:Y:S03]  /*1a680*/  @!P3 LDC.64 R142, c[0x0][0x218] ;  /* 0x00008600ff8ebb82 */ /* 0x000e660000000a00 */
[C-C-:B------:R-:W-:Y:S05]  /*1a690*/  @!P3 LEA.HI.X R133, R0.reuse, R133, R2.reuse, 0x1, P0 ;  /* 0x000000850085b211 */ /* 0x140fea00000f0c02 */
[----:B------:R-:W-:Y:S01]  /*1a6a0*/  @!PT LDS RZ, [RZ] ;  /* 0x00000000fffff984 */ /* 0x000fe20000000800 */
[----:B------:R-:W-:Y:S01]  /*1a6b0*/  @!PT LDS RZ, [RZ] ;  /* 0x00000000fffff984 */ /* 0x000fe20000000800 */
[----:B------:R-:W-:Y:S01]  /*1a6c0*/  @!PT LDS RZ, [RZ] ;  /* 0x00000000fffff984 */ /* 0x000fe20000000800 */
[----:B------:R2:W-:Y:S04]  /*1a6d0*/  @!P3 LDGSTS.E.BYPASS.LTC128B.128 [R243+0x8000], desc[UR26][R132.64] ;  /* 0x0800000084f3bfae */ /* 0x0005e8000b901d5a */
[----:B------:R4:W-:Y:S01]  /*1a6e0*/  @P2 STS.128 [R243+0xa000], RZ ;  /* 0x00a000fff3002388 */ /* 0x0009e20000000c00 */
[----:B--2---:R-:W2:Y:S02]  /*1a6f0*/  @!P2 LDC.64 R132, c[0x0][0x218] ;  /* 0x00008600ff84ab82 */ /* 0x004ea40000000a00 */
[C---:B--2---:R-:W-:Y:S04]  /*1a700*/  @!P2 LEA R132, P0, R0.reuse, R132, 0x1 ;  /* 0x000000840084a211 */ /* 0x044fe800078008ff */
        /* <DEDUP_REMOVED lines=8> */
[----:B------:R4:W-:Y:S03]  /*1a790*/  @P3 STS.128 [R243+0x8800], RZ ;  /* 0x008800fff3003388 */ /* 0x0009e60000000c00 */
[C-C-:B------:R-:W-:Y:S05]  /*1a7a0*/  @!P3 LEA.HI.X R143, R0.reuse, R143, R2.reuse, 0x1, P0 ;  /* 0x0000008f008fb211 */ /* 0x140fea00000f0c02 */
[----:B------:R-:W-:Y:S01]  /*1a7b0*/  @!PT LDS RZ, [RZ] ;  /* 0x00000000fffff984 */ /* 0x000fe20000000800 */
[----:B------:R-:W-:Y:S01]  /*1a7c0*/  @!PT LDS RZ, [RZ] ;  /* 0x00000000fffff984 */ /* 0x000fe20000000800 */
[----:B------:R-:W-:Y:S01]  /*1a7d0*/  @!PT LDS RZ, [RZ] ;  /* 0x00000000fffff984 */ /* 0x000fe20000000800 */
[----:B------:R-:W-:Y:S04]  /*1a7e0*/  @!P3 LDGSTS.E.BYPASS.LTC128B.128 [R243+0x8800], desc[UR26][R142.64] ;  /* 0x088000008ef3bfae */ /* 0x000fe8000b901d5a */
[----:B------:R4:W-:Y:S01]  /*1a7f0*/  @P2 STS.128 [R243+0xa800], RZ ;  /* 0x00a800fff3002388 */ /* 0x0009e20000000c00 */
[----:B--2---:R-:W1:Y:S02]  /*1a800*/  @!P2 LDC.64 R132, c[0x0][0x218] ;  /* 0x00008600ff84ab82 */ /* 0x004e640000000a00 */
[C---:B-1----:R-:W-:Y:S04]  /*1a810*/  @!P2 LEA R132, P0, R0.reuse, R132, 0x1 ;  /* 0x000000840084a211 */ /* 0x042fe800078008ff */
[C---:B------:R-:W-:Y:S02]  /*1a820*/  @!P2 LEA.HI.X R133, R0.reuse, R133, R2, 0x1, P0 ;  /* 0x000000850085a211 */ /* 0x040fe400000f0c02 */
[----:B------:R-:W-:Y:S03]  /*1a830*/  IADD3 R0, P1, R0, UR33, RZ ;  /* 0x0000002100007c10 */ /* 0x000fe6000ff3e0ff */
[----:B------:R-:W-:Y:S01]  /*1a840*/  @!PT LDS RZ, [RZ] ;  /* 0x00000000fffff984 */ /* 0x000fe20000000800 */
[----:B------:R-:W-:Y:S01]  /*1a850*/  @!PT LDS RZ, [RZ] ;  /* 0x00000000fffff984 */ /* 0x000fe20000000800 */
[----:B------:R-:W-:Y:S01]  /*1a860*/  @!PT LDS RZ, [RZ] ;  /* 0x00000000fffff984 */ /* 0x000fe20000000800 */
[----:B------:R1:W-:Y:S01]  /*1a870*/  @!P2 LDGSTS.E.BYPASS.LTC128B.128 [R243+0xa800], desc[UR26][R132.64+0x80] ;  /* 0x0a80008084f3afae */ /* 0x0003e2000b901d5a */
[----:B-----5:R-:W-:Y:S02]  /*1a880*/  @!P3 LEA R134, P0, R0, R134, 0x1 ;  /* 0x000000860086b211 */ /* 0x020fe400078008ff */
        /* <DEDUP_REMOVED lines=8> */
[----:B-1----:R-:W1:Y:S02]  /*1a910*/  @!P2 LDC.64 R132, c[0x0][0x218] ;  /* 0x00008600ff84ab82 */ /* 0x002e640000000a00 */
[C---:B-1----:R-:W-:Y:S04]  /*1a920*/  @!P2 LEA R132, P0, R0.reuse, R132, 0x1 ;  /* 0x000000840084a211 */ /* 0x042fe800078008ff */
[C---:B------:R-:W-:Y:S02]  /*1a930*/  @!P2 LEA.HI.X R133, R0.reuse, R133, R2, 0x1, P0 ;  /* 0x000000850085a211 */ /* 0x040fe400000f0c02 */
[----:B------:R-:W-:Y:S03]  /*1a940*/  IADD3 R0, P1, R0, UR33, RZ ;  /* 0x0000002100007c10 */ /* 0x000fe6000ff3e0ff */
[----:B------:R-:W-:Y:S01]  /*1a950*/  @!PT LDS RZ, [RZ] ;  /* 0x00000000fffff984 */ /* 0x000fe20000000800 */
[----:B------:R-:W-:Y:S01]  /*1a960*/  @!PT LDS RZ, [RZ] ;  /* 0x00000000fffff984 */ /* 0x000fe20000000800 */
[----:B------:R-:W-:Y:S01]  /*1a970*/  @!PT LDS RZ, [RZ] ;  /* 0x00000000fffff984 */ /* 0x000fe20000000800 */
[----:B------:R1:W-:Y:S01]  /*1a980*/  @!P2 LDGSTS.E.BYPASS.LTC128B.128 [R243+0xb000], desc[UR26][R132.64+0x80] ;  /* 0x0b00008084f3afae */ /* 0x0003e2000b901d5a */
[----:B------:R-:W-:Y:S03]  /*1a990*/  IADD3.X R3, R2, UR32, RZ, P1, !PT ;  /* 0x0000002002037c10 */ /* 0x000fe60008ffe4ff */
[----:B------:R4:W-:Y:S01]  /*1a9a0*/  @P3 STS.128 [R243+0x9800], RZ ;  /* 0x009800fff3003388 */ /* 0x0009e20000000c00 */
[----:B-1----:R-:W1:Y:S02]  /*1a9b0*/  @!P3 LDC.64 R132, c[0x0][0x218] ;  /* 0x00008600ff84bb82 */ /* 0x002e640000000a00 */
[C---:B-1----:R-:W-:Y:S04]  /*1a9c0*/  @!P3 LEA R132, P0, R0.reuse, R132, 0x1 ;  /* 0x000000840084b211 */ /* 0x042fe800078008ff */
[C-C-:B------:R-:W-:Y:S05]  /*1a9d0*/  @!P3 LEA.HI.X R133, R0.reuse, R133, R3.reuse, 0x1, P0 ;  /* 0x000000850085b211 */ /* 0x140fea00000f0c03 */
[----:B------:R-:W-:Y:S01]  /*1a9e0*/  @!PT LDS RZ, [RZ] ;  /* 0x00000000fffff984 */ /* 0x000fe20000000800 */
[----:B------:R-:W-:Y:S01]  /*1a9f0*/  @!PT LDS RZ, [RZ] ;  /* 0x00000000fffff984 */ /* 0x000fe20000000800 */
[----:B------:R-:W-:Y:S01]  /*1aa00*/  @!PT LDS RZ, [RZ] ;  /* 0x00000000fffff984 */ /* 0x000fe20000000800 */
[----:B------:R1:W-:Y:S04]  /*1aa10*/  @!P3 LDGSTS.E.BYPASS.LTC128B.128 [R243+0x9800], desc[UR26][R132.64] ;  /* 0x0980000084f3bfae */ /* 0x0003e8000b901d5a */
[----:B------:R4:W-:Y:S01]  /*1aa20*/  @P2 STS.128 [R243+0xb800], RZ ;  /* 0x00b800fff3002388 */ /* 0x0009e20000000c00 */
[----:B-1----:R-:W1:Y:S02]  /*1aa30*/  @!P2 LDC.64 R132, c[0x0][0x218] ;  /* 0x00008600ff84ab82 */ /* 0x002e640000000a00 */
        /* <DEDUP_REMOVED lines=8> */
.L_x_908:
        /* <DEDUP_REMOVED lines=270> */
.L_x_909:
[----:B------:R-:W-:Y:S01]  /*1bba0*/  STL [R1+0xb8], R238 ;  /* 0x0000b8ee01007387 */ /* 0x000fe20000100800 */
[----:B------:R-:W-:Y:S01]  /*1bbb0*/  IMAD.U32 R0, RZ, RZ, UR8 ;  /* 0x00000008ff007e24 */ /* 0x000fe2000f8e00ff */
[----:B------:R-:W-:Y:S02]  /*1bbc0*/  UISETP.GT.AND UP0, UPT, UR8, UR15, UPT ;  /* 0x0000000f0800728c */ /* 0x000fe4000bf04270 */
[----:B------:R-:W-:Y:S01]  /*1bbd0*/  STL [R1+0xb4], R237 ;  /* 0x0000b4ed01007387 */ /* 0x000fe20000100800 */
[----:B------:R-:W-:Y:S03]  /*1bbe0*/  UMOV UR29, UR8 ;  /* 0x00000008001d7c82 */ /* 0x000fe60008000000 */
        /* <DEDUP_REMOVED lines=9> */
[----:B------:R-:W2:Y:S04]  /*1bc80*/  LDL R216, [R1] ;  /* 0x0000000001d87983 */ /* 0x000ea80000100800 */
[----:B------:R-:W3:Y:S04]  /*1bc90*/  LDL R215, [R1+0x8] ;  /* 0x0000080001d77983 */ /* 0x000ee80000100800 */
[----:B------:R-:W3:Y:S01]  /*1bca0*/  LDL R212, [R1+0x4] ;  /* 0x0000040001d47983 */ /* 0x000ee20000100800 */
[----:B----4-:R-:W4:Y:S02]  /*1bcb0*/  S2R R2, SR_TID.X ;  /* 0x0000000000027919 */ /* 0x010f240000002100 */
[----:B----4-:R-:W-:Y:S05]  /*1bcc0*/  IMAD.SHL.U32 R2, R2, 0x2, RZ ;  /* 0x0000000202027824 */ /* 0x010fea00078e00ff */
[----:B------:R-:W-:Y:S05]  /*1bcd0*/  LOP3.LUT R2, R2, 0x6, RZ, 0xc0, !PT ;  /* 0x0000000602027812 */ /* 0x000fea00078ec0ff */
[----:B------:R-:W-:Y:S04]  /*1bce0*/  IMAD R0, R0, 0x40, R2 ;  /* 0x0000004000007824 */ /* 0x000fe800078e0202 */
[--C-:B------:R-:W-:Y:S01]  /*1bcf0*/  IMAD.IADD R132, R248, 0x1, -R0.reuse ;  /* 0x00000001f8847824 */ /* 0x100fe200078e0a00 */
[----:B------:R-:W-:Y:S01]  /*1bd00*/  IADD3 R2, R0, 0x1, RZ ;  /* 0x0000000100027810 */ /* 0x000fe20007ffe0ff */
[----:B------:R-:W-:Y:S01]  /*1bd10*/  IMAD.IADD R3, R250, 0x1, -R0 ;  /* 0x00000001fa037824 */ /* 0x000fe200078e0a00 */
[----:B------:R-:W-:Y:S02]  /*1bd20*/  ISETP.GE.AND P0, PT, R0, R247, PT ;  /* 0x000000f70000720c */ /* 0x000fe40003f06270 */
[----:B------:R-:W-:Y:S01]  /*1bd30*/  IADD3 R135, R250, -R2, RZ ;  /* 0x80000002fa877210 */ /* 0x000fe20007ffe0ff */
[--C-:B------:R-:W-:Y:S01]  /*1bd40*/  IMAD.IADD R133, R248, 0x1, -R2.reuse ;  /* 0x00000001f8857824 */ /* 0x100fe200078e0a02 */
[----:B------:R-:W-:Y:S02]  /*1bd50*/  IABS R134, R132 ;  /* 0x0000008400867213 */ /* 0x000fe40000000000 */
[----:B------:R-:W-:Y:S01]  /*1bd60*/  IABS R132, R135 ;  /* 0x0000008700847213 */ /* 0x000fe20000000000 */
[----:B------:R-:W-:Y:S01]  /*1bd70*/  IMAD.IADD R135, R251, 0x1, -R2 ;  /* 0x00000001fb877824 */ /* 0x000fe200078e0a02 */
[----:B------:R-:W-:Y:S02]  /*1bd80*/  IABS R133, R133 ;  /* 0x0000008500857213 */ /* 0x000fe40000000000 */
[----:B------:R-:W-:Y:S02]  /*1bd90*/  I2FP.F32.S32 R132, R132 ;  /* 0x0000008400847245 */ /* 0x000fe40000201400 */
[----:B------:R-:W-:Y:S02]  /*1bda0*/  IABS R3, R3 ;  /* 0x0000000300037213 */ /* 0x000fe40000000000 */
[----:B------:R-:W-:Y:S01]  /*1bdb0*/  I2FP.F32.S32 R133, R133 ;  /* 0x0000008500857245 */ /* 0x000fe20000201400 */
[----:B------:R-:W-:Y:S01]  /*1bdc0*/  FFMA.FTZ R7, R132, -UR19, R7 ;  /* 0x8000001384077c23 */ /* 0x000fe20008010007 */
[----:B------:R-:W-:Y:S01]  /*1bdd0*/  I2FP.F32.S32 R3, R3 ;  /* 0x0000000300037245 */ /* 0x000fe20000201400 */
[----:B------:R-:W-:Y:S01]  /*1bde0*/  IMAD.IADD R132, R249, 0x1, -R0 ;  /* 0x00000001f9847824 */ /* 0x000fe200078e0a00 */
[----:B------:R-:W-:Y:S01]  /*1bdf0*/  I2FP.F32.S32 R134, R134 ;  /* 0x0000008600867245 */ /* 0x000fe20000201400 */
[----:B------:R-:W-:Y:S01]  /*1be00*/  FFMA.FTZ R5, R133, -UR19, R5 ;  /* 0x8000001385057c23 */ /* 0x000fe20008010005 */
[C---:B------:R-:W-:Y:S01]  /*1be10*/  ISETP.GE.AND P1, PT, R2.reuse, R247, PT ;  /* 0x000000f70200720c */ /* 0x040fe20003f26270 */
[----:B------:R-:W-:Y:S01]  /*1be20*/  FFMA.FTZ R6, R3, -UR19, R6 ;  /* 0x8000001303067c23 */ /* 0x000fe20008010006 */
[----:B------:R-:W-:Y:S01]  /*1be30*/  ISETP.GE.AND P5, PT, R2, R246, PT ;  /* 0x000000f60200720c */ /* 0x000fe20003fa6270 */
[----:B------:R-:W-:Y:S01]  /*1be40*/  VIADD R3, R0, 0x8 ;  /* 0x0000000800037836 */ /* 0x000fe20000000000 */
[----:B------:R-:W-:Y:S01]  /*1be50*/  ISETP.GE.AND P4, PT, R2, R245, PT ;  /* 0x000000f50200720c */ /* 0x000fe20003f86270 */
[----:B------:R-:W-:Y:S01]  /*1be60*/  FFMA.FTZ R4, R134, -UR19, R4 ;  /* 0x8000001386047c23 */ /* 0x000fe20008010004 */
[C---:B------:R-:W-:Y:S01]  /*1be70*/  ISETP.GE.AND P6, PT, R2.reuse, R244, PT ;  /* 0x000000f40200720c */ /* 0x040fe20003fc6270 */
[----:B------:R-:W-:Y:S01]  /*1be80*/  IMAD.IADD R134, R251, 0x1, -R0 ;  /* 0x00000001fb867824 */ /* 0x000fe200078e0a00 */
[----:B------:R-:W-:Y:S02]  /*1be90*/  IABS R132, R132 ;  /* 0x0000008400847213 */ /* 0x000fe40000000000 */
[C---:B------:R-:W-:Y:S02]  /*1bea0*/  IADD3 R133, R249.reuse, -R2, RZ ;  /* 0x80000002f9857210 */ /* 0x040fe40007ffe0ff */
[----:B------:R-:W-:Y:S02]  /*1beb0*/  ISETP.GE.OR P6, PT, R2, R252, !P6 ;  /* 0x000000fc0200720c */ /* 0x000fe400077c6670 */
[----:B------:R-:W-:Y:S01]  /*1bec0*/  IABS R136, R133 ;  /* 0x0000008500887213 */ /* 0x000fe20000000000 */
[----:B------:R-:W-:Y:S01]  /*1bed0*/  IMAD.IADD R133, R249, 0x1, -R3 ;  /* 0x00000001f9857824 */ /* 0x000fe200078e0a03 */
[----:B------:R-:W-:Y:S02]  /*1bee0*/  IABS R141, R135 ;  /* 0x00000087008d7213 */ /* 0x000fe40000000000 */
[----:B------:R-:W-:Y:S02]  /*1bef0*/  I2FP.F32.S32 R135, R136 ;  /* 0x0000008800877245 */ /* 0x000fe40000201400 */
[----:B------:R-:W-:Y:S03]  /*1bf00*/  ISETP.GE.AND P2, PT, R0, R246, PT ;  /* 0x000000f60000720c */ /* 0x000fe60003f46270 */
[----:B------:R-:W-:Y:S01]  /*1bf10*/  FFMA.FTZ R9, R135, -UR19, R9 ;  /* 0x8000001387097c23 */ /* 0x000fe20008010009 */
[C---:B--2---:R-:W-:Y:S02]  /*1bf20*/  ISETP.GE.OR P4, PT, R2.reuse, R216, !P4 ;  /* 0x000000d80200720c */ /* 0x044fe40006786670 */
[-C--:B---3--:R-:W-:Y:S02]  /*1bf30*/  ISETP.GE.OR P1, PT, R2, R215.reuse, !P1 ;  /* 0x000000d70200720c */ /* 0x088fe40004f26670 */
[----:B------:R-:W-:Y:S02]  /*1bf40*/  ISETP.GE.OR P0, PT, R0, R215, !P0 ;  /* 0x000000d70000720c */ /* 0x000fe40004706670 */
[----:B------:R-:W-:Y:S01]  /*1bf50*/  ISETP.GE.OR P5, PT, R2, R212, !P5 ;  /* 0x000000d40200720c */ /* 0x000fe20006fa6670 */
[----:B------:R-:W-:Y:S01]  /*1bf60*/  IMAD.MOV.U32 R2, RZ, RZ, R132 ;  /* 0x000000ffff027224 */ /* 0x000fe200078e0084 */
[----:B------:R-:W-:Y:S02]  /*1bf70*/  IABS R132, R134 ;  /* 0x0000008600847213 */ /* 0x000fe40000000000 */
[----:B------:R-:W-:Y:S02]  /*1bf80*/  ISETP.GE.OR P2, PT, R0, R212, !P2 ;  /* 0x000000d40000720c */ /* 0x000fe40005746670 */
[----:B------:R-:W-:Y:S02]  /*1bf90*/  I2FP.F32.S32 R134, R2 ;  /* 0x0000000200867245 */ /* 0x000fe40000201400 */
[----:B------:R-:W-:Y:S02]  /*1bfa0*/  IABS R2, R133 ;  /* 0x0000008500027213 */ /* 0x000fe40000000000 */
[----:B------:R-:W-:Y:S01]  /*1bfb0*/  I2FP.F32.S32 R132, R132 ;  /* 0x0000008400847245 */ /* 0x000fe20000201400 */
[----:B------:R-:W-:Y:S01]  /*1bfc0*/  FFMA.FTZ R8, R134, -UR19, R8 ;  /* 0x8000001386087c23 */ /* 0x000fe20008010008 */
[----:B------:R-:W-:Y:S01]  /*1bfd0*/  MOV R134, R141 ;  /* 0x0000008d00867202 */ /* 0x000fe20000000f00 */
[----:B------:R-:W-:Y:S01]  /*1bfe0*/  IMAD.MOV.U32 R133, RZ, RZ, R2 ;  /* 0x000000ffff857224 */ /* 0x000fe200078e0002 */
[----:B------:R-:W-:Y:S01]  /*1bff0*/  FSEL R141, R4, -INF , !P0 ;  /* 0xff800000048d7808 */ /* 0x000fe20004000000 */
[----:B------:R-:W-:Y:S01]  /*1c000*/  VIADD R2, R0, 0x9 ;  /* 0x0000000900027836 */ /* 0x000fe20000000000 */
[----:B------:R-:W-:Y:S01]  /*1c010*/  I2FP.F32.S32 R135, R134 ;  /* 0x0000008600877245 */ /* 0x000fe20000201400 */
[----:B------:R-:W-:Y:S01]  /*1c020*/  FFMA.FTZ R10, R132, -UR19, R10 ;  /* 0x80000013840a7c23 */ /* 0x000fe2000801000a */
[----:B------:R-:W-:Y:S01]  /*1c030*/  I2FP.F32.S32 R134, R133 ;  /* 0x0000008500867245 */ /* 0x000fe20000201400 */
[----:B------:R-:W-:Y:S01]  /*1c040*/  IMAD.IADD R133, R249, 0x1, -R2 ;  /* 0x00000001f9857824 */ /* 0x000fe200078e0a02 */
[----:B------:R-:W-:Y:S01]  /*1c050*/  IADD3 R132, R251, -R3, RZ ;  /* 0x80000003fb847210 */ /* 0x000fe20007ffe0ff */
[----:B------:R-:W-:Y:S01]  /*1c060*/  FFMA.FTZ R11, R135, -UR19, R11 ;  /* 0x80000013870b7c23 */ /* 0x000fe2000801000b */
[----:B------:R-:W-:Y:S01]  /*1c070*/  FSEL R209, R6, -INF , !P2 ;  /* 0xff80000006d17808 */ /* 0x000fe20005000000 */
[----:B------:R-:W-:Y:S01]  /*1c080*/  FFMA.FTZ R12, R134, -UR19, R12 ;  /* 0x80000013860c7c23 */ /* 0x000fe2000801000c */
[----:B------:R-:W-:Y:S01]  /*1c090*/  IABS R133, R133 ;  /* 0x0000008500857213 */ /* 0x000fe20000000000 */
[--C-:B------:R-:W-:Y:S01]  /*1c0a0*/  IMAD.IADD R6, R248, 0x1, -R3.reuse ;  /* 0x00000001f8067824 */ /* 0x100fe200078e0a03 */
[----:B------:R-:W-:Y:S01]  /*1c0b0*/  IABS R132, R132 ;  /* 0x0000008400847213 */ /* 0x000fe20000000000 */
[----:B------:R-:W-:Y:S01]  /*1c0c0*/  IMAD.IADD R4, R250, 0x1, -R3 ;  /* 0x00000001fa047824 */ /* 0x000fe200078e0a03 */
[C---:B------:R-:W-:Y:S02]  /*1c0d0*/  ISETP.GE.AND P0, PT, R0.reuse, R245, PT ;  /* 0x000000f50000720c */ /* 0x040fe40003f06270 */
[----:B------:R-:W-:Y:S02]  /*1c0e0*/  ISETP.GE.AND P2, PT, R0, R244, PT ;  /* 0x000000f40000720c */ /* 0x000fe40003f46270 */
[----:B------:R-:W-:Y:S02]  /*1c0f0*/  I2FP.F32.S32 R133, R133 ;  /* 0x0000008500857245 */ /* 0x000fe40000201400 */
[----:B------:R-:W-:Y:S02]  /*1c100*/  I2FP.F32.S32 R132, R132 ;  /* 0x0000008400847245 */ /* 0x000fe40000201400 */
[----:B------:R-:W-:Y:S01]  /*1c110*/  FSEL R142, R5, -INF , !P1 ;  /* 0xff800000058e7808 */ /* 0x000fe20004800000 */
[----:B------:R-:W-:Y:S01]  /*1c120*/  FFMA.FTZ R13, R133, -UR19, R13 ;  /* 0x80000013850d7c23 */ /* 0x000fe2000801000d */
[----:B------:R-:W-:Y:S01]  /*1c130*/  FSEL R208, R7, -INF , !P5 ;  /* 0xff80000007d07808 */ /* 0x000fe20006800000 */
[----:B------:R-:W-:Y:S01]  /*1c140*/  FFMA.FTZ R14, R132, -UR19, R14 ;  /* 0x80000013840e7c23 */ /* 0x000fe2000801000e */
[CC--:B------:R-:W-:Y:S02]  /*1c150*/  ISETP.GE.AND P1, PT, R3.reuse, R245.reuse, PT ;  /* 0x000000f50300720c */ /* 0x0c0fe40003f26270 */
[----:B------:R-:W-:Y:S02]  /*1c160*/  ISETP.GE.AND P5, PT, R2, R245, PT ;  /* 0x000000f50200720c */ /* 0x000fe40003fa6270 */
[C---:B------:R-:W-:Y:S02]  /*1c170*/  ISETP.GE.OR P0, PT, R0.reuse, R216, !P0 ;  /* 0x000000d80000720c */ /* 0x040fe40004706670 */
[----:B------:R-:W-:Y:S02]  /*1c180*/  ISETP.GE.OR P2, PT, R0, R252, !P2 ;  /* 0x000000fc0000720c */ /* 0x000fe40005746670 */
[-C--:B------:R-:W-:Y:S02]  /*1c190*/  ISETP.GE.OR P1, PT, R3, R216.reuse, !P1 ;  /* 0x000000d80300720c */ /* 0x080fe40004f26670 */
[----:B------:R-:W-:Y:S02]  /*1c1a0*/  ISETP.GE.OR P5, PT, R2, R216, !P5 ;  /* 0x000000d80200720c */ /* 0x000fe40006fa6670 */
[----:B------:R-:W-:Y:S02]  /*1c1b0*/  FSEL R132, R8, -INF , !P0 ;  /* 0xff80000008847808 */ /* 0x000fe40004000000 */
[----:B------:R-:W-:Y:S02]  /*1c1c0*/  FSEL R143, R9, -INF , !P4 ;  /* 0xff800000098f7808 */ /* 0x000fe40006000000 */
[----:B------:R-:W-:Y:S02]  /*1c1d0*/  FSEL R211, R10, -INF , !P2 ;  /* 0xff8000000ad37808 */ /* 0x000fe40005000000 */
[C---:B------:R-:W-:Y:S02]  /*1c1e0*/  ISETP.GE.AND P0, PT, R3.reuse, R244, PT ;  /* 0x000000f40300720c */ /* 0x040fe40003f06270 */
[CC--:B------:R-:W-:Y:S02]  /*1c1f0*/  ISETP.GE.AND P4, PT, R3.reuse, R247.reuse, PT ;  /* 0x000000f70300720c */ /* 0x0c0fe40003f86270 */
[----:B------:R-:W-:Y:S02]  /*1c200*/  ISETP.GE.AND P2, PT, R3, R246, PT ;  /* 0x000000f60300720c */ /* 0x000fe40003f46270 */
[----:B------:R-:W-:Y:S02]  /*1c210*/  FSEL R210, R11, -INF , !P6 ;  /* 0xff8000000bd27808 */ /* 0x000fe40007000000 */
[----:B------:R-:W-:Y:S02]  /*1c220*/  FSEL R12, R12, -INF , !P1 ;  /* 0xff8000000c0c7808 */ /* 0x000fe40004800000 */
[----:B------:R-:W-:Y:S02]  /*1c230*/  FSEL R13, R13, -INF , !P5 ;  /* 0xff8000000d0d7808 */ /* 0x000fe40006800000 */
[C---:B------:R-:W-:Y:S02]  /*1c240*/  ISETP.GE.AND P6, PT, R2.reuse, R244, PT ;  /* 0x000000f40200720c */ /* 0x040fe40003fc6270 */
[C---:B------:R-:W-:Y:S02]  /*1c250*/  ISETP.GE.AND P1, PT, R2.reuse, R247, PT ;  /* 0x000000f70200720c */ /* 0x040fe40003f26270 */
[----:B------:R-:W-:Y:S02]  /*1c260*/  ISETP.GE.AND P5, PT, R2, R246, PT ;  /* 0x000000f60200720c */ /* 0x000fe40003fa6270 */
[C---:B------:R-:W-:Y:S02]  /*1c270*/  ISETP.GE.OR P0, PT, R3.reuse, R252, !P0 ;  /* 0x000000fc0300720c */ /* 0x040fe40004706670 */
[CC--:B------:R-:W-:Y:S02]  /*1c280*/  ISETP.GE.OR P4, PT, R3.reuse, R215.reuse, !P4 ;  /* 0x000000d70300720c */ /* 0x0c0fe40006786670 */
[----:B------:R-:W-:Y:S01]  /*1c290*/  ISETP.GE.OR P2, PT, R3, R212, !P2 ;  /* 0x000000d40300720c */ /* 0x000fe20005746670 */
[--C-:B------:R-:W-:Y:S01]  /*1c2a0*/  IMAD.IADD R3, R251, 0x1, -R2.reuse ;  /* 0x00000001fb037824 */ /* 0x100fe200078e0a02 */
[----:B------:R-:W-:Y:S02]  /*1c2b0*/  IADD3 R5, R248, -R2, RZ ;  /* 0x80000002f8057210 */ /* 0x000fe40007ffe0ff */
[C---:B------:R-:W-:Y:S02]  /*1c2c0*/  ISETP.GE.OR P6, PT, R2.reuse, R252, !P6 ;  /* 0x000000fc0200720c */ /* 0x040fe400077c6670 */
[C---:B------:R-:W-:Y:S02]  /*1c2d0*/  ISETP.GE.OR P1, PT, R2.reuse, R215, !P1 ;  /* 0x000000d70200720c */ /* 0x040fe40004f26670 */
[----:B------:R-:W-:Y:S01]  /*1c2e0*/  ISETP.GE.OR P5, PT, R2, R212, !P5 ;  /* 0x000000d40200720c */ /* 0x000fe20006fa6670 */
[----:B------:R-:W-:Y:S01]  /*1c2f0*/  IMAD.IADD R2, R250, 0x1, -R2 ;  /* 0x00000001fa027824 */ /* 0x000fe200078e0a02 */
[----:B------:R-:W-:Y:S02]  /*1c300*/  IABS R9, R6 ;  /* 0x0000000600097213 */ /* 0x000fe40000000000 */
[----:B------:R-:W-:Y:S02]  /*1c310*/  IABS R3, R3 ;  /* 0x0000000300037213 */ /* 0x000fe40000000000 */
[----:B------:R-:W-:Y:S01]  /*1c320*/  IABS R8, R4 ;  /* 0x0000000400087213 */ /* 0x000fe20000000000 */
[----:B------:R-:W-:Y:S01]  /*1c330*/  IMAD.MOV.U32 R4, RZ, RZ, R9 ;  /* 0x000000ffff047224 */ /* 0x000fe200078e0009 */
[----:B------:R-:W-:Y:S02]  /*1c340*/  IABS R7, R2 ;  /* 0x0000000200077213 */ /* 0x000fe40000000000 */
[----:B------:R-:W-:Y:S01]  /*1c350*/  IABS R6, R5 ;  /* 0x0000000500067213 */ /* 0x000fe20000000000 */
[----:B------:R-:W-:Y:S01]  /*1c360*/  IMAD.MOV.U32 R5, RZ, RZ, R8 ;  /* 0x000000ffff057224 */ /* 0x000fe200078e0008 */
[----:B------:R-:W-:Y:S02]  /*1c370*/  I2FP.F32.S32 R2, R3 ;  /* 0x0000000300027245 */ /* 0x000fe40000201400 */
[----:B------:R-:W-:Y:S02]  /*1c380*/  I2FP.F32.S32 R3, R4 ;  /* 0x0000000400037245 */ /* 0x000fe40000201400 */
[----:B------:R-:W-:Y:S01]  /*1c390*/  I2FP.F32.S32 R4, R5 ;  /* 0x0000000500047245 */ /* 0x000fe20000201400 */
[----:B------:R-:W-:Y:S01]  /*1c3a0*/  FFMA.FTZ R15, R2, -UR19, R15 ;  /* 0x80000013020f7c23 */ /* 0x000fe2000801000f */
[----:B------:R-:W-:Y:S01]  /*1c3b0*/  I2FP.F32.S32 R2, R7 ;  /* 0x0000000700027245 */ /* 0x000fe20000201400 */
[----:B------:R-:W-:Y:S01]  /*1c3c0*/  FFMA.FTZ R16, R3, -UR19, R16 ;  /* 0x8000001303107c23 */ /* 0x000fe20008010010 */
[----:B------:R-:W-:Y:S01]  /*1c3d0*/  IADD3 R5, R0, 0x10, RZ ;  /* 0x0000001000057810 */ /* 0x000fe20007ffe0ff */
[----:B------:R-:W-:Y:S01]  /*1c3e0*/  FFMA.FTZ R18, R4, -UR19, R18 ;  /* 0x8000001304127c23 */ /* 0x000fe20008010012 */
[----:B------:R-:W-:Y:S01]  /*1c3f0*/  I2FP.F32.S32 R6, R6 ;  /* 0x0000000600067245 */ /* 0x000fe20000201400 */
[----:B------:R-:W-:Y:S01]  /*1c400*/  FFMA.FTZ R19, R2, -UR19, R19 ;  /* 0x8000001302137c23 */ /* 0x000fe20008010013 */
[----:B------:R-:W-:Y:S01]  /*1c410*/  FSEL R14, R14, -INF , !P0 ;  /* 0xff8000000e0e7808 */ /* 0x000fe20004000000 */
[--C-:B------:R-:W-:Y:S01]  /*1c420*/  IMAD.IADD R3, R248, 0x1, -R5.reuse ;  /* 0x00000001f8037824 */ /* 0x100fe200078e0a05 */
[----:B------:R-:W-:Y:S01]  /*1c430*/  FSEL R15, R15, -INF , !P6 ;  /* 0xff8000000f0f7808 */ /* 0x000fe20007000000 */
[----:B------:R-:W-:Y:S01]  /*1c440*/  IMAD.IADD R2, R250, 0x1, -R5 ;  /* 0x00000001fa027824 */ /* 0x000fe200078e0a05 */
[----:B------:R-:W-:Y:S01]  /*1c450*/  ISETP.GE.AND P0, PT, R5, R247, PT ;  /* 0x000000f70500720c */ /* 0x000fe20003f06270 */
[----:B------:R-:W-:Y:S01]  /*1c460*/  FFMA.FTZ R17, R6, -UR19, R17 ;  /* 0x8000001306117c23 */ /* 0x000fe20008010011 */
[----:B------:R-:W-:Y:S01]  /*1c470*/  IABS R9, R3 ;  /* 0x0000000300097213 */ /* 0x000fe20000000000 */
[----:B------:R-:W-:Y:S01]  /*1c480*/  VIADD R4, R0, 0x11 ;  /* 0x0000001100047836 */ /* 0x000fe20000000000 */
[----:B------:R-:W-:Y:S01]  /*1c490*/  IABS R6, R2 ;  /* 0x0000000200067213 */ /* 0x000fe20000000000 */
[--C-:B------:R-:W-:Y:S01]  /*1c4a0*/  IMAD.IADD R10, R249, 0x1, -R5.reuse ;  /* 0x00000001f90a7824 */ /* 0x100fe200078e0a05 */
[----:B------:R-:W-:Y:S01]  /*1c4b0*/  I2FP.F32.S32 R9, R9 ;  /* 0x0000000900097245 */ /* 0x000fe20000201400 */
[----:B------:R-:W-:Y:S01]  /*1c4c0*/  IMAD.IADD R8, R250, 0x1, -R4 ;  /* 0x00000001fa087824 */ /* 0x000fe200078e0a04 */
[----:B------:R-:W-:Y:S02]  /*1c4d0*/  I2FP.F32.S32 R6, R6 ;  /* 0x0000000600067245 */ /* 0x000fe40000201400 */
[----:B------:R-:W-:Y:S01]  /*1c4e0*/  IABS R3, R10 ;  /* 0x0000000a00037213 */ /* 0x000fe20000000000 */
[----:B------:R-:W-:Y:S01]  /*1c4f0*/  FFMA.FTZ R20, R9, -UR19, R20 ;  /* 0x8000001309147c23 */ /* 0x000fe20008010014 */
[----:B------:R-:W-:Y:S01]  /*1c500*/  ISETP.GE.AND P6, PT, R5, R246, PT ;  /* 0x000000f60500720c */ /* 0x000fe20003fc6270 */
[----:B------:R-:W-:Y:S01]  /*1c510*/  FFMA.FTZ R22, R6, -UR19, R22 ;  /* 0x8000001306167c23 */ /* 0x000fe20008010016 */
[----:B------:R-:W-:Y:S01]  /*1c520*/  IADD3 R7, R248, -R4, RZ ;  /* 0x80000004f8077210 */ /* 0x000fe20007ffe0ff */
[----:B------:R-:W-:Y:S01]  /*1c530*/  IMAD.IADD R6, R251, 0x1, -R5 ;  /* 0x00000001fb067824 */ /* 0x000fe200078e0a05 */
[----:B------:R-:W-:Y:S01]  /*1c540*/  IABS R2, R8 ;  /* 0x0000000800027213 */ /* 0x000fe20000000000 */
[----:B------:R-:W-:Y:S01]  /*1c550*/  IMAD.IADD R8, R249, 0x1, -R4 ;  /* 0x00000001f9087824 */ /* 0x000fe200078e0a04 */
[----:B------:R-:W-:Y:S02]  /*1c560*/  I2FP.F32.S32 R3, R3 ;  /* 0x0000000300037245 */ /* 0x000fe40000201400 */
[C---:B------:R-:W-:Y:S02]  /*1c570*/  ISETP.GE.OR P0, PT, R5.reuse, R215, !P0 ;  /* 0x000000d70500720c */ /* 0x040fe40004706670 */
[----:B------:R-:W-:Y:S01]  /*1c580*/  ISETP.GE.OR P6, PT, R5, R212, !P6 ;  /* 0x000000d40500720c */ /* 0x000fe200077c6670 */
[----:B------:R-:W-:Y:S01]  /*1c590*/  FFMA.FTZ R24, R3, -UR19, R24 ;  /* 0x8000001303187c23 */ /* 0x000fe20008010018 */
[----:B------:R-:W-:Y:S02]  /*1c5a0*/  IABS R7, R7 ;  /* 0x0000000700077213 */ /* 0x000fe40000000000 */
[----:B------:R-:W-:Y:S02]  /*1c5b0*/  FSEL R17, R17, -INF , !P1 ;  /* 0xff80000011117808 */ /* 0x000fe40004800000 */
[----:B------:R-:W-:Y:S02]  /*1c5c0*/  FSEL R19, R19, -INF , !P5 ;  /* 0xff80000013137808 */ /* 0x000fe40006800000 */
[----:B------:R-:W-:Y:S02]  /*1c5d0*/  FSEL R20, R20, -INF , !P0 ;  /* 0xff80000014147808 */ /* 0x000fe40004000000 */
[----:B------:R-:W-:Y:S02]  /*1c5e0*/  FSEL R22, R22, -INF , !P6 ;  /* 0xff80000016167808 */ /* 0x000fe40007000000 */
[----:B------:R-:W-:Y:S02]  /*1c5f0*/  I2FP.F32.S32 R7, R7 ;  /* 0x0000000700077245 */ /* 0x000fe40000201400 */
[C---:B------:R-:W-:Y:S02]  /*1c600*/  ISETP.GE.AND P1, PT, R4.reuse, R247, PT ;  /* 0x000000f70400720c */ /* 0x040fe40003f26270 */
[C---:B------:R-:W-:Y:S01]  /*1c610*/  ISETP.GE.AND P5, PT, R4.reuse, R246, PT ;  /* 0x000000f60400720c */ /* 0x040fe20003fa6270 */
[----:B------:R-:W-:Y:S01]  /*1c620*/  FFMA.FTZ R21, R7, -UR19, R21 ;  /* 0x8000001307157c23 */ /* 0x000fe20008010015 */
[C---:B------:R-:W-:Y:S02]  /*1c630*/  ISETP.GE.AND P0, PT, R4.reuse, R245, PT ;  /* 0x000000f50400720c */ /* 0x040fe40003f06270 */
[----:B------:R-:W-:Y:S02]  /*1c640*/  ISETP.GE.AND P6, PT, R4, R244, PT ;  /* 0x000000f40400720c */ /* 0x000fe40003fc6270 */
[----:B------:R-:W-:Y:S02]  /*1c650*/  I2FP.F32.S32 R2, R2 ;  /* 0x0000000200027245 */ /* 0x000fe40000201400 */
[----:B------:R-:W-:Y:S02]  /*1c660*/  IADD3 R3, R0, 0x19, RZ ;  /* 0x0000001900037810 */ /* 0x000fe40007ffe0ff */
[----:B------:R-:W-:Y:S01]  /*1c670*/  IABS R10, R8 ;  /* 0x00000008000a7213 */ /* 0x000fe20000000000 */
[----:B------:R-:W-:Y:S01]  /*1c680*/  FFMA.FTZ R23, R2, -UR19, R23 ;  /* 0x8000001302177c23 */ /* 0x000fe20008010017 */
[----:B------:R-:W-:Y:S01]  /*1c690*/  ISETP.GE.OR P1, PT, R4, R215, !P1 ;  /* 0x000000d70400720c */ /* 0x000fe20004f26670 */
[----:B------:R-:W-:Y:S01]  /*1c6a0*/  VIADD R2, R0, 0x18 ;  /* 0x0000001800027836 */ /* 0x000fe20000000000 */
[C---:B------:R-:W-:Y:S01]  /*1c6b0*/  ISETP.GE.OR P5, PT, R4.reuse, R212, !P5 ;  /* 0x000000d40400720c */ /* 0x040fe20006fa6670 */
[----:B------:R-:W-:Y:S01]  /*1c6c0*/  IMAD.IADD R7, R249, 0x1, -R3 ;  /* 0x00000001f9077824 */ /* 0x000fe200078e0a03 */
[C---:B------:R-:W-:Y:S02]  /*1c6d0*/  ISETP.GE.OR P0, PT, R4.reuse, R216, !P0 ;  /* 0x000000d80400720c */ /* 0x040fe40004706670 */
[----:B------:R-:W-:Y:S01]  /*1c6e0*/  ISETP.GE.OR P6, PT, R4, R252, !P6 ;  /* 0x000000fc0400720c */ /* 0x000fe200077c6670 */
[----:B------:R-:W-:Y:S01]  /*1c6f0*/  IMAD.IADD R4, R251, 0x1, -R4 ;  /* 0x00000001fb047824 */ /* 0x000fe200078e0a04 */
[----:B------:R-:W-:Y:S01]  /*1c700*/  IABS R9, R6 ;  /* 0x0000000600097213 */ /* 0x000fe20000000000 */
[----:B------:R-:W-:Y:S01]  /*1c710*/  IMAD.MOV.U32 R6, RZ, RZ, R10 ;  /* 0x000000ffff067224 */ /* 0x000fe200078e000a */
[----:B------:R-:W-:Y:S02]  /*1c720*/  FSEL R16, R16, -INF , !P4 ;  /* 0xff80000010107808 */ /* 0x000fe40006000000 */
[----:B------:R-:W-:Y:S02]  /*1c730*/  FSEL R18, R18, -INF , !P2 ;  /* 0xff80000012127808 */ /* 0x000fe40005000000 */
[C---:B------:R-:W-:Y:S02]  /*1c740*/  ISETP.GE.AND P4, PT, R5.reuse, R245, PT ;  /* 0x000000f50500720c */ /* 0x040fe40003f86270 */
[C---:B------:R-:W-:Y:S02]  /*1c750*/  ISETP.GE.AND P2, PT, R5.reuse, R244, PT ;  /* 0x000000f40500720c */ /* 0x040fe40003f46270 */
[----:B------:R-:W-:Y:S02]  /*1c760*/  IABS R8, R4 ;  /* 0x0000000400087213 */ /* 0x000fe40000000000 */
[C---:B------:R-:W-:Y:S02]  /*1c770*/  ISETP.GE.OR P4, PT, R5.reuse, R216, !P4 ;  /* 0x000000d80500720c */ /* 0x040fe40006786670 */
[----:B------:R-:W-:Y:S02]  /*1c780*/  ISETP.GE.OR P2, PT, R5, R252, !P2 ;  /* 0x000000fc0500720c */ /* 0x000fe40005746670 */
[----:B------:R-:W-:Y:S01]  /*1c790*/  IABS R4, R7 ;  /* 0x0000000700047213 */ /* 0x000fe20000000000 */
[----:B------:R-:W-:Y:S01]  /*1c7a0*/  IMAD.MOV.U32 R7, RZ, RZ, R9 ;  /* 0x000000ffff077224 */ /* 0x000fe200078e0009 */
[----:B------:R-:W-:Y:S02]  /*1c7b0*/  I2FP.F32.S32 R6, R6 ;  /* 0x0000000600067245 */ /* 0x000fe40000201400 */
[----:B------:R-:W-:Y:S02]  /*1c7c0*/  IADD3 R5, R249, -R2, RZ ;  /* 0x80000002f9057210 */ /* 0x000fe40007ffe0ff */
[----:B------:R-:W-:Y:S01]  /*1c7d0*/  I2FP.F32.S32 R4, R4 ;  /* 0x0000000400047245 */ /* 0x000fe20000201400 */
[----:B------:R-:W-:Y:S01]  /*1c7e0*/  FFMA.FTZ R25, R6, -UR19, R25 ;  /* 0x8000001306197c23 */ /* 0x000fe20008010019 */
[----:B------:R-:W-:Y:S01]  /*1c7f0*/  IABS R5, R5 ;  /* 0x0000000500057213 */ /* 0x000fe20000000000 */
[----:B------:R-:W-:Y:S01]  /*1c800*/  IMAD.IADD R6, R250, 0x1, -R2 ;  /* 0x00000001fa067824 */ /* 0x000fe200078e0a02 */
[----:B------:R-:W-:Y:S01]  /*1c810*/  I2FP.F32.S32 R7, R7 ;  /* 0x0000000700077245 */ /* 0x000fe20000201400 */
[----:B------:R-:W-:Y:S01]  /*1c820*/  FFMA.FTZ R29, R4, -UR19, R29 ;  /* 0x80000013041d7c23 */ /* 0x000fe2000801001d */
[----:B------:R-:W-:Y:S01]  /*1c830*/  I2FP.F32.S32 R8, R8 ;  /* 0x0000000800087245 */ /* 0x000fe20000201400 */
[----:B------:R-:W-:Y:S01]  /*1c840*/  IMAD.IADD R4, R251, 0x1, -R3 ;  /* 0x00000001fb047824 */ /* 0x000fe200078e0a03 */
[----:B------:R-:W-:Y:S01]  /*1c850*/  I2FP.F32.S32 R5, R5 ;  /* 0x0000000500057245 */ /* 0x000fe20000201400 */
[----:B------:R-:W-:Y:S01]  /*1c860*/  FFMA.FTZ R26, R7, -UR19, R26 ;  /* 0x80000013071a7c23 */ /* 0x000fe2000801001a */
[----:B------:R-:W-:Y:S01]  /*1c870*/  FSEL R21, R21, -INF , !P1 ;  /* 0xff80000015157808 */ /* 0x000fe20004800000 */
[----:B------:R-:W-:Y:S01]  /*1c880*/  FFMA.FTZ R27, R8, -UR19, R27 ;  /* 0x80000013081b7c23 */ /* 0x000fe2000801001b */
[----:B------:R-:W-:Y:S01]  /*1c890*/  FSEL R23, R23, -INF , !P5 ;  /* 0xff80000017177808 */ /* 0x000fe20006800000 */
[----:B------:R-:W-:Y:S01]  /*1c8a0*/  FFMA.FTZ R28, R5, -UR19, R28 ;  /* 0x80000013051c7c23 */ /* 0x000fe2000801001c */
[----:B------:R-:W-:Y:S01]  /*1c8b0*/  FSEL R24, R24, -INF , !P4 ;  /* 0xff80000018187808 */ /* 0x000fe20006000000 */
[----:B------:R-:W-:Y:S01]  /*1c8c0*/  IMAD.IADD R8, R248, 0x1, -R2 ;  /* 0x00000001f8087824 */ /* 0x000fe200078e0a02 */
[----:B------:R-:W-:Y:S02]  /*1c8d0*/  FSEL R25, R25, -INF , !P0 ;  /* 0xff80000019197808 */ /* 0x000fe40004000000 */
[C---:B------:R-:W-:Y:S02]  /*1c8e0*/  ISETP.GE.AND P1, PT, R2.reuse, R245, PT ;  /* 0x000000f50200720c */ /* 0x040fe40003f26270 */
[C---:B------:R-:W-:Y:S02]  /*1c8f0*/  ISETP.GE.AND P5, PT, R2.reuse, R244, PT ;  /* 0x000000f40200720c */ /* 0x040fe40003fa6270 */
[C---:B------:R-:W-:Y:S02]  /*1c900*/  ISETP.GE.AND P4, PT, R2.reuse, R247, PT ;  /* 0x000000f70200720c */ /* 0x040fe40003f86270 */
[C---:B------:R-:W-:Y:S02]  /*1c910*/  ISETP.GE.AND P0, PT, R2.reuse, R246, PT ;  /* 0x000000f60200720c */ /* 0x040fe40003f06270 */
[----:B------:R-:W-:Y:S02]  /*1c920*/  IADD3 R5, R251, -R2, RZ ;  /* 0x80000002fb057210 */ /* 0x000fe40007ffe0ff */
[C---:B------:R-:W-:Y:S02]  /*1c930*/  ISETP.GE.OR P1, PT, R2.reuse, R216, !P1 ;  /* 0x000000d80200720c */ /* 0x040fe40004f26670 */
[C---:B------:R-:W-:Y:S02]  /*1c940*/  ISETP.GE.OR P4, PT, R2.reuse, R215, !P4 ;  /* 0x000000d70200720c */ /* 0x040fe40006786670 */
[C---:B------:R-:W-:Y:S02]  /*1c950*/  ISETP.GE.OR P5, PT, R2.reuse, R252, !P5 ;  /* 0x000000fc0200720c */ /* 0x040fe40006fa6670 */
[----:B------:R-:W-:Y:S02]  /*1c960*/  ISETP.GE.OR P0, PT, R2, R212, !P0 ;  /* 0x000000d40200720c */ /* 0x000fe40004706670 */
[----:B-1----:R-:W-:Y:S02]  /*1c970*/  FSEL R224, R26, -INF , !P2 ;  /* 0xff8000001ae07808 */ /* 0x002fe40005000000 */
[----:B------:R-:W-:Y:S02]  /*1c980*/  IABS R2, R4 ;  /* 0x0000000400027213 */ /* 0x000fe40000000000 */
[C---:B------:R-:W-:Y:S02]  /*1c990*/  ISETP.GE.AND P2, PT, R3.reuse, R245, PT ;  /* 0x000000f50300720c */ /* 0x040fe40003f46270 */
[----:B------:R-:W-:Y:S02]  /*1c9a0*/  IADD3 R7, R248, -R3, RZ ;  /* 0x80000003f8077210 */ /* 0x000fe40007ffe0ff */
[----:B------:R-:W-:Y:S02]  /*1c9b0*/  IABS R8, R8 ;  /* 0x0000000800087213 */ /* 0x000fe40000000000 */
[----:B------:R-:W-:Y:S02]  /*1c9c0*/  I2FP.F32.S32 R2, R2 ;  /* 0x0000000200027245 */ /* 0x000fe40000201400 */
[----:B------:R-:W-:Y:S02]  /*1c9d0*/  ISETP.GE.OR P2, PT, R3, R216, !P2 ;  /* 0x000000d80300720c */ /* 0x000fe40005746670 */
[----:B------:R-:W-:Y:S01]  /*1c9e0*/  IABS R5, R5 ;  /* 0x0000000500057213 */ /* 0x000fe20000000000 */
[----:B------:R-:W-:Y:S01]  /*1c9f0*/  FFMA.FTZ R31, R2, -UR19, R31 ;  /* 0x80000013021f7c23 */ /* 0x000fe2000801001f */
[----:B------:R-:W-:Y:S01]  /*1ca00*/  IABS R9, R6 ;  /* 0x0000000600097213 */ /* 0x000fe20000000000 */
[----:B------:R-:W-:Y:S01]  /*1ca10*/  IMAD.MOV.U32 R6, RZ, RZ, R8 ;  /* 0x000000ffff067224 */ /* 0x000fe200078e0008 */
[----:B------:R-:W-:Y:S02]  /*1ca20*/  IABS R4, R7 ;  /* 0x0000000700047213 */ /* 0x000fe40000000000 */
[----:B------:R-:W-:Y:S01]  /*1ca30*/  FSEL R214, R27, -INF , !P6 ;  /* 0xff8000001bd67808 */ /* 0x000fe20007000000 */
[----:B------:R-:W-:Y:S01]  /*1ca40*/  IMAD.MOV.U32 R7, RZ, RZ, R9 ;  /* 0x000000ffff077224 */ /* 0x000fe200078e0009 */
[----:B------:R-:W-:Y:S02]  /*1ca50*/  FSEL R28, R28, -INF , !P1 ;  /* 0xff8000001c1c7808 */ /* 0x000fe40004800000 */
[----:B------:R-:W-:Y:S02]  /*1ca60*/  FSEL R29, R29, -INF , !P2 ;  /* 0xff8000001d1d7808 */ /* 0x000fe40005000000 */
[----:B------:R-:W-:Y:S02]  /*1ca70*/  I2FP.F32.S32 R5, R5 ;  /* 0x0000000500057245 */ /* 0x000fe40000201400 */
[----:B------:R-:W-:Y:S02]  /*1ca80*/  ISETP.GE.AND P1, PT, R3, R247, PT ;  /* 0x000000f70300720c */ /* 0x000fe40003f26270 */
[----:B------:R-:W-:Y:S01]  /*1ca90*/  I2FP.F32.S32 R2, R4 ;  /* 0x0000000400027245 */ /* 0x000fe20000201400 */
[----:B------:R-:W-:Y:S01]  /*1caa0*/  FFMA.FTZ R30, R5, -UR19, R30 ;  /* 0x80000013051e7c23 */ /* 0x000fe2000801001e */
[C---:B------:R-:W-:Y:S01]  /*1cab0*/  ISETP.GE.AND P6, PT, R3.reuse, R244, PT ;  /* 0x000000f40300720c */ /* 0x040fe20003fc6270 */
[----:B------:R-:W-:Y:S01]  /*1cac0*/  VIADD R4, R0, 0x20 ;  /* 0x0000002000047836 */ /* 0x000fe20000000000 */
[C---:B------:R-:W-:Y:S01]  /*1cad0*/  ISETP.GE.AND P2, PT, R3.reuse, R246, PT ;  /* 0x000000f60300720c */ /* 0x040fe20003f46270 */
[----:B------:R-:W-:Y:S01]  /*1cae0*/  FFMA.FTZ R33, R2, -UR19, R33 ;  /* 0x8000001302217c23 */ /* 0x000fe20008010021 */
[----:B------:R-:W-:Y:S02]  /*1caf0*/  I2FP.F32.S32 R6, R6 ;  /* 0x0000000600067245 */ /* 0x000fe40000201400 */
[C---:B------:R-:W-:Y:S02]  /*1cb00*/  ISETP.GE.OR P1, PT, R3.reuse, R215, !P1 ;  /* 0x000000d70300720c */ /* 0x040fe40004f26670 */
[C---:B------:R-:W-:Y:S01]  /*1cb10*/  ISETP.GE.OR P6, PT, R3.reuse, R252, !P6 ;  /* 0x000000fc0300720c */ /* 0x040fe200077c6670 */
[----:B------:R-:W-:Y:S01]  /*1cb20*/  FFMA.FTZ R32, R6, -UR19, R32 ;  /* 0x8000001306207c23 */ /* 0x000fe20008010020 */
[----:B------:R-:W-:Y:S01]  /*1cb30*/  ISETP.GE.OR P2, PT, R3, R212, !P2 ;  /* 0x000000d40300720c */ /* 0x000fe20005746670 */
[C---:B------:R-:W-:Y:S01]  /*1cb40*/  IMAD.IADD R3, R250.reuse, 0x1, -R3 ;  /* 0x00000001fa037824 */ /* 0x040fe200078e0a03 */
[----:B------:R-:W-:Y:S01]  /*1cb50*/  I2FP.F32.S32 R5, R7 ;  /* 0x0000000700057245 */ /* 0x000fe20000201400 */
[----:B------:R-:W-:Y:S01]  /*1cb60*/  IMAD.IADD R6, R250, 0x1, -R4 ;  /* 0x00000001fa067824 */ /* 0x000fe200078e0a04 */
[----:B------:R-:W-:Y:S02]  /*1cb70*/  IADD3 R2, R0, 0x21, RZ ;  /* 0x0000002100027810 */ /* 0x000fe40007ffe0ff */
[----:B------:R-:W-:Y:S01]  /*1cb80*/  IABS R10, R3 ;  /* 0x00000003000a7213 */ /* 0x000fe20000000000 */
[----:B------:R-:W-:Y:S01]  /*1cb90*/  FFMA.FTZ R34, R5, -UR19, R34 ;  /* 0x8000001305227c23 */ /* 0x000fe20008010022 */
[C---:B------:R-:W-:Y:S01]  /*1cba0*/  IADD3 R8, R248.reuse, -R2, RZ ;  /* 0x80000002f8087210 */ /* 0x040fe20007ffe0ff */
[----:B------:R-:W-:Y:S01]  /*1cbb0*/  IMAD.IADD R5, R248, 0x1, -R4 ;  /* 0x00000001f8057824 */ /* 0x000fe200078e0a04 */
[----:B------:R-:W-:Y:S01]  /*1cbc0*/  IABS R3, R6 ;  /* 0x0000000600037213 */ /* 0x000fe20000000000 */
[----:B------:R-:W-:Y:S01]  /*1cbd0*/  IMAD.IADD R9, R250, 0x1, -R2 ;  /* 0x00000001fa097824 */ /* 0x000fe200078e0a02 */
[----:B------:R-:W-:Y:S01]  /*1cbe0*/  IABS R6, R8 ;  /* 0x0000000800067213 */ /* 0x000fe20000000000 */
[----:B------:R-:W-:Y:S01]  /*1cbf0*/  IMAD.MOV.U32 R8, RZ, RZ, R10 ;  /* 0x000000ffff087224 */ /* 0x000fe200078e000a */
[----:B------:R-:W-:Y:S02]  /*1cc00*/  IABS R7, R5 ;  /* 0x0000000500077213 */ /* 0x000fe40000000000 */
[----:B------:R-:W-:Y:S02]  /*1cc10*/  I2FP.F32.S32 R3, R3 ;  /* 0x0000000300037245 */ /* 0x000fe40000201400 */
[----:B------:R-:W-:Y:S02]  /*1cc20*/  I2FP.F32.S32 R8, R8 ;  /* 0x0000000800087245 */ /* 0x000fe40000201400 */
[----:B------:R-:W-:Y:S01]  /*1cc30*/  I2FP.F32.S32 R7, R7 ;  /* 0x0000000700077245 */ /* 0x000fe20000201400 */
[----:B------:R-:W-:Y:S01]  /*1cc40*/  FFMA.FTZ R38, R3, -UR19, R38 ;  /* 0x8000001303267c23 */ /* 0x000fe20008010026 */
[----:B------:R-:W-:Y:S01]  /*1cc50*/  FSEL R232, R30, -INF , !P5 ;  /* 0xff8000001ee87808 */ /* 0x000fe20006800000 */
[----:B------:R-:W-:Y:S01]  /*1cc60*/  FFMA.FTZ R35, R8, -UR19, R35 ;  /* 0x8000001308237c23 */ /* 0x000fe20008010023 */
[----:B------:R-:W-:Y:S01]  /*1cc70*/  FSEL R213, R31, -INF , !P6 ;  /* 0xff8000001fd57808 */ /* 0x000fe20007000000 */
[----:B------:R-:W-:Y:S01]  /*1cc80*/  FFMA.FTZ R36, R7, -UR19, R36 ;  /* 0x8000001307247c23 */ /* 0x000fe20008010024 */
[----:B------:R-:W-:Y:S01]  /*1cc90*/  ISETP.GE.AND P5, PT, R4, R247, PT ;  /* 0x000000f70400720c */ /* 0x000fe20003fa6270 */
[----:B------:R-:W-:Y:S01]  /*1cca0*/  VIADD R3, R0, 0x28 ;  /* 0x0000002800037836 */ /* 0x000fe20000000000 */
[C---:B------:R-:W-:Y:S02]  /*1ccb0*/  ISETP.GE.AND P6, PT, R4.reuse, R246, PT ;  /* 0x000000f60400720c */ /* 0x040fe40003fc6270 */
[C---:B------:R-:W-:Y:S02]  /*1ccc0*/  ISETP.GE.OR P5, PT, R4.reuse, R215, !P5 ;  /* 0x000000d70400720c */ /* 0x040fe40006fa6670 */
[----:B------:R-:W-:Y:S02]  /*1ccd0*/  ISETP.GE.OR P6, PT, R4, R212, !P6 ;  /* 0x000000d40400720c */ /* 0x000fe400077c6670 */
[----:B------:R-:W-:Y:S02]  /*1cce0*/  IABS R5, R9 ;  /* 0x0000000900057213 */ /* 0x000fe40000000000 */
[----:B------:R-:W-:Y:S02]  /*1ccf0*/  I2FP.F32.S32 R6, R6 ;  /* 0x0000000600067245 */ /* 0x000fe40000201400 */
[----:B------:R-:W-:Y:S02]  /*1cd00*/  FSEL R33, R33, -INF , !P1 ;  /* 0xff80000021217808 */ /* 0x000fe40004800000 */
        /* <DEDUP_REMOVED lines=8> */
[----:B------:R-:W-:Y:S02]  /*1cd90*/  I2FP.F32.S32 R5, R5 ;  /* 0x0000000500057245 */ /* 0x000fe40000201400 */
[-C--:B------:R-:W-:Y:S02]  /*1cda0*/  ISETP.GE.AND P6, PT, R2, R244.reuse, PT ;  /* 0x000000f40200720c */ /* 0x080fe40003fc6270 */
[----:B------:R-:W-:Y:S01]  /*1cdb0*/  FSEL R34, R34, -INF , !P0 ;  /* 0xff80000022227808 */ /* 0x000fe20004000000 */
[----:B------:R-:W-:Y:S01]  /*1cdc0*/  FFMA.FTZ R39, R5, -UR19, R39 ;  /* 0x8000001305277c23 */ /* 0x000fe20008010027 */
[----:B------:R-:W-:Y:S01]  /*1cdd0*/  FSEL R32, R32, -INF , !P4 ;  /* 0xff80000020207808 */ /* 0x000fe20006000000 */
[----:B------:R-:W-:Y:S01]  /*1cde0*/  IMAD.IADD R5, R251, 0x1, -R4 ;  /* 0x00000001fb057824 */ /* 0x000fe200078e0a04 */
[C---:B------:R-:W-:Y:S02]  /*1cdf0*/  ISETP.GE.AND P4, PT, R4.reuse, R245, PT ;  /* 0x000000f50400720c */ /* 0x040fe40003f86270 */
[----:B------:R-:W-:Y:S02]  /*1ce00*/  ISETP.GE.AND P0, PT, R4, R244, PT ;  /* 0x000000f40400720c */ /* 0x000fe40003f06270 */
[----:B------:R-:W-:Y:S02]  /*1ce10*/  IADD3 R7, R249, -R4, RZ ;  /* 0x80000004f9077210 */ /* 0x000fe40007ffe0ff */
[C---:B------:R-:W-:Y:S02]  /*1ce20*/  ISETP.GE.OR P1, PT, R2.reuse, R215, !P1 ;  /* 0x000000d70200720c */ /* 0x040fe40004f26670 */
[C---:B------:R-:W-:Y:S02]  /*1ce30*/  ISETP.GE.OR P5, PT, R2.reuse, R216, !P5 ;  /* 0x000000d80200720c */ /* 0x040fe40006fa6670 */
[C---:B------:R-:W-:Y:S02]  /*1ce40*/  ISETP.GE.OR P2, PT, R2.reuse, R212, !P2 ;  /* 0x000000d40200720c */ /* 0x040fe40005746670 */
[----:B------:R-:W-:Y:S01]  /*1ce50*/  ISETP.GE.OR P6, PT, R2, R252, !P6 ;  /* 0x000000fc0200720c */ /* 0x000fe200077c6670 */
[----:B------:R-:W-:Y:S01]  /*1ce60*/  IMAD.IADD R2, R251, 0x1, -R2 ;  /* 0x00000001fb027824 */ /* 0x000fe200078e0a02 */
[C---:B------:R-:W-:Y:S02]  /*1ce70*/  ISETP.GE.OR P4, PT, R4.reuse, R216, !P4 ;  /* 0x000000d80400720c */ /* 0x040fe40006786670 */
[----:B------:R-:W-:Y:S02]  /*1ce80*/  ISETP.GE.OR P0, PT, R4, R252, !P0 ;  /* 0x000000fc0400720c */ /* 0x000fe40004706670 */
[----:B------:R-:W-:Y:S02]  /*1ce90*/  IABS R9, R7 ;  /* 0x0000000700097213 */ /* 0x000fe40000000000 */
[----:B------:R-:W-:Y:S02]  /*1cea0*/  IADD3 R4, R249, -R3, RZ ;  /* 0x80000003f9047210 */ /* 0x000fe40007ffe0ff */
[----:B------:R-:W-:Y:S02]  /*1ceb0*/  IABS R8, R6 ;  /* 0x0000000600087213 */ /* 0x000fe40000000000 */
[----:B------:R-:W-:Y:S02]  /*1cec0*/  IABS R6, R2 ;  /* 0x0000000200067213 */ /* 0x000fe40000000000 */
[----:B------:R-:W-:Y:S01]  /*1ced0*/  IABS R2, R4 ;  /* 0x0000000400027213 */ /* 0x000fe20000000000 */
[----:B------:R-:W-:Y:S01]  /*1cee0*/  IMAD.MOV.U32 R4, RZ, RZ, R9 ;  /* 0x000000ffff047224 */ /* 0x000fe200078e0009 */
        /* <DEDUP_REMOVED lines=10> */
[----:B------:R-:W-:Y:S02]  /*1cf90*/  VIADD R2, R0, 0x29 ;  /* 0x0000002900027836 */ /* 0x000fe40000000000 */
[----:B------:R-:W-:Y:S01]  /*1cfa0*/  FFMA.FTZ R43, R6, -UR19, R43 ;  /* 0x80000013062b7c23 */ /* 0x000fe2000801002b */
[----:B------:R-:W-:Y:S01]  /*1cfb0*/  FSEL R37, R37, -INF , !P1 ;  /* 0xff80000025257808 */ /* 0x000fe20004800000 */
[--C-:B------:R-:W-:Y:S01]  /*1cfc0*/  IMAD.IADD R6, R251, 0x1, -R3.reuse ;  /* 0x00000001fb067824 */ /* 0x100fe200078e0a03 */
[----:B------:R-:W-:Y:S01]  /*1cfd0*/  FSEL R39, R39, -INF , !P2 ;  /* 0xff80000027277808 */ /* 0x000fe20005000000 */
[----:B------:R-:W-:Y:S01]  /*1cfe0*/  FFMA.FTZ R42, R7, -UR19, R42 ;  /* 0x80000013072a7c23 */ /* 0x000fe2000801002a */
[----:B------:R-:W-:Y:S01]  /*1cff0*/  FSEL R40, R40, -INF , !P4 ;  /* 0xff80000028287808 */ /* 0x000fe20006000000 */
[--C-:B------:R-:W-:Y:S01]  /*1d000*/  IMAD.IADD R5, R250, 0x1, -R3.reuse ;  /* 0x00000001fa057824 */ /* 0x100fe200078e0a03 */
[----:B------:R-:W-:Y:S01]  /*1d010*/  FSEL R41, R41, -INF , !P5 ;  /* 0xff80000029297808 */ /* 0x000fe20006800000 */
[C---:B------:R-:W-:Y:S01]  /*1d020*/  IMAD.IADD R7, R248.reuse, 0x1, -R3 ;  /* 0x00000001f8077824 */ /* 0x040fe200078e0a03 */
[C---:B------:R-:W-:Y:S02]  /*1d030*/  ISETP.GE.AND P1, PT, R3.reuse, R245, PT ;  /* 0x000000f50300720c */ /* 0x040fe40003f26270 */
[C---:B------:R-:W-:Y:S02]  /*1d040*/  ISETP.GE.AND P2, PT, R3.reuse, R247, PT ;  /* 0x000000f70300720c */ /* 0x040fe40003f46270 */
[C---:B------:R-:W-:Y:S02]  /*1d050*/  ISETP.GE.AND P4, PT, R3.reuse, R246, PT ;  /* 0x000000f60300720c */ /* 0x040fe40003f86270 */
[----:B------:R-:W-:Y:S02]  /*1d060*/  ISETP.GE.AND P5, PT, R3, R244, PT ;  /* 0x000000f40300720c */ /* 0x000fe40003fa6270 */
[----:B------:R-:W-:Y:S02]  /*1d070*/  IADD3 R4, R249, -R2, RZ ;  /* 0x80000002f9047210 */ /* 0x000fe40007ffe0ff */
[C---:B------:R-:W-:Y:S02]  /*1d080*/  ISETP.GE.OR P1, PT, R3.reuse, R216, !P1 ;  /* 0x000000d80300720c */ /* 0x040fe40004f26670 */
[C---:B------:R-:W-:Y:S02]  /*1d090*/  ISETP.GE.OR P2, PT, R3.reuse, R215, !P2 ;  /* 0x000000d70300720c */ /* 0x040fe40005746670 */
[C---:B------:R-:W-:Y:S02]  /*1d0a0*/  ISETP.GE.OR P4, PT, R3.reuse, R212, !P4 ;  /* 0x000000d40300720c */ /* 0x040fe40006786670 */
[----:B------:R-:W-:Y:S02]  /*1d0b0*/  ISETP.GE.OR P5, PT, R3, R252, !P5 ;  /* 0x000000fc0300720c */ /* 0x000fe40006fa6670 */
[----:B------:R-:W-:Y:S02]  /*1d0c0*/  IABS R8, R6 ;  /* 0x0000000600087213 */ /* 0x000fe40000000000 */
[----:B------:R-:W-:Y:S02]  /*1d0d0*/  IABS R3, R4 ;  /* 0x0000000400037213 */ /* 0x000fe40000000000 */
[----:B------:R-:W-:Y:S02]  /*1d0e0*/  IABS R6, R5 ;  /* 0x0000000500067213 */ /* 0x000fe40000000000 */
[----:B------:R-:W-:Y:S01]  /*1d0f0*/  IABS R4, R7 ;  /* 0x0000000700047213 */ /* 0x000fe20000000000 */
[----:B------:R-:W-:Y:S01]  /*1d100*/  IMAD.IADD R7, R248, 0x1, -R2 ;  /* 0x00000001f8077824 */ /* 0x000fe200078e0a02 */
[----:B------:R-:W-:Y:S02]  /*1d110*/  MOV R5, R8 ;  /* 0x0000000800057202 */ /* 0x000fe40000000f00 */
[----:B------:R-:W-:Y:S02]  /*1d120*/  I2FP.F32.S32 R6, R6 ;  /* 0x0000000600067245 */ /* 0x000fe40000201400 */
[----:B------:R-:W-:Y:S02]  /*1d130*/  I2FP.F32.S32 R4, R4 ;  /* 0x0000000400047245 */ /* 0x000fe40000201400 */
[----:B------:R-:W-:Y:S01]  /*1d140*/  I2FP.F32.S32 R3, R3 ;  /* 0x0000000300037245 */ /* 0x000fe20000201400 */
[----:B------:R-:W-:Y:S01]  /*1d150*/  FFMA.FTZ R50, R6, -UR19, R50 ;  /* 0x8000001306327c23 */ /* 0x000fe20008010032 */
[----:B------:R-:W-:Y:S01]  /*1d160*/  FSEL R44, R44, -INF , !P1 ;  /* 0xff8000002c2c7808 */ /* 0x000fe20004800000 */
[----:B------:R-:W-:Y:S01]  /*1d170*/  FFMA.FTZ R48, R4, -UR19, R48 ;  /* 0x8000001304307c23 */ /* 0x000fe20008010030 */
[C---:B------:R-:W-:Y:S01]  /*1d180*/  ISETP.GE.AND P1, PT, R2.reuse, R245, PT ;  /* 0x000000f50200720c */ /* 0x040fe20003f26270 */
[----:B------:R-:W-:Y:S01]  /*1d190*/  FFMA.FTZ R45, R3, -UR19, R45 ;  /* 0x80000013032d7c23 */ /* 0x000fe2000801002d */
[----:B------:R-:W-:Y:S01]  /*1d1a0*/  I2FP.F32.S32 R5, R5 ;  /* 0x0000000500057245 */ /* 0x000fe20000201400 */
[----:B------:R-:W-:Y:S01]  /*1d1b0*/  IMAD.IADD R3, R251, 0x1, -R2 ;  /* 0x00000001fb037824 */ /* 0x000fe200078e0a02 */
[----:B------:R-:W-:Y:S01]  /*1d1c0*/  ISETP.GE.OR P1, PT, R2, R216, !P1 ;  /* 0x000000d80200720c */ /* 0x000fe20004f26670 */
[----:B------:R-:W-:Y:S01]  /*1d1d0*/  VIADD R4, R0, 0x30 ;  /* 0x0000003000047836 */ /* 0x000fe20000000000 */
[----:B------:R-:W-:Y:S01]  /*1d1e0*/  FSEL R50, R50, -INF , !P4 ;  /* 0xff80000032327808 */ /* 0x000fe20006000000 */
[----:B------:R-:W-:Y:S01]  /*1d1f0*/  FFMA.FTZ R46, R5, -UR19, R46 ;  /* 0x80000013052e7c23 */ /* 0x000fe2000801002e */
[----:B------:R-:W-:Y:S01]  /*1d200*/  IADD3 R5, R250, -R2, RZ ;  /* 0x80000002fa057210 */ /* 0x000fe20007ffe0ff */
[--C-:B------:R-:W-:Y:S01]  /*1d210*/  IMAD.IADD R6, R248, 0x1, -R4.reuse ;  /* 0x00000001f8067824 */ /* 0x100fe200078e0a04 */
[----:B------:R-:W-:Y:S02]  /*1d220*/  FSEL R48, R48, -INF , !P2 ;  /* 0xff80000030307808 */ /* 0x000fe40005000000 */
[----:B------:R-:W-:Y:S02]  /*1d230*/  FSEL R45, R45, -INF , !P1 ;  /* 0xff8000002d2d7808 */ /* 0x000fe40004800000 */
[C---:B------:R-:W-:Y:S02]  /*1d240*/  ISETP.GE.AND P1, PT, R2.reuse, R247, PT ;  /* 0x000000f70200720c */ /* 0x040fe40003f26270 */
[C---:B------:R-:W-:Y:S02]  /*1d250*/  ISETP.GE.AND P2, PT, R2.reuse, R246, PT ;  /* 0x000000f60200720c */ /* 0x040fe40003f46270 */
[C---:B------:R-:W-:Y:S02]  /*1d260*/  ISETP.GE.AND P4, PT, R2.reuse, R244, PT ;  /* 0x000000f40200720c */ /* 0x040fe40003f86270 */
[----:B------:R-:W-:Y:S02]  /*1d270*/  IABS R3, R3 ;  /* 0x0000000300037213 */ /* 0x000fe40000000000 */
[----:B------:R-:W-:Y:S02]  /*1d280*/  IABS R8, R5 ;  /* 0x0000000500087213 */ /* 0x000fe40000000000 */
[C---:B------:R-:W-:Y:S02]  /*1d290*/  ISETP.GE.OR P1, PT, R2.reuse, R215, !P1 ;  /* 0x000000d70200720c */ /* 0x040fe40004f26670 */
[C---:B------:R-:W-:Y:S02]  /*1d2a0*/  ISETP.GE.OR P2, PT, R2.reuse, R212, !P2 ;  /* 0x000000d40200720c */ /* 0x040fe40005746670 */
[----:B------:R-:W-:Y:S01]  /*1d2b0*/  ISETP.GE.OR P4, PT, R2, R252, !P4 ;  /* 0x000000fc0200720c */ /* 0x000fe20006786670 */
[----:B------:R-:W-:Y:S01]  /*1d2c0*/  IMAD.IADD R2, R250, 0x1, -R4 ;  /* 0x00000001fa027824 */ /* 0x000fe200078e0a04 */
[----:B------:R-:W-:Y:S02]  /*1d2d0*/  MOV R5, R3 ;  /* 0x0000000300057202 */ /* 0x000fe40000000f00 */
[----:B------:R-:W-:Y:S01]  /*1d2e0*/  IABS R3, R6 ;  /* 0x0000000600037213 */ /* 0x000fe20000000000 */
[----:B------:R-:W-:Y:S01]  /*1d2f0*/  IMAD.MOV.U32 R6, RZ, RZ, R8 ;  /* 0x000000ffff067224 */ /* 0x000fe200078e0008 */
[----:B------:R-:W-:Y:S02]  /*1d300*/  IABS R7, R7 ;  /* 0x0000000700077213 */ /* 0x000fe40000000000 */
[----:B------:R-:W-:Y:S02]  /*1d310*/  I2FP.F32.S32 R5, R5 ;  /* 0x0000000500057245 */ /* 0x000fe40000201400 */
[----:B------:R-:W-:Y:S02]  /*1d320*/  IABS R2, R2 ;  /* 0x0000000200027213 */ /* 0x000fe40000000000 */
[----:B------:R-:W-:Y:S01]  /*1d330*/  I2FP.F32.S32 R7, R7 ;  /* 0x0000000700077245 */ /* 0x000fe20000201400 */
[----:B------:R-:W-:Y:S01]  /*1d340*/  FFMA.FTZ R47, R5, -UR19, R47 ;  /* 0x80000013052f7c23 */ /* 0x000fe2000801002f */
[----:B------:R-:W-:Y:S02]  /*1d350*/  I2FP.F32.S32 R6, R6 ;  /* 0x0000000600067245 */ /* 0x000fe40000201400 */
[----:B------:R-:W-:Y:S01]  /*1d360*/  I2FP.F32.S32 R5, R3 ;  /* 0x0000000300057245 */ /* 0x000fe20000201400 */
[----:B------:R-:W-:Y:S01]  /*1d370*/  VIADD R3, R0, 0x31 ;  /* 0x0000003100037836 */ /* 0x000fe20000000000 */
[----:B------:R-:W-:Y:S01]  /*1d380*/  I2FP.F32.S32 R2, R2 ;  /* 0x0000000200027245 */ /* 0x000fe20000201400 */
[----:B------:R-:W-:Y:S01]  /*1d390*/  FFMA.FTZ R49, R7, -UR19, R49 ;  /* 0x8000001307317c23 */ /* 0x000fe20008010031 */
[----:B------:R-:W-:Y:S01]  /*1d3a0*/  FFMA.FTZ R51, R6, -UR19, R51 ;  /* 0x8000001306337c23 */ /* 0x000fe20008010033 */
[----:B------:R-:W-:Y:S02]  /*1d3b0*/  IMAD.IADD R6, R250, 0x1, -R3 ;  /* 0x00000001fa067824 */ /* 0x000fe400078e0a03 */
[----:B------:R-:W-:Y:S01]  /*1d3c0*/  FFMA.FTZ R52, R5, -UR19, R52 ;  /* 0x8000001305347c23 */ /* 0x000fe20008010034 */
[----:B------:R-:W-:Y:S01]  /*1d3d0*/  FFMA.FTZ R54, R2, -UR19, R54 ;  /* 0x8000001302367c23 */ /* 0x000fe20008010036 */
[----:B------:R-:W-:Y:S01]  /*1d3e0*/  IADD3 R2, R248, -R3, RZ ;  /* 0x80000003f8027210 */ /* 0x000fe20007ffe0ff */
[----:B------:R-:W-:Y:S01]  /*1d3f0*/  IMAD.IADD R7, R249, 0x1, -R4 ;  /* 0x00000001f9077824 */ /* 0x000fe200078e0a04 */
[----:B------:R-:W-:Y:S02]  /*1d400*/  FSEL R49, R49, -INF , !P1 ;  /* 0xff80000031317808 */ /* 0x000fe40004800000 */
[----:B------:R-:W-:Y:S02]  /*1d410*/  FSEL R51, R51, -INF , !P2 ;  /* 0xff80000033337808 */ /* 0x000fe40005000000 */
[C---:B------:R-:W-:Y:S02]  /*1d420*/  ISETP.GE.AND P1, PT, R4.reuse, R247, PT ;  /* 0x000000f70400720c */ /* 0x040fe40003f26270 */
[C---:B------:R-:W-:Y:S02]  /*1d430*/  ISETP.GE.AND P2, PT, R4.reuse, R246, PT ;  /* 0x000000f60400720c */ /* 0x040fe40003f46270 */
[----:B------:R-:W-:Y:S02]  /*1d440*/  IABS R5, R2 ;  /* 0x0000000200057213 */ /* 0x000fe40000000000 */
[----:B------:R-:W-:Y:S02]  /*1d450*/  IABS R2, R6 ;  /* 0x0000000600027213 */ /* 0x000fe40000000000 */
[C---:B------:R-:W-:Y:S02]  /*1d460*/  ISETP.GE.OR P1, PT, R4.reuse, R215, !P1 ;  /* 0x000000d70400720c */ /* 0x040fe40004f26670 */
[----:B------:R-:W-:Y:S02]  /*1d470*/  ISETP.GE.OR P2, PT, R4, R212, !P2 ;  /* 0x000000d40400720c */ /* 0x000fe40005746670 */
[----:B------:R-:W-:Y:S02]  /*1d480*/  I2FP.F32.S32 R5, R5 ;  /* 0x0000000500057245 */ /* 0x000fe40000201400 */
[----:B------:R-:W-:Y:S02]  /*1d490*/  I2FP.F32.S32 R2, R2 ;  /* 0x0000000200027245 */ /* 0x000fe40000201400 */
[----:B------:R-:W-:Y:S01]  /*1d4a0*/  FSEL R54, R54, -INF , !P2 ;  /* 0xff80000036367808 */ /* 0x000fe20005000000 */
[----:B------:R-:W-:Y:S01]  /*1d4b0*/  FFMA.FTZ R53, R5, -UR19, R53 ;  /* 0x8000001305357c23 */ /* 0x000fe20008010035 */
[----:B------:R-:W-:Y:S01]  /*1d4c0*/  FSEL R52, R52, -INF , !P1 ;  /* 0xff80000034347808 */ /* 0x000fe20004800000 */
[----:B------:R-:W-:Y:S01]  /*1d4d0*/  FFMA.FTZ R55, R2, -UR19, R55 ;  /* 0x8000001302377c23 */ /* 0x000fe20008010037 */
[C---:B------:R-:W-:Y:S01]  /*1d4e0*/  ISETP.GE.AND P1, PT, R3.reuse, R247, PT ;  /* 0x000000f70300720c */ /* 0x040fe20003f26270 */
[----:B------:R-:W-:Y:S01]  /*1d4f0*/  VIADD R2, R0, 0x38 ;  /* 0x0000003800027836 */ /* 0x000fe20000000000 */
[C---:B------:R-:W-:Y:S02]  /*1d500*/  ISETP.GE.AND P2, PT, R3.reuse, R246, PT ;  /* 0x000000f60300720c */ /* 0x040fe40003f46270 */
[----:B------:R-:W-:Y:S01]  /*1d510*/  ISETP.GE.OR P1, PT, R3, R215, !P1 ;  /* 0x000000d70300720c */ /* 0x000fe20004f26670 */
[----:B------:R-:W-:Y:S01]  /*1d520*/  IMAD.IADD R5, R249, 0x1, -R2 ;  /* 0x00000001f9057824 */ /* 0x000fe200078e0a02 */
[----:B------:R-:W-:Y:S02]  /*1d530*/  ISETP.GE.OR P2, PT, R3, R212, !P2 ;  /* 0x000000d40300720c */ /* 0x000fe40005746670 */
[----:B------:R-:W-:Y:S02]  /*1d540*/  FSEL R53, R53, -INF , !P1 ;  /* 0xff80000035357808 */ /* 0x000fe40004800000 */
[----:B------:R-:W-:Y:S02]  /*1d550*/  FSEL R55, R55, -INF , !P2 ;  /* 0xff80000037377808 */ /* 0x000fe40005000000 */
[C---:B------:R-:W-:Y:S02]  /*1d560*/  ISETP.GE.AND P1, PT, R4.reuse, R245, PT ;  /* 0x000000f50400720c */ /* 0x040fe40003f26270 */
[----:B------:R-:W-:Y:S02]  /*1d570*/  ISETP.GE.AND P2, PT, R4, R244, PT ;  /* 0x000000f40400720c */ /* 0x000fe40003f46270 */
[----:B------:R-:W-:Y:S02]  /*1d580*/  IADD3 R0, R0, 0x39, RZ ;  /* 0x0000003900007810 */ /* 0x000fe40007ffe0ff */
[C---:B------:R-:W-:Y:S02]  /*1d590*/  ISETP.GE.OR P1, PT, R4.reuse, R216, !P1 ;  /* 0x000000d80400720c */ /* 0x040fe40004f26670 */
[----:B------:R-:W-:Y:S01]  /*1d5a0*/  ISETP.GE.OR P2, PT, R4, R252, !P2 ;  /* 0x000000fc0400720c */ /* 0x000fe20005746670 */
[----:B------:R-:W-:Y:S01]  /*1d5b0*/  IMAD.IADD R4, R251, 0x1, -R4 ;  /* 0x00000001fb047824 */ /* 0x000fe200078e0a04 */
[----:B------:R-:W-:Y:S01]  /*1d5c0*/  IABS R5, R5 ;  /* 0x0000000500057213 */ /* 0x000fe20000000000 */
[C---:B------:R-:W-:Y:S01]  /*1d5d0*/  IMAD.IADD R8, R249.reuse, 0x1, -R0 ;  /* 0x00000001f9087824 */ /* 0x040fe200078e0a00 */
[----:B------:R-:W-:Y:S02]  /*1d5e0*/  IADD3 R6, R249, -R3, RZ ;  /* 0x80000003f9067210 */ /* 0x000fe40007ffe0ff */
[----:B------:R-:W-:Y:S02]  /*1d5f0*/  IABS R9, R4 ;  /* 0x0000000400097213 */ /* 0x000fe40000000000 */
[----:B------:R-:W-:Y:S02]  /*1d600*/  IABS R4, R8 ;  /* 0x0000000800047213 */ /* 0x000fe40000000000 */
[----:B------:R-:W-:Y:S02]  /*1d610*/  MOV R8, R9 ;  /* 0x0000000900087202 */ /* 0x000fe40000000f00 */
[----:B------:R-:W-:Y:S02]  /*1d620*/  IABS R7, R7 ;  /* 0x0000000700077213 */ /* 0x000fe40000000000 */
[----:B------:R-:W-:Y:S02]  /*1d630*/  I2FP.F32.S32 R5, R5 ;  /* 0x0000000500057245 */ /* 0x000fe40000201400 */
[----:B------:R-:W-:Y:S02]  /*1d640*/  I2FP.F32.S32 R8, R8 ;  /* 0x0000000800087245 */ /* 0x000fe40000201400 */
[----:B------:R-:W-:Y:S01]  /*1d650*/  IABS R6, R6 ;  /* 0x0000000600067213 */ /* 0x000fe20000000000 */
[----:B------:R-:W-:Y:S01]  /*1d660*/  FFMA.FTZ R60, R5, -UR19, R60 ;  /* 0x80000013053c7c23 */ /* 0x000fe2000801003c */
[----:B------:R-:W-:Y:S01]  /*1d670*/  I2FP.F32.S32 R4, R4 ;  /* 0x0000000400047245 */ /* 0x000fe20000201400 */
[----:B------:R-:W-:Y:S01]  /*1d680*/  IMAD.IADD R5, R248, 0x1, -R2 ;  /* 0x00000001f8057824 */ /* 0x000fe200078e0a02 */
[----:B------:R-:W-:Y:S01]  /*1d690*/  I2FP.F32.S32 R7, R7 ;  /* 0x0000000700077245 */ /* 0x000fe20000201400 */
[----:B------:R-:W-:Y:S01]  /*1d6a0*/  FFMA.FTZ R58, R8, -UR19, R58 ;  /* 0x80000013083a7c23 */ /* 0x000fe2000801003a */
[----:B------:R-:W-:Y:S01]  /*1d6b0*/  I2FP.F32.S32 R6, R6 ;  /* 0x0000000600067245 */ /* 0x000fe20000201400 */
[----:B------:R-:W-:Y:S02]  /*1d6c0*/  IMAD.IADD R8, R250, 0x1, -R0 ;  /* 0x00000001fa087824 */ /* 0x000fe400078e0a00 */
[----:B------:R-:W-:Y:S01]  /*1d6d0*/  FFMA.FTZ R61, R4, -UR19, R61 ;  /* 0x80000013043d7c23 */ /* 0x000fe2000801003d */
[----:B------:R-:W-:Y:S01]  /*1d6e0*/  FFMA.FTZ R56, R7, -UR19, R56 ;  /* 0x8000001307387c23 */ /* 0x000fe20008010038 */
[----:B------:R-:W-:Y:S02]  /*1d6f0*/  IMAD.IADD R4, R250, 0x1, -R2 ;  /* 0x00000001fa047824 */ /* 0x000fe400078e0a02 */
[----:B------:R-:W-:Y:S01]  /*1d700*/  FFMA.FTZ R57, R6, -UR19, R57 ;  /* 0x8000001306397c23 */ /* 0x000fe20008010039 */
[----:B------:R-:W-:Y:S02]  /*1d710*/  IADD3 R6, R248, -R0, RZ ;  /* 0x80000000f8067210 */ /* 0x000fe40007ffe0ff */
[----:B------:R-:W-:Y:S02]  /*1d720*/  IABS R7, R5 ;  /* 0x0000000500077213 */ /* 0x000fe40000000000 */
[----:B------:R-:W-:Y:S02]  /*1d730*/  IABS R5, R8 ;  /* 0x0000000800057213 */ /* 0x000fe40000000000 */
[----:B------:R-:W-:Y:S02]  /*1d740*/  FSEL R56, R56, -INF , !P1 ;  /* 0xff80000038387808 */ /* 0x000fe40004800000 */
[C---:B------:R-:W-:Y:S02]  /*1d750*/  ISETP.GE.AND P1, PT, R3.reuse, R245, PT ;  /* 0x000000f50300720c */ /* 0x040fe40003f26270 */
[----:B------:R-:W-:Y:S02]  /*1d760*/  IABS R4, R4 ;  /* 0x0000000400047213 */ /* 0x000fe40000000000 */
[----:B------:R-:W-:Y:S02]  /*1d770*/  IABS R6, R6 ;  /* 0x0000000600067213 */ /* 0x000fe40000000000 */
[----:B------:R-:W-:Y:S02]  /*1d780*/  I2FP.F32.S32 R5, R5 ;  /* 0x0000000500057245 */ /* 0x000fe40000201400 */
[----:B------:R-:W-:Y:S02]  /*1d790*/  ISETP.GE.OR P1, PT, R3, R216, !P1 ;  /* 0x000000d80300720c */ /* 0x000fe40004f26670 */
[----:B------:R-:W-:Y:S01]  /*1d7a0*/  I2FP.F32.S32 R4, R4 ;  /* 0x0000000400047245 */ /* 0x000fe20000201400 */
[----:B------:R-:W-:Y:S01]  /*1d7b0*/  FFMA.FTZ R67, R5, -UR19, R67 ;  /* 0x8000001305437c23 */ /* 0x000fe20008010043 */
[----:B------:R-:W-:Y:S02]  /*1d7c0*/  I2FP.F32.S32 R6, R6 ;  /* 0x0000000600067245 */ /* 0x000fe40000201400 */
[----:B------:R-:W-:Y:S01]  /*1d7d0*/  I2FP.F32.S32 R7, R7 ;  /* 0x0000000700077245 */ /* 0x000fe20000201400 */
[----:B------:R-:W-:Y:S01]  /*1d7e0*/  FFMA.FTZ R66, R4, -UR19, R66 ;  /* 0x8000001304427c23 */ /* 0x000fe20008010042 */
[----:B------:R-:W-:Y:S01]  /*1d7f0*/  FMNMX.FTZ R5, R141, R137, !PT ;  /* 0x000000898d057209 */ /* 0x000fe20007810000 */
[----:B------:R-:W-:Y:S01]  /*1d800*/  FFMA.FTZ R65, R6, -UR19, R65 ;  /* 0x8000001306417c23 */ /* 0x000fe20008010041 */
[----:B------:R-:W-:Y:S01]  /*1d810*/  FSEL R57, R57, -INF , !P1 ;  /* 0xff80000039397808 */ /* 0x000fe20004800000 */
[----:B------:R-:W-:Y:S01]  /*1d820*/  FFMA.FTZ R64, R7, -UR19, R64 ;  /* 0x8000001307407c23 */ /* 0x000fe20008010040 */
        /* <DEDUP_REMOVED lines=9> */
[----:B------:R-:W-:Y:S02]  /*1d8c0*/  ISETP.GE.AND P1, PT, R0, R245, PT ;  /* 0x000000f50000720c */ /* 0x000fe40003f26270 */
[----:B------:R-:W-:Y:S02]  /*1d8d0*/  FMNMX.FTZ R5, R18, R5, !PT ;  /* 0x0000000512057209 */ /* 0x000fe40007810000 */
[----:B------:R-:W-:Y:S02]  /*1d8e0*/  FMNMX.FTZ R6, R17, R6, !PT ;  /* 0x0000000611067209 */ /* 0x000fe40007810000 */
[----:B------:R-:W-:Y:S02]  /*1d8f0*/  ISETP.GE.OR P1, PT, R0, R216, !P1 ;  /* 0x000000d80000720c */ /* 0x000fe40004f26670 */
[----:B------:R-:W-:Y:S02]  /*1d900*/  FMNMX.FTZ R5, R19, R5, !PT ;  /* 0x0000000513057209 */ /* 0x000fe40007810000 */
[----:B------:R-:W-:Y:S02]  /*1d910*/  FMNMX.FTZ R6, R20, R6, !PT ;  /* 0x0000000614067209 */ /* 0x000fe40007810000 */
[----:B------:R-:W-:Y:S02]  /*1d920*/  FSEL R61, R61, -INF , !P1 ;  /* 0xff8000003d3d7808 */ /* 0x000fe40004800000 */
        /* <DEDUP_REMOVED lines=27> */
[----:B------:R-:W-:Y:S01]  /*1dae0*/  FMNMX.FTZ R135, R49, R6, !PT ;  /* 0x0000000631877209 */ /* 0x000fe20007810000 */
[----:B------:R-:W-:Y:S01]  /*1daf0*/  IMAD.IADD R6, R251, 0x1, -R3 ;  /* 0x00000001fb067824 */ /* 0x000fe200078e0a03 */
        /* <DEDUP_REMOVED lines=19> */
[----:B------:R-:W-:Y:S01]  /*1dc30*/  IABS R6, R6 ;  /* 0x0000000600067213 */ /* 0x000fe20000000000 */
[----:B------:R-:W1:Y:S01]  /*1dc40*/  SHFL.BFLY PT, R7, R135, 0x2, 0x1f ;  /* 0x0c401f0087077f89 */ /* 0x000e6200000e0000 */
[----:B------:R-:W-:Y:S02]  /*1dc50*/  FMNMX.FTZ R134, R67, R5, !PT ;  /* 0x0000000543867209 */ /* 0x000fe40007810000 */
[----:B------:R-:W-:Y:S02]  /*1dc60*/  FMNMX.FTZ R3, R57, R3, !PT ;  /* 0x0000000339037209 */ /* 0x000fe40007810000 */
[----:B------:R-:W-:Y:S02]  /*1dc70*/  FMNMX.FTZ R4, R211, R140, !PT ;  /* 0x0000008cd3047209 */ /* 0x000fe40007810000 */
[----:B------:R-:W-:Y:S02]  /*1dc80*/  I2FP.F32.S32 R5, R6 ;  /* 0x0000000600057245 */ /* 0x000fe40000201400 */
[----:B------:R-:W-:Y:S01]  /*1dc90*/  FMNMX.FTZ R3, R60, R3, !PT ;  /* 0x000000033c037209 */ /* 0x000fe20007810000 */
[----:B------:R-:W2:Y:S01]  /*1dca0*/  SHFL.BFLY PT, R6, R134, 0x2, 0x1f ;  /* 0x0c401f0086067f89 */ /* 0x000ea200000e0000 */
[----:B------:R-:W-:Y:S01]  /*1dcb0*/  FMNMX.FTZ R4, R210, R4, !PT ;  /* 0x00000004d2047209 */ /* 0x000fe20007810000 */
[----:B------:R-:W-:Y:S01]  /*1dcc0*/  FFMA.FTZ R59, R5, -UR19, R59 ;  /* 0x80000013053b7c23 */ /* 0x000fe2000801003b */
[----:B------:R-:W-:Y:S02]  /*1dcd0*/  FMNMX.FTZ R3, R61, R3, !PT ;  /* 0x000000033d037209 */ /* 0x000fe40007810000 */
[----:B------:R-:W-:Y:S02]  /*1dce0*/  FMNMX.FTZ R4, R14, R4, !PT ;  /* 0x000000040e047209 */ /* 0x000fe40007810000 */
[----:B------:R-:W-:Y:S01]  /*1dcf0*/  FSEL R30, R42, -INF , !P0 ;  /* 0xff8000002a1e7808 */ /* 0x000fe20004000000 */
[----:B------:R-:W3:Y:S01]  /*1dd00*/  SHFL.BFLY PT, R8, R3, 0x2, 0x1f ;  /* 0x0c401f0003087f89 */ /* 0x000ee200000e0000 */
[----:B------:R-:W-:Y:S02]  /*1dd10*/  FMNMX.FTZ R4, R15, R4, !PT ;  /* 0x000000040f047209 */ /* 0x000fe40007810000 */
[----:B------:R-:W-:Y:S02]  /*1dd20*/  ISETP.GE.AND P0, PT, R2, R244, PT ;  /* 0x000000f40200720c */ /* 0x000fe40003f06270 */
[----:B------:R-:W-:Y:S02]  /*1dd30*/  FMNMX.FTZ R4, R224, R4, !PT ;  /* 0x00000004e0047209 */ /* 0x000fe40007810000 */
[----:B------:R-:W-:Y:S02]  /*1dd40*/  ISETP.GE.OR P0, PT, R2, R252, !P0 ;  /* 0x000000fc0200720c */ /* 0x000fe40004706670 */
[----:B------:R-:W-:Y:S02]  /*1dd50*/  FMNMX.FTZ R4, R214, R4, !PT ;  /* 0x00000004d6047209 */ /* 0x000fe40007810000 */
[----:B------:R-:W-:Y:S02]  /*1dd60*/  IADD3 R5, R251, -R2, RZ ;  /* 0x80000002fb057210 */ /* 0x000fe40007ffe0ff */
[----:B-1----:R-:W-:Y:S02]  /*1dd70*/  FMNMX.FTZ R135, R135, R7, !PT ;  /* 0x0000000787877209 */ /* 0x002fe40007810000 */
[----:B------:R-:W-:Y:S02]  /*1dd80*/  FMNMX.FTZ R2, R232, R4, !PT ;  /* 0x00000004e8027209 */ /* 0x000fe40007810000 */
[----:B--2---:R-:W-:Y:S02]  /*1dd90*/  FMNMX.FTZ R134, R134, R6, !PT ;  /* 0x0000000686867209 */ /* 0x004fe40007810000 */
[----:B------:R-:W-:Y:S01]  /*1dda0*/  FMNMX.FTZ R2, R213, R2, !PT ;  /* 0x00000002d5027209 */ /* 0x000fe20007810000 */
[----:B------:R-:W1:Y:S01]  /*1ddb0*/  SHFL.BFLY PT, R6, R135, 0x1, 0x1f ;  /* 0x0c201f0087067f89 */ /* 0x000e6200000e0000 */
[----:B------:R-:W-:Y:S02]  /*1ddc0*/  IABS R5, R5 ;  /* 0x0000000500057213 */ /* 0x000fe40000000000 */
[----:B------:R-:W-:Y:S05]  /*1ddd0*/  FSEL R27, R43, -INF , !P6 ;  /* 0xff8000002b1b7808 */ /* 0x000fea0007000000 */
[----:B------:R-:W-:Y:S01]  /*1dde0*/  SHFL.BFLY PT, R7, R134, 0x1, 0x1f ;  /* 0x0c201f0086077f89 */ /* 0x000fe200000e0000 */
[----:B------:R-:W-:Y:S02]  /*1ddf0*/  FMNMX.FTZ R2, R30, R2, !PT ;  /* 0x000000021e027209 */ /* 0x000fe40007810000 */
[----:B---3--:R-:W-:Y:S01]  /*1de00*/  FMNMX.FTZ R3, R3, R8, !PT ;  /* 0x0000000803037209 */ /* 0x008fe20007810000 */
[----:B------:R-:W-:Y:S01]  /*1de10*/  IMAD.MOV.U32 R8, RZ, RZ, R5 ;  /* 0x000000ffff087224 */ /* 0x000fe200078e0005 */
[----:B------:R-:W-:Y:S01]  /*1de20*/  FSEL R46, R46, -INF , !P5 ;  /* 0xff8000002e2e7808 */ /* 0x000fe20006800000 */
[----:B------:R-:W-:Y:S01]  /*1de30*/  IMAD.IADD R5, R251, 0x1, -R0 ;  /* 0x00000001fb057824 */ /* 0x000fe200078e0a00 */
[----:B------:R-:W-:Y:S01]  /*1de40*/  FMNMX.FTZ R4, R27, R2, !PT ;  /* 0x000000021b047209 */ /* 0x000fe20007810000 */
[----:B------:R-:W2:Y:S01]  /*1de50*/  SHFL.BFLY PT, R133, R3, 0x1, 0x1f ;  /* 0x0c201f0003857f89 */ /* 0x000ea200000e0000 */
[----:B------:R-:W-:Y:S02]  /*1de60*/  FSEL R47, R47, -INF , !P4 ;  /* 0xff8000002f2f7808 */ /* 0x000fe40006000000 */
[----:B------:R-:W-:Y:S02]  /*1de70*/  FMNMX.FTZ R4, R46, R4, !PT ;  /* 0x000000042e047209 */ /* 0x000fe40007810000 */
[----:B------:R-:W-:Y:S02]  /*1de80*/  I2FP.F32.S32 R8, R8 ;  /* 0x0000000800087245 */ /* 0x000fe40000201400 */
[----:B------:R-:W-:Y:S02]  /*1de90*/  IABS R2, R5 ;  /* 0x0000000500027213 */ /* 0x000fe40000000000 */
[----:B------:R-:W-:Y:S01]  /*1dea0*/  FMNMX.FTZ R4, R47, R4, !PT ;  /* 0x000000042f047209 */ /* 0x000fe20007810000 */
[----:B------:R-:W-:Y:S01]  /*1deb0*/  FFMA.FTZ R62, R8, -UR19, R62 ;  /* 0x80000013083e7c23 */ /* 0x000fe2000801003e */
[----:B------:R-:W-:Y:S02]  /*1dec0*/  FSEL R58, R58, -INF , !P2 ;  /* 0xff8000003a3a7808 */ /* 0x000fe40005000000 */
[----:B------:R-:W-:Y:S02]  /*1ded0*/  I2FP.F32.S32 R5, R2 ;  /* 0x0000000200057245 */ /* 0x000fe40000201400 */
[----:B------:R-:W-:Y:S02]  /*1dee0*/  ISETP.GE.AND P4, PT, R0, R244, PT ;  /* 0x000000f40000720c */ /* 0x000fe40003f86270 */
[----:B------:R-:W-:Y:S01]  /*1def0*/  FSEL R31, R59, -INF , !P1 ;  /* 0xff8000003b1f7808 */ /* 0x000fe20004800000 */
[----:B------:R-:W-:Y:S01]  /*1df00*/  FFMA.FTZ R63, R5, -UR19, R63 ;  /* 0x80000013053f7c23 */ /* 0x000fe2000801003f */
[----:B------:R-:W-:Y:S02]  /*1df10*/  FMNMX.FTZ R2, R58, R4, !PT ;  /* 0x000000043a027209 */ /* 0x000fe40007810000 */
[----:B------:R-:W-:Y:S02]  /*1df20*/  ISETP.GE.OR P4, PT, R0, R252, !P4 ;  /* 0x000000fc0000720c */ /* 0x000fe40006786670 */
[----:B------:R-:W-:Y:S01]  /*1df30*/  FSEL R221, R62, -INF , !P0 ;  /* 0xff8000003edd7808 */ /* 0x000fe20004000000 */
[----:B------:R-:W-:Y:S01]  /*1df40*/  IMAD.MOV.U32 R62, RZ, RZ, R58 ;  /* 0x000000ffff3e7224 */ /* 0x000fe200078e003a */
[----:B------:R-:W-:Y:S02]  /*1df50*/  FMNMX.FTZ R0, R31, R2, !PT ;  /* 0x000000021f007209 */ /* 0x000fe40007810000 */
[----:B-1----:R-:W-:Y:S02]  /*1df60*/  FMNMX.FTZ R135, R135, R6, !PT ;  /* 0x0000000687877209 */ /* 0x002fe40007810000 */
[----:B------:R-:W-:Y:S02]  /*1df70*/  FMNMX.FTZ R0, R221, R0, !PT ;  /* 0x00000000dd007209 */ /* 0x000fe40007810000 */
[----:B------:R-:W-:Y:S01]  /*1df80*/  FSEL R136, R63, -INF , !P4 ;  /* 0xff8000003f887808 */ /* 0x000fe20006000000 */
[C---:B------:R-:W-:Y:S01]  /*1df90*/  FMUL.FTZ R5, R135.reuse, UR4 ;  /* 0x0000000487057c20 */ /* 0x040fe20008410000 */
[----:B------:R-:W-:Y:S01]  /*1dfa0*/  FSETP.NEU.FTZ.AND P2, PT, R135, -INF , PT ;  /* 0xff8000008700780b */ /* 0x000fe20003f5d000 */
[----:B------:R-:W-:Y:S01]  /*1dfb0*/  IMAD.MOV.U32 R63, RZ, RZ, R31 ;  /* 0x000000ffff3f7224 */ /* 0x000fe200078e001f */
[----:B------:R-:W-:Y:S02]  /*1dfc0*/  FMNMX.FTZ R0, R136, R0, !PT ;  /* 0x0000000088007209 */ /* 0x000fe40007810000 */
[----:B------:R-:W-:Y:S02]  /*1dfd0*/  FSEL R5, R5, RZ, P2 ;  /* 0x000000ff05057208 */ /* 0x000fe40001000000 */
[----:B--2---:R-:W-:Y:S01]  /*1dfe0*/  FMNMX.FTZ R133, R3, R133, !PT ;  /* 0x0000008503857209 */ /* 0x004fe20007810000 */
        /* <DEDUP_REMOVED lines=11> */
[----:B------:R-:W-:Y:S01]  /*1e0a0*/  FSEL R4, R134, RZ, P1 ;  /* 0x000000ff86047208 */ /* 0x000fe20000800000 */
[--C-:B------:R-:W-:Y:S01]  /*1e0b0*/  FFMA.FTZ R219, R21, UR4, -R5.reuse ;  /* 0x0000000415db7c23 */ /* 0x100fe20008010805 */
[----:B------:R-:W-:Y:S03]  /*1e0c0*/  FSEL R7, R7, RZ, P1 ;  /* 0x000000ff07077208 */ /* 0x000fe60000800000 */
[----:B------:R3:W-:Y:S01]  /*1e0d0*/  MUFU.EX2 R212, R6 ;  /* 0x0000000600d47308 */ /* 0x0007e20000000800 */
[----:B------:R-:W-:Y:S01]  /*1e0e0*/  FFMA.FTZ R9, R13, UR4, -R8 ;  /* 0x000000040d097c23 */ /* 0x000fe20008010808 */
[----:B------:R-:W-:Y:S01]  /*1e0f0*/  FADD.FTZ R4, -R4, R138 ;  /* 0x0000008a04047221 */ /* 0x000fe20000010100 */
[----:B------:R-:W-:Y:S01]  /*1e100*/  FFMA.FTZ R223, R33, UR4, -R5 ;  /* 0x0000000421df7c23 */ /* 0x000fe20008010805 */
[----:B------:R-:W-:Y:S01]  /*1e110*/  FFMA.FTZ R215, R34, UR4, -R7 ;  /* 0x0000000422d77c23 */ /* 0x000fe20008010807 */
[--C-:B------:R-:W-:Y:S01]  /*1e120*/  FFMA.FTZ R229, R36, UR4, -R5.reuse ;  /* 0x0000000424e57c23 */ /* 0x100fe20008010805 */
[--C-:B------:R-:W-:Y:S01]  /*1e130*/  FFMA.FTZ R230, R48, UR4, -R5.reuse ;  /* 0x0000000430e67c23 */ /* 0x100fe20008010805 */
[----:B------:R-:W-:Y:S03]  /*1e140*/  FFMA.FTZ R231, R53, UR4, -R5 ;  /* 0x0000000435e77c23 */ /* 0x000fe60008010805 */
[----:B------:R-:W-:Y:S01]  /*1e150*/  MUFU.EX2 R235, R9 ;  /* 0x0000000900eb7308 */ /* 0x000fe20000000800 */
[--C-:B--2---:R-:W-:Y:S01]  /*1e160*/  FFMA.FTZ R3, R209, UR4, -R7.reuse ;  /* 0x00000004d1037c23 */ /* 0x104fe20008010807 */
[----:B-1----:R-:W-:Y:S01]  /*1e170*/  FMNMX.FTZ R0, R0, R2, !PT ;  /* 0x0000000200007209 */ /* 0x002fe20007810000 */
[----:B------:R-:W-:Y:S01]  /*1e180*/  FFMA.FTZ R2, R208, UR4, -R7 ;  /* 0x00000004d0027c23 */ /* 0x000fe20008010807 */
[--C-:B------:R-:W-:Y:S01]  /*1e190*/  FFMA.FTZ R208, R25, UR4, -R8.reuse ;  /* 0x0000000419d07c23 */ /* 0x100fe20008010808 */
[--C-:B------:R-:W-:Y:S01]  /*1e1a0*/  FFMA.FTZ R25, R61, UR4, -R8.reuse ;  /* 0x000000043d197c23 */ /* 0x100fe20008010808 */
[--C-:B------:R-:W-:Y:S01]  /*1e1b0*/  FFMA.FTZ R59, R64, UR4, -R5.reuse ;  /* 0x00000004403b7c23 */ /* 0x100fe20008010805 */
[----:B------:R-:W-:Y:S03]  /*1e1c0*/  FFMA.FTZ R26, R32, UR4, -R5 ;  /* 0x00000004201a7c23 */ /* 0x000fe60008010805 */
[----:B------:R1:W-:Y:S01]  /*1e1d0*/  MUFU.EX2 R141, R3 ;  /* 0x00000003008d7308 */ /* 0x0003e20000000800 */
[----:B---3--:R-:W-:Y:S01]  /*1e1e0*/  FFMA.FTZ R6, R19, UR4, -R7 ;  /* 0x0000000413067c23 */ /* 0x008fe20008010807 */
[--C-:B------:R-:W-:Y:S01]  /*1e1f0*/  FFMA.FTZ R19, R37, UR4, -R5.reuse ;  /* 0x0000000425137c23 */ /* 0x100fe20008010805 */
[----:B------:R-:W-:Y:S01]  /*1e200*/  FFMA.FTZ R16, R49, UR4, -R5 ;  /* 0x0000000431107c23 */ /* 0x000fe20008010805 */
[--C-:B------:R-:W-:Y:S01]  /*1e210*/  FFMA.FTZ R66, R66, UR4, -R7.reuse ;  /* 0x0000000442427c23 */ /* 0x100fe20008010807 */
[--C-:B------:R-:W-:Y:S01]  /*1e220*/  FFMA.FTZ R58, R39, UR4, -R7.reuse ;  /* 0x00000004273a7c23 */ /* 0x100fe20008010807 */
[----:B------:R-:W-:Y:S01]  /*1e230*/  FFMA.FTZ R55, R55, UR4, -R7 ;  /* 0x0000000437377c23 */ /* 0x000fe20008010807 */
[----:B------:R-:W-:Y:S03]  /*1e240*/  IMAD.MOV.U32 R39, RZ, RZ, R27 ;  /* 0x000000ffff277224 */ /* 0x000fe600078e001b */
        /* <DEDUP_REMOVED lines=9> */
[--C-:B-1----:R-:W-:Y:S01]  /*1e2e0*/  FFMA.FTZ R3, R132, UR4, -R8.reuse ;  /* 0x0000000484037c23 */ /* 0x102fe20008010808 */
[--C-:B------:R-:W-:Y:S01]  /*1e2f0*/  FFMA.FTZ R27, R51, UR4, -R7.reuse ;  /* 0x00000004331b7c23 */ /* 0x100fe20008010807 */
[----:B------:R-:W-:Y:S07]  /*1e300*/  MOV R28, R55 ;  /* 0x00000037001c7202 */ /* 0x000fee0000000f00 */
[----:B------:R1:W-:Y:S01]  /*1e310*/  MUFU.EX2 R10, R3 ;  /* 0x00000003000a7308 */ /* 0x0003e20000000800 */
[----:B--2---:R-:W-:Y:S01]  /*1e320*/  FFMA.FTZ R2, R143, UR4, -R8 ;  /* 0x000000048f027c23 */ /* 0x004fe20008010808 */
[----:B------:R-:W-:Y:S01]  /*1e330*/  MOV R143, R224 ;  /* 0x000000e0008f7202 */ /* 0x000fe20000000f00 */
[--C-:B------:R-:W-:Y:S01]  /*1e340*/  FFMA.FTZ R224, R38, UR4, -R7.reuse ;  /* 0x0000000426e07c23 */ /* 0x100fe20008010807 */
[----:B------:R-:W-:Y:S02]  /*1e350*/  IMAD.MOV.U32 R38, RZ, RZ, R232 ;  /* 0x000000ffff267224 */ /* 0x000fe400078e00e8 */
[--C-:B------:R-:W-:Y:S02]  /*1e360*/  FFMA.FTZ R232, R50, UR4, -R7.reuse ;  /* 0x0000000432e87c23 */ /* 0x100fe40008010807 */
[----:B------:R-:W2:Y:S02]  /*1e370*/  LDL.LU R50, [R1+0x20] ;  /* 0x0000200001327983 */ /* 0x000ea40000300800 */
[----:B------:R4:W4:Y:S01]  /*1e380*/  MUFU.EX2 R233, R2 ;  /* 0x0000000200e97308 */ /* 0x0009220000000800 */
[----:B---3--:R-:W-:Y:S01]  /*1e390*/  FFMA.FTZ R6, R12, UR4, -R8 ;  /* 0x000000040c067c23 */ /* 0x008fe20008010808 */
[----:B------:R-:W-:Y:S01]  /*1e3a0*/  FFMA.FTZ R12, R67, UR4, -R7 ;  /* 0x00000004430c7c23 */ /* 0x000fe20008010807 */
[----:B------:R-:W3:Y:S01]  /*1e3b0*/  LDL.LU R61, [R1+0x24] ;  /* 0x00002400013d7983 */ /* 0x000ee20000300800 */
[----:B------:R-:W-:Y:S06]  /*1e3c0*/  MOV R41, R38 ;  /* 0x0000002600297202 */ /* 0x000fec0000000f00 */
[----:B------:R-:W-:Y:S01]  /*1e3d0*/  MUFU.EX2 R217, R6 ;  /* 0x0000000600d97308 */ /* 0x000fe20000000800 */
[--C-:B-1----:R-:W-:Y:S01]  /*1e3e0*/  FFMA.FTZ R3, R142, UR4, -R5.reuse ;  /* 0x000000048e037c23 */ /* 0x102fe20008010805 */
[--C-:B------:R-:W-:Y:S08]  /*1e3f0*/  FFMA.FTZ R142, R52, UR4, -R5.reuse ;  /* 0x00000004348e7c23 */ /* 0x100ff00008010805 */
[----:B------:R1:W-:Y:S01]  /*1e400*/  MUFU.EX2 R216, R3 ;  /* 0x0000000300d87308 */ /* 0x0003e20000000800 */
[----:B----4-:R-:W-:Y:S01]  /*1e410*/  FFMA.FTZ R2, R17, UR4, -R5 ;  /* 0x0000000411027c23 */ /* 0x010fe20008010805 */
[----:B------:R-:W-:Y:S01]  /*1e420*/  MOV R34, R233 ;  /* 0x000000e900227202 */ /* 0x000fe20000000f00 */
[----:B------:R-:W-:Y:S01]  /*1e430*/  FFMA.FTZ R233, R54, UR4, -R7 ;  /* 0x0000000436e97c23 */ /* 0x000fe20008010807 */
[----:B------:R-:W-:Y:S03]  /*1e440*/  FFMA.FTZ R17, R65, UR4, -R5 ;  /* 0x0000000441117c23 */ /* 0x000fe60008010805 */
[----:B------:R-:W-:Y:S03]  /*1e450*/  IMAD.MOV.U32 R44, RZ, RZ, R34 ;  /* 0x000000ffff2c7224 */ /* 0x000fe600078e0022 */
[----:B------:R4:W-:Y:S10]  /*1e460*/  MUFU.EX2 R237, R2 ;  /* 0x0000000200ed7308 */ /* 0x0009f40000000800 */
[----:B------:R-:W-:Y:S01]  /*1e470*/  MUFU.EX2 R229, R229 ;  /* 0x000000e500e57308 */ /* 0x000fe20000000800 */
[----:B-1----:R-:W1:Y:S09]  /*1e480*/  SHFL.BFLY PT, R3, R0, 0x1, 0x1f ;  /* 0x0c201f0000037f89 */ /* 0x002e7200000e0000 */
[----:B------:R-:W-:Y:S01]  /*1e490*/  MUFU.EX2 R224, R224 ;  /* 0x000000e000e07308 */ /* 0x000fe20000000800 */
[--C-:B----4-:R-:W-:Y:S01]  /*1e4a0*/  FFMA.FTZ R2, R18, UR4, -R7.reuse ;  /* 0x0000000412027c23 */ /* 0x110fe20008010807 */
[----:B------:R-:W-:Y:S01]  /*1e4b0*/  MOV R18, R213 ;  /* 0x000000d500127202 */ /* 0x000fe20000000f00 */
[--C-:B------:R-:W-:Y:S01]  /*1e4c0*/  FFMA.FTZ R213, R22, UR4, -R7.reuse ;  /* 0x0000000416d57c23 */ /* 0x100fe20008010807 */
[----:B------:R-:W-:Y:S02]  /*1e4d0*/  IMAD.MOV.U32 R22, RZ, RZ, R212 ;  /* 0x000000ffff167224 */ /* 0x000fe400078e00d4 */
[----:B------:R-:W-:Y:S01]  /*1e4e0*/  FFMA.FTZ R212, R23, UR4, -R7 ;  /* 0x0000000417d47c23 */ /* 0x000fe20008010807 */
[----:B------:R-:W-:Y:S01]  /*1e4f0*/  IMAD.MOV.U32 R23, RZ, RZ, R17 ;  /* 0x000000ffff177224 */ /* 0x000fe200078e0011 */
[----:B------:R-:W-:Y:S02]  /*1e500*/  MOV R56, R18 ;  /* 0x0000001200387202 */ /* 0x000fe40000000f00 */
[----:B------:R4:W-:Y:S01]  /*1e510*/  MUFU.EX2 R222, R2 ;  /* 0x0000000200de7308 */ /* 0x0009e20000000800 */
[----:B------:R-:W-:Y:S01]  /*1e520*/  IMAD.MOV.U32 R45, RZ, RZ, R22 ;  /* 0x000000ffff2d7224 */ /* 0x000fe200078e0016 */
[----:B------:R-:W-:Y:S08]  /*1e530*/  MOV R60, R23 ;  /* 0x00000017003c7202 */ /* 0x000ff00000000f00 */
[----:B------:R-:W-:Y:S01]  /*1e540*/  MUFU.EX2 R232, R232 ;  /* 0x000000e800e87308 */ /* 0x000fe20000000800 */
[----:B-1----:R-:W-:Y:S02]  /*1e550*/  FMNMX.FTZ R132, R0, R3, !PT ;  /* 0x0000000300847209 */ /* 0x002fe40007810000 */
[----:B------:R-:W-:Y:S02]  /*1e560*/  FSEL R0, R133, RZ, P0 ;  /* 0x000000ff85007208 */ /* 0x000fe40000000000 */
[----:B------:R-:W-:Y:S03]  /*1e570*/  FSETP.NEU.FTZ.AND P0, PT, R132, -INF , PT ;  /* 0xff8000008400780b */ /* 0x000fe60003f1d000 */
[----:B------:R-:W-:Y:S01]  /*1e580*/  FADD.FTZ R3, -R0, R139 ;  /* 0x0000008b00037221 */ /* 0x000fe20000010100 */
[----:B----4-:R-:W-:Y:S02]  /*1e590*/  FSEL R2, R135, RZ, P2 ;  /* 0x000000ff87027208 */ /* 0x010fe40001000000 */
[----:B------:R-:W-:Y:S01]  /*1e5a0*/  FSEL R0, R132, RZ, P0 ;  /* 0x000000ff84007208 */ /* 0x000fe20000000000 */
[----:B------:R-:W-:Y:S02]  /*1e5b0*/  FMUL.FTZ R3, R3, UR4 ;  /* 0x0000000403037c20 */ /* 0x000fe40008410000 */
[----:B------:R-:W-:Y:S01]  /*1e5c0*/  FADD.FTZ R2, -R2, R137 ;  /* 0x0000008902027221 */ /* 0x000fe20000010100 */
[----:B------:R-:W-:Y:S01]  /*1e5d0*/  FMUL.FTZ R137, R132, UR4 ;  /* 0x0000000484897c20 */ /* 0x000fe20008410000 */
[----:B------:R-:W-:Y:S01]  /*1e5e0*/  FADD.FTZ R6, -R0, R140 ;  /* 0x0000008c00067221 */ /* 0x000fe20000010100 */
[----:B------:R-:W-:Y:S02]  /*1e5f0*/  IMAD.MOV.U32 R140, RZ, RZ, R30 ;  /* 0x000000ffff8c7224 */ /* 0x000fe400078e001e */
[--C-:B------:R-:W-:Y:S01]  /*1e600*/  FFMA.FTZ R30, R40, UR4, -R8.reuse ;  /* 0x00000004281e7c23 */ /* 0x100fe20008010808 */
[----:B------:R-:W-:Y:S01]  /*1e610*/  IMAD.MOV.U32 R40, RZ, RZ, R39 ;  /* 0x000000ffff287224 */ /* 0x000fe200078e0027 */
[----:B------:R-:W-:Y:S02]  /*1e620*/  FSEL R137, R137, RZ, P0 ;  /* 0x000000ff89897208 */ /* 0x000fe40000000000 */
[----:B------:R-:W-:Y:S03]  /*1e630*/  PLOP3.LUT P0, PT, PT, PT, UP0, 0x80, 0x0 ;  /* 0x000000000000781c */ /* 0x000fe60003f0f008 */
[--C-:B------:R-:W-:Y:S01]  /*1e640*/  FFMA.FTZ R0, R211, UR4, -R137.reuse ;  /* 0x00000004d3007c23 */ /* 0x100fe20008010889 */
[--C-:B------:R-:W-:Y:S01]  /*1e650*/  FFMA.FTZ R5, R15, UR4, -R137.reuse ;  /* 0x000000040f057c23 */ /* 0x100fe20008010889 */
[----:B------:R-:W-:Y:S01]  /*1e660*/  FFMA.FTZ R211, R29, UR4, -R8 ;  /* 0x000000041dd37c23 */ /* 0x000fe20008010808 */
[--C-:B------:R-:W-:Y:S01]  /*1e670*/  FFMA.FTZ R9, R210, UR4, -R137.reuse ;  /* 0x00000004d2097c23 */ /* 0x100fe20008010889 */
[----:B------:R1:W-:Y:S01]  /*1e680*/  MUFU.EX2 R139, R0 ;  /* 0x00000000008b7308 */ /* 0x0003e20000000800 */
[----:B------:R-:W-:Y:S09]  /*1e690*/  IMAD.MOV.U32 R29, RZ, RZ, R66 ;  /* 0x000000ffff1d7224 */ /* 0x000ff200078e0042 */
[----:B------:R-:W-:Y:S10]  /*1e6a0*/  MUFU.EX2 R234, R5 ;  /* 0x0000000500ea7308 */ /* 0x000ff40000000800 */
[----:B------:R4:W-:Y:S01]  /*1e6b0*/  MUFU.EX2 R210, R9 ;  /* 0x0000000900d27308 */ /* 0x0009e20000000800 */
[----:B-1----:R-:W-:Y:S01]  /*1e6c0*/  FFMA.FTZ R0, R14, UR4, -R137 ;  /* 0x000000040e007c23 */ /* 0x002fe20008010889 */
[----:B------:R-:W-:Y:S02]  /*1e6d0*/  IMAD.MOV.U32 R14, RZ, RZ, R214 ;  /* 0x000000ffff0e7224 */ /* 0x000fe400078e00d6 */
[----:B------:R-:W-:Y:S01]  /*1e6e0*/  FFMA.FTZ R214, R35, UR4, -R7 ;  /* 0x0000000423d67c23 */ /* 0x000fe20008010807 */
[----:B------:R-:W-:Y:S05]  /*1e6f0*/  MOV R35, R16 ;  /* 0x0000001000237202 */ /* 0x000fea0000000f00 */
[----:B------:R1:W-:Y:S01]  /*1e700*/  MUFU.EX2 R238, R0 ;  /* 0x0000000000ee7308 */ /* 0x0003e20000000800 */
[----:B------:R-:W-:Y:S02]  /*1e710*/  IMAD.MOV.U32 R15, RZ, RZ, R35 ;  /* 0x000000ffff0f7224 */ /* 0x000fe400078e0023 */
[----:B----4-:R-:W-:Y:S01]  /*1e720*/  FFMA.FTZ R9, R57, UR4, -R8 ;  /* 0x0000000439097c23 */ /* 0x010fe20008010808 */
[----:B------:R-:W-:Y:S01]  /*1e730*/  FMUL.FTZ R8, R6, UR4 ;  /* 0x0000000406087c20 */ /* 0x000fe20008410000 */
[----:B------:R-:W-:Y:S02]  /*1e740*/  IMAD.MOV.U32 R57, RZ, RZ, R19 ;  /* 0x000000ffff397224 */ /* 0x000fe400078e0013 */
[----:B-1----:R-:W-:Y:S04]  /*1e750*/  FMUL.FTZ R0, R2, UR4 ;  /* 0x0000000402007c20 */ /* 0x002fe80008410000 */
[----:B------:R1:W4:Y:S02]  /*1e760*/  MUFU.EX2 R2, R0 ;  /* 0x0000000000027308 */ /* 0x0003240000000800 */
[----:B-1----:R-:W-:Y:S01]  /*1e770*/  FMUL.FTZ R0, R4, UR4 ;  /* 0x0000000404007c20 */ /* 0x002fe20008410000 */
[C---:B----4-:R-:W-:Y:S01]  /*1e780*/  FMUL.FTZ R64, R2.reuse, R144 ;  /* 0x0000009002407220 */ /* 0x050fe20000410000 */
[C---:B------:R-:W-:Y:S01]  /*1e790*/  FMUL.FTZ R65, R2.reuse, R145 ;  /* 0x0000009102417220 */ /* 0x040fe20000410000 */
[C---:B------:R-:W-:Y:S01]  /*1e7a0*/  FMUL.FTZ R48, R2.reuse, R152 ;  /* 0x0000009802307220 */ /* 0x040fe20000410000 */
[C---:B------:R-:W-:Y:S01]  /*1e7b0*/  FMUL.FTZ R4, R2.reuse, R172 ;  /* 0x000000ac02047220 */ /* 0x040fe20000410000 */
[C---:B------:R-:W-:Y:S03]  /*1e7c0*/  FMUL.FTZ R5, R2.reuse, R173 ;  /* 0x000000ad02057220 */ /* 0x040fe60000410000 */
[----:B------:R-:W1:Y:S01]  /*1e7d0*/  MUFU.EX2 R0, R0 ;  /* 0x0000000000007308 */ /* 0x000e620000000800 */
        /* <DEDUP_REMOVED lines=16> */
[C---:B-1----:R-:W-:Y:S01]  /*1e8e0*/  FMUL.FTZ R54, R0.reuse, R150 ;  /* 0x0000009600367220 */ /* 0x042fe20000410000 */
[C---:B------:R-:W-:Y:S01]  /*1e8f0*/  FMUL.FTZ R66, R0.reuse, R146 ;  /* 0x0000009200427220 */ /* 0x040fe20000410000 */
[----:B------:R-:W4:Y:S01]  /*1e900*/  LDL.LU R150, [R1+0x28] ;  /* 0x0000280001967983 */ /* 0x000f220000300800 */
[----:B------:R-:W-:Y:S01]  /*1e910*/  FMUL.FTZ R67, R0, R147 ;  /* 0x0000009300437220 */ /* 0x000fe20000410000 */
        /* <DEDUP_REMOVED lines=53> */
[----:B------:R-:W-:Y:S01]  /*1ec70*/  MUFU.EX2 R167, R213 ;  /* 0x000000d500a77308 */ /* 0x000fe20000000800 */
[----:B------:R-:W-:Y:S01]  /*1ec80*/  IMAD.MOV.U32 R149, RZ, RZ, R165 ;  /* 0x000000ffff957224 */ /* 0x000fe200078e00a5 */
[----:B------:R-:W-:Y:S01]  /*1ec90*/  MOV R165, R56 ;  /* 0x0000003800a57202 */ /* 0x000fe20000000f00 */
[----:B------:R-:W-:Y:S02]  /*1eca0*/  IMAD.MOV.U32 R161, RZ, RZ, R9 ;  /* 0x000000ffffa17224 */ /* 0x000fe400078e0009 */
[----:B------:R-:W-:Y:S01]  /*1ecb0*/  FFMA.FTZ R159, R159, UR4, -R137 ;  /* 0x000000049f9f7c23 */ /* 0x000fe20008010889 */
[----:B------:R-:W-:Y:S01]  /*1ecc0*/  IMAD.MOV.U32 R170, RZ, RZ, R149 ;  /* 0x000000ffffaa7224 */ /* 0x000fe200078e0095 */
[----:B------:R-:W-:Y:S01]  /*1ecd0*/  F2FP.BF16.F32.PACK_AB R149, R210, R139 ;  /* 0x0000008bd295723e */ /* 0x000fe200000010ff */
[----:B------:R-:W-:Y:S01]  /*1ece0*/  IMAD.MOV.U32 R166, RZ, RZ, R14 ;  /* 0x000000ffffa67224 */ /* 0x000fe200078e000e */
[----:B------:R-:W-:Y:S01]  /*1ecf0*/  MOV R155, R165 ;  /* 0x000000a5009b7202 */ /* 0x000fe20000000f00 */
[----:B------:R-:W-:Y:S01]  /*1ed00*/  IMAD.MOV.U32 R169, RZ, RZ, R24 ;  /* 0x000000ffffa97224 */ /* 0x000fe200078e0018 */
[----:B------:R-:W-:Y:S01]  /*1ed10*/  MUFU.EX2 R165, R220 ;  /* 0x000000dc00a57308 */ /* 0x000fe20000000800 */
[----:B------:R-:W-:Y:S09]  /*1ed20*/  IMAD.MOV.U32 R172, RZ, RZ, R28 ;  /* 0x000000ffffac7224 */ /* 0x000ff200078e001c */
[----:B------:R-:W-:Y:S10]  /*1ed30*/  MUFU.EX2 R174, R212 ;  /* 0x000000d400ae7308 */ /* 0x000ff40000000800 */
[----:B------:R-:W-:Y:S01]  /*1ed40*/  MUFU.EX2 R161, R161 ;  /* 0x000000a100a17308 */ /* 0x000fe20000000800 */
[----:B--2---:R-:W-:Y:S01]  /*1ed50*/  FFMA.FTZ R152, R2, R50, R11 ;  /* 0x0000003202987223 */ /* 0x004fe2000001000b */
[C---:B------:R-:W-:Y:S08]  /*1ed60*/  FMUL.FTZ R50, R0.reuse, R154 ;  /* 0x0000009a00327220 */ /* 0x040ff00000410000 */
[----:B------:R-:W2:Y:S01]  /*1ed70*/  MUFU.EX2 R2, R3 ;  /* 0x0000000300027308 */ /* 0x000ea20000000800 */
[----:B------:R-:W-:Y:S02]  /*1ed80*/  IMAD.MOV.U32 R154, RZ, RZ, R59 ;  /* 0x000000ffff9a7224 */ /* 0x000fe400078e003b */
[----:B---3--:R-:W-:Y:S01]  /*1ed90*/  FFMA.FTZ R157, R0, R61, R141 ;  /* 0x0000003d009d7223 */ /* 0x008fe2000001008d */
[----:B------:R-:W-:Y:S01]  /*1eda0*/  IMAD.MOV.U32 R61, RZ, RZ, R29 ;  /* 0x000000ffff3d7224 */ /* 0x000fe200078e001d */
[----:B------:R-:W-:Y:S05]  /*1edb0*/  F2FP.BF16.F32.PACK_AB R141, R218, R141 ;  /* 0x0000008dda8d723e */ /* 0x000fea00000010ff */
[----:B------:R3:W1:Y:S01]  /*1edc0*/  MUFU.EX2 R0, R8 ;  /* 0x0000000800007308 */ /* 0x0006620000000800 */
[----:B------:R-:W-:Y:S04]  /*1edd0*/  MOV R148, R61 ;  /* 0x0000003d00947202 */ /* 0x000fe80000000f00 */
[----:B------:R-:W-:Y:S01]  /*1ede0*/  MOV R171, R148 ;  /* 0x0000009400ab7202 */ /* 0x000fe20000000f00 */
[C---:B--2---:R-:W-:Y:S01]  /*1edf0*/  FMUL.FTZ R44, R2.reuse, R184 ;  /* 0x000000b8022c7220 */ /* 0x044fe20000410000 */
[----:B------:R-:W-:Y:S02]  /*1ee00*/  IMAD.MOV.U32 R184, RZ, RZ, R45 ;  /* 0x000000ffffb87224 */ /* 0x000fe400078e002d */
[C---:B------:R-:W-:Y:S01]  /*1ee10*/  FMUL.FTZ R41, R2.reuse, R189 ;  /* 0x000000bd02297220 */ /* 0x040fe20000410000 */
[----:B------:R-:W-:Y:S01]  /*1ee20*/  MOV R189, R143 ;  /* 0x0000008f00bd7202 */ /* 0x000fe20000000f00 */
[----:B------:R-:W-:Y:S01]  /*1ee30*/  FMUL.FTZ R45, R2, R185 ;  /* 0x000000b9022d7220 */ /* 0x000fe20000410000 */
[----:B------:R-:W-:Y:S01]  /*1ee40*/  F2FP.BF16.F32.PACK_AB R143, R236, R222 ;  /* 0x000000deec8f723e */ /* 0x000fe200000010ff */
[C---:B------:R-:W-:Y:S01]  /*1ee50*/  FMUL.FTZ R9, R2.reuse, R205 ;  /* 0x000000cd02097220 */ /* 0x040fe20000410000 */
[----:B------:R-:W-:Y:S01]  /*1ee60*/  F2FP.BF16.F32.PACK_AB R142, R237, R184 ;  /* 0x000000b8ed8e723e */ /* 0x000fe200000010ff */
[----:B---3--:R-:W-:Y:S01]  /*1ee70*/  FMUL.FTZ R8, R2, R204 ;  /* 0x000000cc02087220 */ /* 0x008fe20000410000 */
[----:B------:R-:W-:Y:S01]  /*1ee80*/  MOV R185, R156 ;  /* 0x0000009c00b97202 */ /* 0x000fe20000000f00 */
[----:B-1----:R-:W-:Y:S01]  /*1ee90*/  FMUL.FTZ R11, R0, R207 ;  /* 0x000000cf000b7220 */ /* 0x002fe20000410000 */
[C---:B------:R-:W-:Y:S01]  /*1eea0*/  FMUL.FTZ R12, R2.reuse, R200 ;  /* 0x000000c8020c7220 */ /* 0x040fe20000410000 */
[----:B------:R-:W-:Y:S01]  /*1eeb0*/  FMUL.FTZ R13, R2, R201 ;  /* 0x000000c9020d7220 */ /* 0x000fe20000410000 */
[----:B------:R-:W-:Y:S01]  /*1eec0*/  F2FP.BF16.F32.PACK_AB R148, R185, R10 ;  /* 0x0000000ab994723e */ /* 0x000fe200000010ff */
[-C--:B------:R-:W-:Y:S05]  /*1eed0*/  HMMA.16816.F32.BF16 R4, R140, R144.reuse, R4 ;  /* 0x000000908c04723c */ /* 0x080fea0000041804 */
[----:B------:R-:W-:Y:S01]  /*1eee0*/  MOV R200, R15 ;  /* 0x0000000f00c87202 */ /* 0x000fe20000000f00 */
[C---:B------:R-:W-:Y:S01]  /*1eef0*/  FMUL.FTZ R14, R0.reuse, R202 ;  /* 0x000000ca000e7220 */ /* 0x040fe20000410000 */
[----:B------:R-:W-:Y:S01]  /*1ef00*/  FMUL.FTZ R15, R0, R203 ;  /* 0x000000cb000f7220 */ /* 0x000fe20000410000 */
[----:B------:R-:W-:Y:S03]  /*1ef10*/  IMAD.MOV.U32 R3, RZ, RZ, R160 ;  /* 0x000000ffff037224 */ /* 0x000fe600078e00a0 */
[C---:B------:R-:W-:Y:S01]  /*1ef20*/  FMUL.FTZ R56, R2.reuse, R180 ;  /* 0x000000b402387220 */ /* 0x040fe20000410000 */
[----:B------:R-:W-:Y:S02]  /*1ef30*/  IMAD.MOV.U32 R175, RZ, RZ, R3 ;  /* 0x000000ffffaf7224 */ /* 0x000fe400078e0003 */
[C---:B------:R-:W-:Y:S01]  /*1ef40*/  FMUL.FTZ R24, R2.reuse, R196 ;  /* 0x000000c402187220 */ /* 0x040fe20000410000 */
[----:B------:R-:W-:Y:S01]  /*1ef50*/  IMAD.MOV.U32 R3, RZ, RZ, R164 ;  /* 0x000000ffff037224 */ /* 0x000fe200078e00a4 */
[----:B------:R-:W-:Y:S01]  /*1ef60*/  MOV R164, R27 ;  /* 0x0000001b00a47202 */ /* 0x000fe20000000f00 */
[----:B------:R-:W-:Y:S02]  /*1ef70*/  IMAD.MOV.U32 R180, RZ, RZ, R26 ;  /* 0x000000ffffb47224 */ /* 0x000fe400078e001a */
[----:B------:R-:W-:Y:S01]  /*1ef80*/  FMUL.FTZ R25, R2, R197 ;  /* 0x000000c502197220 */ /* 0x000fe20000410000 */
[C---:B------:R-:W-:Y:S01]  /*1ef90*/  FMUL.FTZ R26, R0.reuse, R198 ;  /* 0x000000c6001a7220 */ /* 0x040fe20000410000 */
[----:B------:R-:W-:Y:S01]  /*1efa0*/  FMUL.FTZ R27, R0, R199 ;  /* 0x000000c7001b7220 */ /* 0x000fe20000410000 */
[C---:B------:R-:W-:Y:S01]  /*1efb0*/  FMUL.FTZ R29, R2.reuse, R193 ;  /* 0x000000c1021d7220 */ /* 0x040fe20000410000 */
[C---:B------:R-:W-:Y:S01]  /*1efc0*/  FMUL.FTZ R40, R2.reuse, R188 ;  /* 0x000000bc02287220 */ /* 0x040fe20000410000 */
[----:B------:R-:W-:Y:S02]  /*1efd0*/  IMAD.MOV.U32 R193, RZ, RZ, R31 ;  /* 0x000000ffffc17224 */ /* 0x000fe400078e001f */
[----:B------:R-:W-:Y:S01]  /*1efe0*/  FMUL.FTZ R28, R2, R192 ;  /* 0x000000c0021c7220 */ /* 0x000fe20000410000 */
        /* <DEDUP_REMOVED lines=10> */
[----:B------:R-:W-:Y:S01]  /*1f090*/  FMUL.FTZ R47, R0, R187 ;  /* 0x000000bb002f7220 */ /* 0x000fe20000410000 */
[----:B------:R-:W-:Y:S02]  /*1f0a0*/  IMAD.MOV.U32 R160, RZ, RZ, R57 ;  /* 0x000000ffffa07224 */ /* 0x000fe400078e0039 */
[----:B------:R-:W-:Y:S01]  /*1f0b0*/  FMUL.FTZ R57, R2, R181 ;  /* 0x000000b502397220 */ /* 0x000fe20000410000 */
[----:B------:R-:W-:Y:S02]  /*1f0c0*/  IMAD.MOV.U32 R201, RZ, RZ, R58 ;  /* 0x000000ffffc97224 */ /* 0x000fe400078e003a */
[C---:B------:R-:W-:Y:S01]  /*1f0d0*/  FMUL.FTZ R58, R0.reuse, R182 ;  /* 0x000000b6003a7220 */ /* 0x040fe20000410000 */
[----:B------:R-:W-:Y:S01]  /*1f0e0*/  FMUL.FTZ R59, R0, R183 ;  /* 0x000000b7003b7220 */ /* 0x000fe20000410000 */
[----:B------:R-:W-:Y:S02]  /*1f0f0*/  IMAD.MOV.U32 R163, RZ, RZ, R160 ;  /* 0x000000ffffa37224 */ /* 0x000fe400078e00a0 */
[C---:B------:R-:W-:Y:S01]  /*1f100*/  FMUL.FTZ R60, R2.reuse, R176 ;  /* 0x000000b0023c7220 */ /* 0x040fe20000410000 */
[----:B------:R-:W-:Y:S02]  /*1f110*/  IMAD.MOV.U32 R160, RZ, RZ, R63 ;  /* 0x000000ffffa07224 */ /* 0x000fe400078e003f */
        /* <DEDUP_REMOVED lines=27> */
[----:B------:R-:W-:Y:S02]  /*1f2d0*/  IMAD.MOV.U32 R205, RZ, RZ, R173 ;  /* 0x000000ffffcd7224 */ /* 0x000fe400078e00ad */
[C---:B------:R-:W-:Y:S01]  /*1f2e0*/  FMUL.FTZ R120, R2.reuse, R120 ;  /* 0x0000007802787220 */ /* 0x040fe20000410000 */
[C---:B------:R-:W-:Y:S01]  /*1f2f0*/  FMUL.FTZ R121, R2.reuse, R121 ;  /* 0x0000007902797220 */ /* 0x040fe20000410000 */
[C---:B------:R-:W-:Y:S01]  /*1f300*/  FMUL.FTZ R124, R2.reuse, R124 ;  /* 0x0000007c027c7220 */ /* 0x040fe20000410000 */
[----:B------:R-:W-:Y:S01]  /*1f310*/  FMUL.FTZ R125, R2, R125 ;  /* 0x0000007d027d7220 */ /* 0x000fe20000410000 */
[----:B------:R-:W-:Y:S02]  /*1f320*/  IMAD.MOV.U32 R181, RZ, RZ, R155 ;  /* 0x000000ffffb57224 */ /* 0x000fe400078e009b */
[C---:B------:R-:W-:Y:S01]  /*1f330*/  FMUL.FTZ R122, R0.reuse, R122 ;  /* 0x0000007a007a7220 */ /* 0x040fe20000410000 */
[C---:B------:R-:W-:Y:S01]  /*1f340*/  FMUL.FTZ R123, R0.reuse, R123 ;  /* 0x0000007b007b7220 */ /* 0x040fe20000410000 */
[C---:B------:R-:W-:Y:S01]  /*1f350*/  FMUL.FTZ R126, R0.reuse, R126 ;  /* 0x0000007e007e7220 */ /* 0x040fe20000410000 */
[----:B------:R-:W-:Y:S01]  /*1f360*/  FMUL.FTZ R127, R0, R127 ;  /* 0x0000007f007f7220 */ /* 0x000fe20000410000 */
[----:B------:R1:W-:Y:S01]  /*1f370*/  MUFU.EX2 R176, R180 ;  /* 0x000000b400b07308 */ /* 0x0003e20000000800 */
[----:B------:R-:W-:Y:S02]  /*1f380*/  IMAD.MOV.U32 R155, RZ, RZ, R162 ;  /* 0x000000ffff9b7224 */ /* 0x000fe400078e00a2 */
[----:B------:R-:W-:Y:S01]  /*1f390*/  FFMA.FTZ R160, R160, UR4, -R137 ;  /* 0x00000004a0a07c23 */ /* 0x000fe20008010889 */
[----:B------:R-:W-:Y:S02]  /*1f3a0*/  IMAD.MOV.U32 R162, RZ, RZ, R231 ;  /* 0x000000ffffa27224 */ /* 0x000fe400078e00e7 */
[--C-:B------:R-:W-:Y:S01]  /*1f3b0*/  FFMA.FTZ R178, R221, UR4, -R137.reuse ;  /* 0x00000004ddb27c23 */ /* 0x100fe20008010889 */
[----:B------:R-:W-:Y:S03]  /*1f3c0*/  FFMA.FTZ R3, R3, UR4, -R137 ;  /* 0x0000000403037c23 */ /* 0x000fe60008010889 */
[----:B------:R-:W-:Y:S10]  /*1f3d0*/  MUFU.EX2 R173, R219 ;  /* 0x000000db00ad7308 */ /* 0x000ff40000000800 */
[----:B------:R-:W-:Y:S01]  /*1f3e0*/  MUFU.EX2 R177, R215 ;  /* 0x000000d700b17308 */ /* 0x000fe20000000800 */
[----:B-1----:R-:W-:Y:S02]  /*1f3f0*/  MOV R180, R200 ;  /* 0x000000c800b47202 */ /* 0x002fe40000000f00 */
[----:B------:R-:W-:Y:S07]  /*1f400*/  MOV R200, R233 ;  /* 0x000000e900c87202 */ /* 0x000fee0000000f00 */
[----:B------:R-:W-:Y:S10]  /*1f410*/  MUFU.EX2 R233, R223 ;  /* 0x000000df00e97308 */ /* 0x000ff40000000800 */
[----:B------:R1:W-:Y:S10]  /*1f420*/  MUFU.EX2 R182, R214 ;  /* 0x000000d600b67308 */ /* 0x0003f40000000800 */
[----:B------:R2:W-:Y:S10]  /*1f430*/  MUFU.EX2 R179, R138 ;  /* 0x0000008a00b37308 */ /* 0x0005f40000000800 */
[----:B------:R-:W-:Y:S01]  /*1f440*/  MUFU.EX2 R231, R211 ;  /* 0x000000d300e77308 */ /* 0x000fe20000000800 */
[----:B-1----:R-:W-:Y:S09]  /*1f450*/  LDSM.16.MT88.4 R212, [R225+0xf800] ;  /* 0x00f80000e1d4783b */ /* 0x002ff20000004200 */
[----:B------:R-:W-:Y:S01]  /*1f460*/  MUFU.EX2 R162, R162 ;  /* 0x000000a200a27308 */ /* 0x000fe20000000800 */
[----:B--2---:R-:W2:Y:S01]  /*1f470*/  LDL.LU R138, [R1+0x2c] ;  /* 0x00002c00018a7983 */ /* 0x004ea20000300800 */
[----:B----4-:R-:W-:Y:S01]  /*1f480*/  FFMA.FTZ R156, R2, R150, R10 ;  /* 0x00000096029c7223 */ /* 0x010fe2000001000a */
[----:B------:R-:W-:Y:S01]  /*1f490*/  F2FP.BF16.F32.PACK_AB R150, R235, R217 ;  /* 0x000000d9eb96723e */ /* 0x000fe200000010ff */
[----:B------:R-:W-:Y:S01]  /*1f4a0*/  FMUL.FTZ R10, R0, R206 ;  /* 0x000000ce000a7220 */ /* 0x000fe20000410000 */
[----:B------:R-:W-:Y:S01]  /*1f4b0*/  IMAD.MOV.U32 R2, RZ, RZ, R189 ;  /* 0x000000ffff027224 */ /* 0x000fe200078e00bd */
[----:B------:R-:W-:Y:S01]  /*1f4c0*/  MOV R189, R163 ;  /* 0x000000a300bd7202 */ /* 0x000fe20000000f00 */
[----:B------:R-:W-:Y:S01]  /*1f4d0*/  IMAD.MOV.U32 R163, RZ, RZ, R171 ;  /* 0x000000ffffa37224 */ /* 0x000fe200078e00ab */
[----:B------:R-:W-:Y:S01]  /*1f4e0*/  MOV R171, R170 ;  /* 0x000000aa00ab7202 */ /* 0x000fe20000000f00 */
[----:B------:R-:W-:Y:S02]  /*1f4f0*/  IMAD.MOV.U32 R170, RZ, RZ, R175 ;  /* 0x000000ffffaa7224 */ /* 0x000fe400078e00af */
[----:B------:R-:W-:Y:S01]  /*1f500*/  FFMA.FTZ R2, R2, UR4, -R137 ;  /* 0x0000000402027c23 */ /* 0x000fe20008010889 */
[C---:B------:R-:W-:Y:S01]  /*1f510*/  HMMA.16816.F32.BF16 R8, R148.reuse, R144, R8 ;  /* 0x000000909408723c */ /* 0x040fe20000041808 */
[----:B------:R-:W-:Y:S03]  /*1f520*/  MUFU.EX2 R175, R208 ;  /* 0x000000d000af7308 */ /* 0x000fe60000000800 */
[----:B------:R-:W-:Y:S02]  /*1f530*/  IMAD.MOV.U32 R206, RZ, RZ, R205 ;  /* 0x000000ffffce7224 */ /* 0x000fe400078e00cd */
[-C--:B------:R-:W-:Y:S05]  /*1f540*/  HMMA.16816.F32.BF16 R12, R148, R146.reuse, R12 ;  /* 0x00000092940c723c */ /* 0x080fea000004180c */
[----:B------:R-:W-:Y:S01]  /*1f550*/  MUFU.EX2 R202, R163 ;  /* 0x000000a300ca7308 */ /* 0x000fe20000000800 */
[----:B------:R-:W-:Y:S01]  /*1f560*/  IMAD.MOV.U32 R205, RZ, RZ, R172 ;  /* 0x000000ffffcd7224 */ /* 0x000fe200078e00ac */
[C---:B------:R-:W-:Y:S01]  /*1f570*/  HMMA.16816.F32.BF16 R16, R140.reuse, R146, R16 ;  /* 0x000000928c10723c */ /* 0x040fe20000041810 */
[----:B------:R-:W1:Y:S07]  /*1f580*/  LDSM.16.MT88.4 R144, [R226+0xc000] ;  /* 0x00c00000e290783b */ /* 0x000e6e0000004200 */
[----:B------:R-:W-:Y:S03]  /*1f590*/  MUFU.EX2 R172, R209 ;  /* 0x000000d100ac7308 */ /* 0x000fe60000000800 */
[----:B------:R-:W-:Y:S01]  /*1f5a0*/  IMAD.MOV.U32 R207, RZ, RZ, R206 ;  /* 0x000000ffffcf7224 */ /* 0x000fe200078e00ce */
[----:B------:R-:W-:Y:S01]  /*1f5b0*/  MOV R206, R181 ;  /* 0x000000b500ce7202 */ /* 0x000fe20000000f00 */
[----:B------:R-:W-:Y:S02]  /*1f5c0*/  IMAD.MOV.U32 R181, RZ, RZ, R189 ;  /* 0x000000ffffb57224 */ /* 0x000fe400078e00bd */
[----:B------:R-:W-:Y:S03]  /*1f5d0*/  IMAD.MOV.U32 R189, RZ, RZ, R164 ;  /* 0x000000ffffbd7224 */ /* 0x000fe600078e00a4 */
[----:B------:R3:W-:Y:S10]  /*1f5e0*/  MUFU.EX2 R164, R2 ;  /* 0x0000000200a47308 */ /* 0x0007f40000000800 */
[----:B------:R-:W-:Y:S10]  /*1f5f0*/  MUFU.EX2 R194, R3 ;  /* 0x0000000300c27308 */ /* 0x000ff40000000800 */
[----:B------:R-:W4:Y:S01]  /*1f600*/  MUFU.EX2 R201, R201 ;  /* 0x000000c900c97308 */ /* 0x000f220000000800 */
[--C-:B---3--:R-:W-:Y:S09]  /*1f610*/  FFMA.FTZ R2, R166, UR4, -R137.reuse ;  /* 0x00000004a6027c23 */ /* 0x108ff20008010889 */
[----:B------:R3:W-:Y:S01]  /*1f620*/  MUFU.EX2 R166, R2 ;  /* 0x0000000200a67308 */ /* 0x0007e20000000800 */
[-C--:B-1----:R-:W-:Y:S09]  /*1f630*/  HMMA.16816.F32.BF16 R20, R140, R144.reuse, R20 ;  /* 0x000000908c14723c */ /* 0x082ff20000041814 */
[----:B------:R-:W-:Y:S01]  /*1f640*/  MUFU.EX2 R204, R204 ;  /* 0x000000cc00cc7308 */ /* 0x000fe20000000800 */
[C---:B------:R-:W-:Y:S06]  /*1f650*/  HMMA.16816.F32.BF16 R24, R148.reuse, R144, R24 ;  /* 0x000000909418723c */ /* 0x040fec0000041818 */
[-C--:B------:R-:W-:Y:S05]  /*1f660*/  HMMA.16816.F32.BF16 R28, R148, R146.reuse, R28 ;  /* 0x00000092941c723c */ /* 0x080fea000004181c */
[--C-:B---3--:R-:W-:Y:S01]  /*1f670*/  FFMA.FTZ R2, R207, UR4, -R137.reuse ;  /* 0x00000004cf027c23 */ /* 0x108fe20008010889 */
[C---:B------:R-:W-:Y:S01]  /*1f680*/  HMMA.16816.F32.BF16 R32, R140.reuse, R146, R32 ;  /* 0x000000928c20723c */ /* 0x040fe20000041820 */
[----:B------:R-:W1:Y:S02]  /*1f690*/  LDSM.16.MT88.4 R144, [R228+0xc000] ;  /* 0x00c00000e490783b */ /* 0x000e640000004200 */
[----:B------:R3:W-:Y:S02]  /*1f6a0*/  MUFU.EX2 R183, R2 ;  /* 0x0000000200b77308 */ /* 0x0007e40000000800 */
[----:B---3--:R-:W-:Y:S01]  /*1f6b0*/  FFMA.FTZ R2, R206, UR4, -R137 ;  /* 0x00000004ce027c23 */ /* 0x008fe20008010889 */
[----:B------:R-:W-:Y:S01]  /*1f6c0*/  MOV R206, R181 ;  /* 0x000000b500ce7202 */ /* 0x000fe20000000f00 */
[----:B------:R-:W-:Y:S04]  /*1f6d0*/  IMAD.MOV.U32 R181, RZ, RZ, R153 ;  /* 0x000000ffffb57224 */ /* 0x000fe800078e0099 */
[----:B------:R-:W-:Y:S02]  /*1f6e0*/  IMAD.MOV.U32 R153, RZ, RZ, R230 ;  /* 0x000000ffff997224 */ /* 0x000fe400078e00e6 */
[----:B------:R3:W-:Y:S10]  /*1f6f0*/  MUFU.EX2 R198, R206 ;  /* 0x000000ce00c67308 */ /* 0x0007f40000000800 */
[----:B------:R4:W-:Y:S01]  /*1f700*/  MUFU.EX2 R230, R2 ;  /* 0x0000000200e67308 */ /* 0x0009e20000000800 */
[-C--:B-1----:R-:W-:Y:S03]  /*1f710*/  HMMA.16816.F32.BF16 R36, R140, R144.reuse, R36 ;  /* 0x000000908c24723c */ /* 0x082fe60000041824 */
[----:B---3--:R-:W-:Y:S01]  /*1f720*/  MOV R206, R180 ;  /* 0x000000b400ce7202 */ /* 0x008fe20000000f00 */
[--C-:B------:R-:W-:Y:S01]  /*1f730*/  FFMA.FTZ R180, R136, UR4, -R137.reuse ;  /* 0x0000000488b47c23 */ /* 0x100fe20008010889 */
[----:B------:R-:W-:Y:S01]  /*1f740*/  FADD.FTZ R136, R216, R152 ;  /* 0x00000098d8887221 */ /* 0x000fe20000010000 */
[C---:B------:R-:W-:Y:S03]  /*1f750*/  HMMA.16816.F32.BF16 R40, R148.reuse, R144, R40 ;  /* 0x000000909428723c */ /* 0x040fe60000041828 */
[----:B------:R-:W-:Y:S02]  /*1f760*/  MUFU.EX2 R191, R206 ;  /* 0x000000ce00bf7308 */ /* 0x000fe40000000800 */
[----:B----4-:R-:W-:Y:S01]  /*1f770*/  FFMA.FTZ R2, R197, UR4, -R137 ;  /* 0x00000004c5027c23 */ /* 0x010fe20008010889 */
[-C--:B------:R-:W-:Y:S05]  /*1f780*/  HMMA.16816.F32.BF16 R44, R148, R146.reuse, R44 ;  /* 0x00000092942c723c */ /* 0x080fea000004182c */
[----:B------:R-:W-:Y:S01]  /*1f790*/  IMAD.MOV.U32 R197, RZ, RZ, R200 ;  /* 0x000000ffffc57224 */ /* 0x000fe200078e00c8 */
[C---:B------:R-:W-:Y:S01]  /*1f7a0*/  HMMA.16816.F32.BF16 R48, R140.reuse, R146, R48 ;  /* 0x000000928c30723c */ /* 0x040fe20000041830 */
[----:B------:R-:W1:Y:S04]  /*1f7b0*/  LDSM.16.MT88.4 R144, [R227+0xc000] ;  /* 0x00c00000e390783b */ /* 0x000e680000004200 */
[----:B------:R-:W-:Y:S04]  /*1f7c0*/  IMAD.MOV.U32 R200, RZ, RZ, R154 ;  /* 0x000000ffffc87224 */ /* 0x000fe800078e009a */
        /* <DEDUP_REMOVED lines=12> */
[----:B--2---:R-:W-:Y:S01]  /*1f890*/  FFMA.FTZ R139, R0, R138, R139 ;  /* 0x0000008a008b7223 */ /* 0x004fe2000001008b */
[-C--:B-1----:R-:W-:Y:S05]  /*1f8a0*/  HMMA.16816.F32.BF16 R84, R140, R144.reuse, R84 ;  /* 0x000000908c54723c */ /* 0x082fea0000041854 */
[----:B------:R-:W-:Y:S01]  /*1f8b0*/  FADD.FTZ R3, R210, R139 ;  /* 0x0000008bd2037221 */ /* 0x000fe20000010000 */
[--C-:B------:R-:W-:Y:S01]  /*1f8c0*/  FFMA.FTZ R138, R181, UR4, -R137.reuse ;  /* 0x00000004b58a7c23 */ /* 0x100fe20008010889 */
[----:B------:R-:W-:Y:S01]  /*1f8d0*/  LDSM.16.MT88.4 R208, [R227+0xd800] ;  /* 0x00d80000e3d0783b */ /* 0x000fe20000004200 */
[C---:B------:R-:W-:Y:S02]  /*1f8e0*/  HMMA.16816.F32.BF16 R88, R148.reuse, R144, R88 ;  /* 0x000000909458723c */ /* 0x040fe40000041858 */
[----:B------:R-:W-:Y:S02]  /*1f8f0*/  MUFU.EX2 R186, R138 ;  /* 0x0000008a00ba7308 */ /* 0x000fe40000000800 */
[----:B------:R-:W-:Y:S02]  /*1f900*/  FFMA.FTZ R0, R196, UR4, -R137 ;  /* 0x00000004c4007c23 */ /* 0x000fe40008010889 */
[-C--:B------:R-:W-:Y:S05]  /*1f910*/  HMMA.16816.F32.BF16 R92, R148, R146.reuse, R92 ;  /* 0x00000092945c723c */ /* 0x080fea000004185c */
[----:B------:R-:W-:Y:S01]  /*1f920*/  F2FP.BF16.F32.PACK_AB R137, R201, R224 ;  /* 0x000000e0c989723e */ /* 0x000fe200000010ff */
[C---:B------:R-:W-:Y:S01]  /*1f930*/  HMMA.16816.F32.BF16 R96, R140.reuse, R146, R96 ;  /* 0x000000928c60723c */ /* 0x040fe20000041860 */
[----:B------:R-:W1:Y:S04]  /*1f940*/  LDSM.16.MT88.4 R144, [R228+0xe000] ;  /* 0x00e00000e490783b */ /* 0x000e680000004200 */
[----:B------:R-:W-:Y:S01]  /*1f950*/  MOV R196, R205 ;  /* 0x000000cd00c47202 */ /* 0x000fe20000000f00 */
[----:B------:R-:W-:Y:S02]  /*1f960*/  IMAD.MOV.U32 R205, RZ, RZ, R155 ;  /* 0x000000ffffcd7224 */ /* 0x000fe400078e009b */
[----:B------:R-:W-:Y:S02]  /*1f970*/  IMAD.MOV.U32 R181, RZ, RZ, R189 ;  /* 0x000000ffffb57224 */ /* 0x000fe400078e00bd */
[----:B------:R-:W-:Y:S01]  /*1f980*/  MUFU.EX2 R199, R205 ;  /* 0x000000cd00c77308 */ /* 0x000fe20000000800 */
[----:B------:R-:W-:Y:S01]  /*1f990*/  IMAD.MOV.U32 R189, RZ, RZ, R188 ;  /* 0x000000ffffbd7224 */ /* 0x000fe200078e00bc */
[----:B------:R-:W-:Y:S01]  /*1f9a0*/  MOV R188, R193 ;  /* 0x000000c100bc7202 */ /* 0x000fe20000000f00 */
[----:B------:R-:W-:Y:S07]  /*1f9b0*/  IMAD.MOV.U32 R193, RZ, RZ, R192 ;  /* 0x000000ffffc17224 */ /* 0x000fee00078e00c0 */
[----:B------:R2:W3:Y:S10]  /*1f9c0*/  MUFU.EX2 R192, R153 ;  /* 0x0000009900c07308 */ /* 0x0004f40000000800 */
[----:B------:R-:W4:Y:S10]  /*1f9d0*/  MUFU.EX2 R190, R181 ;  /* 0x000000b500be7308 */ /* 0x000f340000000800 */
[----:B------:R-:W-:Y:S01]  /*1f9e0*/  MUFU.EX2 R195, R188 ;  /* 0x000000bc00c37308 */ /* 0x000fe20000000800 */
[----:B--2---:R-:W-:Y:S01]  /*1f9f0*/  LDSM.16.MT88.4 R152, [R225+0xd000] ;  /* 0x00d00000e198783b */ /* 0x004fe20000004200 */
[----:B---3--:R-:W-:Y:S01]  /*1fa00*/  F2FP.BF16.F32.PACK_AB R138, R191, R192 ;  /* 0x000000c0bf8a723e */ /* 0x008fe200000010ff */
[-C--:B-1----:R-:W-:Y:S07]  /*1fa10*/  HMMA.16816.F32.BF16 R100, R140, R144.reuse, R100 ;  /* 0x000000908c64723c */ /* 0x082fee0000041864 */
[----:B------:R1:W-:Y:S01]  /*1fa20*/  MUFU.EX2 R188, R0 ;  /* 0x0000000000bc7308 */ /* 0x0003e20000000800 */
[----:B----4-:R-:W-:Y:S01]  /*1fa30*/  F2FP.BF16.F32.PACK_AB R139, R190, R232 ;  /* 0x000000e8be8b723e */ /* 0x010fe200000010ff */
[C---:B------:R-:W-:Y:S08]  /*1fa40*/  HMMA.16816.F32.BF16 R104, R148.reuse, R144, R104 ;  /* 0x000000909468723c */ /* 0x040ff00000041868 */
[----:B------:R-:W-:Y:S01]  /*1fa50*/  MUFU.EX2 R181, R189 ;  /* 0x000000bd00b57308 */ /* 0x000fe20000000800 */
[-C--:B------:R-:W-:Y:S09]  /*1fa60*/  HMMA.16816.F32.BF16 R108, R148, R146.reuse, R108 ;  /* 0x00000092946c723c */ /* 0x080ff2000004186c */
[----:B------:R-:W-:Y:S01]  /*1fa70*/  MUFU.EX2 R189, R193 ;  /* 0x000000c100bd7308 */ /* 0x000fe20000000800 */
[C---:B------:R-:W-:Y:S01]  /*1fa80*/  HMMA.16816.F32.BF16 R112, R140.reuse, R146, R112 ;  /* 0x000000928c70723c */ /* 0x040fe20000041870 */
[----:B------:R-:W2:Y:S03]  /*1fa90*/  LDSM.16.MT88.4 R144, [R227+0xe000] ;  /* 0x00e00000e390783b */ /* 0x000ea60000004200 */
[----:B-1----:R-:W-:Y:S01]  /*1faa0*/  FADD.FTZ R0, R185, R156 ;  /* 0x0000009cb9007221 */ /* 0x002fe20000010000 */
[----:B------:R-:W-:Y:S01]  /*1fab0*/  FADD.FTZ R156, R184, R136 ;  /* 0x00000088b89c7221 */ /* 0x000fe20000010000 */
[----:B------:R-:W-:Y:S03]  /*1fac0*/  F2FP.BF16.F32.PACK_AB R136, R198, R229 ;  /* 0x000000e5c688723e */ /* 0x000fe600000010ff */
[----:B------:R1:W-:Y:S02]  /*1fad0*/  MUFU.EX2 R193, R2 ;  /* 0x0000000200c17308 */ /* 0x0003e40000000800 */
[----:B------:R-:W-:Y:S01]  /*1fae0*/  MOV R184, R158 ;  /* 0x0000009e00b87202 */ /* 0x000fe20000000f00 */
[----:B------:R-:W-:Y:S07]  /*1faf0*/  FADD.FTZ R158, R217, R0 ;  /* 0x00000000d99e7221 */ /* 0x000fee0000010000 */
[----:B------:R-:W-:Y:S10]  /*1fb00*/  MUFU.EX2 R187, R184 ;  /* 0x000000b800bb7308 */ /* 0x000ff40000000800 */
[----:B------:R-:W-:Y:S01]  /*1fb10*/  MUFU.EX2 R184, R170 ;  /* 0x000000aa00b87308 */ /* 0x000fe20000000800 */
[----:B-1----:R-:W-:Y:S02]  /*1fb20*/  FADD.FTZ R2, R218, R157 ;  /* 0x0000009dda027221 */ /* 0x002fe40000010000 */
[----:B------:R-:W-:Y:S02]  /*1fb30*/  LDSM.16.MT88.4 R216, [R226+0xf800] ;  /* 0x00f80000e2d8783b */ /* 0x000fe40000004200 */
[----:B------:R-:W-:Y:S01]  /*1fb40*/  FADD.FTZ R157, R222, R2 ;  /* 0x00000002de9d7221 */ /* 0x000fe20000010000 */
[----:B------:R-:W-:Y:S01]  /*1fb50*/  FADD.FTZ R2, R238, R3 ;  /* 0x00000003ee027221 */ /* 0x000fe20000010000 */
[----:B------:R-:W-:Y:S03]  /*1fb60*/  FADD.FTZ R3, R235, R158 ;  /* 0x0000009eeb037221 */ /* 0x000fe60000010000 */
[----:B------:R-:W-:Y:S01]  /*1fb70*/  MUFU.EX2 R185, R197 ;  /* 0x000000c500b97308 */ /* 0x000fe20000000800 */
[----:B------:R-:W-:Y:S01]  /*1fb80*/  FADD.FTZ R2, R234, R2 ;  /* 0x00000002ea027221 */ /* 0x000fe20000010000 */
[----:B------:R-:W-:Y:S01]  /*1fb90*/  LDSM.16.MT88.4 R220, [R228+0xf800] ;  /* 0x00f80000e4dc783b */ /* 0x000fe20000004200 */
[----:B------:R-:W-:Y:S02]  /*1fba0*/  FADD.FTZ R3, R172, R3 ;  /* 0x00000003ac037221 */ /* 0x000fe40000010000 */
[----:B------:R-:W-:Y:S05]  /*1fbb0*/  FADD.FTZ R2, R164, R2 ;  /* 0x00000002a4027221 */ /* 0x000fea0000010000 */
[----:B------:R-:W-:Y:S01]  /*1fbc0*/  MUFU.EX2 R197, R171 ;  /* 0x000000ab00c57308 */ /* 0x000fe20000000800 */
[-C--:B--2---:R-:W-:Y:S01]  /*1fbd0*/  HMMA.16816.F32.BF16 R116, R140, R144.reuse, R116 ;  /* 0x000000908c74723c */ /* 0x084fe20000041874 */
[----:B------:R3:W5:Y:S02]  /*1fbe0*/  LDL.LU R238, [R1+0xb8] ;  /* 0x0000b80001ee7983 */ /* 0x0007640000300800 */
[----:B------:R-:W-:Y:S01]  /*1fbf0*/  FADD.FTZ R3, R175, R3 ;  /* 0x00000003af037221 */ /* 0x000fe20000010000 */
[C---:B------:R-:W-:Y:S02]  /*1fc00*/  FADD.FTZ R2, R166.reuse, R2 ;  /* 0x00000002a6027221 */ /* 0x040fe40000010000 */
[C---:B------:R-:W-:Y:S03]  /*1fc10*/  HMMA.16816.F32.BF16 R120, R148.reuse, R144, R120 ;  /* 0x000000909478723c */ /* 0x040fe60000041878 */
[----:B------:R-:W-:Y:S02]  /*1fc20*/  MUFU.EX2 R0, R196 ;  /* 0x000000c400007308 */ /* 0x000fe40000000800 */
[----:B------:R-:W-:Y:S01]  /*1fc30*/  FADD.FTZ R3, R179, R3 ;  /* 0x00000003b3037221 */ /* 0x000fe20000010000 */
[-C--:B------:R-:W-:Y:S01]  /*1fc40*/  HMMA.16816.F32.BF16 R124, R148, R146.reuse, R124 ;  /* 0x00000092947c723c */ /* 0x080fe2000004187c */
[----:B------:R-:W1:Y:S06]  /*1fc50*/  LDSM.16.MT88.4 R148, [R225+0xc800] ;  /* 0x00c80000e194783b */ /* 0x000e6c0000004200 */
[----:B------:R2:W4:Y:S01]  /*1fc60*/  MUFU.EX2 R196, R168 ;  /* 0x000000a800c47308 */ /* 0x0005220000000800 */
[----:B------:R-:W-:Y:S01]  /*1fc70*/  F2FP.BF16.F32.PACK_AB R144, R175, R172 ;  /* 0x000000acaf90723e */ /* 0x000fe200000010ff */
[----:B------:R-:W-:Y:S04]  /*1fc80*/  HMMA.16816.F32.BF16 R128, R140, R146, R128 ;  /* 0x000000928c80723c */ /* 0x000fe80000041880 */
[----:B------:R-:W-:Y:S01]  /*1fc90*/  F2FP.BF16.F32.PACK_AB R145, R166, R164 ;  /* 0x000000a4a691723e */ /* 0x000fe200000010ff */
[----:B------:R-:W-:Y:S02]  /*1fca0*/  FADD.FTZ R3, R231, R3 ;  /* 0x00000003e7037221 */ /* 0x000fe40000010000 */
[----:B------:R-:W-:Y:S04]  /*1fcb0*/  F2FP.BF16.F32.PACK_AB R142, R233, R176 ;  /* 0x000000b0e98e723e */ /* 0x000fe800000010ff */
[----:B------:R-:W-:Y:S02]  /*1fcc0*/  F2FP.BF16.F32.PACK_AB R140, R173, R165 ;  /* 0x000000a5ad8c723e */ /* 0x000fe400000010ff */
[----:B------:R-:W-:Y:S01]  /*1fcd0*/  F2FP.BF16.F32.PACK_AB R141, R174, R167 ;  /* 0x000000a7ae8d723e */ /* 0x000fe200000010ff */
[----:B--2---:R-:W-:Y:S01]  /*1fce0*/  LDSM.16.MT88.4 R168, [R225+0xd800] ;  /* 0x00d80000e1a8783b */ /* 0x004fe20000004200 */
[----:B------:R-:W-:Y:S02]  /*1fcf0*/  F2FP.BF16.F32.PACK_AB R143, R182, R177 ;  /* 0x000000b1b68f723e */ /* 0x000fe400000010ff */
[----:B------:R-:W-:Y:S01]  /*1fd00*/  F2FP.BF16.F32.PACK_AB R146, R231, R179 ;  /* 0x000000b3e792723e */ /* 0x000fe200000010ff */
[----:B----4-:R-:W-:Y:S01]  /*1fd10*/  IMAD.MOV.U32 R179, RZ, RZ, R196 ;  /* 0x000000ffffb37224 */ /* 0x010fe200078e00c4 */
        /* <DEDUP_REMOVED lines=41> */
[----:B------:R-:W2:Y:S03]  /*1ffb0*/  LDSM.16.MT88.4 R148, [R228+0xd000] ;  /* 0x00d00000e494783b */ /* 0x000ea60000004200 */
        /* <DEDUP_REMOVED lines=30> */
[C---:B------:R-:W-:Y:S01]  /*201a0*/  HMMA.16816.F32.BF16 R88, R140.reuse, R148, R88 ;  /* 0x000000948c58723c */ /* 0x040fe20000041858 */
[----:B------:R2:W-:Y:S05]  /*201b0*/  MUFU.EX2 R149, R159 ;  /* 0x0000009f00957308 */ /* 0x0005ea0000000800 */
[-C--:B------:R-:W-:Y:S05]  /*201c0*/  HMMA.16816.F32.BF16 R92, R140, R150.reuse, R92 ;  /* 0x000000968c5c723c */ /* 0x080fea000004185c */
[----:B------:R-:W-:Y:S01]  /*201d0*/  FADD.FTZ R148, R237, R156 ;  /* 0x0000009ced947221 */ /* 0x000fe20000010000 */
[C---:B------:R-:W-:Y:S01]  /*201e0*/  HMMA.16816.F32.BF16 R96, R136.reuse, R150, R96 ;  /* 0x000000968860723c */ /* 0x040fe20000041860 */
[----:B------:R3:W5:Y:S01]  /*201f0*/  LDL.LU R237, [R1+0xb4] ;  /* 0x0000b40001ed7983 */ /* 0x0007620000300800 */
[----:B------:R1:W-:Y:S03]  /*20200*/  MUFU.EX2 R151, R160 ;  /* 0x000000a000977308 */ /* 0x0003e60000000800 */
[----:B------:R-:W-:Y:S01]  /*20210*/  FADD.FTZ R148, R165, R148 ;  /* 0x00000094a5947221 */ /* 0x000fe20000010000 */
[-C--:B----4-:R-:W-:Y:S06]  /*20220*/  HMMA.16816.F32.BF16 R100, R136, R152.reuse, R100 ;  /* 0x000000988864723c */ /* 0x090fec0000041864 */
[----:B------:R-:W4:Y:S01]  /*20230*/  MUFU.EX2 R165, R180 ;  /* 0x000000b400a57308 */ /* 0x000f220000000800 */
[----:B------:R-:W-:Y:S01]  /*20240*/  IMAD.MOV.U32 R150, RZ, RZ, R162 ;  /* 0x000000ffff967224 */ /* 0x000fe200078e00a2 */
[C---:B------:R-:W-:Y:S04]  /*20250*/  HMMA.16816.F32.BF16 R104, R140.reuse, R152, R104 ;  /* 0x000000988c68723c */ /* 0x040fe80000041868 */
[----:B--2---:R-:W-:Y:S02]  /*20260*/  IMAD.MOV.U32 R159, RZ, RZ, R0 ;  /* 0x000000ffff9f7224 */ /* 0x004fe400078e0000 */
[-C--:B------:R-:W-:Y:S05]  /*20270*/  HMMA.16816.F32.BF16 R108, R140, R154.reuse, R108 ;  /* 0x0000009a8c6c723c */ /* 0x080fea000004186c */
[----:B------:R-:W-:Y:S01]  /*20280*/  FADD.FTZ R0, R236, R157 ;  /* 0x0000009dec007221 */ /* 0x000fe20000010000 */
[C---:B------:R-:W-:Y:S01]  /*20290*/  HMMA.16816.F32.BF16 R112, R136.reuse, R154, R112 ;  /* 0x0000009a8870723c */ /* 0x040fe20000041870 */
[----:B------:R-:W-:Y:S04]  /*202a0*/  LDSM.16.MT88.4 R152, [R228+0xd800] ;  /* 0x00d80000e498783b */ /* 0x000fe80000004200 */
[----:B------:R-:W-:Y:S01]  /*202b0*/  MOV R157, R161 ;  /* 0x000000a1009d7202 */ /* 0x000fe20000000f00 */
[-C--:B-1----:R-:W-:Y:S03]  /*202c0*/  HMMA.16816.F32.BF16 R116, R136, R144.reuse, R116 ;  /* 0x000000908874723c */ /* 0x082fe60000041874 */
[----:B------:R-:W1:Y:S02]  /*202d0*/  LDSM.16.MT88.4 R160, [R226+0xd800] ;  /* 0x00d80000e2a0783b */ /* 0x000e640000004200 */
[----:B------:R-:W-:Y:S01]  /*202e0*/  MOV R156, R198 ;  /* 0x000000c6009c7202 */ /* 0x000fe20000000f00 */
[C---:B------:R-:W-:Y:S01]  /*202f0*/  HMMA.16816.F32.BF16 R120, R140.reuse, R144, R120 ;  /* 0x000000908c78723c */ /* 0x040fe20000041878 */
[----:B------:R2:W3:Y:S04]  /*20300*/  MUFU.EX2 R198, R178 ;  /* 0x000000b200c67308 */ /* 0x0004e80000000800 */
[----:B------:R-:W-:Y:S01]  /*20310*/  FADD.FTZ R0, R167, R0 ;  /* 0x00000000a7007221 */ /* 0x000fe20000010000 */
[-C--:B------:R-:W-:Y:S01]  /*20320*/  HMMA.16816.F32.BF16 R124, R140, R146.reuse, R124 ;  /* 0x000000928c7c723c */ /* 0x080fe2000004187c */
[----:B------:R1:W5:Y:S04]  /*20330*/  LDL.LU R236, [R1+0xb0] ;  /* 0x0000b00001ec7983 */ /* 0x0003680000300800 */
[----:B------:R-:W-:Y:S01]  /*20340*/  FADD.FTZ R148, R173, R148 ;  /* 0x00000094ad947221 */ /* 0x000fe20000010000 */
[----:B------:R-:W-:Y:S01]  /*20350*/  HMMA.16816.F32.BF16 R128, R136, R146, R128 ;  /* 0x000000928880723c */ /* 0x000fe20000041880 */
[----:B------:R1:W5:Y:S04]  /*20360*/  LDL.LU R235, [R1+0xac] ;  /* 0x0000ac0001eb7983 */ /* 0x0003680000300800 */
[----:B------:R-:W-:Y:S01]  /*20370*/  FADD.FTZ R0, R174, R0 ;  /* 0x00000000ae007221 */ /* 0x000fe20000010000 */
[----:B------:R-:W-:Y:S01]  /*20380*/  FADD.FTZ R234, R176, R148 ;  /* 0x00000094b0ea7221 */ /* 0x000fe20000010000 */
[----:B--2---:R-:W-:Y:S01]  /*20390*/  IMAD.MOV.U32 R178, RZ, RZ, R203 ;  /* 0x000000ffffb27224 */ /* 0x004fe200078e00cb */
[----:B------:R-:W-:Y:S03]  /*203a0*/  F2FP.BF16.F32.PACK_AB R136, R150, R187 ;  /* 0x000000bb9688723e */ /* 0x000fe600000010ff */
[----:B------:R-:W-:Y:S01]  /*203b0*/  FADD.FTZ R0, R177, R0 ;  /* 0x00000000b1007221 */ /* 0x000fe20000010000 */
[----:B------:R-:W-:Y:S01]  /*203c0*/  IMAD.MOV.U32 R145, RZ, RZ, R202 ;  /* 0x000000ffff917224 */ /* 0x000fe200078e00ca */
[----:B------:R-:W-:Y:S01]  /*203d0*/  F2FP.BF16.F32.PACK_AB R137, R159, R185 ;  /* 0x000000b99f89723e */ /* 0x000fe200000010ff */
[----:B------:R-:W-:Y:S01]  /*203e0*/  IMAD.MOV.U32 R176, RZ, RZ, R199 ;  /* 0x000000ffffb07224 */ /* 0x000fe200078e00c7 */
[----:B----4-:R-:W-:Y:S01]  /*203f0*/  MOV R146, R165 ;  /* 0x000000a500927202 */ /* 0x010fe20000000f00 */
[----:B------:R-:W-:Y:S01]  /*20400*/  IMAD.MOV.U32 R177, RZ, RZ, R197 ;  /* 0x000000ffffb17224 */ /* 0x000fe200078e00c5 */
[----:B---3--:R-:W-:Y:S01]  /*20410*/  MOV R148, R198 ;  /* 0x000000c600947202 */ /* 0x008fe20000000f00 */
[----:B------:R-:W-:Y:S01]  /*20420*/  IMAD.MOV.U32 R158, RZ, RZ, R151 ;  /* 0x000000ffff9e7224 */ /* 0x000fe200078e0097 */
[----:B------:R-:W-:Y:S01]  /*20430*/  F2FP.BF16.F32.PACK_AB R138, R176, R178 ;  /* 0x000000b2b08a723e */ /* 0x000fe200000010ff */
[----:B------:R-:W-:Y:S01]  /*20440*/  IMAD.MOV.U32 R180, RZ, RZ, R200 ;  /* 0x000000ffffb47224 */ /* 0x000fe200078e00c8 */
[----:B------:R-:W-:Y:S01]  /*20450*/  F2FP.BF16.F32.PACK_AB R139, R177, R145 ;  /* 0x00000091b18b723e */ /* 0x000fe200000010ff */
[----:B------:R-:W-:Y:S01]  /*20460*/  IMAD.MOV.U32 R151, RZ, RZ, R204 ;  /* 0x000000ffff977224 */ /* 0x000fe200078e00cc */
[----:B------:R-:W-:Y:S01]  /*20470*/  F2FP.BF16.F32.PACK_AB R140, R157, R184 ;  /* 0x000000b89d8c723e */ /* 0x000fe200000010ff */
[----:B------:R-:W-:Y:S01]  /*20480*/  IMAD.MOV.U32 R147, RZ, RZ, R195 ;  /* 0x000000ffff937224 */ /* 0x000fe200078e00c3 */
[----:B------:R-:W-:Y:S02]  /*20490*/  F2FP.BF16.F32.PACK_AB R142, R179, R180 ;  /* 0x000000b4b38e723e */ /* 0x000fe400000010ff */
[----:B------:R-:W-:Y:S01]  /*204a0*/  F2FP.BF16.F32.PACK_AB R141, R158, R149 ;  /* 0x000000959e8d723e */ /* 0x000fe200000010ff */
[-C--:B------:R-:W-:Y:S01]  /*204b0*/  HMMA.16816.F32.BF16 R172, R136, R168.reuse, R4 ;  /* 0x000000a888ac723c */ /* 0x080fe20000041804 */
[----:B------:R-:W2:Y:S02]  /*204c0*/  LDSM.16.MT88.4 R4, [R227+0xf800] ;  /* 0x00f80000e304783b */ /* 0x000ea40000004200 */
[-C--:B------:R-:W-:Y:S02]  /*204d0*/  F2FP.BF16.F32.PACK_AB R143, R146, R148.reuse ;  /* 0x00000094928f723e */ /* 0x080fe400000010ff */
[----:B------:R-:W-:Y:S05]  /*204e0*/  MOV R144, R201 ;  /* 0x000000c900907202 */ /* 0x000fea0000000f00 */
[C---:B------:R-:W-:Y:S06]  /*204f0*/  HMMA.16816.F32.BF16 R204, R140.reuse, R168, R8 ;  /* 0x000000a88ccc723c */ /* 0x040fec0000041808 */
[-C--:B------:R-:W-:Y:S05]  /*20500*/  HMMA.16816.F32.BF16 R200, R140, R170.reuse, R12 ;  /* 0x000000aa8cc8723c */ /* 0x080fea000004180c */
[----:B------:R-:W-:Y:S01]  /*20510*/  IMAD.MOV.U32 R8, RZ, RZ, R192 ;  /* 0x000000ffff087224 */ /* 0x000fe200078e00c0 */
[C---:B------:R-:W-:Y:S05]  /*20520*/  HMMA.16816.F32.BF16 R168, R136.reuse, R170, R16 ;  /* 0x000000aa88a8723c */ /* 0x040fea0000041810 */
[----:B------:R-:W-:Y:S01]  /*20530*/  IMAD.MOV.U32 R9, RZ, RZ, R151 ;  /* 0x000000ffff097224 */ /* 0x000fe200078e0097 */
[-C--:B-1----:R-:W-:Y:S05]  /*20540*/  HMMA.16816.F32.BF16 R164, R136, R160.reuse, R20 ;  /* 0x000000a088a4723c */ /* 0x082fea0000041814 */
[----:B------:R-:W-:Y:S01]  /*20550*/  IMAD.MOV.U32 R15, RZ, RZ, R177 ;  /* 0x000000ffff0f7224 */ /* 0x000fe200078e00b1 */
[C---:B------:R-:W-:Y:S05]  /*20560*/  HMMA.16816.F32.BF16 R196, R140.reuse, R160, R24 ;  /* 0x000000a08cc4723c */ /* 0x040fea0000041818 */
        /* <DEDUP_REMOVED lines=14> */
[-C--:B------:R-:W-:Y:S03]  /*20650*/  HMMA.16816.F32.BF16 R156, R136, R152.reuse, R36 ;  /* 0x00000098889c723c */ /* 0x080fe60000041824 */
[----:B------:R-:W-:Y:S01]  /*20660*/  IMAD.MOV.U32 R32, RZ, RZ, R186 ;  /* 0x000000ffff207224 */ /* 0x000fe200078e00ba */
[----:B------:R-:W-:Y:S01]  /*20670*/  MOV R26, R187 ;  /* 0x000000bb001a7202 */ /* 0x000fe20000000f00 */
        /* <DEDUP_REMOVED lines=16> */
[----:B------:R-:W-:Y:S02]  /*20780*/  IMAD.MOV.U32 R34, RZ, RZ, R35 ;  /* 0x000000ffff227224 */ /* 0x000fe400078e0023 */
[----:B------:R-:W-:Y:S01]  /*20790*/  IMAD.MOV.U32 R35, RZ, RZ, R28 ;  /* 0x000000ffff237224 */ /* 0x000fe200078e001c */
[----:B------:R-:W-:Y:S01]  /*207a0*/  MOV R28, R8 ;  /* 0x00000008001c7202 */ /* 0x000fe20000000f00 */
[----:B------:R-:W-:Y:S01]  /*207b0*/  FADD.FTZ R8, R233, R234 ;  /* 0x000000eae9087221 */ /* 0x000fe20000010000 */
[----:B------:R-:W-:Y:S01]  /*207c0*/  IMAD.MOV.U32 R36, RZ, RZ, R37 ;  /* 0x000000ffff247224 */ /* 0x000fe200078e0025 */
[----:B------:R3:W5:Y:S01]  /*207d0*/  LDL.LU R234, [R1+0xa8] ;  /* 0x0000a80001ea7983 */ /* 0x0007620000300800 */
[----:B------:R-:W-:Y:S01]  /*207e0*/  IMAD.MOV.U32 R37, RZ, RZ, R38 ;  /* 0x000000ffff257224 */ /* 0x000fe200078e0026 */
[----:B------:R-:W-:Y:S01]  /*207f0*/  MOV R38, R39 ;  /* 0x0000002700267202 */ /* 0x000fe20000000f00 */
[----:B------:R-:W-:Y:S01]  /*20800*/  IMAD.MOV.U32 R39, RZ, RZ, R32 ;  /* 0x000000ffff277224 */ /* 0x000fe200078e0020 */
[----:B------:R3:W5:Y:S01]  /*20810*/  LDL.LU R233, [R1+0xa4] ;  /* 0x0000a40001e97983 */ /* 0x0007620000300800 */
        /* <DEDUP_REMOVED lines=18> */
[----:B------:R-:W-:Y:S01]  /*20940*/  FADD.FTZ R9, R229, R8 ;  /* 0x00000008e5097221 */ /* 0x000fe20000010000 */
[----:B------:R-:W-:Y:S01]  /*20950*/  FADD.FTZ R8, R224, R0 ;  /* 0x00000000e0087221 */ /* 0x000fe20000010000 */
[----:B------:R3:W5:Y:S01]  /*20960*/  LDL.LU R229, [R1+0x94] ;  /* 0x0000940001e57983 */ /* 0x0007620000300800 */
[----:B------:R-:W-:Y:S02]  /*20970*/  IMAD.MOV.U32 R24, RZ, RZ, R189 ;  /* 0x000000ffff187224 */ /* 0x000fe400078e00bd */
[----:B------:R-:W-:Y:S01]  /*20980*/  FADD.FTZ R0, R36, R3 ;  /* 0x0000000324007221 */ /* 0x000fe20000010000 */
[----:B------:R-:W-:Y:S01]  /*20990*/  IMAD.MOV.U32 R25, RZ, RZ, R188 ;  /* 0x000000ffff197224 */ /* 0x000fe200078e00bc */
[----:B------:R3:W5:Y:S01]  /*209a0*/  LDL.LU R224, [R1+0x90] ;  /* 0x0000900001e07983 */ /* 0x0007620000300800 */
[----:B------:R-:W-:Y:S02]  /*209b0*/  IMAD.MOV.U32 R30, RZ, RZ, R191 ;  /* 0x000000ffff1e7224 */ /* 0x000fe400078e00bf */
[----:B------:R-:W-:Y:S01]  /*209c0*/  FADD.FTZ R8, R39, R8 ;  /* 0x0000000827087221 */ /* 0x000fe20000010000 */
[C---:B------:R-:W-:Y:S04]  /*209d0*/  HMMA.16816.F32.BF16 R188, R140.reuse, R152, R40 ;  /* 0x000000988cbc723c */ /* 0x040fe80000041828 */
[----:B------:R-:W-:Y:S02]  /*209e0*/  IMAD.MOV.U32 R27, RZ, RZ, R185 ;  /* 0x000000ffff1b7224 */ /* 0x000fe400078e00b9 */
[----:B------:R-:W-:Y:S01]  /*209f0*/  FADD.FTZ R3, R32, R0 ;  /* 0x0000000020037221 */ /* 0x000fe20000010000 */
[-C--:B------:R-:W-:Y:S04]  /*20a00*/  HMMA.16816.F32.BF16 R184, R140, R154.reuse, R44 ;  /* 0x0000009a8cb8723c */ /* 0x080fe8000004182c */
[----:B------:R-:W-:Y:S02]  /*20a10*/  IMAD.MOV.U32 R11, RZ, RZ, R146 ;  /* 0x000000ffff0b7224 */ /* 0x000fe400078e0092 */
[C---:B------:R-:W-:Y:S05]  /*20a20*/  HMMA.16816.F32.BF16 R152, R136.reuse, R154, R48 ;  /* 0x0000009a8898723c */ /* 0x040fea0000041830 */
[----:B------:R-:W-:Y:S02]  /*20a30*/  IMAD.MOV.U32 R21, RZ, RZ, R149 ;  /* 0x000000ffff157224 */ /* 0x000fe400078e0095 */
[----:B------:R-:W-:Y:S01]  /*20a40*/  FADD.FTZ R2, R37, R2 ;  /* 0x0000000225027221 */ /* 0x000fe20000010000 */
[-C--:B------:R-:W-:Y:S03]  /*20a50*/  HMMA.16816.F32.BF16 R148, R136, R208.reuse, R52 ;  /* 0x000000d08894723c */ /* 0x080fe60000041834 */
[----:B------:R-:W-:Y:S02]  /*20a60*/  IMAD.MOV.U32 R18, RZ, RZ, R178 ;  /* 0x000000ffff127224 */ /* 0x000fe400078e00b2 */
        /* <DEDUP_REMOVED lines=21> */
[-C--:B------:R-:W-:Y:S06]  /*20bc0*/  HMMA.16816.F32.BF16 R100, R136, R220.reuse, R100 ;  /* 0x000000dc8864723c */ /* 0x080fec0000041864 */
        /* <DEDUP_REMOVED lines=32> */
.L_x_907:
        /* <DEDUP_REMOVED lines=16> */
[----:B-----5:R-:W-:Y:S02]  /*20ed0*/  SHF.R.S32.HI R136, RZ, 0x1f, R140 ;  /* 0x0000001fff887819 */ /* 0x020fe4000001148c */
        /* <DEDUP_REMOVED lines=15> */
[----:B--2---:R-:W-:-:S04]  /*20fd0*/  FADD.FTZ R137, R4, R7 ;  /* 0x0000000704897221 */ /* 0x004fc80000010000 */
[----:B------:R-:W-:Y:S02]  /*20fe0*/  FSETP.NE.FTZ.AND P6, PT, R2, RZ, PT ;  /* 0x000000ff0200720b */ /* 0x000fe40003fd5000 */
[----:B------:R-:W-:Y:S01]  /*20ff0*/  LOP3.LUT R7, R141, 0xfffffff8, RZ, 0xc0, !PT ;  /* 0xfffffff88d077812 */ /* 0x000fe200078ec0ff */
[----:B---3--:R-:W-:Y:S01]  /*21000*/  FADD.FTZ R138, R3, R6 ;  /* 0x00000006038a7221 */ /* 0x008fe20000010000 */
[-C--:B------:R-:W-:Y:S02]  /*21010*/  LEA.HI R3, R136, R140.reuse, RZ, 0x2 ;  /* 0x0000008c88037211 */ /* 0x080fe400078f10ff */
[----:B------:R-:W-:Y:S01]  /*21020*/  FSETP.NE.FTZ.AND P3, PT, R137, RZ, PT ;  /* 0x000000ff8900720b */ /* 0x000fe20003f75000 */
        /* <DEDUP_REMOVED lines=11> */
[----:B------:R-:W-:Y:S02]  /*210e0*/  IADD3 R142, -R7, R142, RZ ;  /* 0x0000008e078e7210 */ /* 0x000fe40007ffe1ff */
[----:B------:R-:W-:Y:S02]  /*210f0*/  LEA.HI R6, R6, R4, RZ, 0x3 ;  /* 0x0000000406067211 */ /* 0x000fe400078f18ff */
[----:B------:R-:W-:Y:S01]  /*21100*/  SHF.R.S32.HI R8, RZ, 0x3, R136 ;  /* 0x00000003ff087819 */ /* 0x000fe20000011488 */
[----:B-1----:R-:W-:Y:S01]  /*21110*/  FMUL.FTZ R172, R0, R172 ;  /* 0x000000ac00ac7220 */ /* 0x002fe20000410000 */
[----:B------:R-:W-:Y:S01]  /*21120*/  LOP3.LUT R6, R6, 0xfffffff8, RZ, 0xc0, !PT ;  /* 0xfffffff806067812 */ /* 0x000fe200078ec0ff */
        /* <DEDUP_REMOVED lines=33> */
[----:B------:R-:W-:Y:S01]  /*21340*/  ISETP.GE.AND P0, PT, R8, UR6, PT ;  /* 0x0000000608007c0c */ /* 0x000fe2000bf06270 */
[----:B------:R-:W1:Y:S01]  /*21350*/  @P6 LDC R6, c[0x0][0x2e8] ;  /* 0x0000ba00ff066b82 */ /* 0x000e620000000800 */
[C---:B------:R-:W-:Y:S01]  /*21360*/  SHF.L.U32 R21, R0.reuse, 0x6, RZ ;  /* 0x0000000600157819 */ /* 0x040fe200000006ff */
[----:B------:R-:W2:Y:S01]  /*21370*/  @P3 MUFU.RCP R3, R137 ;  /* 0x0000008900033308 */ /* 0x000ea20000001000 */
[----:B------:R-:W-:Y:S02]  /*21380*/  R2P PR, R0, 0x6 ;  /* 0x0000000600007804 */ /* 0x000fe40000000000 */
[----:B------:R-:W-:Y:S02]  /*21390*/  SHF.R.S32.HI R80, RZ, 0x5, R5 ;  /* 0x00000005ff507819 */ /* 0x000fe40000011405 */
[----:B------:R-:W-:-:S02]  /*213a0*/  LOP3.LUT R21, R21, 0x1c0, RZ, 0xc0, !PT ;  /* 0x000001c015157812 */ /* 0x000fc400078ec0ff */
[----:B------:R-:W-:Y:S02]  /*213b0*/  PLOP3.LUT P5, PT, PT, PT, UP0, 0x80, 0x0 ;  /* 0x000000000000781c */ /* 0x000fe40003faf008 */
[----:B------:R-:W-:Y:S02]  /*213c0*/  LOP3.LUT R4, R0, 0x1, RZ, 0xc0, !PT ;  /* 0x0000000100047812 */ /* 0x000fe400078ec0ff */
[----:B------:R3:W4:Y:S01]  /*213d0*/  @P6 MUFU.LG2 R0, R2 ;  /* 0x0000000200006308 */ /* 0x0007220000000c00 */
[----:B------:R-:W-:Y:S02]  /*213e0*/  LEA R5, R80, R9, 0x9 ;  /* 0x0000000950057211 */ /* 0x000fe400078e48ff */
[----:B------:R-:W-:Y:S02]  /*213f0*/  LEA.HI R21, R21, R21, RZ, 0x1d ;  /* 0x0000001515157211 */ /* 0x000fe400078fe8ff */
[----:B------:R-:W-:Y:S01]  /*21400*/  MOV R81, 0x20 ;  /* 0x0000002000517802 */ /* 0x000fe20000000f00 */
[----:B--2---:R-:W-:Y:S01]  /*21410*/  FMUL.FTZ R174, R3, R174 ;  /* 0x000000ae03ae7220 */ /* 0x004fe20000410000 */
        /* <DEDUP_REMOVED lines=20> */
.L_x_911:
[----:B------:R-:W-:Y:S01]  /*21560*/  ULDC.U8 UR4, c[0x0][0x3d8] ;  /* 0x0000f60000047ab9 */ /* 0x000fe20000000000 */
[----:B------:R-:W-:Y:S01]  /*21570*/  ULDC.U8 UR9, c[0x0][0x3d9] ;  /* 0x0000f64000097ab9 */ /* 0x000fe20000000000 */
[----:B------:R-:W-:Y:S01]  /*21580*/  ISETP.NE.AND P2, PT, RZ, UR4, PT ;  /* 0x00000004ff007c0c */ /* 0x000fe2000bf45270 */
[----:B------:R-:W-:Y:S01]  /*21590*/  @P6 FMUL.FTZ R0, R0, 0.69314718246459960938 ;  /* 0x3f31721800006820 */ /* 0x000fe20000410000 */
[----:B------:R-:W-:Y:S01]  /*215a0*/  MOV R84, 0x7f800000 ;  /* 0x7f80000000547802 */ /* 0x000fe20000000f00 */
[----:B------:R-:W-:Y:S01]  /*215b0*/  FMUL.FTZ R158, R3, R158 ;  /* 0x0000009e039e7220 */ /* 0x000fe20000410000 */
[----:B------:R-:W-:Y:S01]  /*215c0*/  ISETP.NE.OR P1, PT, RZ, UR9, !P2 ;  /* 0x00000009ff007c0c */ /* 0x000fe2000d725670 */
[----:B-1----:R-:W-:Y:S01]  /*215d0*/  @P6 FFMA.FTZ R84, R135, R6, R0 ;  /* 0x0000000687546223 */ /* 0x002fe20000010000 */
[----:B------:R-:W-:Y:S01]  /*215e0*/  FSETP.NE.FTZ.AND P5, PT, R138, RZ, PT ;  /* 0x000000ff8a00720b */ /* 0x000fe20003fb5000 */
[C---:B------:R-:W-:Y:S01]  /*215f0*/  FMUL.FTZ R18, R3.reuse, R159 ;  /* 0x0000009f03127220 */ /* 0x040fe20000410000 */
[C---:B------:R-:W-:Y:S01]  /*21600*/  FMUL.FTZ R154, R3.reuse, R154 ;  /* 0x0000009a039a7220 */ /* 0x040fe20000410000 */
[C---:B------:R-:W-:Y:S01]  /*21610*/  FMUL.FTZ R15, R3.reuse, R155 ;  /* 0x0000009b030f7220 */ /* 0x040fe20000410000 */
[----:B------:R-:W-:Y:S01]  /*21620*/  PLOP3.LUT P6, PT, PT, PT, PT, 0x8, 0x0 ;  /* 0x000000000000781c */ /* 0x000fe20003fce170 */
[----:B------:R-:W-:Y:S01]  /*21630*/  FMUL.FTZ R150, R3, R150 ;  /* 0x0000009603967220 */ /* 0x000fe20000410000 */
[----:B------:R-:W-:-:S05]  /*21640*/  CS2R R68, SRZ ;  /* 0x0000000000447805 */ /* 0x000fca000001ff00 */
[----:B------:R-:W-:Y:S06]  /*21650*/  @P1 BRA `(.L_x_912) ;  /* 0x00000000001c1947 */ /* 0x000fec0003800000 */
[----:B------:R-:W1:Y:S01]  /*21660*/  S2UR UR5, SR_CTAID.Y ;  /* 0x00000000000579c3 */ /* 0x000e620000002600 */
[----:B------:R-:W-:Y:S01]  /*21670*/  ULDC UR4, c[0x0][0x2c4] ;  /* 0x0000b10000047ab9 */ /* 0x000fe20000000800 */
[----:B------:R-:W-:Y:S01]  /*21680*/  PLOP3.LUT P6, PT, PT, PT, PT, 0x80, 0x0 ;  /* 0x000000000000781c */ /* 0x000fe20003fcf070 */
[----:B-1----:R-:W-:-:S04]  /*21690*/  @!UP0 UIMAD UR16, UR5, UR4, URZ ;  /* 0x00000004051082a4 */ /* 0x002fc8000f8e023f */
[----:B------:R-:W-:Y:S02]  /*216a0*/  USHF.R.S32.HI UR4, URZ, 0x1f, UR16 ;  /* 0x0000001f3f047899 */ /* 0x000fe40008011410 */
[----:B------:R-:W-:-:S04]  /*216b0*/  IMAD.U32 R68, RZ, RZ, UR16 ;  /* 0x00000010ff447e24 */ /* 0x000fc8000f8e00ff */
[----:B------:R-:W-:-:S07]  /*216c0*/  MOV R69, UR4 ;  /* 0x0000000400457c02 */ /* 0x000fce0008000f00 */
.L_x_912:
        /* <DEDUP_REMOVED lines=14> */
[----:B------:R-:W-:Y:S01]  /*217b0*/  FMUL.FTZ R86, R3, R86 ;  /* 0x0000005603567220 */ /* 0x000fe20000410000 */
        /* <DEDUP_REMOVED lines=110> */
[----:B---3--:R-:W-:Y:S01]  /*21ea0*/  IADD3 R13, R81, R20, RZ ;  /* 0x00000014510d7210 */ /* 0x008fe20007ffe0ff */
[----:B------:R1:W-:Y:S01]  /*21eb0*/  STS [R0], R10 ;  /* 0x0000000a00007388 */ /* 0x0003e20000000800 */
[----:B------:R-:W-:Y:S01]  /*21ec0*/  F2FP.BF16.F32.PACK_AB R25, R191, R25 ;  /* 0x00000019bf19723e */ /* 0x000fe200000010ff */
[----:B------:R-:W-:Y:S01]  /*21ed0*/  IMAD.IADD R2, R0, 0x1, R67 ;  /* 0x0000000100027824 */ /* 0x000fe200078e0243 */
[----:B----4-:R-:W-:Y:S01]  /*21ee0*/  IADD3 R3, R21, R67, RZ ;  /* 0x0000004315037210 */ /* 0x010fe20007ffe0ff */
[----:B------:R-:W-:Y:S01]  /*21ef0*/  STS [R0+0x400], R9 ;  /* 0x0004000900007388 */ /* 0x000fe20000000800 */
[----:B------:R-:W-:Y:S02]  /*21f00*/  F2FP.BF16.F32.PACK_AB R24, R24, R184 ;  /* 0x000000b81818723e */ /* 0x000fe400000010ff */
[----:B------:R-:W-:Y:S01]  /*21f10*/  F2FP.BF16.F32.PACK_AB R28, R187, R28 ;  /* 0x0000001cbb1c723e */ /* 0x000fe200000010ff */
[----:B------:R2:W-:Y:S01]  /*21f20*/  STS [R13], R7 ;  /* 0x000000070d007388 */ /* 0x0005e20000000800 */
[----:B------:R-:W-:Y:S01]  /*21f30*/  F2FP.BF16.F32.PACK_AB R27, R27, R148 ;  /* 0x000000941b1b723e */ /* 0x000fe200000010ff */
[----:B-----5:R-:W3:Y:S01]  /*21f40*/  @P2 LDC R12, c[0x0][0x2e8] ;  /* 0x0000ba00ff0c2b82 */ /* 0x020ee20000000800 */
[----:B------:R-:W-:Y:S01]  /*21f50*/  F2FP.BF16.F32.PACK_AB R26, R26, R150 ;  /* 0x000000961a1a723e */ /* 0x000fe200000010ff */
        /* <DEDUP_REMOVED lines=24> */
[----:B------:R-:W-:Y:S01]  /*220e0*/  STS [R5], R16 ;  /* 0x0000001005007388 */ /* 0x000fe20000000800 */
        /* <DEDUP_REMOVED lines=13> */
[----:B------:R1:W-:Y:S01]  /*221c0*/  STS [R5+0x2000], R24 ;  /* 0x0020001805007388 */ /* 0x0003e20000000800 */
[----:B------:R-:W-:Y:S01]  /*221d0*/  F2FP.BF16.F32.PACK_AB R36, R95, R36 ;  /* 0x000000245f24723e */ /* 0x000fe200000010ff */
[----:B------:R-:W-:Y:S01]  /*221e0*/  @!P1 IMAD.MOV.U32 R7, RZ, RZ, 0x1 ;  /* 0x00000001ff079424 */ /* 0x000fe200078e00ff */
[----:B------:R-:W-:Y:S01]  /*221f0*/  F2FP.BF16.F32.PACK_AB R35, R101, R100 ;  /* 0x000000646523723e */ /* 0x000fe200000010ff */
[----:B------:R-:W-:Y:S01]  /*22200*/  STS [R5+0x2400], R28 ;  /* 0x0024001c05007388 */ /* 0x000fe20000000800 */
[----:B------:R-:W-:-:S02]  /*22210*/  F2FP.BF16.F32.PACK_AB R34, R34, R102 ;  /* 0x000000662222723e */ /* 0x000fc400000010ff */
[----:B------:R-:W-:Y:S01]  /*22220*/  F2FP.BF16.F32.PACK_AB R31, R113, R112 ;  /* 0x00000070711f723e */ /* 0x000fe200000010ff */
[----:B------:R-:W-:Y:S01]  /*22230*/  STS [R2], R27 ;  /* 0x0000001b02007388 */ /* 0x000fe20000000800 */
[----:B------:R-:W-:Y:S01]  /*22240*/  F2FP.BF16.F32.PACK_AB R30, R30, R114 ;  /* 0x000000721e1e723e */ /* 0x000fe200000010ff */
[----:B----4-:R-:W4:Y:S01]  /*22250*/  @P4 LDC R6, c[0x0][0x2e4] ;  /* 0x0000b900ff064b82 */ /* 0x010f220000000800 */
        /* <DEDUP_REMOVED lines=18> */
[----:B---3--:R-:W-:Y:S01]  /*22380*/  MOV R17, 0x7f800000 ;  /* 0x7f80000000117802 */ /* 0x008fe20000000f00 */
[----:B------:R-:W-:Y:S01]  /*22390*/  STS [R4+0x2400], R52 ;  /* 0x0024003404007388 */ /* 0x000fe20000000800 */
[----:B------:R-:W-:Y:S02]  /*223a0*/  SHF.R.S32.HI R16, RZ, 0x3, R141 ;  /* 0x00000003ff107819 */ /* 0x000fe4000001148d */
[----:B------:R-:W-:Y:S01]  /*223b0*/  MOV R18, 0x7f800000 ;  /* 0x7f80000000127802 */ /* 0x000fe20000000f00 */
[----:B------:R-:W-:Y:S01]  /*223c0*/  STS [R21+0x4000], R51 ;  /* 0x0040003315007388 */ /* 0x000fe20000000800 */
[----:B------:R-:W-:-:S02]  /*223d0*/  MOV R19, 0x7f800000 ;  /* 0x7f80000000137802 */ /* 0x000fc40000000f00 */
[----:B-1----:R-:W-:Y:S01]  /*223e0*/  SHF.L.U32 R24, R142, 0x3, RZ ;  /* 0x000000038e187819 */ /* 0x002fe200000006ff */
        /* <DEDUP_REMOVED lines=19> */
[----:B-1----:R-:W-:Y:S01]  /*22520*/  @P1 MOV R0, 0x1 ;  /* 0x0000000100001802 */ /* 0x002fe20000000f00 */
[----:B----4-:R-:W-:-:S02]  /*22530*/  @!P1 IMAD R0, R6, R11, RZ ;  /* 0x0000000b06009224 */ /* 0x010fc400078e02ff */
[----:B------:R-:W-:Y:S01]  /*22540*/  STS [R3+0x6000], R33 ;  /* 0x0060002103007388 */ /* 0x000fe20000000800 */
[----:B------:R-:W1:Y:S03]  /*22550*/  @P5 LDC R11, c[0x0][0x2e8] ;  /* 0x0000ba00ff0b5b82 */ /* 0x000e660000000800 */
        /* <DEDUP_REMOVED lines=9> */
[----:B---3--:R-:W3:Y:S01]  /*225f0*/  @P3 MUFU.LG2 R5, R137 ;  /* 0x0000008900053308 */ /* 0x008ee20000000c00 */
[----:B------:R-:W5:Y:S02]  /*22600*/  S2R R14, SR_CTAID.Y ;  /* 0x00000000000e7919 */ /* 0x000f640000002600 */
[----:B------:R-:W-:Y:S04]  /*22610*/  STS [R4+0x6000], R64 ;  /* 0x0060004004007388 */ /* 0x000fe80000000800 */
[----:B------:R1:W-:Y:S01]  /*22620*/  STS [R4+0x6400], R63 ;  /* 0x0064003f04007388 */ /* 0x0003e20000000800 */
[----:B------:R-:W-:Y:S06]  /*22630*/  BAR.SYNC.DEFER_BLOCKING 0x0 ;  /* 0x0000000000007b1d */ /* 0x000fec0000010000 */
[----:B------:R-:W1:Y:S01]  /*22640*/  S2R R22, SR_CTAID.Z ;  /* 0x0000000000167919 */ /* 0x000e620000002700 */
[----:B----4-:R-:W-:-:S04]  /*22650*/  LEA.HI.SX32 R2, R136, 0x10, 0x1d ;  /* 0x0000001088027811 */ /* 0x010fc800078feaff */
[----:B------:R-:W-:Y:S01]  /*22660*/  ISETP.GE.AND P4, PT, R2, UR6, PT ;  /* 0x0000000602007c0c */ /* 0x000fe2000bf86270 */
[----:B---3--:R-:W-:Y:S01]  /*22670*/  @P3 FMUL.FTZ R2, R5, 0.69314718246459960938 ;  /* 0x3f31721805023820 */ /* 0x008fe20000410000 */
[----:B------:R-:W-:-:S03]  /*22680*/  LEA.HI.SX32 R5, R136, 0x20, 0x1d ;  /* 0x0000002088057811 */ /* 0x000fc600078feaff */
[----:B------:R-:W-:Y:S01]  /*22690*/  @P3 FFMA.FTZ R17, R134, R10, R2 ;  /* 0x0000000a86113223 */ /* 0x000fe20000010002 */
[----:B--2---:R-:W-:Y:S01]  /*226a0*/  IMAD R2, R7, UR7, RZ ;  /* 0x0000000707027c24 */ /* 0x004fe2000f8e02ff */
[----:B------:R-:W-:Y:S01]  /*226b0*/  ISETP.GE.AND P3, PT, R5, UR6, PT ;  /* 0x0000000605007c0c */ /* 0x000fe2000bf66270 */
[----:B-----5:R-:W-:Y:S01]  /*226c0*/  IMAD R3, R14, R0, RZ ;  /* 0x000000000e037224 */ /* 0x020fe200078e02ff */
[----:B-1----:R-:W1:Y:S01]  /*226d0*/  @P5 MUFU.LG2 R4, R138 ;  /* 0x0000008a00045308 */ /* 0x002e620000000c00 */
[----:B------:R-:W-:Y:S01]  /*226e0*/  @P1 IMAD R0, R9, R8, RZ ;  /* 0x0000000809001224 */ /* 0x000fe200078e02ff */
[----:B------:R2:W3:Y:S01]  /*226f0*/  LDS.128 R28, [R243+0x3800] ;  /* 0x00380000f31c7984 */ /* 0x0004e20000000c00 */
[----:B------:R-:W-:Y:S02]  /*22700*/  @!P1 MOV R0, R6 ;  /* 0x0000000600009202 */ /* 0x000fe40000000f00 */
[----:B------:R-:W-:Y:S02]  /*22710*/  SEL R3, R3, RZ, !P6 ;  /* 0x000000ff03037207 */ /* 0x000fe40007000000 */
[----:B------:R-:W-:Y:S01]  /*22720*/  LOP3.LUT P6, RZ, R140, 0x3, RZ, 0xc0, !PT ;  /* 0x000000038cff7812 */ /* 0x000fe200078cc0ff */
[----:B------:R-:W4:Y:S01]  /*22730*/  @P2 MUFU.LG2 R8, R139 ;  /* 0x0000008b00082308 */ /* 0x000f220000000c00 */
[----:B------:R-:W-:Y:S01]  /*22740*/  SHF.L.U32 R2, R2, 0x7, RZ ;  /* 0x0000000702027819 */ /* 0x000fe200000006ff */
[----:B-1----:R-:W-:Y:S01]  /*22750*/  @P5 FMUL.FTZ R4, R4, 0.69314718246459960938 ;  /* 0x3f31721804045820 */ /* 0x002fe20000410000 */
[----:B------:R-:W-:Y:S01]  /*22760*/  IMAD R3, R22, R0, R3 ;  /* 0x0000000016037224 */ /* 0x000fe200078e0203 */
[----:B------:R-:W-:-:S02]  /*22770*/  IADD3 R0, R16, 0x30, RZ ;  /* 0x0000003010007810 */ /* 0x000fc40007ffe0ff */
[----:B------:R-:W-:Y:S02]  /*22780*/  @P5 FFMA.FTZ R18, R133, R11, R4 ;  /* 0x0000000b85125223 */ /* 0x000fe40000010004 */
[----:B------:R-:W-:Y:S01]  /*22790*/  ISETP.GE.AND P1, PT, R0, UR14, PT ;  /* 0x0000000e00007c0c */ /* 0x000fe2000bf26270 */
[----:B----4-:R-:W-:Y:S01]  /*227a0*/  @P2 FMUL.FTZ R5, R8, 0.69314718246459960938 ;  /* 0x3f31721808052820 */ /* 0x010fe20000410000 */
[----:B------:R-:W-:-:S03]  /*227b0*/  SHF.R.S32.HI R0, RZ, 0x1f, R2 ;  /* 0x0000001fff007819 */ /* 0x000fc60000011402 */
[----:B------:R-:W-:Y:S01]  /*227c0*/  @P2 FFMA.FTZ R19, R132, R12, R5 ;  /* 0x0000000c84132223 */ /* 0x000fe20000010005 */
[--C-:B------:R-:W-:Y:S02]  /*227d0*/  IADD3 R5, P5, P2, R2, R68, R3.reuse ;  /* 0x0000004402057210 */ /* 0x100fe40007abe003 */
[----:B------:R-:W-:-:S04]  /*227e0*/  SHF.R.S32.HI R3, RZ, 0x1f, R3 ;  /* 0x0000001fff037819 */ /* 0x000fc80000011403 */
[----:B------:R-:W-:Y:S01]  /*227f0*/  IADD3.X R4, R0, R69, R3, P5, P2 ;  /* 0x0000004500047210 */ /* 0x000fe20002fe4403 */
[----:B--2---:R-:W-:Y:S06]  /*22800*/  @P6 BRA `(.L_x_914) ;  /* 0x0000000000d46947 */ /* 0x004fec0003800000 */
        /* <DEDUP_REMOVED lines=53> */
.L_x_914:
[----:B------:R-:W-:Y:S05]  /*22b60*/  BSYNC B0 ;  /* 0x0000000000007941 */ /* 0x000fea0003800000 */
.L_x_913:
[----:B------:R1:W5:Y:S01]  /*22b70*/  LDL R25, [R1+0x44] ;  /* 0x0000440001197983 */ /* 0x0003620000100800 */
[C---:B--2---:R-:W-:Y:S01]  /*22b80*/  VIADD R3, R16.reuse, 0x40 ;  /* 0x0000004010037836 */ /* 0x044fe20000000000 */
[----:B------:R-:W-:Y:S01]  /*22b90*/  SHF.R.S32.HI R4, RZ, 0x1f, R24 ;  /* 0x0000001fff047819 */ /* 0x000fe20000011418 */
[----:B------:R-:W-:Y:S01]  /*22ba0*/  VIADD R0, R16, 0x50 ;  /* 0x0000005010007836 */ /* 0x000fe20000000000 */
[----:B------:R-:W-:Y:S01]  /*22bb0*/  IADD3 R2, P2, R24, UR10, RZ ;  /* 0x0000000a18027c10 */ /* 0x000fe2000ff5e0ff */
[----:B------:R-:W-:Y:S01]  /*22bc0*/  ULDC.64 UR4, c[0x0][0x2a0] ;  /* 0x0000a80000047ab9 */ /* 0x000fe20000000a00 */
[----:B------:R-:W-:Y:S01]  /*22bd0*/  SHF.R.S32.HI R5, RZ, 0x1f, R22 ;  /* 0x0000001fff057819 */ /* 0x000fe20000011416 */
[----:B------:R1:W2:Y:S01]  /*22be0*/  LDS.128 R12, [R243+0x4000] ;  /* 0x00400000f30c7984 */ /* 0x0002a20000000c00 */
        /* <DEDUP_REMOVED lines=10> */
[----:B------:R1:W4:Y:S01]  /*22c90*/  LDS.128 R20, [R243] ;  /* 0x00000000f3147984 */ /* 0x0003220000000c00 */
[----:B------:R-:W-:Y:S02]  /*22ca0*/  IMAD.WIDE R6, R6, 0x80, R16 ;  /* 0x0000008006067825 */ /* 0x000fe400078e0210 */
        /* <DEDUP_REMOVED lines=14> */
[----:B----4-:R4:W-:Y:S04]  /*22d90*/  @!P6 STG.E.128 desc[UR26][R2.64], R20 ;  /* 0x000000140200e986 */ /* 0x0109e8000c101d1a */
[----:B--2---:R4:W-:Y:S02]  /*22da0*/  @!P0 STG.E.128 desc[UR26][R2.64+0x80], R12 ;  /* 0x0000800c02008986 */ /* 0x0049e4000c101d1a */
.L_x_916:
[----:B------:R-:W-:Y:S05]  /*22db0*/  BSYNC B0 ;  /* 0x0000000000007941 */ /* 0x000fea0003800000 */
.L_x_915:
[----:B------:R-:W-:Y:S01]  /*22dc0*/  ISETP.GE.AND P0, PT, R18, UR14, PT ;  /* 0x0000000e12007c0c */ /* 0x000fe2000bf06270 */
[----:B--2-4-:R2:W4:Y:S01]  /*22dd0*/  LDS.128 R12, [R243+0x4800] ;  /* 0x00480000f30c7984 */ /* 0x0145220000000c00 */
        /* <DEDUP_REMOVED lines=19> */
[----:B-1----:R1:W-:Y:S04]  /*22f10*/  @!P6 STG.E.128 desc[UR26][R2.64], R16 ;  /* 0x000000100200e986 */ /* 0x0023e8000c101d1a */
[----:B----4-:R1:W-:Y:S02]  /*22f20*/  @!P4 STG.E.128 desc[UR26][R2.64+0x80], R12 ;  /* 0x0000800c0200c986 */ /* 0x0103e4000c101d1a */
.L_x_918:
[----:B------:R-:W-:Y:S05]  /*22f30*/  BSYNC B0 ;  /* 0x0000000000007941 */ /* 0x000fea0003800000 */
.L_x_917:
[----:B-1----:R1:W1:Y:S01]  /*22f40*/  LDS.128 R16, [R243+0x1000] ;  /* 0x00100000f3107984 */ /* 0x0022620000000c00 */
[----:B------:R-:W-:Y:S01]  /*22f50*/  BSSY B0, `(.L_x_919) ;  /* 0x0000015000007945 */ /* 0x000fe20003800000 */
[----:B------:R-:W-:Y:S02]  /*22f60*/  ISETP.GE.AND P4, PT, R20, UR14, PT ;  /* 0x0000000e14007c0c */ /* 0x000fe4000bf86270 */
[----:B----4-:R4:W1:Y:S01]  /*22f70*/  LDS.128 R12, [R243+0x5000] ;  /* 0x00500000f30c7984 */ /* 0x0108620000000c00 */
        /* <DEDUP_REMOVED lines=17> */
[----:B------:R1:W-:Y:S02]  /*23090*/  @!P3 STG.E.128 desc[UR26][R2.64+0x80], R12 ;  /* 0x0000800c0200b986 */ /* 0x0003e4000c101d1a */
.L_x_920:
[----:B------:R-:W-:Y:S05]  /*230a0*/  BSYNC B0 ;  /* 0x0000000000007941 */ /* 0x000fea0003800000 */
.L_x_919:
        /* <DEDUP_REMOVED lines=21> */
.L_x_922:
[----:B------:R-:W-:Y:S05]  /*23200*/  BSYNC B0 ;  /* 0x0000000000007941 */ /* 0x000fea0003800000 */
.L_x_921:
        /* <DEDUP_REMOVED lines=21> */
.L_x_924:
[----:B------:R-:W-:Y:S05]  /*23360*/  BSYNC B0 ;  /* 0x0000000000007941 */ /* 0x000fea0003800000 */
.L_x_923:
        /* <DEDUP_REMOVED lines=21> */
.L_x_926:
[----:B------:R-:W-:Y:S05]  /*234c0*/  BSYNC B0 ;  /* 0x0000000000007941 */ /* 0x000fea0003800000 */
.L_x_925:
        /* <DEDUP_REMOVED lines=21> */
.L_x_928:
[----:B------:R-:W-:Y:S05]  /*23620*/  BSYNC B0 ;  /* 0x0000000000007941 */ /* 0x000fea0003800000 */
.L_x_927:
        /* <DEDUP_REMOVED lines=17> */
[----:B---3--:R3:W-:Y:S01]  /*23740*/  @!P1 STG.E.128 desc[UR26][R2.64], R28 ;  /* 0x0000001c02009986 */ /* 0x0087e2000c101d1a */
[----:B------:R-:W-:Y:S05]  /*23750*/  @P0 EXIT ;  /* 0x000000000000094d */ /* 0x000fea0003800000 */
[----:B-1----:R-:W-:Y:S01]  /*23760*/  STG.E.128 desc[UR26][R2.64+0x80], R12 ;  /* 0x0000800c02007986 */ /* 0x002fe2000c101d1a */
[----:B------:R-:W-:Y:S05]  /*23770*/  EXIT ;  /* 0x000000000000794d */ /* 0x000fea0003800000 */
.L_x_929:
        /* <DEDUP_REMOVED lines=16> */
.L_x_2927:


//--------------------- .text._ZN5flash16flash_fwd_kernelI23Flash_fwd_kernel_traitsILi128ELi128ELi64ELi4ELb0ELb0EN7cutlass10bfloat16_tE19Flash_kernel_traitsILi128ELi128ELi64ELi4ES3_EELb0ELb0ELb1ELb1ELb0ELb0ELb1ELb0EEEvNS_16Flash_fwd_paramsE --------------------------
	.section	.text._ZN5flash16flash_fwd_kernelI23Flash_fwd_kernel_traitsILi128ELi128ELi64ELi4ELb0ELb0EN7cutlass10bfloat16_tE19Flash_kernel_traitsILi128ELi128ELi64ELi4ES3_EELb0ELb0ELb1ELb1ELb0ELb0ELb1ELb0EEEvNS_16Flash_fwd_paramsE,"ax",@progbits
	.align	128
        .global         _ZN5flash16flash_fwd_kernelI23Flash_fwd_kernel_traitsILi128ELi128ELi64ELi4ELb0ELb0EN7cutlass10bfloat16_tE19Flash_kernel_traitsILi128ELi128ELi64ELi4ES3_EELb0ELb0ELb1ELb1ELb0ELb0ELb1ELb0EEEvNS_16Flash_fwd_paramsE
        .type           _ZN5flash16flash_fwd_kernelI23Flash_fwd_kernel_traitsILi128ELi128ELi64ELi4ELb0ELb0EN7cutlass10bfloat16_tE19Flash_kernel_traitsILi128ELi128ELi64ELi4ES3_EELb0ELb0ELb1ELb1ELb0ELb0ELb1ELb0EEEvNS_16Flash_fwd_paramsE,@function
        .size           _ZN5flash16flash_fwd_kernelI23Flash_fwd_kernel_traitsILi128ELi128ELi64ELi4ELb0ELb0EN7cutlass10bfloat16_tE19Flash_kernel_traitsILi128ELi128ELi64ELi4ES3_EELb0ELb0ELb1ELb1ELb0ELb0ELb1ELb0EEEvNS_16Flash_fwd_paramsE,(.L_x_2928 - _ZN5flash16flash_fwd_kernelI23Flash_fwd_kernel_traitsILi128ELi128ELi64ELi4ELb0ELb0EN7cutlass10bfloat16_tE19Flash_kernel_traitsILi128ELi128ELi64ELi4ES3_EELb0ELb0ELb1ELb1ELb0ELb0ELb1ELb0EEEvNS_16Flash_fwd_paramsE)
        .other          _ZN5flash16flash_fwd_kernelI23Flash_fwd_kernel_traitsILi128ELi128ELi64ELi4ELb0ELb0EN7cutlass10bfloat16_tE19Flash_kernel_traitsILi128ELi128ELi64ELi4ES3_EELb0ELb0ELb1ELb1ELb0ELb0ELb1ELb0EEEvNS_16Flash_fwd_paramsE,@"STO_CUDA_ENTRY STV_DEFAULT"
_ZN5flash16flash_fwd_kernelI23Flash_fwd_kernel_traitsILi128ELi128ELi64ELi4ELb0ELb0EN7cutlass10bfloat16_tE19Flash_kernel_traitsILi128ELi128ELi64ELi4ES3_EELb0ELb0ELb1ELb1ELb0ELb0ELb1ELb0EEEvNS_16Flash_fwd_paramsE:
.text._ZN5flash16flash_fwd_kernelI23Flash_fwd_kernel_traitsILi128ELi128ELi64ELi4ELb0ELb0EN7cutlass10bfloat16_tE19Flash_kernel_traitsILi128ELi128ELi64ELi4ES3_EELb0ELb0ELb1ELb1ELb0ELb0ELb1ELb0EEEvNS_16Flash_fwd_paramsE:
        /* <DEDUP_REMOVED lines=55> */
.L_x_930:
[----:B------:R-:W-:-:S05]  /*0370*/  ULDC UR7, c[0x0][0x2c8] ;  /* 0x0000b20000077ab9 */ /* 0x000fca0000000800 */
.L_x_931:
        /* <DEDUP_REMOVED lines=132> */
.L_x_934:
[----:B------:R-:W-:Y:S05]  /*0bc0*/  BSYNC B0 ;  /* 0x0000000000007941 */ /* 0x000fea0003800000 */
.L_x_933:
        /* <DEDUP_REMOVED lines=21> */
.L_x_936:
[----:B------:R-:W-:Y:S05]  /*0d20*/  BSYNC B0 ;  /* 0x0000000000007941 */ /* 0x000fea0003800000 */
.L_x_935:
        /* <DEDUP_REMOVED lines=21> */
.L_x_938:
[----:B------:R-:W-:Y:S05]  /*0e80*/  BSYNC B0 ;  /* 0x0000000000007941 */ /* 0x000fea0003800000 */
.L_x_937:
        /* <DEDUP_REMOVED lines=21> */
.L_x_940:
[----:B------:R-:W-:Y:S05]  /*0fe0*/  BSYNC B0 ;  /* 0x0000000000007941 */ /* 0x000fea0003800000 */
.L_x_939:
        /* <DEDUP_REMOVED lines=20> */
.L_x_942:
[----:B------:R-:W-:Y:S05]  /*1130*/  BSYNC B0 ;  /* 0x0000000000007941 */ /* 0x000fea0003800000 */
.L_x_941:
        /* <DEDUP_REMOVED lines=20> */
.L_x_944:
[----:B------:R-:W-:Y:S05]  /*1280*/  BSYNC B0 ;  /* 0x0000000000007941 */ /* 0x000fea0003800000 */
.L_x_943:
        /* <DEDUP_REMOVED lines=20> */
.L_x_946:
[----:B------:R-:W-:Y:S05]  /*13d0*/  BSYNC B0 ;  /* 0x0000000000007941 */ /* 0x000fea0003800000 */
.L_x_945:
        /* <DEDUP_REMOVED lines=20> */
.L_x_948:
[----:B------:R-:W-:Y:S05]  /*1520*/  BSYNC B0 ;  /* 0x0000000000007941 */ /* 0x000fea0003800000 */
.L_x_947:
        /* <DEDUP_REMOVED lines=10> */
.L_x_950:
[----:B------:R-:W-:Y:S05]  /*15d0*/  BSYNC B0 ;  /* 0x0000000000007941 */ /* 0x000fea0003800000 */
.L_x_949:
        /* <DEDUP_REMOVED lines=15> */
.L_x_952:
[----:B------:R-:W-:Y:S05]  /*16d0*/  BSYNC B0 ;  /* 0x0000000000007941 */ /* 0x000fea0003800000 */
.L_x_951:
        /* <DEDUP_REMOVED lines=10> */
.L_x_954:
[----:B------:R-:W-:Y:S05]  /*1780*/  BSYNC B0 ;  /* 0x0000000000007941 */ /* 0x000fea0003800000 */
.L_x_953:
        /* <DEDUP_REMOVED lines=10> */
.L_x_956:
[----:B------:R-:W-:Y:S05]  /*1830*/  BSYNC B0 ;  /* 0x0000000000007941 */ /* 0x000fea0003800000 */
.L_x_955:
        /* <DEDUP_REMOVED lines=10> */
.L_x_958:
[----:B------:R-:W-:Y:S05]  /*18e0*/  BSYNC B0 ;  /* 0x0000000000007941 */ /* 0x000fea0003800000 */
.L_x_957:
        /* <DEDUP_REMOVED lines=10> */
.L_x_960:
[----:B------:R-:W-:Y:S05]  /*1990*/  BSYNC B0 ;  /* 0x0000000000007941 */ /* 0x000fea0003800000 */
.L_x_959:
        /* <DEDUP_REMOVED lines=10> */
.L_x_962:
[----:B------:R-:W-:Y:S05]  /*1a40*/  BSYNC B0 ;  /* 0x0000000000007941 */ /* 0x000fea0003800000 */
.L_x_961:
        /* <DEDUP_REMOVED lines=10> */
.L_x_932:
        /* <DEDUP_REMOVED lines=79> */
.L_x_963:
        /* <DEDUP_REMOVED lines=23> */
.L_x_964:
        /* <DEDUP_REMOVED lines=80> */
.L_x_966:
[----:B------:R-:W-:Y:S05]  /*2650*/  BSYNC B0 ;  /* 0x0000000000007941 */ /* 0x000fea0003800000 */
.L_x_965:
        /* <DEDUP_REMOVED lines=33> */
.L_x_968:
[----:B------:R-:W-:Y:S05]  /*2870*/  BSYNC B0 ;  /* 0x0000000000007941 */ /* 0x000fea0003800000 */
.L_x_967:
        /* <DEDUP_REMOVED lines=34> */
.L_x_970:
[----:B------:R-:W-:Y:S05]  /*2aa0*/  BSYNC B0 ;  /* 0x0000000000007941 */ /* 0x000fea0003800000 */
.L_x_969:
        /* <DEDUP_REMOVED lines=33> */
.L_x_972:
[----:B------:R-:W-:Y:S05]  /*2cc0*/  BSYNC B0 ;  /* 0x0000000000007941 */ /* 0x000fea0003800000 */
.L_x_971:
        /* <DEDUP_REMOVED lines=31> */
.L_x_974:
[----:B------:R-:W-:Y:S05]  /*2ec0*/  BSYNC B0 ;  /* 0x0000000000007941 */ /* 0x000fea0003800000 */
.L_x_973:
        /* <DEDUP_REMOVED lines=31> */
.L_x_976:
[----:B------:R-:W-:Y:S05]  /*30c0*/  BSYNC B0 ;  /* 0x0000000000007941 */ /* 0x000fea0003800000 */
.L_x_975:
        /* <DEDUP_REMOVED lines=31> */
.L_x_978:
[----:B------:R-:W-:Y:S05]  /*32c0*/  BSYNC B0 ;  /* 0x0000000000007941 */ /* 0x000fea0003800000 */
.L_x_977:
        /* <DEDUP_REMOVED lines=31> */
.L_x_980:
[----:B------:R-:W-:Y:S05]  /*34c0*/  BSYNC B0 ;  /* 0x0000000000007941 */ /* 0x000fea0003800000 */
.L_x_979:
        /* <DEDUP_REMOVED lines=36> */
.L_x_982:
[----:B------:R-:W-:Y:S05]  /*3710*/  BSYNC B0 ;  /* 0x0000000000007941 */ /* 0x000fea0003800000 */
.L_x_981:
        /* <DEDUP_REMOVED lines=26> */
.L_x_984:
[----:B------:R-:W-:Y:S05]  /*38c0*/  BSYNC B0 ;  /* 0x0000000000007941 */ /* 0x000fea0003800000 */
.L_x_983:
        /* <DEDUP_REMOVED lines=27> */
.L_x_986:
[----:B------:R-:W-:Y:S05]  /*3a80*/  BSYNC B0 ;  /* 0x0000000000007941 */ /* 0x000fea0003800000 */
.L_x_985:
        /* <DEDUP_REMOVED lines=27> */
.L_x_988:
[----:B------:R-:W-:Y:S05]  /*3c40*/  BSYNC B0 ;  /* 0x0000000000007941 */ /* 0x000fea0003800000 */
.L_x_987:
        /* <DEDUP_REMOVED lines=88> */
.L_x_990:
[----:B------:R-:W-:Y:S05]  /*41d0*/  BSYNC B0 ;  /* 0x0000000000007941 */ /* 0x000fea0003800000 */
.L_x_989:
        /* <DEDUP_REMOVED lines=29> */
.L_x_992:
[----:B------:R-:W-:Y:S05]  /*43b0*/  BSYNC B0 ;  /* 0x0000000000007941 */ /* 0x000fea0003800000 */
.L_x_991:
        /* <DEDUP_REMOVED lines=29> */
.L_x_994:
[----:B------:R-:W-:Y:S05]  /*4590*/  BSYNC B0 ;  /* 0x0000000000007941 */ /* 0x000fea0003800000 */
.L_x_993:
        /* <DEDUP_REMOVED lines=29> */
.L_x_996:
[----:B------:R-:W-:Y:S05]  /*4770*/  BSYNC B0 ;  /* 0x0000000000007941 */ /* 0x000fea0003800000 */
.L_x_995:
[----:B-12---:R-:W-:Y:S01]  /*4780*/  LDSM.16.M88.4 R8, [R231+0x2000] ;  /* 0x00200000e708783b */ /* 0x006fe20000000200 */
[----:B------:R-:W-:Y:S01]  /*4790*/  R2P PR, R24, 0x6 ;  /* 0x0000000618007804 */ /* 0x000fe20000000000 */
[----:B------:R-:W-:Y:S01]  /*47a0*/  VIADD R0, R224, 0x8000 ;  /* 0x00008000e0007836 */ /* 0x000fe20000000000 */
[----:B------:R-:W-:Y:S01]  /*47b0*/  LEA R5, R160, UR25, 0x4 ;  /* 0x00000019a0057c11 */ /* 0x000fe2000f8e20ff */
[----:B------:R-:W1:Y:S01]  /*47c0*/  LDSM.16.M88.4 R32, [R224+0x8800] ;  /* 0x00880000e020783b */ /* 0x000e620000000200 */
[----:B------:R-:W-:Y:S01]  /*47d0*/  VIADD R235, R224, 0x8020 ;  /* 0x00008020e0eb7836 */ /* 0x000fe20000000000 */
[----:B------:R-:W-:Y:S01]  /*47e0*/  UIADD3 UR5, UR28, 0x1, -UR18 ;  /* 0x000000011c057890 */ /* 0x000fe2000fffe812 */
[--C-:B------:R-:W-:Y:S01]  /*47f0*/  IMAD R232, R4, 0x2, R231.reuse ;  /* 0x0000000204e87824 */ /* 0x100fe200078e02e7 */
[----:B------:R-:W2:Y:S01]  /*4800*/  LDSM.16.M88.4 R28, [R224+0x9000] ;  /* 0x00900000e01c783b */ /* 0x000ea20000000200 */
[C---:B------:R-:W-:Y:S01]  /*4810*/  IMAD R234, R2.reuse, 0x2, R231 ;  /* 0x0000000202ea7824 */ /* 0x040fe200078e02e7 */
[----:B------:R-:W-:Y:S01]  /*4820*/  UIADD3 UR10, UR28, -UR18, URZ ;  /* 0x800000121c0a7290 */ /* 0x000fe2000fffe03f */
[----:B------:R-:W-:Y:S01]  /*4830*/  IMAD R233, R2, 0x2, R232 ;  /* 0x0000000202e97824 */ /* 0x000fe200078e02e8 */
[----:B------:R-:W-:Y:S01]  /*4840*/  LDSM.16.M88.4 R12, [R231] ;  /* 0x00000000e70c783b */ /* 0x000fe20000000200 */
[----:B------:R-:W-:Y:S01]  /*4850*/  UIADD3 UR5, UR5, UR21, URZ ;  /* 0x0000001505057290 */ /* 0x000fe2000fffe03f */
[----:B------:R-:W-:Y:S01]  /*4860*/  @P1 VIADD R235, R0, 0xffffffe0 ;  /* 0xffffffe000eb1836 */ /* 0x000fe20000000000 */
[----:B------:R-:W-:Y:S01]  /*4870*/  ULDC UR25, c[0x0][0x39c] ;  /* 0x0000e70000197ab9 */ /* 0x000fe20000000800 */
[----:B------:R-:W5:Y:S01]  /*4880*/  LDSM.16.M88.4 R20, [R224+0x8000] ;  /* 0x00800000e014783b */ /* 0x000f620000000200 */
[----:B------:R-:W-:Y:S01]  /*4890*/  IMAD.MOV.U32 R0, RZ, RZ, 0x40 ;  /* 0x00000040ff007424 */ /* 0x000fe200078e00ff */
[----:B------:R-:W-:Y:S01]  /*48a0*/  UISETP.GT.AND UP0, UPT, UR29, UR15, UPT ;  /* 0x0000000f1d00728c */ /* 0x000fe2000bf04270 */
[----:B------:R-:W-:Y:S01]  /*48b0*/  IMAD.U32 R6, RZ, RZ, UR28 ;  /* 0x0000001cff067e24 */ /* 0x000fe2000f8e00ff */
[----:B------:R-:W5:Y:S01]  /*48c0*/  LDSM.16.M88.4 R24, [R224+0x9800] ;  /* 0x00980000e018783b */ /* 0x000f620000000200 */
[----:B------:R-:W-:Y:S01]  /*48d0*/  IMAD.U32 R7, RZ, RZ, UR10 ;  /* 0x0000000aff077e24 */ /* 0x000fe2000f8e00ff */
[----:B------:R-:W-:Y:S01]  /*48e0*/  SEL R0, R0, 0xffffffc0, !P2 ;  /* 0xffffffc000007807 */ /* 0x000fe20005000000 */
[C---:B------:R-:W-:Y:S01]  /*48f0*/  VIADD R242, R235.reuse, 0x800 ;  /* 0x00000800ebf27836 */ /* 0x040fe20000000000 */
[----:B---34-:R-:W-:Y:S01]  /*4900*/  LDSM.16.M88.4 R16, [R232+0x2000] ;  /* 0x00200000e810783b */ /* 0x018fe20000000200 */
[----:B------:R-:W-:-:S02]  /*4910*/  VIADD R241, R235, 0x1000 ;  /* 0x00001000ebf17836 */ /* 0x000fc40000000000 */
[----:B------:R-:W-:Y:S01]  /*4920*/  IMAD.IADD R230, R224, 0x1, R0 ;  /* 0x00000001e0e67824 */ /* 0x000fe200078e0200 */
[----:B------:R-:W3:Y:S01]  /*4930*/  LDSM.16.M88.4 R64, [R235+0x800] ;  /* 0x00080000eb40783b */ /* 0x000ee20000000200 */
[----:B------:R-:W-:Y:S01]  /*4940*/  IMAD.IADD R229, R0, 0x1, R235 ;  /* 0x0000000100e57824 */ /* 0x000fe200078e02eb */
[----:B------:R-:W-:Y:S01]  /*4950*/  LOP3.LUT R0, R162, 0xffffffe0, RZ, 0xc0, !PT ;  /* 0xffffffe0a2007812 */ /* 0x000fe200078ec0ff */
[C---:B------:R-:W-:Y:S01]  /*4960*/  VIADD R240, R235.reuse, 0x1800 ;  /* 0x00001800ebf07836 */ /* 0x040fe20000000000 */
[----:B------:R-:W4:Y:S01]  /*4970*/  LDSM.16.M88.4 R56, [R235+0x1000] ;  /* 0x00100000eb38783b */ /* 0x000f220000000200 */
[----:B------:R-:W-:Y:S02]  /*4980*/  VIADD R239, R235, 0x2000 ;  /* 0x00002000ebef7836 */ /* 0x000fe40000000000 */
[C---:B------:R-:W-:Y:S01]  /*4990*/  IMAD.IADD R0, R163.reuse, 0x1, -R0 ;  /* 0x00000001a3007824 */ /* 0x040fe200078e0a00 */
[----:B------:R-:W4:Y:S01]  /*49a0*/  LDSM.16.M88.4 R52, [R235+0x1800] ;  /* 0x00180000eb34783b */ /* 0x000f220000000200 */
[----:B------:R-:W-:-:S02]  /*49b0*/  IMAD.SHL.U32 R163, R163, 0x2, RZ ;  /* 0x00000002a3a37824 */ /* 0x000fc400078e00ff */
[C---:B------:R-:W-:Y:S01]  /*49c0*/  VIADD R238, R235.reuse, 0x2800 ;  /* 0x00002800ebee7836 */ /* 0x040fe20000000000 */
[----:B------:R-:W4:Y:S01]  /*49d0*/  LDSM.16.M88.4 R48, [R235] ;  /* 0x00000000eb30783b */ /* 0x000f220000000200 */
[----:B------:R-:W-:Y:S01]  /*49e0*/  SHF.R.S32.HI R3, RZ, 0x1f, R0 ;  /* 0x0000001fff037819 */ /* 0x000fe20000011400 */
[----:B------:R-:W-:Y:S01]  /*49f0*/  VIADD R237, R235, 0x3000 ;  /* 0x00003000ebed7836 */ /* 0x000fe20000000000 */
[----:B------:R-:W-:Y:S01]  /*4a00*/  LOP3.LUT R167, R163, 0x6, RZ, 0xc0, !PT ;  /* 0x00000006a3a77812 */ /* 0x000fe200078ec0ff */
[C---:B-1----:R-:W-:Y:S01]  /*4a10*/  HMMA.16816.F32.BF16 R44, R8.reuse, R32, RZ ;  /* 0x00000020082c723c */ /* 0x042fe200000418ff */
[----:B------:R-:W-:Y:S01]  /*4a20*/  LEA.HI R0, R3, R0, RZ, 0x2 ;  /* 0x0000000003007211 */ /* 0x000fe200078f10ff */
[----:B------:R-:W-:Y:S01]  /*4a30*/  IMAD.U32 R3, RZ, RZ, UR29 ;  /* 0x0000001dff037e24 */ /* 0x000fe2000f8e00ff */
[----:B------:R-:W0:Y:S01]  /*4a40*/  LDGDEPBAR ;  /* 0x00000000000079af */ /* 0x000e220000000000 */
[----:B------:R-:W-:Y:S01]  /*4a50*/  VIADD R236, R235, 0x3800 ;  /* 0x00003800ebec7836 */ /* 0x000fe20000000000 */
[----:B------:R-:W-:Y:S01]  /*4a60*/  SHF.R.S32.HI R0, RZ, 0x2, R0 ;  /* 0x00000002ff007819 */ /* 0x000fe20000011400 */
[----:B--2---:R-:W-:Y:S01]  /*4a70*/  HMMA.16816.F32.BF16 R40, R8, R28, RZ ;  /* 0x0000001c0828723c */ /* 0x004fe200000418ff */
[----:B------:R-:W-:-:S03]  /*4a80*/  IMAD R3, R3, 0x40, R167 ;  /* 0x0000004003037824 */ /* 0x000fc600078e02a7 */
[----:B------:R-:W-:Y:S01]  /*4a90*/  IMAD.IADD R5, R0, 0x1, R5 ;  /* 0x0000000100057824 */ /* 0x000fe200078e0205 */
[----:B------:R-:W-:Y:S01]  /*4aa0*/  LOP3.LUT R0, R138, R139, RZ, 0xfc, !PT ;  /* 0x0000008b8a007212 */ /* 0x000fe200078efcff */
[-C--:B-----5:R-:W-:Y:S02]  /*4ab0*/  HMMA.16816.F32.BF16 R96, R12, R20.reuse, RZ ;  /* 0x000000140c60723c */ /* 0x0a0fe400000418ff */
[----:B------:R-:W-:Y:S01]  /*4ac0*/  VIADD R248, R5, UR10 ;  /* 0x0000000a05f87c36 */ /* 0x000fe20008000000 */
[C-C-:B------:R-:W-:Y:S02]  /*4ad0*/  IADD3 R250, R7.reuse, 0x8, R5.reuse ;  /* 0x0000000807fa7810 */ /* 0x140fe40007ffe005 */
[C-C-:B------:R-:W-:Y:S01]  /*4ae0*/  IADD3 R249, R7.reuse, 0x40, R5.reuse ;  /* 0x0000004007f97810 */ /* 0x140fe20007ffe005 */
[----:B------:R-:W-:Y:S01]  /*4af0*/  HMMA.16816.F32.BF16 R60, R8, R20, RZ ;  /* 0x00000014083c723c */ /* 0x000fe200000418ff */
[----:B------:R-:W-:Y:S02]  /*4b00*/  IADD3 R251, R7, 0x48, R5 ;  /* 0x0000004807fb7810 */ /* 0x000fe40007ffe005 */
[----:B------:R-:W-:-:S02]  /*4b10*/  VIADDMNMX R247, R248, -UR22, RZ, !PT ;  /* 0x80000016f8f77c46 */ /* 0x000fc4000f8001ff */
[----:B------:R-:W-:Y:S01]  /*4b20*/  VIADDMNMX R246, R250, -UR22, RZ, !PT ;  /* 0x80000016faf67c46 */ /* 0x000fe2000f8001ff */
[----:B------:R-:W-:Y:S01]  /*4b30*/  HMMA.16816.F32.BF16 R68, R8, R22, RZ ;  /* 0x000000160844723c */ /* 0x000fe200000418ff */
[----:B------:R-:W-:Y:S02]  /*4b40*/  VIADDMNMX R245, R249, -UR22, RZ, !PT ;  /* 0x80000016f9f57c46 */ /* 0x000fe4000f8001ff */
[----:B------:R-:W-:-:S03]  /*4b50*/  VIADDMNMX R244, R251, -UR22, RZ, !PT ;  /* 0x80000016fbf47c46 */ /* 0x000fc6000f8001ff */
[----:B------:R-:W-:Y:S01]  /*4b60*/  HMMA.16816.F32.BF16 R100, R12, R22, RZ ;  /* 0x000000160c64723c */ /* 0x000fe200000418ff */
[----:B------:R-:W1:Y:S05]  /*4b70*/  LDSM.16.M88.4 R20, [R232] ;  /* 0x00000000e814783b */ /* 0x000e6a0000000200 */
[C---:B------:R-:W-:Y:S06]  /*4b80*/  HMMA.16816.F32.BF16 R36, R8.reuse, R24, RZ ;  /* 0x000000180824723c */ /* 0x040fec00000418ff */
[C---:B------:R-:W-:Y:S06]  /*4b90*/  HMMA.16816.F32.BF16 R72, R8.reuse, R34, RZ ;  /* 0x000000220848723c */ /* 0x040fec00000418ff */
[C---:B------:R-:W-:Y:S06]  /*4ba0*/  HMMA.16816.F32.BF16 R92, R8.reuse, R30, RZ ;  /* 0x0000001e085c723c */ /* 0x040fec00000418ff */
[----:B------:R-:W-:Y:S01]  /*4bb0*/  HMMA.16816.F32.BF16 R88, R8, R26, RZ ;  /* 0x0000001a0858723c */ /* 0x000fe200000418ff */
[----:B------:R-:W-:Y:S05]  /*4bc0*/  LDSM.16.M88.4 R8, [R234+0x2000] ;  /* 0x00200000ea08783b */ /* 0x000fea0000000200 */
[C---:B------:R-:W-:Y:S06]  /*4bd0*/  HMMA.16816.F32.BF16 R84, R12.reuse, R32, RZ ;  /* 0x000000200c54723c */ /* 0x040fec00000418ff */
[----:B------:R-:W-:Y:S01]  /*4be0*/  HMMA.16816.F32.BF16 R112, R12, R34, RZ ;  /* 0x000000220c70723c */ /* 0x000fe200000418ff */
[----:B------:R-:W2:Y:S05]  /*4bf0*/  LDSM.16.M88.4 R32, [R230+0x9000] ;  /* 0x00900000e620783b */ /* 0x000eaa0000000200 */
[C---:B---3--:R-:W-:Y:S06]  /*4c00*/  HMMA.16816.F32.BF16 R120, R16.reuse, R64, R44 ;  /* 0x000000401078723c */ /* 0x048fec000004182c */
[----:B----4-:R-:W-:Y:S01]  /*4c10*/  HMMA.16816.F32.BF16 R44, R16, R56, R40 ;  /* 0x00000038102c723c */ /* 0x010fe20000041828 */
[----:B------:R-:W3:Y:S05]  /*4c20*/  LDSM.16.M88.4 R40, [R230+0x8000] ;  /* 0x00800000e628783b */ /* 0x000eea0000000200 */
[C---:B------:R-:W-:Y:S06]  /*4c30*/  HMMA.16816.F32.BF16 R80, R12.reuse, R28, RZ ;  /* 0x0000001c0c50723c */ /* 0x040fec00000418ff */
[C---:B------:R-:W-:Y:S01]  /*4c40*/  HMMA.16816.F32.BF16 R108, R12.reuse, R30, RZ ;  /* 0x0000001e0c6c723c */ /* 0x040fe200000418ff */
[----:B------:R-:W-:Y:S05]  /*4c50*/  LDSM.16.M88.4 R28, [R230+0x9800] ;  /* 0x00980000e61c783b */ /* 0x000fea0000000200 */
[C---:B------:R-:W-:Y:S06]  /*4c60*/  HMMA.16816.F32.BF16 R76, R12.reuse, R24, RZ ;  /* 0x000000180c4c723c */ /* 0x040fec00000418ff */
[----:B------:R-:W-:Y:S01]  /*4c70*/  HMMA.16816.F32.BF16 R104, R12, R26, RZ ;  /* 0x0000001a0c68723c */ /* 0x000fe200000418ff */
[----:B------:R-:W-:Y:S05]  /*4c80*/  LDSM.16.M88.4 R12, [R234] ;  /* 0x00000000ea0c783b */ /* 0x000fea0000000200 */
[C---:B------:R-:W-:Y:S01]  /*4c90*/  HMMA.16816.F32.BF16 R140, R16.reuse, R52, R36 ;  /* 0x00000034108c723c */ /* 0x040fe20000041824 */
[----:B------:R-:W4:Y:S05]  /*4ca0*/  LDSM.16.M88.4 R36, [R230+0x8800] ;  /* 0x00880000e624783b */ /* 0x000f2a0000000200 */
[C---:B------:R-:W-:Y:S06]  /*4cb0*/  HMMA.16816.F32.BF16 R24, R16.reuse, R50, R68 ;  /* 0x000000321018723c */ /* 0x040fec0000041844 */
[C---:B------:R-:W-:Y:S06]  /*4cc0*/  HMMA.16816.F32.BF16 R148, R16.reuse, R58, R92 ;  /* 0x0000003a1094723c */ /* 0x040fec000004185c */
[C---:B------:R-:W-:Y:S01]  /*4cd0*/  HMMA.16816.F32.BF16 R128, R16.reuse, R48, R60 ;  /* 0x000000301080723c */ /* 0x040fe2000004183c */
[----:B------:R-:W-:Y:S05]  /*4ce0*/  LDSM.16.M88.4 R60, [R229] ;  /* 0x00000000e53c783b */ /* 0x000fea0000000200 */
[C---:B------:R-:W-:Y:S06]  /*4cf0*/  HMMA.16816.F32.BF16 R152, R16.reuse, R66, R72 ;  /* 0x000000421098723c */ /* 0x040fec0000041848 */
[----:B------:R-:W-:Y:S01]  /*4d00*/  HMMA.16816.F32.BF16 R92, R16, R54, R88 ;  /* 0x00000036105c723c */ /* 0x000fe20000041858 */
[----:B------:R-:W5:Y:S05]  /*4d10*/  LDSM.16.M88.4 R16, [R233+0x2000] ;  /* 0x00200000e910783b */ /* 0x000f6a0000000200 */
[C---:B-1----:R-:W-:Y:S06]  /*4d20*/  HMMA.16816.F32.BF16 R124, R20.reuse, R64, R84 ;  /* 0x00000040147c723c */ /* 0x042fec0000041854 */
[C---:B------:R-:W-:Y:S06]  /*4d30*/  HMMA.16816.F32.BF16 R116, R20.reuse, R48, R96 ;  /* 0x000000301474723c */ /* 0x040fec0000041860 */
[C---:B------:R-:W-:Y:S06]  /*4d40*/  HMMA.16816.F32.BF16 R84, R20.reuse, R66, R112 ;  /* 0x000000421454723c */ /* 0x040fec0000041870 */
[C---:B------:R-:W-:Y:S06]  /*4d50*/  HMMA.16816.F32.BF16 R132, R20.reuse, R56, R80 ;  /* 0x000000381484723c */ /* 0x040fec0000041850 */
[C---:B------:R-:W-:Y:S01]  /*4d60*/  HMMA.16816.F32.BF16 R68, R20.reuse, R58, R108 ;  /* 0x0000003a1444723c */ /* 0x040fe2000004186c */
[----:B------:R-:W1:Y:S05]  /*4d70*/  LDSM.16.M88.4 R56, [R229+0x800] ;  /* 0x00080000e538783b */ /* 0x000e6a0000000200 */
[C---:B------:R-:W-:Y:S06]  /*4d80*/  HMMA.16816.F32.BF16 R144, R20.reuse, R52, R76 ;  /* 0x000000341490723c */ /* 0x040fec000004184c */
[C---:B------:R-:W-:Y:S01]  /*4d90*/  HMMA.16816.F32.BF16 R88, R20.reuse, R50, R100 ;  /* 0x000000321458723c */ /* 0x040fe20000041864 */
[----:B------:R-:W1:Y:S05]  /*4da0*/  LDSM.16.M88.4 R48, [R229+0x1000] ;  /* 0x00100000e530783b */ /* 0x000e6a0000000200 */
[----:B------:R-:W-:Y:S06]  /*4db0*/  HMMA.16816.F32.BF16 R52, R20, R54, R104 ;  /* 0x000000361434723c */ /* 0x000fec0000041868 */
[C---:B--2---:R-:W-:Y:S01]  /*4dc0*/  HMMA.16816.F32.BF16 R72, R8.reuse, R32, R44 ;  /* 0x000000200848723c */ /* 0x044fe2000004182c */
[----:B------:R-:W2:Y:S05]  /*4dd0*/  LDSM.16.M88.4 R44, [R229+0x1800] ;  /* 0x00180000e52c783b */ /* 0x000eaa0000000200 */
[C---:B---3--:R-:W-:Y:S01]  /*4de0*/  HMMA.16816.F32.BF16 R64, R8.reuse, R42, R24 ;  /* 0x0000002a0840723c */ /* 0x048fe20000041818 */
[----:B------:R-:W3:Y:S05]  /*4df0*/  LDSM.16.M88.4 R24, [R233] ;  /* 0x00000000e918783b */ /* 0x000eea0000000200 */
[C---:B------:R-:W-:Y:S06]  /*4e00*/  HMMA.16816.F32.BF16 R20, R8.reuse, R40, R128 ;  /* 0x000000280814723c */ /* 0x040fec0000041880 */
[C---:B----4-:R-:W-:Y:S06]  /*4e10*/  HMMA.16816.F32.BF16 R80, R8.reuse, R36, R120 ;  /* 0x000000240850723c */ /* 0x050fec0000041878 */
        /* <DEDUP_REMOVED lines=11> */
[----:B------:R-:W4:Y:S05]  /*4ed0*/  LDSM.16.M88.4 R40, [R224+0xa000] ;  /* 0x00a00000e028783b */ /* 0x000f2a0000000200 */
[C---:B------:R-:W-:Y:S01]  /*4ee0*/  HMMA.16816.F32.BF16 R120, R12.reuse, R36, R124 ;  /* 0x000000240c78723c */ /* 0x040fe2000004187c */
[----:B------:R-:W4:Y:S05]  /*4ef0*/  LDSM.16.M88.4 R36, [R224+0xa800] ;  /* 0x00a80000e024783b */ /* 0x000f2a0000000200 */
[C---:B------:R-:W-:Y:S06]  /*4f00*/  HMMA.16816.F32.BF16 R112, R12.reuse, R28, R144 ;  /* 0x0000001c0c70723c */ /* 0x040fec0000041890 */
[----:B------:R-:W-:Y:S01]  /*4f10*/  HMMA.16816.F32.BF16 R52, R12, R30, R52 ;  /* 0x0000001e0c34723c */ /* 0x000fe20000041834 */
[----:B------:R-:W4:Y:S04]  /*4f20*/  LDSM.16.M88.4 R28, [R224+0xb800] ;  /* 0x00b80000e01c783b */ /* 0x000f280000000200 */
[----:B------:R-:W4:Y:S01]  /*4f30*/  LDSM.16.M88.4 R12, [R231+0x4000] ;  /* 0x00400000e70c783b */ /* 0x000f220000000200 */
[C---:B-----5:R-:W-:Y:S06]  /*4f40*/  HMMA.16816.F32.BF16 R144, R16.reuse, R62, R64 ;  /* 0x0000003e1090723c */ /* 0x060fec0000041840 */
[C---:B------:R-:W-:Y:S01]  /*4f50*/  HMMA.16816.F32.BF16 R128, R16.reuse, R60, R20 ;  /* 0x0000003c1080723c */ /* 0x040fe20000041814 */
[----:B------:R-:W-:Y:S05]  /*4f60*/  LDSM.16.M88.4 R20, [R232+0x6000] ;  /* 0x00600000e814783b */ /* 0x000fea0000000200 */
[C---:B-1----:R-:W-:Y:S06]  /*4f70*/  HMMA.16816.F32.BF16 R132, R16.reuse, R56, R80 ;  /* 0x000000381084723c */ /* 0x042fec0000041850 */
[C---:B------:R-:W-:Y:S06]  /*4f80*/  HMMA.16816.F32.BF16 R140, R16.reuse, R58, R76 ;  /* 0x0000003a108c723c */ /* 0x040fec000004184c */
[C---:B------:R-:W-:Y:S06]  /*4f90*/  HMMA.16816.F32.BF16 R124, R16.reuse, R48, R72 ;  /* 0x00000030107c723c */ /* 0x040fec0000041848 */
[C---:B------:R-:W-:Y:S06]  /*4fa0*/  HMMA.16816.F32.BF16 R96, R16.reuse, R50, R96 ;  /* 0x000000321060723c */ /* 0x040fec0000041860 */
[C---:B--2---:R-:W-:Y:S06]  /*4fb0*/  HMMA.16816.F32.BF16 R148, R16.reuse, R44, R156 ;  /* 0x0000002c1094723c */ /* 0x044fec000004189c */
[----:B------:R-:W-:Y:S06]  /*4fc0*/  HMMA.16816.F32.BF16 R84, R16, R46, R92 ;  /* 0x0000002e1054723c */ /* 0x000fec000004185c */
[C---:B---3--:R-:W-:Y:S06]  /*4fd0*/  HMMA.16816.F32.BF16 R64, R24.reuse, R58, R108 ;  /* 0x0000003a1840723c */ /* 0x048fec000004186c */
[C---:B------:R-:W-:Y:S06]  /*4fe0*/  HMMA.16816.F32.BF16 R76, R24.reuse, R48, R116 ;  /* 0x00000030184c723c */ /* 0x040fec0000041874 */
[C---:B------:R-:W-:Y:S06]  /*4ff0*/  HMMA.16816.F32.BF16 R92, R24.reuse, R50, R104 ;  /* 0x00000032185c723c */ /* 0x040fec0000041868 */
[C---:B------:R-:W-:Y:S06]  /*5000*/  HMMA.16816.F32.BF16 R80, R24.reuse, R60, R100 ;  /* 0x0000003c1850723c */ /* 0x040fec0000041864 */
[C---:B------:R-:W-:Y:S01]  /*5010*/  HMMA.16816.F32.BF16 R72, R24.reuse, R62, R88 ;  /* 0x0000003e1848723c */ /* 0x040fe20000041858 */
[----:B------:R-:W1:Y:S04]  /*5020*/  LDSM.16.M88.4 R60, [R235+0x2000] ;  /* 0x00200000eb3c783b */ /* 0x000e680000000200 */
[----:B------:R-:W-:Y:S01]  /*5030*/  LDSM.16.M88.4 R88, [R235+0x3800] ;  /* 0x00380000eb58783b */ /* 0x000fe20000000200 */
[C---:B------:R-:W-:Y:S03]  /*5040*/  HMMA.16816.F32.BF16 R68, R24.reuse, R56, R120 ;  /* 0x000000381844723c */ /* 0x040fe60000041878 */
[----:B------:R-:W-:Y:S03]  /*5050*/  LDSM.16.M88.4 R56, [R235+0x3000] ;  /* 0x00300000eb38783b */ /* 0x000fe60000000200 */
[C---:B------:R-:W-:Y:S06]  /*5060*/  HMMA.16816.F32.BF16 R48, R24.reuse, R44, R112 ;  /* 0x0000002c1830723c */ /* 0x040fec0000041870 */
[----:B------:R-:W-:Y:S01]  /*5070*/  HMMA.16816.F32.BF16 R16, R24, R46, R52 ;  /* 0x0000002e1810723c */ /* 0x000fe20000041834 */
[----:B------:R-:W2:Y:S04]  /*5080*/  LDSM.16.M88.4 R52, [R235+0x2800] ;  /* 0x00280000eb34783b */ /* 0x000ea80000000200 */
[----:B------:R-:W3:Y:S01]  /*5090*/  LDSM.16.M88.4 R24, [R232+0x4000] ;  /* 0x00400000e818783b */ /* 0x000ee20000000200 */
[C---:B----4-:R-:W-:Y:S03]  /*50a0*/  HMMA.16816.F32.BF16 R108, R8.reuse, R42, R144 ;  /* 0x0000002a086c723c */ /* 0x050fe60000041890 */
[----:B------:R-:W-:Y:S03]  /*50b0*/  LDSM.16.M88.4 R44, [R230+0xa800] ;  /* 0x00a80000e62c783b */ /* 0x000fe60000000200 */
        /* <DEDUP_REMOVED lines=19> */
[----:B------:R-:W4:Y:S04]  /*51f0*/  LDSM.16.M88.4 R12, [R234+0x6000] ;  /* 0x00600000ea0c783b */ /* 0x000f280000000200 */
[----:B------:R-:W5:Y:S01]  /*5200*/  LDSM.16.M88.4 R16, [R234+0x4000] ;  /* 0x00400000ea10783b */ /* 0x000f620000000200 */
[C---:B-1----:R-:W-:Y:S03]  /*5210*/  HMMA.16816.F32.BF16 R100, R20.reuse, R60, R100 ;  /* 0x0000003c1464723c */ /* 0x042fe60000041864 */
[----:B------:R-:W-:Y:S03]  /*5220*/  LDSM.16.M88.4 R28, [R229+0x2800] ;  /* 0x00280000e51c783b */ /* 0x000fe60000000200 */
        /* <DEDUP_REMOVED lines=8> */
[C---:B---3--:R-:W-:Y:S01]  /*52b0*/  HMMA.16816.F32.BF16 R96, R24.reuse, R54, R8 ;  /* 0x000000361860723c */ /* 0x048fe20000041808 */
[----:B------:R-:W1:Y:S05]  /*52c0*/  LDSM.16.M88.4 R8, [R233+0x6000] ;  /* 0x00600000e908783b */ /* 0x000e6a0000000200 */
[C---:B------:R-:W-:Y:S06]  /*52d0*/  HMMA.16816.F32.BF16 R84, R24.reuse, R56, R64 ;  /* 0x000000381854723c */ /* 0x040fec0000041840 */
[C---:B------:R-:W-:Y:S06]  /*52e0*/  HMMA.16816.F32.BF16 R76, R24.reuse, R58, R76 ;  /* 0x0000003a184c723c */ /* 0x040fec000004184c */
[C---:B------:R-:W-:Y:S01]  /*52f0*/  HMMA.16816.F32.BF16 R120, R24.reuse, R60, R80 ;  /* 0x0000003c1878723c */ /* 0x040fe20000041850 */
[----:B------:R-:W-:Y:S05]  /*5300*/  LDSM.16.M88.4 R80, [R229+0x3800] ;  /* 0x00380000e550783b */ /* 0x000fea0000000200 */
[----:B------:R-:W-:Y:S01]  /*5310*/  HMMA.16816.F32.BF16 R104, R24, R52, R68 ;  /* 0x000000341868723c */ /* 0x000fe20000041844 */
[----:B------:R-:W2:Y:S01]  /*5320*/  LDSM.16.M88.4 R52, [R229+0x3000] ;  /* 0x00300000e534783b */ /* 0x000ea20000000200 */
[----:B------:R-:W-:-:S04]  /*5330*/  DEPBAR.LE SB0, 0x0 ;  /* 0x000080000000791a */ /* 0x000fc80000000000 */
[C---:B------:R-:W-:Y:S06]  /*5340*/  HMMA.16816.F32.BF16 R112, R24.reuse, R62, R72 ;  /* 0x0000003e1870723c */ /* 0x040fec0000041848 */
[C---:B------:R-:W-:Y:S06]  /*5350*/  HMMA.16816.F32.BF16 R72, R24.reuse, R88, R148 ;  /* 0x000000581848723c */ /* 0x040fec0000041894 */
        /* <DEDUP_REMOVED lines=21> */
[----:B--2---:R-:W-:Y:S01]  /*54b0*/  HMMA.16816.F32.BF16 R44, R8, R52, R88 ;  /* 0x00000034082c723c */ /* 0x004fe20000041858 */
[----:B------:R-:W-:Y:S01]  /*54c0*/  FMUL.FTZ R72, R72, UR25 ;  /* 0x0000001948487c20 */ /* 0x000fe20008410000 */
[----:B------:R-:W-:Y:S01]  /*54d0*/  FMUL.FTZ R73, R73, UR25 ;  /* 0x0000001949497c20 */ /* 0x000fe20008410000 */
[----:B------:R-:W-:Y:S01]  /*54e0*/  FMUL.FTZ R74, R74, UR25 ;  /* 0x000000194a4a7c20 */ /* 0x000fe20008410000 */
[----:B------:R-:W-:-:S02]  /*54f0*/  FMUL.FTZ R75, R75, UR25 ;  /* 0x000000194b4b7c20 */ /* 0x000fc40008410000 */
[C---:B------:R-:W-:Y:S01]  /*5500*/  HMMA.16816.F32.BF16 R40, R8.reuse, R54, R92 ;  /* 0x000000360828723c */ /* 0x040fe2000004185c */
[----:B------:R-:W-:Y:S01]  /*5510*/  FMUL.FTZ R60, R60, UR25 ;  /* 0x000000193c3c7c20 */ /* 0x000fe20008410000 */
[----:B------:R-:W-:Y:S01]  /*5520*/  FMUL.FTZ R62, R62, UR25 ;  /* 0x000000193e3e7c20 */ /* 0x000fe20008410000 */
[----:B------:R-:W-:Y:S01]  /*5530*/  FMUL.FTZ R61, R61, UR25 ;  /* 0x000000193d3d7c20 */ /* 0x000fe20008410000 */
[----:B------:R-:W-:Y:S02]  /*5540*/  FMUL.FTZ R63, R63, UR25 ;  /* 0x000000193f3f7c20 */ /* 0x000fe40008410000 */
[----:B------:R-:W-:Y:S01]  /*5550*/  HMMA.16816.F32.BF16 R68, R8, R80, R116 ;  /* 0x000000500844723c */ /* 0x000fe20000041874 */
[----:B------:R-:W-:Y:S01]  /*5560*/  FMUL.FTZ R56, R56, UR25 ;  /* 0x0000001938387c20 */ /* 0x000fe20008410000 */
[----:B------:R-:W-:Y:S01]  /*5570*/  FMUL.FTZ R58, R58, UR25 ;  /* 0x000000193a3a7c20 */ /* 0x000fe20008410000 */
[----:B------:R-:W-:-:S03]  /*5580*/  FMUL.FTZ R59, R59, UR25 ;  /* 0x000000193b3b7c20 */ /* 0x000fc60008410000 */
[----:B------:R-:W-:Y:S06]  /*5590*/  HMMA.16816.F32.BF16 R64, R8, R82, R108 ;  /* 0x000000520840723c */ /* 0x000fec000004186c */
[C---:B------:R-:W-:Y:S01]  /*55a0*/  HMMA.16816.F32.BF16 R8, R20.reuse, R52, R96 ;  /* 0x000000341408723c */ /* 0x040fe20000041860 */
[----:B------:R-:W-:Y:S01]  /*55b0*/  VIADDMNMX R109, R5, UR5, R6, PT ;  /* 0x00000005056d7c46 */ /* 0x000fe2000b800106 */
[----:B------:R-:W-:Y:S02]  /*55c0*/  IMAD.U32 R6, RZ, RZ, UR5 ;  /* 0x00000005ff067e24 */ /* 0x000fe4000f8e00ff */
[----:B------:R-:W-:Y:S01]  /*55d0*/  FMUL.FTZ R90, R45, UR25 ;  /* 0x000000192d5a7c20 */ /* 0x000fe20008410000 */
[----:B------:R-:W-:Y:S01]  /*55e0*/  FMUL.FTZ R91, R47, UR25 ;  /* 0x000000192f5b7c20 */ /* 0x000fe20008410000 */
[----:B------:R-:W-:Y:S01]  /*55f0*/  ISETP.GE.AND P0, PT, R3, R109, PT ;  /* 0x0000006d0300720c */ /* 0x000fe20003f06270 */
[C---:B------:R-:W-:Y:S01]  /*5600*/  HMMA.16816.F32.BF16 R12, R20.reuse, R54, R12 ;  /* 0x00000036140c723c */ /* 0x040fe2000004180c */
[----:B------:R-:W-:Y:S01]  /*5610*/  FMUL.FTZ R98, R41, UR25 ;  /* 0x0000001929627c20 */ /* 0x000fe20008410000 */
[----:B------:R-:W-:Y:S01]  /*5620*/  FMUL.FTZ R99, R43, UR25 ;  /* 0x000000192b637c20 */ /* 0x000fe20008410000 */
[----:B------:R-:W-:Y:S01]  /*5630*/  ISETP.LT.OR P0, PT, R3, R247, P0 ;  /* 0x000000f70300720c */ /* 0x000fe20000701670 */
[----:B------:R-:W-:Y:S01]  /*5640*/  FMUL.FTZ R95, R42, UR25 ;  /* 0x000000192a5f7c20 */ /* 0x000fe20008410000 */
[----:B------:R-:W-:Y:S01]  /*5650*/  FMUL.FTZ R94, R40, UR25 ;  /* 0x00000019285e7c20 */ /* 0x000fe20008410000 */
[C---:B------:R-:W-:Y:S01]  /*5660*/  HMMA.16816.F32.BF16 R24, R20.reuse, R32, R120 ;  /* 0x000000201418723c */ /* 0x040fe20000041878 */
[----:B------:R-:W-:Y:S01]  /*5670*/  FMUL.FTZ R68, R68, UR25 ;  /* 0x0000001944447c20 */ /* 0x000fe20008410000 */
[----:B------:R-:W-:Y:S01]  /*5680*/  FMUL.FTZ R70, R70, UR25 ;  /* 0x0000001946467c20 */ /* 0x000fe20008410000 */
[----:B------:R-:W-:Y:S01]  /*5690*/  FMUL.FTZ R69, R69, UR25 ;  /* 0x0000001945457c20 */ /* 0x000fe20008410000 */
[----:B------:R-:W-:Y:S01]  /*56a0*/  FMUL.FTZ R71, R71, UR25 ;  /* 0x0000001947477c20 */ /* 0x000fe20008410000 */
[----:B------:R1:W-:Y:S01]  /*56b0*/  STL [R1+0x8], R109 ;  /* 0x0000086d01007387 */ /* 0x0003e20000100800 */
[----:B------:R-:W-:Y:S01]  /*56c0*/  HMMA.16816.F32.BF16 R16, R20, R28, R104 ;  /* 0x0000001c1410723c */ /* 0x000fe20000041868 */
[----:B------:R-:W-:-:S04]  /*56d0*/  FMUL.FTZ R66, R66, UR25 ;  /* 0x0000001942427c20 */ /* 0x000fc80008410000 */
[----:B------:R-:W-:Y:S01]  /*56e0*/  FMUL.FTZ R88, R9, UR25 ;  /* 0x0000001909587c20 */ /* 0x000fe20008410000 */
[----:B------:R-:W-:Y:S01]  /*56f0*/  FMUL.FTZ R89, R11, UR25 ;  /* 0x000000190b597c20 */ /* 0x000fe20008410000 */
[C-C-:B------:R-:W-:Y:S01]  /*5700*/  IADD3 R9, R6.reuse, 0x8, R5.reuse ;  /* 0x0000000806097810 */ /* 0x140fe20007ffe005 */
[----:B------:R-:W-:Y:S01]  /*5710*/  HMMA.16816.F32.BF16 R36, R20, R80, R84 ;  /* 0x000000501424723c */ /* 0x000fe20000041854 */
[--C-:B------:R-:W-:Y:S01]  /*5720*/  IADD3 R11, R6, 0x48, R5.reuse ;  /* 0x00000048060b7810 */ /* 0x100fe20007ffe005 */
[----:B------:R-:W-:Y:S02]  /*5730*/  FMUL.FTZ R104, R64, UR25 ;  /* 0x0000001940687c20 */ /* 0x000fe40008410000 */
[----:B------:R-:W-:Y:S01]  /*5740*/  FMUL.FTZ R96, R13, UR25 ;  /* 0x000000190d607c20 */ /* 0x000fe20008410000 */
[----:B------:R-:W-:Y:S01]  /*5750*/  IADD3 R13, R6, 0x40, R5 ;  /* 0x00000040060d7810 */ /* 0x000fe20007ffe005 */
[--C-:B------:R-:W-:Y:S02]  /*5760*/  IMAD.IADD R6, R248, 0x1, -R3.reuse ;  /* 0x00000001f8067824 */ /* 0x100fe400078e0a03 */
[----:B------:R-:W-:Y:S01]  /*5770*/  FMUL.FTZ R93, R14, UR25 ;  /* 0x000000190e5d7c20 */ /* 0x000fe20008410000 */
[----:B------:R-:W-:Y:S01]  /*5780*/  FMUL.FTZ R84, R8, UR25 ;  /* 0x0000001908547c20 */ /* 0x000fe20008410000 */
[----:B------:R-:W-:-:S02]  /*5790*/  IMAD.IADD R5, R250, 0x1, -R3 ;  /* 0x00000001fa057824 */ /* 0x000fc400078e0a03 */
[----:B------:R-:W-:Y:S01]  /*57a0*/  FMUL.FTZ R24, R24, UR25 ;  /* 0x0000001918187c20 */ /* 0x000fe20008410000 */
[----:B------:R-:W-:Y:S02]  /*57b0*/  IMAD.IADD R8, R249, 0x1, -R3 ;  /* 0x00000001f9087824 */ /* 0x000fe400078e0a03 */
[----:B------:R-:W-:Y:S01]  /*57c0*/  FMUL.FTZ R85, R10, UR25 ;  /* 0x000000190a557c20 */ /* 0x000fe20008410000 */
[----:B------:R-:W-:Y:S01]  /*57d0*/  IABS R7, R6 ;  /* 0x0000000600077213 */ /* 0x000fe20000000000 */
[----:B------:R-:W2:Y:S01]  /*57e0*/  MUFU.TANH R10, R72 ;  /* 0x00000048000a7308 */ /* 0x000ea20000002400 */
[----:B------:R-:W-:Y:S01]  /*57f0*/  IABS R6, R5 ;  /* 0x0000000500067213 */ /* 0x000fe20000000000 */
[----:B------:R-:W-:Y:S01]  /*5800*/  FMUL.FTZ R26, R26, UR25 ;  /* 0x000000191a1a7c20 */ /* 0x000fe20008410000 */
[----:B------:R-:W-:Y:S01]  /*5810*/  IABS R5, R8 ;  /* 0x0000000800057213 */ /* 0x000fe20000000000 */
[----:B------:R-:W-:Y:S01]  /*5820*/  HMMA.16816.F32.BF16 R32, R20, R34, R112 ;  /* 0x000000221420723c */ /* 0x000fe20000041870 */
[----:B------:R-:W-:-:S02]  /*5830*/  IMAD.MOV.U32 R8, RZ, RZ, R7 ;  /* 0x000000ffff087224 */ /* 0x000fc400078e0007 */
[----:B------:R-:W-:Y:S01]  /*5840*/  FMUL.FTZ R92, R12, UR25 ;  /* 0x000000190c5c7c20 */ /* 0x000fe20008410000 */
[----:B------:R-:W-:Y:S01]  /*5850*/  IMAD.MOV.U32 R7, RZ, RZ, R6 ;  /* 0x000000ffff077224 */ /* 0x000fe200078e0006 */
[----:B------:R-:W3:Y:S01]  /*5860*/  MUFU.TANH R14, R24 ;  /* 0x00000018000e7308 */ /* 0x000ee20000002400 */
[----:B------:R-:W-:Y:S01]  /*5870*/  IMAD.MOV.U32 R6, RZ, RZ, R5 ;  /* 0x000000ffff067224 */ /* 0x000fe200078e0005 */
[C---:B------:R-:W-:Y:S01]  /*5880*/  HMMA.16816.F32.BF16 R28, R20.reuse, R30, R100 ;  /* 0x0000001e141c723c */ /* 0x040fe20000041864 */
[----:B------:R-:W-:Y:S01]  /*5890*/  I2FP.F32.S32 R8, R8 ;  /* 0x0000000800087245 */ /* 0x000fe20000201400 */
[----:B------:R-:W-:Y:S01]  /*58a0*/  FMUL.FTZ R52, R16, UR25 ;  /* 0x0000001910347c20 */ /* 0x000fe20008410000 */
[----:B------:R-:W-:Y:S01]  /*58b0*/  VIADD R5, R3, 0x1 ;  /* 0x0000000103057836 */ /* 0x000fe20000000000 */
[----:B------:R-:W-:Y:S01]  /*58c0*/  I2FP.F32.S32 R6, R6 ;  /* 0x0000000600067245 */ /* 0x000fe20000201400 */
[----:B------:R-:W-:Y:S01]  /*58d0*/  FMUL.FTZ R53, R18, UR25 ;  /* 0x0000001912357c20 */ /* 0x000fe20008410000 */
[----:B------:R-:W-:Y:S01]  /*58e0*/  HMMA.16816.F32.BF16 R20, R20, R82, R76 ;  /* 0x000000521414723c */ /* 0x000fe2000004184c */
[----:B------:R-:W4:Y:S01]  /*58f0*/  MUFU.TANH R12, R26 ;  /* 0x0000001a000c7308 */ /* 0x000f220000002400 */
[----:B------:R-:W-:Y:S01]  /*5900*/  I2FP.F32.S32 R7, R7 ;  /* 0x0000000700077245 */ /* 0x000fe20000201400 */
[----:B--2---:R-:W-:Y:S01]  /*5910*/  FFMA.FTZ R16, R6, -UR19, R10 ;  /* 0x8000001306107c23 */ /* 0x004fe2000801000a */
[----:B------:R-:W-:Y:S01]  /*5920*/  IMAD.IADD R6, R251, 0x1, -R3 ;  /* 0x00000001fb067824 */ /* 0x000fe200078e0a03 */
[----:B------:R-:W-:Y:S01]  /*5930*/  VIMNMX R108, R9, UR28, PT ;  /* 0x0000001c096c7c48 */ /* 0x000fe2000bfe0100 */
[--C-:B------:R-:W-:Y:S01]  /*5940*/  IMAD.IADD R10, R250, 0x1, -R5.reuse ;  /* 0x00000001fa0a7824 */ /* 0x100fe200078e0a05 */
[----:B------:R-:W-:Y:S01]  /*5950*/  VIMNMX R107, R13, UR28, PT ;  /* 0x0000001c0d6b7c48 */ /* 0x000fe2000bfe0100 */
[----:B------:R-:W-:Y:S01]  /*5960*/  FMUL.FTZ R76, R17, UR25 ;  /* 0x00000019114c7c20 */ /* 0x000fe20008410000 */
[----:B---3--:R-:W-:Y:S01]  /*5970*/  FFMA.FTZ R18, R8, -UR19, R14 ;  /* 0x8000001308127c23 */ /* 0x008fe2000801000e */
[--C-:B------:R-:W-:Y:S01]  /*5980*/  IMAD.IADD R8, R248, 0x1, -R5.reuse ;  /* 0x00000001f8087824 */ /* 0x100fe200078e0a05 */
[----:B------:R-:W-:Y:S01]  /*5990*/  VIMNMX R252, R11, UR28, PT ;  /* 0x0000001c0bfc7c48 */ /* 0x000fe2000bfe0100 */
[----:B------:R-:W-:Y:S01]  /*59a0*/  FMUL.FTZ R25, R25, UR25 ;  /* 0x0000001919197c20 */ /* 0x000fe20008410000 */
[----:B------:R-:W-:Y:S01]  /*59b0*/  IABS R6, R6 ;  /* 0x0000000600067213 */ /* 0x000fe20000000000 */
[--C-:B------:R-:W-:Y:S01]  /*59c0*/  IMAD.IADD R9, R251, 0x1, -R5.reuse ;  /* 0x00000001fb097824 */ /* 0x100fe200078e0a05 */
[----:B------:R-:W-:Y:S01]  /*59d0*/  IABS R8, R8 ;  /* 0x0000000800087213 */ /* 0x000fe20000000000 */
[----:B------:R-:W-:Y:S01]  /*59e0*/  FMUL.FTZ R97, R15, UR25 ;  /* 0x000000190f617c20 */ /* 0x000fe20008410000 */
[----:B------:R-:W-:Y:S01]  /*59f0*/  ISETP.GE.AND P6, PT, R5, R109, PT ;  /* 0x0000006d0500720c */ /* 0x000fe20003fc6270 */
[----:B----4-:R-:W-:Y:S01]  /*5a00*/  FFMA.FTZ R17, R7, -UR19, R12 ;  /* 0x8000001307117c23 */ /* 0x010fe2000801000c */
[----:B------:R-:W-:Y:S01]  /*5a10*/  IMAD.IADD R12, R249, 0x1, -R5 ;  /* 0x00000001f90c7824 */ /* 0x000fe200078e0a05 */
[C---:B------:R-:W-:Y:S01]  /*5a20*/  ISETP.GE.AND P5, PT, R5.reuse, R108, PT ;  /* 0x0000006c0500720c */ /* 0x040fe20003fa6270 */
[----:B------:R-:W-:Y:S01]  /*5a30*/  MUFU.TANH R15, R73 ;  /* 0x00000049000f7308 */ /* 0x000fe20000002400 */
[C---:B------:R-:W-:Y:S01]  /*5a40*/  ISETP.GE.AND P3, PT, R5.reuse, R107, PT ;  /* 0x0000006b0500720c */ /* 0x040fe20003f66270 */
[----:B------:R-:W-:Y:S01]  /*5a50*/  IMAD.MOV.U32 R7, RZ, RZ, R6 ;  /* 0x000000ffff077224 */ /* 0x000fe200078e0006 */
[C---:B------:R-:W-:Y:S01]  /*5a60*/  ISETP.GE.AND P1, PT, R5.reuse, R252, PT ;  /* 0x000000fc0500720c */ /* 0x040fe20003f26270 */
[----:B------:R-:W-:Y:S01]  /*5a70*/  FMUL.FTZ R64, R20, UR25 ;  /* 0x0000001914407c20 */ /* 0x000fe20008410000 */
[C---:B------:R-:W-:Y:S01]  /*5a80*/  ISETP.LT.OR P6, PT, R5.reuse, R247, P6 ;  /* 0x000000f70500720c */ /* 0x040fe200037c1670 */
[----:B------:R-:W-:Y:S01]  /*5a90*/  IMAD.MOV.U32 R11, RZ, RZ, R8 ;  /* 0x000000ffff0b7224 */ /* 0x000fe200078e0008 */
[C---:B------:R-:W-:Y:S01]  /*5aa0*/  ISETP.LT.OR P5, PT, R5.reuse, R246, P5 ;  /* 0x000000f60500720c */ /* 0x040fe20002fa1670 */
[----:B------:R-:W2:Y:S01]  /*5ab0*/  MUFU.TANH R20, R25 ;  /* 0x0000001900147308 */ /* 0x000ea20000002400 */
[----:B------:R-:W-:Y:S01]  /*5ac0*/  ISETP.LT.OR P3, PT, R5, R245, P3 ;  /* 0x000000f50500720c */ /* 0x000fe20001f61670 */
[----:B------:R-:W-:Y:S01]  /*5ad0*/  FMUL.FTZ R77, R19, UR25 ;  /* 0x00000019134d7c20 */ /* 0x000fe20008410000 */
[----:B------:R-:W-:Y:S01]  /*5ae0*/  ISETP.LT.OR P1, PT, R5, R244, P1 ;  /* 0x000000f40500720c */ /* 0x000fe20000f21670 */
[----:B------:R-:W-:Y:S01]  /*5af0*/  FMUL.FTZ R27, R27, UR25 ;  /* 0x000000191b1b7c20 */ /* 0x000fe20008410000 */
[----:B------:R-:W-:Y:S01]  /*5b00*/  IABS R6, R10 ;  /* 0x0000000a00067213 */ /* 0x000fe20000000000 */
[----:B------:R-:W-:Y:S01]  /*5b10*/  FMUL.FTZ R32, R32, UR25 ;  /* 0x0000001920207c20 */ /* 0x000fe20008410000 */
[----:B------:R-:W-:Y:S01]  /*5b20*/  IABS R5, R12 ;  /* 0x0000000c00057213 */ /* 0x000fe20000000000 */
[----:B------:R-:W3:Y:S01]  /*5b30*/  MUFU.TANH R13, R74 ;  /* 0x0000004a000d7308 */ /* 0x000ee20000002400 */
[----:B------:R-:W-:Y:S01]  /*5b40*/  IABS R8, R9 ;  /* 0x0000000900087213 */ /* 0x000fe20000000000 */
[----:B------:R-:W-:Y:S01]  /*5b50*/  FMUL.FTZ R78, R57, UR25 ;  /* 0x00000019394e7c20 */ /* 0x000fe20008410000 */
[----:B------:R-:W-:Y:S01]  /*5b60*/  I2FP.F32.S32 R9, R7 ;  /* 0x0000000700097245 */ /* 0x000fe20000201400 */
[----:B------:R-:W-:Y:S01]  /*5b70*/  IMAD.MOV.U32 R7, RZ, RZ, R6 ;  /* 0x000000ffff077224 */ /* 0x000fe200078e0006 */
[C---:B------:R-:W-:Y:S01]  /*5b80*/  ISETP.GE.AND P2, PT, R3.reuse, R108, PT ;  /* 0x0000006c0300720c */ /* 0x040fe20003f46270 */
[----:B------:R-:W-:Y:S01]  /*5b90*/  IMAD.MOV.U32 R6, RZ, RZ, R5 ;  /* 0x000000ffff067224 */ /* 0x000fe200078e0005 */
[----:B------:R-:W-:Y:S01]  /*5ba0*/  I2FP.F32.S32 R11, R11 ;  /* 0x0000000b000b7245 */ /* 0x000fe20000201400 */
[----:B------:R-:W4:Y:S01]  /*5bb0*/  MUFU.TANH R19, R75 ;  /* 0x0000004b00137308 */ /* 0x000f220000002400 */
[----:B------:R-:W-:Y:S01]  /*5bc0*/  IMAD.MOV.U32 R5, RZ, RZ, R8 ;  /* 0x000000ffff057224 */ /* 0x000fe200078e0008 */
[----:B------:R-:W-:Y:S01]  /*5bd0*/  I2FP.F32.S32 R8, R7 ;  /* 0x0000000700087245 */ /* 0x000fe20000201400 */
[----:B------:R-:W-:Y:S01]  /*5be0*/  FMUL.FTZ R86, R44, UR25 ;  /* 0x000000192c567c20 */ /* 0x000fe20008410000 */
[----:B------:R-:W-:Y:S01]  /*5bf0*/  ISETP.LT.OR P2, PT, R3, R246, P2 ;  /* 0x000000f60300720c */ /* 0x000fe20001741670 */
[----:B--2---:R-:W-:Y:S01]  /*5c00*/  FFMA.FTZ R11, R11, -UR19, R20 ;  /* 0x800000130b0b7c23 */ /* 0x004fe20008010014 */
[----:B------:R-:W-:Y:S01]  /*5c10*/  I2FP.F32.S32 R7, R6 ;  /* 0x0000000600077245 */ /* 0x000fe20000201400 */
[----:B------:R-:W-:Y:S01]  /*5c20*/  FMUL.FTZ R34, R34, UR25 ;  /* 0x0000001922227c20 */ /* 0x000fe20008410000 */
[----:B------:R-:W2:Y:S01]  /*5c30*/  MUFU.TANH R14, R27 ;  /* 0x0000001b000e7308 */ /* 0x000ea20000002400 */
[----:B------:R-:W-:Y:S01]  /*5c40*/  I2FP.F32.S32 R6, R5 ;  /* 0x0000000500067245 */ /* 0x000fe20000201400 */
[----:B------:R-:W-:Y:S01]  /*5c50*/  VIADD R5, R3, 0x8 ;  /* 0x0000000803057836 */ /* 0x000fe20000000000 */
[----:B------:R-:W-:Y:S01]  /*5c60*/  FSEL R54, R17, -INF , !P2 ;  /* 0xff80000011367808 */ /* 0x000fe20005000000 */
[----:B------:R-:W-:Y:S01]  /*5c70*/  FFMA.FTZ R15, R7, -UR19, R15 ;  /* 0x80000013070f7c23 */ /* 0x000fe2000801000f */
[C---:B------:R-:W-:Y:S01]  /*5c80*/  ISETP.GE.AND P4, PT, R3.reuse, R107, PT ;  /* 0x0000006b0300720c */ /* 0x040fe20003f86270 */
[----:B------:R-:W-:Y:S01]  /*5c90*/  IMAD.IADD R7, R248, 0x1, -R5 ;  /* 0x00000001f8077824 */ /* 0x000fe200078e0a05 */
[----:B------:R-:W-:Y:S01]  /*5ca0*/  ISETP.GE.AND P2, PT, R3, R252, PT ;  /* 0x000000fc0300720c */ /* 0x000fe20003f46270 */
[----:B---3--:R-:W-:Y:S01]  /*5cb0*/  FFMA.FTZ R12, R9, -UR19, R13 ;  /* 0x80000013090c7c23 */ /* 0x008fe2000801000d */
[C---:B------:R-:W-:Y:S01]  /*5cc0*/  ISETP.LT.OR P4, PT, R3.reuse, R245, P4 ;  /* 0x000000f50300720c */ /* 0x040fe20002781670 */
[----:B----4-:R-:W-:Y:S01]  /*5cd0*/  FFMA.FTZ R13, R6, -UR19, R19 ;  /* 0x80000013060d7c23 */ /* 0x010fe20008010013 */
[----:B------:R-:W-:Y:S01]  /*5ce0*/  ISETP.LT.OR P2, PT, R3, R244, P2 ;  /* 0x000000f40300720c */ /* 0x000fe20001741670 */
[----:B------:R-:W3:Y:S01]  /*5cf0*/  MUFU.TANH R19, R32 ;  /* 0x0000002000137308 */ /* 0x000ee20000002400 */
[----:B------:R-:W-:Y:S01]  /*5d00*/  IABS R10, R7 ;  /* 0x00000007000a7213 */ /* 0x000fe20000000000 */
[--C-:B------:R-:W-:Y:S01]  /*5d10*/  IMAD.IADD R7, R250, 0x1, -R5.reuse ;  /* 0x00000001fa077824 */ /* 0x100fe200078e0a05 */
[----:B------:R-:W-:Y:S01]  /*5d20*/  FSEL R45, R18, -INF , !P0 ;  /* 0xff800000122d7808 */ /* 0x000fe20004000000 */
[--C-:B------:R-:W-:Y:S01]  /*5d30*/  IMAD.IADD R9, R249, 0x1, -R5.reuse ;  /* 0x00000001f9097824 */ /* 0x100fe200078e0a05 */
[----:B------:R-:W-:Y:S01]  /*5d40*/  FSEL R55, R16, -INF , !P4 ;  /* 0xff80000010377808 */ /* 0x000fe20006000000 */
[----:B--2---:R-:W-:Y:S01]  /*5d50*/  FFMA.FTZ R14, R8, -UR19, R14 ;  /* 0x80000013080e7c23 */ /* 0x004fe2000801000e */
[----:B------:R-:W-:Y:S01]  /*5d60*/  FSEL R57, R12, -INF , !P2 ;  /* 0xff8000000c397808 */ /* 0x000fe20005000000 */
[----:B------:R-:W-:Y:S01]  /*5d70*/  MUFU.TANH R18, R60 ;  /* 0x0000003c00127308 */ /* 0x000fe20000002400 */
[----:B------:R-:W-:Y:S01]  /*5d80*/  FSEL R44, R11, -INF , !P6 ;  /* 0xff8000000b2c7808 */ /* 0x000fe20007000000 */
[----:B------:R-:W-:Y:S01]  /*5d90*/  IMAD.IADD R8, R251, 0x1, -R5 ;  /* 0x00000001fb087824 */ /* 0x000fe200078e0a05 */
[----:B------:R-:W-:Y:S01]  /*5da0*/  ISETP.GE.AND P0, PT, R5, R109, PT ;  /* 0x0000006d0500720c */ /* 0x000fe20003f06270 */
[----:B------:R-:W-:Y:S01]  /*5db0*/  VIADD R6, R3, 0x9 ;  /* 0x0000000903067836 */ /* 0x000fe20000000000 */
[----:B------:R-:W-:Y:S01]  /*5dc0*/  ISETP.GE.AND P4, PT, R5, R108, PT ;  /* 0x0000006c0500720c */ /* 0x000fe20003f86270 */
[----:B------:R-:W-:Y:S01]  /*5dd0*/  FMUL.FTZ R33, R33, UR25 ;  /* 0x0000001921217c20 */ /* 0x000fe20008410000 */
[C---:B------:R-:W-:Y:S01]  /*5de0*/  ISETP.GE.AND P2, PT, R5.reuse, R107, PT ;  /* 0x0000006b0500720c */ /* 0x040fe20003f46270 */
[----:B------:R-:W2:Y:S01]  /*5df0*/  MUFU.TANH R17, R34 ;  /* 0x0000002200117308 */ /* 0x000ea20000002400 */
[----:B------:R-:W-:Y:S01]  /*5e00*/  ISETP.GE.AND P6, PT, R5, R252, PT ;  /* 0x000000fc0500720c */ /* 0x000fe20003fc6270 */
[----:B------:R-:W-:Y:S01]  /*5e10*/  FMUL.FTZ R106, R67, UR25 ;  /* 0x00000019436a7c20 */ /* 0x000fe20008410000 */
[C---:B------:R-:W-:Y:S01]  /*5e20*/  ISETP.LT.OR P0, PT, R5.reuse, R247, P0 ;  /* 0x000000f70500720c */ /* 0x040fe20000701670 */
[----:B------:R-:W-:Y:S01]  /*5e30*/  FMUL.FTZ R80, R50, UR25 ;  /* 0x0000001932507c20 */ /* 0x000fe20008410000 */
[----:B------:R-:W-:Y:S01]  /*5e40*/  ISETP.LT.OR P4, PT, R5, R246, P4 ;  /* 0x000000f60500720c */ /* 0x000fe20002781670 */
[----:B------:R-:W-:Y:S01]  /*5e50*/  FMUL.FTZ R83, R51, UR25 ;  /* 0x0000001933537c20 */ /* 0x000fe20008410000 */
[----:B------:R-:W-:Y:S01]  /*5e60*/  ISETP.LT.OR P2, PT, R5, R245, P2 ;  /* 0x000000f50500720c */ /* 0x000fe20001741670 */
[----:B------:R-:W-:Y:S01]  /*5e70*/  FMUL.FTZ R67, R21, UR25 ;  /* 0x0000001915437c20 */ /* 0x000fe20008410000 */
[----:B------:R-:W-:Y:S01]  /*5e80*/  ISETP.LT.OR P6, PT, R5, R244, P6 ;  /* 0x000000f40500720c */ /* 0x000fe200037c1670 */
[----:B------:R-:W4:Y:S01]  /*5e90*/  MUFU.TANH R16, R62 ;  /* 0x0000003e00107308 */ /* 0x000f220000002400 */
[----:B------:R-:W-:Y:S01]  /*5ea0*/  IABS R7, R7 ;  /* 0x0000000700077213 */ /* 0x000fe20000000000 */
[----:B------:R-:W-:Y:S01]  /*5eb0*/  FMUL.FTZ R35, R35, UR25 ;  /* 0x0000001923237c20 */ /* 0x000fe20008410000 */
[----:B------:R-:W-:Y:S01]  /*5ec0*/  IABS R5, R9 ;  /* 0x0000000900057213 */ /* 0x000fe20000000000 */
[----:B------:R-:W-:Y:S01]  /*5ed0*/  FMUL.FTZ R82, R49, UR25 ;  /* 0x0000001931527c20 */ /* 0x000fe20008410000 */
[----:B------:R-:W-:Y:S01]  /*5ee0*/  I2FP.F32.S32 R10, R10 ;  /* 0x0000000a000a7245 */ /* 0x000fe20000201400 */
[----:B------:R-:W-:Y:S01]  /*5ef0*/  IMAD.MOV.U32 R9, RZ, RZ, R7 ;  /* 0x000000ffff097224 */ /* 0x000fe200078e0007 */
[----:B------:R-:W-:Y:S01]  /*5f00*/  IABS R8, R8 ;  /* 0x0000000800087213 */ /* 0x000fe20000000000 */
[----:B------:R-:W-:Y:S01]  /*5f10*/  IMAD.MOV.U32 R7, RZ, RZ, R5 ;  /* 0x000000ffff077224 */ /* 0x000fe200078e0005 */
[----:B------:R-:W5:Y:S01]  /*5f20*/  MUFU.TANH R21, R33 ;  /* 0x0000002100157308 */ /* 0x000f620000002400 */
[----:B---3--:R-:W-:Y:S01]  /*5f30*/  FFMA.FTZ R11, R10, -UR19, R19 ;  /* 0x800000130a0b7c23 */ /* 0x008fe20008010013 */
[----:B------:R-:W-:Y:S01]  /*5f40*/  I2FP.F32.S32 R9, R9 ;  /* 0x0000000900097245 */ /* 0x000fe20000201400 */
[----:B------:R-:W-:Y:S01]  /*5f50*/  IMAD.MOV.U32 R5, RZ, RZ, R8 ;  /* 0x000000ffff057224 */ /* 0x000fe200078e0008 */
[----:B------:R-:W-:Y:S01]  /*5f60*/  I2FP.F32.S32 R7, R7 ;  /* 0x0000000700077245 */ /* 0x000fe20000201400 */
[----:B------:R-:W-:Y:S01]  /*5f70*/  IMAD.IADD R8, R248, 0x1, -R6 ;  /* 0x00000001f8087824 */ /* 0x000fe200078e0a06 */
[----:B------:R-:W-:Y:S01]  /*5f80*/  FSEL R47, R14, -INF , !P5 ;  /* 0xff8000000e2f7808 */ /* 0x000fe20006800000 */
[----:B--2---:R-:W-:Y:S01]  /*5f90*/  FFMA.FTZ R17, R9, -UR19, R17 ;  /* 0x8000001309117c23 */ /* 0x004fe20008010011 */
[----:B------:R-:W-:Y:S01]  /*5fa0*/  FSEL R50, R15, -INF , !P3 ;  /* 0xff8000000f327808 */ /* 0x000fe20005800000 */
[----:B------:R-:W-:Y:S01]  /*5fb0*/  FFMA.FTZ R18, R7, -UR19, R18 ;  /* 0x8000001307127c23 */ /* 0x000fe20008010012 */
[--C-:B------:R-:W-:Y:S01]  /*5fc0*/  IMAD.IADD R7, R250, 0x1, -R6.reuse ;  /* 0x00000001fa077824 */ /* 0x100fe200078e0a06 */
[----:B------:R-:W-:Y:S01]  /*5fd0*/  FSEL R51, R13, -INF , !P1 ;  /* 0xff8000000d337808 */ /* 0x000fe20004800000 */
[--C-:B------:R-:W-:Y:S01]  /*5fe0*/  IMAD.IADD R9, R249, 0x1, -R6.reuse ;  /* 0x00000001f9097824 */ /* 0x100fe200078e0a06 */
[----:B------:R-:W-:Y:S01]  /*5ff0*/  FSEL R41, R11, -INF , !P0 ;  /* 0xff8000000b297808 */ /* 0x000fe20004000000 */
[----:B------:R-:W-:Y:S01]  /*6000*/  MUFU.TANH R14, R61 ;  /* 0x0000003d000e7308 */ /* 0x000fe20000002400 */
[----:B------:R-:W-:Y:S01]  /*6010*/  ISETP.GE.AND P5, PT, R6, R109, PT ;  /* 0x0000006d0600720c */ /* 0x000fe20003fa6270 */
[----:B------:R-:W-:Y:S01]  /*6020*/  FMUL.FTZ R87, R46, UR25 ;  /* 0x000000192e577c20 */ /* 0x000fe20008410000 */
[----:B------:R-:W-:Y:S01]  /*6030*/  ISETP.GE.AND P3, PT, R6, R108, PT ;  /* 0x0000006c0600720c */ /* 0x000fe20003f66270 */
[----:B------:R-:W-:Y:S01]  /*6040*/  FMUL.FTZ R101, R38, UR25 ;  /* 0x0000001926657c20 */ /* 0x000fe20008410000 */
[----:B------:R-:W-:Y:S01]  /*6050*/  ISETP.GE.AND P1, PT, R6, R107, PT ;  /* 0x0000006b0600720c */ /* 0x000fe20003f26270 */
[----:B------:R-:W-:Y:S01]  /*6060*/  FMUL.FTZ R79, R48, UR25 ;  /* 0x00000019304f7c20 */ /* 0x000fe20008410000 */
[C---:B------:R-:W-:Y:S01]  /*6070*/  ISETP.GE.AND P0, PT, R6.reuse, R252, PT ;  /* 0x000000fc0600720c */ /* 0x040fe20003f06270 */
[----:B------:R-:W2:Y:S01]  /*6080*/  MUFU.TANH R19, R35 ;  /* 0x0000002300137308 */ /* 0x000ea20000002400 */
[----:B------:R-:W-:Y:S01]  /*6090*/  IABS R10, R8 ;  /* 0x00000008000a7213 */ /* 0x000fe20000000000 */
[----:B------:R-:W-:Y:S01]  /*60a0*/  IMAD.IADD R8, R251, 0x1, -R6 ;  /* 0x00000001fb087824 */ /* 0x000fe200078e0a06 */
[C---:B------:R-:W-:Y:S01]  /*60b0*/  ISETP.LT.OR P5, PT, R6.reuse, R247, P5 ;  /* 0x000000f70600720c */ /* 0x040fe20002fa1670 */
[----:B------:R-:W-:Y:S01]  /*60c0*/  FMUL.FTZ R103, R39, UR25 ;  /* 0x0000001927677c20 */ /* 0x000fe20008410000 */
[----:B------:R-:W-:Y:S01]  /*60d0*/  ISETP.LT.OR P3, PT, R6, R246, P3 ;  /* 0x000000f60600720c */ /* 0x000fe20001f61670 */
[----:B------:R-:W-:Y:S01]  /*60e0*/  FMUL.FTZ R28, R28, UR25 ;  /* 0x000000191c1c7c20 */ /* 0x000fe20008410000 */
[C---:B------:R-:W-:Y:S01]  /*60f0*/  ISETP.LT.OR P1, PT, R6.reuse, R245, P1 ;  /* 0x000000f50600720c */ /* 0x040fe20000f21670 */
[----:B------:R-:W3:Y:S01]  /*6100*/  MUFU.TANH R12, R63 ;  /* 0x0000003f000c7308 */ /* 0x000ee20000002400 */
[----:B------:R-:W-:Y:S01]  /*6110*/  ISETP.LT.OR P0, PT, R6, R244, P0 ;  /* 0x000000f40600720c */ /* 0x000fe20000701670 */
[----:B------:R-:W-:Y:S01]  /*6120*/  FMUL.FTZ R81, R29, UR25 ;  /* 0x000000191d517c20 */ /* 0x000fe20008410000 */
[----:B------:R-:W-:Y:S01]  /*6130*/  IABS R7, R7 ;  /* 0x0000000700077213 */ /* 0x000fe20000000000 */
[----:B------:R-:W-:Y:S01]  /*6140*/  FMUL.FTZ R102, R37, UR25 ;  /* 0x0000001925667c20 */ /* 0x000fe20008410000 */
[----:B------:R-:W-:Y:S01]  /*6150*/  IABS R6, R9 ;  /* 0x0000000900067213 */ /* 0x000fe20000000000 */
[----:B------:R-:W-:Y:S01]  /*6160*/  FMUL.FTZ R30, R30, UR25 ;  /* 0x000000191e1e7c20 */ /* 0x000fe20008410000 */
[----:B------:R-:W-:Y:S01]  /*6170*/  I2FP.F32.S32 R5, R5 ;  /* 0x0000000500057245 */ /* 0x000fe20000201400 */
[----:B------:R-:W-:Y:S01]  /*6180*/  IMAD.MOV.U32 R9, RZ, RZ, R7 ;  /* 0x000000ffff097224 */ /* 0x000fe200078e0007 */
[----:B------:R-:W-:Y:S01]  /*6190*/  I2FP.F32.S32 R10, R10 ;  /* 0x0000000a000a7245 */ /* 0x000fe20000201400 */
[----:B------:R-:W-:Y:S01]  /*61a0*/  IMAD.MOV.U32 R7, RZ, RZ, R6 ;  /* 0x000000ffff077224 */ /* 0x000fe200078e0006 */
[----:B------:R-:W-:Y:S01]  /*61b0*/  IABS R8, R8 ;  /* 0x0000000800087213 */ /* 0x000fe20000000000 */
[----:B----4-:R-:W-:Y:S01]  /*61c0*/  FFMA.FTZ R16, R5, -UR19, R16 ;  /* 0x8000001305107c23 */ /* 0x010fe20008010010 */
[----:B------:R-:W-:Y:S01]  /*61d0*/  VIADD R5, R3, 0x10 ;  /* 0x0000001003057836 */ /* 0x000fe20000000000 */
[----:B------:R-:W-:Y:S01]  /*61e0*/  I2FP.F32.S32 R9, R9 ;  /* 0x0000000900097245 */ /* 0x000fe20000201400 */
[----:B-----5:R-:W-:Y:S01]  /*61f0*/  FFMA.FTZ R11, R10, -UR19, R21 ;  /* 0x800000130a0b7c23 */ /* 0x020fe20008010015 */
[----:B------:R-:W-:Y:S01]  /*6200*/  I2FP.F32.S32 R7, R7 ;  /* 0x0000000700077245 */ /* 0x000fe20000201400 */
[----:B------:R-:W-:Y:S01]  /*6210*/  IMAD.MOV.U32 R6, RZ, RZ, R8 ;  /* 0x000000ffff067224 */ /* 0x000fe200078e0008 */
[----:B------:R-:W4:Y:S01]  /*6220*/  MUFU.TANH R20, R52 ;  /* 0x0000003400147308 */ /* 0x000f220000002400 */
[----:B------:R-:W-:-:S02]  /*6230*/  IMAD.IADD R8, R248, 0x1, -R5 ;  /* 0x00000001f8087824 */ /* 0x000fc400078e0a05 */
[----:B--2---:R-:W-:Y:S01]  /*6240*/  FFMA.FTZ R13, R9, -UR19, R19 ;  /* 0x80000013090d7c23 */ /* 0x004fe20008010013 */
[----:B------:R-:W-:Y:S01]  /*6250*/  FFMA.FTZ R14, R7, -UR19, R14 ;  /* 0x80000013070e7c23 */ /* 0x000fe2000801000e */
[----:B------:R-:W-:Y:S01]  /*6260*/  FSEL R43, R17, -INF , !P4 ;  /* 0xff800000112b7808 */ /* 0x000fe20006000000 */
[--C-:B------:R-:W-:Y:S01]  /*6270*/  IMAD.IADD R7, R250, 0x1, -R5.reuse ;  /* 0x00000001fa077824 */ /* 0x100fe200078e0a05 */
[----:B------:R-:W-:Y:S01]  /*6280*/  FSEL R46, R18, -INF , !P2 ;  /* 0xff800000122e7808 */ /* 0x000fe20005000000 */
[--C-:B------:R-:W-:Y:S01]  /*6290*/  IMAD.IADD R9, R249, 0x1, -R5.reuse ;  /* 0x00000001f9097824 */ /* 0x100fe200078e0a05 */
[----:B------:R-:W-:Y:S01]  /*62a0*/  FSEL R49, R16, -INF , !P6 ;  /* 0xff80000010317808 */ /* 0x000fe20007000000 */
[----:B------:R-:W-:Y:S01]  /*62b0*/  MUFU.TANH R17, R56 ;  /* 0x0000003800117308 */ /* 0x000fe20000002400 */
[----:B------:R-:W-:Y:S01]  /*62c0*/  FSEL R38, R11, -INF , !P5 ;  /* 0xff8000000b267808 */ /* 0x000fe20006800000 */
[----:B------:R-:W-:Y:S01]  /*62d0*/  FMUL.FTZ R100, R36, UR25 ;  /* 0x0000001924647c20 */ /* 0x000fe20008410000 */
[----:B------:R-:W-:Y:S01]  /*62e0*/  ISETP.GE.AND P4, PT, R5, R109, PT ;  /* 0x0000006d0500720c */ /* 0x000fe20003f86270 */
[----:B------:R-:W-:Y:S01]  /*62f0*/  FMUL.FTZ R31, R31, UR25 ;  /* 0x000000191f1f7c20 */ /* 0x000fe20008410000 */
[----:B------:R-:W-:Y:S01]  /*6300*/  ISETP.GE.AND P2, PT, R5, R108, PT ;  /* 0x0000006c0500720c */ /* 0x000fe20003f46270 */
[----:B------:R-:W-:Y:S01]  /*6310*/  FMUL.FTZ R105, R65, UR25 ;  /* 0x0000001941697c20 */ /* 0x000fe20008410000 */
[C---:B------:R-:W-:Y:S01]  /*6320*/  ISETP.GE.AND P6, PT, R5.reuse, R107, PT ;  /* 0x0000006b0500720c */ /* 0x040fe20003fc6270 */
[----:B------:R-:W2:Y:S01]  /*6330*/  MUFU.TANH R19, R53 ;  /* 0x0000003500137308 */ /* 0x000ea20000002400 */
[----:B------:R-:W-:Y:S01]  /*6340*/  ISETP.GE.AND P5, PT, R5, R252, PT ;  /* 0x000000fc0500720c */ /* 0x000fe20003fa6270 */
[----:B------:R-:W-:Y:S01]  /*6350*/  FMUL.FTZ R65, R22, UR25 ;  /* 0x0000001916417c20 */ /* 0x000fe20008410000 */
[----:B------:R-:W-:Y:S01]  /*6360*/  IABS R10, R8 ;  /* 0x00000008000a7213 */ /* 0x000fe20000000000 */
[----:B------:R-:W-:Y:S01]  /*6370*/  IMAD.IADD R8, R251, 0x1, -R5 ;  /* 0x00000001fb087824 */ /* 0x000fe200078e0a05 */
[----:B------:R-:W-:Y:S01]  /*6380*/  ISETP.LT.OR P4, PT, R5, R247, P4 ;  /* 0x000000f70500720c */ /* 0x000fe20002781670 */
[----:B------:R-:W-:Y:S01]  /*6390*/  FMUL.FTZ R72, R23, UR25 ;  /* 0x0000001917487c20 */ /* 0x000fe20008410000 */
[C---:B------:R-:W-:Y:S01]  /*63a0*/  ISETP.LT.OR P2, PT, R5.reuse, R246, P2 ;  /* 0x000000f60500720c */ /* 0x040fe20001741670 */
[----:B------:R-:W5:Y:S01]  /*63b0*/  MUFU.TANH R15, R58 ;  /* 0x0000003a000f7308 */ /* 0x000f620000002400 */
[C---:B------:R-:W-:Y:S01]  /*63c0*/  ISETP.LT.OR P6, PT, R5.reuse, R245, P6 ;  /* 0x000000f50500720c */ /* 0x040fe200037c1670 */
[----:B------:R1:W-:Y:S01]  /*63d0*/  STL [R1+0x4], R108 ;  /* 0x0000046c01007387 */ /* 0x0003e20000100800 */
[----:B------:R-:W-:-:S02]  /*63e0*/  ISETP.LT.OR P5, PT, R5, R244, P5 ;  /* 0x000000f40500720c */ /* 0x000fc40002fa1670 */
[----:B------:R-:W-:Y:S01]  /*63f0*/  IABS R7, R7 ;  /* 0x0000000700077213 */ /* 0x000fe20000000000 */
[----:B------:R1:W-:Y:S01]  /*6400*/  STL [R1], R107 ;  /* 0x0000006b01007387 */ /* 0x0003e20000100800 */
[----:B------:R-:W-:Y:S01]  /*6410*/  IABS R5, R9 ;  /* 0x0000000900057213 */ /* 0x000fe20000000000 */
[----:B------:R-:W5:Y:S01]  /*6420*/  MUFU.TANH R21, R76 ;  /* 0x0000004c00157308 */ /* 0x000f620000002400 */
[----:B------:R-:W-:Y:S01]  /*6430*/  I2FP.F32.S32 R6, R6 ;  /* 0x0000000600067245 */ /* 0x000fe20000201400 */
[----:B------:R-:W-:Y:S01]  /*6440*/  IMAD.MOV.U32 R9, RZ, RZ, R7 ;  /* 0x000000ffff097224 */ /* 0x000fe200078e0007 */
[----:B------:R-:W-:Y:S01]  /*6450*/  I2FP.F32.S32 R10, R10 ;  /* 0x0000000a000a7245 */ /* 0x000fe20000201400 */
[----:B------:R-:W-:Y:S01]  /*6460*/  IMAD.MOV.U32 R7, RZ, RZ, R5 ;  /* 0x000000ffff077224 */ /* 0x000fe200078e0005 */
[----:B------:R-:W-:Y:S01]  /*6470*/  IABS R8, R8 ;  /* 0x0000000800087213 */ /* 0x000fe20000000000 */
[----:B---3--:R-:W-:Y:S01]  /*6480*/  FFMA.FTZ R12, R6, -UR19, R12 ;  /* 0x80000013060c7c23 */ /* 0x008fe2000801000c */
[----:B------:R-:W-:Y:S01]  /*6490*/  VIADD R6, R3, 0x11 ;  /* 0x0000001103067836 */ /* 0x000fe20000000000 */
[----:B------:R-:W-:Y:S01]  /*64a0*/  I2FP.F32.S32 R9, R9 ;  /* 0x0000000900097245 */ /* 0x000fe20000201400 */
[----:B----4-:R-:W-:Y:S01]  /*64b0*/  FFMA.FTZ R11, R10, -UR19, R20 ;  /* 0x800000130a0b7c23 */ /* 0x010fe20008010014 */
[----:B------:R-:W-:Y:S01]  /*64c0*/  I2FP.F32.S32 R7, R7 ;  /* 0x0000000700077245 */ /* 0x000fe20000201400 */
[----:B------:R-:W-:Y:S01]  /*64d0*/  IMAD.MOV.U32 R5, RZ, RZ, R8 ;  /* 0x000000ffff057224 */ /* 0x000fe200078e0008 */
[----:B------:R-:W-:Y:S01]  /*64e0*/  FSEL R39, R13, -INF , !P3 ;  /* 0xff8000000d277808 */ /* 0x000fe20005800000 */
[----:B------:R-:W-:-:S02]  /*64f0*/  IMAD.IADD R8, R248, 0x1, -R6 ;  /* 0x00000001f8087824 */ /* 0x000fc400078e0a06 */
[----:B--2---:R-:W-:Y:S01]  /*6500*/  FFMA.FTZ R16, R9, -UR19, R19 ;  /* 0x8000001309107c23 */ /* 0x004fe20008010013 */
[----:B------:R-:W-:Y:S01]  /*6510*/  FFMA.FTZ R17, R7, -UR19, R17 ;  /* 0x8000001307117c23 */ /* 0x000fe20008010011 */
[--C-:B------:R-:W-:Y:S01]  /*6520*/  IMAD.IADD R7, R250, 0x1, -R6.reuse ;  /* 0x00000001fa077824 */ /* 0x100fe200078e0a06 */
[----:B------:R-:W-:Y:S01]  /*6530*/  FSEL R42, R14, -INF , !P1 ;  /* 0xff8000000e2a7808 */ /* 0x000fe20004800000 */
[----:B------:R-:W-:Y:S01]  /*6540*/  IMAD.IADD R9, R249, 0x1, -R6 ;  /* 0x00000001f9097824 */ /* 0x000fe200078e0a06 */
[----:B------:R-:W-:Y:S01]  /*6550*/  FSEL R48, R12, -INF , !P0 ;  /* 0xff8000000c307808 */ /* 0x000fe20004000000 */
[----:B------:R-:W-:Y:S01]  /*6560*/  MUFU.TANH R14, R78 ;  /* 0x0000004e000e7308 */ /* 0x000fe20000002400 */
[----:B------:R-:W-:Y:S02]  /*6570*/  FSEL R34, R11, -INF , !P4 ;  /* 0xff8000000b227808 */ /* 0x000fe40006000000 */
[C---:B------:R-:W-:Y:S02]  /*6580*/  ISETP.GE.AND P3, PT, R6.reuse, R109, PT ;  /* 0x0000006d0600720c */ /* 0x040fe40003f66270 */
[----:B------:R-:W-:-:S02]  /*6590*/  ISETP.GE.AND P1, PT, R6, R108, PT ;  /* 0x0000006c0600720c */ /* 0x000fc40003f26270 */
[C---:B------:R-:W-:Y:S01]  /*65a0*/  ISETP.GE.AND P0, PT, R6.reuse, R107, PT ;  /* 0x0000006b0600720c */ /* 0x040fe20003f06270 */
[----:B------:R-:W2:Y:S01]  /*65b0*/  MUFU.TANH R18, R77 ;  /* 0x0000004d00127308 */ /* 0x000ea20000002400 */
[C---:B------:R-:W-:Y:S02]  /*65c0*/  ISETP.GE.AND P4, PT, R6.reuse, R252, PT ;  /* 0x000000fc0600720c */ /* 0x040fe40003f86270 */
[----:B------:R-:W-:Y:S01]  /*65d0*/  IABS R10, R8 ;  /* 0x00000008000a7213 */ /* 0x000fe20000000000 */
[----:B------:R-:W-:Y:S01]  /*65e0*/  IMAD.IADD R8, R251, 0x1, -R6 ;  /* 0x00000001fb087824 */ /* 0x000fe200078e0a06 */
[C---:B------:R-:W-:Y:S02]  /*65f0*/  ISETP.LT.OR P3, PT, R6.reuse, R247, P3 ;  /* 0x000000f70600720c */ /* 0x040fe40001f61670 */
[C---:B------:R-:W-:Y:S01]  /*6600*/  ISETP.LT.OR P1, PT, R6.reuse, R246, P1 ;  /* 0x000000f60600720c */ /* 0x040fe20000f21670 */
[----:B------:R-:W3:Y:S01]  /*6610*/  MUFU.TANH R12, R59 ;  /* 0x0000003b000c7308 */ /* 0x000ee20000002400 */
[----:B------:R-:W-:-:S02]  /*6620*/  ISETP.LT.OR P0, PT, R6, R245, P0 ;  /* 0x000000f50600720c */ /* 0x000fc40000701670 */
[----:B------:R-:W-:Y:S02]  /*6630*/  ISETP.LT.OR P4, PT, R6, R244, P4 ;  /* 0x000000f40600720c */ /* 0x000fe40002781670 */
[----:B------:R-:W-:Y:S02]  /*6640*/  IABS R7, R7 ;  /* 0x0000000700077213 */ /* 0x000fe40000000000 */
[----:B------:R-:W-:Y:S01]  /*6650*/  IABS R6, R9 ;  /* 0x0000000900067213 */ /* 0x000fe20000000000 */
[----:B------:R-:W4:Y:S01]  /*6660*/  MUFU.TANH R19, R28 ;  /* 0x0000001c00137308 */ /* 0x000f220000002400 */
[----:B------:R-:W-:Y:S01]  /*6670*/  I2FP.F32.S32 R5, R5 ;  /* 0x0000000500057245 */ /* 0x000fe20000201400 */
[----:B------:R-:W-:Y:S01]  /*6680*/  IMAD.MOV.U32 R9, RZ, RZ, R7 ;  /* 0x000000ffff097224 */ /* 0x000fe200078e0007 */
[----:B------:R-:W-:Y:S01]  /*6690*/  I2FP.F32.S32 R10, R10 ;  /* 0x0000000a000a7245 */ /* 0x000fe20000201400 */
[----:B------:R-:W-:Y:S01]  /*66a0*/  IMAD.MOV.U32 R7, RZ, RZ, R6 ;  /* 0x000000ffff077224 */ /* 0x000fe200078e0006 */
[----:B------:R-:W-:Y:S01]  /*66b0*/  IABS R8, R8 ;  /* 0x0000000800087213 */ /* 0x000fe20000000000 */
[----:B-----5:R-:W-:Y:S01]  /*66c0*/  FFMA.FTZ R15, R5, -UR19, R15 ;  /* 0x80000013050f7c23 */ /* 0x020fe2000801000f */
[----:B------:R-:W-:Y:S01]  /*66d0*/  VIADD R5, R3, 0x18 ;  /* 0x0000001803057836 */ /* 0x000fe20000000000 */
[----:B------:R-:W-:Y:S01]  /*66e0*/  I2FP.F32.S32 R9, R9 ;  /* 0x0000000900097245 */ /* 0x000fe20000201400 */
[----:B------:R-:W-:Y:S01]  /*66f0*/  FFMA.FTZ R11, R10, -UR19, R21 ;  /* 0x800000130a0b7c23 */ /* 0x000fe20008010015 */
        /* <DEDUP_REMOVED lines=15> */
[----:B------:R2:W5:Y:S01]  /*67f0*/  MUFU.TANH R18, R30 ;  /* 0x0000001e00127308 */ /* 0x0005620000002400 */
[----:B------:R-:W-:Y:S02]  /*6800*/  ISETP.GE.AND P3, PT, R5, R252, PT ;  /* 0x000000fc0500720c */ /* 0x000fe40003f66270 */
[----:B------:R-:W-:Y:S01]  /*6810*/  IABS R10, R8 ;  /* 0x00000008000a7213 */ /* 0x000fe20000000000 */
[----:B------:R-:W-:Y:S01]  /*6820*/  IMAD.IADD R8, R251, 0x1, -R5 ;  /* 0x00000001fb087824 */ /* 0x000fe200078e0a05 */
[C---:B------:R-:W-:Y:S02]  /*6830*/  ISETP.LT.OR P2, PT, R5.reuse, R247, P2 ;  /* 0x000000f70500720c */ /* 0x040fe40001741670 */
[C---:B------:R-:W-:Y:S01]  /*6840*/  ISETP.LT.OR P6, PT, R5.reuse, R246, P6 ;  /* 0x000000f60500720c */ /* 0x040fe200037c1670 */
[----:B------:R-:W1:Y:S01]  /*6850*/  MUFU.TANH R15, R80 ;  /* 0x00000050000f7308 */ /* 0x000e620000002400 */
[----:B------:R-:W-:-:S02]  /*6860*/  ISETP.LT.OR P5, PT, R5, R245, P5 ;  /* 0x000000f50500720c */ /* 0x000fc40002fa1670 */
[----:B------:R-:W-:Y:S02]  /*6870*/  ISETP.LT.OR P3, PT, R5, R244, P3 ;  /* 0x000000f40500720c */ /* 0x000fe40001f61670 */
[----:B------:R-:W-:Y:S02]  /*6880*/  IABS R7, R7 ;  /* 0x0000000700077213 */ /* 0x000fe40000000000 */
[----:B------:R-:W-:Y:S01]  /*6890*/  IABS R5, R9 ;  /* 0x0000000900057213 */ /* 0x000fe20000000000 */
[----:B------:R-:W1:Y:S01]  /*68a0*/  MUFU.TANH R21, R81 ;  /* 0x0000005100157308 */ /* 0x000e620000002400 */
        /* <DEDUP_REMOVED lines=11> */
[----:B--2---:R-:W-:Y:S01]  /*6960*/  FSEL R30, R13, -INF , !P1 ;  /* 0xff8000000d1e7808 */ /* 0x004fe20004800000 */
[----:B------:R-:W-:-:S02]  /*6970*/  IMAD.IADD R8, R248, 0x1, -R6 ;  /* 0x00000001f8087824 */ /* 0x000fc400078e0a06 */
[----:B-----5:R-:W-:Y:S01]  /*6980*/  FFMA.FTZ R16, R9, -UR19, R18 ;  /* 0x8000001309107c23 */ /* 0x020fe20008010012 */
        /* <DEDUP_REMOVED lines=27> */
[----:B-1----:R-:W-:Y:S01]  /*6b40*/  FFMA.FTZ R15, R5, -UR19, R15 ;  /* 0x80000013050f7c23 */ /* 0x002fe2000801000f */
        /* <DEDUP_REMOVED lines=18> */
[----:B------:R-:W1:Y:S01]  /*6c70*/  MUFU.TANH R19, R85 ;  /* 0x0000005500137308 */ /* 0x000e620000002400 */
[----:B------:R-:W-:Y:S02]  /*6c80*/  ISETP.GE.AND P1, PT, R5, R252, PT ;  /* 0x000000fc0500720c */ /* 0x000fe40003f26270 */
[----:B------:R-:W-:Y:S01]  /*6c90*/  IABS R10, R8 ;  /* 0x00000008000a7213 */ /* 0x000fe20000000000 */
[----:B------:R-:W-:Y:S01]  /*6ca0*/  IMAD.IADD R8, R251, 0x1, -R5 ;  /* 0x00000001fb087824 */ /* 0x000fe200078e0a05 */
[C---:B------:R-:W-:Y:S02]  /*6cb0*/  ISETP.LT.OR P6, PT, R5.reuse, R247, P6 ;  /* 0x000000f70500720c */ /* 0x040fe400037c1670 */
[C---:B------:R-:W-:Y:S01]  /*6cc0*/  ISETP.LT.OR P5, PT, R5.reuse, R246, P5 ;  /* 0x000000f60500720c */ /* 0x040fe20002fa1670 */
[----:B------:R-:W2:Y:S01]  /*6cd0*/  MUFU.TANH R16, R87 ;  /* 0x0000005700107308 */ /* 0x000ea20000002400 */
[----:B------:R-:W-:-:S02]  /*6ce0*/  ISETP.LT.OR P3, PT, R5, R245, P3 ;  /* 0x000000f50500720c */ /* 0x000fc40001f61670 */
[----:B------:R-:W-:Y:S02]  /*6cf0*/  ISETP.LT.OR P1, PT, R5, R244, P1 ;  /* 0x000000f40500720c */ /* 0x000fe40000f21670 */
[----:B------:R-:W-:Y:S02]  /*6d00*/  IABS R7, R7 ;  /* 0x0000000700077213 */ /* 0x000fe40000000000 */
        /* <DEDUP_REMOVED lines=15> */
[----:B-1----:R-:W-:Y:S01]  /*6e00*/  FFMA.FTZ R17, R9, -UR19, R19 ;  /* 0x8000001309117c23 */ /* 0x002fe20008010013 */
        /* <DEDUP_REMOVED lines=27> */
[----:B--2---:R-:W-:Y:S01]  /*6fc0*/  FFMA.FTZ R16, R5, -UR19, R16 ;  /* 0x8000001305107c23 */ /* 0x004fe20008010010 */
[----:B------:R-:W-:Y:S01]  /*6fd0*/  VIADD R5, R3, 0x28 ;  /* 0x0000002803057836 */ /* 0x000fe20000000000 */
[----:B------:R-:W-:Y:S01]  /*6fe0*/  I2FP.F32.S32 R9, R9 ;  /* 0x0000000900097245 */ /* 0x000fe20000201400 */
[----:B-----5:R-:W-:Y:S01]  /*6ff0*/  FFMA.FTZ R11, R10, -UR19, R22 ;  /* 0x800000130a0b7c23 */ /* 0x020fe20008010016 */
        /* <DEDUP_REMOVED lines=82> */
[----:B------:R-:W1:Y:S01]  /*7520*/  MUFU.TANH R20, R101 ;  /* 0x0000006500147308 */ /* 0x000e620000002400 */
[----:B------:R-:W-:Y:S02]  /*7530*/  FSEL R176, R11, -INF , !P4 ;  /* 0xff8000000bb07808 */ /* 0x000fe40006000000 */
[C---:B------:R-:W-:Y:S02]  /*7540*/  ISETP.GE.AND P3, PT, R5.reuse, R109, PT ;  /* 0x0000006d0500720c */ /* 0x040fe40003f66270 */
[----:B------:R-:W-:-:S02]  /*7550*/  ISETP.GE.AND P1, PT, R5, R108, PT ;  /* 0x0000006c0500720c */ /* 0x000fc40003f26270 */
[C---:B------:R-:W-:Y:S01]  /*7560*/  ISETP.GE.AND P0, PT, R5.reuse, R107, PT ;  /* 0x0000006b0500720c */ /* 0x040fe20003f06270 */
[----:B------:R-:W2:Y:S01]  /*7570*/  MUFU.TANH R15, R68 ;  /* 0x00000044000f7308 */ /* 0x000ea20000002400 */
[----:B------:R-:W-:Y:S02]  /*7580*/  ISETP.GE.AND P4, PT, R5, R252, PT ;  /* 0x000000fc0500720c */ /* 0x000fe40003f86270 */
[----:B------:R-:W-:Y:S01]  /*7590*/  IABS R10, R8 ;  /* 0x00000008000a7213 */ /* 0x000fe20000000000 */
[----:B------:R-:W-:Y:S01]  /*75a0*/  IMAD.IADD R8, R251, 0x1, -R5 ;  /* 0x00000001fb087824 */ /* 0x000fe200078e0a05 */
[C---:B------:R-:W-:Y:S02]  /*75b0*/  ISETP.LT.OR P3, PT, R5.reuse, R247, P3 ;  /* 0x000000f70500720c */ /* 0x040fe40001f61670 */
[C---:B------:R-:W-:Y:S01]  /*75c0*/  ISETP.LT.OR P1, PT, R5.reuse, R246, P1 ;  /* 0x000000f60500720c */ /* 0x040fe20000f21670 */
[----:B------:R-:W5:Y:S01]  /*75d0*/  MUFU.TANH R12, R70 ;  /* 0x00000046000c7308 */ /* 0x000f620000002400 */
[----:B------:R-:W-:-:S02]  /*75e0*/  ISETP.LT.OR P0, PT, R5, R245, P0 ;  /* 0x000000f50500720c */ /* 0x000fc40000701670 */
[----:B------:R-:W-:Y:S02]  /*75f0*/  ISETP.LT.OR P4, PT, R5, R244, P4 ;  /* 0x000000f40500720c */ /* 0x000fe40002781670 */
[----:B------:R-:W-:Y:S02]  /*7600*/  IABS R7, R7 ;  /* 0x0000000700077213 */ /* 0x000fe40000000000 */
[----:B------:R-:W-:Y:S01]  /*7610*/  IABS R5, R9 ;  /* 0x0000000900057213 */ /* 0x000fe20000000000 */
[----:B------:R-:W5:Y:S01]  /*7620*/  MUFU.TANH R22, R102 ;  /* 0x0000006600167308 */ /* 0x000f620000002400 */
[----:B------:R-:W-:Y:S01]  /*7630*/  I2FP.F32.S32 R6, R6 ;  /* 0x0000000600067245 */ /* 0x000fe20000201400 */
[----:B------:R-:W-:Y:S01]  /*7640*/  IMAD.MOV.U32 R9, RZ, RZ, R7 ;  /* 0x000000ffff097224 */ /* 0x000fe200078e0007 */
[----:B------:R-:W-:Y:S01]  /*7650*/  IABS R8, R8 ;  /* 0x0000000800087213 */ /* 0x000fe20000000000 */
[----:B------:R-:W-:Y:S01]  /*7660*/  IMAD.MOV.U32 R7, RZ, RZ, R5 ;  /* 0x000000ffff077224 */ /* 0x000fe200078e0005 */
[----:B------:R-:W-:Y:S01]  /*7670*/  I2FP.F32.S32 R10, R10 ;  /* 0x0000000a000a7245 */ /* 0x000fe20000201400 */
[----:B---3--:R-:W-:Y:S01]  /*7680*/  FFMA.FTZ R13, R6, -UR19, R13 ;  /* 0x80000013060d7c23 */ /* 0x008fe2000801000d */
[----:B------:R-:W-:Y:S01]  /*7690*/  VIADD R6, R3, 0x31 ;  /* 0x0000003103067836 */ /* 0x000fe20000000000 */
[----:B------:R-:W-:Y:S01]  /*76a0*/  I2FP.F32.S32 R9, R9 ;  /* 0x0000000900097245 */ /* 0x000fe20000201400 */
[----:B------:R-:W-:Y:S01]  /*76b0*/  IMAD.MOV.U32 R5, RZ, RZ, R8 ;  /* 0x000000ffff057224 */ /* 0x000fe200078e0008 */
[----:B------:R-:W-:Y:S01]  /*76c0*/  I2FP.F32.S32 R7, R7 ;  /* 0x0000000700077245 */ /* 0x000fe20000201400 */
[----:B----4-:R-:W-:Y:S01]  /*76d0*/  FFMA.FTZ R10, R10, -UR19, R21 ;  /* 0x800000130a0a7c23 */ /* 0x010fe20008010015 */
[----:B------:R-:W-:-:S02]  /*76e0*/  IMAD.IADD R8, R248, 0x1, -R6 ;  /* 0x00000001f8087824 */ /* 0x000fc400078e0a06 */
[----:B-1----:R-:W-:Y:S01]  /*76f0*/  FFMA.FTZ R14, R9, -UR19, R20 ;  /* 0x80000013090e7c23 */ /* 0x002fe20008010014 */
[----:B------:R-:W-:Y:S01]  /*7700*/  FSEL R157, R16, -INF , !P2 ;  /* 0xff800000109d7808 */ /* 0x000fe20005000000 */
[----:B--2---:R-:W-:Y:S01]  /*7710*/  FFMA.FTZ R15, R7, -UR19, R15 ;  /* 0x80000013070f7c23 */ /* 0x004fe2000801000f */
[--C-:B------:R-:W-:Y:S01]  /*7720*/  IMAD.IADD R7, R250, 0x1, -R6.reuse ;  /* 0x00000001fa077824 */ /* 0x100fe200078e0a06 */
[----:B------:R-:W-:Y:S01]  /*7730*/  IABS R9, R8 ;  /* 0x0000000800097213 */ /* 0x000fe20000000000 */
[--C-:B------:R-:W-:Y:S01]  /*7740*/  IMAD.IADD R8, R249, 0x1, -R6.reuse ;  /* 0x00000001f9087824 */ /* 0x100fe200078e0a06 */
[----:B------:R-:W-:Y:S01]  /*7750*/  FSEL R159, R18, -INF , !P6 ;  /* 0xff800000129f7808 */ /* 0x000fe20007000000 */
[----:B------:R-:W-:Y:S01]  /*7760*/  IMAD.IADD R11, R251, 0x1, -R6 ;  /* 0x00000001fb0b7824 */ /* 0x000fe200078e0a06 */
[----:B------:R-:W-:Y:S01]  /*7770*/  FSEL R177, R13, -INF , !P5 ;  /* 0xff8000000db17808 */ /* 0x000fe20006800000 */
[----:B------:R-:W1:Y:S01]  /*7780*/  MUFU.TANH R17, R69 ;  /* 0x0000004500117308 */ /* 0x000e620000002400 */
[----:B------:R-:W-:Y:S01]  /*7790*/  FSEL R158, R10, -INF , !P3 ;  /* 0xff8000000a9e7808 */ /* 0x000fe20005800000 */
[----:B------:R-:W-:Y:S01]  /*77a0*/  IMAD.MOV.U32 R10, RZ, RZ, R9 ;  /* 0x000000ffff0a7224 */ /* 0x000fe200078e0009 */
[----:B------:R-:W-:-:S02]  /*77b0*/  ISETP.GE.AND P2, PT, R6, R109, PT ;  /* 0x0000006d0600720c */ /* 0x000fc40003f46270 */
[C---:B------:R-:W-:Y:S02]  /*77c0*/  ISETP.GE.AND P6, PT, R6.reuse, R108, PT ;  /* 0x0000006c0600720c */ /* 0x040fe40003fc6270 */
[C---:B------:R-:W-:Y:S01]  /*77d0*/  ISETP.GE.AND P5, PT, R6.reuse, R107, PT ;  /* 0x0000006b0600720c */ /* 0x040fe20003fa6270 */
[----:B------:R-:W2:Y:S01]  /*77e0*/  MUFU.TANH R16, R71 ;  /* 0x0000004700107308 */ /* 0x000ea20000002400 */
[C---:B------:R-:W-:Y:S02]  /*77f0*/  ISETP.GE.AND P3, PT, R6.reuse, R252, PT ;  /* 0x000000fc0600720c */ /* 0x040fe40003f66270 */
[C---:B------:R-:W-:Y:S02]  /*7800*/  ISETP.LT.OR P2, PT, R6.reuse, R247, P2 ;  /* 0x000000f70600720c */ /* 0x040fe40001741670 */
[C---:B------:R-:W-:Y:S02]  /*7810*/  ISETP.LT.OR P6, PT, R6.reuse, R246, P6 ;  /* 0x000000f60600720c */ /* 0x040fe400037c1670 */
[C---:B------:R-:W-:Y:S01]  /*7820*/  ISETP.LT.OR P5, PT, R6.reuse, R245, P5 ;  /* 0x000000f50600720c */ /* 0x040fe20002fa1670 */
[----:B------:R-:W3:Y:S01]  /*7830*/  MUFU.TANH R19, R103 ;  /* 0x0000006700137308 */ /* 0x000ee20000002400 */
[----:B------:R-:W-:Y:S01]  /*7840*/  BAR.SYNC.DEFER_BLOCKING 0x0 ;  /* 0x0000000000007b1d */ /* 0x000fe20000010000 */
[----:B------:R-:W-:-:S02]  /*7850*/  ISETP.LT.OR P3, PT, R6, R244, P3 ;  /* 0x000000f40600720c */ /* 0x000fc40001f61670 */
[----:B------:R-:W-:Y:S02]  /*7860*/  IABS R7, R7 ;  /* 0x0000000700077213 */ /* 0x000fe40000000000 */
[----:B------:R-:W-:Y:S02]  /*7870*/  IABS R6, R8 ;  /* 0x0000000800067213 */ /* 0x000fe40000000000 */
[----:B------:R-:W-:Y:S01]  /*7880*/  I2FP.F32.S32 R5, R5 ;  /* 0x0000000500057245 */ /* 0x000fe20000201400 */
[----:B------:R-:W-:Y:S01]  /*7890*/  IMAD.MOV.U32 R9, RZ, RZ, R7 ;  /* 0x000000ffff097224 */ /* 0x000fe200078e0007 */
[----:B------:R-:W-:Y:S01]  /*78a0*/  IABS R8, R11 ;  /* 0x0000000b00087213 */ /* 0x000fe20000000000 */
[----:B------:R-:W-:Y:S01]  /*78b0*/  IMAD.MOV.U32 R7, RZ, RZ, R6 ;  /* 0x000000ffff077224 */ /* 0x000fe200078e0006 */
[----:B------:R-:W-:Y:S01]  /*78c0*/  I2FP.F32.S32 R10, R10 ;  /* 0x0000000a000a7245 */ /* 0x000fe20000201400 */
[----:B-----5:R-:W-:Y:S01]  /*78d0*/  FFMA.FTZ R12, R5, -UR19, R12 ;  /* 0x80000013050c7c23 */ /* 0x020fe2000801000c */
[----:B------:R-:W-:Y:S01]  /*78e0*/  VIADD R5, R3, 0x38 ;  /* 0x0000003803057836 */ /* 0x000fe20000000000 */
[----:B------:R-:W-:Y:S01]  /*78f0*/  FSEL R154, R14, -INF , !P1 ;  /* 0xff8000000e9a7808 */ /* 0x000fe20004800000 */
[----:B------:R-:W-:Y:S01]  /*7900*/  IMAD.MOV.U32 R6, RZ, RZ, R8 ;  /* 0x000000ffff067224 */ /* 0x000fe200078e0008 */
[----:B------:R-:W-:Y:S01]  /*7910*/  I2FP.F32.S32 R8, R7 ;  /* 0x0000000700087245 */ /* 0x000fe20000201400 */
[----:B------:R-:W-:Y:S01]  /*7920*/  FFMA.FTZ R10, R10, -UR19, R22 ;  /* 0x800000130a0a7c23 */ /* 0x000fe20008010016 */
[----:B------:R-:W-:Y:S01]  /*7930*/  IMAD.IADD R7, R248, 0x1, -R5 ;  /* 0x00000001f8077824 */ /* 0x000fe200078e0a05 */
[----:B------:R-:W-:Y:S01]  /*7940*/  FSEL R155, R15, -INF , !P0 ;  /* 0xff8000000f9b7808 */ /* 0x000fe20004000000 */
[----:B------:R-:W4:Y:S01]  /*7950*/  MUFU.TANH R18, R64 ;  /* 0x0000004000127308 */ /* 0x000f220000002400 */
[----:B------:R-:W-:Y:S01]  /*7960*/  I2FP.F32.S32 R6, R6 ;  /* 0x0000000600067245 */ /* 0x000fe20000201400 */
[----:B-1----:R-:W-:Y:S01]  /*7970*/  FFMA.FTZ R17, R8, -UR19, R17 ;  /* 0x8000001308117c23 */ /* 0x002fe20008010011 */
[----:B------:R-:W-:Y:S01]  /*7980*/  IABS R8, R7 ;  /* 0x0000000700087213 */ /* 0x000fe20000000000 */
[--C-:B------:R-:W-:Y:S01]  /*7990*/  IMAD.IADD R7, R249, 0x1, -R5.reuse ;  /* 0x00000001f9077824 */ /* 0x100fe200078e0a05 */
[----:B------:R-:W-:Y:S01]  /*79a0*/  FSEL R156, R12, -INF , !P4 ;  /* 0xff8000000c9c7808 */ /* 0x000fe20006000000 */
[----:B--2---:R-:W-:Y:S01]  /*79b0*/  FFMA.FTZ R16, R6, -UR19, R16 ;  /* 0x8000001306107c23 */ /* 0x004fe20008010010 */
[----:B------:R-:W-:Y:S01]  /*79c0*/  FSEL R153, R10, -INF , !P2 ;  /* 0xff8000000a997808 */ /* 0x000fe20005000000 */
[--C-:B------:R-:W-:Y:S01]  /*79d0*/  IMAD.IADD R6, R250, 0x1, -R5.reuse ;  /* 0x00000001fa067824 */ /* 0x100fe200078e0a05 */
[----:B------:R-:W-:Y:S01]  /*79e0*/  ISETP.GE.AND P1, PT, R5, R109, PT ;  /* 0x0000006d0500720c */ /* 0x000fe20003f26270 */
[----:B------:R-:W-:Y:S01]  /*79f0*/  IMAD.IADD R10, R251, 0x1, -R5 ;  /* 0x00000001fb0a7824 */ /* 0x000fe200078e0a05 */
[C---:B------:R-:W-:Y:S01]  /*7a00*/  ISETP.GE.AND P0, PT, R5.reuse, R108, PT ;  /* 0x0000006c0500720c */ /* 0x040fe20003f06270 */
[----:B------:R-:W-:Y:S01]  /*7a10*/  MUFU.TANH R12, R66 ;  /* 0x00000042000c7308 */ /* 0x000fe20000002400 */
[----:B------:R-:W-:Y:S01]  /*7a20*/  ISETP.GE.AND P4, PT, R5, R107, PT ;  /* 0x0000006b0500720c */ /* 0x000fe20003f86270 */
[----:B------:R-:W-:Y:S01]  /*7a30*/  VIADD R3, R3, 0x39 ;  /* 0x0000003903037836 */ /* 0x000fe20000000000 */
[----:B------:R-:W-:-:S02]  /*7a40*/  ISETP.GE.AND P2, PT, R5, R252, PT ;  /* 0x000000fc0500720c */ /* 0x000fc40003f46270 */
[----:B------:R-:W-:Y:S02]  /*7a50*/  I2FP.F32.S32 R9, R9 ;  /* 0x0000000900097245 */ /* 0x000fe40000201400 */
[C---:B------:R-:W-:Y:S01]  /*7a60*/  ISETP.LT.OR P1, PT, R5.reuse, R247, P1 ;  /* 0x000000f70500720c */ /* 0x040fe20000f21670 */
[----:B------:R-:W1:Y:S01]  /*7a70*/  MUFU.TANH R14, R104 ;  /* 0x00000068000e7308 */ /* 0x000e620000002400 */
[----:B------:R-:W-:Y:S01]  /*7a80*/  ISETP.LT.OR P0, PT, R5, R246, P0 ;  /* 0x000000f60500720c */ /* 0x000fe20000701670 */
[----:B---3--:R-:W-:Y:S01]  /*7a90*/  FFMA.FTZ R13, R9, -UR19, R19 ;  /* 0x80000013090d7c23 */ /* 0x008fe20008010013 */
[C---:B------:R-:W-:Y:S01]  /*7aa0*/  ISETP.LT.OR P4, PT, R5.reuse, R245, P4 ;  /* 0x000000f50500720c */ /* 0x040fe20002781670 */
[----:B------:R-:W-:Y:S01]  /*7ab0*/  IMAD.MOV.U32 R9, RZ, RZ, R8 ;  /* 0x000000ffff097224 */ /* 0x000fe200078e0008 */
[----:B------:R-:W-:Y:S02]  /*7ac0*/  ISETP.LT.OR P2, PT, R5, R244, P2 ;  /* 0x000000f40500720c */ /* 0x000fe40001741670 */
[----:B------:R-:W-:Y:S01]  /*7ad0*/  IABS R6, R6 ;  /* 0x0000000600067213 */ /* 0x000fe20000000000 */
[----:B------:R-:W2:Y:S01]  /*7ae0*/  MUFU.TANH R11, R65 ;  /* 0x00000041000b7308 */ /* 0x000ea20000002400 */
[----:B------:R-:W-:-:S02]  /*7af0*/  IABS R5, R7 ;  /* 0x0000000700057213 */ /* 0x000fc40000000000 */
[----:B------:R-:W-:Y:S01]  /*7b00*/  IABS R7, R10 ;  /* 0x0000000a00077213 */ /* 0x000fe20000000000 */
[----:B------:R-:W-:Y:S01]  /*7b10*/  IMAD.MOV.U32 R8, RZ, RZ, R6 ;  /* 0x000000ffff087224 */ /* 0x000fe200078e0006 */
[----:B------:R-:W-:Y:S02]  /*7b20*/  I2FP.F32.S32 R9, R9 ;  /* 0x0000000900097245 */ /* 0x000fe40000201400 */
[----:B------:R-:W-:Y:S01]  /*7b30*/  FSEL R150, R13, -INF , !P6 ;  /* 0xff8000000d967808 */ /* 0x000fe20007000000 */
[----:B------:R-:W-:Y:S01]  /*7b40*/  IMAD.MOV.U32 R6, RZ, RZ, R7 ;  /* 0x000000ffff067224 */ /* 0x000fe200078e0007 */
[----:B------:R-:W-:Y:S01]  /*7b50*/  I2FP.F32.S32 R7, R5 ;  /* 0x0000000500077245 */ /* 0x000fe20000201400 */
[----:B----4-:R-:W-:Y:S01]  /*7b60*/  FFMA.FTZ R10, R9, -UR19, R18 ;  /* 0x80000013090a7c23 */ /* 0x010fe20008010012 */
[----:B------:R-:W-:Y:S01]  /*7b70*/  FSEL R151, R17, -INF , !P5 ;  /* 0xff80000011977808 */ /* 0x000fe20006800000 */
[--C-:B------:R-:W-:Y:S01]  /*7b80*/  IMAD.IADD R9, R249, 0x1, -R3.reuse ;  /* 0x00000001f9097824 */ /* 0x100fe200078e0a03 */
[----:B------:R-:W-:Y:S01]  /*7b90*/  I2FP.F32.S32 R5, R6 ;  /* 0x0000000600057245 */ /* 0x000fe20000201400 */
[----:B------:R-:W-:-:S02]  /*7ba0*/  IMAD.IADD R6, R248, 0x1, -R3 ;  /* 0x00000001f8067824 */ /* 0x000fc400078e0a03 */
[----:B-1----:R-:W-:Y:S01]  /*7bb0*/  FFMA.FTZ R14, R7, -UR19, R14 ;  /* 0x80000013070e7c23 */ /* 0x002fe2000801000e */
[----:B------:R-:W-:Y:S01]  /*7bc0*/  IMAD.IADD R7, R250, 0x1, -R3 ;  /* 0x00000001fa077824 */ /* 0x000fe200078e0a03 */
[----:B------:R-:W-:Y:S01]  /*7bd0*/  FSEL R152, R16, -INF , !P3 ;  /* 0xff80000010987808 */ /* 0x000fe20005800000 */
[----:B------:R-:W-:Y:S01]  /*7be0*/  FFMA.FTZ R12, R5, -UR19, R12 ;  /* 0x80000013050c7c23 */ /* 0x000fe2000801000c */
[----:B------:R-:W-:Y:S01]  /*7bf0*/  IABS R5, R6 ;  /* 0x0000000600057213 */ /* 0x000fe20000000000 */
[----:B------:R-:W1:Y:S01]  /*7c00*/  MUFU.TANH R15, R67 ;  /* 0x00000043000f7308 */ /* 0x000e620000002400 */
[----:B------:R-:W-:Y:S02]  /*7c10*/  FSEL R149, R10, -INF , !P1 ;  /* 0xff8000000a957808 */ /* 0x000fe40004800000 */
[C---:B------:R-:W-:Y:S01]  /*7c20*/  ISETP.GE.AND P6, PT, R3.reuse, R109, PT ;  /* 0x0000006d0300720c */ /* 0x040fe20003fc6270 */
[----:B------:R-:W-:Y:S01]  /*7c30*/  IMAD.MOV.U32 R6, RZ, RZ, R5 ;  /* 0x000000ffff067224 */ /* 0x000fe200078e0005 */
[----:B------:R-:W-:-:S02]  /*7c40*/  ISETP.GE.AND P5, PT, R3, R108, PT ;  /* 0x0000006c0300720c */ /* 0x000fc40003fa6270 */
[C---:B------:R-:W-:Y:S01]  /*7c50*/  ISETP.GE.AND P3, PT, R3.reuse, R107, PT ;  /* 0x0000006b0300720c */ /* 0x040fe20003f66270 */
[----:B------:R-:W3:Y:S01]  /*7c60*/  MUFU.TANH R13, R72 ;  /* 0x00000048000d7308 */ /* 0x000ee20000002400 */
[----:B------:R-:W-:Y:S02]  /*7c70*/  ISETP.GE.AND P1, PT, R3, R252, PT ;  /* 0x000000fc0300720c */ /* 0x000fe40003f26270 */
[----:B------:R-:W-:Y:S02]  /*7c80*/  I2FP.F32.S32 R8, R8 ;  /* 0x0000000800087245 */ /* 0x000fe40000201400 */
[----:B------:R-:W-:Y:S01]  /*7c90*/  IABS R5, R7 ;  /* 0x0000000700057213 */ /* 0x000fe20000000000 */
[----:B------:R-:W-:Y:S01]  /*7ca0*/  IMAD.IADD R7, R251, 0x1, -R3 ;  /* 0x00000001fb077824 */ /* 0x000fe200078e0a03 */
[C---:B------:R-:W-:Y:S01]  /*7cb0*/  ISETP.LT.OR P6, PT, R3.reuse, R247, P6 ;  /* 0x000000f70300720c */ /* 0x040fe200037c1670 */
[----:B--2---:R-:W-:Y:S01]  /*7cc0*/  FFMA.FTZ R11, R8, -UR19, R11 ;  /* 0x80000013080b7c23 */ /* 0x004fe2000801000b */
[C---:B------:R-:W-:Y:S01]  /*7cd0*/  ISETP.LT.OR P5, PT, R3.reuse, R246, P5 ;  /* 0x000000f60300720c */ /* 0x040fe20002fa1670 */
[----:B------:R-:W2:Y:S01]  /*7ce0*/  MUFU.TANH R10, R105 ;  /* 0x00000069000a7308 */ /* 0x000ea20000002400 */
[----:B------:R-:W-:-:S02]  /*7cf0*/  ISETP.LT.OR P3, PT, R3, R245, P3 ;  /* 0x000000f50300720c */ /* 0x000fc40001f61670 */
[----:B------:R-:W-:Y:S02]  /*7d00*/  ISETP.LT.OR P1, PT, R3, R244, P1 ;  /* 0x000000f40300720c */ /* 0x000fe40000f21670 */
[----:B------:R-:W-:Y:S02]  /*7d10*/  IABS R3, R9 ;  /* 0x0000000900037213 */ /* 0x000fe40000000000 */
[----:B------:R-:W-:Y:S01]  /*7d20*/  I2FP.F32.S32 R8, R6 ;  /* 0x0000000600087245 */ /* 0x000fe20000201400 */
[----:B------:R-:W4:Y:S01]  /*7d30*/  MUFU.TANH R9, R106 ;  /* 0x0000006a00097308 */ /* 0x000f220000002400 */
[----:B------:R-:W-:Y:S02]  /*7d40*/  IABS R6, R7 ;  /* 0x0000000700067213 */ /* 0x000fe40000000000 */
[----:B------:R-:W-:Y:S01]  /*7d50*/  I2FP.F32.S32 R7, R5 ;  /* 0x0000000500077245 */ /* 0x000fe20000201400 */
[----:B------:R-:W-:Y:S01]  /*7d60*/  IMAD.MOV.U32 R5, RZ, RZ, R3 ;  /* 0x000000ffff057224 */ /* 0x000fe200078e0003 */
[----:B------:R-:W-:Y:S01]  /*7d70*/  FSEL R144, R11, -INF , !P0 ;  /* 0xff8000000b907808 */ /* 0x000fe20004000000 */
[----:B------:R-:W-:Y:S01]  /*7d80*/  IMAD.MOV.U32 R3, RZ, RZ, R6 ;  /* 0x000000ffff037224 */ /* 0x000fe200078e0006 */
[----:B------:R-:W-:Y:S01]  /*7d90*/  PLOP3.LUT P0, PT, PT, PT, UP0, 0x80, 0x0 ;  /* 0x000000000000781c */ /* 0x000fe20003f0f008 */
[----:B-1----:R-:W-:Y:S01]  /*7da0*/  FFMA.FTZ R8, R8, -UR19, R15 ;  /* 0x8000001308087c23 */ /* 0x002fe2000801000f */
[----:B------:R-:W-:Y:S01]  /*7db0*/  I2FP.F32.S32 R5, R5 ;  /* 0x0000000500057245 */ /* 0x000fe20000201400 */
[----:B---3--:R-:W-:Y:S01]  /*7dc0*/  FFMA.FTZ R7, R7, -UR19, R13 ;  /* 0x8000001307077c23 */ /* 0x008fe2000801000d */
[----:B------:R-:W-:-:S02]  /*7dd0*/  I2FP.F32.S32 R3, R3 ;  /* 0x0000000300037245 */ /* 0x000fc40000201400 */
[----:B------:R-:W-:Y:S01]  /*7de0*/  FSEL R146, R14, -INF , !P4 ;  /* 0xff8000000e927808 */ /* 0x000fe20006000000 */
[----:B--2---:R-:W-:Y:S01]  /*7df0*/  FFMA.FTZ R5, R5, -UR19, R10 ;  /* 0x8000001305057c23 */ /* 0x004fe2000801000a */
[----:B------:R-:W-:Y:S01]  /*7e00*/  FSEL R148, R12, -INF , !P2 ;  /* 0xff8000000c947808 */ /* 0x000fe20005000000 */
[----:B----4-:R-:W-:Y:S01]  /*7e10*/  FFMA.FTZ R3, R3, -UR19, R9 ;  /* 0x8000001303037c23 */ /* 0x010fe20008010009 */
[----:B------:R-:W-:Y:S02]  /*7e20*/  FSEL R138, R8, -INF , !P6 ;  /* 0xff800000088a7808 */ /* 0x000fe40007000000 */
[----:B------:R-:W-:Y:S02]  /*7e30*/  FSEL R139, R7, -INF , !P5 ;  /* 0xff800000078b7808 */ /* 0x000fe40006800000 */
[----:B------:R-:W-:Y:S02]  /*7e40*/  FSEL R145, R5, -INF , !P3 ;  /* 0xff80000005917808 */ /* 0x000fe40005800000 */
[----:B------:R-:W-:Y:S01]  /*7e50*/  FSEL R147, R3, -INF , !P1 ;  /* 0xff80000003937808 */ /* 0x000fe20004800000 */
[----:B------:R-:W-:Y:S06]  /*7e60*/  @!P0 BRA `(.L_x_997) ;  /* 0x00000004004c8947 */ /* 0x000fec0003800000 */
        /* <DEDUP_REMOVED lines=81> */
.L_x_999:
[----:B------:R-:W-:Y:S05]  /*8380*/  BSYNC B0 ;  /* 0x0000000000007941 */ /* 0x000fea0003800000 */
.L_x_998:
[----:B------:R-:W0:Y:S02]  /*8390*/  LDGDEPBAR ;  /* 0x00000000000079af */ /* 0x000e240000000000 */
.L_x_997:
        /* <DEDUP_REMOVED lines=41> */
[----:B------:R-:W-:Y:S02]  /*8630*/  IMAD R226, R4, 0x2, R225 ;  /* 0x0000000204e27824 */ /* 0x000fe400078e02e1 */
[----:B------:R-:W-:Y:S01]  /*8640*/  STL [R1+0xa0], R230 ;  /* 0x0000a0e601007387 */ /* 0x000fe20000100800 */
[----:B------:R-:W-:Y:S01]  /*8650*/  FMNMX.FTZ R135, R138, R135, !PT ;  /* 0x000000878a877209 */ /* 0x000fe20007810000 */
[----:B------:R-:W-:Y:S02]  /*8660*/  IMAD R227, R2, 0x2, R226 ;  /* 0x0000000202e37824 */ /* 0x000fe400078e02e2 */
[----:B------:R-:W-:Y:S04]  /*8670*/  STL [R1+0x9c], R229 ;  /* 0x00009ce501007387 */ /* 0x000fe80000100800 */
[----:B------:R-:W3:Y:S04]  /*8680*/  SHFL.BFLY PT, R5, R135, 0x2, 0x1f ;  /* 0x0c401f0087057f89 */ /* 0x000ee800000e0000 */
[----:B------:R-:W-:Y:S04]  /*8690*/  STL [R1+0x98], R224 ;  /* 0x000098e001007387 */ /* 0x000fe80000100800 */
[----:B------:R-:W-:Y:S04]  /*86a0*/  STL [R1+0x94], R137 ;  /* 0x0000948901007387 */ /* 0x000fe80000100800 */
[----:B------:R-:W-:Y:S04]  /*86b0*/  STL [R1+0x90], R136 ;  /* 0x0000908801007387 */ /* 0x000fe80000100800 */
        /* <DEDUP_REMOVED lines=17> */
[----:B------:R-:W3:Y:S03]  /*87d0*/  SHFL.BFLY PT, R7, R134, 0x2, 0x1f ;  /* 0x0c401f0086077f89 */ /* 0x000ee600000e0000 */
        /* <DEDUP_REMOVED lines=8> */
[----:B------:R-:W-:-:S03]  /*8860*/  FMNMX.FTZ R3, R179, R3, !PT ;  /* 0x00000003b3037209 */ /* 0x000fc60007810000 */
[--C-:B------:R-:W-:Y:S01]  /*8870*/  FFMA.FTZ R5, R45, UR10, -R22.reuse ;  /* 0x0000000a2d057c23 */ /* 0x100fe20008010816 */
[----:B---3--:R-:W-:Y:S01]  /*8880*/  FMNMX.FTZ R134, R134, R7, !PT ;  /* 0x0000000786867209 */ /* 0x008fe20007810000 */
[--C-:B------:R-:W-:Y:S02]  /*8890*/  FFMA.FTZ R6, R41, UR10, -R22.reuse ;  /* 0x0000000a29067c23 */ /* 0x100fe40008010816 */
[----:B------:R1:W-:Y:S02]  /*88a0*/  MUFU.EX2 R193, R5 ;  /* 0x0000000500c17308 */ /* 0x0003e40000000800 */
[----:B------:R-:W3:Y:S06]  /*88b0*/  SHFL.BFLY PT, R7, R134, 0x1, 0x1f ;  /* 0x0c201f0086077f89 */ /* 0x000eec00000e0000 */
        /* <DEDUP_REMOVED lines=48> */
[----:B------:R-:W-:Y:S01]  /*8bc0*/  FSETP.NEU.FTZ.AND P1, PT, R133, -INF , PT ;  /* 0xff8000008500780b */ /* 0x000fe20003f3d000 */
        /* <DEDUP_REMOVED lines=22> */
[----:B------:R1:W3:Y:S01]  /*8d30*/  MUFU.EX2 R10, R3 ;  /* 0x00000003000a7308 */ /* 0x0002e20000000800 */
[----:B------:R-:W-:Y:S01]  /*8d40*/  HMMA.16816.F32.BF16 R108, R16, R72, RZ ;  /* 0x00000048106c723c */ /* 0x000fe200000418ff */
[----:B--2---:R-:W-:Y:S01]  /*8d50*/  F2FP.BF16.F32.PACK_AB R6, R242, R194 ;  /* 0x000000c2f206723e */ /* 0x004fe200000010ff */
[--C-:B-1----:R-:W-:Y:S02]  /*8d60*/  FFMA.FTZ R3, R27, UR10, -R21.reuse ;  /* 0x0000000a1b037c23 */ /* 0x102fe40008010815 */
[----:B------:R-:W-:Y:S03]  /*8d70*/  LDSM.16.MT88.4 R24, [R226+0xc000] ;  /* 0x00c00000e218783b */ /* 0x000fe60000004200 */
[----:B------:R1:W-:Y:S02]  /*8d80*/  MUFU.EX2 R9, R3 ;  /* 0x0000000300097308 */ /* 0x0003e40000000800 */
[----:B-1----:R-:W-:Y:S01]  /*8d90*/  FFMA.FTZ R3, R23, UR10, -R21 ;  /* 0x0000000a17037c23 */ /* 0x002fe20008010815 */
[----:B---3--:R-:W-:-:S05]  /*8da0*/  MOV R23, R10 ;  /* 0x0000000a00177202 */ /* 0x008fca0000000f00 */
[----:B------:R1:W-:Y:S02]  /*8db0*/  MUFU.EX2 R241, R3 ;  /* 0x0000000300f17308 */ /* 0x0003e40000000800 */
[--C-:B-1----:R-:W-:Y:S02]  /*8dc0*/  FFMA.FTZ R3, R55, UR10, -R20.reuse ;  /* 0x0000000a37037c23 */ /* 0x102fe40008010814 */
[----:B------:R-:W1:Y:S04]  /*8dd0*/  LDSM.16.MT88.4 R52, [R228+0xc000] ;  /* 0x00c00000e434783b */ /* 0x000e680000004200 */
[----:B------:R2:W-:Y:S02]  /*8de0*/  MUFU.EX2 R200, R3 ;  /* 0x0000000300c87308 */ /* 0x0005e40000000800 */
[----:B--2---:R-:W-:-:S06]  /*8df0*/  FFMA.FTZ R3, R50, UR10, -R20 ;  /* 0x0000000a32037c23 */ /* 0x004fcc0008010814 */
[----:B------:R2:W3:Y:S02]  /*8e00*/  MUFU.EX2 R203, R3 ;  /* 0x0000000300cb7308 */ /* 0x0004e40000000800 */
[--C-:B--2---:R-:W-:Y:S01]  /*8e10*/  FFMA.FTZ R3, R46, UR10, -R20.reuse ;  /* 0x0000000a2e037c23 */ /* 0x104fe20008010814 */
[----:B---3--:R-:W-:Y:S01]  /*8e20*/  F2FP.BF16.F32.PACK_AB R12, R203, R200 ;  /* 0x000000c8cb0c723e */ /* 0x008fe200000010ff */
[----:B------:R-:W-:Y:S01]  /*8e30*/  LDSM.16.MT88.4 R44, [R225+0xc000] ;  /* 0x00c00000e12c783b */ /* 0x000fe20000004200 */
[----:B-1----:R-:W-:Y:S03]  /*8e40*/  HMMA.16816.F32.BF16 R140, R16, R52, RZ ;  /* 0x00000034108c723c */ /* 0x002fe600000418ff */
[----:B------:R1:W-:Y:S02]  /*8e50*/  MUFU.EX2 R230, R3 ;  /* 0x0000000300e67308 */ /* 0x0003e40000000800 */
[----:B-1----:R-:W-:-:S06]  /*8e60*/  FFMA.FTZ R3, R42, UR10, -R20 ;  /* 0x0000000a2a037c23 */ /* 0x002fcc0008010814 */
[----:B------:R1:W2:Y:S02]  /*8e70*/  MUFU.EX2 R229, R3 ;  /* 0x0000000300e57308 */ /* 0x0002a40000000800 */
[----:B-1----:R-:W-:Y:S01]  /*8e80*/  FFMA.FTZ R3, R37, UR10, -R20 ;  /* 0x0000000a25037c23 */ /* 0x002fe20008010814 */
[----:B--2---:R-:W-:-:S05]  /*8e90*/  F2FP.BF16.F32.PACK_AB R14, R229, R230 ;  /* 0x000000e6e50e723e */ /* 0x004fca00000010ff */
[----:B------:R1:W-:Y:S02]  /*8ea0*/  MUFU.EX2 R7, R3 ;  /* 0x0000000300077308 */ /* 0x0003e40000000800 */
[----:B-1----:R-:W-:-:S06]  /*8eb0*/  FFMA.FTZ R3, R32, UR10, -R20 ;  /* 0x0000000a20037c23 */ /* 0x002fcc0008010814 */
[----:B------:R1:W-:Y:S02]  /*8ec0*/  MUFU.EX2 R201, R3 ;  /* 0x0000000300c97308 */ /* 0x0003e40000000800 */
[----:B-1----:R-:W-:-:S05]  /*8ed0*/  FMUL.FTZ R3, R132, UR10 ;  /* 0x0000000a84037c20 */ /* 0x002fca0008410000 */
[----:B------:R-:W-:-:S05]  /*8ee0*/  FSEL R3, R3, RZ, P1 ;  /* 0x000000ff03037208 */ /* 0x000fca0000800000 */
[--C-:B------:R-:W-:Y:S01]  /*8ef0*/  FFMA.FTZ R0, R51, UR10, -R3.reuse ;  /* 0x0000000a33007c23 */ /* 0x100fe20008010803 */
[--C-:B------:R-:W-:Y:S02]  /*8f00*/  FFMA.FTZ R5, R57, UR10, -R3.reuse ;  /* 0x0000000a39057c23 */ /* 0x100fe40008010803 */
[----:B------:R-:W-:Y:S01]  /*8f10*/  HMMA.16816.F32.BF16 R56, R16, R24, RZ ;  /* 0x000000181038723c */ /* 0x000fe200000418ff */
[----:B------:R1:W-:Y:S08]  /*8f20*/  MUFU.EX2 R234, R0 ;  /* 0x0000000000ea7308 */ /* 0x0003f00000000800 */
[----:B------:R-:W2:Y:S01]  /*8f30*/  MUFU.EX2 R233, R5 ;  /* 0x0000000500e97308 */ /* 0x000ea20000000800 */
[----:B-1----:R-:W-:-:S07]  /*8f40*/  FFMA.FTZ R0, R49, UR10, -R3 ;  /* 0x0000000a31007c23 */ /* 0x002fce0008010803 */
[----:B------:R1:W-:Y:S01]  /*8f50*/  MUFU.EX2 R136, R0 ;  /* 0x0000000000887308 */ /* 0x0003e20000000800 */
[----:B--2---:R-:W-:Y:S01]  /*8f60*/  F2FP.BF16.F32.PACK_AB R13, R234, R233 ;  /* 0x000000e9ea0d723e */ /* 0x004fe200000010ff */
[--C-:B-1----:R-:W-:Y:S02]  /*8f70*/  FFMA.FTZ R0, R48, UR10, -R3.reuse ;  /* 0x0000000a30007c23 */ /* 0x102fe40008010803 */
[----:B------:R-:W1:Y:S04]  /*8f80*/  LDSM.16.MT88.4 R48, [R227+0xc000] ;  /* 0x00c00000e330783b */ /* 0x000e680000004200 */
[----:B------:R2:W3:Y:S02]  /*8f90*/  MUFU.EX2 R240, R0 ;  /* 0x0000000000f07308 */ /* 0x0004e40000000800 */
[----:B--2---:R-:W-:Y:S01]  /*8fa0*/  FFMA.FTZ R0, R40, UR10, -R3 ;  /* 0x0000000a28007c23 */ /* 0x004fe20008010803 */
[----:B---3--:R-:W-:Y:S01]  /*8fb0*/  F2FP.BF16.F32.PACK_AB R15, R240, R136 ;  /* 0x00000088f00f723e */ /* 0x008fe200000010ff */
[----:B------:R-:W-:Y:S04]  /*8fc0*/  LDSM.16.MT88.4 R40, [R228+0xc800] ;  /* 0x00c80000e428783b */ /* 0x000fe80000004200 */
[----:B------:R2:W-:Y:S02]  /*8fd0*/  MUFU.EX2 R237, R0 ;  /* 0x0000000000ed7308 */ /* 0x0005e40000000800 */
[C---:B------:R-:W-:Y:S06]  /*8fe0*/  HMMA.16816.F32.BF16 R68, R12.reuse, R24, RZ ;  /* 0x000000180c44723c */ /* 0x040fec00000418ff */
[----:B------:R-:W-:Y:S01]  /*8ff0*/  HMMA.16816.F32.BF16 R88, R12, R84, RZ ;  /* 0x000000540c58723c */ /* 0x000fe200000418ff */
[----:B------:R-:W-:-:S02]  /*9000*/  MOV R25, R9 ;  /* 0x0000000900197202 */ /* 0x000fc40000000f00 */
[----:B------:R-:W-:Y:S02]  /*9010*/  F2FP.BF16.F32.PACK_AB R9, R23, R238 ;  /* 0x000000ee1709723e */ /* 0x000fe400000010ff */
[----:B------:R-:W-:Y:S01]  /*9020*/  F2FP.BF16.F32.PACK_AB R11, R241, R25 ;  /* 0x00000019f10b723e */ /* 0x000fe200000010ff */
[----:B------:R-:W-:Y:S01]  /*9030*/  HMMA.16816.F32.BF16 R128, R12, R52, RZ ;  /* 0x000000340c80723c */ /* 0x000fe200000418ff */
[----:B--2---:R-:W-:Y:S01]  /*9040*/  FFMA.FTZ R0, R36, UR10, -R3 ;  /* 0x0000000a24007c23 */ /* 0x004fe20008010803 */
[----:B------:R-:W-:Y:S01]  /*9050*/  IMAD.MOV.U32 R85, RZ, RZ, R23 ;  /* 0x000000ffff557224 */ /* 0x000fe200078e0017 */
[----:B------:R-:W2:Y:S01]  /*9060*/  LDSM.16.MT88.4 R36, [R225+0xc800] ;  /* 0x00c80000e124783b */ /* 0x000ea20000004200 */
[----:B------:R-:W-:Y:S01]  /*9070*/  FFMA.FTZ R23, R155, UR10, -R20 ;  /* 0x0000000a9b177c23 */ /* 0x000fe20008010814 */
[----:B------:R3:W4:Y:S01]  /*9080*/  MUFU.EX2 R202, R0 ;  /* 0x0000000000ca7308 */ /* 0x0007220000000800 */
[-C--:B-1----:R-:W-:Y:S06]  /*9090*/  HMMA.16816.F32.BF16 R124, R16, R48.reuse, RZ ;  /* 0x00000030107c723c */ /* 0x082fec00000418ff */
[C---:B------:R-:W-:Y:S06]  /*90a0*/  HMMA.16816.F32.BF16 R120, R12.reuse, R48, RZ ;  /* 0x000000300c78723c */ /* 0x040fec00000418ff */
[----:B------:R-:W-:Y:S01]  /*90b0*/  HMMA.16816.F32.BF16 R112, R12, R60, RZ ;  /* 0x0000003c0c70723c */ /* 0x000fe200000418ff */
[----:B---3--:R-:W-:Y:S01]  /*90c0*/  FFMA.FTZ R0, R33, UR10, -R3 ;  /* 0x0000000a21007c23 */ /* 0x008fe20008010803 */
[----:B----4-:R-:W-:-:S04]  /*90d0*/  F2FP.BF16.F32.PACK_AB R5, R202, R237 ;  /* 0x000000edca05723e */ /* 0x010fc800000010ff */
[----:B------:R-:W-:Y:S01]  /*90e0*/  HMMA.16816.F32.BF16 R32, R16, R44, RZ ;  /* 0x0000002c1020723c */ /* 0x000fe200000418ff */
[----:B------:R1:W-:Y:S05]  /*90f0*/  MUFU.EX2 R195, R0 ;  /* 0x0000000000c37308 */ /* 0x0003ea0000000800 */
[C---:B------:R-:W-:Y:S06]  /*9100*/  HMMA.16816.F32.BF16 R104, R12.reuse, R72, RZ ;  /* 0x000000480c68723c */ /* 0x040fec00000418ff */
[----:B------:R-:W-:Y:S01]  /*9110*/  HMMA.16816.F32.BF16 R96, R12, R80, RZ ;  /* 0x000000500c60723c */ /* 0x000fe200000418ff */
[----:B-1----:R-:W-:-:S05]  /*9120*/  FFMA.FTZ R0, R31, UR10, -R3 ;  /* 0x0000000a1f007c23 */ /* 0x002fca0008010803 */
[----:B------:R-:W-:Y:S01]  /*9130*/  HMMA.16816.F32.BF16 R28, R12, R44, RZ ;  /* 0x0000002c0c1c723c */ /* 0x000fe200000418ff */
[----:B------:R-:W1:Y:S06]  /*9140*/  MUFU.EX2 R243, R0 ;  /* 0x0000000000f37308 */ /* 0x000e6c0000000800 */
[----:B------:R-:W-:Y:S01]  /*9150*/  IMAD.MOV.U32 R45, RZ, RZ, R7 ;  /* 0x000000ffff2d7224 */ /* 0x000fe200078e0007 */
[----:B------:R-:W-:Y:S02]  /*9160*/  MOV R44, R8 ;  /* 0x00000008002c7202 */ /* 0x000fe40000000f00 */
[----:B------:R-:W-:Y:S01]  /*9170*/  F2FP.BF16.F32.PACK_AB R8, R236, R239 ;  /* 0x000000efec08723e */ /* 0x000fe200000010ff */
[----:B------:R-:W-:Y:S01]  /*9180*/  IMAD.MOV.U32 R73, RZ, RZ, R45 ;  /* 0x000000ffff497224 */ /* 0x000fe200078e002d */
[----:B------:R-:W-:-:S02]  /*9190*/  F2FP.BF16.F32.PACK_AB R4, R201, R45 ;  /* 0x0000002dc904723e */ /* 0x000fc400000010ff */
[----:B------:R-:W-:Y:S02]  /*91a0*/  F2FP.BF16.F32.PACK_AB R10, R235, R44 ;  /* 0x0000002ceb0a723e */ /* 0x000fe400000010ff */
[----:B-1----:R-:W-:-:S05]  /*91b0*/  F2FP.BF16.F32.PACK_AB R7, R243, R195 ;  /* 0x000000c3f307723e */ /* 0x002fca00000010ff */
[----:B--2---:R-:W-:Y:S01]  /*91c0*/  HMMA.16816.F32.BF16 R172, R8, R36, R32 ;  /* 0x0000002408ac723c */ /* 0x004fe20000041820 */
[----:B------:R-:W1:Y:S05]  /*91d0*/  LDSM.16.MT88.4 R32, [R227+0xc800] ;  /* 0x00c80000e320783b */ /* 0x000e6a0000004200 */
[C---:B------:R-:W-:Y:S01]  /*91e0*/  HMMA.16816.F32.BF16 R196, R4.reuse, R64, R68 ;  /* 0x0000004004c4723c */ /* 0x040fe20000041844 */
[----:B------:R-:W2:Y:S05]  /*91f0*/  LDSM.16.MT88.4 R68, [R227+0xe800] ;  /* 0x00e80000e344783b */ /* 0x000eaa0000004200 */
[----:B------:R-:W-:Y:S01]  /*9200*/  HMMA.16816.F32.BF16 R204, R4, R36, R28 ;  /* 0x0000002404cc723c */ /* 0x000fe2000004181c */
[----:B------:R-:W3:Y:S05]  /*9210*/  LDSM.16.MT88.4 R28, [R225+0xe800] ;  /* 0x00e80000e11c783b */ /* 0x000eea0000004200 */
[C---:B------:R-:W-:Y:S01]  /*9220*/  HMMA.16816.F32.BF16 R164, R8.reuse, R64, R56 ;  /* 0x0000004008a4723c */ /* 0x040fe20000041838 */
[----:B------:R-:W4:Y:S05]  /*9230*/  LDSM.16.MT88.4 R56, [R226+0xe800] ;  /* 0x00e80000e238783b */ /* 0x000f2a0000004200 */
[----:B------:R-:W-:Y:S01]  /*9240*/  HMMA.16816.F32.BF16 R140, R8, R40, R140 ;  /* 0x00000028088c723c */ /* 0x000fe2000004188c */
[----:B------:R-:W-:Y:S01]  /*9250*/  MOV R64, R44 ;  /* 0x0000002c00407202 */ /* 0x000fe20000000f00 */
[----:B------:R-:W-:-:S04]  /*9260*/  IMAD.MOV.U32 R65, RZ, RZ, R25 ;  /* 0x000000ffff417224 */ /* 0x000fc800078e0019 */
[----:B------:R-:W-:Y:S06]  /*9270*/  HMMA.16816.F32.BF16 R128, R4, R40, R128 ;  /* 0x000000280480723c */ /* 0x000fec0000041880 */
[C---:B------:R-:W-:Y:S06]  /*9280*/  HMMA.16816.F32.BF16 R220, R8.reuse, R76, R100 ;  /* 0x0000004c08dc723c */ /* 0x040fec0000041864 */
[----:B-1----:R-:W-:Y:S06]  /*9290*/  HMMA.16816.F32.BF16 R160, R8, R32, R124 ;  /* 0x0000002008a0723c */ /* 0x002fec000004187c */
[C---:B--2---:R-:W-:Y:S06]  /*92a0*/  HMMA.16816.F32.BF16 R88, R4.reuse, R68, R88 ;  /* 0x000000440458723c */ /* 0x044fec0000041858 */
[----:B------:R-:W-:Y:S06]  /*92b0*/  HMMA.16816.F32.BF16 R120, R4, R32, R120 ;  /* 0x000000200478723c */ /* 0x000fec0000041878 */
[----:B------:R-:W-:Y:S01]  /*92c0*/  HMMA.16816.F32.BF16 R92, R8, R68, R92 ;  /* 0x00000044085c723c */ /* 0x000fe2000004185c */
[----:B------:R-:W-:Y:S01]  /*92d0*/  IMAD.MOV.U32 R2, RZ, RZ, R220 ;  /* 0x000000ffff027224 */ /* 0x000fe200078e00dc */
[----:B------:R-:W-:-:S04]  /*92e0*/  MOV R0, R221 ;  /* 0x000000dd00007202 */ /* 0x000fc80000000f00 */
[-C--:B---3--:R-:W-:Y:S06]  /*92f0*/  HMMA.16816.F32.BF16 R208, R8, R28.reuse, R116 ;  /* 0x0000001c08d0723c */ /* 0x088fec0000041874 */
[----:B------:R-:W-:Y:S01]  /*9300*/  MOV R41, R91 ;  /* 0x0000005b00297202 */ /* 0x000fe20000000f00 */
[----:B------:R-:W-:Y:S01]  /*9310*/  IMAD.MOV.U32 R40, RZ, RZ, R88 ;  /* 0x000000ffff287224 */ /* 0x000fe200078e0058 */
[----:B------:R-:W-:Y:S01]  /*9320*/  MOV R33, R90 ;  /* 0x0000005a00217202 */ /* 0x000fe20000000f00 */
[----:B------:R-:W-:Y:S01]  /*9330*/  IMAD.MOV.U32 R32, RZ, RZ, R89 ;  /* 0x000000ffff207224 */ /* 0x000fe200078e0059 */
[----:B------:R-:W-:Y:S06]  /*9340*/  HMMA.16816.F32.BF16 R168, R4, R28, R112 ;  /* 0x0000001c04a8723c */ /* 0x000fec0000041870 */
[----:B------:R-:W-:Y:S01]  /*9350*/  HMMA.16816.F32.BF16 R88, R12, R74, RZ ;  /* 0x0000004a0c58723c */ /* 0x000fe200000418ff */
[----:B------:R-:W-:Y:S01]  /*9360*/  IMAD.MOV.U32 R29, RZ, RZ, R222 ;  /* 0x000000ffff1d7224 */ /* 0x000fe200078e00de */
[----:B------:R-:W-:Y:S01]  /*9370*/  MOV R28, R223 ;  /* 0x000000df001c7202 */ /* 0x000fe20000000f00 */
[----:B------:R-:W-:Y:S01]  /*9380*/  IMAD.MOV.U32 R84, RZ, RZ, R95 ;  /* 0x000000ffff547224 */ /* 0x000fe200078e005f */
[----:B------:R-:W-:Y:S01]  /*9390*/  MOV R72, R92 ;  /* 0x0000005c00487202 */ /* 0x000fe20000000f00 */
[----:B------:R-:W-:Y:S01]  /*93a0*/  IMAD.MOV.U32 R61, RZ, RZ, R93 ;  /* 0x000000ffff3d7224 */ /* 0x000fe200078e005d */
[----:B----4-:R-:W-:Y:S01]  /*93b0*/  HMMA.16816.F32.BF16 R216, R8, R56, R108 ;  /* 0x0000003808d8723c */ /* 0x010fe2000004186c */
[----:B------:R-:W-:-:S05]  /*93c0*/  MOV R60, R94 ;  /* 0x0000005e003c7202 */ /* 0x000fca0000000f00 */
[C---:B------:R-:W-:Y:S06]  /*93d0*/  HMMA.16816.F32.BF16 R212, R4.reuse, R56, R104 ;  /* 0x0000003804d4723c */ /* 0x040fec0000041868 */
[C---:B------:R-:W-:Y:S06]  /*93e0*/  HMMA.16816.F32.BF16 R220, R4.reuse, R76, R96 ;  /* 0x0000004c04dc723c */ /* 0x040fec0000041860 */
[----:B------:R-:W-:Y:S06]  /*93f0*/  HMMA.16816.F32.BF16 R112, R4, R58, R88 ;  /* 0x0000003a0470723c */ /* 0x000fec0000041858 */
[C---:B------:R-:W-:Y:S06]  /*9400*/  HMMA.16816.F32.BF16 R108, R12.reuse, R46, RZ ;  /* 0x0000002e0c6c723c */ /* 0x040fec00000418ff */
        /* <DEDUP_REMOVED lines=8> */
[----:B------:R-:W-:Y:S06]  /*9490*/  HMMA.16816.F32.BF16 R48, R16, R50, RZ ;  /* 0x000000321030723c */ /* 0x000fec00000418ff */
        /* <DEDUP_REMOVED lines=8> */
[----:B------:R-:W-:Y:S01]  /*9520*/  FFMA.FTZ R0, R189, UR10, -R22 ;  /* 0x0000000abd007c23 */ /* 0x000fe20008010816 */
[----:B------:R-:W-:Y:S01]  /*9530*/  IMAD.MOV.U32 R88, RZ, RZ, R2 ;  /* 0x000000ffff587224 */ /* 0x000fe200078e0002 */
[----:B------:R-:W1:Y:S01]  /*9540*/  LDSM.16.MT88.4 R12, [R225+0xd000] ;  /* 0x00d00000e10c783b */ /* 0x000e620000004200 */
[----:B------:R-:W-:Y:S01]  /*9550*/  MOV R91, R28 ;  /* 0x0000001c005b7202 */ /* 0x000fe20000000f00 */
[----:B------:R-:W-:Y:S01]  /*9560*/  HMMA.16816.F32.BF16 R52, R16, R54, RZ ;  /* 0x000000361034723c */ /* 0x000fe200000418ff */
[----:B------:R-:W-:Y:S01]  /*9570*/  FFMA.FTZ R28, R138, UR10, -R22 ;  /* 0x0000000a8a1c7c23 */ /* 0x000fe20008010816 */
[----:B------:R-:W-:-:S02]  /*9580*/  IMAD.MOV.U32 R90, RZ, RZ, R29 ;  /* 0x000000ffff5a7224 */ /* 0x000fc400078e001d */
[----:B------:R-:W-:Y:S02]  /*9590*/  FFMA.FTZ R29, R149, UR10, -R22 ;  /* 0x0000000a951d7c23 */ /* 0x000fe40008010816 */
[----:B------:R-:W-:Y:S06]  /*95a0*/  HMMA.16816.F32.BF16 R4, R16, R62, RZ ;  /* 0x0000003e1004723c */ /* 0x000fec00000418ff */
[----:B------:R-:W-:Y:S01]  /*95b0*/  HMMA.16816.F32.BF16 R36, R8, R38, R44 ;  /* 0x000000260824723c */ /* 0x000fe2000004182c */
[----:B------:R-:W-:Y:S01]  /*95c0*/  MOV R63, R33 ;  /* 0x00000021003f7202 */ /* 0x000fe20000000f00 */
[----:B------:R-:W-:-:S04]  /*95d0*/  IMAD.MOV.U32 R62, RZ, RZ, R32 ;  /* 0x000000ffff3e7224 */ /* 0x000fc800078e0020 */
[C---:B------:R-:W-:Y:S06]  /*95e0*/  HMMA.16816.F32.BF16 R44, R8.reuse, R66, R24 ;  /* 0x00000042082c723c */ /* 0x040fec0000041818 */
[C---:B------:R-:W-:Y:S01]  /*95f0*/  HMMA.16816.F32.BF16 R48, R8.reuse, R34, R48 ;  /* 0x000000220830723c */ /* 0x040fe20000041830 */
[----:B------:R-:W-:Y:S01]  /*9600*/  MOV R66, R41 ;  /* 0x0000002900427202 */ /* 0x000fe20000000f00 */
[--C-:B------:R-:W-:Y:S01]  /*9610*/  FFMA.FTZ R24, R139, UR10, -R21.reuse ;  /* 0x0000000a8b187c23 */ /* 0x100fe20008010815 */
[----:B------:R-:W-:Y:S01]  /*9620*/  MOV R67, R73 ;  /* 0x0000004900437202 */ /* 0x000fe20000000f00 */
[--C-:B------:R-:W-:Y:S01]  /*9630*/  FFMA.FTZ R27, R154, UR10, -R21.reuse ;  /* 0x0000000a9a1b7c23 */ /* 0x100fe20008010815 */
[----:B------:R-:W-:Y:S01]  /*9640*/  FFMA.FTZ R26, R150, UR10, -R21 ;  /* 0x0000000a961a7c23 */ /* 0x000fe20008010815 */
[----:B------:R-:W-:Y:S01]  /*9650*/  HMMA.16816.F32.BF16 R52, R8, R42, R52 ;  /* 0x0000002a0834723c */ /* 0x000fe20000041834 */
[----:B------:R-:W-:-:S02]  /*9660*/  IMAD.MOV.U32 R35, RZ, RZ, R40 ;  /* 0x000000ffff237224 */ /* 0x000fc400078e0028 */
[----:B------:R-:W-:Y:S01]  /*9670*/  FFMA.FTZ R34, R147, UR10, -R3 ;  /* 0x0000000a93227c23 */ /* 0x000fe20008010803 */
[----:B------:R-:W-:Y:S02]  /*9680*/  FFMA.FTZ R25, R144, UR10, -R21 ;  /* 0x0000000a90197c23 */ /* 0x000fe40008010815 */
[----:B------:R-:W-:Y:S06]  /*9690*/  HMMA.16816.F32.BF16 R40, R8, R30, R4 ;  /* 0x0000001e0828723c */ /* 0x000fec0000041804 */
[----:B------:R-:W-:Y:S01]  /*96a0*/  HMMA.16816.F32.BF16 R4, R16, R74, RZ ;  /* 0x0000004a1004723c */ /* 0x000fe200000418ff */
[--C-:B------:R-:W-:Y:S01]  /*96b0*/  FFMA.FTZ R31, R158, UR10, -R22.reuse ;  /* 0x0000000a9e1f7c23 */ /* 0x100fe20008010816 */
[----:B------:R-:W-:Y:S01]  /*96c0*/  FFMA.FTZ R30, R153, UR10, -R22 ;  /* 0x0000000a991e7c23 */ /* 0x000fe20008010816 */
[----:B------:R-:W-:-:S04]  /*96d0*/  MOV R153, R67 ;  /* 0x0000004300997202 */ /* 0x000fc80000000f00 */
[----:B------:R-:W-:Y:S01]  /*96e0*/  IMAD.MOV.U32 R74, RZ, RZ, R229 ;  /* 0x000000ffff4a7224 */ /* 0x000fe200078e00e5 */
[----:B------:R-:W-:-:S04]  /*96f0*/  MOV R75, R136 ;  /* 0x00000088004b7202 */ /* 0x000fc80000000f00 */
[----:B------:R-:W-:Y:S01]  /*9700*/  MOV R154, R74 ;  /* 0x0000004a009a7202 */ /* 0x000fe20000000f00 */
[----:B------:R-:W-:Y:S01]  /*9710*/  IMAD.MOV.U32 R74, RZ, RZ, R64 ;  /* 0x000000ffff4a7224 */ /* 0x000fe200078e0040 */
[----:B------:R-:W-:-:S10]  /*9720*/  MOV R64, R202 ;  /* 0x000000ca00407202 */ /* 0x000fd40000000f00 */
[----:B------:R-:W-:Y:S06]  /*9730*/  HMMA.16816.F32.BF16 R56, R8, R58, R4 ;  /* 0x0000003a0838723c */ /* 0x000fec0000041804 */
[C---:B------:R-:W-:Y:S01]  /*9740*/  HMMA.16816.F32.BF16 R4, R16.reuse, R82, RZ ;  /* 0x000000521004723c */ /* 0x040fe200000418ff */
[----:B------:R2:W3:Y:S05]  /*9750*/  MUFU.EX2 R82, R0 ;  /* 0x0000000000527308 */ /* 0x0004ea0000000800 */
[----:B------:R-:W-:Y:S01]  /*9760*/  HMMA.16816.F32.BF16 R16, R16, R86, RZ ;  /* 0x000000561010723c */ /* 0x000fe200000418ff */
[----:B--2---:R-:W-:Y:S01]  /*9770*/  FFMA.FTZ R0, R185, UR10, -R22 ;  /* 0x0000000ab9007c23 */ /* 0x004fe20008010816 */
[----:B---3--:R-:W-:Y:S01]  /*9780*/  IMAD.MOV.U32 R147, RZ, RZ, R82 ;  /* 0x000000ffff937224 */ /* 0x008fe200078e0052 */
[----:B------:R-:W-:Y:S01]  /*9790*/  MOV R82, R65 ;  /* 0x0000004100527202 */ /* 0x000fe20000000f00 */
[----:B------:R-:W-:Y:S01]  /*97a0*/  IMAD.MOV.U32 R185, RZ, RZ, R203 ;  /* 0x000000ffffb97224 */ /* 0x000fe200078e00cb */
[----:B------:R2:W3:Y:S01]  /*97b0*/  MUFU.EX2 R2, R0 ;  /* 0x0000000000027308 */ /* 0x0004e20000000800 */
[----:B------:R-:W-:-:S12]  /*97c0*/  IMAD.MOV.U32 R65, RZ, RZ, R201 ;  /* 0x000000ffff417224 */ /* 0x000fd800078e00c9 */
[C---:B------:R-:W-:Y:S06]  /*97d0*/  HMMA.16816.F32.BF16 R76, R8.reuse, R78, R4 ;  /* 0x0000004e084c723c */ /* 0x040fec0000041804 */
[----:B------:R-:W-:Y:S07]  /*97e0*/  HMMA.16816.F32.BF16 R68, R8, R70, R16 ;  /* 0x000000460844723c */ /* 0x000fee0000041810 */
[----:B------:R-:W-:Y:S01]  /*97f0*/  MOV R16, R200 ;  /* 0x000000c800107202 */ /* 0x000fe20000000f00 */
[----:B------:R-:W-:-:S02]  /*9800*/  IMAD.MOV.U32 R17, RZ, RZ, R195 ;  /* 0x000000ffff117224 */ /* 0x000fc400078e00c3 */
[----:B--2---:R-:W-:Y:S01]  /*9810*/  FFMA.FTZ R0, R180, UR10, -R22 ;  /* 0x0000000ab4007c23 */ /* 0x004fe20008010816 */
[----:B------:R-:W-:-:S03]  /*9820*/  MOV R18, R194 ;  /* 0x000000c200127202 */ /* 0x000fc60000000f00 */
[----:B------:R2:W-:Y:S01]  /*9830*/  MUFU.EX2 R73, R0 ;  /* 0x0000000000497308 */ /* 0x0005e20000000800 */
[----:B------:R-:W-:Y:S01]  /*9840*/  MOV R144, R18 ;  /* 0x0000001200907202 */ /* 0x000fe20000000f00 */
[----:B--2---:R-:W-:Y:S01]  /*9850*/  FFMA.FTZ R0, R176, UR10, -R22 ;  /* 0x0000000ab0007c23 */ /* 0x004fe20008010816 */
[----:B---3--:R-:W-:Y:S02]  /*9860*/  IMAD.MOV.U32 R176, RZ, RZ, R2 ;  /* 0x000000ffffb07224 */ /* 0x008fe400078e0002 */
[--C-:B------:R-:W-:Y:S01]  /*9870*/  FFMA.FTZ R2, R145, UR10, -R20.reuse ;  /* 0x0000000a91027c23 */ /* 0x100fe20008010814 */
[----:B------:R-:W-:Y:S02]  /*9880*/  FFMA.FTZ R22, R151, UR10, -R20 ;  /* 0x0000000a97167c23 */ /* 0x000fe40008010814 */
[----:B------:R2:W3:Y:S01]  /*9890*/  MUFU.EX2 R86, R0 ;  /* 0x0000000000567308 */ /* 0x0004e20000000800 */
[----:B------:R-:W-:Y:S01]  /*98a0*/  F2FP.BF16.F32.PACK_AB R8, R176, R147 ;  /* 0x00000093b008723e */ /* 0x000fe200000010ff */
[----:B--2---:R-:W-:Y:S01]  /*98b0*/  FFMA.FTZ R0, R186, UR10, -R21 ;  /* 0x0000000aba007c23 */ /* 0x004fe20008010815 */
[----:B---3--:R-:W-:-:S05]  /*98c0*/  F2FP.BF16.F32.PACK_AB R10, R86, R73 ;  /* 0x00000049560a723e */ /* 0x008fca00000010ff */
[----:B------:R2:W3:Y:S02]  /*98d0*/  MUFU.EX2 R33, R0 ;  /* 0x0000000000217308 */ /* 0x0004e40000000800 */
[----:B--2---:R-:W-:Y:S01]  /*98e0*/  FFMA.FTZ R0, R182, UR10, -R21 ;  /* 0x0000000ab6007c23 */ /* 0x004fe20008010815 */
[----:B---3--:R-:W-:Y:S01]  /*98f0*/  MOV R155, R33 ;  /* 0x00000021009b7202 */ /* 0x008fe20000000f00 */
[----:B------:R-:W-:-:S04]  /*9900*/  FFMA.FTZ R33, R148, UR10, -R3 ;  /* 0x0000000a94217c23 */ /* 0x000fc80008010803 */
[----:B------:R2:W3:Y:S02]  /*9910*/  MUFU.EX2 R229, R0 ;  /* 0x0000000000e57308 */ /* 0x0004e40000000800 */
[----:B--2---:R-:W-:Y:S01]  /*9920*/  FFMA.FTZ R0, R178, UR10, -R21 ;  /* 0x0000000ab2007c23 */ /* 0x004fe20008010815 */
[----:B---3--:R-:W-:-:S05]  /*9930*/  F2FP.BF16.F32.PACK_AB R9, R229, R155 ;  /* 0x0000009be509723e */ /* 0x008fca00000010ff */
        /* <DEDUP_REMOVED lines=8> */
[C---:B-1----:R-:W-:Y:S06]  /*99c0*/  HMMA.16816.F32.BF16 R172, R8.reuse, R12, R172 ;  /* 0x0000000c08ac723c */ /* 0x042fec00000418ac */
[----:B------:R-:W-:Y:S01]  /*99d0*/  HMMA.16816.F32.BF16 R36, R8, R14, R36 ;  /* 0x0000000e0824723c */ /* 0x000fe20000041824 */
[----:B--2---:R-:W-:-:S04]  /*99e0*/  FFMA.FTZ R0, R183, UR10, -R20 ;  /* 0x0000000ab7007c23 */ /* 0x004fc80008010814 */
[----:B------:R1:W2:Y:S02]  /*99f0*/  MUFU.EX2 R80, R0 ;  /* 0x0000000000507308 */ /* 0x0002a40000000800 */
[----:B-1----:R-:W-:Y:S01]  /*9a00*/  FFMA.FTZ R0, R179, UR10, -R20 ;  /* 0x0000000ab3007c23 */ /* 0x002fe20008010814 */
[----:B--2---:R-:W-:-:S05]  /*9a10*/  F2FP.BF16.F32.PACK_AB R4, R80, R136 ;  /* 0x000000885004723e */ /* 0x004fca00000010ff */
[----:B------:R1:W-:Y:S02]  /*9a20*/  MUFU.EX2 R87, R0 ;  /* 0x0000000000577308 */ /* 0x0003e40000000800 */
[----:B-1----:R-:W-:Y:S01]  /*9a30*/  FFMA.FTZ R0, R159, UR10, -R20 ;  /* 0x0000000a9f007c23 */ /* 0x002fe20008010814 */
[----:B------:R-:W-:-:S05]  /*9a40*/  FFMA.FTZ R20, R156, UR10, -R3 ;  /* 0x0000000a9c147c23 */ /* 0x000fca0008010803 */
[----:B------:R1:W2:Y:S02]  /*9a50*/  MUFU.EX2 R32, R0 ;  /* 0x0000000000207308 */ /* 0x0002a40000000800 */
[--C-:B-1----:R-:W-:Y:S01]  /*9a60*/  FFMA.FTZ R0, R188, UR10, -R3.reuse ;  /* 0x0000000abc007c23 */ /* 0x102fe20008010803 */
[----:B--2---:R-:W-:Y:S01]  /*9a70*/  MOV R145, R32 ;  /* 0x0000002000917202 */ /* 0x004fe20000000f00 */
[----:B------:R-:W-:Y:S01]  /*9a80*/  FFMA.FTZ R32, R152, UR10, -R3 ;  /* 0x0000000a98207c23 */ /* 0x000fe20008010803 */
[----:B------:R-:W-:-:S03]  /*9a90*/  IMAD.MOV.U32 R152, RZ, RZ, R75 ;  /* 0x000000ffff987224 */ /* 0x000fc600078e004b */
[----:B------:R1:W-:Y:S01]  /*9aa0*/  MUFU.EX2 R180, R0 ;  /* 0x0000000000b47308 */ /* 0x0003e20000000800 */
[----:B------:R-:W-:Y:S02]  /*9ab0*/  F2FP.BF16.F32.PACK_AB R6, R145, R87 ;  /* 0x000000579106723e */ /* 0x000fe400000010ff */
[----:B------:R-:W-:Y:S01]  /*9ac0*/  MOV R75, R35 ;  /* 0x00000023004b7202 */ /* 0x000fe20000000f00 */
[----:B------:R-:W-:Y:S01]  /*9ad0*/  FADD.FTZ R35, R191, R190 ;  /* 0x000000bebf237221 */ /* 0x000fe20000010000 */
[----:B-1----:R-:W-:-:S04]  /*9ae0*/  FFMA.FTZ R0, R184, UR10, -R3 ;  /* 0x0000000ab8007c23 */ /* 0x002fc80008010803 */
[----:B------:R1:W2:Y:S02]  /*9af0*/  MUFU.EX2 R81, R0 ;  /* 0x0000000000517308 */ /* 0x0002a40000000800 */
[----:B-1----:R-:W-:Y:S01]  /*9b00*/  FFMA.FTZ R0, R181, UR10, -R3 ;  /* 0x0000000ab5007c23 */ /* 0x002fe20008010803 */
[----:B--2---:R-:W-:-:S05]  /*9b10*/  F2FP.BF16.F32.PACK_AB R5, R81, R180 ;  /* 0x000000b45105723e */ /* 0x004fca00000010ff */
[----:B------:R1:W-:Y:S02]  /*9b20*/  MUFU.EX2 R139, R0 ;  /* 0x00000000008b7308 */ /* 0x0003e40000000800 */
[----:B-1----:R-:W-:Y:S01]  /*9b30*/  FFMA.FTZ R0, R177, UR10, -R3 ;  /* 0x0000000ab1007c23 */ /* 0x002fe20008010803 */
[----:B------:R-:W-:-:S05]  /*9b40*/  FADD.FTZ R3, R193, R192 ;  /* 0x000000c0c1037221 */ /* 0x000fca0000010000 */
[----:B------:R-:W1:Y:S02]  /*9b50*/  MUFU.EX2 R138, R0 ;  /* 0x00000000008a7308 */ /* 0x000e640000000800 */
[----:B-1----:R-:W-:Y:S02]  /*9b60*/  F2FP.BF16.F32.PACK_AB R7, R138, R139 ;  /* 0x0000008b8a07723e */ /* 0x002fe400000010ff */
[----:B------:R-:W-:-:S05]  /*9b70*/  MOV R0, R16 ;  /* 0x0000001000007202 */ /* 0x000fca0000000f00 */
[C---:B------:R-:W-:Y:S06]  /*9b80*/  HMMA.16816.F32.BF16 R204, R4.reuse, R12, R204 ;  /* 0x0000000c04cc723c */ /* 0x040fec00000418cc */
[----:B------:R-:W-:Y:S01]  /*9b90*/  HMMA.16816.F32.BF16 R200, R4, R14, R108 ;  /* 0x0000000e04c8723c */ /* 0x000fe2000004186c */
        /* <DEDUP_REMOVED lines=8> */
[----:B------:R-:W-:Y:S01]  /*9c20*/  IMAD.MOV.U32 R129, RZ, RZ, R185 ;  /* 0x000000ffff817224 */ /* 0x000fe200078e00b9 */
[----:B------:R-:W-:Y:S01]  /*9c30*/  MOV R130, R180 ;  /* 0x000000b400827202 */ /* 0x000fe20000000f00 */
[----:B------:R-:W-:-:S02]  /*9c40*/  IMAD.MOV.U32 R128, RZ, RZ, R80 ;  /* 0x000000ffff807224 */ /* 0x000fc400078e0050 */
[----:B------:R-:W-:Y:S01]  /*9c50*/  IMAD.MOV.U32 R131, RZ, RZ, R176 ;  /* 0x000000ffff837224 */ /* 0x000fe200078e00b0 */
        /* <DEDUP_REMOVED lines=9> */
[C---:B------:R-:W-:Y:S01]  /*9cf0*/  HMMA.16816.F32.BF16 R180, R4.reuse, R12, R120 ;  /* 0x0000000c04b4723c */ /* 0x040fe20000041878 */
[----:B------:R-:W-:Y:S01]  /*9d00*/  MOV R163, R81 ;  /* 0x0000005100a37202 */ /* 0x000fe20000000f00 */
[----:B------:R-:W-:Y:S01]  /*9d10*/  IMAD.MOV.U32 R162, RZ, RZ, R73 ;  /* 0x000000ffffa27224 */ /* 0x000fe200078e0049 */
[----:B------:R-:W-:Y:S01]  /*9d20*/  MOV R81, R64 ;  /* 0x0000004000517202 */ /* 0x000fe20000000f00 */
[----:B------:R-:W-:Y:S01]  /*9d30*/  IMAD.MOV.U32 R160, RZ, RZ, R87 ;  /* 0x000000ffffa07224 */ /* 0x000fe200078e0057 */
[----:B------:R-:W-:Y:S01]  /*9d40*/  MOV R161, R83 ;  /* 0x0000005300a17202 */ /* 0x000fe20000000f00 */
[-C--:B------:R-:W-:Y:S01]  /*9d50*/  HMMA.16816.F32.BF16 R176, R4, R14.reuse, R96 ;  /* 0x0000000e04b0723c */ /* 0x080fe20000041860 */
[----:B------:R-:W-:Y:S01]  /*9d60*/  IMAD.MOV.U32 R123, RZ, RZ, R66 ;  /* 0x000000ffff7b7224 */ /* 0x000fe200078e0042 */
[----:B------:R-:W-:Y:S01]  /*9d70*/  MOV R120, R75 ;  /* 0x0000004b00787202 */ /* 0x000fe20000000f00 */
[----:B------:R-:W-:Y:S01]  /*9d80*/  IMAD.MOV.U32 R83, RZ, RZ, R74 ;  /* 0x000000ffff537224 */ /* 0x000fe200078e004a */
[----:B------:R-:W-:Y:S01]  /*9d90*/  MOV R122, R63 ;  /* 0x0000003f007a7202 */ /* 0x000fe20000000f00 */
[----:B------:R-:W-:Y:S01]  /*9da0*/  IMAD.MOV.U32 R121, RZ, RZ, R62 ;  /* 0x000000ffff797224 */ /* 0x000fe200078e003e */
[C---:B------:R-:W-:Y:S01]  /*9db0*/  HMMA.16816.F32.BF16 R64, R8.reuse, R14, R48 ;  /* 0x0000000e0840723c */ /* 0x040fe20000041830 */
[----:B------:R-:W1:Y:S01]  /*9dc0*/  LDSM.16.MT88.4 R12, [R225+0xf000] ;  /* 0x00f00000e10c783b */ /* 0x000e620000004200 */
[----:B------:R-:W-:Y:S01]  /*9dd0*/  IMAD.MOV.U32 R98, RZ, RZ, R19 ;  /* 0x000000ffff627224 */ /* 0x000fe200078e0013 */
[----:B------:R-:W-:Y:S01]  /*9de0*/  MOV R99, R86 ;  /* 0x0000005600637202 */ /* 0x000fe20000000f00 */
[----:B------:R-:W-:Y:S01]  /*9df0*/  IMAD.MOV.U32 R97, RZ, RZ, R85 ;  /* 0x000000ffff617224 */ /* 0x000fe200078e0055 */
[----:B------:R-:W-:Y:S01]  /*9e00*/  MOV R96, R84 ;  /* 0x0000005400607202 */ /* 0x000fe20000000f00 */
[----:B------:R-:W2:Y:S01]  /*9e10*/  LDSM.16.MT88.4 R16, [R228+0xf000] ;  /* 0x00f00000e410783b */ /* 0x000ea20000004200 */
        /* <DEDUP_REMOVED lines=8> */
[----:B------:R-:W1:Y:S01]  /*9ea0*/  LDSM.16.MT88.4 R12, [R226+0xf000] ;  /* 0x00f00000e20c783b */ /* 0x000e620000004200 */
[----:B------:R-:W-:Y:S01]  /*9eb0*/  IMAD.MOV.U32 R169, RZ, RZ, R209 ;  /* 0x000000ffffa97224 */ /* 0x000fe200078e00d1 */
[----:B------:R-:W-:Y:S01]  /*9ec0*/  MOV R170, R210 ;  /* 0x000000d200aa7202 */ /* 0x000fe20000000f00 */
[----:B------:R-:W-:Y:S01]  /*9ed0*/  IMAD.MOV.U32 R209, RZ, RZ, R129 ;  /* 0x000000ffffd17224 */ /* 0x000fe200078e0081 */
[----:B------:R-:W-:Y:S01]  /*9ee0*/  MOV R129, R131 ;  /* 0x0000008300817202 */ /* 0x000fe20000000f00 */
[----:B------:R-:W-:Y:S01]  /*9ef0*/  IMAD.MOV.U32 R171, RZ, RZ, R211 ;  /* 0x000000ffffab7224 */ /* 0x000fe200078e00d3 */
[----:B--2---:R-:W-:Y:S01]  /*9f00*/  HMMA.16816.F32.BF16 R108, R4, R18, R116 ;  /* 0x00000012046c723c */ /* 0x004fe20000041874 */
[----:B------:R-:W-:Y:S01]  /*9f10*/  IMAD.MOV.U32 R210, RZ, RZ, R152 ;  /* 0x000000ffffd27224 */ /* 0x000fe200078e0098 */
[----:B------:R-:W-:Y:S01]  /*9f20*/  MUFU.EX2 R31, R31 ;  /* 0x0000001f001f7308 */ /* 0x000fe20000000800 */
[----:B------:R-:W-:Y:S01]  /*9f30*/  IMAD.MOV.U32 R211, RZ, RZ, R154 ;  /* 0x000000ffffd37224 */ /* 0x000fe200078e009a */
[----:B------:R-:W-:-:S02]  /*9f40*/  MOV R131, R155 ;  /* 0x0000009b00837202 */ /* 0x000fc40000000f00 */
[----:B------:R-:W-:Y:S06]  /*9f50*/  HMMA.16816.F32.BF16 R104, R4, R16, R220 ;  /* 0x000000100468723c */ /* 0x000fec00000418dc */
[----:B-1----:R-:W-:Y:S01]  /*9f60*/  HMMA.16816.F32.BF16 R84, R8, R12, R216 ;  /* 0x0000000c0854723c */ /* 0x002fe200000418d8 */
[----:B------:R-:W-:Y:S01]  /*9f70*/  IMAD.MOV.U32 R96, RZ, RZ, R240 ;  /* 0x000000ffff607224 */ /* 0x000fe200078e00f0 */
[----:B------:R-:W1:Y:S01]  /*9f80*/  MUFU.EX2 R30, R30 ;  /* 0x0000001e001e7308 */ /* 0x000e620000000800 */
[----:B------:R-:W-:-:S03]  /*9f90*/  MOV R152, R243 ;  /* 0x000000f300987202 */ /* 0x000fc60000000f00 */
[C---:B------:R-:W-:Y:S06]  /*9fa0*/  HMMA.16816.F32.BF16 R88, R4.reuse, R12, R212 ;  /* 0x0000000c0458723c */ /* 0x040fec00000418d4 */
[-C--:B------:R-:W-:Y:S06]  /*9fb0*/  HMMA.16816.F32.BF16 R92, R4, R14.reuse, R112 ;  /* 0x0000000e045c723c */ /* 0x080fec0000041870 */
[C---:B------:R-:W-:Y:S01]  /*9fc0*/  HMMA.16816.F32.BF16 R56, R8.reuse, R14, R56 ;  /* 0x0000000e0838723c */ /* 0x040fe20000041838 */
[----:B------:R-:W2:Y:S01]  /*9fd0*/  LDSM.16.MT88.4 R12, [R227+0xf000] ;  /* 0x00f00000e30c783b */ /* 0x000ea20000004200 */
        /* <DEDUP_REMOVED lines=23> */
[----:B------:R-:W-:Y:S01]  /*a150*/  FADD.FTZ R0, R0, R168 ;  /* 0x000000a800007221 */ /* 0x000fe20000010000 */
[----:B------:R-:W-:Y:S01]  /*a160*/  MUFU.EX2 R29, R29 ;  /* 0x0000001d001d7308 */ /* 0x000fe20000000800 */
[----:B------:R-:W-:-:S07]  /*a170*/  IMAD.MOV.U32 R155, RZ, RZ, R242 ;  /* 0x000000ffff9b7224 */ /* 0x000fce00078e00f2 */
[----:B------:R-:W-:Y:S08]  /*a180*/  MUFU.EX2 R28, R28 ;  /* 0x0000001c001c7308 */ /* 0x000ff00000000800 */
[----:B------:R-:W-:Y:S01]  /*a190*/  MUFU.EX2 R27, R27 ;  /* 0x0000001b001b7308 */ /* 0x000fe20000000800 */
[C---:B--2---:R-:W-:Y:S07]  /*a1a0*/  HMMA.16816.F32.BF16 R120, R4.reuse, R12, R120 ;  /* 0x0000000c0478723c */ /* 0x044fee0000041878 */
[----:B------:R-:W2:Y:S01]  /*a1b0*/  MUFU.EX2 R26, R26 ;  /* 0x0000001a001a7308 */ /* 0x000ea20000000800 */
[----:B------:R-:W-:Y:S07]  /*a1c0*/  HMMA.16816.F32.BF16 R40, R4, R14, R124 ;  /* 0x0000000e0428723c */ /* 0x000fee000004187c */
[----:B------:R-:W-:Y:S01]  /*a1d0*/  MUFU.EX2 R25, R25 ;  /* 0x0000001900197308 */ /* 0x000fe20000000800 */
[----:B------:R-:W-:Y:S01]  /*a1e0*/  HMMA.16816.F32.BF16 R116, R8, R12, R216 ;  /* 0x0000000c0874723c */ /* 0x000fe200000418d8 */
[----:B------:R-:W-:-:S06]  /*a1f0*/  FADD.FTZ R5, R233, R234 ;  /* 0x000000eae9057221 */ /* 0x000fcc0000010000 */
[----:B------:R-:W3:Y:S01]  /*a200*/  MUFU.EX2 R24, R24 ;  /* 0x0000001800187308 */ /* 0x000ee20000000800 */
[----:B------:R-:W-:Y:S01]  /*a210*/  IMAD.MOV.U32 R216, RZ, RZ, R169 ;  /* 0x000000ffffd87224 */ /* 0x000fe200078e00a9 */
[----:B------:R-:W-:Y:S01]  /*a220*/  MOV R217, R170 ;  /* 0x000000aa00d97202 */ /* 0x000fe20000000f00 */
        /* <DEDUP_REMOVED lines=24> */
[----:B------:R-:W-:Y:S01]  /*a3b0*/  MOV R96, R97 ;  /* 0x0000006100607202 */ /* 0x000fe20000000f00 */
[----:B------:R-:W-:Y:S01]  /*a3c0*/  IMAD.MOV.U32 R97, RZ, RZ, R98 ;  /* 0x000000ffff617224 */ /* 0x000fe200078e0062 */
[----:B------:R4:W-:Y:S01]  /*a3d0*/  MUFU.EX2 R11, R2 ;  /* 0x00000002000b7308 */ /* 0x0009e20000000800 */
[----:B------:R-:W-:Y:S01]  /*a3e0*/  MOV R163, R128 ;  /* 0x0000008000a37202 */ /* 0x000fe20000000f00 */
[----:B------:R-:W-:Y:S01]  /*a3f0*/  IMAD.MOV.U32 R128, RZ, RZ, R229 ;  /* 0x000000ffff807224 */ /* 0x000fe200078e00e5 */
[----:B------:R-:W-:Y:S01]  /*a400*/  MOV R98, R99 ;  /* 0x0000006300627202 */ /* 0x000fe20000000f00 */
[----:B------:R-:W-:Y:S01]  /*a410*/  FADD.FTZ R4, R231, R35 ;  /* 0x00000023e7047221 */ /* 0x000fe20000010000 */
[----:B------:R-:W-:Y:S01]  /*a420*/  MOV R99, R160 ;  /* 0x000000a000637202 */ /* 0x000fe20000000f00 */
[----:B------:R-:W-:Y:S01]  /*a430*/  IMAD.MOV.U32 R160, RZ, RZ, R161 ;  /* 0x000000ffffa07224 */ /* 0x000fe200078e00a1 */
[----:B------:R-:W-:Y:S01]  /*a440*/  MOV R161, R162 ;  /* 0x000000a200a17202 */ /* 0x000fe20000000f00 */
[----:B------:R-:W3:Y:S01]  /*a450*/  LDSM.16.MT88.4 R168, [R225+0xd800] ;  /* 0x00d80000e1a8783b */ /* 0x000ee20000004200 */
[----:B------:R-:W-:Y:S01]  /*a460*/  MOV R162, R163 ;  /* 0x000000a300a27202 */ /* 0x000fe20000000f00 */
[----:B------:R-:W-:Y:S01]  /*a470*/  IMAD.MOV.U32 R163, RZ, RZ, R128 ;  /* 0x000000ffffa37224 */ /* 0x000fe200078e0080 */
[----:B------:R-:W-:Y:S08]  /*a480*/  MUFU.EX2 R23, R23 ;  /* 0x0000001700177308 */ /* 0x000ff00000000800 */
[----:B------:R-:W3:Y:S01]  /*a490*/  MUFU.EX2 R22, R22 ;  /* 0x0000001600167308 */ /* 0x000ee20000000800 */
[----:B----4-:R-:W-:Y:S01]  /*a4a0*/  FADD.FTZ R2, R232, R3 ;  /* 0x00000003e8027221 */ /* 0x010fe20000010000 */
[----:B------:R-:W-:Y:S01]  /*a4b0*/  FADD.FTZ R3, R230, R0 ;  /* 0x00000000e6037221 */ /* 0x000fe20000010000 */
[----:B------:R-:W-:-:S05]  /*a4c0*/  FADD.FTZ R0, R137, R4 ;  /* 0x0000000489007221 */ /* 0x000fca0000010000 */
[----:B------:R-:W-:Y:S01]  /*a4d0*/  MUFU.EX2 R21, R21 ;  /* 0x0000001500157308 */ /* 0x000fe20000000800 */
[----:B------:R-:W-:Y:S01]  /*a4e0*/  FADD.FTZ R2, R224, R2 ;  /* 0x00000002e0027221 */ /* 0x000fe20000010000 */
[----:B------:R-:W-:Y:S01]  /*a4f0*/  FADD.FTZ R4, R216, R3 ;  /* 0x00000003d8047221 */ /* 0x000fe20000010000 */
[----:B------:R-:W-:Y:S02]  /*a500*/  IMAD.MOV.U32 R215, RZ, RZ, R210 ;  /* 0x000000ffffd77224 */ /* 0x000fe400078e00d2 */
[----:B------:R-:W-:Y:S01]  /*a510*/  FADD.FTZ R3, R217, R5 ;  /* 0x00000005d9037221 */ /* 0x000fe20000010000 */
[----:B------:R-:W-:Y:S01]  /*a520*/  FADD.FTZ R2, R218, R2 ;  /* 0x00000002da027221 */ /* 0x000fe20000010000 */
[----:B------:R-:W-:Y:S01]  /*a530*/  MOV R210, R96 ;  /* 0x0000006000d27202 */ /* 0x000fe20000000f00 */
[----:B------:R-:W-:Y:S01]  /*a540*/  IMAD.MOV.U32 R217, RZ, RZ, R161 ;  /* 0x000000ffffd97224 */ /* 0x000fe200078e00a1 */
[----:B------:R-:W-:Y:S01]  /*a550*/  MOV R218, R160 ;  /* 0x000000a000da7202 */ /* 0x000fe20000000f00 */
[----:B------:R-:W-:Y:S01]  /*a560*/  MUFU.EX2 R20, R20 ;  /* 0x0000001400147308 */ /* 0x000fe20000000800 */
[----:B------:R-:W-:Y:S01]  /*a570*/  MOV R216, R162 ;  /* 0x000000a200d87202 */ /* 0x000fe20000000f00 */
[----:B------:R4:W5:Y:S01]  /*a580*/  LDL.LU R243, [R1+0xd4] ;  /* 0x0000d40001f37983 */ /* 0x0009620000300800 */
[----:B------:R-:W-:-:S03]  /*a590*/  MOV R96, R163 ;  /* 0x000000a300607202 */ /* 0x000fc60000000f00 */
[----:B------:R-:W4:Y:S01]  /*a5a0*/  LDSM.16.MT88.4 R160, [R226+0xd800] ;  /* 0x00d80000e2a0783b */ /* 0x000f220000004200 */
[----:B------:R-:W-:-:S03]  /*a5b0*/  FADD.FTZ R10, R153, R4 ;  /* 0x00000004990a7221 */ /* 0x000fc60000010000 */
[----:B------:R-:W4:Y:S01]  /*a5c0*/  LDSM.16.MT88.4 R4, [R227+0xf800] ;  /* 0x00f80000e304783b */ /* 0x000f220000004200 */
[----:B------:R-:W3:Y:S01]  /*a5d0*/  MUFU.EX2 R32, R32 ;  /* 0x0000002000207308 */ /* 0x000ee20000000800 */
[----:B------:R-:W-:Y:S02]  /*a5e0*/  MOV R128, R129 ;  /* 0x0000008100807202 */ /* 0x000fe40000000f00 */
[----:B------:R-:W-:-:S05]  /*a5f0*/  MOV R129, R130 ;  /* 0x0000008200817202 */ /* 0x000fca0000000f00 */
[----:B------:R-:W-:Y:S01]  /*a600*/  MUFU.EX2 R33, R33 ;  /* 0x0000002100217308 */ /* 0x000fe20000000800 */
[----:B------:R-:W-:-:S07]  /*a610*/  IMAD.MOV.U32 R130, RZ, RZ, R136 ;  /* 0x000000ffff827224 */ /* 0x000fce00078e0088 */
[----:B------:R-:W4:Y:S01]  /*a620*/  MUFU.EX2 R34, R34 ;  /* 0x0000002200227308 */ /* 0x000f220000000800 */
        /* <DEDUP_REMOVED lines=13> */
[----:B------:R3:W5:Y:S01]  /*a700*/  LDL.LU R242, [R1+0xd0] ;  /* 0x0000d00001f27983 */ /* 0x0007620000300800 */
[----:B------:R-:W-:Y:S01]  /*a710*/  MOV R130, R152 ;  /* 0x0000009800827202 */ /* 0x000fe20000000f00 */
[----:B------:R-:W-:Y:S01]  /*a720*/  FADD.FTZ R9, R213, R3 ;  /* 0x00000003d5097221 */ /* 0x000fe20000010000 */
[----:B------:R-:W-:Y:S01]  /*a730*/  MOV R114, R214 ;  /* 0x000000d600727202 */ /* 0x000fe20000000f00 */
[----:B------:R-:W-:Y:S01]  /*a740*/  IMAD.MOV.U32 R213, RZ, RZ, R98 ;  /* 0x000000ffffd57224 */ /* 0x000fe200078e0062 */
[----:B------:R-:W-:-:S02]  /*a750*/  MOV R215, R96 ;  /* 0x0000006000d77202 */ /* 0x000fc40000000f00 */
[----:B------:R-:W-:Y:S01]  /*a760*/  MOV R214, R97 ;  /* 0x0000006100d67202 */ /* 0x000fe20000000f00 */
[----:B------:R-:W-:Y:S01]  /*a770*/  IMAD.MOV.U32 R97, RZ, RZ, R129 ;  /* 0x000000ffff617224 */ /* 0x000fe200078e0081 */
[----:B------:R-:W-:Y:S02]  /*a780*/  MOV R212, R99 ;  /* 0x0000006300d47202 */ /* 0x000fe40000000f00 */
[----:B------:R-:W-:Y:S02]  /*a790*/  MOV R96, R128 ;  /* 0x0000008000607202 */ /* 0x000fe40000000f00 */
[----:B------:R-:W-:Y:S02]  /*a7a0*/  MOV R98, R130 ;  /* 0x0000008200627202 */ /* 0x000fe40000000f00 */
[----:B------:R-:W-:Y:S02]  /*a7b0*/  MOV R99, R131 ;  /* 0x0000008300637202 */ /* 0x000fe40000000f00 */
[----:B-1----:R-:W-:-:S02]  /*a7c0*/  F2FP.BF16.F32.PACK_AB R128, R30, R31 ;  /* 0x0000001f1e80723e */ /* 0x002fc400000010ff */
[----:B--2---:R-:W-:Y:S02]  /*a7d0*/  F2FP.BF16.F32.PACK_AB R129, R26, R27 ;  /* 0x0000001b1a81723e */ /* 0x004fe400000010ff */
[----:B------:R-:W-:Y:S02]  /*a7e0*/  F2FP.BF16.F32.PACK_AB R130, R28, R29 ;  /* 0x0000001d1c82723e */ /* 0x000fe400000010ff */
[----:B---3--:R-:W-:Y:S02]  /*a7f0*/  F2FP.BF16.F32.PACK_AB R131, R24, R25 ;  /* 0x000000191883723e */ /* 0x008fe400000010ff */
[----:B------:R-:W-:Y:S02]  /*a800*/  F2FP.BF16.F32.PACK_AB R124, R22, R23 ;  /* 0x00000017167c723e */ /* 0x000fe400000010ff */
[----:B------:R-:W-:Y:S02]  /*a810*/  F2FP.BF16.F32.PACK_AB R125, R32, R20 ;  /* 0x00000014207d723e */ /* 0x000fe400000010ff */
[----:B------:R-:W-:-:S02]  /*a820*/  F2FP.BF16.F32.PACK_AB R126, R11, R21 ;  /* 0x000000150b7e723e */ /* 0x000fc400000010ff */
[----:B----4-:R-:W-:Y:S01]  /*a830*/  F2FP.BF16.F32.PACK_AB R127, R34, R33 ;  /* 0x00000021227f723e */ /* 0x010fe200000010ff */
[----:B------:R-:W-:Y:S01]  /*a840*/  FADD.FTZ R3, R115, R0 ;  /* 0x0000000073037221 */ /* 0x000fe20000010000 */
[----:B------:R-:W-:Y:S01]  /*a850*/  MOV R154, R241 ;  /* 0x000000f1009a7202 */ /* 0x000fe20000000f00 */
[----:B------:R-:W-:Y:S01]  /*a860*/  FADD.FTZ R8, R114, R2 ;  /* 0x0000000272087221 */ /* 0x000fe20000010000 */
[----:B------:R-:W-:Y:S01]  /*a870*/  MOV R0, R81 ;  /* 0x0000005100007202 */ /* 0x000fe20000000f00 */
[-C--:B------:R-:W-:Y:S01]  /*a880*/  HMMA.16816.F32.BF16 R172, R128, R168.reuse, R172 ;  /* 0x000000a880ac723c */ /* 0x080fe200000418ac */
[----:B------:R-:W-:Y:S02]  /*a890*/  MOV R2, R80 ;  /* 0x0000005000027202 */ /* 0x000fe40000000f00 */
[----:B------:R-:W-:Y:S02]  /*a8a0*/  MOV R145, R235 ;  /* 0x000000eb00917202 */ /* 0x000fe40000000f00 */
[----:B------:R-:W-:Y:S01]  /*a8b0*/  MOV R221, R98 ;  /* 0x0000006200dd7202 */ /* 0x000fe20000000f00 */
[----:B------:R-:W-:Y:S01]  /*a8c0*/  HMMA.16816.F32.BF16 R204, R124, R168, R204 ;  /* 0x000000a87ccc723c */ /* 0x000fe200000418cc */
[----:B------:R-:W-:Y:S01]  /*a8d0*/  MOV R147, R154 ;  /* 0x0000009a00937202 */ /* 0x000fe20000000f00 */
[----:B------:R-:W-:-:S04]  /*a8e0*/  FADD.FTZ R0, R0, R9 ;  /* 0x0000000900007221 */ /* 0x000fc80000010000 */
[----:B------:R-:W-:Y:S01]  /*a8f0*/  HMMA.16816.F32.BF16 R200, R124, R170, R200 ;  /* 0x000000aa7cc8723c */ /* 0x000fe200000418c8 */
[----:B------:R-:W-:Y:S01]  /*a900*/  FADD.FTZ R2, R2, R10 ;  /* 0x0000000a02027221 */ /* 0x000fe20000010000 */
[----:B------:R-:W-:Y:S01]  /*a910*/  MOV R222, R97 ;  /* 0x0000006100de7202 */ /* 0x000fe20000000f00 */
[----:B------:R-:W-:Y:S01]  /*a920*/  IMAD.MOV.U32 R220, RZ, RZ, R99 ;  /* 0x000000ffffdc7224 */ /* 0x000fe200078e0063 */
[----:B------:R-:W1:Y:S02]  /*a930*/  LDSM.16.MT88.4 R152, [R228+0xd800] ;  /* 0x00d80000e498783b */ /* 0x000e640000004200 */
[-C--:B------:R-:W-:Y:S06]  /*a940*/  HMMA.16816.F32.BF16 R164, R128, R160.reuse, R164 ;  /* 0x000000a080a4723c */ /* 0x080fec00000418a4 */
[C---:B------:R-:W-:Y:S06]  /*a950*/  HMMA.16816.F32.BF16 R196, R124.reuse, R160, R196 ;  /* 0x000000a07cc4723c */ /* 0x040fec00000418c4 */
[----:B------:R-:W-:Y:S01]  /*a960*/  HMMA.16816.F32.BF16 R192, R124, R162, R192 ;  /* 0x000000a27cc0723c */ /* 0x000fe200000418c0 */
[----:B------:R-:W-:Y:S01]  /*a970*/  MOV R35, R147 ;  /* 0x0000009300237202 */ /* 0x000fe20000000f00 */
[----:B------:R-:W-:Y:S01]  /*a980*/  IMAD.MOV.U32 R223, RZ, RZ, R96 ;  /* 0x000000ffffdf7224 */ /* 0x000fe200078e0060 */
[----:B------:R-:W-:Y:S03]  /*a990*/  LDSM.16.MT88.4 R112, [R228+0xf800] ;  /* 0x00f80000e470783b */ /* 0x000fe60000004200 */
[C---:B------:R-:W-:Y:S01]  /*a9a0*/  HMMA.16816.F32.BF16 R168, R128.reuse, R170, R36 ;  /* 0x000000aa80a8723c */ /* 0x040fe20000041824 */
[----:B------:R-:W-:Y:S04]  /*a9b0*/  LDSM.16.MT88.4 R96, [R226+0xf800] ;  /* 0x00f80000e260783b */ /* 0x000fe80000004200 */
[----:B------:R2:W5:Y:S01]  /*a9c0*/  LDL.LU R241, [R1+0xcc] ;  /* 0x0000cc0001f17983 */ /* 0x0005620000300800 */
[----:B------:R-:W-:Y:S01]  /*a9d0*/  HMMA.16816.F32.BF16 R160, R128, R162, R44 ;  /* 0x000000a280a0723c */ /* 0x000fe2000004182c */
[----:B------:R-:W-:Y:S01]  /*a9e0*/  MOV R36, R82 ;  /* 0x0000005200247202 */ /* 0x000fe20000000f00 */
[----:B------:R-:W-:Y:S01]  /*a9f0*/  IMAD.MOV.U32 R38, RZ, RZ, R146 ;  /* 0x000000ffff267224 */ /* 0x000fe200078e0092 */
[----:B------:R-:W-:Y:S01]  /*aa00*/  MOV R37, R144 ;  /* 0x0000009000257202 */ /* 0x000fe20000000f00 */
[----:B------:R2:W5:Y:S03]  /*aa10*/  LDL.LU R240, [R1+0xc8] ;  /* 0x0000c80001f07983 */ /* 0x0005660000300800 */
[----:B------:R-:W-:Y:S01]  /*aa20*/  IMAD.MOV.U32 R47, RZ, RZ, R83 ;  /* 0x000000ffff2f7224 */ /* 0x000fe200078e0053 */
[----:B------:R-:W-:Y:S01]  /*aa30*/  MOV R39, R145 ;  /* 0x0000009100277202 */ /* 0x000fe20000000f00 */
[----:B------:R-:W-:Y:S01]  /*aa40*/  HMMA.16816.F32.BF16 R120, R124, R4, R120 ;  /* 0x000000047c78723c */ /* 0x000fe20000041878 */
[----:B------:R-:W-:Y:S01]  /*aa50*/  FADD.FTZ R3, R36, R3 ;  /* 0x0000000324037221 */ /* 0x000fe20000010000 */
[----:B------:R-:W-:-:S04]  /*aa60*/  FADD.FTZ R0, R38, R0 ;  /* 0x0000000026007221 */ /* 0x000fc80000010000 */
[----:B------:R-:W-:Y:S01]  /*aa70*/  HMMA.16816.F32.BF16 R116, R128, R4, R116 ;  /* 0x000000048074723c */ /* 0x000fe20000041874 */
[----:B------:R-:W-:Y:S01]  /*aa80*/  FADD.FTZ R2, R37, R2 ;  /* 0x0000000225027221 */ /* 0x000fe20000010000 */
[----:B------:R-:W-:Y:S01]  /*aa90*/  FADD.FTZ R3, R35, R3 ;  /* 0x0000000323037221 */ /* 0x000fe20000010000 */
[----:B------:R-:W3:Y:S04]  /*aaa0*/  LDSM.16.MT88.4 R144, [R227+0xd800] ;  /* 0x00d80000e390783b */ /* 0x000ee80000004200 */
[----:B------:R-:W-:Y:S01]  /*aab0*/  FADD.FTZ R4, R47, R8 ;  /* 0x000000082f047221 */ /* 0x000fe20000010000 */
[----:B------:R-:W-:Y:S01]  /*aac0*/  FADD.FTZ R0, R221, R0 ;  /* 0x00000000dd007221 */ /* 0x000fe20000010000 */
[----:B------:R-:W4:Y:S02]  /*aad0*/  LDSM.16.MT88.4 R80, [R225+0xf800] ;  /* 0x00f80000e150783b */ /* 0x000f240000004200 */
        /* <DEDUP_REMOVED lines=94> */
[----:B------:R-:W-:Y:S05]  /*b0c0*/  STL [R1+0x90], R68 ;  /* 0x0000904401007387 */ /* 0x000fea0000100800 */
        /* <DEDUP_REMOVED lines=174> */
[----:B------:R-:W-:Y:S02]  /*bbb0*/  IMAD.MOV.U32 R0, RZ, RZ, R71 ;  /* 0x000000ffff007224 */ /* 0x000fe400078e0047 */
        /* <DEDUP_REMOVED lines=22> */
[----:B------:R-:W1:Y:S06]  /*bd20*/  LDSM.16.M88.4 R12, [R229+0x1800] ;  /* 0x00180000e50c783b */ /* 0x000e6c0000000200 */
[----:B------:R-:W-:-:S02]  /*bd30*/  IMAD.MOV.U32 R56, RZ, RZ, R72 ;  /* 0x000000ffff387224 */ /* 0x000fc400078e0048 */
        /* <DEDUP_REMOVED lines=46> */
[----:B------:R-:W-:Y:S04]  /*c020*/  LDSM.16.M88.4 R4, [R232+0x6000] ;  /* 0x00600000e804783b */ /* 0x000fe80000000200 */
[----:B------:R-:W1:Y:S02]  /*c030*/  LDSM.16.M88.4 R12, [R239] ;  /* 0x00000000ef0c783b */ /* 0x000e640000000200 */
        /* <DEDUP_REMOVED lines=9> */
[-C--:B-1----:R-:W-:Y:S06]  /*c0d0*/  HMMA.16816.F32.BF16 R32, R4, R12.reuse, R220 ;  /* 0x0000000c0420723c */ /* 0x082fec00000418dc */
[----:B------:R-:W-:Y:S01]  /*c0e0*/  HMMA.16816.F32.BF16 R48, R8, R12, R48 ;  /* 0x0000000c0830723c */ /* 0x000fe20000041830 */
[----:B------:R-:W-:Y:S02]  /*c0f0*/  IMAD.MOV.U32 R220, RZ, RZ, R28 ;  /* 0x000000ffffdc7224 */ /* 0x000fe400078e001c */
[----:B------:R-:W-:Y:S02]  /*c100*/  IMAD.MOV.U32 R221, RZ, RZ, R3 ;  /* 0x000000ffffdd7224 */ /* 0x000fe400078e0003 */
[----:B------:R-:W-:Y:S01]  /*c110*/  IMAD.MOV.U32 R222, RZ, RZ, R2 ;  /* 0x000000ffffde7224 */ /* 0x000fe200078e0002 */
[----:B------:R-:W-:Y:S01]  /*c120*/  HMMA.16816.F32.BF16 R28, R4, R14, R216 ;  /* 0x0000000e041c723c */ /* 0x000fe200000418d8 */
[----:B------:R-:W-:-:S05]  /*c130*/  IMAD.MOV.U32 R223, RZ, RZ, R0 ;  /* 0x000000ffffdf7224 */ /* 0x000fca00078e0000 */
        /* <DEDUP_REMOVED lines=27> */
[----:B------:R-:W-:Y:S02]  /*c2f0*/  IMAD.MOV.U32 R3, RZ, RZ, R41 ;  /* 0x000000ffff037224 */ /* 0x000fe400078e0029 */
[----:B------:R-:W-:Y:S02]  /*c300*/  IMAD.MOV.U32 R2, RZ, RZ, R42 ;  /* 0x000000ffff027224 */ /* 0x000fe400078e002a */
[----:B------:R-:W-:Y:S01]  /*c310*/  IMAD.MOV.U32 R0, RZ, RZ, R43 ;  /* 0x000000ffff007224 */ /* 0x000fe200078e002b */
[----:B-1----:R-:W-:Y:S06]  /*c320*/  HMMA.16816.F32.BF16 R56, R4, R14, R28 ;  /* 0x0000000e0438723c */ /* 0x002fec000004181c */
[-C--:B------:R-:W-:Y:S06]  /*c330*/  HMMA.16816.F32.BF16 R208, R8, R12.reuse, R48 ;  /* 0x0000000c08d0723c */ /* 0x080fec0000041830 */
[----:B------:R-:W-:Y:S06]  /*c340*/  HMMA.16816.F32.BF16 R64, R4, R12, R32 ;  /* 0x0000000c0440723c */ /* 0x000fec0000041820 */
[----:B------:R-:W-:Y:S01]  /*c350*/  HMMA.16816.F32.BF16 R28, R8, R14, R20 ;  /* 0x0000000e081c723c */ /* 0x000fe20000041814 */
        /* <DEDUP_REMOVED lines=32> */
[----:B------:R-:W-:Y:S01]  /*c560*/  HMMA.16816.F32.BF16 R212, R8, R14, R212 ;  /* 0x0000000e08d4723c */ /* 0x000fe200000418d4 */
[----:B------:R-:W1:Y:S01]  /*c570*/  LDSM.16.M88.4 R12, [R229+0x2800] ;  /* 0x00280000e50c783b */ /* 0x000e620000000200 */
[----:B------:R-:W-:-:S15]  /*c580*/  IMAD.IADD R2, R248, 0x1, -R0 ;  /* 0x00000001f8027824 */ /* 0x000fde00078e0a00 */
[----:B------:R-:W-:-:S01]  /*c590*/  NOP ;  /* 0x0000000000007918 */ /* 0x000fc20000000000 */
[----:B------:R-:W-:Y:S01]  /*c5a0*/  FMUL.FTZ R3, R44, UR25 ;  /* 0x000000192c037c20 */ /* 0x000fe20008410000 */
        /* <DEDUP_REMOVED lines=10> */
[----:B------:R-:W3:Y:S01]  /*c650*/  MUFU.TANH R3, R3 ;  /* 0x0000000300037308 */ /* 0x000ee20000002400 */
[----:B------:R-:W-:Y:S01]  /*c660*/  IABS R2, R2 ;  /* 0x0000000200027213 */ /* 0x000fe20000000000 */
[----:B------:R-:W-:Y:S01]  /*c670*/  UISETP.GT.AND UP0, UPT, UR29, UR15, UPT ;  /* 0x0000000f1d00728c */ /* 0x000fe2000bf04270 */
[----:B------:R-:W-:-:S04]  /*c680*/  DEPBAR.LE SB0, 0x0 ;  /* 0x000080000000791a */ /* 0x000fc80000000000 */
[----:B------:R-:W-:Y:S01]  /*c690*/  I2FP.F32.S32 R2, R2 ;  /* 0x0000000200027245 */ /* 0x000fe20000201400 */
[C---:B-1----:R-:W-:Y:S06]  /*c6a0*/  HMMA.16816.F32.BF16 R32, R4.reuse, R12, R32 ;  /* 0x0000000c0420723c */ /* 0x042fec0000041820 */
[-C--:B------:R-:W-:Y:S06]  /*c6b0*/  HMMA.16816.F32.BF16 R20, R4, R14.reuse, R20 ;  /* 0x0000000e0414723c */ /* 0x080fec0000041814 */
[C---:B------:R-:W-:Y:S06]  /*c6c0*/  HMMA.16816.F32.BF16 R4, R8.reuse, R14, R16 ;  /* 0x0000000e0804723c */ /* 0x040fec0000041810 */
[----:B------:R-:W-:Y:S01]  /*c6d0*/  HMMA.16816.F32.BF16 R48, R8, R12, R48 ;  /* 0x0000000c0830723c */ /* 0x000fe20000041830 */
[----:B---3--:R-:W-:Y:S01]  /*c6e0*/  FFMA.FTZ R15, R2, -UR19, R3 ;  /* 0x80000013020f7c23 */ /* 0x008fe20008010003 */
[----:B------:R-:W-:-:S02]  /*c6f0*/  IMAD.IADD R2, R250, 0x1, -R0 ;  /* 0x00000001fa027824 */ /* 0x000fc400078e0a00 */
[----:B------:R-:W-:-:S03]  /*c700*/  FMUL.FTZ R3, R60, UR25 ;  /* 0x000000193c037c20 */ /* 0x000fc60008410000 */
[----:B------:R-:W-:-:S05]  /*c710*/  IABS R2, R2 ;  /* 0x0000000200027213 */ /* 0x000fca0000000000 */
[----:B------:R-:W-:Y:S02]  /*c720*/  IMAD.MOV.U32 R69, RZ, RZ, R21 ;  /* 0x000000ffff457224 */ /* 0x000fe400078e0015 */
[----:B------:R-:W-:Y:S02]  /*c730*/  IMAD.MOV.U32 R73, RZ, RZ, R22 ;  /* 0x000000ffff497224 */ /* 0x000fe400078e0016 */
[----:B------:R-:W-:Y:S02]  /*c740*/  IMAD.MOV.U32 R25, RZ, RZ, R20 ;  /* 0x000000ffff197224 */ /* 0x000fe400078e0014 */
[----:B------:R-:W-:Y:S02]  /*c750*/  IMAD.MOV.U32 R222, RZ, RZ, R5 ;  /* 0x000000ffffde7224 */ /* 0x000fe400078e0005 */
[----:B------:R-:W-:Y:S01]  /*c760*/  FMUL.FTZ R5, R46, UR25 ;  /* 0x000000192e057c20 */ /* 0x000fe20008410000 */
[----:B------:R-:W-:Y:S02]  /*c770*/  IMAD.MOV.U32 R223, RZ, RZ, R6 ;  /* 0x000000ffffdf7224 */ /* 0x000fe400078e0006 */
[----:B------:R-:W-:-:S02]  /*c780*/  IMAD.MOV.U32 R220, RZ, RZ, R4 ;  /* 0x000000ffffdc7224 */ /* 0x000fc400078e0004 */
[----:B------:R-:W-:Y:S01]  /*c790*/  IMAD.MOV.U32 R221, RZ, RZ, R7 ;  /* 0x000000ffffdd7224 */ /* 0x000fe200078e0007 */
[----:B------:R-:W1:Y:S01]  /*c7a0*/  MUFU.TANH R5, R5 ;  /* 0x0000000500057308 */ /* 0x000e620000002400 */
[----:B------:R-:W-:Y:S02]  /*c7b0*/  IMAD.IADD R4, R249, 0x1, -R0 ;  /* 0x00000001f9047824 */ /* 0x000fe400078e0a00 */
[----:B------:R-:W-:-:S05]  /*c7c0*/  IMAD.MOV.U32 R68, RZ, RZ, R23 ;  /* 0x000000ffff447224 */ /* 0x000fca00078e0017 */
[----:B------:R3:W1:Y:S02]  /*c7d0*/  MUFU.TANH R6, R3 ;  /* 0x0000000300067308 */ /* 0x0006640000002400 */
[----:B---3--:R-:W-:-:S05]  /*c7e0*/  IMAD.MOV.U32 R3, RZ, RZ, R2 ;  /* 0x000000ffff037224 */ /* 0x008fca00078e0002 */
[----:B------:R-:W-:Y:S02]  /*c7f0*/  I2FP.F32.S32 R3, R3 ;  /* 0x0000000300037245 */ /* 0x000fe40000201400 */
[----:B------:R-:W-:-:S03]  /*c800*/  IABS R2, R4 ;  /* 0x0000000400027213 */ /* 0x000fc60000000000 */
[----:B-1----:R-:W-:Y:S01]  /*c810*/  FFMA.FTZ R12, R3, -UR19, R5 ;  /* 0x80000013030c7c23 */ /* 0x002fe20008010005 */
[----:B------:R-:W-:Y:S01]  /*c820*/  FMUL.FTZ R3, R62, UR25 ;  /* 0x000000193e037c20 */ /* 0x000fe20008410000 */
[----:B------:R-:W-:-:S03]  /*c830*/  I2FP.F32.S32 R2, R2 ;  /* 0x0000000200027245 */ /* 0x000fc60000201400 */
[----:B------:R1:W3:Y:S01]  /*c840*/  MUFU.TANH R7, R3 ;  /* 0x0000000300077308 */ /* 0x0002e20000002400 */
[----:B------:R-:W-:Y:S01]  /*c850*/  FMUL.FTZ R4, R45, UR25 ;  /* 0x000000192d047c20 */ /* 0x000fe20008410000 */
[----:B------:R-:W-:Y:S01]  /*c860*/  FFMA.FTZ R6, R2, -UR19, R6 ;  /* 0x8000001302067c23 */ /* 0x000fe20008010006 */
[----:B------:R-:W-:-:S05]  /*c870*/  VIADD R2, R0, 0x1 ;  /* 0x0000000100027836 */ /* 0x000fca0000000000 */
[----:B------:R2:W3:Y:S01]  /*c880*/  MUFU.TANH R10, R4 ;  /* 0x00000004000a7308 */ /* 0x0004e20000002400 */
[----:B-1----:R-:W-:-:S05]  /*c890*/  IMAD.IADD R3, R251, 0x1, -R0 ;  /* 0x00000001fb037824 */ /* 0x002fca00078e0a00 */
[----:B------:R-:W-:Y:S01]  /*c8a0*/  IABS R3, R3 ;  /* 0x0000000300037213 */ /* 0x000fe20000000000 */
[----:B------:R-:W-:-:S04]  /*c8b0*/  IMAD.IADD R5, R248, 0x1, -R2 ;  /* 0x00000001f8057824 */ /* 0x000fc800078e0a02 */
[----:B--2---:R-:W-:Y:S01]  /*c8c0*/  IMAD.MOV.U32 R4, RZ, RZ, R3 ;  /* 0x000000ffff047224 */ /* 0x004fe200078e0003 */
[----:B------:R-:W-:-:S04]  /*c8d0*/  IABS R3, R5 ;  /* 0x0000000500037213 */ /* 0x000fc80000000000 */
[----:B------:R-:W-:Y:S02]  /*c8e0*/  I2FP.F32.S32 R4, R4 ;  /* 0x0000000400047245 */ /* 0x000fe40000201400 */
[----:B------:R-:W-:-:S03]  /*c8f0*/  I2FP.F32.S32 R3, R3 ;  /* 0x0000000300037245 */ /* 0x000fc60000201400 */
[----:B---3--:R-:W-:Y:S01]  /*c900*/  FFMA.FTZ R11, R4, -UR19, R7 ;  /* 0x80000013040b7c23 */ /* 0x008fe20008010007 */
[----:B------:R-:W-:Y:S01]  /*c910*/  FMUL.FTZ R4, R47, UR25 ;  /* 0x000000192f047c20 */ /* 0x000fe20008410000 */
[----:B------:R-:W-:Y:S01]  /*c920*/  FFMA.FTZ R10, R3, -UR19, R10 ;  /* 0x80000013030a7c23 */ /* 0x000fe2000801000a */
[----:B------:R-:W-:Y:S01]  /*c930*/  FMUL.FTZ R3, R61, UR25 ;  /* 0x000000193d037c20 */ /* 0x000fe20008410000 */
[C---:B------:R-:W-:Y:S01]  /*c940*/  ISETP.GE.AND P0, PT, R2.reuse, R72, PT ;  /* 0x000000480200720c */ /* 0x040fe20003f06270 */
[----:B------:R1:W2:Y:S01]  /*c950*/  MUFU.TANH R8, R4 ;  /* 0x0000000400087308 */ /* 0x0002a20000002400 */
[C---:B----4-:R-:W-:Y:S01]  /*c960*/  ISETP.GE.AND P6, PT, R2.reuse, R71, PT ;  /* 0x000000470200720c */ /* 0x050fe20003fc6270 */
[----:B------:R-:W-:Y:S01]  /*c970*/  FMUL.FTZ R5, R63, UR25 ;  /* 0x000000193f057c20 */ /* 0x000fe20008410000 */
[C---:B------:R-:W-:Y:S02]  /*c980*/  ISETP.GE.AND P5, PT, R2.reuse, R70, PT ;  /* 0x000000460200720c */ /* 0x040fe40003fa6270 */
[----:B------:R-:W-:-:S02]  /*c990*/  ISETP.GE.AND P4, PT, R2, R252, PT ;  /* 0x000000fc0200720c */ /* 0x000fc40003f86270 */
[C---:B------:R-:W-:Y:S01]  /*c9a0*/  ISETP.LT.OR P0, PT, R2.reuse, R247, P0 ;  /* 0x000000f70200720c */ /* 0x040fe20000701670 */
[----:B------:R3:W4:Y:S01]  /*c9b0*/  MUFU.TANH R7, R3 ;  /* 0x0000000300077308 */ /* 0x0007220000002400 */
[C---:B------:R-:W-:Y:S01]  /*c9c0*/  ISETP.LT.OR P6, PT, R2.reuse, R246, P6 ;  /* 0x000000f60200720c */ /* 0x040fe200037c1670 */
[----:B------:R-:W-:Y:S01]  /*c9d0*/  BAR.SYNC.DEFER_BLOCKING 0x0 ;  /* 0x0000000000007b1d */ /* 0x000fe20000010000 */
[C---:B------:R-:W-:Y:S02]  /*c9e0*/  ISETP.LT.OR P5, PT, R2.reuse, R245, P5 ;  /* 0x000000f50200720c */ /* 0x040fe40002fa1670 */
[----:B------:R-:W-:Y:S01]  /*c9f0*/  ISETP.LT.OR P4, PT, R2, R244, P4 ;  /* 0x000000f40200720c */ /* 0x000fe20002781670 */
[--C-:B-1----:R-:W-:Y:S02]  /*ca00*/  IMAD.IADD R4, R250, 0x1, -R2.reuse ;  /* 0x00000001fa047824 */ /* 0x102fe400078e0a02 */
[----:B------:R-:W1:Y:S03]  /*ca10*/  MUFU.TANH R5, R5 ;  /* 0x0000000500057308 */ /* 0x000e660000002400 */
[----:B------:R-:W-:Y:S01]  /*ca20*/  IABS R9, R4 ;  /* 0x0000000400097213 */ /* 0x000fe20000000000 */
[----:B---3--:R-:W-:-:S02]  /*ca30*/  IMAD.IADD R3, R249, 0x1, -R2 ;  /* 0x00000001f9037824 */ /* 0x008fc400078e0a02 */
[----:B------:R-:W-:-:S05]  /*ca40*/  IMAD.IADD R2, R251, 0x1, -R2 ;  /* 0x00000001fb027824 */ /* 0x000fca00078e0a02 */
[----:B------:R-:W-:Y:S01]  /*ca50*/  IABS R4, R2 ;  /* 0x0000000200047213 */ /* 0x000fe20000000000 */
[----:B------:R-:W-:Y:S01]  /*ca60*/  IMAD.MOV.U32 R2, RZ, RZ, R9 ;  /* 0x000000ffff027224 */ /* 0x000fe200078e0009 */
[----:B------:R-:W-:-:S04]  /*ca70*/  IABS R3, R3 ;  /* 0x0000000300037213 */ /* 0x000fc80000000000 */
[----:B------:R-:W-:Y:S02]  /*ca80*/  I2FP.F32.S32 R2, R2 ;  /* 0x0000000200027245 */ /* 0x000fe40000201400 */
[----:B------:R-:W-:Y:S02]  /*ca90*/  I2FP.F32.S32 R3, R3 ;  /* 0x0000000300037245 */ /* 0x000fe40000201400 */
[----:B------:R-:W-:Y:S01]  /*caa0*/  I2FP.F32.S32 R4, R4 ;  /* 0x0000000400047245 */ /* 0x000fe20000201400 */
[----:B--2---:R-:W-:Y:S01]  /*cab0*/  FFMA.FTZ R8, R2, -UR19, R8 ;  /* 0x8000001302087c23 */ /* 0x004fe20008010008 */
[----:B------:R-:W-:Y:S01]  /*cac0*/  FMUL.FTZ R2, R212, UR25 ;  /* 0x00000019d4027c20 */ /* 0x000fe20008410000 */
[----:B----4-:R-:W-:Y:S01]  /*cad0*/  FFMA.FTZ R7, R3, -UR19, R7 ;  /* 0x8000001303077c23 */ /* 0x010fe20008010007 */
[----:B------:R-:W-:Y:S02]  /*cae0*/  VIADD R3, R0, 0x8 ;  /* 0x0000000800037836 */ /* 0x000fe40000000000 */
[----:B-1----:R-:W-:Y:S01]  /*caf0*/  FFMA.FTZ R14, R4, -UR19, R5 ;  /* 0x80000013040e7c23 */ /* 0x002fe20008010005 */
[----:B------:R-:W-:Y:S01]  /*cb00*/  FMUL.FTZ R4, R214, UR25 ;  /* 0x00000019d6047c20 */ /* 0x000fe20008410000 */
[----:B------:R1:W2:Y:S01]  /*cb10*/  MUFU.TANH R9, R2 ;  /* 0x0000000200097308 */ /* 0x0002a20000002400 */
[----:B------:R-:W-:-:S07]  /*cb20*/  ISETP.GE.AND P3, PT, R0, R72, PT ;  /* 0x000000480000720c */ /* 0x000fce0003f66270 */
[----:B------:R3:W4:Y:S01]  /*cb30*/  MUFU.TANH R16, R4 ;  /* 0x0000000400107308 */ /* 0x0007220000002400 */
[----:B-1----:R-:W-:-:S05]  /*cb40*/  IMAD.IADD R2, R248, 0x1, -R3 ;  /* 0x00000001f8027824 */ /* 0x002fca00078e0a03 */
[----:B------:R-:W-:Y:S01]  /*cb50*/  IABS R2, R2 ;  /* 0x0000000200027213 */ /* 0x000fe20000000000 */
[----:B---3--:R-:W-:-:S03]  /*cb60*/  IMAD.IADD R4, R250, 0x1, -R3 ;  /* 0x00000001fa047824 */ /* 0x008fc600078e0a03 */
[----:B------:R-:W-:Y:S02]  /*cb70*/  I2FP.F32.S32 R5, R2 ;  /* 0x0000000200057245 */ /* 0x000fe40000201400 */
[C---:B------:R-:W-:Y:S02]  /*cb80*/  ISETP.LT.OR P3, PT, R0.reuse, R247, P3 ;  /* 0x000000f70000720c */ /* 0x040fe40001f61670 */
[----:B------:R-:W-:Y:S02]  /*cb90*/  IABS R2, R4 ;  /* 0x0000000400027213 */ /* 0x000fe40000000000 */
[----:B------:R-:W-:Y:S02]  /*cba0*/  FSEL R19, R15, -INF , !P3 ;  /* 0xff8000000f137808 */ /* 0x000fe40005800000 */
[----:B------:R-:W-:Y:S01]  /*cbb0*/  I2FP.F32.S32 R2, R2 ;  /* 0x0000000200027245 */ /* 0x000fe20000201400 */
[----:B--2---:R-:W-:Y:S01]  /*cbc0*/  FFMA.FTZ R13, R5, -UR19, R9 ;  /* 0x80000013050d7c23 */ /* 0x004fe20008010009 */
[----:B------:R-:W-:-:S03]  /*cbd0*/  ISETP.GE.AND P3, PT, R0, R71, PT ;  /* 0x000000470000720c */ /* 0x000fc60003f66270 */
[----:B----4-:R-:W-:Y:S01]  /*cbe0*/  FFMA.FTZ R9, R2, -UR19, R16 ;  /* 0x8000001302097c23 */ /* 0x010fe20008010010 */
[----:B------:R-:W-:Y:S01]  /*cbf0*/  FMUL.FTZ R2, R136, UR25 ;  /* 0x0000001988027c20 */ /* 0x000fe20008410000 */
[----:B------:R-:W-:-:S03]  /*cc00*/  ISETP.LT.OR P3, PT, R0, R246, P3 ;  /* 0x000000f60000720c */ /* 0x000fc60001f61670 */
[----:B------:R1:W2:Y:S01]  /*cc10*/  MUFU.TANH R4, R2 ;  /* 0x0000000200047308 */ /* 0x0002a20000002400 */
[----:B------:R-:W-:Y:S02]  /*cc20*/  FSEL R21, R12, -INF , !P3 ;  /* 0xff8000000c157808 */ /* 0x000fe40005800000 */
[----:B------:R-:W-:-:S04]  /*cc30*/  ISETP.GE.AND P3, PT, R0, R70, PT ;  /* 0x000000460000720c */ /* 0x000fc80003f66270 */
[----:B------:R-:W-:Y:S01]  /*cc40*/  ISETP.LT.OR P3, PT, R0, R245, P3 ;  /* 0x000000f50000720c */ /* 0x000fe20001f61670 */
[----:B-1----:R-:W-:-:S03]  /*cc50*/  IMAD.IADD R2, R249, 0x1, -R3 ;  /* 0x00000001f9027824 */ /* 0x002fc600078e0a03 */
[----:B------:R-:W-:Y:S02]  /*cc60*/  FSEL R22, R6, -INF , !P3 ;  /* 0xff80000006167808 */ /* 0x000fe40005800000 */
[----:B------:R-:W-:Y:S02]  /*cc70*/  IABS R2, R2 ;  /* 0x0000000200027213 */ /* 0x000fe40000000000 */
[C---:B------:R-:W-:Y:S02]  /*cc80*/  ISETP.GE.AND P3, PT, R0.reuse, R252, PT ;  /* 0x000000fc0000720c */ /* 0x040fe40003f66270 */
[----:B------:R-:W-:Y:S02]  /*cc90*/  I2FP.F32.S32 R2, R2 ;  /* 0x0000000200027245 */ /* 0x000fe40000201400 */
[----:B------:R-:W-:-:S03]  /*cca0*/  ISETP.LT.OR P3, PT, R0, R244, P3 ;  /* 0x000000f40000720c */ /* 0x000fc60001f61670 */
[----:B--2---:R-:W-:Y:S01]  /*ccb0*/  FFMA.FTZ R6, R2, -UR19, R4 ;  /* 0x8000001302067c23 */ /* 0x004fe20008010004 */
[----:B------:R-:W-:Y:S01]  /*ccc0*/  FMUL.FTZ R2, R215, UR25 ;  /* 0x00000019d7027c20 */ /* 0x000fe20008410000 */
        /* <DEDUP_REMOVED lines=8> */
[----:B------:R1:W2:Y:S01]  /*cd50*/  MUFU.TANH R10, R2 ;  /* 0x00000002000a7308 */ /* 0x0002a20000002400 */
[----:B------:R-:W-:Y:S01]  /*cd60*/  FMUL.FTZ R7, R138, UR25 ;  /* 0x000000198a077c20 */ /* 0x000fe20008410000 */
[----:B------:R-:W-:Y:S01]  /*cd70*/  FMUL.FTZ R4, R213, UR25 ;  /* 0x00000019d5047c20 */ /* 0x000fe20008410000 */
[C---:B------:R-:W-:Y:S02]  /*cd80*/  ISETP.LT.OR P3, PT, R3.reuse, R247, P3 ;  /* 0x000000f70300720c */ /* 0x040fe40001f61670 */
[----:B------:R-:W-:-:S02]  /*cd90*/  ISETP.LT.OR P0, PT, R3, R246, P0 ;  /* 0x000000f60300720c */ /* 0x000fc40000701670 */
[C---:B------:R-:W-:Y:S02]  /*cda0*/  ISETP.LT.OR P6, PT, R3.reuse, R245, P6 ;  /* 0x000000f50300720c */ /* 0x040fe400037c1670 */
[----:B------:R-:W-:Y:S01]  /*cdb0*/  ISETP.LT.OR P5, PT, R3, R244, P5 ;  /* 0x000000f40300720c */ /* 0x000fe20002fa1670 */
[----:B------:R-:W-:Y:S01]  /*cdc0*/  IMAD.IADD R3, R251, 0x1, -R3 ;  /* 0x00000001fb037824 */ /* 0x000fe200078e0a03 */
[----:B------:R3:W-:Y:S01]  /*cdd0*/  MUFU.TANH R11, R4 ;  /* 0x00000004000b7308 */ /* 0x0007e20000002400 */
[----:B-1----:R-:W-:-:S07]  /*cde0*/  VIADD R2, R0, 0x9 ;  /* 0x0000000900027836 */ /* 0x002fce0000000000 */
[----:B------:R-:W1:Y:S01]  /*cdf0*/  MUFU.TANH R7, R7 ;  /* 0x0000000700077308 */ /* 0x000e620000002400 */
[----:B------:R-:W-:Y:S01]  /*ce00*/  IMAD.IADD R5, R250, 0x1, -R2 ;  /* 0x00000001fa057824 */ /* 0x000fe200078e0a02 */
[----:B------:R-:W-:-:S04]  /*ce10*/  IABS R8, R3 ;  /* 0x0000000300087213 */ /* 0x000fc80000000000 */
[----:B------:R-:W-:Y:S01]  /*ce20*/  IABS R3, R5 ;  /* 0x0000000500037213 */ /* 0x000fe20000000000 */
[----:B---3--:R-:W-:Y:S02]  /*ce30*/  IMAD.IADD R4, R248, 0x1, -R2 ;  /* 0x00000001f8047824 */ /* 0x008fe400078e0a02 */
[----:B------:R-:W-:Y:S01]  /*ce40*/  IMAD.MOV.U32 R5, RZ, RZ, R8 ;  /* 0x000000ffff057224 */ /* 0x000fe200078e0008 */
[----:B------:R-:W-:Y:S02]  /*ce50*/  I2FP.F32.S32 R3, R3 ;  /* 0x0000000300037245 */ /* 0x000fe40000201400 */
[----:B------:R-:W-:Y:S02]  /*ce60*/  IABS R4, R4 ;  /* 0x0000000400047213 */ /* 0x000fe40000000000 */
[----:B------:R-:W-:Y:S02]  /*ce70*/  I2FP.F32.S32 R5, R5 ;  /* 0x0000000500057245 */ /* 0x000fe40000201400 */
[----:B------:R-:W-:Y:S01]  /*ce80*/  I2FP.F32.S32 R4, R4 ;  /* 0x0000000400047245 */ /* 0x000fe20000201400 */
[----:B--2---:R-:W-:Y:S01]  /*ce90*/  FFMA.FTZ R10, R3, -UR19, R10 ;  /* 0x80000013030a7c23 */ /* 0x004fe2000801000a */
[----:B------:R-:W-:Y:S01]  /*cea0*/  FMUL.FTZ R3, R137, UR25 ;  /* 0x0000001989037c20 */ /* 0x000fe20008410000 */
[----:B-1----:R-:W-:Y:S01]  /*ceb0*/  FFMA.FTZ R12, R5, -UR19, R7 ;  /* 0x80000013050c7c23 */ /* 0x002fe20008010007 */
[----:B------:R-:W-:Y:S01]  /*cec0*/  FSEL R44, R14, -INF , !P4 ;  /* 0xff8000000e2c7808 */ /* 0x000fe20006000000 */
[----:B------:R-:W-:Y:S01]  /*ced0*/  FFMA.FTZ R11, R4, -UR19, R11 ;  /* 0x80000013040b7c23 */ /* 0x000fe2000801000b */
[----:B------:R-:W-:Y:S01]  /*cee0*/  FMUL.FTZ R4, R139, UR25 ;  /* 0x000000198b047c20 */ /* 0x000fe20008410000 */
[----:B------:R-:W-:Y:S01]  /*cef0*/  FSEL R17, R13, -INF , !P3 ;  /* 0xff8000000d117808 */ /* 0x000fe20005800000 */
[----:B------:R1:W2:Y:S01]  /*cf00*/  MUFU.TANH R5, R3 ;  /* 0x0000000300057308 */ /* 0x0002a20000002400 */
[----:B------:R-:W-:-:S02]  /*cf10*/  FSEL R18, R9, -INF , !P0 ;  /* 0xff80000009127808 */ /* 0x000fc40004000000 */
[----:B------:R-:W-:Y:S02]  /*cf20*/  FSEL R42, R6, -INF , !P6 ;  /* 0xff800000062a7808 */ /* 0x000fe40007000000 */
[C---:B------:R-:W-:Y:S02]  /*cf30*/  ISETP.GE.AND P4, PT, R2.reuse, R72, PT ;  /* 0x000000480200720c */ /* 0x040fe40003f86270 */
[C---:B------:R-:W-:Y:S02]  /*cf40*/  ISETP.GE.AND P3, PT, R2.reuse, R71, PT ;  /* 0x000000470200720c */ /* 0x040fe40003f66270 */
[C---:B------:R-:W-:Y:S02]  /*cf50*/  ISETP.GE.AND P0, PT, R2.reuse, R70, PT ;  /* 0x000000460200720c */ /* 0x040fe40003f06270 */
[C---:B------:R-:W-:Y:S01]  /*cf60*/  ISETP.GE.AND P6, PT, R2.reuse, R252, PT ;  /* 0x000000fc0200720c */ /* 0x040fe20003fc6270 */
[----:B------:R-:W3:Y:S01]  /*cf70*/  MUFU.TANH R4, R4 ;  /* 0x0000000400047308 */ /* 0x000ee20000002400 */
[C---:B------:R-:W-:Y:S01]  /*cf80*/  ISETP.LT.OR P4, PT, R2.reuse, R247, P4 ;  /* 0x000000f70200720c */ /* 0x040fe20002781670 */
[----:B-1----:R-:W-:Y:S01]  /*cf90*/  IMAD.IADD R3, R249, 0x1, -R2 ;  /* 0x00000001f9037824 */ /* 0x002fe200078e0a02 */
[----:B------:R-:W-:-:S02]  /*cfa0*/  ISETP.LT.OR P3, PT, R2, R246, P3 ;  /* 0x000000f60200720c */ /* 0x000fc40001f61670 */
[C---:B------:R-:W-:Y:S02]  /*cfb0*/  ISETP.LT.OR P0, PT, R2.reuse, R245, P0 ;  /* 0x000000f50200720c */ /* 0x040fe40000701670 */
[----:B------:R-:W-:Y:S01]  /*cfc0*/  ISETP.LT.OR P6, PT, R2, R244, P6 ;  /* 0x000000f40200720c */ /* 0x000fe200037c1670 */
[----:B------:R-:W-:Y:S01]  /*cfd0*/  IMAD.IADD R2, R251, 0x1, -R2 ;  /* 0x00000001fb027824 */ /* 0x000fe200078e0a02 */
[----:B------:R-:W-:Y:S01]  /*cfe0*/  IABS R7, R3 ;  /* 0x0000000300077213 */ /* 0x000fe20000000000 */
[----:B------:R-:W-:-:S03]  /*cff0*/  FMUL.FTZ R3, R208, UR25 ;  /* 0x00000019d0037c20 */ /* 0x000fc60008410000 */
[----:B------:R-:W-:Y:S01]  /*d000*/  IABS R6, R2 ;  /* 0x0000000200067213 */ /* 0x000fe20000000000 */
[----:B------:R-:W-:Y:S01]  /*d010*/  IMAD.MOV.U32 R2, RZ, RZ, R7 ;  /* 0x000000ffff027224 */ /* 0x000fe200078e0007 */
[----:B------:R1:W-:Y:S04]  /*d020*/  MUFU.TANH R9, R3 ;  /* 0x0000000300097308 */ /* 0x0003e80000002400 */
[----:B------:R-:W-:-:S05]  /*d030*/  I2FP.F32.S32 R2, R2 ;  /* 0x0000000200027245 */ /* 0x000fca0000201400 */
[----:B--2---:R-:W-:Y:S01]  /*d040*/  FFMA.FTZ R8, R2, -UR19, R5 ;  /* 0x8000001302087c23 */ /* 0x004fe20008010005 */
[----:B------:R-:W-:Y:S01]  /*d050*/  FMUL.FTZ R2, R64, UR25 ;  /* 0x0000001940027c20 */ /* 0x000fe20008410000 */
[----:B-1----:R-:W-:Y:S01]  /*d060*/  I2FP.F32.S32 R3, R6 ;  /* 0x0000000600037245 */ /* 0x002fe20000201400 */
[----:B------:R-:W-:-:S04]  /*d070*/  FMUL.FTZ R6, R210, UR25 ;  /* 0x00000019d2067c20 */ /* 0x000fc80008410000 */
[----:B---3--:R-:W-:Y:S01]  /*d080*/  FFMA.FTZ R13, R3, -UR19, R4 ;  /* 0x80000013030d7c23 */ /* 0x008fe20008010004 */
[----:B------:R-:W-:Y:S01]  /*d090*/  VIADD R3, R0, 0x10 ;  /* 0x0000001000037836 */ /* 0x000fe20000000000 */
[----:B------:R1:W2:Y:S03]  /*d0a0*/  MUFU.TANH R7, R6 ;  /* 0x0000000600077308 */ /* 0x0002a60000002400 */
[----:B------:R-:W-:-:S05]  /*d0b0*/  IMAD.IADD R4, R248, 0x1, -R3 ;  /* 0x00000001f8047824 */ /* 0x000fca00078e0a03 */
[----:B------:R3:W4:Y:S01]  /*d0c0*/  MUFU.TANH R14, R2 ;  /* 0x00000002000e7308 */ /* 0x0007220000002400 */
[----:B------:R-:W-:Y:S01]  /*d0d0*/  IABS R5, R4 ;  /* 0x0000000400057213 */ /* 0x000fe20000000000 */
[--C-:B-1----:R-:W-:Y:S02]  /*d0e0*/  IMAD.IADD R6, R249, 0x1, -R3.reuse ;  /* 0x00000001f9067824 */ /* 0x102fe400078e0a03 */
[----:B---3--:R-:W-:-:S05]  /*d0f0*/  IMAD.IADD R2, R250, 0x1, -R3 ;  /* 0x00000001fa027824 */ /* 0x008fca00078e0a03 */
[----:B------:R-:W-:Y:S02]  /*d100*/  IABS R4, R2 ;  /* 0x0000000200047213 */ /* 0x000fe40000000000 */
[----:B------:R-:W-:Y:S02]  /*d110*/  IABS R2, R6 ;  /* 0x0000000600027213 */ /* 0x000fe40000000000 */
[----:B------:R-:W-:Y:S02]  /*d120*/  I2FP.F32.S32 R4, R4 ;  /* 0x0000000400047245 */ /* 0x000fe40000201400 */
[----:B------:R-:W-:Y:S02]  /*d130*/  I2FP.F32.S32 R2, R2 ;  /* 0x0000000200027245 */ /* 0x000fe40000201400 */
[----:B------:R-:W-:Y:S01]  /*d140*/  FSEL R43, R12, -INF , !P5 ;  /* 0xff8000000c2b7808 */ /* 0x000fe20006800000 */
[----:B--2---:R-:W-:Y:S01]  /*d150*/  FFMA.FTZ R7, R4, -UR19, R7 ;  /* 0x8000001304077c23 */ /* 0x004fe20008010007 */
[----:B------:R-:W-:Y:S01]  /*d160*/  FMUL.FTZ R4, R209, UR25 ;  /* 0x00000019d1047c20 */ /* 0x000fe20008410000 */
[----:B----4-:R-:W-:Y:S01]  /*d170*/  FFMA.FTZ R6, R2, -UR19, R14 ;  /* 0x8000001302067c23 */ /* 0x010fe2000801000e */
[----:B------:R-:W-:Y:S01]  /*d180*/  FSEL R15, R11, -INF , !P4 ;  /* 0xff8000000b0f7808 */ /* 0x000fe20006000000 */
[----:B------:R-:W-:Y:S01]  /*d190*/  FMUL.FTZ R2, R211, UR25 ;  /* 0x00000019d3027c20 */ /* 0x000fe20008410000 */
[----:B------:R-:W-:-:S02]  /*d1a0*/  FSEL R16, R10, -INF , !P3 ;  /* 0xff8000000a107808 */ /* 0x000fc40005800000 */
[----:B------:R-:W-:Y:S02]  /*d1b0*/  FSEL R40, R8, -INF , !P0 ;  /* 0xff80000008287808 */ /* 0x000fe40004000000 */
[C---:B------:R-:W-:Y:S02]  /*d1c0*/  ISETP.GE.AND P5, PT, R3.reuse, R72, PT ;  /* 0x000000480300720c */ /* 0x040fe40003fa6270 */
[C---:B------:R-:W-:Y:S02]  /*d1d0*/  ISETP.GE.AND P4, PT, R3.reuse, R71, PT ;  /* 0x000000470300720c */ /* 0x040fe40003f86270 */
[C---:B------:R-:W-:Y:S02]  /*d1e0*/  ISETP.GE.AND P3, PT, R3.reuse, R70, PT ;  /* 0x000000460300720c */ /* 0x040fe40003f66270 */
[----:B------:R-:W-:Y:S01]  /*d1f0*/  ISETP.GE.AND P0, PT, R3, R252, PT ;  /* 0x000000fc0300720c */ /* 0x000fe20003f06270 */
[----:B------:R1:W-:Y:S01]  /*d200*/  MUFU.TANH R14, R4 ;  /* 0x00000004000e7308 */ /* 0x0003e20000002400 */
[----:B------:R-:W-:-:S02]  /*d210*/  I2FP.F32.S32 R5, R5 ;  /* 0x0000000500057245 */ /* 0x000fc40000201400 */
[C---:B------:R-:W-:Y:S02]  /*d220*/  ISETP.LT.OR P5, PT, R3.reuse, R247, P5 ;  /* 0x000000f70300720c */ /* 0x040fe40002fa1670 */
[C---:B------:R-:W-:Y:S02]  /*d230*/  ISETP.LT.OR P4, PT, R3.reuse, R246, P4 ;  /* 0x000000f60300720c */ /* 0x040fe40002781670 */
[C---:B------:R-:W-:Y:S01]  /*d240*/  ISETP.LT.OR P3, PT, R3.reuse, R245, P3 ;  /* 0x000000f50300720c */ /* 0x040fe20001f61670 */
[----:B------:R2:W-:Y:S01]  /*d250*/  MUFU.TANH R10, R2 ;  /* 0x00000002000a7308 */ /* 0x0005e20000002400 */
[----:B------:R-:W-:Y:S01]  /*d260*/  ISETP.LT.OR P0, PT, R3, R244, P0 ;  /* 0x000000f40300720c */ /* 0x000fe20000701670 */
[----:B------:R-:W-:Y:S02]  /*d270*/  IMAD.IADD R3, R251, 0x1, -R3 ;  /* 0x00000001fb037824 */ /* 0x000fe400078e0a03 */
[----:B------:R-:W-:Y:S01]  /*d280*/  FFMA.FTZ R9, R5, -UR19, R9 ;  /* 0x8000001305097c23 */ /* 0x000fe20008010009 */
[----:B-1----:R-:W-:-:S02]  /*d290*/  FMUL.FTZ R4, R66, UR25 ;  /* 0x0000001942047c20 */ /* 0x002fc40008410000 */
[----:B------:R-:W-:Y:S02]  /*d2a0*/  IABS R11, R3 ;  /* 0x00000003000b7213 */ /* 0x000fe40000000000 */
[----:B------:R1:W3:Y:S01]  /*d2b0*/  MUFU.TANH R8, R4 ;  /* 0x0000000400087308 */ /* 0x0002e20000002400 */
[----:B--2---:R-:W-:-:S04]  /*d2c0*/  VIADD R2, R0, 0x11 ;  /* 0x0000001100027836 */ /* 0x004fc80000000000 */
[----:B------:R-:W-:-:S05]  /*d2d0*/  IMAD.IADD R5, R250, 0x1, -R2 ;  /* 0x00000001fa057824 */ /* 0x000fca00078e0a02 */
[----:B------:R-:W-:Y:S01]  /*d2e0*/  IABS R3, R5 ;  /* 0x0000000500037213 */ /* 0x000fe20000000000 */
[----:B------:R-:W-:Y:S02]  /*d2f0*/  IMAD.MOV.U32 R5, RZ, RZ, R11 ;  /* 0x000000ffff057224 */ /* 0x000fe400078e000b */
[----:B-1----:R-:W-:-:S03]  /*d300*/  IMAD.IADD R4, R248, 0x1, -R2 ;  /* 0x00000001f8047824 */ /* 0x002fc600078e0a02 */
[----:B------:R-:W-:Y:S02]  /*d310*/  I2FP.F32.S32 R5, R5 ;  /* 0x0000000500057245 */ /* 0x000fe40000201400 */
[----:B------:R-:W-:Y:S02]  /*d320*/  I2FP.F32.S32 R3, R3 ;  /* 0x0000000300037245 */ /* 0x000fe40000201400 */
[----:B------:R-:W-:Y:S01]  /*d330*/  IABS R4, R4 ;  /* 0x0000000400047213 */ /* 0x000fe20000000000 */
[----:B---3--:R-:W-:Y:S01]  /*d340*/  FFMA.FTZ R12, R5, -UR19, R8 ;  /* 0x80000013050c7c23 */ /* 0x008fe20008010008 */
[----:B------:R-:W-:Y:S02]  /*d350*/  FSEL R5, R9, -INF , !P5 ;  /* 0xff80000009057808 */ /* 0x000fe40006800000 */
[----:B------:R-:W-:Y:S01]  /*d360*/  I2FP.F32.S32 R4, R4 ;  /* 0x0000000400047245 */ /* 0x000fe20000201400 */
[----:B------:R-:W-:Y:S01]  /*d370*/  FFMA.FTZ R10, R3, -UR19, R10 ;  /* 0x80000013030a7c23 */ /* 0x000fe2000801000a */
[----:B------:R-:W-:Y:S01]  /*d380*/  FMUL.FTZ R3, R65, UR25 ;  /* 0x0000001941037c20 */ /* 0x000fe20008410000 */
[----:B------:R-:W-:Y:S01]  /*d390*/  IMAD.MOV.U32 R212, RZ, RZ, R25 ;  /* 0x000000ffffd47224 */ /* 0x000fe200078e0019 */
[----:B------:R-:W-:Y:S01]  /*d3a0*/  FSEL R41, R13, -INF , !P6 ;  /* 0xff8000000d297808 */ /* 0x000fe20007000000 */
[----:B------:R-:W-:Y:S01]  /*d3b0*/  FFMA.FTZ R11, R4, -UR19, R14 ;  /* 0x80000013040b7c23 */ /* 0x000fe2000801000e */
[----:B------:R-:W-:Y:S01]  /*d3c0*/  FMUL.FTZ R4, R67, UR25 ;  /* 0x0000001943047c20 */ /* 0x000fe20008410000 */
[----:B------:R1:W-:Y:S01]  /*d3d0*/  STL [R1+0x1c], R5 ;  /* 0x00001c0501007387 */ /* 0x0003e20000100800 */
[----:B------:R-:W-:-:S02]  /*d3e0*/  FSEL R66, R7, -INF , !P4 ;  /* 0xff80000007427808 */ /* 0x000fc40006000000 */
[----:B------:R-:W-:Y:S02]  /*d3f0*/  FSEL R25, R6, -INF , !P3 ;  /* 0xff80000006197808 */ /* 0x000fe40005800000 */
[C---:B------:R-:W-:Y:S02]  /*d400*/  ISETP.GE.AND P6, PT, R2.reuse, R72, PT ;  /* 0x000000480200720c */ /* 0x040fe40003fc6270 */
[C---:B------:R-:W-:Y:S02]  /*d410*/  ISETP.GE.AND P5, PT, R2.reuse, R71, PT ;  /* 0x000000470200720c */ /* 0x040fe40003fa6270 */
[C---:B------:R-:W-:Y:S02]  /*d420*/  ISETP.GE.AND P4, PT, R2.reuse, R70, PT ;  /* 0x000000460200720c */ /* 0x040fe40003f86270 */
[C---:B------:R-:W-:Y:S01]  /*d430*/  ISETP.GE.AND P3, PT, R2.reuse, R252, PT ;  /* 0x000000fc0200720c */ /* 0x040fe20003f66270 */
[----:B------:R-:W-:Y:S01]  /*d440*/  MUFU.TANH R4, R4 ;  /* 0x0000000400047308 */ /* 0x000fe20000002400 */
[----:B------:R-:W-:-:S02]  /*d450*/  ISETP.LT.OR P6, PT, R2, R247, P6 ;  /* 0x000000f70200720c */ /* 0x000fc400037c1670 */
[C---:B------:R-:W-:Y:S02]  /*d460*/  ISETP.LT.OR P5, PT, R2.reuse, R246, P5 ;  /* 0x000000f60200720c */ /* 0x040fe40002fa1670 */
[C---:B------:R-:W-:Y:S02]  /*d470*/  ISETP.LT.OR P4, PT, R2.reuse, R245, P4 ;  /* 0x000000f50200720c */ /* 0x040fe40002781670 */
[----:B------:R-:W-:Y:S01]  /*d480*/  ISETP.LT.OR P3, PT, R2, R244, P3 ;  /* 0x000000f40200720c */ /* 0x000fe20001f61670 */
[----:B-1----:R1:W2:Y:S02]  /*d490*/  MUFU.TANH R5, R3 ;  /* 0x0000000300057308 */ /* 0x0022a40000002400 */
[--C-:B-1----:R-:W-:Y:S02]  /*d4a0*/  IMAD.IADD R3, R249, 0x1, -R2.reuse ;  /* 0x00000001f9037824 */ /* 0x102fe400078e0a02 */
[----:B------:R-:W-:-:S03]  /*d4b0*/  IMAD.IADD R2, R251, 0x1, -R2 ;  /* 0x00000001fb027824 */ /* 0x000fc600078e0a02 */
[----:B------:R-:W-:Y:S02]  /*d4c0*/  IABS R7, R3 ;  /* 0x0000000300077213 */ /* 0x000fe40000000000 */
[----:B------:R-:W-:Y:S01]  /*d4d0*/  IABS R6, R2 ;  /* 0x0000000200067213 */ /* 0x000fe20000000000 */
[----:B------:R-:W-:Y:S02]  /*d4e0*/  FMUL.FTZ R3, R28, UR25 ;  /* 0x000000191c037c20 */ /* 0x000fe40008410000 */
[----:B------:R-:W-:Y:S02]  /*d4f0*/  IMAD.MOV.U32 R2, RZ, RZ, R7 ;  /* 0x000000ffff027224 */ /* 0x000fe400078e0007 */
[----:B------:R1:W-:Y:S03]  /*d500*/  MUFU.TANH R9, R3 ;  /* 0x0000000300097308 */ /* 0x0003e60000002400 */
[----:B------:R-:W-:-:S05]  /*d510*/  I2FP.F32.S32 R2, R2 ;  /* 0x0000000200027245 */ /* 0x000fca0000201400 */
[----:B--2---:R-:W-:Y:S01]  /*d520*/  FFMA.FTZ R8, R2, -UR19, R5 ;  /* 0x8000001302087c23 */ /* 0x004fe20008010005 */
[----:B------:R-:W-:Y:S01]  /*d530*/  FMUL.FTZ R2, R56, UR25 ;  /* 0x0000001938027c20 */ /* 0x000fe20008410000 */
[----:B-1----:R-:W-:Y:S01]  /*d540*/  I2FP.F32.S32 R3, R6 ;  /* 0x0000000600037245 */ /* 0x002fe20000201400 */
[----:B------:R-:W-:-:S04]  /*d550*/  FMUL.FTZ R6, R30, UR25 ;  /* 0x000000191e067c20 */ /* 0x000fc80008410000 */
[----:B------:R-:W-:Y:S01]  /*d560*/  FFMA.FTZ R13, R3, -UR19, R4 ;  /* 0x80000013030d7c23 */ /* 0x000fe20008010004 */
[----:B------:R-:W-:Y:S01]  /*d570*/  VIADD R3, R0, 0x18 ;  /* 0x0000001800037836 */ /* 0x000fe20000000000 */
[----:B------:R1:W-:Y:S03]  /*d580*/  MUFU.TANH R14, R2 ;  /* 0x00000002000e7308 */ /* 0x0003e60000002400 */
[----:B------:R-:W-:-:S05]  /*d590*/  IMAD.IADD R4, R248, 0x1, -R3 ;  /* 0x00000001f8047824 */ /* 0x000fca00078e0a03 */
[----:B------:R2:W3:Y:S01]  /*d5a0*/  MUFU.TANH R7, R6 ;  /* 0x0000000600077308 */ /* 0x0004e20000002400 */
[----:B------:R-:W-:Y:S01]  /*d5b0*/  IABS R5, R4 ;  /* 0x0000000400057213 */ /* 0x000fe20000000000 */
[--C-:B-1----:R-:W-:Y:S02]  /*d5c0*/  IMAD.IADD R2, R250, 0x1, -R3.reuse ;  /* 0x00000001fa027824 */ /* 0x102fe400078e0a03 */
[----:B--2---:R-:W-:-:S03]  /*d5d0*/  IMAD.IADD R6, R249, 0x1, -R3 ;  /* 0x00000001f9067824 */ /* 0x004fc600078e0a03 */
[----:B------:R-:W-:Y:S02]  /*d5e0*/  IABS R4, R2 ;  /* 0x0000000200047213 */ /* 0x000fe40000000000 */
[----:B------:R-:W-:Y:S02]  /*d5f0*/  IABS R2, R6 ;  /* 0x0000000600027213 */ /* 0x000fe40000000000 */
[----:B------:R-:W-:Y:S02]  /*d600*/  I2FP.F32.S32 R4, R4 ;  /* 0x0000000400047245 */ /* 0x000fe40000201400 */
[----:B------:R-:W-:Y:S02]  /*d610*/  I2FP.F32.S32 R2, R2 ;  /* 0x0000000200027245 */ /* 0x000fe40000201400 */
[----:B------:R-:W-:Y:S01]  /*d620*/  FSEL R45, R12, -INF , !P0 ;  /* 0xff8000000c2d7808 */ /* 0x000fe20004000000 */
[----:B---3--:R-:W-:Y:S02]  /*d630*/  FFMA.FTZ R7, R4, -UR19, R7 ;  /* 0x8000001304077c23 */ /* 0x008fe40008010007 */
[----:B------:R-:W-:Y:S01]  /*d640*/  FFMA.FTZ R6, R2, -UR19, R14 ;  /* 0x8000001302067c23 */ /* 0x000fe2000801000e */
[----:B------:R-:W-:Y:S01]  /*d650*/  FMUL.FTZ R2, R31, UR25 ;  /* 0x000000191f027c20 */ /* 0x000fe20008410000 */
[----:B------:R-:W-:Y:S01]  /*d660*/  FMUL.FTZ R4, R29, UR25 ;  /* 0x000000191d047c20 */ /* 0x000fe20008410000 */
[----:B------:R-:W-:-:S02]  /*d670*/  FSEL R63, R11, -INF , !P6 ;  /* 0xff8000000b3f7808 */ /* 0x000fc40007000000 */
[----:B------:R-:W-:Y:S02]  /*d680*/  FSEL R62, R10, -INF , !P5 ;  /* 0xff8000000a3e7808 */ /* 0x000fe40006800000 */
[----:B------:R-:W-:Y:S02]  /*d690*/  FSEL R27, R8, -INF , !P4 ;  /* 0xff800000081b7808 */ /* 0x000fe40006000000 */
[C---:B------:R-:W-:Y:S02]  /*d6a0*/  ISETP.GE.AND P0, PT, R3.reuse, R72, PT ;  /* 0x000000480300720c */ /* 0x040fe40003f06270 */
[C---:B------:R-:W-:Y:S02]  /*d6b0*/  ISETP.GE.AND P6, PT, R3.reuse, R71, PT ;  /* 0x000000470300720c */ /* 0x040fe40003fc6270 */
[C---:B------:R-:W-:Y:S02]  /*d6c0*/  ISETP.GE.AND P5, PT, R3.reuse, R70, PT ;  /* 0x000000460300720c */ /* 0x040fe40003fa6270 */
[----:B------:R-:W-:Y:S01]  /*d6d0*/  ISETP.GE.AND P4, PT, R3, R252, PT ;  /* 0x000000fc0300720c */ /* 0x000fe20003f86270 */
[----:B------:R1:W2:Y:S01]  /*d6e0*/  MUFU.TANH R10, R2 ;  /* 0x00000002000a7308 */ /* 0x0002a20000002400 */
        /* <DEDUP_REMOVED lines=8> */
[----:B-1----:R-:W-:-:S02]  /*d770*/  VIADD R2, R0, 0x19 ;  /* 0x0000001900027836 */ /* 0x002fc40000000000 */
[----:B------:R-:W-:Y:S02]  /*d780*/  IABS R11, R3 ;  /* 0x00000003000b7213 */ /* 0x000fe40000000000 */
[----:B------:R-:W-:Y:S02]  /*d790*/  IMAD.IADD R5, R250, 0x1, -R2 ;  /* 0x00000001fa057824 */ /* 0x000fe400078e0a02 */
[----:B---3--:R-:W-:-:S04]  /*d7a0*/  FMUL.FTZ R4, R58, UR25 ;  /* 0x000000193a047c20 */ /* 0x008fc80008410000 */
[----:B------:R1:W3:Y:S01]  /*d7b0*/  MUFU.TANH R8, R4 ;  /* 0x0000000400087308 */ /* 0x0002e20000002400 */
[----:B------:R-:W-:Y:S01]  /*d7c0*/  IABS R3, R5 ;  /* 0x0000000500037213 */ /* 0x000fe20000000000 */
[----:B------:R-:W-:-:S03]  /*d7d0*/  IMAD.MOV.U32 R5, RZ, RZ, R11 ;  /* 0x000000ffff057224 */ /* 0x000fc600078e000b */
[----:B------:R-:W-:Y:S01]  /*d7e0*/  I2FP.F32.S32 R3, R3 ;  /* 0x0000000300037245 */ /* 0x000fe20000201400 */
[----:B-1----:R-:W-:-:S05]  /*d7f0*/  IMAD.IADD R4, R248, 0x1, -R2 ;  /* 0x00000001f8047824 */ /* 0x002fca00078e0a02 */
[----:B------:R-:W-:Y:S01]  /*d800*/  IABS R4, R4 ;  /* 0x0000000400047213 */ /* 0x000fe20000000000 */
[----:B--2---:R-:W-:Y:S01]  /*d810*/  FFMA.FTZ R10, R3, -UR19, R10 ;  /* 0x80000013030a7c23 */ /* 0x004fe2000801000a */
[----:B------:R-:W-:Y:S02]  /*d820*/  I2FP.F32.S32 R5, R5 ;  /* 0x0000000500057245 */ /* 0x000fe40000201400 */
[----:B------:R-:W-:Y:S01]  /*d830*/  I2FP.F32.S32 R4, R4 ;  /* 0x0000000400047245 */ /* 0x000fe20000201400 */
[----:B------:R-:W-:Y:S01]  /*d840*/  FMUL.FTZ R3, R57, UR25 ;  /* 0x0000001939037c20 */ /* 0x000fe20008410000 */
[----:B------:R-:W-:Y:S01]  /*d850*/  FSEL R61, R9, -INF , !P0 ;  /* 0xff800000093d7808 */ /* 0x000fe20004000000 */
[----:B---3--:R-:W-:Y:S02]  /*d860*/  FFMA.FTZ R12, R5, -UR19, R8 ;  /* 0x80000013050c7c23 */ /* 0x008fe40008010008 */
        /* <DEDUP_REMOVED lines=67> */
[----:B------:R-:W-:Y:S02]  /*dca0*/  I2FP.F32.S32 R3, R3 ;  /* 0x0000000300037245 */ /* 0x000fe40000201400 */
[----:B------:R-:W-:Y:S01]  /*dcb0*/  I2FP.F32.S32 R5, R5 ;  /* 0x0000000500057245 */ /* 0x000fe20000201400 */
[----:B-1----:R-:W-:-:S05]  /*dcc0*/  IMAD.IADD R4, R248, 0x1, -R2 ;  /* 0x00000001f8047824 */ /* 0x002fca00078e0a02 */
[----:B------:R-:W-:Y:S01]  /*dcd0*/  IABS R4, R4 ;  /* 0x0000000400047213 */ /* 0x000fe20000000000 */
[----:B--2---:R-:W-:-:S03]  /*dce0*/  FFMA.FTZ R10, R3, -UR19, R10 ;  /* 0x80000013030a7c23 */ /* 0x004fc6000801000a */
[----:B------:R-:W-:Y:S01]  /*dcf0*/  I2FP.F32.S32 R4, R4 ;  /* 0x0000000400047245 */ /* 0x000fe20000201400 */
[----:B------:R-:W-:Y:S01]  /*dd00*/  FMUL.FTZ R3, R141, UR25 ;  /* 0x000000198d037c20 */ /* 0x000fe20008410000 */
[----:B---3--:R-:W-:Y:S01]  /*dd10*/  FFMA.FTZ R12, R5, -UR19, R8 ;  /* 0x80000013050c7c23 */ /* 0x008fe20008010008 */
[----:B------:R-:W-:Y:S02]  /*dd20*/  FSEL R64, R13, -INF , !P5 ;  /* 0xff8000000d407808 */ /* 0x000fe40006800000 */
[----:B------:R-:W-:Y:S01]  /*dd30*/  FFMA.FTZ R11, R4, -UR19, R14 ;  /* 0x80000013040b7c23 */ /* 0x000fe2000801000e */
[----:B------:R-:W-:Y:S01]  /*dd40*/  FMUL.FTZ R4, R143, UR25 ;  /* 0x000000198f047c20 */ /* 0x000fe20008410000 */
[----:B------:R-:W-:Y:S01]  /*dd50*/  FSEL R55, R9, -INF , !P4 ;  /* 0xff80000009377808 */ /* 0x000fe20006000000 */
[----:B------:R1:W2:Y:S01]  /*dd60*/  MUFU.TANH R5, R3 ;  /* 0x0000000300057308 */ /* 0x0002a20000002400 */
[----:B------:R-:W-:Y:S02]  /*dd70*/  FSEL R65, R7, -INF , !P3 ;  /* 0xff80000007417808 */ /* 0x000fe40005800000 */
[----:B------:R-:W-:-:S02]  /*dd80*/  FSEL R47, R6, -INF , !P0 ;  /* 0xff800000062f7808 */ /* 0x000fc40004000000 */
        /* <DEDUP_REMOVED lines=15> */
[----:B------:R1:W4:Y:S04]  /*de80*/  MUFU.TANH R9, R3 ;  /* 0x0000000300097308 */ /* 0x0003280000002400 */
        /* <DEDUP_REMOVED lines=9> */
[----:B------:R3:W2:Y:S01]  /*df20*/  MUFU.TANH R7, R6 ;  /* 0x0000000600077308 */ /* 0x0006a20000002400 */
[----:B------:R-:W-:Y:S01]  /*df30*/  IABS R5, R4 ;  /* 0x0000000400057213 */ /* 0x000fe20000000000 */
[--C-:B-1----:R-:W-:Y:S02]  /*df40*/  IMAD.IADD R2, R250, 0x1, -R3.reuse ;  /* 0x00000001fa027824 */ /* 0x102fe400078e0a03 */
[----:B---3--:R-:W-:-:S03]  /*df50*/  IMAD.IADD R6, R249, 0x1, -R3 ;  /* 0x00000001f9067824 */ /* 0x008fc600078e0a03 */
[----:B------:R-:W-:Y:S02]  /*df60*/  IABS R4, R2 ;  /* 0x0000000200047213 */ /* 0x000fe40000000000 */
[----:B------:R-:W-:Y:S02]  /*df70*/  IABS R2, R6 ;  /* 0x0000000600027213 */ /* 0x000fe40000000000 */
[----:B------:R-:W-:Y:S02]  /*df80*/  I2FP.F32.S32 R5, R5 ;  /* 0x0000000500057245 */ /* 0x000fe40000201400 */
[----:B------:R-:W-:Y:S02]  /*df90*/  I2FP.F32.S32 R2, R2 ;  /* 0x0000000200027245 */ /* 0x000fe40000201400 */
[----:B------:R-:W-:Y:S01]  /*dfa0*/  I2FP.F32.S32 R4, R4 ;  /* 0x0000000400047245 */ /* 0x000fe20000201400 */
[----:B----4-:R-:W-:Y:S01]  /*dfb0*/  FFMA.FTZ R9, R5, -UR19, R9 ;  /* 0x8000001305097c23 */ /* 0x010fe20008010009 */
[----:B------:R-:W-:-:S02]  /*dfc0*/  IMAD.MOV.U32 R139, RZ, RZ, R223 ;  /* 0x000000ffff8b7224 */ /* 0x000fc400078e00df */
[----:B--2---:R-:W-:Y:S01]  /*dfd0*/  FFMA.FTZ R6, R2, -UR19, R14 ;  /* 0x8000001302067c23 */ /* 0x004fe2000801000e */
[----:B------:R-:W-:Y:S01]  /*dfe0*/  FMUL.FTZ R2, R39, UR25 ;  /* 0x0000001927027c20 */ /* 0x000fe20008410000 */
[----:B------:R-:W-:Y:S01]  /*dff0*/  FFMA.FTZ R7, R4, -UR19, R7 ;  /* 0x8000001304077c23 */ /* 0x000fe20008010007 */
[----:B------:R-:W-:Y:S01]  /*e000*/  FMUL.FTZ R4, R37, UR25 ;  /* 0x0000001925047c20 */ /* 0x000fe20008410000 */
[----:B------:R-:W-:Y:S02]  /*e010*/  FSEL R5, R12, -INF , !P6 ;  /* 0xff8000000c057808 */ /* 0x000fe40007000000 */
[----:B------:R-:W-:Y:S02]  /*e020*/  FSEL R223, R11, -INF , !P5 ;  /* 0xff8000000bdf7808 */ /* 0x000fe40006800000 */
[----:B------:R-:W-:Y:S02]  /*e030*/  FSEL R56, R10, -INF , !P4 ;  /* 0xff8000000a387808 */ /* 0x000fe40006000000 */
[----:B------:R-:W-:-:S02]  /*e040*/  FSEL R52, R8, -INF , !P3 ;  /* 0xff80000008347808 */ /* 0x000fc40005800000 */
[C---:B------:R-:W-:Y:S02]  /*e050*/  ISETP.GE.AND P6, PT, R3.reuse, R72, PT ;  /* 0x000000480300720c */ /* 0x040fe40003fc6270 */
[C---:B------:R-:W-:Y:S02]  /*e060*/  ISETP.GE.AND P5, PT, R3.reuse, R71, PT ;  /* 0x000000470300720c */ /* 0x040fe40003fa6270 */
[C---:B------:R-:W-:Y:S02]  /*e070*/  ISETP.GE.AND P4, PT, R3.reuse, R70, PT ;  /* 0x000000460300720c */ /* 0x040fe40003f86270 */
[C---:B------:R-:W-:Y:S01]  /*e080*/  ISETP.GE.AND P3, PT, R3.reuse, R252, PT ;  /* 0x000000fc0300720c */ /* 0x040fe20003f66270 */
[----:B------:R1:W2:Y:S01]  /*e090*/  MUFU.TANH R10, R2 ;  /* 0x00000002000a7308 */ /* 0x0002a20000002400 */
[C---:B------:R-:W-:Y:S02]  /*e0a0*/  ISETP.LT.OR P6, PT, R3.reuse, R247, P6 ;  /* 0x000000f70300720c */ /* 0x040fe400037c1670 */
[----:B------:R-:W-:-:S02]  /*e0b0*/  ISETP.LT.OR P5, PT, R3, R246, P5 ;  /* 0x000000f60300720c */ /* 0x000fc40002fa1670 */
[C---:B------:R-:W-:Y:S02]  /*e0c0*/  ISETP.LT.OR P4, PT, R3.reuse, R245, P4 ;  /* 0x000000f50300720c */ /* 0x040fe40002781670 */
[----:B------:R-:W-:Y:S01]  /*e0d0*/  ISETP.LT.OR P3, PT, R3, R244, P3 ;  /* 0x000000f40300720c */ /* 0x000fe20001f61670 */
[----:B------:R3:W-:Y:S01]  /*e0e0*/  MUFU.TANH R14, R4 ;  /* 0x00000004000e7308 */ /* 0x0007e20000002400 */
[----:B------:R-:W-:Y:S01]  /*e0f0*/  IMAD.IADD R3, R251, 0x1, -R3 ;  /* 0x00000001fb037824 */ /* 0x000fe200078e0a03 */
[----:B------:R4:W-:Y:S01]  /*e100*/  STL [R1+0x10], R5 ;  /* 0x0000100501007387 */ /* 0x0009e20000100800 */
[----:B-1----:R-:W-:-:S03]  /*e110*/  VIADD R2, R0, 0x29 ;  /* 0x0000002900027836 */ /* 0x002fc60000000000 */
[----:B------:R-:W-:Y:S01]  /*e120*/  IABS R11, R3 ;  /* 0x00000003000b7213 */ /* 0x000fe20000000000 */
[----:B---3--:R-:W-:-:S04]  /*e130*/  FMUL.FTZ R4, R218, UR25 ;  /* 0x00000019da047c20 */ /* 0x008fc80008410000 */
[----:B------:R1:W3:Y:S01]  /*e140*/  MUFU.TANH R8, R4 ;  /* 0x0000000400087308 */ /* 0x0002e20000002400 */
[----:B----4-:R-:W-:-:S05]  /*e150*/  IMAD.IADD R5, R250, 0x1, -R2 ;  /* 0x00000001fa057824 */ /* 0x010fca00078e0a02 */
[----:B------:R-:W-:Y:S01]  /*e160*/  IABS R3, R5 ;  /* 0x0000000500037213 */ /* 0x000fe20000000000 */
[----:B------:R-:W-:Y:S02]  /*e170*/  IMAD.MOV.U32 R5, RZ, RZ, R11 ;  /* 0x000000ffff057224 */ /* 0x000fe400078e000b */
[----:B-1----:R-:W-:Y:S01]  /*e180*/  IMAD.IADD R4, R248, 0x1, -R2 ;  /* 0x00000001f8047824 */ /* 0x002fe200078e0a02 */
[----:B------:R-:W-:-:S04]  /*e190*/  I2FP.F32.S32 R3, R3 ;  /* 0x0000000300037245 */ /* 0x000fc80000201400 */
[----:B------:R-:W-:Y:S01]  /*e1a0*/  IABS R4, R4 ;  /* 0x0000000400047213 */ /* 0x000fe20000000000 */
[----:B--2---:R-:W-:Y:S01]  /*e1b0*/  FFMA.FTZ R10, R3, -UR19, R10 ;  /* 0x80000013030a7c23 */ /* 0x004fe2000801000a */
[----:B------:R-:W-:Y:S02]  /*e1c0*/  I2FP.F32.S32 R5, R5 ;  /* 0x0000000500057245 */ /* 0x000fe40000201400 */
[----:B------:R-:W-:Y:S01]  /*e1d0*/  I2FP.F32.S32 R4, R4 ;  /* 0x0000000400047245 */ /* 0x000fe20000201400 */
[----:B------:R-:W-:Y:S01]  /*e1e0*/  FMUL.FTZ R3, R217, UR25 ;  /* 0x00000019d9037c20 */ /* 0x000fe20008410000 */
[----:B------:R-:W-:Y:S02]  /*e1f0*/  IMAD.MOV.U32 R138, RZ, RZ, R222 ;  /* 0x000000ffff8a7224 */ /* 0x000fe400078e00de */
[----:B---3--:R-:W-:Y:S01]  /*e200*/  FFMA.FTZ R12, R5, -UR19, R8 ;  /* 0x80000013050c7c23 */ /* 0x008fe20008010008 */
[----:B------:R-:W-:Y:S02]  /*e210*/  IMAD.MOV.U32 R136, RZ, RZ, R221 ;  /* 0x000000ffff887224 */ /* 0x000fe400078e00dd */
[----:B------:R-:W-:Y:S01]  /*e220*/  FFMA.FTZ R11, R4, -UR19, R14 ;  /* 0x80000013040b7c23 */ /* 0x000fe2000801000e */
[----:B------:R-:W-:-:S02]  /*e230*/  IMAD.MOV.U32 R208, RZ, RZ, R220 ;  /* 0x000000ffffd07224 */ /* 0x000fc400078e00dc */
[----:B------:R-:W-:Y:S01]  /*e240*/  FMUL.FTZ R4, R219, UR25 ;  /* 0x00000019db047c20 */ /* 0x000fe20008410000 */
[----:B------:R-:W-:Y:S01]  /*e250*/  FSEL R53, R13, -INF , !P0 ;  /* 0xff8000000d357808 */ /* 0x000fe20004000000 */
[----:B------:R1:W2:Y:S01]  /*e260*/  MUFU.TANH R5, R3 ;  /* 0x0000000300057308 */ /* 0x0002a20000002400 */
[----:B------:R-:W-:Y:S02]  /*e270*/  FSEL R220, R9, -INF , !P6 ;  /* 0xff80000009dc7808 */ /* 0x000fe40007000000 */
[----:B------:R-:W-:Y:S02]  /*e280*/  FSEL R221, R7, -INF , !P5 ;  /* 0xff80000007dd7808 */ /* 0x000fe40006800000 */
[----:B------:R-:W-:Y:S02]  /*e290*/  FSEL R222, R6, -INF , !P4 ;  /* 0xff80000006de7808 */ /* 0x000fe40006000000 */
[C---:B------:R-:W-:Y:S02]  /*e2a0*/  ISETP.GE.AND P0, PT, R2.reuse, R72, PT ;  /* 0x000000480200720c */ /* 0x040fe40003f06270 */
[----:B------:R-:W-:-:S02]  /*e2b0*/  ISETP.GE.AND P6, PT, R2, R71, PT ;  /* 0x000000470200720c */ /* 0x000fc40003fc6270 */
[C---:B------:R-:W-:Y:S02]  /*e2c0*/  ISETP.GE.AND P5, PT, R2.reuse, R70, PT ;  /* 0x000000460200720c */ /* 0x040fe40003fa6270 */
[C---:B------:R-:W-:Y:S01]  /*e2d0*/  ISETP.GE.AND P4, PT, R2.reuse, R252, PT ;  /* 0x000000fc0200720c */ /* 0x040fe20003f86270 */
[--C-:B-1----:R-:W-:Y:S01]  /*e2e0*/  IMAD.IADD R3, R249, 0x1, -R2.reuse ;  /* 0x00000001f9037824 */ /* 0x102fe200078e0a02 */
[C---:B------:R-:W-:Y:S01]  /*e2f0*/  ISETP.LT.OR P0, PT, R2.reuse, R247, P0 ;  /* 0x000000f70200720c */ /* 0x040fe20000701670 */
[----:B------:R-:W1:Y:S01]  /*e300*/  MUFU.TANH R4, R4 ;  /* 0x0000000400047308 */ /* 0x000e620000002400 */
[C---:B------:R-:W-:Y:S02]  /*e310*/  ISETP.LT.OR P6, PT, R2.reuse, R246, P6 ;  /* 0x000000f60200720c */ /* 0x040fe400037c1670 */
        /* <DEDUP_REMOVED lines=11> */
[----:B---3--:R-:W-:Y:S01]  /*e3d0*/  I2FP.F32.S32 R3, R6 ;  /* 0x0000000600037245 */ /* 0x008fe20000201400 */
[----:B------:R-:W-:-:S04]  /*e3e0*/  FMUL.FTZ R6, R50, UR25 ;  /* 0x0000001932067c20 */ /* 0x000fc80008410000 */
[----:B-1----:R-:W-:Y:S01]  /*e3f0*/  FFMA.FTZ R13, R3, -UR19, R4 ;  /* 0x80000013030d7c23 */ /* 0x002fe20008010004 */
[----:B------:R-:W-:Y:S01]  /*e400*/  VIADD R3, R0, 0x30 ;  /* 0x0000003000037836 */ /* 0x000fe20000000000 */
[----:B------:R1:W2:Y:S03]  /*e410*/  MUFU.TANH R14, R2 ;  /* 0x00000002000e7308 */ /* 0x0002a60000002400 */
[----:B------:R-:W-:-:S05]  /*e420*/  IMAD.IADD R4, R248, 0x1, -R3 ;  /* 0x00000001f8047824 */ /* 0x000fca00078e0a03 */
[----:B------:R3:W4:Y:S01]  /*e430*/  MUFU.TANH R7, R6 ;  /* 0x0000000600077308 */ /* 0x0007220000002400 */
[----:B------:R-:W-:Y:S01]  /*e440*/  IABS R5, R4 ;  /* 0x0000000400057213 */ /* 0x000fe20000000000 */
[--C-:B-1----:R-:W-:Y:S02]  /*e450*/  IMAD.IADD R2, R250, 0x1, -R3.reuse ;  /* 0x00000001fa027824 */ /* 0x102fe400078e0a03 */
[----:B---3--:R-:W-:-:S03]  /*e460*/  IMAD.IADD R6, R249, 0x1, -R3 ;  /* 0x00000001f9067824 */ /* 0x008fc600078e0a03 */
[----:B------:R-:W-:Y:S02]  /*e470*/  IABS R4, R2 ;  /* 0x0000000200047213 */ /* 0x000fe40000000000 */
[----:B------:R-:W-:-:S04]  /*e480*/  IABS R2, R6 ;  /* 0x0000000600027213 */ /* 0x000fc80000000000 */
[----:B------:R-:W-:Y:S02]  /*e490*/  I2FP.F32.S32 R2, R2 ;  /* 0x0000000200027245 */ /* 0x000fe40000201400 */
[----:B------:R-:W-:-:S03]  /*e4a0*/  I2FP.F32.S32 R4, R4 ;  /* 0x0000000400047245 */ /* 0x000fc60000201400 */
[----:B--2---:R-:W-:Y:S01]  /*e4b0*/  FFMA.FTZ R6, R2, -UR19, R14 ;  /* 0x8000001302067c23 */ /* 0x004fe2000801000e */
[----:B------:R-:W-:Y:S01]  /*e4c0*/  FMUL.FTZ R2, R51, UR25 ;  /* 0x0000001933027c20 */ /* 0x000fe20008410000 */
[----:B------:R-:W-:Y:S01]  /*e4d0*/  FSEL R219, R12, -INF , !P3 ;  /* 0xff8000000cdb7808 */ /* 0x000fe20005800000 */
[----:B----4-:R-:W-:Y:S01]  /*e4e0*/  FFMA.FTZ R7, R4, -UR19, R7 ;  /* 0x8000001304077c23 */ /* 0x010fe20008010007 */
[----:B------:R-:W-:Y:S02]  /*e4f0*/  FSEL R215, R11, -INF , !P0 ;  /* 0xff8000000bd77808 */ /* 0x000fe40004000000 */
[----:B------:R-:W-:Y:S02]  /*e500*/  FSEL R217, R10, -INF , !P6 ;  /* 0xff8000000ad97808 */ /* 0x000fe40007000000 */
[----:B------:R-:W-:Y:S01]  /*e510*/  FSEL R218, R8, -INF , !P5 ;  /* 0xff80000008da7808 */ /* 0x000fe20006800000 */
[----:B------:R-:W-:Y:S01]  /*e520*/  FMUL.FTZ R4, R49, UR25 ;  /* 0x0000001931047c20 */ /* 0x000fe20008410000 */
[----:B------:R-:W-:Y:S01]  /*e530*/  I2FP.F32.S32 R5, R5 ;  /* 0x0000000500057245 */ /* 0x000fe20000201400 */
[----:B------:R1:W2:Y:S01]  /*e540*/  MUFU.TANH R10, R2 ;  /* 0x00000002000a7308 */ /* 0x0002a20000002400 */
[----:B------:R-:W-:-:S02]  /*e550*/  ISETP.GE.AND P3, PT, R3, R72, PT ;  /* 0x000000480300720c */ /* 0x000fc40003f66270 */
[C---:B------:R-:W-:Y:S02]  /*e560*/  ISETP.GE.AND P0, PT, R3.reuse, R71, PT ;  /* 0x000000470300720c */ /* 0x040fe40003f06270 */
[C---:B------:R-:W-:Y:S02]  /*e570*/  ISETP.GE.AND P6, PT, R3.reuse, R70, PT ;  /* 0x000000460300720c */ /* 0x040fe40003fc6270 */
[----:B------:R-:W-:Y:S01]  /*e580*/  ISETP.GE.AND P5, PT, R3, R252, PT ;  /* 0x000000fc0300720c */ /* 0x000fe20003fa6270 */
[----:B------:R-:W-:Y:S01]  /*e590*/  FFMA.FTZ R9, R5, -UR19, R9 ;  /* 0x8000001305097c23 */ /* 0x000fe20008010009 */
[C---:B------:R-:W-:Y:S01]  /*e5a0*/  ISETP.LT.OR P3, PT, R3.reuse, R247, P3 ;  /* 0x000000f70300720c */ /* 0x040fe20001f61670 */
[----:B------:R3:W4:Y:S01]  /*e5b0*/  MUFU.TANH R14, R4 ;  /* 0x00000004000e7308 */ /* 0x0007220000002400 */
[C---:B------:R-:W-:Y:S02]  /*e5c0*/  ISETP.LT.OR P0, PT, R3.reuse, R246, P0 ;  /* 0x000000f60300720c */ /* 0x040fe40000701670 */
[----:B------:R-:W-:-:S02]  /*e5d0*/  ISETP.LT.OR P6, PT, R3, R245, P6 ;  /* 0x000000f50300720c */ /* 0x000fc400037c1670 */
[----:B------:R-:W-:Y:S01]  /*e5e0*/  ISETP.LT.OR P5, PT, R3, R244, P5 ;  /* 0x000000f40300720c */ /* 0x000fe20002fa1670 */
[----:B-1----:R-:W-:Y:S02]  /*e5f0*/  VIADD R2, R0, 0x31 ;  /* 0x0000003100027836 */ /* 0x002fe40000000000 */
[----:B------:R-:W-:Y:S02]  /*e600*/  IMAD.IADD R3, R251, 0x1, -R3 ;  /* 0x00000001fb037824 */ /* 0x000fe400078e0a03 */
[----:B------:R-:W-:Y:S02]  /*e610*/  IMAD.IADD R5, R250, 0x1, -R2 ;  /* 0x00000001fa057824 */ /* 0x000fe400078e0a02 */
[----:B---3--:R-:W-:Y:S01]  /*e620*/  FMUL.FTZ R4, R34, UR25 ;  /* 0x0000001922047c20 */ /* 0x008fe20008410000 */
[----:B------:R-:W-:Y:S02]  /*e630*/  IABS R11, R3 ;  /* 0x00000003000b7213 */ /* 0x000fe40000000000 */
[----:B------:R-:W-:Y:S01]  /*e640*/  IABS R3, R5 ;  /* 0x0000000500037213 */ /* 0x000fe20000000000 */
[----:B------:R1:W3:Y:S03]  /*e650*/  MUFU.TANH R8, R4 ;  /* 0x0000000400087308 */ /* 0x0002e60000002400 */
[----:B------:R-:W-:Y:S01]  /*e660*/  I2FP.F32.S32 R3, R3 ;  /* 0x0000000300037245 */ /* 0x000fe20000201400 */
[----:B------:R-:W-:-:S04]  /*e670*/  IMAD.MOV.U32 R137, RZ, RZ, R212 ;  /* 0x000000ffff897224 */ /* 0x000fc800078e00d4 */
[----:B--2---:R-:W-:Y:S01]  /*e680*/  FFMA.FTZ R10, R3, -UR19, R10 ;  /* 0x80000013030a7c23 */ /* 0x004fe2000801000a */
[----:B-1----:R-:W-:-:S05]  /*e690*/  IMAD.IADD R4, R248, 0x1, -R2 ;  /* 0x00000001f8047824 */ /* 0x002fca00078e0a02 */
[----:B------:R-:W-:Y:S01]  /*e6a0*/  IABS R4, R4 ;  /* 0x0000000400047213 */ /* 0x000fe20000000000 */
[----:B------:R-:W-:-:S03]  /*e6b0*/  FMUL.FTZ R3, R33, UR25 ;  /* 0x0000001921037c20 */ /* 0x000fc60008410000 */
[----:B------:R-:W-:Y:S01]  /*e6c0*/  I2FP.F32.S32 R4, R4 ;  /* 0x0000000400047245 */ /* 0x000fe20000201400 */
[----:B------:R-:W-:Y:S01]  /*e6d0*/  IMAD.MOV.U32 R5, RZ, RZ, R11 ;  /* 0x000000ffff057224 */ /* 0x000fe200078e000b */
[----:B------:R-:W-:Y:S02]  /*e6e0*/  FSEL R216, R13, -INF , !P4 ;  /* 0xff8000000dd87808 */ /* 0x000fe40006000000 */
[----:B------:R-:W-:Y:S01]  /*e6f0*/  FSEL R212, R9, -INF , !P3 ;  /* 0xff80000009d47808 */ /* 0x000fe20005800000 */
[----:B----4-:R-:W-:Y:S01]  /*e700*/  FFMA.FTZ R11, R4, -UR19, R14 ;  /* 0x80000013040b7c23 */ /* 0x010fe2000801000e */
[----:B------:R-:W-:Y:S02]  /*e710*/  FSEL R213, R7, -INF , !P0 ;  /* 0xff80000007d57808 */ /* 0x000fe40004000000 */
[----:B------:R-:W-:Y:S01]  /*e720*/  FSEL R214, R6, -INF , !P6 ;  /* 0xff80000006d67808 */ /* 0x000fe20007000000 */
[----:B------:R1:W2:Y:S01]  /*e730*/  MUFU.TANH R7, R3 ;  /* 0x0000000300077308 */ /* 0x0002a20000002400 */
[C---:B------:R-:W-:Y:S01]  /*e740*/  ISETP.GE.AND P4, PT, R2.reuse, R72, PT ;  /* 0x000000480200720c */ /* 0x040fe20003f86270 */
[----:B------:R-:W-:Y:S01]  /*e750*/  FMUL.FTZ R4, R35, UR25 ;  /* 0x0000001923047c20 */ /* 0x000fe20008410000 */
[----:B------:R-:W-:-:S02]  /*e760*/  ISETP.GE.AND P3, PT, R2, R71, PT ;  /* 0x000000470200720c */ /* 0x000fc40003f66270 */
[C---:B------:R-:W-:Y:S02]  /*e770*/  ISETP.GE.AND P0, PT, R2.reuse, R70, PT ;  /* 0x000000460200720c */ /* 0x040fe40003f06270 */
[C---:B------:R-:W-:Y:S02]  /*e780*/  ISETP.GE.AND P6, PT, R2.reuse, R252, PT ;  /* 0x000000fc0200720c */ /* 0x040fe40003fc6270 */
[----:B------:R-:W-:Y:S02]  /*e790*/  I2FP.F32.S32 R5, R5 ;  /* 0x0000000500057245 */ /* 0x000fe40000201400 */
[C---:B------:R-:W-:Y:S02]  /*e7a0*/  ISETP.LT.OR P4, PT, R2.reuse, R247, P4 ;  /* 0x000000f70200720c */ /* 0x040fe40002781670 */
[C---:B------:R-:W-:Y:S01]  /*e7b0*/  ISETP.LT.OR P3, PT, R2.reuse, R246, P3 ;  /* 0x000000f60200720c */ /* 0x040fe20001f61670 */
[----:B-1----:R-:W-:Y:S01]  /*e7c0*/  IMAD.IADD R3, R249, 0x1, -R2 ;  /* 0x00000001f9037824 */ /* 0x002fe200078e0a02 */
[----:B------:R-:W-:-:S02]  /*e7d0*/  ISETP.LT.OR P0, PT, R2, R245, P0 ;  /* 0x000000f50200720c */ /* 0x000fc40000701670 */
[----:B------:R-:W-:Y:S01]  /*e7e0*/  ISETP.LT.OR P6, PT, R2, R244, P6 ;  /* 0x000000f40200720c */ /* 0x000fe200037c1670 */
[----:B------:R-:W-:Y:S01]  /*e7f0*/  IMAD.IADD R2, R251, 0x1, -R2 ;  /* 0x00000001fb027824 */ /* 0x000fe200078e0a02 */
[----:B------:R-:W-:Y:S01]  /*e800*/  IABS R6, R3 ;  /* 0x0000000300067213 */ /* 0x000fe20000000000 */
[----:B------:R-:W1:Y:S01]  /*e810*/  MUFU.TANH R4, R4 ;  /* 0x0000000400047308 */ /* 0x000e620000002400 */
[----:B---3--:R-:W-:Y:S02]  /*e820*/  FFMA.FTZ R12, R5, -UR19, R8 ;  /* 0x80000013050c7c23 */ /* 0x008fe40008010008 */
[----:B------:R-:W-:Y:S01]  /*e830*/  IABS R5, R2 ;  /* 0x0000000200057213 */ /* 0x000fe20000000000 */
[----:B------:R-:W-:Y:S02]  /*e840*/  IMAD.MOV.U32 R2, RZ, RZ, R6 ;  /* 0x000000ffff027224 */ /* 0x000fe400078e0006 */
[----:B------:R-:W-:-:S03]  /*e850*/  FMUL.FTZ R3, R208, UR25 ;  /* 0x00000019d0037c20 */ /* 0x000fc60008410000 */
[----:B------:R-:W-:Y:S01]  /*e860*/  I2FP.F32.S32 R2, R2 ;  /* 0x0000000200027245 */ /* 0x000fe20000201400 */
[----:B------:R3:W4:Y:S04]  /*e870*/  MUFU.TANH R9, R3 ;  /* 0x0000000300097308 */ /* 0x0007280000002400 */
[----:B--2---:R-:W-:Y:S01]  /*e880*/  FFMA.FTZ R7, R2, -UR19, R7 ;  /* 0x8000001302077c23 */ /* 0x004fe20008010007 */
[----:B------:R-:W-:-:S04]  /*e890*/  VIADD R2, R0, 0x38 ;  /* 0x0000003800027836 */ /* 0x000fc80000000000 */
[----:B------:R-:W-:Y:S02]  /*e8a0*/  FSEL R210, R7, -INF , !P0 ;  /* 0xff80000007d27808 */ /* 0x000fe40004000000 */
[----:B---3--:R-:W-:Y:S01]  /*e8b0*/  I2FP.F32.S32 R3, R5 ;  /* 0x0000000500037245 */ /* 0x008fe20000201400 */
[----:B------:R-:W-:Y:S01]  /*e8c0*/  FMUL.FTZ R5, R139, UR25 ;  /* 0x000000198b057c20 */ /* 0x000fe20008410000 */
[----:B------:R-:W-:Y:S01]  /*e8d0*/  FMUL.FTZ R7, R73, UR25 ;  /* 0x0000001949077c20 */ /* 0x000fe20008410000 */
[----:B------:R-:W-:Y:S02]  /*e8e0*/  FSEL R211, R12, -INF , !P5 ;  /* 0xff8000000cd37808 */ /* 0x000fe40006800000 */
[----:B------:R-:W-:Y:S01]  /*e8f0*/  FSEL R208, R11, -INF , !P4 ;  /* 0xff8000000bd07808 */ /* 0x000fe20006000000 */
[----:B-1----:R-:W-:Y:S01]  /*e900*/  FFMA.FTZ R13, R3, -UR19, R4 ;  /* 0x80000013030d7c23 */ /* 0x002fe20008010004 */
[----:B------:R-:W-:Y:S01]  /*e910*/  FMUL.FTZ R3, R137, UR25 ;  /* 0x0000001989037c20 */ /* 0x000fe20008410000 */
[--C-:B------:R-:W-:Y:S01]  /*e920*/  IMAD.IADD R4, R248, 0x1, -R2.reuse ;  /* 0x00000001f8047824 */ /* 0x100fe200078e0a02 */
[----:B------:R1:W2:Y:S01]  /*e930*/  MUFU.TANH R8, R5 ;  /* 0x0000000500087308 */ /* 0x0002a20000002400 */
[----:B------:R-:W-:Y:S01]  /*e940*/  FSEL R209, R10, -INF , !P3 ;  /* 0xff8000000ad17808 */ /* 0x000fe20005800000 */
[----:B------:R-:W-:Y:S01]  /*e950*/  IMAD.IADD R6, R249, 0x1, -R2 ;  /* 0x00000001f9067824 */ /* 0x000fe200078e0a02 */
[----:B------:R-:W-:Y:S01]  /*e960*/  ISETP.GE.AND P5, PT, R2, R72, PT ;  /* 0x000000480200720c */ /* 0x000fe20003fa6270 */
[----:B------:R-:W-:Y:S01]  /*e970*/  VIADD R0, R0, 0x39 ;  /* 0x0000003900007836 */ /* 0x000fe20000000000 */
[C---:B------:R-:W-:Y:S01]  /*e980*/  ISETP.GE.AND P4, PT, R2.reuse, R71, PT ;  /* 0x000000470200720c */ /* 0x040fe20003f86270 */
[----:B------:R3:W5:Y:S02]  /*e990*/  LDL.LU R73, [R1+0xa4] ;  /* 0x0000a40001497983 */ /* 0x0007640000300800 */
[----:B------:R4:W2:Y:S01]  /*e9a0*/  MUFU.TANH R14, R3 ;  /* 0x00000003000e7308 */ /* 0x0008a20000002400 */
[----:B------:R-:W-:-:S02]  /*e9b0*/  ISETP.GE.AND P3, PT, R2, R70, PT ;  /* 0x000000460200720c */ /* 0x000fc40003f66270 */
[C---:B------:R-:W-:Y:S02]  /*e9c0*/  ISETP.GE.AND P0, PT, R2.reuse, R252, PT ;  /* 0x000000fc0200720c */ /* 0x040fe40003f06270 */
[C---:B------:R-:W-:Y:S02]  /*e9d0*/  ISETP.LT.OR P5, PT, R2.reuse, R247, P5 ;  /* 0x000000f70200720c */ /* 0x040fe40002fa1670 */
[----:B-1----:R-:W-:Y:S01]  /*e9e0*/  IABS R5, R4 ;  /* 0x0000000400057213 */ /* 0x002fe20000000000 */
[----:B------:R-:W1:Y:S01]  /*e9f0*/  MUFU.TANH R7, R7 ;  /* 0x0000000700077308 */ /* 0x000e620000002400 */
[----:B------:R-:W-:Y:S01]  /*ea00*/  ISETP.LT.OR P4, PT, R2, R246, P4 ;  /* 0x000000f60200720c */ /* 0x000fe20002781670 */
[----:B----4-:R-:W-:Y:S01]  /*ea10*/  IMAD.IADD R3, R250, 0x1, -R2 ;  /* 0x00000001fa037824 */ /* 0x010fe200078e0a02 */
[----:B------:R-:W-:Y:S02]  /*ea20*/  I2FP.F32.S32 R5, R5 ;  /* 0x0000000500057245 */ /* 0x000fe40000201400 */
[----:B------:R-:W-:-:S02]  /*ea30*/  ISETP.LT.OR P3, PT, R2, R245, P3 ;  /* 0x000000f50200720c */ /* 0x000fc40001f61670 */
[----:B------:R-:W-:Y:S02]  /*ea40*/  IABS R4, R3 ;  /* 0x0000000300047213 */ /* 0x000fe40000000000 */
[----:B------:R-:W-:Y:S01]  /*ea50*/  ISETP.LT.OR P0, PT, R2, R244, P0 ;  /* 0x000000f40200720c */ /* 0x000fe20000701670 */
[----:B------:R-:W-:Y:S01]  /*ea60*/  IMAD.IADD R2, R251, 0x1, -R2 ;  /* 0x00000001fb027824 */ /* 0x000fe200078e0a02 */
[----:B------:R-:W-:Y:S01]  /*ea70*/  IABS R3, R6 ;  /* 0x0000000600037213 */ /* 0x000fe20000000000 */
[----:B------:R-:W-:Y:S01]  /*ea80*/  FFMA.FTZ R9, R5, -UR19, R9 ;  /* 0x8000001305097c23 */ /* 0x000fe20008010009 */
[----:B------:R-:W-:Y:S02]  /*ea90*/  I2FP.F32.S32 R4, R4 ;  /* 0x0000000400047245 */ /* 0x000fe40000201400 */
[----:B------:R-:W-:Y:S02]  /*eaa0*/  I2FP.F32.S32 R3, R3 ;  /* 0x0000000300037245 */ /* 0x000fe40000201400 */
[----:B------:R-:W-:Y:S01]  /*eab0*/  IABS R5, R2 ;  /* 0x0000000200057213 */ /* 0x000fe20000000000 */
[----:B--2---:R-:W-:Y:S01]  /*eac0*/  FFMA.FTZ R8, R4, -UR19, R8 ;  /* 0x8000001304087c23 */ /* 0x004fe20008010008 */
[----:B------:R-:W-:Y:S01]  /*ead0*/  FSEL R143, R13, -INF , !P6 ;  /* 0xff8000000d8f7808 */ /* 0x000fe20007000000 */
[----:B------:R-:W-:Y:S01]  /*eae0*/  FFMA.FTZ R6, R3, -UR19, R14 ;  /* 0x8000001303067c23 */ /* 0x000fe2000801000e */
[----:B------:R-:W-:Y:S01]  /*eaf0*/  I2FP.F32.S32 R5, R5 ;  /* 0x0000000500057245 */ /* 0x000fe20000201400 */
[----:B------:R-:W-:Y:S01]  /*eb00*/  FMUL.FTZ R3, R138, UR25 ;  /* 0x000000198a037c20 */ /* 0x000fe20008410000 */
[----:B------:R-:W-:-:S02]  /*eb10*/  ISETP.GE.AND P6, PT, R0, R72, PT ;  /* 0x000000480000720c */ /* 0x000fc40003fc6270 */
[----:B------:R-:W-:Y:S01]  /*eb20*/  FSEL R138, R9, -INF , !P5 ;  /* 0xff800000098a7808 */ /* 0x000fe20006800000 */
[----:B------:R3:W5:Y:S01]  /*eb30*/  LDL.LU R72, [R1+0xa0] ;  /* 0x0000a00001487983 */ /* 0x0007620000300800 */
[----:B------:R-:W-:Y:S01]  /*eb40*/  ISETP.GE.AND P5, PT, R0, R71, PT ;  /* 0x000000470000720c */ /* 0x000fe20003fa6270 */
[----:B-1----:R-:W-:Y:S01]  /*eb50*/  FFMA.FTZ R5, R5, -UR19, R7 ;  /* 0x8000001305057c23 */ /* 0x002fe20008010007 */
[----:B------:R-:W-:Y:S01]  /*eb60*/  FSEL R140, R8, -INF , !P4 ;  /* 0xff800000088c7808 */ /* 0x000fe20006000000 */
[----:B------:R3:W5:Y:S01]  /*eb70*/  LDL.LU R71, [R1+0x9c] ;  /* 0x00009c0001477983 */ /* 0x0007620000300800 */
[----:B------:R-:W-:Y:S01]  /*eb80*/  ISETP.GE.AND P4, PT, R0, R70, PT ;  /* 0x000000460000720c */ /* 0x000fe20003f86270 */
[----:B------:R-:W-:Y:S01]  /*eb90*/  FMUL.FTZ R7, R69, UR25 ;  /* 0x0000001945077c20 */ /* 0x000fe20008410000 */
[----:B------:R-:W-:Y:S01]  /*eba0*/  FSEL R142, R6, -INF , !P3 ;  /* 0xff800000068e7808 */ /* 0x000fe20005800000 */
[----:B------:R3:W5:Y:S01]  /*ebb0*/  LDL.LU R70, [R1+0x98] ;  /* 0x0000980001467983 */ /* 0x0007620000300800 */
[----:B------:R-:W-:-:S03]  /*ebc0*/  FMUL.FTZ R6, R68, UR25 ;  /* 0x0000001944067c20 */ /* 0x000fc60008410000 */
[----:B------:R3:W5:Y:S04]  /*ebd0*/  LDL.LU R69, [R1+0x94] ;  /* 0x0000940001457983 */ /* 0x0007680000300800 */
[----:B------:R3:W5:Y:S01]  /*ebe0*/  LDL.LU R68, [R1+0x90] ;  /* 0x0000900001447983 */ /* 0x0007620000300800 */
[----:B------:R-:W-:Y:S01]  /*ebf0*/  FMUL.FTZ R4, R136, UR25 ;  /* 0x0000001988047c20 */ /* 0x000fe20008410000 */
[----:B------:R1:W2:Y:S08]  /*ec00*/  MUFU.TANH R14, R3 ;  /* 0x00000003000e7308 */ /* 0x0002b00000002400 */
[----:B------:R4:W3:Y:S01]  /*ec10*/  MUFU.TANH R10, R4 ;  /* 0x00000004000a7308 */ /* 0x0008e20000002400 */
[----:B-1----:R-:W-:-:S02]  /*ec20*/  IMAD.IADD R3, R248, 0x1, -R0 ;  /* 0x00000001f8037824 */ /* 0x002fc400078e0a00 */
[----:B----4-:R-:W-:-:S03]  /*ec30*/  IMAD.IADD R4, R250, 0x1, -R0 ;  /* 0x00000001fa047824 */ /* 0x010fc600078e0a00 */
[----:B------:R-:W-:Y:S02]  /*ec40*/  IABS R3, R3 ;  /* 0x0000000300037213 */ /* 0x000fe40000000000 */
[----:B------:R-:W-:Y:S02]  /*ec50*/  IABS R2, R4 ;  /* 0x0000000400027213 */ /* 0x000fe40000000000 */
[----:B------:R-:W-:Y:S02]  /*ec60*/  I2FP.F32.S32 R3, R3 ;  /* 0x0000000300037245 */ /* 0x000fe40000201400 */
[----:B------:R-:W-:Y:S02]  /*ec70*/  I2FP.F32.S32 R2, R2 ;  /* 0x0000000200027245 */ /* 0x000fe40000201400 */
[----:B------:R-:W-:Y:S01]  /*ec80*/  ISETP.GE.AND P3, PT, R0, R252, PT ;  /* 0x000000fc0000720c */ /* 0x000fe20003f66270 */
[----:B--2---:R-:W-:Y:S01]  /*ec90*/  FFMA.FTZ R4, R3, -UR19, R14 ;  /* 0x8000001303047c23 */ /* 0x004fe2000801000e */
[----:B------:R-:W1:Y:S01]  /*eca0*/  MUFU.TANH R7, R7 ;  /* 0x0000000700077308 */ /* 0x000e620000002400 */
[----:B---3--:R-:W-:Y:S01]  /*ecb0*/  FFMA.FTZ R3, R2, -UR19, R10 ;  /* 0x8000001302037c23 */ /* 0x008fe2000801000a */
[C---:B------:R-:W-:Y:S01]  /*ecc0*/  ISETP.LT.OR P6, PT, R0.reuse, R247, P6 ;  /* 0x000000f70000720c */ /* 0x040fe200037c1670 */
[----:B------:R-:W-:Y:S01]  /*ecd0*/  IMAD.IADD R2, R249, 0x1, -R0 ;  /* 0x00000001f9027824 */ /* 0x000fe200078e0a00 */
[----:B------:R-:W-:-:S02]  /*ece0*/  ISETP.LT.OR P5, PT, R0, R246, P5 ;  /* 0x000000f60000720c */ /* 0x000fc40002fa1670 */
[C---:B------:R-:W-:Y:S02]  /*ecf0*/  ISETP.LT.OR P4, PT, R0.reuse, R245, P4 ;  /* 0x000000f50000720c */ /* 0x040fe40002781670 */
[----:B------:R-:W2:Y:S01]  /*ed00*/  MUFU.TANH R6, R6 ;  /* 0x0000000600067308 */ /* 0x000ea20000002400 */
[----:B------:R-:W-:Y:S01]  /*ed10*/  ISETP.LT.OR P3, PT, R0, R244, P3 ;  /* 0x000000f40000720c */ /* 0x000fe20001f61670 */
[----:B------:R-:W-:Y:S01]  /*ed20*/  IMAD.IADD R0, R251, 0x1, -R0 ;  /* 0x00000001fb007824 */ /* 0x000fe200078e0a00 */
[----:B------:R-:W-:Y:S02]  /*ed30*/  FSEL R141, R5, -INF , !P0 ;  /* 0xff800000058d7808 */ /* 0x000fe40004000000 */
[----:B------:R-:W-:Y:S02]  /*ed40*/  PLOP3.LUT P0, PT, PT, PT, UP0, 0x80, 0x0 ;  /* 0x000000000000781c */ /* 0x000fe40003f0f008 */
[----:B------:R-:W-:Y:S02]  /*ed50*/  IABS R2, R2 ;  /* 0x0000000200027213 */ /* 0x000fe40000000000 */
[----:B------:R-:W-:-:S02]  /*ed60*/  IABS R0, R0 ;  /* 0x0000000000007213 */ /* 0x000fc40000000000 */
[----:B------:R-:W-:Y:S02]  /*ed70*/  I2FP.F32.S32 R2, R2 ;  /* 0x0000000200027245 */ /* 0x000fe40000201400 */
[----:B------:R-:W-:-:S03]  /*ed80*/  I2FP.F32.S32 R0, R0 ;  /* 0x0000000000007245 */ /* 0x000fc60000201400 */
[----:B-1----:R-:W-:Y:S02]  /*ed90*/  FFMA.FTZ R2, R2, -UR19, R7 ;  /* 0x8000001302027c23 */ /* 0x002fe40008010007 */
[----:B--2---:R-:W-:Y:S01]  /*eda0*/  FFMA.FTZ R0, R0, -UR19, R6 ;  /* 0x8000001300007c23 */ /* 0x004fe20008010006 */
[----:B------:R-:W-:Y:S02]  /*edb0*/  FSEL R14, R4, -INF , !P6 ;  /* 0xff800000040e7808 */ /* 0x000fe40007000000 */
[----:B------:R-:W-:Y:S02]  /*edc0*/  FSEL R136, R3, -INF , !P5 ;  /* 0xff80000003887808 */ /* 0x000fe40006800000 */
[----:B------:R-:W-:Y:S02]  /*edd0*/  FSEL R137, R2, -INF , !P4 ;  /* 0xff80000002897808 */ /* 0x000fe40006000000 */
[----:B------:R-:W-:Y:S01]  /*ede0*/  FSEL R139, R0, -INF , !P3 ;  /* 0xff800000008b7808 */ /* 0x000fe20005800000 */
[----:B------:R-:W-:Y:S06]  /*edf0*/  @!P0 BRA `(.L_x_1001) ;  /* 0x00000004005c8947 */ /* 0x000fec0003800000 */
        /* <DEDUP_REMOVED lines=85> */
.L_x_1003:
[----:B------:R-:W-:Y:S05]  /*f350*/  BSYNC B0 ;  /* 0x0000000000007941 */ /* 0x000fea0003800000 */
.L_x_1002:
[----:B------:R-:W0:Y:S02]  /*f360*/  LDGDEPBAR ;  /* 0x00000000000079af */ /* 0x000e240000000000 */
.L_x_1001:
[----:B------:R-:W3:Y:S01]  /*f370*/  LDL.LU R49, [R1+0x1c] ;  /* 0x00001c0001317983 */ /* 0x000ee20000300800 */
[----:B------:R-:W-:Y:S01]  /*f380*/  IMAD.MOV.U32 R58, RZ, RZ, R25 ;  /* 0x000000ffff3a7224 */ /* 0x000fe200078e0019 */
[----:B------:R-:W-:Y:S01]  /*f390*/  MOV R50, R30 ;  /* 0x0000001e00327202 */ /* 0x000fe20000000f00 */
[----:B------:R-:W-:Y:S01]  /*f3a0*/  IMAD.MOV.U32 R51, RZ, RZ, R28 ;  /* 0x000000ffff337224 */ /* 0x000fe200078e001c */
[----:B------:R-:W4:Y:S01]  /*f3b0*/  LDL.LU R25, [R1+0x30] ;  /* 0x0000300001197983 */ /* 0x000f220000300800 */
[----:B------:R-:W-:-:S03]  /*f3c0*/  MOV R57, R27 ;  /* 0x0000001b00397202 */ /* 0x000fc60000000f00 */
[----:B------:R1:W-:Y:S04]  /*f3d0*/  STL [R1+0xac], R235 ;  /* 0x0000aceb01007387 */ /* 0x0003e80000100800 */
[----:B-1----:R-:W4:Y:S01]  /*f3e0*/  LDL.LU R235, [R1+0x10] ;  /* 0x0000100001eb7983 */ /* 0x002f220000300800 */
[----:B------:R-:W-:-:S04]  /*f3f0*/  FMNMX.FTZ R0, R135, R19, !PT ;  /* 0x0000001387007209 */ /* 0x000fc80007810000 */
[----:B------:R-:W-:-:S04]  /*f400*/  FMNMX.FTZ R0, R20, R0, !PT ;  /* 0x0000000014007209 */ /* 0x000fc80007810000 */
[----:B------:R-:W-:-:S04]  /*f410*/  FMNMX.FTZ R0, R17, R0, !PT ;  /* 0x0000000011007209 */ /* 0x000fc80007810000 */
[----:B------:R-:W-:Y:S01]  /*f420*/  FMNMX.FTZ R0, R15, R0, !PT ;  /* 0x000000000f007209 */ /* 0x000fe20007810000 */
[----:B------:R-:W-:Y:S04]  /*f430*/  STL [R1+0xa8], R234 ;  /* 0x0000a8ea01007387 */ /* 0x000fe80000100800 */
[----:B------:R-:W-:Y:S04]  /*f440*/  STL [R1+0xa4], R233 ;  /* 0x0000a4e901007387 */ /* 0x000fe80000100800 */
[----:B------:R-:W-:Y:S04]  /*f450*/  STL [R1+0xa0], R232 ;  /* 0x0000a0e801007387 */ /* 0x000fe80000100800 */
        /* <DEDUP_REMOVED lines=56> */
[----:B------:R-:W2:Y:S01]  /*f7e0*/  SHFL.BFLY PT, R6, R0, 0x2, 0x1f ;  /* 0x0c401f0000067f89 */ /* 0x000ea200000e0000 */
[----:B----4-:R-:W-:Y:S02]  /*f7f0*/  FMNMX.FTZ R3, R235, R3, !PT ;  /* 0x00000003eb037209 */ /* 0x010fe40007810000 */
[----:B------:R-:W-:Y:S02]  /*f800*/  FMNMX.FTZ R4, R210, R4, !PT ;  /* 0x00000004d2047209 */ /* 0x000fe40007810000 */
[----:B------:R-:W-:-:S02]  /*f810*/  FMNMX.FTZ R3, R53, R3, !PT ;  /* 0x0000000335037209 */ /* 0x000fc40007810000 */
[----:B------:R-:W-:Y:S02]  /*f820*/  FMNMX.FTZ R4, R142, R4, !PT ;  /* 0x000000048e047209 */ /* 0x000fe40007810000 */
[----:B------:R-:W-:Y:S02]  /*f830*/  FMNMX.FTZ R5, R219, R3, !PT ;  /* 0x00000003db057209 */ /* 0x000fe40007810000 */
[----:B------:R-:W-:Y:S02]  /*f840*/  FMNMX.FTZ R3, R137, R4, !PT ;  /* 0x0000000489037209 */ /* 0x000fe40007810000 */
[----:B-1----:R-:W-:Y:S02]  /*f850*/  FMNMX.FTZ R10, R2, R7, !PT ;  /* 0x00000007020a7209 */ /* 0x002fe40007810000 */
[----:B------:R-:W-:Y:S02]  /*f860*/  FMNMX.FTZ R2, R216, R5, !PT ;  /* 0x00000005d8027209 */ /* 0x000fe40007810000 */
[----:B------:R-:W1:Y:S02]  /*f870*/  SHFL.BFLY PT, R5, R3, 0x2, 0x1f ;  /* 0x0c401f0003057f89 */ /* 0x000e6400000e0000 */
[----:B------:R-:W-:-:S02]  /*f880*/  FMNMX.FTZ R2, R211, R2, !PT ;  /* 0x00000002d3027209 */ /* 0x000fc40007810000 */
[----:B--2---:R-:W-:Y:S02]  /*f890*/  FMNMX.FTZ R0, R0, R6, !PT ;  /* 0x0000000600007209 */ /* 0x004fe40007810000 */
[----:B------:R-:W-:-:S03]  /*f8a0*/  FMNMX.FTZ R2, R143, R2, !PT ;  /* 0x000000028f027209 */ /* 0x000fc60007810000 */
[----:B------:R-:W2:Y:S01]  /*f8b0*/  SHFL.BFLY PT, R7, R0, 0x1, 0x1f ;  /* 0x0c201f0000077f89 */ /* 0x000ea200000e0000 */
[----:B------:R-:W-:-:S04]  /*f8c0*/  FMNMX.FTZ R2, R141, R2, !PT ;  /* 0x000000028d027209 */ /* 0x000fc80007810000 */
[----:B------:R-:W-:Y:S01]  /*f8d0*/  FMNMX.FTZ R2, R139, R2, !PT ;  /* 0x000000028b027209 */ /* 0x000fe20007810000 */
[----:B------:R-:W-:Y:S01]  /*f8e0*/  FMUL.FTZ R13, R10, UR10 ;  /* 0x0000000a0a0d7c20 */ /* 0x000fe20008410000 */
[----:B-1----:R-:W-:-:S03]  /*f8f0*/  FMNMX.FTZ R3, R3, R5, !PT ;  /* 0x0000000503037209 */ /* 0x002fc60007810000 */
[----:B------:R-:W1:Y:S01]  /*f900*/  SHFL.BFLY PT, R5, R2, 0x2, 0x1f ;  /* 0x0c401f0002057f89 */ /* 0x000e6200000e0000 */
[----:B------:R-:W-:-:S04]  /*f910*/  FSETP.NEU.FTZ.AND P5, PT, R10, -INF , PT ;  /* 0xff8000000a00780b */ /* 0x000fc80003fbd000 */
[----:B------:R-:W-:Y:S02]  /*f920*/  FSEL R13, R13, RZ, P5 ;  /* 0x000000ff0d0d7208 */ /* 0x000fe40002800000 */
[----:B--2---:R-:W-:-:S03]  /*f930*/  FMNMX.FTZ R231, R0, R7, !PT ;  /* 0x0000000700e77209 */ /* 0x004fc60007810000 */
[----:B------:R-:W-:-:S04]  /*f940*/  FFMA.FTZ R0, R17, UR10, -R13 ;  /* 0x0000000a11007c23 */ /* 0x000fc8000801080d */
[----:B------:R2:W-:Y:S01]  /*f950*/  MUFU.EX2 R224, R0 ;  /* 0x0000000000e07308 */ /* 0x0005e20000000800 */
[--C-:B------:R-:W-:Y:S01]  /*f960*/  FFMA.FTZ R4, R19, UR10, -R13.reuse ;  /* 0x0000000a13047c23 */ /* 0x100fe2000801080d */
[----:B------:R-:W3:Y:S01]  /*f970*/  SHFL.BFLY PT, R6, R3, 0x1, 0x1f ;  /* 0x0c201f0003067f89 */ /* 0x000ee200000e0000 */
[----:B--2---:R-:W-:-:S05]  /*f980*/  FFMA.FTZ R0, R15, UR10, -R13 ;  /* 0x0000000a0f007c23 */ /* 0x004fca000801080d */
[----:B------:R1:W-:Y:S01]  /*f990*/  MUFU.EX2 R19, R0 ;  /* 0x0000000000137308 */ /* 0x0003e20000000800 */
[----:B------:R-:W-:Y:S01]  /*f9a0*/  FMUL.FTZ R12, R231, UR10 ;  /* 0x0000000ae70c7c20 */ /* 0x000fe20008410000 */
[----:B-1----:R-:W-:-:S05]  /*f9b0*/  FMNMX.FTZ R0, R2, R5, !PT ;  /* 0x0000000502007209 */ /* 0x002fca0007810000 */
[----:B------:R-:W1:Y:S01]  /*f9c0*/  SHFL.BFLY PT, R5, R0, 0x1, 0x1f ;  /* 0x0c201f0000057f89 */ /* 0x000e6200000e0000 */
[----:B------:R-:W-:-:S04]  /*f9d0*/  FSETP.NEU.FTZ.AND P4, PT, R231, -INF , PT ;  /* 0xff800000e700780b */ /* 0x000fc80003f9d000 */
[----:B------:R-:W-:Y:S02]  /*f9e0*/  FSEL R12, R12, RZ, P4 ;  /* 0x000000ff0c0c7208 */ /* 0x000fe40002000000 */
[----:B---3--:R-:W-:-:S03]  /*f9f0*/  FMNMX.FTZ R11, R3, R6, !PT ;  /* 0x00000006030b7209 */ /* 0x008fc60007810000 */
[--C-:B------:R-:W-:Y:S01]  /*fa00*/  FFMA.FTZ R2, R21, UR10, -R12.reuse ;  /* 0x0000000a15027c23 */ /* 0x100fe2000801080c */
[----:B------:R2:W-:Y:S03]  /*fa10*/  STL [R1+0x28], R10 ;  /* 0x0000280a01007387 */ /* 0x0005e60000100800 */
[----:B------:R3:W-:Y:S01]  /*fa20*/  MUFU.EX2 R9, R2 ;  /* 0x0000000200097308 */ /* 0x0007e20000000800 */
[----:B------:R-:W-:Y:S04]  /*fa30*/  STL [R1+0x3c], R231 ;  /* 0x00003ce701007387 */ /* 0x000fe80000100800 */
[----:B------:R4:W-:Y:S01]  /*fa40*/  STL [R1+0x24], R11 ;  /* 0x0000240b01007387 */ /* 0x0009e20000100800 */
[----:B-1----:R-:W-:Y:S01]  /*fa50*/  FMNMX.FTZ R232, R0, R5, !PT ;  /* 0x0000000500e87209 */ /* 0x002fe20007810000 */
[----:B---3--:R-:W-:-:S04]  /*fa60*/  FFMA.FTZ R2, R24, UR10, -R12 ;  /* 0x0000000a18027c23 */ /* 0x008fc8000801080c */
[----:B------:R-:W-:Y:S01]  /*fa70*/  STL [R1+0x20], R232 ;  /* 0x000020e801007387 */ /* 0x000fe20000100800 */
[C---:B------:R-:W-:Y:S01]  /*fa80*/  FSETP.NEU.FTZ.AND P3, PT, R11.reuse, -INF , PT ;  /* 0xff8000000b00780b */ /* 0x040fe20003f7d000 */
[----:B------:R1:W-:Y:S02]  /*fa90*/  MUFU.EX2 R234, R2 ;  /* 0x0000000200ea7308 */ /* 0x0003e40000000800 */
[----:B------:R-:W3:Y:S01]  /*faa0*/  LDL.LU R233, [R1+0x38] ;  /* 0x0000380001e97983 */ /* 0x000ee20000300800 */
[----:B------:R-:W-:-:S03]  /*fab0*/  FMUL.FTZ R3, R11, UR10 ;  /* 0x0000000a0b037c20 */ /* 0x000fc60008410000 */
[----:B------:R-:W4:Y:S01]  /*fac0*/  LDL.LU R17, [R1+0x2c] ;  /* 0x00002c0001117983 */ /* 0x000f220000300800 */
[----:B-1----:R-:W-:-:S04]  /*fad0*/  FFMA.FTZ R2, R18, UR10, -R12 ;  /* 0x0000000a12027c23 */ /* 0x002fc8000801080c */
[----:B------:R1:W-:Y:S01]  /*fae0*/  MUFU.EX2 R230, R2 ;  /* 0x0000000200e67308 */ /* 0x0003e20000000800 */
[----:B------:R-:W-:-:S07]  /*faf0*/  FSEL R3, R3, RZ, P3 ;  /* 0x000000ff03037208 */ /* 0x000fce0001800000 */
[----:B------:R2:W-:Y:S01]  /*fb00*/  MUFU.EX2 R8, R4 ;  /* 0x0000000400087308 */ /* 0x0005e20000000800 */
[----:B-1----:R-:W-:-:S05]  /*fb10*/  FSEL R2, R11, RZ, P3 ;  /* 0x000000ff0b027208 */ /* 0x002fca0001800000 */
[----:B------:R-:W-:Y:S01]  /*fb20*/  FADD.FTZ R2, R133, -R2 ;  /* 0x8000000285027221 */ /* 0x000fe20000010000 */
[----:B--2---:R-:W-:-:S03]  /*fb30*/  FFMA.FTZ R4, R20, UR10, -R13 ;  /* 0x0000000a14047c23 */ /* 0x004fc6000801080d */
[----:B------:R-:W-:Y:S01]  /*fb40*/  FMUL.FTZ R0, R2, UR10 ;  /* 0x0000000a02007c20 */ /* 0x000fe20008410000 */
[C---:B------:R-:W-:Y:S01]  /*fb50*/  FMUL.FTZ R2, R232.reuse, UR10 ;  /* 0x0000000ae8027c20 */ /* 0x040fe20008410000 */
[----:B------:R1:W-:Y:S01]  /*fb60*/  MUFU.EX2 R48, R4 ;  /* 0x0000000400307308 */ /* 0x0003e20000000800 */
[----:B------:R-:W-:-:S04]  /*fb70*/  FSETP.NEU.FTZ.AND P3, PT, R232, -INF , PT ;  /* 0xff800000e800780b */ /* 0x000fc80003f7d000 */
[----:B------:R-:W-:-:S03]  /*fb80*/  FSEL R2, R2, RZ, P3 ;  /* 0x000000ff02027208 */ /* 0x000fc60001800000 */
[----:B------:R-:W-:Y:S01]  /*fb90*/  MUFU.EX2 R0, R0 ;  /* 0x0000000000007308 */ /* 0x000fe20000000800 */
[----:B-1----:R-:W-:-:S07]  /*fba0*/  FFMA.FTZ R4, R22, UR10, -R3 ;  /* 0x0000000a16047c23 */ /* 0x002fce0008010803 */
[----:B------:R-:W1:Y:S01]  /*fbb0*/  MUFU.EX2 R7, R4 ;  /* 0x0000000400077308 */ /* 0x000e620000000800 */
[----:B------:R-:W-:-:S07]  /*fbc0*/  FFMA.FTZ R5, R23, UR10, -R2 ;  /* 0x0000000a17057c23 */ /* 0x000fce0008010802 */
[----:B------:R2:W-:Y:S02]  /*fbd0*/  MUFU.EX2 R6, R5 ;  /* 0x0000000500067308 */ /* 0x0005e40000000800 */
[----:B--2---:R-:W-:-:S05]  /*fbe0*/  FSEL R5, R10, RZ, P5 ;  /* 0x000000ff0a057208 */ /* 0x004fca0002800000 */
[----:B------:R-:W-:Y:S01]  /*fbf0*/  FADD.FTZ R5, R135, -R5 ;  /* 0x8000000587057221 */ /* 0x000fe20000010000 */
[-C--:B-1----:R-:W-:Y:S01]  /*fc00*/  FFMA.FTZ R135, R25, R0.reuse, R7 ;  /* 0x0000000019877223 */ /* 0x082fe20000010007 */
[----:B------:R-:W-:Y:S01]  /*fc10*/  FMUL.FTZ R25, R105, R0 ;  /* 0x0000000069197220 */ /* 0x000fe20000410000 */
[----:B------:R-:W-:Y:S02]  /*fc20*/  IMAD.MOV.U32 R105, RZ, RZ, R10 ;  /* 0x000000ffff697224 */ /* 0x000fe400078e000a */
[----:B------:R-:W2:Y:S01]  /*fc30*/  LDL.LU R10, [R1+0x34] ;  /* 0x00003400010a7983 */ /* 0x000ea20000300800 */
[----:B------:R-:W-:-:S04]  /*fc40*/  FFMA.FTZ R4, R16, UR10, -R12 ;  /* 0x0000000a10047c23 */ /* 0x000fc8000801080c */
[----:B------:R1:W-:Y:S01]  /*fc50*/  MUFU.EX2 R20, R4 ;  /* 0x0000000400147308 */ /* 0x0003e20000000800 */
[----:B------:R-:W-:Y:S01]  /*fc60*/  FMUL.FTZ R204, R204, R0 ;  /* 0x00000000cccc7220 */ /* 0x000fe20000410000 */
[----:B-1----:R-:W-:-:S05]  /*fc70*/  FSEL R4, R232, RZ, P3 ;  /* 0x000000ffe8047208 */ /* 0x002fca0001800000 */
[----:B------:R-:W-:-:S04]  /*fc80*/  FADD.FTZ R4, R132, -R4 ;  /* 0x8000000484047221 */ /* 0x000fc80000010000 */
[----:B------:R-:W-:Y:S01]  /*fc90*/  FMUL.FTZ R4, R4, UR10 ;  /* 0x0000000a04047c20 */ /* 0x000fe20008410000 */
[-C--:B------:R-:W-:Y:S01]  /*fca0*/  FMUL.FTZ R205, R205, R0.reuse ;  /* 0x00000000cdcd7220 */ /* 0x080fe20000410000 */
[-C--:B------:R-:W-:Y:S01]  /*fcb0*/  FMUL.FTZ R200, R200, R0.reuse ;  /* 0x00000000c8c87220 */ /* 0x080fe20000410000 */
[-C--:B------:R-:W-:Y:S01]  /*fcc0*/  FMUL.FTZ R201, R201, R0.reuse ;  /* 0x00000000c9c97220 */ /* 0x080fe20000410000 */
[-C--:B------:R-:W-:Y:S01]  /*fcd0*/  FMUL.FTZ R196, R196, R0.reuse ;  /* 0x00000000c4c47220 */ /* 0x080fe20000410000 */
[-C--:B------:R-:W-:Y:S01]  /*fce0*/  FMUL.FTZ R197, R197, R0.reuse ;  /* 0x00000000c5c57220 */ /* 0x080fe20000410000 */
[----:B------:R-:W1:Y:S01]  /*fcf0*/  MUFU.EX2 R4, R4 ;  /* 0x0000000400047308 */ /* 0x000e620000000800 */
        /* <DEDUP_REMOVED lines=25> */
[----:B------:R-:W-:-:S06]  /*fe90*/  FMUL.FTZ R0, R5, UR10 ;  /* 0x0000000a05007c20 */ /* 0x000fcc0008410000 */
[----:B------:R-:W1:Y:S01]  /*fea0*/  MUFU.EX2 R0, R0 ;  /* 0x0000000000007308 */ /* 0x000e620000000800 */
        /* <DEDUP_REMOVED lines=33> */
[----:B------:R-:W-:Y:S01]  /*100c0*/  IMAD.MOV.U32 R111, RZ, RZ, R19 ;  /* 0x000000ffff6f7224 */ /* 0x000fe200078e0013 */
[----:B------:R1:W-:Y:S01]  /*100d0*/  MUFU.EX2 R21, R5 ;  /* 0x0000000500157308 */ /* 0x0003e20000000800 */
[----:B------:R-:W-:Y:S01]  /*100e0*/  MOV R123, R230 ;  /* 0x000000e6007b7202 */ /* 0x000fe20000000f00 */
[-C--:B------:R-:W-:Y:S01]  /*100f0*/  FMUL.FTZ R172, R172, R0.reuse ;  /* 0x00000000acac7220 */ /* 0x080fe20000410000 */
[-C--:B------:R-:W-:Y:S01]  /*10100*/  FMUL.FTZ R173, R173, R0.reuse ;  /* 0x00000000adad7220 */ /* 0x080fe20000410000 */
[-C--:B------:R-:W-:Y:S01]  /*10110*/  FMUL.FTZ R168, R168, R0.reuse ;  /* 0x00000000a8a87220 */ /* 0x080fe20000410000 */
[----:B------:R-:W-:Y:S01]  /*10120*/  FMUL.FTZ R169, R169, R0 ;  /* 0x00000000a9a97220 */ /* 0x000fe20000410000 */
[----:B-1----:R-:W-:-:S05]  /*10130*/  FSEL R5, R231, RZ, P4 ;  /* 0x000000ffe7057208 */ /* 0x002fca0002000000 */
[----:B------:R-:W-:Y:S01]  /*10140*/  FADD.FTZ R5, R134, -R5 ;  /* 0x8000000586057221 */ /* 0x000fe20000010000 */
[----:B------:R-:W-:-:S03]  /*10150*/  FMUL.FTZ R164, R164, R0 ;  /* 0x00000000a4a47220 */ /* 0x000fc60000410000 */
        /* <DEDUP_REMOVED lines=28> */
[----:B---3--:R-:W-:Y:S01]  /*10320*/  FFMA.FTZ R120, R233, R4, R6 ;  /* 0x00000004e9787223 */ /* 0x008fe20000010006 */
[----:B------:R-:W-:-:S04]  /*10330*/  FFMA.FTZ R4, R42, UR10, -R3 ;  /* 0x0000000a2a047c23 */ /* 0x000fc80008010803 */
[----:B------:R1:W-:Y:S01]  /*10340*/  MUFU.EX2 R229, R4 ;  /* 0x0000000400e57308 */ /* 0x0003e20000000800 */
[----:B----4-:R-:W-:Y:S02]  /*10350*/  FFMA.FTZ R133, R17, R0, R8 ;  /* 0x0000000011857223 */ /* 0x010fe40000010008 */
[----:B------:R-:W3:Y:S01]  /*10360*/  LDSM.16.MT88.4 R16, [R225+0xc000] ;  /* 0x00c00000e110783b */ /* 0x000ee20000004200 */
[----:B-1----:R-:W-:-:S04]  /*10370*/  FFMA.FTZ R4, R40, UR10, -R3 ;  /* 0x0000000a28047c23 */ /* 0x002fc80008010803 */
[----:B------:R1:W-:Y:S02]  /*10380*/  MUFU.EX2 R233, R4 ;  /* 0x0000000400e97308 */ /* 0x0003e40000000800 */
[----:B-1----:R-:W-:-:S06]  /*10390*/  FFMA.FTZ R4, R44, UR10, -R2 ;  /* 0x0000000a2c047c23 */ /* 0x002fcc0008010802 */
[----:B------:R1:W-:Y:S08]  /*103a0*/  MUFU.EX2 R230, R4 ;  /* 0x0000000400e67308 */ /* 0x0003f00000000800 */
[----:B------:R-:W4:Y:S01]  /*103b0*/  MUFU.EX2 R0, R5 ;  /* 0x0000000500007308 */ /* 0x000f220000000800 */
[----:B-1----:R-:W-:-:S07]  /*103c0*/  FFMA.FTZ R4, R43, UR10, -R2 ;  /* 0x0000000a2b047c23 */ /* 0x002fce0008010802 */
[----:B------:R1:W-:Y:S02]  /*103d0*/  MUFU.EX2 R23, R4 ;  /* 0x0000000400177308 */ /* 0x0003e40000000800 */
[----:B-1----:R-:W-:-:S06]  /*103e0*/  FFMA.FTZ R4, R41, UR10, -R2 ;  /* 0x0000000a29047c23 */ /* 0x002fcc0008010802 */
[----:B------:R1:W3:Y:S01]  /*103f0*/  MUFU.EX2 R106, R4 ;  /* 0x00000004006a7308 */ /* 0x0002e20000000800 */
[----:B------:R-:W-:Y:S01]  /*10400*/  MOV R134, R20 ;  /* 0x0000001400867202 */ /* 0x000fe20000000f00 */
[-C--:B----4-:R-:W-:Y:S01]  /*10410*/  FMUL.FTZ R174, R174, R0.reuse ;  /* 0x00000000aeae7220 */ /* 0x090fe20000410000 */
[----:B------:R-:W-:Y:S01]  /*10420*/  MOV R104, R11 ;  /* 0x0000000b00687202 */ /* 0x000fe20000000f00 */
[----:B------:R-:W-:Y:S01]  /*10430*/  FMUL.FTZ R175, R175, R0 ;  /* 0x00000000afaf7220 */ /* 0x000fe20000410000 */
[----:B------:R-:W-:Y:S01]  /*10440*/  F2FP.BF16.F32.PACK_AB R5, R230, R6 ;  /* 0x00000006e605723e */ /* 0x000fe200000010ff */
[----:B------:R-:W-:Y:S01]  /*10450*/  FMUL.FTZ R170, R170, R0 ;  /* 0x00000000aaaa7220 */ /* 0x000fe20000410000 */
[----:B------:R-:W-:Y:S01]  /*10460*/  F2FP.BF16.F32.PACK_AB R8, R48, R8 ;  /* 0x000000083008723e */ /* 0x000fe200000010ff */
[-C--:B------:R-:W-:Y:S01]  /*10470*/  FMUL.FTZ R171, R171, R0.reuse ;  /* 0x00000000abab7220 */ /* 0x080fe20000410000 */
[----:B------:R-:W-:Y:S02]  /*10480*/  F2FP.BF16.F32.PACK_AB R11, R134, R123 ;  /* 0x0000007b860b723e */ /* 0x000fe400000010ff */
[----:B------:R-:W-:Y:S01]  /*10490*/  F2FP.BF16.F32.PACK_AB R6, R233, R229 ;  /* 0x000000e5e906723e */ /* 0x000fe200000010ff */
[----:B--2---:R-:W-:Y:S01]  /*104a0*/  FFMA.FTZ R132, R10, R0, R9 ;  /* 0x000000000a847223 */ /* 0x004fe20000010009 */
[----:B-1----:R-:W-:-:S02]  /*104b0*/  F2FP.BF16.F32.PACK_AB R4, R21, R7 ;  /* 0x000000071504723e */ /* 0x002fc400000010ff */
[----:B------:R-:W-:Y:S02]  /*104c0*/  F2FP.BF16.F32.PACK_AB R9, R234, R9 ;  /* 0x00000009ea09723e */ /* 0x000fe400000010ff */
[----:B------:R-:W-:Y:S02]  /*104d0*/  F2FP.BF16.F32.PACK_AB R10, R111, R224 ;  /* 0x000000e06f0a723e */ /* 0x000fe400000010ff */
[----:B---3--:R-:W-:Y:S01]  /*104e0*/  F2FP.BF16.F32.PACK_AB R7, R106, R23 ;  /* 0x000000176a07723e */ /* 0x008fe200000010ff */
[----:B------:R-:W-:Y:S01]  /*104f0*/  IMAD.MOV.U32 R20, RZ, RZ, R59 ;  /* 0x000000ffff147224 */ /* 0x000fe200078e003b */
[----:B------:R-:W-:Y:S01]  /*10500*/  MOV R15, R58 ;  /* 0x0000003a000f7202 */ /* 0x000fe20000000f00 */
[----:B------:R-:W-:Y:S02]  /*10510*/  IMAD.MOV.U32 R22, RZ, RZ, R57 ;  /* 0x000000ffff167224 */ /* 0x000fe400078e0039 */
[----:B------:R-:W-:Y:S01]  /*10520*/  IMAD.MOV.U32 R124, RZ, RZ, R56 ;  /* 0x000000ffff7c7224 */ /* 0x000fe200078e0038 */
[-C--:B------:R-:W-:Y:S06]  /*10530*/  HMMA.16816.F32.BF16 R172, R8, R16.reuse, R172 ;  /* 0x0000001008ac723c */ /* 0x080fec00000418ac */
[C---:B------:R-:W-:Y:S06]  /*10540*/  HMMA.16816.F32.BF16 R204, R4.reuse, R16, R204 ;  /* 0x0000001004cc723c */ /* 0x040fec00000418cc */
[-C--:B------:R-:W-:Y:S06]  /*10550*/  HMMA.16816.F32.BF16 R200, R4, R18.reuse, R200 ;  /* 0x0000001204c8723c */ /* 0x080fec00000418c8 */
[----:B------:R-:W-:Y:S01]  /*10560*/  HMMA.16816.F32.BF16 R56, R8, R18, R168 ;  /* 0x000000120838723c */ /* 0x000fe200000418a8 */
[----:B------:R-:W1:Y:S01]  /*10570*/  LDSM.16.MT88.4 R16, [R226+0xc000] ;  /* 0x00c00000e210783b */ /* 0x000e620000004200 */
[----:B------:R-:W-:Y:S01]  /*10580*/  IMAD.MOV.U32 R109, RZ, RZ, R67 ;  /* 0x000000ffff6d7224 */ /* 0x000fe200078e0043 */
[----:B------:R-:W-:Y:S01]  /*10590*/  MOV R121, R65 ;  /* 0x0000004100797202 */ /* 0x000fe20000000f00 */
        /* <DEDUP_REMOVED lines=18> */
[----:B-1----:R-:W-:Y:S06]  /*106c0*/  HMMA.16816.F32.BF16 R60, R4, R18, R192 ;  /* 0x00000012043c723c */ /* 0x002fec00000418c0 */
[----:B------:R-:W-:Y:S01]  /*106d0*/  HMMA.16816.F32.BF16 R164, R8, R16, R164 ;  /* 0x0000001008a4723c */ /* 0x000fe200000418a4 */
[----:B------:R-:W-:Y:S02]  /*106e0*/  MOV R193, R54 ;  /* 0x0000003600c17202 */ /* 0x000fe40000000f00 */
[----:B------:R-:W-:-:S03]  /*106f0*/  MOV R192, R52 ;  /* 0x0000003400c07202 */ /* 0x000fc60000000f00 */
[----:B------:R-:W-:Y:S06]  /*10700*/  HMMA.16816.F32.BF16 R64, R4, R16, R196 ;  /* 0x000000100440723c */ /* 0x000fec00000418c4 */
[C---:B------:R-:W-:Y:S01]  /*10710*/  HMMA.16816.F32.BF16 R52, R8.reuse, R18, R160 ;  /* 0x000000120834723c */ /* 0x040fe200000418a0 */
[----:B------:R-:W1:Y:S01]  /*10720*/  LDSM.16.MT88.4 R16, [R228+0xc000] ;  /* 0x00c00000e410783b */ /* 0x000e620000004200 */
[-C--:B------:R-:W-:Y:S01]  /*10730*/  FMUL.FTZ R158, R158, R0.reuse ;  /* 0x000000009e9e7220 */ /* 0x080fe20000410000 */
[-C--:B------:R-:W-:Y:S01]  /*10740*/  FMUL.FTZ R159, R159, R0.reuse ;  /* 0x000000009f9f7220 */ /* 0x080fe20000410000 */
[-C--:B------:R-:W-:Y:S01]  /*10750*/  FMUL.FTZ R154, R154, R0.reuse ;  /* 0x000000009a9a7220 */ /* 0x080fe20000410000 */
[-C--:B------:R-:W-:Y:S01]  /*10760*/  FMUL.FTZ R155, R155, R0.reuse ;  /* 0x000000009b9b7220 */ /* 0x080fe20000410000 */
        /* <DEDUP_REMOVED lines=42> */
[-C--:B-1----:R-:W-:Y:S07]  /*10a10*/  HMMA.16816.F32.BF16 R124, R8, R16.reuse, R68 ;  /* 0x00000010087c723c */ /* 0x082fee0000041844 */
[----:B------:R-:W-:Y:S01]  /*10a20*/  IMAD.MOV.U32 R70, RZ, RZ, R42 ;  /* 0x000000ffff467224 */ /* 0x000fe200078e002a */
[----:B------:R-:W-:Y:S01]  /*10a30*/  MOV R69, R122 ;  /* 0x0000007a00457202 */ /* 0x000fe20000000f00 */
[----:B------:R-:W-:Y:S01]  /*10a40*/  IMAD.MOV.U32 R42, RZ, RZ, R121 ;  /* 0x000000ffff2a7224 */ /* 0x000fe200078e0079 */
[----:B------:R-:W-:Y:S01]  /*10a50*/  MOV R68, R110 ;  /* 0x0000006e00447202 */ /* 0x000fe20000000f00 */
[----:B------:R-:W-:Y:S07]  /*10a60*/  HMMA.16816.F32.BF16 R120, R4, R16, R72 ;  /* 0x000000100478723c */ /* 0x000fee0000041848 */
[----:B------:R-:W-:-:S02]  /*10a70*/  MOV R75, R109 ;  /* 0x0000006d004b7202 */ /* 0x000fc40000000f00 */
[----:B------:R-:W-:Y:S02]  /*10a80*/  MOV R74, R108 ;  /* 0x0000006c004a7202 */ /* 0x000fe40000000f00 */
[----:B------:R-:W-:Y:S01]  /*10a90*/  MOV R72, R22 ;  /* 0x0000001600487202 */ /* 0x000fe20000000f00 */
[-C--:B------:R-:W-:Y:S06]  /*10aa0*/  HMMA.16816.F32.BF16 R108, R4, R18.reuse, R76 ;  /* 0x00000012046c723c */ /* 0x080fec000004184c */
[C---:B------:R-:W-:Y:S01]  /*10ab0*/  HMMA.16816.F32.BF16 R20, R8.reuse, R18, R80 ;  /* 0x000000120814723c */ /* 0x040fe20000041850 */
[----:B------:R-:W1:Y:S01]  /*10ac0*/  LDSM.16.MT88.4 R16, [R226+0xe000] ;  /* 0x00e00000e210783b */ /* 0x000e620000004200 */
        /* <DEDUP_REMOVED lines=18> */
[----:B------:R-:W-:Y:S01]  /*10bf0*/  MOV R191, R43 ;  /* 0x0000002b00bf7202 */ /* 0x000fe20000000f00 */
        /* <DEDUP_REMOVED lines=15> */
[----:B------:R-:W-:Y:S01]  /*10cf0*/  IMAD.MOV.U32 R69, RZ, RZ, R71 ;  /* 0x000000ffff457224 */ /* 0x000fe200078e0047 */
[----:B------:R-:W-:Y:S01]  /*10d00*/  MOV R71, R189 ;  /* 0x000000bd00477202 */ /* 0x000fe20000000f00 */
[----:B------:R-:W-:Y:S01]  /*10d10*/  FFMA.FTZ R0, R26, UR10, -R13 ;  /* 0x0000000a1a007c23 */ /* 0x000fe2000801080d */
[----:B------:R-:W-:Y:S01]  /*10d20*/  MOV R189, R191 ;  /* 0x000000bf00bd7202 */ /* 0x000fe20000000f00 */
[----:B------:R-:W-:Y:S01]  /*10d30*/  IMAD.MOV.U32 R191, RZ, RZ, R161 ;  /* 0x000000ffffbf7224 */ /* 0x000fe200078e00a1 */
[----:B------:R-:W-:-:S02]  /*10d40*/  MOV R26, R72 ;  /* 0x00000048001a7202 */ /* 0x000fc40000000f00 */
[----:B------:R-:W-:Y:S02]  /*10d50*/  MOV R161, R192 ;  /* 0x000000c000a17202 */ /* 0x000fe40000000f00 */
[----:B------:R-:W-:Y:S02]  /*10d60*/  MOV R192, R199 ;  /* 0x000000c700c07202 */ /* 0x000fe40000000f00 */
[----:B------:R-:W-:Y:S01]  /*10d70*/  MOV R72, R74 ;  /* 0x0000004a00487202 */ /* 0x000fe20000000f00 */
[----:B------:R2:W-:Y:S01]  /*10d80*/  MUFU.EX2 R199, R0 ;  /* 0x0000000000c77308 */ /* 0x0005e20000000800 */
[----:B------:R-:W-:Y:S01]  /*10d90*/  IMAD.MOV.U32 R74, RZ, RZ, R68 ;  /* 0x000000ffff4a7224 */ /* 0x000fe200078e0044 */
[----:B------:R-:W-:Y:S02]  /*10da0*/  MOV R68, R70 ;  /* 0x0000004600447202 */ /* 0x000fe40000000f00 */
[----:B------:R-:W-:Y:S01]  /*10db0*/  MOV R70, R188 ;  /* 0x000000bc00467202 */ /* 0x000fe20000000f00 */
[----:B------:R-:W-:Y:S01]  /*10dc0*/  IMAD.MOV.U32 R188, RZ, RZ, R190 ;  /* 0x000000ffffbc7224 */ /* 0x000fe200078e00be */
[----:B------:R-:W-:Y:S01]  /*10dd0*/  MOV R190, R160 ;  /* 0x000000a000be7202 */ /* 0x000fe20000000f00 */
[----:B--2---:R-:W-:Y:S01]  /*10de0*/  FFMA.FTZ R0, R25, UR10, -R13 ;  /* 0x0000000a19007c23 */ /* 0x004fe2000801080d */
[----:B------:R-:W-:Y:S01]  /*10df0*/  IMAD.MOV.U32 R25, RZ, RZ, R26 ;  /* 0x000000ffff197224 */ /* 0x000fe200078e001a */
        /* <DEDUP_REMOVED lines=26> */
[----:B------:R-:W-:-:S02]  /*10fa0*/  MOV R193, R235 ;  /* 0x000000eb00c17202 */ /* 0x000fc40000000f00 */
[----:B------:R-:W-:Y:S01]  /*10fb0*/  MOV R190, R191 ;  /* 0x000000bf00be7202 */ /* 0x000fe20000000f00 */
[C---:B------:R-:W-:Y:S01]  /*10fc0*/  HMMA.16816.F32.BF16 R80, R4.reuse, R16, R32 ;  /* 0x000000100450723c */ /* 0x040fe20000041820 */
[----:B------:R-:W-:Y:S01]  /*10fd0*/  MOV R68, R69 ;  /* 0x0000004500447202 */ /* 0x000fe20000000f00 */
[----:B------:R-:W-:Y:S01]  /*10fe0*/  FFMA.FTZ R212, R212, UR10, -R13 ;  /* 0x0000000ad4d47c23 */ /* 0x000fe2000801080d */
[----:B------:R-:W-:Y:S01]  /*10ff0*/  MOV R191, R160 ;  /* 0x000000a000bf7202 */ /* 0x000fe20000000f00 */
[----:B------:R-:W-:Y:S01]  /*11000*/  IMAD.MOV.U32 R160, RZ, RZ, R161 ;  /* 0x000000ffffa07224 */ /* 0x000fe200078e00a1 */
[----:B------:R-:W-:Y:S01]  /*11010*/  MOV R69, R70 ;  /* 0x0000004600457202 */ /* 0x000fe20000000f00 */
        /* <DEDUP_REMOVED lines=28> */
[----:B------:R-:W-:Y:S01]  /*111e0*/  FFMA.FTZ R211, R211, UR10, -R2 ;  /* 0x0000000ad3d37c23 */ /* 0x000fe20008010802 */
[----:B------:R-:W-:Y:S01]  /*111f0*/  MOV R194, R234 ;  /* 0x000000ea00c27202 */ /* 0x000fe20000000f00 */
[----:B------:R1:W5:Y:S01]  /*11200*/  LDL.LU R235, [R1+0xac] ;  /* 0x0000ac0001eb7983 */ /* 0x0003620000300800 */
        /* <DEDUP_REMOVED lines=20> */
[----:B--2---:R-:W-:Y:S01]  /*11350*/  FFMA.FTZ R0, R25, UR10, -R12 ;  /* 0x0000000a19007c23 */ /* 0x004fe2000801080c */
[----:B------:R-:W-:Y:S01]  /*11360*/  MOV R25, R27 ;  /* 0x0000001b00197202 */ /* 0x000fe20000000f00 */
[----:B------:R-:W-:Y:S01]  /*11370*/  IMAD.MOV.U32 R27, RZ, RZ, R73 ;  /* 0x000000ffff1b7224 */ /* 0x000fe200078e0049 */
[----:B------:R-:W-:Y:S01]  /*11380*/  MOV R192, R193 ;  /* 0x000000c100c07202 */ /* 0x000fe20000000f00 */
        /* <DEDUP_REMOVED lines=33> */
[----:B------:R2:W-:Y:S01]  /*115a0*/  MUFU.EX2 R196, R0 ;  /* 0x0000000000c47308 */ /* 0x0005e20000000800 */
[----:B------:R-:W-:Y:S02]  /*115b0*/  MOV R195, R197 ;  /* 0x000000c500c37202 */ /* 0x000fe40000000f00 */
[----:B------:R-:W-:Y:S01]  /*115c0*/  MOV R69, R71 ;  /* 0x0000004700457202 */ /* 0x000fe20000000f00 */
[----:B------:R-:W-:Y:S01]  /*115d0*/  IMAD.MOV.U32 R71, RZ, RZ, R189 ;  /* 0x000000ffff477224 */ /* 0x000fe200078e00bd */
[----:B------:R-:W-:-:S02]  /*115e0*/  MOV R197, R231 ;  /* 0x000000e700c57202 */ /* 0x000fc40000000f00 */
[----:B------:R-:W-:Y:S01]  /*115f0*/  MOV R189, R191 ;  /* 0x000000bf00bd7202 */ /* 0x000fe20000000f00 */
[----:B------:R-:W-:Y:S01]  /*11600*/  MUFU.EX2 R213, R213 ;  /* 0x000000d500d57308 */ /* 0x000fe20000000800 */
[----:B------:R-:W-:Y:S01]  /*11610*/  MOV R191, R161 ;  /* 0x000000a100bf7202 */ /* 0x000fe20000000f00 */
[----:B------:R-:W-:Y:S01]  /*11620*/  IMAD.MOV.U32 R161, RZ, RZ, R192 ;  /* 0x000000ffffa17224 */ /* 0x000fe200078e00c0 */
[----:B------:R-:W-:Y:S01]  /*11630*/  MOV R192, R194 ;  /* 0x000000c200c07202 */ /* 0x000fe20000000f00 */
[----:B------:R1:W5:Y:S01]  /*11640*/  LDL.LU R231, [R1+0x9c] ;  /* 0x00009c0001e77983 */ /* 0x0003620000300800 */
[----:B------:R-:W-:Y:S01]  /*11650*/  MOV R194, R197 ;  /* 0x000000c500c27202 */ /* 0x000fe20000000f00 */
[----:B--2---:R-:W-:Y:S01]  /*11660*/  FFMA.FTZ R0, R24, UR10, -R12 ;  /* 0x0000000a18007c23 */ /* 0x004fe2000801080c */
[----:B------:R-:W-:Y:S01]  /*11670*/  MOV R24, R26 ;  /* 0x0000001a00187202 */ /* 0x000fe20000000f00 */
[----:B------:R-:W-:Y:S01]  /*11680*/  IMAD.MOV.U32 R26, RZ, RZ, R72 ;  /* 0x000000ffff1a7224 */ /* 0x000fe200078e0048 */
[----:B------:R-:W-:Y:S01]  /*11690*/  MOV R72, R74 ;  /* 0x0000004a00487202 */ /* 0x000fe20000000f00 */
[----:B------:R2:W-:Y:S01]  /*116a0*/  MUFU.EX2 R197, R0 ;  /* 0x0000000000c57308 */ /* 0x0005e20000000800 */
        /* <DEDUP_REMOVED lines=8> */
[----:B------:R-:W-:Y:S01]  /*11730*/  MOV R195, R198 ;  /* 0x000000c600c37202 */ /* 0x000fe20000000f00 */
[----:B--2---:R-:W-:Y:S01]  /*11740*/  FFMA.FTZ R0, R31, UR10, -R12 ;  /* 0x0000000a1f007c23 */ /* 0x004fe2000801080c */
        /* <DEDUP_REMOVED lines=18> */
[----:B------:R-:W-:-:S03]  /*11870*/  MOV R72, R74 ;  /* 0x0000004a00487202 */ /* 0x000fc60000000f00 */
        /* <DEDUP_REMOVED lines=8> */
[----:B------:R-:W-:Y:S02]  /*11900*/  MOV R31, R24 ;  /* 0x00000018001f7202 */ /* 0x000fe40000000f00 */
[----:B------:R-:W-:Y:S01]  /*11910*/  MOV R24, R25 ;  /* 0x0000001900187202 */ /* 0x000fe20000000f00 */
[----:B------:R-:W-:Y:S01]  /*11920*/  IMAD.MOV.U32 R25, RZ, RZ, R26 ;  /* 0x000000ffff197224 */ /* 0x000fe200078e001a */
[----:B------:R-:W-:Y:S01]  /*11930*/  MOV R26, R27 ;  /* 0x0000001b001a7202 */ /* 0x000fe20000000f00 */
[----:B------:R2:W3:Y:S01]  /*11940*/  MUFU.EX2 R4, R0 ;  /* 0x0000000000047308 */ /* 0x0004e20000000800 */
[----:B------:R-:W-:Y:S01]  /*11950*/  MOV R27, R72 ;  /* 0x00000048001b7202 */ /* 0x000fe20000000f00 */
[----:B------:R-:W-:Y:S01]  /*11960*/  IMAD.MOV.U32 R72, RZ, RZ, R73 ;  /* 0x000000ffff487224 */ /* 0x000fe200078e0049 */
[----:B------:R-:W-:-:S02]  /*11970*/  MOV R73, R74 ;  /* 0x0000004a00497202 */ /* 0x000fc40000000f00 */
[----:B------:R-:W-:Y:S01]  /*11980*/  MOV R74, R75 ;  /* 0x0000004b004a7202 */ /* 0x000fe20000000f00 */
[----:B------:R-:W-:Y:S01]  /*11990*/  IMAD.MOV.U32 R75, RZ, RZ, R68 ;  /* 0x000000ffff4b7224 */ /* 0x000fe200078e0044 */
[----:B------:R-:W-:Y:S02]  /*119a0*/  MOV R68, R69 ;  /* 0x0000004500447202 */ /* 0x000fe40000000f00 */
[----:B------:R-:W-:Y:S01]  /*119b0*/  MOV R69, R70 ;  /* 0x0000004600457202 */ /* 0x000fe20000000f00 */
[----:B------:R-:W-:Y:S02]  /*119c0*/  IMAD.MOV.U32 R70, RZ, RZ, R71 ;  /* 0x000000ffff467224 */ /* 0x000fe400078e0047 */
[----:B--2---:R-:W-:Y:S01]  /*119d0*/  FFMA.FTZ R0, R30, UR10, -R3 ;  /* 0x0000000a1e007c23 */ /* 0x004fe20008010803 */
[----:B------:R-:W-:Y:S01]  /*119e0*/  MOV R30, R31 ;  /* 0x0000001f001e7202 */ /* 0x000fe20000000f00 */
[----:B------:R-:W-:Y:S01]  /*119f0*/  IMAD.MOV.U32 R31, RZ, RZ, R24 ;  /* 0x000000ffff1f7224 */ /* 0x000fe200078e0018 */
[----:B------:R-:W-:-:S02]  /*11a00*/  MOV R24, R25 ;  /* 0x0000001900187202 */ /* 0x000fc40000000f00 */
[----:B------:R-:W-:Y:S01]  /*11a10*/  MOV R25, R26 ;  /* 0x0000001a00197202 */ /* 0x000fe20000000f00 */
[----:B------:R-:W-:Y:S01]  /*11a20*/  IMAD.MOV.U32 R26, RZ, RZ, R27 ;  /* 0x000000ffff1a7224 */ /* 0x000fe200078e001b */
[----:B------:R-:W-:Y:S01]  /*11a30*/  MOV R27, R72 ;  /* 0x00000048001b7202 */ /* 0x000fe20000000f00 */
[----:B------:R-:W-:Y:S01]  /*11a40*/  FFMA.FTZ R37, R31, UR10, -R13 ;  /* 0x0000000a1f257c23 */ /* 0x000fe2000801080d */
        /* <DEDUP_REMOVED lines=62> */
[----:B------:R-:W-:Y:S01]  /*11e30*/  IMAD.MOV.U32 R30, RZ, RZ, R26 ;  /* 0x000000ffff1e7224 */ /* 0x000fe200078e001a */
[----:B------:R-:W-:Y:S02]  /*11e40*/  MOV R26, R74 ;  /* 0x0000004a001a7202 */ /* 0x000fe40000000f00 */
        /* <DEDUP_REMOVED lines=11> */
[--C-:B--2---:R-:W-:Y:S01]  /*11f00*/  FFMA.FTZ R0, R31, UR10, -R3.reuse ;  /* 0x0000000a1f007c23 */ /* 0x104fe20008010803 */
[----:B------:R-:W-:Y:S01]  /*11f10*/  MOV R31, R25 ;  /* 0x00000019001f7202 */ /* 0x000fe20000000f00 */
[----:B------:R-:W-:Y:S01]  /*11f20*/  IMAD.MOV.U32 R191, RZ, RZ, R162 ;  /* 0x000000ffffbf7224 */ /* 0x000fe200078e00a2 */
[----:B------:R-:W-:Y:S01]  /*11f30*/  MOV R25, R72 ;  /* 0x0000004800197202 */ /* 0x000fe20000000f00 */
[----:B------:R-:W-:Y:S01]  /*11f40*/  FFMA.FTZ R32, R29, UR10, -R12 ;  /* 0x0000000a1d207c23 */ /* 0x000fe2000801080c */
[----:B------:R-:W-:Y:S01]  /*11f50*/  MOV R72, R75 ;  /* 0x0000004b00487202 */ /* 0x000fe20000000f00 */
[----:B------:R-:W-:Y:S01]  /*11f60*/  FFMA.FTZ R27, R27, UR10, -R3 ;  /* 0x0000000a1b1b7c23 */ /* 0x000fe20008010803 */
[----:B------:R-:W-:Y:S01]  /*11f70*/  MOV R75, R70 ;  /* 0x00000046004b7202 */ /* 0x000fe20000000f00 */
[----:B------:R-:W-:Y:S01]  /*11f80*/  MUFU.EX2 R214, R214 ;  /* 0x000000d600d67308 */ /* 0x000fe20000000800 */
[----:B------:R-:W-:Y:S01]  /*11f90*/  MOV R70, R190 ;  /* 0x000000be00467202 */ /* 0x000fe20000000f00 */
[----:B------:R-:W-:Y:S01]  /*11fa0*/  IMAD.MOV.U32 R162, RZ, RZ, R168 ;  /* 0x000000ffffa27224 */ /* 0x000fe200078e00a8 */
        /* <DEDUP_REMOVED lines=25> */
[----:B------:R-:W-:Y:S01]  /*12140*/  FFMA.FTZ R168, R136, UR10, -R12 ;  /* 0x0000000a88a87c23 */ /* 0x000fe2000801080c */
[----:B------:R-:W-:Y:S01]  /*12150*/  MOV R192, R169 ;  /* 0x000000a900c07202 */ /* 0x000fe20000000f00 */
[----:B---3--:R-:W-:Y:S02]  /*12160*/  IMAD.MOV.U32 R136, RZ, RZ, R4 ;  /* 0x000000ffff887224 */ /* 0x008fe400078e0004 */
[--C-:B------:R-:W-:Y:S01]  /*12170*/  FFMA.FTZ R170, R138, UR10, -R13.reuse ;  /* 0x0000000a8aaa7c23 */ /* 0x100fe2000801080d */
[----:B------:R-:W-:Y:S01]  /*12180*/  FFMA.FTZ R171, R14, UR10, -R13 ;  /* 0x0000000a0eab7c23 */ /* 0x000fe2000801080d */
[--C-:B------:R-:W-:Y:S01]  /*12190*/  FFMA.FTZ R31, R31, UR10, -R12.reuse ;  /* 0x0000000a1f1f7c23 */ /* 0x100fe2000801080c */
[--C-:B------:R-:W-:Y:S01]  /*121a0*/  FFMA.FTZ R29, R217, UR10, -R12.reuse ;  /* 0x0000000ad91d7c23 */ /* 0x100fe2000801080c */
[----:B------:R-:W-:Y:S01]  /*121b0*/  FFMA.FTZ R169, R140, UR10, -R12 ;  /* 0x0000000a8ca97c23 */ /* 0x000fe2000801080c */
[----:B------:R-:W-:Y:S01]  /*121c0*/  FFMA.FTZ R4, R15, UR10, -R2 ;  /* 0x0000000a0f047c23 */ /* 0x000fe20008010802 */
[----:B--2---:R-:W-:Y:S01]  /*121d0*/  FFMA.FTZ R0, R30, UR10, -R3 ;  /* 0x0000000a1e007c23 */ /* 0x004fe20008010803 */
[----:B------:R-:W-:-:S02]  /*121e0*/  FFMA.FTZ R30, R221, UR10, -R12 ;  /* 0x0000000add1e7c23 */ /* 0x000fc4000801080c */
[----:B------:R-:W2:Y:S01]  /*121f0*/  LDSM.16.MT88.4 R12, [R225+0xc800] ;  /* 0x00c80000e10c783b */ /* 0x000ea20000004200 */
[----:B------:R3:W4:Y:S01]  /*12200*/  MUFU.EX2 R8, R0 ;  /* 0x0000000000087308 */ /* 0x0007220000000800 */
[----:B------:R-:W-:Y:S02]  /*12210*/  MOV R6, R25 ;  /* 0x0000001900067202 */ /* 0x000fe40000000f00 */
[----:B------:R-:W-:Y:S02]  /*12220*/  MOV R5, R24 ;  /* 0x0000001800057202 */ /* 0x000fe40000000f00 */
[----:B------:R-:W-:Y:S01]  /*12230*/  MOV R7, R73 ;  /* 0x0000004900077202 */ /* 0x000fe20000000f00 */
[----:B------:R-:W-:Y:S01]  /*12240*/  IMAD.MOV.U32 R73, RZ, RZ, R69 ;  /* 0x000000ffff497224 */ /* 0x000fe200078e0045 */
[----:B------:R-:W-:Y:S01]  /*12250*/  MOV R39, R75 ;  /* 0x0000004b00277202 */ /* 0x000fe20000000f00 */
[----:B------:R-:W-:Y:S01]  /*12260*/  IMAD.MOV.U32 R24, RZ, RZ, R26 ;  /* 0x000000ffff187224 */ /* 0x000fe200078e001a */
[----:B------:R-:W-:Y:S01]  /*12270*/  MOV R75, R71 ;  /* 0x00000047004b7202 */ /* 0x000fe20000000f00 */
[----:B---3--:R-:W-:Y:S01]  /*12280*/  FFMA.FTZ R0, R33, UR10, -R2 ;  /* 0x0000000a21007c23 */ /* 0x008fe20008010802 */
[----:B------:R-:W-:-:S02]  /*12290*/  MOV R33, R72 ;  /* 0x0000004800217202 */ /* 0x000fc40000000f00 */
[----:B------:R-:W-:Y:S01]  /*122a0*/  MOV R72, R68 ;  /* 0x0000004400487202 */ /* 0x000fe20000000f00 */
[----:B------:R-:W-:Y:S01]  /*122b0*/  IMAD.MOV.U32 R68, RZ, RZ, R188 ;  /* 0x000000ffff447224 */ /* 0x000fe200078e00bc */
[----:B------:R-:W-:Y:S02]  /*122c0*/  MOV R188, R161 ;  /* 0x000000a100bc7202 */ /* 0x000fe40000000f00 */
[----:B------:R-:W-:Y:S01]  /*122d0*/  MOV R161, R162 ;  /* 0x000000a200a17202 */ /* 0x000fe20000000f00 */
[----:B------:R-:W-:Y:S01]  /*122e0*/  IMAD.MOV.U32 R162, RZ, RZ, R192 ;  /* 0x000000ffffa27224 */ /* 0x000fe200078e00c0 */
[----:B------:R-:W-:Y:S01]  /*122f0*/  MOV R69, R190 ;  /* 0x000000be00457202 */ /* 0x000fe20000000f00 */
[----:B------:R3:W-:Y:S01]  /*12300*/  MUFU.EX2 R192, R0 ;  /* 0x0000000000c07308 */ /* 0x0007e20000000800 */
[----:B------:R-:W-:Y:S01]  /*12310*/  IMAD.MOV.U32 R71, RZ, RZ, R160 ;  /* 0x000000ffff477224 */ /* 0x000fe200078e00a0 */
[----:B------:R-:W-:Y:S01]  /*12320*/  MOV R190, R163 ;  /* 0x000000a300be7202 */ /* 0x000fe20000000f00 */
[--C-:B------:R-:W-:Y:S01]  /*12330*/  FFMA.FTZ R28, R28, UR10, -R3.reuse ;  /* 0x0000000a1c1c7c23 */ /* 0x100fe20008010803 */
[--C-:B------:R-:W-:Y:S01]  /*12340*/  FFMA.FTZ R26, R222, UR10, -R3.reuse ;  /* 0x0000000ade1a7c23 */ /* 0x100fe20008010803 */
[--C-:B------:R-:W-:Y:S01]  /*12350*/  FFMA.FTZ R25, R218, UR10, -R3.reuse ;  /* 0x0000000ada197c23 */ /* 0x100fe20008010803 */
[--C-:B------:R-:W-:Y:S01]  /*12360*/  FFMA.FTZ R160, R142, UR10, -R3.reuse ;  /* 0x0000000a8ea07c23 */ /* 0x100fe20008010803 */
[----:B------:R-:W-:Y:S01]  /*12370*/  FFMA.FTZ R163, R137, UR10, -R3 ;  /* 0x0000000a89a37c23 */ /* 0x000fe20008010803 */
[----:B------:R-:W-:Y:S01]  /*12380*/  FFMA.FTZ R3, R5, UR10, -R2 ;  /* 0x0000000a05037c23 */ /* 0x000fe20008010802 */
[----:B------:R-:W-:Y:S01]  /*12390*/  IMAD.MOV.U32 R38, RZ, RZ, R74 ;  /* 0x000000ffff267224 */ /* 0x000fe200078e004a */
[----:B------:R-:W-:-:S02]  /*123a0*/  MOV R74, R70 ;  /* 0x00000046004a7202 */ /* 0x000fc40000000f00 */
[----:B------:R-:W-:Y:S01]  /*123b0*/  MOV R70, R191 ;  /* 0x000000bf00467202 */ /* 0x000fe20000000f00 */
[----:B---3--:R-:W-:Y:S01]  /*123c0*/  FFMA.FTZ R0, R6, UR10, -R2 ;  /* 0x0000000a06007c23 */ /* 0x008fe20008010802 */
[----:B------:R3:W1:Y:S08]  /*123d0*/  MUFU.EX2 R191, R4 ;  /* 0x0000000400bf7308 */ /* 0x0006700000000800 */
[----:B------:R-:W-:Y:S08]  /*123e0*/  MUFU.EX2 R218, R3 ;  /* 0x0000000300da7308 */ /* 0x000ff00000000800 */
[----:B------:R-:W2:Y:S01]  /*123f0*/  MUFU.EX2 R0, R0 ;  /* 0x0000000000007308 */ /* 0x000ea20000000800 */
[----:B------:R-:W-:Y:S01]  /*12400*/  MOV R6, R73 ;  /* 0x0000004900067202 */ /* 0x000fe20000000f00 */
[----:B------:R-:W-:Y:S01]  /*12410*/  IMAD.MOV.U32 R131, RZ, RZ, R7 ;  /* 0x000000ffff837224 */ /* 0x000fe200078e0007 */
        /* <DEDUP_REMOVED lines=8> */
[----:B------:R-:W-:-:S02]  /*124a0*/  MOV R7, R74 ;  /* 0x0000004a00077202 */ /* 0x000fc40000000f00 */
[----:B------:R-:W-:Y:S01]  /*124b0*/  MOV R71, R162 ;  /* 0x000000a200477202 */ /* 0x000fe20000000f00 */
[----:B------:R-:W-:Y:S01]  /*124c0*/  FFMA.FTZ R162, R143, UR10, -R2 ;  /* 0x0000000a8fa27c23 */ /* 0x000fe20008010802 */
[----:B------:R-:W-:Y:S02]  /*124d0*/  MOV R222, R11 ;  /* 0x0000000b00de7202 */ /* 0x000fe40000000f00 */
[----:B------:R-:W-:Y:S02]  /*124e0*/  MOV R219, R10 ;  /* 0x0000000a00db7202 */ /* 0x000fe40000000f00 */
[----:B----4-:R-:W-:Y:S01]  /*124f0*/  MOV R143, R8 ;  /* 0x00000008008f7202 */ /* 0x010fe20000000f00 */
[----:B------:R-:W-:Y:S01]  /*12500*/  IMAD.MOV.U32 R221, RZ, RZ, R7 ;  /* 0x000000ffffdd7224 */ /* 0x000fe200078e0007 */
[----:B------:R-:W-:Y:S02]  /*12510*/  MOV R223, R5 ;  /* 0x0000000500df7202 */ /* 0x000fe40000000f00 */
[----:B------:R-:W-:-:S02]  /*12520*/  MOV R220, R6 ;  /* 0x0000000600dc7202 */ /* 0x000fc40000000f00 */
[----:B------:R-:W-:Y:S02]  /*12530*/  F2FP.BF16.F32.PACK_AB R8, R219, R199 ;  /* 0x000000c7db08723e */ /* 0x000fe400000010ff */
[----:B------:R-:W-:Y:S02]  /*12540*/  F2FP.BF16.F32.PACK_AB R9, R197, R196 ;  /* 0x000000c4c509723e */ /* 0x000fe400000010ff */
[----:B------:R-:W-:Y:S02]  /*12550*/  F2FP.BF16.F32.PACK_AB R10, R216, R222 ;  /* 0x000000ded80a723e */ /* 0x000fe400000010ff */
[----:B------:R-:W-:Y:S02]  /*12560*/  F2FP.BF16.F32.PACK_AB R11, R136, R198 ;  /* 0x000000c6880b723e */ /* 0x000fe400000010ff */
[----:B---3--:R-:W-:Y:S02]  /*12570*/  F2FP.BF16.F32.PACK_AB R4, R194, R195 ;  /* 0x000000c3c204723e */ /* 0x008fe400000010ff */
[----:B-1----:R-:W-:-:S02]  /*12580*/  F2FP.BF16.F32.PACK_AB R5, R191, R192 ;  /* 0x000000c0bf05723e */ /* 0x002fc400000010ff */
[----:B------:R-:W-:Y:S02]  /*12590*/  F2FP.BF16.F32.PACK_AB R6, R143, R193 ;  /* 0x000000c18f06723e */ /* 0x000fe400000010ff */
        /* <DEDUP_REMOVED lines=35> */
[--C-:B------:R-:W-:Y:S01]  /*127d0*/  FFMA.FTZ R161, R141, UR10, -R2.reuse ;  /* 0x0000000a8da17c23 */ /* 0x100fe20008010802 */
[----:B------:R-:W-:Y:S01]  /*127e0*/  FFMA.FTZ R188, R139, UR10, -R2 ;  /* 0x0000000a8bbc7c23 */ /* 0x000fe20008010802 */
[----:B------:R-:W-:Y:S01]  /*127f0*/  IMAD.MOV.U32 R154, RZ, RZ, R0 ;  /* 0x000000ffff9a7224 */ /* 0x000fe200078e0000 */
[----:B------:R-:W-:Y:S01]  /*12800*/  MOV R155, R143 ;  /* 0x0000008f009b7202 */ /* 0x000fe20000000f00 */
[----:B------:R-:W-:Y:S01]  /*12810*/  IMAD.MOV.U32 R2, RZ, RZ, R142 ;  /* 0x000000ffff027224 */ /* 0x000fe200078e008e */
[----:B------:R-:W-:Y:S01]  /*12820*/  MOV R165, R140 ;  /* 0x0000008c00a57202 */ /* 0x000fe20000000f00 */
[----:B------:R-:W-:-:S02]  /*12830*/  IMAD.MOV.U32 R0, RZ, RZ, R217 ;  /* 0x000000ffff007224 */ /* 0x000fc400078e00d9 */
[----:B------:R-:W-:Y:S01]  /*12840*/  FADD.FTZ R190, R190, R133 ;  /* 0x00000085bebe7221 */ /* 0x000fe20000010000 */
[----:B------:R-:W-:Y:S01]  /*12850*/  MOV R167, R137 ;  /* 0x0000008900a77202 */ /* 0x000fe20000000f00 */
[----:B------:R-:W-:Y:S01]  /*12860*/  IMAD.MOV.U32 R152, RZ, RZ, R129 ;  /* 0x000000ffff987224 */ /* 0x000fe200078e0081 */
[----:B------:R-:W-:Y:S02]  /*12870*/  MOV R166, R136 ;  /* 0x0000008800a67202 */ /* 0x000fe40000000f00 */
        /* <DEDUP_REMOVED lines=43> */
[----:B------:R-:W-:Y:S01]  /*12b30*/  IMAD.MOV.U32 R89, RZ, RZ, R91 ;  /* 0x000000ffff597224 */ /* 0x000fe200078e005b */
[----:B------:R-:W-:Y:S01]  /*12b40*/  MOV R88, R90 ;  /* 0x0000005a00587202 */ /* 0x000fe20000000f00 */
[----:B------:R-:W-:Y:S01]  /*12b50*/  MUFU.EX2 R78, R35 ;  /* 0x00000023004e7308 */ /* 0x000fe20000000800 */
[----:B------:R-:W-:Y:S01]  /*12b60*/  MOV R90, R152 ;  /* 0x00000098005a7202 */ /* 0x000fe20000000f00 */
[----:B------:R-:W-:Y:S01]  /*12b70*/  FADD.FTZ R152, R165, R0 ;  /* 0x00000000a5987221 */ /* 0x000fe20000010000 */
[----:B------:R-:W-:Y:S01]  /*12b80*/  MOV R91, R164 ;  /* 0x000000a4005b7202 */ /* 0x000fe20000000f00 */
[----:B------:R-:W-:Y:S01]  /*12b90*/  IMAD.MOV.U32 R164, RZ, RZ, R166 ;  /* 0x000000ffffa47224 */ /* 0x000fe200078e00a6 */
[----:B------:R-:W-:Y:S01]  /*12ba0*/  MOV R165, R167 ;  /* 0x000000a700a57202 */ /* 0x000fe20000000f00 */
[----:B------:R-:W-:-:S02]  /*12bb0*/  FADD.FTZ R2, R215, R2 ;  /* 0x00000002d7027221 */ /* 0x000fc40000010000 */
[----:B------:R-:W-:Y:S01]  /*12bc0*/  MUFU.EX2 R79, R34 ;  /* 0x00000022004f7308 */ /* 0x000fe20000000800 */
[----:B------:R-:W-:Y:S01]  /*12bd0*/  FADD.FTZ R4, R217, R189 ;  /* 0x000000bdd9047221 */ /* 0x000fe20000010000 */
[----:B------:R-:W-:Y:S01]  /*12be0*/  MOV R166, R216 ;  /* 0x000000d800a67202 */ /* 0x000fe20000000f00 */
[----:B------:R-:W-:-:S05]  /*12bf0*/  IMAD.MOV.U32 R167, RZ, RZ, R218 ;  /* 0x000000ffffa77224 */ /* 0x000fca00078e00da */
[----:B------:R-:W-:Y:S08]  /*12c00*/  MUFU.EX2 R221, R32 ;  /* 0x0000002000dd7308 */ /* 0x000ff00000000800 */
[----:B------:R-:W3:Y:S08]  /*12c10*/  MUFU.EX2 R223, R31 ;  /* 0x0000001f00df7308 */ /* 0x000ef00000000800 */
[----:B------:R-:W-:Y:S08]  /*12c20*/  MUFU.EX2 R30, R30 ;  /* 0x0000001e001e7308 */ /* 0x000ff00000000800 */
[----:B------:R-:W4:Y:S08]  /*12c30*/  MUFU.EX2 R29, R29 ;  /* 0x0000001d001d7308 */ /* 0x000f300000000800 */
[----:B------:R-:W-:Y:S08]  /*12c40*/  MUFU.EX2 R219, R28 ;  /* 0x0000001c00db7308 */ /* 0x000ff00000000800 */
[----:B------:R-:W1:Y:S08]  /*12c50*/  MUFU.EX2 R220, R27 ;  /* 0x0000001b00dc7308 */ /* 0x000e700000000800 */
[----:B------:R-:W-:Y:S08]  /*12c60*/  MUFU.EX2 R222, R26 ;  /* 0x0000001a00de7308 */ /* 0x000ff00000000800 */
[----:B------:R-:W-:Y:S08]  /*12c70*/  MUFU.EX2 R25, R25 ;  /* 0x0000001900197308 */ /* 0x000ff00000000800 */
[----:B------:R-:W-:Y:S08]  /*12c80*/  MUFU.EX2 R215, R24 ;  /* 0x0000001800d77308 */ /* 0x000ff00000000800 */
[----:B------:R-:W2:Y:S08]  /*12c90*/  MUFU.EX2 R217, R33 ;  /* 0x0000002100d97308 */ /* 0x000eb00000000800 */
[----:B------:R-:W-:Y:S08]  /*12ca0*/  MUFU.EX2 R216, R38 ;  /* 0x0000002600d87308 */ /* 0x000ff00000000800 */
[----:B------:R-:W2:Y:S01]  /*12cb0*/  MUFU.EX2 R218, R39 ;  /* 0x0000002700da7308 */ /* 0x000ea20000000800 */
[----:B------:R-:W-:Y:S01]  /*12cc0*/  F2FP.BF16.F32.PACK_AB R8, R36, R37 ;  /* 0x000000252408723e */ /* 0x000fe200000010ff */
[----:B------:R-:W-:Y:S01]  /*12cd0*/  FADD.FTZ R153, R153, R2 ;  /* 0x0000000299997221 */ /* 0x000fe20000010000 */
[----:B---3--:R-:W-:-:S02]  /*12ce0*/  F2FP.BF16.F32.PACK_AB R9, R223, R221 ;  /* 0x000000dddf09723e */ /* 0x008fc400000010ff */
[----:B------:R-:W-:Y:S02]  /*12cf0*/  F2FP.BF16.F32.PACK_AB R10, R79, R78 ;  /* 0x0000004e4f0a723e */ /* 0x000fe400000010ff */
[----:B----4-:R-:W-:Y:S01]  /*12d00*/  F2FP.BF16.F32.PACK_AB R11, R29, R30 ;  /* 0x0000001e1d0b723e */ /* 0x010fe200000010ff */
[----:B------:R-:W-:Y:S01]  /*12d10*/  FADD.FTZ R2, R6, R4 ;  /* 0x0000000406027221 */ /* 0x000fe20000010000 */
[----:B------:R-:W-:Y:S01]  /*12d20*/  FADD.FTZ R0, R7, R3 ;  /* 0x0000000307007221 */ /* 0x000fe20000010000 */
[----:B-1----:R-:W-:Y:S02]  /*12d30*/  F2FP.BF16.F32.PACK_AB R4, R220, R219 ;  /* 0x000000dbdc04723e */ /* 0x002fe400000010ff */
[----:B--2---:R-:W-:Y:S02]  /*12d40*/  F2FP.BF16.F32.PACK_AB R5, R217, R215 ;  /* 0x000000d7d905723e */ /* 0x004fe400000010ff */
[----:B------:R-:W-:Y:S02]  /*12d50*/  F2FP.BF16.F32.PACK_AB R6, R25, R222 ;  /* 0x000000de1906723e */ /* 0x000fe400000010ff */
[----:B------:R-:W-:Y:S01]  /*12d60*/  F2FP.BF16.F32.PACK_AB R7, R218, R216 ;  /* 0x000000d8da07723e */ /* 0x000fe200000010ff */
[----:B------:R-:W-:Y:S01]  /*12d70*/  HMMA.16816.F32.BF16 R32, R8, R22, R56 ;  /* 0x000000160820723c */ /* 0x000fe20000041838 */
[----:B------:R-:W-:Y:S01]  /*12d80*/  MOV R3, R165 ;  /* 0x000000a500037202 */ /* 0x000fe20000000f00 */
[----:B------:R-:W-:Y:S01]  /*12d90*/  IMAD.MOV.U32 R189, RZ, RZ, R166 ;  /* 0x000000ffffbd7224 */ /* 0x000fe200078e00a6 */
[----:B------:R-:W-:-:S03]  /*12da0*/  MOV R190, R167 ;  /* 0x000000a700be7202 */ /* 0x000fc60000000f00 */
[C---:B------:R-:W-:Y:S01]  /*12db0*/  HMMA.16816.F32.BF16 R156, R8.reuse, R12, R48 ;  /* 0x0000000c089c723c */ /* 0x040fe20000041830 */
[----:B------:R-:W-:Y:S01]  /*12dc0*/  IMAD.MOV.U32 R57, RZ, RZ, R25 ;  /* 0x000000ffff397224 */ /* 0x000fe200078e0019 */
[----:B------:R-:W-:Y:S01]  /*12dd0*/  MOV R56, R164 ;  /* 0x000000a400387202 */ /* 0x000fe20000000f00 */
[----:B------:R-:W1:Y:S03]  /*12de0*/  LDSM.16.MT88.4 R24, [R225+0xf000] ;  /* 0x00f00000e118783b */ /* 0x000e660000004200 */
[C---:B------:R-:W-:Y:S06]  /*12df0*/  HMMA.16816.F32.BF16 R48, R8.reuse, R14, R68 ;  /* 0x0000000e0830723c */ /* 0x040fec0000041844 */
[----:B------:R-:W-:Y:S01]  /*12e00*/  HMMA.16816.F32.BF16 R172, R8, R20, R172 ;  /* 0x0000001408ac723c */ /* 0x000fe200000418ac */
[----:B------:R-:W-:Y:S01]  /*12e10*/  IMAD.MOV.U32 R69, RZ, RZ, R30 ;  /* 0x000000ffff457224 */ /* 0x000fe200078e001e */
[----:B------:R-:W-:-:S02]  /*12e20*/  MOV R71, R29 ;  /* 0x0000001d00477202 */ /* 0x000fc40000000f00 */
[----:B------:R-:W2:Y:S02]  /*12e30*/  LDSM.16.MT88.4 R28, [R227+0xd000] ;  /* 0x00d00000e31c783b */ /* 0x000ea40000004200 */
        /* <DEDUP_REMOVED lines=9> */
[----:B------:R-:W-:Y:S01]  /*12ed0*/  HMMA.16816.F32.BF16 R184, R4, R14, R184 ;  /* 0x0000000e04b8723c */ /* 0x000fe200000418b8 */
[----:B------:R-:W4:Y:S01]  /*12ee0*/  LDSM.16.MT88.4 R12, [R227+0xf000] ;  /* 0x00f00000e30c783b */ /* 0x000f220000004200 */
[----:B------:R-:W-:-:S02]  /*12ef0*/  MOV R59, R76 ;  /* 0x0000004c003b7202 */ /* 0x000fc40000000f00 */
[----:B------:R-:W-:Y:S02]  /*12f00*/  MOV R58, R77 ;  /* 0x0000004d003a7202 */ /* 0x000fe40000000f00 */
[----:B------:R-:W-:Y:S01]  /*12f10*/  MOV R68, R78 ;  /* 0x0000004e00447202 */ /* 0x000fe20000000f00 */
[----:B-1----:R-:W-:Y:S01]  /*12f20*/  HMMA.16816.F32.BF16 R72, R4, R24, R132 ;  /* 0x000000180448723c */ /* 0x002fe20000041884 */
[----:B------:R-:W-:-:S05]  /*12f30*/  MOV R70, R79 ;  /* 0x0000004f00467202 */ /* 0x000fca0000000f00 */
[C---:B------:R-:W-:Y:S01]  /*12f40*/  HMMA.16816.F32.BF16 R76, R4.reuse, R26, R128 ;  /* 0x0000001a044c723c */ /* 0x040fe20000041880 */
[----:B------:R-:W-:Y:S01]  /*12f50*/  MOV R134, R88 ;  /* 0x0000005800867202 */ /* 0x000fe20000000f00 */
[----:B------:R-:W-:Y:S01]  /*12f60*/  IMAD.MOV.U32 R135, RZ, RZ, R89 ;  /* 0x000000ffff877224 */ /* 0x000fe200078e0059 */
[----:B------:R-:W-:Y:S03]  /*12f70*/  MUFU.EX2 R133, R170 ;  /* 0x000000aa00857308 */ /* 0x000fe60000000800 */
[C---:B--2---:R-:W-:Y:S01]  /*12f80*/  HMMA.16816.F32.BF16 R180, R4.reuse, R28, R180 ;  /* 0x0000001c04b4723c */ /* 0x044fe200000418b4 */
[----:B------:R-:W-:Y:S01]  /*12f90*/  MOV R129, R90 ;  /* 0x0000005a00817202 */ /* 0x000fe20000000f00 */
[----:B------:R-:W-:Y:S01]  /*12fa0*/  IMAD.MOV.U32 R131, RZ, RZ, R37 ;  /* 0x000000ffff837224 */ /* 0x000fe200078e0025 */
[----:B------:R-:W-:Y:S02]  /*12fb0*/  MOV R128, R91 ;  /* 0x0000005b00807202 */ /* 0x000fe40000000f00 */
[----:B------:R-:W-:Y:S01]  /*12fc0*/  MOV R130, R36 ;  /* 0x0000002400827202 */ /* 0x000fe20000000f00 */
[C---:B------:R-:W-:Y:S01]  /*12fd0*/  HMMA.16816.F32.BF16 R176, R4.reuse, R30, R176 ;  /* 0x0000001e04b0723c */ /* 0x040fe200000418b0 */
[----:B------:R-:W-:Y:S05]  /*12fe0*/  MUFU.EX2 R132, R171 ;  /* 0x000000ab00847308 */ /* 0x000fea0000000800 */
        /* <DEDUP_REMOVED lines=8> */
[----:B------:R-:W-:-:S02]  /*13070*/  IMAD.MOV.U32 R5, RZ, RZ, R58 ;  /* 0x000000ffff057224 */ /* 0x000fc400078e003a */
[----:B------:R-:W-:Y:S04]  /*13080*/  MUFU.EX2 R58, R169 ;  /* 0x000000a9003a7308 */ /* 0x000fe80000000800 */
[----:B------:R-:W-:-:S04]  /*13090*/  MOV R147, R59 ;  /* 0x0000003b00937202 */ /* 0x000fc80000000f00 */
[----:B------:R1:W-:Y:S01]  /*130a0*/  MUFU.EX2 R59, R168 ;  /* 0x000000a8003b7308 */ /* 0x0003e20000000800 */
[----:B------:R-:W-:Y:S01]  /*130b0*/  IMAD.MOV.U32 R82, RZ, RZ, R68 ;  /* 0x000000ffff527224 */ /* 0x000fe200078e0044 */
[----:B------:R-:W-:Y:S01]  /*130c0*/  MOV R81, R69 ;  /* 0x0000004500517202 */ /* 0x000fe20000000f00 */
[----:B------:R-:W-:Y:S01]  /*130d0*/  IMAD.MOV.U32 R7, RZ, RZ, R71 ;  /* 0x000000ffff077224 */ /* 0x000fe200078e0047 */
[----:B------:R-:W-:Y:S01]  /*130e0*/  MOV R80, R70 ;  /* 0x0000004600507202 */ /* 0x000fe20000000f00 */
[----:B-1----:R-:W1:Y:S01]  /*130f0*/  LDSM.16.MT88.4 R168, [R225+0xd800] ;  /* 0x00d80000e1a8783b */ /* 0x002e620000004200 */
[----:B------:R-:W-:Y:S01]  /*13100*/  HMMA.16816.F32.BF16 R68, R8, R24, R140 ;  /* 0x000000180844723c */ /* 0x000fe2000004188c */
[----:B------:R-:W-:Y:S01]  /*13110*/  MOV R83, R56 ;  /* 0x0000003800537202 */ /* 0x000fe20000000f00 */
[----:B------:R-:W2:Y:S01]  /*13120*/  MUFU.EX2 R210, R210 ;  /* 0x000000d200d27308 */ /* 0x000ea20000000800 */
[----:B------:R-:W-:-:S03]  /*13130*/  MOV R6, R57 ;  /* 0x0000003900067202 */ /* 0x000fc60000000f00 */
[C---:B------:R-:W-:Y:S04]  /*13140*/  HMMA.16816.F32.BF16 R84, R8.reuse, R20, R124 ;  /* 0x000000140854723c */ /* 0x040fe8000004187c */
[----:B------:R-:W-:Y:S02]  /*13150*/  MUFU.EX2 R57, R160 ;  /* 0x000000a000397308 */ /* 0x000fe40000000800 */
[C---:B------:R-:W-:Y:S06]  /*13160*/  HMMA.16816.F32.BF16 R100, R8.reuse, R16, R100 ;  /* 0x000000100864723c */ /* 0x040fec0000041864 */
[C---:B------:R-:W-:Y:S01]  /*13170*/  HMMA.16816.F32.BF16 R24, R8.reuse, R26, R136 ;  /* 0x0000001a0818723c */ /* 0x040fe20000041888 */
[----:B------:R-:W3:Y:S05]  /*13180*/  MUFU.EX2 R56, R163 ;  /* 0x000000a300387308 */ /* 0x000eea0000000800 */
[C---:B------:R-:W-:Y:S03]  /*13190*/  HMMA.16816.F32.BF16 R20, R8.reuse, R22, R96 ;  /* 0x000000160814723c */ /* 0x040fe60000041860 */
[----:B------:R-:W-:Y:S03]  /*131a0*/  MUFU.EX2 R211, R211 ;  /* 0x000000d300d37308 */ /* 0x000fe60000000800 */
[C---:B------:R-:W-:Y:S06]  /*131b0*/  HMMA.16816.F32.BF16 R16, R8.reuse, R18, R112 ;  /* 0x000000120810723c */ /* 0x040fec0000041870 */
[C---:B------:R-:W-:Y:S01]  /*131c0*/  HMMA.16816.F32.BF16 R116, R8.reuse, R12, R116 ;  /* 0x0000000c0874723c */ /* 0x040fe20000041874 */
[----:B------:R-:W4:Y:S05]  /*131d0*/  MUFU.EX2 R12, R162 ;  /* 0x000000a2000c7308 */ /* 0x000f2a0000000800 */
[----:B------:R-:W-:Y:S01]  /*131e0*/  HMMA.16816.F32.BF16 R40, R8, R14, R40 ;  /* 0x0000000e0828723c */ /* 0x000fe20000041828 */
[----:B------:R-:W-:Y:S01]  /*131f0*/  MOV R143, R128 ;  /* 0x00000080008f7202 */ /* 0x000fe20000000f00 */
[----:B------:R-:W-:Y:S01]  /*13200*/  IMAD.MOV.U32 R136, RZ, RZ, R130 ;  /* 0x000000ffff887224 */ /* 0x000fe200078e0082 */
[----:B------:R1:W-:Y:S01]  /*13210*/  MUFU.EX2 R13, R161 ;  /* 0x000000a1000d7308 */ /* 0x0003e20000000800 */
[----:B------:R-:W-:Y:S01]  /*13220*/  MOV R142, R129 ;  /* 0x00000081008e7202 */ /* 0x000fe20000000f00 */
[----:B------:R-:W-:Y:S01]  /*13230*/  FADD.FTZ R4, R3, R153 ;  /* 0x0000009903047221 */ /* 0x000fe20000010000 */
[----:B--2---:R-:W-:Y:S01]  /*13240*/  F2FP.BF16.F32.PACK_AB R124, R210, R214 ;  /* 0x000000d6d27c723e */ /* 0x004fe200000010ff */
[----:B------:R-:W-:Y:S01]  /*13250*/  IMAD.MOV.U32 R140, RZ, RZ, R7 ;  /* 0x000000ffff8c7224 */ /* 0x000fe200078e0007 */
[----:B---3--:R-:W-:Y:S01]  /*13260*/  F2FP.BF16.F32.PACK_AB R126, R56, R57 ;  /* 0x00000039387e723e */ /* 0x008fe200000010ff */
[----:B------:R-:W-:Y:S01]  /*13270*/  IMAD.MOV.U32 R137, RZ, RZ, R82 ;  /* 0x000000ffff897224 */ /* 0x000fe200078e0052 */
[----:B------:R-:W-:Y:S01]  /*13280*/  MOV R141, R6 ;  /* 0x00000006008d7202 */ /* 0x000fe20000000f00 */
[----:B------:R-:W2:Y:S01]  /*13290*/  MUFU.EX2 R10, R188 ;  /* 0x000000bc000a7308 */ /* 0x000ea20000000800 */
[----:B------:R-:W-:Y:S01]  /*132a0*/  MOV R15, R131 ;  /* 0x00000083000f7202 */ /* 0x000fe20000000f00 */
[----:B------:R-:W-:Y:S01]  /*132b0*/  FADD.FTZ R3, R199, R152 ;  /* 0x00000098c7037221 */ /* 0x000fe20000010000 */
[----:B------:R-:W-:Y:S01]  /*132c0*/  F2FP.BF16.F32.PACK_AB R128, R208, R212 ;  /* 0x000000d4d080723e */ /* 0x000fe200000010ff */
[----:B------:R-:W-:Y:S01]  /*132d0*/  LDSM.16.MT88.4 R96, [R226+0xf800] ;  /* 0x00f80000e260783b */ /* 0x000fe20000004200 */
[----:B------:R-:W-:-:S02]  /*132e0*/  F2FP.BF16.F32.PACK_AB R129, R209, R213 ;  /* 0x000000d5d181723e */ /* 0x000fc400000010ff */
[----:B----4-:R-:W-:Y:S01]  /*132f0*/  F2FP.BF16.F32.PACK_AB R125, R12, R211 ;  /* 0x000000d30c7d723e */ /* 0x010fe200000010ff */
[----:B------:R-:W-:Y:S01]  /*13300*/  LDSM.16.MT88.4 R112, [R228+0xf800] ;  /* 0x00f80000e470783b */ /* 0x000fe20000004200 */
[----:B------:R-:W-:Y:S02]  /*13310*/  F2FP.BF16.F32.PACK_AB R130, R132, R133 ;  /* 0x000000858482723e */ /* 0x000fe400000010ff */
[----:B------:R-:W-:Y:S01]  /*13320*/  F2FP.BF16.F32.PACK_AB R131, R59, R58 ;  /* 0x0000003a3b83723e */ /* 0x000fe200000010ff */
[----:B------:R-:W-:Y:S01]  /*13330*/  FADD.FTZ R4, R192, R4 ;  /* 0x00000004c0047221 */ /* 0x000fe20000010000 */
[----:B------:R-:W-:Y:S01]  /*13340*/  MOV R139, R80 ;  /* 0x00000050008b7202 */ /* 0x000fe20000000f00 */
[----:B------:R-:W-:Y:S01]  /*13350*/  IMAD.MOV.U32 R11, RZ, RZ, R155 ;  /* 0x000000ffff0b7224 */ /* 0x000fe200078e009b */
[----:B------:R-:W-:Y:S01]  /*13360*/  MOV R138, R81 ;  /* 0x00000051008a7202 */ /* 0x000fe20000000f00 */
[----:B-1----:R-:W1:Y:S01]  /*13370*/  LDSM.16.MT88.4 R160, [R226+0xd800] ;  /* 0x00d80000e2a0783b */ /* 0x002e620000004200 */
[----:B--2---:R-:W-:Y:S01]  /*13380*/  F2FP.BF16.F32.PACK_AB R127, R10, R13 ;  /* 0x0000000d0a7f723e */ /* 0x004fe200000010ff */
[----:B------:R-:W-:Y:S01]  /*13390*/  FADD.FTZ R3, R147, R3 ;  /* 0x0000000393037221 */ /* 0x000fe20000010000 */
[-C--:B------:R-:W-:Y:S01]  /*133a0*/  HMMA.16816.F32.BF16 R172, R128, R168.reuse, R172 ;  /* 0x000000a880ac723c */ /* 0x080fe200000418ac */
[----:B------:R-:W-:Y:S01]  /*133b0*/  FADD.FTZ R8, R191, R4 ;  /* 0x00000004bf087221 */ /* 0x000fe20000010000 */
[----:B------:R-:W-:Y:S01]  /*133c0*/  MOV R14, R154 ;  /* 0x0000009a000e7202 */ /* 0x000fe20000000f00 */
[----:B------:R-:W-:Y:S01]  /*133d0*/  FADD.FTZ R3, R5, R3 ;  /* 0x0000000305037221 */ /* 0x000fe20000010000 */
[----:B------:R-:W2:Y:S02]  /*133e0*/  LDSM.16.MT88.4 R152, [R228+0xd800] ;  /* 0x00d80000e498783b */ /* 0x000ea40000004200 */
[C---:B------:R-:W-:Y:S02]  /*133f0*/  HMMA.16816.F32.BF16 R204, R124.reuse, R168, R204 ;  /* 0x000000a87ccc723c */ /* 0x040fe400000418cc */
[----:B------:R-:W3:Y:S04]  /*13400*/  LDSM.16.MT88.4 R144, [R227+0xd800] ;  /* 0x00d80000e390783b */ /* 0x000ee80000004200 */
[-C--:B------:R-:W-:Y:S01]  /*13410*/  HMMA.16816.F32.BF16 R200, R124, R170.reuse, R200 ;  /* 0x000000aa7cc8723c */ /* 0x080fe200000418c8 */
[----:B------:R-:W-:Y:S05]  /*13420*/  LDSM.16.MT88.4 R4, [R227+0xf800] ;  /* 0x00f80000e304783b */ /* 0x000fea0000004200 */
[----:B------:R-:W-:Y:S07]  /*13430*/  HMMA.16816.F32.BF16 R168, R128, R170, R32 ;  /* 0x000000aa80a8723c */ /* 0x000fee0000041820 */
[----:B------:R-:W-:-:S02]  /*13440*/  MOV R35, R83 ;  /* 0x0000005300237202 */ /* 0x000fc40000000f00 */
[----:B------:R-:W4:Y:S01]  /*13450*/  LDSM.16.MT88.4 R80, [R225+0xf800] ;  /* 0x00f80000e150783b */ /* 0x000f220000004200 */
[----:B------:R-:W-:Y:S01]  /*13460*/  FADD.FTZ R0, R195, R0 ;  /* 0x00000000c3007221 */ /* 0x000fe20000010000 */
[----:B------:R-:W-:-:S03]  /*13470*/  FADD.FTZ R2, R196, R2 ;  /* 0x00000002c4027221 */ /* 0x000fc60000010000 */
[----:B------:R-:W-:Y:S01]  /*13480*/  FADD.FTZ R0, R194, R0 ;  /* 0x00000000c2007221 */ /* 0x000fe20000010000 */
[----:B------:R-:W-:Y:S01]  /*13490*/  FADD.FTZ R2, R197, R2 ;  /* 0x00000002c5027221 */ /* 0x000fe20000010000 */
[----:B------:R-:W-:Y:S02]  /*134a0*/  MOV R34, R189 ;  /* 0x000000bd00227202 */ /* 0x000fe40000000f00 */
[----:B------:R-:W-:Y:S01]  /*134b0*/  FADD.FTZ R9, R193, R0 ;  /* 0x00000000c1097221 */ /* 0x000fe20000010000 */
[----:B------:R-:W-:Y:S02]  /*134c0*/  IMAD.MOV.U32 R0, RZ, RZ, R190 ;  /* 0x000000ffff007224 */ /* 0x000fe400078e00be */
[----:B------:R-:W-:Y:S01]  /*134d0*/  FADD.FTZ R2, R198, R2 ;  /* 0x00000002c6027221 */ /* 0x000fe20000010000 */
[----:B------:R-:W-:Y:S01]  /*134e0*/  FADD.FTZ R3, R34, R3 ;  /* 0x0000000322037221 */ /* 0x000fe20000010000 */
[----:B------:R-:W-:Y:S01]  /*134f0*/  FADD.FTZ R0, R0, R8 ;  /* 0x0000000800007221 */ /* 0x000fe20000010000 */
[----:B-1----:R-:W-:Y:S01]  /*13500*/  HMMA.16816.F32.BF16 R196, R124, R160, R64 ;  /* 0x000000a07cc4723c */ /* 0x002fe20000041840 */
[----:B------:R-:W-:-:S05]  /*13510*/  FADD.FTZ R2, R35, R2 ;  /* 0x0000000223027221 */ /* 0x000fca0000010000 */
[----:B------:R-:W-:Y:S01]  /*13520*/  HMMA.16816.F32.BF16 R192, R124, R162, R60 ;  /* 0x000000a27cc0723c */ /* 0x000fe2000004183c */
[----:B------:R-:W-:-:S05]  /*13530*/  FADD.FTZ R2, R221, R2 ;  /* 0x00000002dd027221 */ /* 0x000fca0000010000 */
[C---:B--2---:R-:W-:Y:S06]  /*13540*/  HMMA.16816.F32.BF16 R188, R124.reuse, R152, R44 ;  /* 0x000000987cbc723c */ /* 0x044fec000004182c */
[C---:B------:R-:W-:Y:S06]  /*13550*/  HMMA.16816.F32.BF16 R184, R124.reuse, R154, R184 ;  /* 0x0000009a7cb8723c */ /* 0x040fec00000418b8 */
[C---:B---3--:R-:W-:Y:S06]  /*13560*/  HMMA.16816.F32.BF16 R180, R124.reuse, R144, R180 ;  /* 0x000000907cb4723c */ /* 0x048fec00000418b4 */
        /* <DEDUP_REMOVED lines=65> */
[----:B------:R-:W4:Y:S04]  /*13980*/  LDL R141, [R1+0x8] ;  /* 0x00000800018d7983 */ /* 0x000f280000100800 */
[----:B------:R-:W4:Y:S04]  /*13990*/  LDL R142, [R1+0x4] ;  /* 0x00000400018e7983 */ /* 0x000f280000100800 */
[----:B------:R-:W4:Y:S01]  /*139a0*/  LDL R143, [R1] ;  /* 0x00000000018f7983 */ /* 0x000f220000100800 */
        /* <DEDUP_REMOVED lines=100> */
[----:B------:R-:W0:Y:S03]  /*13ff0*/  LDGDEPBAR ;  /* 0x00000000000079af */ /* 0x000e260000000000 */
[-C--:B---3--:R-:W-:Y:S06]  /*14000*/  HMMA.16816.F32.BF16 R56, R16, R36.reuse, RZ ;  /* 0x000000241038723c */ /* 0x088fec00000418ff */
[----:B------:R-:W-:Y:S01]  /*14010*/  HMMA.16816.F32.BF16 R52, R12, R36, RZ ;  /* 0x000000240c34723c */ /* 0x000fe200000418ff */
[----:B------:R-:W-:-:S02]  /*14020*/  IMAD.MOV.U32 R69, RZ, RZ, R142 ;  /* 0x000000ffff457224 */ /* 0x000fc400078e008e */
[----:B------:R-:W-:-:S03]  /*14030*/  IMAD.MOV.U32 R70, RZ, RZ, R143 ;  /* 0x000000ffff467224 */ /* 0x000fc600078e008f */
        /* <DEDUP_REMOVED lines=74> */
[-C--:B-1----:R-:W-:Y:S06]  /*144e0*/  HMMA.16816.F32.BF16 R44, R4, R12.reuse, R60 ;  /* 0x0000000c042c723c */ /* 0x082fec000004183c */
[----:B------:R-:W-:Y:S06]  /*144f0*/  HMMA.16816.F32.BF16 R48, R8, R12, R48 ;  /* 0x0000000c0830723c */ /* 0x000fec0000041830 */
        /* <DEDUP_REMOVED lines=12> */
[----:B------:R-:W-:-:S12]  /*145c0*/  HMMA.16816.F32.BF16 R208, R4, R14, R52 ;  /* 0x0000000e04d0723c */ /* 0x000fd80000041834 */
[----:B------:R-:W-:Y:S02]  /*145d0*/  IMAD.MOV.U32 R40, RZ, RZ, R132 ;  /* 0x000000ffff287224 */ /* 0x000fe400078e0084 */
[----:B------:R-:W-:Y:S02]  /*145e0*/  IMAD.MOV.U32 R3, RZ, RZ, R133 ;  /* 0x000000ffff037224 */ /* 0x000fe400078e0085 */
[----:B------:R-:W-:Y:S02]  /*145f0*/  IMAD.MOV.U32 R2, RZ, RZ, R134 ;  /* 0x000000ffff027224 */ /* 0x000fe400078e0086 */
[----:B------:R-:W-:Y:S02]  /*14600*/  IMAD.MOV.U32 R0, RZ, RZ, R135 ;  /* 0x000000ffff007224 */ /* 0x000fe400078e0087 */
[----:B------:R-:W-:Y:S01]  /*14610*/  HMMA.16816.F32.BF16 R132, R8, R14, R24 ;  /* 0x0000000e0884723c */ /* 0x000fe20000041818 */
[----:B------:R-:W1:Y:S05]  /*14620*/  LDSM.16.M88.4 R12, [R229+0x800] ;  /* 0x00080000e50c783b */ /* 0x000e6a0000000200 */
        /* <DEDUP_REMOVED lines=19> */
[----:B-1----:R-:W-:Y:S06]  /*14760*/  HMMA.16816.F32.BF16 R44, R8, R12, R140 ;  /* 0x0000000c082c723c */ /* 0x002fec000004188c */
[----:B------:R-:W-:Y:S01]  /*14770*/  HMMA.16816.F32.BF16 R20, R4, R14, R216 ;  /* 0x0000000e0414723c */ /* 0x000fe200000418d8 */
[----:B------:R-:W-:-:S05]  /*14780*/  IMAD.MOV.U32 R140, RZ, RZ, R35 ;  /* 0x000000ffff8c7224 */ /* 0x000fca00078e0023 */
[----:B------:R-:W-:Y:S01]  /*14790*/  HMMA.16816.F32.BF16 R32, R4, R12, R220 ;  /* 0x0000000c0420723c */ /* 0x000fe200000418dc */
[----:B------:R-:W-:Y:S05]  /*147a0*/  LDSM.16.M88.4 R4, [R231+0x6000] ;  /* 0x00600000e704783b */ /* 0x000fea0000000200 */
[----:B------:R-:W-:Y:S01]  /*147b0*/  HMMA.16816.F32.BF16 R16, R8, R14, R16 ;  /* 0x0000000e0810723c */ /* 0x000fe20000041810 */
[----:B------:R-:W1:Y:S04]  /*147c0*/  LDSM.16.M88.4 R12, [R224+0xa000] ;  /* 0x00a00000e00c783b */ /* 0x000e680000000200 */
[----:B------:R-:W2:Y:S01]  /*147d0*/  LDSM.16.M88.4 R8, [R231+0x4000] ;  /* 0x00400000e708783b */ /* 0x000ea20000000200 */
[----:B------:R-:W-:-:S02]  /*147e0*/  IMAD.MOV.U32 R141, RZ, RZ, R3 ;  /* 0x000000ffff8d7224 */ /* 0x000fc400078e0003 */
[----:B------:R-:W-:Y:S02]  /*147f0*/  IMAD.MOV.U32 R142, RZ, RZ, R2 ;  /* 0x000000ffff8e7224 */ /* 0x000fe400078e0002 */
[----:B------:R-:W-:Y:S01]  /*14800*/  IMAD.MOV.U32 R143, RZ, RZ, R0 ;  /* 0x000000ffff8f7224 */ /* 0x000fe200078e0000 */
[C---:B-1----:R-:W-:Y:S06]  /*14810*/  HMMA.16816.F32.BF16 R52, R4.reuse, R12, R52 ;  /* 0x0000000c0434723c */ /* 0x042fec0000041834 */
[-C--:B------:R-:W-:Y:S06]  /*14820*/  HMMA.16816.F32.BF16 R60, R4, R14.reuse, R208 ;  /* 0x0000000e043c723c */ /* 0x080fec00000418d0 */
[----:B--2---:R-:W-:-:S12]  /*14830*/  HMMA.16816.F32.BF16 R132, R8, R14, R132 ;  /* 0x0000000e0884723c */ /* 0x004fd80000041884 */
[----:B------:R-:W-:Y:S01]  /*14840*/  MOV R56, R52 ;  /* 0x0000003400387202 */ /* 0x000fe20000000f00 */
[----:B------:R-:W-:Y:S02]  /*14850*/  IMAD.MOV.U32 R3, RZ, RZ, R53 ;  /* 0x000000ffff037224 */ /* 0x000fe400078e0035 */
[----:B------:R-:W-:Y:S02]  /*14860*/  IMAD.MOV.U32 R2, RZ, RZ, R54 ;  /* 0x000000ffff027224 */ /* 0x000fe400078e0036 */
[----:B------:R-:W-:Y:S02]  /*14870*/  IMAD.MOV.U32 R0, RZ, RZ, R55 ;  /* 0x000000ffff007224 */ /* 0x000fe400078e0037 */
[C---:B------:R-:W-:Y:S01]  /*14880*/  HMMA.16816.F32.BF16 R52, R8.reuse, R12, R212 ;  /* 0x0000000c0834723c */ /* 0x040fe200000418d4 */
[----:B------:R-:W1:Y:S05]  /*14890*/  LDSM.16.M88.4 R12, [R224+0xa800] ;  /* 0x00a80000e00c783b */ /* 0x000e6a0000000200 */
        /* <DEDUP_REMOVED lines=9> */
[----:B------:R-:W-:-:S04]  /*14930*/  IMAD.MOV.U32 R28, RZ, RZ, R140 ;  /* 0x000000ffff1c7224 */ /* 0x000fc800078e008c */
[-C--:B-1----:R-:W-:Y:S06]  /*14940*/  HMMA.16816.F32.BF16 R64, R8, R12.reuse, R48 ;  /* 0x0000000c0840723c */ /* 0x082fec0000041830 */
[C---:B------:R-:W-:Y:S06]  /*14950*/  HMMA.16816.F32.BF16 R140, R4.reuse, R12, R40 ;  /* 0x0000000c048c723c */ /* 0x040fec0000041828 */
        /* <DEDUP_REMOVED lines=18> */
[----:B------:R-:W-:-:S02]  /*14a80*/  IMAD.MOV.U32 R41, RZ, RZ, R3 ;  /* 0x000000ffff297224 */ /* 0x000fc400078e0003 */
[----:B------:R-:W-:Y:S02]  /*14a90*/  IMAD.MOV.U32 R42, RZ, RZ, R2 ;  /* 0x000000ffff2a7224 */ /* 0x000fe400078e0002 */
        /* <DEDUP_REMOVED lines=14> */
[----:B------:R-:W-:Y:S02]  /*14b80*/  IMAD.MOV.U32 R55, RZ, RZ, R48 ;  /* 0x000000ffff377224 */ /* 0x000fe400078e0030 */
[-C--:B-1----:R-:W-:Y:S06]  /*14b90*/  HMMA.16816.F32.BF16 R48, R8, R12.reuse, R28 ;  /* 0x0000000c0830723c */ /* 0x082fec000004181c */
[C---:B------:R-:W-:Y:S06]  /*14ba0*/  HMMA.16816.F32.BF16 R32, R4.reuse, R12, R216 ;  /* 0x0000000c0420723c */ /* 0x040fec00000418d8 */
[-C--:B------:R-:W-:Y:S06]  /*14bb0*/  HMMA.16816.F32.BF16 R28, R4, R14.reuse, R212 ;  /* 0x0000000e041c723c */ /* 0x080fec00000418d4 */
[C---:B------:R-:W-:Y:S01]  /*14bc0*/  HMMA.16816.F32.BF16 R20, R8.reuse, R14, R208 ;  /* 0x0000000e0814723c */ /* 0x040fe200000418d0 */
[----:B------:R-:W1:Y:S06]  /*14bd0*/  LDSM.16.M88.4 R12, [R237] ;  /* 0x00000000ed0c783b */ /* 0x000e6c0000000200 */
        /* <DEDUP_REMOVED lines=15> */
[----:B------:R-:W-:-:S07]  /*14cd0*/  IMAD.MOV.U32 R211, RZ, RZ, R0 ;  /* 0x000000ffffd37224 */ /* 0x000fce00078e0000 */
[-C--:B-1----:R-:W-:Y:S06]  /*14ce0*/  HMMA.16816.F32.BF16 R208, R4, R12.reuse, R208 ;  /* 0x0000000c04d0723c */ /* 0x082fec00000418d0 */
[----:B--2---:R-:W-:Y:S06]  /*14cf0*/  HMMA.16816.F32.BF16 R40, R8, R12, R40 ;  /* 0x0000000c0828723c */ /* 0x004fec0000041828 */
[----:B------:R-:W-:-:S12]  /*14d00*/  HMMA.16816.F32.BF16 R220, R4, R14, R36 ;  /* 0x0000000e04dc723c */ /* 0x000fd80000041824 */
[----:B------:R-:W-:Y:S02]  /*14d10*/  IMAD.MOV.U32 R59, RZ, RZ, R208 ;  /* 0x000000ffff3b7224 */ /* 0x000fe400078e00d0 */
[----:B------:R-:W-:-:S04]  /*14d20*/  IMAD.MOV.U32 R58, RZ, RZ, R209 ;  /* 0x000000ffff3a7224 */ /* 0x000fc800078e00d1 */
[----:B------:R-:W-:Y:S02]  /*14d30*/  IMAD.MOV.U32 R12, RZ, RZ, R40 ;  /* 0x000000ffff0c7224 */ /* 0x000fe400078e0028 */
[----:B------:R-:W-:Y:S02]  /*14d40*/  IMAD.MOV.U32 R57, RZ, RZ, R210 ;  /* 0x000000ffff397224 */ /* 0x000fe400078e00d2 */
[----:B------:R-:W-:Y:S02]  /*14d50*/  IMAD.MOV.U32 R56, RZ, RZ, R211 ;  /* 0x000000ffff387224 */ /* 0x000fe400078e00d3 */
[----:B------:R-:W-:Y:S07]  /*14d60*/  HMMA.16816.F32.BF16 R208, R8, R14, R24 ;  /* 0x0000000e08d0723c */ /* 0x000fee0000041818 */
[----:B------:R-:W-:-:S02]  /*14d70*/  IMAD.MOV.U32 R27, RZ, RZ, R12 ;  /* 0x000000ffff1b7224 */ /* 0x000fc400078e000c */
[----:B------:R-:W1:Y:S01]  /*14d80*/  LDSM.16.M88.4 R12, [R230+0xa800] ;  /* 0x00a80000e60c783b */ /* 0x000e620000000200 */
[----:B------:R-:W-:Y:S01]  /*14d90*/  IMAD.MOV.U32 R36, RZ, RZ, R59 ;  /* 0x000000ffff247224 */ /* 0x000fe200078e003b */
[----:B------:R-:W-:Y:S01]  /*14da0*/  MOV R38, R57 ;  /* 0x0000003900267202 */ /* 0x000fe20000000f00 */
        /* <DEDUP_REMOVED lines=10> */
[----:B-1----:R-:W-:Y:S07]  /*14e50*/  HMMA.16816.F32.BF16 R40, R4, R12, R60 ;  /* 0x0000000c0428723c */ /* 0x002fee000004183c */
[----:B------:R-:W-:-:S02]  /*14e60*/  IMAD.MOV.U32 R60, RZ, RZ, R36 ;  /* 0x000000ffff3c7224 */ /* 0x000fc400078e0024 */
[----:B------:R-:W-:Y:S02]  /*14e70*/  IMAD.MOV.U32 R61, RZ, RZ, R37 ;  /* 0x000000ffff3d7224 */ /* 0x000fe400078e0025 */
[----:B------:R-:W-:Y:S02]  /*14e80*/  IMAD.MOV.U32 R62, RZ, RZ, R38 ;  /* 0x000000ffff3e7224 */ /* 0x000fe400078e0026 */
[----:B------:R-:W-:Y:S02]  /*14e90*/  IMAD.MOV.U32 R63, RZ, RZ, R39 ;  /* 0x000000ffff3f7224 */ /* 0x000fe400078e0027 */
[----:B------:R-:W-:Y:S06]  /*14ea0*/  HMMA.16816.F32.BF16 R36, R4, R14, R136 ;  /* 0x0000000e0424723c */ /* 0x000fec0000041888 */
[----:B------:R-:W-:Y:S01]  /*14eb0*/  HMMA.16816.F32.BF16 R52, R8, R12, R52 ;  /* 0x0000000c0834723c */ /* 0x000fe20000041834 */
[----:B------:R-:W-:-:S05]  /*14ec0*/  IMAD.MOV.U32 R136, RZ, RZ, R27 ;  /* 0x000000ffff887224 */ /* 0x000fca00078e001b */
[C---:B------:R-:W-:Y:S01]  /*14ed0*/  HMMA.16816.F32.BF16 R24, R8.reuse, R14, R132 ;  /* 0x0000000e0818723c */ /* 0x040fe20000041884 */
[----:B------:R-:W1:Y:S01]  /*14ee0*/  LDSM.16.M88.4 R12, [R230+0xb800] ;  /* 0x00b80000e60c783b */ /* 0x000e620000000200 */
        /* <DEDUP_REMOVED lines=20> */
[----:B------:R-:W2:Y:S04]  /*15030*/  S2R R217, SR_TID.X ;  /* 0x0000000000d97919 */ /* 0x000ea80000002100 */
[----:B-1----:R-:W-:Y:S06]  /*15040*/  HMMA.16816.F32.BF16 R136, R4, R14, R36 ;  /* 0x0000000e0488723c */ /* 0x002fec0000041824 */
[-C--:B------:R-:W-:Y:S06]  /*15050*/  HMMA.16816.F32.BF16 R52, R8, R12.reuse, R52 ;  /* 0x0000000c0834723c */ /* 0x080fec0000041834 */
[----:B------:R-:W-:Y:S06]  /*15060*/  HMMA.16816.F32.BF16 R132, R4, R12, R40 ;  /* 0x0000000c0484723c */ /* 0x000fec0000041828 */
[----:B------:R-:W-:Y:S01]  /*15070*/  HMMA.16816.F32.BF16 R36, R8, R14, R24 ;  /* 0x0000000e0824723c */ /* 0x000fe20000041818 */
[----:B------:R-:W1:Y:S01]  /*15080*/  LDSM.16.M88.4 R12, [R229+0x3800] ;  /* 0x00380000e50c783b */ /* 0x000e620000000200 */
[----:B--2---:R-:W-:-:S02]  /*15090*/  IMAD.SHL.U32 R217, R217, 0x2, RZ ;  /* 0x00000002d9d97824 */ /* 0x004fc400078e00ff */
[----:B------:R-:W-:Y:S01]  /*150a0*/  FMUL.FTZ R3, R44, UR25 ;  /* 0x000000192c037c20 */ /* 0x000fe20008410000 */
[----:B------:R-:W-:Y:S01]  /*150b0*/  IMAD.U32 R0, RZ, RZ, UR29 ;  /* 0x0000001dff007e24 */ /* 0x000fe2000f8e00ff */
[----:B------:R-:W-:Y:S01]  /*150c0*/  UISETP.GT.AND UP0, UPT, UR29, UR15, UPT ;  /* 0x0000000f1d00728c */ /* 0x000fe2000bf04270 */
[----:B------:R-:W-:Y:S01]  /*150d0*/  IMAD.MOV.U32 R2, RZ, RZ, R70 ;  /* 0x000000ffff027224 */ /* 0x000fe200078e0046 */
[----:B------:R-:W-:Y:S01]  /*150e0*/  LOP3.LUT R217, R217, 0x6, RZ, 0xc0, !PT ;  /* 0x00000006d9d97812 */ /* 0x000fe200078ec0ff */
[----:B------:R-:W-:Y:S01]  /*150f0*/  IMAD.MOV.U32 R219, RZ, RZ, R68 ;  /* 0x000000ffffdb7224 */ /* 0x000fe200078e0044 */
[----:B------:R-:W2:Y:S01]  /*15100*/  MUFU.TANH R3, R3 ;  /* 0x0000000300037308 */ /* 0x000ea20000002400 */
[----:B------:R-:W-:Y:S01]  /*15110*/  IMAD.MOV.U32 R218, RZ, RZ, R69 ;  /* 0x000000ffffda7224 */ /* 0x000fe200078e0045 */
[----:B------:R-:W-:-:S04]  /*15120*/  DEPBAR.LE SB0, 0x0 ;  /* 0x000080000000791a */ /* 0x000fc80000000000 */
[----:B------:R-:W-:Y:S02]  /*15130*/  IMAD R0, R0, 0x40, R217 ;  /* 0x0000004000007824 */ /* 0x000fe400078e02d9 */
[----:B------:R-:W-:Y:S02]  /*15140*/  IMAD.MOV.U32 R217, RZ, RZ, R2 ;  /* 0x000000ffffd97224 */ /* 0x000fe400078e0002 */
[----:B------:R-:W-:Y:S01]  /*15150*/  IMAD.IADD R2, R248, 0x1, -R0 ;  /* 0x00000001f8027824 */ /* 0x000fe200078e0a00 */
[C---:B-1----:R-:W-:Y:S06]  /*15160*/  HMMA.16816.F32.BF16 R32, R4.reuse, R12, R32 ;  /* 0x0000000c0420723c */ /* 0x042fec0000041820 */
[-C--:B------:R-:W-:Y:S06]  /*15170*/  HMMA.16816.F32.BF16 R20, R4, R14.reuse, R20 ;  /* 0x0000000e0414723c */ /* 0x080fec0000041814 */
[----:B------:R-:W-:Y:S01]  /*15180*/  HMMA.16816.F32.BF16 R4, R8, R14, R16 ;  /* 0x0000000e0804723c */ /* 0x000fe20000041810 */
[----:B------:R-:W-:-:S04]  /*15190*/  IABS R2, R2 ;  /* 0x0000000200027213 */ /* 0x000fc80000000000 */
[----:B------:R-:W-:-:S05]  /*151a0*/  I2FP.F32.S32 R2, R2 ;  /* 0x0000000200027245 */ /* 0x000fca0000201400 */
[----:B--2---:R-:W-:Y:S01]  /*151b0*/  FFMA.FTZ R15, R2, -UR19, R3 ;  /* 0x80000013020f7c23 */ /* 0x004fe20008010003 */
[----:B------:R-:W-:Y:S02]  /*151c0*/  IMAD.IADD R2, R250, 0x1, -R0 ;  /* 0x00000001fa027824 */ /* 0x000fe400078e0a00 */
[----:B------:R-:W-:-:S11]  /*151d0*/  FMUL.FTZ R3, R60, UR25 ;  /* 0x000000193c037c20 */ /* 0x000fd60008410000 */
[----:B------:R-:W-:Y:S02]  /*151e0*/  IMAD.MOV.U32 R213, RZ, RZ, R5 ;  /* 0x000000ffffd57224 */ /* 0x000fe400078e0005 */
[----:B------:R-:W-:Y:S01]  /*151f0*/  FMUL.FTZ R5, R46, UR25 ;  /* 0x000000192e057c20 */ /* 0x000fe20008410000 */
[----:B------:R-:W-:-:S05]  /*15200*/  IABS R2, R2 ;  /* 0x0000000200027213 */ /* 0x000fca0000000000 */
[----:B------:R-:W1:Y:S01]  /*15210*/  MUFU.TANH R5, R5 ;  /* 0x0000000500057308 */ /* 0x000e620000002400 */
[----:B------:R-:W-:-:S07]  /*15220*/  IMAD.MOV.U32 R215, RZ, RZ, R6 ;  /* 0x000000ffffd77224 */ /* 0x000fce00078e0006 */
[----:B------:R2:W3:Y:S01]  /*15230*/  MUFU.TANH R6, R3 ;  /* 0x0000000300067308 */ /* 0x0004e20000002400 */
[----:B------:R-:W-:Y:S02]  /*15240*/  IMAD.MOV.U32 R214, RZ, RZ, R4 ;  /* 0x000000ffffd67224 */ /* 0x000fe400078e0004 */
[----:B------:R-:W-:Y:S01]  /*15250*/  IMAD.IADD R4, R249, 0x1, -R0 ;  /* 0x00000001f9047824 */ /* 0x000fe200078e0a00 */
[----:B------:R-:W-:Y:S01]  /*15260*/  HMMA.16816.F32.BF16 R48, R8, R12, R48 ;  /* 0x0000000c0830723c */ /* 0x000fe20000041830 */
[----:B--2---:R-:W-:-:S05]  /*15270*/  IMAD.MOV.U32 R3, RZ, RZ, R2 ;  /* 0x000000ffff037224 */ /* 0x004fca00078e0002 */
[----:B------:R-:W-:Y:S02]  /*15280*/  I2FP.F32.S32 R3, R3 ;  /* 0x0000000300037245 */ /* 0x000fe40000201400 */
[----:B------:R-:W-:-:S03]  /*15290*/  IABS R2, R4 ;  /* 0x0000000400027213 */ /* 0x000fc60000000000 */
[----:B-1----:R-:W-:Y:S01]  /*152a0*/  FFMA.FTZ R12, R3, -UR19, R5 ;  /* 0x80000013030c7c23 */ /* 0x002fe20008010005 */
[----:B------:R-:W-:Y:S01]  /*152b0*/  FMUL.FTZ R3, R62, UR25 ;  /* 0x000000193e037c20 */ /* 0x000fe20008410000 */
[----:B------:R-:W-:Y:S01]  /*152c0*/  IMAD.MOV.U32 R212, RZ, RZ, R7 ;  /* 0x000000ffffd47224 */ /* 0x000fe200078e0007 */
[----:B------:R-:W-:Y:S02]  /*152d0*/  I2FP.F32.S32 R2, R2 ;  /* 0x0000000200027245 */ /* 0x000fe40000201400 */
[----:B------:R1:W2:Y:S01]  /*152e0*/  MUFU.TANH R7, R3 ;  /* 0x0000000300077308 */ /* 0x0002a20000002400 */
[----:B------:R-:W-:Y:S02]  /*152f0*/  FMUL.FTZ R4, R45, UR25 ;  /* 0x000000192d047c20 */ /* 0x000fe40008410000 */
[----:B---3--:R-:W-:Y:S01]  /*15300*/  FFMA.FTZ R6, R2, -UR19, R6 ;  /* 0x8000001302067c23 */ /* 0x008fe20008010006 */
[----:B------:R-:W-:-:S04]  /*15310*/  VIADD R2, R0, 0x1 ;  /* 0x0000000100027836 */ /* 0x000fc80000000000 */
[----:B------:R3:W4:Y:S01]  /*15320*/  MUFU.TANH R10, R4 ;  /* 0x00000004000a7308 */ /* 0x0007220000002400 */
[----:B-1----:R-:W-:-:S05]  /*15330*/  IMAD.IADD R3, R251, 0x1, -R0 ;  /* 0x00000001fb037824 */ /* 0x002fca00078e0a00 */
[----:B------:R-:W-:Y:S01]  /*15340*/  IABS R3, R3 ;  /* 0x0000000300037213 */ /* 0x000fe20000000000 */
[----:B------:R-:W-:-:S04]  /*15350*/  IMAD.IADD R5, R248, 0x1, -R2 ;  /* 0x00000001f8057824 */ /* 0x000fc800078e0a02 */
[----:B---3--:R-:W-:Y:S01]  /*15360*/  IMAD.MOV.U32 R4, RZ, RZ, R3 ;  /* 0x000000ffff047224 */ /* 0x008fe200078e0003 */
[----:B------:R-:W-:-:S04]  /*15370*/  IABS R3, R5 ;  /* 0x0000000500037213 */ /* 0x000fc80000000000 */
[----:B------:R-:W-:Y:S02]  /*15380*/  I2FP.F32.S32 R4, R4 ;  /* 0x0000000400047245 */ /* 0x000fe40000201400 */
[----:B------:R-:W-:-:S03]  /*15390*/  I2FP.F32.S32 R3, R3 ;  /* 0x0000000300037245 */ /* 0x000fc60000201400 */
[----:B--2---:R-:W-:Y:S01]  /*153a0*/  FFMA.FTZ R11, R4, -UR19, R7 ;  /* 0x80000013040b7c23 */ /* 0x004fe20008010007 */
[----:B------:R-:W-:Y:S01]  /*153b0*/  FMUL.FTZ R4, R47, UR25 ;  /* 0x000000192f047c20 */ /* 0x000fe20008410000 */
[----:B----4-:R-:W-:Y:S01]  /*153c0*/  FFMA.FTZ R10, R3, -UR19, R10 ;  /* 0x80000013030a7c23 */ /* 0x010fe2000801000a */
[----:B------:R-:W-:Y:S01]  /*153d0*/  FMUL.FTZ R3, R61, UR25 ;  /* 0x000000193d037c20 */ /* 0x000fe20008410000 */
[C---:B------:R-:W-:Y:S01]  /*153e0*/  ISETP.GE.AND P0, PT, R2.reuse, R219, PT ;  /* 0x000000db0200720c */ /* 0x040fe20003f06270 */
[----:B------:R1:W2:Y:S01]  /*153f0*/  MUFU.TANH R8, R4 ;  /* 0x0000000400087308 */ /* 0x0002a20000002400 */
[C---:B------:R-:W-:Y:S01]  /*15400*/  ISETP.GE.AND P6, PT, R2.reuse, R218, PT ;  /* 0x000000da0200720c */ /* 0x040fe20003fc6270 */
[----:B------:R-:W-:Y:S01]  /*15410*/  FMUL.FTZ R5, R63, UR25 ;  /* 0x000000193f057c20 */ /* 0x000fe20008410000 */
[C---:B------:R-:W-:Y:S02]  /*15420*/  ISETP.GE.AND P5, PT, R2.reuse, R217, PT ;  /* 0x000000d90200720c */ /* 0x040fe40003fa6270 */
[----:B------:R-:W-:-:S02]  /*15430*/  ISETP.GE.AND P4, PT, R2, R252, PT ;  /* 0x000000fc0200720c */ /* 0x000fc40003f86270 */
[C---:B------:R-:W-:Y:S01]  /*15440*/  ISETP.LT.OR P0, PT, R2.reuse, R247, P0 ;  /* 0x000000f70200720c */ /* 0x040fe20000701670 */
[----:B------:R3:W4:Y:S01]  /*15450*/  MUFU.TANH R7, R3 ;  /* 0x0000000300077308 */ /* 0x0007220000002400 */
[C---:B------:R-:W-:Y:S02]  /*15460*/  ISETP.LT.OR P6, PT, R2.reuse, R246, P6 ;  /* 0x000000f60200720c */ /* 0x040fe400037c1670 */
        /* <DEDUP_REMOVED lines=31> */
[----:B------:R-:W-:Y:S01]  /*15660*/  ISETP.GE.AND P3, PT, R0, R218, PT ;  /* 0x000000da0000720c */ /* 0x000fe20003f66270 */
[----:B------:R-:W-:-:S02]  /*15670*/  IMAD.MOV.U32 R208, RZ, RZ, R217 ;  /* 0x000000ffffd07224 */ /* 0x000fc400078e00d9 */
[----:B----4-:R-:W-:Y:S01]  /*15680*/  FFMA.FTZ R9, R2, -UR19, R16 ;  /* 0x8000001302097c23 */ /* 0x010fe20008010010 */
[----:B------:R-:W-:Y:S01]  /*15690*/  FMUL.FTZ R2, R220, UR25 ;  /* 0x00000019dc027c20 */ /* 0x000fe20008410000 */
[----:B------:R-:W-:Y:S01]  /*156a0*/  ISETP.LT.OR P3, PT, R0, R246, P3 ;  /* 0x000000f60000720c */ /* 0x000fe20001f61670 */
[----:B------:R-:W-:Y:S02]  /*156b0*/  IMAD.MOV.U32 R68, RZ, RZ, R21 ;  /* 0x000000ffff447224 */ /* 0x000fe400078e0015 */
[----:B------:R1:W2:Y:S01]  /*156c0*/  MUFU.TANH R4, R2 ;  /* 0x0000000200047308 */ /* 0x0002a20000002400 */
[----:B------:R-:W-:Y:S02]  /*156d0*/  FSEL R21, R12, -INF , !P3 ;  /* 0xff8000000c157808 */ /* 0x000fe40005800000 */
[C---:B------:R-:W-:Y:S01]  /*156e0*/  ISETP.GE.AND P3, PT, R0.reuse, R208, PT ;  /* 0x000000d00000720c */ /* 0x040fe20003f66270 */
[----:B------:R-:W-:Y:S01]  /*156f0*/  IMAD.MOV.U32 R69, RZ, RZ, R22 ;  /* 0x000000ffff457224 */ /* 0x000fe200078e0016 */
[----:B------:R-:W-:Y:S02]  /*15700*/  BAR.SYNC.DEFER_BLOCKING 0x0 ;  /* 0x0000000000007b1d */ /* 0x000fe40000010000 */
[----:B------:R-:W-:-:S04]  /*15710*/  ISETP.LT.OR P3, PT, R0, R245, P3 ;  /* 0x000000f50000720c */ /* 0x000fc80001f61670 */
[----:B------:R-:W-:Y:S02]  /*15720*/  FSEL R22, R6, -INF , !P3 ;  /* 0xff80000006167808 */ /* 0x000fe40005800000 */
[----:B-1----:R-:W-:-:S04]  /*15730*/  IADD3 R2, R249, -R3, RZ ;  /* 0x80000003f9027210 */ /* 0x002fc80007ffe0ff */
[----:B------:R-:W-:Y:S02]  /*15740*/  IABS R2, R2 ;  /* 0x0000000200027213 */ /* 0x000fe40000000000 */
[C---:B------:R-:W-:Y:S02]  /*15750*/  ISETP.GE.AND P3, PT, R0.reuse, R252, PT ;  /* 0x000000fc0000720c */ /* 0x040fe40003f66270 */
[----:B------:R-:W-:Y:S02]  /*15760*/  I2FP.F32.S32 R2, R2 ;  /* 0x0000000200027245 */ /* 0x000fe40000201400 */
[----:B------:R-:W-:Y:S01]  /*15770*/  ISETP.LT.OR P3, PT, R0, R244, P3 ;  /* 0x000000f40000720c */ /* 0x000fe20001f61670 */
[----:B------:R-:W-:Y:S02]  /*15780*/  IMAD.MOV.U32 R70, RZ, RZ, R20 ;  /* 0x000000ffff467224 */ /* 0x000fe400078e0014 */
[----:B--2---:R-:W-:Y:S01]  /*15790*/  FFMA.FTZ R6, R2, -UR19, R4 ;  /* 0x8000001302067c23 */ /* 0x004fe20008010004 */
[----:B------:R-:W-:-:S02]  /*157a0*/  IMAD.MOV.U32 R27, RZ, RZ, R23 ;  /* 0x000000ffff1b7224 */ /* 0x000fc400078e0017 */
[----:B------:R-:W-:Y:S01]  /*157b0*/  FMUL.FTZ R2, R211, UR25 ;  /* 0x00000019d3027c20 */ /* 0x000fe20008410000 */
        /* <DEDUP_REMOVED lines=8> */
[----:B------:R1:W2:Y:S01]  /*15840*/  MUFU.TANH R10, R2 ;  /* 0x00000002000a7308 */ /* 0x0002a20000002400 */
[----:B------:R-:W-:Y:S01]  /*15850*/  FMUL.FTZ R7, R222, UR25 ;  /* 0x00000019de077c20 */ /* 0x000fe20008410000 */
[----:B------:R-:W-:Y:S01]  /*15860*/  FMUL.FTZ R4, R209, UR25 ;  /* 0x00000019d1047c20 */ /* 0x000fe20008410000 */
[C---:B------:R-:W-:Y:S02]  /*15870*/  ISETP.LT.OR P3, PT, R3.reuse, R247, P3 ;  /* 0x000000f70300720c */ /* 0x040fe40001f61670 */
[C---:B------:R-:W-:Y:S02]  /*15880*/  ISETP.LT.OR P0, PT, R3.reuse, R246, P0 ;  /* 0x000000f60300720c */ /* 0x040fe40000701670 */
[----:B------:R-:W-:-:S02]  /*15890*/  ISETP.LT.OR P6, PT, R3, R245, P6 ;  /* 0x000000f50300720c */ /* 0x000fc400037c1670 */
        /* <DEDUP_REMOVED lines=56> */
[----:B------:R-:W-:Y:S01]  /*15c20*/  I2FP.F32.S32 R2, R2 ;  /* 0x0000000200027245 */ /* 0x000fe20000201400 */
[----:B------:R-:W-:Y:S02]  /*15c30*/  IMAD.MOV.U32 R140, RZ, RZ, R218 ;  /* 0x000000ffff8c7224 */ /* 0x000fe400078e00da */
[----:B------:R-:W-:Y:S02]  /*15c40*/  IMAD.MOV.U32 R142, RZ, RZ, R219 ;  /* 0x000000ffff8e7224 */ /* 0x000fe400078e00db */
[----:B---3--:R-:W-:Y:S01]  /*15c50*/  FFMA.FTZ R7, R4, -UR19, R7 ;  /* 0x8000001304077c23 */ /* 0x008fe20008010007 */
[----:B------:R-:W-:Y:S01]  /*15c60*/  FFMA.FTZ R6, R2, -UR19, R14 ;  /* 0x8000001302067c23 */ /* 0x000fe2000801000e */
[----:B------:R-:W-:Y:S01]  /*15c70*/  FMUL.FTZ R2, R143, UR25 ;  /* 0x000000198f027c20 */ /* 0x000fe20008410000 */
[----:B------:R-:W-:Y:S01]  /*15c80*/  FMUL.FTZ R4, R141, UR25 ;  /* 0x000000198d047c20 */ /* 0x000fe20008410000 */
[----:B------:R-:W-:-:S02]  /*15c90*/  FSEL R43, R12, -INF , !P5 ;  /* 0xff8000000c2b7808 */ /* 0x000fc40006800000 */
[----:B------:R-:W-:Y:S02]  /*15ca0*/  FSEL R15, R11, -INF , !P4 ;  /* 0xff8000000b0f7808 */ /* 0x000fe40006000000 */
[----:B------:R-:W-:Y:S02]  /*15cb0*/  FSEL R16, R10, -INF , !P3 ;  /* 0xff8000000a107808 */ /* 0x000fe40005800000 */
[----:B------:R-:W-:Y:S02]  /*15cc0*/  FSEL R40, R8, -INF , !P0 ;  /* 0xff80000008287808 */ /* 0x000fe40004000000 */
[C---:B------:R-:W-:Y:S02]  /*15cd0*/  ISETP.GE.AND P5, PT, R3.reuse, R142, PT ;  /* 0x0000008e0300720c */ /* 0x040fe40003fa6270 */
[C---:B------:R-:W-:Y:S02]  /*15ce0*/  ISETP.GE.AND P4, PT, R3.reuse, R140, PT ;  /* 0x0000008c0300720c */ /* 0x040fe40003f86270 */
[----:B------:R-:W-:-:S02]  /*15cf0*/  ISETP.GE.AND P3, PT, R3, R208, PT ;  /* 0x000000d00300720c */ /* 0x000fc40003f66270 */
[C---:B------:R-:W-:Y:S01]  /*15d00*/  ISETP.GE.AND P0, PT, R3.reuse, R252, PT ;  /* 0x000000fc0300720c */ /* 0x040fe20003f06270 */
[----:B------:R1:W2:Y:S01]  /*15d10*/  MUFU.TANH R10, R2 ;  /* 0x00000002000a7308 */ /* 0x0002a20000002400 */
[----:B------:R-:W-:Y:S02]  /*15d20*/  I2FP.F32.S32 R5, R5 ;  /* 0x0000000500057245 */ /* 0x000fe40000201400 */
[C---:B------:R-:W-:Y:S02]  /*15d30*/  ISETP.LT.OR P5, PT, R3.reuse, R247, P5 ;  /* 0x000000f70300720c */ /* 0x040fe40002fa1670 */
[C---:B------:R-:W-:Y:S02]  /*15d40*/  ISETP.LT.OR P4, PT, R3.reuse, R246, P4 ;  /* 0x000000f60300720c */ /* 0x040fe40002781670 */
[C---:B------:R-:W-:Y:S01]  /*15d50*/  ISETP.LT.OR P3, PT, R3.reuse, R245, P3 ;  /* 0x000000f50300720c */ /* 0x040fe20001f61670 */
[----:B------:R3:W-:Y:S01]  /*15d60*/  MUFU.TANH R14, R4 ;  /* 0x00000004000e7308 */ /* 0x0007e20000002400 */
[----:B------:R-:W-:Y:S01]  /*15d70*/  ISETP.LT.OR P0, PT, R3, R244, P0 ;  /* 0x000000f40300720c */ /* 0x000fe20000701670 */
[----:B------:R-:W-:-:S02]  /*15d80*/  IMAD.IADD R3, R251, 0x1, -R3 ;  /* 0x00000001fb037824 */ /* 0x000fc400078e0a03 */
[----:B------:R-:W-:Y:S01]  /*15d90*/  FFMA.FTZ R9, R5, -UR19, R9 ;  /* 0x8000001305097c23 */ /* 0x000fe20008010009 */
[----:B-1----:R-:W-:Y:S02]  /*15da0*/  VIADD R2, R0, 0x11 ;  /* 0x0000001100027836 */ /* 0x002fe40000000000 */
        /* <DEDUP_REMOVED lines=129> */
[----:B------:R-:W-:-:S03]  /*165c0*/  I2FP.F32.S32 R2, R2 ;  /* 0x0000000200027245 */ /* 0x000fc60000201400 */
[----:B--2---:R-:W-:Y:S01]  /*165d0*/  FFMA.FTZ R7, R4, -UR19, R7 ;  /* 0x8000001304077c23 */ /* 0x004fe20008010007 */
[----:B------:R-:W-:Y:S01]  /*165e0*/  FMUL.FTZ R4, R53, UR25 ;  /* 0x0000001935047c20 */ /* 0x000fe20008410000 */
[----:B----4-:R-:W-:Y:S01]  /*165f0*/  FFMA.FTZ R6, R2, -UR19, R14 ;  /* 0x8000001302067c23 */ /* 0x010fe2000801000e */
[----:B------:R-:W-:Y:S02]  /*16600*/  FMUL.FTZ R2, R55, UR25 ;  /* 0x0000001937027c20 */ /* 0x000fe40008410000 */
[----:B------:R1:W-:Y:S01]  /*16610*/  MUFU.TANH R14, R4 ;  /* 0x00000004000e7308 */ /* 0x0003e20000002400 */
[----:B------:R-:W-:Y:S02]  /*16620*/  FSEL R67, R12, -INF , !P4 ;  /* 0xff8000000c437808 */ /* 0x000fe40006000000 */
[----:B------:R-:W-:Y:S02]  /*16630*/  FSEL R60, R11, -INF , !P3 ;  /* 0xff8000000b3c7808 */ /* 0x000fe40005800000 */
[----:B------:R-:W-:-:S02]  /*16640*/  FSEL R54, R10, -INF , !P0 ;  /* 0xff8000000a367808 */ /* 0x000fc40004000000 */
[C---:B------:R-:W-:Y:S02]  /*16650*/  ISETP.GE.AND P4, PT, R3.reuse, R142, PT ;  /* 0x0000008e0300720c */ /* 0x040fe40003f86270 */
[C---:B------:R-:W-:Y:S02]  /*16660*/  ISETP.GE.AND P3, PT, R3.reuse, R140, PT ;  /* 0x0000008c0300720c */ /* 0x040fe40003f66270 */
[C---:B------:R-:W-:Y:S01]  /*16670*/  ISETP.GE.AND P0, PT, R3.reuse, R208, PT ;  /* 0x000000d00300720c */ /* 0x040fe20003f06270 */
[----:B------:R2:W3:Y:S01]  /*16680*/  MUFU.TANH R10, R2 ;  /* 0x00000002000a7308 */ /* 0x0004e20000002400 */
[----:B------:R-:W-:Y:S02]  /*16690*/  I2FP.F32.S32 R5, R5 ;  /* 0x0000000500057245 */ /* 0x000fe40000201400 */
[----:B-1----:R-:W-:Y:S02]  /*166a0*/  FSEL R4, R8, -INF , !P6 ;  /* 0xff80000008047808 */ /* 0x002fe40007000000 */
[----:B------:R-:W-:-:S02]  /*166b0*/  ISETP.GE.AND P6, PT, R3, R252, PT ;  /* 0x000000fc0300720c */ /* 0x000fc40003fc6270 */
[C---:B------:R-:W-:Y:S01]  /*166c0*/  ISETP.LT.OR P4, PT, R3.reuse, R247, P4 ;  /* 0x000000f70300720c */ /* 0x040fe20002781670 */
[----:B------:R1:W-:Y:S01]  /*166d0*/  STL [R1+0x18], R4 ;  /* 0x0000180401007387 */ /* 0x0003e20000100800 */
[C---:B------:R-:W-:Y:S02]  /*166e0*/  ISETP.LT.OR P3, PT, R3.reuse, R246, P3 ;  /* 0x000000f60300720c */ /* 0x040fe40001f61670 */
[C---:B------:R-:W-:Y:S02]  /*166f0*/  ISETP.LT.OR P0, PT, R3.reuse, R245, P0 ;  /* 0x000000f50300720c */ /* 0x040fe40000701670 */
[----:B------:R-:W-:Y:S01]  /*16700*/  ISETP.LT.OR P6, PT, R3, R244, P6 ;  /* 0x000000f40300720c */ /* 0x000fe200037c1670 */
[----:B--2---:R-:W-:Y:S02]  /*16710*/  VIADD R2, R0, 0x21 ;  /* 0x0000002100027836 */ /* 0x004fe40000000000 */
[----:B------:R-:W-:Y:S02]  /*16720*/  IMAD.IADD R3, R251, 0x1, -R3 ;  /* 0x00000001fb037824 */ /* 0x000fe400078e0a03 */
[----:B------:R-:W-:Y:S01]  /*16730*/  FFMA.FTZ R9, R5, -UR19, R9 ;  /* 0x8000001305097c23 */ /* 0x000fe20008010009 */
[----:B------:R-:W-:-:S02]  /*16740*/  IADD3 R5, R250, -R2, RZ ;  /* 0x80000002fa057210 */ /* 0x000fc40007ffe0ff */
[----:B------:R-:W-:Y:S02]  /*16750*/  IABS R11, R3 ;  /* 0x00000003000b7213 */ /* 0x000fe40000000000 */
[----:B------:R-:W-:Y:S01]  /*16760*/  IABS R3, R5 ;  /* 0x0000000500037213 */ /* 0x000fe20000000000 */
[----:B-1----:R-:W-:-:S04]  /*16770*/  FMUL.FTZ R4, R134, UR25 ;  /* 0x0000001986047c20 */ /* 0x002fc80008410000 */
[----:B------:R1:W2:Y:S01]  /*16780*/  MUFU.TANH R8, R4 ;  /* 0x0000000400087308 */ /* 0x0002a20000002400 */
[----:B------:R-:W-:Y:S01]  /*16790*/  IMAD.MOV.U32 R5, RZ, RZ, R11 ;  /* 0x000000ffff057224 */ /* 0x000fe200078e000b */
[----:B------:R-:W-:-:S04]  /*167a0*/  I2FP.F32.S32 R3, R3 ;  /* 0x0000000300037245 */ /* 0x000fc80000201400 */
[----:B------:R-:W-:Y:S01]  /*167b0*/  I2FP.F32.S32 R5, R5 ;  /* 0x0000000500057245 */ /* 0x000fe20000201400 */
[----:B-1----:R-:W-:-:S05]  /*167c0*/  IMAD.IADD R4, R248, 0x1, -R2 ;  /* 0x00000001f8047824 */ /* 0x002fca00078e0a02 */
[----:B------:R-:W-:Y:S01]  /*167d0*/  IABS R4, R4 ;  /* 0x0000000400047213 */ /* 0x000fe20000000000 */
[----:B---3--:R-:W-:-:S03]  /*167e0*/  FFMA.FTZ R10, R3, -UR19, R10 ;  /* 0x80000013030a7c23 */ /* 0x008fc6000801000a */
[----:B------:R-:W-:Y:S01]  /*167f0*/  I2FP.F32.S32 R4, R4 ;  /* 0x0000000400047245 */ /* 0x000fe20000201400 */
[----:B------:R-:W-:Y:S01]  /*16800*/  FMUL.FTZ R3, R133, UR25 ;  /* 0x0000001985037c20 */ /* 0x000fe20008410000 */
[----:B--2---:R-:W-:Y:S01]  /*16810*/  FFMA.FTZ R12, R5, -UR19, R8 ;  /* 0x80000013050c7c23 */ /* 0x004fe20008010008 */
        /* <DEDUP_REMOVED lines=43> */
[----:B------:R-:W-:Y:S02]  /*16ad0*/  FSEL R53, R12, -INF , !P6 ;  /* 0xff8000000c357808 */ /* 0x000fe40007000000 */
[----:B------:R1:W-:Y:S01]  /*16ae0*/  MUFU.TANH R14, R4 ;  /* 0x00000004000e7308 */ /* 0x0003e20000002400 */
[----:B------:R-:W-:Y:S01]  /*16af0*/  FSEL R56, R11, -INF , !P5 ;  /* 0xff8000000b387808 */ /* 0x000fe20006800000 */
[----:B------:R-:W-:Y:S01]  /*16b00*/  FMUL.FTZ R2, R39, UR25 ;  /* 0x0000001927027c20 */ /* 0x000fe20008410000 */
[----:B------:R-:W-:Y:S02]  /*16b10*/  FSEL R46, R10, -INF , !P4 ;  /* 0xff8000000a2e7808 */ /* 0x000fe40006000000 */
[----:B------:R-:W-:-:S02]  /*16b20*/  ISETP.GE.AND P6, PT, R3, R142, PT ;  /* 0x0000008e0300720c */ /* 0x000fc40003fc6270 */
[C---:B------:R-:W-:Y:S02]  /*16b30*/  ISETP.GE.AND P5, PT, R3.reuse, R140, PT ;  /* 0x0000008c0300720c */ /* 0x040fe40003fa6270 */
[C---:B------:R-:W-:Y:S01]  /*16b40*/  ISETP.GE.AND P4, PT, R3.reuse, R208, PT ;  /* 0x000000d00300720c */ /* 0x040fe20003f86270 */
[----:B------:R2:W3:Y:S01]  /*16b50*/  MUFU.TANH R10, R2 ;  /* 0x00000002000a7308 */ /* 0x0004e20000002400 */
[----:B------:R-:W-:Y:S02]  /*16b60*/  I2FP.F32.S32 R5, R5 ;  /* 0x0000000500057245 */ /* 0x000fe40000201400 */
[----:B-1----:R-:W-:Y:S02]  /*16b70*/  FSEL R4, R8, -INF , !P3 ;  /* 0xff80000008047808 */ /* 0x002fe40005800000 */
[C---:B------:R-:W-:Y:S02]  /*16b80*/  ISETP.GE.AND P3, PT, R3.reuse, R252, PT ;  /* 0x000000fc0300720c */ /* 0x040fe40003f66270 */
[C---:B------:R-:W-:Y:S01]  /*16b90*/  ISETP.LT.OR P6, PT, R3.reuse, R247, P6 ;  /* 0x000000f70300720c */ /* 0x040fe200037c1670 */
[----:B------:R1:W-:Y:S01]  /*16ba0*/  STL [R1+0x14], R4 ;  /* 0x0000140401007387 */ /* 0x0003e20000100800 */
[----:B------:R-:W-:-:S02]  /*16bb0*/  ISETP.LT.OR P5, PT, R3, R246, P5 ;  /* 0x000000f60300720c */ /* 0x000fc40002fa1670 */
[C---:B------:R-:W-:Y:S02]  /*16bc0*/  ISETP.LT.OR P4, PT, R3.reuse, R245, P4 ;  /* 0x000000f50300720c */ /* 0x040fe40002781670 */
[----:B------:R-:W-:Y:S01]  /*16bd0*/  ISETP.LT.OR P3, PT, R3, R244, P3 ;  /* 0x000000f40300720c */ /* 0x000fe20001f61670 */
[----:B--2---:R-:W-:Y:S02]  /*16be0*/  VIADD R2, R0, 0x29 ;  /* 0x0000002900027836 */ /* 0x004fe40000000000 */
[----:B------:R-:W-:Y:S02]  /*16bf0*/  IMAD.IADD R3, R251, 0x1, -R3 ;  /* 0x00000001fb037824 */ /* 0x000fe400078e0a03 */
[----:B------:R-:W-:Y:S01]  /*16c00*/  FFMA.FTZ R9, R5, -UR19, R9 ;  /* 0x8000001305097c23 */ /* 0x000fe20008010009 */
[----:B------:R-:W-:Y:S02]  /*16c10*/  IMAD.IADD R5, R250, 0x1, -R2 ;  /* 0x00000001fa057824 */ /* 0x000fe400078e0a02 */
[----:B------:R-:W-:-:S03]  /*16c20*/  IABS R11, R3 ;  /* 0x00000003000b7213 */ /* 0x000fc60000000000 */
[----:B------:R-:W-:Y:S01]  /*16c30*/  IABS R3, R5 ;  /* 0x0000000500037213 */ /* 0x000fe20000000000 */
[----:B-1----:R-:W-:-:S04]  /*16c40*/  FMUL.FTZ R4, R138, UR25 ;  /* 0x000000198a047c20 */ /* 0x002fc80008410000 */
[----:B------:R1:W2:Y:S01]  /*16c50*/  MUFU.TANH R8, R4 ;  /* 0x0000000400087308 */ /* 0x0002a20000002400 */
[----:B------:R-:W-:Y:S01]  /*16c60*/  IMAD.MOV.U32 R5, RZ, RZ, R11 ;  /* 0x000000ffff057224 */ /* 0x000fe200078e000b */
[----:B------:R-:W-:-:S04]  /*16c70*/  I2FP.F32.S32 R3, R3 ;  /* 0x0000000300037245 */ /* 0x000fc80000201400 */
[----:B------:R-:W-:Y:S01]  /*16c80*/  I2FP.F32.S32 R5, R5 ;  /* 0x0000000500057245 */ /* 0x000fe20000201400 */
[----:B---3--:R-:W-:Y:S01]  /*16c90*/  FFMA.FTZ R10, R3, -UR19, R10 ;  /* 0x80000013030a7c23 */ /* 0x008fe2000801000a */
[----:B------:R-:W-:Y:S01]  /*16ca0*/  FMUL.FTZ R3, R137, UR25 ;  /* 0x0000001989037c20 */ /* 0x000fe20008410000 */
[----:B-1----:R-:W-:Y:S02]  /*16cb0*/  IMAD.IADD R4, R248, 0x1, -R2 ;  /* 0x00000001f8047824 */ /* 0x002fe400078e0a02 */
[----:B--2---:R-:W-:Y:S01]  /*16cc0*/  FFMA.FTZ R12, R5, -UR19, R8 ;  /* 0x80000013050c7c23 */ /* 0x004fe20008010008 */
[----:B------:R-:W-:Y:S02]  /*16cd0*/  FSEL R5, R13, -INF , !P0 ;  /* 0xff8000000d057808 */ /* 0x000fe40004000000 */
[----:B------:R-:W-:-:S03]  /*16ce0*/  IABS R4, R4 ;  /* 0x0000000400047213 */ /* 0x000fc60000000000 */
[----:B------:R1:W-:Y:S01]  /*16cf0*/  STL [R1+0x10], R5 ;  /* 0x0000100501007387 */ /* 0x0003e20000100800 */
[----:B------:R-:W-:Y:S02]  /*16d00*/  I2FP.F32.S32 R4, R4 ;  /* 0x0000000400047245 */ /* 0x000fe40000201400 */
[----:B------:R-:W-:Y:S02]  /*16d10*/  FSEL R222, R9, -INF , !P6 ;  /* 0xff80000009de7808 */ /* 0x000fe40007000000 */
[----:B------:R-:W-:Y:S01]  /*16d20*/  FSEL R223, R7, -INF , !P5 ;  /* 0xff80000007df7808 */ /* 0x000fe20006800000 */
[----:B------:R-:W-:Y:S01]  /*16d30*/  FFMA.FTZ R11, R4, -UR19, R14 ;  /* 0x80000013040b7c23 */ /* 0x000fe2000801000e */
[----:B------:R-:W-:Y:S01]  /*16d40*/  FMUL.FTZ R4, R139, UR25 ;  /* 0x000000198b047c20 */ /* 0x000fe20008410000 */
[C---:B------:R-:W-:Y:S02]  /*16d50*/  ISETP.GE.AND P0, PT, R2.reuse, R142, PT ;  /* 0x0000008e0200720c */ /* 0x040fe40003f06270 */
[----:B------:R-:W-:-:S02]  /*16d60*/  ISETP.GE.AND P6, PT, R2, R140, PT ;  /* 0x0000008c0200720c */ /* 0x000fc40003fc6270 */
[C---:B------:R-:W-:Y:S01]  /*16d70*/  ISETP.GE.AND P5, PT, R2.reuse, R208, PT ;  /* 0x000000d00200720c */ /* 0x040fe20003fa6270 */
[----:B------:R-:W-:Y:S01]  /*16d80*/  MUFU.TANH R4, R4 ;  /* 0x0000000400047308 */ /* 0x000fe20000002400 */
[----:B------:R-:W-:-:S07]  /*16d90*/  ISETP.LT.OR P0, PT, R2, R247, P0 ;  /* 0x000000f70200720c */ /* 0x000fce0000701670 */
[----:B-1----:R1:W2:Y:S01]  /*16da0*/  MUFU.TANH R5, R3 ;  /* 0x0000000300057308 */ /* 0x0022a20000002400 */
[C---:B------:R-:W-:Y:S02]  /*16db0*/  ISETP.LT.OR P6, PT, R2.reuse, R246, P6 ;  /* 0x000000f60200720c */ /* 0x040fe400037c1670 */
[----:B------:R-:W-:Y:S02]  /*16dc0*/  ISETP.LT.OR P5, PT, R2, R245, P5 ;  /* 0x000000f50200720c */ /* 0x000fe40002fa1670 */
[----:B-1----:R-:W-:Y:S02]  /*16dd0*/  FSEL R3, R6, -INF , !P4 ;  /* 0xff80000006037808 */ /* 0x002fe40006000000 */
[----:B------:R-:W-:-:S03]  /*16de0*/  ISETP.GE.AND P4, PT, R2, R252, PT ;  /* 0x000000fc0200720c */ /* 0x000fc60003f86270 */
[----:B------:R1:W-:Y:S01]  /*16df0*/  STL [R1+0xc], R3 ;  /* 0x00000c0301007387 */ /* 0x0003e20000100800 */
[----:B------:R-:W-:Y:S01]  /*16e00*/  ISETP.LT.OR P4, PT, R2, R244, P4 ;  /* 0x000000f40200720c */ /* 0x000fe20002781670 */
        /* <DEDUP_REMOVED lines=23> */
[----:B------:R-:W-:-:S03]  /*16f80*/  I2FP.F32.S32 R2, R2 ;  /* 0x0000000200027245 */ /* 0x000fc60000201400 */
[----:B---3--:R-:W-:Y:S02]  /*16f90*/  FFMA.FTZ R7, R4, -UR19, R7 ;  /* 0x8000001304077c23 */ /* 0x008fe40008010007 */
[----:B------:R-:W-:Y:S01]  /*16fa0*/  FFMA.FTZ R6, R2, -UR19, R14 ;  /* 0x8000001302067c23 */ /* 0x000fe2000801000e */
[----:B------:R-:W-:Y:S01]  /*16fb0*/  FMUL.FTZ R2, R51, UR25 ;  /* 0x0000001933027c20 */ /* 0x000fe20008410000 */
[----:B------:R-:W-:Y:S01]  /*16fc0*/  FMUL.FTZ R4, R49, UR25 ;  /* 0x0000001931047c20 */ /* 0x000fe20008410000 */
[----:B------:R-:W-:Y:S02]  /*16fd0*/  FSEL R221, R12, -INF , !P3 ;  /* 0xff8000000cdd7808 */ /* 0x000fe40005800000 */
[----:B------:R-:W-:Y:S02]  /*16fe0*/  FSEL R217, R11, -INF , !P0 ;  /* 0xff8000000bd97808 */ /* 0x000fe40004000000 */
[----:B------:R-:W-:Y:S02]  /*16ff0*/  FSEL R219, R10, -INF , !P6 ;  /* 0xff8000000adb7808 */ /* 0x000fe40007000000 */
[----:B------:R-:W-:Y:S01]  /*17000*/  FSEL R220, R8, -INF , !P5 ;  /* 0xff80000008dc7808 */ /* 0x000fe20006800000 */
[----:B------:R1:W2:Y:S01]  /*17010*/  MUFU.TANH R10, R2 ;  /* 0x00000002000a7308 */ /* 0x0002a20000002400 */
[----:B------:R-:W-:-:S02]  /*17020*/  I2FP.F32.S32 R5, R5 ;  /* 0x0000000500057245 */ /* 0x000fc40000201400 */
[C---:B------:R-:W-:Y:S02]  /*17030*/  ISETP.GE.AND P3, PT, R3.reuse, R142, PT ;  /* 0x0000008e0300720c */ /* 0x040fe40003f66270 */
[C---:B------:R-:W-:Y:S02]  /*17040*/  ISETP.GE.AND P0, PT, R3.reuse, R140, PT ;  /* 0x0000008c0300720c */ /* 0x040fe40003f06270 */
[C---:B------:R-:W-:Y:S02]  /*17050*/  ISETP.GE.AND P6, PT, R3.reuse, R208, PT ;  /* 0x000000d00300720c */ /* 0x040fe40003fc6270 */
[C---:B------:R-:W-:Y:S01]  /*17060*/  ISETP.GE.AND P5, PT, R3.reuse, R252, PT ;  /* 0x000000fc0300720c */ /* 0x040fe20003fa6270 */
[----:B------:R3:W4:Y:S01]  /*17070*/  MUFU.TANH R14, R4 ;  /* 0x00000004000e7308 */ /* 0x0007220000002400 */
[----:B------:R-:W-:Y:S01]  /*17080*/  ISETP.LT.OR P3, PT, R3, R247, P3 ;  /* 0x000000f70300720c */ /* 0x000fe20001f61670 */
[----:B------:R-:W-:Y:S01]  /*17090*/  FFMA.FTZ R9, R5, -UR19, R9 ;  /* 0x8000001305097c23 */ /* 0x000fe20008010009 */
[----:B------:R-:W-:-:S02]  /*170a0*/  ISETP.LT.OR P0, PT, R3, R246, P0 ;  /* 0x000000f60300720c */ /* 0x000fc40000701670 */
[C---:B------:R-:W-:Y:S01]  /*170b0*/  ISETP.LT.OR P6, PT, R3.reuse, R245, P6 ;  /* 0x000000f50300720c */ /* 0x040fe200037c1670 */
[----:B-1----:R-:W-:Y:S01]  /*170c0*/  VIADD R2, R0, 0x31 ;  /* 0x0000003100027836 */ /* 0x002fe20000000000 */
[----:B------:R-:W-:Y:S01]  /*170d0*/  ISETP.LT.OR P5, PT, R3, R244, P5 ;  /* 0x000000f40300720c */ /* 0x000fe20002fa1670 */
[----:B------:R-:W-:Y:S02]  /*170e0*/  IMAD.IADD R3, R251, 0x1, -R3 ;  /* 0x00000001fb037824 */ /* 0x000fe400078e0a03 */
[----:B------:R-:W-:Y:S02]  /*170f0*/  IMAD.IADD R5, R250, 0x1, -R2 ;  /* 0x00000001fa057824 */ /* 0x000fe400078e0a02 */
[----:B---3--:R-:W-:Y:S01]  /*17100*/  FMUL.FTZ R4, R34, UR25 ;  /* 0x0000001922047c20 */ /* 0x008fe20008410000 */
[----:B------:R-:W-:-:S03]  /*17110*/  IABS R11, R3 ;  /* 0x00000003000b7213 */ /* 0x000fc60000000000 */
[----:B------:R1:W3:Y:S01]  /*17120*/  MUFU.TANH R8, R4 ;  /* 0x0000000400087308 */ /* 0x0002e20000002400 */
[----:B------:R-:W-:-:S04]  /*17130*/  IABS R3, R5 ;  /* 0x0000000500037213 */ /* 0x000fc80000000000 */
[----:B------:R-:W-:Y:S01]  /*17140*/  I2FP.F32.S32 R3, R3 ;  /* 0x0000000300037245 */ /* 0x000fe20000201400 */
[----:B-1----:R-:W-:-:S05]  /*17150*/  IMAD.IADD R4, R248, 0x1, -R2 ;  /* 0x00000001f8047824 */ /* 0x002fca00078e0a02 */
[----:B------:R-:W-:Y:S01]  /*17160*/  IABS R4, R4 ;  /* 0x0000000400047213 */ /* 0x000fe20000000000 */
[----:B--2---:R-:W-:-:S03]  /*17170*/  FFMA.FTZ R10, R3, -UR19, R10 ;  /* 0x80000013030a7c23 */ /* 0x004fc6000801000a */
[----:B------:R-:W-:Y:S01]  /*17180*/  I2FP.F32.S32 R4, R4 ;  /* 0x0000000400047245 */ /* 0x000fe20000201400 */
[----:B------:R-:W-:Y:S02]  /*17190*/  IMAD.MOV.U32 R5, RZ, RZ, R11 ;  /* 0x000000ffff057224 */ /* 0x000fe400078e000b */
[----:B------:R-:W-:Y:S01]  /*171a0*/  FMUL.FTZ R3, R33, UR25 ;  /* 0x0000001921037c20 */ /* 0x000fe20008410000 */
[----:B------:R-:W-:Y:S02]  /*171b0*/  IMAD.MOV.U32 R210, RZ, RZ, R215 ;  /* 0x000000ffffd27224 */ /* 0x000fe400078e00d7 */
[----:B----4-:R-:W-:Y:S01]  /*171c0*/  FFMA.FTZ R11, R4, -UR19, R14 ;  /* 0x80000013040b7c23 */ /* 0x010fe2000801000e */
[----:B------:R-:W-:Y:S02]  /*171d0*/  IMAD.MOV.U32 R209, RZ, RZ, R214 ;  /* 0x000000ffffd17224 */ /* 0x000fe400078e00d6 */
[----:B------:R-:W-:Y:S01]  /*171e0*/  FMUL.FTZ R4, R35, UR25 ;  /* 0x0000001923047c20 */ /* 0x000fe20008410000 */
[----:B------:R-:W-:-:S02]  /*171f0*/  FSEL R218, R13, -INF , !P4 ;  /* 0xff8000000dda7808 */ /* 0x000fc40006000000 */
[----:B------:R-:W-:Y:S02]  /*17200*/  FSEL R214, R9, -INF , !P3 ;  /* 0xff80000009d67808 */ /* 0x000fe40005800000 */
[----:B------:R-:W-:Y:S02]  /*17210*/  FSEL R215, R7, -INF , !P0 ;  /* 0xff80000007d77808 */ /* 0x000fe40004000000 */
[----:B------:R-:W-:Y:S01]  /*17220*/  FSEL R216, R6, -INF , !P6 ;  /* 0xff80000006d87808 */ /* 0x000fe20007000000 */
[----:B------:R1:W2:Y:S01]  /*17230*/  MUFU.TANH R7, R3 ;  /* 0x0000000300077308 */ /* 0x0002a20000002400 */
[C---:B------:R-:W-:Y:S02]  /*17240*/  ISETP.GE.AND P4, PT, R2.reuse, R142, PT ;  /* 0x0000008e0200720c */ /* 0x040fe40003f86270 */
[C---:B------:R-:W-:Y:S02]  /*17250*/  ISETP.GE.AND P3, PT, R2.reuse, R140, PT ;  /* 0x0000008c0200720c */ /* 0x040fe40003f66270 */
[----:B------:R-:W-:-:S02]  /*17260*/  ISETP.GE.AND P0, PT, R2, R208, PT ;  /* 0x000000d00200720c */ /* 0x000fc40003f06270 */
[C---:B------:R-:W-:Y:S01]  /*17270*/  ISETP.GE.AND P6, PT, R2.reuse, R252, PT ;  /* 0x000000fc0200720c */ /* 0x040fe20003fc6270 */
[----:B------:R-:W4:Y:S01]  /*17280*/  MUFU.TANH R4, R4 ;  /* 0x0000000400047308 */ /* 0x000f220000002400 */
[----:B------:R-:W-:Y:S02]  /*17290*/  I2FP.F32.S32 R5, R5 ;  /* 0x0000000500057245 */ /* 0x000fe40000201400 */
[C---:B------:R-:W-:Y:S02]  /*172a0*/  ISETP.LT.OR P4, PT, R2.reuse, R247, P4 ;  /* 0x000000f70200720c */ /* 0x040fe40002781670 */
[C---:B------:R-:W-:Y:S01]  /*172b0*/  ISETP.LT.OR P3, PT, R2.reuse, R246, P3 ;  /* 0x000000f60200720c */ /* 0x040fe20001f61670 */
[--C-:B-1----:R-:W-:Y:S01]  /*172c0*/  IMAD.IADD R3, R249, 0x1, -R2.reuse ;  /* 0x00000001f9037824 */ /* 0x102fe200078e0a02 */
[C---:B------:R-:W-:Y:S02]  /*172d0*/  ISETP.LT.OR P0, PT, R2.reuse, R245, P0 ;  /* 0x000000f50200720c */ /* 0x040fe40000701670 */
[----:B------:R-:W-:Y:S01]  /*172e0*/  ISETP.LT.OR P6, PT, R2, R244, P6 ;  /* 0x000000f40200720c */ /* 0x000fe200037c1670 */
[----:B------:R-:W-:Y:S01]  /*172f0*/  IMAD.IADD R2, R251, 0x1, -R2 ;  /* 0x00000001fb027824 */ /* 0x000fe200078e0a02 */
[----:B------:R-:W-:Y:S01]  /*17300*/  IABS R6, R3 ;  /* 0x0000000300067213 */ /* 0x000fe20000000000 */
[----:B---3--:R-:W-:Y:S01]  /*17310*/  FFMA.FTZ R12, R5, -UR19, R8 ;  /* 0x80000013050c7c23 */ /* 0x008fe20008010008 */
[----:B------:R-:W-:-:S02]  /*17320*/  FMUL.FTZ R3, R209, UR25 ;  /* 0x00000019d1037c20 */ /* 0x000fc40008410000 */
[----:B------:R-:W-:Y:S01]  /*17330*/  IABS R5, R2 ;  /* 0x0000000200057213 */ /* 0x000fe20000000000 */
[----:B------:R-:W-:Y:S01]  /*17340*/  IMAD.MOV.U32 R2, RZ, RZ, R6 ;  /* 0x000000ffff027224 */ /* 0x000fe200078e0006 */
[----:B------:R1:W-:Y:S04]  /*17350*/  MUFU.TANH R9, R3 ;  /* 0x0000000300097308 */ /* 0x0003e80000002400 */
[----:B------:R-:W-:-:S05]  /*17360*/  I2FP.F32.S32 R2, R2 ;  /* 0x0000000200027245 */ /* 0x000fca0000201400 */
[----:B--2---:R-:W-:Y:S01]  /*17370*/  FFMA.FTZ R7, R2, -UR19, R7 ;  /* 0x8000001302077c23 */ /* 0x004fe20008010007 */
[----:B------:R-:W-:Y:S01]  /*17380*/  VIADD R2, R0, 0x38 ;  /* 0x0000003800027836 */ /* 0x000fe20000000000 */
[----:B-1----:R-:W-:Y:S01]  /*17390*/  I2FP.F32.S32 R3, R5 ;  /* 0x0000000500037245 */ /* 0x002fe20000201400 */
[----:B------:R-:W-:-:S04]  /*173a0*/  FMUL.FTZ R5, R210, UR25 ;  /* 0x00000019d2057c20 */ /* 0x000fc80008410000 */
[----:B----4-:R-:W-:Y:S01]  /*173b0*/  FFMA.FTZ R13, R3, -UR19, R4 ;  /* 0x80000013030d7c23 */ /* 0x010fe20008010004 */
[----:B------:R-:W-:Y:S01]  /*173c0*/  FMUL.FTZ R3, R70, UR25 ;  /* 0x0000001946037c20 */ /* 0x000fe20008410000 */
[----:B------:R1:W2:Y:S01]  /*173d0*/  MUFU.TANH R8, R5 ;  /* 0x0000000500087308 */ /* 0x0002a20000002400 */
[--C-:B------:R-:W-:Y:S02]  /*173e0*/  IMAD.IADD R4, R248, 0x1, -R2.reuse ;  /* 0x00000001f8047824 */ /* 0x100fe400078e0a02 */
[--C-:B------:R-:W-:Y:S01]  /*173f0*/  IMAD.IADD R6, R249, 0x1, -R2.reuse ;  /* 0x00000001f9067824 */ /* 0x100fe200078e0a02 */
[----:B------:R-:W-:Y:S01]  /*17400*/  FSEL R210, R11, -INF , !P4 ;  /* 0xff8000000bd27808 */ /* 0x000fe20006000000 */
[----:B------:R3:W5:Y:S03]  /*17410*/  LDL.LU R70, [R1+0x98] ;  /* 0x0000980001467983 */ /* 0x0007660000300800 */
[----:B------:R4:W3:Y:S01]  /*17420*/  MUFU.TANH R14, R3 ;  /* 0x00000003000e7308 */ /* 0x0008e20000002400 */
[----:B-1----:R-:W-:Y:S01]  /*17430*/  IABS R5, R4 ;  /* 0x0000000400057213 */ /* 0x002fe20000000000 */
[----:B----4-:R-:W-:-:S05]  /*17440*/  IMAD.IADD R3, R250, 0x1, -R2 ;  /* 0x00000001fa037824 */ /* 0x010fca00078e0a02 */
[----:B------:R-:W-:Y:S02]  /*17450*/  IABS R4, R3 ;  /* 0x0000000300047213 */ /* 0x000fe40000000000 */
[----:B------:R-:W-:Y:S02]  /*17460*/  IABS R3, R6 ;  /* 0x0000000600037213 */ /* 0x000fe40000000000 */
[----:B------:R-:W-:Y:S02]  /*17470*/  I2FP.F32.S32 R4, R4 ;  /* 0x0000000400047245 */ /* 0x000fe40000201400 */
[----:B------:R-:W-:-:S03]  /*17480*/  I2FP.F32.S32 R3, R3 ;  /* 0x0000000300037245 */ /* 0x000fc60000201400 */
[----:B--2---:R-:W-:Y:S01]  /*17490*/  FFMA.FTZ R8, R4, -UR19, R8 ;  /* 0x8000001304087c23 */ /* 0x004fe20008010008 */
[----:B------:R-:W-:Y:S01]  /*174a0*/  FMUL.FTZ R4, R212, UR25 ;  /* 0x00000019d4047c20 */ /* 0x000fe20008410000 */
[----:B------:R-:W-:Y:S01]  /*174b0*/  FSEL R212, R7, -INF , !P0 ;  /* 0xff80000007d47808 */ /* 0x000fe20004000000 */
[----:B------:R-:W-:Y:S01]  /*174c0*/  FMUL.FTZ R7, R69, UR25 ;  /* 0x0000001945077c20 */ /* 0x000fe20008410000 */
[----:B---3--:R-:W-:Y:S01]  /*174d0*/  FFMA.FTZ R6, R3, -UR19, R14 ;  /* 0x8000001303067c23 */ /* 0x008fe2000801000e */
[----:B------:R-:W-:Y:S01]  /*174e0*/  FMUL.FTZ R3, R213, UR25 ;  /* 0x00000019d5037c20 */ /* 0x000fe20008410000 */
[----:B------:R-:W-:Y:S01]  /*174f0*/  FSEL R213, R12, -INF , !P5 ;  /* 0xff8000000cd57808 */ /* 0x000fe20006800000 */
[----:B------:R1:W5:Y:S01]  /*17500*/  LDL.LU R69, [R1+0x94] ;  /* 0x0000940001457983 */ /* 0x0003620000300800 */
[----:B------:R-:W-:Y:S02]  /*17510*/  FSEL R211, R10, -INF , !P3 ;  /* 0xff8000000ad37808 */ /* 0x000fe40005800000 */
[----:B------:R-:W-:-:S02]  /*17520*/  ISETP.GE.AND P5, PT, R2, R142, PT ;  /* 0x0000008e0200720c */ /* 0x000fc40003fa6270 */
[C---:B------:R-:W-:Y:S02]  /*17530*/  ISETP.GE.AND P4, PT, R2.reuse, R140, PT ;  /* 0x0000008c0200720c */ /* 0x040fe40003f86270 */
[C---:B------:R-:W-:Y:S02]  /*17540*/  ISETP.GE.AND P3, PT, R2.reuse, R208, PT ;  /* 0x000000d00200720c */ /* 0x040fe40003f66270 */
[C---:B------:R-:W-:Y:S01]  /*17550*/  ISETP.GE.AND P0, PT, R2.reuse, R252, PT ;  /* 0x000000fc0200720c */ /* 0x040fe20003f06270 */
[----:B------:R-:W2:Y:S01]  /*17560*/  MUFU.TANH R7, R7 ;  /* 0x0000000700077308 */ /* 0x000ea20000002400 */
[----:B------:R-:W-:Y:S02]  /*17570*/  I2FP.F32.S32 R5, R5 ;  /* 0x0000000500057245 */ /* 0x000fe40000201400 */
[C---:B------:R-:W-:Y:S02]  /*17580*/  ISETP.LT.OR P5, PT, R2.reuse, R247, P5 ;  /* 0x000000f70200720c */ /* 0x040fe40002fa1670 */
[----:B------:R-:W-:-:S02]  /*17590*/  ISETP.LT.OR P4, PT, R2, R246, P4 ;  /* 0x000000f60200720c */ /* 0x000fc40002781670 */
[C---:B------:R-:W-:Y:S02]  /*175a0*/  ISETP.LT.OR P3, PT, R2.reuse, R245, P3 ;  /* 0x000000f50200720c */ /* 0x040fe40001f61670 */
[----:B------:R-:W-:Y:S01]  /*175b0*/  ISETP.LT.OR P0, PT, R2, R244, P0 ;  /* 0x000000f40200720c */ /* 0x000fe20000701670 */
[----:B------:R-:W-:Y:S02]  /*175c0*/  IMAD.IADD R2, R251, 0x1, -R2 ;  /* 0x00000001fb027824 */ /* 0x000fe400078e0a02 */
[----:B------:R-:W-:-:S03]  /*175d0*/  FFMA.FTZ R9, R5, -UR19, R9 ;  /* 0x8000001305097c23 */ /* 0x000fc60008010009 */
[----:B------:R-:W-:-:S04]  /*175e0*/  IABS R5, R2 ;  /* 0x0000000200057213 */ /* 0x000fc80000000000 */
[----:B------:R-:W-:-:S05]  /*175f0*/  I2FP.F32.S32 R5, R5 ;  /* 0x0000000500057245 */ /* 0x000fca0000201400 */
[----:B--2---:R-:W-:Y:S01]  /*17600*/  FFMA.FTZ R5, R5, -UR19, R7 ;  /* 0x8000001305057c23 */ /* 0x004fe20008010007 */
[----:B------:R-:W-:Y:S02]  /*17610*/  FMUL.FTZ R7, R68, UR25 ;  /* 0x0000001944077c20 */ /* 0x000fe40008410000 */
[----:B------:R1:W5:Y:S01]  /*17620*/  LDL.LU R68, [R1+0x90] ;  /* 0x0000900001447983 */ /* 0x0003620000300800 */
[----:B------:R-:W-:Y:S01]  /*17630*/  VIADD R0, R0, 0x39 ;  /* 0x0000003900007836 */ /* 0x000fe20000000000 */
[----:B------:R2:W3:Y:S01]  /*17640*/  MUFU.TANH R14, R3 ;  /* 0x00000003000e7308 */ /* 0x0004e20000002400 */
[----:B------:R-:W-:-:S07]  /*17650*/  FSEL R141, R8, -INF , !P4 ;  /* 0xff800000088d7808 */ /* 0x000fce0006000000 */
[----:B------:R4:W1:Y:S01]  /*17660*/  MUFU.TANH R10, R4 ;  /* 0x00000004000a7308 */ /* 0x0008620000002400 */
[----:B------:R-:W-:Y:S01]  /*17670*/  ISETP.GE.AND P4, PT, R0, R208, PT ;  /* 0x000000d00000720c */ /* 0x000fe20003f86270 */
[--C-:B--2---:R-:W-:Y:S01]  /*17680*/  IMAD.IADD R3, R248, 0x1, -R0.reuse ;  /* 0x00000001f8037824 */ /* 0x104fe200078e0a00 */
[----:B------:R-:W-:Y:S01]  /*17690*/  FSEL R208, R6, -INF , !P3 ;  /* 0xff80000006d07808 */ /* 0x000fe20005800000 */
[----:B----4-:R-:W-:-:S03]  /*176a0*/  IMAD.IADD R4, R250, 0x1, -R0 ;  /* 0x00000001fa047824 */ /* 0x010fc600078e0a00 */
[----:B------:R-:W-:Y:S01]  /*176b0*/  IABS R3, R3 ;  /* 0x0000000300037213 */ /* 0x000fe20000000000 */
[----:B------:R-:W-:Y:S01]  /*176c0*/  FMUL.FTZ R6, R27, UR25 ;  /* 0x000000191b067c20 */ /* 0x000fe20008410000 */
[----:B------:R-:W-:Y:S02]  /*176d0*/  IABS R2, R4 ;  /* 0x0000000400027213 */ /* 0x000fe40000000000 */
[----:B------:R-:W-:Y:S02]  /*176e0*/  I2FP.F32.S32 R3, R3 ;  /* 0x0000000300037245 */ /* 0x000fe40000201400 */
[----:B------:R-:W-:Y:S02]  /*176f0*/  I2FP.F32.S32 R2, R2 ;  /* 0x0000000200027245 */ /* 0x000fe40000201400 */
[----:B------:R-:W-:Y:S02]  /*17700*/  FSEL R209, R13, -INF , !P6 ;  /* 0xff8000000dd17808 */ /* 0x000fe40007000000 */
[----:B------:R-:W-:-:S02]  /*17710*/  FSEL R139, R9, -INF , !P5 ;  /* 0xff800000098b7808 */ /* 0x000fc40006800000 */
[C---:B------:R-:W-:Y:S02]  /*17720*/  ISETP.GE.AND P6, PT, R0.reuse, R142, PT ;  /* 0x0000008e0000720c */ /* 0x040fe40003fc6270 */
[C---:B------:R-:W-:Y:S02]  /*17730*/  ISETP.GE.AND P5, PT, R0.reuse, R140, PT ;  /* 0x0000008c0000720c */ /* 0x040fe40003fa6270 */
[----:B------:R-:W-:Y:S01]  /*17740*/  ISETP.GE.AND P3, PT, R0, R252, PT ;  /* 0x000000fc0000720c */ /* 0x000fe20003f66270 */
[----:B---3--:R-:W-:Y:S01]  /*17750*/  FFMA.FTZ R4, R3, -UR19, R14 ;  /* 0x8000001303047c23 */ /* 0x008fe2000801000e */
[----:B------:R-:W2:Y:S01]  /*17760*/  MUFU.TANH R7, R7 ;  /* 0x0000000700077308 */ /* 0x000ea20000002400 */
[----:B-1----:R-:W-:Y:S01]  /*17770*/  FFMA.FTZ R3, R2, -UR19, R10 ;  /* 0x8000001302037c23 */ /* 0x002fe2000801000a */
[C---:B------:R-:W-:Y:S01]  /*17780*/  ISETP.LT.OR P6, PT, R0.reuse, R247, P6 ;  /* 0x000000f70000720c */ /* 0x040fe200037c1670 */
[----:B------:R-:W-:Y:S01]  /*17790*/  IMAD.IADD R2, R249, 0x1, -R0 ;  /* 0x00000001f9027824 */ /* 0x000fe200078e0a00 */
[----:B------:R-:W-:-:S02]  /*177a0*/  ISETP.LT.OR P5, PT, R0, R246, P5 ;  /* 0x000000f60000720c */ /* 0x000fc40002fa1670 */
[C---:B------:R-:W-:Y:S02]  /*177b0*/  ISETP.LT.OR P4, PT, R0.reuse, R245, P4 ;  /* 0x000000f50000720c */ /* 0x040fe40002781670 */
[----:B------:R-:W1:Y:S01]  /*177c0*/  MUFU.TANH R6, R6 ;  /* 0x0000000600067308 */ /* 0x000e620000002400 */
        /* <DEDUP_REMOVED lines=8> */
[----:B--2---:R-:W-:Y:S02]  /*17850*/  FFMA.FTZ R2, R2, -UR19, R7 ;  /* 0x8000001302027c23 */ /* 0x004fe40008010007 */
[----:B-1----:R-:W-:Y:S01]  /*17860*/  FFMA.FTZ R0, R0, -UR19, R6 ;  /* 0x8000001300007c23 */ /* 0x002fe20008010006 */
        /* <DEDUP_REMOVED lines=90> */
.L_x_1006:
[----:B------:R-:W-:Y:S05]  /*17e10*/  BSYNC B0 ;  /* 0x0000000000007941 */ /* 0x000fea0003800000 */
.L_x_1005:
[----:B------:R-:W0:Y:S02]  /*17e20*/  LDGDEPBAR ;  /* 0x00000000000079af */ /* 0x000e240000000000 */
.L_x_1004:
[----:B--2---:R-:W2:Y:S01]  /*17e30*/  LDL.LU R2, [R1+0x3c] ;  /* 0x00003c0001027983 */ /* 0x004ea20000300800 */
[----:B------:R-:W-:-:S03]  /*17e40*/  MOV R0, R25 ;  /* 0x0000001900007202 */ /* 0x000fc60000000f00 */
[----:B------:R-:W3:Y:S01]  /*17e50*/  LDL.LU R27, [R1+0x28] ;  /* 0x00002800011b7983 */ /* 0x000ee20000300800 */
[----:B------:R-:W-:Y:S01]  /*17e60*/  MOV R48, R30 ;  /* 0x0000001e00307202 */ /* 0x000fe20000000f00 */
[----:B------:R-:W-:Y:S01]  /*17e70*/  IMAD.MOV.U32 R49, RZ, RZ, R0 ;  /* 0x000000ffff317224 */ /* 0x000fe200078e0000 */
[----:B------:R-:W-:Y:S01]  /*17e80*/  MOV R50, R28 ;  /* 0x0000001c00327202 */ /* 0x000fe20000000f00 */
[----:B-1----:R-:W4:Y:S01]  /*17e90*/  LDL.LU R5, [R1+0x24] ;  /* 0x0000240001057983 */ /* 0x002f220000300800 */
[----:B------:R-:W-:-:S03]  /*17ea0*/  IMAD.MOV.U32 R51, RZ, RZ, R143 ;  /* 0x000000ffff337224 */ /* 0x000fc600078e008f */
[----:B------:R-:W4:Y:S04]  /*17eb0*/  LDL.LU R6, [R1+0x20] ;  /* 0x0000200001067983 */ /* 0x000f280000300800 */
[----:B------:R-:W4:Y:S04]  /*17ec0*/  LDL.LU R11, [R1+0x30] ;  /* 0x00003000010b7983 */ /* 0x000f280000300800 */
[----:B------:R1:W-:Y:S04]  /*17ed0*/  STL [R1+0xac], R235 ;  /* 0x0000aceb01007387 */ /* 0x0003e80000100800 */
[----:B-1----:R-:W4:Y:S04]  /*17ee0*/  LDL.LU R235, [R1+0x14] ;  /* 0x0000140001eb7983 */ /* 0x002f280000300800 */
[----:B------:R1:W-:Y:S04]  /*17ef0*/  STL [R1+0xa8], R234 ;  /* 0x0000a8ea01007387 */ /* 0x0003e80000100800 */
[----:B-1----:R-:W4:Y:S04]  /*17f00*/  LDL.LU R234, [R1+0x10] ;  /* 0x0000100001ea7983 */ /* 0x002f280000300800 */
[----:B------:R1:W-:Y:S04]  /*17f10*/  STL [R1+0xa4], R233 ;  /* 0x0000a4e901007387 */ /* 0x0003e80000100800 */
[----:B-1----:R-:W4:Y:S04]  /*17f20*/  LDL.LU R233, [R1+0x18] ;  /* 0x0000180001e97983 */ /* 0x002f280000300800 */
[----:B------:R1:W-:Y:S04]  /*17f30*/  STL [R1+0xa0], R232 ;  /* 0x0000a0e801007387 */ /* 0x0003e80000100800 */
[----:B-1----:R-:W4:Y:S01]  /*17f40*/  LDL.LU R232, [R1+0xc] ;  /* 0x00000c0001e87983 */ /* 0x002f220000300800 */
[----:B--2---:R-:W-:-:S02]  /*17f50*/  MOV R25, R2 ;  /* 0x0000000200197202 */ /* 0x004fc40000000f00 */
        /* <DEDUP_REMOVED lines=21> */
[----:B------:R-:W-:-:S04]  /*180b0*/  FMNMX.FTZ R0, R65, R0, !PT ;  /* 0x0000000041007209 */ /* 0x000fc80007810000 */
[----:B------:R-:W-:Y:S02]  /*180c0*/  FMNMX.FTZ R2, R62, R0, !PT ;  /* 0x000000003e027209 */ /* 0x000fe40007810000 */
[----:B----4-:R-:W-:Y:S02]  /*180d0*/  FMNMX.FTZ R0, R5, R22, !PT ;  /* 0x0000001605007209 */ /* 0x010fe40007810000 */
        /* <DEDUP_REMOVED lines=39> */
[----:B------:R-:W1:Y:S01]  /*18350*/  SHFL.BFLY PT, R3, R133, 0x2, 0x1f ;  /* 0x0c401f0085037f89 */ /* 0x000e6200000e0000 */
[----:B------:R-:W-:-:S03]  /*18360*/  FMNMX.FTZ R2, R218, R2, !PT ;  /* 0x00000002da027209 */ /* 0x000fc60007810000 */
[----:B------:R-:W2:Y:S01]  /*18370*/  SHFL.BFLY PT, R4, R135, 0x1, 0x1f ;  /* 0x0c201f0087047f89 */ /* 0x000ea200000e0000 */
[----:B------:R-:W-:-:S04]  /*18380*/  FMNMX.FTZ R2, R213, R2, !PT ;  /* 0x00000002d5027209 */ /* 0x000fc80007810000 */
[----:B------:R-:W-:Y:S01]  /*18390*/  FMNMX.FTZ R2, R209, R2, !PT ;  /* 0x00000002d1027209 */ /* 0x000fe20007810000 */
[----:B------:R-:W3:Y:S03]  /*183a0*/  SHFL.BFLY PT, R134, R0, 0x1, 0x1f ;  /* 0x0c201f0000867f89 */ /* 0x000ee600000e0000 */
[----:B------:R-:W-:-:S04]  /*183b0*/  FMNMX.FTZ R2, R142, R2, !PT ;  /* 0x000000028e027209 */ /* 0x000fc80007810000 */
[----:B------:R-:W-:Y:S02]  /*183c0*/  FMNMX.FTZ R132, R140, R2, !PT ;  /* 0x000000028c847209 */ /* 0x000fe40007810000 */
[----:B-1----:R-:W-:-:S03]  /*183d0*/  FMNMX.FTZ R133, R133, R3, !PT ;  /* 0x0000000385857209 */ /* 0x002fc60007810000 */
[----:B------:R-:W1:Y:S01]  /*183e0*/  SHFL.BFLY PT, R3, R132, 0x2, 0x1f ;  /* 0x0c401f0084037f89 */ /* 0x000e6200000e0000 */
[----:B--2---:R-:W-:-:S03]  /*183f0*/  FMNMX.FTZ R135, R135, R4, !PT ;  /* 0x0000000487877209 */ /* 0x004fc60007810000 */
[----:B------:R-:W2:Y:S01]  /*18400*/  SHFL.BFLY PT, R4, R133, 0x1, 0x1f ;  /* 0x0c201f0085047f89 */ /* 0x000ea200000e0000 */
[C---:B------:R-:W-:Y:S01]  /*18410*/  FSETP.NEU.FTZ.AND P2, PT, R135.reuse, -INF , PT ;  /* 0xff8000008700780b */ /* 0x040fe20003f5d000 */
[----:B------:R-:W-:Y:S01]  /*18420*/  FMUL.FTZ R13, R135, UR10 ;  /* 0x0000000a870d7c20 */ /* 0x000fe20008410000 */
[----:B---3--:R-:W-:-:S04]  /*18430*/  FMNMX.FTZ R134, R0, R134, !PT ;  /* 0x0000008600867209 */ /* 0x008fc80007810000 */
[----:B------:R-:W-:Y:S01]  /*18440*/  FSEL R13, R13, RZ, P2 ;  /* 0x000000ff0d0d7208 */ /* 0x000fe20001000000 */
[C---:B------:R-:W-:Y:S01]  /*18450*/  FMUL.FTZ R12, R134.reuse, UR10 ;  /* 0x0000000a860c7c20 */ /* 0x040fe20008410000 */
[----:B------:R-:W-:-:S03]  /*18460*/  FSETP.NEU.FTZ.AND P1, PT, R134, -INF , PT ;  /* 0xff8000008600780b */ /* 0x000fc60003f3d000 */
[----:B------:R-:W-:Y:S01]  /*18470*/  FFMA.FTZ R0, R17, UR10, -R13 ;  /* 0x0000000a11007c23 */ /* 0x000fe2000801080d */
[----:B------:R-:W-:-:S03]  /*18480*/  FSEL R12, R12, RZ, P1 ;  /* 0x000000ff0c0c7208 */ /* 0x000fc60000800000 */
[----:B------:R3:W-:Y:S01]  /*18490*/  MUFU.EX2 R57, R0 ;  /* 0x0000000000397308 */ /* 0x0007e20000000800 */
[----:B-1----:R-:W-:Y:S01]  /*184a0*/  FMNMX.FTZ R132, R132, R3, !PT ;  /* 0x0000000384847209 */ /* 0x002fe20007810000 */
[----:B------:R1:W-:Y:S01]  /*184b0*/  STL [R1+0x9c], R231 ;  /* 0x00009ce701007387 */ /* 0x0003e20000100800 */
[----:B--2---:R-:W-:-:S03]  /*184c0*/  FMNMX.FTZ R133, R133, R4, !PT ;  /* 0x0000000485857209 */ /* 0x004fc60007810000 */
[----:B------:R-:W2:Y:S01]  /*184d0*/  SHFL.BFLY PT, R4, R132, 0x1, 0x1f ;  /* 0x0c201f0084047f89 */ /* 0x000ea200000e0000 */
[--C-:B------:R-:W-:Y:S01]  /*184e0*/  FFMA.FTZ R2, R19, UR10, -R13.reuse ;  /* 0x0000000a13027c23 */ /* 0x100fe2000801080d */
[----:B---3--:R-:W-:Y:S02]  /*184f0*/  FFMA.FTZ R0, R15, UR10, -R13 ;  /* 0x0000000a0f007c23 */ /* 0x008fe4000801080d */
[----:B------:R3:W-:Y:S02]  /*18500*/  STL [R1+0x98], R230 ;  /* 0x000098e601007387 */ /* 0x0007e40000100800 */
[----:B------:R4:W-:Y:S02]  /*18510*/  MUFU.EX2 R136, R0 ;  /* 0x0000000000887308 */ /* 0x0009e40000000800 */
[----:B------:R-:W-:Y:S01]  /*18520*/  STL [R1+0x94], R229 ;  /* 0x000094e501007387 */ /* 0x000fe20000100800 */
[----:B------:R-:W-:-:S03]  /*18530*/  FMUL.FTZ R3, R133, UR10 ;  /* 0x0000000a85037c20 */ /* 0x000fc60008410000 */
[----:B------:R2:W-:Y:S01]  /*18540*/  STL [R1+0x90], R224 ;  /* 0x000090e001007387 */ /* 0x0005e20000100800 */
[----:B------:R-:W-:Y:S01]  /*18550*/  FSETP.NEU.FTZ.AND P0, PT, R133, -INF , PT ;  /* 0xff8000008500780b */ /* 0x000fe20003f1d000 */
[----:B------:R3:W-:Y:S02]  /*18560*/  MUFU.EX2 R8, R2 ;  /* 0x0000000200087308 */ /* 0x0007e40000000800 */
[----:B-1----:R-:W2:Y:S01]  /*18570*/  LDL.LU R231, [R1+0x38] ;  /* 0x0000380001e77983 */ /* 0x002ea20000300800 */
[----:B----4-:R-:W-:Y:S01]  /*18580*/  FFMA.FTZ R0, R21, UR10, -R12 ;  /* 0x0000000a15007c23 */ /* 0x010fe2000801080c */
[----:B------:R-:W-:Y:S02]  /*18590*/  FSEL R3, R3, RZ, P0 ;  /* 0x000000ff03037208 */ /* 0x000fe40000000000 */
[----:B------:R-:W4:Y:S02]  /*185a0*/  LDL.LU R143, [R1+0x2c] ;  /* 0x00002c00018f7983 */ /* 0x000f240000300800 */
[----:B------:R1:W-:Y:S01]  /*185b0*/  MUFU.EX2 R9, R0 ;  /* 0x0000000000097308 */ /* 0x0003e20000000800 */
[----:B---3--:R-:W-:-:S07]  /*185c0*/  FFMA.FTZ R2, R20, UR10, -R13 ;  /* 0x0000000a14027c23 */ /* 0x008fce000801080d */
[----:B------:R3:W-:Y:S01]  /*185d0*/  MUFU.EX2 R230, R2 ;  /* 0x0000000200e67308 */ /* 0x0007e20000000800 */
[----:B-1----:R-:W-:-:S07]  /*185e0*/  FFMA.FTZ R0, R23, UR10, -R12 ;  /* 0x0000000a17007c23 */ /* 0x002fce000801080c */
[----:B--2---:R1:W-:Y:S01]  /*185f0*/  MUFU.EX2 R224, R0 ;  /* 0x0000000000e07308 */ /* 0x0043e20000000800 */
[----:B---3--:R-:W-:-:S05]  /*18600*/  FSEL R2, R133, RZ, P0 ;  /* 0x000000ff85027208 */ /* 0x008fca0000000000 */
[----:B------:R-:W-:Y:S01]  /*18610*/  FADD.FTZ R2, R5, -R2 ;  /* 0x8000000205027221 */ /* 0x000fe20000010000 */
[----:B-1----:R-:W-:-:S04]  /*18620*/  FFMA.FTZ R0, R18, UR10, -R12 ;  /* 0x0000000a12007c23 */ /* 0x002fc8000801080c */
[----:B------:R1:W-:Y:S01]  /*18630*/  MUFU.EX2 R59, R0 ;  /* 0x00000000003b7308 */ /* 0x0003e20000000800 */
[----:B------:R-:W-:Y:S01]  /*18640*/  FMNMX.FTZ R132, R132, R4, !PT ;  /* 0x0000000484847209 */ /* 0x000fe20007810000 */
[----:B------:R-:W-:Y:S01]  /*18650*/  FFMA.FTZ R4, R16, UR10, -R12 ;  /* 0x0000000a10047c23 */ /* 0x000fe2000801080c */
[----:B-1----:R-:W-:-:S05]  /*18660*/  FFMA.FTZ R0, R22, UR10, -R3 ;  /* 0x0000000a16007c23 */ /* 0x002fca0008010803 */
[----:B------:R1:W-:Y:S08]  /*18670*/  MUFU.EX2 R15, R0 ;  /* 0x00000000000f7308 */ /* 0x0003f00000000800 */
[----:B------:R-:W-:Y:S01]  /*18680*/  MUFU.EX2 R10, R4 ;  /* 0x00000004000a7308 */ /* 0x000fe20000000800 */
[----:B-1----:R-:W-:-:S07]  /*18690*/  FMUL.FTZ R0, R2, UR10 ;  /* 0x0000000a02007c20 */ /* 0x002fce0008410000 */
[----:B------:R-:W1:Y:S02]  /*186a0*/  MUFU.EX2 R0, R0 ;  /* 0x0000000000007308 */ /* 0x000e640000000800 */
[----:B-1----:R-:W-:Y:S01]  /*186b0*/  FMUL.FTZ R29, R109, R0 ;  /* 0x000000006d1d7220 */ /* 0x002fe20000410000 */
[----:B------:R-:W-:Y:S02]  /*186c0*/  MOV R109, R10 ;  /* 0x0000000a006d7202 */ /* 0x000fe40000000f00 */
[----:B------:R-:W2:Y:S01]  /*186d0*/  LDL.LU R10, [R1+0x34] ;  /* 0x00003400010a7983 */ /* 0x000ea20000300800 */
[C---:B------:R-:W-:Y:S01]  /*186e0*/  FMUL.FTZ R2, R132.reuse, UR10 ;  /* 0x0000000a84027c20 */ /* 0x040fe20008410000 */
[----:B------:R-:W-:-:S04]  /*186f0*/  FSETP.NEU.FTZ.AND P0, PT, R132, -INF , PT ;  /* 0xff8000008400780b */ /* 0x000fc80003f1d000 */
[----:B------:R-:W-:Y:S02]  /*18700*/  FSEL R2, R2, RZ, P0 ;  /* 0x000000ff02027208 */ /* 0x000fe40000000000 */
[----:B------:R-:W-:-:S03]  /*18710*/  FSEL R5, R132, RZ, P0 ;  /* 0x000000ff84057208 */ /* 0x000fc60000000000 */
[----:B------:R-:W-:Y:S02]  /*18720*/  FFMA.FTZ R4, R24, UR10, -R2 ;  /* 0x0000000a18047c23 */ /* 0x000fe40008010802 */
[----:B------:R-:W-:Y:S02]  /*18730*/  FADD.FTZ R5, R6, -R5 ;  /* 0x8000000506057221 */ /* 0x000fe40000010000 */
[----:B------:R1:W-:Y:S02]  /*18740*/  MUFU.EX2 R7, R4 ;  /* 0x0000000400077308 */ /* 0x0003e40000000800 */
[----:B------:R-:W-:Y:S01]  /*18750*/  FMUL.FTZ R6, R5, UR10 ;  /* 0x0000000a05067c20 */ /* 0x000fe20008410000 */
        /* <DEDUP_REMOVED lines=70> */
[----:B------:R-:W1:Y:S01]  /*18bc0*/  MUFU.EX2 R0, R0 ;  /* 0x0000000000007308 */ /* 0x000e620000000800 */
[----:B------:R-:W-:Y:S01]  /*18bd0*/  MOV R22, R224 ;  /* 0x000000e000167202 */ /* 0x000fe20000000f00 */
[----:B------:R-:W-:-:S02]  /*18be0*/  IMAD.MOV.U32 R120, RZ, RZ, R136 ;  /* 0x000000ffff787224 */ /* 0x000fc400078e0088 */
        /* <DEDUP_REMOVED lines=32> */
[----:B------:R-:W-:Y:S01]  /*18df0*/  FFMA.FTZ R122, R231, R4, R7 ;  /* 0x00000004e77a7223 */ /* 0x000fe20000010007 */
[----:B------:R-:W-:Y:S01]  /*18e00*/  FFMA.FTZ R4, R42, UR10, -R3 ;  /* 0x0000000a2a047c23 */ /* 0x000fe20008010803 */
[----:B------:R1:W-:Y:S08]  /*18e10*/  MUFU.EX2 R231, R5 ;  /* 0x0000000500e77308 */ /* 0x0003f00000000800 */
[----:B------:R3:W-:Y:S01]  /*18e20*/  MUFU.EX2 R229, R4 ;  /* 0x0000000400e57308 */ /* 0x0007e20000000800 */
[----:B-1----:R-:W-:-:S05]  /*18e30*/  FSEL R5, R134, RZ, P1 ;  /* 0x000000ff86057208 */ /* 0x002fca0000800000 */
[----:B------:R-:W-:Y:S02]  /*18e40*/  FADD.FTZ R5, R19, -R5 ;  /* 0x8000000513057221 */ /* 0x000fe40000010000 */
[----:B------:R-:W1:Y:S01]  /*18e50*/  LDSM.16.MT88.4 R16, [R225+0xc000] ;  /* 0x00c00000e110783b */ /* 0x000e620000004200 */
[----:B---3--:R-:W-:-:S04]  /*18e60*/  FFMA.FTZ R4, R40, UR10, -R3 ;  /* 0x0000000a28047c23 */ /* 0x008fc80008010803 */
[----:B------:R3:W-:Y:S01]  /*18e70*/  MUFU.EX2 R106, R4 ;  /* 0x00000004006a7308 */ /* 0x0007e20000000800 */
[----:B------:R-:W-:Y:S01]  /*18e80*/  FMUL.FTZ R5, R5, UR10 ;  /* 0x0000000a05057c20 */ /* 0x000fe20008410000 */
[----:B----4-:R-:W-:Y:S01]  /*18e90*/  FFMA.FTZ R143, R143, R0, R8 ;  /* 0x000000008f8f7223 */ /* 0x010fe20000010008 */
[----:B---3--:R-:W-:-:S05]  /*18ea0*/  FFMA.FTZ R4, R44, UR10, -R2 ;  /* 0x0000000a2c047c23 */ /* 0x008fca0008010802 */
[----:B------:R3:W4:Y:S08]  /*18eb0*/  MUFU.EX2 R224, R4 ;  /* 0x0000000400e07308 */ /* 0x0007300000000800 */
[----:B------:R-:W1:Y:S01]  /*18ec0*/  MUFU.EX2 R0, R5 ;  /* 0x0000000500007308 */ /* 0x000e620000000800 */
[----:B---3--:R-:W-:-:S07]  /*18ed0*/  FFMA.FTZ R4, R43, UR10, -R2 ;  /* 0x0000000a2b047c23 */ /* 0x008fce0008010802 */
[----:B------:R3:W-:Y:S02]  /*18ee0*/  MUFU.EX2 R40, R4 ;  /* 0x0000000400287308 */ /* 0x0007e40000000800 */
[----:B---3--:R-:W-:-:S06]  /*18ef0*/  FFMA.FTZ R4, R41, UR10, -R2 ;  /* 0x0000000a29047c23 */ /* 0x008fcc0008010802 */
[----:B------:R3:W3:Y:S01]  /*18f00*/  MUFU.EX2 R43, R4 ;  /* 0x00000004002b7308 */ /* 0x0006e20000000800 */
[----:B------:R-:W-:Y:S02]  /*18f10*/  MOV R42, R59 ;  /* 0x0000003b002a7202 */ /* 0x000fe40000000f00 */
[----:B------:R-:W-:Y:S01]  /*18f20*/  MOV R41, R57 ;  /* 0x0000003900297202 */ /* 0x000fe20000000f00 */
[----:B------:R-:W-:Y:S01]  /*18f30*/  IMAD.MOV.U32 R105, RZ, RZ, R11 ;  /* 0x000000ffff697224 */ /* 0x000fe200078e000b */
[----:B----4-:R-:W-:Y:S01]  /*18f40*/  F2FP.BF16.F32.PACK_AB R5, R224, R7 ;  /* 0x00000007e005723e */ /* 0x010fe200000010ff */
[----:B-1----:R-:W-:Y:S01]  /*18f50*/  FMUL.FTZ R174, R174, R0 ;  /* 0x00000000aeae7220 */ /* 0x002fe20000410000 */
[----:B------:R-:W-:Y:S01]  /*18f60*/  F2FP.BF16.F32.PACK_AB R8, R230, R8 ;  /* 0x00000008e608723e */ /* 0x000fe200000010ff */
[----:B------:R-:W-:Y:S01]  /*18f70*/  FMUL.FTZ R175, R175, R0 ;  /* 0x00000000afaf7220 */ /* 0x000fe20000410000 */
[----:B------:R-:W-:Y:S01]  /*18f80*/  F2FP.BF16.F32.PACK_AB R11, R109, R42 ;  /* 0x0000002a6d0b723e */ /* 0x000fe200000010ff */
[-C--:B------:R-:W-:Y:S01]  /*18f90*/  FMUL.FTZ R170, R170, R0.reuse ;  /* 0x00000000aaaa7220 */ /* 0x080fe20000410000 */
[----:B------:R-:W-:Y:S01]  /*18fa0*/  F2FP.BF16.F32.PACK_AB R6, R106, R229 ;  /* 0x000000e56a06723e */ /* 0x000fe200000010ff */
[----:B------:R-:W-:Y:S01]  /*18fb0*/  FMUL.FTZ R171, R171, R0 ;  /* 0x00000000abab7220 */ /* 0x000fe20000410000 */
[----:B---3--:R-:W-:-:S02]  /*18fc0*/  F2FP.BF16.F32.PACK_AB R4, R231, R15 ;  /* 0x0000000fe704723e */ /* 0x008fc400000010ff */
[----:B------:R-:W-:Y:S01]  /*18fd0*/  F2FP.BF16.F32.PACK_AB R7, R43, R40 ;  /* 0x000000282b07723e */ /* 0x000fe200000010ff */
[----:B--2---:R-:W-:Y:S01]  /*18fe0*/  FFMA.FTZ R136, R10, R0, R9 ;  /* 0x000000000a887223 */ /* 0x004fe20000010009 */
[----:B------:R-:W-:Y:S02]  /*18ff0*/  F2FP.BF16.F32.PACK_AB R9, R22, R9 ;  /* 0x000000091609723e */ /* 0x000fe400000010ff */
[----:B------:R-:W-:Y:S01]  /*19000*/  F2FP.BF16.F32.PACK_AB R10, R120, R41 ;  /* 0x00000029780a723e */ /* 0x000fe200000010ff */
[----:B------:R-:W-:Y:S02]  /*19010*/  IMAD.MOV.U32 R121, RZ, RZ, R58 ;  /* 0x000000ffff797224 */ /* 0x000fe400078e003a */
[----:B------:R-:W-:Y:S01]  /*19020*/  HMMA.16816.F32.BF16 R204, R4, R16, R204 ;  /* 0x0000001004cc723c */ /* 0x000fe200000418cc */
[----:B------:R-:W-:-:S05]  /*19030*/  IMAD.MOV.U32 R21, RZ, RZ, R56 ;  /* 0x000000ffff157224 */ /* 0x000fca00078e0038 */
[----:B------:R-:W-:Y:S06]  /*19040*/  HMMA.16816.F32.BF16 R172, R8, R16, R172 ;  /* 0x0000001008ac723c */ /* 0x000fec00000418ac */
[-C--:B------:R-:W-:Y:S06]  /*19050*/  HMMA.16816.F32.BF16 R200, R4, R18.reuse, R200 ;  /* 0x0000001204c8723c */ /* 0x080fec00000418c8 */
[----:B------:R-:W-:Y:S01]  /*19060*/  HMMA.16816.F32.BF16 R56, R8, R18, R168 ;  /* 0x000000120838723c */ /* 0x000fe200000418a8 */
[----:B------:R-:W1:Y:S01]  /*19070*/  LDSM.16.MT88.4 R16, [R226+0xc000] ;  /* 0x00c00000e210783b */ /* 0x000e620000004200 */
[----:B------:R-:W-:-:S02]  /*19080*/  MOV R108, R67 ;  /* 0x00000043006c7202 */ /* 0x000fc40000000f00 */
[----:B------:R-:W-:Y:S01]  /*19090*/  MOV R23, R66 ;  /* 0x0000004200177202 */ /* 0x000fe20000000f00 */
[-C--:B------:R-:W-:Y:S01]  /*190a0*/  FMUL.FTZ R166, R166, R0.reuse ;  /* 0x00000000a6a67220 */ /* 0x080fe20000410000 */
[----:B------:R-:W-:Y:S01]  /*190b0*/  MOV R104, R65 ;  /* 0x0000004100687202 */ /* 0x000fe20000000f00 */
[----:B------:R-:W-:Y:S01]  /*190c0*/  FMUL.FTZ R167, R167, R0 ;  /* 0x00000000a7a77220 */ /* 0x000fe20000410000 */
[----:B------:R-:W-:Y:S01]  /*190d0*/  MOV R20, R64 ;  /* 0x0000004000147202 */ /* 0x000fe20000000f00 */
[-C--:B------:R-:W-:Y:S01]  /*190e0*/  FMUL.FTZ R162, R162, R0.reuse ;  /* 0x00000000a2a27220 */ /* 0x080fe20000410000 */
        /* <DEDUP_REMOVED lines=11> */
[----:B-1----:R-:W-:Y:S07]  /*191a0*/  HMMA.16816.F32.BF16 R64, R4, R16, R196 ;  /* 0x000000100440723c */ /* 0x002fee00000418c4 */
[----:B------:R-:W-:-:S02]  /*191b0*/  MOV R197, R108 ;  /* 0x0000006c00c57202 */ /* 0x000fc40000000f00 */
[----:B------:R-:W-:Y:S02]  /*191c0*/  MOV R108, R104 ;  /* 0x00000068006c7202 */ /* 0x000fe40000000f00 */
[----:B------:R-:W-:Y:S02]  /*191d0*/  MOV R104, R60 ;  /* 0x0000003c00687202 */ /* 0x000fe40000000f00 */
[----:B------:R-:W-:Y:S06]  /*191e0*/  HMMA.16816.F32.BF16 R60, R4, R18, R192 ;  /* 0x00000012043c723c */ /* 0x000fec00000418c0 */
[----:B------:R-:W-:Y:S01]  /*191f0*/  HMMA.16816.F32.BF16 R164, R8, R16, R164 ;  /* 0x0000001008a4723c */ /* 0x000fe200000418a4 */
[----:B------:R-:W-:-:S05]  /*19200*/  MOV R194, R52 ;  /* 0x0000003400c27202 */ /* 0x000fca0000000f00 */
        /* <DEDUP_REMOVED lines=34> */
[----:B------:R-:W-:Y:S01]  /*19430*/  MOV R188, R110 ;  /* 0x0000006e00bc7202 */ /* 0x000fe20000000f00 */
[-C--:B------:R-:W-:Y:S01]  /*19440*/  FMUL.FTZ R82, R82, R0.reuse ;  /* 0x0000000052527220 */ /* 0x080fe20000410000 */
[----:B------:R-:W-:Y:S01]  /*19450*/  FMUL.FTZ R83, R83, R0 ;  /* 0x0000000053537220 */ /* 0x000fe20000410000 */
[----:B------:R-:W-:Y:S02]  /*19460*/  MOV R169, R127 ;  /* 0x0000007f00a97202 */ /* 0x000fe40000000f00 */
[----:B------:R-:W-:Y:S02]  /*19470*/  MOV R189, R126 ;  /* 0x0000007e00bd7202 */ /* 0x000fe40000000f00 */
[----:B------:R-:W-:-:S02]  /*19480*/  MOV R110, R125 ;  /* 0x0000007d006e7202 */ /* 0x000fc40000000f00 */
[----:B------:R-:W-:Y:S01]  /*19490*/  MOV R107, R124 ;  /* 0x0000007c006b7202 */ /* 0x000fe20000000f00 */
[----:B------:R-:W-:Y:S01]  /*194a0*/  IMAD.MOV.U32 R191, RZ, RZ, R15 ;  /* 0x000000ffffbf7224 */ /* 0x000fe200078e000f */
[----:B------:R-:W-:Y:S02]  /*194b0*/  MOV R168, R122 ;  /* 0x0000007a00a87202 */ /* 0x000fe40000000f00 */
[----:B------:R-:W-:Y:S02]  /*194c0*/  MOV R196, R120 ;  /* 0x0000007800c47202 */ /* 0x000fe40000000f00 */
[----:B------:R-:W-:Y:S02]  /*194d0*/  MOV R170, R22 ;  /* 0x0000001600aa7202 */ /* 0x000fe40000000f00 */
[----:B------:R-:W-:Y:S02]  /*194e0*/  MOV R15, R21 ;  /* 0x00000015000f7202 */ /* 0x000fe40000000f00 */
[----:B------:R-:W-:Y:S01]  /*194f0*/  MOV R199, R20 ;  /* 0x0000001400c77202 */ /* 0x000fe20000000f00 */
[----:B-1----:R-:W-:Y:S07]  /*19500*/  HMMA.16816.F32.BF16 R124, R8, R16, R68 ;  /* 0x00000010087c723c */ /* 0x002fee0000041844 */
[----:B------:R-:W-:Y:S01]  /*19510*/  IMAD.MOV.U32 R71, RZ, RZ, R42 ;  /* 0x000000ffff477224 */ /* 0x000fe200078e002a */
[----:B------:R-:W-:-:S02]  /*19520*/  MOV R70, R123 ;  /* 0x0000007b00467202 */ /* 0x000fc40000000f00 */
[----:B------:R-:W-:Y:S01]  /*19530*/  MOV R42, R121 ;  /* 0x00000079002a7202 */ /* 0x000fe20000000f00 */
[----:B------:R-:W-:Y:S01]  /*19540*/  IMAD.MOV.U32 R69, RZ, RZ, R111 ;  /* 0x000000ffff457224 */ /* 0x000fe200078e006f */
[----:B------:R-:W-:Y:S01]  /*19550*/  HMMA.16816.F32.BF16 R120, R4, R16, R72 ;  /* 0x000000100478723c */ /* 0x000fe20000041848 */
[----:B------:R-:W-:-:S06]  /*19560*/  MOV R68, R110 ;  /* 0x0000006e00447202 */ /* 0x000fcc0000000f00 */
[----:B------:R-:W-:Y:S01]  /*19570*/  IMAD.MOV.U32 R75, RZ, RZ, R109 ;  /* 0x000000ffff4b7224 */ /* 0x000fe200078e006d */
[----:B------:R-:W-:Y:S01]  /*19580*/  MOV R74, R108 ;  /* 0x0000006c004a7202 */ /* 0x000fe20000000f00 */
[----:B------:R-:W-:Y:S01]  /*19590*/  IMAD.MOV.U32 R72, RZ, RZ, R23 ;  /* 0x000000ffff487224 */ /* 0x000fe200078e0017 */
        /* <DEDUP_REMOVED lines=26> */
[----:B-1----:R-:W-:Y:S07]  /*19740*/  HMMA.16816.F32.BF16 R88, R4, R16, R24 ;  /* 0x000000100458723c */ /* 0x002fee0000041818 */
[----:B------:R-:W-:Y:S01]  /*19750*/  IMAD.MOV.U32 R26, RZ, RZ, R40 ;  /* 0x000000ffff1a7224 */ /* 0x000fe200078e0028 */
[----:B------:R-:W-:-:S03]  /*19760*/  MOV R27, R42 ;  /* 0x0000002a001b7202 */ /* 0x000fc60000000f00 */
[----:B------:R-:W-:Y:S01]  /*19770*/  FFMA.FTZ R0, R26, UR10, -R13 ;  /* 0x0000000a1a007c23 */ /* 0x000fe2000801080d */
        /* <DEDUP_REMOVED lines=13> */
[-C--:B------:R-:W-:Y:S01]  /*19850*/  HMMA.16816.F32.BF16 R84, R4, R18.reuse, R28 ;  /* 0x000000120454723c */ /* 0x080fe2000004181c */
[----:B------:R-:W-:Y:S01]  /*19860*/  MOV R189, R191 ;  /* 0x000000bf00bd7202 */ /* 0x000fe20000000f00 */
[----:B------:R-:W-:Y:S01]  /*19870*/  IMAD.MOV.U32 R190, RZ, RZ, R160 ;  /* 0x000000ffffbe7224 */ /* 0x000fe200078e00a0 */
[----:B------:R-:W-:Y:S01]  /*19880*/  MOV R24, R26 ;  /* 0x0000001a00187202 */ /* 0x000fe20000000f00 */
[----:B------:R-:W-:Y:S02]  /*19890*/  IMAD.MOV.U32 R26, RZ, RZ, R72 ;  /* 0x000000ffff1a7224 */ /* 0x000fe400078e0048 */
[----:B------:R-:W-:Y:S01]  /*198a0*/  HMMA.16816.F32.BF16 R112, R8, R18, R112 ;  /* 0x000000120870723c */ /* 0x000fe20000041870 */
[----:B------:R-:W1:Y:S01]  /*198b0*/  LDSM.16.MT88.4 R16, [R227+0xe000] ;  /* 0x00e00000e310783b */ /* 0x000e620000004200 */
[----:B------:R-:W-:Y:S01]  /*198c0*/  MOV R191, R161 ;  /* 0x000000a100bf7202 */ /* 0x000fe20000000f00 */
[----:B------:R-:W-:Y:S01]  /*198d0*/  IMAD.MOV.U32 R161, RZ, RZ, R194 ;  /* 0x000000ffffa17224 */ /* 0x000fe200078e00c2 */
[----:B------:R-:W-:-:S02]  /*198e0*/  MOV R160, R192 ;  /* 0x000000c000a07202 */ /* 0x000fc40000000f00 */
[----:B------:R-:W-:Y:S02]  /*198f0*/  MOV R192, R197 ;  /* 0x000000c500c07202 */ /* 0x000fe40000000f00 */
[----:B------:R-:W-:Y:S01]  /*19900*/  MOV R72, R74 ;  /* 0x0000004a00487202 */ /* 0x000fe20000000f00 */
[----:B------:R2:W-:Y:S01]  /*19910*/  MUFU.EX2 R197, R0 ;  /* 0x0000000000c57308 */ /* 0x0005e20000000800 */
[----:B------:R-:W-:Y:S01]  /*19920*/  MOV R194, R198 ;  /* 0x000000c600c27202 */ /* 0x000fe20000000f00 */
[----:B------:R-:W-:Y:S01]  /*19930*/  IMAD.MOV.U32 R198, RZ, RZ, R235 ;  /* 0x000000ffffc67224 */ /* 0x000fe200078e00eb */
[----:B------:R-:W-:Y:S01]  /*19940*/  MOV R74, R68 ;  /* 0x00000044004a7202 */ /* 0x000fe20000000f00 */
[----:B------:R-:W-:Y:S01]  /*19950*/  IMAD.MOV.U32 R68, RZ, RZ, R70 ;  /* 0x000000ffff447224 */ /* 0x000fe200078e0046 */
[----:B------:R-:W-:Y:S02]  /*19960*/  MOV R70, R188 ;  /* 0x000000bc00467202 */ /* 0x000fe40000000f00 */
[----:B------:R-:W-:Y:S01]  /*19970*/  MOV R162, R43 ;  /* 0x0000002b00a27202 */ /* 0x000fe20000000f00 */
[--C-:B------:R-:W-:Y:S01]  /*19980*/  FFMA.FTZ R214, R214, UR10, -R13.reuse ;  /* 0x0000000ad6d67c23 */ /* 0x100fe2000801080d */
[----:B------:R-:W-:Y:S01]  /*19990*/  MOV R188, R190 ;  /* 0x000000be00bc7202 */ /* 0x000fe20000000f00 */
[----:B------:R-:W-:Y:S01]  /*199a0*/  IMAD.MOV.U32 R190, RZ, RZ, R160 ;  /* 0x000000ffffbe7224 */ /* 0x000fe200078e00a0 */
[----:B------:R-:W-:Y:S01]  /*199b0*/  MOV R160, R192 ;  /* 0x000000c000a07202 */ /* 0x000fe20000000f00 */
[--C-:B------:R-:W-:Y:S01]  /*199c0*/  FFMA.FTZ R210, R210, UR10, -R13.reuse ;  /* 0x0000000ad2d27c23 */ /* 0x100fe2000801080d */
[----:B--2---:R-:W-:Y:S01]  /*199d0*/  FFMA.FTZ R0, R25, UR10, -R13 ;  /* 0x0000000a19007c23 */ /* 0x004fe2000801080d */
[----:B------:R-:W-:Y:S01]  /*199e0*/  MOV R25, R27 ;  /* 0x0000001b00197202 */ /* 0x000fe20000000f00 */
[--C-:B------:R-:W-:Y:S01]  /*199f0*/  FFMA.FTZ R215, R215, UR10, -R12.reuse ;  /* 0x0000000ad7d77c23 */ /* 0x100fe2000801080c */
        /* <DEDUP_REMOVED lines=8> */
[----:B------:R2:W-:Y:S01]  /*19a80*/  MUFU.EX2 R198, R0 ;  /* 0x0000000000c67308 */ /* 0x0005e20000000800 */
        /* <DEDUP_REMOVED lines=8> */
[----:B-1----:R-:W-:Y:S01]  /*19b10*/  HMMA.16816.F32.BF16 R80, R4, R16, R32 ;  /* 0x000000100450723c */ /* 0x002fe20000041820 */
[----:B------:R-:W-:Y:S01]  /*19b20*/  FFMA.FTZ R208, R208, UR10, -R3 ;  /* 0x0000000ad0d07c23 */ /* 0x000fe20008010803 */
[--C-:B------:R-:W-:Y:S01]  /*19b30*/  FFMA.FTZ R213, R213, UR10, -R2.reuse ;  /* 0x0000000ad5d57c23 */ /* 0x100fe20008010802 */
[----:B------:R-:W-:Y:S01]  /*19b40*/  FFMA.FTZ R209, R209, UR10, -R2 ;  /* 0x0000000ad1d17c23 */ /* 0x000fe20008010802 */
[----:B------:R-:W-:Y:S01]  /*19b50*/  FADD.FTZ R170, R170, R136 ;  /* 0x00000088aaaa7221 */ /* 0x000fe20000010000 */
[----:B------:R3:W5:Y:S01]  /*19b60*/  LDL.LU R235, [R1+0xac] ;  /* 0x0000ac0001eb7983 */ /* 0x0007620000300800 */
[----:B--2---:R-:W-:Y:S01]  /*19b70*/  FFMA.FTZ R0, R24, UR10, -R13 ;  /* 0x0000000a18007c23 */ /* 0x004fe2000801080d */
[----:B------:R-:W-:-:S02]  /*19b80*/  MOV R24, R26 ;  /* 0x0000001a00187202 */ /* 0x000fc40000000f00 */
[----:B------:R-:W-:Y:S01]  /*19b90*/  MOV R27, R73 ;  /* 0x00000049001b7202 */ /* 0x000fe20000000f00 */
[----:B------:R-:W-:Y:S01]  /*19ba0*/  HMMA.16816.F32.BF16 R76, R4, R18, R36 ;  /* 0x00000012044c723c */ /* 0x000fe20000041824 */
        /* <DEDUP_REMOVED lines=9> */
[----:B------:R-:W-:Y:S01]  /*19c40*/  HMMA.16816.F32.BF16 R116, R8, R16, R116 ;  /* 0x000000100874723c */ /* 0x000fe20000041874 */
[----:B------:R-:W-:-:S05]  /*19c50*/  MOV R192, R199 ;  /* 0x000000c700c07202 */ /* 0x000fca0000000f00 */
[----:B------:R-:W-:Y:S01]  /*19c60*/  HMMA.16816.F32.BF16 R40, R8, R18, R128 ;  /* 0x000000120828723c */ /* 0x000fe20000041880 */
[----:B------:R1:W-:Y:S01]  /*19c70*/  MUFU.EX2 R199, R0 ;  /* 0x0000000000c77308 */ /* 0x0003e20000000800 */
[----:B------:R-:W-:Y:S01]  /*19c80*/  MOV R73, R75 ;  /* 0x0000004b00497202 */ /* 0x000fe20000000f00 */
[----:B------:R-:W-:Y:S01]  /*19c90*/  IMAD.MOV.U32 R75, RZ, RZ, R69 ;  /* 0x000000ffff4b7224 */ /* 0x000fe200078e0045 */
[----:B------:R-:W-:Y:S01]  /*19ca0*/  MOV R69, R71 ;  /* 0x0000004700457202 */ /* 0x000fe20000000f00 */
[----:B------:R-:W-:Y:S01]  /*19cb0*/  IMAD.MOV.U32 R71, RZ, RZ, R189 ;  /* 0x000000ffff477224 */ /* 0x000fe200078e00bd */
[----:B------:R-:W-:Y:S01]  /*19cc0*/  MOV R189, R191 ;  /* 0x000000bf00bd7202 */ /* 0x000fe20000000f00 */
[----:B------:R3:W5:Y:S01]  /*19cd0*/  LDL.LU R234, [R1+0xa8] ;  /* 0x0000a80001ea7983 */ /* 0x0007620000300800 */
[----:B------:R-:W-:Y:S01]  /*19ce0*/  MOV R191, R161 ;  /* 0x000000a100bf7202 */ /* 0x000fe20000000f00 */
[----:B-1----:R-:W-:Y:S01]  /*19cf0*/  FFMA.FTZ R0, R31, UR10, -R13 ;  /* 0x0000000a1f007c23 */ /* 0x002fe2000801080d */
        /* <DEDUP_REMOVED lines=17> */
[----:B------:R1:W2:Y:S01]  /*19e10*/  MUFU.EX2 R5, R0 ;  /* 0x0000000000057308 */ /* 0x0002a20000000800 */
        /* <DEDUP_REMOVED lines=16> */
[----:B-1----:R-:W-:Y:S01]  /*19f20*/  FFMA.FTZ R0, R31, UR10, -R12 ;  /* 0x0000000a1f007c23 */ /* 0x002fe2000801080c */
[----:B------:R-:W-:-:S02]  /*19f30*/  MOV R31, R25 ;  /* 0x00000019001f7202 */ /* 0x000fc40000000f00 */
[----:B------:R-:W-:Y:S01]  /*19f40*/  MOV R25, R27 ;  /* 0x0000001b00197202 */ /* 0x000fe20000000f00 */
[----:B------:R-:W-:Y:S01]  /*19f50*/  MUFU.EX2 R210, R210 ;  /* 0x000000d200d27308 */ /* 0x000fe20000000800 */
[----:B------:R-:W-:Y:S01]  /*19f60*/  MOV R27, R73 ;  /* 0x00000049001b7202 */ /* 0x000fe20000000f00 */
[----:B------:R3:W5:Y:S01]  /*19f70*/  LDL.LU R232, [R1+0xa0] ;  /* 0x0000a00001e87983 */ /* 0x0007620000300800 */
[----:B------:R-:W-:Y:S02]  /*19f80*/  MOV R160, R161 ;  /* 0x000000a100a07202 */ /* 0x000fe40000000f00 */
[----:B------:R-:W-:Y:S02]  /*19f90*/  MOV R73, R75 ;  /* 0x0000004b00497202 */ /* 0x000fe40000000f00 */
[----:B------:R-:W-:Y:S02]  /*19fa0*/  MOV R161, R194 ;  /* 0x000000c200a17202 */ /* 0x000fe40000000f00 */
[----:B------:R-:W-:Y:S01]  /*19fb0*/  MOV R75, R71 ;  /* 0x00000047004b7202 */ /* 0x000fe20000000f00 */
[----:B------:R1:W-:Y:S01]  /*19fc0*/  MUFU.EX2 R194, R0 ;  /* 0x0000000000c27308 */ /* 0x0003e20000000800 */
        /* <DEDUP_REMOVED lines=9> */
[----:B-1----:R-:W-:Y:S01]  /*1a060*/  FFMA.FTZ R0, R30, UR10, -R12 ;  /* 0x0000000a1e007c23 */ /* 0x002fe2000801080c */
[----:B------:R-:W-:Y:S01]  /*1a070*/  MOV R30, R24 ;  /* 0x00000018001e7202 */ /* 0x000fe20000000f00 */
[----:B------:R-:W-:Y:S01]  /*1a080*/  MUFU.EX2 R215, R215 ;  /* 0x000000d700d77308 */ /* 0x000fe20000000800 */
[----:B------:R-:W-:Y:S01]  /*1a090*/  MOV R24, R26 ;  /* 0x0000001a00187202 */ /* 0x000fe20000000f00 */
[----:B------:R3:W5:Y:S01]  /*1a0a0*/  LDL.LU R231, [R1+0x9c] ;  /* 0x00009c0001e77983 */ /* 0x0007620000300800 */
        /* <DEDUP_REMOVED lines=12> */
[----:B------:R-:W-:Y:S01]  /*1a170*/  MOV R24, R26 ;  /* 0x0000001a00187202 */ /* 0x000fe20000000f00 */
[----:B------:R1:W-:Y:S01]  /*1a180*/  MUFU.EX2 R195, R0 ;  /* 0x0000000000c37308 */ /* 0x0003e20000000800 */
[----:B------:R-:W-:Y:S02]  /*1a190*/  MOV R26, R72 ;  /* 0x00000048001a7202 */ /* 0x000fe40000000f00 */
[----:B------:R-:W-:Y:S02]  /*1a1a0*/  MOV R72, R74 ;  /* 0x0000004a00487202 */ /* 0x000fe40000000f00 */
[----:B------:R-:W-:-:S02]  /*1a1b0*/  MOV R74, R68 ;  /* 0x00000044004a7202 */ /* 0x000fc40000000f00 */
[----:B------:R-:W-:Y:S01]  /*1a1c0*/  MOV R68, R189 ;  /* 0x000000bd00447202 */ /* 0x000fe20000000f00 */
[----:B------:R-:W-:Y:S01]  /*1a1d0*/  IMAD.MOV.U32 R189, RZ, RZ, R191 ;  /* 0x000000ffffbd7224 */ /* 0x000fe200078e00bf */
[----:B------:R-:W-:Y:S01]  /*1a1e0*/  MOV R191, R196 ;  /* 0x000000c400bf7202 */ /* 0x000fe20000000f00 */
[----:B-1----:R-:W-:Y:S01]  /*1a1f0*/  FFMA.FTZ R0, R29, UR10, -R12 ;  /* 0x0000000a1d007c23 */ /* 0x002fe2000801080c */
[----:B------:R-:W-:Y:S01]  /*1a200*/  IMAD.MOV.U32 R29, RZ, RZ, R31 ;  /* 0x000000ffff1d7224 */ /* 0x000fe200078e001f */
[----:B------:R-:W-:Y:S02]  /*1a210*/  MOV R31, R25 ;  /* 0x00000019001f7202 */ /* 0x000fe40000000f00 */
[----:B------:R1:W-:Y:S01]  /*1a220*/  MUFU.EX2 R196, R0 ;  /* 0x0000000000c47308 */ /* 0x0003e20000000800 */
[----:B------:R-:W-:Y:S01]  /*1a230*/  IMAD.MOV.U32 R25, RZ, RZ, R27 ;  /* 0x000000ffff197224 */ /* 0x000fe200078e001b */
[----:B------:R-:W-:Y:S02]  /*1a240*/  MOV R161, R192 ;  /* 0x000000c000a17202 */ /* 0x000fe40000000f00 */
[----:B------:R-:W-:Y:S01]  /*1a250*/  MOV R27, R73 ;  /* 0x00000049001b7202 */ /* 0x000fe20000000f00 */
[----:B------:R-:W-:Y:S01]  /*1a260*/  IMAD.MOV.U32 R73, RZ, RZ, R75 ;  /* 0x000000ffff497224 */ /* 0x000fe200078e004b */
[----:B------:R-:W-:-:S02]  /*1a270*/  MOV R192, R171 ;  /* 0x000000ab00c07202 */ /* 0x000fc40000000f00 */
[----:B------:R-:W-:Y:S01]  /*1a280*/  MOV R75, R71 ;  /* 0x00000047004b7202 */ /* 0x000fe20000000f00 */
[----:B-1----:R-:W-:Y:S01]  /*1a290*/  FFMA.FTZ R0, R28, UR10, -R12 ;  /* 0x0000000a1c007c23 */ /* 0x002fe2000801080c */
[----:B------:R-:W-:Y:S01]  /*1a2a0*/  IMAD.MOV.U32 R28, RZ, RZ, R29 ;  /* 0x000000ffff1c7224 */ /* 0x000fe200078e001d */
[----:B------:R-:W-:Y:S02]  /*1a2b0*/  MOV R29, R30 ;  /* 0x0000001e001d7202 */ /* 0x000fe40000000f00 */
[----:B------:R-:W-:Y:S02]  /*1a2c0*/  MOV R30, R31 ;  /* 0x0000001f001e7202 */ /* 0x000fe40000000f00 */
[----:B------:R-:W-:Y:S01]  /*1a2d0*/  MOV R31, R24 ;  /* 0x00000018001f7202 */ /* 0x000fe20000000f00 */
[----:B------:R-:W-:Y:S01]  /*1a2e0*/  IMAD.MOV.U32 R24, RZ, RZ, R25 ;  /* 0x000000ffff187224 */ /* 0x000fe200078e0019 */
[----:B------:R-:W-:Y:S01]  /*1a2f0*/  MOV R25, R26 ;  /* 0x0000001a00197202 */ /* 0x000fe20000000f00 */
[----:B------:R1:W4:Y:S01]  /*1a300*/  MUFU.EX2 R6, R0 ;  /* 0x0000000000067308 */ /* 0x0003220000000800 */
[----:B------:R-:W-:-:S02]  /*1a310*/  MOV R26, R27 ;  /* 0x0000001b001a7202 */ /* 0x000fc40000000f00 */
[----:B------:R-:W-:Y:S02]  /*1a320*/  MOV R71, R192 ;  /* 0x000000c000477202 */ /* 0x000fe40000000f00 */
[----:B------:R-:W-:Y:S01]  /*1a330*/  MOV R27, R72 ;  /* 0x00000048001b7202 */ /* 0x000fe20000000f00 */
[----:B------:R-:W-:Y:S01]  /*1a340*/  IMAD.MOV.U32 R72, RZ, RZ, R73 ;  /* 0x000000ffff487224 */ /* 0x000fe200078e0049 */
[----:B------:R-:W-:Y:S02]  /*1a350*/  MOV R73, R74 ;  /* 0x0000004a00497202 */ /* 0x000fe40000000f00 */
[----:B------:R-:W-:Y:S02]  /*1a360*/  MOV R192, R229 ;  /* 0x000000e500c07202 */ /* 0x000fe40000000f00 */
[----:B------:R-:W-:Y:S01]  /*1a370*/  MOV R74, R75 ;  /* 0x0000004b004a7202 */ /* 0x000fe20000000f00 */
[----:B-1----:R-:W-:Y:S01]  /*1a380*/  FFMA.FTZ R0, R28, UR10, -R3 ;  /* 0x0000000a1c007c23 */ /* 0x002fe20008010803 */
[----:B------:R-:W-:-:S02]  /*1a390*/  MOV R28, R29 ;  /* 0x0000001d001c7202 */ /* 0x000fc40000000f00 */
[----:B------:R-:W-:Y:S02]  /*1a3a0*/  MOV R29, R30 ;  /* 0x0000001e001d7202 */ /* 0x000fe40000000f00 */
[----:B------:R-:W-:Y:S01]  /*1a3b0*/  MOV R30, R31 ;  /* 0x0000001f001e7202 */ /* 0x000fe20000000f00 */
[----:B------:R-:W-:Y:S01]  /*1a3c0*/  IMAD.MOV.U32 R31, RZ, RZ, R24 ;  /* 0x000000ffff1f7224 */ /* 0x000fe200078e0018 */
        /* <DEDUP_REMOVED lines=17> */
[--C-:B------:R-:W-:Y:S01]  /*1a4e0*/  FFMA.FTZ R36, R30, UR10, -R13.reuse ;  /* 0x0000000a1e247c23 */ /* 0x100fe2000801080d */
[----:B------:R1:W-:Y:S01]  /*1a4f0*/  MUFU.EX2 R193, R0 ;  /* 0x0000000000c17308 */ /* 0x0003e20000000800 */
[----:B------:R-:W-:Y:S01]  /*1a500*/  MOV R30, R26 ;  /* 0x0000001a001e7202 */ /* 0x000fe20000000f00 */
[----:B------:R-:W-:Y:S01]  /*1a510*/  FFMA.FTZ R37, R29, UR10, -R13 ;  /* 0x0000000a1d257c23 */ /* 0x000fe2000801080d */
[----:B------:R-:W-:Y:S02]  /*1a520*/  MOV R26, R74 ;  /* 0x0000004a001a7202 */ /* 0x000fe40000000f00 */
[----:B------:R-:W-:Y:S02]  /*1a530*/  MOV R74, R192 ;  /* 0x000000c0004a7202 */ /* 0x000fe40000000f00 */
[----:B------:R-:W-:-:S02]  /*1a540*/  MOV R29, R25 ;  /* 0x00000019001d7202 */ /* 0x000fc40000000f00 */
[----:B------:R-:W-:Y:S01]  /*1a550*/  MOV R25, R73 ;  /* 0x0000004900197202 */ /* 0x000fe20000000f00 */
[----:B-1----:R-:W-:Y:S01]  /*1a560*/  FFMA.FTZ R0, R28, UR10, -R3 ;  /* 0x0000000a1c007c23 */ /* 0x002fe20008010803 */
[----:B------:R-:W-:Y:S01]  /*1a570*/  IMAD.MOV.U32 R28, RZ, RZ, R31 ;  /* 0x000000ffff1c7224 */ /* 0x000fe200078e001f */
[----:B------:R-:W-:Y:S01]  /*1a580*/  MOV R31, R24 ;  /* 0x00000018001f7202 */ /* 0x000fe20000000f00 */
[----:B------:R-:W-:Y:S01]  /*1a590*/  IMAD.MOV.U32 R24, RZ, RZ, R27 ;  /* 0x000000ffff187224 */ /* 0x000fe200078e001b */
[----:B------:R1:W-:Y:S01]  /*1a5a0*/  MUFU.EX2 R192, R0 ;  /* 0x0000000000c07308 */ /* 0x0003e20000000800 */
[----:B------:R-:W-:Y:S01]  /*1a5b0*/  MOV R27, R72 ;  /* 0x00000048001b7202 */ /* 0x000fe20000000f00 */
[----:B------:R-:W-:Y:S01]  /*1a5c0*/  IMAD.MOV.U32 R72, RZ, RZ, R68 ;  /* 0x000000ffff487224 */ /* 0x000fe200078e0044 */
[----:B------:R-:W-:Y:S02]  /*1a5d0*/  MOV R73, R191 ;  /* 0x000000bf00497202 */ /* 0x000fe40000000f00 */
[----:B------:R-:W-:-:S02]  /*1a5e0*/  MOV R68, R168 ;  /* 0x000000a800447202 */ /* 0x000fc40000000f00 */
[----:B------:R-:W-:Y:S01]  /*1a5f0*/  MOV R39, R72 ;  /* 0x0000004800277202 */ /* 0x000fe20000000f00 */
[----:B------:R-:W-:Y:S02]  /*1a600*/  IMAD.MOV.U32 R72, RZ, RZ, R74 ;  /* 0x000000ffff487224 */ /* 0x000fe400078e004a */
[----:B------:R-:W-:Y:S01]  /*1a610*/  FFMA.FTZ R32, R28, UR10, -R12 ;  /* 0x0000000a1c207c23 */ /* 0x000fe2000801080c */
[----:B-1----:R-:W-:-:S04]  /*1a620*/  FFMA.FTZ R0, R169, UR10, -R3 ;  /* 0x0000000aa9007c23 */ /* 0x002fc80008010803 */
[----:B------:R1:W-:Y:S01]  /*1a630*/  MUFU.EX2 R191, R0 ;  /* 0x0000000000bf7308 */ /* 0x0003e20000000800 */
[----:B------:R-:W-:Y:S01]  /*1a640*/  MOV R74, R69 ;  /* 0x00000045004a7202 */ /* 0x000fe20000000f00 */
[----:B------:R-:W-:Y:S01]  /*1a650*/  IMAD.MOV.U32 R33, RZ, RZ, R29 ;  /* 0x000000ffff217224 */ /* 0x000fe200078e001d */
[----:B------:R-:W-:Y:S01]  /*1a660*/  MOV R28, R30 ;  /* 0x0000001e001c7202 */ /* 0x000fe20000000f00 */
[----:B------:R-:W-:Y:S02]  /*1a670*/  IMAD.MOV.U32 R69, RZ, RZ, R162 ;  /* 0x000000ffff457224 */ /* 0x000fe400078e00a2 */
        /* <DEDUP_REMOVED lines=9> */
[----:B------:R-:W-:Y:S02]  /*1a710*/  MOV R68, R70 ;  /* 0x0000004600447202 */ /* 0x000fe40000000f00 */
[----:B------:R-:W-:Y:S01]  /*1a720*/  MOV R70, R163 ;  /* 0x000000a300467202 */ /* 0x000fe20000000f00 */
[----:B------:R-:W-:Y:S02]  /*1a730*/  FFMA.FTZ R163, R141, UR10, -R12 ;  /* 0x0000000a8da37c23 */ /* 0x000fe4000801080c */
[----:B------:R-:W1:Y:S01]  /*1a740*/  LDSM.16.MT88.4 R12, [R225+0xc800] ;  /* 0x00c80000e10c783b */ /* 0x000e620000004200 */
[----:B------:R3:W1:Y:S01]  /*1a750*/  MUFU.EX2 R8, R0 ;  /* 0x0000000000087308 */ /* 0x0006620000000800 */
[----:B--2---:R-:W-:Y:S01]  /*1a760*/  MOV R219, R5 ;  /* 0x0000000500db7202 */ /* 0x004fe20000000f00 */
[----:B------:R-:W-:Y:S01]  /*1a770*/  IMAD.MOV.U32 R5, RZ, RZ, R25 ;  /* 0x000000ffff057224 */ /* 0x000fe200078e0019 */
[----:B------:R-:W-:Y:S01]  /*1a780*/  MOV R7, R73 ;  /* 0x0000004900077202 */ /* 0x000fe20000000f00 */
[--C-:B------:R-:W-:Y:S01]  /*1a790*/  FFMA.FTZ R28, R28, UR10, -R3.reuse ;  /* 0x0000000a1c1c7c23 */ /* 0x100fe20008010803 */
[----:B------:R-:W-:Y:S01]  /*1a7a0*/  MOV R73, R161 ;  /* 0x000000a100497202 */ /* 0x000fe20000000f00 */
[--C-:B------:R-:W-:Y:S01]  /*1a7b0*/  FFMA.FTZ R26, R26, UR10, -R3.reuse ;  /* 0x0000000a1a1a7c23 */ /* 0x100fe20008010803 */
[--C-:B------:R-:W-:Y:S01]  /*1a7c0*/  FFMA.FTZ R25, R220, UR10, -R3.reuse ;  /* 0x0000000adc197c23 */ /* 0x100fe20008010803 */
[----:B------:R-:W-:Y:S01]  /*1a7d0*/  FFMA.FTZ R161, R138, UR10, -R3 ;  /* 0x0000000a8aa17c23 */ /* 0x000fe20008010803 */
[----:B---3--:R-:W-:Y:S01]  /*1a7e0*/  FFMA.FTZ R0, R33, UR10, -R2 ;  /* 0x0000000a21007c23 */ /* 0x008fe20008010802 */
[----:B------:R-:W-:-:S02]  /*1a7f0*/  MOV R33, R24 ;  /* 0x0000001800217202 */ /* 0x000fc40000000f00 */
[----:B------:R-:W-:Y:S01]  /*1a800*/  MOV R24, R27 ;  /* 0x0000001b00187202 */ /* 0x000fe20000000f00 */
[----:B------:R-:W-:Y:S01]  /*1a810*/  FFMA.FTZ R27, R188, UR10, -R3 ;  /* 0x0000000abc1b7c23 */ /* 0x000fe20008010803 */
[----:B------:R-:W-:Y:S02]  /*1a820*/  IMAD.MOV.U32 R188, RZ, RZ, R190 ;  /* 0x000000ffffbc7224 */ /* 0x000fe400078e00be */
[----:B------:R2:W-:Y:S01]  /*1a830*/  MUFU.EX2 R190, R0 ;  /* 0x0000000000be7308 */ /* 0x0005e20000000800 */
[----:B----4-:R-:W-:Y:S01]  /*1a840*/  MOV R223, R6 ;  /* 0x0000000600df7202 */ /* 0x010fe20000000f00 */
[----:B------:R-:W-:Y:S01]  /*1a850*/  FFMA.FTZ R3, R33, UR10, -R2 ;  /* 0x0000000a21037c23 */ /* 0x000fe20008010802 */
[----:B------:R-:W-:Y:S02]  /*1a860*/  MOV R6, R72 ;  /* 0x0000004800067202 */ /* 0x000fe40000000f00 */
[----:B------:R-:W-:Y:S01]  /*1a870*/  MOV R72, R74 ;  /* 0x0000004a00487202 */ /* 0x000fe20000000f00 */
[----:B------:R-:W-:-:S02]  /*1a880*/  IMAD.MOV.U32 R74, RZ, RZ, R189 ;  /* 0x000000ffff4a7224 */ /* 0x000fc400078e00bd */
[----:B------:R3:W4:Y:S01]  /*1a890*/  MUFU.EX2 R189, R4 ;  /* 0x0000000400bd7308 */ /* 0x0007220000000800 */
[----:B--2---:R-:W-:-:S07]  /*1a8a0*/  FFMA.FTZ R0, R24, UR10, -R2 ;  /* 0x0000000a18007c23 */ /* 0x004fce0008010802 */
[----:B------:R-:W-:Y:S08]  /*1a8b0*/  MUFU.EX2 R128, R3 ;  /* 0x0000000300807308 */ /* 0x000ff00000000800 */
[----:B------:R-:W2:Y:S01]  /*1a8c0*/  MUFU.EX2 R0, R0 ;  /* 0x0000000000007308 */ /* 0x000ea20000000800 */
[----:B-1----:R-:W-:Y:S01]  /*1a8d0*/  MOV R141, R8 ;  /* 0x00000008008d7202 */ /* 0x002fe20000000f00 */
[----:B------:R-:W-:Y:S01]  /*1a8e0*/  IMAD.MOV.U32 R139, RZ, RZ, R5 ;  /* 0x000000ffff8b7224 */ /* 0x000fe200078e0005 */
[----:B------:R-:W-:-:S02]  /*1a8f0*/  MOV R17, R39 ;  /* 0x0000002700117202 */ /* 0x000fc40000000f00 */
[----:B------:R-:W-:Y:S02]  /*1a900*/  MOV R217, R6 ;  /* 0x0000000600d97202 */ /* 0x000fe40000000f00 */
[----:B------:R-:W-:Y:S02]  /*1a910*/  MOV R129, R7 ;  /* 0x0000000700817202 */ /* 0x000fe40000000f00 */
[----:B------:R-:W-:Y:S02]  /*1a920*/  F2FP.BF16.F32.PACK_AB R8, R198, R197 ;  /* 0x000000c5c608723e */ /* 0x000fe400000010ff */
[----:B------:R-:W-:Y:S02]  /*1a930*/  F2FP.BF16.F32.PACK_AB R9, R195, R194 ;  /* 0x000000c2c309723e */ /* 0x000fe400000010ff */
[----:B------:R-:W-:Y:S02]  /*1a940*/  F2FP.BF16.F32.PACK_AB R10, R219, R199 ;  /* 0x000000c7db0a723e */ /* 0x000fe400000010ff */
[----:B------:R-:W-:-:S02]  /*1a950*/  F2FP.BF16.F32.PACK_AB R11, R223, R196 ;  /* 0x000000c4df0b723e */ /* 0x000fc400000010ff */
[----:B---3--:R-:W-:Y:S02]  /*1a960*/  F2FP.BF16.F32.PACK_AB R4, R192, R193 ;  /* 0x000000c1c004723e */ /* 0x008fe400000010ff */
[----:B----4-:R-:W-:Y:S02]  /*1a970*/  F2FP.BF16.F32.PACK_AB R5, R189, R190 ;  /* 0x000000bebd05723e */ /* 0x010fe400000010ff */
[----:B------:R-:W-:Y:S02]  /*1a980*/  F2FP.BF16.F32.PACK_AB R6, R141, R191 ;  /* 0x000000bf8d06723e */ /* 0x000fe400000010ff */
[----:B--2---:R-:W-:Y:S02]  /*1a990*/  F2FP.BF16.F32.PACK_AB R7, R0, R128 ;  /* 0x000000800007723e */ /* 0x004fe400000010ff */
[----:B------:R-:W-:Y:S02]  /*1a9a0*/  MOV R222, R17 ;  /* 0x0000001100de7202 */ /* 0x000fe40000000f00 */
[----:B------:R-:W1:Y:S01]  /*1a9b0*/  LDSM.16.MT88.4 R16, [R226+0xc800] ;  /* 0x00c80000e210783b */ /* 0x000e620000004200 */
[-C--:B------:R-:W-:Y:S06]  /*1a9c0*/  HMMA.16816.F32.BF16 R172, R8, R12.reuse, R172 ;  /* 0x0000000c08ac723c */ /* 0x080fec00000418ac */
[C---:B------:R-:W-:Y:S06]  /*1a9d0*/  HMMA.16816.F32.BF16 R204, R4.reuse, R12, R204 ;  /* 0x0000000c04cc723c */ /* 0x040fec00000418cc */
[-C--:B------:R-:W-:Y:S06]  /*1a9e0*/  HMMA.16816.F32.BF16 R200, R4, R14.reuse, R200 ;  /* 0x0000000e04c8723c */ /* 0x080fec00000418c8 */
[----:B------:R-:W-:Y:S01]  /*1a9f0*/  HMMA.16816.F32.BF16 R56, R8, R14, R56 ;  /* 0x0000000e0838723c */ /* 0x000fe20000041838 */
[----:B------:R-:W2:Y:S01]  /*1aa00*/  LDSM.16.MT88.4 R12, [R228+0xc800] ;  /* 0x00c80000e40c783b */ /* 0x000ea20000004200 */
[----:B------:R-:W-:Y:S01]  /*1aa10*/  MOV R130, R72 ;  /* 0x0000004800827202 */ /* 0x000fe20000000f00 */
[----:B------:R-:W-:Y:S01]  /*1aa20*/  FADD.FTZ R3, R74, R73 ;  /* 0x000000494a037221 */ /* 0x000fe20000010000 */
[----:B------:R-:W-:-:S02]  /*1aa30*/  IMAD.MOV.U32 R131, RZ, RZ, R75 ;  /* 0x000000ffff837224 */ /* 0x000fc400078e004b */
[----:B------:R-:W-:Y:S01]  /*1aa40*/  FFMA.FTZ R39, R218, UR10, -R2 ;  /* 0x0000000ada277c23 */ /* 0x000fe20008010802 */
[----:B------:R-:W-:Y:S01]  /*1aa50*/  IMAD.MOV.U32 R218, RZ, RZ, R68 ;  /* 0x000000ffffda7224 */ /* 0x000fe200078e0044 */
[----:B------:R-:W-:Y:S02]  /*1aa60*/  MOV R220, R69 ;  /* 0x0000004500dc7202 */ /* 0x000fe40000000f00 */
[----:B------:R-:W-:Y:S01]  /*1aa70*/  MOV R221, R71 ;  /* 0x0000004700dd7202 */ /* 0x000fe20000000f00 */
[-C--:B-1----:R-:W-:Y:S06]  /*1aa80*/  HMMA.16816.F32.BF16 R72, R8, R16.reuse, R164 ;  /* 0x000000100848723c */ /* 0x082fec00000418a4 */
[----:B------:R-:W-:Y:S01]  /*1aa90*/  HMMA.16816.F32.BF16 R64, R4, R16, R64 ;  /* 0x000000100440723c */ /* 0x000fe20000041840 */
[----:B------:R-:W-:-:S02]  /*1aaa0*/  MOV R165, R219 ;  /* 0x000000db00a57202 */ /* 0x000fc40000000f00 */
[----:B------:R-:W-:-:S03]  /*1aab0*/  MOV R219, R70 ;  /* 0x0000004600db7202 */ /* 0x000fc60000000f00 */
[-C--:B------:R-:W-:Y:S06]  /*1aac0*/  HMMA.16816.F32.BF16 R60, R4, R18.reuse, R60 ;  /* 0x00000012043c723c */ /* 0x080fec000004183c */
[C---:B------:R-:W-:Y:S01]  /*1aad0*/  HMMA.16816.F32.BF16 R52, R8.reuse, R18, R52 ;  /* 0x000000120834723c */ /* 0x040fe20000041834 */
[----:B------:R-:W1:Y:S05]  /*1aae0*/  LDSM.16.MT88.4 R16, [R227+0xc800] ;  /* 0x00c80000e310783b */ /* 0x000e6a0000004200 */
[-C--:B--2---:R-:W-:Y:S06]  /*1aaf0*/  HMMA.16816.F32.BF16 R48, R8, R12.reuse, R48 ;  /* 0x0000000c0830723c */ /* 0x084fec0000041830 */
[C---:B------:R-:W-:Y:S06]  /*1ab00*/  HMMA.16816.F32.BF16 R44, R4.reuse, R12, R44 ;  /* 0x0000000c042c723c */ /* 0x040fec000004182c */
[-C--:B------:R-:W-:Y:S06]  /*1ab10*/  HMMA.16816.F32.BF16 R184, R4, R14.reuse, R184 ;  /* 0x0000000e04b8723c */ /* 0x080fec00000418b8 */
[----:B------:R-:W-:Y:S01]  /*1ab20*/  HMMA.16816.F32.BF16 R68, R8, R14, R152 ;  /* 0x0000000e0844723c */ /* 0x000fe20000041898 */
[----:B------:R-:W2:Y:S01]  /*1ab30*/  LDSM.16.MT88.4 R12, [R225+0xe800] ;  /* 0x00e80000e10c783b */ /* 0x000ea20000004200 */
[----:B------:R-:W-:Y:S01]  /*1ab40*/  MOV R171, R230 ;  /* 0x000000e600ab7202 */ /* 0x000fe20000000f00 */
[--C-:B------:R-:W-:Y:S01]  /*1ab50*/  FFMA.FTZ R24, R188, UR10, -R2.reuse ;  /* 0x0000000abc187c23 */ /* 0x100fe20008010802 */
[--C-:B------:R-:W-:Y:S01]  /*1ab60*/  FFMA.FTZ R33, R160, UR10, -R2.reuse ;  /* 0x0000000aa0217c23 */ /* 0x100fe20008010802 */
[--C-:B------:R-:W-:Y:S01]  /*1ab70*/  FFMA.FTZ R160, R142, UR10, -R2.reuse ;  /* 0x0000000a8ea07c23 */ /* 0x100fe20008010802 */
[----:B------:R-:W-:Y:S01]  /*1ab80*/  FFMA.FTZ R188, R140, UR10, -R2 ;  /* 0x0000000a8cbc7c23 */ /* 0x000fe20008010802 */
[----:B------:R-:W-:Y:S01]  /*1ab90*/  MOV R166, R0 ;  /* 0x0000000000a67202 */ /* 0x000fe20000000f00 */
[----:B------:R-:W-:-:S02]  /*1aba0*/  IMAD.MOV.U32 R164, RZ, RZ, R223 ;  /* 0x000000ffffa47224 */ /* 0x000fc400078e00df */
[----:B------:R-:W-:Y:S01]  /*1abb0*/  FADD.FTZ R171, R171, R143 ;  /* 0x0000008fabab7221 */ /* 0x000fe20000010000 */
[----:B------:R-:W-:Y:S01]  /*1abc0*/  MOV R167, R141 ;  /* 0x0000008d00a77202 */ /* 0x000fe20000000f00 */
[----:B------:R-:W-:Y:S01]  /*1abd0*/  MUFU.EX2 R37, R37 ;  /* 0x0000002500257308 */ /* 0x000fe20000000800 */
[----:B------:R-:W-:Y:S01]  /*1abe0*/  MOV R223, R139 ;  /* 0x0000008b00df7202 */ /* 0x000fe20000000f00 */
[----:B------:R3:W5:Y:S01]  /*1abf0*/  LDL.LU R230, [R1+0x98] ;  /* 0x0000980001e67983 */ /* 0x0007620000300800 */
[----:B------:R-:W-:Y:S01]  /*1ac00*/  MOV R2, R129 ;  /* 0x0000008100027202 */ /* 0x000fe20000000f00 */
[----:B-1----:R-:W-:Y:S01]  /*1ac10*/  HMMA.16816.F32.BF16 R152, R8, R18, R144 ;  /* 0x000000120898723c */ /* 0x002fe20000041890 */
[----:B------:R-:W-:-:S03]  /*1ac20*/  MOV R0, R130 ;  /* 0x0000008200007202 */ /* 0x000fc60000000f00 */
[----:B------:R-:W-:Y:S01]  /*1ac30*/  MUFU.EX2 R36, R36 ;  /* 0x0000002400247308 */ /* 0x000fe20000000800 */
[----:B------:R3:W5:Y:S01]  /*1ac40*/  LDL.LU R229, [R1+0x94] ;  /* 0x0000940001e57983 */ /* 0x0007620000300800 */
[-C--:B------:R-:W-:Y:S06]  /*1ac50*/  HMMA.16816.F32.BF16 R148, R8, R16.reuse, R148 ;  /* 0x000000100894723c */ /* 0x080fec0000041894 */
[C---:B------:R-:W-:Y:S06]  /*1ac60*/  HMMA.16816.F32.BF16 R180, R4.reuse, R16, R180 ;  /* 0x0000001004b4723c */ /* 0x040fec00000418b4 */
[C---:B------:R-:W-:Y:S01]  /*1ac70*/  HMMA.16816.F32.BF16 R176, R4.reuse, R18, R176 ;  /* 0x0000001204b0723c */ /* 0x040fe200000418b0 */
[----:B------:R-:W1:Y:S05]  /*1ac80*/  LDSM.16.MT88.4 R16, [R228+0xe800] ;  /* 0x00e80000e410783b */ /* 0x000e6a0000004200 */
[----:B--2---:R-:W-:Y:S06]  /*1ac90*/  HMMA.16816.F32.BF16 R136, R4, R12, R120 ;  /* 0x0000000c0488723c */ /* 0x004fec0000041878 */
[----:B------:R-:W-:Y:S01]  /*1aca0*/  HMMA.16816.F32.BF16 R140, R8, R14, R20 ;  /* 0x0000000e088c723c */ /* 0x000fe20000041814 */
[----:B------:R-:W2:Y:S01]  /*1acb0*/  LDSM.16.MT88.4 R20, [R226+0xe800] ;  /* 0x00e80000e214783b */ /* 0x000ea20000004200 */
[----:B------:R-:W-:-:S04]  /*1acc0*/  FADD.FTZ R2, R217, R2 ;  /* 0x00000002d9027221 */ /* 0x000fc80000010000 */
[----:B------:R-:W-:Y:S01]  /*1acd0*/  HMMA.16816.F32.BF16 R144, R8, R12, R124 ;  /* 0x0000000c0890723c */ /* 0x000fe2000004187c */
[----:B------:R-:W-:Y:S01]  /*1ace0*/  MUFU.EX2 R31, R31 ;  /* 0x0000001f001f7308 */ /* 0x000fe20000000800 */
[----:B------:R3:W5:Y:S05]  /*1acf0*/  LDL.LU R224, [R1+0x90] ;  /* 0x0000900001e07983 */ /* 0x00076a0000300800 */
[----:B------:R-:W-:Y:S01]  /*1ad00*/  IMAD.MOV.U32 R126, RZ, RZ, R128 ;  /* 0x000000ffff7e7224 */ /* 0x000fe200078e0080 */
[----:B------:R-:W-:Y:S02]  /*1ad10*/  MOV R127, R131 ;  /* 0x00000083007f7202 */ /* 0x000fe40000000f00 */
[C---:B------:R-:W-:Y:S01]  /*1ad20*/  HMMA.16816.F32.BF16 R128, R4.reuse, R14, R108 ;  /* 0x0000000e0480723c */ /* 0x040fe2000004186c */
[----:B------:R-:W4:Y:S05]  /*1ad30*/  LDSM.16.MT88.4 R12, [R227+0xe800] ;  /* 0x00e80000e30c783b */ /* 0x000f2a0000004200 */
[C---:B-1----:R-:W-:Y:S06]  /*1ad40*/  HMMA.16816.F32.BF16 R84, R4.reuse, R18, R84 ;  /* 0x000000120454723c */ /* 0x042fec0000041854 */
[C---:B--2---:R-:W-:Y:S06]  /*1ad50*/  HMMA.16816.F32.BF16 R108, R4.reuse, R20, R104 ;  /* 0x00000014046c723c */ /* 0x044fec0000041868 */
[C---:B------:R-:W-:Y:S06]  /*1ad60*/  HMMA.16816.F32.BF16 R92, R4.reuse, R22, R92 ;  /* 0x00000016045c723c */ /* 0x040fec000004185c */
[C---:B------:R-:W-:Y:S06]  /*1ad70*/  HMMA.16816.F32.BF16 R104, R4.reuse, R16, R88 ;  /* 0x000000100468723c */ /* 0x040fec0000041858 */
[----:B----4-:R-:W-:Y:S01]  /*1ad80*/  HMMA.16816.F32.BF16 R120, R4, R12, R80 ;  /* 0x0000000c0478723c */ /* 0x010fe20000041850 */
[----:B------:R-:W-:-:S02]  /*1ad90*/  MOV R91, R126 ;  /* 0x0000007e005b7202 */ /* 0x000fc40000000f00 */
[----:B------:R-:W-:-:S03]  /*1ada0*/  MOV R90, R127 ;  /* 0x0000007f005a7202 */ /* 0x000fc60000000f00 */
[----:B------:R-:W-:Y:S01]  /*1adb0*/  HMMA.16816.F32.BF16 R80, R4, R14, R76 ;  /* 0x0000000e0450723c */ /* 0x000fe2000004184c */
[----:B------:R-:W1:Y:S05]  /*1adc0*/  MUFU.EX2 R4, R26 ;  /* 0x0000001a00047308 */ /* 0x000e6a0000000800 */
[C---:B------:R-:W-:Y:S06]  /*1add0*/  HMMA.16816.F32.BF16 R124, R8.reuse, R20, R156 ;  /* 0x00000014087c723c */ /* 0x040fec000004189c */
[C---:B------:R-:W-:Y:S01]  /*1ade0*/  HMMA.16816.F32.BF16 R96, R8.reuse, R22, R96 ;  /* 0x000000160860723c */ /* 0x040fe20000041860 */
[----:B------:R-:W2:Y:S01]  /*1adf0*/  LDSM.16.MT88.4 R20, [R225+0xd000] ;  /* 0x00d00000e114783b */ /* 0x000ea20000004200 */
[----:B------:R-:W-:Y:S01]  /*1ae00*/  IMAD.MOV.U32 R89, RZ, RZ, R0 ;  /* 0x000000ffff597224 */ /* 0x000fe200078e0000 */
[----:B------:R-:W-:Y:S01]  /*1ae10*/  MOV R0, R218 ;  /* 0x000000da00007202 */ /* 0x000fe20000000f00 */
[----:B------:R-:W-:Y:S01]  /*1ae20*/  IMAD.MOV.U32 R78, RZ, RZ, R222 ;  /* 0x000000ffff4e7224 */ /* 0x000fe200078e00de */
[----:B------:R-:W-:Y:S01]  /*1ae30*/  MOV R218, R221 ;  /* 0x000000dd00da7202 */ /* 0x000fe20000000f00 */
[----:B------:R-:W4:Y:S02]  /*1ae40*/  MUFU.EX2 R5, R34 ;  /* 0x0000002200057308 */ /* 0x000f240000000800 */
[----:B------:R-:W-:Y:S01]  /*1ae50*/  FADD.FTZ R0, R0, R171 ;  /* 0x000000ab00007221 */ /* 0x000fe20000010000 */
[----:B-1----:R-:W-:Y:S01]  /*1ae60*/  MOV R171, R4 ;  /* 0x0000000400ab7202 */ /* 0x002fe20000000f00 */
[----:B------:R-:W-:Y:S01]  /*1ae70*/  FADD.FTZ R3, R78, R3 ;  /* 0x000000034e037221 */ /* 0x000fe20000010000 */
[----:B------:R-:W-:Y:S01]  /*1ae80*/  MOV R88, R223 ;  /* 0x000000df00587202 */ /* 0x000fe20000000f00 */
[----:B------:R-:W-:Y:S01]  /*1ae90*/  FADD.FTZ R4, R219, R170 ;  /* 0x000000aadb047221 */ /* 0x000fe20000010000 */
[----:B------:R-:W-:Y:S01]  /*1aea0*/  FADD.FTZ R156, R218, R0 ;  /* 0x00000000da9c7221 */ /* 0x000fe20000010000 */
[----:B------:R-:W-:Y:S01]  /*1aeb0*/  MOV R78, R220 ;  /* 0x000000dc004e7202 */ /* 0x000fe20000000f00 */
[----:B------:R-:W-:Y:S08]  /*1aec0*/  MUFU.EX2 R79, R35 ;  /* 0x00000023004f7308 */ /* 0x000ff00000000800 */
[----:B------:R-:W-:Y:S08]  /*1aed0*/  MUFU.EX2 R223, R32 ;  /* 0x0000002000df7308 */ /* 0x000ff00000000800 */
        /* <DEDUP_REMOVED lines=8> */
[----:B------:R-:W2:Y:S01]  /*1af60*/  MUFU.EX2 R220, R39 ;  /* 0x0000002700dc7308 */ /* 0x000ea20000000800 */
[----:B----4-:R-:W-:Y:S01]  /*1af70*/  MOV R170, R5 ;  /* 0x0000000500aa7202 */ /* 0x010fe20000000f00 */
[----:B------:R-:W-:Y:S01]  /*1af80*/  FADD.FTZ R157, R88, R2 ;  /* 0x00000002589d7221 */ /* 0x000fe20000010000 */
[----:B------:R-:W-:Y:S01]  /*1af90*/  HMMA.16816.F32.BF16 R100, R8, R16, R100 ;  /* 0x000000100864723c */ /* 0x000fe20000041864 */
[----:B------:R-:W-:Y:S01]  /*1afa0*/  FADD.FTZ R2, R89, R4 ;  /* 0x0000000459027221 */ /* 0x000fe20000010000 */
[----:B-1----:R-:W-:-:S02]  /*1afb0*/  F2FP.BF16.F32.PACK_AB R4, R222, R221 ;  /* 0x000000ddde04723e */ /* 0x002fc400000010ff */
[----:B---3--:R-:W-:Y:S02]  /*1afc0*/  F2FP.BF16.F32.PACK_AB R5, R219, R217 ;  /* 0x000000d9db05723e */ /* 0x008fe400000010ff */
[C---:B------:R-:W-:Y:S01]  /*1afd0*/  HMMA.16816.F32.BF16 R112, R8.reuse, R18, R112 ;  /* 0x000000120870723c */ /* 0x040fe20000041870 */
[----:B------:R-:W-:Y:S01]  /*1afe0*/  F2FP.BF16.F32.PACK_AB R6, R25, R171 ;  /* 0x000000ab1906723e */ /* 0x000fe200000010ff */
[----:B------:R-:W1:Y:S04]  /*1aff0*/  LDSM.16.MT88.4 R16, [R226+0xd000] ;  /* 0x00d00000e210783b */ /* 0x000e680000004200 */
[----:B------:R-:W-:Y:S01]  /*1b000*/  HMMA.16816.F32.BF16 R116, R8, R12, R116 ;  /* 0x0000000c0874723c */ /* 0x000fe20000041874 */
[----:B--2---:R-:W-:-:S05]  /*1b010*/  F2FP.BF16.F32.PACK_AB R7, R220, R218 ;  /* 0x000000dadc07723e */ /* 0x004fca00000010ff */
[----:B------:R-:W-:Y:S01]  /*1b020*/  HMMA.16816.F32.BF16 R40, R8, R14, R40 ;  /* 0x0000000e0828723c */ /* 0x000fe20000041828 */
[----:B------:R-:W2:Y:S06]  /*1b030*/  LDSM.16.MT88.4 R12, [R228+0xd000] ;  /* 0x00d00000e40c783b */ /* 0x000eac0000004200 */
[----:B------:R-:W-:Y:S02]  /*1b040*/  F2FP.BF16.F32.PACK_AB R8, R36, R37 ;  /* 0x000000252408723e */ /* 0x000fe400000010ff */
[----:B------:R-:W-:Y:S02]  /*1b050*/  F2FP.BF16.F32.PACK_AB R9, R31, R223 ;  /* 0x000000df1f09723e */ /* 0x000fe400000010ff */
[----:B------:R-:W-:-:S02]  /*1b060*/  F2FP.BF16.F32.PACK_AB R10, R170, R79 ;  /* 0x0000004faa0a723e */ /* 0x000fc400000010ff */
[----:B------:R-:W-:Y:S01]  /*1b070*/  F2FP.BF16.F32.PACK_AB R11, R29, R30 ;  /* 0x0000001e1d0b723e */ /* 0x000fe200000010ff */
[-C--:B------:R-:W-:Y:S06]  /*1b080*/  HMMA.16816.F32.BF16 R204, R4, R20.reuse, R204 ;  /* 0x0000001404cc723c */ /* 0x080fec00000418cc */
[----:B------:R-:W-:Y:S06]  /*1b090*/  HMMA.16816.F32.BF16 R172, R8, R20, R172 ;  /* 0x0000001408ac723c */ /* 0x000fec00000418ac */
[-C--:B------:R-:W-:Y:S06]  /*1b0a0*/  HMMA.16816.F32.BF16 R200, R4, R22.reuse, R200 ;  /* 0x0000001604c8723c */ /* 0x080fec00000418c8 */
[C---:B------:R-:W-:Y:S01]  /*1b0b0*/  HMMA.16816.F32.BF16 R32, R8.reuse, R22, R56 ;  /* 0x000000160820723c */ /* 0x040fe20000041838 */
[----:B------:R-:W3:Y:S01]  /*1b0c0*/  LDSM.16.MT88.4 R20, [R225+0xf000] ;  /* 0x00f00000e114783b */ /* 0x000ee20000004200 */
[----:B------:R-:W-:Y:S01]  /*1b0d0*/  FADD.FTZ R0, R90, R3 ;  /* 0x000000035a007221 */ /* 0x000fe20000010000 */
[----:B------:R-:W-:Y:S01]  /*1b0e0*/  IMAD.MOV.U32 R3, RZ, RZ, R91 ;  /* 0x000000ffff037224 */ /* 0x000fe200078e005b */
[----:B------:R-:W-:Y:S01]  /*1b0f0*/  MOV R91, R164 ;  /* 0x000000a4005b7202 */ /* 0x000fe20000000f00 */
[----:B------:R-:W-:Y:S01]  /*1b100*/  IMAD.MOV.U32 R88, RZ, RZ, R167 ;  /* 0x000000ffff587224 */ /* 0x000fe200078e00a7 */
[----:B------:R-:W-:Y:S01]  /*1b110*/  MOV R90, R165 ;  /* 0x000000a5005a7202 */ /* 0x000fe20000000f00 */
[----:B-1----:R-:W-:Y:S01]  /*1b120*/  HMMA.16816.F32.BF16 R56, R8, R18, R52 ;  /* 0x000000120838723c */ /* 0x002fe20000041834 */
[----:B------:R-:W-:-:S05]  /*1b130*/  MOV R89, R166 ;  /* 0x000000a600597202 */ /* 0x000fca0000000f00 */
[C---:B------:R-:W-:Y:S06]  /*1b140*/  HMMA.16816.F32.BF16 R164, R8.reuse, R16, R72 ;  /* 0x0000001008a4723c */ /* 0x040fec0000041848 */
[C---:B--2---:R-:W-:Y:S06]  /*1b150*/  HMMA.16816.F32.BF16 R52, R8.reuse, R12, R48 ;  /* 0x0000000c0834723c */ /* 0x044fec0000041830 */
[----:B------:R-:W-:Y:S06]  /*1b160*/  HMMA.16816.F32.BF16 R48, R8, R14, R68 ;  /* 0x0000000e0830723c */ /* 0x000fec0000041844 */
[----:B------:R-:W-:Y:S01]  /*1b170*/  HMMA.16816.F32.BF16 R64, R4, R16, R64 ;  /* 0x000000100440723c */ /* 0x000fe20000041840 */
[----:B------:R-:W-:Y:S01]  /*1b180*/  MOV R68, R30 ;  /* 0x0000001e00447202 */ /* 0x000fe20000000f00 */
[----:B------:R-:W-:Y:S01]  /*1b190*/  IMAD.MOV.U32 R71, RZ, RZ, R29 ;  /* 0x000000ffff477224 */ /* 0x000fe200078e001d */
[----:B------:R-:W-:-:S02]  /*1b1a0*/  MOV R70, R25 ;  /* 0x0000001900467202 */ /* 0x000fc40000000f00 */
[----:B------:R-:W1:Y:S01]  /*1b1b0*/  LDSM.16.MT88.4 R24, [R227+0xd000] ;  /* 0x00d00000e318783b */ /* 0x000e620000004200 */
[C---:B------:R-:W-:Y:S03]  /*1b1c0*/  HMMA.16816.F32.BF16 R60, R4.reuse, R18, R60 ;  /* 0x00000012043c723c */ /* 0x040fe6000004183c */
[----:B------:R-:W2:Y:S03]  /*1b1d0*/  LDSM.16.MT88.4 R16, [R226+0xf000] ;  /* 0x00f00000e210783b */ /* 0x000ea60000004200 */
[C---:B---3--:R-:W-:Y:S06]  /*1b1e0*/  HMMA.16816.F32.BF16 R72, R4.reuse, R20, R136 ;  /* 0x000000140448723c */ /* 0x048fec0000041888 */
[----:B------:R-:W-:Y:S01]  /*1b1f0*/  HMMA.16816.F32.BF16 R44, R4, R12, R44 ;  /* 0x0000000c042c723c */ /* 0x000fe2000004182c */
[----:B------:R-:W-:-:S02]  /*1b200*/  MOV R138, R31 ;  /* 0x0000001f008a7202 */ /* 0x000fc40000000f00 */
[----:B------:R-:W3:Y:S03]  /*1b210*/  LDSM.16.MT88.4 R28, [R227+0xf000] ;  /* 0x00f00000e31c783b */ /* 0x000ee60000004200 */
[C---:B------:R-:W-:Y:S01]  /*1b220*/  HMMA.16816.F32.BF16 R184, R4.reuse, R14, R184 ;  /* 0x0000000e04b8723c */ /* 0x040fe200000418b8 */
[----:B------:R-:W4:Y:S01]  /*1b230*/  LDSM.16.MT88.4 R12, [R228+0xf000] ;  /* 0x00f00000e40c783b */ /* 0x000f220000004200 */
[----:B------:R-:W-:Y:S02]  /*1b240*/  MOV R139, R79 ;  /* 0x0000004f008b7202 */ /* 0x000fe40000000f00 */
[----:B------:R-:W-:Y:S01]  /*1b250*/  MOV R69, R78 ;  /* 0x0000004e00457202 */ /* 0x000fe20000000f00 */
[----:B------:R-:W-:Y:S01]  /*1b260*/  IMAD.MOV.U32 R159, RZ, RZ, R91 ;  /* 0x000000ffff9f7224 */ /* 0x000fe200078e005b */
[----:B------:R-:W-:Y:S01]  /*1b270*/  HMMA.16816.F32.BF16 R76, R4, R22, R128 ;  /* 0x00000016044c723c */ /* 0x000fe20000041880 */
[----:B------:R-:W-:-:S06]  /*1b280*/  MOV R158, R90 ;  /* 0x0000005a009e7202 */ /* 0x000fcc0000000f00 */
[----:B------:R-:W-:Y:S01]  /*1b290*/  MOV R131, R88 ;  /* 0x0000005800837202 */ /* 0x000fe20000000f00 */
[----:B------:R-:W-:Y:S01]  /*1b2a0*/  IMAD.MOV.U32 R130, RZ, RZ, R89 ;  /* 0x000000ffff827224 */ /* 0x000fe200078e0059 */
[----:B------:R-:W-:Y:S02]  /*1b2b0*/  MOV R129, R37 ;  /* 0x0000002500817202 */ /* 0x000fe40000000f00 */
[----:B------:R-:W-:Y:S01]  /*1b2c0*/  MOV R128, R36 ;  /* 0x0000002400807202 */ /* 0x000fe20000000f00 */
[C---:B-1----:R-:W-:Y:S06]  /*1b2d0*/  HMMA.16816.F32.BF16 R180, R4.reuse, R24, R180 ;  /* 0x0000001804b4723c */ /* 0x042fec00000418b4 */
[C---:B--2---:R-:W-:Y:S06]  /*1b2e0*/  HMMA.16816.F32.BF16 R88, R4.reuse, R16, R108 ;  /* 0x000000100458723c */ /* 0x044fec000004186c */
[C---:B------:R-:W-:Y:S06]  /*1b2f0*/  HMMA.16816.F32.BF16 R176, R4.reuse, R26, R176 ;  /* 0x0000001a04b0723c */ /* 0x040fec00000418b0 */
[C---:B---3--:R-:W-:Y:S06]  /*1b300*/  HMMA.16816.F32.BF16 R36, R4.reuse, R30, R80 ;  /* 0x0000001e0424723c */ /* 0x048fec0000041850 */
[C---:B------:R-:W-:Y:S01]  /*1b310*/  HMMA.16816.F32.BF16 R92, R4.reuse, R18, R92 ;  /* 0x00000012045c723c */ /* 0x040fe2000004185c */
[----:B------:R-:W-:Y:S01]  /*1b320*/  MOV R83, R138 ;  /* 0x0000008a00537202 */ /* 0x000fe20000000f00 */
[----:B------:R-:W-:Y:S01]  /*1b330*/  IMAD.MOV.U32 R80, RZ, RZ, R171 ;  /* 0x000000ffff507224 */ /* 0x000fe200078e00ab */
[----:B------:R-:W-:Y:S01]  /*1b340*/  MOV R82, R139 ;  /* 0x0000008b00527202 */ /* 0x000fe20000000f00 */
[----:B------:R-:W-:Y:S02]  /*1b350*/  MUFU.EX2 R138, R169 ;  /* 0x000000a9008a7308 */ /* 0x000fe40000000800 */
[C---:B----4-:R-:W-:Y:S06]  /*1b360*/  HMMA.16816.F32.BF16 R104, R4.reuse, R12, R104 ;  /* 0x0000000c0468723c */ /* 0x050fec0000041868 */
[C---:B------:R-:W-:Y:S01]  /*1b370*/  HMMA.16816.F32.BF16 R108, R4.reuse, R14, R84 ;  /* 0x0000000e046c723c */ /* 0x040fe20000041854 */
[----:B------:R1:W-:Y:S05]  /*1b380*/  MUFU.EX2 R139, R168 ;  /* 0x000000a8008b7308 */ /* 0x0003ea0000000800 */
[----:B------:R-:W-:Y:S07]  /*1b390*/  HMMA.16816.F32.BF16 R120, R4, R28, R120 ;  /* 0x0000001c0478723c */ /* 0x000fee0000041878 */
[----:B------:R-:W-:-:S02]  /*1b3a0*/  MOV R7, R170 ;  /* 0x000000aa00077202 */ /* 0x000fc40000000f00 */
[----:B-1----:R-:W1:Y:S01]  /*1b3b0*/  LDSM.16.MT88.4 R168, [R225+0xd800] ;  /* 0x00d80000e1a8783b */ /* 0x002e620000004200 */
[----:B------:R-:W-:Y:S01]  /*1b3c0*/  MOV R81, R68 ;  /* 0x0000004400517202 */ /* 0x000fe20000000f00 */
[----:B------:R-:W-:Y:S01]  /*1b3d0*/  IMAD.MOV.U32 R4, RZ, RZ, R69 ;  /* 0x000000ffff047224 */ /* 0x000fe200078e0045 */
[----:B------:R-:W-:Y:S01]  /*1b3e0*/  MOV R5, R70 ;  /* 0x0000004600057202 */ /* 0x000fe20000000f00 */
[C---:B------:R-:W-:Y:S01]  /*1b3f0*/  HMMA.16816.F32.BF16 R148, R8.reuse, R24, R148 ;  /* 0x000000180894723c */ /* 0x040fe20000041894 */
[----:B------:R-:W-:Y:S01]  /*1b400*/  MOV R6, R71 ;  /* 0x0000004700067202 */ /* 0x000fe20000000f00 */
[----:B------:R-:W2:Y:S04]  /*1b410*/  MUFU.EX2 R211, R211 ;  /* 0x000000d300d37308 */ /* 0x000ea80000000800 */
[C---:B------:R-:W-:Y:S04]  /*1b420*/  HMMA.16816.F32.BF16 R68, R8.reuse, R20, R144 ;  /* 0x000000140844723c */ /* 0x040fe80000041890 */
[----:B------:R-:W-:Y:S02]  /*1b430*/  MUFU.EX2 R136, R163 ;  /* 0x000000a300887308 */ /* 0x000fe40000000800 */
[C---:B------:R-:W-:Y:S06]  /*1b440*/  HMMA.16816.F32.BF16 R84, R8.reuse, R16, R124 ;  /* 0x000000100854723c */ /* 0x040fec000004187c */
[C---:B------:R-:W-:Y:S01]  /*1b450*/  HMMA.16816.F32.BF16 R100, R8.reuse, R12, R100 ;  /* 0x0000000c0864723c */ /* 0x040fe20000041864 */
[----:B------:R-:W-:Y:S05]  /*1b460*/  MUFU.EX2 R137, R162 ;  /* 0x000000a200897308 */ /* 0x000fea0000000800 */
[C---:B------:R-:W-:Y:S03]  /*1b470*/  HMMA.16816.F32.BF16 R116, R8.reuse, R28, R116 ;  /* 0x0000001c0874723c */ /* 0x040fe60000041874 */
[----:B------:R-:W-:Y:S03]  /*1b480*/  MUFU.EX2 R216, R216 ;  /* 0x000000d800d87308 */ /* 0x000fe60000000800 */
[C---:B------:R-:W-:Y:S05]  /*1b490*/  HMMA.16816.F32.BF16 R40, R8.reuse, R30, R40 ;  /* 0x0000001e0828723c */ /* 0x040fea0000041828 */
[----:B------:R-:W3:Y:S01]  /*1b4a0*/  MUFU.EX2 R212, R212 ;  /* 0x000000d400d47308 */ /* 0x000ee20000000800 */
[C---:B------:R-:W-:Y:S07]  /*1b4b0*/  HMMA.16816.F32.BF16 R24, R8.reuse, R26, R152 ;  /* 0x0000001a0818723c */ /* 0x040fee0000041898 */
[----:B------:R-:W-:Y:S01]  /*1b4c0*/  MUFU.EX2 R208, R208 ;  /* 0x000000d000d07308 */ /* 0x000fe20000000800 */
[C---:B------:R-:W-:Y:S07]  /*1b4d0*/  HMMA.16816.F32.BF16 R20, R8.reuse, R22, R140 ;  /* 0x000000160814723c */ /* 0x040fee000004188c */
[----:B------:R-:W-:Y:S01]  /*1b4e0*/  MUFU.EX2 R213, R213 ;  /* 0x000000d500d57308 */ /* 0x000fe20000000800 */
[C---:B------:R-:W-:Y:S07]  /*1b4f0*/  HMMA.16816.F32.BF16 R16, R8.reuse, R18, R96 ;  /* 0x000000120810723c */ /* 0x040fee0000041860 */
[----:B------:R-:W4:Y:S01]  /*1b500*/  MUFU.EX2 R209, R209 ;  /* 0x000000d100d17308 */ /* 0x000f220000000800 */
[----:B------:R-:W-:Y:S01]  /*1b510*/  HMMA.16816.F32.BF16 R12, R8, R14, R112 ;  /* 0x0000000e080c723c */ /* 0x000fe20000041870 */
[----:B------:R-:W-:Y:S01]  /*1b520*/  FADD.FTZ R4, R4, R157 ;  /* 0x0000009d04047221 */ /* 0x000fe20000010000 */
[----:B------:R-:W-:Y:S01]  /*1b530*/  FADD.FTZ R0, R193, R0 ;  /* 0x00000000c1007221 */ /* 0x000fe20000010000 */
[----:B------:R-:W-:Y:S04]  /*1b540*/  LDSM.16.MT88.4 R144, [R227+0xd800] ;  /* 0x00d80000e390783b */ /* 0x000fe80000004200 */
[----:B------:R-:W1:Y:S08]  /*1b550*/  MUFU.EX2 R29, R161 ;  /* 0x000000a1001d7308 */ /* 0x000e700000000800 */
[----:B------:R3:W-:Y:S01]  /*1b560*/  MUFU.EX2 R28, R160 ;  /* 0x000000a0001c7308 */ /* 0x0007e20000000800 */
[----:B------:R-:W-:Y:S01]  /*1b570*/  MOV R141, R7 ;  /* 0x00000007008d7202 */ /* 0x000fe20000000f00 */
[----:B------:R-:W-:Y:S01]  /*1b580*/  IMAD.MOV.U32 R140, RZ, RZ, R80 ;  /* 0x000000ffff8c7224 */ /* 0x000fe200078e0050 */
[----:B------:R-:W-:Y:S01]  /*1b590*/  MOV R31, R81 ;  /* 0x00000051001f7202 */ /* 0x000fe20000000f00 */
[----:B------:R-:W-:Y:S04]  /*1b5a0*/  LDSM.16.MT88.4 R152, [R228+0xd800] ;  /* 0x00d80000e498783b */ /* 0x000fe80000004200 */
[----:B------:R-:W1:Y:S01]  /*1b5b0*/  MUFU.EX2 R10, R188 ;  /* 0x000000bc000a7308 */ /* 0x000e620000000800 */
[----:B------:R-:W-:Y:S01]  /*1b5c0*/  MOV R30, R82 ;  /* 0x00000052001e7202 */ /* 0x000fe20000000f00 */
[----:B------:R-:W-:Y:S01]  /*1b5d0*/  IMAD.MOV.U32 R7, RZ, RZ, R128 ;  /* 0x000000ffff077224 */ /* 0x000fe200078e0080 */
[----:B------:R-:W-:Y:S01]  /*1b5e0*/  MOV R80, R129 ;  /* 0x0000008100507202 */ /* 0x000fe20000000f00 */
[----:B------:R-:W-:Y:S01]  /*1b5f0*/  LDSM.16.MT88.4 R96, [R226+0xf800] ;  /* 0x00f80000e260783b */ /* 0x000fe20000004200 */
[----:B------:R-:W-:-:S02]  /*1b600*/  MOV R81, R130 ;  /* 0x0000008200517202 */ /* 0x000fc40000000f00 */
[----:B------:R-:W-:Y:S01]  /*1b610*/  MOV R82, R131 ;  /* 0x0000008300527202 */ /* 0x000fe20000000f00 */
[----:B------:R-:W-:Y:S01]  /*1b620*/  LDSM.16.MT88.4 R112, [R228+0xf800] ;  /* 0x00f80000e470783b */ /* 0x000fe20000004200 */
[----:B------:R-:W-:Y:S02]  /*1b630*/  F2FP.BF16.F32.PACK_AB R128, R210, R214 ;  /* 0x000000d6d280723e */ /* 0x000fe400000010ff */
[----:B--2---:R-:W-:Y:S01]  /*1b640*/  F2FP.BF16.F32.PACK_AB R129, R211, R215 ;  /* 0x000000d7d381723e */ /* 0x004fe200000010ff */
[----:B---3--:R-:W2:Y:S01]  /*1b650*/  LDSM.16.MT88.4 R160, [R226+0xd800] ;  /* 0x00d80000e2a0783b */ /* 0x008ea20000004200 */
[----:B------:R-:W-:Y:S02]  /*1b660*/  F2FP.BF16.F32.PACK_AB R124, R212, R216 ;  /* 0x000000d8d47c723e */ /* 0x000fe400000010ff */
[----:B----4-:R-:W-:Y:S02]  /*1b670*/  F2FP.BF16.F32.PACK_AB R125, R209, R213 ;  /* 0x000000d5d17d723e */ /* 0x010fe400000010ff */
[----:B------:R-:W-:-:S02]  /*1b680*/  F2FP.BF16.F32.PACK_AB R130, R138, R139 ;  /* 0x0000008b8a82723e */ /* 0x000fc400000010ff */
[----:B------:R-:W-:Y:S02]  /*1b690*/  F2FP.BF16.F32.PACK_AB R131, R137, R136 ;  /* 0x000000888983723e */ /* 0x000fe400000010ff */
[----:B-1----:R-:W-:Y:S02]  /*1b6a0*/  F2FP.BF16.F32.PACK_AB R126, R29, R208 ;  /* 0x000000d01d7e723e */ /* 0x002fe400000010ff */
[----:B------:R-:W-:Y:S01]  /*1b6b0*/  F2FP.BF16.F32.PACK_AB R127, R10, R28 ;  /* 0x0000001c0a7f723e */ /* 0x000fe200000010ff */
[----:B------:R-:W-:Y:S01]  /*1b6c0*/  FADD.FTZ R4, R190, R4 ;  /* 0x00000004be047221 */ /* 0x000fe20000010000 */
[----:B------:R-:W-:Y:S01]  /*1b6d0*/  MOV R11, R83 ;  /* 0x00000053000b7202 */ /* 0x000fe20000000f00 */
[----:B------:R-:W-:Y:S02]  /*1b6e0*/  IMAD.MOV.U32 R83, RZ, RZ, R3 ;  /* 0x000000ffff537224 */ /* 0x000fe400078e0003 */
[----:B------:R-:W-:Y:S01]  /*1b6f0*/  FADD.FTZ R0, R192, R0 ;  /* 0x00000000c0007221 */ /* 0x000fe20000010000 */
[----:B------:R-:W-:Y:S01]  /*1b700*/  HMMA.16816.F32.BF16 R172, R128, R168, R172 ;  /* 0x000000a880ac723c */ /* 0x000fe200000418ac */
[----:B------:R-:W-:Y:S01]  /*1b710*/  MOV R143, R5 ;  /* 0x00000005008f7202 */ /* 0x000fe20000000f00 */
[----:B------:R-:W-:Y:S01]  /*1b720*/  FADD.FTZ R8, R189, R4 ;  /* 0x00000004bd087221 */ /* 0x000fe20000010000 */
[----:B------:R-:W-:Y:S01]  /*1b730*/  FADD.FTZ R9, R191, R0 ;  /* 0x00000000bf097221 */ /* 0x000fe20000010000 */
[----:B------:R-:W-:-:S02]  /*1b740*/  MOV R142, R6 ;  /* 0x00000006008e7202 */ /* 0x000fc40000000f00 */
[----:B------:R-:W-:Y:S01]  /*1b750*/  HMMA.16816.F32.BF16 R204, R124, R168, R204 ;  /* 0x000000a87ccc723c */ /* 0x000fe200000418cc */
[----:B------:R-:W-:-:S05]  /*1b760*/  MOV R0, R83 ;  /* 0x0000005300007202 */ /* 0x000fca0000000f00 */
[-C--:B------:R-:W-:Y:S06]  /*1b770*/  HMMA.16816.F32.BF16 R200, R124, R170.reuse, R200 ;  /* 0x000000aa7cc8723c */ /* 0x080fec00000418c8 */
[----:B------:R-:W-:Y:S07]  /*1b780*/  HMMA.16816.F32.BF16 R168, R128, R170, R32 ;  /* 0x000000aa80a8723c */ /* 0x000fee0000041820 */
[----:B------:R-:W-:Y:S01]  /*1b790*/  MOV R35, R7 ;  /* 0x0000000700237202 */ /* 0x000fe20000000f00 */
[----:B------:R-:W-:Y:S01]  /*1b7a0*/  IMAD.MOV.U32 R32, RZ, RZ, R82 ;  /* 0x000000ffff207224 */ /* 0x000fe200078e0052 */
[----:B------:R-:W-:Y:S01]  /*1b7b0*/  MOV R34, R80 ;  /* 0x0000005000227202 */ /* 0x000fe20000000f00 */
[----:B------:R-:W-:Y:S01]  /*1b7c0*/  LDSM.16.MT88.4 R4, [R227+0xf800] ;  /* 0x00f80000e304783b */ /* 0x000fe20000004200 */
[----:B------:R-:W-:-:S03]  /*1b7d0*/  MOV R33, R81 ;  /* 0x0000005100217202 */ /* 0x000fc60000000f00 */
[----:B------:R-:W1:Y:S01]  /*1b7e0*/  LDSM.16.MT88.4 R80, [R225+0xf800] ;  /* 0x00f80000e150783b */ /* 0x000e620000004200 */
[----:B------:R-:W-:Y:S01]  /*1b7f0*/  FADD.FTZ R3, R197, R156 ;  /* 0x0000009cc5037221 */ /* 0x000fe20000010000 */
[----:B------:R-:W-:-:S03]  /*1b800*/  FADD.FTZ R2, R194, R2 ;  /* 0x00000002c2027221 */ /* 0x000fc60000010000 */
[----:B------:R-:W-:Y:S01]  /*1b810*/  FADD.FTZ R3, R198, R3 ;  /* 0x00000003c6037221 */ /* 0x000fe20000010000 */
[----:B------:R-:W-:-:S03]  /*1b820*/  FADD.FTZ R2, R195, R2 ;  /* 0x00000002c3027221 */ /* 0x000fc60000010000 */
[----:B------:R-:W-:Y:S01]  /*1b830*/  FADD.FTZ R3, R199, R3 ;  /* 0x00000003c7037221 */ /* 0x000fe20000010000 */
[----:B------:R-:W-:Y:S02]  /*1b840*/  FADD.FTZ R2, R196, R2 ;  /* 0x00000002c4027221 */ /* 0x000fe40000010000 */
[----:B--2---:R-:W-:Y:S01]  /*1b850*/  HMMA.16816.F32.BF16 R196, R124, R160, R64 ;  /* 0x000000a07cc4723c */ /* 0x004fe20000041840 */
[----:B------:R-:W-:-:S06]  /*1b860*/  FADD.FTZ R0, R0, R8 ;  /* 0x0000000800007221 */ /* 0x000fcc0000010000 */
[----:B------:R-:W-:Y:S02]  /*1b870*/  MOV R66, R158 ;  /* 0x0000009e00427202 */ /* 0x000fe40000000f00 */
[----:B------:R-:W-:Y:S01]  /*1b880*/  MOV R67, R159 ;  /* 0x0000009f00437202 */ /* 0x000fe20000000f00 */
[C---:B------:R-:W-:Y:S02]  /*1b890*/  HMMA.16816.F32.BF16 R192, R124.reuse, R162, R60 ;  /* 0x000000a27cc0723c */ /* 0x040fe4000004183c */
[----:B------:R-:W-:Y:S02]  /*1b8a0*/  FADD.FTZ R3, R66, R3 ;  /* 0x0000000342037221 */ /* 0x000fe40000010000 */
[----:B------:R-:W-:Y:S02]  /*1b8b0*/  FADD.FTZ R2, R67, R2 ;  /* 0x0000000243027221 */ /* 0x000fe40000010000 */
[----:B------:R-:W-:Y:S02]  /*1b8c0*/  HMMA.16816.F32.BF16 R188, R124, R152, R44 ;  /* 0x000000987cbc723c */ /* 0x000fe4000004182c */
[----:B------:R-:W-:-:S04]  /*1b8d0*/  FADD.FTZ R2, R223, R2 ;  /* 0x00000002df027221 */ /* 0x000fc80000010000 */
        /* <DEDUP_REMOVED lines=62> */
.L_x_1000:
        /* <DEDUP_REMOVED lines=33> */
.L_x_1010:
        /* <DEDUP_REMOVED lines=85> */
.L_x_1008:
        /* <DEDUP_REMOVED lines=252> */
[----:B------:R-:W-:Y:S03]  /*1d3e0*/  FMUL.FTZ R6, R6, UR5 ;  /* 0x0000000506067c20 */ /* 0x000fe60008410000 */
[----:B------:R2:W3:Y:S01]  /*1d3f0*/  MUFU.TANH R141, R4 ;  /* 0x00000004008d7308 */ /* 0x0004e20000002400 */
        /* <DEDUP_REMOVED lines=18> */
[----:B--23--:R-:W-:Y:S11]  /*1d520*/  @P0 BRA `(.L_x_1010) ;  /* 0xffffffe800680947 */ /* 0x00cff6000383ffff */
.L_x_1009:
[----:B------:R1:W-:Y:S01]  /*1d530*/  STL [R1+0xb0], R236 ;  /* 0x0000b0ec01007387 */ /* 0x0003e20000100800 */
[----:B------:R2:W-:Y:S01]  /*1d540*/  MUFU.TANH R133, R6 ;  /* 0x0000000600857308 */ /* 0x0005e20000002400 */
[----:B------:R-:W-:Y:S02]  /*1d550*/  IMAD.U32 R0, RZ, RZ, UR9 ;  /* 0x00000009ff007e24 */ /* 0x000fe4000f8e00ff */
[----:B------:R-:W-:Y:S01]  /*1d560*/  FMUL.FTZ R5, R5, UR5 ;  /* 0x0000000505057c20 */ /* 0x000fe20008410000 */
[----:B------:R-:W-:Y:S01]  /*1d570*/  STL [R1+0xac], R235 ;  /* 0x0000aceb01007387 */ /* 0x000fe20000100800 */
[----:B------:R-:W-:Y:S01]  /*1d580*/  FMUL.FTZ R132, R7, UR5 ;  /* 0x0000000507847c20 */ /* 0x000fe20008410000 */
[----:B------:R-:W-:Y:S01]  /*1d590*/  FMUL.FTZ R8, R8, UR5 ;  /* 0x0000000508087c20 */ /* 0x000fe20008410000 */
[----:B------:R-:W-:Y:S01]  /*1d5a0*/  FMUL.FTZ R9, R9, UR5 ;  /* 0x0000000509097c20 */ /* 0x000fe20008410000 */
[----:B------:R-:W-:Y:S02]  /*1d5b0*/  STL [R1+0xa8], R234 ;  /* 0x0000a8ea01007387 */ /* 0x000fe40000100800 */
[----:B------:R3:W3:Y:S01]  /*1d5c0*/  MUFU.TANH R136, R5 ;  /* 0x0000000500887308 */ /* 0x0006e20000002400 */
[----:B------:R-:W-:Y:S01]  /*1d5d0*/  FMUL.FTZ R11, R11, UR5 ;  /* 0x000000050b0b7c20 */ /* 0x000fe20008410000 */
[----:B------:R-:W-:Y:S01]  /*1d5e0*/  FMUL.FTZ R12, R12, UR5 ;  /* 0x000000050c0c7c20 */ /* 0x000fe20008410000 */
[----:B------:R-:W-:Y:S01]  /*1d5f0*/  STL [R1+0xa4], R233 ;  /* 0x0000a4e901007387 */ /* 0x000fe20000100800 */
[----:B------:R-:W-:Y:S01]  /*1d600*/  FMUL.FTZ R10, R10, UR5 ;  /* 0x000000050a0a7c20 */ /* 0x000fe20008410000 */
[----:B------:R-:W-:Y:S01]  /*1d610*/  FMUL.FTZ R13, R13, UR5 ;  /* 0x000000050d0d7c20 */ /* 0x000fe20008410000 */
[----:B------:R-:W-:Y:S01]  /*1d620*/  FMUL.FTZ R15, R15, UR5 ;  /* 0x000000050f0f7c20 */ /* 0x000fe20008410000 */
[----:B------:R-:W-:Y:S03]  /*1d630*/  STL [R1+0xa0], R232 ;  /* 0x0000a0e801007387 */ /* 0x000fe60000100800 */
[----:B------:R-:W3:Y:S01]  /*1d640*/  MUFU.TANH R134, R132 ;  /* 0x0000008400867308 */ /* 0x000ee20000002400 */
        /* <DEDUP_REMOVED lines=10> */
[----:B------:R3:W-:Y:S01]  /*1d6f0*/  STL [R1+0x94], R229 ;  /* 0x000094e501007387 */ /* 0x0007e20000100800 */
[----:B------:R-:W-:Y:S01]  /*1d700*/  FMUL.FTZ R21, R21, UR5 ;  /* 0x0000000515157c20 */ /* 0x000fe20008410000 */
[----:B------:R-:W-:Y:S01]  /*1d710*/  FMUL.FTZ R23, R23, UR5 ;  /* 0x0000000517177c20 */ /* 0x000fe20008410000 */
[----:B------:R-:W-:Y:S01]  /*1d720*/  FMUL.FTZ R25, R25, UR5 ;  /* 0x0000000519197c20 */ /* 0x000fe20008410000 */
[----:B------:R3:W-:Y:S03]  /*1d730*/  STL [R1+0x90], R224 ;  /* 0x000090e001007387 */ /* 0x0007e60000100800 */
[----:B------:R-:W3:Y:S01]  /*1d740*/  MUFU.TANH R8, R9 ;  /* 0x0000000900087308 */ /* 0x000ee20000002400 */
[----:B------:R-:W-:Y:S01]  /*1d750*/  FMUL.FTZ R24, R24, UR5 ;  /* 0x0000000518187c20 */ /* 0x000fe20008410000 */
[----:B------:R-:W-:Y:S01]  /*1d760*/  FMUL.FTZ R27, R27, UR5 ;  /* 0x000000051b1b7c20 */ /* 0x000fe20008410000 */
[----:B------:R-:W3:Y:S01]  /*1d770*/  LDL R143, [R1+0x8] ;  /* 0x00000800018f7983 */ /* 0x000ee20000100800 */
[----:B------:R-:W-:Y:S01]  /*1d780*/  FMUL.FTZ R26, R26, UR5 ;  /* 0x000000051a1a7c20 */ /* 0x000fe20008410000 */
[----:B------:R-:W-:Y:S01]  /*1d790*/  FMUL.FTZ R28, R28, UR5 ;  /* 0x000000051c1c7c20 */ /* 0x000fe20008410000 */
[----:B------:R-:W-:Y:S01]  /*1d7a0*/  FMUL.FTZ R29, R29, UR5 ;  /* 0x000000051d1d7c20 */ /* 0x000fe20008410000 */
[----:B------:R-:W3:Y:S03]  /*1d7b0*/  LDL R142, [R1] ;  /* 0x00000000018e7983 */ /* 0x000ee60000100800 */
[----:B------:R3:W3:Y:S01]  /*1d7c0*/  MUFU.TANH R9, R11 ;  /* 0x0000000b00097308 */ /* 0x0006e20000002400 */
[----:B------:R-:W-:Y:S01]  /*1d7d0*/  FMUL.FTZ R31, R31, UR5 ;  /* 0x000000051f1f7c20 */ /* 0x000fe20008410000 */
[----:B------:R-:W-:Y:S01]  /*1d7e0*/  FMUL.FTZ R33, R33, UR5 ;  /* 0x0000000521217c20 */ /* 0x000fe20008410000 */
[----:B-1----:R-:W3:Y:S01]  /*1d7f0*/  LDL R236, [R1+0x4] ;  /* 0x0000040001ec7983 */ /* 0x002ee20000100800 */
[----:B------:R-:W-:Y:S01]  /*1d800*/  FMUL.FTZ R30, R30, UR5 ;  /* 0x000000051e1e7c20 */ /* 0x000fe20008410000 */
[----:B------:R-:W-:Y:S01]  /*1d810*/  FMUL.FTZ R32, R32, UR5 ;  /* 0x0000000520207c20 */ /* 0x000fe20008410000 */
[----:B------:R-:W-:Y:S01]  /*1d820*/  FMUL.FTZ R34, R34, UR5 ;  /* 0x0000000522227c20 */ /* 0x000fe20008410000 */
[----:B----4-:R-:W1:Y:S03]  /*1d830*/  S2R R2, SR_TID.X ;  /* 0x0000000000027919 */ /* 0x010e660000002100 */
[----:B------:R-:W-:Y:S01]  /*1d840*/  MUFU.TANH R10, R10 ;  /* 0x0000000a000a7308 */ /* 0x000fe20000002400 */
        /* <DEDUP_REMOVED lines=35> */
[----:B------:R-:W-:Y:S01]  /*1da80*/  UISETP.GT.AND UP0, UPT, UR9, UR15, UPT ;  /* 0x0000000f0900728c */ /* 0x000fe2000bf04270 */
[----:B------:R-:W-:Y:S05]  /*1da90*/  UMOV UR29, UR9 ;  /* 0x00000009001d7c82 */ /* 0x000fea0008000000 */
        /* <DEDUP_REMOVED lines=10> */
[----:B-1----:R-:W-:Y:S05]  /*1db40*/  IMAD.SHL.U32 R2, R2, 0x2, RZ ;  /* 0x0000000202027824 */ /* 0x002fea00078e00ff */
[----:B------:R-:W-:Y:S04]  /*1db50*/  LOP3.LUT R2, R2, 0x6, RZ, 0xc0, !PT ;  /* 0x0000000602027812 */ /* 0x000fe800078ec0ff */
[----:B------:R-:W-:Y:S04]  /*1db60*/  LEA R0, R0, R2, 0x6 ;  /* 0x0000000200007211 */ /* 0x000fe800078e30ff */
[----:B------:R-:W-:Y:S01]  /*1db70*/  IADD3 R3, R250, -R0, RZ ;  /* 0x80000000fa037210 */ /* 0x000fe20007ffe0ff */
[C---:B------:R-:W-:Y:S01]  /*1db80*/  VIADD R2, R0.reuse, 0x1 ;  /* 0x0000000100027836 */ /* 0x040fe20000000000 */
[----:B------:R-:W-:Y:S01]  /*1db90*/  ISETP.GE.AND P4, PT, R0, R247, PT ;  /* 0x000000f70000720c */ /* 0x000fe20003f86270 */
[C---:B--2---:R-:W-:Y:S01]  /*1dba0*/  IMAD.IADD R6, R248.reuse, 0x1, -R0 ;  /* 0x00000001f8067824 */ /* 0x044fe200078e0a00 */
[----:B---3--:R-:W-:Y:S01]  /*1dbb0*/  IABS R5, R3 ;  /* 0x0000000300057213 */ /* 0x008fe20000000000 */
[--C-:B------:R-:W-:Y:S01]  /*1dbc0*/  IMAD.IADD R4, R248, 0x1, -R2.reuse ;  /* 0x00000001f8047824 */ /* 0x100fe200078e0a02 */
[----:B------:R-:W-:Y:S01]  /*1dbd0*/  ISETP.GE.AND P2, PT, R2, R247, PT ;  /* 0x000000f70200720c */ /* 0x000fe20003f46270 */
[----:B------:R-:W-:Y:S01]  /*1dbe0*/  IMAD.IADD R7, R250, 0x1, -R2 ;  /* 0x00000001fa077824 */ /* 0x000fe200078e0a02 */
[----:B------:R-:W-:Y:S02]  /*1dbf0*/  IABS R6, R6 ;  /* 0x0000000600067213 */ /* 0x000fe40000000000 */
[----:B------:R-:W-:Y:S02]  /*1dc00*/  IABS R4, R4 ;  /* 0x0000000400047213 */ /* 0x000fe40000000000 */
[----:B------:R-:W-:Y:S02]  /*1dc10*/  I2FP.F32.S32 R6, R6 ;  /* 0x0000000600067245 */ /* 0x000fe40000201400 */
[----:B------:R-:W-:Y:S02]  /*1dc20*/  I2FP.F32.S32 R4, R4 ;  /* 0x0000000400047245 */ /* 0x000fe40000201400 */
[----:B------:R-:W-:Y:S01]  /*1dc30*/  I2FP.F32.S32 R5, R5 ;  /* 0x0000000500057245 */ /* 0x000fe20000201400 */
[----:B------:R-:W-:Y:S01]  /*1dc40*/  FFMA.FTZ R135, R6, -UR19, R141 ;  /* 0x8000001306877c23 */ /* 0x000fe2000801008d */
[----:B------:R-:W-:Y:S01]  /*1dc50*/  IABS R3, R7 ;  /* 0x0000000700037213 */ /* 0x000fe20000000000 */
[----:B------:R-:W-:Y:S01]  /*1dc60*/  FFMA.FTZ R136, R4, -UR19, R136 ;  /* 0x8000001304887c23 */ /* 0x000fe20008010088 */
[----:B------:R-:W-:Y:S01]  /*1dc70*/  IADD3 R4, R249, -R0, RZ ;  /* 0x80000000f9047210 */ /* 0x000fe20007ffe0ff */
[----:B------:R-:W-:Y:S01]  /*1dc80*/  FFMA.FTZ R133, R5, -UR19, R133 ;  /* 0x8000001305857c23 */ /* 0x000fe20008010085 */
[----:B------:R-:W-:Y:S01]  /*1dc90*/  I2FP.F32.S32 R3, R3 ;  /* 0x0000000300037245 */ /* 0x000fe20000201400 */
[----:B------:R1:W2:Y:S01]  /*1dca0*/  MUFU.TANH R141, R12 ;  /* 0x0000000c008d7308 */ /* 0x0002a20000002400 */
[----:B------:R-:W-:Y:S01]  /*1dcb0*/  IABS R5, R4 ;  /* 0x0000000400057213 */ /* 0x000fe20000000000 */
[----:B------:R-:W-:Y:S01]  /*1dcc0*/  IMAD.IADD R7, R251, 0x1, -R0 ;  /* 0x00000001fb077824 */ /* 0x000fe200078e0a00 */
[----:B------:R-:W-:Y:S01]  /*1dcd0*/  IADD3 R4, R249, -R2, RZ ;  /* 0x80000002f9047210 */ /* 0x000fe20007ffe0ff */
[----:B------:R-:W-:Y:S01]  /*1dce0*/  FFMA.FTZ R134, R3, -UR19, R134 ;  /* 0x8000001303867c23 */ /* 0x000fe20008010086 */
[----:B------:R-:W-:Y:S01]  /*1dcf0*/  ISETP.GE.AND P1, PT, R2, R246, PT ;  /* 0x000000f60200720c */ /* 0x000fe20003f26270 */
[----:B------:R-:W-:Y:S01]  /*1dd00*/  VIADD R3, R0, 0x8 ;  /* 0x0000000800037836 */ /* 0x000fe20000000000 */
[----:B------:R-:W-:Y:S01]  /*1dd10*/  IABS R11, R4 ;  /* 0x00000004000b7213 */ /* 0x000fe20000000000 */
[----:B------:R-:W-:Y:S01]  /*1dd20*/  IMAD.MOV.U32 R4, RZ, RZ, R5 ;  /* 0x000000ffff047224 */ /* 0x000fe200078e0005 */
[C---:B------:R-:W-:Y:S01]  /*1dd30*/  ISETP.GE.AND P5, PT, R2.reuse, R245, PT ;  /* 0x000000f50200720c */ /* 0x040fe20003fa6270 */
[----:B------:R-:W-:Y:S01]  /*1dd40*/  IMAD.IADD R6, R251, 0x1, -R2 ;  /* 0x00000001fb067824 */ /* 0x000fe200078e0a02 */
[C---:B------:R-:W-:Y:S02]  /*1dd50*/  ISETP.GE.AND P6, PT, R2.reuse, R244, PT ;  /* 0x000000f40200720c */ /* 0x040fe40003fc6270 */
[----:B------:R-:W-:Y:S02]  /*1dd60*/  I2FP.F32.S32 R4, R4 ;  /* 0x0000000400047245 */ /* 0x000fe40000201400 */
[----:B------:R-:W-:Y:S02]  /*1dd70*/  ISETP.GE.OR P6, PT, R2, R252, !P6 ;  /* 0x000000fc0200720c */ /* 0x000fe400077c6670 */
[----:B------:R-:W-:Y:S01]  /*1dd80*/  I2FP.F32.S32 R11, R11 ;  /* 0x0000000b000b7245 */ /* 0x000fe20000201400 */
[----:B-1----:R-:W-:Y:S01]  /*1dd90*/  FFMA.FTZ R12, R4, -UR19, R132 ;  /* 0x80000013040c7c23 */ /* 0x002fe20008010084 */
[----:B------:R-:W-:Y:S01]  /*1dda0*/  IADD3 R4, R249, -R3, RZ ;  /* 0x80000003f9047210 */ /* 0x000fe20007ffe0ff */
[----:B------:R-:W1:Y:S01]  /*1ddb0*/  MUFU.TANH R132, R14 ;  /* 0x0000000e00847308 */ /* 0x000e620000002400 */
[----:B------:R-:W-:Y:S01]  /*1ddc0*/  IABS R5, R6 ;  /* 0x0000000600057213 */ /* 0x000fe20000000000 */
[----:B------:R-:W-:Y:S01]  /*1ddd0*/  FFMA.FTZ R11, R11, -UR19, R8 ;  /* 0x800000130b0b7c23 */ /* 0x000fe20008010008 */
[----:B------:R-:W-:Y:S02]  /*1dde0*/  IABS R4, R4 ;  /* 0x0000000400047213 */ /* 0x000fe40000000000 */
[----:B------:R-:W-:Y:S02]  /*1ddf0*/  ISETP.GE.AND P0, PT, R0, R246, PT ;  /* 0x000000f60000720c */ /* 0x000fe40003f06270 */
[----:B------:R-:W-:Y:S03]  /*1de00*/  I2FP.F32.S32 R5, R5 ;  /* 0x0000000500057245 */ /* 0x000fe60000201400 */
[----:B------:R-:W-:Y:S01]  /*1de10*/  MUFU.TANH R14, R16 ;  /* 0x00000010000e7308 */ /* 0x000fe20000002400 */
[----:B------:R-:W-:Y:S01]  /*1de20*/  I2FP.F32.S32 R8, R4 ;  /* 0x0000000400087245 */ /* 0x000fe20000201400 */
[----:B------:R-:W-:Y:S01]  /*1de30*/  FFMA.FTZ R9, R5, -UR19, R9 ;  /* 0x8000001305097c23 */ /* 0x000fe20008010009 */
[----:B------:R-:W-:Y:S03]  /*1de40*/  IADD3 R5, R251, -R3, RZ ;  /* 0x80000003fb057210 */ /* 0x000fe60007ffe0ff */
[----:B--2---:R-:W-:Y:S04]  /*1de50*/  FFMA.FTZ R8, R8, -UR19, R141 ;  /* 0x8000001308087c23 */ /* 0x004fe8000801008d */
[----:B------:R-:W-:Y:S01]  /*1de60*/  MUFU.TANH R16, R24 ;  /* 0x0000001800107308 */ /* 0x000fe20000002400 */
[----:B------:R-:W-:Y:S02]  /*1de70*/  IABS R5, R5 ;  /* 0x0000000500057213 */ /* 0x000fe40000000000 */
[----:B------:R-:W-:Y:S02]  /*1de80*/  FSEL R229, R9, -INF , !P6 ;  /* 0xff80000009e57808 */ /* 0x000fe40007000000 */
[-C--:B------:R-:W-:Y:S02]  /*1de90*/  ISETP.GE.OR P2, PT, R2, R143.reuse, !P2 ;  /* 0x0000008f0200720c */ /* 0x080fe40005746670 */
[----:B------:R-:W-:Y:S02]  /*1dea0*/  ISETP.GE.OR P4, PT, R0, R143, !P4 ;  /* 0x0000008f0000720c */ /* 0x000fe40006786670 */
[C---:B------:R-:W-:Y:S02]  /*1deb0*/  ISETP.GE.OR P5, PT, R2.reuse, R142, !P5 ;  /* 0x0000008e0200720c */ /* 0x040fe40006fa6670 */
[----:B------:R-:W-:Y:S01]  /*1dec0*/  FSEL R141, R135, -INF , !P4 ;  /* 0xff800000878d7808 */ /* 0x000fe20006000000 */
[----:B------:R-:W-:Y:S01]  /*1ded0*/  IMAD.MOV.U32 R135, RZ, RZ, R143 ;  /* 0x000000ffff877224 */ /* 0x000fe200078e008f */
[-C--:B------:R-:W-:Y:S02]  /*1dee0*/  ISETP.GE.OR P1, PT, R2, R236.reuse, !P1 ;  /* 0x000000ec0200720c */ /* 0x080fe40004f26670 */
[----:B------:R-:W-:Y:S02]  /*1def0*/  IABS R2, R7 ;  /* 0x0000000700027213 */ /* 0x000fe40000000000 */
[C---:B------:R-:W-:Y:S02]  /*1df00*/  ISETP.GE.OR P0, PT, R0.reuse, R236, !P0 ;  /* 0x000000ec0000720c */ /* 0x040fe40004706670 */
[----:B------:R-:W-:Y:S02]  /*1df10*/  I2FP.F32.S32 R2, R2 ;  /* 0x0000000200027245 */ /* 0x000fe40000201400 */
[----:B------:R-:W-:Y:S02]  /*1df20*/  FSEL R223, R133, -INF , !P0 ;  /* 0xff80000085df7808 */ /* 0x000fe40004000000 */
[----:B------:R-:W-:Y:S01]  /*1df30*/  ISETP.GE.AND P4, PT, R0, R245, PT ;  /* 0x000000f50000720c */ /* 0x000fe20003f86270 */
[----:B------:R-:W-:Y:S01]  /*1df40*/  FFMA.FTZ R10, R2, -UR19, R10 ;  /* 0x80000013020a7c23 */ /* 0x000fe2000801000a */
[----:B------:R-:W-:Y:S01]  /*1df50*/  MOV R133, R142 ;  /* 0x0000008e00857202 */ /* 0x000fe20000000f00 */
[C---:B------:R-:W-:Y:S01]  /*1df60*/  VIADD R2, R0.reuse, 0x9 ;  /* 0x0000000900027836 */ /* 0x040fe20000000000 */
[----:B------:R-:W-:Y:S02]  /*1df70*/  ISETP.GE.AND P0, PT, R0, R244, PT ;  /* 0x000000f40000720c */ /* 0x000fe40003f06270 */
[----:B------:R-:W-:Y:S01]  /*1df80*/  FSEL R222, R134, -INF , !P1 ;  /* 0xff80000086de7808 */ /* 0x000fe20004800000 */
[--C-:B------:R-:W-:Y:S01]  /*1df90*/  IMAD.IADD R6, R249, 0x1, -R2.reuse ;  /* 0x00000001f9067824 */ /* 0x100fe200078e0a02 */
[C---:B------:R-:W-:Y:S01]  /*1dfa0*/  ISETP.GE.OR P4, PT, R0.reuse, R133, !P4 ;  /* 0x000000850000720c */ /* 0x040fe20006786670 */
[----:B------:R-:W-:Y:S01]  /*1dfb0*/  IMAD.IADD R7, R251, 0x1, -R2 ;  /* 0x00000001fb077824 */ /* 0x000fe200078e0a02 */
[----:B------:R-:W-:Y:S02]  /*1dfc0*/  ISETP.GE.OR P0, PT, R0, R252, !P0 ;  /* 0x000000fc0000720c */ /* 0x000fe40004706670 */
[----:B------:R-:W-:Y:S02]  /*1dfd0*/  IABS R6, R6 ;  /* 0x0000000600067213 */ /* 0x000fe40000000000 */
[----:B------:R-:W-:Y:S02]  /*1dfe0*/  IABS R4, R7 ;  /* 0x0000000700047213 */ /* 0x000fe40000000000 */
[----:B------:R-:W-:Y:S02]  /*1dff0*/  I2FP.F32.S32 R7, R6 ;  /* 0x0000000600077245 */ /* 0x000fe40000201400 */
[----:B------:R-:W-:Y:S02]  /*1e000*/  FSEL R221, R136, -INF , !P2 ;  /* 0xff80000088dd7808 */ /* 0x000fe40005000000 */
[-C--:B------:R-:W-:Y:S01]  /*1e010*/  ISETP.GE.AND P1, PT, R2, R245.reuse, PT ;  /* 0x000000f50200720c */ /* 0x080fe20003f26270 */
[----:B------:R-:W-:Y:S01]  /*1e020*/  MUFU.TANH R136, R63 ;  /* 0x0000003f00887308 */ /* 0x000fe20000002400 */
[----:B------:R-:W-:Y:S02]  /*1e030*/  ISETP.GE.AND P2, PT, R3, R245, PT ;  /* 0x000000f50300720c */ /* 0x000fe40003f46270 */
[----:B------:R-:W-:Y:S01]  /*1e040*/  I2FP.F32.S32 R6, R5 ;  /* 0x0000000500067245 */ /* 0x000fe20000201400 */
[----:B------:R-:W-:Y:S01]  /*1e050*/  FFMA.FTZ R5, R7, -UR19, R13 ;  /* 0x8000001307057c23 */ /* 0x000fe2000801000d */
[----:B------:R-:W-:Y:S02]  /*1e060*/  FSEL R219, R12, -INF , !P4 ;  /* 0xff8000000cdb7808 */ /* 0x000fe40006000000 */
[----:B------:R-:W-:Y:S01]  /*1e070*/  FSEL R220, R11, -INF , !P5 ;  /* 0xff8000000bdc7808 */ /* 0x000fe20006800000 */
[----:B-1----:R-:W-:Y:S01]  /*1e080*/  FFMA.FTZ R132, R6, -UR19, R132 ;  /* 0x8000001306847c23 */ /* 0x002fe20008010084 */
[----:B------:R-:W-:Y:S01]  /*1e090*/  FSEL R230, R10, -INF , !P0 ;  /* 0xff8000000ae67808 */ /* 0x000fe20004000000 */
[----:B------:R-:W1:Y:S01]  /*1e0a0*/  MUFU.TANH R12, R18 ;  /* 0x00000012000c7308 */ /* 0x000e620000002400 */
[----:B------:R-:W-:Y:S02]  /*1e0b0*/  ISETP.GE.OR P1, PT, R2, R133, !P1 ;  /* 0x000000850200720c */ /* 0x000fe40004f26670 */
[C---:B------:R-:W-:Y:S02]  /*1e0c0*/  ISETP.GE.AND P4, PT, R3.reuse, R244, PT ;  /* 0x000000f40300720c */ /* 0x040fe40003f86270 */
[C---:B------:R-:W-:Y:S02]  /*1e0d0*/  ISETP.GE.AND P5, PT, R3.reuse, R247, PT ;  /* 0x000000f70300720c */ /* 0x040fe40003fa6270 */
[C---:B------:R-:W-:Y:S03]  /*1e0e0*/  ISETP.GE.AND P0, PT, R3.reuse, R246, PT ;  /* 0x000000f60300720c */ /* 0x040fe60003f06270 */
[----:B------:R-:W-:Y:S01]  /*1e0f0*/  MUFU.TANH R11, R19 ;  /* 0x00000013000b7308 */ /* 0x000fe20000002400 */
[----:B------:R-:W-:Y:S02]  /*1e100*/  ISETP.GE.OR P2, PT, R3, R133, !P2 ;  /* 0x000000850300720c */ /* 0x000fe40005746670 */
[----:B------:R-:W-:Y:S02]  /*1e110*/  I2FP.F32.S32 R4, R4 ;  /* 0x0000000400047245 */ /* 0x000fe40000201400 */
[----:B------:R-:W-:Y:S01]  /*1e120*/  FSEL R231, R5, -INF , !P1 ;  /* 0xff80000005e77808 */ /* 0x000fe20004800000 */
[----:B------:R-:W-:Y:S01]  /*1e130*/  IMAD.IADD R5, R248, 0x1, -R3 ;  /* 0x00000001f8057824 */ /* 0x000fe200078e0a03 */
[----:B------:R-:W-:Y:S01]  /*1e140*/  FSEL R232, R8, -INF , !P2 ;  /* 0xff80000008e87808 */ /* 0x000fe20005000000 */
[----:B------:R-:W-:Y:S01]  /*1e150*/  FFMA.FTZ R15, R4, -UR19, R15 ;  /* 0x80000013040f7c23 */ /* 0x000fe2000801000f */
[C---:B------:R-:W-:Y:S01]  /*1e160*/  ISETP.GE.OR P4, PT, R3.reuse, R252, !P4 ;  /* 0x000000fc0300720c */ /* 0x040fe20006786670 */
[----:B------:R-:W-:Y:S01]  /*1e170*/  MUFU.TANH R19, R23 ;  /* 0x0000001700137308 */ /* 0x000fe20000002400 */
[C---:B------:R-:W-:Y:S02]  /*1e180*/  ISETP.GE.OR P5, PT, R3.reuse, R135, !P5 ;  /* 0x000000870300720c */ /* 0x040fe40006fa6670 */
[----:B------:R-:W-:Y:S01]  /*1e190*/  ISETP.GE.OR P0, PT, R3, R236, !P0 ;  /* 0x000000ec0300720c */ /* 0x000fe20004706670 */
[----:B------:R-:W-:Y:S01]  /*1e1a0*/  IMAD.IADD R3, R250, 0x1, -R3 ;  /* 0x00000001fa037824 */ /* 0x000fe200078e0a03 */
[C---:B------:R-:W-:Y:S02]  /*1e1b0*/  ISETP.GE.AND P6, PT, R2.reuse, R244, PT ;  /* 0x000000f40200720c */ /* 0x040fe40003fc6270 */
[C---:B------:R-:W-:Y:S03]  /*1e1c0*/  ISETP.GE.AND P2, PT, R2.reuse, R247, PT ;  /* 0x000000f70200720c */ /* 0x040fe60003f46270 */
[----:B------:R-:W-:Y:S01]  /*1e1d0*/  MUFU.TANH R18, R30 ;  /* 0x0000001e00127308 */ /* 0x000fe20000002400 */
[----:B------:R-:W-:Y:S02]  /*1e1e0*/  ISETP.GE.AND P1, PT, R2, R246, PT ;  /* 0x000000f60200720c */ /* 0x000fe40003f26270 */
[----:B------:R-:W-:Y:S02]  /*1e1f0*/  IADD3 R4, R248, -R2, RZ ;  /* 0x80000002f8047210 */ /* 0x000fe40007ffe0ff */
[C---:B------:R-:W-:Y:S02]  /*1e200*/  ISETP.GE.OR P6, PT, R2.reuse, R252, !P6 ;  /* 0x000000fc0200720c */ /* 0x040fe400077c6670 */
[C---:B------:R-:W-:Y:S03]  /*1e210*/  ISETP.GE.OR P2, PT, R2.reuse, R135, !P2 ;  /* 0x000000870200720c */ /* 0x040fe60005746670 */
[----:B------:R-:W2:Y:S01]  /*1e220*/  MUFU.TANH R13, R17 ;  /* 0x00000011000d7308 */ /* 0x000ea20000002400 */
[----:B------:R-:W-:Y:S01]  /*1e230*/  ISETP.GE.OR P1, PT, R2, R236, !P1 ;  /* 0x000000ec0200720c */ /* 0x000fe20004f26670 */
[----:B------:R-:W-:Y:S01]  /*1e240*/  IMAD.IADD R2, R250, 0x1, -R2 ;  /* 0x00000001fa027824 */ /* 0x000fe200078e0a02 */
[----:B------:R-:W-:Y:S02]  /*1e250*/  IABS R3, R3 ;  /* 0x0000000300037213 */ /* 0x000fe40000000000 */
[----:B------:R-:W-:Y:S02]  /*1e260*/  IABS R8, R5 ;  /* 0x0000000500087213 */ /* 0x000fe40000000000 */
[----:B------:R-:W-:Y:S03]  /*1e270*/  IABS R6, R4 ;  /* 0x0000000400067213 */ /* 0x000fe60000000000 */
[----:B------:R-:W-:Y:S01]  /*1e280*/  MUFU.TANH R5, R20 ;  /* 0x0000001400057308 */ /* 0x000fe20000002400 */
[----:B------:R-:W-:Y:S02]  /*1e290*/  I2FP.F32.S32 R3, R3 ;  /* 0x0000000300037245 */ /* 0x000fe40000201400 */
[----:B------:R-:W-:Y:S01]  /*1e2a0*/  IABS R7, R2 ;  /* 0x0000000200077213 */ /* 0x000fe20000000000 */
[----:B------:R-:W-:Y:S01]  /*1e2b0*/  IMAD.MOV.U32 R2, RZ, RZ, R8 ;  /* 0x000000ffff027224 */ /* 0x000fe200078e0008 */
[----:B------:R-:W-:Y:S01]  /*1e2c0*/  I2FP.F32.S32 R6, R6 ;  /* 0x0000000600067245 */ /* 0x000fe20000201400 */
[----:B-1----:R-:W-:Y:S01]  /*1e2d0*/  FFMA.FTZ R12, R3, -UR19, R12 ;  /* 0x80000013030c7c23 */ /* 0x002fe2000801000c */
[----:B------:R-:W-:Y:S03]  /*1e2e0*/  I2FP.F32.S32 R7, R7 ;  /* 0x0000000700077245 */ /* 0x000fe60000201400 */
[----:B------:R-:W1:Y:S01]  /*1e2f0*/  MUFU.TANH R4, R22 ;  /* 0x0000001600047308 */ /* 0x000e620000002400 */
[----:B------:R-:W-:Y:S01]  /*1e300*/  IADD3 R3, R0, 0x10, RZ ;  /* 0x0000001000037810 */ /* 0x000fe20007ffe0ff */
[----:B--2---:R-:W-:Y:S01]  /*1e310*/  FFMA.FTZ R13, R6, -UR19, R13 ;  /* 0x80000013060d7c23 */ /* 0x004fe2000801000d */
[----:B------:R-:W-:Y:S01]  /*1e320*/  I2FP.F32.S32 R2, R2 ;  /* 0x0000000200027245 */ /* 0x000fe20000201400 */
[----:B------:R-:W-:Y:S01]  /*1e330*/  FFMA.FTZ R11, R7, -UR19, R11 ;  /* 0x80000013070b7c23 */ /* 0x000fe2000801000b */
[----:B------:R-:W-:Y:S01]  /*1e340*/  IADD3 R6, R250, -R3, RZ ;  /* 0x80000003fa067210 */ /* 0x000fe20007ffe0ff */
[----:B------:R-:W-:Y:S01]  /*1e350*/  IMAD.IADD R7, R248, 0x1, -R3 ;  /* 0x00000001f8077824 */ /* 0x000fe200078e0a03 */
[----:B------:R-:W-:Y:S01]  /*1e360*/  FSEL R218, R15, -INF , !P6 ;  /* 0xff8000000fda7808 */ /* 0x000fe20007000000 */
[----:B------:R-:W-:Y:S01]  /*1e370*/  FFMA.FTZ R14, R2, -UR19, R14 ;  /* 0x80000013020e7c23 */ /* 0x000fe2000801000e */
[----:B------:R-:W-:Y:S01]  /*1e380*/  IABS R6, R6 ;  /* 0x0000000600067213 */ /* 0x000fe20000000000 */
[----:B------:R-:W-:Y:S01]  /*1e390*/  VIADD R2, R0, 0x11 ;  /* 0x0000001100027836 */ /* 0x000fe20000000000 */
[----:B------:R-:W-:Y:S01]  /*1e3a0*/  IABS R9, R7 ;  /* 0x0000000700097213 */ /* 0x000fe20000000000 */
[----:B------:R-:W2:Y:S01]  /*1e3b0*/  MUFU.TANH R20, R21 ;  /* 0x0000001500147308 */ /* 0x000ea20000002400 */
[----:B------:R-:W-:Y:S01]  /*1e3c0*/  I2FP.F32.S32 R6, R6 ;  /* 0x0000000600067245 */ /* 0x000fe20000201400 */
[--C-:B------:R-:W-:Y:S01]  /*1e3d0*/  IMAD.IADD R8, R248, 0x1, -R2.reuse ;  /* 0x00000001f8087824 */ /* 0x100fe200078e0a02 */
[----:B------:R-:W-:Y:S01]  /*1e3e0*/  I2FP.F32.S32 R9, R9 ;  /* 0x0000000900097245 */ /* 0x000fe20000201400 */
[----:B------:R-:W-:Y:S01]  /*1e3f0*/  IMAD.IADD R10, R250, 0x1, -R2 ;  /* 0x00000001fa0a7824 */ /* 0x000fe200078e0a02 */
[----:B------:R-:W-:Y:S01]  /*1e400*/  ISETP.GE.AND P6, PT, R3, R246, PT ;  /* 0x000000f60300720c */ /* 0x000fe20003fc6270 */
[----:B-1----:R-:W-:Y:S01]  /*1e410*/  FFMA.FTZ R4, R6, -UR19, R4 ;  /* 0x8000001306047c23 */ /* 0x002fe20008010004 */
[----:B------:R-:W-:Y:S01]  /*1e420*/  FSEL R217, R132, -INF , !P4 ;  /* 0xff80000084d97808 */ /* 0x000fe20006000000 */
[----:B------:R-:W-:Y:S01]  /*1e430*/  FFMA.FTZ R5, R9, -UR19, R5 ;  /* 0x8000001309057c23 */ /* 0x000fe20008010005 */
[C---:B------:R-:W-:Y:S01]  /*1e440*/  ISETP.GE.AND P4, PT, R3.reuse, R247, PT ;  /* 0x000000f70300720c */ /* 0x040fe20003f86270 */
[----:B------:R-:W1:Y:S01]  /*1e450*/  MUFU.TANH R15, R25 ;  /* 0x00000019000f7308 */ /* 0x000e620000002400 */
[----:B------:R-:W-:Y:S02]  /*1e460*/  IABS R8, R8 ;  /* 0x0000000800087213 */ /* 0x000fe40000000000 */
[C---:B------:R-:W-:Y:S02]  /*1e470*/  ISETP.GE.OR P6, PT, R3.reuse, R236, !P6 ;  /* 0x000000ec0300720c */ /* 0x040fe400077c6670 */
[C---:B------:R-:W-:Y:S02]  /*1e480*/  ISETP.GE.OR P4, PT, R3.reuse, R135, !P4 ;  /* 0x000000870300720c */ /* 0x040fe40006786670 */
[----:B------:R-:W-:Y:S03]  /*1e490*/  FSEL R212, R14, -INF , !P5 ;  /* 0xff8000000ed47808 */ /* 0x000fe60006800000 */
[----:B------:R-:W-:Y:S01]  /*1e4a0*/  MUFU.TANH R17, R31 ;  /* 0x0000001f00117308 */ /* 0x000fe20000002400 */
[----:B------:R-:W-:Y:S02]  /*1e4b0*/  FSEL R214, R12, -INF , !P0 ;  /* 0xff8000000cd67808 */ /* 0x000fe40004000000 */
[----:B------:R-:W-:Y:S02]  /*1e4c0*/  I2FP.F32.S32 R8, R8 ;  /* 0x0000000800087245 */ /* 0x000fe40000201400 */
[C---:B------:R-:W-:Y:S02]  /*1e4d0*/  ISETP.GE.AND P5, PT, R3.reuse, R245, PT ;  /* 0x000000f50300720c */ /* 0x040fe40003fa6270 */
[----:B------:R-:W-:Y:S01]  /*1e4e0*/  ISETP.GE.AND P0, PT, R3, R244, PT ;  /* 0x000000f40300720c */ /* 0x000fe20003f06270 */
[----:B--2---:R-:W-:Y:S01]  /*1e4f0*/  FFMA.FTZ R20, R8, -UR19, R20 ;  /* 0x8000001308147c23 */ /* 0x004fe20008010014 */
[----:B------:R-:W-:Y:S01]  /*1e500*/  FSEL R216, R4, -INF , !P6 ;  /* 0xff80000004d87808 */ /* 0x000fe20007000000 */
[----:B------:R-:W-:Y:S01]  /*1e510*/  IMAD.IADD R4, R249, 0x1, -R2 ;  /* 0x00000001f9047824 */ /* 0x000fe200078e0a02 */
[----:B------:R-:W-:Y:S01]  /*1e520*/  FSEL R215, R5, -INF , !P4 ;  /* 0xff80000005d77808 */ /* 0x000fe20006000000 */
[----:B------:R-:W-:Y:S01]  /*1e530*/  MUFU.TANH R12, R26 ;  /* 0x0000001a000c7308 */ /* 0x000fe20000002400 */
[----:B------:R-:W-:Y:S02]  /*1e540*/  IADD3 R5, R249, -R3, RZ ;  /* 0x80000003f9057210 */ /* 0x000fe40007ffe0ff */
[C---:B------:R-:W-:Y:S02]  /*1e550*/  ISETP.GE.OR P5, PT, R3.reuse, R133, !P5 ;  /* 0x000000850300720c */ /* 0x040fe40006fa6670 */
[----:B------:R-:W-:Y:S01]  /*1e560*/  ISETP.GE.OR P0, PT, R3, R252, !P0 ;  /* 0x000000fc0300720c */ /* 0x000fe20004706670 */
[----:B------:R-:W-:Y:S01]  /*1e570*/  IMAD.IADD R3, R251, 0x1, -R3 ;  /* 0x00000001fb037824 */ /* 0x000fe200078e0a03 */
[----:B------:R-:W-:Y:S03]  /*1e580*/  IABS R7, R10 ;  /* 0x0000000a00077213 */ /* 0x000fe60000000000 */
[----:B------:R-:W-:Y:S01]  /*1e590*/  MUFU.TANH R14, R32 ;  /* 0x00000020000e7308 */ /* 0x000fe20000002400 */
[----:B------:R-:W-:Y:S02]  /*1e5a0*/  FSEL R132, R13, -INF , !P2 ;  /* 0xff8000000d847808 */ /* 0x000fe40005000000 */
[----:B------:R-:W-:Y:S02]  /*1e5b0*/  FSEL R213, R11, -INF , !P1 ;  /* 0xff8000000bd57808 */ /* 0x000fe40004800000 */
[----:B------:R-:W-:Y:S02]  /*1e5c0*/  IABS R8, R4 ;  /* 0x0000000400087213 */ /* 0x000fe40000000000 */
[C---:B------:R-:W-:Y:S03]  /*1e5d0*/  ISETP.GE.AND P2, PT, R2.reuse, R247, PT ;  /* 0x000000f70200720c */ /* 0x040fe60003f46270 */
[----:B------:R-:W2:Y:S01]  /*1e5e0*/  MUFU.TANH R13, R27 ;  /* 0x0000001b000d7308 */ /* 0x000ea20000002400 */
[C---:B------:R-:W-:Y:S02]  /*1e5f0*/  ISETP.GE.AND P1, PT, R2.reuse, R246, PT ;  /* 0x000000f60200720c */ /* 0x040fe40003f26270 */
[C---:B------:R-:W-:Y:S02]  /*1e600*/  ISETP.GE.AND P4, PT, R2.reuse, R245, PT ;  /* 0x000000f50200720c */ /* 0x040fe40003f86270 */
[C---:B------:R-:W-:Y:S02]  /*1e610*/  ISETP.GE.AND P6, PT, R2.reuse, R244, PT ;  /* 0x000000f40200720c */ /* 0x040fe40003fc6270 */
[----:B------:R-:W-:Y:S03]  /*1e620*/  IABS R5, R5 ;  /* 0x0000000500057213 */ /* 0x000fe60000000000 */
[----:B------:R-:W-:Y:S01]  /*1e630*/  MUFU.TANH R26, R47 ;  /* 0x0000002f001a7308 */ /* 0x000fe20000002400 */
[----:B------:R-:W-:Y:S02]  /*1e640*/  I2FP.F32.S32 R7, R7 ;  /* 0x0000000700077245 */ /* 0x000fe40000201400 */
[----:B------:R-:W-:Y:S01]  /*1e650*/  IABS R6, R3 ;  /* 0x0000000300067213 */ /* 0x000fe20000000000 */
[----:B------:R-:W-:Y:S01]  /*1e660*/  IMAD.MOV.U32 R3, RZ, RZ, R8 ;  /* 0x000000ffff037224 */ /* 0x000fe200078e0008 */
[C---:B------:R-:W-:Y:S01]  /*1e670*/  ISETP.GE.OR P2, PT, R2.reuse, R135, !P2 ;  /* 0x000000870200720c */ /* 0x040fe20005746670 */
[----:B------:R-:W-:Y:S01]  /*1e680*/  FFMA.FTZ R19, R7, -UR19, R19 ;  /* 0x8000001307137c23 */ /* 0x000fe20008010013 */
[C---:B------:R-:W-:Y:S03]  /*1e690*/  ISETP.GE.OR P1, PT, R2.reuse, R236, !P1 ;  /* 0x000000ec0200720c */ /* 0x040fe60004f26670 */
[----:B------:R-:W-:Y:S01]  /*1e6a0*/  MUFU.TANH R23, R51 ;  /* 0x0000003300177308 */ /* 0x000fe20000002400 */
[C---:B------:R-:W-:Y:S01]  /*1e6b0*/  ISETP.GE.OR P4, PT, R2.reuse, R133, !P4 ;  /* 0x000000850200720c */ /* 0x040fe20006786670 */
[----:B------:R-:W-:Y:S01]  /*1e6c0*/  IMAD.MOV.U32 R4, RZ, RZ, R5 ;  /* 0x000000ffff047224 */ /* 0x000fe200078e0005 */
[----:B------:R-:W-:Y:S02]  /*1e6d0*/  ISETP.GE.OR P6, PT, R2, R252, !P6 ;  /* 0x000000fc0200720c */ /* 0x000fe400077c6670 */
[----:B------:R-:W-:Y:S02]  /*1e6e0*/  IADD3 R2, R251, -R2, RZ ;  /* 0x80000002fb027210 */ /* 0x000fe40007ffe0ff */
[----:B------:R-:W-:Y:S03]  /*1e6f0*/  I2FP.F32.S32 R3, R3 ;  /* 0x0000000300037245 */ /* 0x000fe60000201400 */
[----:B------:R-:W-:Y:S01]  /*1e700*/  MUFU.TANH R5, R28 ;  /* 0x0000001c00057308 */ /* 0x000fe20000002400 */
[----:B------:R-:W-:Y:S02]  /*1e710*/  IABS R7, R2 ;  /* 0x0000000200077213 */ /* 0x000fe40000000000 */
[----:B------:R-:W-:Y:S01]  /*1e720*/  I2FP.F32.S32 R2, R4 ;  /* 0x0000000400027245 */ /* 0x000fe20000201400 */
[----:B-1----:R-:W-:Y:S01]  /*1e730*/  FFMA.FTZ R15, R3, -UR19, R15 ;  /* 0x80000013030f7c23 */ /* 0x002fe2000801000f */
[----:B------:R-:W-:Y:S02]  /*1e740*/  I2FP.F32.S32 R7, R7 ;  /* 0x0000000700077245 */ /* 0x000fe40000201400 */
[----:B------:R-:W-:Y:S01]  /*1e750*/  I2FP.F32.S32 R6, R6 ;  /* 0x0000000600067245 */ /* 0x000fe20000201400 */
[----:B------:R-:W-:Y:S01]  /*1e760*/  FFMA.FTZ R16, R2, -UR19, R16 ;  /* 0x8000001302107c23 */ /* 0x000fe20008010010 */
[C---:B------:R-:W-:Y:S01]  /*1e770*/  IADD3 R3, R0.reuse, 0x18, RZ ;  /* 0x0000001800037810 */ /* 0x040fe20007ffe0ff */
[----:B------:R-:W-:Y:S01]  /*1e780*/  VIADD R2, R0, 0x19 ;  /* 0x0000001900027836 */ /* 0x000fe20000000000 */
[----:B------:R-:W-:Y:S01]  /*1e790*/  FSEL R210, R20, -INF , !P2 ;  /* 0xff80000014d27808 */ /* 0x000fe20005000000 */
[----:B------:R-:W1:Y:S01]  /*1e7a0*/  MUFU.TANH R4, R29 ;  /* 0x0000001d00047308 */ /* 0x000e620000002400 */
[----:B------:R-:W-:Y:S01]  /*1e7b0*/  FSEL R209, R19, -INF , !P1 ;  /* 0xff80000013d17808 */ /* 0x000fe20004800000 */
[----:B--2---:R-:W-:Y:S01]  /*1e7c0*/  FFMA.FTZ R13, R7, -UR19, R13 ;  /* 0x80000013070d7c23 */ /* 0x004fe2000801000d */
[-C--:B------:R-:W-:Y:S01]  /*1e7d0*/  ISETP.GE.AND P2, PT, R3, R245.reuse, PT ;  /* 0x000000f50300720c */ /* 0x080fe20003f46270 */
[----:B------:R-:W-:Y:S01]  /*1e7e0*/  FFMA.FTZ R12, R6, -UR19, R12 ;  /* 0x80000013060c7c23 */ /* 0x000fe2000801000c */
[C---:B------:R-:W-:Y:S01]  /*1e7f0*/  IADD3 R6, R249.reuse, -R2, RZ ;  /* 0x80000002f9067210 */ /* 0x040fe20007ffe0ff */
[--C-:B------:R-:W-:Y:S01]  /*1e800*/  IMAD.IADD R7, R249, 0x1, -R3.reuse ;  /* 0x00000001f9077824 */ /* 0x100fe200078e0a03 */
[----:B------:R-:W-:Y:S03]  /*1e810*/  ISETP.GE.AND P1, PT, R2, R245, PT ;  /* 0x000000f50200720c */ /* 0x000fe60003f26270 */
[----:B------:R-:W-:Y:S01]  /*1e820*/  MUFU.TANH R19, R49 ;  /* 0x0000003100137308 */ /* 0x000fe20000002400 */
[----:B------:R-:W-:Y:S01]  /*1e830*/  IABS R8, R6 ;  /* 0x0000000600087213 */ /* 0x000fe20000000000 */
[C---:B------:R-:W-:Y:S01]  /*1e840*/  IMAD.IADD R11, R251.reuse, 0x1, -R2 ;  /* 0x00000001fb0b7824 */ /* 0x040fe200078e0a02 */
[----:B------:R-:W-:Y:S01]  /*1e850*/  IABS R10, R7 ;  /* 0x00000007000a7213 */ /* 0x000fe20000000000 */
[----:B------:R-:W-:Y:S01]  /*1e860*/  IMAD.IADD R9, R251, 0x1, -R3 ;  /* 0x00000001fb097824 */ /* 0x000fe200078e0a03 */
[----:B------:R-:W-:Y:S02]  /*1e870*/  I2FP.F32.S32 R8, R8 ;  /* 0x0000000800087245 */ /* 0x000fe40000201400 */
[----:B------:R-:W-:Y:S02]  /*1e880*/  I2FP.F32.S32 R10, R10 ;  /* 0x0000000a000a7245 */ /* 0x000fe40000201400 */
[-C--:B------:R-:W-:Y:S01]  /*1e890*/  ISETP.GE.OR P2, PT, R3, R133.reuse, !P2 ;  /* 0x000000850300720c */ /* 0x080fe20005746670 */
[----:B-1----:R-:W-:Y:S01]  /*1e8a0*/  FFMA.FTZ R4, R8, -UR19, R4 ;  /* 0x8000001308047c23 */ /* 0x002fe20008010004 */
[----:B------:R-:W-:Y:S01]  /*1e8b0*/  ISETP.GE.OR P1, PT, R2, R133, !P1 ;  /* 0x000000850200720c */ /* 0x000fe20004f26670 */
[----:B------:R-:W-:Y:S01]  /*1e8c0*/  FFMA.FTZ R5, R10, -UR19, R5 ;  /* 0x800000130a057c23 */ /* 0x000fe20008010005 */
[----:B------:R-:W-:Y:S02]  /*1e8d0*/  IABS R7, R11 ;  /* 0x0000000b00077213 */ /* 0x000fe40000000000 */
[----:B------:R-:W-:Y:S01]  /*1e8e0*/  FSEL R233, R13, -INF , !P6 ;  /* 0xff8000000de97808 */ /* 0x000fe20007000000 */
[----:B------:R-:W-:Y:S01]  /*1e8f0*/  MUFU.TANH R11, R35 ;  /* 0x00000023000b7308 */ /* 0x000fe20000002400 */
[----:B------:R-:W-:Y:S02]  /*1e900*/  FSEL R143, R5, -INF , !P2 ;  /* 0xff800000058f7808 */ /* 0x000fe40005000000 */
[----:B------:R-:W-:Y:S01]  /*1e910*/  FSEL R142, R4, -INF , !P1 ;  /* 0xff800000048e7808 */ /* 0x000fe20004800000 */
[----:B------:R-:W-:Y:S01]  /*1e920*/  IMAD.IADD R4, R248, 0x1, -R2 ;  /* 0x00000001f8047824 */ /* 0x000fe200078e0a02 */
[C---:B------:R-:W-:Y:S02]  /*1e930*/  ISETP.GE.AND P6, PT, R2.reuse, R244, PT ;  /* 0x000000f40200720c */ /* 0x040fe40003fc6270 */
[C---:B------:R-:W-:Y:S03]  /*1e940*/  ISETP.GE.AND P2, PT, R2.reuse, R247, PT ;  /* 0x000000f70200720c */ /* 0x040fe60003f46270 */
[----:B------:R-:W1:Y:S01]  /*1e950*/  MUFU.TANH R13, R33 ;  /* 0x00000021000d7308 */ /* 0x000e620000002400 */
[----:B------:R-:W-:Y:S02]  /*1e960*/  ISETP.GE.AND P1, PT, R2, R246, PT ;  /* 0x000000f60200720c */ /* 0x000fe40003f26270 */
[----:B------:R-:W-:Y:S02]  /*1e970*/  IADD3 R5, R248, -R3, RZ ;  /* 0x80000003f8057210 */ /* 0x000fe40007ffe0ff */
[----:B------:R-:W-:Y:S02]  /*1e980*/  I2FP.F32.S32 R7, R7 ;  /* 0x0000000700077245 */ /* 0x000fe40000201400 */
[----:B------:R-:W-:Y:S02]  /*1e990*/  FSEL R211, R16, -INF , !P5 ;  /* 0xff80000010d37808 */ /* 0x000fe40006800000 */
[----:B------:R-:W-:Y:S01]  /*1e9a0*/  FSEL R208, R15, -INF , !P4 ;  /* 0xff8000000fd07808 */ /* 0x000fe20006000000 */
[----:B------:R-:W-:Y:S01]  /*1e9b0*/  MUFU.TANH R16, R52 ;  /* 0x0000003400107308 */ /* 0x000fe20000002400 */
[----:B------:R-:W-:Y:S01]  /*1e9c0*/  FSEL R235, R12, -INF , !P0 ;  /* 0xff8000000ceb7808 */ /* 0x000fe20004000000 */
[----:B------:R-:W-:Y:S01]  /*1e9d0*/  FFMA.FTZ R17, R7, -UR19, R17 ;  /* 0x8000001307117c23 */ /* 0x000fe20008010011 */
[C---:B------:R-:W-:Y:S02]  /*1e9e0*/  ISETP.GE.AND P5, PT, R3.reuse, R244, PT ;  /* 0x000000f40300720c */ /* 0x040fe40003fa6270 */
[C---:B------:R-:W-:Y:S02]  /*1e9f0*/  ISETP.GE.AND P4, PT, R3.reuse, R247, PT ;  /* 0x000000f70300720c */ /* 0x040fe40003f86270 */
[C---:B------:R-:W-:Y:S03]  /*1ea00*/  ISETP.GE.AND P0, PT, R3.reuse, R246, PT ;  /* 0x000000f60300720c */ /* 0x040fe60003f06270 */
[----:B------:R-:W2:Y:S01]  /*1ea10*/  MUFU.TANH R12, R34 ;  /* 0x00000022000c7308 */ /* 0x000ea20000002400 */
[C---:B------:R-:W-:Y:S02]  /*1ea20*/  ISETP.GE.OR P6, PT, R2.reuse, R252, !P6 ;  /* 0x000000fc0200720c */ /* 0x040fe400077c6670 */
[C---:B------:R-:W-:Y:S02]  /*1ea30*/  ISETP.GE.OR P2, PT, R2.reuse, R135, !P2 ;  /* 0x000000870200720c */ /* 0x040fe40005746670 */
[----:B------:R-:W-:Y:S02]  /*1ea40*/  ISETP.GE.OR P1, PT, R2, R236, !P1 ;  /* 0x000000ec0200720c */ /* 0x000fe40004f26670 */
[C---:B------:R-:W-:Y:S03]  /*1ea50*/  IADD3 R2, R250.reuse, -R2, RZ ;  /* 0x80000002fa027210 */ /* 0x040fe60007ffe0ff */
[----:B------:R-:W-:Y:S01]  /*1ea60*/  MUFU.TANH R15, R55 ;  /* 0x00000037000f7308 */ /* 0x000fe20000002400 */
[----:B------:R-:W-:Y:S02]  /*1ea70*/  IABS R5, R5 ;  /* 0x0000000500057213 */ /* 0x000fe40000000000 */
[C---:B------:R-:W-:Y:S02]  /*1ea80*/  ISETP.GE.OR P5, PT, R3.reuse, R252, !P5 ;  /* 0x000000fc0300720c */ /* 0x040fe40006fa6670 */
[C---:B------:R-:W-:Y:S02]  /*1ea90*/  ISETP.GE.OR P4, PT, R3.reuse, R135, !P4 ;  /* 0x000000870300720c */ /* 0x040fe40006786670 */
[----:B------:R-:W-:Y:S01]  /*1eaa0*/  ISETP.GE.OR P0, PT, R3, R236, !P0 ;  /* 0x000000ec0300720c */ /* 0x000fe20004706670 */
[----:B------:R-:W-:Y:S01]  /*1eab0*/  IMAD.IADD R3, R250, 0x1, -R3 ;  /* 0x00000001fa037824 */ /* 0x000fe200078e0a03 */
[----:B------:R-:W-:Y:S01]  /*1eac0*/  IABS R7, R2 ;  /* 0x0000000200077213 */ /* 0x000fe20000000000 */
[----:B------:R-:W-:Y:S01]  /*1ead0*/  IMAD.MOV.U32 R2, RZ, RZ, R5 ;  /* 0x000000ffff027224 */ /* 0x000fe200078e0005 */
[----:B------:R-:W-:Y:S01]  /*1eae0*/  IABS R4, R4 ;  /* 0x0000000400047213 */ /* 0x000fe20000000000 */
[----:B------:R-:W3:Y:S01]  /*1eaf0*/  MUFU.TANH R5, R38 ;  /* 0x0000002600057308 */ /* 0x000ee20000002400 */
[----:B------:R-:W-:Y:S02]  /*1eb00*/  IABS R6, R9 ;  /* 0x0000000900067213 */ /* 0x000fe40000000000 */
[----:B------:R-:W-:Y:S02]  /*1eb10*/  IABS R3, R3 ;  /* 0x0000000300037213 */ /* 0x000fe40000000000 */
[----:B------:R-:W-:Y:S02]  /*1eb20*/  I2FP.F32.S32 R4, R4 ;  /* 0x0000000400047245 */ /* 0x000fe40000201400 */
[----:B------:R-:W-:Y:S02]  /*1eb30*/  I2FP.F32.S32 R6, R6 ;  /* 0x0000000600067245 */ /* 0x000fe40000201400 */
[----:B------:R-:W-:Y:S01]  /*1eb40*/  I2FP.F32.S32 R2, R2 ;  /* 0x0000000200027245 */ /* 0x000fe20000201400 */
[----:B-1----:R-:W-:Y:S01]  /*1eb50*/  FFMA.FTZ R13, R4, -UR19, R13 ;  /* 0x80000013040d7c23 */ /* 0x002fe2000801000d */
[----:B------:R-:W-:Y:S01]  /*1eb60*/  I2FP.F32.S32 R3, R3 ;  /* 0x0000000300037245 */ /* 0x000fe20000201400 */
[----:B------:R-:W-:Y:S01]  /*1eb70*/  VIADD R4, R0, 0x20 ;  /* 0x0000002000047836 */ /* 0x000fe20000000000 */
[----:B------:R-:W-:Y:S01]  /*1eb80*/  I2FP.F32.S32 R7, R7 ;  /* 0x0000000700077245 */ /* 0x000fe20000201400 */
[----:B------:R-:W-:Y:S01]  /*1eb90*/  FFMA.FTZ R18, R6, -UR19, R18 ;  /* 0x8000001306127c23 */ /* 0x000fe20008010012 */
[----:B------:R-:W-:Y:S01]  /*1eba0*/  FSEL R224, R17, -INF , !P6 ;  /* 0xff80000011e07808 */ /* 0x000fe20007000000 */
[----:B------:R-:W-:Y:S01]  /*1ebb0*/  FFMA.FTZ R14, R2, -UR19, R14 ;  /* 0x80000013020e7c23 */ /* 0x000fe2000801000e */
[----:B------:R-:W-:Y:S01]  /*1ebc0*/  IADD3 R2, R0, 0x21, RZ ;  /* 0x0000002100027810 */ /* 0x000fe20007ffe0ff */
[----:B------:R-:W-:Y:S01]  /*1ebd0*/  FMUL.FTZ R6, R36, UR5 ;  /* 0x0000000524067c20 */ /* 0x000fe20008410000 */
[----:B------:R-:W-:Y:S01]  /*1ebe0*/  ISETP.GE.AND P6, PT, R4, R246, PT ;  /* 0x000000f60400720c */ /* 0x000fe20003fc6270 */
[----:B--2---:R-:W-:Y:S01]  /*1ebf0*/  FFMA.FTZ R12, R3, -UR19, R12 ;  /* 0x80000013030c7c23 */ /* 0x004fe2000801000c */
[----:B------:R-:W-:Y:S01]  /*1ec00*/  FFMA.FTZ R11, R7, -UR19, R11 ;  /* 0x80000013070b7c23 */ /* 0x000fe2000801000b */
[--C-:B------:R-:W-:Y:S01]  /*1ec10*/  IMAD.IADD R3, R250, 0x1, -R4.reuse ;  /* 0x00000001fa037824 */ /* 0x100fe200078e0a04 */
[C---:B------:R-:W-:Y:S01]  /*1ec20*/  IADD3 R8, R248.reuse, -R2, RZ ;  /* 0x80000002f8087210 */ /* 0x040fe20007ffe0ff */
[----:B------:R-:W-:Y:S01]  /*1ec30*/  IMAD.IADD R7, R248, 0x1, -R4 ;  /* 0x00000001f8077824 */ /* 0x000fe200078e0a04 */
[----:B------:R-:W1:Y:S01]  /*1ec40*/  MUFU.TANH R6, R6 ;  /* 0x0000000600067308 */ /* 0x000e620000002400 */
[----:B------:R-:W-:Y:S01]  /*1ec50*/  IMAD.IADD R10, R250, 0x1, -R2 ;  /* 0x00000001fa0a7824 */ /* 0x000fe200078e0a02 */
[----:B------:R-:W-:Y:S02]  /*1ec60*/  IABS R3, R3 ;  /* 0x0000000300037213 */ /* 0x000fe40000000000 */
[----:B------:R-:W-:Y:S02]  /*1ec70*/  IABS R9, R7 ;  /* 0x0000000700097213 */ /* 0x000fe40000000000 */
[----:B------:R-:W-:Y:S02]  /*1ec80*/  IABS R8, R8 ;  /* 0x0000000800087213 */ /* 0x000fe40000000000 */
[----:B------:R-:W-:Y:S02]  /*1ec90*/  IABS R7, R10 ;  /* 0x0000000a00077213 */ /* 0x000fe40000000000 */
[----:B------:R2:W-:Y:S01]  /*1eca0*/  MUFU.TANH R17, R54 ;  /* 0x0000003600117308 */ /* 0x0005e20000002400 */
[----:B------:R-:W-:Y:S02]  /*1ecb0*/  I2FP.F32.S32 R3, R3 ;  /* 0x0000000300037245 */ /* 0x000fe40000201400 */
[----:B------:R-:W-:Y:S02]  /*1ecc0*/  I2FP.F32.S32 R8, R8 ;  /* 0x0000000800087245 */ /* 0x000fe40000201400 */
[----:B------:R-:W-:Y:S01]  /*1ecd0*/  I2FP.F32.S32 R7, R7 ;  /* 0x0000000700077245 */ /* 0x000fe20000201400 */
[----:B---3--:R-:W-:Y:S01]  /*1ece0*/  FFMA.FTZ R5, R3, -UR19, R5 ;  /* 0x8000001303057c23 */ /* 0x008fe20008010005 */
[----:B------:R-:W-:Y:S01]  /*1ecf0*/  ISETP.GE.OR P6, PT, R4, R236, !P6 ;  /* 0x000000ec0400720c */ /* 0x000fe200077c6670 */
[----:B------:R-:W-:Y:S01]  /*1ed00*/  FFMA.FTZ R10, R8, -UR19, R37 ;  /* 0x80000013080a7c23 */ /* 0x000fe20008010025 */
[----:B------:R-:W-:Y:S01]  /*1ed10*/  I2FP.F32.S32 R9, R9 ;  /* 0x0000000900097245 */ /* 0x000fe20000201400 */
[----:B------:R-:W-:Y:S01]  /*1ed20*/  FFMA.FTZ R8, R7, -UR19, R39 ;  /* 0x8000001307087c23 */ /* 0x000fe20008010027 */
[----:B------:R-:W-:Y:S01]  /*1ed30*/  FSEL R234, R18, -INF , !P5 ;  /* 0xff80000012ea7808 */ /* 0x000fe20006800000 */
[----:B------:R-:W-:Y:S01]  /*1ed40*/  VIADD R3, R0, 0x28 ;  /* 0x0000002800037836 */ /* 0x000fe20000000000 */
[C---:B------:R-:W-:Y:S01]  /*1ed50*/  ISETP.GE.AND P5, PT, R4.reuse, R247, PT ;  /* 0x000000f70400720c */ /* 0x040fe20003fa6270 */
[----:B-1----:R-:W-:Y:S01]  /*1ed60*/  FFMA.FTZ R6, R9, -UR19, R6 ;  /* 0x8000001309067c23 */ /* 0x002fe20008010006 */
[----:B------:R-:W-:Y:S01]  /*1ed70*/  IADD3 R7, R249, -R4, RZ ;  /* 0x80000004f9077210 */ /* 0x000fe20007ffe0ff */
[----:B------:R-:W-:Y:S01]  /*1ed80*/  MUFU.TANH R18, R53 ;  /* 0x0000003500127308 */ /* 0x000fe20000002400 */
[----:B------:R-:W-:Y:S01]  /*1ed90*/  FSEL R34, R5, -INF , !P6 ;  /* 0xff80000005227808 */ /* 0x000fe20007000000 */
[----:B------:R-:W-:Y:S01]  /*1eda0*/  IMAD.IADD R5, R251, 0x1, -R4 ;  /* 0x00000001fb057824 */ /* 0x000fe200078e0a04 */
[----:B------:R-:W-:Y:S01]  /*1edb0*/  ISETP.GE.OR P5, PT, R4, R135, !P5 ;  /* 0x000000870400720c */ /* 0x000fe20006fa6670 */
[----:B--2---:R-:W-:Y:S01]  /*1edc0*/  IMAD.MOV.U32 R54, RZ, RZ, R235 ;  /* 0x000000ffff367224 */ /* 0x004fe200078e00eb */
[----:B------:R-:W-:Y:S01]  /*1edd0*/  IABS R9, R7 ;  /* 0x0000000700097213 */ /* 0x000fe20000000000 */
[----:B------:R-:W-:Y:S01]  /*1ede0*/  IMAD.MOV.U32 R55, RZ, RZ, R234 ;  /* 0x000000ffff377224 */ /* 0x000fe200078e00ea */
[----:B------:R-:W-:Y:S02]  /*1edf0*/  FSEL R38, R12, -INF , !P0 ;  /* 0xff8000000c267808 */ /* 0x000fe40004000000 */
[----:B------:R-:W-:Y:S02]  /*1ee00*/  FSEL R36, R11, -INF , !P1 ;  /* 0xff8000000b247808 */ /* 0x000fe40004800000 */
[----:B------:R-:W-:Y:S02]  /*1ee10*/  FSEL R37, R13, -INF , !P2 ;  /* 0xff8000000d257808 */ /* 0x000fe40005000000 */
[----:B------:R-:W-:Y:S01]  /*1ee20*/  FSEL R35, R6, -INF , !P5 ;  /* 0xff80000006237808 */ /* 0x000fe20006800000 */
[C---:B------:R-:W-:Y:S01]  /*1ee30*/  IMAD.IADD R6, R249.reuse, 0x1, -R2 ;  /* 0x00000001f9067824 */ /* 0x040fe200078e0a02 */
[----:B------:R-:W-:Y:S01]  /*1ee40*/  FSEL R39, R14, -INF , !P4 ;  /* 0xff8000000e277808 */ /* 0x000fe20006000000 */
[----:B------:R-:W-:Y:S01]  /*1ee50*/  MUFU.TANH R13, R56 ;  /* 0x00000038000d7308 */ /* 0x000fe20000002400 */
[----:B------:R-:W-:Y:S01]  /*1ee60*/  IABS R7, R5 ;  /* 0x0000000500077213 */ /* 0x000fe20000000000 */
[----:B------:R-:W-:Y:S01]  /*1ee70*/  IMAD.MOV.U32 R5, RZ, RZ, R9 ;  /* 0x000000ffff057224 */ /* 0x000fe200078e0009 */
[C---:B------:R-:W-:Y:S02]  /*1ee80*/  ISETP.GE.AND P1, PT, R2.reuse, R246, PT ;  /* 0x000000f60200720c */ /* 0x040fe40003f26270 */
[----:B------:R-:W-:Y:S02]  /*1ee90*/  ISETP.GE.AND P2, PT, R2, R247, PT ;  /* 0x000000f70200720c */ /* 0x000fe40003f46270 */
[CC--:B------:R-:W-:Y:S03]  /*1eea0*/  ISETP.GE.AND P4, PT, R4.reuse, R245.reuse, PT ;  /* 0x000000f50400720c */ /* 0x0c0fe60003f86270 */
[----:B------:R-:W1:Y:S01]  /*1eeb0*/  MUFU.TANH R9, R44 ;  /* 0x0000002c00097308 */ /* 0x000e620000002400 */
[-C--:B------:R-:W-:Y:S02]  /*1eec0*/  ISETP.GE.AND P0, PT, R4, R244.reuse, PT ;  /* 0x000000f40400720c */ /* 0x080fe40003f06270 */
[C---:B------:R-:W-:Y:S02]  /*1eed0*/  ISETP.GE.AND P5, PT, R2.reuse, R245, PT ;  /* 0x000000f50200720c */ /* 0x040fe40003fa6270 */
[C---:B------:R-:W-:Y:S02]  /*1eee0*/  ISETP.GE.AND P6, PT, R2.reuse, R244, PT ;  /* 0x000000f40200720c */ /* 0x040fe40003fc6270 */
[C---:B------:R-:W-:Y:S03]  /*1eef0*/  ISETP.GE.OR P1, PT, R2.reuse, R236, !P1 ;  /* 0x000000ec0200720c */ /* 0x040fe60004f26670 */
[----:B------:R-:W2:Y:S01]  /*1ef00*/  MUFU.TANH R14, R57 ;  /* 0x00000039000e7308 */ /* 0x000ea20000002400 */
[----:B------:R-:W-:Y:S02]  /*1ef10*/  ISETP.GE.OR P2, PT, R2, R135, !P2 ;  /* 0x000000870200720c */ /* 0x000fe40005746670 */
[CC--:B------:R-:W-:Y:S02]  /*1ef20*/  ISETP.GE.OR P4, PT, R4.reuse, R133.reuse, !P4 ;  /* 0x000000850400720c */ /* 0x0c0fe40006786670 */
[-C--:B------:R-:W-:Y:S01]  /*1ef30*/  ISETP.GE.OR P0, PT, R4, R252.reuse, !P0 ;  /* 0x000000fc0400720c */ /* 0x080fe20004706670 */
[----:B------:R-:W-:Y:S01]  /*1ef40*/  IMAD.IADD R4, R249, 0x1, -R3 ;  /* 0x00000001f9047824 */ /* 0x000fe200078e0a03 */
[C---:B------:R-:W-:Y:S02]  /*1ef50*/  ISETP.GE.OR P5, PT, R2.reuse, R133, !P5 ;  /* 0x000000850200720c */ /* 0x040fe40006fa6670 */
[----:B------:R-:W-:Y:S02]  /*1ef60*/  ISETP.GE.OR P6, PT, R2, R252, !P6 ;  /* 0x000000fc0200720c */ /* 0x000fe400077c6670 */
[----:B------:R-:W-:Y:S02]  /*1ef70*/  IADD3 R2, R251, -R2, RZ ;  /* 0x80000002fb027210 */ /* 0x000fe40007ffe0ff */
[----:B------:R-:W-:Y:S02]  /*1ef80*/  IABS R6, R6 ;  /* 0x0000000600067213 */ /* 0x000fe40000000000 */
[----:B------:R-:W-:Y:S02]  /*1ef90*/  IABS R11, R2 ;  /* 0x00000002000b7213 */ /* 0x000fe40000000000 */
[----:B------:R-:W-:Y:S02]  /*1efa0*/  IABS R2, R4 ;  /* 0x0000000400027213 */ /* 0x000fe40000000000 */
[----:B------:R-:W-:Y:S02]  /*1efb0*/  I2FP.F32.S32 R4, R6 ;  /* 0x0000000600047245 */ /* 0x000fe40000201400 */
[----:B------:R-:W-:Y:S02]  /*1efc0*/  I2FP.F32.S32 R2, R2 ;  /* 0x0000000200027245 */ /* 0x000fe40000201400 */
[----:B------:R-:W-:Y:S01]  /*1efd0*/  I2FP.F32.S32 R5, R5 ;  /* 0x0000000500057245 */ /* 0x000fe20000201400 */
[----:B------:R-:W-:Y:S01]  /*1efe0*/  FFMA.FTZ R4, R4, -UR19, R41 ;  /* 0x8000001304047c23 */ /* 0x000fe20008010029 */
[----:B------:R-:W-:Y:S01]  /*1eff0*/  I2FP.F32.S32 R6, R11 ;  /* 0x0000000b00067245 */ /* 0x000fe20000201400 */
[----:B-1----:R-:W-:Y:S01]  /*1f000*/  FFMA.FTZ R9, R2, -UR19, R9 ;  /* 0x8000001302097c23 */ /* 0x002fe20008010009 */
[----:B------:R-:W-:Y:S01]  /*1f010*/  IADD3 R2, R0, 0x29, RZ ;  /* 0x0000002900027810 */ /* 0x000fe20007ffe0ff */
[----:B------:R-:W-:Y:S01]  /*1f020*/  FFMA.FTZ R5, R5, -UR19, R40 ;  /* 0x8000001305057c23 */ /* 0x000fe20008010028 */
[----:B------:R-:W-:Y:S01]  /*1f030*/  FSEL R31, R4, -INF , !P5 ;  /* 0xff800000041f7808 */ /* 0x000fe20006800000 */
[----:B------:R-:W-:Y:S01]  /*1f040*/  FFMA.FTZ R43, R6, -UR19, R43 ;  /* 0x80000013062b7c23 */ /* 0x000fe2000801002b */
[--C-:B------:R-:W-:Y:S01]  /*1f050*/  IMAD.IADD R6, R251, 0x1, -R3.reuse ;  /* 0x00000001fb067824 */ /* 0x100fe200078e0a03 */
[----:B------:R-:W-:Y:S01]  /*1f060*/  I2FP.F32.S32 R7, R7 ;  /* 0x0000000700077245 */ /* 0x000fe20000201400 */
[----:B------:R-:W-:Y:S01]  /*1f070*/  IMAD.IADD R4, R249, 0x1, -R2 ;  /* 0x00000001f9047824 */ /* 0x000fe200078e0a02 */
[----:B------:R-:W-:Y:S01]  /*1f080*/  FSEL R33, R5, -INF , !P4 ;  /* 0xff80000005217808 */ /* 0x000fe20006000000 */
[----:B------:R-:W1:Y:S01]  /*1f090*/  MUFU.TANH R11, R60 ;  /* 0x0000003c000b7308 */ /* 0x000e620000002400 */
[----:B------:R-:W-:Y:S01]  /*1f0a0*/  FSEL R32, R10, -INF , !P2 ;  /* 0xff8000000a207808 */ /* 0x000fe20005000000 */
[----:B------:R-:W-:Y:S01]  /*1f0b0*/  FFMA.FTZ R42, R7, -UR19, R42 ;  /* 0x80000013072a7c23 */ /* 0x000fe2000801002a */
[----:B------:R-:W-:Y:S01]  /*1f0c0*/  FSEL R30, R8, -INF , !P1 ;  /* 0xff800000081e7808 */ /* 0x000fe20004800000 */
[----:B------:R-:W-:Y:S01]  /*1f0d0*/  IMAD.IADD R7, R250, 0x1, -R3 ;  /* 0x00000001fa077824 */ /* 0x000fe200078e0a03 */
[----:B------:R-:W-:Y:S02]  /*1f0e0*/  IABS R5, R4 ;  /* 0x0000000400057213 */ /* 0x000fe40000000000 */
[C---:B------:R-:W-:Y:S02]  /*1f0f0*/  ISETP.GE.AND P4, PT, R3.reuse, R246, PT ;  /* 0x000000f60300720c */ /* 0x040fe40003f86270 */
[C---:B------:R-:W-:Y:S02]  /*1f100*/  ISETP.GE.AND P1, PT, R3.reuse, R247, PT ;  /* 0x000000f70300720c */ /* 0x040fe40003f26270 */
[C---:B------:R-:W-:Y:S02]  /*1f110*/  ISETP.GE.AND P2, PT, R3.reuse, R245, PT ;  /* 0x000000f50300720c */ /* 0x040fe40003f46270 */
[C---:B------:R-:W-:Y:S02]  /*1f120*/  ISETP.GE.AND P5, PT, R3.reuse, R244, PT ;  /* 0x000000f40300720c */ /* 0x040fe40003fa6270 */
[----:B------:R-:W-:Y:S02]  /*1f130*/  IABS R4, R6 ;  /* 0x0000000600047213 */ /* 0x000fe40000000000 */
[----:B------:R-:W-:Y:S02]  /*1f140*/  IADD3 R8, R248, -R3, RZ ;  /* 0x80000003f8087210 */ /* 0x000fe40007ffe0ff */
[C---:B------:R-:W-:Y:S02]  /*1f150*/  ISETP.GE.OR P4, PT, R3.reuse, R236, !P4 ;  /* 0x000000ec0300720c */ /* 0x040fe40006786670 */
[C---:B------:R-:W-:Y:S02]  /*1f160*/  ISETP.GE.OR P1, PT, R3.reuse, R135, !P1 ;  /* 0x000000870300720c */ /* 0x040fe40004f26670 */
[C---:B------:R-:W-:Y:S02]  /*1f170*/  ISETP.GE.OR P2, PT, R3.reuse, R133, !P2 ;  /* 0x000000850300720c */ /* 0x040fe40005746670 */
[----:B------:R-:W-:Y:S01]  /*1f180*/  ISETP.GE.OR P5, PT, R3, R252, !P5 ;  /* 0x000000fc0300720c */ /* 0x000fe20006fa6670 */
[----:B------:R-:W-:Y:S01]  /*1f190*/  IMAD.MOV.U32 R3, RZ, RZ, R4 ;  /* 0x000000ffff037224 */ /* 0x000fe200078e0004 */
[----:B------:R-:W-:Y:S02]  /*1f1a0*/  IADD3 R4, R251, -R2, RZ ;  /* 0x80000002fb047210 */ /* 0x000fe40007ffe0ff */
[----:B------:R-:W-:Y:S02]  /*1f1b0*/  IABS R8, R8 ;  /* 0x0000000800087213 */ /* 0x000fe40000000000 */
[----:B------:R-:W-:Y:S02]  /*1f1c0*/  I2FP.F32.S32 R6, R5 ;  /* 0x0000000500067245 */ /* 0x000fe40000201400 */
[----:B------:R-:W-:Y:S02]  /*1f1d0*/  I2FP.F32.S32 R5, R3 ;  /* 0x0000000300057245 */ /* 0x000fe40000201400 */
[----:B------:R-:W-:Y:S01]  /*1f1e0*/  IABS R3, R4 ;  /* 0x0000000400037213 */ /* 0x000fe20000000000 */
[----:B------:R-:W-:Y:S01]  /*1f1f0*/  IMAD.MOV.U32 R4, RZ, RZ, R8 ;  /* 0x000000ffff047224 */ /* 0x000fe200078e0008 */
[----:B------:R-:W-:Y:S01]  /*1f200*/  IABS R7, R7 ;  /* 0x0000000700077213 */ /* 0x000fe20000000000 */
[----:B------:R-:W-:Y:S01]  /*1f210*/  FFMA.FTZ R46, R5, -UR19, R46 ;  /* 0x80000013052e7c23 */ /* 0x000fe2000801002e */
[----:B------:R-:W-:Y:S01]  /*1f220*/  I2FP.F32.S32 R3, R3 ;  /* 0x0000000300037245 */ /* 0x000fe20000201400 */
[----:B------:R-:W-:Y:S01]  /*1f230*/  FFMA.FTZ R6, R6, -UR19, R45 ;  /* 0x8000001306067c23 */ /* 0x000fe2000801002d */
[----:B------:R-:W-:Y:S01]  /*1f240*/  I2FP.F32.S32 R4, R4 ;  /* 0x0000000400047245 */ /* 0x000fe20000201400 */
[----:B------:R-:W-:Y:S01]  /*1f250*/  IMAD.MOV.U32 R5, RZ, RZ, R7 ;  /* 0x000000ffff057224 */ /* 0x000fe200078e0007 */
[----:B------:R-:W-:Y:S01]  /*1f260*/  FSEL R29, R9, -INF , !P2 ;  /* 0xff800000091d7808 */ /* 0x000fe20005000000 */
[----:B------:R-:W-:Y:S01]  /*1f270*/  FFMA.FTZ R26, R3, -UR19, R26 ;  /* 0x80000013031a7c23 */ /* 0x000fe2000801001a */
[----:B------:R-:W-:Y:S01]  /*1f280*/  ISETP.GE.AND P2, PT, R2, R245, PT ;  /* 0x000000f50200720c */ /* 0x000fe20003f46270 */
[----:B------:R-:W-:Y:S01]  /*1f290*/  FFMA.FTZ R4, R4, -UR19, R48 ;  /* 0x8000001304047c23 */ /* 0x000fe20008010030 */
[----:B------:R-:W-:Y:S02]  /*1f2a0*/  I2FP.F32.S32 R5, R5 ;  /* 0x0000000500057245 */ /* 0x000fe40000201400 */
[----:B------:R-:W-:Y:S02]  /*1f2b0*/  ISETP.GE.OR P2, PT, R2, R133, !P2 ;  /* 0x000000850200720c */ /* 0x000fe40005746670 */
[----:B------:R-:W-:Y:S01]  /*1f2c0*/  FSEL R27, R4, -INF , !P1 ;  /* 0xff800000041b7808 */ /* 0x000fe20004800000 */
[----:B------:R-:W-:Y:S01]  /*1f2d0*/  FFMA.FTZ R3, R5, -UR19, R50 ;  /* 0x8000001305037c23 */ /* 0x000fe20008010032 */
[----:B------:R-:W-:Y:S02]  /*1f2e0*/  IADD3 R4, R248, -R2, RZ ;  /* 0x80000002f8047210 */ /* 0x000fe40007ffe0ff */
[----:B------:R-:W-:Y:S02]  /*1f2f0*/  FSEL R28, R6, -INF , !P2 ;  /* 0xff800000061c7808 */ /* 0x000fe40005000000 */
[----:B------:R-:W-:Y:S02]  /*1f300*/  FSEL R25, R3, -INF , !P4 ;  /* 0xff80000003197808 */ /* 0x000fe40006000000 */
[----:B------:R-:W-:Y:S01]  /*1f310*/  IABS R3, R4 ;  /* 0x0000000400037213 */ /* 0x000fe20000000000 */
[----:B------:R-:W-:Y:S01]  /*1f320*/  VIADD R4, R0, 0x30 ;  /* 0x0000003000047836 */ /* 0x000fe20000000000 */
[----:B------:R-:W-:Y:S02]  /*1f330*/  ISETP.GE.AND P1, PT, R2, R246, PT ;  /* 0x000000f60200720c */ /* 0x000fe40003f26270 */
[----:B------:R-:W-:Y:S01]  /*1f340*/  I2FP.F32.S32 R3, R3 ;  /* 0x0000000300037245 */ /* 0x000fe20000201400 */
[----:B------:R-:W-:Y:S01]  /*1f350*/  IMAD.IADD R5, R248, 0x1, -R4 ;  /* 0x00000001f8057824 */ /* 0x000fe200078e0a04 */
[C---:B------:R-:W-:Y:S02]  /*1f360*/  ISETP.GE.AND P2, PT, R2.reuse, R247, PT ;  /* 0x000000f70200720c */ /* 0x040fe40003f46270 */
[C---:B------:R-:W-:Y:S01]  /*1f370*/  ISETP.GE.AND P4, PT, R2.reuse, R244, PT ;  /* 0x000000f40200720c */ /* 0x040fe20003f86270 */
[----:B------:R-:W-:Y:S01]  /*1f380*/  FFMA.FTZ R19, R3, -UR19, R19 ;  /* 0x8000001303137c23 */ /* 0x000fe20008010013 */
[C---:B------:R-:W-:Y:S02]  /*1f390*/  ISETP.GE.OR P1, PT, R2.reuse, R236, !P1 ;  /* 0x000000ec0200720c */ /* 0x040fe40004f26670 */
[----:B------:R-:W-:Y:S02]  /*1f3a0*/  ISETP.GE.OR P2, PT, R2, R135, !P2 ;  /* 0x000000870200720c */ /* 0x000fe40005746670 */
[----:B------:R-:W-:Y:S02]  /*1f3b0*/  IADD3 R3, R0, 0x31, RZ ;  /* 0x0000003100037810 */ /* 0x000fe40007ffe0ff */
[----:B------:R-:W-:Y:S01]  /*1f3c0*/  ISETP.GE.OR P4, PT, R2, R252, !P4 ;  /* 0x000000fc0200720c */ /* 0x000fe20006786670 */
[----:B------:R-:W-:Y:S01]  /*1f3d0*/  IMAD.IADD R2, R250, 0x1, -R2 ;  /* 0x00000001fa027824 */ /* 0x000fe200078e0a02 */
[----:B------:R-:W-:Y:S02]  /*1f3e0*/  IADD3 R7, R248, -R3, RZ ;  /* 0x80000003f8077210 */ /* 0x000fe40007ffe0ff */
        /* <DEDUP_REMOVED lines=12> */
[----:B------:R-:W-:Y:S01]  /*1f4b0*/  IADD3 R5, R250, -R3, RZ ;  /* 0x80000003fa057210 */ /* 0x000fe20007ffe0ff */
[----:B------:R-:W-:Y:S01]  /*1f4c0*/  FFMA.FTZ R17, R2, -UR19, R17 ;  /* 0x8000001302117c23 */ /* 0x000fe20008010011 */
[----:B------:R-:W-:Y:S02]  /*1f4d0*/  VIADD R2, R0, 0x38 ;  /* 0x0000003800027836 */ /* 0x000fe40000000000 */
[----:B------:R-:W-:Y:S01]  /*1f4e0*/  FFMA.FTZ R16, R6, -UR19, R16 ;  /* 0x8000001306107c23 */ /* 0x000fe20008010010 */
[----:B------:R-:W-:Y:S01]  /*1f4f0*/  IABS R7, R5 ;  /* 0x0000000500077213 */ /* 0x000fe20000000000 */
[----:B------:R-:W-:Y:S01]  /*1f500*/  VIADD R0, R0, 0x39 ;  /* 0x0000003900007836 */ /* 0x000fe20000000000 */
[----:B------:R-:W-:Y:S01]  /*1f510*/  IABS R5, R8 ;  /* 0x0000000800057213 */ /* 0x000fe20000000000 */
[C---:B------:R-:W-:Y:S01]  /*1f520*/  IMAD.IADD R6, R249.reuse, 0x1, -R4 ;  /* 0x00000001f9067824 */ /* 0x040fe200078e0a04 */
[----:B------:R-:W-:Y:S01]  /*1f530*/  I2FP.F32.S32 R10, R7 ;  /* 0x00000007000a7245 */ /* 0x000fe20000201400 */
[C---:B------:R-:W-:Y:S01]  /*1f540*/  IMAD.IADD R7, R249.reuse, 0x1, -R0 ;  /* 0x00000001f9077824 */ /* 0x040fe200078e0a00 */
[----:B------:R-:W-:Y:S02]  /*1f550*/  IADD3 R12, R249, -R2, RZ ;  /* 0x80000002f90c7210 */ /* 0x000fe40007ffe0ff */
[----:B------:R-:W-:Y:S01]  /*1f560*/  IABS R6, R6 ;  /* 0x0000000600067213 */ /* 0x000fe20000000000 */
[----:B------:R-:W-:Y:S01]  /*1f570*/  FFMA.FTZ R15, R10, -UR19, R15 ;  /* 0x800000130a0f7c23 */ /* 0x000fe2000801000f */
[----:B------:R-:W-:Y:S01]  /*1f580*/  I2FP.F32.S32 R8, R5 ;  /* 0x0000000500087245 */ /* 0x000fe20000201400 */
[----:B------:R-:W3:Y:S01]  /*1f590*/  MUFU.TANH R10, R64 ;  /* 0x00000040000a7308 */ /* 0x000ee20000002400 */
[----:B------:R-:W-:Y:S02]  /*1f5a0*/  I2FP.F32.S32 R9, R6 ;  /* 0x0000000600097245 */ /* 0x000fe40000201400 */
[----:B------:R-:W-:Y:S01]  /*1f5b0*/  FSEL R24, R19, -INF , !P2 ;  /* 0xff80000013187808 */ /* 0x000fe20005000000 */
[----:B--2---:R-:W-:Y:S01]  /*1f5c0*/  FFMA.FTZ R14, R8, -UR19, R14 ;  /* 0x80000013080e7c23 */ /* 0x004fe2000801000e */
[----:B------:R-:W-:Y:S01]  /*1f5d0*/  IABS R5, R7 ;  /* 0x0000000700057213 */ /* 0x000fe20000000000 */
[----:B------:R-:W-:Y:S01]  /*1f5e0*/  FFMA.FTZ R13, R9, -UR19, R13 ;  /* 0x80000013090d7c23 */ /* 0x000fe2000801000d */
[C---:B------:R-:W-:Y:S03]  /*1f5f0*/  ISETP.GE.AND P2, PT, R4.reuse, R247, PT ;  /* 0x000000f70400720c */ /* 0x040fe60003f46270 */
[----:B------:R-:W2:Y:S01]  /*1f600*/  MUFU.TANH R8, R66 ;  /* 0x0000004200087308 */ /* 0x000ea20000002400 */
[----:B------:R-:W-:Y:S01]  /*1f610*/  IABS R6, R12 ;  /* 0x0000000c00067213 */ /* 0x000fe20000000000 */
[----:B------:R-:W-:Y:S01]  /*1f620*/  FMUL.FTZ R9, R67, UR5 ;  /* 0x0000000543097c20 */ /* 0x000fe20008410000 */
[----:B------:R-:W-:Y:S02]  /*1f630*/  I2FP.F32.S32 R5, R5 ;  /* 0x0000000500057245 */ /* 0x000fe40000201400 */
[----:B------:R-:W-:Y:S02]  /*1f640*/  ISETP.GE.OR P2, PT, R4, R135, !P2 ;  /* 0x000000870400720c */ /* 0x000fe40005746670 */
[----:B------:R-:W-:Y:S01]  /*1f650*/  I2FP.F32.S32 R6, R6 ;  /* 0x0000000600067245 */ /* 0x000fe20000201400 */
[----:B------:R-:W-:Y:S01]  /*1f660*/  FFMA.FTZ R12, R5, -UR19, R61 ;  /* 0x80000013050c7c23 */ /* 0x000fe2000801003d */
[----:B------:R-:W-:Y:S01]  /*1f670*/  FSEL R23, R23, -INF , !P1 ;  /* 0xff80000017177808 */ /* 0x000fe20004800000 */
[----:B------:R-:W-:Y:S01]  /*1f680*/  IMAD.IADD R5, R248, 0x1, -R2 ;  /* 0x00000001f8057824 */ /* 0x000fe200078e0a02 */
[----:B------:R-:W-:Y:S01]  /*1f690*/  ISETP.GE.AND P1, PT, R4, R246, PT ;  /* 0x000000f60400720c */ /* 0x000fe20003f26270 */
[----:B-1----:R-:W-:Y:S01]  /*1f6a0*/  FFMA.FTZ R11, R6, -UR19, R11 ;  /* 0x80000013060b7c23 */ /* 0x002fe2000801000b */
[----:B------:R-:W-:Y:S01]  /*1f6b0*/  FSEL R22, R16, -INF , !P2 ;  /* 0xff80000010167808 */ /* 0x000fe20005000000 */
[----:B------:R-:W1:Y:S01]  /*1f6c0*/  MUFU.TANH R9, R9 ;  /* 0x0000000900097308 */ /* 0x000e620000002400 */
[C---:B------:R-:W-:Y:S02]  /*1f6d0*/  ISETP.GE.AND P2, PT, R3.reuse, R247, PT ;  /* 0x000000f70300720c */ /* 0x040fe40003f46270 */
[----:B------:R-:W-:Y:S02]  /*1f6e0*/  IADD3 R6, R250, -R2, RZ ;  /* 0x80000002fa067210 */ /* 0x000fe40007ffe0ff */
[----:B------:R-:W-:Y:S02]  /*1f6f0*/  ISETP.GE.OR P1, PT, R4, R236, !P1 ;  /* 0x000000ec0400720c */ /* 0x000fe40004f26670 */
[----:B------:R-:W-:Y:S02]  /*1f700*/  ISETP.GE.OR P2, PT, R3, R135, !P2 ;  /* 0x000000870300720c */ /* 0x000fe40005746670 */
[----:B------:R-:W-:Y:S02]  /*1f710*/  IABS R7, R6 ;  /* 0x0000000600077213 */ /* 0x000fe40000000000 */
[----:B------:R-:W-:Y:S02]  /*1f720*/  IABS R5, R5 ;  /* 0x0000000500057213 */ /* 0x000fe40000000000 */
[----:B------:R-:W-:Y:S02]  /*1f730*/  FSEL R21, R17, -INF , !P1 ;  /* 0xff80000011157808 */ /* 0x000fe40004800000 */
[C---:B------:R-:W-:Y:S02]  /*1f740*/  ISETP.GE.AND P1, PT, R3.reuse, R246, PT ;  /* 0x000000f60300720c */ /* 0x040fe40003f26270 */
[----:B------:R-:W-:Y:S02]  /*1f750*/  FSEL R20, R18, -INF , !P2 ;  /* 0xff80000012147808 */ /* 0x000fe40005000000 */
[C---:B------:R-:W-:Y:S02]  /*1f760*/  ISETP.GE.AND P2, PT, R4.reuse, R245, PT ;  /* 0x000000f50400720c */ /* 0x040fe40003f46270 */
[----:B------:R-:W-:Y:S01]  /*1f770*/  I2FP.F32.S32 R6, R5 ;  /* 0x0000000500067245 */ /* 0x000fe20000201400 */
[----:B------:R-:W-:Y:S01]  /*1f780*/  IMAD.MOV.U32 R5, RZ, RZ, R7 ;  /* 0x000000ffff057224 */ /* 0x000fe200078e0007 */
[----:B------:R-:W-:Y:S02]  /*1f790*/  ISETP.GE.OR P1, PT, R3, R236, !P1 ;  /* 0x000000ec0300720c */ /* 0x000fe40004f26670 */
[----:B------:R-:W-:Y:S01]  /*1f7a0*/  ISETP.GE.OR P2, PT, R4, R133, !P2 ;  /* 0x000000850400720c */ /* 0x000fe20005746670 */
[----:B---3--:R-:W-:Y:S01]  /*1f7b0*/  FFMA.FTZ R10, R6, -UR19, R10 ;  /* 0x80000013060a7c23 */ /* 0x008fe2000801000a */
[----:B------:R-:W-:Y:S02]  /*1f7c0*/  I2FP.F32.S32 R5, R5 ;  /* 0x0000000500057245 */ /* 0x000fe40000201400 */
[----:B------:R-:W-:Y:S02]  /*1f7d0*/  FSEL R19, R15, -INF , !P1 ;  /* 0xff8000000f137808 */ /* 0x000fe40004800000 */
[----:B------:R-:W-:Y:S01]  /*1f7e0*/  FSEL R18, R13, -INF , !P2 ;  /* 0xff8000000d127808 */ /* 0x000fe20005000000 */
[----:B--2---:R-:W-:Y:S01]  /*1f7f0*/  FFMA.FTZ R8, R5, -UR19, R8 ;  /* 0x8000001305087c23 */ /* 0x004fe20008010008 */
[CC--:B------:R-:W-:Y:S01]  /*1f800*/  ISETP.GE.AND P1, PT, R3.reuse, R245.reuse, PT ;  /* 0x000000f50300720c */ /* 0x0c0fe20003f26270 */
[----:B------:R-:W-:Y:S01]  /*1f810*/  IMAD.IADD R5, R248, 0x1, -R0 ;  /* 0x00000001f8057824 */ /* 0x000fe200078e0a00 */
[C---:B------:R-:W-:Y:S02]  /*1f820*/  ISETP.GE.AND P2, PT, R2.reuse, R245, PT ;  /* 0x000000f50200720c */ /* 0x040fe40003f46270 */
[-C--:B------:R-:W-:Y:S02]  /*1f830*/  ISETP.GE.OR P1, PT, R3, R133.reuse, !P1 ;  /* 0x000000850300720c */ /* 0x080fe40004f26670 */
[----:B------:R-:W-:Y:S02]  /*1f840*/  ISETP.GE.OR P2, PT, R2, R133, !P2 ;  /* 0x000000850200720c */ /* 0x000fe40005746670 */
[----:B------:R-:W-:Y:S02]  /*1f850*/  IADD3 R7, R250, -R0, RZ ;  /* 0x80000000fa077210 */ /* 0x000fe40007ffe0ff */
[----:B------:R-:W-:Y:S02]  /*1f860*/  FSEL R17, R14, -INF , !P1 ;  /* 0xff8000000e117808 */ /* 0x000fe40004800000 */
[----:B------:R-:W-:Y:S01]  /*1f870*/  FSEL R16, R11, -INF , !P2 ;  /* 0xff8000000b107808 */ /* 0x000fe20005000000 */
[----:B------:R-:W-:Y:S01]  /*1f880*/  MUFU.TANH R14, R58 ;  /* 0x0000003a000e7308 */ /* 0x000fe20000002400 */
[----:B------:R-:W-:Y:S02]  /*1f890*/  ISETP.GE.AND P1, PT, R0, R245, PT ;  /* 0x000000f50000720c */ /* 0x000fe40003f26270 */
[----:B------:R-:W-:Y:S02]  /*1f8a0*/  IABS R6, R5 ;  /* 0x0000000500067213 */ /* 0x000fe40000000000 */
[----:B------:R-:W-:Y:S02]  /*1f8b0*/  IABS R5, R7 ;  /* 0x0000000700057213 */ /* 0x000fe40000000000 */
[----:B------:R-:W-:Y:S02]  /*1f8c0*/  ISETP.GE.AND P2, PT, R2, R247, PT ;  /* 0x000000f70200720c */ /* 0x000fe40003f46270 */
[----:B------:R-:W-:Y:S02]  /*1f8d0*/  ISETP.GE.OR P1, PT, R0, R133, !P1 ;  /* 0x000000850000720c */ /* 0x000fe40004f26670 */
[----:B------:R-:W-:Y:S02]  /*1f8e0*/  ISETP.GE.OR P2, PT, R2, R135, !P2 ;  /* 0x000000870200720c */ /* 0x000fe40005746670 */
[----:B------:R-:W-:Y:S02]  /*1f8f0*/  I2FP.F32.S32 R5, R5 ;  /* 0x0000000500057245 */ /* 0x000fe40000201400 */
[----:B------:R-:W-:Y:S02]  /*1f900*/  I2FP.F32.S32 R6, R6 ;  /* 0x0000000600067245 */ /* 0x000fe40000201400 */
[----:B------:R-:W-:Y:S01]  /*1f910*/  FSEL R15, R12, -INF , !P1 ;  /* 0xff8000000c0f7808 */ /* 0x000fe20004800000 */
[----:B-1----:R-:W-:Y:S01]  /*1f920*/  FFMA.FTZ R9, R5, -UR19, R9 ;  /* 0x8000001305097c23 */ /* 0x002fe20008010009 */
[----:B------:R-:W-:Y:S01]  /*1f930*/  FSEL R12, R10, -INF , !P2 ;  /* 0xff8000000a0c7808 */ /* 0x000fe20005000000 */
[----:B------:R-:W-:Y:S01]  /*1f940*/  FFMA.FTZ R7, R6, -UR19, R65 ;  /* 0x8000001306077c23 */ /* 0x000fe20008010041 */
[C---:B------:R-:W-:Y:S02]  /*1f950*/  ISETP.GE.AND P2, PT, R0.reuse, R247, PT ;  /* 0x000000f70000720c */ /* 0x040fe40003f46270 */
        /* <DEDUP_REMOVED lines=9> */
[----:B------:R-:W-:Y:S02]  /*1f9f0*/  ISETP.GE.AND P1, PT, R2, R246, PT ;  /* 0x000000f60200720c */ /* 0x000fe40003f26270 */
[----:B------:R-:W-:Y:S02]  /*1fa00*/  FMNMX.FTZ R135, R132, R135, !PT ;  /* 0x0000008784877209 */ /* 0x000fe40007810000 */
[----:B------:R-:W-:Y:S02]  /*1fa10*/  FMNMX.FTZ R5, R232, R5, !PT ;  /* 0x00000005e8057209 */ /* 0x000fe40007810000 */
[----:B------:R-:W-:Y:S02]  /*1fa20*/  ISETP.GE.OR P1, PT, R2, R236, !P1 ;  /* 0x000000ec0200720c */ /* 0x000fe40004f26670 */
[----:B------:R-:W-:Y:S02]  /*1fa30*/  FMNMX.FTZ R6, R213, R6, !PT ;  /* 0x00000006d5067209 */ /* 0x000fe40007810000 */
[----:B------:R-:W-:Y:S02]  /*1fa40*/  FMNMX.FTZ R135, R215, R135, !PT ;  /* 0x00000087d7877209 */ /* 0x000fe40007810000 */
[----:B------:R-:W-:Y:S02]  /*1fa50*/  FMNMX.FTZ R5, R231, R5, !PT ;  /* 0x00000005e7057209 */ /* 0x000fe40007810000 */
[----:B------:R-:W-:Y:S02]  /*1fa60*/  FMNMX.FTZ R6, R216, R6, !PT ;  /* 0x00000006d8067209 */ /* 0x000fe40007810000 */
[----:B------:R-:W-:Y:S02]  /*1fa70*/  FSEL R13, R8, -INF , !P1 ;  /* 0xff800000080d7808 */ /* 0x000fe40004800000 */
[----:B------:R-:W-:Y:S02]  /*1fa80*/  ISETP.GE.AND P1, PT, R0, R246, PT ;  /* 0x000000f60000720c */ /* 0x000fe40003f26270 */
[----:B------:R-:W-:Y:S01]  /*1fa90*/  FSEL R11, R7, -INF , !P2 ;  /* 0xff800000070b7808 */ /* 0x000fe20005000000 */
[----:B------:R-:W-:Y:S01]  /*1faa0*/  IMAD.IADD R7, R251, 0x1, -R4 ;  /* 0x00000001fb077824 */ /* 0x000fe200078e0a04 */
[----:B------:R-:W-:Y:S02]  /*1fab0*/  FMNMX.FTZ R135, R210, R135, !PT ;  /* 0x00000087d2877209 */ /* 0x000fe40007810000 */
[----:B------:R-:W-:Y:S02]  /*1fac0*/  ISETP.GE.AND P2, PT, R4, R244, PT ;  /* 0x000000f40400720c */ /* 0x000fe40003f46270 */
[----:B------:R-:W-:Y:S02]  /*1fad0*/  FMNMX.FTZ R5, R211, R5, !PT ;  /* 0x00000005d3057209 */ /* 0x000fe40007810000 */
[----:B------:R-:W-:Y:S02]  /*1fae0*/  FMNMX.FTZ R6, R209, R6, !PT ;  /* 0x00000006d1067209 */ /* 0x000fe40007810000 */
[----:B------:R-:W-:Y:S02]  /*1faf0*/  ISETP.GE.OR P1, PT, R0, R236, !P1 ;  /* 0x000000ec0000720c */ /* 0x000fe40004f26670 */
[----:B------:R-:W-:Y:S02]  /*1fb00*/  ISETP.GE.OR P2, PT, R4, R252, !P2 ;  /* 0x000000fc0400720c */ /* 0x000fe40005746670 */
[----:B------:R-:W-:Y:S02]  /*1fb10*/  FMNMX.FTZ R135, R39, R135, !PT ;  /* 0x0000008727877209 */ /* 0x000fe40007810000 */
[----:B------:R-:W-:Y:S02]  /*1fb20*/  FMNMX.FTZ R4, R208, R5, !PT ;  /* 0x00000005d0047209 */ /* 0x000fe40007810000 */
[----:B------:R-:W-:Y:S01]  /*1fb30*/  FMNMX.FTZ R5, R38, R6, !PT ;  /* 0x0000000626057209 */ /* 0x000fe20007810000 */
[----:B------:R-:W-:Y:S01]  /*1fb40*/  IMAD.IADD R6, R251, 0x1, -R3 ;  /* 0x00000001fb067824 */ /* 0x000fe200078e0a03 */
[----:B------:R-:W-:Y:S02]  /*1fb50*/  FSEL R10, R9, -INF , !P1 ;  /* 0xff800000090a7808 */ /* 0x000fe40004800000 */
[----:B------:R-:W-:Y:S01]  /*1fb60*/  FMNMX.FTZ R135, R37, R135, !PT ;  /* 0x0000008725877209 */ /* 0x000fe20007810000 */
[----:B------:R-:W1:Y:S01]  /*1fb70*/  MUFU.TANH R9, R59 ;  /* 0x0000003b00097308 */ /* 0x000e620000002400 */
        /* <DEDUP_REMOVED lines=22> */
[----:B------:R-:W-:Y:S02]  /*1fce0*/  IABS R6, R6 ;  /* 0x0000000600067213 */ /* 0x000fe40000000000 */
[----:B------:R-:W-:Y:S02]  /*1fcf0*/  FMNMX.FTZ R135, R11, R135, !PT ;  /* 0x000000870b877209 */ /* 0x000fe40007810000 */
[----:B------:R-:W-:Y:S02]  /*1fd00*/  FMNMX.FTZ R3, R28, R3, !PT ;  /* 0x000000031c037209 */ /* 0x000fe40007810000 */
[----:B------:R-:W-:Y:S02]  /*1fd10*/  FMNMX.FTZ R134, R10, R4, !PT ;  /* 0x000000040a867209 */ /* 0x000fe40007810000 */
[----:B------:R-:W-:Y:S02]  /*1fd20*/  I2FP.F32.S32 R4, R6 ;  /* 0x0000000600047245 */ /* 0x000fe40000201400 */
[----:B------:R-:W2:Y:S01]  /*1fd30*/  SHFL.BFLY PT, R6, R135, 0x2, 0x1f ;  /* 0x0c401f0087067f89 */ /* 0x000ea200000e0000 */
[----:B------:R-:W-:Y:S02]  /*1fd40*/  FMNMX.FTZ R3, R18, R3, !PT ;  /* 0x0000000312037209 */ /* 0x000fe40007810000 */
[----:B------:R-:W-:Y:S01]  /*1fd50*/  IABS R7, R7 ;  /* 0x0000000700077213 */ /* 0x000fe20000000000 */
[----:B-1----:R-:W-:Y:S01]  /*1fd60*/  FFMA.FTZ R9, R4, -UR19, R9 ;  /* 0x8000001304097c23 */ /* 0x002fe20008010009 */
[----:B------:R-:W-:Y:S01]  /*1fd70*/  FMNMX.FTZ R3, R17, R3, !PT ;  /* 0x0000000311037209 */ /* 0x000fe20007810000 */
[----:B------:R-:W-:Y:S01]  /*1fd80*/  IMAD.IADD R4, R251, 0x1, -R2 ;  /* 0x00000001fb047824 */ /* 0x000fe200078e0a02 */
[----:B------:R-:W-:Y:S02]  /*1fd90*/  MOV R5, R7 ;  /* 0x0000000700057202 */ /* 0x000fe40000000f00 */
[----:B------:R-:W-:Y:S01]  /*1fda0*/  FMNMX.FTZ R3, R16, R3, !PT ;  /* 0x0000000310037209 */ /* 0x000fe20007810000 */
[----:B------:R-:W1:Y:S01]  /*1fdb0*/  SHFL.BFLY PT, R7, R134, 0x2, 0x1f ;  /* 0x0c401f0086077f89 */ /* 0x000e6200000e0000 */
[----:B------:R-:W-:Y:S02]  /*1fdc0*/  I2FP.F32.S32 R5, R5 ;  /* 0x0000000500057245 */ /* 0x000fe40000201400 */
[----:B------:R-:W-:Y:S02]  /*1fdd0*/  FMNMX.FTZ R133, R15, R3, !PT ;  /* 0x000000030f857209 */ /* 0x000fe40007810000 */
[----:B------:R-:W-:Y:S01]  /*1fde0*/  FMNMX.FTZ R3, R230, R140, !PT ;  /* 0x0000008ce6037209 */ /* 0x000fe20007810000 */
[----:B------:R-:W-:Y:S01]  /*1fdf0*/  FFMA.FTZ R14, R5, -UR19, R14 ;  /* 0x80000013050e7c23 */ /* 0x000fe2000801000e */
[----:B------:R-:W-:Y:S01]  /*1fe00*/  MOV R67, R233 ;  /* 0x000000e900437202 */ /* 0x000fe20000000f00 */
[----:B------:R-:W3:Y:S01]  /*1fe10*/  SHFL.BFLY PT, R8, R133, 0x2, 0x1f ;  /* 0x0c401f0085087f89 */ /* 0x000ee200000e0000 */
[----:B------:R-:W-:Y:S01]  /*1fe20*/  FMNMX.FTZ R3, R229, R3, !PT ;  /* 0x00000003e5037209 */ /* 0x000fe20007810000 */
[----:B------:R-:W4:Y:S01]  /*1fe30*/  MUFU.TANH R5, R62 ;  /* 0x0000003e00057308 */ /* 0x000f220000002400 */
[----:B------:R-:W-:Y:S02]  /*1fe40*/  FSEL R51, R42, -INF , !P0 ;  /* 0xff8000002a337808 */ /* 0x000fe40004000000 */
[----:B------:R-:W-:Y:S02]  /*1fe50*/  FMNMX.FTZ R3, R217, R3, !PT ;  /* 0x00000003d9037209 */ /* 0x000fe40007810000 */
[----:B--2---:R-:W-:Y:S02]  /*1fe60*/  FMNMX.FTZ R135, R135, R6, !PT ;  /* 0x0000000687877209 */ /* 0x004fe40007810000 */
[----:B------:R-:W-:Y:S02]  /*1fe70*/  FMNMX.FTZ R3, R218, R3, !PT ;  /* 0x00000003da037209 */ /* 0x000fe40007810000 */
[----:B------:R-:W-:Y:S01]  /*1fe80*/  ISETP.GE.AND P0, PT, R2, R244, PT ;  /* 0x000000f40200720c */ /* 0x000fe20003f06270 */
[----:B------:R-:W2:Y:S01]  /*1fe90*/  SHFL.BFLY PT, R6, R135, 0x1, 0x1f ;  /* 0x0c201f0087067f89 */ /* 0x000ea200000e0000 */
[----:B------:R-:W-:Y:S02]  /*1fea0*/  FMNMX.FTZ R3, R54, R3, !PT ;  /* 0x0000000336037209 */ /* 0x000fe40007810000 */
[----:B------:R-:W-:Y:S02]  /*1feb0*/  ISETP.GE.OR P0, PT, R2, R252, !P0 ;  /* 0x000000fc0200720c */ /* 0x000fe40004706670 */
[----:B------:R-:W-:Y:S02]  /*1fec0*/  FMNMX.FTZ R3, R67, R3, !PT ;  /* 0x0000000343037209 */ /* 0x000fe40007810000 */
[----:B-1----:R-:W-:Y:S02]  /*1fed0*/  FMNMX.FTZ R134, R134, R7, !PT ;  /* 0x0000000786867209 */ /* 0x002fe40007810000 */
[----:B------:R-:W-:Y:S02]  /*1fee0*/  FMNMX.FTZ R2, R55, R3, !PT ;  /* 0x0000000337027209 */ /* 0x000fe40007810000 */
[----:B------:R-:W-:Y:S01]  /*1fef0*/  IABS R3, R4 ;  /* 0x0000000400037213 */ /* 0x000fe20000000000 */
[----:B------:R-:W1:Y:S01]  /*1ff00*/  SHFL.BFLY PT, R7, R134, 0x1, 0x1f ;  /* 0x0c201f0086077f89 */ /* 0x000e6200000e0000 */
[----:B---3--:R-:W-:Y:S01]  /*1ff10*/  FMNMX.FTZ R133, R133, R8, !PT ;  /* 0x0000000885857209 */ /* 0x008fe20007810000 */
[----:B------:R-:W-:Y:S01]  /*1ff20*/  IMAD.IADD R4, R251, 0x1, -R0 ;  /* 0x00000001fb047824 */ /* 0x000fe200078e0a00 */
[----:B------:R-:W-:Y:S02]  /*1ff30*/  MOV R8, R3 ;  /* 0x0000000300087202 */ /* 0x000fe40000000f00 */
[----:B------:R-:W-:Y:S02]  /*1ff40*/  FMNMX.FTZ R2, R224, R2, !PT ;  /* 0x00000002e0027209 */ /* 0x000fe40007810000 */
[----:B------:R-:W-:Y:S02]  /*1ff50*/  I2FP.F32.S32 R8, R8 ;  /* 0x0000000800087245 */ /* 0x000fe40000201400 */
[----:B------:R-:W-:Y:S02]  /*1ff60*/  FMNMX.FTZ R2, R51, R2, !PT ;  /* 0x0000000233027209 */ /* 0x000fe40007810000 */
[----:B------:R-:W-:Y:S01]  /*1ff70*/  FSEL R41, R43, -INF , !P6 ;  /* 0xff8000002b297808 */ /* 0x000fe20007000000 */
[----:B----4-:R-:W-:Y:S01]  /*1ff80*/  FFMA.FTZ R5, R8, -UR19, R5 ;  /* 0x8000001308057c23 */ /* 0x010fe20008010005 */
[----:B--2---:R-:W-:Y:S01]  /*1ff90*/  FMNMX.FTZ R135, R135, R6, !PT ;  /* 0x0000000687877209 */ /* 0x004fe20007810000 */
[----:B------:R-:W2:Y:S01]  /*1ffa0*/  SHFL.BFLY PT, R8, R133, 0x1, 0x1f ;  /* 0x0c201f0085087f89 */ /* 0x000ea200000e0000 */
[----:B------:R-:W-:Y:S02]  /*1ffb0*/  FSEL R45, R46, -INF , !P5 ;  /* 0xff8000002e2d7808 */ /* 0x000fe40006800000 */
[----:B------:R-:W-:Y:S02]  /*1ffc0*/  FMNMX.FTZ R3, R41, R2, !PT ;  /* 0x0000000229037209 */ /* 0x000fe40007810000 */
[----:B------:R-:W-:Y:S01]  /*1ffd0*/  FSEL R44, R5, -INF , !P0 ;  /* 0xff800000052c7808 */ /* 0x000fe20004000000 */
[----:B------:R-:W-:Y:S01]  /*1ffe0*/  FMUL.FTZ R5, R135, UR4 ;  /* 0x0000000487057c20 */ /* 0x000fe20008410000 */
[----:B------:R-:W-:Y:S02]  /*1fff0*/  FSEL R47, R14, -INF , !P2 ;  /* 0xff8000000e2f7808 */ /* 0x000fe40005000000 */
[----:B------:R-:W-:Y:S02]  /*20000*/  FSEL R57, R26, -INF , !P4 ;  /* 0xff8000001a397808 */ /* 0x000fe40006000000 */
[----:B------:R-:W-:Y:S02]  /*20010*/  FMNMX.FTZ R3, R45, R3, !PT ;  /* 0x000000032d037209 */ /* 0x000fe40007810000 */
[----:B------:R-:W-:Y:S02]  /*20020*/  FSETP.NEU.FTZ.AND P2, PT, R135, -INF , PT ;  /* 0xff8000008700780b */ /* 0x000fe40003f5d000 */
[----:B------:R-:W-:Y:S02]  /*20030*/  IABS R2, R4 ;  /* 0x0000000400027213 */ /* 0x000fe40000000000 */
[----:B------:R-:W-:Y:S02]  /*20040*/  FSEL R5, R5, RZ, P2 ;  /* 0x000000ff05057208 */ /* 0x000fe40001000000 */
[----:B------:R-:W-:Y:S02]  /*20050*/  FMNMX.FTZ R3, R57, R3, !PT ;  /* 0x0000000339037209 */ /* 0x000fe40007810000 */
[----:B------:R-:W-:Y:S01]  /*20060*/  I2FP.F32.S32 R4, R2 ;  /* 0x0000000200047245 */ /* 0x000fe20000201400 */
[--C-:B------:R-:W-:Y:S01]  /*20070*/  FFMA.FTZ R6, R212, UR4, -R5.reuse ;  /* 0x00000004d4067c23 */ /* 0x100fe20008010805 */
[----:B------:R-:W-:Y:S01]  /*20080*/  FMNMX.FTZ R2, R47, R3, !PT ;  /* 0x000000032f027209 */ /* 0x000fe20007810000 */
[--C-:B------:R-:W-:Y:S01]  /*20090*/  FFMA.FTZ R3, R141, UR4, -R5.reuse ;  /* 0x000000048d037c23 */ /* 0x100fe20008010805 */
[----:B-1----:R-:W-:Y:S01]  /*200a0*/  FMNMX.FTZ R134, R134, R7, !PT ;  /* 0x0000000786867209 */ /* 0x002fe20007810000 */
[----:B------:R-:W-:Y:S01]  /*200b0*/  FFMA.FTZ R136, R4, -UR19, R136 ;  /* 0x8000001304887c23 */ /* 0x000fe20008010088 */
[----:B------:R-:W-:Y:S01]  /*200c0*/  FSEL R48, R9, -INF , !P1 ;  /* 0xff80000009307808 */ /* 0x000fe20004800000 */
[----:B------:R1:W-:Y:S01]  /*200d0*/  MUFU.EX2 R26, R3 ;  /* 0x00000003001a7308 */ /* 0x0003e20000000800 */
[C---:B------:R-:W-:Y:S01]  /*200e0*/  FSETP.NEU.FTZ.AND P1, PT, R134.reuse, -INF , PT ;  /* 0xff8000008600780b */ /* 0x040fe20003f3d000 */
[----:B------:R-:W-:Y:S01]  /*200f0*/  FMUL.FTZ R7, R134, UR4 ;  /* 0x0000000486077c20 */ /* 0x000fe20008410000 */
[----:B------:R-:W-:Y:S01]  /*20100*/  ISETP.GE.AND P4, PT, R0, R244, PT ;  /* 0x000000f40000720c */ /* 0x000fe20003f86270 */
[--C-:B------:R-:W-:Y:S01]  /*20110*/  FFMA.FTZ R233, R37, UR4, -R5.reuse ;  /* 0x0000000425e97c23 */ /* 0x100fe20008010805 */
[----:B--2---:R-:W-:Y:S01]  /*20120*/  FMNMX.FTZ R133, R133, R8, !PT ;  /* 0x0000000885857209 */ /* 0x004fe20007810000 */
[----:B------:R-:W-:Y:S01]  /*20130*/  FFMA.FTZ R59, R12, UR4, -R5 ;  /* 0x000000040c3b7c23 */ /* 0x000fe20008010805 */
[----:B------:R-:W-:Y:S03]  /*20140*/  FSEL R7, R7, RZ, P1 ;  /* 0x000000ff07077208 */ /* 0x000fe60000800000 */
[----:B------:R2:W-:Y:S01]  /*20150*/  MUFU.EX2 R50, R6 ;  /* 0x0000000600327308 */ /* 0x0005e20000000800 */
[----:B------:R-:W-:Y:S01]  /*20160*/  ISETP.GE.OR P4, PT, R0, R252, !P4 ;  /* 0x000000fc0000720c */ /* 0x000fe20006786670 */
[----:B------:R-:W-:Y:S01]  /*20170*/  FMUL.FTZ R8, R133, UR4 ;  /* 0x0000000485087c20 */ /* 0x000fe20008410000 */
[----:B------:R-:W-:Y:S01]  /*20180*/  FMNMX.FTZ R0, R48, R2, !PT ;  /* 0x0000000230007209 */ /* 0x000fe20007810000 */
[----:B------:R-:W-:Y:S01]  /*20190*/  FFMA.FTZ R56, R30, UR4, -R7 ;  /* 0x000000041e387c23 */ /* 0x000fe20008010807 */
[----:B------:R-:W-:Y:S01]  /*201a0*/  FSEL R136, R136, -INF , !P4 ;  /* 0xff80000088887808 */ /* 0x000fe20006000000 */
[----:B------:R-:W-:Y:S01]  /*201b0*/  IMAD.MOV.U32 R30, RZ, RZ, R54 ;  /* 0x000000ffff1e7224 */ /* 0x000fe200078e0036 */
[----:B------:R-:W-:Y:S01]  /*201c0*/  FMNMX.FTZ R0, R44, R0, !PT ;  /* 0x000000002c007209 */ /* 0x000fe20007810000 */
[----:B------:R-:W-:Y:S01]  /*201d0*/  FFMA.FTZ R42, R39, UR4, -R5 ;  /* 0x00000004272a7c23 */ /* 0x000fe20008010805 */
[----:B-1----:R-:W-:Y:S01]  /*201e0*/  FFMA.FTZ R3, R223, UR4, -R7 ;  /* 0x00000004df037c23 */ /* 0x002fe20008010807 */
[----:B------:R-:W-:Y:S01]  /*201f0*/  FSETP.NEU.FTZ.AND P0, PT, R133, -INF , PT ;  /* 0xff8000008500780b */ /* 0x000fe20003f1d000 */
[--C-:B------:R-:W-:Y:S01]  /*20200*/  FFMA.FTZ R63, R32, UR4, -R5.reuse ;  /* 0x00000004203f7c23 */ /* 0x100fe20008010805 */
[----:B------:R-:W-:Y:S01]  /*20210*/  FMNMX.FTZ R0, R136, R0, !PT ;  /* 0x0000000088007209 */ /* 0x000fe20007810000 */
[----:B------:R1:W-:Y:S01]  /*20220*/  MUFU.EX2 R141, R3 ;  /* 0x00000003008d7308 */ /* 0x0003e20000000800 */
[----:B------:R-:W-:Y:S01]  /*20230*/  FSEL R8, R8, RZ, P0 ;  /* 0x000000ff08087208 */ /* 0x000fe20000000000 */
[----:B------:R-:W-:Y:S01]  /*20240*/  FFMA.FTZ R24, R24, UR4, -R5 ;  /* 0x0000000418187c23 */ /* 0x000fe20008010805 */
[----:B------:R-:W-:Y:S01]  /*20250*/  FSEL R4, R134, RZ, P1 ;  /* 0x000000ff86047208 */ /* 0x000fe20000800000 */
[----:B------:R-:W3:Y:S01]  /*20260*/  SHFL.BFLY PT, R2, R0, 0x2, 0x1f ;  /* 0x0c401f0000027f89 */ /* 0x000ee200000e0000 */
[----:B--2---:R-:W-:Y:S01]  /*20270*/  FFMA.FTZ R6, R213, UR4, -R7 ;  /* 0x00000004d5067c23 */ /* 0x004fe20008010807 */
[----:B------:R-:W-:Y:S01]  /*20280*/  FFMA.FTZ R9, R231, UR4, -R8 ;  /* 0x00000004e7097c23 */ /* 0x000fe20008010808 */
[--C-:B------:R-:W-:Y:S01]  /*20290*/  FFMA.FTZ R231, R27, UR4, -R5.reuse ;  /* 0x000000041be77c23 */ /* 0x100fe20008010805 */
[----:B------:R-:W-:Y:S02]  /*202a0*/  FADD.FTZ R4, -R4, R138 ;  /* 0x0000008a04047221 */ /* 0x000fe40000010100 */
[----:B------:R2:W-:Y:S01]  /*202b0*/  MUFU.EX2 R235, R6 ;  /* 0x0000000600eb7308 */ /* 0x0005e20000000800 */
[----:B------:R-:W-:Y:S01]  /*202c0*/  FFMA.FTZ R11, R11, UR4, -R5 ;  /* 0x000000040b0b7c23 */ /* 0x000fe20008010805 */
[--C-:B------:R-:W-:Y:S01]  /*202d0*/  FFMA.FTZ R66, R21, UR4, -R7.reuse ;  /* 0x0000000415427c23 */ /* 0x100fe20008010807 */
[----:B------:R-:W-:Y:S01]  /*202e0*/  FFMA.FTZ R212, R209, UR4, -R7 ;  /* 0x00000004d1d47c23 */ /* 0x000fe20008010807 */
[----:B------:R-:W-:Y:S01]  /*202f0*/  FFMA.FTZ R209, R142, UR4, -R8 ;  /* 0x000000048ed17c23 */ /* 0x000fe20008010808 */
[----:B------:R-:W-:Y:S02]  /*20300*/  IMAD.MOV.U32 R12, RZ, RZ, R41 ;  /* 0x000000ffff0c7224 */ /* 0x000fe400078e0029 */
[--C-:B------:R-:W-:Y:S01]  /*20310*/  FFMA.FTZ R213, R36, UR4, -R7.reuse ;  /* 0x0000000424d57c23 */ /* 0x100fe20008010807 */
[----:B------:R-:W-:Y:S02]  /*20320*/  IMAD.MOV.U32 R142, RZ, RZ, R66 ;  /* 0x000000ffff8e7224 */ /* 0x000fe400078e0042 */
[--C-:B-1----:R-:W-:Y:S01]  /*20330*/  FFMA.FTZ R3, R219, UR4, -R8.reuse ;  /* 0x00000004db037c23 */ /* 0x102fe20008010808 */
[----:B------:R-:W-:Y:S01]  /*20340*/  MUFU.EX2 R234, R9 ;  /* 0x0000000900ea7308 */ /* 0x000fe20000000800 */
[--C-:B------:R-:W-:Y:S01]  /*20350*/  FFMA.FTZ R41, R33, UR4, -R8.reuse ;  /* 0x0000000421297c23 */ /* 0x100fe20008010808 */
[--C-:B------:R-:W-:Y:S01]  /*20360*/  FFMA.FTZ R46, R17, UR4, -R8.reuse ;  /* 0x00000004112e7c23 */ /* 0x100fe20008010808 */
[----:B------:R-:W-:Y:S01]  /*20370*/  FFMA.FTZ R43, R16, UR4, -R8 ;  /* 0x00000004102b7c23 */ /* 0x000fe20008010808 */
[----:B------:R-:W-:Y:S01]  /*20380*/  MOV R27, R47 ;  /* 0x0000002f001b7202 */ /* 0x000fe20000000f00 */
[----:B------:R-:W-:Y:S02]  /*20390*/  IMAD.MOV.U32 R39, RZ, RZ, R224 ;  /* 0x000000ffff277224 */ /* 0x000fe400078e00e0 */
[--C-:B------:R-:W-:Y:S01]  /*203a0*/  FFMA.FTZ R211, R211, UR4, -R8.reuse ;  /* 0x00000004d3d37c23 */ /* 0x100fe20008010808 */
[--C-:B------:R-:W-:Y:S02]  /*203b0*/  FFMA.FTZ R208, R208, UR4, -R8.reuse ;  /* 0x00000004d0d07c23 */ /* 0x100fe40008010808 */
[----:B------:R1:W-:Y:S01]  /*203c0*/  MUFU.EX2 R14, R3 ;  /* 0x00000003000e7308 */ /* 0x0003e20000000800 */
[--C-:B--2---:R-:W-:Y:S01]  /*203d0*/  FFMA.FTZ R6, R232, UR4, -R8.reuse ;  /* 0x00000004e8067c23 */ /* 0x104fe20008010808 */
[----:B---3--:R-:W-:Y:S01]  /*203e0*/  FMNMX.FTZ R0, R0, R2, !PT ;  /* 0x0000000200007209 */ /* 0x008fe20007810000 */
[----:B------:R-:W-:Y:S01]  /*203f0*/  FFMA.FTZ R2, R222, UR4, -R7 ;  /* 0x00000004de027c23 */ /* 0x000fe20008010807 */
[--C-:B------:R-:W-:Y:S01]  /*20400*/  FFMA.FTZ R222, R215, UR4, -R5.reuse ;  /* 0x00000004d7de7c23 */ /* 0x100fe20008010805 */
[----:B------:R-:W-:Y:S01]  /*20410*/  FFMA.FTZ R215, R210, UR4, -R5 ;  /* 0x00000004d2d77c23 */ /* 0x000fe20008010805 */
[--C-:B------:R-:W-:Y:S01]  /*20420*/  FFMA.FTZ R138, R143, UR4, -R8.reuse ;  /* 0x000000048f8a7c23 */ /* 0x100fe20008010808 */
[--C-:B------:R-:W-:Y:S01]  /*20430*/  FFMA.FTZ R15, R15, UR4, -R8.reuse ;  /* 0x000000040f0f7c23 */ /* 0x100fe20008010808 */
[--C-:B------:R-:W-:Y:S01]  /*20440*/  FFMA.FTZ R58, R13, UR4, -R7.reuse ;  /* 0x000000040d3a7c23 */ /* 0x100fe20008010807 */
[--C-:B------:R-:W-:Y:S01]  /*20450*/  FFMA.FTZ R61, R29, UR4, -R8.reuse ;  /* 0x000000041d3d7c23 */ /* 0x100fe20008010808 */
[--C-:B------:R-:W-:Y:S01]  /*20460*/  FFMA.FTZ R60, R28, UR4, -R8.reuse ;  /* 0x000000041c3c7c23 */ /* 0x100fe20008010808 */
[--C-:B------:R-:W-:Y:S01]  /*20470*/  FFMA.FTZ R47, R18, UR4, -R8.reuse ;  /* 0x00000004122f7c23 */ /* 0x100fe20008010808 */
[----:B------:R-:W-:Y:S01]  /*20480*/  FFMA.FTZ R232, R25, UR4, -R7 ;  /* 0x0000000419e87c23 */ /* 0x000fe20008010807 */
[----:B------:R-:W-:Y:S02]  /*20490*/  IMAD.MOV.U32 R13, RZ, RZ, R27 ;  /* 0x000000ffff0d7224 */ /* 0x000fe400078e001b */
[--C-:B------:R-:W-:Y:S01]  /*204a0*/  FFMA.FTZ R216, R216, UR4, -R7.reuse ;  /* 0x00000004d8d87c23 */ /* 0x100fe20008010807 */
[--C-:B------:R-:W-:Y:S01]  /*204b0*/  FFMA.FTZ R224, R34, UR4, -R7.reuse ;  /* 0x0000000422e07c23 */ /* 0x100fe20008010807 */
[----:B------:R-:W-:Y:S01]  /*204c0*/  FFMA.FTZ R62, R19, UR4, -R7 ;  /* 0x00000004133e7c23 */ /* 0x000fe20008010807 */
[----:B-1----:R-:W-:Y:S01]  /*204d0*/  FFMA.FTZ R3, R221, UR4, -R5 ;  /* 0x00000004dd037c23 */ /* 0x002fe20008010805 */
[----:B------:R-:W-:Y:S01]  /*204e0*/  MOV R143, R55 ;  /* 0x00000037008f7202 */ /* 0x000fe20000000f00 */
[----:B------:R1:W-:Y:S01]  /*204f0*/  MUFU.EX2 R221, R2 ;  /* 0x0000000200dd7308 */ /* 0x0003e20000000800 */
[----:B------:R-:W-:Y:S01]  /*20500*/  FFMA.FTZ R10, R10, UR4, -R7 ;  /* 0x000000040a0a7c23 */ /* 0x000fe20008010807 */
[----:B------:R-:W-:Y:S01]  /*20510*/  MOV R28, R39 ;  /* 0x00000027001c7202 */ /* 0x000fe20000000f00 */
[----:B------:R-:W-:Y:S07]  /*20520*/  IMAD.MOV.U32 R27, RZ, RZ, R51 ;  /* 0x000000ffff1b7224 */ /* 0x000fee00078e0033 */
[----:B------:R2:W-:Y:S10]  /*20530*/  MUFU.EX2 R219, R3 ;  /* 0x0000000300db7308 */ /* 0x0005f40000000800 */
[----:B------:R-:W-:Y:S01]  /*20540*/  MUFU.EX2 R233, R233 ;  /* 0x000000e900e97308 */ /* 0x000fe20000000800 */
[----:B-1----:R-:W-:Y:S09]  /*20550*/  FFMA.FTZ R2, R220, UR4, -R8 ;  /* 0x00000004dc027c23 */ /* 0x002ff20008010808 */
[----:B------:R1:W-:Y:S01]  /*20560*/  MUFU.EX2 R40, R2 ;  /* 0x0000000200287308 */ /* 0x0003e20000000800 */
[----:B--2---:R-:W2:Y:S09]  /*20570*/  SHFL.BFLY PT, R3, R0, 0x1, 0x1f ;  /* 0x0c201f0000037f89 */ /* 0x004eb200000e0000 */
[----:B------:R3:W-:Y:S10]  /*20580*/  MUFU.EX2 R220, R6 ;  /* 0x0000000600dc7308 */ /* 0x0007f40000000800 */
[----:B------:R-:W-:Y:S01]  /*20590*/  MUFU.EX2 R224, R224 ;  /* 0x000000e000e07308 */ /* 0x000fe20000000800 */
[----:B-1----:R-:W-:Y:S09]  /*205a0*/  FFMA.FTZ R2, R132, UR4, -R5 ;  /* 0x0000000484027c23 */ /* 0x002ff20008010805 */
[----:B------:R1:W-:Y:S01]  /*205b0*/  MUFU.EX2 R236, R2 ;  /* 0x0000000200ec7308 */ /* 0x0003e20000000800 */
[----:B--2---:R-:W-:Y:S02]  /*205c0*/  FMNMX.FTZ R132, R0, R3, !PT ;  /* 0x0000000300847209 */ /* 0x004fe40007810000 */
[----:B------:R-:W-:Y:S02]  /*205d0*/  FSEL R0, R133, RZ, P0 ;  /* 0x000000ff85007208 */ /* 0x000fe40000000000 */
[----:B------:R-:W-:Y:S03]  /*205e0*/  FSETP.NEU.FTZ.AND P0, PT, R132, -INF , PT ;  /* 0xff8000008400780b */ /* 0x000fe60003f1d000 */
[----:B------:R-:W-:Y:S01]  /*205f0*/  FADD.FTZ R3, -R0, R139 ;  /* 0x0000008b00037221 */ /* 0x000fe20000010100 */
[----:B------:R-:W-:Y:S01]  /*20600*/  FSEL R0, R132, RZ, P0 ;  /* 0x000000ff84007208 */ /* 0x000fe20000000000 */
[----:B------:R-:W-:Y:S02]  /*20610*/  MUFU.EX2 R232, R232 ;  /* 0x000000e800e87308 */ /* 0x000fe40000000800 */
[----:B------:R-:W-:Y:S02]  /*20620*/  FMUL.FTZ R3, R3, UR4 ;  /* 0x0000000403037c20 */ /* 0x000fe40008410000 */
[----:B---3--:R-:W-:Y:S01]  /*20630*/  FADD.FTZ R6, -R0, R140 ;  /* 0x0000008c00067221 */ /* 0x008fe20000010100 */
[----:B------:R-:W-:Y:S01]  /*20640*/  FFMA.FTZ R140, R22, UR4, -R5 ;  /* 0x00000004168c7c23 */ /* 0x000fe20008010805 */
[----:B------:R-:W-:Y:S02]  /*20650*/  IMAD.MOV.U32 R22, RZ, RZ, R44 ;  /* 0x000000ffff167224 */ /* 0x000fe400078e002c */
[--C-:B-1----:R-:W-:Y:S01]  /*20660*/  FFMA.FTZ R2, R214, UR4, -R7.reuse ;  /* 0x00000004d6027c23 */ /* 0x102fe20008010807 */
[--C-:B------:R-:W-:Y:S01]  /*20670*/  FFMA.FTZ R214, R38, UR4, -R7.reuse ;  /* 0x0000000426d67c23 */ /* 0x100fe20008010807 */
[----:B------:R-:W-:Y:S01]  /*20680*/  FFMA.FTZ R44, R23, UR4, -R7 ;  /* 0x00000004172c7c23 */ /* 0x000fe20008010807 */
[----:B------:R-:W2:Y:S01]  /*20690*/  LDL.LU R38, [R1+0x2c] ;  /* 0x00002c0001267983 */ /* 0x000ea20000300800 */
[----:B------:R1:W-:Y:S01]  /*206a0*/  MUFU.EX2 R223, R2 ;  /* 0x0000000200df7308 */ /* 0x0003e20000000800 */
[----:B------:R-:W-:Y:S02]  /*206b0*/  MOV R25, R22 ;  /* 0x0000001600197202 */ /* 0x000fe40000000f00 */
[----:B-1----:R-:W-:Y:S05]  /*206c0*/  FSEL R2, R135, RZ, P2 ;  /* 0x000000ff87027208 */ /* 0x002fea0001000000 */
[----:B------:R-:W-:Y:S01]  /*206d0*/  FADD.FTZ R2, -R2, R137 ;  /* 0x0000008902027221 */ /* 0x000fe20000010100 */
[----:B------:R-:W-:Y:S05]  /*206e0*/  FMUL.FTZ R137, R132, UR4 ;  /* 0x0000000484897c20 */ /* 0x000fea0008410000 */
[----:B------:R-:W-:Y:S02]  /*206f0*/  FSEL R137, R137, RZ, P0 ;  /* 0x000000ff89897208 */ /* 0x000fe40000000000 */
[----:B------:R-:W-:Y:S03]  /*20700*/  PLOP3.LUT P0, PT, PT, PT, UP0, 0x80, 0x0 ;  /* 0x000000000000781c */ /* 0x000fe60003f0f008 */
[--C-:B------:R-:W-:Y:S01]  /*20710*/  FFMA.FTZ R0, R230, UR4, -R137.reuse ;  /* 0x00000004e6007c23 */ /* 0x100fe20008010889 */
[----:B------:R-:W-:Y:S01]  /*20720*/  FFMA.FTZ R9, R229, UR4, -R137 ;  /* 0x00000004e5097c23 */ /* 0x000fe20008010889 */
[--C-:B------:R-:W-:Y:S01]  /*20730*/  FFMA.FTZ R229, R35, UR4, -R5.reuse ;  /* 0x0000000423e57c23 */ /* 0x100fe20008010805 */
[----:B------:R-:W-:Y:S01]  /*20740*/  FFMA.FTZ R230, R20, UR4, -R5 ;  /* 0x0000000414e67c23 */ /* 0x000fe20008010805 */
[----:B------:R1:W-:Y:S01]  /*20750*/  MUFU.EX2 R139, R0 ;  /* 0x00000000008b7308 */ /* 0x0003e20000000800 */
[----:B------:R-:W-:Y:S01]  /*20760*/  FFMA.FTZ R5, R218, UR4, -R137 ;  /* 0x00000004da057c23 */ /* 0x000fe20008010889 */
[----:B------:R-:W-:Y:S04]  /*20770*/  IMAD.MOV.U32 R35, RZ, RZ, R48 ;  /* 0x000000ffff237224 */ /* 0x000fe800078e0030 */
[----:B------:R-:W-:Y:S04]  /*20780*/  IMAD.MOV.U32 R29, RZ, RZ, R35 ;  /* 0x000000ffff1d7224 */ /* 0x000fe800078e0023 */
[----:B------:R3:W-:Y:S10]  /*20790*/  MUFU.EX2 R210, R9 ;  /* 0x0000000900d27308 */ /* 0x0007f40000000800 */
[----:B------:R-:W-:Y:S01]  /*207a0*/  MUFU.EX2 R218, R5 ;  /* 0x0000000500da7308 */ /* 0x000fe20000000800 */
[----:B-1----:R-:W-:Y:S09]  /*207b0*/  FFMA.FTZ R0, R217, UR4, -R137 ;  /* 0x00000004d9007c23 */ /* 0x002ff20008010889 */
[----:B------:R1:W-:Y:S01]  /*207c0*/  MUFU.EX2 R217, R0 ;  /* 0x0000000000d97308 */ /* 0x0003e20000000800 */
[----:B---3--:R-:W-:Y:S01]  /*207d0*/  FFMA.FTZ R9, R31, UR4, -R8 ;  /* 0x000000041f097c23 */ /* 0x008fe20008010808 */
[----:B------:R-:W-:Y:S02]  /*207e0*/  IMAD.MOV.U32 R31, RZ, RZ, R67 ;  /* 0x000000ffff1f7224 */ /* 0x000fe400078e0043 */
[----:B------:R-:W-:Y:S06]  /*207f0*/  FMUL.FTZ R8, R6, UR4 ;  /* 0x0000000406087c20 */ /* 0x000fec0008410000 */
[----:B------:R-:W-:Y:S01]  /*20800*/  MUFU.EX2 R229, R229 ;  /* 0x000000e500e57308 */ /* 0x000fe20000000800 */
[----:B-1----:R-:W-:Y:S09]  /*20810*/  FMUL.FTZ R0, R2, UR4 ;  /* 0x0000000402007c20 */ /* 0x002ff20008410000 */
[----:B------:R-:W1:Y:S02]  /*20820*/  MUFU.EX2 R2, R0 ;  /* 0x0000000000027308 */ /* 0x000e640000000800 */
[----:B-1----:R-:W-:Y:S01]  /*20830*/  FMUL.FTZ R64, R2, R144 ;  /* 0x0000009002407220 */ /* 0x002fe20000410000 */
[----:B------:R-:W-:Y:S01]  /*20840*/  FMUL.FTZ R0, R4, UR4 ;  /* 0x0000000404007c20 */ /* 0x000fe20008410000 */
[----:B------:R-:W3:Y:S01]  /*20850*/  LDL.LU R144, [R1+0x34] ;  /* 0x0000340001907983 */ /* 0x000ee20000300800 */
[C---:B------:R-:W-:Y:S01]  /*20860*/  FMUL.FTZ R37, R2.reuse, R157 ;  /* 0x0000009d02257220 */ /* 0x040fe20000410000 */
[C---:B------:R-:W-:Y:S01]  /*20870*/  FMUL.FTZ R65, R2.reuse, R145 ;  /* 0x0000009102417220 */ /* 0x040fe20000410000 */
[C---:B------:R-:W-:Y:S01]  /*20880*/  FMUL.FTZ R48, R2.reuse, R152 ;  /* 0x0000009802307220 */ /* 0x040fe20000410000 */
[C---:B------:R-:W-:Y:S02]  /*20890*/  FMUL.FTZ R4, R2.reuse, R172 ;  /* 0x000000ac02047220 */ /* 0x040fe40000410000 */
        /* <DEDUP_REMOVED lines=80> */
[----:B------:R-:W-:Y:S01]  /*20da0*/  MUFU.EX2 R167, R216 ;  /* 0x000000d800a77308 */ /* 0x000fe20000000800 */
[----:B------:R-:W-:Y:S02]  /*20db0*/  IMAD.MOV.U32 R169, RZ, RZ, R15 ;  /* 0x000000ffffa97224 */ /* 0x000fe400078e000f */
[----:B------:R-:W-:Y:S02]  /*20dc0*/  IMAD.MOV.U32 R161, RZ, RZ, R44 ;  /* 0x000000ffffa17224 */ /* 0x000fe400078e002c */
[----:B------:R-:W-:Y:S01]  /*20dd0*/  FFMA.FTZ R159, R159, UR4, -R137 ;  /* 0x000000049f9f7c23 */ /* 0x000fe20008010889 */
[----:B------:R-:W-:Y:S02]  /*20de0*/  IMAD.MOV.U32 R173, RZ, RZ, R28 ;  /* 0x000000ffffad7224 */ /* 0x000fe400078e001c */
[----:B------:R-:W-:Y:S02]  /*20df0*/  IMAD.MOV.U32 R175, RZ, RZ, R161 ;  /* 0x000000ffffaf7224 */ /* 0x000fe400078e00a1 */
[----:B------:R-:W-:Y:S02]  /*20e00*/  IMAD.MOV.U32 R161, RZ, RZ, R60 ;  /* 0x000000ffffa17224 */ /* 0x000fe400078e003c */
[----:B------:R-:W-:Y:S02]  /*20e10*/  IMAD.MOV.U32 R170, RZ, RZ, R46 ;  /* 0x000000ffffaa7224 */ /* 0x000fe400078e002e */
[----:B------:R-:W-:Y:S02]  /*20e20*/  IMAD.MOV.U32 R154, RZ, RZ, R62 ;  /* 0x000000ffff9a7224 */ /* 0x000fe400078e003e */
[----:B--2---:R-:W-:Y:S01]  /*20e30*/  FFMA.FTZ R152, R2, R38, R26 ;  /* 0x0000002602987223 */ /* 0x004fe2000001001a */
[----:B------:R-:W-:Y:S01]  /*20e40*/  FMUL.FTZ R38, R0, R158 ;  /* 0x0000009e00267220 */ /* 0x000fe20000410000 */
[----:B------:R-:W1:Y:S01]  /*20e50*/  MUFU.EX2 R2, R3 ;  /* 0x0000000300027308 */ /* 0x000e620000000800 */
[----:B------:R-:W-:Y:S01]  /*20e60*/  IMAD.MOV.U32 R158, RZ, RZ, R140 ;  /* 0x000000ffff9e7224 */ /* 0x000fe200078e008c */
[----:B------:R-:W-:Y:S01]  /*20e70*/  F2FP.BF16.F32.PACK_AB R140, R219, R26 ;  /* 0x0000001adb8c723e */ /* 0x000fe200000010ff */
[C---:B-1----:R-:W-:Y:S01]  /*20e80*/  FMUL.FTZ R25, R2.reuse, R197 ;  /* 0x000000c502197220 */ /* 0x042fe20000410000 */
[C---:B------:R-:W-:Y:S01]  /*20e90*/  FMUL.FTZ R45, R2.reuse, R185 ;  /* 0x000000b9022d7220 */ /* 0x040fe20000410000 */
[----:B------:R-:W-:Y:S01]  /*20ea0*/  MOV R197, R40 ;  /* 0x0000002800c57202 */ /* 0x000fe20000000f00 */
[----:B------:R-:W-:Y:S02]  /*20eb0*/  IMAD.MOV.U32 R185, RZ, RZ, R148 ;  /* 0x000000ffffb97224 */ /* 0x000fe400078e0094 */
[C---:B------:R-:W-:Y:S01]  /*20ec0*/  FMUL.FTZ R40, R2.reuse, R188 ;  /* 0x000000bc02287220 */ /* 0x040fe20000410000 */
[----:B------:R-:W-:Y:S01]  /*20ed0*/  MOV R188, R160 ;  /* 0x000000a000bc7202 */ /* 0x000fe20000000f00 */
[C---:B------:R-:W-:Y:S01]  /*20ee0*/  FMUL.FTZ R56, R2.reuse, R180 ;  /* 0x000000b402387220 */ /* 0x040fe20000410000 */
[----:B------:R-:W-:Y:S01]  /*20ef0*/  MOV R160, R168 ;  /* 0x000000a800a07202 */ /* 0x000fe20000000f00 */
[----:B------:R-:W-:Y:S01]  /*20f00*/  IMAD.MOV.U32 R168, RZ, RZ, R142 ;  /* 0x000000ffffa87224 */ /* 0x000fe200078e008e */
[----:B------:R-:W-:Y:S01]  /*20f10*/  MOV R180, R143 ;  /* 0x0000008f00b47202 */ /* 0x000fe20000000f00 */
[----:B------:R-:W-:Y:S01]  /*20f20*/  FMUL.FTZ R24, R2, R196 ;  /* 0x000000c402187220 */ /* 0x000fe20000410000 */
[----:B------:R-:W-:Y:S01]  /*20f30*/  F2FP.BF16.F32.PACK_AB R142, R236, R185 ;  /* 0x000000b9ec8e723e */ /* 0x000fe200000010ff */
[----:B------:R-:W-:Y:S01]  /*20f40*/  IMAD.MOV.U32 R196, RZ, RZ, R149 ;  /* 0x000000ffffc47224 */ /* 0x000fe200078e0095 */
[----:B------:R-:W-:Y:S01]  /*20f50*/  F2FP.BF16.F32.PACK_AB R143, R235, R223 ;  /* 0x000000dfeb8f723e */ /* 0x000fe200000010ff */
[C---:B------:R-:W-:Y:S01]  /*20f60*/  FMUL.FTZ R9, R2.reuse, R205 ;  /* 0x000000cd02097220 */ /* 0x040fe20000410000 */
[----:B------:R-:W-:Y:S01]  /*20f70*/  MOV R148, R61 ;  /* 0x0000003d00947202 */ /* 0x000fe20000000f00 */
[C---:B------:R-:W-:Y:S01]  /*20f80*/  FMUL.FTZ R12, R2.reuse, R200 ;  /* 0x000000c8020c7220 */ /* 0x040fe20000410000 */
[----:B------:R-:W-:Y:S01]  /*20f90*/  MOV R3, R156 ;  /* 0x0000009c00037202 */ /* 0x000fe20000000f00 */
[C---:B------:R-:W-:Y:S01]  /*20fa0*/  FMUL.FTZ R13, R2.reuse, R201 ;  /* 0x000000c9020d7220 */ /* 0x040fe20000410000 */
[----:B------:R-:W-:Y:S01]  /*20fb0*/  MOV R162, R148 ;  /* 0x0000009400a27202 */ /* 0x000fe20000000f00 */
[C---:B------:R-:W-:Y:S01]  /*20fc0*/  FMUL.FTZ R44, R2.reuse, R184 ;  /* 0x000000b8022c7220 */ /* 0x040fe20000410000 */
[----:B------:R-:W-:Y:S01]  /*20fd0*/  F2FP.BF16.F32.PACK_AB R148, R197, R14 ;  /* 0x0000000ec594723e */ /* 0x000fe200000010ff */
[----:B------:R-:W-:Y:S01]  /*20fe0*/  FMUL.FTZ R57, R2, R181 ;  /* 0x000000b502397220 */ /* 0x000fe20000410000 */
[----:B------:R-:W-:Y:S01]  /*20ff0*/  F2FP.BF16.F32.PACK_AB R149, R210, R139 ;  /* 0x0000008bd295723e */ /* 0x000fe200000010ff */
[----:B------:R-:W-:Y:S01]  /*21000*/  IMAD.MOV.U32 R181, RZ, RZ, R30 ;  /* 0x000000ffffb57224 */ /* 0x000fe200078e001e */
[----:B------:R-:W-:Y:S01]  /*21010*/  MOV R205, R27 ;  /* 0x0000001b00cd7202 */ /* 0x000fe20000000f00 */
[C---:B------:R-:W-:Y:S01]  /*21020*/  FMUL.FTZ R28, R2.reuse, R192 ;  /* 0x000000c0021c7220 */ /* 0x040fe20000410000 */
[----:B------:R-:W-:Y:S01]  /*21030*/  MOV R184, R31 ;  /* 0x0000001f00b87202 */ /* 0x000fe20000000f00 */
[C---:B------:R-:W-:Y:S01]  /*21040*/  FMUL.FTZ R29, R2.reuse, R193 ;  /* 0x000000c1021d7220 */ /* 0x040fe20000410000 */
[C---:B------:R-:W-:Y:S01]  /*21050*/  FMUL.FTZ R60, R2.reuse, R176 ;  /* 0x000000b0023c7220 */ /* 0x040fe20000410000 */
        /* <DEDUP_REMOVED lines=20> */
[----:B------:R-:W-:Y:S01]  /*211a0*/  MOV R200, R174 ;  /* 0x000000ae00c87202 */ /* 0x000fe20000000f00 */
[C---:B------:R-:W-:Y:S01]  /*211b0*/  FMUL.FTZ R120, R2.reuse, R120 ;  /* 0x0000007802787220 */ /* 0x040fe20000410000 */
[C---:B------:R-:W-:Y:S01]  /*211c0*/  FMUL.FTZ R121, R2.reuse, R121 ;  /* 0x0000007902797220 */ /* 0x040fe20000410000 */
[C---:B------:R-:W-:Y:S01]  /*211d0*/  FMUL.FTZ R124, R2.reuse, R124 ;  /* 0x0000007c027c7220 */ /* 0x040fe20000410000 */
[----:B------:R-:W-:Y:S01]  /*211e0*/  FMUL.FTZ R125, R2, R125 ;  /* 0x0000007d027d7220 */ /* 0x000fe20000410000 */
[----:B------:R-:W-:Y:S01]  /*211f0*/  IMAD.MOV.U32 R201, RZ, RZ, R165 ;  /* 0x000000ffffc97224 */ /* 0x000fe200078e00a5 */
[----:B------:R-:W-:Y:S01]  /*21200*/  MUFU.EX2 R173, R215 ;  /* 0x000000d700ad7308 */ /* 0x000fe20000000800 */
[----:B------:R-:W-:Y:S09]  /*21210*/  FFMA.FTZ R160, R160, UR4, -R137 ;  /* 0x00000004a0a07c23 */ /* 0x000ff20008010889 */
[----:B------:R-:W-:Y:S10]  /*21220*/  MUFU.EX2 R165, R222 ;  /* 0x000000de00a57308 */ /* 0x000ff40000000800 */
[----:B------:R-:W-:Y:S10]  /*21230*/  MUFU.EX2 R174, R212 ;  /* 0x000000d400ae7308 */ /* 0x000ff40000000800 */
[----:B------:R-:W-:Y:S01]  /*21240*/  MUFU.EX2 R177, R214 ;  /* 0x000000d600b17308 */ /* 0x000fe20000000800 */
[----:B---3--:R-:W-:Y:S01]  /*21250*/  FFMA.FTZ R157, R0, R144, R141 ;  /* 0x00000090009d7223 */ /* 0x008fe2000001008d */
[----:B------:R-:W-:Y:S01]  /*21260*/  F2FP.BF16.F32.PACK_AB R141, R221, R141 ;  /* 0x0000008ddd8d723e */ /* 0x000fe200000010ff */
[----:B------:R-:W1:Y:S07]  /*21270*/  LDSM.16.MT88.4 R144, [R225+0xc000] ;  /* 0x00c00000e190783b */ /* 0x000e6e0000004200 */
[----:B------:R2:W3:Y:S10]  /*21280*/  MUFU.EX2 R0, R8 ;  /* 0x0000000800007308 */ /* 0x0004f40000000800 */
[----:B------:R-:W-:Y:S10]  /*21290*/  MUFU.EX2 R161, R161 ;  /* 0x000000a100a17308 */ /* 0x000ff40000000800 */
[----:B------:R-:W-:Y:S01]  /*212a0*/  MUFU.EX2 R162, R162 ;  /* 0x000000a200a27308 */ /* 0x000fe20000000800 */
[C---:B--2---:R-:W-:Y:S01]  /*212b0*/  FMUL.FTZ R8, R2.reuse, R204 ;  /* 0x000000cc02087220 */ /* 0x044fe20000410000 */
[----:B------:R-:W-:Y:S02]  /*212c0*/  IMAD.MOV.U32 R204, RZ, RZ, R11 ;  /* 0x000000ffffcc7224 */ /* 0x000fe400078e000b */
[----:B----4-:R-:W-:Y:S01]  /*212d0*/  FFMA.FTZ R156, R2, R150, R14 ;  /* 0x00000096029c7223 */ /* 0x010fe2000001000e */
[----:B------:R-:W-:Y:S01]  /*212e0*/  F2FP.BF16.F32.PACK_AB R150, R234, R220 ;  /* 0x000000dcea96723e */ /* 0x000fe200000010ff */
        /* <DEDUP_REMOVED lines=14> */
[----:B------:R2:W-:Y:S01]  /*213d0*/  MUFU.EX2 R182, R213 ;  /* 0x000000d500b67308 */ /* 0x0005e20000000800 */
[C---:B------:R-:W-:Y:S01]  /*213e0*/  FMUL.FTZ R62, R0.reuse, R178 ;  /* 0x000000b2003e7220 */ /* 0x040fe20000410000 */
[-C--:B-1----:R-:W-:Y:S05]  /*213f0*/  HMMA.16816.F32.BF16 R4, R140, R144.reuse, R4 ;  /* 0x000000908c04723c */ /* 0x082fea0000041804 */
[C---:B------:R-:W-:Y:S01]  /*21400*/  FMUL.FTZ R63, R0.reuse, R179 ;  /* 0x000000b3003f7220 */ /* 0x040fe20000410000 */
[C---:B------:R-:W-:Y:S02]  /*21410*/  HMMA.16816.F32.BF16 R8, R148.reuse, R144, R8 ;  /* 0x000000909408723c */ /* 0x040fe40000041808 */
[----:B------:R1:W-:Y:S03]  /*21420*/  MUFU.EX2 R179, R138 ;  /* 0x0000008a00b37308 */ /* 0x0003e60000000800 */
[C---:B------:R-:W-:Y:S01]  /*21430*/  FMUL.FTZ R74, R0.reuse, R74 ;  /* 0x0000004a004a7220 */ /* 0x040fe20000410000 */
[-C--:B------:R-:W-:Y:S01]  /*21440*/  HMMA.16816.F32.BF16 R12, R148, R146.reuse, R12 ;  /* 0x00000092940c723c */ /* 0x080fe2000004180c */
[----:B--2---:R-:W-:Y:S05]  /*21450*/  LDSM.16.MT88.4 R212, [R225+0xf800] ;  /* 0x00f80000e1d4783b */ /* 0x004fea0000004200 */
[----:B------:R-:W-:Y:S01]  /*21460*/  MUFU.EX2 R176, R176 ;  /* 0x000000b000b07308 */ /* 0x000fe20000000800 */
[C---:B------:R-:W-:Y:S01]  /*21470*/  FMUL.FTZ R75, R0.reuse, R75 ;  /* 0x0000004b004b7220 */ /* 0x040fe20000410000 */
[C---:B------:R-:W-:Y:S01]  /*21480*/  HMMA.16816.F32.BF16 R16, R140.reuse, R146, R16 ;  /* 0x000000928c10723c */ /* 0x040fe20000041810 */
[----:B------:R-:W2:Y:S03]  /*21490*/  LDSM.16.MT88.4 R144, [R226+0xc000] ;  /* 0x00c00000e290783b */ /* 0x000ea60000004200 */
[C---:B------:R-:W-:Y:S01]  /*214a0*/  FMUL.FTZ R78, R0.reuse, R78 ;  /* 0x0000004e004e7220 */ /* 0x040fe20000410000 */
[C---:B------:R-:W-:Y:S01]  /*214b0*/  FMUL.FTZ R79, R0.reuse, R79 ;  /* 0x0000004f004f7220 */ /* 0x040fe20000410000 */
[C---:B------:R-:W-:Y:S02]  /*214c0*/  FMUL.FTZ R90, R0.reuse, R90 ;  /* 0x0000005a005a7220 */ /* 0x040fe40000410000 */
[----:B------:R-:W3:Y:S03]  /*214d0*/  MUFU.EX2 R201, R201 ;  /* 0x000000c900c97308 */ /* 0x000ee60000000800 */
[C---:B------:R-:W-:Y:S01]  /*214e0*/  FMUL.FTZ R91, R0.reuse, R91 ;  /* 0x0000005b005b7220 */ /* 0x040fe20000410000 */
[C---:B------:R-:W-:Y:S01]  /*214f0*/  FMUL.FTZ R94, R0.reuse, R94 ;  /* 0x0000005e005e7220 */ /* 0x040fe20000410000 */
[----:B-1----:R-:W4:Y:S01]  /*21500*/  LDL.LU R138, [R1+0x38] ;  /* 0x00003800018a7983 */ /* 0x002f220000300800 */
        /* <DEDUP_REMOVED lines=9> */
[----:B------:R-:W-:Y:S01]  /*215a0*/  FFMA.FTZ R178, R192, UR4, -R137 ;  /* 0x00000004c0b27c23 */ /* 0x000fe20008010889 */
[----:B------:R-:W-:Y:S01]  /*215b0*/  MOV R207, R180 ;  /* 0x000000b400cf7202 */ /* 0x000fe20000000f00 */
[----:B------:R-:W-:Y:S01]  /*215c0*/  IMAD.MOV.U32 R2, RZ, RZ, R181 ;  /* 0x000000ffff027224 */ /* 0x000fe200078e00b5 */
[----:B------:R-:W-:Y:S01]  /*215d0*/  MOV R180, R175 ;  /* 0x000000af00b47202 */ /* 0x000fe20000000f00 */
[----:B------:R-:W-:Y:S01]  /*215e0*/  IMAD.MOV.U32 R206, RZ, RZ, R184 ;  /* 0x000000ffffce7224 */ /* 0x000fe200078e00b8 */
[----:B------:R-:W-:Y:S01]  /*215f0*/  MUFU.EX2 R175, R208 ;  /* 0x000000d000af7308 */ /* 0x000fe20000000800 */
[----:B------:R-:W-:Y:S01]  /*21600*/  FFMA.FTZ R2, R2, UR4, -R137 ;  /* 0x0000000402027c23 */ /* 0x000fe20008010889 */
[----:B------:R-:W-:Y:S01]  /*21610*/  IMAD.MOV.U32 R184, RZ, RZ, R188 ;  /* 0x000000ffffb87224 */ /* 0x000fe200078e00bc */
[----:B------:R-:W-:Y:S01]  /*21620*/  MOV R181, R189 ;  /* 0x000000bd00b57202 */ /* 0x000fe20000000f00 */
[----:B------:R-:W-:Y:S01]  /*21630*/  IMAD.MOV.U32 R189, RZ, RZ, R200 ;  /* 0x000000ffffbd7224 */ /* 0x000fe200078e00c8 */
[----:B------:R-:W-:Y:S01]  /*21640*/  MOV R200, R153 ;  /* 0x0000009900c87202 */ /* 0x000fe20000000f00 */
[----:B------:R-:W-:Y:S01]  /*21650*/  IMAD.MOV.U32 R202, RZ, RZ, R207 ;  /* 0x000000ffffca7224 */ /* 0x000fe200078e00cf */
[----:B------:R-:W-:Y:S03]  /*21660*/  MOV R153, R231 ;  /* 0x000000e700997202 */ /* 0x000fe60000000f00 */
[----:B------:R-:W-:Y:S01]  /*21670*/  MUFU.EX2 R198, R178 ;  /* 0x000000b200c67308 */ /* 0x000fe20000000800 */
[----:B------:R-:W-:Y:S01]  /*21680*/  MOV R207, R206 ;  /* 0x000000ce00cf7202 */ /* 0x000fe20000000f00 */
[----:B------:R-:W-:Y:S01]  /*21690*/  IMAD.MOV.U32 R206, RZ, RZ, R181 ;  /* 0x000000ffffce7224 */ /* 0x000fe200078e00b5 */
[----:B------:R-:W-:Y:S01]  /*216a0*/  MOV R188, R196 ;  /* 0x000000c400bc7202 */ /* 0x000fe20000000f00 */
[----:B------:R-:W-:Y:S02]  /*216b0*/  IMAD.MOV.U32 R196, RZ, RZ, R3 ;  /* 0x000000ffffc47224 */ /* 0x000fe400078e0003 */
[----:B------:R-:W-:Y:S04]  /*216c0*/  IMAD.MOV.U32 R3, RZ, RZ, R172 ;  /* 0x000000ffff037224 */ /* 0x000fe800078e00ac */
[----:B------:R-:W-:Y:S01]  /*216d0*/  MUFU.EX2 R172, R211 ;  /* 0x000000d300ac7308 */ /* 0x000fe20000000800 */
[-C--:B--2---:R-:W-:Y:S03]  /*216e0*/  HMMA.16816.F32.BF16 R20, R140, R144.reuse, R20 ;  /* 0x000000908c14723c */ /* 0x084fe60000041814 */
[--C-:B------:R-:W-:Y:S01]  /*216f0*/  FFMA.FTZ R3, R3, UR4, -R137.reuse ;  /* 0x0000000403037c23 */ /* 0x100fe20008010889 */
[----:B------:R-:W-:Y:S01]  /*21700*/  MOV R181, R196 ;  /* 0x000000c400b57202 */ /* 0x000fe20000000f00 */
[----:B------:R-:W-:Y:S01]  /*21710*/  IMAD.MOV.U32 R196, RZ, RZ, R200 ;  /* 0x000000ffffc47224 */ /* 0x000fe200078e00c8 */
[C---:B------:R-:W-:Y:S03]  /*21720*/  HMMA.16816.F32.BF16 R24, R148.reuse, R144, R24 ;  /* 0x000000909418723c */ /* 0x040fe60000041818 */
[----:B------:R-:W-:Y:S02]  /*21730*/  MUFU.EX2 R231, R209 ;  /* 0x000000d100e77308 */ /* 0x000fe40000000800 */
[----:B------:R-:W-:Y:S01]  /*21740*/  MOV R200, R205 ;  /* 0x000000cd00c87202 */ /* 0x000fe20000000f00 */
[-C--:B------:R-:W-:Y:S07]  /*21750*/  HMMA.16816.F32.BF16 R28, R148, R146.reuse, R28 ;  /* 0x00000092941c723c */ /* 0x080fee000004181c */
[----:B------:R-:W-:Y:S01]  /*21760*/  MUFU.EX2 R192, R153 ;  /* 0x0000009900c07308 */ /* 0x000fe20000000800 */
[----:B------:R-:W-:Y:S01]  /*21770*/  IMAD.MOV.U32 R205, RZ, RZ, R204 ;  /* 0x000000ffffcd7224 */ /* 0x000fe200078e00cc */
[C---:B------:R-:W-:Y:S01]  /*21780*/  HMMA.16816.F32.BF16 R32, R140.reuse, R146, R32 ;  /* 0x000000928c20723c */ /* 0x040fe20000041820 */
[----:B------:R-:W1:Y:S07]  /*21790*/  LDSM.16.MT88.4 R144, [R228+0xc000] ;  /* 0x00c00000e490783b */ /* 0x000e6e0000004200 */
[----:B------:R-:W-:Y:S03]  /*217a0*/  MUFU.EX2 R194, R3 ;  /* 0x0000000300c27308 */ /* 0x000fe60000000800 */
[----:B------:R-:W-:Y:S01]  /*217b0*/  MOV R204, R163 ;  /* 0x000000a300cc7202 */ /* 0x000fe20000000f00 */
[----:B------:R-:W-:Y:S01]  /*217c0*/  IMAD.MOV.U32 R163, RZ, RZ, R166 ;  /* 0x000000ffffa37224 */ /* 0x000fe200078e00a6 */
[----:B------:R-:W-:Y:S01]  /*217d0*/  MOV R166, R171 ;  /* 0x000000ab00a67202 */ /* 0x000fe20000000f00 */
[----:B------:R-:W-:Y:S01]  /*217e0*/  IMAD.MOV.U32 R171, RZ, RZ, R170 ;  /* 0x000000ffffab7224 */ /* 0x000fe200078e00aa */
[----:B------:R-:W-:Y:S03]  /*217f0*/  MOV R170, R164 ;  /* 0x000000a400aa7202 */ /* 0x000fe60000000f00 */
[----:B------:R-:W-:Y:S10]  /*21800*/  MUFU.EX2 R195, R188 ;  /* 0x000000bc00c37308 */ /* 0x000ff40000000800 */
[----:B------:R2:W-:Y:S02]  /*21810*/  MUFU.EX2 R164, R2 ;  /* 0x0000000200a47308 */ /* 0x0005e40000000800 */
[--C-:B--2---:R-:W-:Y:S01]  /*21820*/  FFMA.FTZ R2, R207, UR4, -R137.reuse ;  /* 0x00000004cf027c23 */ /* 0x104fe20008010889 */
[----:B------:R-:W-:Y:S01]  /*21830*/  IMAD.MOV.U32 R207, RZ, RZ, R206 ;  /* 0x000000ffffcf7224 */ /* 0x000fe200078e00ce */
[----:B------:R-:W-:Y:S01]  /*21840*/  MOV R206, R196 ;  /* 0x000000c400ce7202 */ /* 0x000fe20000000f00 */
[-C--:B-1----:R-:W-:Y:S03]  /*21850*/  HMMA.16816.F32.BF16 R36, R140, R144.reuse, R36 ;  /* 0x000000908c24723c */ /* 0x082fe60000041824 */
[----:B------:R-:W-:Y:S01]  /*21860*/  IMAD.MOV.U32 R196, RZ, RZ, R200 ;  /* 0x000000ffffc47224 */ /* 0x000fe200078e00c8 */
[----:B------:R-:W-:Y:S01]  /*21870*/  MOV R200, R205 ;  /* 0x000000cd00c87202 */ /* 0x000fe20000000f00 */
[----:B------:R-:W-:Y:S01]  /*21880*/  IMAD.MOV.U32 R205, RZ, RZ, R204 ;  /* 0x000000ffffcd7224 */ /* 0x000fe200078e00cc */
[C---:B------:R-:W-:Y:S02]  /*21890*/  HMMA.16816.F32.BF16 R40, R148.reuse, R144, R40 ;  /* 0x000000909428723c */ /* 0x040fe40000041828 */
[----:B------:R-:W-:Y:S03]  /*218a0*/  MUFU.EX2 R199, R200 ;  /* 0x000000c800c77308 */ /* 0x000fe60000000800 */
[----:B------:R-:W-:Y:S01]  /*218b0*/  MOV R204, R163 ;  /* 0x000000a300cc7202 */ /* 0x000fe20000000f00 */
[-C--:B------:R-:W-:Y:S06]  /*218c0*/  HMMA.16816.F32.BF16 R44, R148, R146.reuse, R44 ;  /* 0x00000092942c723c */ /* 0x080fec000004182c */
[----:B------:R-:W-:Y:S01]  /*218d0*/  MUFU.EX2 R200, R170 ;  /* 0x000000aa00c87308 */ /* 0x000fe20000000800 */
[----:B------:R-:W-:Y:S01]  /*218e0*/  IMAD.MOV.U32 R163, RZ, RZ, R166 ;  /* 0x000000ffffa37224 */ /* 0x000fe200078e00a6 */
[C---:B------:R-:W-:Y:S01]  /*218f0*/  HMMA.16816.F32.BF16 R48, R140.reuse, R146, R48 ;  /* 0x000000928c30723c */ /* 0x040fe20000041830 */
[----:B------:R-:W1:Y:S07]  /*21900*/  LDSM.16.MT88.4 R144, [R227+0xc000] ;  /* 0x00c00000e390783b */ /* 0x000e6e0000004200 */
[----:B------:R2:W-:Y:S03]  /*21910*/  MUFU.EX2 R166, R2 ;  /* 0x0000000200a67308 */ /* 0x0005e60000000800 */
[--C-:B--2---:R-:W-:Y:S07]  /*21920*/  FFMA.FTZ R2, R202, UR4, -R137.reuse ;  /* 0x00000004ca027c23 */ /* 0x104fee0008010889 */
[----:B------:R-:W-:Y:S10]  /*21930*/  MUFU.EX2 R202, R205 ;  /* 0x000000cd00ca7308 */ /* 0x000ff40000000800 */
[----:B------:R2:W-:Y:S01]  /*21940*/  MUFU.EX2 R183, R2 ;  /* 0x0000000200b77308 */ /* 0x0005e20000000800 */
[-C--:B-1----:R-:W-:Y:S06]  /*21950*/  HMMA.16816.F32.BF16 R52, R140, R144.reuse, R52 ;  /* 0x000000908c34723c */ /* 0x082fec0000041834 */
[C---:B------:R-:W-:Y:S05]  /*21960*/  HMMA.16816.F32.BF16 R56, R148.reuse, R144, R56 ;  /* 0x000000909438723c */ /* 0x040fea0000041838 */
[--C-:B--2---:R-:W-:Y:S01]  /*21970*/  FFMA.FTZ R2, R207, UR4, -R137.reuse ;  /* 0x00000004cf027c23 */ /* 0x104fe20008010889 */
[-C--:B------:R-:W-:Y:S05]  /*21980*/  HMMA.16816.F32.BF16 R60, R148, R146.reuse, R60 ;  /* 0x00000092943c723c */ /* 0x080fea000004183c */
[----:B------:R-:W-:Y:S01]  /*21990*/  MOV R207, R196 ;  /* 0x000000c400cf7202 */ /* 0x000fe20000000f00 */
[C---:B------:R-:W-:Y:S01]  /*219a0*/  HMMA.16816.F32.BF16 R64, R140.reuse, R146, R64 ;  /* 0x000000928c40723c */ /* 0x040fe20000041840 */
[----:B------:R-:W1:Y:S04]  /*219b0*/  LDSM.16.MT88.4 R144, [R225+0xe000] ;  /* 0x00e00000e190783b */ /* 0x000e680000004200 */
[----:B------:R-:W-:Y:S01]  /*219c0*/  IMAD.MOV.U32 R196, RZ, RZ, R168 ;  /* 0x000000ffffc47224 */ /* 0x000fe200078e00a8 */
[----:B------:R-:W-:Y:S02]  /*219d0*/  MOV R168, R230 ;  /* 0x000000e600a87202 */ /* 0x000fe40000000f00 */
[----:B------:R2:W-:Y:S10]  /*219e0*/  MUFU.EX2 R230, R2 ;  /* 0x0000000200e67308 */ /* 0x0005f40000000800 */
[----:B------:R-:W-:Y:S01]  /*219f0*/  MUFU.EX2 R168, R168 ;  /* 0x000000a800a87308 */ /* 0x000fe20000000800 */
[--C-:B--2---:R-:W-:Y:S01]  /*21a00*/  FFMA.FTZ R2, R181, UR4, -R137.reuse ;  /* 0x00000004b5027c23 */ /* 0x104fe20008010889 */
[----:B------:R-:W-:Y:S01]  /*21a10*/  MOV R181, R180 ;  /* 0x000000b400b57202 */ /* 0x000fe20000000f00 */
[----:B------:R-:W-:Y:S01]  /*21a20*/  FFMA.FTZ R180, R136, UR4, -R137 ;  /* 0x0000000488b47c23 */ /* 0x000fe20008010889 */
[----:B------:R-:W-:Y:S06]  /*21a30*/  FADD.FTZ R136, R219, R152 ;  /* 0x00000098db887221 */ /* 0x000fec0000010000 */
[----:B------:R-:W2:Y:S10]  /*21a40*/  MUFU.EX2 R190, R181 ;  /* 0x000000b500be7308 */ /* 0x000eb40000000800 */
[----:B------:R-:W-:Y:S01]  /*21a50*/  MUFU.EX2 R181, R189 ;  /* 0x000000bd00b57308 */ /* 0x000fe20000000800 */
[-C--:B-1----:R-:W-:Y:S09]  /*21a60*/  HMMA.16816.F32.BF16 R68, R140, R144.reuse, R68 ;  /* 0x000000908c44723c */ /* 0x082ff20000041844 */
[----:B------:R-:W-:Y:S01]  /*21a70*/  MUFU.EX2 R189, R193 ;  /* 0x000000c100bd7308 */ /* 0x000fe20000000800 */
[C---:B------:R-:W-:Y:S06]  /*21a80*/  HMMA.16816.F32.BF16 R72, R148.reuse, R144, R72 ;  /* 0x000000909448723c */ /* 0x040fec0000041848 */
[-C--:B------:R-:W-:Y:S03]  /*21a90*/  HMMA.16816.F32.BF16 R76, R148, R146.reuse, R76 ;  /* 0x00000092944c723c */ /* 0x080fe6000004184c */
[----:B------:R1:W-:Y:S03]  /*21aa0*/  MUFU.EX2 R193, R2 ;  /* 0x0000000200c17308 */ /* 0x0003e60000000800 */
[C---:B------:R-:W-:Y:S01]  /*21ab0*/  HMMA.16816.F32.BF16 R80, R140.reuse, R146, R80 ;  /* 0x000000928c50723c */ /* 0x040fe20000041850 */
[----:B------:R-:W3:Y:S04]  /*21ac0*/  LDSM.16.MT88.4 R144, [R226+0xe000] ;  /* 0x00e00000e290783b */ /* 0x000ee80000004200 */
[----:B-1----:R-:W-:Y:S06]  /*21ad0*/  FADD.FTZ R2, R221, R157 ;  /* 0x0000009ddd027221 */ /* 0x002fec0000010000 */
[----:B------:R-:W-:Y:S01]  /*21ae0*/  FADD.FTZ R157, R223, R2 ;  /* 0x00000002df9d7221 */ /* 0x000fe20000010000 */
[-C--:B---3--:R-:W-:Y:S06]  /*21af0*/  HMMA.16816.F32.BF16 R84, R140, R144.reuse, R84 ;  /* 0x000000908c54723c */ /* 0x088fec0000041854 */
[C---:B------:R-:W-:Y:S06]  /*21b00*/  HMMA.16816.F32.BF16 R88, R148.reuse, R144, R88 ;  /* 0x000000909458723c */ /* 0x040fec0000041858 */
[-C--:B------:R-:W-:Y:S06]  /*21b10*/  HMMA.16816.F32.BF16 R92, R148, R146.reuse, R92 ;  /* 0x00000092945c723c */ /* 0x080fec000004185c */
[C---:B------:R-:W-:Y:S01]  /*21b20*/  HMMA.16816.F32.BF16 R96, R140.reuse, R146, R96 ;  /* 0x000000928c60723c */ /* 0x040fe20000041860 */
[----:B------:R-:W1:Y:S04]  /*21b30*/  LDSM.16.MT88.4 R144, [R228+0xe000] ;  /* 0x00e00000e490783b */ /* 0x000e680000004200 */
[----:B----4-:R-:W-:Y:S01]  /*21b40*/  FFMA.FTZ R139, R0, R138, R139 ;  /* 0x0000008a008b7223 */ /* 0x010fe2000001008b */
[--C-:B------:R-:W-:Y:S01]  /*21b50*/  FFMA.FTZ R138, R207, UR4, -R137.reuse ;  /* 0x00000004cf8a7c23 */ /* 0x100fe20008010889 */
[----:B------:R-:W-:Y:S01]  /*21b60*/  FFMA.FTZ R0, R184, UR4, -R137 ;  /* 0x00000004b8007c23 */ /* 0x000fe20008010889 */
[----:B------:R-:W-:Y:S03]  /*21b70*/  F2FP.BF16.F32.PACK_AB R137, R201, R224 ;  /* 0x000000e0c989723e */ /* 0x000fe600000010ff */
[----:B------:R-:W-:Y:S01]  /*21b80*/  FADD.FTZ R3, R210, R139 ;  /* 0x0000008bd2037221 */ /* 0x000fe20000010000 */
[----:B--2---:R-:W-:Y:S01]  /*21b90*/  F2FP.BF16.F32.PACK_AB R139, R190, R232 ;  /* 0x000000e8be8b723e */ /* 0x004fe200000010ff */
[----:B------:R-:W-:Y:S01]  /*21ba0*/  LDSM.16.MT88.4 R208, [R227+0xd800] ;  /* 0x00d80000e3d0783b */ /* 0x000fe20000004200 */
[----:B------:R-:W-:Y:S01]  /*21bb0*/  MOV R184, R196 ;  /* 0x000000c400b87202 */ /* 0x000fe20000000f00 */
[----:B------:R-:W-:Y:S02]  /*21bc0*/  IMAD.MOV.U32 R196, RZ, RZ, R155 ;  /* 0x000000ffffc47224 */ /* 0x000fe400078e009b */
[----:B------:R-:W-:Y:S01]  /*21bd0*/  FADD.FTZ R2, R217, R3 ;  /* 0x00000003d9027221 */ /* 0x000fe20000010000 */
[----:B------:R-:W-:Y:S01]  /*21be0*/  IMAD.MOV.U32 R207, RZ, RZ, R206 ;  /* 0x000000ffffcf7224 */ /* 0x000fe200078e00ce */
[----:B------:R2:W-:Y:S01]  /*21bf0*/  MUFU.EX2 R188, R0 ;  /* 0x0000000000bc7308 */ /* 0x0005e20000000800 */
[----:B------:R-:W-:Y:S01]  /*21c00*/  IMAD.MOV.U32 R206, RZ, RZ, R197 ;  /* 0x000000ffffce7224 */ /* 0x000fe200078e00c5 */
[----:B------:R-:W-:Y:S01]  /*21c10*/  MOV R197, R154 ;  /* 0x0000009a00c57202 */ /* 0x000fe20000000f00 */
[----:B------:R-:W-:Y:S01]  /*21c20*/  FADD.FTZ R2, R218, R2 ;  /* 0x00000002da027221 */ /* 0x000fe20000010000 */
[----:B------:R-:W-:Y:S03]  /*21c30*/  LDSM.16.MT88.4 R152, [R225+0xd000] ;  /* 0x00d00000e198783b */ /* 0x000fe60000004200 */
[----:B------:R-:W-:Y:S03]  /*21c40*/  FADD.FTZ R2, R164, R2 ;  /* 0x00000002a4027221 */ /* 0x000fe60000010000 */
[----:B------:R-:W3:Y:S01]  /*21c50*/  MUFU.EX2 R203, R196 ;  /* 0x000000c400cb7308 */ /* 0x000ee20000000800 */
[----:B------:R-:W-:Y:S01]  /*21c60*/  FADD.FTZ R2, R166, R2 ;  /* 0x00000002a6027221 */ /* 0x000fe20000010000 */
[----:B------:R-:W-:Y:S01]  /*21c70*/  LDSM.16.MT88.4 R216, [R226+0xf800] ;  /* 0x00f80000e2d8783b */ /* 0x000fe20000004200 */
[-C--:B-1----:R-:W-:Y:S07]  /*21c80*/  HMMA.16816.F32.BF16 R100, R140, R144.reuse, R100 ;  /* 0x000000908c64723c */ /* 0x082fee0000041864 */
[----:B------:R-:W-:Y:S01]  /*21c90*/  MUFU.EX2 R196, R169 ;  /* 0x000000a900c47308 */ /* 0x000fe20000000800 */
[----:B--2---:R-:W-:Y:S03]  /*21ca0*/  FADD.FTZ R0, R206, R156 ;  /* 0x0000009cce007221 */ /* 0x004fe60000010000 */
[----:B------:R-:W-:Y:S01]  /*21cb0*/  FADD.FTZ R156, R185, R136 ;  /* 0x00000088b99c7221 */ /* 0x000fe20000010000 */
[----:B------:R-:W-:Y:S01]  /*21cc0*/  F2FP.BF16.F32.PACK_AB R136, R161, R229 ;  /* 0x000000e5a188723e */ /* 0x000fe200000010ff */
[C---:B------:R-:W-:Y:S04]  /*21cd0*/  HMMA.16816.F32.BF16 R104, R148.reuse, R144, R104 ;  /* 0x000000909468723c */ /* 0x040fe80000041868 */
[----:B------:R-:W1:Y:S01]  /*21ce0*/  MUFU.EX2 R191, R207 ;  /* 0x000000cf00bf7308 */ /* 0x000e620000000800 */
[----:B------:R-:W-:Y:S01]  /*21cf0*/  IMAD.MOV.U32 R185, RZ, RZ, R158 ;  /* 0x000000ffffb97224 */ /* 0x000fe200078e009e */
[-C--:B------:R-:W-:Y:S05]  /*21d00*/  HMMA.16816.F32.BF16 R108, R148, R146.reuse, R108 ;  /* 0x00000092946c723c */ /* 0x080fea000004186c */
[----:B------:R-:W-:Y:S01]  /*21d10*/  FADD.FTZ R158, R220, R0 ;  /* 0x00000000dc9e7221 */ /* 0x000fe20000010000 */
[C---:B------:R-:W-:Y:S01]  /*21d20*/  HMMA.16816.F32.BF16 R112, R140.reuse, R146, R112 ;  /* 0x000000928c70723c */ /* 0x040fe20000041870 */
[----:B------:R-:W2:Y:S01]  /*21d30*/  LDSM.16.MT88.4 R144, [R227+0xe000] ;  /* 0x00e00000e390783b */ /* 0x000ea20000004200 */
[----:B------:R-:W-:Y:S03]  /*21d40*/  MUFU.EX2 R0, R197 ;  /* 0x000000c500007308 */ /* 0x000fe60000000800 */
[----:B------:R-:W-:Y:S01]  /*21d50*/  FADD.FTZ R3, R234, R158 ;  /* 0x0000009eea037221 */ /* 0x000fe20000010000 */
[----:B---3--:R-:W-:Y:S03]  /*21d60*/  MOV R178, R203 ;  /* 0x000000cb00b27202 */ /* 0x008fe60000000f00 */
[----:B------:R-:W-:Y:S03]  /*21d70*/  LDSM.16.MT88.4 R220, [R228+0xf800] ;  /* 0x00f80000e4dc783b */ /* 0x000fe60000004200 */
[----:B------:R1:W3:Y:S01]  /*21d80*/  MUFU.EX2 R186, R138 ;  /* 0x0000008a00ba7308 */ /* 0x0002e20000000800 */
[----:B------:R-:W-:Y:S04]  /*21d90*/  FADD.FTZ R3, R172, R3 ;  /* 0x00000003ac037221 */ /* 0x000fe80000010000 */
[----:B------:R-:W-:Y:S05]  /*21da0*/  FADD.FTZ R3, R175, R3 ;  /* 0x00000003af037221 */ /* 0x000fea0000010000 */
[----:B------:R-:W-:Y:S01]  /*21db0*/  MUFU.EX2 R187, R185 ;  /* 0x000000b900bb7308 */ /* 0x000fe20000000800 */
[----:B------:R-:W-:Y:S04]  /*21dc0*/  FADD.FTZ R3, R179, R3 ;  /* 0x00000003b3037221 */ /* 0x000fe80000010000 */
[----:B------:R-:W-:Y:S05]  /*21dd0*/  FADD.FTZ R3, R231, R3 ;  /* 0x00000003e7037221 */ /* 0x000fea0000010000 */
[----:B------:R-:W-:Y:S01]  /*21de0*/  MUFU.EX2 R185, R184 ;  /* 0x000000b800b97308 */ /* 0x000fe20000000800 */
[----:B-1----:R-:W-:Y:S09]  /*21df0*/  F2FP.BF16.F32.PACK_AB R138, R191, R192 ;  /* 0x000000c0bf8a723e */ /* 0x002ff200000010ff */
[----:B------:R-:W-:Y:S01]  /*21e00*/  MUFU.EX2 R184, R163 ;  /* 0x000000a300b87308 */ /* 0x000fe20000000800 */
[-C--:B--2---:R-:W-:Y:S09]  /*21e10*/  HMMA.16816.F32.BF16 R116, R140, R144.reuse, R116 ;  /* 0x000000908c74723c */ /* 0x084ff20000041874 */
[----:B------:R1:W2:Y:S01]  /*21e20*/  MUFU.EX2 R163, R171 ;  /* 0x000000ab00a37308 */ /* 0x0002a20000000800 */
[C---:B------:R-:W-:Y:S09]  /*21e30*/  HMMA.16816.F32.BF16 R120, R148.reuse, R144, R120 ;  /* 0x000000909478723c */ /* 0x040ff20000041878 */
[----:B------:R-:W-:Y:S01]  /*21e40*/  MUFU.EX2 R197, R204 ;  /* 0x000000cc00c57308 */ /* 0x000fe20000000800 */
[-C--:B------:R-:W-:Y:S01]  /*21e50*/  HMMA.16816.F32.BF16 R124, R148, R146.reuse, R124 ;  /* 0x00000092947c723c */ /* 0x080fe2000004187c */
[----:B------:R-:W4:Y:S02]  /*21e60*/  LDSM.16.MT88.4 R148, [R225+0xc800] ;  /* 0x00c80000e194783b */ /* 0x000f240000004200 */
[----:B------:R-:W-:Y:S03]  /*21e70*/  F2FP.BF16.F32.PACK_AB R144, R175, R172 ;  /* 0x000000acaf90723e */ /* 0x000fe600000010ff */
        /* <DEDUP_REMOVED lines=8> */
[----:B------:R-:W-:Y:S03]  /*21f00*/  F2FP.BF16.F32.PACK_AB R147, R230, R183 ;  /* 0x000000b7e693723e */ /* 0x000fe600000010ff */
[-C--:B----4-:R-:W-:Y:S06]  /*21f10*/  HMMA.16816.F32.BF16 R4, R140, R148.reuse, R4 ;  /* 0x000000948c04723c */ /* 0x090fec0000041804 */
[C---:B------:R-:W-:Y:S06]  /*21f20*/  HMMA.16816.F32.BF16 R8, R144.reuse, R148, R8 ;  /* 0x000000949008723c */ /* 0x040fec0000041808 */
[-C--:B------:R-:W-:Y:S06]  /*21f30*/  HMMA.16816.F32.BF16 R12, R144, R150.reuse, R12 ;  /* 0x00000096900c723c */ /* 0x080fec000004180c */
[C---:B------:R-:W-:Y:S01]  /*21f40*/  HMMA.16816.F32.BF16 R16, R140.reuse, R150, R16 ;  /* 0x000000968c10723c */ /* 0x040fe20000041810 */
[----:B------:R-:W4:Y:S05]  /*21f50*/  LDSM.16.MT88.4 R148, [R226+0xc800] ;  /* 0x00c80000e294783b */ /* 0x000f2a0000004200 */
        /* <DEDUP_REMOVED lines=32> */
[-C--:B------:R-:W-:Y:S01]  /*22160*/  HMMA.16816.F32.BF16 R124, R144, R150.reuse, R124 ;  /* 0x00000096907c723c */ /* 0x080fe2000004187c */
[----:B------:R-:W4:Y:S05]  /*22170*/  LDSM.16.MT88.4 R144, [R226+0xd000] ;  /* 0x00d00000e290783b */ /* 0x000f2a0000004200 */
[----:B------:R-:W-:Y:S03]  /*22180*/  HMMA.16816.F32.BF16 R128, R140, R150, R128 ;  /* 0x000000968c80723c */ /* 0x000fe60000041880 */
[----:B------:R-:W1:Y:S03]  /*22190*/  LDSM.16.MT88.4 R148, [R228+0xd000] ;  /* 0x00d00000e494783b */ /* 0x000e660000004200 */
[-C--:B------:R-:W-:Y:S05]  /*221a0*/  HMMA.16816.F32.BF16 R4, R136, R152.reuse, R4 ;  /* 0x000000988804723c */ /* 0x080fea0000041804 */
[----:B------:R-:W-:Y:S02]  /*221b0*/  F2FP.BF16.F32.PACK_AB R142, R189, R162 ;  /* 0x000000a2bd8e723e */ /* 0x000fe400000010ff */
[----:B------:R-:W-:Y:S04]  /*221c0*/  F2FP.BF16.F32.PACK_AB R140, R195, R181 ;  /* 0x000000b5c38c723e */ /* 0x000fe800000010ff */
[----:B---3--:R-:W-:Y:S02]  /*221d0*/  F2FP.BF16.F32.PACK_AB R141, R194, R186 ;  /* 0x000000bac28d723e */ /* 0x008fe400000010ff */
[----:B------:R-:W-:Y:S07]  /*221e0*/  F2FP.BF16.F32.PACK_AB R143, R188, R193 ;  /* 0x000000c1bc8f723e */ /* 0x000fee00000010ff */
        /* <DEDUP_REMOVED lines=25> */
[C---:B------:R-:W-:Y:S01]  /*22380*/  HMMA.16816.F32.BF16 R88, R140.reuse, R148, R88 ;  /* 0x000000948c58723c */ /* 0x040fe20000041858 */
[----:B------:R1:W-:Y:S05]  /*22390*/  MUFU.EX2 R149, R159 ;  /* 0x0000009f00957308 */ /* 0x0003ea0000000800 */
[-C--:B------:R-:W-:Y:S05]  /*223a0*/  HMMA.16816.F32.BF16 R92, R140, R150.reuse, R92 ;  /* 0x000000968c5c723c */ /* 0x080fea000004185c */
[----:B------:R-:W-:Y:S01]  /*223b0*/  FADD.FTZ R148, R236, R156 ;  /* 0x0000009cec947221 */ /* 0x000fe20000010000 */
[C---:B------:R-:W-:Y:S01]  /*223c0*/  HMMA.16816.F32.BF16 R96, R136.reuse, R150, R96 ;  /* 0x000000968860723c */ /* 0x040fe20000041860 */
[----:B------:R2:W5:Y:S04]  /*223d0*/  LDL.LU R236, [R1+0xb0] ;  /* 0x0000b00001ec7983 */ /* 0x0005680000300800 */
[----:B------:R-:W-:Y:S01]  /*223e0*/  MOV R156, R161 ;  /* 0x000000a1009c7202 */ /* 0x000fe20000000f00 */
[-C--:B---3--:R-:W-:Y:S05]  /*223f0*/  HMMA.16816.F32.BF16 R100, R136, R152.reuse, R100 ;  /* 0x000000988864723c */ /* 0x088fea0000041864 */
[----:B------:R-:W-:Y:S01]  /*22400*/  IMAD.MOV.U32 R151, RZ, RZ, R162 ;  /* 0x000000ffff977224 */ /* 0x000fe200078e00a2 */
[C---:B------:R-:W-:Y:S01]  /*22410*/  HMMA.16816.F32.BF16 R104, R140.reuse, R152, R104 ;  /* 0x000000988c68723c */ /* 0x040fe20000041868 */
[----:B------:R3:W3:Y:S04]  /*22420*/  MUFU.EX2 R152, R160 ;  /* 0x000000a000987308 */ /* 0x0006e80000000800 */
[----:B------:R-:W-:Y:S01]  /*22430*/  MOV R150, R168 ;  /* 0x000000a800967202 */ /* 0x000fe20000000f00 */
[-C--:B------:R-:W-:Y:S01]  /*22440*/  HMMA.16816.F32.BF16 R108, R140, R154.reuse, R108 ;  /* 0x0000009a8c6c723c */ /* 0x080fe2000004186c */
[----:B------:R-:W3:Y:S04]  /*22450*/  LDSM.16.MT88.4 R168, [R225+0xd800] ;  /* 0x00d80000e1a8783b */ /* 0x000ee80000004200 */
[----:B-1----:R-:W-:Y:S01]  /*22460*/  IMAD.MOV.U32 R159, RZ, RZ, R0 ;  /* 0x000000ffff9f7224 */ /* 0x002fe200078e0000 */
[C---:B------:R-:W-:Y:S05]  /*22470*/  HMMA.16816.F32.BF16 R112, R136.reuse, R154, R112 ;  /* 0x0000009a8870723c */ /* 0x040fea0000041870 */
[----:B------:R-:W-:Y:S01]  /*22480*/  FADD.FTZ R0, R235, R157 ;  /* 0x0000009deb007221 */ /* 0x000fe20000010000 */
[-C--:B----4-:R-:W-:Y:S01]  /*22490*/  HMMA.16816.F32.BF16 R116, R136, R144.reuse, R116 ;  /* 0x000000908874723c */ /* 0x090fe20000041874 */
[----:B------:R4:W5:Y:S04]  /*224a0*/  LDL.LU R235, [R1+0xac] ;  /* 0x0000ac0001eb7983 */ /* 0x0009680000300800 */
[----:B--2---:R-:W-:Y:S01]  /*224b0*/  MOV R157, R163 ;  /* 0x000000a3009d7202 */ /* 0x004fe20000000f00 */
[C---:B------:R-:W-:Y:S01]  /*224c0*/  HMMA.16816.F32.BF16 R120, R140.reuse, R144, R120 ;  /* 0x000000908c78723c */ /* 0x040fe20000041878 */
[----:B---3--:R-:W1:Y:S04]  /*224d0*/  LDSM.16.MT88.4 R160, [R226+0xd800] ;  /* 0x00d80000e2a0783b */ /* 0x008e680000004200 */
[----:B------:R-:W-:Y:S01]  /*224e0*/  FADD.FTZ R148, R165, R148 ;  /* 0x00000094a5947221 */ /* 0x000fe20000010000 */
[-C--:B------:R-:W-:Y:S01]  /*224f0*/  HMMA.16816.F32.BF16 R124, R140, R146.reuse, R124 ;  /* 0x000000928c7c723c */ /* 0x080fe2000004187c */
[----:B------:R2:W3:Y:S04]  /*22500*/  MUFU.EX2 R165, R180 ;  /* 0x000000b400a57308 */ /* 0x0004e80000000800 */
[----:B------:R-:W-:Y:S01]  /*22510*/  FADD.FTZ R0, R167, R0 ;  /* 0x00000000a7007221 */ /* 0x000fe20000010000 */
[----:B------:R-:W-:Y:S05]  /*22520*/  HMMA.16816.F32.BF16 R128, R136, R146, R128 ;  /* 0x000000928880723c */ /* 0x000fea0000041880 */
[----:B------:R-:W-:Y:S01]  /*22530*/  FADD.FTZ R148, R173, R148 ;  /* 0x00000094ad947221 */ /* 0x000fe20000010000 */
[----:B------:R-:W-:Y:S01]  /*22540*/  FADD.FTZ R0, R174, R0 ;  /* 0x00000000ae007221 */ /* 0x000fe20000010000 */
[----:B------:R-:W-:Y:S01]  /*22550*/  IMAD.MOV.U32 R145, RZ, RZ, R202 ;  /* 0x000000ffff917224 */ /* 0x000fe200078e00ca */
[----:B------:R-:W-:Y:S03]  /*22560*/  F2FP.BF16.F32.PACK_AB R136, R150, R187 ;  /* 0x000000bb9688723e */ /* 0x000fe600000010ff */
[----:B------:R-:W-:Y:S01]  /*22570*/  FADD.FTZ R234, R176, R148 ;  /* 0x00000094b0ea7221 */ /* 0x000fe20000010000 */
[----:B------:R-:W-:Y:S01]  /*22580*/  FADD.FTZ R0, R177, R0 ;  /* 0x00000000b1007221 */ /* 0x000fe20000010000 */
[----:B------:R-:W-:Y:S01]  /*22590*/  MOV R176, R199 ;  /* 0x000000c700b07202 */ /* 0x000fe20000000f00 */
[----:B------:R-:W-:Y:S01]  /*225a0*/  IMAD.MOV.U32 R158, RZ, RZ, R152 ;  /* 0x000000ffff9e7224 */ /* 0x000fe200078e0098 */
[----:B------:R-:W-:Y:S01]  /*225b0*/  MOV R177, R197 ;  /* 0x000000c500b17202 */ /* 0x000fe20000000f00 */
[----:B--2---:R-:W-:Y:S01]  /*225c0*/  IMAD.MOV.U32 R180, RZ, RZ, R200 ;  /* 0x000000ffffb47224 */ /* 0x004fe200078e00c8 */
[----:B------:R-:W-:Y:S01]  /*225d0*/  F2FP.BF16.F32.PACK_AB R137, R159, R185 ;  /* 0x000000b99f89723e */ /* 0x000fe200000010ff */
[----:B------:R-:W-:Y:S01]  /*225e0*/  IMAD.MOV.U32 R148, RZ, RZ, R198 ;  /* 0x000000ffff947224 */ /* 0x000fe200078e00c6 */
[----:B------:R-:W-:Y:S01]  /*225f0*/  F2FP.BF16.F32.PACK_AB R138, R176, R178 ;  /* 0x000000b2b08a723e */ /* 0x000fe200000010ff */
[----:B------:R-:W2:Y:S01]  /*22600*/  LDSM.16.MT88.4 R152, [R228+0xd800] ;  /* 0x00d80000e498783b */ /* 0x000ea20000004200 */
[----:B------:R-:W-:Y:S01]  /*22610*/  F2FP.BF16.F32.PACK_AB R139, R177, R145 ;  /* 0x00000091b18b723e */ /* 0x000fe200000010ff */
[----:B------:R-:W-:Y:S01]  /*22620*/  IMAD.MOV.U32 R147, RZ, RZ, R195 ;  /* 0x000000ffff937224 */ /* 0x000fe200078e00c3 */
[----:B---3--:R-:W-:Y:S02]  /*22630*/  MOV R146, R165 ;  /* 0x000000a500927202 */ /* 0x008fe40000000f00 */
[----:B------:R-:W-:Y:S02]  /*22640*/  F2FP.BF16.F32.PACK_AB R140, R157, R184 ;  /* 0x000000b89d8c723e */ /* 0x000fe400000010ff */
[----:B------:R-:W-:Y:S01]  /*22650*/  F2FP.BF16.F32.PACK_AB R142, R179, R180 ;  /* 0x000000b4b38e723e */ /* 0x000fe200000010ff */
[-C--:B------:R-:W-:Y:S01]  /*22660*/  HMMA.16816.F32.BF16 R172, R136, R168.reuse, R4 ;  /* 0x000000a888ac723c */ /* 0x080fe20000041804 */
[----:B------:R-:W3:Y:S02]  /*22670*/  LDSM.16.MT88.4 R4, [R227+0xf800] ;  /* 0x00f80000e304783b */ /* 0x000ee40000004200 */
[----:B------:R-:W-:Y:S02]  /*22680*/  F2FP.BF16.F32.PACK_AB R141, R158, R149 ;  /* 0x000000959e8d723e */ /* 0x000fe400000010ff */
[----:B------:R-:W-:Y:S02]  /*22690*/  F2FP.BF16.F32.PACK_AB R143, R146, R148 ;  /* 0x00000094928f723e */ /* 0x000fe400000010ff */
[----:B------:R-:W-:Y:S05]  /*226a0*/  MOV R144, R201 ;  /* 0x000000c900907202 */ /* 0x000fea0000000f00 */
        /* <DEDUP_REMOVED lines=16> */
[----:B------:R-:W-:Y:S01]  /*227b0*/  IMAD.MOV.U32 R17, RZ, RZ, R158 ;  /* 0x000000ffff117224 */ /* 0x000fe200078e009e */
[----:B------:R-:W-:Y:S01]  /*227c0*/  MOV R16, R157 ;  /* 0x0000009d00107202 */ /* 0x000fe20000000f00 */
[----:B------:R-:W-:Y:S01]  /*227d0*/  IMAD.MOV.U32 R33, RZ, RZ, R156 ;  /* 0x000000ffff217224 */ /* 0x000fe200078e009c */
[----:B------:R-:W-:Y:S02]  /*227e0*/  MOV R23, R159 ;  /* 0x0000009f00177202 */ /* 0x000fe40000000f00 */
[-C--:B--2---:R-:W-:Y:S03]  /*227f0*/  HMMA.16816.F32.BF16 R156, R136, R152.reuse, R36 ;  /* 0x00000098889c723c */ /* 0x084fe60000041824 */
[----:B------:R-:W-:Y:S01]  /*22800*/  MOV R32, R186 ;  /* 0x000000ba00207202 */ /* 0x000fe20000000f00 */
[----:B------:R-:W-:Y:S01]  /*22810*/  IMAD.MOV.U32 R28, RZ, RZ, R10 ;  /* 0x000000ffff1c7224 */ /* 0x000fe200078e000a */
[----:B------:R-:W-:Y:S01]  /*22820*/  MOV R34, R144 ;  /* 0x0000009000227202 */ /* 0x000fe20000000f00 */
[----:B------:R-:W-:Y:S01]  /*22830*/  IMAD.MOV.U32 R24, RZ, RZ, R189 ;  /* 0x000000ffff187224 */ /* 0x000fe200078e00bd */
[----:B------:R-:W-:Y:S01]  /*22840*/  MOV R37, R183 ;  /* 0x000000b700257202 */ /* 0x000fe20000000f00 */
[----:B------:R-:W-:Y:S03]  /*22850*/  IMAD.MOV.U32 R38, RZ, RZ, R182 ;  /* 0x000000ffff267224 */ /* 0x000fe600078e00b6 */
        /* <DEDUP_REMOVED lines=29> */
[----:B------:R4:W5:Y:S01]  /*22a30*/  LDL.LU R231, [R1+0x9c] ;  /* 0x00009c0001e77983 */ /* 0x0009620000300800 */
        /* <DEDUP_REMOVED lines=8> */
[----:B------:R-:W-:Y:S01]  /*22ac0*/  FADD.FTZ R9, R229, R8 ;  /* 0x00000008e5097221 */ /* 0x000fe20000010000 */
[----:B------:R-:W-:Y:S01]  /*22ad0*/  FADD.FTZ R8, R224, R0 ;  /* 0x00000000e0087221 */ /* 0x000fe20000010000 */
[----:B------:R4:W5:Y:S01]  /*22ae0*/  LDL.LU R229, [R1+0x94] ;  /* 0x0000940001e57983 */ /* 0x0009620000300800 */
[----:B------:R-:W-:Y:S01]  /*22af0*/  MOV R25, R188 ;  /* 0x000000bc00197202 */ /* 0x000fe20000000f00 */
[----:B------:R-:W-:Y:S01]  /*22b00*/  IMAD.MOV.U32 R26, RZ, RZ, R187 ;  /* 0x000000ffff1a7224 */ /* 0x000fe200078e00bb */
[----:B------:R-:W-:Y:S01]  /*22b10*/  MOV R31, R190 ;  /* 0x000000be001f7202 */ /* 0x000fe20000000f00 */
[----:B------:R4:W5:Y:S01]  /*22b20*/  LDL.LU R224, [R1+0x90] ;  /* 0x0000900001e07983 */ /* 0x0009620000300800 */
[C---:B------:R-:W-:Y:S04]  /*22b30*/  HMMA.16816.F32.BF16 R188, R140.reuse, R152, R40 ;  /* 0x000000988cbc723c */ /* 0x040fe80000041828 */
[----:B------:R-:W-:Y:S01]  /*22b40*/  IMAD.MOV.U32 R27, RZ, RZ, R185 ;  /* 0x000000ffff1b7224 */ /* 0x000fe200078e00b9 */
[----:B------:R-:W-:Y:S01]  /*22b50*/  MOV R20, R184 ;  /* 0x000000b800147202 */ /* 0x000fe20000000f00 */
[----:B------:R-:W-:Y:S01]  /*22b60*/  IMAD.MOV.U32 R10, RZ, RZ, R179 ;  /* 0x000000ffff0a7224 */ /* 0x000fe200078e00b3 */
[-C--:B------:R-:W-:Y:S04]  /*22b70*/  HMMA.16816.F32.BF16 R184, R140, R154.reuse, R44 ;  /* 0x0000009a8cb8723c */ /* 0x080fe8000004182c */
[----:B------:R-:W-:Y:S01]  /*22b80*/  MOV R29, R11 ;  /* 0x0000000b001d7202 */ /* 0x000fe20000000f00 */
[----:B------:R-:W-:Y:S01]  /*22b90*/  IMAD.MOV.U32 R11, RZ, RZ, R146 ;  /* 0x000000ffff0b7224 */ /* 0x000fe200078e0092 */
[C---:B------:R-:W-:Y:S05]  /*22ba0*/  HMMA.16816.F32.BF16 R152, R136.reuse, R154, R48 ;  /* 0x0000009a8898723c */ /* 0x040fea0000041830 */
[----:B------:R-:W-:Y:S02]  /*22bb0*/  IMAD.MOV.U32 R22, RZ, RZ, R150 ;  /* 0x000000ffff167224 */ /* 0x000fe400078e0096 */
[----:B------:R-:W-:Y:S01]  /*22bc0*/  FADD.FTZ R8, R39, R8 ;  /* 0x0000000827087221 */ /* 0x000fe20000010000 */
[----:B------:R-:W-:Y:S03]  /*22bd0*/  IMAD.MOV.U32 R21, RZ, RZ, R149 ;  /* 0x000000ffff157224 */ /* 0x000fe600078e0095 */
[----:B------:R-:W-:Y:S01]  /*22be0*/  FADD.FTZ R0, R36, R3 ;  /* 0x0000000324007221 */ /* 0x000fe20000010000 */
[-C--:B------:R-:W-:Y:S03]  /*22bf0*/  HMMA.16816.F32.BF16 R148, R136, R208.reuse, R52 ;  /* 0x000000d08894723c */ /* 0x080fe60000041834 */
[----:B------:R-:W-:Y:S02]  /*22c00*/  IMAD.MOV.U32 R19, RZ, RZ, R145 ;  /* 0x000000ffff137224 */ /* 0x000fe400078e0091 */
[----:B------:R-:W-:Y:S01]  /*22c10*/  FADD.FTZ R3, R32, R0 ;  /* 0x0000000020037221 */ /* 0x000fe20000010000 */
[----:B------:R-:W-:Y:S01]  /*22c20*/  FADD.FTZ R2, R37, R2 ;  /* 0x0000000225027221 */ /* 0x000fe20000010000 */
[C---:B------:R-:W-:Y:S04]  /*22c30*/  HMMA.16816.F32.BF16 R180, R140.reuse, R208, R56 ;  /* 0x000000d08cb4723c */ /* 0x040fe80000041838 */
[----:B------:R-:W-:Y:S02]  /*22c40*/  FADD.FTZ R0, R33, R2 ;  /* 0x0000000221007221 */ /* 0x000fe40000010000 */
        /* <DEDUP_REMOVED lines=52> */
.L_x_1007:
        /* <DEDUP_REMOVED lines=16> */
[----:B-----5:R-:W-:Y:S02]  /*23090*/  SHF.R.S32.HI R136, RZ, 0x1f, R140 ;  /* 0x0000001fff887819 */ /* 0x020fe4000001148c */
        /* <DEDUP_REMOVED lines=104> */
.L_x_1011:
        /* <DEDUP_REMOVED lines=23> */
.L_x_1012:
        /* <DEDUP_REMOVED lines=329> */
.L_x_1014:
[----:B------:R-:W-:Y:S05]  /*24d20*/  BSYNC B0 ;  /* 0x0000000000007941 */ /* 0x000fea0003800000 */
.L_x_1013:
        /* <DEDUP_REMOVED lines=36> */
.L_x_1016:
[----:B------:R-:W-:Y:S05]  /*24f70*/  BSYNC B0 ;  /* 0x0000000000007941 */ /* 0x000fea0003800000 */
.L_x_1015:
        /* <DEDUP_REMOVED lines=23> */
.L_x_1018:
[----:B------:R-:W-:Y:S05]  /*250f0*/  BSYNC B0 ;  /* 0x0000000000007941 */ /* 0x000fea0003800000 */
.L_x_1017:
        /* <DEDUP_REMOVED lines=22> */
.L_x_1020:
[----:B------:R-:W-:Y:S05]  /*25260*/  BSYNC B0 ;  /* 0x0000000000007941 */ /* 0x000fea0003800000 */
.L_x_1019:
        /* <DEDUP_REMOVED lines=21> */
.L_x_1022:
[----:B------:R-:W-:Y:S05]  /*253c0*/  BSYNC B0 ;  /* 0x0000000000007941 */ /* 0x000fea0003800000 */
.L_x_1021:
        /* <DEDUP_REMOVED lines=21> */
.L_x_1024:
[----:B------:R-:W-:Y:S05]  /*25520*/  BSYNC B0 ;  /* 0x0000000000007941 */ /* 0x000fea0003800000 */
.L_x_1023:
        /* <DEDUP_REMOVED lines=21> */
.L_x_1026:
[----:B------:R-:W-:Y:S05]  /*25680*/  BSYNC B0 ;  /* 0x0000000000007941 */ /* 0x000fea0003800000 */
.L_x_1025:
        /* <DEDUP_REMOVED lines=21> */
.L_x_1028:
[----:B------:R-:W-:Y:S05]  /*257e0*/  BSYNC B0 ;  /* 0x0000000000007941 */ /* 0x000fea0003800000 */
.L_x_1027:
        /* <DEDUP_REMOVED lines=21> */
.L_x_1029:
        /* <DEDUP_REMOVED lines=12> */
.L_x_2928:


//--------------------- .text._ZN5flash16flash_fwd_kernelI23Flash_fwd_kernel_traitsILi128ELi128ELi32ELi4ELb0ELb0EN7cutlass10bfloat16_tE19Flash_kernel_traitsILi128ELi128ELi32ELi4ES3_EELb0ELb0ELb0ELb0ELb0ELb1ELb0ELb0EEEvNS_16Flash_fwd_paramsE --------------------------
	.section	.text._ZN5flash16flash_fwd_kernelI23Flash_fwd_kernel_traitsILi128ELi128ELi32ELi4ELb0ELb0EN7cutlass10bfloat16_tE19Flash_kernel_traitsILi128ELi128ELi32ELi4ES3_EELb0ELb0ELb0ELb0ELb0ELb1ELb0ELb0EEEvNS_16Flash_fwd_paramsE,"ax",@progbits
	.align	128
        .global         _ZN5flash16flash_fwd_kernelI23Flash_fwd_kernel_traitsILi128ELi128ELi32ELi4ELb0ELb0EN7cutlass10bfloat16_tE19Flash_kernel_traitsILi128ELi128ELi32ELi4ES3_EELb0ELb0ELb0ELb0ELb0ELb1ELb0ELb0EEEvNS_16Flash_fwd_paramsE
        .type           _ZN5flash16flash_fwd_kernelI23Flash_fwd_kernel_traitsILi128ELi128ELi32ELi4ELb0ELb0EN7cutlass10bfloat16_tE19Flash_kernel_traitsILi128ELi128ELi32ELi4ES3_EELb0ELb0ELb0ELb0ELb0ELb1ELb0ELb0EEEvNS_16Flash_fwd_paramsE,@function
        .size           _ZN5flash16flash_fwd_kernelI23Flash_fwd_kernel_traitsILi128ELi128ELi32ELi4ELb0ELb0EN7cutlass10bfloat16_tE19Flash_kernel_traitsILi128ELi128ELi32ELi4ES3_EELb0ELb0ELb0ELb0ELb0ELb1ELb0ELb0EEEvNS_16Flash_fwd_paramsE,(.L_x_2929 - _ZN5flash16flash_fwd_kernelI23Flash_fwd_kernel_traitsILi128ELi128ELi32ELi4ELb0ELb0EN7cutlass10bfloat16_tE19Flash_kernel_traitsILi128ELi128ELi32ELi4ES3_EELb0ELb0ELb0ELb0ELb0ELb1ELb0ELb0EEEvNS_16Flash_fwd_paramsE)
        .other          _ZN5flash16flash_fwd_kernelI23Flash_fwd_kernel_traitsILi128ELi128ELi32ELi4ELb0ELb0EN7cutlass10bfloat16_tE19Flash_kernel_traitsILi128ELi128ELi32ELi4ES3_EELb0ELb0ELb0ELb0ELb0ELb1ELb0ELb0EEEvNS_16Flash_fwd_paramsE,@"STO_CUDA_ENTRY STV_DEFAULT"
_ZN5flash16flash_fwd_kernelI23Flash_fwd_kernel_traitsILi128ELi128ELi32ELi4ELb0ELb0EN7cutlass10bfloat16_tE19Flash_kernel_traitsILi128ELi128ELi32ELi4ES3_EELb0ELb0ELb0ELb0ELb0ELb1ELb0ELb0EEEvNS_16Flash_fwd_paramsE:
.text._ZN5flash16flash_fwd_kernelI23Flash_fwd_kernel_traitsILi128ELi128ELi32ELi4ELb0ELb0EN7cutlass10bfloat16_tE19Flash_kernel_traitsILi128ELi128ELi32ELi4ES3_EELb0ELb0ELb0ELb0ELb0ELb1ELb0ELb0EEEvNS_16Flash_fwd_paramsE:
[----:B------:R-:W1:Y:S08]  /*0000*/  LDC R1, c[0x0][0x28] ;  /* 0x00000a00ff017b82 */ /* 0x000e700000000800 */
[----:B------:R-:W2:Y:S01]  /*0010*/  LDC.64 R2, c[0x0][0x300] ;  /* 0x0000c000ff027b82 */ /* 0x000ea20000000a00 */
[----:B------:R-:W3:Y:S01]  /*0020*/  S2R R40, SR_CTAID.Y ;  /* 0x0000000000287919 */ /* 0x000ee20000002600 */
[----:B------:R-:W-:Y:S01]  /*0030*/  ULDC.64 UR4, c[0x0][0x2f0] ;  /* 0x0000bc0000047ab9 */ /* 0x000fe20000000a00 */
[----:B------:R-:W-:Y:S01]  /*0040*/  IMAD.MOV.U32 R17, RZ, RZ, -0x1 ;  /* 0xffffffffff117424 */ /* 0x000fe200078e00ff */
[----:B------:R-:W-:Y:S01]  /*0050*/  ISETP.NE.U32.AND P2, PT, RZ, UR4, PT ;  /* 0x00000004ff007c0c */ /* 0x000fe2000bf45070 */
[----:B------:R-:W-:Y:S01]  /*0060*/  ULDC.64 UR14, c[0x0][0x208] ;  /* 0x00008200000e7ab9 */ /* 0x000fe20000000a00 */
[----:B-1----:R-:W-:-:S02]  /*0070*/  VIADD R1, R1, 0xfffffff0 ;  /* 0xfffffff001017836 */ /* 0x002fc40000000000 */
[----:B------:R-:W3:Y:S01]  /*0080*/  LDC.64 R4, c[0x0][0x2f0] ;  /* 0x0000bc00ff047b82 */ /* 0x000ee20000000a00 */
[----:B------:R-:W-:-:S07]  /*0090*/  ISETP.NE.AND.EX P2, PT, RZ, UR5, PT, P2 ;  /* 0x00000005ff007c0c */ /* 0x000fce000bf45320 */
[----:B------:R-:W1:Y:S01]  /*00a0*/  LDC.U8 R10, c[0x0][0x3c2] ;  /* 0x0000f080ff0a7b82 */ /* 0x000e620000000000 */
[----:B--2---:R-:W-:-:S07]  /*00b0*/  ISETP.NE.U32.AND P1, PT, R2, RZ, PT ;  /* 0x000000ff0200720c */ /* 0x004fce0003f25070 */
[----:B------:R-:W2:Y:S01]  /*00c0*/  LDC.64 R8, c[0x0][0x2f8] ;  /* 0x0000be00ff087b82 */ /* 0x000ea20000000a00 */
[----:B------:R-:W-:Y:S01]  /*00d0*/  ISETP.NE.AND.EX P1, PT, R3, RZ, PT, P1 ;  /* 0x000000ff0300720c */ /* 0x000fe20003f25310 */
[----:B---3--:R-:W-:-:S06]  /*00e0*/  IMAD.WIDE R4, R40, 0x4, R4 ;  /* 0x0000000428047825 */ /* 0x008fcc00078e0204 */
[----:B------:R-:W3:Y:S01]  /*00f0*/  LDC.64 R2, c[0x0][0x2f8] ;  /* 0x0000be00ff027b82 */ /* 0x000ee20000000a00 */
[----:B------:R-:W4:Y:S04]  /*0100*/  @P2 LDG.E R17, desc[UR14][R4.64] ;  /* 0x0000000e04112981 */ /* 0x000f28000c1e1900 */
[----:B------:R1:W4:Y:S03]  /*0110*/  @P2 LDG.E R0, desc[UR14][R4.64+0x4] ;  /* 0x0000040e04002981 */ /* 0x000326000c1e1900 */
[----:B------:R-:W1:Y:S01]  /*0120*/  @P1 LDC.64 R6, c[0x0][0x300] ;  /* 0x0000c000ff061b82 */ /* 0x000e620000000a00 */
[----:B------:R-:W-:Y:S02]  /*0130*/  IMAD.MOV.U32 R24, RZ, RZ, RZ ;  /* 0x000000ffff187224 */ /* 0x000fe400078e00ff */
[----:B-1----:R-:W-:-:S05]  /*0140*/  @P1 IMAD.WIDE R4, R40, 0x4, R6 ;  /* 0x0000000428041825 */ /* 0x002fca00078e0206 */
[----:B------:R1:W5:Y:S01]  /*0150*/  @P1 LDG.E R24, desc[UR14][R4.64] ;  /* 0x0000000e04181981 */ /* 0x000362000c1e1900 */
[----:B------:R-:W-:Y:S02]  /*0160*/  ISETP.NE.AND P3, PT, R10, RZ, PT ;  /* 0x000000ff0a00720c */ /* 0x000fe40003f65270 */
[----:B---3--:R-:W-:-:S04]  /*0170*/  ISETP.EQ.U32.AND P0, PT, R2, RZ, PT ;  /* 0x000000ff0200720c */ /* 0x008fc80003f02070 */
[----:B------:R-:W-:Y:S01]  /*0180*/  ISETP.EQ.OR.EX P0, PT, R3, RZ, !P3, P0 ;  /* 0x000000ff0300720c */ /* 0x000fe20005f02700 */
[----:B------:R-:W-:Y:S02]  /*0190*/  IMAD.MOV.U32 R36, RZ, RZ, -0x1 ;  /* 0xffffffffff247424 */ /* 0x000fe400078e00ff */
[----:B--2---:R-:W-:Y:S01]  /*01a0*/  IMAD.WIDE R6, R40, 0x4, R8 ;  /* 0x0000000428067825 */ /* 0x004fe200078e0208 */
[----:B------:R-:W2:Y:S01]  /*01b0*/  S2R R244, SR_CTAID.X ;  /* 0x0000000000f47919 */ /* 0x000ea20000002500 */
[----:B------:R-:W3:Y:S01]  /*01c0*/  S2R R30, SR_CTAID.Z ;  /* 0x00000000001e7919 */ /* 0x000ee20000002700 */
[----:B------:R-:W1:Y:S07]  /*01d0*/  S2R R70, SR_TID.X ;  /* 0x0000000000467919 */ /* 0x000e6e0000002100 */
[----:B------:R1:W5:Y:S01]  /*01e0*/  @!P0 LDG.E R36, desc[UR14][R6.64] ;  /* 0x0000000e06248981 */ /* 0x000362000c1e1900 */
[----:B------:R-:W-:-:S04]  /*01f0*/  ISETP.NE.U32.AND P0, PT, R2, RZ, PT ;  /* 0x000000ff0200720c */ /* 0x000fc80003f05070 */
[----:B------:R-:W-:Y:S01]  /*0200*/  ISETP.NE.AND.EX P0, PT, R3, RZ, PT, P0 ;  /* 0x000000ff0300720c */ /* 0x000fe20003f05300 */
[----:B----4-:R-:W-:Y:S01]  /*0210*/  @P2 IMAD.IADD R14, R0, 0x1, -R17 ;  /* 0x00000001000e2824 */ /* 0x010fe200078e0a11 */
[----:B------:R4:W-:Y:S05]  /*0220*/  STL [R1+0xc], R17 ;  /* 0x00000c1101007387 */ /* 0x0009ea0000100800 */
[----:B------:R-:W1:Y:S06]  /*0230*/  @!P2 LDC R14, c[0x0][0x2c4] ;  /* 0x0000b100ff0eab82 */ /* 0x000e6c0000000800 */
[----:B--23--:R-:W-:Y:S05]  /*0240*/  @!P0 BRA `(.L_x_1030) ;  /* 0x0000000000108947 */ /* 0x00cfea0003800000 */
[----:B------:R-:W1:Y:S02]  /*0250*/  @P3 LDG.E R0, desc[UR14][R6.64+0x4] ;  /* 0x0000040e06003981 */ /* 0x000e64000c1e1900 */
[----:B-1---5:R-:W-:-:S06]  /*0260*/  @P3 IADD3 R4, R0, -R36, RZ ;  /* 0x8000002400043210 */ /* 0x022fcc0007ffe0ff */
[----:B------:R2:W5:Y:S01]  /*0270*/  @!P3 LDG.E R4, desc[UR14][R6.64] ;  /* 0x0000000e0604b981 */ /* 0x000562000c1e1900 */
[----:B------:R-:W-:Y:S05]  /*0280*/  BRA `(.L_x_1031) ;  /* 0x0000000000047947 */ /* 0x000fea0003800000 */
.L_x_1030:
[----:B-1----:R-:W1:Y:S02]  /*0290*/  LDC R4, c[0x0][0x2c8] ;  /* 0x0000b200ff047b82 */ /* 0x002e640000000800 */
.L_x_1031:
[----:B------:R-:W3:Y:S02]  /*02a0*/  LDC.64 R2, c[0x0][0x308] ;  /* 0x0000c200ff027b82 */ /* 0x000ee40000000a00 */
[----:B---3--:R-:W-:-:S04]  /*02b0*/  ISETP.NE.U32.AND P2, PT, R2, RZ, PT ;  /* 0x000000ff0200720c */ /* 0x008fc80003f45070 */
[----:B------:R-:W-:-:S13]  /*02c0*/  ISETP.NE.AND.EX P2, PT, R3, RZ, PT, P2 ;  /* 0x000000ff0300720c */ /* 0x000fda0003f45320 */
[----:B------:R-:W3:Y:S08]  /*02d0*/  @P2 LDC.64 R2, c[0x0][0x308] ;  /* 0x0000c200ff022b82 */ /* 0x000ef00000000a00 */
[----:B------:R-:W4:Y:S01]  /*02e0*/  @!P2 LDC R5, c[0x0][0x2cc] ;  /* 0x0000b300ff05ab82 */ /* 0x000f220000000800 */
[----:B---3--:R-:W-:-:S05]  /*02f0*/  @P2 IMAD.WIDE R2, R40, 0x4, R2 ;  /* 0x0000000428022825 */ /* 0x008fca00078e0202 */
[----:B------:R-:W3:Y:S01]  /*0300*/  @P2 LDG.E R0, desc[UR14][R2.64] ;  /* 0x0000000e02002981 */ /* 0x000ee2000c1e1900 */
[----:B------:R-:W-:-:S05]  /*0310*/  IMAD.SHL.U32 R16, R244, 0x80, RZ ;  /* 0x00000080f4107824 */ /* 0x000fca00078e00ff */
[----:B------:R-:W-:Y:S01]  /*0320*/  ISETP.GT.AND P0, PT, R14, R16, PT ;  /* 0x000000100e00720c */ /* 0x000fe20003f04270 */
[----:B------:R-:W2:Y:S02]  /*0330*/  @!P2 LDC.64 R2, c[0x0][0x318] ;  /* 0x0000c600ff02ab82 */ /* 0x000ea40000000a00 */
[----:B--2---:R-:W-:-:S04]  /*0340*/  @!P2 ISETP.NE.U32.AND P1, PT, R2, RZ, PT ;  /* 0x000000ff0200a20c */ /* 0x004fc80003f25070 */
[----:B------:R-:W-:Y:S01]  /*0350*/  @!P2 ISETP.NE.AND.EX P1, PT, R3, RZ, PT, P1 ;  /* 0x000000ff0300a20c */ /* 0x000fe20003f25310 */
[----:B---3-5:R-:W-:-:S03]  /*0360*/  @P2 IMAD.IADD R68, R0, 0x1, -R24 ;  /* 0x0000000100442824 */ /* 0x028fc600078e0a18 */
[----:B----4-:R-:W-:-:S04]  /*0370*/  @!P2 SEL R0, R5, RZ, P1 ;  /* 0x000000ff0500a207 */ /* 0x010fc80000800000 */
[----:B-1----:R-:W-:Y:S01]  /*0380*/  @!P2 IADD3 R68, R0, R4, -R24 ;  /* 0x000000040044a210 */ /* 0x002fe20007ffe818 */
[----:B------:R-:W-:Y:S06]  /*0390*/  @!P0 EXIT ;  /* 0x000000000000894d */ /* 0x000fec0003800000 */
[C---:B------:R-:W-:Y:S01]  /*03a0*/  ISETP.GE.AND P0, PT, R68.reuse, 0x1, PT ;  /* 0x000000014400780c */ /* 0x040fe20003f06270 */
[----:B------:R-:W-:-:S05]  /*03b0*/  VIADD R0, R68, 0x1f ;  /* 0x0000001f44007836 */ /* 0x000fca0000000000 */
[----:B------:R-:W-:-:S04]  /*03c0*/  SHF.R.S32.HI R2, RZ, 0x1f, R0 ;  /* 0x0000001fff027819 */ /* 0x000fc80000011400 */
[----:B------:R-:W-:-:S03]  /*03d0*/  LEA.HI R226, R2, R0, RZ, 0x5 ;  /* 0x0000000002e27211 */ /* 0x000fc600078f28ff */
[----:B------:R-:W-:Y:S05]  /*03e0*/  @!P0 BRA `(.L_x_1032) ;  /* 0x0000007c00f48947 */ /* 0x000fea0003800000 */
[----:B------:R-:W1:Y:S01]  /*03f0*/  LDC R22, c[0x0][0x278] ;  /* 0x00009e00ff167b82 */ /* 0x000e620000000800 */
[----:B------:R-:W-:Y:S01]  /*0400*/  ISETP.NE.AND P0, PT, R17, -0x1, PT ;  /* 0xffffffff1100780c */ /* 0x000fe20003f05270 */
[----:B------:R-:W-:Y:S01]  /*0410*/  IMAD.IADD R34, R14, 0x1, -R16 ;  /* 0x000000010e227824 */ /* 0x000fe200078e0a10 */
[----:B------:R-:W-:Y:S01]  /*0420*/  SHF.R.S32.HI R41, RZ, 0x1f, R70 ;  /* 0x0000001fff297819 */ /* 0x000fe20000011446 */
[----:B------:R-:W-:Y:S01]  /*0430*/  ULDC.64 UR4, c[0x0][0x258] ;  /* 0x0000960000047ab9 */ /* 0x000fe20000000a00 */
[----:B------:R-:W-:Y:S02]  /*0440*/  IABS R11, R30 ;  /* 0x0000001e000b7213 */ /* 0x000fe40000000000 */
[----:B------:R-:W-:Y:S01]  /*0450*/  LEA.HI R7, R41, R70, RZ, 0x3 ;  /* 0x0000004629077211 */ /* 0x000fe200078f18ff */
[----:B------:R2:W-:Y:S01]  /*0460*/  STL [R1+0x8], R34 ;  /* 0x0000082201007387 */ /* 0x0005e20000100800 */
[----:B------:R-:W-:Y:S02]  /*0470*/  LEA.HI.SX32 R69, R226, 0xffffffff, 0x1b ;  /* 0xffffffffe2457811 */ /* 0x000fe400078fdaff */
[----:B------:R-:W-:-:S03]  /*0480*/  SHF.R.S32.HI R10, RZ, 0x3, R7 ;  /* 0x00000003ff0a7819 */ /* 0x000fc60000011407 */
[----:B------:R-:W3:Y:S01]  /*0490*/  @!P0 LDC.64 R8, c[0x0][0x228] ;  /* 0x00008a00ff088b82 */ /* 0x000ee20000000a00 */
[C---:B------:R-:W-:Y:S01]  /*04a0*/  ISETP.GE.AND P1, PT, R10.reuse, R34, PT ;  /* 0x000000220a00720c */ /* 0x040fe20003f26270 */
[----:B------:R-:W-:-:S06]  /*04b0*/  VIADD R35, R10, 0x10 ;  /* 0x000000100a237836 */ /* 0x000fcc0000000000 */
[----:B------:R-:W4:Y:S01]  /*04c0*/  @P0 LDC.64 R12, c[0x0][0x240] ;  /* 0x00009000ff0c0b82 */ /* 0x000f220000000a00 */
[----:B-1----:R-:W-:-:S04]  /*04d0*/  IABS R15, R22 ;  /* 0x00000016000f7213 */ /* 0x002fc80000000000 */
[----:B------:R-:W1:Y:S03]  /*04e0*/  I2F.RP R2, R15 ;  /* 0x0000000f00027306 */ /* 0x000e660000209400 */
[----:B------:R-:W5:Y:S05]  /*04f0*/  @!P1 LDC.64 R20, c[0x0][0x210] ;  /* 0x00008400ff149b82 */ /* 0x000f6a0000000a00 */
[----:B-1----:R-:W1:Y:S02]  /*0500*/  MUFU.RCP R2, R2 ;  /* 0x0000000200027308 */ /* 0x002e640000001000 */
[----:B-1----:R-:W-:-:S06]  /*0510*/  VIADD R2, R2, 0xffffffe ;  /* 0x0ffffffe02027836 */ /* 0x002fcc0000000000 */
[----:B------:R-:W1:Y:S02]  /*0520*/  F2I.FTZ.U32.TRUNC.NTZ R3, R2 ;  /* 0x0000000200037305 */ /* 0x000e64000021f000 */
[----:B-1----:R-:W-:Y:S02]  /*0530*/  IMAD.MOV R0, RZ, RZ, -R3 ;  /* 0x000000ffff007224 */ /* 0x002fe400078e0a03 */
[----:B------:R-:W-:Y:S02]  /*0540*/  IMAD.MOV.U32 R2, RZ, RZ, RZ ;  /* 0x000000ffff027224 */ /* 0x000fe400078e00ff */
[----:B------:R-:W-:-:S04]  /*0550*/  IMAD R0, R0, R15, RZ ;  /* 0x0000000f00007224 */ /* 0x000fc800078e02ff */
[----:B------:R-:W-:Y:S01]  /*0560*/  IMAD.HI.U32 R2, R3, R0, R2 ;  /* 0x0000000003027227 */ /* 0x000fe200078e0002 */
[----:B------:R-:W-:-:S03]  /*0570*/  @!P0 SHF.R.S32.HI R3, RZ, 0x1f, R40 ;  /* 0x0000001fff038819 */ /* 0x000fc60000011428 */
[----:B------:R-:W-:Y:S02]  /*0580*/  VIADD R0, R10, 0x20 ;  /* 0x000000200a007836 */ /* 0x000fe40000000000 */
[----:B------:R-:W-:-:S03]  /*0590*/  IMAD.HI.U32 R6, R2, R11, RZ ;  /* 0x0000000b02067227 */ /* 0x000fc600078e00ff */
[----:B------:R-:W-:Y:S01]  /*05a0*/  ISETP.GE.AND P5, PT, R0, R34, PT ;  /* 0x000000220000720c */ /* 0x000fe20003fa6270 */
[----:B---3--:R-:W-:Y:S02]  /*05b0*/  @!P0 IMAD R5, R3, R8, RZ ;  /* 0x0000000803058224 */ /* 0x008fe400078e02ff */
[----:B------:R-:W-:Y:S02]  /*05c0*/  IMAD.MOV R4, RZ, RZ, -R6 ;  /* 0x000000ffff047224 */ /* 0x000fe400078e0a06 */
[----:B----4-:R-:W-:-:S04]  /*05d0*/  @P0 IMAD.WIDE.U32 R2, R17, R12, RZ ;  /* 0x0000000c11020225 */ /* 0x010fc800078e00ff */
[C---:B------:R-:W-:Y:S02]  /*05e0*/  @!P0 IMAD R9, R40.reuse, R9, R5 ;  /* 0x0000000928098224 */ /* 0x040fe400078e0205 */
[----:B------:R-:W-:Y:S01]  /*05f0*/  IMAD R0, R15, R4, R11 ;  /* 0x000000040f007224 */ /* 0x000fe200078e020b */
[----:B------:R-:W-:Y:S01]  /*0600*/  SHF.R.S32.HI R11, RZ, 0x1f, R10 ;  /* 0x0000001fff0b7819 */ /* 0x000fe2000001140a */
[----:B------:R-:W-:Y:S01]  /*0610*/  @!P0 IMAD.WIDE.U32 R4, R40, R8, RZ ;  /* 0x0000000828048225 */ /* 0x000fe200078e00ff */
[----:B------:R-:W-:Y:S02]  /*0620*/  LOP3.LUT R8, R7, 0xfffffff8, RZ, 0xc0, !PT ;  /* 0xfffffff807087812 */ /* 0x000fe400078ec0ff */
[----:B------:R-:W-:Y:S01]  /*0630*/  ISETP.GT.U32.AND P3, PT, R15, R0, PT ;  /* 0x000000000f00720c */ /* 0x000fe20003f64070 */
[----:B------:R-:W-:Y:S01]  /*0640*/  @P0 IMAD R3, R17, R13, R3 ;  /* 0x0000000d11030224 */ /* 0x000fe200078e0203 */
[----:B------:R-:W-:Y:S01]  /*0650*/  IADD3 R7, R10, 0x30, RZ ;  /* 0x000000300a077810 */ /* 0x000fe20007ffe0ff */
[----:B------:R-:W1:Y:S01]  /*0660*/  @!P1 LDC.64 R12, c[0x0][0x240] ;  /* 0x00009000ff0c9b82 */ /* 0x000e620000000a00 */
[----:B------:R-:W-:-:S02]  /*0670*/  IMAD.IADD R39, R70, 0x1, -R8 ;  /* 0x0000000146277824 */ /* 0x000fc400078e0a08 */
[----:B------:R-:W-:Y:S01]  /*0680*/  @!P0 IMAD.MOV.U32 R2, RZ, RZ, R4 ;  /* 0x000000ffff028224 */ /* 0x000fe200078e0004 */
[----:B------:R-:W-:Y:S01]  /*0690*/  SHF.R.S32.HI R4, RZ, 0x1f, R30 ;  /* 0x0000001fff047819 */ /* 0x000fe2000001141e */
[----:B------:R-:W-:Y:S01]  /*06a0*/  IMAD.SHL.U32 R28, R39, 0x8, RZ ;  /* 0x00000008271c7824 */ /* 0x000fe200078e00ff */
[----:B------:R-:W-:Y:S01]  /*06b0*/  ISETP.GE.AND P2, PT, R7, R34, PT ;  /* 0x000000220700720c */ /* 0x000fe20003f46270 */
[----:B------:R-:W-:Y:S01]  /*06c0*/  @!P0 IMAD.IADD R3, R5, 0x1, R9 ;  /* 0x0000000105038824 */ /* 0x000fe200078e0209 */
[----:B------:R-:W-:Y:S01]  /*06d0*/  LOP3.LUT R7, R30, R22, RZ, 0x3c, !PT ;  /* 0x000000161e077212 */ /* 0x000fe200078e3cff */
[----:B------:R-:W-:Y:S01]  /*06e0*/  IMAD R4, R4, UR4, RZ ;  /* 0x0000000404047c24 */ /* 0x000fe2000f8e02ff */
[----:B------:R-:W-:Y:S01]  /*06f0*/  SHF.R.S32.HI R29, RZ, 0x1f, R28 ;  /* 0x0000001fff1d7819 */ /* 0x000fe2000001141c */
[----:B------:R-:W-:Y:S01]  /*0700*/  @!P3 IMAD.IADD R0, R0, 0x1, -R15 ;  /* 0x000000010000b824 */ /* 0x000fe200078e0a0f */
[----:B------:R-:W-:Y:S01]  /*0710*/  IADD3 R2, P0, R28, R2, RZ ;  /* 0x000000021c027210 */ /* 0x000fe20007f1e0ff */
[----:B------:R-:W-:Y:S01]  /*0720*/  IMAD.WIDE R244, R244, 0x80, R10 ;  /* 0x00000080f4f47825 */ /* 0x000fe200078e020a */
[----:B------:R-:W-:-:S02]  /*0730*/  LEA.HI R9, R41, R70, RZ, 0x6 ;  /* 0x0000004629097211 */ /* 0x000fc400078f30ff */
[----:B------:R-:W-:Y:S01]  /*0740*/  IADD3.X R3, R29, R3, RZ, P0, !PT ;  /* 0x000000031d037210 */ /* 0x000fe200007fe4ff */
[----:B------:R-:W-:Y:S01]  /*0750*/  IMAD R4, R30, UR5, R4 ;  /* 0x000000051e047c24 */ /* 0x000fe2000f8e0204 */
[----:B------:R-:W-:Y:S01]  /*0760*/  ISETP.GE.AND P0, PT, R35, R34, PT ;  /* 0x000000222300720c */ /* 0x000fe20003f06270 */
[----:B------:R-:W-:Y:S01]  /*0770*/  @!P3 VIADD R6, R6, 0x1 ;  /* 0x000000010606b836 */ /* 0x000fe20000000000 */
[----:B------:R-:W-:Y:S01]  /*0780*/  ISETP.GE.U32.AND P6, PT, R0, R15, PT ;  /* 0x0000000f0000720c */ /* 0x000fe20003fc6070 */
[----:B------:R-:W-:Y:S01]  /*0790*/  IMAD.WIDE.U32 R16, R30, UR4, R2 ;  /* 0x000000041e107c25 */ /* 0x000fe2000f8e0002 */
[----:B------:R-:W3:Y:S01]  /*07a0*/  S2UR UR4, SR_CgaCtaId ;  /* 0x00000000000479c3 */ /* 0x000ee20000008800 */
[----:B------:R-:W-:Y:S01]  /*07b0*/  ISETP.GE.AND P4, PT, R7, RZ, PT ;  /* 0x000000ff0700720c */ /* 0x000fe20003f86270 */
[----:B------:R-:W-:Y:S01]  /*07c0*/  UMOV UR5, 0x400 ;  /* 0x0000040000057882 */ /* 0x000fe20000000000 */
[----:B------:R-:W-:Y:S01]  /*07d0*/  IMAD.SHL.U32 R0, R10, 0x40, RZ ;  /* 0x000000400a007824 */ /* 0x000fe200078e00ff */
[----:B------:R-:W4:Y:S01]  /*07e0*/  @!P2 S2R R33, SR_CgaCtaId ;  /* 0x000000000021a919 */ /* 0x000f220000008800 */
[----:B-1----:R-:W-:-:S02]  /*07f0*/  @!P1 IMAD R2, R245, R12, RZ ;  /* 0x0000000cf5029224 */ /* 0x002fc400078e02ff */
[----:B------:R-:W-:Y:S01]  /*0800*/  IMAD.IADD R15, R17, 0x1, R4 ;  /* 0x00000001110f7824 */ /* 0x000fe200078e0204 */
[----:B------:R-:W-:Y:S01]  /*0810*/  LOP3.LUT R0, R0, 0x1c0, RZ, 0xc0, !PT ;  /* 0x000001c000007812 */ /* 0x000fe200078ec0ff */
[----:B------:R-:W-:Y:S01]  /*0820*/  @!P1 IMAD.MOV.U32 R14, RZ, RZ, R16 ;  /* 0x000000ffff0e9224 */ /* 0x000fe200078e0010 */
[----:B------:R-:W1:Y:S01]  /*0830*/  @!P0 S2R R18, SR_CgaCtaId ;  /* 0x0000000000128919 */ /* 0x000e620000008800 */
[----:B------:R-:W-:Y:S01]  /*0840*/  @!P1 IMAD R8, R244, R13, R2 ;  /* 0x0000000df4089224 */ /* 0x000fe200078e0202 */
[----:B------:R-:W-:Y:S01]  /*0850*/  LOP3.LUT R4, R0, 0x38, R28, 0xf8, !PT ;  /* 0x0000003800047812 */ /* 0x000fe200078ef81c */
[----:B------:R-:W-:Y:S01]  /*0860*/  @!P1 IMAD.WIDE.U32 R2, R244, R12, R14 ;  /* 0x0000000cf4029225 */ /* 0x000fe200078e000e */
[----:B------:R-:W-:Y:S01]  /*0870*/  SHF.R.U32.HI R0, RZ, 0x3, R0 ;  /* 0x00000003ff007819 */ /* 0x000fe20000011600 */
[----:B------:R-:W2:Y:S02]  /*0880*/  @!P0 LDC.64 R12, c[0x0][0x240] ;  /* 0x00009000ff0c8b82 */ /* 0x000ea40000000a00 */
[----:B------:R-:W-:Y:S01]  /*0890*/  IMAD.SHL.U32 R7, R9, 0x8, RZ ;  /* 0x0000000809077824 */ /* 0x000fe200078e00ff */
[----:B------:R-:W-:Y:S01]  /*08a0*/  LOP3.LUT R5, R4, R0, RZ, 0x3c, !PT ;  /* 0x0000000004057212 */ /* 0x000fe200078e3cff */
[----:B------:R-:W-:Y:S01]  /*08b0*/  @P6 VIADD R6, R6, 0x1 ;  /* 0x0000000106066836 */ /* 0x000fe20000000000 */
[----:B------:R-:W-:Y:S01]  /*08c0*/  @!P1 IADD3 R0, R3, R8, RZ ;  /* 0x0000000803009210 */ /* 0x000fe20007ffe0ff */
[----:B------:R-:W4:Y:S01]  /*08d0*/  @!P5 S2R R9, SR_CgaCtaId ;  /* 0x000000000009d919 */ /* 0x000f220000008800 */
[C---:B-----5:R-:W-:Y:S01]  /*08e0*/  @!P1 LEA R4, P3, R2.reuse, R20, 0x1 ;  /* 0x0000001402049211 */ /* 0x060fe200078608ff */
[----:B------:R-:W-:Y:S01]  /*08f0*/  IMAD.MOV.U32 R32, RZ, RZ, R6 ;  /* 0x000000ffff207224 */ /* 0x000fe200078e0006 */
[----:B------:R-:W-:Y:S01]  /*0900*/  LOP3.LUT R19, R5, 0xfffffe00, R7, 0xf8, !PT ;  /* 0xfffffe0005137812 */ /* 0x000fe200078ef807 */
[----:B------:R-:W5:Y:S01]  /*0910*/  @!P0 LDC.64 R26, c[0x0][0x210] ;  /* 0x00008400ff1a8b82 */ /* 0x000f620000000a00 */
[----:B------:R-:W-:Y:S01]  /*0920*/  @!P1 LEA.HI.X R5, R2, R21, R0, 0x1, P3 ;  /* 0x0000001502059211 */ /* 0x000fe200018f0c00 */
[----:B------:R-:W-:Y:S01]  /*0930*/  @!P4 IMAD.MOV R32, RZ, RZ, -R32 ;  /* 0x000000ffff20c224 */ /* 0x000fe200078e0a20 */
[----:B------:R-:W-:Y:S01]  /*0940*/  ISETP.NE.AND P3, PT, R22, RZ, PT ;  /* 0x000000ff1600720c */ /* 0x000fe20003f65270 */
[----:B---3--:R-:W-:Y:S01]  /*0950*/  ULEA UR4, UR4, UR5, 0x18 ;  /* 0x0000000504047291 */ /* 0x008fe2000f8ec03f */
[----:B------:R-:W-:Y:S01]  /*0960*/  @!P0 IADD3 R6, P4, R244, 0x10, RZ ;  /* 0x00000010f4068810 */ /* 0x000fe20007f9e0ff */
[C---:B------:R-:W-:Y:S01]  /*0970*/  VIADD R3, R10.reuse, 0x40 ;  /* 0x000000400a037836 */ /* 0x040fe20000000000 */
[----:B------:R-:W-:Y:S01]  /*0980*/  IADD3 R2, R10, 0x50, RZ ;  /* 0x000000500a027810 */ /* 0x000fe20007ffe0ff */
[----:B------:R-:W3:Y:S01]  /*0990*/  @!P5 LDC.64 R20, c[0x0][0x240] ;  /* 0x00009000ff14db82 */ /* 0x000ee20000000a00 */
[----:B------:R-:W-:Y:S01]  /*09a0*/  @!P5 IADD3 R8, P6, R244, 0x20, RZ ;  /* 0x00000020f408d810 */ /* 0x000fe20007fde0ff */
[----:B------:R-:W-:Y:S01]  /*09b0*/  @!P0 IMAD.X R0, RZ, RZ, R245, P4 ;  /* 0x000000ffff008224 */ /* 0x000fe200020e06f5 */
[----:B------:R-:W-:-:S02]  /*09c0*/  LEA R227, R19, UR4, 0x1 ;  /* 0x0000000413e37c11 */ /* 0x000fc4000f8e08ff */
[----:B------:R-:W-:Y:S01]  /*09d0*/  ISETP.GE.AND P4, PT, R3, R34, PT ;  /* 0x000000220300720c */ /* 0x000fe20003f86270 */
[----:B--2---:R-:W-:Y:S02]  /*09e0*/  @!P0 IMAD R0, R0, R12, RZ ;  /* 0x0000000c00008224 */ /* 0x004fe400078e02ff */
[----:B------:R-:W-:Y:S01]  /*09f0*/  @!P3 LOP3.LUT R32, RZ, R22, RZ, 0x33, !PT ;  /* 0x00000016ff20b212 */ /* 0x000fe200078e33ff */
[----:B------:R-:W-:Y:S01]  /*0a00*/  @!PT LDS RZ, [RZ] ;  /* 0x00000000fffff984 */ /* 0x000fe20000000800 */
[----:B------:R-:W-:Y:S01]  /*0a10*/  @!PT LDS RZ, [RZ] ;  /* 0x00000000fffff984 */ /* 0x000fe20000000800 */
[----:B------:R-:W-:Y:S01]  /*0a20*/  @!PT LDS RZ, [RZ] ;  /* 0x00000000fffff984 */ /* 0x000fe20000000800 */
[----:B------:R-:W-:Y:S01]  /*0a30*/  @!P1 LDGSTS.E.BYPASS.LTC128B.128 [R227], desc[UR14][R4.64] ;  /* 0x0000000004e39fae */ /* 0x000fe2000b901d4e */
[----:B------:R-:W-:Y:S01]  /*0a40*/  ISETP.GE.AND P3, PT, R2, R34, PT ;  /* 0x000000220200720c */ /* 0x000fe20003f66270 */
[----:B------:R-:W-:Y:S01]  /*0a50*/  @!P0 IMAD.MOV.U32 R2, RZ, RZ, R16 ;  /* 0x000000ffff028224 */ /* 0x000fe200078e0010 */
[----:B------:R-:W2:Y:S01]  /*0a60*/  @!P5 LDC.64 R30, c[0x0][0x210] ;  /* 0x00008400ff1edb82 */ /* 0x000ea20000000a00 */
[----:B------:R1:W-:Y:S01]  /*0a70*/  @!P1 LDGSTS.E.BYPASS.LTC128B.128 [R227+0x4000], desc[UR14][R4.64+0x80] ;  /* 0x0400008004e39fae */ /* 0x0003e2000b901d4e */
[----:B------:R-:W-:Y:S02]  /*0a80*/  @!P0 IMAD.MOV.U32 R3, RZ, RZ, R15 ;  /* 0x000000ffff038224 */ /* 0x000fe400078e000f */
[----:B------:R-:W-:-:S02]  /*0a90*/  @!P5 IMAD.X R7, RZ, RZ, R245, P6 ;  /* 0x000000ffff07d224 */ /* 0x000fc400030e06f5 */
[C---:B------:R-:W-:Y:S01]  /*0aa0*/  @!P0 IMAD.WIDE.U32 R2, R6.reuse, R12, R2 ;  /* 0x0000000c06028225 */ /* 0x040fe200078e0002 */
[----:B------:R-:W2:Y:S01]  /*0ab0*/  @!P4 S2R R25, SR_CgaCtaId ;  /* 0x000000000019c919 */ /* 0x000ea20000008800 */
[----:B------:R-:W2:Y:S02]  /*0ac0*/  @!P2 LDC.64 R22, c[0x0][0x240] ;  /* 0x00009000ff16ab82 */ /* 0x000ea40000000a00 */
[----:B-1----:R-:W-:Y:S01]  /*0ad0*/  @!P0 IMAD R5, R6, R13, R0 ;  /* 0x0000000d06058224 */ /* 0x002fe200078e0200 */
[----:B------:R-:W-:Y:S01]  /*0ae0*/  @!P0 MOV R4, 0x400 ;  /* 0x0000040000048802 */ /* 0x000fe20000000f00 */
[----:B------:R-:W-:-:S04]  /*0af0*/  VIADD R0, R10, 0x60 ;  /* 0x000000600a007836 */ /* 0x000fc80000000000 */
[----:B------:R-:W1:Y:S01]  /*0b00*/  @!P4 LDC.64 R12, c[0x0][0x240] ;  /* 0x00009000ff0ccb82 */ /* 0x000e620000000a00 */
[----:B------:R-:W-:Y:S02]  /*0b10*/  @!P0 LEA R6, R18, R4, 0x18 ;  /* 0x0000000412068211 */ /* 0x000fe400078ec0ff */
[----:B------:R-:W-:Y:S01]  /*0b20*/  ISETP.GE.AND P1, PT, R0, R34, PT ;  /* 0x000000220000720c */ /* 0x000fe20003f26270 */
[----:B------:R-:W1:Y:S01]  /*0b30*/  @!P3 S2R R18, SR_CgaCtaId ;  /* 0x000000000012b919 */ /* 0x000e620000008800 */
[----:B------:R-:W-:Y:S02]  /*0b40*/  @!P5 MOV R0, 0x400 ;  /* 0x000004000000d802 */ /* 0x000fe40000000f00 */
[----:B------:R-:W-:Y:S01]  /*0b50*/  @!P0 IADD3 R5, R3, R5, RZ ;  /* 0x0000000503058210 */ /* 0x000fe20007ffe0ff */
[----:B---3--:R-:W-:Y:S01]  /*0b60*/  @!P5 IMAD R3, R7, R20, RZ ;  /* 0x000000140703d224 */ /* 0x008fe200078e02ff */
[C---:B-----5:R-:W-:Y:S02]  /*0b70*/  @!P0 LEA R4, P6, R2.reuse, R26, 0x1 ;  /* 0x0000001a02048211 */ /* 0x060fe400078c08ff */
[----:B----4-:R-:W-:Y:S01]  /*0b80*/  @!P5 LEA R9, R9, R0, 0x18 ;  /* 0x000000000909d211 */ /* 0x010fe200078ec0ff */
[----:B------:R-:W-:Y:S01]  /*0b90*/  @!P0 IMAD R0, R19, 0x2, R6 ;  /* 0x0000000213008824 */ /* 0x000fe200078e0206 */
[----:B------:R-:W-:Y:S01]  /*0ba0*/  @!P0 LEA.HI.X R5, R2, R27, R5, 0x1, P6 ;  /* 0x0000001b02058211 */ /* 0x000fe200030f0c05 */
[----:B------:R-:W-:Y:S01]  /*0bb0*/  @!P5 IMAD R7, R8, R21, R3 ;  /* 0x000000150807d224 */ /* 0x000fe200078e0203 */
[----:B------:R-:W3:Y:S01]  /*0bc0*/  @!P2 LDC.64 R26, c[0x0][0x210] ;  /* 0x00008400ff1aab82 */ /* 0x000ee20000000a00 */
[----:B------:R-:W-:-:S02]  /*0bd0*/  @!P5 IMAD.MOV.U32 R2, RZ, RZ, R16 ;  /* 0x000000ffff02d224 */ /* 0x000fc400078e0010 */
[----:B------:R-:W-:Y:S01]  /*0be0*/  @!P5 IMAD.MOV.U32 R3, RZ, RZ, R15 ;  /* 0x000000ffff03d224 */ /* 0x000fe200078e000f */
[----:B------:R-:W-:Y:S01]  /*0bf0*/  @!P0 LDGSTS.E.BYPASS.LTC128B.128 [R0+0x800], desc[UR14][R4.64] ;  /* 0x0080000004008fae */ /* 0x000fe2000b901d4e */
[----:B------:R-:W-:-:S03]  /*0c00*/  @!P5 IMAD.WIDE.U32 R2, R8, R20, R2 ;  /* 0x000000140802d225 */ /* 0x000fc600078e0002 */
[----:B------:R4:W-:Y:S01]  /*0c10*/  @!P0 LDGSTS.E.BYPASS.LTC128B.128 [R0+0x4800], desc[UR14][R4.64+0x80] ;  /* 0x0480008004008fae */ /* 0x0009e2000b901d4e */
[----:B------:R-:W-:Y:S01]  /*0c20*/  @!P2 IADD3 R6, P0, R244, 0x30, RZ ;  /* 0x00000030f406a810 */ /* 0x000fe20007f1e0ff */
[----:B------:R-:W5:Y:S01]  /*0c30*/  @!P3 LDC.64 R20, c[0x0][0x240] ;  /* 0x00009000ff14bb82 */ /* 0x000f620000000a00 */
[----:B------:R-:W-:Y:S02]  /*0c40*/  VIADD R8, R10, 0x70 ;  /* 0x000000700a087836 */ /* 0x000fe40000000000 */
[----:B----4-:R-:W-:Y:S01]  /*0c50*/  @!P5 IMAD.IADD R0, R3, 0x1, R7 ;  /* 0x000000010300d824 */ /* 0x010fe200078e0207 */
[C---:B--2---:R-:W-:Y:S02]  /*0c60*/  @!P5 LEA R4, P6, R2.reuse, R30, 0x1 ;  /* 0x0000001e0204d211 */ /* 0x044fe400078c08ff */
[----:B------:R-:W-:Y:S02]  /*0c70*/  @!P2 IADD3.X R7, RZ, R245, RZ, P0, !PT ;  /* 0x000000f5ff07a210 */ /* 0x000fe400007fe4ff */
[----:B------:R-:W-:Y:S01]  /*0c80*/  @!P5 LEA.HI.X R5, R2, R31, R0, 0x1, P6 ;  /* 0x0000001f0205d211 */ /* 0x000fe200030f0c00 */
[----:B------:R-:W-:Y:S01]  /*0c90*/  @!P5 IMAD R0, R19, 0x2, R9 ;  /* 0x000000021300d824 */ /* 0x000fe200078e0209 */
[----:B------:R-:W-:Y:S01]  /*0ca0*/  @!P2 MOV R3, 0x400 ;  /* 0x000004000003a802 */ /* 0x000fe20000000f00 */
[----:B------:R-:W-:Y:S01]  /*0cb0*/  @!P2 IMAD R2, R7, R22, RZ ;  /* 0x000000160702a224 */ /* 0x000fe200078e02ff */
[----:B------:R-:W2:Y:S01]  /*0cc0*/  @!P4 LDC.64 R30, c[0x0][0x210] ;  /* 0x00008400ff1ecb82 */ /* 0x000ea20000000a00 */
[----:B------:R-:W-:Y:S01]  /*0cd0*/  ISETP.GE.AND P0, PT, R8, R34, PT ;  /* 0x000000220800720c */ /* 0x000fe20003f06270 */
[----:B------:R-:W-:Y:S01]  /*0ce0*/  @!P5 LDGSTS.E.BYPASS.LTC128B.128 [R0+0x1000], desc[UR14][R4.64] ;  /* 0x010000000400dfae */ /* 0x000fe2000b901d4e */
[----:B------:R-:W-:Y:S01]  /*0cf0*/  @!P2 LEA R33, R33, R3, 0x18 ;  /* 0x000000032121a211 */ /* 0x000fe200078ec0ff */
[----:B------:R-:W-:-:S02]  /*0d00*/  @!P2 IMAD R7, R6, R23, R2 ;  /* 0x000000170607a224 */ /* 0x000fc400078e0202 */
[----:B------:R-:W-:Y:S01]  /*0d10*/  @!P2 IMAD.MOV.U32 R2, RZ, RZ, R16 ;  /* 0x000000ffff02a224 */ /* 0x000fe200078e0010 */
[----:B------:R4:W-:Y:S01]  /*0d20*/  @!P5 LDGSTS.E.BYPASS.LTC128B.128 [R0+0x5000], desc[UR14][R4.64+0x80] ;  /* 0x050000800400dfae */ /* 0x0009e2000b901d4e */
[----:B------:R-:W-:Y:S02]  /*0d30*/  @!P2 IMAD.MOV.U32 R3, RZ, RZ, R15 ;  /* 0x000000ffff03a224 */ /* 0x000fe400078e000f */
[----:B------:R-:W-:Y:S02]  /*0d40*/  @!P2 IMAD.WIDE.U32 R2, R6, R22, R2 ;  /* 0x000000160602a225 */ /* 0x000fe400078e0002 */
[----:B------:R-:W2:Y:S02]  /*0d50*/  @!P3 LDC.64 R22, c[0x0][0x210] ;  /* 0x00008400ff16bb82 */ /* 0x000ea40000000a00 */
[----:B------:R-:W-:Y:S02]  /*0d60*/  @!P2 IMAD.IADD R7, R3, 0x1, R7 ;  /* 0x000000010307a824 */ /* 0x000fe400078e0207 */
[----:B------:R-:W-:Y:S01]  /*0d70*/  @!P4 IMAD.MOV.U32 R3, RZ, RZ, R15 ;  /* 0x000000ffff03c224 */ /* 0x000fe200078e000f */
[----:B----4-:R-:W-:-:S02]  /*0d80*/  @!P4 IADD3 R4, P5, R244, 0x40, RZ ;  /* 0x00000040f404c810 */ /* 0x010fc40007fbe0ff */
[----:B------:R-:W-:Y:S02]  /*0d90*/  @!P3 MOV R0, 0x400 ;  /* 0x000004000000b802 */ /* 0x000fe40000000f00 */
[----:B------:R-:W-:Y:S01]  /*0da0*/  @!P4 MOV R5, 0x400 ;  /* 0x000004000005c802 */ /* 0x000fe20000000f00 */
[----:B------:R-:W-:Y:S01]  /*0db0*/  @!P4 IMAD.X R8, RZ, RZ, R245, P5 ;  /* 0x000000ffff08c224 */ /* 0x000fe200028e06f5 */
[----:B---3--:R-:W-:Y:S02]  /*0dc0*/  @!P2 LEA R6, P5, R2, R26, 0x1 ;  /* 0x0000001a0206a211 */ /* 0x008fe400078a08ff */
[----:B-1----:R-:W-:Y:S01]  /*0dd0*/  @!P3 LEA R34, R18, R0, 0x18 ;  /* 0x000000001222b211 */ /* 0x002fe200078ec0ff */
[----:B------:R-:W-:Y:S01]  /*0de0*/  @!P4 IMAD R0, R8, R12, RZ ;  /* 0x0000000c0800c224 */ /* 0x000fe200078e02ff */
[----:B------:R-:W-:Y:S01]  /*0df0*/  @!P2 LEA.HI.X R7, R2, R27, R7, 0x1, P5 ;  /* 0x0000001b0207a211 */ /* 0x000fe200028f0c07 */
[----:B------:R-:W-:Y:S01]  /*0e00*/  IMAD R18, R69, -0x20, R68 ;  /* 0xffffffe045127824 */ /* 0x000fe200078e0244 */
[----:B------:R-:W-:-:S02]  /*0e10*/  @!P4 MOV R2, R16 ;  /* 0x000000100002c202 */ /* 0x000fc40000000f00 */
[----:B------:R-:W-:Y:S02]  /*0e20*/  @!P3 IADD3 R9, P5, R244, 0x50, RZ ;  /* 0x00000050f409b810 */ /* 0x000fe40007fbe0ff */
[----:B------:R-:W-:Y:S01]  /*0e30*/  @!P4 LEA R25, R25, R5, 0x18 ;  /* 0x000000051919c211 */ /* 0x000fe200078ec0ff */
[----:B------:R-:W-:Y:S01]  /*0e40*/  @!P4 IMAD R5, R4, R13, R0 ;  /* 0x0000000d0405c224 */ /* 0x000fe200078e0200 */
[----:B------:R-:W-:Y:S01]  /*0e50*/  ISETP.GE.AND P6, PT, R10, R18, PT ;  /* 0x000000120a00720c */ /* 0x000fe20003fc6270 */
[----:B------:R-:W-:Y:S02]  /*0e60*/  @!P4 IMAD.WIDE.U32 R2, R4, R12, R2 ;  /* 0x0000000c0402c225 */ /* 0x000fe400078e0002 */
[----:B------:R-:W1:Y:S02]  /*0e70*/  @!P1 LDC.64 R12, c[0x0][0x240] ;  /* 0x00009000ff0c9b82 */ /* 0x000e640000000a00 */
[----:B------:R-:W-:Y:S02]  /*0e80*/  @!P3 IMAD.X R4, RZ, RZ, R245, P5 ;  /* 0x000000ffff04b224 */ /* 0x000fe400028e06f5 */
[----:B------:R-:W-:-:S02]  /*0e90*/  @!P4 IMAD.IADD R3, R3, 0x1, R5 ;  /* 0x000000010303c824 */ /* 0x000fc400078e0205 */
[----:B-----5:R-:W-:Y:S01]  /*0ea0*/  @!P3 IMAD R8, R4, R20, RZ ;  /* 0x000000140408b224 */ /* 0x020fe200078e02ff */
[C---:B--2---:R-:W-:Y:S01]  /*0eb0*/  @!P4 LEA R4, P5, R2.reuse, R30, 0x1 ;  /* 0x0000001e0204c211 */ /* 0x044fe200078a08ff */
[----:B------:R-:W-:Y:S01]  /*0ec0*/  @!P2 IMAD R0, R19, 0x2, R33 ;  /* 0x000000021300a824 */ /* 0x000fe200078e0221 */
[----:B------:R-:W-:Y:S01]  /*0ed0*/  P2R R33, PR, RZ, 0x40 ;  /* 0x00000040ff217803 */ /* 0x000fe20000000000 */
[----:B------:R-:W2:Y:S01]  /*0ee0*/  @!P6 S2R R26, SR_CgaCtaId ;  /* 0x00000000001ae919 */ /* 0x000ea20000008800 */
[----:B------:R-:W-:Y:S01]  /*0ef0*/  @!P4 LEA.HI.X R5, R2, R31, R3, 0x1, P5 ;  /* 0x0000001f0205c211 */ /* 0x000fe200028f0c03 */
[----:B------:R-:W-:Y:S01]  /*0f00*/  @!P3 IMAD.MOV.U32 R2, RZ, RZ, R16 ;  /* 0x000000ffff02b224 */ /* 0x000fe200078e0010 */
[----:B------:R-:W-:Y:S01]  /*0f10*/  @!P3 MOV R3, R15 ;  /* 0x0000000f0003b202 */ /* 0x000fe20000000f00 */
[----:B------:R-:W-:Y:S01]  /*0f20*/  @!P2 LDGSTS.E.BYPASS.LTC128B.128 [R0+0x1800], desc[UR14][R6.64] ;  /* 0x018000000600afae */ /* 0x000fe2000b901d4e */
[----:B------:R-:W-:-:S03]  /*0f30*/  ISETP.GE.AND P6, PT, R35, R18, PT ;  /* 0x000000122300720c */ /* 0x000fc60003fc6270 */
[----:B------:R3:W-:Y:S01]  /*0f40*/  @!P2 LDGSTS.E.BYPASS.LTC128B.128 [R0+0x5800], desc[UR14][R6.64+0x80] ;  /* 0x058000800600afae */ /* 0x0007e2000b901d4e */
[----:B------:R-:W-:Y:S01]  /*0f50*/  @!P3 IMAD.WIDE.U32 R2, R9, R20, R2 ;  /* 0x000000140902b225 */ /* 0x000fe200078e0002 */
[----:B------:R-:W-:-:S13]  /*0f60*/  ISETP.NE.AND P2, PT, R36, -0x1, PT ;  /* 0xffffffff2400780c */ /* 0x000fda0003f45270 */
[----:B------:R-:W4:Y:S01]  /*0f70*/  @P2 LDC.64 R172, c[0x0][0x250] ;  /* 0x00009400ffac2b82 */ /* 0x000f220000000a00 */
[----:B---3--:R-:W-:Y:S01]  /*0f80*/  @!P3 IMAD R6, R9, R21, R8 ;  /* 0x000000150906b224 */ /* 0x008fe200078e0208 */
[----:B------:R-:W-:-:S06]  /*0f90*/  @!P1 IADD3 R7, P5, R244, 0x60, RZ ;  /* 0x00000060f4079810 */ /* 0x000fcc0007fbe0ff */
[----:B------:R-:W3:Y:S01]  /*0fa0*/  @!P1 LDC.64 R20, c[0x0][0x210] ;  /* 0x00008400ff149b82 */ /* 0x000ee20000000a00 */
[----:B------:R-:W-:Y:S01]  /*0fb0*/  @!P4 IMAD R0, R19, 0x2, R25 ;  /* 0x000000021300c824 */ /* 0x000fe200078e0219 */
[----:B------:R-:W5:Y:S01]  /*0fc0*/  @!P0 S2R R9, SR_CgaCtaId ;  /* 0x0000000000098919 */ /* 0x000f620000008800 */
[----:B------:R-:W-:Y:S02]  /*0fd0*/  @!P3 IMAD.IADD R3, R3, 0x1, R6 ;  /* 0x000000010303b824 */ /* 0x000fe400078e0206 */
[----:B------:R-:W-:Y:S01]  /*0fe0*/  @!P1 IMAD.X R8, RZ, RZ, R245, P5 ;  /* 0x000000ffff089224 */ /* 0x000fe200028e06f5 */
[----:B------:R-:W-:Y:S01]  /*0ff0*/  @!P4 LDGSTS.E.BYPASS.LTC128B.128 [R0+0x2000], desc[UR14][R4.64] ;  /* 0x020000000400cfae */ /* 0x000fe2000b901d4e */
[----:B------:R-:W-:-:S03]  /*1000*/  ISETP.GE.AND P5, PT, R10, R18, PT ;  /* 0x000000120a00720c */ /* 0x000fc60003fa6270 */
[----:B------:R2:W-:Y:S01]  /*1010*/  @!P4 LDGSTS.E.BYPASS.LTC128B.128 [R0+0x6000], desc[UR14][R4.64+0x80] ;  /* 0x060000800400cfae */ /* 0x0005e2000b901d4e */
[----:B------:R-:W4:Y:S01]  /*1020*/  @!P1 S2R R25, SR_CgaCtaId ;  /* 0x0000000000199919 */ /* 0x000f220000008800 */
[----:B--2---:R-:W-:Y:S01]  /*1030*/  @!P3 LEA R4, P4, R2, R22, 0x1 ;  /* 0x000000160204b211 */ /* 0x004fe200078808ff */
[----:B-1----:R-:W-:Y:S01]  /*1040*/  @!P1 IMAD R0, R8, R12, RZ ;  /* 0x0000000c08009224 */ /* 0x002fe200078e02ff */
[----:B------:R-:W1:Y:S01]  /*1050*/  @!P6 S2R R22, SR_CgaCtaId ;  /* 0x000000000016e919 */ /* 0x000e620000008800 */
[----:B------:R-:W-:Y:S02]  /*1060*/  LEA.HI R8, R41, R70, RZ, 0x4 ;  /* 0x0000004629087211 */ /* 0x000fe400078f20ff */
[----:B------:R-:W-:Y:S01]  /*1070*/  @!P3 LEA.HI.X R5, R2, R23, R3, 0x1, P4 ;  /* 0x000000170205b211 */ /* 0x000fe200020f0c03 */
[----:B------:R-:W-:Y:S02]  /*1080*/  @!P1 IMAD.MOV.U32 R2, RZ, RZ, R16 ;  /* 0x000000ffff029224 */ /* 0x000fe400078e0010 */
[----:B------:R-:W-:-:S02]  /*1090*/  @!P1 IMAD.MOV.U32 R3, RZ, RZ, R15 ;  /* 0x000000ffff039224 */ /* 0x000fc400078e000f */
[----:B------:R-:W-:Y:S01]  /*10a0*/  @!P1 IMAD R6, R7, R13, R0 ;  /* 0x0000000d07069224 */ /* 0x000fe200078e0200 */
[----:B------:R-:W-:Y:S01]  /*10b0*/  @!P3 LEA R0, R19, R34, 0x1 ;  /* 0x000000221300b211 */ /* 0x000fe200078e08ff */
[----:B------:R-:W-:Y:S01]  /*10c0*/  @!P1 IMAD.WIDE.U32 R2, R7, R12, R2 ;  /* 0x0000000c07029225 */ /* 0x000fe200078e0002 */
[----:B------:R-:W-:Y:S01]  /*10d0*/  SHF.R.S32.HI R7, RZ, 0x4, R8 ;  /* 0x00000004ff077819 */ /* 0x000fe20000011408 */
[----:B------:R-:W2:Y:S02]  /*10e0*/  @P2 LDC.64 R12, c[0x0][0x248] ;  /* 0x00009200ff0c2b82 */ /* 0x000ea40000000a00 */
[----:B------:R-:W-:Y:S01]  /*10f0*/  @!P3 LDGSTS.E.BYPASS.LTC128B.128 [R0+0x2800], desc[UR14][R4.64] ;  /* 0x028000000400bfae */ /* 0x000fe2000b901d4e */
[----:B------:R-:W-:Y:S01]  /*1100*/  @!P1 IMAD.IADD R3, R3, 0x1, R6 ;  /* 0x0000000103039824 */ /* 0x000fe200078e0206 */
[----:B---3--:R-:W-:Y:S02]  /*1110*/  @!P1 LEA R20, P4, R2, R20, 0x1 ;  /* 0x0000001402149211 */ /* 0x008fe400078808ff */
[----:B------:R3:W-:Y:S01]  /*1120*/  @!P3 LDGSTS.E.BYPASS.LTC128B.128 [R0+0x6800], desc[UR14][R4.64+0x80] ;  /* 0x068000800400bfae */ /* 0x0007e2000b901d4e */
[----:B------:R-:W-:-:S02]  /*1130*/  ISETP.NE.AND P3, PT, R33, RZ, PT ;  /* 0x000000ff2100720c */ /* 0x000fc40003f65270 */
[----:B------:R-:W-:Y:S02]  /*1140*/  @!P1 LEA.HI.X R21, R2, R21, R3, 0x1, P4 ;  /* 0x0000001502159211 */ /* 0x000fe400020f0c03 */
[----:B------:R-:W-:Y:S02]  /*1150*/  LOP3.LUT R3, R8, 0xfffffff0, RZ, 0xc0, !PT ;  /* 0xfffffff008037812 */ /* 0x000fe400078ec0ff */
[----:B------:R-:W-:Y:S02]  /*1160*/  ISETP.GE.AND P4, PT, R35, R18, PT ;  /* 0x000000122300720c */ /* 0x000fe40003f86270 */
[----:B------:R-:W1:Y:S01]  /*1170*/  @!P0 LDC.64 R34, c[0x0][0x240] ;  /* 0x00009000ff228b82 */ /* 0x000e620000000a00 */
[----:B------:R-:W-:Y:S01]  /*1180*/  IMAD.IADD R6, R70, 0x1, -R3 ;  /* 0x0000000146067824 */ /* 0x000fe200078e0a03 */
[----:B------:R-:W-:-:S04]  /*1190*/  @!P1 MOV R3, 0x400 ;  /* 0x0000040000039802 */ /* 0x000fc80000000f00 */
[----:B----4-:R-:W-:Y:S02]  /*11a0*/  @!P1 LEA R27, R25, R3, 0x18 ;  /* 0x00000003191b9211 */ /* 0x010fe400078ec0ff */
[----:B---3--:R-:W-:Y:S02]  /*11b0*/  LEA.HI R4, R8, R7, RZ, 0x1 ;  /* 0x0000000708047211 */ /* 0x008fe400078f08ff */
[----:B------:R-:W-:Y:S02]  /*11c0*/  @!P3 MOV R0, 0x400 ;  /* 0x000004000000b802 */ /* 0x000fe40000000f00 */
[----:B------:R-:W-:Y:S01]  /*11d0*/  LOP3.LUT R2, R4, 0xfffffffe, RZ, 0xc0, !PT ;  /* 0xfffffffe04027812 */ /* 0x000fe200078ec0ff */
[----:B------:R-:W-:Y:S01]  /*11e0*/  @P2 IMAD.IADD R4, R24, 0x1, R36 ;  /* 0x0000000118042824 */ /* 0x000fe200078e0224 */
[----:B------:R-:W-:Y:S02]  /*11f0*/  SHF.R.S32.HI R5, RZ, 0x1f, R6 ;  /* 0x0000001fff057819 */ /* 0x000fe40000011406 */
[----:B------:R-:W-:Y:S01]  /*1200*/  @!P3 LEA R31, R26, R0, 0x18 ;  /* 0x000000001a1fb211 */ /* 0x000fe200078ec0ff */
[----:B------:R-:W-:Y:S01]  /*1210*/  IMAD.IADD R37, R7, 0x1, -R2 ;  /* 0x0000000107257824 */ /* 0x000fe200078e0a02 */
[----:B------:R-:W-:Y:S01]  /*1220*/  @!P0 MOV R2, 0x400 ;  /* 0x0000040000028802 */ /* 0x000fe20000000f00 */
[----:B------:R-:W-:Y:S01]  /*1230*/  @P2 IMAD.IADD R0, R24, 0x1, R36 ;  /* 0x0000000118002824 */ /* 0x000fe200078e0224 */
[----:B------:R-:W-:Y:S01]  /*1240*/  LEA.HI R36, R5, R6, RZ, 0x3 ;  /* 0x0000000605247211 */ /* 0x000fe200078f18ff */
[----:B--2---:R-:W-:Y:S01]  /*1250*/  @P2 IMAD R7, R4, R13, RZ ;  /* 0x0000000d04072224 */ /* 0x004fe200078e02ff */
[----:B-----5:R-:W-:Y:S01]  /*1260*/  @!P0 LEA R23, R9, R2, 0x18 ;  /* 0x0000000209178211 */ /* 0x020fe200078ec0ff */
[----:B------:R-:W-:Y:S01]  /*1270*/  @P2 IMAD R9, R0, R173, RZ ;  /* 0x000000ad00092224 */ /* 0x000fe200078e02ff */
[----:B------:R-:W-:Y:S01]  /*1280*/  LOP3.LUT R8, R36, 0xfffffff8, RZ, 0xc0, !PT ;  /* 0xfffffff824087812 */ /* 0x000fe200078ec0ff */
[----:B------:R-:W-:Y:S01]  /*1290*/  @P2 IMAD.WIDE.U32 R2, R0, R172, RZ ;  /* 0x000000ac00022225 */ /* 0x000fe200078e00ff */
[----:B------:R-:W-:-:S02]  /*12a0*/  @!P6 MOV R0, 0x400 ;  /* 0x000004000000e802 */ /* 0x000fc40000000f00 */
[----:B------:R-:W-:Y:S01]  /*12b0*/  IADD3 R38, R6, -R8, RZ ;  /* 0x8000000806267210 */ /* 0x000fe20007ffe0ff */
[----:B------:R-:W-:Y:S01]  /*12c0*/  @P2 IMAD.WIDE.U32 R4, R4, R12, RZ ;  /* 0x0000000c04042225 */ /* 0x000fe200078e00ff */
[----:B-1----:R-:W-:-:S03]  /*12d0*/  @!P6 LEA R26, R22, R0, 0x18 ;  /* 0x00000000161ae211 */ /* 0x002fc600078ec0ff */
[----:B------:R-:W-:Y:S02]  /*12e0*/  @P2 IMAD.IADD R30, R3, 0x1, R9 ;  /* 0x00000001031e2824 */ /* 0x000fe400078e0209 */
[----:B------:R-:W-:Y:S02]  /*12f0*/  @P2 IMAD.MOV.U32 R25, RZ, RZ, R2 ;  /* 0x000000ffff192224 */ /* 0x000fe400078e0002 */
[----:B------:R-:W-:Y:S02]  /*1300*/  @P2 IMAD.IADD R9, R5, 0x1, R7 ;  /* 0x0000000105092824 */ /* 0x000fe400078e0207 */
[----:B------:R-:W-:Y:S01]  /*1310*/  @P2 IMAD.MOV.U32 R8, RZ, RZ, R4 ;  /* 0x000000ffff082224 */ /* 0x000fe200078e0004 */
[----:B------:R-:W-:Y:S06]  /*1320*/  @P2 BRA `(.L_x_1033) ;  /* 0x0000000000342947 */ /* 0x000fec0003800000 */
[----:B------:R-:W1:Y:S01]  /*1330*/  LDC.64 R12, c[0x0][0x248] ;  /* 0x00009200ff0c7b82 */ /* 0x000e620000000a00 */
[----:B------:R-:W-:Y:S02]  /*1340*/  SHF.R.S32.HI R0, RZ, 0x1f, R24 ;  /* 0x0000001fff007819 */ /* 0x000fe40000011418 */
[----:B------:R-:W-:-:S05]  /*1350*/  SHF.R.S32.HI R6, RZ, 0x1f, R40 ;  /* 0x0000001fff067819 */ /* 0x000fca0000011428 */
[----:B------:R-:W2:Y:S01]  /*1360*/  LDC.64 R4, c[0x0][0x230] ;  /* 0x00008c00ff047b82 */ /* 0x000ea20000000a00 */
[-C--:B-1----:R-:W-:Y:S02]  /*1370*/  IMAD R0, R0, R12.reuse, RZ ;  /* 0x0000000c00007224 */ /* 0x082fe400078e02ff */
[----:B------:R-:W-:-:S04]  /*1380*/  IMAD.WIDE.U32 R2, R24, R12, RZ ;  /* 0x0000000c18027225 */ /* 0x000fc800078e00ff */
[----:B------:R-:W-:Y:S02]  /*1390*/  IMAD R0, R24, R13, R0 ;  /* 0x0000000d18007224 */ /* 0x000fe400078e0200 */
[----:B--2---:R-:W-:-:S03]  /*13a0*/  IMAD R6, R6, R4, RZ ;  /* 0x0000000406067224 */ /* 0x004fc600078e02ff */
[----:B------:R-:W-:Y:S01]  /*13b0*/  IADD3 R3, R3, R0, RZ ;  /* 0x0000000003037210 */ /* 0x000fe20007ffe0ff */
[C---:B------:R-:W-:Y:S02]  /*13c0*/  IMAD R5, R40.reuse, R5, R6 ;  /* 0x0000000528057224 */ /* 0x040fe400078e0206 */
[----:B------:R-:W-:-:S05]  /*13d0*/  IMAD.WIDE.U32 R2, R40, R4, R2 ;  /* 0x0000000428027225 */ /* 0x000fca00078e0002 */
[----:B------:R-:W-:Y:S02]  /*13e0*/  IADD3 R9, R3, R5, RZ ;  /* 0x0000000503097210 */ /* 0x000fe40007ffe0ff */
[----:B------:R-:W-:Y:S02]  /*13f0*/  MOV R8, R2 ;  /* 0x0000000200087202 */ /* 0x000fe40000000f00 */
.L_x_1033:
[----:B------:R-:W-:Y:S01]  /*1400*/  @!P0 IADD3 R18, P3, R244, 0x70, RZ ;  /* 0x00000070f4128810 */ /* 0x000fe20007f7e0ff */
[----:B------:R-:W-:-:S12]  /*1410*/  @P2 BRA `(.L_x_1034) ;  /* 0x0000000000342947 */ /* 0x000fd80003800000 */
        /* <DEDUP_REMOVED lines=12> */
[----:B------:R-:W-:-:S07]  /*14e0*/  MOV R25, R2 ;  /* 0x0000000200197202 */ /* 0x000fce0000000f00 */
.L_x_1034:
[----:B------:R-:W-:Y:S01]  /*14f0*/  @!P0 IMAD.X R7, RZ, RZ, R245, P3 ;  /* 0x000000ffff078224 */ /* 0x000fe200018e06f5 */
[----:B------:R-:W-:Y:S01]  /*1500*/  ISETP.NE.AND P3, PT, R33, RZ, PT ;  /* 0x000000ff2100720c */ /* 0x000fe20003f65270 */
[-C--:B------:R-:W-:Y:S01]  /*1510*/  IMAD R0, R11, R12.reuse, RZ ;  /* 0x0000000c0b007224 */ /* 0x080fe200078e02ff */
[----:B------:R-:W-:Y:S01]  /*1520*/  SHF.R.S32.HI R14, RZ, 0x1f, R32 ;  /* 0x0000001fff0e7819 */ /* 0x000fe20000011420 */
[----:B------:R-:W-:Y:S01]  /*1530*/  IMAD.WIDE.U32 R2, R10, R12, R28 ;  /* 0x0000000c0a027225 */ /* 0x000fe200078e001c */
[----:B------:R-:W-:Y:S01]  /*1540*/  ULDC.64 UR6, c[0x0][0x260] ;  /* 0x0000980000067ab9 */ /* 0x000fe20000000a00 */
[----:B------:R-:W-:Y:S02]  /*1550*/  SHF.L.U64.HI R249, R12, 0x5, R13 ;  /* 0x000000050cf97819 */ /* 0x000fe4000001020d */
[C---:B------:R-:W-:Y:S01]  /*1560*/  @!P1 IMAD R6, R19.reuse, 0x2, R27 ;  /* 0x0000000213069824 */ /* 0x040fe200078e021b */
[----:B------:R-:W-:Y:S01]  /*1570*/  IADD3 R2, P2, R8, R2, RZ ;  /* 0x0000000208027210 */ /* 0x000fe20007f5e0ff */
[----:B------:R-:W-:Y:S01]  /*1580*/  IMAD R0, R10, R13, R0 ;  /* 0x0000000d0a007224 */ /* 0x000fe200078e0200 */
[----:B------:R-:W-:Y:S01]  /*1590*/  SHF.L.U64.HI R71, R12, 0x4, R13 ;  /* 0x000000040c477819 */ /* 0x000fe2000001020d */
[----:B------:R-:W-:Y:S01]  /*15a0*/  @!P6 IMAD R17, R19, 0x2, R26 ;  /* 0x000000021311e824 */ /* 0x000fe200078e021a */
[----:B------:R-:W-:Y:S01]  /*15b0*/  @!PT LDS RZ, [RZ] ;  /* 0x00000000fffff984 */ /* 0x000fe20000000800 */
[----:B------:R-:W-:Y:S01]  /*15c0*/  @!PT LDS RZ, [RZ] ;  /* 0x00000000fffff984 */ /* 0x000fe20000000800 */
[----:B------:R-:W-:Y:S01]  /*15d0*/  @!PT LDS RZ, [RZ] ;  /* 0x00000000fffff984 */ /* 0x000fe20000000800 */
[----:B------:R-:W-:Y:S01]  /*15e0*/  @!P1 LDGSTS.E.BYPASS.LTC128B.128 [R6+0x3000], desc[UR14][R20.64] ;  /* 0x0300000014069fae */ /* 0x000fe2000b901d4e */
[----:B------:R-:W1:Y:S01]  /*15f0*/  @!P0 LDC.64 R26, c[0x0][0x210] ;  /* 0x00008400ff1a8b82 */ /* 0x000e620000000a00 */
[----:B------:R-:W-:Y:S01]  /*1600*/  IADD3.X R3, R9, R3, R0, P2, !PT ;  /* 0x0000000309037210 */ /* 0x000fe200017fe400 */
[----:B------:R-:W-:Y:S01]  /*1610*/  @!P0 IMAD.MOV.U32 R4, RZ, RZ, R16 ;  /* 0x000000ffff048224 */ /* 0x000fe200078e0010 */
[----:B------:R2:W-:Y:S01]  /*1620*/  @!P1 LDGSTS.E.BYPASS.LTC128B.128 [R6+0x7000], desc[UR14][R20.64+0x80] ;  /* 0x0700008014069fae */ /* 0x0005e2000b901d4e */
[----:B------:R-:W-:Y:S01]  /*1630*/  @!P0 IMAD.MOV.U32 R5, RZ, RZ, R15 ;  /* 0x000000ffff058224 */ /* 0x000fe200078e000f */
[----:B------:R-:W-:Y:S01]  /*1640*/  SHF.R.S32.HI R16, RZ, 0x1f, R69 ;  /* 0x0000001fff107819 */ /* 0x000fe20000011445 */
[----:B------:R-:W-:-:S02]  /*1650*/  @!P0 IMAD R0, R7, R34, RZ ;  /* 0x0000002207008224 */ /* 0x000fc400078e02ff */
[C---:B------:R-:W-:Y:S02]  /*1660*/  @!P0 IMAD R23, R19.reuse, 0x2, R23 ;  /* 0x0000000213178824 */ /* 0x040fe400078e0217 */
[----:B------:R-:W-:Y:S02]  /*1670*/  @!P3 IMAD R22, R19, 0x2, R31 ;  /* 0x000000021316b824 */ /* 0x000fe400078e021f */
[C---:B------:R-:W-:Y:S02]  /*1680*/  @!P0 IMAD R9, R18.reuse, R35, R0 ;  /* 0x0000002312098224 */ /* 0x040fe400078e0200 */
[----:B------:R-:W-:Y:S02]  /*1690*/  @!P0 IMAD.WIDE.U32 R4, R18, R34, R4 ;  /* 0x0000002212048225 */ /* 0x000fe400078e0004 */
[----:B------:R-:W3:Y:S02]  /*16a0*/  @!P3 LDC.64 R18, c[0x0][0x218] ;  /* 0x00008600ff12bb82 */ /* 0x000ee40000000a00 */
[----:B------:R-:W-:-:S04]  /*16b0*/  IMAD.WIDE.U32 R42, R32, UR6, R2 ;  /* 0x00000006202a7c25 */ /* 0x000fc8000f8e0002 */
[-C--:B------:R-:W-:Y:S01]  /*16c0*/  IMAD.WIDE.U32 R2, R10, R172.reuse, R28 ;  /* 0x000000ac0a027225 */ /* 0x080fe200078e001c */
[----:B------:R-:W-:Y:S03]  /*16d0*/  STL.64 [R1], R42 ;  /* 0x0000002a01007387 */ /* 0x000fe60000100a00 */
[----:B------:R-:W-:Y:S01]  /*16e0*/  IMAD R0, R11, R172, RZ ;  /* 0x000000ac0b007224 */ /* 0x000fe200078e02ff */
[----:B------:R-:W-:Y:S01]  /*16f0*/  IADD3 R8, P1, R25, R2, RZ ;  /* 0x0000000219087210 */ /* 0x000fe20007f3e0ff */
[----:B------:R-:W-:Y:S01]  /*1700*/  @!P0 IMAD.IADD R2, R5, 0x1, R9 ;  /* 0x0000000105028824 */ /* 0x000fe200078e0209 */
[----:B--2---:R-:W2:Y:S01]  /*1710*/  @!P6 LDC.64 R20, c[0x0][0x218] ;  /* 0x00008600ff14eb82 */ /* 0x004ea20000000a00 */
[----:B------:R-:W-:Y:S02]  /*1720*/  IMAD R6, R14, UR6, RZ ;  /* 0x000000060e067c24 */ /* 0x000fe4000f8e02ff */
[----:B------:R-:W-:-:S02]  /*1730*/  IMAD R7, R10, R173, R0 ;  /* 0x000000ad0a077224 */ /* 0x000fc400078e0200 */
[----:B------:R-:W-:Y:S01]  /*1740*/  IMAD R15, R32, UR7, R6 ;  /* 0x00000007200f7c24 */ /* 0x000fe2000f8e0206 */
[----:B-1----:R-:W-:Y:S01]  /*1750*/  @!P0 LEA R6, P2, R4, R26, 0x1 ;  /* 0x0000001a04068211 */ /* 0x002fe200078408ff */
[----:B------:R-:W-:Y:S01]  /*1760*/  IMAD.SHL.U32 R248, R12, 0x20, RZ ;  /* 0x000000200cf87824 */ /* 0x000fe200078e00ff */
[----:B------:R-:W-:Y:S01]  /*1770*/  IADD3.X R9, R30, R3, R7, P1, !PT ;  /* 0x000000031e097210 */ /* 0x000fe20000ffe407 */
[----:B------:R-:W-:Y:S01]  /*1780*/  IMAD R0, R249, R69, RZ ;  /* 0x00000045f9007224 */ /* 0x000fe200078e02ff */
[----:B------:R-:W-:Y:S01]  /*1790*/  @!P0 LEA.HI.X R7, R4, R27, R2, 0x1, P2 ;  /* 0x0000001b04078211 */ /* 0x000fe200010f0c02 */
[----:B------:R-:W-:Y:S01]  /*17a0*/  IMAD.IADD R247, R43, 0x1, R15 ;  /* 0x000000012bf77824 */ /* 0x000fe200078e020f */
[----:B------:R-:W-:Y:S01]  /*17b0*/  ULDC.64 UR6, c[0x0][0x268] ;  /* 0x00009a0000067ab9 */ /* 0x000fe20000000a00 */
[----:B------:R-:W-:Y:S02]  /*17c0*/  IMAD.MOV.U32 R246, RZ, RZ, R42 ;  /* 0x000000fffff67224 */ /* 0x000fe400078e002a */
[-C--:B------:R-:W-:Y:S01]  /*17d0*/  IMAD R0, R16, R248.reuse, R0 ;  /* 0x000000f810007224 */ /* 0x080fe200078e0200 */
[----:B------:R-:W-:Y:S01]  /*17e0*/  @!P0 LDGSTS.E.BYPASS.LTC128B.128 [R23+0x3800], desc[UR14][R6.64] ;  /* 0x0380000006178fae */ /* 0x000fe2000b901d4e */
[----:B------:R-:W-:-:S03]  /*17f0*/  IMAD.WIDE.U32 R2, R69, R248, R246 ;  /* 0x000000f845027225 */ /* 0x000fc600078e00f6 */
[----:B------:R1:W-:Y:S01]  /*1800*/  @!P0 LDGSTS.E.BYPASS.LTC128B.128 [R23+0x7800], desc[UR14][R6.64+0x80] ;  /* 0x0780008006178fae */ /* 0x0003e2000b901d4e */
[----:B------:R-:W-:Y:S01]  /*1810*/  IMAD.SHL.U32 R94, R12, 0x10, RZ ;  /* 0x000000100c5e7824 */ /* 0x000fe200078e00ff */
[----:B---3--:R-:W-:Y:S01]  /*1820*/  @!P3 LEA R4, P2, R2, R18, 0x1 ;  /* 0x000000120204b211 */ /* 0x008fe200078408ff */
[----:B------:R-:W-:Y:S01]  /*1830*/  IMAD R5, R14, UR6, RZ ;  /* 0x000000060e057c24 */ /* 0x000fe2000f8e02ff */
[----:B------:R-:W3:Y:S01]  /*1840*/  @!P5 LDC.64 R12, c[0x0][0x220] ;  /* 0x00008800ff0cdb82 */ /* 0x000ee20000000a00 */
[----:B------:R-:W-:Y:S01]  /*1850*/  IMAD.IADD R0, R3, 0x1, R0 ;  /* 0x0000000103007824 */ /* 0x000fe200078e0200 */
[----:B------:R-:W-:Y:S01]  /*1860*/  @!P6 IADD3 R3, P1, R94, R2, RZ ;  /* 0x000000025e03e210 */ /* 0x000fe20007f3e0ff */
[C---:B------:R-:W-:Y:S02]  /*1870*/  IMAD R14, R32.reuse, UR7, R5 ;  /* 0x00000007200e7c24 */ /* 0x040fe4000f8e0205 */
[----:B------:R-:W-:Y:S01]  /*1880*/  IMAD.WIDE.U32 R250, R32, UR6, R8 ;  /* 0x0000000620fa7c25 */ /* 0x000fe2000f8e0008 */
[----:B------:R-:W-:-:S03]  /*1890*/  @!P3 LEA.HI.X R5, R2, R19, R0, 0x1, P2 ;  /* 0x000000130205b211 */ /* 0x000fc600010f0c00 */
[----:B------:R-:W-:Y:S01]  /*18a0*/  @!P6 IMAD.X R0, R71, 0x1, R0, P1 ;  /* 0x000000014700e824 */ /* 0x000fe200008e0600 */
[----:B--2---:R-:W-:Y:S01]  /*18b0*/  @!P6 LEA R2, P1, R3, R20, 0x1 ;  /* 0x000000140302e211 */ /* 0x004fe200078208ff */
[----:B------:R-:W-:Y:S01]  /*18c0*/  @!P3 LDGSTS.E.BYPASS.LTC128B.128 [R22+0x8000], desc[UR14][R4.64] ;  /* 0x080000000416bfae */ /* 0x000fe2000b901d4e */
[----:B------:R-:W-:Y:S02]  /*18d0*/  IMAD.IADD R252, R251, 0x1, R14 ;  /* 0x00000001fbfc7824 */ /* 0x000fe400078e020e */
[----:B------:R-:W-:Y:S01]  /*18e0*/  @!P6 LEA.HI.X R3, R3, R21, R0, 0x1, P1 ;  /* 0x000000150303e211 */ /* 0x000fe200008f0c00 */
[----:B------:R2:W-:Y:S01]  /*18f0*/  @!P3 LDGSTS.E.BYPASS.LTC128B.128 [R22+0x9000], desc[UR14][R4.64+0x80] ;  /* 0x090000800416bfae */ /* 0x0005e2000b901d4e */
[----:B------:R-:W-:-:S03]  /*1900*/  SHF.L.U32 R0, R39, 0x6, RZ ;  /* 0x0000000627007819 */ /* 0x000fc600000006ff */
[----:B------:R-:W-:Y:S01]  /*1910*/  @!P6 LDGSTS.E.BYPASS.LTC128B.128 [R17+0x8800], desc[UR14][R2.64] ;  /* 0x088000000211efae */ /* 0x000fe2000b901d4e */
[----:B------:R-:W-:-:S03]  /*1920*/  LOP3.LUT R0, R0, 0x1c0, RZ, 0xc0, !PT ;  /* 0x000001c000007812 */ /* 0x000fc600078ec0ff */
[----:B------:R4:W-:Y:S01]  /*1930*/  @!P6 LDGSTS.E.BYPASS.LTC128B.128 [R17+0x9800], desc[UR14][R2.64+0x80] ;  /* 0x098000800211efae */ /* 0x0009e2000b901d4e */
[----:B-1----:R-:W-:Y:S02]  /*1940*/  IMAD.SHL.U32 R6, R10, 0x8, RZ ;  /* 0x000000080a067824 */ /* 0x002fe400078e00ff */
[----:B------:R-:W1:Y:S01]  /*1950*/  @!P4 LDC.64 R10, c[0x0][0x220] ;  /* 0x00008800ff0acb82 */ /* 0x000e620000000a00 */
[----:B------:R-:W0:Y:S01]  /*1960*/  LDGDEPBAR ;  /* 0x00000000000079af */ /* 0x000e220000000000 */
[----:B------:R-:W-:Y:S01]  /*1970*/  IMAD.SHL.U32 R7, R37, 0x8, RZ ;  /* 0x0000000825077824 */ /* 0x000fe200078e00ff */
[----:B------:R-:W-:Y:S02]  /*1980*/  LOP3.LUT R8, R0, 0x8, R6, 0xf8, !PT ;  /* 0x0000000800087812 */ /* 0x000fe400078ef806 */
[----:B------:R-:W-:-:S04]  /*1990*/  SHF.R.U32.HI R6, RZ, 0x3, R0 ;  /* 0x00000003ff067819 */ /* 0x000fc80000011600 */
[----:B------:R-:W-:Y:S02]  /*19a0*/  LOP3.LUT R9, R8, R6, RZ, 0x3c, !PT ;  /* 0x0000000608097212 */ /* 0x000fe400078e3cff */
[----:B------:R-:W-:-:S04]  /*19b0*/  LEA.HI R8, R41, R70, RZ, 0x5 ;  /* 0x0000004629087211 */ /* 0x000fc800078f28ff */
[----:B------:R-:W-:Y:S01]  /*19c0*/  SHF.R.S32.HI R8, RZ, 0x5, R8 ;  /* 0x00000005ff087819 */ /* 0x000fe20000011408 */
[----:B--2---:R-:W-:Y:S02]  /*19d0*/  IMAD.SHL.U32 R4, R38, 0x40, RZ ;  /* 0x0000004026047824 */ /* 0x004fe400078e00ff */
[----:B------:R-:W-:-:S03]  /*19e0*/  IMAD R5, R16, R172, RZ ;  /* 0x000000ac10057224 */ /* 0x000fc600078e02ff */
[----:B------:R-:W-:Y:S01]  /*19f0*/  LOP3.LUT R4, R4, 0x1c0, RZ, 0xc0, !PT ;  /* 0x000001c004047812 */ /* 0x000fe200078ec0ff */
[C---:B------:R-:W-:Y:S02]  /*1a00*/  IMAD R5, R69.reuse, R173, R5 ;  /* 0x000000ad45057224 */ /* 0x040fe400078e0205 */
[----:B----4-:R-:W-:Y:S01]  /*1a10*/  IMAD.WIDE.U32 R2, R69, R172, RZ ;  /* 0x000000ac45027225 */ /* 0x010fe200078e00ff */
[----:B------:R-:W-:-:S04]  /*1a20*/  DEPBAR.LE SB0, 0x0 ;  /* 0x000080000000791a */ /* 0x000fc80000000000 */
[----:B------:R-:W-:Y:S01]  /*1a30*/  BAR.SYNC.DEFER_BLOCKING 0x0 ;  /* 0x0000000000007b1d */ /* 0x000fe20000010000 */
[----:B------:R-:W-:Y:S01]  /*1a40*/  LOP3.LUT R7, R4, 0x8, R7, 0xf8, !PT ;  /* 0x0000000804077812 */ /* 0x000fe200078ef807 */
[----:B------:R-:W-:Y:S01]  /*1a50*/  IMAD.IADD R3, R3, 0x1, R5 ;  /* 0x0000000103037824 */ /* 0x000fe200078e0205 */
[----:B------:R-:W-:Y:S01]  /*1a60*/  SHF.R.U32.HI R4, RZ, 0x3, R4 ;  /* 0x00000003ff047819 */ /* 0x000fe20000011604 */
[----:B------:R-:W-:Y:S01]  /*1a70*/  IMAD.SHL.U32 R5, R36, 0x40, RZ ;  /* 0x0000004024057824 */ /* 0x000fe200078e00ff */
[C---:B------:R-:W-:Y:S02]  /*1a80*/  LEA R0, P0, R2.reuse, R250, 0x5 ;  /* 0x000000fa02007211 */ /* 0x040fe400078028ff */
[----:B------:R-:W-:Y:S02]  /*1a90*/  LOP3.LUT R93, R7, R4, RZ, 0x3c, !PT ;  /* 0x00000004075d7212 */ /* 0x000fe400078e3cff */
[----:B------:R-:W-:Y:S02]  /*1aa0*/  LEA.HI.X R2, R2, R252, R3, 0x5, P0 ;  /* 0x000000fc02027211 */ /* 0x000fe400000f2c03 */
[----:B---3--:R-:W-:-:S02]  /*1ab0*/  @!P5 LEA R4, P0, R0, R12, 0x1 ;  /* 0x0000000c0004d211 */ /* 0x008fc400078008ff */
[----:B------:R-:W-:Y:S02]  /*1ac0*/  @!P4 LEA R3, P1, R172, R0, 0x4 ;  /* 0x00000000ac03c211 */ /* 0x000fe400078220ff */
[----:B------:R-:W-:Y:S02]  /*1ad0*/  LOP3.LUT R92, R5, 0xfffffe00, RZ, 0xc0, !PT ;  /* 0xfffffe00055c7812 */ /* 0x000fe400078ec0ff */
[----:B------:R-:W-:Y:S01]  /*1ae0*/  @!P5 LEA.HI.X R5, R0, R13, R2, 0x1, P0 ;  /* 0x0000000d0005d211 */ /* 0x000fe200000f0c02 */
[----:B------:R-:W-:Y:S01]  /*1af0*/  IMAD R0, R37, 0x200, R9 ;  /* 0x0000020025007824 */ /* 0x000fe200078e0209 */
[C---:B-1----:R-:W-:Y:S01]  /*1b00*/  @!P4 LEA R6, P0, R3.reuse, R10, 0x1 ;  /* 0x0000000a0306c211 */ /* 0x042fe200078008ff */
[----:B------:R-:W-:Y:S01]  /*1b10*/  IMAD R8, R8, 0x400, R92 ;  /* 0x0000040008087824 */ /* 0x000fe200078e025c */
[----:B------:R-:W-:Y:S02]  /*1b20*/  @!P4 LEA.HI.X R2, R172, R2, R173, 0x4, P1 ;  /* 0x00000002ac02c211 */ /* 0x000fe400008f24ad */
[----:B------:R-:W-:Y:S01]  /*1b30*/  LEA R139, R0, UR4, 0x1 ;  /* 0x00000004008b7c11 */ /* 0x000fe2000f8e08ff */
[----:B------:R-:W-:Y:S01]  /*1b40*/  @P5 STS.128 [R227+0xa000], RZ ;  /* 0x00a000ffe3005388 */ /* 0x000fe20000000c00 */
[----:B------:R-:W-:Y:S01]  /*1b50*/  @!P4 LEA.HI.X R7, R3, R11, R2, 0x1, P0 ;  /* 0x0000000b0307c211 */ /* 0x000fe200000f0c02 */
[----:B------:R-:W-:Y:S01]  /*1b60*/  IMAD.IADD R2, R93, 0x1, R8 ;  /* 0x000000015d027824 */ /* 0x000fe200078e0208 */
[----:B------:R-:W-:Y:S01]  /*1b70*/  R2P PR, R38, 0x6 ;  /* 0x0000000626007804 */ /* 0x000fe20000000000 */
[----:B------:R-:W-:Y:S01]  /*1b80*/  @P5 STS.128 [R227+0xb000], RZ ;  /* 0x00b000ffe3005388 */ /* 0x000fe20000000c00 */
[----:B------:R-:W-:-:S02]  /*1b90*/  IMAD.MOV.U32 R3, RZ, RZ, 0x10 ;  /* 0x00000010ff037424 */ /* 0x000fc400078e00ff */
[----:B------:R-:W-:Y:S01]  /*1ba0*/  LEA R213, R2, UR4, 0x1 ;  /* 0x0000000402d57c11 */ /* 0x000fe2000f8e08ff */
[----:B------:R-:W-:Y:S01]  /*1bb0*/  @!PT LDS RZ, [RZ] ;  /* 0x00000000fffff984 */ /* 0x000fe20000000800 */
[----:B------:R-:W-:Y:S01]  /*1bc0*/  @!PT LDS RZ, [RZ] ;  /* 0x00000000fffff984 */ /* 0x000fe20000000800 */
[----:B------:R-:W-:Y:S01]  /*1bd0*/  @!PT LDS RZ, [RZ] ;  /* 0x00000000fffff984 */ /* 0x000fe20000000800 */
[----:B------:R-:W-:Y:S01]  /*1be0*/  @!P5 LDGSTS.E.BYPASS.LTC128B.128 [R227+0xa000], desc[UR14][R4.64] ;  /* 0x0a00000004e3dfae */ /* 0x000fe2000b901d4e */
[----:B------:R-:W-:Y:S01]  /*1bf0*/  MOV R2, 0xffffffe0 ;  /* 0xffffffe000027802 */ /* 0x000fe20000000f00 */
[----:B------:R-:W-:Y:S01]  /*1c00*/  VIADD R0, R139, 0x8000 ;  /* 0x000080008b007836 */ /* 0x000fe20000000000 */
[----:B------:R-:W-:Y:S01]  /*1c10*/  SEL R3, R3, 0xfffffff0, !P1 ;  /* 0xfffffff003037807 */ /* 0x000fe20004800000 */
[----:B------:R-:W-:Y:S01]  /*1c20*/  @!P5 LDGSTS.E.BYPASS.LTC128B.128 [R227+0xb000], desc[UR14][R4.64+0x80] ;  /* 0x0b00008004e3dfae */ /* 0x000fe2000b901d4e */
[----:B------:R-:W-:Y:S01]  /*1c30*/  SEL R2, R2, 0x20, P2 ;  /* 0x0000002002027807 */ /* 0x000fe20001000000 */
[----:B------:R-:W-:Y:S01]  /*1c40*/  VIADD R222, R139, 0x8020 ;  /* 0x000080208bde7836 */ /* 0x000fe20000000000 */
[----:B------:R-:W-:Y:S01]  /*1c50*/  R2P PR, R39, 0x6 ;  /* 0x0000000627007804 */ /* 0x000fe20000000000 */
[----:B------:R-:W-:Y:S01]  /*1c60*/  @P4 STS.128 [R227+0xa800], RZ ;  /* 0x00a800ffe3004388 */ /* 0x000fe20000000c00 */
[----:B------:R-:W-:-:S02]  /*1c70*/  IMAD R215, R3, 0x2, R213 ;  /* 0x0000000203d77824 */ /* 0x000fc400078e02d5 */
[C---:B------:R-:W-:Y:S01]  /*1c80*/  IMAD R221, R2.reuse, 0x2, R213 ;  /* 0x0000000202dd7824 */ /* 0x040fe200078e02d5 */
[----:B------:R-:W-:Y:S01]  /*1c90*/  @P4 STS.128 [R227+0xb800], RZ ;  /* 0x00b800ffe3004388 */ /* 0x000fe20000000c00 */
[----:B------:R-:W-:-:S03]  /*1ca0*/  IMAD R220, R2, 0x2, R215 ;  /* 0x0000000202dc7824 */ /* 0x000fc600078e02d7 */
[----:B------:R-:W-:Y:S01]  /*1cb0*/  @!PT LDS RZ, [RZ] ;  /* 0x00000000fffff984 */ /* 0x000fe20000000800 */
[----:B------:R-:W-:Y:S01]  /*1cc0*/  @!PT LDS RZ, [RZ] ;  /* 0x00000000fffff984 */ /* 0x000fe20000000800 */
[----:B------:R-:W-:Y:S01]  /*1cd0*/  @!PT LDS RZ, [RZ] ;  /* 0x00000000fffff984 */ /* 0x000fe20000000800 */
[----:B------:R-:W-:Y:S04]  /*1ce0*/  @!P4 LDGSTS.E.BYPASS.LTC128B.128 [R227+0xa800], desc[UR14][R6.64] ;  /* 0x0a80000006e3cfae */ /* 0x000fe8000b901d4e */
[----:B------:R1:W-:Y:S01]  /*1cf0*/  @!P4 LDGSTS.E.BYPASS.LTC128B.128 [R227+0xb800], desc[UR14][R6.64+0x80] ;  /* 0x0b80008006e3cfae */ /* 0x0003e2000b901d4e */
[----:B------:R-:W-:Y:S02]  /*1d00*/  @P1 VIADD R222, R0, 0xffffffe0 ;  /* 0xffffffe000de1836 */ /* 0x000fe40000000000 */
[----:B------:R-:W-:Y:S01]  /*1d10*/  IMAD.MOV.U32 R0, RZ, RZ, 0x40 ;  /* 0x00000040ff007424 */ /* 0x000fe200078e00ff */
[----:B------:R-:W-:Y:S04]  /*1d20*/  LDSM.16.M88.4 R8, [R213] ;  /* 0x00000000d508783b */ /* 0x000fe80000000200 */
[----:B------:R-:W2:Y:S01]  /*1d30*/  LDSM.16.M88.4 R20, [R139+0x8000] ;  /* 0x008000008b14783b */ /* 0x000ea20000000200 */
[----:B------:R-:W-:-:S03]  /*1d40*/  SEL R0, R0, 0xffffffc0, !P2 ;  /* 0xffffffc000007807 */ /* 0x000fc60005000000 */
[----:B------:R-:W3:Y:S02]  /*1d50*/  LDSM.16.M88.4 R28, [R139+0x8800] ;  /* 0x008800008b1c783b */ /* 0x000ee40000000200 */
[----:B------:R-:W-:Y:S02]  /*1d60*/  IMAD.IADD R219, R139, 0x1, R0 ;  /* 0x000000018bdb7824 */ /* 0x000fe400078e0200 */
[----:B------:R-:W-:Y:S01]  /*1d70*/  LDSM.16.M88.4 R16, [R215] ;  /* 0x00000000d710783b */ /* 0x000fe20000000200 */
[----:B------:R-:W-:Y:S01]  /*1d80*/  IMAD.IADD R218, R0, 0x1, R222 ;  /* 0x0000000100da7824 */ /* 0x000fe200078e02de */
[----:B------:R-:W-:Y:S02]  /*1d90*/  SHF.L.U32 R0, R70, 0x1, RZ ;  /* 0x0000000146007819 */ /* 0x000fe400000006ff */
[----:B------:R-:W-:Y:S02]  /*1da0*/  LDSM.16.M88.4 R32, [R222] ;  /* 0x00000000de20783b */ /* 0x000fe40000000200 */
[----:B------:R-:W-:-:S02]  /*1db0*/  LOP3.LUT R0, R0, 0x6, RZ, 0xc0, !PT ;  /* 0x0000000600007812 */ /* 0x000fc400078ec0ff */
[----:B------:R-:W-:Y:S03]  /*1dc0*/  LDSM.16.M88.4 R12, [R215+0x2000] ;  /* 0x00200000d70c783b */ /* 0x000fe60000000200 */
[----:B------:R-:W-:Y:S01]  /*1dd0*/  IMAD R0, R69, 0x20, R0 ;  /* 0x0000002045007824 */ /* 0x000fe200078e0200 */
[----:B-1----:R-:W1:Y:S04]  /*1de0*/  LDSM.16.M88.4 R4, [R213+0x2000] ;  /* 0x00200000d504783b */ /* 0x002e680000000200 */
[----:B------:R-:W4:Y:S04]  /*1df0*/  LDSM.16.M88.4 R36, [R222+0x800] ;  /* 0x00080000de24783b */ /* 0x000f280000000200 */
[----:B------:R-:W-:Y:S04]  /*1e00*/  LDSM.16.M88.4 R40, [R219+0x8000] ;  /* 0x00800000db28783b */ /* 0x000fe80000000200 */
[----:B------:R-:W-:Y:S04]  /*1e10*/  LDSM.16.M88.4 R24, [R221] ;  /* 0x00000000dd18783b */ /* 0x000fe80000000200 */
[----:B------:R-:W-:Y:S01]  /*1e20*/  LDSM.16.M88.4 R72, [R219+0x8800] ;  /* 0x00880000db48783b */ /* 0x000fe20000000200 */
[C---:B--2---:R-:W-:Y:S03]  /*1e30*/  HMMA.16816.F32.BF16 R56, R8.reuse, R20, RZ ;  /* 0x000000140838723c */ /* 0x044fe600000418ff */
[----:B------:R-:W0:Y:S03]  /*1e40*/  LDGDEPBAR ;  /* 0x00000000000079af */ /* 0x000e260000000000 */
[C---:B------:R-:W-:Y:S06]  /*1e50*/  HMMA.16816.F32.BF16 R80, R8.reuse, R22, RZ ;  /* 0x000000160850723c */ /* 0x040fec00000418ff */
[C---:B---3--:R-:W-:Y:S06]  /*1e60*/  HMMA.16816.F32.BF16 R88, R8.reuse, R28, RZ ;  /* 0x0000001c0858723c */ /* 0x048fec00000418ff */
[----:B------:R-:W-:Y:S01]  /*1e70*/  HMMA.16816.F32.BF16 R76, R8, R30, RZ ;  /* 0x0000001e084c723c */ /* 0x000fe200000418ff */
[----:B------:R-:W-:Y:S05]  /*1e80*/  LDSM.16.M88.4 R8, [R220+0x2000] ;  /* 0x00200000dc08783b */ /* 0x000fea0000000200 */
[C---:B-1----:R-:W-:Y:S06]  /*1e90*/  HMMA.16816.F32.BF16 R52, R4.reuse, R20, RZ ;  /* 0x000000140434723c */ /* 0x042fec00000418ff */
[C---:B------:R-:W-:Y:S06]  /*1ea0*/  HMMA.16816.F32.BF16 R48, R4.reuse, R22, RZ ;  /* 0x000000160430723c */ /* 0x040fec00000418ff */
[C---:B------:R-:W-:Y:S06]  /*1eb0*/  HMMA.16816.F32.BF16 R44, R4.reuse, R28, RZ ;  /* 0x0000001c042c723c */ /* 0x040fec00000418ff */
[----:B------:R-:W-:Y:S01]  /*1ec0*/  HMMA.16816.F32.BF16 R60, R4, R30, RZ ;  /* 0x0000001e043c723c */ /* 0x000fe200000418ff */
[----:B------:R-:W1:Y:S05]  /*1ed0*/  LDSM.16.M88.4 R4, [R221+0x2000] ;  /* 0x00200000dd04783b */ /* 0x000e6a0000000200 */
[-C--:B------:R-:W-:Y:S06]  /*1ee0*/  HMMA.16816.F32.BF16 R84, R16, R32.reuse, R56 ;  /* 0x000000201054723c */ /* 0x080fec0000041838 */
[C---:B------:R-:W-:Y:S01]  /*1ef0*/  HMMA.16816.F32.BF16 R56, R12.reuse, R32, R52 ;  /* 0x000000200c38723c */ /* 0x040fe20000041834 */
[----:B------:R-:W-:Y:S05]  /*1f00*/  LDSM.16.M88.4 R52, [R218+0x800] ;  /* 0x00080000da34783b */ /* 0x000fea0000000200 */
[C---:B------:R-:W-:Y:S01]  /*1f10*/  HMMA.16816.F32.BF16 R28, R12.reuse, R34, R48 ;  /* 0x000000220c1c723c */ /* 0x040fe20000041830 */
[----:B------:R-:W-:Y:S05]  /*1f20*/  LDSM.16.M88.4 R48, [R139+0x9800] ;  /* 0x009800008b30783b */ /* 0x000fea0000000200 */
[C---:B----4-:R-:W-:Y:S01]  /*1f30*/  HMMA.16816.F32.BF16 R64, R12.reuse, R36, R44 ;  /* 0x000000240c40723c */ /* 0x050fe2000004182c */
[----:B------:R-:W2:Y:S05]  /*1f40*/  LDSM.16.M88.4 R44, [R218] ;  /* 0x00000000da2c783b */ /* 0x000eaa0000000200 */
[----:B------:R-:W-:Y:S01]  /*1f50*/  HMMA.16816.F32.BF16 R20, R12, R38, R60 ;  /* 0x000000260c14723c */ /* 0x000fe2000004183c */
[----:B------:R-:W3:Y:S05]  /*1f60*/  LDSM.16.M88.4 R12, [R220] ;  /* 0x00000000dc0c783b */ /* 0x000eea0000000200 */
[C---:B------:R-:W-:Y:S06]  /*1f70*/  HMMA.16816.F32.BF16 R80, R16.reuse, R34, R80 ;  /* 0x000000221050723c */ /* 0x040fec0000041850 */
[C---:B------:R-:W-:Y:S06]  /*1f80*/  HMMA.16816.F32.BF16 R88, R16.reuse, R36, R88 ;  /* 0x000000241058723c */ /* 0x040fec0000041858 */
[----:B------:R-:W-:Y:S06]  /*1f90*/  HMMA.16816.F32.BF16 R60, R16, R38, R76 ;  /* 0x00000026103c723c */ /* 0x000fec000004184c */
[-C--:B-1----:R-:W-:Y:S06]  /*1fa0*/  HMMA.16816.F32.BF16 R56, R4, R40.reuse, R56 ;  /* 0x000000280438723c */ /* 0x082fec0000041838 */
[----:B------:R-:W-:Y:S06]  /*1fb0*/  HMMA.16816.F32.BF16 R36, R24, R40, R84 ;  /* 0x000000281824723c */ /* 0x000fec0000041854 */
[C---:B------:R-:W-:Y:S01]  /*1fc0*/  HMMA.16816.F32.BF16 R32, R4.reuse, R42, R28 ;  /* 0x0000002a0420723c */ /* 0x040fe2000004181c */
[----:B------:R-:W-:Y:S05]  /*1fd0*/  LDSM.16.M88.4 R28, [R139+0x9000] ;  /* 0x009000008b1c783b */ /* 0x000fea0000000200 */
[C---:B------:R-:W-:Y:S06]  /*1fe0*/  HMMA.16816.F32.BF16 R64, R4.reuse, R72, R64 ;  /* 0x000000480440723c */ /* 0x040fec0000041840 */
[----:B------:R-:W-:Y:S01]  /*1ff0*/  HMMA.16816.F32.BF16 R16, R4, R74, R20 ;  /* 0x0000004a0410723c */ /* 0x000fe20000041814 */
[----:B------:R-:W1:Y:S04]  /*2000*/  LDSM.16.M88.4 R4, [R213+0x6000] ;  /* 0x00600000d504783b */ /* 0x000e680000000200 */
[----:B------:R-:W4:Y:S01]  /*2010*/  LDSM.16.M88.4 R20, [R213+0x4000] ;  /* 0x00400000d514783b */ /* 0x000f220000000200 */
[C---:B------:R-:W-:Y:S03]  /*2020*/  HMMA.16816.F32.BF16 R80, R24.reuse, R42, R80 ;  /* 0x0000002a1850723c */ /* 0x040fe60000041850 */
[----:B------:R-:W-:Y:S03]  /*2030*/  LDSM.16.M88.4 R40, [R222+0x1000] ;  /* 0x00100000de28783b */ /* 0x000fe60000000200 */
[C---:B------:R-:W-:Y:S06]  /*2040*/  HMMA.16816.F32.BF16 R76, R24.reuse, R72, R88 ;  /* 0x00000048184c723c */ /* 0x040fec0000041858 */
[----:B------:R-:W-:Y:S01]  /*2050*/  HMMA.16816.F32.BF16 R72, R24, R74, R60 ;  /* 0x0000004a1848723c */ /* 0x000fe2000004183c */
[----:B------:R-:W-:Y:S04]  /*2060*/  LDSM.16.M88.4 R24, [R215+0x4000] ;  /* 0x00400000d718783b */ /* 0x000fe80000000200 */
[----:B------:R-:W-:Y:S01]  /*2070*/  LDSM.16.M88.4 R60, [R222+0x1800] ;  /* 0x00180000de3c783b */ /* 0x000fe20000000200 */
[-C--:B--2---:R-:W-:Y:S06]  /*2080*/  HMMA.16816.F32.BF16 R56, R8, R44.reuse, R56 ;  /* 0x0000002c0838723c */ /* 0x084fec0000041838 */
[----:B---3--:R-:W-:Y:S06]  /*2090*/  HMMA.16816.F32.BF16 R36, R12, R44, R36 ;  /* 0x0000002c0c24723c */ /* 0x008fec0000041824 */
[C---:B------:R-:W-:Y:S06]  /*20a0*/  HMMA.16816.F32.BF16 R32, R8.reuse, R46, R32 ;  /* 0x0000002e0820723c */ /* 0x040fec0000041820 */
[C---:B------:R-:W-:Y:S06]  /*20b0*/  HMMA.16816.F32.BF16 R64, R8.reuse, R52, R64 ;  /* 0x000000340840723c */ /* 0x040fec0000041840 */
[----:B------:R-:W-:Y:S01]  /*20c0*/  HMMA.16816.F32.BF16 R8, R8, R54, R16 ;  /* 0x000000360808723c */ /* 0x000fe20000041810 */
[----:B------:R-:W2:Y:S05]  /*20d0*/  LDSM.16.M88.4 R16, [R215+0x6000] ;  /* 0x00600000d710783b */ /* 0x000eaa0000000200 */
[C---:B------:R-:W-:Y:S06]  /*20e0*/  HMMA.16816.F32.BF16 R84, R12.reuse, R46, R80 ;  /* 0x0000002e0c54723c */ /* 0x040fec0000041850 */
[C---:B------:R-:W-:Y:S06]  /*20f0*/  HMMA.16816.F32.BF16 R80, R12.reuse, R52, R76 ;  /* 0x000000340c50723c */ /* 0x040fec000004184c */
[----:B------:R-:W-:Y:S06]  /*2100*/  HMMA.16816.F32.BF16 R76, R12, R54, R72 ;  /* 0x000000360c4c723c */ /* 0x000fec0000041848 */
[-C--:B-1----:R-:W-:Y:S06]  /*2110*/  HMMA.16816.F32.BF16 R72, R4, R28.reuse, R56 ;  /* 0x0000001c0448723c */ /* 0x082fec0000041838 */
[----:B----4-:R-:W-:Y:S01]  /*2120*/  HMMA.16816.F32.BF16 R56, R20, R28, R36 ;  /* 0x0000001c1438723c */ /* 0x010fe20000041824 */
[----:B------:R-:W-:Y:S05]  /*2130*/  LDSM.16.M88.4 R36, [R219+0x9000] ;  /* 0x00900000db24783b */ /* 0x000fea0000000200 */
[C---:B------:R-:W-:Y:S01]  /*2140*/  HMMA.16816.F32.BF16 R52, R4.reuse, R30, R32 ;  /* 0x0000001e0434723c */ /* 0x040fe20000041820 */
[----:B------:R-:W-:Y:S05]  /*2150*/  LDSM.16.M88.4 R32, [R219+0x9800] ;  /* 0x00980000db20783b */ /* 0x000fea0000000200 */
[C---:B------:R-:W-:Y:S06]  /*2160*/  HMMA.16816.F32.BF16 R44, R4.reuse, R48, R64 ;  /* 0x00000030042c723c */ /* 0x040fec0000041840 */
[----:B------:R-:W-:Y:S01]  /*2170*/  HMMA.16816.F32.BF16 R12, R4, R50, R8 ;  /* 0x00000032040c723c */ /* 0x000fe20000041808 */
[----:B------:R-:W1:Y:S04]  /*2180*/  LDSM.16.M88.4 R4, [R221+0x6000] ;  /* 0x00600000dd04783b */ /* 0x000e680000000200 */
[----:B------:R-:W3:Y:S01]  /*2190*/  LDSM.16.M88.4 R8, [R221+0x4000] ;  /* 0x00400000dd08783b */ /* 0x000ee20000000200 */
[C---:B------:R-:W-:Y:S03]  /*21a0*/  HMMA.16816.F32.BF16 R84, R20.reuse, R30, R84 ;  /* 0x0000001e1454723c */ /* 0x040fe60000041854 */
[----:B------:R-:W-:Y:S03]  /*21b0*/  LDSM.16.M88.4 R28, [R218+0x1800] ;  /* 0x00180000da1c783b */ /* 0x000fe60000000200 */
[C---:B------:R-:W-:Y:S06]  /*21c0*/  HMMA.16816.F32.BF16 R80, R20.reuse, R48, R80 ;  /* 0x000000301450723c */ /* 0x040fec0000041850 */
[----:B------:R-:W-:Y:S01]  /*21d0*/  HMMA.16816.F32.BF16 R76, R20, R50, R76 ;  /* 0x00000032144c723c */ /* 0x000fe2000004184c */
[----:B------:R-:W-:Y:S05]  /*21e0*/  LDSM.16.M88.4 R20, [R218+0x1000] ;  /* 0x00100000da14783b */ /* 0x000fea0000000200 */
[-C--:B--2---:R-:W-:Y:S06]  /*21f0*/  HMMA.16816.F32.BF16 R72, R16, R40.reuse, R72 ;  /* 0x000000281048723c */ /* 0x084fec0000041848 */
[----:B------:R-:W-:Y:S06]  /*2200*/  HMMA.16816.F32.BF16 R64, R24, R40, R56 ;  /* 0x000000281840723c */ /* 0x000fec0000041838 */
[C---:B------:R-:W-:Y:S06]  /*2210*/  HMMA.16816.F32.BF16 R56, R16.reuse, R42, R52 ;  /* 0x0000002a1038723c */ /* 0x040fec0000041834 */
[C---:B------:R-:W-:Y:S06]  /*2220*/  HMMA.16816.F32.BF16 R52, R16.reuse, R60, R44 ;  /* 0x0000003c1034723c */ /* 0x040fec000004182c */
[----:B------:R-:W-:Y:S01]  /*2230*/  HMMA.16816.F32.BF16 R44, R16, R62, R12 ;  /* 0x0000003e102c723c */ /* 0x000fe2000004180c */
[----:B------:R-:W2:Y:S04]  /*2240*/  LDSM.16.M88.4 R12, [R220+0x6000] ;  /* 0x00600000dc0c783b */ /* 0x000ea80000000200 */
[----:B------:R-:W4:Y:S01]  /*2250*/  LDSM.16.M88.4 R16, [R220+0x4000] ;  /* 0x00400000dc10783b */ /* 0x000f220000000200 */
[----:B------:R-:W-:Y:S01]  /*2260*/  HMMA.16816.F32.BF16 R40, R24, R42, R84 ;  /* 0x0000002a1828723c */ /* 0x000fe20000041854 */
[----:B------:R-:W-:-:S05]  /*2270*/  DEPBAR.LE SB0, 0x0 ;  /* 0x000080000000791a */ /* 0x000fca0000000000 */
[C---:B------:R-:W-:Y:S06]  /*2280*/  HMMA.16816.F32.BF16 R48, R24.reuse, R60, R80 ;  /* 0x0000003c1830723c */ /* 0x040fec0000041850 */
[----:B------:R-:W-:Y:S06]  /*2290*/  HMMA.16816.F32.BF16 R24, R24, R62, R76 ;  /* 0x0000003e1818723c */ /* 0x000fec000004184c */
[-C--:B-1----:R-:W-:Y:S06]  /*22a0*/  HMMA.16816.F32.BF16 R72, R4, R36.reuse, R72 ;  /* 0x000000240448723c */ /* 0x082fec0000041848 */
[----:B---3--:R-:W-:Y:S06]  /*22b0*/  HMMA.16816.F32.BF16 R60, R8, R36, R64 ;  /* 0x00000024083c723c */ /* 0x008fec0000041840 */
[C---:B------:R-:W-:Y:S06]  /*22c0*/  HMMA.16816.F32.BF16 R56, R4.reuse, R38, R56 ;  /* 0x000000260438723c */ /* 0x040fec0000041838 */
[C---:B------:R-:W-:Y:S06]  /*22d0*/  HMMA.16816.F32.BF16 R52, R4.reuse, R32, R52 ;  /* 0x000000200434723c */ /* 0x040fec0000041834 */
[----:B------:R-:W-:Y:S06]  /*22e0*/  HMMA.16816.F32.BF16 R44, R4, R34, R44 ;  /* 0x00000022042c723c */ /* 0x000fec000004182c */
[C---:B------:R-:W-:Y:S06]  /*22f0*/  HMMA.16816.F32.BF16 R40, R8.reuse, R38, R40 ;  /* 0x000000260828723c */ /* 0x040fec0000041828 */
[C---:B------:R-:W-:Y:S06]  /*2300*/  HMMA.16816.F32.BF16 R36, R8.reuse, R32, R48 ;  /* 0x000000200824723c */ /* 0x040fec0000041830 */
[----:B------:R-:W-:Y:S06]  /*2310*/  HMMA.16816.F32.BF16 R32, R8, R34, R24 ;  /* 0x000000220820723c */ /* 0x000fec0000041818 */
[-C--:B--2---:R-:W-:Y:S06]  /*2320*/  HMMA.16816.F32.BF16 R8, R12, R20.reuse, R72 ;  /* 0x000000140c08723c */ /* 0x084fec0000041848 */
[----:B----4-:R-:W-:Y:S06]  /*2330*/  HMMA.16816.F32.BF16 R4, R16, R20, R60 ;  /* 0x000000141004723c */ /* 0x010fec000004183c */
[C---:B------:R-:W-:Y:S06]  /*2340*/  HMMA.16816.F32.BF16 R48, R12.reuse, R22, R56 ;  /* 0x000000160c30723c */ /* 0x040fec0000041838 */
[C---:B------:R-:W-:Y:S06]  /*2350*/  HMMA.16816.F32.BF16 R64, R12.reuse, R28, R52 ;  /* 0x0000001c0c40723c */ /* 0x040fec0000041834 */
[----:B------:R-:W-:Y:S06]  /*2360*/  HMMA.16816.F32.BF16 R60, R12, R30, R44 ;  /* 0x0000001e0c3c723c */ /* 0x000fec000004182c */
[----:B------:R-:W-:Y:S01]  /*2370*/  HMMA.16816.F32.BF16 R40, R16, R22, R40 ;  /* 0x000000161028723c */ /* 0x000fe20000041828 */
[----:B------:R-:W-:-:S02]  /*2380*/  VIADD R14, R0, 0x1 ;  /* 0x00000001000e7836 */ /* 0x000fc40000000000 */
[C---:B------:R-:W-:Y:S02]  /*2390*/  VIADD R13, R0.reuse, 0x8 ;  /* 0x00000008000d7836 */ /* 0x040fe40000000000 */
[----:B------:R-:W-:Y:S01]  /*23a0*/  VIADD R12, R0, 0x9 ;  /* 0x00000009000c7836 */ /* 0x000fe20000000000 */
[----:B------:R-:W-:Y:S01]  /*23b0*/  BAR.SYNC.DEFER_BLOCKING 0x0 ;  /* 0x0000000000007b1d */ /* 0x000fe20000010000 */
[-C--:B------:R-:W-:Y:S01]  /*23c0*/  ISETP.GE.AND P0, PT, R14, R68.reuse, PT ;  /* 0x000000440e00720c */ /* 0x080fe20003f06270 */
[C---:B------:R-:W-:Y:S01]  /*23d0*/  VIADD R15, R0.reuse, 0x10 ;  /* 0x00000010000f7836 */ /* 0x040fe20000000000 */
[----:B------:R-:W-:Y:S01]  /*23e0*/  ISETP.GE.AND P1, PT, R13, R68, PT ;  /* 0x000000440d00720c */ /* 0x000fe20003f26270 */
[C---:B------:R-:W-:Y:S01]  /*23f0*/  VIADD R14, R0.reuse, 0x11 ;  /* 0x00000011000e7836 */ /* 0x040fe20000000000 */
[----:B------:R-:W-:Y:S01]  /*2400*/  FSEL R23, R11, -INF , !P0 ;  /* 0xff8000000b177808 */ /* 0x000fe20004000000 */
[----:B------:R-:W-:Y:S01]  /*2410*/  VIADD R13, R0, 0x18 ;  /* 0x00000018000d7836 */ /* 0x000fe20000000000 */
[----:B------:R-:W-:Y:S01]  /*2420*/  FSEL R20, R9, -INF , !P0 ;  /* 0xff80000009147808 */ /* 0x000fe20004000000 */
[----:B------:R-:W-:Y:S01]  /*2430*/  HMMA.16816.F32.BF16 R36, R16, R28, R36 ;  /* 0x0000001c1024723c */ /* 0x000fe20000041824 */
[----:B------:R-:W-:-:S02]  /*2440*/  FSEL R69, R7, -INF , !P0 ;  /* 0xff80000007457808 */ /* 0x000fc40004000000 */
[----:B------:R-:W-:Y:S02]  /*2450*/  FSEL R24, R5, -INF , !P0 ;  /* 0xff80000005187808 */ /* 0x000fe40004000000 */
[----:B------:R-:W-:Y:S01]  /*2460*/  ISETP.GE.AND P0, PT, R68, 0x21, PT ;  /* 0x000000214400780c */ /* 0x000fe20003f06270 */
[----:B------:R-:W-:Y:S01]  /*2470*/  HMMA.16816.F32.BF16 R32, R16, R30, R32 ;  /* 0x0000001e1020723c */ /* 0x000fe20000041820 */
[-C--:B------:R-:W-:Y:S02]  /*2480*/  ISETP.GE.AND P6, PT, R12, R68.reuse, PT ;  /* 0x000000440c00720c */ /* 0x080fe40003fc6270 */
[----:B------:R-:W-:Y:S02]  /*2490*/  P2R R12, PR, RZ, 0x2 ;  /* 0x00000002ff0c7803 */ /* 0x000fe40000000000 */
[CC--:B------:R-:W-:Y:S01]  /*24a0*/  ISETP.GE.AND P1, PT, R0.reuse, R68.reuse, PT ;  /* 0x000000440000720c */ /* 0x0c0fe20003f26270 */
[----:B------:R-:W-:Y:S01]  /*24b0*/  VIADD R0, R0, 0x19 ;  /* 0x0000001900007836 */ /* 0x000fe20000000000 */
[----:B------:R-:W-:-:S02]  /*24c0*/  ISETP.GE.AND P5, PT, R15, R68, PT ;  /* 0x000000440f00720c */ /* 0x000fc40003fa6270 */
[-C--:B------:R-:W-:Y:S02]  /*24d0*/  ISETP.GE.AND P4, PT, R14, R68.reuse, PT ;  /* 0x000000440e00720c */ /* 0x080fe40003f86270 */
[----:B------:R-:W-:Y:S02]  /*24e0*/  ISETP.GE.AND P3, PT, R13, R68, PT ;  /* 0x000000440d00720c */ /* 0x000fe40003f66270 */
[----:B------:R-:W-:Y:S02]  /*24f0*/  FSEL R22, R10, -INF , !P1 ;  /* 0xff8000000a167808 */ /* 0x000fe40004800000 */
[----:B------:R-:W-:Y:S02]  /*2500*/  FSEL R21, R8, -INF , !P1 ;  /* 0xff80000008157808 */ /* 0x000fe40004800000 */
[----:B------:R-:W-:Y:S02]  /*2510*/  FSEL R70, R6, -INF , !P1 ;  /* 0xff80000006467808 */ /* 0x000fe40004800000 */
[----:B------:R-:W-:-:S02]  /*2520*/  FSEL R15, R4, -INF , !P1 ;  /* 0xff800000040f7808 */ /* 0x000fc40004800000 */
[----:B------:R-:W-:Y:S01]  /*2530*/  ISETP.GE.AND P2, PT, R0, R68, PT ;  /* 0x000000440000720c */ /* 0x000fe20003f46270 */
[----:B------:R-:W-:-:S12]  /*2540*/  @!P0 BRA `(.L_x_1035) ;  /* 0x00000000004c8947 */ /* 0x000fd80003800000 */
[----:B------:R-:W-:Y:S01]  /*2550*/  LEA.HI.SX32 R0, R226, 0xfffffffe, 0x1b ;  /* 0xfffffffee2007811 */ /* 0x000fe200078fdaff */
[----:B------:R-:W-:-:S03]  /*2560*/  ULDC.64 UR6, c[0x0][0x218] ;  /* 0x0000860000067ab9 */ /* 0x000fc60000000a00 */
[----:B------:R-:W-:Y:S01]  /*2570*/  SHF.R.S32.HI R5, RZ, 0x1f, R0 ;  /* 0x0000001fff057819 */ /* 0x000fe20000011400 */
[----:B------:R-:W-:Y:S02]  /*2580*/  IMAD R4, R249, R0, RZ ;  /* 0x00000000f9047224 */ /* 0x000fe400078e02ff */
[----:B------:R-:W-:-:S04]  /*2590*/  IMAD.WIDE.U32 R6, R0, R248, R246 ;  /* 0x000000f800067225 */ /* 0x000fc800078e00f6 */
[----:B------:R-:W-:Y:S01]  /*25a0*/  IMAD R0, R5, R248, R4 ;  /* 0x000000f805007224 */ /* 0x000fe200078e0204 */
[----:B------:R-:W-:-:S03]  /*25b0*/  LEA R4, P1, R6, UR6, 0x1 ;  /* 0x0000000606047c11 */ /* 0x000fc6000f8208ff */
[----:B------:R-:W-:-:S05]  /*25c0*/  IMAD.IADD R0, R7, 0x1, R0 ;  /* 0x0000000107007824 */ /* 0x000fca00078e0200 */
[----:B------:R-:W-:Y:S02]  /*25d0*/  LEA.HI.X R5, R6, UR7, R0, 0x1, P1 ;  /* 0x0000000706057c11 */ /* 0x000fe400088f0c00 */
[----:B------:R-:W-:-:S03]  /*25e0*/  LEA R6, P1, R94, R4, 0x1 ;  /* 0x000000045e067211 */ /* 0x000fc600078208ff */
[----:B------:R-:W-:Y:S01]  /*25f0*/  @!PT LDS RZ, [RZ] ;  /* 0x00000000fffff984 */ /* 0x000fe20000000800 */
[----:B------:R-:W-:Y:S01]  /*2600*/  @!PT LDS RZ, [RZ] ;  /* 0x00000000fffff984 */ /* 0x000fe20000000800 */
[----:B------:R-:W-:Y:S01]  /*2610*/  @!PT LDS RZ, [RZ] ;  /* 0x00000000fffff984 */ /* 0x000fe20000000800 */
[----:B------:R1:W-:Y:S01]  /*2620*/  LDGSTS.E.BYPASS.LTC128B.128 [R227+0x8000], desc[UR14][R4.64] ;  /* 0x0800000004e37fae */ /* 0x0003e2000b901d4e */
[----:B------:R-:W-:-:S03]  /*2630*/  LEA.HI.X R7, R94, R5, R71, 0x1, P1 ;  /* 0x000000055e077211 */ /* 0x000fc600008f0c47 */
[----:B------:R1:W-:Y:S04]  /*2640*/  LDGSTS.E.BYPASS.LTC128B.128 [R227+0x9000], desc[UR14][R4.64+0x80] ;  /* 0x0900008004e37fae */ /* 0x0003e8000b901d4e */
[----:B------:R1:W-:Y:S04]  /*2650*/  LDGSTS.E.BYPASS.LTC128B.128 [R227+0x8800], desc[UR14][R6.64] ;  /* 0x0880000006e37fae */ /* 0x0003e8000b901d4e */
[----:B------:R1:W-:Y:S04]  /*2660*/  LDGSTS.E.BYPASS.LTC128B.128 [R227+0x9800], desc[UR14][R6.64+0x80] ;  /* 0x0980008006e37fae */ /* 0x0003e8000b901d4e */
[----:B------:R-:W0:Y:S02]  /*2670*/  LDGDEPBAR ;  /* 0x00000000000079af */ /* 0x000e240000000000 */
.L_x_1035:
[----:B------:R-:W-:Y:S01]  /*2680*/  ISETP.NE.AND P1, PT, R12, RZ, PT ;  /* 0x000000ff0c00720c */ /* 0x000fe20003f25270 */
[----:B------:R-:W-:Y:S01]  /*2690*/  ULDC UR5, c[0x0][0x2ec] ;  /* 0x0000bb0000057ab9 */ /* 0x000fe20000000800 */
[----:B-1----:R-:W-:Y:S02]  /*26a0*/  FMNMX.FTZ R4, R15, R24, !PT ;  /* 0x000000180f047209 */ /* 0x002fe40007810000 */
[----:B------:R-:W-:Y:S02]  /*26b0*/  FSEL R44, R40, -INF , !P1 ;  /* 0xff800000282c7808 */ /* 0x000fe40004800000 */
[----:B------:R-:W-:Y:S02]  /*26c0*/  FSEL R8, R48, -INF , !P1 ;  /* 0xff80000030087808 */ /* 0x000fe40004800000 */
[----:B------:R-:W-:Y:S02]  /*26d0*/  FMNMX.FTZ R0, R21, R20, !PT ;  /* 0x0000001415007209 */ /* 0x000fe40007810000 */
[----:B------:R-:W-:-:S02]  /*26e0*/  FSEL R54, R41, -INF , !P6 ;  /* 0xff80000029367808 */ /* 0x000fc40007000000 */
[----:B------:R-:W-:Y:S02]  /*26f0*/  FMNMX.FTZ R4, R44, R4, !PT ;  /* 0x000000042c047209 */ /* 0x000fe40007810000 */
[----:B------:R-:W-:Y:S02]  /*2700*/  FSEL R9, R49, -INF , !P6 ;  /* 0xff80000031097808 */ /* 0x000fe40007000000 */
[----:B------:R-:W-:Y:S02]  /*2710*/  FMNMX.FTZ R0, R8, R0, !PT ;  /* 0x0000000008007209 */ /* 0x000fe40007810000 */
        /* <DEDUP_REMOVED lines=16> */
[----:B------:R-:W-:Y:S02]  /*2820*/  FMNMX.FTZ R4, R72, R4, !PT ;  /* 0x0000000448047209 */ /* 0x000fe40007810000 */
[----:B------:R-:W-:Y:S02]  /*2830*/  FMNMX.FTZ R134, R55, R0, !PT ;  /* 0x0000000037867209 */ /* 0x000fe40007810000 */
[----:B------:R-:W-:Y:S01]  /*2840*/  FSEL R10, R50, -INF , !P1 ;  /* 0xff800000320a7808 */ /* 0x000fe20004800000 */
[----:B------:R-:W1:Y:S01]  /*2850*/  SHFL.BFLY PT, R136, R4, 0x2, 0x1f ;  /* 0x0c401f0004887f89 */ /* 0x000e6200000e0000 */
[----:B------:R-:W-:Y:S02]  /*2860*/  FMNMX.FTZ R0, R22, R23, !PT ;  /* 0x0000001716007209 */ /* 0x000fe40007810000 */
[----:B------:R-:W-:Y:S01]  /*2870*/  FSEL R11, R51, -INF , !P6 ;  /* 0xff800000330b7808 */ /* 0x000fe20007000000 */
[----:B------:R-:W2:Y:S01]  /*2880*/  SHFL.BFLY PT, R5, R134, 0x2, 0x1f ;  /* 0x0c401f0086057f89 */ /* 0x000ea200000e0000 */
[----:B------:R-:W-:-:S02]  /*2890*/  FMNMX.FTZ R0, R10, R0, !PT ;  /* 0x000000000a007209 */ /* 0x000fc40007810000 */
[----:B------:R-:W-:Y:S02]  /*28a0*/  FSEL R53, R66, -INF , !P5 ;  /* 0xff80000042357808 */ /* 0x000fe40006800000 */
[----:B------:R-:W-:Y:S02]  /*28b0*/  FMNMX.FTZ R0, R11, R0, !PT ;  /* 0x000000000b007209 */ /* 0x000fe40007810000 */
[----:B------:R-:W-:Y:S02]  /*28c0*/  FSEL R52, R67, -INF , !P4 ;  /* 0xff80000043347808 */ /* 0x000fe40006000000 */
[----:B------:R-:W-:Y:S02]  /*28d0*/  FMNMX.FTZ R0, R53, R0, !PT ;  /* 0x0000000035007209 */ /* 0x000fe40007810000 */
[----:B------:R-:W-:Y:S02]  /*28e0*/  FSEL R51, R62, -INF , !P3 ;  /* 0xff8000003e337808 */ /* 0x000fe40005800000 */
[----:B------:R-:W-:-:S02]  /*28f0*/  FMNMX.FTZ R0, R52, R0, !PT ;  /* 0x0000000034007209 */ /* 0x000fc40007810000 */
[----:B------:R-:W-:Y:S02]  /*2900*/  FSEL R50, R63, -INF , !P2 ;  /* 0xff8000003f327808 */ /* 0x000fe40005000000 */
[----:B------:R-:W-:Y:S02]  /*2910*/  FMNMX.FTZ R0, R51, R0, !PT ;  /* 0x0000000033007209 */ /* 0x000fe40007810000 */
[----:B------:R-:W-:Y:S02]  /*2920*/  FSEL R48, R42, -INF , !P1 ;  /* 0xff8000002a307808 */ /* 0x000fe40004800000 */
[----:B------:R-:W-:Y:S02]  /*2930*/  FMNMX.FTZ R0, R50, R0, !PT ;  /* 0x0000000032007209 */ /* 0x000fe40007810000 */
[----:B-1----:R-:W-:Y:S02]  /*2940*/  FMNMX.FTZ R136, R4, R136, !PT ;  /* 0x0000008804887209 */ /* 0x002fe40007810000 */
[----:B--2---:R-:W-:Y:S01]  /*2950*/  FMNMX.FTZ R134, R134, R5, !PT ;  /* 0x0000000586867209 */ /* 0x004fe20007810000 */
[----:B------:R-:W1:Y:S01]  /*2960*/  SHFL.BFLY PT, R4, R0, 0x2, 0x1f ;  /* 0x0c401f0000047f89 */ /* 0x000e6200000e0000 */
[----:B------:R-:W-:-:S02]  /*2970*/  FMNMX.FTZ R6, R70, R69, !PT ;  /* 0x0000004546067209 */ /* 0x000fc40007810000 */
[----:B------:R-:W-:Y:S01]  /*2980*/  FSEL R49, R43, -INF , !P6 ;  /* 0xff8000002b317808 */ /* 0x000fe20007000000 */
[----:B------:R-:W2:Y:S01]  /*2990*/  SHFL.BFLY PT, R5, R136, 0x1, 0x1f ;  /* 0x0c201f0088057f89 */ /* 0x000ea200000e0000 */
[----:B------:R-:W-:Y:S02]  /*29a0*/  FMNMX.FTZ R6, R48, R6, !PT ;  /* 0x0000000630067209 */ /* 0x000fe40007810000 */
[----:B------:R-:W-:Y:S01]  /*29b0*/  FSEL R61, R38, -INF , !P5 ;  /* 0xff800000263d7808 */ /* 0x000fe20006800000 */
[----:B------:R-:W3:Y:S01]  /*29c0*/  SHFL.BFLY PT, R7, R134, 0x1, 0x1f ;  /* 0x0c201f0086077f89 */ /* 0x000ee200000e0000 */
[----:B------:R-:W-:Y:S02]  /*29d0*/  FSEL R63, R39, -INF , !P4 ;  /* 0xff800000273f7808 */ /* 0x000fe40006000000 */
[----:B------:R-:W-:Y:S02]  /*29e0*/  FSEL R60, R34, -INF , !P3 ;  /* 0xff800000223c7808 */ /* 0x000fe40005800000 */
[----:B------:R-:W-:-:S02]  /*29f0*/  FSEL R62, R35, -INF , !P2 ;  /* 0xff800000233e7808 */ /* 0x000fc40005000000 */
[----:B-1----:R-:W-:Y:S02]  /*2a00*/  FMNMX.FTZ R132, R0, R4, !PT ;  /* 0x0000000400847209 */ /* 0x002fe40007810000 */
[----:B------:R-:W-:Y:S02]  /*2a10*/  FMNMX.FTZ R0, R49, R6, !PT ;  /* 0x0000000631007209 */ /* 0x000fe40007810000 */
[----:B--2---:R-:W-:Y:S02]  /*2a20*/  FMNMX.FTZ R136, R136, R5, !PT ;  /* 0x0000000588887209 */ /* 0x004fe40007810000 */
[----:B------:R-:W-:Y:S01]  /*2a30*/  FMNMX.FTZ R0, R61, R0, !PT ;  /* 0x000000003d007209 */ /* 0x000fe20007810000 */
[----:B------:R-:W1:Y:S01]  /*2a40*/  SHFL.BFLY PT, R5, R132, 0x1, 0x1f ;  /* 0x0c201f0084057f89 */ /* 0x000e6200000e0000 */
[----:B---3--:R-:W-:Y:S01]  /*2a50*/  FMNMX.FTZ R134, R134, R7, !PT ;  /* 0x0000000786867209 */ /* 0x008fe20007810000 */
[----:B------:R-:W-:Y:S01]  /*2a60*/  FMUL.FTZ R14, R136, UR5 ;  /* 0x00000005880e7c20 */ /* 0x000fe20008410000 */
[----:B------:R-:W-:-:S02]  /*2a70*/  FMNMX.FTZ R0, R63, R0, !PT ;  /* 0x000000003f007209 */ /* 0x000fc40007810000 */
[----:B------:R-:W-:Y:S01]  /*2a80*/  FSETP.NEU.FTZ.AND P3, PT, R136, -INF , PT ;  /* 0xff8000008800780b */ /* 0x000fe20003f7d000 */
[----:B------:R-:W-:Y:S01]  /*2a90*/  FMUL.FTZ R13, R134, UR5 ;  /* 0x00000005860d7c20 */ /* 0x000fe20008410000 */
[----:B------:R-:W-:Y:S02]  /*2aa0*/  FMNMX.FTZ R4, R60, R0, !PT ;  /* 0x000000003c047209 */ /* 0x000fe40007810000 */
[----:B------:R-:W-:Y:S02]  /*2ab0*/  FSEL R14, R14, RZ, P3 ;  /* 0x000000ff0e0e7208 */ /* 0x000fe40001800000 */
[----:B------:R-:W-:Y:S02]  /*2ac0*/  FMNMX.FTZ R4, R62, R4, !PT ;  /* 0x000000043e047209 */ /* 0x000fe40007810000 */
[----:B------:R-:W-:Y:S01]  /*2ad0*/  FSETP.NEU.FTZ.AND P1, PT, R134, -INF , PT ;  /* 0xff8000008600780b */ /* 0x000fe20003f3d000 */
[----:B------:R-:W-:Y:S02]  /*2ae0*/  FFMA.FTZ R0, R15, UR5, -R14 ;  /* 0x000000050f007c23 */ /* 0x000fe4000801080e */
[----:B------:R-:W2:Y:S01]  /*2af0*/  SHFL.BFLY PT, R6, R4, 0x2, 0x1f ;  /* 0x0c401f0004067f89 */ /* 0x000ea200000e0000 */
[----:B------:R-:W-:Y:S01]  /*2b00*/  FSEL R13, R13, RZ, P1 ;  /* 0x000000ff0d0d7208 */ /* 0x000fe20000800000 */
[----:B------:R3:W-:Y:S01]  /*2b10*/  MUFU.EX2 R73, R0 ;  /* 0x0000000000497308 */ /* 0x0007e20000000800 */
[----:B-1----:R-:W-:-:S04]  /*2b20*/  FMNMX.FTZ R132, R132, R5, !PT ;  /* 0x0000000584847209 */ /* 0x002fc80007810000 */
[C---:B------:R-:W-:Y:S01]  /*2b30*/  FSETP.NEU.FTZ.AND P1, PT, R132.reuse, -INF , PT ;  /* 0xff8000008400780b */ /* 0x040fe20003f3d000 */
[----:B------:R-:W-:-:S05]  /*2b40*/  FMUL.FTZ R12, R132, UR5 ;  /* 0x00000005840c7c20 */ /* 0x000fca0008410000 */
[----:B------:R-:W-:Y:S01]  /*2b50*/  FSEL R12, R12, RZ, P1 ;  /* 0x000000ff0c0c7208 */ /* 0x000fe20000800000 */
[----:B---3--:R-:W-:-:S04]  /*2b60*/  FFMA.FTZ R0, R21, UR5, -R13 ;  /* 0x0000000515007c23 */ /* 0x008fc8000801080d */
[----:B------:R1:W-:Y:S01]  /*2b70*/  MUFU.EX2 R75, R0 ;  /* 0x00000000004b7308 */ /* 0x0003e20000000800 */
[----:B--2---:R-:W-:Y:S01]  /*2b80*/  FMNMX.FTZ R4, R4, R6, !PT ;  /* 0x0000000604047209 */ /* 0x004fe20007810000 */
[----:B------:R-:W-:-:S04]  /*2b90*/  FFMA.FTZ R5, R22, UR5, -R12 ;  /* 0x0000000516057c23 */ /* 0x000fc8000801080c */
[----:B------:R-:W2:Y:S02]  /*2ba0*/  SHFL.BFLY PT, R135, R4, 0x1, 0x1f ;  /* 0x0c201f0004877f89 */ /* 0x000ea400000e0000 */
[----:B------:R-:W-:Y:S01]  /*2bb0*/  MUFU.EX2 R80, R5 ;  /* 0x0000000500507308 */ /* 0x000fe20000000800 */
[----:B-1----:R-:W-:-:S07]  /*2bc0*/  FFMA.FTZ R0, R20, UR5, -R13 ;  /* 0x0000000514007c23 */ /* 0x002fce000801080d */
[----:B------:R1:W3:Y:S01]  /*2bd0*/  MUFU.EX2 R74, R0 ;  /* 0x00000000004a7308 */ /* 0x0002e20000000800 */
[----:B--2---:R-:W-:-:S04]  /*2be0*/  FMNMX.FTZ R135, R4, R135, !PT ;  /* 0x0000008704877209 */ /* 0x004fc80007810000 */
[----:B------:R-:W-:Y:S01]  /*2bf0*/  FSETP.NEU.FTZ.AND P1, PT, R135, -INF , PT ;  /* 0xff8000008700780b */ /* 0x000fe20003f3d000 */
[----:B-1----:R-:W-:Y:S01]  /*2c00*/  FFMA.FTZ R0, R8, UR5, -R13 ;  /* 0x0000000508007c23 */ /* 0x002fe2000801080d */
[----:B---3--:R-:W-:-:S03]  /*2c10*/  F2FP.BF16.F32.PACK_AB R4, R74, R75 ;  /* 0x0000004b4a04723e */ /* 0x008fc600000010ff */
[----:B------:R1:W-:Y:S02]  /*2c20*/  MUFU.EX2 R177, R0 ;  /* 0x0000000000b17308 */ /* 0x0003e40000000800 */
[----:B-1----:R-:W-:-:S06]  /*2c30*/  FFMA.FTZ R0, R9, UR5, -R13 ;  /* 0x0000000509007c23 */ /* 0x002fcc000801080d */
[----:B------:R1:W2:Y:S02]  /*2c40*/  MUFU.EX2 R178, R0 ;  /* 0x0000000000b27308 */ /* 0x0002a40000000800 */
[----:B-1----:R-:W-:Y:S01]  /*2c50*/  IMAD.IADD R0, R92, 0x1, R93 ;  /* 0x000000015c007824 */ /* 0x002fe200078e025d */
[----:B--2---:R-:W-:-:S04]  /*2c60*/  F2FP.BF16.F32.PACK_AB R6, R178, R177 ;  /* 0x000000b1b206723e */ /* 0x004fc800000010ff */
[----:B------:R-:W-:Y:S01]  /*2c70*/  LEA R212, R0, UR4, 0x1 ;  /* 0x0000000400d47c11 */ /* 0x000fe2000f8e08ff */
[----:B------:R-:W-:-:S04]  /*2c80*/  FFMA.FTZ R0, R23, UR5, -R12 ;  /* 0x0000000517007c23 */ /* 0x000fc8000801080c */
[----:B------:R1:W2:Y:S01]  /*2c90*/  MUFU.EX2 R225, R0 ;  /* 0x0000000000e17308 */ /* 0x0002a20000000800 */
[--C-:B------:R-:W-:Y:S01]  /*2ca0*/  IMAD R214, R3, 0x2, R212.reuse ;  /* 0x0000000203d67824 */ /* 0x100fe200078e02d4 */
[----:B------:R-:W3:Y:S01]  /*2cb0*/  LDSM.16.MT88.4 R36, [R212+0xa000] ;  /* 0x00a00000d424783b */ /* 0x000ee20000004200 */
[----:B------:R-:W-:Y:S02]  /*2cc0*/  IMAD R217, R2, 0x2, R212 ;  /* 0x0000000202d97824 */ /* 0x000fe400078e02d4 */
[----:B------:R-:W-:Y:S01]  /*2cd0*/  FFMA.FTZ R3, R54, UR5, -R14 ;  /* 0x0000000536037c23 */ /* 0x000fe2000801080e */
[----:B------:R-:W-:Y:S02]  /*2ce0*/  IMAD R216, R2, 0x2, R214 ;  /* 0x0000000202d87824 */ /* 0x000fe400078e02d6 */
[----:B------:R-:W-:Y:S01]  /*2cf0*/  FMUL.FTZ R2, R135, UR5 ;  /* 0x0000000587027c20 */ /* 0x000fe20008410000 */
[----:B------:R-:W4:Y:S01]  /*2d00*/  LDSM.16.MT88.4 R32, [R214+0xa000] ;  /* 0x00a00000d620783b */ /* 0x000f220000004200 */
[----:B------:R-:W-:Y:S03]  /*2d10*/  MUFU.EX2 R174, R3 ;  /* 0x0000000300ae7308 */ /* 0x000fe60000000800 */
[----:B------:R-:W5:Y:S04]  /*2d20*/  LDSM.16.MT88.4 R28, [R217+0xa000] ;  /* 0x00a00000d91c783b */ /* 0x000f680000004200 */
[----:B------:R-:W5:Y:S01]  /*2d30*/  LDSM.16.MT88.4 R20, [R212+0xb000] ;  /* 0x00b00000d414783b */ /* 0x000f620000004200 */
[----:B-1----:R-:W-:Y:S01]  /*2d40*/  FFMA.FTZ R0, R10, UR5, -R12 ;  /* 0x000000050a007c23 */ /* 0x002fe2000801080c */
[----:B--2---:R-:W-:-:S02]  /*2d50*/  F2FP.BF16.F32.PACK_AB R5, R225, R80 ;  /* 0x00000050e105723e */ /* 0x004fc400000010ff */
[----:B------:R-:W1:Y:S01]  /*2d60*/  LDSM.16.MT88.4 R16, [R214+0xb000] ;  /* 0x00b00000d610783b */ /* 0x000e620000004200 */
[----:B------:R2:W-:Y:S03]  /*2d70*/  MUFU.EX2 R175, R0 ;  /* 0x0000000000af7308 */ /* 0x0005e60000000800 */
[----:B------:R-:W1:Y:S04]  /*2d80*/  LDSM.16.MT88.4 R40, [R217+0xb000] ;  /* 0x00b00000d928783b */ /* 0x000e680000004200 */
[----:B------:R-:W-:Y:S04]  /*2d90*/  LDSM.16.MT88.4 R92, [R212+0xb800] ;  /* 0x00b80000d45c783b */ /* 0x000fe80000004200 */
[----:B------:R-:W-:Y:S04]  /*2da0*/  LDSM.16.MT88.4 R152, [R212+0xa800] ;  /* 0x00a80000d498783b */ /* 0x000fe80000004200 */
[----:B------:R-:W-:Y:S01]  /*2db0*/  LDSM.16.MT88.4 R120, [R217+0xb800] ;  /* 0x00b80000d978783b */ /* 0x000fe20000004200 */
[----:B--2---:R-:W-:-:S04]  /*2dc0*/  FFMA.FTZ R0, R11, UR5, -R12 ;  /* 0x000000050b007c23 */ /* 0x004fc8000801080c */
[----:B------:R2:W3:Y:S02]  /*2dd0*/  MUFU.EX2 R176, R0 ;  /* 0x0000000000b07308 */ /* 0x0004e40000000800 */
[--C-:B--2---:R-:W-:Y:S01]  /*2de0*/  FFMA.FTZ R0, R24, UR5, -R14.reuse ;  /* 0x0000000518007c23 */ /* 0x104fe2000801080e */
[----:B---3--:R-:W-:Y:S01]  /*2df0*/  F2FP.BF16.F32.PACK_AB R7, R176, R175 ;  /* 0x000000afb007723e */ /* 0x008fe200000010ff */
[----:B------:R-:W2:Y:S04]  /*2e00*/  LDSM.16.MT88.4 R24, [R216+0xa000] ;  /* 0x00a00000d818783b */ /* 0x000ea80000004200 */
[----:B------:R3:W1:Y:S02]  /*2e10*/  MUFU.EX2 R224, R0 ;  /* 0x0000000000e07308 */ /* 0x0006640000000800 */
[C---:B------:R-:W-:Y:S06]  /*2e20*/  HMMA.16816.F32.BF16 R140, R4.reuse, R36, RZ ;  /* 0x00000024048c723c */ /* 0x040fec00000418ff */
[C---:B----4-:R-:W-:Y:S06]  /*2e30*/  HMMA.16816.F32.BF16 R76, R4.reuse, R32, RZ ;  /* 0x00000020044c723c */ /* 0x050fec00000418ff */
[C---:B-----5:R-:W-:Y:S01]  /*2e40*/  HMMA.16816.F32.BF16 R84, R4.reuse, R28, RZ ;  /* 0x0000001c0454723c */ /* 0x060fe200000418ff */
[----:B---3--:R-:W-:Y:S01]  /*2e50*/  FFMA.FTZ R0, R44, UR5, -R14 ;  /* 0x000000052c007c23 */ /* 0x008fe2000801080e */
[----:B-1----:R-:W-:Y:S01]  /*2e60*/  F2FP.BF16.F32.PACK_AB R8, R224, R73 ;  /* 0x00000049e008723e */ /* 0x002fe200000010ff */
[----:B------:R-:W1:Y:S02]  /*2e70*/  LDSM.16.MT88.4 R44, [R216+0xb000] ;  /* 0x00b00000d82c783b */ /* 0x000e640000004200 */
[----:B------:R3:W4:Y:S01]  /*2e80*/  MUFU.EX2 R138, R0 ;  /* 0x00000000008a7308 */ /* 0x0007220000000800 */
[C---:B------:R-:W-:Y:S06]  /*2e90*/  HMMA.16816.F32.BF16 R96, R4.reuse, R20, RZ ;  /* 0x000000140460723c */ /* 0x040fec00000418ff */
[C---:B------:R-:W-:Y:S06]  /*2ea0*/  HMMA.16816.F32.BF16 R100, R4.reuse, R16, RZ ;  /* 0x000000100464723c */ /* 0x040fec00000418ff */
[----:B------:R-:W-:Y:S01]  /*2eb0*/  HMMA.16816.F32.BF16 R112, R4, R40, RZ ;  /* 0x000000280470723c */ /* 0x000fe200000418ff */
[----:B---3--:R-:W-:-:S02]  /*2ec0*/  FSEL R0, R2, RZ, P1 ;  /* 0x000000ff02007208 */ /* 0x008fc40000800000 */
[----:B----4-:R-:W-:-:S03]  /*2ed0*/  F2FP.BF16.F32.PACK_AB R10, R174, R138 ;  /* 0x0000008aae0a723e */ /* 0x010fc600000010ff */
[----:B--2---:R-:W-:Y:S01]  /*2ee0*/  HMMA.16816.F32.BF16 R88, R4, R24, RZ ;  /* 0x000000180458723c */ /* 0x004fe200000418ff */
[----:B------:R-:W-:-:S04]  /*2ef0*/  FFMA.FTZ R2, R70, UR5, -R0 ;  /* 0x0000000546027c23 */ /* 0x000fc80008010800 */
[----:B------:R2:W-:Y:S01]  /*2f00*/  MUFU.EX2 R223, R2 ;  /* 0x0000000200df7308 */ /* 0x0005e20000000800 */
[C---:B------:R-:W-:Y:S06]  /*2f10*/  HMMA.16816.F32.BF16 R148, R4.reuse, R38, RZ ;  /* 0x000000260494723c */ /* 0x040fec00000418ff */
[C---:B------:R-:W-:Y:S06]  /*2f20*/  HMMA.16816.F32.BF16 R104, R4.reuse, R34, RZ ;  /* 0x000000220468723c */ /* 0x040fec00000418ff */
[----:B-1----:R-:W-:Y:S01]  /*2f30*/  HMMA.16816.F32.BF16 R124, R4, R44, RZ ;  /* 0x0000002c047c723c */ /* 0x002fe200000418ff */
[----:B--2---:R-:W-:-:S05]  /*2f40*/  FFMA.FTZ R2, R69, UR5, -R0 ;  /* 0x0000000545027c23 */ /* 0x004fca0008010800 */
[C---:B------:R-:W-:Y:S01]  /*2f50*/  HMMA.16816.F32.BF16 R116, R4.reuse, R30, RZ ;  /* 0x0000001e0474723c */ /* 0x040fe200000418ff */
        /* <DEDUP_REMOVED lines=8> */
[----:B------:R-:W-:Y:S01]  /*2fe0*/  HMMA.16816.F32.BF16 R196, R4, R46, RZ ;  /* 0x0000002e04c4723c */ /* 0x000fe200000418ff */
[----:B-1----:R-:W-:-:S04]  /*2ff0*/  FFMA.FTZ R2, R49, UR5, -R0 ;  /* 0x0000000531027c23 */ /* 0x002fc80008010800 */
[----:B------:R-:W1:Y:S02]  /*3000*/  MUFU.EX2 R137, R2 ;  /* 0x0000000200897308 */ /* 0x000e640000000800 */
[----:B-1----:R-:W-:Y:S01]  /*3010*/  F2FP.BF16.F32.PACK_AB R11, R137, R133 ;  /* 0x00000085890b723e */ /* 0x002fe200000010ff */
[----:B------:R-:W-:-:S06]  /*3020*/  FFMA.FTZ R2, R58, UR5, -R14 ;  /* 0x000000053a027c23 */ /* 0x000fcc000801080e */
[C---:B------:R-:W-:Y:S06]  /*3030*/  HMMA.16816.F32.BF16 R4, R8.reuse, R34, RZ ;  /* 0x000000220804723c */ /* 0x040fec00000418ff */
[C---:B------:R-:W-:Y:S01]  /*3040*/  HMMA.16816.F32.BF16 R204, R8.reuse, R36, RZ ;  /* 0x0000002408cc723c */ /* 0x040fe200000418ff */
[----:B------:R-:W-:Y:S01]  /*3050*/  MOV R35, R80 ;  /* 0x0000005000237202 */ /* 0x000fe20000000f00 */
[----:B------:R-:W-:Y:S01]  /*3060*/  IMAD.MOV.U32 R34, RZ, RZ, R75 ;  /* 0x000000ffff227224 */ /* 0x000fe200078e004b */
[----:B------:R-:W-:Y:S03]  /*3070*/  LDSM.16.MT88.4 R80, [R216+0xa800] ;  /* 0x00a80000d850783b */ /* 0x000fe60000004200 */
[C---:B------:R-:W-:Y:S06]  /*3080*/  HMMA.16816.F32.BF16 R108, R8.reuse, R38, RZ ;  /* 0x00000026086c723c */ /* 0x040fec00000418ff */
[C---:B------:R-:W-:Y:S01]  /*3090*/  HMMA.16816.F32.BF16 R36, R8.reuse, R32, RZ ;  /* 0x000000200824723c */ /* 0x040fe200000418ff */
[----:B------:R1:W-:Y:S05]  /*30a0*/  MUFU.EX2 R33, R2 ;  /* 0x0000000200217308 */ /* 0x0003ea0000000800 */
[----:B------:R-:W-:Y:S01]  /*30b0*/  MOV R48, R4 ;  /* 0x0000000400307202 */ /* 0x000fe20000000f00 */
[----:B------:R-:W-:Y:S01]  /*30c0*/  IMAD.MOV.U32 R49, RZ, RZ, R5 ;  /* 0x000000ffff317224 */ /* 0x000fe200078e0005 */
[----:B------:R-:W-:Y:S01]  /*30d0*/  HMMA.16816.F32.BF16 R192, R8, R28, RZ ;  /* 0x0000001c08c0723c */ /* 0x000fe200000418ff */
[----:B------:R-:W-:-:S02]  /*30e0*/  IMAD.MOV.U32 R66, RZ, RZ, R6 ;  /* 0x000000ffff427224 */ /* 0x000fc400078e0006 */
[----:B------:R-:W-:-:S03]  /*30f0*/  IMAD.MOV.U32 R65, RZ, RZ, R7 ;  /* 0x000000ffff417224 */ /* 0x000fc600078e0007 */
[----:B------:R-:W-:Y:S01]  /*3100*/  HMMA.16816.F32.BF16 R4, R8, R30, RZ ;  /* 0x0000001e0804723c */ /* 0x000fe200000418ff */
[----:B-1----:R-:W-:-:S03]  /*3110*/  FFMA.FTZ R2, R59, UR5, -R13 ;  /* 0x000000053b027c23 */ /* 0x002fc6000801080d */
[----:B------:R-:W-:Y:S02]  /*3120*/  MOV R64, R108 ;  /* 0x0000006c00407202 */ /* 0x000fe40000000f00 */
[C---:B------:R-:W-:Y:S01]  /*3130*/  HMMA.16816.F32.BF16 R188, R8.reuse, R24, RZ ;  /* 0x0000001808bc723c */ /* 0x040fe200000418ff */
[----:B------:R-:W-:Y:S01]  /*3140*/  IMAD.MOV.U32 R70, RZ, RZ, R109 ;  /* 0x000000ffff467224 */ /* 0x000fe200078e006d */
[----:B------:R1:W-:Y:S01]  /*3150*/  MUFU.EX2 R32, R2 ;  /* 0x0000000200207308 */ /* 0x0003e20000000800 */
[----:B------:R-:W-:Y:S02]  /*3160*/  IMAD.MOV.U32 R69, RZ, RZ, R110 ;  /* 0x000000ffff457224 */ /* 0x000fe400078e006e */
[----:B------:R-:W-:Y:S01]  /*3170*/  IMAD.MOV.U32 R54, RZ, RZ, R111 ;  /* 0x000000ffff367224 */ /* 0x000fe200078e006f */
[----:B------:R-:W-:Y:S01]  /*3180*/  HMMA.16816.F32.BF16 R184, R8, R20, RZ ;  /* 0x0000001408b8723c */ /* 0x000fe200000418ff */
[----:B------:R-:W-:Y:S01]  /*3190*/  LDSM.16.MT88.4 R108, [R214+0xb800] ;  /* 0x00b80000d66c783b */ /* 0x000fe20000004200 */
[----:B------:R-:W-:-:S02]  /*31a0*/  IMAD.MOV.U32 R31, RZ, RZ, R74 ;  /* 0x000000ffff1f7224 */ /* 0x000fc400078e004a */
[----:B------:R-:W-:Y:S02]  /*31b0*/  IMAD.MOV.U32 R30, RZ, RZ, R73 ;  /* 0x000000ffff1e7224 */ /* 0x000fe400078e0049 */
[C---:B------:R-:W-:Y:S06]  /*31c0*/  HMMA.16816.F32.BF16 R240, R8.reuse, R26, RZ ;  /* 0x0000001a08f0723c */ /* 0x040fec00000418ff */
[----:B------:R-:W-:Y:S01]  /*31d0*/  MOV R15, R7 ;  /* 0x00000007000f7202 */ /* 0x000fe20000000f00 */
[----:B-1----:R-:W-:Y:S01]  /*31e0*/  FFMA.FTZ R2, R57, UR5, -R13 ;  /* 0x0000000539027c23 */ /* 0x002fe2000801080d */
[----:B------:R-:W-:Y:S01]  /*31f0*/  IMAD.MOV.U32 R58, RZ, RZ, R5 ;  /* 0x000000ffff3a7224 */ /* 0x000fe200078e0005 */
[----:B------:R-:W-:Y:S01]  /*3200*/  HMMA.16816.F32.BF16 R236, R8, R22, RZ ;  /* 0x0000001608ec723c */ /* 0x000fe200000418ff */
[----:B------:R-:W-:Y:S01]  /*3210*/  IMAD.MOV.U32 R57, RZ, RZ, R6 ;  /* 0x000000ffff397224 */ /* 0x000fe200078e0006 */
[----:B------:R1:W2:Y:S01]  /*3220*/  MUFU.EX2 R29, R2 ;  /* 0x00000002001d7308 */ /* 0x0002a20000000800 */
[----:B------:R-:W-:-:S02]  /*3230*/  IMAD.MOV.U32 R27, RZ, RZ, R15 ;  /* 0x000000ffff1b7224 */ /* 0x000fc400078e000f */
[----:B------:R-:W-:Y:S01]  /*3240*/  IMAD.MOV.U32 R3, RZ, RZ, R4 ;  /* 0x000000ffff037224 */ /* 0x000fe200078e0004 */
[----:B------:R-:W-:Y:S01]  /*3250*/  HMMA.16816.F32.BF16 R180, R8, R16, RZ ;  /* 0x0000001008b4723c */ /* 0x000fe200000418ff */
[----:B------:R-:W3:Y:S01]  /*3260*/  LDSM.16.MT88.4 R4, [R214+0xa800] ;  /* 0x00a80000d604783b */ /* 0x000ee20000004200 */
[----:B------:R-:W-:-:S04]  /*3270*/  MOV R26, R57 ;  /* 0x00000039001a7202 */ /* 0x000fc80000000f00 */
[C---:B------:R-:W-:Y:S01]  /*3280*/  HMMA.16816.F32.BF16 R232, R8.reuse, R18, RZ ;  /* 0x0000001208e8723c */ /* 0x040fe200000418ff */
[----:B------:R-:W-:Y:S05]  /*3290*/  LDSM.16.MT88.4 R16, [R216+0xb800] ;  /* 0x00b80000d810783b */ /* 0x000fea0000004200 */
[----:B------:R-:W-:Y:S01]  /*32a0*/  HMMA.16816.F32.BF16 R160, R8, R40, RZ ;  /* 0x0000002808a0723c */ /* 0x000fe200000418ff */
[----:B-1----:R-:W-:Y:S01]  /*32b0*/  FFMA.FTZ R2, R56, UR5, -R13 ;  /* 0x0000000538027c23 */ /* 0x002fe2000801080d */
[----:B--2---:R-:W-:-:S03]  /*32c0*/  F2FP.BF16.F32.PACK_AB R168, R29, R32 ;  /* 0x000000201da8723e */ /* 0x004fc600000010ff */
[----:B------:R1:W-:Y:S01]  /*32d0*/  MUFU.EX2 R28, R2 ;  /* 0x00000002001c7308 */ /* 0x0003e20000000800 */
[C---:B------:R-:W-:Y:S06]  /*32e0*/  HMMA.16816.F32.BF16 R228, R8.reuse, R42, RZ ;  /* 0x0000002a08e4723c */ /* 0x040fec00000418ff */
[C---:B------:R-:W-:Y:S06]  /*32f0*/  HMMA.16816.F32.BF16 R164, R8.reuse, R44, RZ ;  /* 0x0000002c08a4723c */ /* 0x040fec00000418ff */
[----:B------:R-:W-:Y:S01]  /*3300*/  HMMA.16816.F32.BF16 R208, R8, R46, RZ ;  /* 0x0000002e08d0723c */ /* 0x000fe200000418ff */
[----:B-1----:R-:W-:Y:S01]  /*3310*/  FFMA.FTZ R2, R55, UR5, -R13 ;  /* 0x0000000537027c23 */ /* 0x002fe2000801080d */
[----:B------:R-:W-:-:S03]  /*3320*/  IMAD.MOV.U32 R55, RZ, RZ, R64 ;  /* 0x000000ffff377224 */ /* 0x000fc600078e0040 */
[----:B------:R1:W2:Y:S02]  /*3330*/  MUFU.EX2 R25, R2 ;  /* 0x0000000200197308 */ /* 0x0002a40000000800 */
[----:B-1----:R-:W-:Y:S01]  /*3340*/  FFMA.FTZ R2, R53, UR5, -R12 ;  /* 0x0000000535027c23 */ /* 0x002fe2000801080c */
[----:B--2---:R-:W-:Y:S01]  /*3350*/  F2FP.BF16.F32.PACK_AB R170, R25, R28 ;  /* 0x0000001c19aa723e */ /* 0x004fe200000010ff */
[----:B------:R-:W-:-:S04]  /*3360*/  IMAD.MOV.U32 R53, RZ, RZ, R58 ;  /* 0x000000ffff357224 */ /* 0x000fc800078e003a */
[----:B------:R1:W-:Y:S02]  /*3370*/  MUFU.EX2 R24, R2 ;  /* 0x0000000200187308 */ /* 0x0003e40000000800 */
[----:B-1----:R-:W-:Y:S01]  /*3380*/  FFMA.FTZ R2, R52, UR5, -R12 ;  /* 0x0000000534027c23 */ /* 0x002fe2000801080c */
[----:B------:R-:W-:-:S05]  /*3390*/  IMAD.MOV.U32 R52, RZ, RZ, R3 ;  /* 0x000000ffff347224 */ /* 0x000fca00078e0003 */
[----:B------:R1:W2:Y:S02]  /*33a0*/  MUFU.EX2 R21, R2 ;  /* 0x0000000200157308 */ /* 0x0002a40000000800 */
[----:B-1----:R-:W-:Y:S01]  /*33b0*/  FFMA.FTZ R2, R51, UR5, -R12 ;  /* 0x0000000533027c23 */ /* 0x002fe2000801080c */
[----:B------:R-:W-:Y:S01]  /*33c0*/  IMAD.MOV.U32 R51, RZ, RZ, R65 ;  /* 0x000000ffff337224 */ /* 0x000fe200078e0041 */
[----:B--2---:R-:W-:-:S04]  /*33d0*/  F2FP.BF16.F32.PACK_AB R169, R21, R24 ;  /* 0x0000001815a9723e */ /* 0x004fc800000010ff */
[----:B------:R1:W-:Y:S02]  /*33e0*/  MUFU.EX2 R20, R2 ;  /* 0x0000000200147308 */ /* 0x0003e40000000800 */
[----:B-1----:R-:W-:Y:S01]  /*33f0*/  FFMA.FTZ R2, R50, UR5, -R12 ;  /* 0x0000000532027c23 */ /* 0x002fe2000801080c */
[----:B------:R-:W-:Y:S02]  /*3400*/  MOV R50, R66 ;  /* 0x0000004200327202 */ /* 0x000fe40000000f00 */
[----:B------:R-:W1:Y:S03]  /*3410*/  LDSM.16.MT88.4 R64, [R217+0xa800] ;  /* 0x00a80000d940783b */ /* 0x000e660000004200 */
[----:B------:R2:W4:Y:S02]  /*3420*/  MUFU.EX2 R15, R2 ;  /* 0x00000002000f7308 */ /* 0x0005240000000800 */
[----:B--2---:R-:W-:Y:S01]  /*3430*/  FFMA.FTZ R2, R68, UR5, -R14 ;  /* 0x0000000544027c23 */ /* 0x004fe2000801080e */
[----:B----4-:R-:W-:-:S05]  /*3440*/  F2FP.BF16.F32.PACK_AB R171, R15, R20 ;  /* 0x000000140fab723e */ /* 0x010fca00000010ff */
[----:B------:R2:W4:Y:S02]  /*3450*/  MUFU.EX2 R13, R2 ;  /* 0x00000002000d7308 */ /* 0x0005240000000800 */
[C---:B---3--:R-:W-:Y:S06]  /*3460*/  HMMA.16816.F32.BF16 R40, R168.reuse, R4, R76 ;  /* 0x00000004a828723c */ /* 0x048fec000004184c */
[C---:B------:R-:W-:Y:S06]  /*3470*/  HMMA.16816.F32.BF16 R76, R168.reuse, R82, R128 ;  /* 0x00000052a84c723c */ /* 0x040fec0000041880 */
[----:B------:R-:W-:Y:S01]  /*3480*/  HMMA.16816.F32.BF16 R44, R168, R6, R104 ;  /* 0x00000006a82c723c */ /* 0x000fe20000041868 */
[----:B--2---:R-:W-:Y:S01]  /*3490*/  FFMA.FTZ R2, R71, UR5, -R14 ;  /* 0x0000000547027c23 */ /* 0x004fe2000801080e */
[----:B----4-:R-:W-:-:S03]  /*34a0*/  F2FP.BF16.F32.PACK_AB R128, R13, R33 ;  /* 0x000000210d80723e */ /* 0x010fc600000010ff */
[----:B------:R2:W-:Y:S01]  /*34b0*/  MUFU.EX2 R12, R2 ;  /* 0x00000002000c7308 */ /* 0x0005e20000000800 */
[C---:B-1----:R-:W-:Y:S06]  /*34c0*/  HMMA.16816.F32.BF16 R56, R168.reuse, R64, R84 ;  /* 0x00000040a838723c */ /* 0x042fec0000041854 */
[C---:B------:R-:W-:Y:S06]  /*34d0*/  HMMA.16816.F32.BF16 R156, R168.reuse, R94, R156 ;  /* 0x0000005ea89c723c */ /* 0x040fec000004189c */
[----:B------:R-:W-:Y:S01]  /*34e0*/  HMMA.16816.F32.BF16 R140, R168, R152, R140 ;  /* 0x00000098a88c723c */ /* 0x000fe2000004188c */
[----:B--2---:R-:W-:-:S05]  /*34f0*/  FFMA.FTZ R2, R72, UR5, -R14 ;  /* 0x0000000548027c23 */ /* 0x004fca000801080e */
        /* <DEDUP_REMOVED lines=8> */
[C---:B------:R-:W-:Y:S06]  /*3580*/  HMMA.16816.F32.BF16 R124, R168.reuse, R16, R124 ;  /* 0x00000010a87c723c */ /* 0x040fec000004187c */
[C---:B------:R-:W-:Y:S06]  /*3590*/  HMMA.16816.F32.BF16 R148, R168.reuse, R154, R148 ;  /* 0x0000009aa894723c */ /* 0x040fec0000041894 */
[----:B------:R-:W-:Y:S01]  /*35a0*/  HMMA.16816.F32.BF16 R104, R168, R110, R144 ;  /* 0x0000006ea868723c */ /* 0x000fe20000041890 */
[----:B-1----:R-:W-:-:S04]  /*35b0*/  FFMA.FTZ R2, R63, UR5, -R0 ;  /* 0x000000053f027c23 */ /* 0x002fc80008010800 */
[----:B------:R1:W2:Y:S02]  /*35c0*/  MUFU.EX2 R3, R2 ;  /* 0x0000000200037308 */ /* 0x0002a40000000800 */
[--C-:B-1----:R-:W-:Y:S01]  /*35d0*/  FFMA.FTZ R2, R60, UR5, -R0.reuse ;  /* 0x000000053c027c23 */ /* 0x102fe20008010800 */
[----:B------:R-:W-:Y:S01]  /*35e0*/  FFMA.FTZ R0, R62, UR5, -R0 ;  /* 0x000000053e007c23 */ /* 0x000fe20008010800 */
[----:B--2---:R-:W-:Y:S01]  /*35f0*/  F2FP.BF16.F32.PACK_AB R129, R3, R8 ;  /* 0x000000080381723e */ /* 0x004fe200000010ff */
[C---:B------:R-:W-:Y:S03]  /*3600*/  HMMA.16816.F32.BF16 R60, R168.reuse, R66, R116 ;  /* 0x00000042a83c723c */ /* 0x040fe60000041874 */
[----:B------:R-:W-:Y:S03]  /*3610*/  MUFU.EX2 R2, R2 ;  /* 0x0000000200027308 */ /* 0x000fe60000000800 */
[C---:B------:R-:W-:Y:S05]  /*3620*/  HMMA.16816.F32.BF16 R116, R168.reuse, R122, R200 ;  /* 0x0000007aa874723c */ /* 0x040fea00000418c8 */
[----:B------:R-:W1:Y:S01]  /*3630*/  MUFU.EX2 R0, R0 ;  /* 0x0000000000007308 */ /* 0x000e620000000800 */
        /* <DEDUP_REMOVED lines=9> */
[----:B-1----:R-:W-:-:S07]  /*36d0*/  F2FP.BF16.F32.PACK_AB R131, R0, R2 ;  /* 0x000000020083723e */ /* 0x002fce00000010ff */
[C---:B------:R-:W-:Y:S06]  /*36e0*/  HMMA.16816.F32.BF16 R36, R128.reuse, R4, R36 ;  /* 0x000000048024723c */ /* 0x040fec0000041824 */
[----:B------:R-:W-:Y:S01]  /*36f0*/  HMMA.16816.F32.BF16 R48, R128, R6, R48 ;  /* 0x000000068030723c */ /* 0x000fe20000041830 */
[----:B------:R-:W-:Y:S01]  /*3700*/  FADD.FTZ R5, R30, R224 ;  /* 0x000000e01e057221 */ /* 0x000fe20000010000 */
[----:B------:R-:W-:Y:S01]  /*3710*/  FADD.FTZ R4, R223, R179 ;  /* 0x000000b3df047221 */ /* 0x000fe20000010000 */
[C---:B------:R-:W-:Y:S01]  /*3720*/  IADD3 R224, R222.reuse, 0x1000, RZ ;  /* 0x00001000dee07810 */ /* 0x040fe20007ffe0ff */
[----:B------:R-:W-:-:S02]  /*3730*/  VIADD R223, R222, 0x1800 ;  /* 0x00001800dedf7836 */ /* 0x000fc40000000000 */
[----:B------:R-:W-:Y:S01]  /*3740*/  FADD.FTZ R5, R138, R5 ;  /* 0x000000058a057221 */ /* 0x000fe20000010000 */
[----:B------:R-:W-:Y:S01]  /*3750*/  FADD.FTZ R4, R133, R4 ;  /* 0x0000000485047221 */ /* 0x000fe20000010000 */
[----:B------:R-:W-:Y:S01]  /*3760*/  FADD.FTZ R6, R34, R31 ;  /* 0x0000001f22067221 */ /* 0x000fe20000010000 */
[----:B------:R-:W-:Y:S01]  /*3770*/  FADD.FTZ R7, R35, R225 ;  /* 0x000000e123077221 */ /* 0x000fe20000010000 */
[C---:B------:R-:W-:Y:S01]  /*3780*/  HMMA.16816.F32.BF16 R84, R128.reuse, R92, R184 ;  /* 0x0000005c8054723c */ /* 0x040fe200000418b8 */
[----:B------:R-:W-:Y:S01]  /*3790*/  FADD.FTZ R5, R174, R5 ;  /* 0x00000005ae057221 */ /* 0x000fe20000010000 */
[----:B------:R-:W-:Y:S01]  /*37a0*/  FADD.FTZ R6, R177, R6 ;  /* 0x00000006b1067221 */ /* 0x000fe20000010000 */
[----:B------:R-:W-:Y:S01]  /*37b0*/  FADD.FTZ R7, R175, R7 ;  /* 0x00000007af077221 */ /* 0x000fe20000010000 */
[----:B------:R-:W-:Y:S01]  /*37c0*/  FADD.FTZ R4, R137, R4 ;  /* 0x0000000489047221 */ /* 0x000fe20000010000 */
[----:B------:R-:W-:Y:S01]  /*37d0*/  FADD.FTZ R5, R33, R5 ;  /* 0x0000000521057221 */ /* 0x000fe20000010000 */
[----:B------:R-:W-:Y:S01]  /*37e0*/  HMMA.16816.F32.BF16 R92, R128, R94, R236 ;  /* 0x0000005e805c723c */ /* 0x000fe200000418ec */
[----:B------:R-:W-:-:S02]  /*37f0*/  VIADD R225, R222, 0x800 ;  /* 0x00000800dee17836 */ /* 0x000fc40000000000 */
[----:B------:R-:W-:Y:S01]  /*3800*/  FADD.FTZ R8, R8, R4 ;  /* 0x0000000408087221 */ /* 0x000fe20000010000 */
[----:B------:R-:W-:-:S03]  /*3810*/  FADD.FTZ R13, R13, R5 ;  /* 0x000000050d0d7221 */ /* 0x000fc60000010000 */
[----:B------:R-:W-:Y:S01]  /*3820*/  FADD.FTZ R3, R3, R8 ;  /* 0x0000000803037221 */ /* 0x000fe20000010000 */
[----:B------:R-:W-:Y:S01]  /*3830*/  FADD.FTZ R239, R178, R6 ;  /* 0x00000006b2ef7221 */ /* 0x000fe20000010000 */
[----:B------:R-:W-:Y:S01]  /*3840*/  FADD.FTZ R238, R176, R7 ;  /* 0x00000007b0ee7221 */ /* 0x000fe20000010000 */
[C---:B------:R-:W-:Y:S01]  /*3850*/  HMMA.16816.F32.BF16 R144, R128.reuse, R152, R204 ;  /* 0x000000988090723c */ /* 0x040fe200000418cc */
[----:B------:R-:W-:Y:S01]  /*3860*/  FADD.FTZ R12, R12, R13 ;  /* 0x0000000d0c0c7221 */ /* 0x000fe20000010000 */
[----:B------:R-:W-:Y:S01]  /*3870*/  FADD.FTZ R239, R32, R239 ;  /* 0x000000ef20ef7221 */ /* 0x000fe20000010000 */
[----:B------:R-:W-:Y:S01]  /*3880*/  FADD.FTZ R238, R24, R238 ;  /* 0x000000ee18ee7221 */ /* 0x000fe20000010000 */
[----:B------:R-:W-:Y:S02]  /*3890*/  FADD.FTZ R2, R2, R3 ;  /* 0x0000000302027221 */ /* 0x000fe40000010000 */
[----:B------:R-:W-:Y:S01]  /*38a0*/  FADD.FTZ R239, R29, R239 ;  /* 0x000000ef1def7221 */ /* 0x000fe20000010000 */
[----:B------:R-:W-:Y:S01]  /*38b0*/  FADD.FTZ R238, R21, R238 ;  /* 0x000000ee15ee7221 */ /* 0x000fe20000010000 */
[----:B------:R-:W-:Y:S02]  /*38c0*/  HMMA.16816.F32.BF16 R52, R128, R64, R192 ;  /* 0x000000408034723c */ /* 0x000fe400000418c0 */
[----:B------:R-:W-:Y:S01]  /*38d0*/  FADD.FTZ R239, R28, R239 ;  /* 0x000000ef1cef7221 */ /* 0x000fe20000010000 */
[----:B------:R-:W-:-:S03]  /*38e0*/  FADD.FTZ R238, R20, R238 ;  /* 0x000000ee14ee7221 */ /* 0x000fc60000010000 */
[----:B------:R-:W-:Y:S01]  /*38f0*/  HMMA.16816.F32.BF16 R68, R128, R80, R188 ;  /* 0x000000508044723c */ /* 0x000fe200000418bc */
[----:B------:R-:W-:Y:S01]  /*3900*/  FADD.FTZ R239, R25, R239 ;  /* 0x000000ef19ef7221 */ /* 0x000fe20000010000 */
[----:B------:R-:W-:-:S04]  /*3910*/  FADD.FTZ R238, R15, R238 ;  /* 0x000000ee0fee7221 */ /* 0x000fc80000010000 */
        /* <DEDUP_REMOVED lines=9> */
[C---:B------:R-:W-:Y:S06]  /*39b0*/  HMMA.16816.F32.BF16 R120, R128.reuse, R122, R228 ;  /* 0x0000007a8078723c */ /* 0x040fec00000418e4 */
[----:B------:R-:W-:Y:S01]  /*39c0*/  HMMA.16816.F32.BF16 R128, R128, R18, R208 ;  /* 0x000000128080723c */ /* 0x000fe200000418d0 */
[----:B------:R-:W-:-:S08]  /*39d0*/  NOP ;  /* 0x0000000000007918 */ /* 0x000fd00000000000 */
[----:B------:R-:W-:-:S15]  /*39e0*/  @!P0 BRA `(.L_x_1036) ;  /* 0x0000002000b08947 */ /* 0x000fde0003800000 */
[C---:B------:R-:W-:Y:S01]  /*39f0*/  SHF.L.U64.HI R242, R172.reuse, 0x5, R173 ;  /* 0x00000005acf27819 */ /* 0x040fe200000102ad */
[----:B------:R-:W-:Y:S01]  /*3a00*/  IMAD.SHL.U32 R243, R172, 0x20, RZ ;  /* 0x00000020acf37824 */ /* 0x000fe200078e00ff */
[----:B------:R-:W-:Y:S01]  /*3a10*/  LEA.HI.SX32 R226, R226, 0xfffffffe, 0x1b ;  /* 0xfffffffee2e27811 */ /* 0x000fe200078fdaff */
        /* <DEDUP_REMOVED lines=10> */
.L_x_1039:
[----:B------:R-:W2:Y:S01]  /*3ac0*/  LDL.64 R228, [R1] ;  /* 0x0000000001e47983 */ /* 0x000ea20000100a00 */
[----:B------:R-:W-:Y:S04]  /*3ad0*/  VIADD R0, R226, 0xffffffff ;  /* 0xffffffffe2007836 */ /* 0x000fe80000000000 */
[----:B------:R-:W-:Y:S01]  /*3ae0*/  IMAD.WIDE.U32 R172, R0, UR8, RZ ;  /* 0x0000000800ac7c25 */ /* 0x000fe2000f8e00ff */
[----:B------:R-:W-:Y:S05]  /*3af0*/  SHF.R.S32.HI R2, RZ, 0x1f, R0 ;  /* 0x0000001fff027819 */ /* 0x000fea0000011400 */
[----:B------:R-:W-:Y:S04]  /*3b00*/  IMAD R2, R2, UR8, RZ ;  /* 0x0000000802027c24 */ /* 0x000fe8000f8e02ff */
[----:B------:R-:W-:Y:S04]  /*3b10*/  IMAD R2, R0, UR9, R2 ;  /* 0x0000000900027c24 */ /* 0x000fe8000f8e0202 */
[----:B------:R-:W-:Y:S01]  /*3b20*/  IMAD.IADD R2, R173, 0x1, R2 ;  /* 0x00000001ad027824 */ /* 0x000fe200078e0202 */
[----:B--2---:R-:W-:Y:S04]  /*3b30*/  LEA R0, P1, R172, R228, 0x5 ;  /* 0x000000e4ac007211 */ /* 0x004fe800078228ff */
[----:B------:R-:W-:Y:S02]  /*3b40*/  LEA R134, P2, R0, UR6, 0x1 ;  /* 0x0000000600867c11 */ /* 0x000fe4000f8408ff */
[----:B------:R-:W-:Y:S02]  /*3b50*/  LEA.HI.X R2, R172, R247, R2, 0x5, P1 ;  /* 0x000000f7ac027211 */ /* 0x000fe400008f2c02 */
[----:B------:R-:W-:Y:S02]  /*3b60*/  IADD3 R172, P1, R248, R134, RZ ;  /* 0x00000086f8ac7210 */ /* 0x000fe40007f3e0ff */
[----:B------:R-:W-:Y:S05]  /*3b70*/  LEA.HI.X R135, R0, UR7, R2, 0x1, P2 ;  /* 0x0000000700877c11 */ /* 0x000fea00090f0c02 */
[----:B------:R-:W-:Y:S01]  /*3b80*/  @!PT LDS RZ, [RZ] ;  /* 0x00000000fffff984 */ /* 0x000fe20000000800 */
[----:B------:R-:W-:Y:S01]  /*3b90*/  @!PT LDS RZ, [RZ] ;  /* 0x00000000fffff984 */ /* 0x000fe20000000800 */
[----:B------:R-:W-:Y:S01]  /*3ba0*/  @!PT LDS RZ, [RZ] ;  /* 0x00000000fffff984 */ /* 0x000fe20000000800 */
[----:B------:R1:W-:Y:S01]  /*3bb0*/  LDGSTS.E.BYPASS.LTC128B.128 [R227+0x8000], desc[UR14][R134.64] ;  /* 0x0800000086e37fae */ /* 0x0003e2000b901d4e */
[----:B------:R-:W-:Y:S03]  /*3bc0*/  IMAD.X R173, R249, 0x1, R135, P1 ;  /* 0x00000001f9ad7824 */ /* 0x000fe600008e0687 */
[----:B------:R1:W-:Y:S04]  /*3bd0*/  LDGSTS.E.BYPASS.LTC128B.128 [R227+0x9000], desc[UR14][R134.64+0x80] ;  /* 0x0900008086e37fae */ /* 0x0003e8000b901d4e */
[----:B------:R1:W-:Y:S04]  /*3be0*/  LDGSTS.E.BYPASS.LTC128B.128 [R227+0x8800], desc[UR14][R172.64] ;  /* 0x08800000ace37fae */ /* 0x0003e8000b901d4e */
[----:B------:R1:W-:Y:S04]  /*3bf0*/  LDGSTS.E.BYPASS.LTC128B.128 [R227+0x9800], desc[UR14][R172.64+0x80] ;  /* 0x09800080ace37fae */ /* 0x0003e8000b901d4e */
[----:B------:R-:W0:Y:S01]  /*3c00*/  LDGDEPBAR ;  /* 0x00000000000079af */ /* 0x000e220000000000 */
[----:B------:R-:W-:Y:S05]  /*3c10*/  BRA `(.L_x_1038) ;  /* 0x0000000800447947 */ /* 0x000fea0003800000 */
.L_x_1037:
[----:B------:R-:W-:Y:S01]  /*3c20*/  SHF.R.S32.HI R0, RZ, 0x1f, R226 ;  /* 0x0000001fff007819 */ /* 0x000fe200000114e2 */
[----:B------:R-:W-:Y:S04]  /*3c30*/  DEPBAR.LE SB0, 0x0 ;  /* 0x000080000000791a */ /* 0x000fe80000000000 */
[----:B------:R-:W-:Y:S01]  /*3c40*/  BAR.SYNC.DEFER_BLOCKING 0x0 ;  /* 0x0000000000007b1d */ /* 0x000fe20000010000 */
[----:B------:R-:W-:Y:S02]  /*3c50*/  IMAD R0, R0, UR12, RZ ;  /* 0x0000000c00007c24 */ /* 0x000fe4000f8e02ff */
[C---:B------:R-:W-:Y:S04]  /*3c60*/  IMAD.WIDE.U32 R6, R226.reuse, UR12, RZ ;  /* 0x0000000ce2067c25 */ /* 0x040fe8000f8e00ff */
[----:B------:R-:W-:Y:S01]  /*3c70*/  IMAD R2, R226, UR13, R0 ;  /* 0x0000000de2027c24 */ /* 0x000fe2000f8e0200 */
[----:B------:R-:W-:Y:S03]  /*3c80*/  LEA R0, P0, R6, R250, 0x5 ;  /* 0x000000fa06007211 */ /* 0x000fe600078028ff */
[----:B------:R-:W-:Y:S01]  /*3c90*/  IMAD.IADD R2, R7, 0x1, R2 ;  /* 0x0000000107027824 */ /* 0x000fe200078e0202 */
[----:B------:R-:W-:Y:S04]  /*3ca0*/  LEA R4, P1, R0, UR10, 0x1 ;  /* 0x0000000a00047c11 */ /* 0x000fe8000f8208ff */
[----:B------:R-:W-:Y:S02]  /*3cb0*/  LEA.HI.X R7, R6, R252, R2, 0x5, P0 ;  /* 0x000000fc06077211 */ /* 0x000fe400000f2c02 */
[----:B------:R-:W-:Y:S02]  /*3cc0*/  IADD3 R6, P0, R4, R243, RZ ;  /* 0x000000f304067210 */ /* 0x000fe40007f1e0ff */
[----:B------:R-:W-:Y:S05]  /*3cd0*/  LEA.HI.X R5, R0, UR11, R7, 0x1, P1 ;  /* 0x0000000b00057c11 */ /* 0x000fea00088f0c07 */
[----:B------:R-:W-:Y:S01]  /*3ce0*/  @!PT LDS RZ, [RZ] ;  /* 0x00000000fffff984 */ /* 0x000fe20000000800 */
[----:B------:R-:W-:Y:S01]  /*3cf0*/  @!PT LDS RZ, [RZ] ;  /* 0x00000000fffff984 */ /* 0x000fe20000000800 */
[----:B------:R-:W-:Y:S01]  /*3d00*/  @!PT LDS RZ, [RZ] ;  /* 0x00000000fffff984 */ /* 0x000fe20000000800 */
[----:B------:R-:W-:Y:S01]  /*3d10*/  LDGSTS.E.BYPASS.LTC128B.128 [R227+0xa000], desc[UR14][R4.64] ;  /* 0x0a00000004e37fae */ /* 0x000fe2000b901d4e */
[----:B------:R-:W-:Y:S01]  /*3d20*/  IMAD.X R7, R5, 0x1, R242, P0 ;  /* 0x0000000105077824 */ /* 0x000fe200000e06f2 */
[----:B------:R-:W-:Y:S03]  /*3d30*/  ISETP.GT.AND P0, PT, R226, RZ, PT ;  /* 0x000000ffe200720c */ /* 0x000fe60003f04270 */
[----:B------:R-:W-:Y:S05]  /*3d40*/  LDGSTS.E.BYPASS.LTC128B.128 [R227+0xb000], desc[UR14][R4.64+0x80] ;  /* 0x0b00008004e37fae */ /* 0x000fea000b901d4e */
[----:B------:R-:W-:Y:S05]  /*3d50*/  LDGSTS.E.BYPASS.LTC128B.128 [R227+0xa800], desc[UR14][R6.64] ;  /* 0x0a80000006e37fae */ /* 0x000fea000b901d4e */
[----:B------:R1:W-:Y:S05]  /*3d60*/  LDGSTS.E.BYPASS.LTC128B.128 [R227+0xb800], desc[UR14][R6.64+0x80] ;  /* 0x0b80008006e37fae */ /* 0x0003ea000b901d4e */
[----:B------:R-:W-:Y:S05]  /*3d70*/  LDSM.16.M88.4 R32, [R213] ;  /* 0x00000000d520783b */ /* 0x000fea0000000200 */
[----:B------:R-:W1:Y:S05]  /*3d80*/  LDSM.16.M88.4 R16, [R139+0x8000] ;  /* 0x008000008b10783b */ /* 0x000e6a0000000200 */
[----:B------:R-:W2:Y:S05]  /*3d90*/  LDSM.16.M88.4 R28, [R213+0x2000] ;  /* 0x00200000d51c783b */ /* 0x000eaa0000000200 */
[----:B------:R-:W3:Y:S05]  /*3da0*/  LDSM.16.M88.4 R172, [R139+0x8800] ;  /* 0x008800008bac783b */ /* 0x000eea0000000200 */
[----:B------:R-:W0:Y:S05]  /*3db0*/  LDGDEPBAR ;  /* 0x00000000000079af */ /* 0x000e2a0000000000 */
[----:B------:R-:W-:Y:S05]  /*3dc0*/  LDSM.16.M88.4 R176, [R215] ;  /* 0x00000000d7b0783b */ /* 0x000fea0000000200 */
[----:B------:R-:W4:Y:S05]  /*3dd0*/  LDSM.16.M88.4 R180, [R222] ;  /* 0x00000000deb4783b */ /* 0x000f2a0000000200 */
[----:B------:R-:W5:Y:S05]  /*3de0*/  LDSM.16.M88.4 R184, [R215+0x2000] ;  /* 0x00200000d7b8783b */ /* 0x000f6a0000000200 */
[----:B------:R-:W5:Y:S05]  /*3df0*/  LDSM.16.M88.4 R188, [R225] ;  /* 0x00000000e1bc783b */ /* 0x000f6a0000000200 */
[----:B------:R-:W-:Y:S01]  /*3e00*/  LDSM.16.M88.4 R192, [R221] ;  /* 0x00000000ddc0783b */ /* 0x000fe20000000200 */
[-C--:B-1----:R-:W-:Y:S04]  /*3e10*/  HMMA.16816.F32.BF16 R4, R32, R16.reuse, RZ ;  /* 0x000000102004723c */ /* 0x082fe800000418ff */
[----:B------:R-:W1:Y:S02]  /*3e20*/  LDSM.16.M88.4 R196, [R219+0x8000] ;  /* 0x00800000dbc4783b */ /* 0x000e640000000200 */
[C---:B--2---:R-:W-:Y:S03]  /*3e30*/  HMMA.16816.F32.BF16 R8, R28.reuse, R16, RZ ;  /* 0x000000101c08723c */ /* 0x044fe600000418ff */
[----:B------:R-:W2:Y:S03]  /*3e40*/  LDSM.16.M88.4 R200, [R221+0x2000] ;  /* 0x00200000ddc8783b */ /* 0x000ea60000000200 */
[-C--:B------:R-:W-:Y:S02]  /*3e50*/  HMMA.16816.F32.BF16 R12, R28, R18.reuse, RZ ;  /* 0x000000121c0c723c */ /* 0x080fe400000418ff */
[----:B------:R-:W-:Y:S04]  /*3e60*/  LDSM.16.M88.4 R204, [R218] ;  /* 0x00000000dacc783b */ /* 0x000fe80000000200 */
[C---:B------:R-:W-:Y:S01]  /*3e70*/  HMMA.16816.F32.BF16 R16, R32.reuse, R18, RZ ;  /* 0x000000122010723c */ /* 0x040fe200000418ff */
[----:B------:R-:W-:Y:S05]  /*3e80*/  LDSM.16.M88.4 R208, [R220+0x2000] ;  /* 0x00200000dcd0783b */ /* 0x000fea0000000200 */
[-C--:B---3--:R-:W-:Y:S06]  /*3e90*/  HMMA.16816.F32.BF16 R20, R32, R172.reuse, RZ ;  /* 0x000000ac2014723c */ /* 0x088fec00000418ff */
[C---:B------:R-:W-:Y:S06]  /*3ea0*/  HMMA.16816.F32.BF16 R24, R28.reuse, R172, RZ ;  /* 0x000000ac1c18723c */ /* 0x040fec00000418ff */
[-C--:B------:R-:W-:Y:S06]  /*3eb0*/  HMMA.16816.F32.BF16 R28, R28, R174.reuse, RZ ;  /* 0x000000ae1c1c723c */ /* 0x080fec00000418ff */
[----:B------:R-:W-:Y:S01]  /*3ec0*/  HMMA.16816.F32.BF16 R32, R32, R174, RZ ;  /* 0x000000ae2020723c */ /* 0x000fe200000418ff */
[----:B------:R-:W3:Y:S05]  /*3ed0*/  LDSM.16.M88.4 R172, [R219+0x8800] ;  /* 0x00880000dbac783b */ /* 0x000eea0000000200 */
[-C--:B----4-:R-:W-:Y:S06]  /*3ee0*/  HMMA.16816.F32.BF16 R4, R176, R180.reuse, R4 ;  /* 0x000000b4b004723c */ /* 0x090fec0000041804 */
[C---:B-----5:R-:W-:Y:S06]  /*3ef0*/  HMMA.16816.F32.BF16 R8, R184.reuse, R180, R8 ;  /* 0x000000b4b808723c */ /* 0x060fec0000041808 */
[-C--:B------:R-:W-:Y:S06]  /*3f00*/  HMMA.16816.F32.BF16 R12, R184, R182.reuse, R12 ;  /* 0x000000b6b80c723c */ /* 0x080fec000004180c */
[C---:B------:R-:W-:Y:S01]  /*3f10*/  HMMA.16816.F32.BF16 R16, R176.reuse, R182, R16 ;  /* 0x000000b6b010723c */ /* 0x040fe20000041810 */
[----:B------:R-:W4:Y:S05]  /*3f20*/  LDSM.16.M88.4 R180, [R220] ;  /* 0x00000000dcb4783b */ /* 0x000f2a0000000200 */
[-C--:B------:R-:W-:Y:S06]  /*3f30*/  HMMA.16816.F32.BF16 R20, R176, R188.reuse, R20 ;  /* 0x000000bcb014723c */ /* 0x080fec0000041814 */
[C---:B------:R-:W-:Y:S06]  /*3f40*/  HMMA.16816.F32.BF16 R24, R184.reuse, R188, R24 ;  /* 0x000000bcb818723c */ /* 0x040fec0000041818 */
[-C--:B------:R-:W-:Y:S01]  /*3f50*/  HMMA.16816.F32.BF16 R28, R184, R190.reuse, R28 ;  /* 0x000000beb81c723c */ /* 0x080fe2000004181c */
[----:B------:R-:W-:Y:S05]  /*3f60*/  LDSM.16.M88.4 R184, [R213+0x4000] ;  /* 0x00400000d5b8783b */ /* 0x000fea0000000200 */
[----:B------:R-:W-:Y:S01]  /*3f70*/  HMMA.16816.F32.BF16 R32, R176, R190, R32 ;  /* 0x000000beb020723c */ /* 0x000fe20000041820 */
[----:B------:R-:W5:Y:S05]  /*3f80*/  LDSM.16.M88.4 R176, [R218+0x800] ;  /* 0x00080000dab0783b */ /* 0x000f6a0000000200 */
[-C--:B-1----:R-:W-:Y:S01]  /*3f90*/  HMMA.16816.F32.BF16 R4, R192, R196.reuse, R4 ;  /* 0x000000c4c004723c */ /* 0x082fe20000041804 */
[----:B------:R-:W1:Y:S05]  /*3fa0*/  LDSM.16.M88.4 R188, [R139+0x9000] ;  /* 0x009000008bbc783b */ /* 0x000e6a0000000200 */
[C---:B--2---:R-:W-:Y:S06]  /*3fb0*/  HMMA.16816.F32.BF16 R8, R200.reuse, R196, R8 ;  /* 0x000000c4c808723c */ /* 0x044fec0000041808 */
[-C--:B------:R-:W-:Y:S06]  /*3fc0*/  HMMA.16816.F32.BF16 R12, R200, R198.reuse, R12 ;  /* 0x000000c6c80c723c */ /* 0x080fec000004180c */
[C---:B------:R-:W-:Y:S01]  /*3fd0*/  HMMA.16816.F32.BF16 R16, R192.reuse, R198, R16 ;  /* 0x000000c6c010723c */ /* 0x040fe20000041810 */
[----:B------:R-:W2:Y:S05]  /*3fe0*/  LDSM.16.M88.4 R196, [R213+0x6000] ;  /* 0x00600000d5c4783b */ /* 0x000eaa0000000200 */
[-C--:B---3--:R-:W-:Y:S06]  /*3ff0*/  HMMA.16816.F32.BF16 R20, R192, R172.reuse, R20 ;  /* 0x000000acc014723c */ /* 0x088fec0000041814 */
[C---:B------:R-:W-:Y:S06]  /*4000*/  HMMA.16816.F32.BF16 R24, R200.reuse, R172, R24 ;  /* 0x000000acc818723c */ /* 0x040fec0000041818 */
[-C--:B------:R-:W-:Y:S01]  /*4010*/  HMMA.16816.F32.BF16 R28, R200, R174.reuse, R28 ;  /* 0x000000aec81c723c */ /* 0x080fe2000004181c */
[----:B------:R-:W-:Y:S05]  /*4020*/  LDSM.16.M88.4 R200, [R224] ;  /* 0x00000000e0c8783b */ /* 0x000fea0000000200 */
[----:B------:R-:W-:Y:S01]  /*4030*/  HMMA.16816.F32.BF16 R32, R192, R174, R32 ;  /* 0x000000aec020723c */ /* 0x000fe20000041820 */
[----:B------:R-:W3:Y:S05]  /*4040*/  LDSM.16.M88.4 R172, [R139+0x9800] ;  /* 0x009800008bac783b */ /* 0x000eea0000000200 */
[-C--:B----4-:R-:W-:Y:S01]  /*4050*/  HMMA.16816.F32.BF16 R4, R180, R204.reuse, R4 ;  /* 0x000000ccb404723c */ /* 0x090fe20000041804 */
[----:B------:R-:W4:Y:S05]  /*4060*/  LDSM.16.M88.4 R192, [R215+0x4000] ;  /* 0x00400000d7c0783b */ /* 0x000f2a0000000200 */
[C---:B------:R-:W-:Y:S06]  /*4070*/  HMMA.16816.F32.BF16 R8, R208.reuse, R204, R8 ;  /* 0x000000ccd008723c */ /* 0x040fec0000041808 */
[-C--:B------:R-:W-:Y:S06]  /*4080*/  HMMA.16816.F32.BF16 R12, R208, R206.reuse, R12 ;  /* 0x000000ced00c723c */ /* 0x080fec000004180c */
[C---:B------:R-:W-:Y:S01]  /*4090*/  HMMA.16816.F32.BF16 R16, R180.reuse, R206, R16 ;  /* 0x000000ceb410723c */ /* 0x040fe20000041810 */
[----:B------:R-:W4:Y:S05]  /*40a0*/  LDSM.16.M88.4 R204, [R215+0x6000] ;  /* 0x00600000d7cc783b */ /* 0x000f2a0000000200 */
[-C--:B-----5:R-:W-:Y:S06]  /*40b0*/  HMMA.16816.F32.BF16 R20, R180, R176.reuse, R20 ;  /* 0x000000b0b414723c */ /* 0x0a0fec0000041814 */
[C---:B------:R-:W-:Y:S06]  /*40c0*/  HMMA.16816.F32.BF16 R24, R208.reuse, R176, R24 ;  /* 0x000000b0d018723c */ /* 0x040fec0000041818 */
[-C--:B------:R-:W-:Y:S01]  /*40d0*/  HMMA.16816.F32.BF16 R28, R208, R178.reuse, R28 ;  /* 0x000000b2d01c723c */ /* 0x080fe2000004181c */
[----:B------:R-:W-:Y:S05]  /*40e0*/  LDSM.16.M88.4 R208, [R221+0x6000] ;  /* 0x00600000ddd0783b */ /* 0x000fea0000000200 */
[----:B------:R-:W-:Y:S01]  /*40f0*/  HMMA.16816.F32.BF16 R32, R180, R178, R32 ;  /* 0x000000b2b420723c */ /* 0x000fe20000041820 */
[----:B------:R-:W5:Y:S05]  /*4100*/  LDSM.16.M88.4 R176, [R223] ;  /* 0x00000000dfb0783b */ /* 0x000f6a0000000200 */
[-C--:B-1----:R-:W-:Y:S01]  /*4110*/  HMMA.16816.F32.BF16 R4, R184, R188.reuse, R4 ;  /* 0x000000bcb804723c */ /* 0x082fe20000041804 */
[----:B------:R-:W-:Y:S05]  /*4120*/  LDSM.16.M88.4 R180, [R221+0x4000] ;  /* 0x00400000ddb4783b */ /* 0x000fea0000000200 */
[C---:B--2---:R-:W-:Y:S06]  /*4130*/  HMMA.16816.F32.BF16 R8, R196.reuse, R188, R8 ;  /* 0x000000bcc408723c */ /* 0x044fec0000041808 */
[-C--:B------:R-:W-:Y:S06]  /*4140*/  HMMA.16816.F32.BF16 R12, R196, R190.reuse, R12 ;  /* 0x000000bec40c723c */ /* 0x080fec000004180c */
[C---:B------:R-:W-:Y:S01]  /*4150*/  HMMA.16816.F32.BF16 R16, R184.reuse, R190, R16 ;  /* 0x000000beb810723c */ /* 0x040fe20000041810 */
[----:B------:R-:W1:Y:S05]  /*4160*/  LDSM.16.M88.4 R188, [R219+0x9000] ;  /* 0x00900000dbbc783b */ /* 0x000e6a0000000200 */
[-C--:B---3--:R-:W-:Y:S06]  /*4170*/  HMMA.16816.F32.BF16 R20, R184, R172.reuse, R20 ;  /* 0x000000acb814723c */ /* 0x088fec0000041814 */
[C---:B------:R-:W-:Y:S06]  /*4180*/  HMMA.16816.F32.BF16 R24, R196.reuse, R172, R24 ;  /* 0x000000acc418723c */ /* 0x040fec0000041818 */
[-C--:B------:R-:W-:Y:S01]  /*4190*/  HMMA.16816.F32.BF16 R28, R196, R174.reuse, R28 ;  /* 0x000000aec41c723c */ /* 0x080fe2000004181c */
[----:B------:R-:W-:Y:S05]  /*41a0*/  LDSM.16.M88.4 R196, [R218+0x1000] ;  /* 0x00100000dac4783b */ /* 0x000fea0000000200 */
[----:B------:R-:W-:Y:S01]  /*41b0*/  HMMA.16816.F32.BF16 R32, R184, R174, R32 ;  /* 0x000000aeb820723c */ /* 0x000fe20000041820 */
[----:B------:R-:W2:Y:S05]  /*41c0*/  LDSM.16.M88.4 R172, [R219+0x9800] ;  /* 0x00980000dbac783b */ /* 0x000eaa0000000200 */
[-C--:B----4-:R-:W-:Y:S01]  /*41d0*/  HMMA.16816.F32.BF16 R4, R192, R200.reuse, R4 ;  /* 0x000000c8c004723c */ /* 0x090fe20000041804 */
[----:B------:R-:W3:Y:S05]  /*41e0*/  LDSM.16.M88.4 R184, [R220+0x4000] ;  /* 0x00400000dcb8783b */ /* 0x000eea0000000200 */
[C---:B------:R-:W-:Y:S06]  /*41f0*/  HMMA.16816.F32.BF16 R8, R204.reuse, R200, R8 ;  /* 0x000000c8cc08723c */ /* 0x040fec0000041808 */
[-C--:B------:R-:W-:Y:S06]  /*4200*/  HMMA.16816.F32.BF16 R12, R204, R202.reuse, R12 ;  /* 0x000000cacc0c723c */ /* 0x080fec000004180c */
[C---:B------:R-:W-:Y:S01]  /*4210*/  HMMA.16816.F32.BF16 R16, R192.reuse, R202, R16 ;  /* 0x000000cac010723c */ /* 0x040fe20000041810 */
[----:B------:R-:W4:Y:S05]  /*4220*/  LDSM.16.M88.4 R200, [R220+0x6000] ;  /* 0x00600000dcc8783b */ /* 0x000f2a0000000200 */
[-C--:B-----5:R-:W-:Y:S06]  /*4230*/  HMMA.16816.F32.BF16 R20, R192, R176.reuse, R20 ;  /* 0x000000b0c014723c */ /* 0x0a0fec0000041814 */
[C---:B------:R-:W-:Y:S06]  /*4240*/  HMMA.16816.F32.BF16 R24, R204.reuse, R176, R24 ;  /* 0x000000b0cc18723c */ /* 0x040fec0000041818 */
[-C--:B------:R-:W-:Y:S06]  /*4250*/  HMMA.16816.F32.BF16 R28, R204, R178.reuse, R28 ;  /* 0x000000b2cc1c723c */ /* 0x080fec000004181c */
[----:B------:R-:W-:Y:S01]  /*4260*/  HMMA.16816.F32.BF16 R32, R192, R178, R32 ;  /* 0x000000b2c020723c */ /* 0x000fe20000041820 */
[----:B------:R-:W5:Y:S01]  /*4270*/  LDSM.16.M88.4 R176, [R218+0x1800] ;  /* 0x00180000dab0783b */ /* 0x000f620000000200 */
[----:B------:R-:W-:Y:S04]  /*4280*/  DEPBAR.LE SB0, 0x0 ;  /* 0x000080000000791a */ /* 0x000fe80000000000 */
[-C--:B-1----:R-:W-:Y:S01]  /*4290*/  HMMA.16816.F32.BF16 R4, R180, R188.reuse, R4 ;  /* 0x000000bcb404723c */ /* 0x082fe20000041804 */
[----:B------:R-:W-:Y:S05]  /*42a0*/  BAR.SYNC.DEFER_BLOCKING 0x0 ;  /* 0x0000000000007b1d */ /* 0x000fea0000010000 */
[C---:B------:R-:W-:Y:S06]  /*42b0*/  HMMA.16816.F32.BF16 R8, R208.reuse, R188, R8 ;  /* 0x000000bcd008723c */ /* 0x040fec0000041808 */
[-C--:B------:R-:W-:Y:S06]  /*42c0*/  HMMA.16816.F32.BF16 R12, R208, R190.reuse, R12 ;  /* 0x000000bed00c723c */ /* 0x080fec000004180c */
[C---:B------:R-:W-:Y:S06]  /*42d0*/  HMMA.16816.F32.BF16 R16, R180.reuse, R190, R16 ;  /* 0x000000beb410723c */ /* 0x040fec0000041810 */
[-C--:B--2---:R-:W-:Y:S06]  /*42e0*/  HMMA.16816.F32.BF16 R20, R180, R172.reuse, R20 ;  /* 0x000000acb414723c */ /* 0x084fec0000041814 */
[C---:B------:R-:W-:Y:S06]  /*42f0*/  HMMA.16816.F32.BF16 R24, R208.reuse, R172, R24 ;  /* 0x000000acd018723c */ /* 0x040fec0000041818 */
[-C--:B------:R-:W-:Y:S06]  /*4300*/  HMMA.16816.F32.BF16 R28, R208, R174.reuse, R28 ;  /* 0x000000aed01c723c */ /* 0x080fec000004181c */
[----:B------:R-:W-:Y:S06]  /*4310*/  HMMA.16816.F32.BF16 R32, R180, R174, R32 ;  /* 0x000000aeb420723c */ /* 0x000fec0000041820 */
[-C--:B---3--:R-:W-:Y:S06]  /*4320*/  HMMA.16816.F32.BF16 R4, R184, R196.reuse, R4 ;  /* 0x000000c4b804723c */ /* 0x088fec0000041804 */
[C---:B----4-:R-:W-:Y:S06]  /*4330*/  HMMA.16816.F32.BF16 R8, R200.reuse, R196, R8 ;  /* 0x000000c4c808723c */ /* 0x050fec0000041808 */
[-C--:B------:R-:W-:Y:S06]  /*4340*/  HMMA.16816.F32.BF16 R12, R200, R198.reuse, R12 ;  /* 0x000000c6c80c723c */ /* 0x080fec000004180c */
[C---:B------:R-:W-:Y:S06]  /*4350*/  HMMA.16816.F32.BF16 R16, R184.reuse, R198, R16 ;  /* 0x000000c6b810723c */ /* 0x040fec0000041810 */
[----:B------:R-:W-:Y:S01]  /*4360*/  FMNMX.FTZ R2, R4, R3, !PT ;  /* 0x0000000304027209 */ /* 0x000fe20007810000 */
[-C--:B-----5:R-:W-:Y:S04]  /*4370*/  HMMA.16816.F32.BF16 R20, R184, R176.reuse, R20 ;  /* 0x000000b0b814723c */ /* 0x0a0fe80000041814 */
[----:B------:R-:W-:Y:S02]  /*4380*/  FMNMX.FTZ R0, R6, R133, !PT ;  /* 0x0000008506007209 */ /* 0x000fe40007810000 */
[----:B------:R-:W-:Y:S01]  /*4390*/  FMNMX.FTZ R2, R5, R2, !PT ;  /* 0x0000000205027209 */ /* 0x000fe20007810000 */
[C---:B------:R-:W-:Y:S04]  /*43a0*/  HMMA.16816.F32.BF16 R24, R200.reuse, R176, R24 ;  /* 0x000000b0c818723c */ /* 0x040fe80000041818 */
[----:B------:R-:W-:Y:S02]  /*43b0*/  FMNMX.FTZ R132, R7, R0, !PT ;  /* 0x0000000007847209 */ /* 0x000fe40007810000 */
        /* <DEDUP_REMOVED lines=23> */
.L_x_1038:
[----:B-1----:R-:W1:Y:S01]  /*4530*/  SHFL.BFLY PT, R135, R136, 0x2, 0x1f ;  /* 0x0c401f0088877f89 */ /* 0x002e6200000e0000 */
[----:B------:R-:W-:Y:S02]  /*4540*/  FMNMX.FTZ R134, R35, R174, !PT ;  /* 0x000000ae23867209 */ /* 0x000fe40007810000 */
[----:B------:R-:W-:Y:S05]  /*4550*/  FMNMX.FTZ R2, R25, R132, !PT ;  /* 0x0000008419027209 */ /* 0x000fea0007810000 */
[----:B------:R-:W-:Y:S01]  /*4560*/  LDSM.16.MT88.4 R176, [R214+0xa000] ;  /* 0x00a00000d6b0783b */ /* 0x000fe20000004200 */
[----:B------:R-:W-:Y:S02]  /*4570*/  FMNMX.FTZ R0, R26, R175, !PT ;  /* 0x000000af1a007209 */ /* 0x000fe40007810000 */
[----:B------:R-:W-:Y:S02]  /*4580*/  FMNMX.FTZ R2, R28, R2, !PT ;  /* 0x000000021c027209 */ /* 0x000fe40007810000 */
[----:B------:R-:W-:Y:S02]  /*4590*/  FMNMX.FTZ R0, R27, R0, !PT ;  /* 0x000000001b007209 */ /* 0x000fe40007810000 */
[----:B------:R-:W-:Y:S01]  /*45a0*/  FMNMX.FTZ R132, R29, R2, !PT ;  /* 0x000000021d847209 */ /* 0x000fe20007810000 */
[----:B------:R-:W2:Y:S01]  /*45b0*/  SHFL.BFLY PT, R173, R134, 0x2, 0x1f ;  /* 0x0c401f0086ad7f89 */ /* 0x000ea200000e0000 */
[----:B------:R-:W-:Y:S02]  /*45c0*/  FMNMX.FTZ R0, R30, R0, !PT ;  /* 0x000000001e007209 */ /* 0x000fe40007810000 */
[----:B------:R-:W-:Y:S05]  /*45d0*/  IADD3 R226, R226, -0x1, RZ ;  /* 0xffffffffe2e27810 */ /* 0x000fea0007ffe0ff */
[----:B------:R-:W3:Y:S01]  /*45e0*/  SHFL.BFLY PT, R172, R132, 0x2, 0x1f ;  /* 0x0c401f0084ac7f89 */ /* 0x000ee200000e0000 */
[----:B------:R-:W-:Y:S07]  /*45f0*/  FMNMX.FTZ R0, R31, R0, !PT ;  /* 0x000000001f007209 */ /* 0x000fee0007810000 */
[----:B------:R-:W-:Y:S08]  /*4600*/  LDSM.16.MT88.4 R184, [R217+0xb800] ;  /* 0x00b80000d9b8783b */ /* 0x000ff00000004200 */
[----:B------:R-:W4:Y:S08]  /*4610*/  SHFL.BFLY PT, R2, R0, 0x2, 0x1f ;  /* 0x0c401f0000027f89 */ /* 0x000f3000000e0000 */
[----:B------:R-:W-:Y:S01]  /*4620*/  LDSM.16.MT88.4 R188, [R216+0xb800] ;  /* 0x00b80000d8bc783b */ /* 0x000fe20000004200 */
[----:B-1----:R-:W-:Y:S02]  /*4630*/  FMNMX.FTZ R136, R136, R135, !PT ;  /* 0x0000008788887209 */ /* 0x002fe40007810000 */
[----:B--2---:R-:W-:Y:S05]  /*4640*/  FMNMX.FTZ R134, R134, R173, !PT ;  /* 0x000000ad86867209 */ /* 0x004fea0007810000 */
[----:B------:R-:W1:Y:S01]  /*4650*/  SHFL.BFLY PT, R135, R136, 0x1, 0x1f ;  /* 0x0c201f0088877f89 */ /* 0x000e6200000e0000 */
[----:B---3--:R-:W-:Y:S07]  /*4660*/  FMNMX.FTZ R172, R132, R172, !PT ;  /* 0x000000ac84ac7209 */ /* 0x008fee0007810000 */
[----:B------:R-:W2:Y:S08]  /*4670*/  SHFL.BFLY PT, R173, R134, 0x1, 0x1f ;  /* 0x0c201f0086ad7f89 */ /* 0x000eb000000e0000 */
[----:B------:R-:W3:Y:S01]  /*4680*/  SHFL.BFLY PT, R174, R172, 0x1, 0x1f ;  /* 0x0c201f00acae7f89 */ /* 0x000ee200000e0000 */
[----:B----4-:R-:W-:Y:S07]  /*4690*/  FMNMX.FTZ R2, R0, R2, !PT ;  /* 0x0000000200027209 */ /* 0x010fee0007810000 */
        /* <DEDUP_REMOVED lines=8> */
[----:B------:R-:W1:Y:S02]  /*4720*/  LDSM.16.MT88.4 R172, [R212+0xa000] ;  /* 0x00a00000d4ac783b */ /* 0x000e640000004200 */
[----:B------:R2:W3:Y:S01]  /*4730*/  MUFU.EX2 R133, R3 ;  /* 0x0000000300857308 */ /* 0x0004e20000000800 */
[----:B------:R-:W-:Y:S01]  /*4740*/  FMUL.FTZ R180, R134, UR4 ;  /* 0x0000000486b47c20 */ /* 0x000fe20008410000 */
[----:B----4-:R-:W-:Y:S05]  /*4750*/  FMNMX.FTZ R132, R2, R132, !PT ;  /* 0x0000008402847209 */ /* 0x010fea0007810000 */
        /* <DEDUP_REMOVED lines=69> */
[C---:B---3--:R-:W-:Y:S01]  /*4bb0*/  FMUL.FTZ R10, R0.reuse, R142 ;  /* 0x0000008e000a7220 */ /* 0x048fe20000410000 */
[----:B------:R-:W-:Y:S01]  /*4bc0*/  FMUL.FTZ R75, R0, R75 ;  /* 0x0000004b004b7220 */ /* 0x000fe20000410000 */
[C---:B------:R-:W-:Y:S01]  /*4bd0*/  FMUL.FTZ R76, R2.reuse, R76 ;  /* 0x0000004c024c7220 */ /* 0x040fe20000410000 */
[----:B------:R-:W-:Y:S01]  /*4be0*/  FMUL.FTZ R77, R2, R77 ;  /* 0x0000004d024d7220 */ /* 0x000fe20000410000 */
[C---:B------:R-:W-:Y:S01]  /*4bf0*/  FMUL.FTZ R78, R0.reuse, R78 ;  /* 0x0000004e004e7220 */ /* 0x040fe20000410000 */
[----:B------:R-:W-:Y:S01]  /*4c00*/  FMUL.FTZ R79, R0, R79 ;  /* 0x0000004f004f7220 */ /* 0x000fe20000410000 */
[--C-:B------:R-:W-:Y:S03]  /*4c10*/  FFMA.FTZ R20, R20, UR4, -R137.reuse ;  /* 0x0000000414147c23 */ /* 0x100fe60008010889 */
[----:B------:R3:W-:Y:S01]  /*4c20*/  MUFU.EX2 R234, R16 ;  /* 0x0000001000ea7308 */ /* 0x0007e20000000800 */
[----:B--2---:R-:W-:Y:S01]  /*4c30*/  FMUL.FTZ R11, R0, R143 ;  /* 0x0000008f000b7220 */ /* 0x004fe20000410000 */
[----:B------:R-:W-:Y:S01]  /*4c40*/  FFMA.FTZ R21, R21, UR4, -R137 ;  /* 0x0000000415157c23 */ /* 0x000fe20008010889 */
[--C-:B------:R-:W-:Y:S01]  /*4c50*/  FFMA.FTZ R22, R22, UR4, -R138.reuse ;  /* 0x0000000416167c23 */ /* 0x100fe2000801088a */
[C---:B------:R-:W-:Y:S01]  /*4c60*/  FMUL.FTZ R80, R133.reuse, R80 ;  /* 0x0000005085507220 */ /* 0x040fe20000410000 */
[C---:B------:R-:W-:Y:S01]  /*4c70*/  FMUL.FTZ R81, R133.reuse, R81 ;  /* 0x0000005185517220 */ /* 0x040fe20000410000 */
[C---:B------:R-:W-:Y:S01]  /*4c80*/  FMUL.FTZ R96, R133.reuse, R96 ;  /* 0x0000006085607220 */ /* 0x040fe20000410000 */
[----:B------:R-:W-:Y:S03]  /*4c90*/  FMUL.FTZ R97, R133, R97 ;  /* 0x0000006185617220 */ /* 0x000fe60000410000 */
[----:B------:R-:W2:Y:S01]  /*4ca0*/  MUFU.EX2 R236, R17 ;  /* 0x0000001100ec7308 */ /* 0x000ea20000000800 */
        /* <DEDUP_REMOVED lines=8> */
[----:B---3--:R-:W-:Y:S01]  /*4d30*/  FMUL.FTZ R16, R133, R152 ;  /* 0x0000009885107220 */ /* 0x008fe20000410000 */
        /* <DEDUP_REMOVED lines=9> */
[C---:B------:R-:W-:Y:S01]  /*4dd0*/  FMUL.FTZ R99, R3.reuse, R99 ;  /* 0x0000006303637220 */ /* 0x040fe20000410000 */
[----:B------:R-:W-:Y:S01]  /*4de0*/  FFMA.FTZ R34, R34, UR4, -R138 ;  /* 0x0000000422227c23 */ /* 0x000fe2000801088a */
[C---:B------:R-:W-:Y:S01]  /*4df0*/  FMUL.FTZ R100, R2.reuse, R100 ;  /* 0x0000006402647220 */ /* 0x040fe20000410000 */
[----:B------:R-:W-:Y:S01]  /*4e00*/  FMUL.FTZ R101, R2, R101 ;  /* 0x0000006502657220 */ /* 0x000fe20000410000 */
[C---:B------:R-:W-:Y:S03]  /*4e10*/  FMUL.FTZ R102, R0.reuse, R102 ;  /* 0x0000006600667220 */ /* 0x040fe60000410000 */
[----:B------:R2:W-:Y:S01]  /*4e20*/  MUFU.EX2 R235, R4 ;  /* 0x0000000400eb7308 */ /* 0x0005e20000000800 */
[----:B----4-:R-:W-:Y:S01]  /*4e30*/  FMUL.FTZ R18, R3, R154 ;  /* 0x0000009a03127220 */ /* 0x010fe20000410000 */
[----:B------:R-:W-:Y:S01]  /*4e40*/  FMUL.FTZ R103, R0, R103 ;  /* 0x0000006700677220 */ /* 0x000fe20000410000 */
[C---:B------:R-:W-:Y:S01]  /*4e50*/  FMUL.FTZ R104, R2.reuse, R104 ;  /* 0x0000006802687220 */ /* 0x040fe20000410000 */
[----:B------:R-:W-:Y:S01]  /*4e60*/  FMUL.FTZ R105, R2, R105 ;  /* 0x0000006902697220 */ /* 0x000fe20000410000 */
[C---:B------:R-:W-:Y:S01]  /*4e70*/  FMUL.FTZ R106, R0.reuse, R106 ;  /* 0x0000006a006a7220 */ /* 0x040fe20000410000 */
[----:B------:R-:W-:Y:S01]  /*4e80*/  FMUL.FTZ R107, R0, R107 ;  /* 0x0000006b006b7220 */ /* 0x000fe20000410000 */
[----:B------:R-:W-:Y:S03]  /*4e90*/  FMUL.FTZ R108, R133, R108 ;  /* 0x0000006c856c7220 */ /* 0x000fe60000410000 */
[----:B------:R4:W5:Y:S01]  /*4ea0*/  MUFU.EX2 R237, R5 ;  /* 0x0000000500ed7308 */ /* 0x0009620000000800 */
[----:B---3--:R-:W-:Y:S01]  /*4eb0*/  F2FP.BF16.F32.PACK_AB R143, R232, R230 ;  /* 0x000000e6e88f723e */ /* 0x008fe200000010ff */
[----:B------:R-:W-:Y:S01]  /*4ec0*/  FMUL.FTZ R19, R3, R155 ;  /* 0x0000009b03137220 */ /* 0x000fe20000410000 */
[----:B------:R-:W-:Y:S01]  /*4ed0*/  FMUL.FTZ R109, R133, R109 ;  /* 0x0000006d856d7220 */ /* 0x000fe20000410000 */
[----:B------:R-:W-:Y:S01]  /*4ee0*/  LDSM.16.MT88.4 R152, [R216+0xa000] ;  /* 0x00a00000d898783b */ /* 0x000fe20000004200 */
[C---:B------:R-:W-:Y:S01]  /*4ef0*/  FMUL.FTZ R110, R3.reuse, R110 ;  /* 0x0000006e036e7220 */ /* 0x040fe20000410000 */
[----:B------:R-:W-:Y:S01]  /*4f00*/  FMUL.FTZ R111, R3, R111 ;  /* 0x0000006f036f7220 */ /* 0x000fe20000410000 */
[C---:B------:R-:W-:Y:S03]  /*4f10*/  FMUL.FTZ R112, R2.reuse, R112 ;  /* 0x0000007002707220 */ /* 0x040fe60000410000 */
[----:B------:R3:W-:Y:S01]  /*4f20*/  MUFU.EX2 R231, R6 ;  /* 0x0000000600e77308 */ /* 0x0007e20000000800 */
[----:B--2---:R-:W-:Y:S01]  /*4f30*/  FMUL.FTZ R4, R133, R144 ;  /* 0x0000009085047220 */ /* 0x004fe20000410000 */
[----:B------:R-:W-:Y:S01]  /*4f40*/  F2FP.BF16.F32.PACK_AB R144, R229, R211 ;  /* 0x000000d3e590723e */ /* 0x000fe200000010ff */
[----:B------:R-:W-:Y:S01]  /*4f50*/  FMUL.FTZ R113, R2, R113 ;  /* 0x0000007102717220 */ /* 0x000fe20000410000 */
[C---:B------:R-:W-:Y:S01]  /*4f60*/  FMUL.FTZ R114, R0.reuse, R114 ;  /* 0x0000007200727220 */ /* 0x040fe20000410000 */
[----:B------:R-:W-:Y:S01]  /*4f70*/  FMUL.FTZ R115, R0, R115 ;  /* 0x0000007300737220 */ /* 0x000fe20000410000 */
[C---:B------:R-:W-:Y:S01]  /*4f80*/  FMUL.FTZ R116, R2.reuse, R116 ;  /* 0x0000007402747220 */ /* 0x040fe20000410000 */
[----:B------:R-:W-:Y:S03]  /*4f90*/  FMUL.FTZ R117, R2, R117 ;  /* 0x0000007502757220 */ /* 0x000fe60000410000 */
[----:B------:R2:W1:Y:S01]  /*4fa0*/  MUFU.EX2 R233, R7 ;  /* 0x0000000700e97308 */ /* 0x0004620000000800 */
[----:B----4-:R-:W-:Y:S01]  /*4fb0*/  FMUL.FTZ R5, R133, R145 ;  /* 0x0000009185057220 */ /* 0x010fe20000410000 */
[----:B-----5:R-:W-:Y:S01]  /*4fc0*/  F2FP.BF16.F32.PACK_AB R140, R237, R235 ;  /* 0x000000ebed8c723e */ /* 0x020fe200000010ff */
[C---:B------:R-:W-:Y:S01]  /*4fd0*/  FMUL.FTZ R118, R0.reuse, R118 ;  /* 0x0000007600767220 */ /* 0x040fe20000410000 */
[----:B------:R-:W-:Y:S01]  /*4fe0*/  F2FP.BF16.F32.PACK_AB R145, R209, R207 ;  /* 0x000000cfd191723e */ /* 0x000fe200000010ff */
[----:B------:R-:W-:Y:S01]  /*4ff0*/  FMUL.FTZ R119, R0, R119 ;  /* 0x0000007700777220 */ /* 0x000fe20000410000 */
[--C-:B------:R-:W-:Y:S01]  /*5000*/  FFMA.FTZ R24, R24, UR4, -R180.reuse ;  /* 0x0000000418187c23 */ /* 0x100fe200080108b4 */
[--C-:B------:R-:W-:Y:S03]  /*5010*/  FFMA.FTZ R25, R25, UR4, -R180.reuse ;  /* 0x0000000419197c23 */ /* 0x100fe600080108b4 */
[----:B------:R4:W-:Y:S01]  /*5020*/  MUFU.EX2 R210, R12 ;  /* 0x0000000c00d27308 */ /* 0x0009e20000000800 */
[----:B---3--:R-:W-:Y:S01]  /*5030*/  FMUL.FTZ R6, R3, R146 ;  /* 0x0000009203067220 */ /* 0x008fe20000410000 */
[--C-:B------:R-:W-:Y:S01]  /*5040*/  FFMA.FTZ R26, R26, UR4, -R181.reuse ;  /* 0x000000041a1a7c23 */ /* 0x100fe200080108b5 */
[--C-:B------:R-:W-:Y:S01]  /*5050*/  FFMA.FTZ R27, R27, UR4, -R181.reuse ;  /* 0x000000041b1b7c23 */ /* 0x100fe200080108b5 */
[C---:B------:R-:W-:Y:S01]  /*5060*/  FMUL.FTZ R120, R133.reuse, R120 ;  /* 0x0000007885787220 */ /* 0x040fe20000410000 */
[----:B------:R-:W-:Y:S01]  /*5070*/  FMUL.FTZ R121, R133, R121 ;  /* 0x0000007985797220 */ /* 0x000fe20000410000 */
[C---:B------:R-:W-:Y:S01]  /*5080*/  FMUL.FTZ R122, R3.reuse, R122 ;  /* 0x0000007a037a7220 */ /* 0x040fe20000410000 */
[C---:B------:R-:W-:Y:S03]  /*5090*/  FMUL.FTZ R123, R3.reuse, R123 ;  /* 0x0000007b037b7220 */ /* 0x040fe60000410000 */
[----:B------:R-:W3:Y:S01]  /*50a0*/  MUFU.EX2 R228, R13 ;  /* 0x0000000d00e47308 */ /* 0x000ee20000000800 */
[----:B--2---:R-:W-:Y:S01]  /*50b0*/  FMUL.FTZ R7, R3, R147 ;  /* 0x0000009303077220 */ /* 0x004fe20000410000 */
[----:B-1----:R-:W-:Y:S01]  /*50c0*/  F2FP.BF16.F32.PACK_AB R141, R233, R231 ;  /* 0x000000e7e98d723e */ /* 0x002fe200000010ff */
[--C-:B------:R-:W-:Y:S01]  /*50d0*/  FFMA.FTZ R28, R28, UR4, -R180.reuse ;  /* 0x000000041c1c7c23 */ /* 0x100fe200080108b4 */
[----:B------:R-:W-:Y:S01]  /*50e0*/  FFMA.FTZ R180, R29, UR4, -R180 ;  /* 0x000000041db47c23 */ /* 0x000fe200080108b4 */
[--C-:B------:R-:W-:Y:S01]  /*50f0*/  FFMA.FTZ R30, R30, UR4, -R181.reuse ;  /* 0x000000041e1e7c23 */ /* 0x100fe200080108b5 */
[----:B------:R-:W-:Y:S01]  /*5100*/  FFMA.FTZ R181, R31, UR4, -R181 ;  /* 0x000000041fb57c23 */ /* 0x000fe200080108b5 */
[C---:B------:R-:W-:Y:S03]  /*5110*/  FMUL.FTZ R92, R133.reuse, R92 ;  /* 0x0000005c855c7220 */ /* 0x040fe60000410000 */
[----:B------:R1:W-:Y:S01]  /*5120*/  MUFU.EX2 R206, R14 ;  /* 0x0000000e00ce7308 */ /* 0x0003e20000000800 */
[-C--:B------:R-:W-:Y:S05]  /*5130*/  HMMA.16816.F32.BF16 R4, R140, R172.reuse, R4 ;  /* 0x000000ac8c04723c */ /* 0x080fea0000041804 */
[----:B----4-:R-:W-:Y:S01]  /*5140*/  FMUL.FTZ R12, R2, R148 ;  /* 0x00000094020c7220 */ /* 0x010fe20000410000 */
[----:B------:R-:W-:Y:S03]  /*5150*/  FMUL.FTZ R93, R133, R93 ;  /* 0x0000005d855d7220 */ /* 0x000fe60000410000 */
[----:B------:R-:W2:Y:S02]  /*5160*/  MUFU.EX2 R208, R15 ;  /* 0x0000000f00d07308 */ /* 0x000ea40000000800 */
[----:B---3--:R-:W-:Y:S01]  /*5170*/  F2FP.BF16.F32.PACK_AB R146, R228, R210 ;  /* 0x000000d2e492723e */ /* 0x008fe200000010ff */
[C---:B------:R-:W-:Y:S01]  /*5180*/  FMUL.FTZ R13, R2.reuse, R149 ;  /* 0x00000095020d7220 */ /* 0x040fe20000410000 */
[C---:B------:R-:W-:Y:S01]  /*5190*/  FMUL.FTZ R94, R3.reuse, R94 ;  /* 0x0000005e035e7220 */ /* 0x040fe20000410000 */
[----:B------:R-:W-:Y:S01]  /*51a0*/  FMUL.FTZ R95, R3, R95 ;  /* 0x0000005f035f7220 */ /* 0x000fe20000410000 */
[----:B------:R-:W-:Y:S04]  /*51b0*/  FMUL.FTZ R88, R2, R88 ;  /* 0x0000005802587220 */ /* 0x000fe80000410000 */
[----:B------:R-:W-:Y:S01]  /*51c0*/  MUFU.EX2 R192, R180 ;  /* 0x000000b400c07308 */ /* 0x000fe20000000800 */
        /* <DEDUP_REMOVED lines=8> */
[----:B--2---:R-:W-:Y:S01]  /*5250*/  F2FP.BF16.F32.PACK_AB R147, R208, R206 ;  /* 0x000000ced093723e */ /* 0x004fe200000010ff */
[----:B------:R-:W-:Y:S01]  /*5260*/  FMUL.FTZ R15, R0, R151 ;  /* 0x00000097000f7220 */ /* 0x000fe20000410000 */
[C---:B------:R-:W-:Y:S01]  /*5270*/  FMUL.FTZ R87, R3.reuse, R87 ;  /* 0x0000005703577220 */ /* 0x040fe20000410000 */
[----:B------:R-:W2:Y:S01]  /*5280*/  LDSM.16.MT88.4 R148, [R217+0xa000] ;  /* 0x00a00000d994783b */ /* 0x000ea20000004200 */
[C---:B------:R-:W-:Y:S01]  /*5290*/  FMUL.FTZ R124, R2.reuse, R124 ;  /* 0x0000007c027c7220 */ /* 0x040fe20000410000 */
[----:B------:R-:W-:Y:S01]  /*52a0*/  FMUL.FTZ R125, R2, R125 ;  /* 0x0000007d027d7220 */ /* 0x000fe20000410000 */
[C---:B------:R-:W-:Y:S01]  /*52b0*/  FMUL.FTZ R126, R0.reuse, R126 ;  /* 0x0000007e007e7220 */ /* 0x040fe20000410000 */
[C---:B------:R-:W-:Y:S02]  /*52c0*/  HMMA.16816.F32.BF16 R8, R144.reuse, R172, R8 ;  /* 0x000000ac9008723c */ /* 0x040fe40000041808 */
[----:B------:R3:W4:Y:S02]  /*52d0*/  MUFU.EX2 R205, R21 ;  /* 0x0000001500cd7308 */ /* 0x0007240000000800 */
[----:B------:R-:W-:Y:S01]  /*52e0*/  FMUL.FTZ R127, R0, R127 ;  /* 0x0000007f007f7220 */ /* 0x000fe20000410000 */
[C---:B------:R-:W-:Y:S01]  /*52f0*/  FMUL.FTZ R29, R2.reuse, R169 ;  /* 0x000000a9021d7220 */ /* 0x040fe20000410000 */
[-C--:B------:R-:W-:Y:S06]  /*5300*/  HMMA.16816.F32.BF16 R12, R144, R174.reuse, R12 ;  /* 0x000000ae900c723c */ /* 0x080fec000004180c */
[----:B------:R5:W-:Y:S01]  /*5310*/  MUFU.EX2 R201, R22 ;  /* 0x0000001600c97308 */ /* 0x000be20000000800 */
[C---:B-1----:R-:W-:Y:S01]  /*5320*/  FMUL.FTZ R20, R2.reuse, R156 ;  /* 0x0000009c02147220 */ /* 0x042fe20000410000 */
[C---:B------:R-:W-:Y:S01]  /*5330*/  HMMA.16816.F32.BF16 R16, R140.reuse, R174, R16 ;  /* 0x000000ae8c10723c */ /* 0x040fe20000041810 */
[----:B------:R-:W1:Y:S07]  /*5340*/  LDSM.16.MT88.4 R172, [R212+0xb000] ;  /* 0x00b00000d4ac783b */ /* 0x000e6e0000004200 */
[----:B------:R4:W-:Y:S01]  /*5350*/  MUFU.EX2 R199, R34 ;  /* 0x0000002200c77308 */ /* 0x0009e20000000800 */
[-C--:B------:R-:W-:Y:S03]  /*5360*/  HMMA.16816.F32.BF16 R36, R140, R176.reuse, R36 ;  /* 0x000000b08c24723c */ /* 0x080fe60000041824 */
[----:B---3--:R-:W-:Y:S03]  /*5370*/  FMUL.FTZ R21, R2, R157 ;  /* 0x0000009d02157220 */ /* 0x008fe60000410000 */
[C---:B------:R-:W-:Y:S03]  /*5380*/  HMMA.16816.F32.BF16 R40, R144.reuse, R176, R40 ;  /* 0x000000b09028723c */ /* 0x040fe60000041828 */
[----:B------:R3:W-:Y:S02]  /*5390*/  MUFU.EX2 R197, R24 ;  /* 0x0000001800c57308 */ /* 0x0007e40000000800 */
[----:B-----5:R-:W-:Y:S01]  /*53a0*/  FMUL.FTZ R22, R0, R158 ;  /* 0x0000009e00167220 */ /* 0x020fe20000410000 */
[-C--:B------:R-:W-:Y:S07]  /*53b0*/  HMMA.16816.F32.BF16 R44, R144, R178.reuse, R44 ;  /* 0x000000b2902c723c */ /* 0x080fee000004182c */
[----:B------:R5:W-:Y:S01]  /*53c0*/  MUFU.EX2 R196, R25 ;  /* 0x0000001900c47308 */ /* 0x000be20000000800 */
[--C-:B------:R-:W-:Y:S01]  /*53d0*/  FFMA.FTZ R176, R32, UR4, -R137.reuse ;  /* 0x0000000420b07c23 */ /* 0x100fe20008010889 */
[C---:B------:R-:W-:Y:S04]  /*53e0*/  HMMA.16816.F32.BF16 R48, R140.reuse, R178, R48 ;  /* 0x000000b28c30723c */ /* 0x040fe80000041830 */
[----:B----4-:R-:W-:Y:S02]  /*53f0*/  FMUL.FTZ R34, R3, R162 ;  /* 0x000000a203227220 */ /* 0x010fe40000410000 */
[-C--:B--2---:R-:W-:Y:S02]  /*5400*/  HMMA.16816.F32.BF16 R52, R140, R148.reuse, R52 ;  /* 0x000000948c34723c */ /* 0x084fe40000041834 */
[----:B------:R-:W-:Y:S03]  /*5410*/  MUFU.EX2 R202, R176 ;  /* 0x000000b000ca7308 */ /* 0x000fe60000000800 */
[C---:B---3--:R-:W-:Y:S01]  /*5420*/  FMUL.FTZ R24, R133.reuse, R164 ;  /* 0x000000a485187220 */ /* 0x048fe20000410000 */
[C---:B------:R-:W-:Y:S06]  /*5430*/  HMMA.16816.F32.BF16 R56, R144.reuse, R148, R56 ;  /* 0x000000949038723c */ /* 0x040fec0000041838 */
[----:B------:R2:W-:Y:S01]  /*5440*/  MUFU.EX2 R195, R26 ;  /* 0x0000001a00c37308 */ /* 0x0005e20000000800 */
[----:B-----5:R-:W-:Y:S01]  /*5450*/  FMUL.FTZ R25, R133, R165 ;  /* 0x000000a585197220 */ /* 0x020fe20000410000 */
[-C--:B------:R-:W-:Y:S03]  /*5460*/  HMMA.16816.F32.BF16 R60, R144, R150.reuse, R60 ;  /* 0x00000096903c723c */ /* 0x080fe6000004183c */
[--C-:B------:R-:W-:Y:S03]  /*5470*/  FFMA.FTZ R32, R23, UR4, -R138.reuse ;  /* 0x0000000417207c23 */ /* 0x100fe6000801088a */
[C---:B------:R-:W-:Y:S01]  /*5480*/  HMMA.16816.F32.BF16 R64, R140.reuse, R150, R64 ;  /* 0x000000968c40723c */ /* 0x040fe20000041840 */
[----:B------:R-:W3:Y:S01]  /*5490*/  LDSM.16.MT88.4 R148, [R214+0xb000] ;  /* 0x00b00000d694783b */ /* 0x000ee20000004200 */
[----:B------:R4:W-:Y:S03]  /*54a0*/  MUFU.EX2 R194, R27 ;  /* 0x0000001b00c27308 */ /* 0x0009e60000000800 */
[----:B------:R-:W-:Y:S01]  /*54b0*/  FMUL.FTZ R23, R0, R159 ;  /* 0x0000009f00177220 */ /* 0x000fe20000410000 */
[-C--:B------:R-:W-:Y:S03]  /*54c0*/  HMMA.16816.F32.BF16 R68, R140, R152.reuse, R68 ;  /* 0x000000988c44723c */ /* 0x080fe60000041844 */
[----:B------:R-:W-:Y:S03]  /*54d0*/  LDSM.16.MT88.4 R156, [R214+0xa800] ;  /* 0x00a80000d69c783b */ /* 0x000fe60000004200 */
[----:B------:R5:W3:Y:S01]  /*54e0*/  MUFU.EX2 R203, R32 ;  /* 0x0000002000cb7308 */ /* 0x000ae20000000800 */
[C---:B--2---:R-:W-:Y:S01]  /*54f0*/  FMUL.FTZ R26, R3.reuse, R166 ;  /* 0x000000a6031a7220 */ /* 0x044fe20000410000 */
[C---:B------:R-:W-:Y:S03]  /*5500*/  HMMA.16816.F32.BF16 R72, R144.reuse, R152, R72 ;  /* 0x000000989048723c */ /* 0x040fe60000041848 */
[----:B------:R-:W-:Y:S03]  /*5510*/  LDSM.16.MT88.4 R176, [R212+0xb800] ;  /* 0x00b80000d4b0783b */ /* 0x000fe60000004200 */
[-C--:B------:R-:W-:Y:S02]  /*5520*/  HMMA.16816.F32.BF16 R76, R144, R154.reuse, R76 ;  /* 0x0000009a904c723c */ /* 0x080fe4000004184c */
[----:B------:R2:W-:Y:S03]  /*5530*/  MUFU.EX2 R193, R28 ;  /* 0x0000001c00c17308 */ /* 0x0005e60000000800 */
[----:B----4-:R-:W-:Y:S01]  /*5540*/  FMUL.FTZ R27, R3, R167 ;  /* 0x000000a7031b7220 */ /* 0x010fe20000410000 */
[C---:B------:R-:W-:Y:S01]  /*5550*/  HMMA.16816.F32.BF16 R80, R140.reuse, R154, R80 ;  /* 0x0000009a8c50723c */ /* 0x040fe20000041850 */
[----:B------:R-:W4:Y:S04]  /*5560*/  LDSM.16.MT88.4 R152, [R217+0xb000] ;  /* 0x00b00000d998783b */ /* 0x000f280000004200 */
[----:B-----5:R-:W-:Y:S01]  /*5570*/  FMUL.FTZ R32, R133, R160 ;  /* 0x000000a085207220 */ /* 0x020fe20000410000 */
[-C--:B-1----:R-:W-:Y:S03]  /*5580*/  HMMA.16816.F32.BF16 R84, R140, R172.reuse, R84 ;  /* 0x000000ac8c54723c */ /* 0x082fe60000041854 */
[----:B------:R-:W-:Y:S02]  /*5590*/  LDSM.16.MT88.4 R164, [R216+0xa800] ;  /* 0x00a80000d8a4783b */ /* 0x000fe40000004200 */
[----:B------:R-:W-:Y:S01]  /*55a0*/  FFMA.FTZ R137, R33, UR4, -R137 ;  /* 0x0000000421897c23 */ /* 0x000fe20008010889 */
[C---:B------:R-:W-:Y:S03]  /*55b0*/  HMMA.16816.F32.BF16 R88, R144.reuse, R172, R88 ;  /* 0x000000ac9058723c */ /* 0x040fe60000041858 */
[----:B------:R-:W1:Y:S02]  /*55c0*/  MUFU.EX2 R200, R137 ;  /* 0x0000008900c87308 */ /* 0x000e640000000800 */
[----:B------:R-:W-:Y:S01]  /*55d0*/  FMUL.FTZ R33, R133, R161 ;  /* 0x000000a185217220 */ /* 0x000fe20000410000 */
[-C--:B------:R-:W-:Y:S07]  /*55e0*/  HMMA.16816.F32.BF16 R20, R144, R174.reuse, R20 ;  /* 0x000000ae9014723c */ /* 0x080fee0000041814 */
[----:B------:R5:W-:Y:S01]  /*55f0*/  MUFU.EX2 R137, R181 ;  /* 0x000000b500897308 */ /* 0x000be20000000800 */
[C---:B------:R-:W-:Y:S04]  /*5600*/  HMMA.16816.F32.BF16 R92, R140.reuse, R174, R92 ;  /* 0x000000ae8c5c723c */ /* 0x040fe8000004185c */
[----:B------:R-:W-:Y:S02]  /*5610*/  FFMA.FTZ R138, R35, UR4, -R138 ;  /* 0x00000004238a7c23 */ /* 0x000fe4000801088a */
[-C--:B---3--:R-:W-:Y:S03]  /*5620*/  HMMA.16816.F32.BF16 R96, R140, R148.reuse, R96 ;  /* 0x000000948c60723c */ /* 0x088fe60000041860 */
[----:B------:R-:W3:Y:S02]  /*5630*/  MUFU.EX2 R198, R138 ;  /* 0x0000008a00c67308 */ /* 0x000ee40000000800 */
[----:B------:R-:W-:Y:S01]  /*5640*/  FMUL.FTZ R35, R3, R163 ;  /* 0x000000a303237220 */ /* 0x000fe20000410000 */
[C---:B------:R-:W-:Y:S01]  /*5650*/  HMMA.16816.F32.BF16 R100, R144.reuse, R148, R100 ;  /* 0x000000949064723c */ /* 0x040fe20000041864 */
[----:B------:R-:W-:Y:S04]  /*5660*/  LDSM.16.MT88.4 R160, [R217+0xa800] ;  /* 0x00a80000d9a0783b */ /* 0x000fe80000004200 */
[----:B--2---:R-:W-:Y:S01]  /*5670*/  FMUL.FTZ R28, R2, R168 ;  /* 0x000000a8021c7220 */ /* 0x004fe20000410000 */
[-C--:B------:R-:W-:Y:S01]  /*5680*/  HMMA.16816.F32.BF16 R104, R144, R150.reuse, R104 ;  /* 0x000000969068723c */ /* 0x080fe20000041868 */
[----:B------:R2:W3:Y:S02]  /*5690*/  MUFU.EX2 R138, R30 ;  /* 0x0000001e008a7308 */ /* 0x0004e40000000800 */
[----:B-----5:R-:W-:Y:S02]  /*56a0*/  LDSM.16.MT88.4 R180, [R214+0xb800] ;  /* 0x00b80000d6b4783b */ /* 0x020fe40000004200 */
[----:B------:R-:W-:Y:S01]  /*56b0*/  F2FP.BF16.F32.PACK_AB R172, R205, R204 ;  /* 0x000000cccdac723e */ /* 0x000fe200000010ff */
[C---:B------:R-:W-:Y:S05]  /*56c0*/  HMMA.16816.F32.BF16 R108, R140.reuse, R150, R108 ;  /* 0x000000968c6c723c */ /* 0x040fea000004186c */
[----:B------:R-:W5:Y:S01]  /*56d0*/  LDSM.16.MT88.4 R148, [R216+0xb000] ;  /* 0x00b00000d894783b */ /* 0x000f620000004200 */
[-C--:B----4-:R-:W-:Y:S05]  /*56e0*/  HMMA.16816.F32.BF16 R32, R140, R152.reuse, R32 ;  /* 0x000000988c20723c */ /* 0x090fea0000041820 */
[C---:B------:R-:W-:Y:S01]  /*56f0*/  FMUL.FTZ R31, R0.reuse, R171 ;  /* 0x000000ab001f7220 */ /* 0x040fe20000410000 */
[C---:B------:R-:W-:Y:S05]  /*5700*/  HMMA.16816.F32.BF16 R112, R144.reuse, R152, R112 ;  /* 0x000000989070723c */ /* 0x040fea0000041870 */
[----:B--2---:R-:W-:Y:S01]  /*5710*/  FMUL.FTZ R30, R0, R170 ;  /* 0x000000aa001e7220 */ /* 0x004fe20000410000 */
[-C--:B------:R-:W-:Y:S05]  /*5720*/  HMMA.16816.F32.BF16 R116, R144, R154.reuse, R116 ;  /* 0x0000009a9074723c */ /* 0x080fea0000041874 */
[C---:B------:R-:W-:Y:S01]  /*5730*/  FMUL.FTZ R128, R133.reuse, R128 ;  /* 0x0000008085807220 */ /* 0x040fe20000410000 */
[C---:B------:R-:W-:Y:S01]  /*5740*/  HMMA.16816.F32.BF16 R120, R140.reuse, R154, R120 ;  /* 0x0000009a8c78723c */ /* 0x040fe20000041878 */
[----:B------:R-:W2:Y:S04]  /*5750*/  LDSM.16.MT88.4 R152, [R212+0xa800] ;  /* 0x00a80000d498783b */ /* 0x000ea80000004200 */
[----:B------:R-:W-:Y:S01]  /*5760*/  FMUL.FTZ R129, R133, R129 ;  /* 0x0000008185817220 */ /* 0x000fe20000410000 */
[C---:B------:R-:W-:Y:S01]  /*5770*/  FMUL.FTZ R130, R3.reuse, R130 ;  /* 0x0000008203827220 */ /* 0x040fe20000410000 */
[----:B------:R-:W-:Y:S01]  /*5780*/  FMUL.FTZ R131, R3, R131 ;  /* 0x0000008303837220 */ /* 0x000fe20000410000 */
[----:B------:R-:W-:Y:S03]  /*5790*/  F2FP.BF16.F32.PACK_AB R173, R203, R201 ;  /* 0x000000c9cbad723e */ /* 0x000fe600000010ff */
[----:B-1----:R-:W-:Y:S01]  /*57a0*/  F2FP.BF16.F32.PACK_AB R174, R200, R202 ;  /* 0x000000cac8ae723e */ /* 0x002fe200000010ff */
[----:B------:R-:W-:Y:S01]  /*57b0*/  FFMA.FTZ R133, R133, R241, R235 ;  /* 0x000000f185857223 */ /* 0x000fe200000100eb */
[----:B---3--:R-:W-:Y:S01]  /*57c0*/  F2FP.BF16.F32.PACK_AB R175, R198, R199 ;  /* 0x000000c7c6af723e */ /* 0x008fe200000010ff */
[----:B------:R-:W-:Y:S01]  /*57d0*/  FFMA.FTZ R3, R3, R240, R231 ;  /* 0x000000f003037223 */ /* 0x000fe200000100e7 */
[----:B------:R-:W-:Y:S01]  /*57e0*/  F2FP.BF16.F32.PACK_AB R168, R196, R197 ;  /* 0x000000c5c4a8723e */ /* 0x000fe200000010ff */
[----:B------:R-:W-:Y:S01]  /*57f0*/  FFMA.FTZ R2, R2, R239, R211 ;  /* 0x000000ef02027223 */ /* 0x000fe200000100d3 */
[----:B------:R-:W-:Y:S01]  /*5800*/  F2FP.BF16.F32.PACK_AB R169, R194, R195 ;  /* 0x000000c3c2a9723e */ /* 0x000fe200000010ff */
[----:B------:R-:W-:Y:S01]  /*5810*/  FFMA.FTZ R0, R0, R238, R207 ;  /* 0x000000ee00007223 */ /* 0x000fe200000100cf */
[----:B------:R-:W-:Y:S01]  /*5820*/  F2FP.BF16.F32.PACK_AB R170, R192, R193 ;  /* 0x000000c1c0aa723e */ /* 0x000fe200000010ff */
[----:B------:R-:W-:Y:S01]  /*5830*/  FADD.FTZ R133, R237, R133 ;  /* 0x00000085ed857221 */ /* 0x000fe20000010000 */
[-C--:B-----5:R-:W-:Y:S03]  /*5840*/  HMMA.16816.F32.BF16 R24, R140, R148.reuse, R24 ;  /* 0x000000948c18723c */ /* 0x0a0fe60000041818 */
[----:B------:R-:W-:Y:S01]  /*5850*/  F2FP.BF16.F32.PACK_AB R171, R137, R138 ;  /* 0x0000008a89ab723e */ /* 0x000fe200000010ff */
[----:B------:R-:W-:Y:S01]  /*5860*/  FADD.FTZ R3, R233, R3 ;  /* 0x00000003e9037221 */ /* 0x000fe20000010000 */
[----:B------:R-:W-:Y:S01]  /*5870*/  FADD.FTZ R0, R209, R0 ;  /* 0x00000000d1007221 */ /* 0x000fe20000010000 */
[C---:B------:R-:W-:Y:S05]  /*5880*/  HMMA.16816.F32.BF16 R124, R144.reuse, R148, R124 ;  /* 0x00000094907c723c */ /* 0x040fea000004187c */
[----:B------:R-:W-:Y:S01]  /*5890*/  FADD.FTZ R3, R230, R3 ;  /* 0x00000003e6037221 */ /* 0x000fe20000010000 */
[-C--:B------:R-:W-:Y:S05]  /*58a0*/  HMMA.16816.F32.BF16 R28, R144, R150.reuse, R28 ;  /* 0x00000096901c723c */ /* 0x080fea000004181c */
[----:B------:R-:W-:Y:S01]  /*58b0*/  FADD.FTZ R0, R206, R0 ;  /* 0x00000000ce007221 */ /* 0x000fe20000010000 */
[----:B------:R-:W-:Y:S05]  /*58c0*/  HMMA.16816.F32.BF16 R128, R140, R150, R128 ;  /* 0x000000968c80723c */ /* 0x000fea0000041880 */
[----:B------:R-:W-:Y:S01]  /*58d0*/  FADD.FTZ R3, R232, R3 ;  /* 0x00000003e8037221 */ /* 0x000fe20000010000 */
[-C--:B--2---:R-:W-:Y:S06]  /*58e0*/  HMMA.16816.F32.BF16 R144, R172, R152.reuse, R4 ;  /* 0x00000098ac90723c */ /* 0x084fec0000041804 */
        /* <DEDUP_REMOVED lines=52> */
[C---:B------:R-:W-:Y:S06]  /*5c30*/  HMMA.16816.F32.BF16 R120, R172.reuse, R186, R120 ;  /* 0x000000baac78723c */ /* 0x040fec0000041878 */
[-C--:B------:R-:W-:Y:S06]  /*5c40*/  HMMA.16816.F32.BF16 R164, R172, R188.reuse, R24 ;  /* 0x000000bcaca4723c */ /* 0x080fec0000041818 */
[C---:B------:R-:W-:Y:S06]  /*5c50*/  HMMA.16816.F32.BF16 R124, R168.reuse, R188, R124 ;  /* 0x000000bca87c723c */ /* 0x040fec000004187c */
[-C--:B------:R-:W-:Y:S06]  /*5c60*/  HMMA.16816.F32.BF16 R168, R168, R190.reuse, R28 ;  /* 0x000000bea8a8723c */ /* 0x080fec000004181c */
[----:B------:R-:W-:Y:S01]  /*5c70*/  HMMA.16816.F32.BF16 R128, R172, R190, R128 ;  /* 0x000000beac80723c */ /* 0x000fe20000041880 */
[----:B------:R-:W-:Y:S11]  /*5c80*/  @!UPT UIADD3 URZ, URZ, URZ, URZ ;  /* 0x0000003f3f3ff290 */ /* 0x000ff6000fffe03f */
[----:B------:R-:W-:Y:S01]  /*5c90*/  @!UPT UIADD3 URZ, URZ, URZ, URZ ;  /* 0x0000003f3f3ff290 */ /* 0x000fe2000fffe03f */
[----:B------:R-:W-:Y:S11]  /*5ca0*/  @P0 BRA `(.L_x_1037) ;  /* 0xffffffdc00dc0947 */ /* 0x000ff6000383ffff */
.L_x_1036:
[----:B------:R-:W2:Y:S01]  /*5cb0*/  LDL R12, [R1+0xc] ;  /* 0x00000c00010c7983 */ /* 0x000ea20000100800 */
[----:B------:R-:W1:Y:S01]  /*5cc0*/  S2UR UR4, SR_CgaCtaId ;  /* 0x00000000000479c3 */ /* 0x000e620000008800 */
[----:B------:R-:W-:Y:S02]  /*5cd0*/  UMOV UR5, 0x400 ;  /* 0x0000040000057882 */ /* 0x000fe40000000000 */
[----:B------:R-:W3:Y:S04]  /*5ce0*/  SHFL.BFLY PT, R0, R241, 0x2, 0x1f ;  /* 0x0c401f00f1007f89 */ /* 0x000ee800000e0000 */
[----:B------:R-:W4:Y:S04]  /*5cf0*/  SHFL.BFLY PT, R3, R240, 0x2, 0x1f ;  /* 0x0c401f00f0037f89 */ /* 0x000f2800000e0000 */
[----:B------:R-:W5:Y:S01]  /*5d00*/  SHFL.BFLY PT, R2, R238, 0x2, 0x1f ;  /* 0x0c401f00ee027f89 */ /* 0x000f6200000e0000 */
[----:B------:R-:W5:Y:S01]  /*5d10*/  S2R R9, SR_TID.X ;  /* 0x0000000000097919 */ /* 0x000f620000002100 */
[----:B-1----:R-:W-:Y:S01]  /*5d20*/  ULEA UR4, UR4, UR5, 0x18 ;  /* 0x0000000504047291 */ /* 0x002fe2000f8ec03f */
[----:B---3--:R-:W-:-:S02]  /*5d30*/  FADD.FTZ R241, R0, R241 ;  /* 0x000000f100f17221 */ /* 0x008fc40000010000 */
[----:B------:R-:W1:Y:S01]  /*5d40*/  SHFL.BFLY PT, R0, R239, 0x2, 0x1f ;  /* 0x0c401f00ef007f89 */ /* 0x000e6200000e0000 */
[----:B----4-:R-:W-:-:S03]  /*5d50*/  FADD.FTZ R240, R3, R240 ;  /* 0x000000f003f07221 */ /* 0x010fc60000010000 */
[----:B------:R-:W3:Y:S01]  /*5d60*/  SHFL.BFLY PT, R4, R241, 0x1, 0x1f ;  /* 0x0c201f00f1047f89 */ /* 0x000ee200000e0000 */
[----:B-----5:R-:W-:-:S03]  /*5d70*/  FADD.FTZ R238, R2, R238 ;  /* 0x000000ee02ee7221 */ /* 0x020fc60000010000 */
[----:B------:R-:W4:Y:S04]  /*5d80*/  SHFL.BFLY PT, R6, R240, 0x1, 0x1f ;  /* 0x0c201f00f0067f89 */ /* 0x000f2800000e0000 */
[----:B------:R-:W5:Y:S01]  /*5d90*/  SHFL.BFLY PT, R5, R238, 0x1, 0x1f ;  /* 0x0c201f00ee057f89 */ /* 0x000f6200000e0000 */
[----:B------:R-:W-:-:S04]  /*5da0*/  SHF.R.S32.HI R8, RZ, 0x1f, R9 ;  /* 0x0000001fff087819 */ /* 0x000fc80000011409 */
[----:B------:R-:W-:Y:S01]  /*5db0*/  LEA.HI R7, R8, R9, RZ, 0x2 ;  /* 0x0000000908077211 */ /* 0x000fe200078f10ff */
[----:B-1----:R-:W-:Y:S01]  /*5dc0*/  FADD.FTZ R239, R0, R239 ;  /* 0x000000ef00ef7221 */ /* 0x002fe20000010000 */
[----:B------:R-:W-:Y:S02]  /*5dd0*/  MOV R0, 0x3f800000 ;  /* 0x3f80000000007802 */ /* 0x000fe40000000f00 */
[--C-:B------:R-:W-:Y:S01]  /*5de0*/  SHF.R.S32.HI R2, RZ, 0x2, R7.reuse ;  /* 0x00000002ff027819 */ /* 0x100fe20000011407 */
[----:B---3--:R-:W-:Y:S01]  /*5df0*/  FADD.FTZ R241, R241, R4 ;  /* 0x00000004f1f17221 */ /* 0x008fe20000010000 */
[----:B------:R-:W1:Y:S01]  /*5e00*/  SHFL.BFLY PT, R3, R239, 0x1, 0x1f ;  /* 0x0c201f00ef037f89 */ /* 0x000e6200000e0000 */
[----:B------:R-:W-:Y:S01]  /*5e10*/  SHF.R.S32.HI R4, RZ, 0x1f, R7 ;  /* 0x0000001fff047819 */ /* 0x000fe20000011407 */
[----:B----4-:R-:W-:Y:S02]  /*5e20*/  FADD.FTZ R240, R240, R6 ;  /* 0x00000006f0f07221 */ /* 0x010fe40000010000 */
[----:B------:R-:W-:-:S02]  /*5e30*/  FSETP.NE.FTZ.AND P4, PT, R241, RZ, PT ;  /* 0x000000fff100720b */ /* 0x000fc40003f95000 */
[----:B------:R-:W-:Y:S01]  /*5e40*/  LEA.HI R4, R4, R2, RZ, 0x3 ;  /* 0x0000000204047211 */ /* 0x000fe200078f18ff */
[----:B-----5:R-:W-:Y:S01]  /*5e50*/  FADD.FTZ R133, R238, R5 ;  /* 0x00000005ee857221 */ /* 0x020fe20000010000 */
[----:B------:R-:W-:Y:S02]  /*5e60*/  FSETP.NE.FTZ.AND P3, PT, R240, RZ, PT ;  /* 0x000000fff000720b */ /* 0x000fe40003f75000 */
[----:B------:R-:W-:Y:S02]  /*5e70*/  LEA.HI R5, R8, R9, RZ, 0x5 ;  /* 0x0000000908057211 */ /* 0x000fe400078f28ff */
[----:B------:R-:W-:-:S04]  /*5e80*/  LOP3.LUT R4, R4, 0xfffffff8, RZ, 0xc0, !PT ;  /* 0xfffffff804047812 */ /* 0x000fc800078ec0ff */
[----:B------:R-:W-:Y:S01]  /*5e90*/  IADD3 R2, R2, -R4, RZ ;  /* 0x8000000402027210 */ /* 0x000fe20007ffe0ff */
[----:B------:R-:W3:Y:S03]  /*5ea0*/  @P4 MUFU.RCP R0, R241 ;  /* 0x000000f100004308 */ /* 0x000ee60000001000 */
[----:B------:R-:W-:Y:S01]  /*5eb0*/  SHF.L.U32 R21, R2, 0x6, RZ ;  /* 0x0000000602157819 */ /* 0x000fe200000006ff */
[----:B-1----:R-:W-:Y:S01]  /*5ec0*/  FADD.FTZ R239, R239, R3 ;  /* 0x00000003efef7221 */ /* 0x002fe20000010000 */
[----:B------:R-:W-:Y:S02]  /*5ed0*/  LOP3.LUT R3, R7, 0x3ffffffc, RZ, 0xc0, !PT ;  /* 0x3ffffffc07037812 */ /* 0x000fe400078ec0ff */
[----:B------:R-:W-:Y:S02]  /*5ee0*/  LOP3.LUT R21, R21, 0x1c0, RZ, 0xc0, !PT ;  /* 0x000001c015157812 */ /* 0x000fe400078ec0ff */
[----:B------:R-:W-:-:S02]  /*5ef0*/  IADD3 R6, -R3, R9, RZ ;  /* 0x0000000903067210 */ /* 0x000fc40007ffe1ff */
[----:B------:R-:W-:Y:S02]  /*5f00*/  MOV R3, 0x3f800000 ;  /* 0x3f80000000037802 */ /* 0x000fe40000000f00 */
[----:B------:R-:W-:Y:S01]  /*5f10*/  LEA.HI R21, R21, R21, RZ, 0x1d ;  /* 0x0000001515157211 */ /* 0x000fe200078fe8ff */
[C---:B---3--:R-:W-:Y:S01]  /*5f20*/  FMUL.FTZ R172, R0.reuse, R81 ;  /* 0x0000005100ac7220 */ /* 0x048fe20000410000 */
[----:B------:R-:W-:Y:S01]  /*5f30*/  SHF.R.S32.HI R81, RZ, 0x5, R5 ;  /* 0x00000005ff517819 */ /* 0x000fe20000011405 */
        /* <DEDUP_REMOVED lines=32> */
[----:B------:R-:W-:Y:S01]  /*6140*/  LEA R0, R81, R6, 0x9 ;  /* 0x0000000651007211 */ /* 0x000fe200078e48ff */
[C---:B-1----:R-:W-:Y:S01]  /*6150*/  FMUL.FTZ R146, R3.reuse, R146 ;  /* 0x0000009203927220 */ /* 0x042fe20000410000 */
[----:B------:R-:W-:Y:S01]  /*6160*/  MOV R84, 0xffffffe0 ;  /* 0xffffffe000547802 */ /* 0x000fe20000000f00 */
[C---:B------:R-:W-:Y:S01]  /*6170*/  FMUL.FTZ R147, R3.reuse, R147 ;  /* 0x0000009303937220 */ /* 0x040fe20000410000 */
[----:B------:R-:W-:Y:S01]  /*6180*/  LEA R21, R0, R21, 0x1 ;  /* 0x0000001500157211 */ /* 0x000fe200078e08ff */
[C---:B------:R-:W-:Y:S01]  /*6190*/  FMUL.FTZ R154, R3.reuse, R154 ;  /* 0x0000009a039a7220 */ /* 0x040fe20000410000 */
[----:B------:R-:W-:Y:S01]  /*61a0*/  MOV R80, 0x40 ;  /* 0x0000004000507802 */ /* 0x000fe20000000f00 */
[----:B------:R-:W-:Y:S01]  /*61b0*/  FMUL.FTZ R155, R3, R155 ;  /* 0x0000009b039b7220 */ /* 0x000fe20000410000 */
[----:B------:R-:W-:-:S02]  /*61c0*/  LEA R21, R21, UR4, 0x1 ;  /* 0x0000000415157c11 */ /* 0x000fc4000f8e08ff */
[----:B--2---:R-:W-:-:S04]  /*61d0*/  ISETP.NE.AND P0, PT, R12, -0x1, PT ;  /* 0xffffffff0c00780c */ /* 0x004fc80003f05270 */
[----:B------:R-:W-:-:S05]  /*61e0*/  R2P PR, R2, 0x6 ;  /* 0x0000000602007804 */ /* 0x000fca0000000000 */
[----:B------:R-:W-:Y:S02]  /*61f0*/  SEL R84, R84, 0x20, P1 ;  /* 0x0000002054547807 */ /* 0x000fe40000800000 */
[----:B------:R-:W-:Y:S02]  /*6200*/  SEL R80, R80, 0xffffffc0, !P2 ;  /* 0xffffffc050507807 */ /* 0x000fe40005000000 */
[----:B------:R-:W1:Y:S02]  /*6210*/  @P0 LDC.64 R8, c[0x0][0x298] ;  /* 0x0000a600ff080b82 */ /* 0x000e640000000a00 */
[----:B-1----:R-:W-:-:S04]  /*6220*/  @P0 IMAD.WIDE.U32 R4, R12, R8, RZ ;  /* 0x000000080c040225 */ /* 0x002fc800078e00ff */
[----:B------:R-:W-:Y:S01]  /*6230*/  FMUL.FTZ R8, R3, R38 ;  /* 0x0000002603087220 */ /* 0x000fe20000410000 */
[----:B------:R-:W-:Y:S01]  /*6240*/  @P0 IMAD R92, R12, R9, R5 ;  /* 0x000000090c5c0224 */ /* 0x000fe200078e0205 */
[----:B------:R-:W-:Y:S01]  /*6250*/  @P0 MOV R85, R4 ;  /* 0x0000000400550202 */ /* 0x000fe20000000f00 */
[----:B------:R-:W-:Y:S06]  /*6260*/  @P0 BRA `(.L_x_1040) ;  /* 0x0000000000200947 */ /* 0x000fec0003800000 */
[----:B------:R-:W1:Y:S01]  /*6270*/  S2R R9, SR_CTAID.Y ;  /* 0x0000000000097919 */ /* 0x000e620000002600 */
[----:B------:R-:W2:Y:S01]  /*6280*/  LDC.64 R6, c[0x0][0x290] ;  /* 0x0000a400ff067b82 */ /* 0x000ea20000000a00 */
[----:B-1----:R-:W-:Y:S01]  /*6290*/  SHF.R.S32.HI R0, RZ, 0x1f, R9 ;  /* 0x0000001fff007819 */ /* 0x002fe20000011409 */
[----:B--2---:R-:W-:-:S04]  /*62a0*/  IMAD.WIDE.U32 R4, R9, R6, RZ ;  /* 0x0000000609047225 */ /* 0x004fc800078e00ff */
[----:B------:R-:W-:Y:S01]  /*62b0*/  IMAD R0, R0, R6, RZ ;  /* 0x0000000600007224 */ /* 0x000fe200078e02ff */
[----:B------:R-:W-:-:S03]  /*62c0*/  MOV R85, R4 ;  /* 0x0000000400557202 */ /* 0x000fc60000000f00 */
[----:B------:R-:W-:-:S05]  /*62d0*/  IMAD R7, R9, R7, R0 ;  /* 0x0000000709077224 */ /* 0x000fca00078e0200 */
[----:B------:R-:W-:-:S07]  /*62e0*/  IADD3 R92, R5, R7, RZ ;  /* 0x00000007055c7210 */ /* 0x000fce0007ffe0ff */
.L_x_1040:
[----:B------:R-:W-:Y:S01]  /*62f0*/  ULDC.U8 UR4, c[0x0][0x3d8] ;  /* 0x0000f60000047ab9 */ /* 0x000fe20000000000 */
[----:B------:R-:W-:Y:S01]  /*6300*/  LOP3.LUT R2, R2, 0x1, RZ, 0xc0, !PT ;  /* 0x0000000102027812 */ /* 0x000fe200078ec0ff */
[C---:B------:R-:W-:Y:S01]  /*6310*/  FMUL.FTZ R10, R3.reuse, R39 ;  /* 0x00000027030a7220 */ /* 0x040fe20000410000 */
[----:B------:R-:W-:Y:S01]  /*6320*/  ISETP.NE.AND P1, PT, RZ, UR4, PT ;  /* 0x00000004ff007c0c */ /* 0x000fe2000bf25270 */
[----:B------:R-:W-:Y:S01]  /*6330*/  ULDC.U8 UR4, c[0x0][0x3d9] ;  /* 0x0000f64000047ab9 */ /* 0x000fe20000000000 */
[----:B------:R-:W-:Y:S01]  /*6340*/  ISETP.NE.U32.AND P2, PT, R2, 0x1, PT ;  /* 0x000000010200780c */ /* 0x000fe20003f45070 */
[C---:B------:R-:W-:Y:S01]  /*6350*/  FMUL.FTZ R15, R3.reuse, R50 ;  /* 0x00000032030f7220 */ /* 0x040fe20000410000 */
[----:B------:R-:W-:Y:S01]  /*6360*/  ISETP.NE.OR P6, PT, RZ, UR4, !P1 ;  /* 0x00000004ff007c0c */ /* 0x000fe2000cfc5670 */
[C---:B------:R-:W-:Y:S01]  /*6370*/  FMUL.FTZ R7, R3.reuse, R51 ;  /* 0x0000003303077220 */ /* 0x040fe20000410000 */
[C---:B------:R-:W-:Y:S01]  /*6380*/  FMUL.FTZ R54, R3.reuse, R54 ;  /* 0x0000003603367220 */ /* 0x040fe20000410000 */
[C---:B------:R-:W-:Y:S01]  /*6390*/  FMUL.FTZ R18, R3.reuse, R55 ;  /* 0x0000003703127220 */ /* 0x040fe20000410000 */
[C---:B------:R-:W-:Y:S01]  /*63a0*/  FMUL.FTZ R66, R3.reuse, R66 ;  /* 0x0000004203427220 */ /* 0x040fe20000410000 */
[----:B------:R-:W-:Y:S01]  /*63b0*/  FMUL.FTZ R67, R3, R67 ;  /* 0x0000004303437220 */ /* 0x000fe20000410000 */
[----:B------:R-:W-:-:S02]  /*63c0*/  PLOP3.LUT P5, PT, PT, PT, PT, 0x8, 0x0 ;  /* 0x000000000000781c */ /* 0x000fc40003fae170 */
[----:B------:R-:W-:-:S05]  /*63d0*/  CS2R R68, SRZ ;  /* 0x0000000000447805 */ /* 0x000fca000001ff00 */
[----:B------:R-:W-:Y:S06]  /*63e0*/  @P6 BRA `(.L_x_1041) ;  /* 0x00000000001c6947 */ /* 0x000fec0003800000 */
[----:B------:R-:W1:Y:S01]  /*63f0*/  S2R R0, SR_CTAID.Y ;  /* 0x0000000000007919 */ /* 0x000e620000002600 */
[----:B------:R-:W1:Y:S01]  /*6400*/  LDC R2, c[0x0][0x2c4] ;  /* 0x0000b100ff027b82 */ /* 0x000e620000000800 */
[----:B------:R-:W-:Y:S01]  /*6410*/  PLOP3.LUT P5, PT, PT, PT, PT, 0x80, 0x0 ;  /* 0x000000000000781c */ /* 0x000fe20003faf070 */
[----:B-1----:R-:W-:-:S05]  /*6420*/  IMAD R0, R0, R2, RZ ;  /* 0x0000000200007224 */ /* 0x002fca00078e02ff */
[----:B------:R-:W-:-:S04]  /*6430*/  SEL R0, R0, R12, !P0 ;  /* 0x0000000c00007207 */ /* 0x000fc80004000000 */
[--C-:B------:R-:W-:Y:S01]  /*6440*/  SHF.R.S32.HI R69, RZ, 0x1f, R0.reuse ;  /* 0x0000001fff457819 */ /* 0x100fe20000011400 */
[----:B------:R-:W-:-:S07]  /*6450*/  IMAD.MOV.U32 R68, RZ, RZ, R0 ;  /* 0x000000ffff447224 */ /* 0x000fce00078e0000 */
.L_x_1041:
[----:B------:R-:W2:Y:S01]  /*6460*/  LDL R177, [R1+0x8] ;  /* 0x0000080001b17983 */ /* 0x000ea20000100800 */
[----:B------:R-:W-:Y:S01]  /*6470*/  ISETP.NE.AND P0, PT, RZ, UR4, PT ;  /* 0x00000004ff007c0c */ /* 0x000fe2000bf05270 */
[----:B------:R-:W-:Y:S01]  /*6480*/  IMAD.MOV.U32 R0, RZ, RZ, 0x3f800000 ;  /* 0x3f800000ff007424 */ /* 0x000fe200078e00ff */
[----:B------:R-:W-:Y:S01]  /*6490*/  IADD3 R20, R21, -0x10, RZ ;  /* 0xfffffff015147810 */ /* 0x000fe20007ffe0ff */
[----:B------:R-:W-:Y:S01]  /*64a0*/  FMUL.FTZ R70, R3, R70 ;  /* 0x0000004603467220 */ /* 0x000fe20000410000 */
[----:B------:R-:W-:Y:S01]  /*64b0*/  @P2 IADD3 R20, R21, 0x10, RZ ;  /* 0x0000001015142810 */ /* 0x000fe20007ffe0ff */
[C---:B------:R-:W-:Y:S01]  /*64c0*/  FMUL.FTZ R71, R3.reuse, R71 ;  /* 0x0000004703477220 */ /* 0x040fe20000410000 */
[----:B------:R-:W-:Y:S01]  /*64d0*/  PLOP3.LUT P2, PT, PT, PT, PT, 0x8, 0x0 ;  /* 0x000000000000781c */ /* 0x000fe20003f4e170 */
[----:B------:R-:W-:Y:S01]  /*64e0*/  FMUL.FTZ R82, R3, R82 ;  /* 0x0000005203527220 */ /* 0x000fe20000410000 */
[----:B------:R-:W-:Y:S01]  /*64f0*/  FSETP.NE.FTZ.AND P6, PT, R239, RZ, PT ;  /* 0x000000ffef00720b */ /* 0x000fe20003fd5000 */
[C---:B------:R-:W-:Y:S01]  /*6500*/  FMUL.FTZ R83, R3.reuse, R83 ;  /* 0x0000005303537220 */ /* 0x040fe20000410000 */
[----:B------:R-:W-:Y:S01]  /*6510*/  MOV R2, 0x3f800000 ;  /* 0x3f80000000027802 */ /* 0x000fe20000000f00 */
[C---:B------:R-:W-:Y:S01]  /*6520*/  FMUL.FTZ R86, R3.reuse, R86 ;  /* 0x0000005603567220 */ /* 0x040fe20000410000 */
[C---:B------:R-:W-:Y:S01]  /*6530*/  FMUL.FTZ R39, R3.reuse, R87 ;  /* 0x0000005703277220 */ /* 0x040fe20000410000 */
[----:B------:R-:W-:Y:S01]  /*6540*/  @!P0 PLOP3.LUT P2, PT, P1, PT, PT, 0x80, 0x0 ;  /* 0x000000000000881c */ /* 0x000fe20000f4f070 */
[----:B------:R-:W-:Y:S01]  /*6550*/  FMUL.FTZ R94, R3, R94 ;  /* 0x0000005e035e7220 */ /* 0x000fe20000410000 */
[----:B------:R-:W-:Y:S01]  /*6560*/  FSETP.NE.FTZ.AND P1, PT, R133, RZ, PT ;  /* 0x000000ff8500720b */ /* 0x000fe20003f35000 */
        /* <DEDUP_REMOVED lines=15> */
[----:B------:R-:W-:Y:S01]  /*6660*/  F2FP.BF16.F32.PACK_AB R5, R145, R144 ;  /* 0x000000909105723e */ /* 0x000fe200000010ff */
[----:B------:R-:W4:Y:S01]  /*6670*/  S2UR UR4, SR_CTAID.X ;  /* 0x00000000000479c3 */ /* 0x000f220000002500 */
[----:B------:R-:W-:Y:S01]  /*6680*/  F2FP.BF16.F32.PACK_AB R4, R147, R146 ;  /* 0x000000929304723e */ /* 0x000fe200000010ff */
[----:B------:R-:W-:Y:S01]  /*6690*/  BSSY B0, `(.L_x_1042) ;  /* 0x000012f000007945 */ /* 0x000fe20003800000 */
[----:B------:R-:W-:Y:S01]  /*66a0*/  F2FP.BF16.F32.PACK_AB R11, R11, R36 ;  /* 0x000000240b0b723e */ /* 0x000fe200000010ff */
[----:B------:R5:W-:Y:S01]  /*66b0*/  STS [R21], R5 ;  /* 0x0000000515007388 */ /* 0x000be20000000800 */
        /* <DEDUP_REMOVED lines=66> */
[----:B------:R-:W-:Y:S01]  /*6ae0*/  STS [R21+0x400], R4 ;  /* 0x0004000415007388 */ /* 0x000fe20000000800 */
[----:B------:R-:W-:-:S02]  /*6af0*/  F2FP.BF16.F32.PACK_AB R0, R155, R154 ;  /* 0x0000009a9b00723e */ /* 0x000fc400000010ff */
[----:B------:R-:W-:Y:S01]  /*6b00*/  F2FP.BF16.F32.PACK_AB R6, R143, R6 ;  /* 0x000000068f06723e */ /* 0x000fe200000010ff */
[----:B------:R-:W-:Y:S01]  /*6b10*/  STS [R20], R2 ;  /* 0x0000000214007388 */ /* 0x000fe20000000800 */
        /* <DEDUP_REMOVED lines=16> */
[----:B------:R-:W-:Y:S02]  /*6c20*/  F2FP.BF16.F32.PACK_AB R16, R32, R137 ;  /* 0x000000892010723e */ /* 0x000fe400000010ff */
[----:B------:R-:W-:Y:S02]  /*6c30*/  F2FP.BF16.F32.PACK_AB R15, R67, R66 ;  /* 0x00000042430f723e */ /* 0x000fe400000010ff */
[----:B-----5:R-:W-:Y:S02]  /*6c40*/  IADD3 R5, R80, R20, RZ ;  /* 0x0000001450057210 */ /* 0x020fe40007ffe0ff */
[----:B-1----:R-:W-:Y:S02]  /*6c50*/  IADD3 R0, R21, R84, RZ ;  /* 0x0000005415007210 */ /* 0x002fe40007ffe0ff */
[----:B------:R-:W-:Y:S02]  /*6c60*/  F2FP.BF16.F32.PACK_AB R17, R17, R56 ;  /* 0x000000381111723e */ /* 0x000fe400000010ff */
[----:B---3--:R-:W-:Y:S01]  /*6c70*/  IADD3 R6, R84, R20, RZ ;  /* 0x0000001454067210 */ /* 0x008fe20007ffe0ff */
[----:B------:R1:W-:Y:S01]  /*6c80*/  STS [R0], R11 ;  /* 0x0000000b00007388 */ /* 0x0003e20000000800 */
[----:B------:R-:W-:Y:S01]  /*6c90*/  F2FP.BF16.F32.PACK_AB R24, R59, R24 ;  /* 0x000000183b18723e */ /* 0x000fe200000010ff */
[----:B----4-:R-:W-:-:S02]  /*6ca0*/  IMAD.IADD R3, R21, 0x1, R80 ;  /* 0x0000000115037824 */ /* 0x010fc400078e0250 */
[----:B------:R-:W-:Y:S01]  /*6cb0*/  STS [R0+0x400], R10 ;  /* 0x0004000a00007388 */ /* 0x000fe20000000800 */
[----:B------:R-:W-:Y:S01]  /*6cc0*/  F2FP.BF16.F32.PACK_AB R50, R50, R60 ;  /* 0x0000003c3232723e */ /* 0x000fe200000010ff */
[----:B------:R-:W-:Y:S01]  /*6cd0*/  IMAD.IADD R4, R6, 0x1, R80 ;  /* 0x0000000106047824 */ /* 0x000fe200078e0250 */
[----:B------:R-:W-:Y:S01]  /*6ce0*/  F2FP.BF16.F32.PACK_AB R49, R63, R49 ;  /* 0x000000313f31723e */ /* 0x000fe200000010ff */
[----:B------:R-:W-:Y:S01]  /*6cf0*/  STS [R6], R8 ;  /* 0x0000000806007388 */ /* 0x000fe20000000800 */
[----:B------:R-:W-:Y:S01]  /*6d00*/  F2FP.BF16.F32.PACK_AB R48, R138, R139 ;  /* 0x0000008b8a30723e */ /* 0x000fe200000010ff */
[----:B------:R-:W-:Y:S01]  /*6d10*/  @P3 MUFU.LG2 R13, R240 ;  /* 0x000000f0000d3308 */ /* 0x000fe20000000c00 */
[----:B------:R-:W-:Y:S01]  /*6d20*/  F2FP.BF16.F32.PACK_AB R47, R71, R70 ;  /* 0x00000046472f723e */ /* 0x000fe200000010ff */
[----:B------:R-:W-:Y:S01]  /*6d30*/  STS [R6+0x400], R7 ;  /* 0x0004000706007388 */ /* 0x000fe20000000800 */
[----:B------:R-:W-:Y:S02]  /*6d40*/  IADD3 R2, R0, R80, RZ ;  /* 0x0000005000027210 */ /* 0x000fe40007ffe0ff */
[----:B------:R-:W-:Y:S01]  /*6d50*/  F2FP.BF16.F32.PACK_AB R44, R172, R173 ;  /* 0x000000adac2c723e */ /* 0x000fe200000010ff */
[----:B------:R3:W-:Y:S01]  /*6d60*/  STS [R0+0x2000], R9 ;  /* 0x0020000900007388 */ /* 0x0007e20000000800 */
[----:B------:R-:W-:Y:S01]  /*6d70*/  F2FP.BF16.F32.PACK_AB R43, R83, R82 ;  /* 0x00000052532b723e */ /* 0x000fe200000010ff */
[----:B------:R-:W-:Y:S01]  /*6d80*/  @P6 MUFU.LG2 R12, R239 ;  /* 0x000000ef000c6308 */ /* 0x000fe20000000c00 */
[----:B------:R-:W-:Y:S01]  /*6d90*/  F2FP.BF16.F32.PACK_AB R46, R73, R72 ;  /* 0x00000048492e723e */ /* 0x000fe200000010ff */
[----:B------:R4:W-:Y:S01]  /*6da0*/  STS [R0+0x2400], R14 ;  /* 0x0024000e00007388 */ /* 0x0009e20000000800 */
[----:B------:R-:W-:-:S02]  /*6db0*/  F2FP.BF16.F32.PACK_AB R45, R75, R45 ;  /* 0x0000002d4b2d723e */ /* 0x000fc400000010ff */
[----:B------:R-:W-:Y:S01]  /*6dc0*/  F2FP.BF16.F32.PACK_AB R42, R77, R76 ;  /* 0x0000004c4d2a723e */ /* 0x000fe200000010ff */
[----:B------:R5:W-:Y:S01]  /*6dd0*/  STS [R6+0x2000], R23 ;  /* 0x0020001706007388 */ /* 0x000be20000000800 */
[----:B------:R-:W-:Y:S01]  /*6de0*/  F2FP.BF16.F32.PACK_AB R41, R79, R41 ;  /* 0x000000294f29723e */ /* 0x000fe200000010ff */
[----:B-1----:R-:W1:Y:S01]  /*6df0*/  @P0 LDC R11, c[0x0][0x2c0] ;  /* 0x0000b000ff0b0b82 */ /* 0x002e620000000800 */
[----:B------:R-:W-:Y:S01]  /*6e00*/  F2FP.BF16.F32.PACK_AB R40, R174, R175 ;  /* 0x000000afae28723e */ /* 0x000fe200000010ff */
[----:B------:R-:W-:Y:S01]  /*6e10*/  STS [R6+0x2400], R22 ;  /* 0x0024001606007388 */ /* 0x000fe20000000800 */
[----:B------:R-:W-:Y:S02]  /*6e20*/  F2FP.BF16.F32.PACK_AB R39, R39, R86 ;  /* 0x000000562727723e */ /* 0x000fe400000010ff */
[----:B------:R-:W-:Y:S01]  /*6e30*/  F2FP.BF16.F32.PACK_AB R36, R93, R176 ;  /* 0x000000b05d24723e */ /* 0x000fe200000010ff */
[----:B------:R-:W-:Y:S01]  /*6e40*/  STS [R3], R19 ;  /* 0x0000001303007388 */ /* 0x000fe20000000800 */
[----:B------:R-:W-:-:S02]  /*6e50*/  F2FP.BF16.F32.PACK_AB R35, R35, R94 ;  /* 0x0000005e2323723e */ /* 0x000fc400000010ff */
[----:B------:R-:W-:Y:S01]  /*6e60*/  F2FP.BF16.F32.PACK_AB R38, R38, R88 ;  /* 0x000000582626723e */ /* 0x000fe200000010ff */
[----:B------:R5:W-:Y:S01]  /*6e70*/  STS [R3+0x400], R18 ;  /* 0x0004001203007388 */ /* 0x000be20000000800 */
[----:B------:R-:W-:Y:S02]  /*6e80*/  F2FP.BF16.F32.PACK_AB R37, R91, R37 ;  /* 0x000000255b25723e */ /* 0x000fe400000010ff */
[----:B------:R-:W-:Y:S01]  /*6e90*/  F2FP.BF16.F32.PACK_AB R34, R34, R156 ;  /* 0x0000009c2222723e */ /* 0x000fe200000010ff */
[----:B------:R-:W-:Y:S01]  /*6ea0*/  STS [R5], R16 ;  /* 0x0000001005007388 */ /* 0x000fe20000000800 */
[----:B------:R-:W-:Y:S01]  /*6eb0*/  F2FP.BF16.F32.PACK_AB R33, R159, R33 ;  /* 0x000000219f21723e */ /* 0x000fe200000010ff */
[----:B---3--:R-:W3:Y:S01]  /*6ec0*/  @P0 LDC.64 R8, c[0x0][0x2c0] ;  /* 0x0000b000ff080b82 */ /* 0x008ee20000000a00 */
[----:B------:R-:W-:Y:S01]  /*6ed0*/  F2FP.BF16.F32.PACK_AB R32, R97, R96 ;  /* 0x000000606120723e */ /* 0x000fe200000010ff */
[----:B------:R-:W-:Y:S01]  /*6ee0*/  STS [R5+0x400], R15 ;  /* 0x0004000f05007388 */ /* 0x000fe20000000800 */
[----:B------:R-:W-:-:S02]  /*6ef0*/  F2FP.BF16.F32.PACK_AB R31, R31, R98 ;  /* 0x000000621f1f723e */ /* 0x000fc400000010ff */
[----:B------:R-:W-:Y:S01]  /*6f00*/  F2FP.BF16.F32.PACK_AB R28, R109, R108 ;  /* 0x0000006c6d1c723e */ /* 0x000fe200000010ff */
[----:B------:R1:W-:Y:S01]  /*6f10*/  STS [R3+0x2000], R17 ;  /* 0x0020001103007388 */ /* 0x0003e20000000800 */
[----:B------:R-:W-:Y:S01]  /*6f20*/  F2FP.BF16.F32.PACK_AB R27, R27, R110 ;  /* 0x0000006e1b1b723e */ /* 0x000fe200000010ff */
[----:B----4-:R-:W4:Y:S01]  /*6f30*/  @P3 LDC R14, c[0x0][0x2e8] ;  /* 0x0000ba00ff0e3b82 */ /* 0x010f220000000800 */
[----:B------:R-:W-:Y:S01]  /*6f40*/  F2FP.BF16.F32.PACK_AB R30, R30, R100 ;  /* 0x000000641e1e723e */ /* 0x000fe200000010ff */
[----:B------:R-:W-:Y:S01]  /*6f50*/  STS [R3+0x2400], R24 ;  /* 0x0024001803007388 */ /* 0x000fe20000000800 */
[----:B------:R-:W-:Y:S01]  /*6f60*/  F2FP.BF16.F32.PACK_AB R29, R103, R29 ;  /* 0x0000001d671d723e */ /* 0x000fe200000010ff */
[----:B-----5:R-:W-:Y:S01]  /*6f70*/  IMAD.MOV.U32 R23, RZ, RZ, 0x7f800000 ;  /* 0x7f800000ff177424 */ /* 0x020fe200078e00ff */
[----:B------:R-:W-:Y:S01]  /*6f80*/  F2FP.BF16.F32.PACK_AB R26, R26, R104 ;  /* 0x000000681a1a723e */ /* 0x000fe200000010ff */
[----:B------:R-:W-:Y:S01]  /*6f90*/  STS [R5+0x2000], R50 ;  /* 0x0020003205007388 */ /* 0x000fe20000000800 */
[----:B------:R-:W-:-:S02]  /*6fa0*/  F2FP.BF16.F32.PACK_AB R25, R107, R25 ;  /* 0x000000196b19723e */ /* 0x000fc400000010ff */
[----:B------:R-:W-:Y:S01]  /*6fb0*/  F2FP.BF16.F32.PACK_AB R66, R161, R160 ;  /* 0x000000a0a142723e */ /* 0x000fe200000010ff */
[----:B------:R-:W-:Y:S01]  /*6fc0*/  STS [R5+0x2400], R49 ;  /* 0x0024003105007388 */ /* 0x000fe20000000800 */
[----:B------:R-:W-:Y:S01]  /*6fd0*/  F2FP.BF16.F32.PACK_AB R65, R65, R162 ;  /* 0x000000a24141723e */ /* 0x000fe200000010ff */
[----:B------:R-:W5:Y:S01]  /*6fe0*/  @!P0 LDC R18, c[0x0][0x270] ;  /* 0x00009c00ff128b82 */ /* 0x000f620000000800 */
        /* <DEDUP_REMOVED lines=8> */
[----:B------:R-:W-:Y:S01]  /*7070*/  F2FP.BF16.F32.PACK_AB R59, R119, R118 ;  /* 0x00000076773b723e */ /* 0x000fe200000010ff */
[----:B-1----:R-:W1:Y:S01]  /*7080*/  @P6 LDC R17, c[0x0][0x2e8] ;  /* 0x0000ba00ff116b82 */ /* 0x002e620000000800 */
        /* <DEDUP_REMOVED lines=12> */
[----:B------:R-:W-:Y:S01]  /*7150*/  MOV R16, 0x7f800000 ;  /* 0x7f80000000107802 */ /* 0x000fe20000000f00 */
[----:B------:R-:W-:Y:S01]  /*7160*/  STS [R4+0x2400], R41 ;  /* 0x0024002904007388 */ /* 0x000fe20000000800 */
[----:B------:R-:W-:-:S02]  /*7170*/  @!P0 MOV R11, 0x1 ;  /* 0x00000001000b8802 */ /* 0x000fc40000000f00 */
[----:B------:R-:W-:Y:S01]  /*7180*/  MOV R22, 0x7f800000 ;  /* 0x7f80000000167802 */ /* 0x000fe20000000f00 */
        /* <DEDUP_REMOVED lines=12> */
[----:B---3--:R-:W-:-:S03]  /*7250*/  MOV R21, 0x7f800000 ;  /* 0x7f80000000157802 */ /* 0x008fc60000000f00 */
[----:B------:R-:W-:Y:S04]  /*7260*/  STS [R0+0x6000], R30 ;  /* 0x0060001e00007388 */ /* 0x000fe80000000800 */
[----:B------:R-:W-:Y:S04]  /*7270*/  STS [R0+0x6400], R29 ;  /* 0x0064001d00007388 */ /* 0x000fe80000000800 */
[----:B------:R-:W-:Y:S04]  /*7280*/  STS [R6+0x6000], R26 ;  /* 0x0060001a06007388 */ /* 0x000fe80000000800 */
[----:B------:R3:W-:Y:S01]  /*7290*/  STS [R6+0x6400], R25 ;  /* 0x0064001906007388 */ /* 0x0007e20000000800 */
[----:B------:R-:W4:Y:S03]  /*72a0*/  S2R R15, SR_TID.X ;  /* 0x00000000000f7919 */ /* 0x000f260000002100 */
[----:B------:R-:W-:Y:S04]  /*72b0*/  STS [R3+0x4000], R66 ;  /* 0x0040004203007388 */ /* 0x000fe80000000800 */
[----:B------:R-:W-:Y:S04]  /*72c0*/  STS [R3+0x4400], R65 ;  /* 0x0044004103007388 */ /* 0x000fe80000000800 */
[----:B------:R-:W-:Y:S04]  /*72d0*/  STS [R5+0x4000], R62 ;  /* 0x0040003e05007388 */ /* 0x000fe80000000800 */
[----:B------:R-:W-:Y:S04]  /*72e0*/  STS [R5+0x4400], R61 ;  /* 0x0044003d05007388 */ /* 0x000fe80000000800 */
[----:B------:R-:W-:Y:S01]  /*72f0*/  STS [R3+0x6000], R64 ;  /* 0x0060004003007388 */ /* 0x000fe20000000800 */
[----:B---3--:R-:W3:Y:S03]  /*7300*/  @!P0 LDC R6, c[0x0][0x2c4] ;  /* 0x0000b100ff068b82 */ /* 0x008ee60000000800 */
[----:B------:R4:W-:Y:S04]  /*7310*/  STS [R3+0x6400], R63 ;  /* 0x0064003f03007388 */ /* 0x0009e80000000800 */
[----:B------:R-:W-:Y:S04]  /*7320*/  STS [R5+0x6000], R60 ;  /* 0x0060003c05007388 */ /* 0x000fe80000000800 */
[----:B------:R5:W-:Y:S04]  /*7330*/  STS [R5+0x6400], R59 ;  /* 0x0064003b05007388 */ /* 0x000be80000000800 */
[----:B------:R-:W-:Y:S04]  /*7340*/  STS [R2+0x4000], R58 ;  /* 0x0040003a02007388 */ /* 0x000fe80000000800 */
[----:B------:R-:W-:Y:S04]  /*7350*/  STS [R2+0x4400], R57 ;  /* 0x0044003902007388 */ /* 0x000fe80000000800 */
[----:B------:R-:W-:Y:S01]  /*7360*/  STS [R4+0x4000], R54 ;  /* 0x0040003604007388 */ /* 0x000fe20000000800 */
[----:B---3--:R-:W3:Y:S03]  /*7370*/  @P2 LDC R6, c[0x0][0x2e4] ;  /* 0x0000b900ff062b82 */ /* 0x008ee60000000800 */
[----:B------:R-:W-:Y:S01]  /*7380*/  STS [R4+0x4400], R53 ;  /* 0x0044003504007388 */ /* 0x000fe20000000800 */
[----:B----4-:R-:W-:-:S03]  /*7390*/  SHF.R.S32.HI R3, RZ, 0x1f, R15 ;  /* 0x0000001fff037819 */ /* 0x010fc6000001140f */
[----:B------:R-:W-:Y:S01]  /*73a0*/  STS [R2+0x6000], R56 ;  /* 0x0060003802007388 */ /* 0x000fe20000000800 */
[CC--:B------:R-:W-:Y:S02]  /*73b0*/  LEA.HI R0, R3.reuse, R15.reuse, RZ, 0x5 ;  /* 0x0000000f03007211 */ /* 0x0c0fe400078f28ff */
[-C--:B------:R-:W-:Y:S01]  /*73c0*/  LEA.HI R3, R3, R15.reuse, RZ, 0x3 ;  /* 0x0000000f03037211 */ /* 0x080fe200078f18ff */
[----:B------:R4:W-:Y:S01]  /*73d0*/  STS [R2+0x6400], R55 ;  /* 0x0064003702007388 */ /* 0x0009e20000000800 */
[----:B------:R-:W-:Y:S02]  /*73e0*/  LOP3.LUT R0, R0, 0xffffffe0, RZ, 0xc0, !PT ;  /* 0xffffffe000007812 */ /* 0x000fe400078ec0ff */
[----:B------:R-:W-:Y:S01]  /*73f0*/  SHF.R.S32.HI R10, RZ, 0x3, R3 ;  /* 0x00000003ff0a7819 */ /* 0x000fe20000011403 */
[----:B------:R-:W-:Y:S01]  /*7400*/  STS [R4+0x6000], R52 ;  /* 0x0060003404007388 */ /* 0x000fe20000000800 */
[----:B-----5:R-:W-:Y:S01]  /*7410*/  IADD3 R5, -R0, R15, RZ ;  /* 0x0000000f00057210 */ /* 0x020fe20007ffe1ff */
[----:B------:R-:W-:Y:S01]  /*7420*/  @P0 IMAD.MOV.U32 R0, RZ, RZ, 0x1 ;  /* 0x00000001ff000424 */ /* 0x000fe200078e00ff */
[----:B------:R-:W-:Y:S01]  /*7430*/  IADD3 R7, R10, 0x10, RZ ;  /* 0x000000100a077810 */ /* 0x000fe20007ffe0ff */
[----:B------:R5:W-:Y:S01]  /*7440*/  STS [R4+0x6400], R51 ;  /* 0x0064003304007388 */ /* 0x000be20000000800 */
[----:B------:R-:W-:-:S02]  /*7450*/  LOP3.LUT R3, R3, 0xfffffff8, RZ, 0xc0, !PT ;  /* 0xfffffff803037812 */ /* 0x000fc400078ec0ff */
[----:B------:R-:W-:Y:S01]  /*7460*/  IADD3 R24, R10, 0x40, RZ ;  /* 0x000000400a187810 */ /* 0x000fe20007ffe0ff */
[----:B------:R-:W-:Y:S01]  /*7470*/  BAR.SYNC.DEFER_BLOCKING 0x0 ;  /* 0x0000000000007b1d */ /* 0x000fe20000010000 */
[----:B---3--:R-:W-:Y:S01]  /*7480*/  @!P0 IMAD R0, R6, R18, RZ ;  /* 0x0000001206008224 */ /* 0x008fe200078e02ff */
[----:B------:R-:W-:Y:S02]  /*7490*/  IADD3 R15, -R3, R15, RZ ;  /* 0x0000000f030f7210 */ /* 0x000fe40007ffe1ff */
[----:B------:R-:W-:Y:S02]  /*74a0*/  IADD3 R3, R10, 0x20, RZ ;  /* 0x000000200a037810 */ /* 0x000fe40007ffe0ff */
[----:B------:R-:W-:Y:S01]  /*74b0*/  SHF.L.U32 R20, R15, 0x3, RZ ;  /* 0x000000030f147819 */ /* 0x000fe200000006ff */
[----:B------:R-:W3:Y:S01]  /*74c0*/  S2R R19, SR_CTAID.Y ;  /* 0x0000000000137919 */ /* 0x000ee20000002600 */
[----:B--2---:R-:W-:Y:S01]  /*74d0*/  ISETP.GE.AND P2, PT, R3, R177, PT ;  /* 0x000000b10300720c */ /* 0x004fe20003f46270 */
[----:B------:R-:W-:Y:S01]  /*74e0*/  IMAD R3, R11, UR4, RZ ;  /* 0x000000040b037c24 */ /* 0x000fe2000f8e02ff */
[----:B------:R-:W2:Y:S01]  /*74f0*/  S2R R25, SR_CTAID.Z ;  /* 0x0000000000197919 */ /* 0x000ea20000002700 */
[----:B----4-:R-:W4:Y:S01]  /*7500*/  @P4 MUFU.LG2 R2, R241 ;  /* 0x000000f100024308 */ /* 0x010f220000000c00 */
[----:B-----5:R-:W5:Y:S01]  /*7510*/  @P4 LDC R4, c[0x0][0x2e8] ;  /* 0x0000ba00ff044b82 */ /* 0x020f620000000800 */
[----:B------:R1:W1:Y:S04]  /*7520*/  LDS.128 R32, [R227+0x3800] ;  /* 0x00380000e3207984 */ /* 0x0002680000000c00 */
[----:B------:R1:W1:Y:S01]  /*7530*/  LDS.128 R28, [R227+0x7800] ;  /* 0x00780000e31c7984 */ /* 0x0002620000000c00 */
[----:B----4-:R-:W-:Y:S01]  /*7540*/  @P4 FMUL.FTZ R2, R2, 0.69314718246459960938 ;  /* 0x3f31721802024820 */ /* 0x010fe20000410000 */
[----:B---3--:R-:W-:-:S03]  /*7550*/  IMAD R0, R19, R0, RZ ;  /* 0x0000000013007224 */ /* 0x008fc600078e02ff */
[----:B-----5:R-:W-:Y:S01]  /*7560*/  @P4 FFMA.FTZ R16, R136, R4, R2 ;  /* 0x0000000488104223 */ /* 0x020fe20000010002 */
[----:B------:R-:W-:Y:S01]  /*7570*/  @P0 IMAD R2, R9, R8, RZ ;  /* 0x0000000809020224 */ /* 0x000fe200078e02ff */
[----:B------:R-:W-:Y:S01]  /*7580*/  ISETP.GE.AND P4, PT, R7, R177, PT ;  /* 0x000000b10700720c */ /* 0x000fe20003f86270 */
[----:B------:R-:W3:Y:S01]  /*7590*/  @P1 LDC R9, c[0x0][0x2e8] ;  /* 0x0000ba00ff091b82 */ /* 0x000ee20000000800 */
[----:B------:R-:W4:Y:S01]  /*75a0*/  @P1 MUFU.LG2 R7, R133 ;  /* 0x0000008500071308 */ /* 0x000f220000000c00 */
[----:B------:R-:W-:Y:S01]  /*75b0*/  @!P0 MOV R2, R6 ;  /* 0x0000000600028202 */ /* 0x000fe20000000f00 */
[----:B------:R-:W-:Y:S01]  /*75c0*/  @P6 FMUL.FTZ R6, R12, 0.69314718246459960938 ;  /* 0x3f3172180c066820 */ /* 0x000fe20000410000 */
[----:B------:R-:W-:Y:S01]  /*75d0*/  SEL R0, R0, RZ, !P5 ;  /* 0x000000ff00007207 */ /* 0x000fe20006800000 */
[----:B------:R-:W-:Y:S01]  /*75e0*/  @P3 FMUL.FTZ R4, R13, 0.69314718246459960938 ;  /* 0x3f3172180d043820 */ /* 0x000fe20000410000 */
[----:B------:R-:W-:Y:S01]  /*75f0*/  IADD3 R8, R10, 0x30, RZ ;  /* 0x000000300a087810 */ /* 0x000fe20007ffe0ff */
[----:B-1----:R-:W-:Y:S01]  /*7600*/  @P6 FFMA.FTZ R22, R134, R17, R6 ;  /* 0x0000001186166223 */ /* 0x002fe20000010006 */
[----:B------:R-:W-:Y:S01]  /*7610*/  LOP3.LUT P6, RZ, R5, 0x3, RZ, 0xc0, !PT ;  /* 0x0000000305ff7812 */ /* 0x000fe200078cc0ff */
[----:B--2---:R-:W-:-:S02]  /*7620*/  IMAD R0, R25, R2, R0 ;  /* 0x0000000219007224 */ /* 0x004fc400078e0200 */
[----:B------:R-:W-:Y:S01]  /*7630*/  @P3 FFMA.FTZ R23, R135, R14, R4 ;  /* 0x0000000e87173223 */ /* 0x000fe20000010004 */
[----:B------:R-:W-:Y:S01]  /*7640*/  IMAD.SHL.U32 R2, R3, 0x80, RZ ;  /* 0x0000008003027824 */ /* 0x000fe200078e00ff */
[----:B------:R-:W-:-:S04]  /*7650*/  ISETP.GE.AND P0, PT, R8, R177, PT ;  /* 0x000000b10800720c */ /* 0x000fc80003f06270 */
[----:B------:R-:W-:Y:S01]  /*7660*/  IADD3 R13, P5, P3, R2, R68, R0 ;  /* 0x00000044020d7210 */ /* 0x000fe20007bbe000 */
[----:B----4-:R-:W-:Y:S01]  /*7670*/  @P1 FMUL.FTZ R3, R7, 0.69314718246459960938 ;  /* 0x3f31721807031820 */ /* 0x010fe20000410000 */
[----:B------:R-:W-:Y:S02]  /*7680*/  SHF.R.S32.HI R4, RZ, 0x1f, R2 ;  /* 0x0000001fff047819 */ /* 0x000fe40000011402 */
[----:B------:R-:W-:Y:S01]  /*7690*/  SHF.R.S32.HI R0, RZ, 0x1f, R0 ;  /* 0x0000001fff007819 */ /* 0x000fe20000011400 */
[----:B---3--:R-:W-:-:S03]  /*76a0*/  @P1 FFMA.FTZ R21, R132, R9, R3 ;  /* 0x0000000984151223 */ /* 0x008fc60000010003 */
        /* <DEDUP_REMOVED lines=9> */
[----:B------:R-:W-:-:S04]  /*7740*/  IMAD R3, R3, 0x10, R0 ;  /* 0x0000001003037824 */ /* 0x000fc800078e0200 */
[C---:B------:R-:W-:Y:S01]  /*7750*/  VIADD R5, R3.reuse, 0x8 ;  /* 0x0000000803057836 */ /* 0x040fe20000000000 */
[C---:B------:R-:W-:Y:S01]  /*7760*/  ISETP.GE.AND P1, PT, R3.reuse, R177, PT ;  /* 0x000000b10300720c */ /* 0x040fe20003f26270 */
[----:B------:R-:W-:-:S03]  /*7770*/  VIADD R6, R3, 0x40 ;  /* 0x0000004003067836 */ /* 0x000fc60000000000 */
[-C--:B------:R-:W-:Y:S02]  /*7780*/  ISETP.GE.AND P6, PT, R5, R177.reuse, PT ;  /* 0x000000b10500720c */ /* 0x080fe40003fc6270 */
[----:B------:R-:W-:-:S07]  /*7790*/  ISETP.GE.AND P5, PT, R6, R177, PT ;  /* 0x000000b10600720c */ /* 0x000fce0003fa6270 */
[----:B------:R-:W1:Y:S01]  /*77a0*/  @!P1 LDC.64 R8, c[0x0][0x2b0] ;  /* 0x0000ac00ff089b82 */ /* 0x000e620000000a00 */
[----:B------:R-:W-:-:S05]  /*77b0*/  @!P1 IMAD R0, R3, R11, RZ ;  /* 0x0000000b03009224 */ /* 0x000fca00078e02ff */
[C---:B------:R-:W-:Y:S02]  /*77c0*/  @!P1 IADD3 R4, P3, R0.reuse, R13, RZ ;  /* 0x0000000d00049210 */ /* 0x040fe40007f7e0ff */
[----:B------:R-:W2:Y:S02]  /*77d0*/  @!P6 LDC.64 R18, c[0x0][0x2b0] ;  /* 0x0000ac00ff12eb82 */ /* 0x000ea40000000a00 */
[----:B------:R-:W-:-:S06]  /*77e0*/  @!P1 LEA.HI.X.SX32 R0, R0, R12, 0x1, P3 ;  /* 0x0000000c00009211 */ /* 0x000fcc00018f0eff */
[----:B------:R-:W3:Y:S01]  /*77f0*/  @!P5 LDC.64 R14, c[0x0][0x2b0] ;  /* 0x0000ac00ff0edb82 */ /* 0x000ee20000000a00 */
[----:B-1----:R-:W-:Y:S01]  /*7800*/  @!P1 LEA R2, P3, R4, R8, 0x2 ;  /* 0x0000000804029211 */ /* 0x002fe200078610ff */
[----:B------:R-:W-:-:S03]  /*7810*/  VIADD R8, R3, 0x48 ;  /* 0x0000004803087836 */ /* 0x000fc60000000000 */
[----:B------:R-:W-:Y:S01]  /*7820*/  @!P1 LEA.HI.X R3, R4, R9, R0, 0x2, P3 ;  /* 0x0000000904039211 */ /* 0x000fe200018f1400 */
[----:B------:R-:W-:Y:S01]  /*7830*/  @!P6 IMAD R4, R5, R11, RZ ;  /* 0x0000000b0504e224 */ /* 0x000fe200078e02ff */
[----:B------:R-:W-:-:S03]  /*7840*/  ISETP.GE.AND P3, PT, R8, R177, PT ;  /* 0x000000b10800720c */ /* 0x000fc60003f66270 */
[----:B------:R1:W-:Y:S01]  /*7850*/  @!P1 STG.E desc[UR14][R2.64], R16 ;  /* 0x0000001002009986 */ /* 0x0003e2000c10190e */
[----:B------:R-:W-:-:S09]  /*7860*/  @!P6 IADD3 R0, P1, R4, R13, RZ ;  /* 0x0000000d0400e210 */ /* 0x000fd20007f3e0ff */
[----:B-1----:R-:W1:Y:S01]  /*7870*/  @!P3 LDC.64 R16, c[0x0][0x2b0] ;  /* 0x0000ac00ff10bb82 */ /* 0x002e620000000a00 */
[----:B------:R-:W-:Y:S01]  /*7880*/  @!P5 IMAD R3, R6, R11, RZ ;  /* 0x0000000b0603d224 */ /* 0x000fe200078e02ff */
[----:B------:R-:W-:Y:S02]  /*7890*/  @!P6 LEA.HI.X.SX32 R2, R4, R12, 0x1, P1 ;  /* 0x0000000c0402e211 */ /* 0x000fe400008f0eff */
[----:B--2---:R-:W-:-:S04]  /*78a0*/  @!P6 LEA R6, P1, R0, R18, 0x2 ;  /* 0x000000120006e211 */ /* 0x004fc800078210ff */
[----:B------:R-:W-:Y:S01]  /*78b0*/  @!P6 LEA.HI.X R7, R0, R19, R2, 0x2, P1 ;  /* 0x000000130007e211 */ /* 0x000fe200008f1402 */
[----:B------:R-:W-:Y:S01]  /*78c0*/  @!P3 IMAD R2, R8, R11, RZ ;  /* 0x0000000b0802b224 */ /* 0x000fe200078e02ff */
[----:B------:R-:W-:-:S03]  /*78d0*/  @!P5 IADD3 R0, P1, R3, R13, RZ ;  /* 0x0000000d0300d210 */ /* 0x000fc60007f3e0ff */
[----:B------:R2:W-:Y:S01]  /*78e0*/  @!P6 STG.E desc[UR14][R6.64], R23 ;  /* 0x000000170600e986 */ /* 0x0005e2000c10190e */
[----:B------:R-:W-:Y:S02]  /*78f0*/  @!P5 LEA.HI.X.SX32 R3, R3, R12, 0x1, P1 ;  /* 0x0000000c0303d211 */ /* 0x000fe400008f0eff */
[----:B---3--:R-:W-:-:S04]  /*7900*/  @!P5 LEA R4, P1, R0, R14, 0x2 ;  /* 0x0000000e0004d211 */ /* 0x008fc800078210ff */
[----:B------:R-:W-:Y:S02]  /*7910*/  @!P5 LEA.HI.X R5, R0, R15, R3, 0x2, P1 ;  /* 0x0000000f0005d211 */ /* 0x000fe400008f1403 */
[----:B------:R-:W-:-:S03]  /*7920*/  @!P3 IADD3 R0, P1, R2, R13, RZ ;  /* 0x0000000d0200b210 */ /* 0x000fc60007f3e0ff */
[----:B------:R2:W-:Y:S01]  /*7930*/  @!P5 STG.E desc[UR14][R4.64], R22 ;  /* 0x000000160400d986 */ /* 0x0005e2000c10190e */
[----:B------:R-:W-:Y:S02]  /*7940*/  @!P3 LEA.HI.X.SX32 R3, R2, R12, 0x1, P1 ;  /* 0x0000000c0203b211 */ /* 0x000fe400008f0eff */
[----:B-1----:R-:W-:-:S04]  /*7950*/  @!P3 LEA R2, P1, R0, R16, 0x2 ;  /* 0x000000100002b211 */ /* 0x002fc800078210ff */
[----:B------:R-:W-:-:S05]  /*7960*/  @!P3 LEA.HI.X R3, R0, R17, R3, 0x2, P1 ;  /* 0x000000110003b211 */ /* 0x000fca00008f1403 */
[----:B------:R2:W-:Y:S04]  /*7970*/  @!P3 STG.E desc[UR14][R2.64], R21 ;  /* 0x000000150200b986 */ /* 0x0005e8000c10190e */
.L_x_1043:
[----:B------:R-:W-:Y:S05]  /*7980*/  BSYNC B0 ;  /* 0x0000000000007941 */ /* 0x000fea0003800000 */
.L_x_1042:
[----:B--2---:R-:W-:Y:S01]  /*7990*/  IADD3 R2, P1, R20, R85, RZ ;  /* 0x0000005514027210 */ /* 0x004fe20007f3e0ff */
[C---:B------:R-:W-:Y:S01]  /*79a0*/  VIADD R5, R10.reuse, 0x50 ;  /* 0x000000500a057836 */ /* 0x040fe20000000000 */
[----:B------:R-:W-:Y:S01]  /*79b0*/  SHF.R.S32.HI R0, RZ, 0x1f, R20 ;  /* 0x0000001fff007819 */ /* 0x000fe20000011414 */
[C---:B------:R-:W-:Y:S01]  /*79c0*/  VIADD R18, R10.reuse, 0x70 ;  /* 0x000000700a127836 */ /* 0x040fe20000000000 */
[----:B------:R-:W-:Y:S01]  /*79d0*/  IADD3 R4, R10, 0x60, RZ ;  /* 0x000000600a047810 */ /* 0x000fe20007ffe0ff */
[----:B------:R1:W2:Y:S01]  /*79e0*/  LDS.128 R12, [R227] ;  /* 0x00000000e30c7984 */ /* 0x0002a20000000c00 */
[----:B------:R-:W-:Y:S01]  /*79f0*/  SHF.R.S32.HI R6, RZ, 0x1f, R25 ;  /* 0x0000001fff067819 */ /* 0x000fe20000011419 */
[----:B------:R-:W-:Y:S01]  /*7a00*/  IMAD.X R3, R0, 0x1, R92, P1 ;  /* 0x0000000100037824 */ /* 0x000fe200008e065c */
[-C--:B------:R-:W-:Y:S01]  /*7a10*/  ISETP.GE.AND P1, PT, R10, R177.reuse, PT ;  /* 0x000000b10a00720c */ /* 0x080fe20003f26270 */
[----:B------:R-:W-:Y:S01]  /*7a20*/  ULDC.64 UR4, c[0x0][0x2a0] ;  /* 0x0000a80000047ab9 */ /* 0x000fe20000000a00 */
[----:B------:R1:W3:Y:S01]  /*7a30*/  LDS.128 R8, [R227+0x4000] ;  /* 0x00400000e3087984 */ /* 0x0002e20000000c00 */
[----:B------:R-:W-:Y:S01]  /*7a40*/  IMAD R0, R6, UR4, RZ ;  /* 0x0000000406007c24 */ /* 0x000fe2000f8e02ff */
[----:B------:R-:W-:Y:S01]  /*7a50*/  BSSY B0, `(.L_x_1044) ;  /* 0x0000013000007945 */ /* 0x000fe20003800000 */
[----:B------:R-:W-:Y:S01]  /*7a60*/  IMAD.WIDE.U32 R16, R25, UR4, R2 ;  /* 0x0000000419107c25 */ /* 0x000fe2000f8e0002 */
[----:B------:R-:W-:-:S02]  /*7a70*/  ISETP.GE.AND P6, PT, R24, R177, PT ;  /* 0x000000b11800720c */ /* 0x000fc40003fc6270 */
[-C--:B------:R-:W-:Y:S01]  /*7a80*/  ISETP.GE.AND P5, PT, R5, R177.reuse, PT ;  /* 0x000000b10500720c */ /* 0x080fe20003fa6270 */
[----:B------:R-:W-:Y:S01]  /*7a90*/  IMAD R0, R25, UR5, R0 ;  /* 0x0000000519007c24 */ /* 0x000fe2000f8e0200 */
[----:B------:R-:W-:-:S04]  /*7aa0*/  ISETP.GE.AND P3, PT, R4, R177, PT ;  /* 0x000000b10400720c */ /* 0x000fc80003f66270 */
[----:B------:R-:W-:Y:S01]  /*7ab0*/  IADD3 R7, R17, R0, RZ ;  /* 0x0000000011077210 */ /* 0x000fe20007ffe0ff */
[----:B------:R-:W-:Y:S08]  /*7ac0*/  @P1 BRA `(.L_x_1045) ;  /* 0x00000000002c1947 */ /* 0x000ff00003800000 */
        /* <DEDUP_REMOVED lines=11> */
.L_x_1045:
[----:B------:R-:W-:Y:S05]  /*7b80*/  BSYNC B0 ;  /* 0x0000000000007941 */ /* 0x000fea0003800000 */
.L_x_1044:
[----:B--2-4-:R2:W4:Y:S01]  /*7b90*/  LDS.128 R12, [R227+0x800] ;  /* 0x00080000e30c7984 */ /* 0x0145220000000c00 */
[----:B------:R-:W-:Y:S01]  /*7ba0*/  BSSY B0, `(.L_x_1046) ;  /* 0x0000012000007945 */ /* 0x000fe20003800000 */
[----:B------:R-:W-:Y:S02]  /*7bb0*/  ISETP.GE.AND P1, PT, R18, R177, PT ;  /* 0x000000b11200720c */ /* 0x000fe40003f26270 */
        /* <DEDUP_REMOVED lines=16> */
.L_x_1047:
[----:B------:R-:W-:Y:S05]  /*7cc0*/  BSYNC B0 ;  /* 0x0000000000007941 */ /* 0x000fea0003800000 */
.L_x_1046:
        /* <DEDUP_REMOVED lines=18> */
.L_x_1049:
[----:B------:R-:W-:Y:S05]  /*7df0*/  BSYNC B0 ;  /* 0x0000000000007941 */ /* 0x000fea0003800000 */
.L_x_1048:
        /* <DEDUP_REMOVED lines=18> */
.L_x_1051:
[----:B------:R-:W-:Y:S05]  /*7f20*/  BSYNC B0 ;  /* 0x0000000000007941 */ /* 0x000fea0003800000 */
.L_x_1050:
        /* <DEDUP_REMOVED lines=18> */
.L_x_1053:
[----:B------:R-:W-:Y:S05]  /*8050*/  BSYNC B0 ;  /* 0x0000000000007941 */ /* 0x000fea0003800000 */
.L_x_1052:
        /* <DEDUP_REMOVED lines=18> */
.L_x_1055:
[----:B------:R-:W-:Y:S05]  /*8180*/  BSYNC B0 ;  /* 0x0000000000007941 */ /* 0x000fea0003800000 */
.L_x_1054:
        /* <DEDUP_REMOVED lines=18> */
.L_x_1057:
[----:B------:R-:W-:Y:S05]  /*82b0*/  BSYNC B0 ;  /* 0x0000000000007941 */ /* 0x000fea0003800000 */
.L_x_1056:
        /* <DEDUP_REMOVED lines=16> */
.L_x_1032:
[----:B------:R-:W2:Y:S01]  /*83c0*/  LDL.LU R17, [R1+0xc] ;  /* 0x00000c0001117983 */ /* 0x000ea20000300800 */
[----:B------:R-:W1:Y:S01]  /*83d0*/  LDC.U8 R0, c[0x0][0x3d9] ;  /* 0x0000f640ff007b82 */ /* 0x000e620000000000 */
[----:B------:R-:W-:Y:S01]  /*83e0*/  SHF.R.S32.HI R13, RZ, 0x1f, R70 ;  /* 0x0000001fff0d7819 */ /* 0x000fe20000011446 */
[----:B------:R-:W-:Y:S01]  /*83f0*/  IMAD.IADD R14, R14, 0x1, -R16 ;  /* 0x000000010e0e7824 */ /* 0x000fe200078e0a10 */
[----:B------:R-:W-:Y:S01]  /*8400*/  CS2R R18, SRZ ;  /* 0x0000000000127805 */ /* 0x000fe2000001ff00 */
[----:B------:R-:W-:Y:S01]  /*8410*/  ULDC.64 UR4, c[0x0][0x2a0] ;  /* 0x0000a80000047ab9 */ /* 0x000fe20000000a00 */
[----:B------:R-:W-:Y:S01]  /*8420*/  LEA.HI R13, R13, R70, RZ, 0x3 ;  /* 0x000000460d0d7211 */ /* 0x000fe200078f18ff */
[----:B------:R-:W-:Y:S01]  /*8430*/  BSSY B0, `(.L_x_1058) ;  /* 0x0000048000007945 */ /* 0x000fe20003800000 */
[----:B------:R-:W-:Y:S01]  /*8440*/  LOP3.LUT P6, RZ, R70, 0x7, RZ, 0xc0, !PT ;  /* 0x0000000746ff7812 */ /* 0x000fe200078cc0ff */
[----:B------:R-:W3:Y:S01]  /*8450*/  LDC.U8 R4, c[0x0][0x3d8] ;  /* 0x0000f600ff047b82 */ /* 0x000ee20000000000 */
[----:B------:R-:W-:-:S02]  /*8460*/  LOP3.LUT R8, R13, 0x1ffffff8, RZ, 0xc0, !PT ;  /* 0x1ffffff80d087812 */ /* 0x000fc400078ec0ff */
[----:B-1----:R-:W-:Y:S02]  /*8470*/  ISETP.NE.AND P0, PT, R0, RZ, PT ;  /* 0x000000ff0000720c */ /* 0x002fe40003f05270 */
[C---:B---3--:R-:W-:Y:S02]  /*8480*/  ISETP.NE.AND P3, PT, R4.reuse, RZ, PT ;  /* 0x000000ff0400720c */ /* 0x048fe40003f65270 */
[----:B------:R-:W-:Y:S02]  /*8490*/  ISETP.NE.AND P1, PT, R4, RZ, !P0 ;  /* 0x000000ff0400720c */ /* 0x000fe40004725270 */
[----:B------:R-:W-:-:S07]  /*84a0*/  ISETP.NE.OR P3, PT, R0, RZ, !P3 ;  /* 0x000000ff0000720c */ /* 0x000fce0005f65670 */
[----:B------:R-:W1:Y:S08]  /*84b0*/  @!P0 LDC R9, c[0x0][0x2c4] ;  /* 0x0000b100ff098b82 */ /* 0x000e700000000800 */
[----:B------:R-:W3:Y:S08]  /*84c0*/  @!P0 LDC R15, c[0x0][0x270] ;  /* 0x00009c00ff0f8b82 */ /* 0x000ef00000000800 */
[----:B------:R-:W4:Y:S08]  /*84d0*/  @!P3 LDC R12, c[0x0][0x2c4] ;  /* 0x0000b100ff0cbb82 */ /* 0x000f300000000800 */
[----:B-1----:R-:W3:Y:S08]  /*84e0*/  @P1 LDC R9, c[0x0][0x2e4] ;  /* 0x0000b900ff091b82 */ /* 0x002ef00000000800 */
[----:B------:R-:W1:Y:S08]  /*84f0*/  @P0 LDC.64 R10, c[0x0][0x2c0] ;  /* 0x0000b000ff0a0b82 */ /* 0x000e700000000a00 */
[----:B------:R-:W1:Y:S01]  /*8500*/  @P0 LDC R20, c[0x0][0x2c0] ;  /* 0x0000b000ff140b82 */ /* 0x000e620000000800 */
[----:B------:R-:W-:Y:S01]  /*8510*/  @!P0 IMAD.MOV.U32 R20, RZ, RZ, 0x1 ;  /* 0x00000001ff148424 */ /* 0x000fe200078e00ff */
[----:B--2---:R-:W-:-:S02]  /*8520*/  ISETP.NE.AND P4, PT, R17, -0x1, PT ;  /* 0xffffffff1100780c */ /* 0x004fc40003f85270 */
[----:B------:R-:W-:-:S11]  /*8530*/  ISETP.NE.OR P2, PT, R17, -0x1, P3 ;  /* 0xffffffff1100780c */ /* 0x000fd60001f45670 */
[----:B------:R-:W2:Y:S01]  /*8540*/  @!P4 LDC.64 R2, c[0x0][0x290] ;  /* 0x0000a400ff02cb82 */ /* 0x000ea20000000a00 */
[----:B------:R-:W-:-:S07]  /*8550*/  @!P4 SHF.R.S32.HI R0, RZ, 0x1f, R40 ;  /* 0x0000001fff00c819 */ /* 0x000fce0000011428 */
[----:B------:R-:W5:Y:S01]  /*8560*/  @P4 LDC.64 R6, c[0x0][0x298] ;  /* 0x0000a600ff064b82 */ /* 0x000f620000000a00 */
[----:B--2---:R-:W-:-:S04]  /*8570*/  @!P4 IMAD R0, R0, R2, RZ ;  /* 0x000000020000c224 */ /* 0x004fc800078e02ff */
[C---:B------:R-:W-:Y:S02]  /*8580*/  @!P4 IMAD R0, R40.reuse, R3, R0 ;  /* 0x000000032800c224 */ /* 0x040fe400078e0200 */
[----:B------:R-:W-:-:S04]  /*8590*/  @!P4 IMAD.WIDE.U32 R2, R40, R2, RZ ;  /* 0x000000022802c225 */ /* 0x000fc800078e00ff */
[----:B-----5:R-:W-:-:S04]  /*85a0*/  @P4 IMAD.WIDE.U32 R4, R17, R6, RZ ;  /* 0x0000000611044225 */ /* 0x020fc800078e00ff */
[----:B------:R-:W-:Y:S02]  /*85b0*/  @P4 IMAD R6, R17, R7, R5 ;  /* 0x0000000711064224 */ /* 0x000fe400078e0205 */
[----:B------:R-:W-:Y:S01]  /*85c0*/  IMAD.IADD R5, R70, 0x1, -R8 ;  /* 0x0000000146057824 */ /* 0x000fe200078e0a08 */
[----:B------:R-:W-:Y:S01]  /*85d0*/  SHF.R.S32.HI R8, RZ, 0x3, R13 ;  /* 0x00000003ff087819 */ /* 0x000fe2000001140d */
[----:B------:R-:W-:Y:S02]  /*85e0*/  @!P4 IMAD.MOV.U32 R4, RZ, RZ, R2 ;  /* 0x000000ffff04c224 */ /* 0x000fe400078e0002 */
[----:B------:R-:W-:Y:S01]  /*85f0*/  IMAD.SHL.U32 R5, R5, 0x8, RZ ;  /* 0x0000000805057824 */ /* 0x000fe200078e00ff */
[C---:B------:R-:W-:Y:S01]  /*8600*/  IADD3 R22, R8.reuse, 0x20, RZ ;  /* 0x0000002008167810 */ /* 0x040fe20007ffe0ff */
[----:B------:R-:W-:Y:S01]  /*8610*/  @!P4 IMAD.IADD R6, R3, 0x1, R0 ;  /* 0x000000010306c824 */ /* 0x000fe200078e0200 */
[----:B------:R-:W-:Y:S01]  /*8620*/  ISETP.GE.OR P5, PT, R8, R14, P6 ;  /* 0x0000000e0800720c */ /* 0x000fe200037a6670 */
[----:B----4-:R-:W-:Y:S01]  /*8630*/  @!P2 IMAD R17, R40, R12, RZ ;  /* 0x0000000c2811a224 */ /* 0x010fe200078e02ff */
[----:B------:R-:W-:Y:S01]  /*8640*/  IADD3 R2, P1, R5, R4, RZ ;  /* 0x0000000405027210 */ /* 0x000fe20007f3e0ff */
[----:B------:R-:W-:Y:S01]  /*8650*/  @P0 IMAD.MOV.U32 R0, RZ, RZ, 0x1 ;  /* 0x00000001ff000424 */ /* 0x000fe200078e00ff */
[----:B------:R-:W-:Y:S01]  /*8660*/  SHF.R.S32.HI R4, RZ, 0x1f, R30 ;  /* 0x0000001fff047819 */ /* 0x000fe2000001141e */
[----:B---3--:R-:W-:Y:S01]  /*8670*/  @!P0 IMAD R0, R9, R15, RZ ;  /* 0x0000000f09008224 */ /* 0x008fe200078e02ff */
[----:B------:R-:W-:Y:S01]  /*8680*/  LEA.HI.X.SX32 R3, R5, R6, 0x1, P1 ;  /* 0x0000000605037211 */ /* 0x000fe200008f0eff */
[----:B------:R1:W-:Y:S01]  /*8690*/  @!P2 STL [R1+0xc], R17 ;  /* 0x00000c110100a387 */ /* 0x0003e20000100800 */
[----:B------:R-:W-:Y:S01]  /*86a0*/  ISETP.GE.AND P1, PT, R8, R14, PT ;  /* 0x0000000e0800720c */ /* 0x000fe20003f26270 */
[----:B------:R-:W-:Y:S01]  /*86b0*/  IMAD R0, R40, R0, RZ ;  /* 0x0000000028007224 */ /* 0x000fe200078e02ff */
[----:B------:R-:W-:Y:S01]  /*86c0*/  @!P3 SHF.R.S32.HI R19, RZ, 0x1f, R17 ;  /* 0x0000001fff13b819 */ /* 0x000fe20000011411 */
[C---:B------:R-:W-:Y:S01]  /*86d0*/  VIADD R21, R8.reuse, 0x10 ;  /* 0x0000001008157836 */ /* 0x040fe20000000000 */
[----:B------:R-:W-:Y:S01]  /*86e0*/  @!P3 MOV R18, R17 ;  /* 0x000000110012b202 */ /* 0x000fe20000000f00 */
[----:B------:R-:W-:Y:S01]  /*86f0*/  VIADD R24, R8, 0x30 ;  /* 0x0000003008187836 */ /* 0x000fe20000000000 */
[----:B------:R-:W-:Y:S01]  /*8700*/  SEL R15, R0, RZ, P3 ;  /* 0x000000ff000f7207 */ /* 0x000fe20001800000 */
[----:B------:R-:W-:Y:S01]  /*8710*/  VIADD R26, R8, 0x40 ;  /* 0x00000040081a7836 */ /* 0x000fe20000000000 */
[-C--:B------:R-:W-:Y:S01]  /*8720*/  ISETP.GE.AND P2, PT, R21, R14.reuse, PT ;  /* 0x0000000e1500720c */ /* 0x080fe20003f46270 */
[----:B------:R-:W-:Y:S01]  /*8730*/  IMAD.WIDE.U32 R12, R30, UR4, R2 ;  /* 0x000000041e0c7c25 */ /* 0x000fe2000f8e0002 */
[----:B------:R-:W-:-:S02]  /*8740*/  ISETP.GE.AND P4, PT, R24, R14, PT ;  /* 0x0000000e1800720c */ /* 0x000fc40003f86270 */
[----:B------:R-:W-:Y:S02]  /*8750*/  ISETP.GE.AND P3, PT, R26, R14, PT ;  /* 0x0000000e1a00720c */ /* 0x000fe40003f66270 */
[----:B------:R-:W-:Y:S01]  /*8760*/  IADD3 R27, R8, 0x50, RZ ;  /* 0x00000050081b7810 */ /* 0x000fe20007ffe0ff */
[----:B-1----:R-:W-:Y:S02]  /*8770*/  @P0 IMAD R17, R11, R10, RZ ;  /* 0x0000000a0b110224 */ /* 0x002fe400078e02ff */
[----:B------:R-:W-:Y:S02]  /*8780*/  IMAD R10, R4, UR4, RZ ;  /* 0x00000004040a7c24 */ /* 0x000fe4000f8e02ff */
[----:B------:R-:W-:Y:S01]  /*8790*/  @!P0 IMAD.MOV.U32 R17, RZ, RZ, R9 ;  /* 0x000000ffff118224 */ /* 0x000fe200078e0009 */
[----:B------:R-:W-:Y:S01]  /*87a0*/  SHF.R.S32.HI R9, RZ, 0x1f, R8 ;  /* 0x0000001fff097819 */ /* 0x000fe20000011408 */
[----:B------:R-:W-:Y:S01]  /*87b0*/  IMAD R10, R30, UR5, R10 ;  /* 0x000000051e0a7c24 */ /* 0x000fe2000f8e020a */
[----:B------:R-:W-:Y:S01]  /*87c0*/  ISETP.GE.AND P0, PT, R22, R14, PT ;  /* 0x0000000e1600720c */ /* 0x000fe20003f06270 */
[----:B------:R-:W-:-:S04]  /*87d0*/  IMAD.WIDE R6, R244, 0x80, R8 ;  /* 0x00000080f4067825 */ /* 0x000fc800078e0208 */
[----:B------:R-:W-:Y:S01]  /*87e0*/  IMAD.IADD R11, R10, 0x1, R13 ;  /* 0x000000010a0b7824 */ /* 0x000fe200078e020d */
[----:B------:R-:W-:Y:S07]  /*87f0*/  @P1 BRA `(.L_x_1059) ;  /* 0x00000000002c1947 */ /* 0x000fee0003800000 */
        /* <DEDUP_REMOVED lines=11> */
.L_x_1059:
[----:B------:R-:W-:Y:S05]  /*88b0*/  BSYNC B0 ;  /* 0x0000000000007941 */ /* 0x000fea0003800000 */
.L_x_1058:
[----:B------:R-:W-:Y:S01]  /*88c0*/  BSSY B0, `(.L_x_1060) ;  /* 0x0000012000007945 */ /* 0x000fe20003800000 */
[----:B------:R-:W-:Y:S02]  /*88d0*/  ISETP.GE.AND P1, PT, R27, R14, PT ;  /* 0x0000000e1b00720c */ /* 0x000fe40003f26270 */
        /* <DEDUP_REMOVED lines=16> */
.L_x_1061:
[----:B------:R-:W-:Y:S05]  /*89e0*/  BSYNC B0 ;  /* 0x0000000000007941 */ /* 0x000fea0003800000 */
.L_x_1060:
        /* <DEDUP_REMOVED lines=18> */
.L_x_1063:
[----:B------:R-:W-:Y:S05]  /*8b10*/  BSYNC B0 ;  /* 0x0000000000007941 */ /* 0x000fea0003800000 */
.L_x_1062:
[----:B------:R-:W-:Y:S01]  /*8b20*/  BSSY B0, `(.L_x_1064) ;  /* 0x0000011000007945 */ /* 0x000fe20003800000 */
[----:B------:R-:W-:-:S03]  /*8b30*/  ISETP.GE.AND P0, PT, R23, R14, PT ;  /* 0x0000000e1700720c */ /* 0x000fc60003f06270 */
        /* <DEDUP_REMOVED lines=15> */
.L_x_1065:
[----:B------:R-:W-:Y:S05]  /*8c30*/  BSYNC B0 ;  /* 0x0000000000007941 */ /* 0x000fea0003800000 */
.L_x_1064:
[----:B------:R-:W-:Y:S01]  /*8c40*/  BSSY B0, `(.L_x_1066) ;  /* 0x0000011000007945 */ /* 0x000fe20003800000 */
[----:B------:R-:W-:-:S03]  /*8c50*/  ISETP.GE.OR P4, PT, R21, R14, P6 ;  /* 0x0000000e1500720c */ /* 0x000fc60003786670 */
        /* <DEDUP_REMOVED lines=15> */
.L_x_1067:
[----:B------:R-:W-:Y:S05]  /*8d50*/  BSYNC B0 ;  /* 0x0000000000007941 */ /* 0x000fea0003800000 */
.L_x_1066:
[----:B------:R-:W-:Y:S01]  /*8d60*/  BSSY B0, `(.L_x_1068) ;  /* 0x0000013000007945 */ /* 0x000fe20003800000 */
[----:B------:R-:W-:Y:S01]  /*8d70*/  ISETP.GE.OR P3, PT, R22, R14, P6 ;  /* 0x0000000e1600720c */ /* 0x000fe20003766670 */
[----:B------:R-:W-:Y:S02]  /*8d80*/  IMAD R17, R30, R17, R15 ;  /* 0x000000111e117224 */ /* 0x000fe400078e020f */
[----:B------:R-:W-:Y:S01]  /*8d90*/  IMAD R16, R16, R20, RZ ;  /* 0x0000001410107224 */ /* 0x000fe200078e02ff */
        /* <DEDUP_REMOVED lines=15> */
.L_x_1069:
[----:B------:R-:W-:Y:S05]  /*8e90*/  BSYNC B0 ;  /* 0x0000000000007941 */ /* 0x000fea0003800000 */
.L_x_1068:
        /* <DEDUP_REMOVED lines=16> */
.L_x_1071:
[----:B------:R-:W-:Y:S05]  /*8fa0*/  BSYNC B0 ;  /* 0x0000000000007941 */ /* 0x000fea0003800000 */
.L_x_1070:
[----:B------:R-:W-:Y:S01]  /*8fb0*/  BSSY B0, `(.L_x_1072) ;  /* 0x0000013000007945 */ /* 0x000fe20003800000 */
[--C-:B------:R-:W-:Y:S02]  /*8fc0*/  IADD3 R15, P2, P1, R16, R18, R17.reuse ;  /* 0x00000012100f7210 */ /* 0x100fe4000795e011 */
[----:B------:R-:W-:Y:S02]  /*8fd0*/  SHF.R.S32.HI R16, RZ, 0x1f, R16 ;  /* 0x0000001fff107819 */ /* 0x000fe40000011410 */
[----:B------:R-:W-:Y:S01]  /*8fe0*/  SHF.R.S32.HI R17, RZ, 0x1f, R17 ;  /* 0x0000001fff117819 */ /* 0x000fe20000011411 */
        /* <DEDUP_REMOVED lines=15> */
.L_x_1073:
[----:B------:R-:W-:Y:S05]  /*90e0*/  BSYNC B0 ;  /* 0x0000000000007941 */ /* 0x000fea0003800000 */
.L_x_1072:
[----:B------:R-:W-:Y:S01]  /*90f0*/  BSSY B0, `(.L_x_1074) ;  /* 0x000000b000007945 */ /* 0x000fe20003800000 */
[----:B-1234-:R-:W-:-:S03]  /*9100*/  IADD3.X R4, R16, R19, R17, P2, P1 ;  /* 0x0000001310047210 */ /* 0x01efc600017e2411 */
[----:B------:R-:W-:Y:S05]  /*9110*/  @P5 BRA `(.L_x_1075) ;  /* 0x0000000000205947 */ /* 0x000fea0003800000 */
[----:B------:R-:W-:Y:S01]  /*9120*/  IMAD R0, R8, R20, RZ ;  /* 0x0000001408007224 */ /* 0x000fe200078e02ff */
[----:B------:R-:W-:-:S04]  /*9130*/  ULDC.64 UR4, c[0x0][0x2b0] ;  /* 0x0000ac0000047ab9 */ /* 0x000fc80000000a00 */
[----:B------:R-:W-:-:S04]  /*9140*/  IADD3 R3, P0, R0, R15, RZ ;  /* 0x0000000f00037210 */ /* 0x000fc80007f1e0ff */
[----:B------:R-:W-:Y:S02]  /*9150*/  LEA.HI.X.SX32 R0, R0, R4, 0x1, P0 ;  /* 0x0000000400007211 */ /* 0x000fe400000f0eff */
[----:B------:R-:W-:-:S04]  /*9160*/  LEA R2, P0, R3, UR4, 0x2 ;  /* 0x0000000403027c11 */ /* 0x000fc8000f8010ff */
[----:B------:R-:W-:Y:S01]  /*9170*/  LEA.HI.X R3, R3, UR5, R0, 0x2, P0 ;  /* 0x0000000503037c11 */ /* 0x000fe200080f1400 */
[----:B------:R-:W-:-:S05]  /*9180*/  IMAD.MOV.U32 R0, RZ, RZ, 0x7f800000 ;  /* 0x7f800000ff007424 */ /* 0x000fca00078e00ff */
[----:B------:R1:W-:Y:S03]  /*9190*/  STG.E desc[UR14][R2.64], R0 ;  /* 0x0000000002007986 */ /* 0x0003e6000c10190e */
.L_x_1075:
[----:B------:R-:W-:Y:S05]  /*91a0*/  BSYNC B0 ;  /* 0x0000000000007941 */ /* 0x000fea0003800000 */
.L_x_1074:
[----:B------:R-:W-:Y:S01]  /*91b0*/  BSSY B0, `(.L_x_1076) ;  /* 0x000000f000007945 */ /* 0x000fe20003800000 */
[-C--:B------:R-:W-:Y:S02]  /*91c0*/  ISETP.GE.OR P5, PT, R24, R14.reuse, P6 ;  /* 0x0000000e1800720c */ /* 0x080fe400037a6670 */
[-C--:B------:R-:W-:Y:S02]  /*91d0*/  ISETP.GE.OR P2, PT, R26, R14.reuse, P6 ;  /* 0x0000000e1a00720c */ /* 0x080fe40003746670 */
[-C--:B------:R-:W-:Y:S02]  /*91e0*/  ISETP.GE.OR P1, PT, R27, R14.reuse, P6 ;  /* 0x0000000e1b00720c */ /* 0x080fe40003726670 */
[-C--:B------:R-:W-:Y:S02]  /*91f0*/  ISETP.GE.OR P0, PT, R25, R14.reuse, P6 ;  /* 0x0000000e1900720c */ /* 0x080fe40003706670 */
[----:B------:R-:W-:Y:S01]  /*9200*/  ISETP.GE.OR P6, PT, R23, R14, P6 ;  /* 0x0000000e1700720c */ /* 0x000fe200037c6670 */
[----:B------:R-:W-:-:S12]  /*9210*/  @P4 BRA `(.L_x_1077) ;  /* 0x0000000000204947 */ /* 0x000fd80003800000 */
[----:B-1----:R-:W-:Y:S01]  /*9220*/  IMAD R0, R21, R20, RZ ;  /* 0x0000001415007224 */ /* 0x002fe200078e02ff */
[----:B------:R-:W-:-:S04]  /*9230*/  ULDC.64 UR4, c[0x0][0x2b0] ;  /* 0x0000ac0000047ab9 */ /* 0x000fc80000000a00 */
[----:B------:R-:W-:-:S04]  /*9240*/  IADD3 R3, P4, R0, R15, RZ ;  /* 0x0000000f00037210 */ /* 0x000fc80007f9e0ff */
[----:B------:R-:W-:Y:S02]  /*9250*/  LEA.HI.X.SX32 R0, R0, R4, 0x1, P4 ;  /* 0x0000000400007211 */ /* 0x000fe400020f0eff */
[----:B------:R-:W-:-:S04]  /*9260*/  LEA R2, P4, R3, UR4, 0x2 ;  /* 0x0000000403027c11 */ /* 0x000fc8000f8810ff */
[----:B------:R-:W-:Y:S01]  /*9270*/  LEA.HI.X R3, R3, UR5, R0, 0x2, P4 ;  /* 0x0000000503037c11 */ /* 0x000fe2000a0f1400 */
[----:B------:R-:W-:-:S05]  /*9280*/  IMAD.MOV.U32 R0, RZ, RZ, 0x7f800000 ;  /* 0x7f800000ff007424 */ /* 0x000fca00078e00ff */
[----:B------:R2:W-:Y:S03]  /*9290*/  STG.E desc[UR14][R2.64], R0 ;  /* 0x0000000002007986 */ /* 0x0005e6000c10190e */
.L_x_1077:
[----:B------:R-:W-:Y:S05]  /*92a0*/  BSYNC B0 ;  /* 0x0000000000007941 */ /* 0x000fea0003800000 */
.L_x_1076:
[----:B------:R-:W-:Y:S04]  /*92b0*/  BSSY B0, `(.L_x_1078) ;  /* 0x000000a000007945 */ /* 0x000fe80003800000 */
[----:B------:R-:W-:Y:S05]  /*92c0*/  @P3 BRA `(.L_x_1079) ;  /* 0x0000000000203947 */ /* 0x000fea0003800000 */
[----:B-12---:R-:W-:Y:S01]  /*92d0*/  IMAD R0, R22, R20, RZ ;  /* 0x0000001416007224 */ /* 0x006fe200078e02ff */
[----:B------:R-:W-:-:S04]  /*92e0*/  ULDC.64 UR4, c[0x0][0x2b0] ;  /* 0x0000ac0000047ab9 */ /* 0x000fc80000000a00 */
[----:B------:R-:W-:-:S04]  /*92f0*/  IADD3 R3, P3, R0, R15, RZ ;  /* 0x0000000f00037210 */ /* 0x000fc80007f7e0ff */
[----:B------:R-:W-:Y:S02]  /*9300*/  LEA.HI.X.SX32 R0, R0, R4, 0x1, P3 ;  /* 0x0000000400007211 */ /* 0x000fe400018f0eff */
[----:B------:R-:W-:-:S04]  /*9310*/  LEA R2, P3, R3, UR4, 0x2 ;  /* 0x0000000403027c11 */ /* 0x000fc8000f8610ff */
[----:B------:R-:W-:Y:S01]  /*9320*/  LEA.HI.X R3, R3, UR5, R0, 0x2, P3 ;  /* 0x0000000503037c11 */ /* 0x000fe200098f1400 */
[----:B------:R-:W-:-:S05]  /*9330*/  IMAD.MOV.U32 R0, RZ, RZ, 0x7f800000 ;  /* 0x7f800000ff007424 */ /* 0x000fca00078e00ff */
[----:B------:R3:W-:Y:S03]  /*9340*/  STG.E desc[UR14][R2.64], R0 ;  /* 0x0000000002007986 */ /* 0x0007e6000c10190e */
.L_x_1079:
[----:B------:R-:W-:Y:S05]  /*9350*/  BSYNC B0 ;  /* 0x0000000000007941 */ /* 0x000fea0003800000 */
.L_x_1078:
[----:B------:R-:W-:Y:S04]  /*9360*/  BSSY B0, `(.L_x_1080) ;  /* 0x000000a000007945 */ /* 0x000fe80003800000 */
[----:B------:R-:W-:Y:S05]  /*9370*/  @P5 BRA `(.L_x_1081) ;  /* 0x0000000000205947 */ /* 0x000fea0003800000 */
[----:B-123--:R-:W-:Y:S01]  /*9380*/  IMAD R0, R24, R20, RZ ;  /* 0x0000001418007224 */ /* 0x00efe200078e02ff */
[----:B------:R-:W-:-:S04]  /*9390*/  ULDC.64 UR4, c[0x0][0x2b0] ;  /* 0x0000ac0000047ab9 */ /* 0x000fc80000000a00 */
[----:B------:R-:W-:-:S04]  /*93a0*/  IADD3 R3, P3, R0, R15, RZ ;  /* 0x0000000f00037210 */ /* 0x000fc80007f7e0ff */
[----:B------:R-:W-:Y:S02]  /*93b0*/  LEA.HI.X.SX32 R0, R0, R4, 0x1, P3 ;  /* 0x0000000400007211 */ /* 0x000fe400018f0eff */
[----:B------:R-:W-:-:S04]  /*93c0*/  LEA R2, P3, R3, UR4, 0x2 ;  /* 0x0000000403027c11 */ /* 0x000fc8000f8610ff */
[----:B------:R-:W-:Y:S01]  /*93d0*/  LEA.HI.X R3, R3, UR5, R0, 0x2, P3 ;  /* 0x0000000503037c11 */ /* 0x000fe200098f1400 */
[----:B------:R-:W-:-:S05]  /*93e0*/  IMAD.MOV.U32 R0, RZ, RZ, 0x7f800000 ;  /* 0x7f800000ff007424 */ /* 0x000fca00078e00ff */
[----:B------:R4:W-:Y:S03]  /*93f0*/  STG.E desc[UR14][R2.64], R0 ;  /* 0x0000000002007986 */ /* 0x0009e6000c10190e */
.L_x_1081:
[----:B------:R-:W-:Y:S05]  /*9400*/  BSYNC B0 ;  /* 0x0000000000007941 */ /* 0x000fea0003800000 */
.L_x_1080:
[----:B------:R-:W-:Y:S04]  /*9410*/  BSSY B0, `(.L_x_1082) ;  /* 0x000000a000007945 */ /* 0x000fe80003800000 */
[----:B------:R-:W-:Y:S05]  /*9420*/  @P2 BRA `(.L_x_1083) ;  /* 0x0000000000202947 */ /* 0x000fea0003800000 */
[----:B-1234-:R-:W-:Y:S01]  /*9430*/  IMAD R0, R26, R20, RZ ;  /* 0x000000141a007224 */ /* 0x01efe200078e02ff */
[----:B------:R-:W-:-:S04]  /*9440*/  ULDC.64 UR4, c[0x0][0x2b0] ;  /* 0x0000ac0000047ab9 */ /* 0x000fc80000000a00 */
[----:B------:R-:W-:-:S04]  /*9450*/  IADD3 R3, P2, R0, R15, RZ ;  /* 0x0000000f00037210 */ /* 0x000fc80007f5e0ff */
[----:B------:R-:W-:Y:S02]  /*9460*/  LEA.HI.X.SX32 R0, R0, R4, 0x1, P2 ;  /* 0x0000000400007211 */ /* 0x000fe400010f0eff */
[----:B------:R-:W-:-:S04]  /*9470*/  LEA R2, P2, R3, UR4, 0x2 ;  /* 0x0000000403027c11 */ /* 0x000fc8000f8410ff */
[----:B------:R-:W-:Y:S01]  /*9480*/  LEA.HI.X R3, R3, UR5, R0, 0x2, P2 ;  /* 0x0000000503037c11 */ /* 0x000fe200090f1400 */
[----:B------:R-:W-:-:S05]  /*9490*/  IMAD.MOV.U32 R0, RZ, RZ, 0x7f800000 ;  /* 0x7f800000ff007424 */ /* 0x000fca00078e00ff */
[----:B------:R1:W-:Y:S03]  /*94a0*/  STG.E desc[UR14][R2.64], R0 ;  /* 0x0000000002007986 */ /* 0x0003e6000c10190e */
.L_x_1083:
[----:B------:R-:W-:Y:S05]  /*94b0*/  BSYNC B0 ;  /* 0x0000000000007941 */ /* 0x000fea0003800000 */
.L_x_1082:
        /* <DEDUP_REMOVED lines=10> */
.L_x_1085:
[----:B------:R-:W-:Y:S05]  /*9560*/  BSYNC B0 ;  /* 0x0000000000007941 */ /* 0x000fea0003800000 */
.L_x_1084:
        /* <DEDUP_REMOVED lines=10> */
.L_x_1087:
[----:B------:R-:W-:Y:S05]  /*9610*/  BSYNC B0 ;  /* 0x0000000000007941 */ /* 0x000fea0003800000 */
.L_x_1086:
[----:B------:R-:W-:Y:S05]  /*9620*/  @P6 EXIT ;  /* 0x000000000000694d */ /* 0x000fea0003800000 */
[----:B-1234-:R-:W-:Y:S01]  /*9630*/  IMAD R0, R23, R20, RZ ;  /* 0x0000001417007224 */ /* 0x01efe200078e02ff */
[----:B------:R-:W-:-:S04]  /*9640*/  ULDC.64 UR4, c[0x0][0x2b0] ;  /* 0x0000ac0000047ab9 */ /* 0x000fc80000000a00 */
[----:B------:R-:W-:-:S04]  /*9650*/  IADD3 R3, P0, R0, R15, RZ ;  /* 0x0000000f00037210 */ /* 0x000fc80007f1e0ff */
[----:B------:R-:W-:Y:S02]  /*9660*/  LEA.HI.X.SX32 R0, R0, R4, 0x1, P0 ;  /* 0x0000000400007211 */ /* 0x000fe400000f0eff */
[----:B------:R-:W-:-:S04]  /*9670*/  LEA R2, P0, R3, UR4, 0x2 ;  /* 0x0000000403027c11 */ /* 0x000fc8000f8010ff */
[----:B------:R-:W-:Y:S01]  /*9680*/  LEA.HI.X R3, R3, UR5, R0, 0x2, P0 ;  /* 0x0000000503037c11 */ /* 0x000fe200080f1400 */
[----:B------:R-:W-:-:S05]  /*9690*/  IMAD.MOV.U32 R0, RZ, RZ, 0x7f800000 ;  /* 0x7f800000ff007424 */ /* 0x000fca00078e00ff */
[----:B------:R-:W-:Y:S01]  /*96a0*/  STG.E desc[UR14][R2.64], R0 ;  /* 0x0000000002007986 */ /* 0x000fe2000c10190e */
[----:B------:R-:W-:Y:S05]  /*96b0*/  EXIT ;  /* 0x000000000000794d */ /* 0x000fea0003800000 */
.L_x_1088:
        /* <DEDUP_REMOVED lines=12> */
.L_x_2929:


//--------------------- .text._ZN5flash16flash_fwd_kernelI23Flash_fwd_kernel_traitsILi128ELi128ELi32ELi4ELb0ELb0EN7cutlass10bfloat16_tE19Flash_kernel_traitsILi128ELi128ELi32ELi4ES3_EELb0ELb0ELb0ELb0ELb1ELb1ELb0ELb0EEEvNS_16Flash_fwd_paramsE --------------------------
	.section	.text._ZN5flash16flash_fwd_kernelI23Flash_fwd_kernel_traitsILi128ELi128ELi32ELi4ELb0ELb0EN7cutlass10bfloat16_tE19Flash_kernel_traitsILi128ELi128ELi32ELi4ES3_EELb0ELb0ELb0ELb0ELb1ELb1ELb0ELb0EEEvNS_16Flash_fwd_paramsE,"ax",@progbits
	.align	128
        .global         _ZN5flash16flash_fwd_kernelI23Flash_fwd_kernel_traitsILi128ELi128ELi32ELi4ELb0ELb0EN7cutlass10bfloat16_tE19Flash_kernel_traitsILi128ELi128ELi32ELi4ES3_EELb0ELb0ELb0ELb0ELb1ELb1ELb0ELb0EEEvNS_16Flash_fwd_paramsE
        .type           _ZN5flash16flash_fwd_kernelI23Flash_fwd_kernel_traitsILi128ELi128ELi32ELi4ELb0ELb0EN7cutlass10bfloat16_tE19Flash_kernel_traitsILi128ELi128ELi32ELi4ES3_EELb0ELb0ELb0ELb0ELb1ELb1ELb0ELb0EEEvNS_16Flash_fwd_paramsE,@function
        .size           _ZN5flash16flash_fwd_kernelI23Flash_fwd_kernel_traitsILi128ELi128ELi32ELi4ELb0ELb0EN7cutlass10bfloat16_tE19Flash_kernel_traitsILi128ELi128ELi32ELi4ES3_EELb0ELb0ELb0ELb0ELb1ELb1ELb0ELb0EEEvNS_16Flash_fwd_paramsE,(.L_x_2930 - _ZN5flash16flash_fwd_kernelI23Flash_fwd_kernel_traitsILi128ELi128ELi32ELi4ELb0ELb0EN7cutlass10bfloat16_tE19Flash_kernel_traitsILi128ELi128ELi32ELi4ES3_EELb0ELb0ELb0ELb0ELb1ELb1ELb0ELb0EEEvNS_16Flash_fwd_paramsE)
        .other          _ZN5flash16flash_fwd_kernelI23Flash_fwd_kernel_traitsILi128ELi128ELi32ELi4ELb0ELb0EN7cutlass10bfloat16_tE19Flash_kernel_traitsILi128ELi128ELi32ELi4ES3_EELb0ELb0ELb0ELb0ELb1ELb1ELb0ELb0EEEvNS_16Flash_fwd_paramsE,@"STO_CUDA_ENTRY STV_DEFAULT"
_ZN5flash16flash_fwd_kernelI23Flash_fwd_kernel_traitsILi128ELi128ELi32ELi4ELb0ELb0EN7cutlass10bfloat16_tE19Flash_kernel_traitsILi128ELi128ELi32ELi4ES3_EELb0ELb0ELb0ELb0ELb1ELb1ELb0ELb0EEEvNS_16Flash_fwd_paramsE:
.text._ZN5flash16flash_fwd_kernelI23Flash_fwd_kernel_traitsILi128ELi128ELi32ELi4ELb0ELb0EN7cutlass10bfloat16_tE19Flash_kernel_traitsILi128ELi128ELi32ELi4ES3_EELb0ELb0ELb0ELb0ELb1ELb1ELb0ELb0EEEvNS_16Flash_fwd_paramsE:
[----:B------:R-:W-:Y:S08]  /*0000*/  LDC R1, c[0x0][0x28] ;  /* 0x00000a00ff017b82 */ /* 0x000ff00000000800 */
[----:B------:R-:W1:Y:S01]  /*0010*/  LDC.64 R4, c[0x0][0x300] ;  /* 0x0000c000ff047b82 */ /* 0x000e620000000a00 */
[----:B------:R-:W2:Y:S01]  /*0020*/  S2R R28, SR_CTAID.Y ;  /* 0x00000000001c7919 */ /* 0x000ea20000002600 */
[----:B------:R-:W-:Y:S01]  /*0030*/  IMAD.MOV.U32 R20, RZ, RZ, RZ ;  /* 0x000000ffff147224 */ /* 0x000fe200078e00ff */
[----:B------:R-:W-:Y:S01]  /*0040*/  ULDC.64 UR16, c[0x0][0x208] ;  /* 0x0000820000107ab9 */ /* 0x000fe20000000a00 */
[----:B------:R-:W-:-:S04]  /*0050*/  ULDC UR4, c[0x0][0x2c4] ;  /* 0x0000b10000047ab9 */ /* 0x000fc80000000800 */
[----:B------:R-:W3:Y:S01]  /*0060*/  LDC.64 R2, c[0x0][0x308] ;  /* 0x0000c200ff027b82 */ /* 0x000ee20000000a00 */
[----:B-1----:R-:W-:-:S04]  /*0070*/  ISETP.NE.U32.AND P0, PT, R4, RZ, PT ;  /* 0x000000ff0400720c */ /* 0x002fc80003f05070 */
[----:B------:R-:W-:Y:S02]  /*0080*/  ISETP.NE.AND.EX P0, PT, R5, RZ, PT, P0 ;  /* 0x000000ff0500720c */ /* 0x000fe40003f05300 */
[----:B---3--:R-:W-:-:S04]  /*0090*/  ISETP.NE.U32.AND P3, PT, R2, RZ, PT ;  /* 0x000000ff0200720c */ /* 0x008fc80003f65070 */
[----:B------:R-:W-:-:S07]  /*00a0*/  ISETP.NE.AND.EX P3, PT, R3, RZ, PT, P3 ;  /* 0x000000ff0300720c */ /* 0x000fce0003f65330 */
[----:B------:R-:W2:Y:S08]  /*00b0*/  @P0 LDC.64 R6, c[0x0][0x300] ;  /* 0x0000c000ff060b82 */ /* 0x000eb00000000a00 */
[----:B------:R-:W1:Y:S01]  /*00c0*/  @P3 LDC.64 R4, c[0x0][0x308] ;  /* 0x0000c200ff043b82 */ /* 0x000e620000000a00 */
[----:B--2---:R-:W-:-:S05]  /*00d0*/  @P0 IMAD.WIDE R2, R28, 0x4, R6 ;  /* 0x000000041c020825 */ /* 0x004fca00078e0206 */
[----:B------:R1:W5:Y:S02]  /*00e0*/  @P0 LDG.E R20, desc[UR16][R2.64] ;  /* 0x0000001002140981 */ /* 0x000364000c1e1900 */
[----:B-1----:R-:W-:-:S05]  /*00f0*/  @P3 IMAD.WIDE R2, R28, 0x4, R4 ;  /* 0x000000041c023825 */ /* 0x002fca00078e0204 */
[----:B------:R1:W5:Y:S01]  /*0100*/  @P3 LDG.E R22, desc[UR16][R2.64] ;  /* 0x0000001002163981 */ /* 0x000362000c1e1900 */
[----:B------:R-:W2:Y:S02]  /*0110*/  S2R R4, SR_CTAID.X ;  /* 0x0000000000047919 */ /* 0x000ea40000002500 */
[----:B--2---:R-:W-:-:S05]  /*0120*/  IMAD.SHL.U32 R0, R4, 0x80, RZ ;  /* 0x0000008004007824 */ /* 0x004fca00078e00ff */
[----:B------:R-:W-:-:S13]  /*0130*/  ISETP.GE.AND P0, PT, R0, UR4, PT ;  /* 0x0000000400007c0c */ /* 0x000fda000bf06270 */
[----:B-1----:R-:W-:Y:S05]  /*0140*/  @P0 EXIT ;  /* 0x000000000000094d */ /* 0x002fea0003800000 */
[----:B------:R-:W1:Y:S01]  /*0150*/  S2R R251, SR_TID.X ;  /* 0x0000000000fb7919 */ /* 0x000e620000002100 */
[----:B------:R-:W2:Y:S01]  /*0160*/  LDC R31, c[0x0][0x278] ;  /* 0x00009e00ff1f7b82 */ /* 0x000ea20000000800 */
[----:B------:R-:W-:Y:S01]  /*0170*/  SHF.R.S32.HI R27, RZ, 0x1f, R28 ;  /* 0x0000001fff1b7819 */ /* 0x000fe2000001141c */
[----:B------:R-:W-:Y:S01]  /*0180*/  ULDC.64 UR4, c[0x0][0x228] ;  /* 0x00008a0000047ab9 */ /* 0x000fe20000000a00 */
[----:B------:R-:W3:Y:S01]  /*0190*/  S2R R32, SR_CTAID.Z ;  /* 0x0000000000207919 */ /* 0x000ee20000002700 */
[----:B------:R-:W-:Y:S01]  /*01a0*/  ULDC.64 UR6, c[0x0][0x240] ;  /* 0x0000900000067ab9 */ /* 0x000fe20000000a00 */
[----:B------:R-:W-:Y:S01]  /*01b0*/  ULDC.64 UR8, c[0x0][0x210] ;  /* 0x0000840000087ab9 */ /* 0x000fe20000000a00 */
[----:B------:R-:W-:Y:S01]  /*01c0*/  IMAD R9, R27, UR4, RZ ;  /* 0x000000041b097c24 */ /* 0x000fe2000f8e02ff */
[----:B------:R-:W-:Y:S01]  /*01d0*/  USHF.L.U32 UR12, UR6, 0x5, URZ ;  /* 0x00000005060c7899 */ /* 0x000fe2000800063f */
[----:B------:R-:W4:Y:S01]  /*01e0*/  S2UR UR10, SR_CgaCtaId ;  /* 0x00000000000a79c3 */ /* 0x000f220000008800 */
[----:B-----5:R-:W-:-:S07]  /*01f0*/  @P3 IMAD.IADD R90, R22, 0x1, -R20 ;  /* 0x00000001165a3824 */ /* 0x020fce00078e0a14 */
[----:B------:R-:W4:Y:S01]  /*0200*/  @!P3 LDC.64 R16, c[0x0][0x318] ;  /* 0x0000c600ff10bb82 */ /* 0x000f220000000a00 */
[----:B--2---:R-:W-:-:S07]  /*0210*/  IABS R0, R31 ;  /* 0x0000001f00007213 */ /* 0x004fce0000000000 */
[----:B------:R-:W2:Y:S01]  /*0220*/  LDC.64 R88, c[0x0][0x248] ;  /* 0x00009200ff587b82 */ /* 0x000ea20000000a00 */
[----:B------:R-:W-:Y:S01]  /*0230*/  IMAD.MOV.U32 R25, RZ, RZ, R0 ;  /* 0x000000ffff197224 */ /* 0x000fe200078e0000 */
[----:B-1----:R-:W-:-:S03]  /*0240*/  SHF.R.S32.HI R26, RZ, 0x1f, R251 ;  /* 0x0000001fff1a7819 */ /* 0x002fc600000114fb */
[----:B------:R-:W1:Y:S03]  /*0250*/  I2F.RP R10, R25 ;  /* 0x00000019000a7306 */ /* 0x000e660000209400 */
[----:B------:R-:W3:Y:S01]  /*0260*/  @!P3 LDC.64 R18, c[0x0][0x2c8] ;  /* 0x0000b200ff12bb82 */ /* 0x000ee20000000a00 */
[CC--:B------:R-:W-:Y:S02]  /*0270*/  LEA.HI R11, R26.reuse, R251.reuse, RZ, 0x3 ;  /* 0x000000fb1a0b7211 */ /* 0x0c0fe400078f18ff */
[----:B------:R-:W-:Y:S02]  /*0280*/  LEA.HI R7, R26, R251, RZ, 0x4 ;  /* 0x000000fb1a077211 */ /* 0x000fe400078f20ff */
[----:B------:R-:W-:Y:S02]  /*0290*/  LOP3.LUT R0, R11, 0xfffffff8, RZ, 0xc0, !PT ;  /* 0xfffffff80b007812 */ /* 0x000fe400078ec0ff */
[----:B------:R-:W-:-:S02]  /*02a0*/  SHF.R.S32.HI R14, RZ, 0x3, R11 ;  /* 0x00000003ff0e7819 */ /* 0x000fc4000001140b */
[----:B------:R-:W-:Y:S01]  /*02b0*/  SHF.R.S32.HI R6, RZ, 0x4, R7 ;  /* 0x00000004ff067819 */ /* 0x000fe20000011407 */
[----:B------:R-:W-:Y:S01]  /*02c0*/  IMAD.IADD R29, R251, 0x1, -R0 ;  /* 0x00000001fb1d7824 */ /* 0x000fe200078e0a00 */
[--C-:B------:R-:W-:Y:S01]  /*02d0*/  SHF.R.S32.HI R15, RZ, 0x1f, R14.reuse ;  /* 0x0000001fff0f7819 */ /* 0x100fe2000001140e */
[----:B------:R-:W-:Y:S01]  /*02e0*/  IMAD.SHL.U32 R0, R14, 0x40, RZ ;  /* 0x000000400e007824 */ /* 0x000fe200078e00ff */
[----:B------:R-:W-:Y:S01]  /*02f0*/  LEA.HI R2, R7, R6, RZ, 0x1 ;  /* 0x0000000607027211 */ /* 0x000fe200078f08ff */
[----:B------:R-:W-:Y:S01]  /*0300*/  IMAD.SHL.U32 R12, R29, 0x8, RZ ;  /* 0x000000081d0c7824 */ /* 0x000fe200078e00ff */
[----:B----4-:R-:W-:Y:S01]  /*0310*/  @!P3 ISETP.NE.U32.AND P2, PT, R16, RZ, PT ;  /* 0x000000ff1000b20c */ /* 0x010fe20003f45070 */
[----:B------:R-:W-:Y:S01]  /*0320*/  IMAD.WIDE R4, R4, 0x80, R14 ;  /* 0x0000008004047825 */ /* 0x000fe200078e020e */
[----:B------:R-:W-:Y:S02]  /*0330*/  LOP3.LUT R0, R0, 0x1c0, RZ, 0xc0, !PT ;  /* 0x000001c000007812 */ /* 0x000fe400078ec0ff */
[----:B------:R-:W-:Y:S01]  /*0340*/  LOP3.LUT R2, R2, 0xfffffffe, RZ, 0xc0, !PT ;  /* 0xfffffffe02027812 */ /* 0x000fe200078ec0ff */
[----:B------:R-:W-:Y:S01]  /*0350*/  IMAD R5, R5, UR6, RZ ;  /* 0x0000000605057c24 */ /* 0x000fe2000f8e02ff */
[----:B------:R-:W-:Y:S01]  /*0360*/  SHF.R.U32.HI R3, RZ, 0x3, R0 ;  /* 0x00000003ff037819 */ /* 0x000fe20000011600 */
[----:B--2---:R-:W-:Y:S01]  /*0370*/  IMAD.SHL.U32 R244, R88, 0x20, RZ ;  /* 0x0000002058f47824 */ /* 0x004fe200078e00ff */
[----:B------:R-:W-:Y:S01]  /*0380*/  LOP3.LUT R0, R0, 0x38, R12, 0xf8, !PT ;  /* 0x0000003800007812 */ /* 0x000fe200078ef80c */
[----:B------:R-:W-:Y:S01]  /*0390*/  IMAD.IADD R23, R6, 0x1, -R2 ;  /* 0x0000000106177824 */ /* 0x000fe200078e0a02 */
[----:B------:R-:W-:-:S02]  /*03a0*/  SHF.R.S32.HI R13, RZ, 0x1f, R12 ;  /* 0x0000001fff0d7819 */ /* 0x000fc4000001140c */
[----:B------:R-:W-:Y:S01]  /*03b0*/  LOP3.LUT R8, R0, R3, RZ, 0x3c, !PT ;  /* 0x0000000300087212 */ /* 0x000fe200078e3cff */
[C---:B------:R-:W-:Y:S01]  /*03c0*/  IMAD R0, R28.reuse, UR5, R9 ;  /* 0x000000051c007c24 */ /* 0x040fe2000f8e0209 */
[----:B------:R-:W-:Y:S01]  /*03d0*/  LOP3.LUT R6, R7, 0xfffffff0, RZ, 0xc0, !PT ;  /* 0xfffffff007067812 */ /* 0x000fe200078ec0ff */
[----:B------:R-:W-:Y:S01]  /*03e0*/  IMAD.WIDE.U32 R2, R28, UR4, R12 ;  /* 0x000000041c027c25 */ /* 0x000fe2000f8e000c */
[----:B-1----:R1:W2:Y:S01]  /*03f0*/  MUFU.RCP R9, R10 ;  /* 0x0000000a00097308 */ /* 0x0022a20000001000 */
[----:B---3--:R-:W-:Y:S01]  /*0400*/  SHF.R.S32.HI R7, RZ, 0x1f, R32 ;  /* 0x0000001fff077819 */ /* 0x008fe20000011420 */
[----:B------:R-:W-:Y:S01]  /*0410*/  ULDC.64 UR4, c[0x0][0x258] ;  /* 0x0000960000047ab9 */ /* 0x000fe20000000a00 */
[----:B------:R-:W-:Y:S01]  /*0420*/  IMAD.IADD R3, R3, 0x1, R0 ;  /* 0x0000000103037824 */ /* 0x000fe200078e0200 */
[----:B------:R-:W-:Y:S01]  /*0430*/  @!P3 ISETP.NE.AND.EX P2, PT, R17, RZ, PT, P2 ;  /* 0x000000ff1100b20c */ /* 0x000fe20003f45320 */
[----:B------:R-:W-:Y:S01]  /*0440*/  IMAD.IADD R0, R251, 0x1, -R6 ;  /* 0x00000001fb007824 */ /* 0x000fe200078e0a06 */
[-C--:B------:R-:W-:Y:S01]  /*0450*/  LEA.HI R6, R26, R251.reuse, RZ, 0x6 ;  /* 0x000000fb1a067211 */ /* 0x080fe200078f30ff */
[----:B------:R-:W-:Y:S01]  /*0460*/  IMAD R7, R7, UR4, RZ ;  /* 0x0000000407077c24 */ /* 0x000fe2000f8e02ff */
[----:B------:R-:W-:Y:S01]  /*0470*/  SHF.L.U64.HI R245, R88, 0x5, R89 ;  /* 0x0000000558f57819 */ /* 0x000fe20000010259 */
[----:B------:R-:W-:Y:S01]  /*0480*/  IMAD.WIDE.U32 R2, R32, UR4, R2 ;  /* 0x0000000420027c25 */ /* 0x000fe2000f8e0002 */
[----:B------:R-:W-:Y:S01]  /*0490*/  USHF.L.U64.HI UR4, UR6, 0x5, UR7 ;  /* 0x0000000506047899 */ /* 0x000fe20008010207 */
[----:B------:R-:W-:-:S02]  /*04a0*/  LEA.HI R237, R26, R251, RZ, 0x5 ;  /* 0x000000fb1aed7211 */ /* 0x000fc400078f28ff */
[----:B------:R-:W-:Y:S02]  /*04b0*/  IMAD.SHL.U32 R6, R6, 0x8, RZ ;  /* 0x0000000806067824 */ /* 0x000fe400078e00ff */
[----:B------:R-:W-:Y:S01]  /*04c0*/  IMAD R7, R32, UR5, R7 ;  /* 0x0000000520077c24 */ /* 0x000fe2000f8e0207 */
[----:B------:R-:W-:Y:S01]  /*04d0*/  UMOV UR5, 0x400 ;  /* 0x0000040000057882 */ /* 0x000fe20000000000 */
[----:B-1----:R-:W-:Y:S01]  /*04e0*/  SHF.R.S32.HI R10, RZ, 0x1f, R0 ;  /* 0x0000001fff0a7819 */ /* 0x002fe20000011400 */
[----:B------:R-:W-:Y:S01]  /*04f0*/  ULEA UR5, UR10, UR5, 0x18 ;  /* 0x000000050a057291 */ /* 0x000fe2000f8ec03f */
[----:B------:R-:W-:Y:S01]  /*0500*/  LOP3.LUT R226, R8, 0x7ffffe00, R6, 0xf8, !PT ;  /* 0x7ffffe0008e27812 */ /* 0x000fe200078ef806 */
[----:B--2---:R-:W-:Y:S01]  /*0510*/  VIADD R8, R9, 0xffffffe ;  /* 0x0ffffffe09087836 */ /* 0x004fe20000000000 */
[----:B------:R-:W-:Y:S01]  /*0520*/  LEA.HI R21, R10, R0, RZ, 0x3 ;  /* 0x000000000a157211 */ /* 0x000fe200078f18ff */
[----:B------:R-:W-:Y:S01]  /*0530*/  IMAD.IADD R3, R3, 0x1, R7 ;  /* 0x0000000103037824 */ /* 0x000fe200078e0207 */
[----:B------:R-:W-:Y:S01]  /*0540*/  ULDC.64 UR10, c[0x0][0x250] ;  /* 0x00009400000a7ab9 */ /* 0x000fe20000000a00 */
[----:B------:R-:W-:Y:S01]  /*0550*/  IMAD.SHL.U32 R7, R29, 0x40, RZ ;  /* 0x000000401d077824 */ /* 0x000fe200078e00ff */
[----:B------:R-:W-:Y:S01]  /*0560*/  LOP3.LUT R6, R21, 0xfffffff8, RZ, 0xc0, !PT ;  /* 0xfffffff815067812 */ /* 0x000fe200078ec0ff */
[----:B------:R1:W2:Y:S01]  /*0570*/  F2I.FTZ.U32.TRUNC.NTZ R9, R8 ;  /* 0x0000000800097305 */ /* 0x0002a2000021f000 */
[----:B------:R-:W-:Y:S01]  /*0580*/  IMAD.WIDE.U32 R2, R4, UR6, R2 ;  /* 0x0000000604027c25 */ /* 0x000fe2000f8e0002 */
[----:B------:R-:W-:Y:S01]  /*0590*/  LEA R226, R226, UR5, 0x1 ;  /* 0x00000005e2e27c11 */ /* 0x000fe2000f8e08ff */
[----:B------:R-:W-:-:S02]  /*05a0*/  USHF.L.U32 UR14, UR10, 0x5, URZ ;  /* 0x000000050a0e7899 */ /* 0x000fc4000800063f */
[----:B------:R-:W-:Y:S01]  /*05b0*/  IMAD.IADD R30, R0, 0x1, -R6 ;  /* 0x00000001001e7824 */ /* 0x000fe200078e0a06 */
[----:B------:R-:W-:Y:S01]  /*05c0*/  LOP3.LUT R0, R7, 0x1c0, RZ, 0xc0, !PT ;  /* 0x000001c007007812 */ /* 0x000fe200078ec0ff */
[----:B------:R-:W-:Y:S01]  /*05d0*/  IMAD R6, R4, UR7, R5 ;  /* 0x0000000704067c24 */ /* 0x000fe2000f8e0205 */
[----:B------:R-:W-:Y:S01]  /*05e0*/  LEA R4, P0, R2, UR8, 0x1 ;  /* 0x0000000802047c11 */ /* 0x000fe2000f8008ff */
[----:B------:R-:W-:Y:S01]  /*05f0*/  ULDC.64 UR6, c[0x0][0x230] ;  /* 0x00008c0000067ab9 */ /* 0x000fe20000000a00 */
[----:B------:R-:W-:Y:S01]  /*0600*/  LOP3.LUT R5, R0, 0x8, R11, 0xf8, !PT ;  /* 0x0000000800057812 */ /* 0x000fe200078ef80b */
[----:B------:R-:W-:Y:S01]  /*0610*/  IMAD.IADD R3, R3, 0x1, R6 ;  /* 0x0000000103037824 */ /* 0x000fe200078e0206 */
[----:B------:R-:W-:Y:S01]  /*0620*/  SHF.R.U32.HI R0, RZ, 0x3, R0 ;  /* 0x00000003ff007819 */ /* 0x000fe20000011600 */
[----:B------:R-:W-:Y:S01]  /*0630*/  IMAD R11, R27, UR6, RZ ;  /* 0x000000061b0b7c24 */ /* 0x000fe2000f8e02ff */
[----:B------:R-:W-:Y:S01]  /*0640*/  USHF.L.U64.HI UR15, UR10, 0x5, UR11 ;  /* 0x000000050a0f7899 */ /* 0x000fe2000801020b */
[----:B-1----:R-:W-:Y:S01]  /*0650*/  IMAD.MOV.U32 R8, RZ, RZ, RZ ;  /* 0x000000ffff087224 */ /* 0x002fe200078e00ff */
[----:B------:R-:W-:Y:S01]  /*0660*/  LOP3.LUT R24, R5, R0, RZ, 0x3c, !PT ;  /* 0x0000000005187212 */ /* 0x000fe200078e3cff */
[----:B--2---:R-:W-:Y:S01]  /*0670*/  IMAD.MOV R0, RZ, RZ, -R9 ;  /* 0x000000ffff007224 */ /* 0x004fe200078e0a09 */
[----:B------:R-:W-:Y:S01]  /*0680*/  LEA.HI.X R5, R2, UR9, R3, 0x1, P0 ;  /* 0x0000000902057c11 */ /* 0x000fe200080f0c03 */
[----:B------:R-:W-:Y:S01]  /*0690*/  IMAD R11, R28, UR7, R11 ;  /* 0x000000071c0b7c24 */ /* 0x000fe2000f8e020b */
[----:B------:R-:W-:Y:S01]  /*06a0*/  IADD3 R2, P0, R4, UR12, RZ ;  /* 0x0000000c04027c10 */ /* 0x000fe2000ff1e0ff */
[----:B------:R-:W-:Y:S01]  /*06b0*/  IMAD R0, R0, R25, RZ ;  /* 0x0000001900007224 */ /* 0x000fe200078e02ff */
[----:B------:R-:W-:Y:S01]  /*06c0*/  ULDC.64 UR8, c[0x0][0x268] ;  /* 0x00009a0000087ab9 */ /* 0x000fe20000000a00 */
[----:B------:R-:W-:Y:S01]  /*06d0*/  @!PT LDS RZ, [RZ] ;  /* 0x00000000fffff984 */ /* 0x000fe20000000800 */
[----:B------:R-:W-:Y:S01]  /*06e0*/  @!PT LDS RZ, [RZ] ;  /* 0x00000000fffff984 */ /* 0x000fe20000000800 */
[----:B------:R-:W-:Y:S01]  /*06f0*/  @!PT LDS RZ, [RZ] ;  /* 0x00000000fffff984 */ /* 0x000fe20000000800 */
[----:B------:R-:W-:Y:S01]  /*0700*/  LDGSTS.E.BYPASS.LTC128B.128 [R226], desc[UR16][R4.64] ;  /* 0x0000000004e27fae */ /* 0x000fe2000b901d50 */
[----:B------:R-:W-:Y:S01]  /*0710*/  IADD3.X R3, R5, UR4, RZ, P0, !PT ;  /* 0x0000000405037c10 */ /* 0x000fe200087fe4ff */
[----:B------:R-:W-:Y:S01]  /*0720*/  IMAD.HI.U32 R8, R9, R0, R8 ;  /* 0x0000000009087227 */ /* 0x000fe200078e0008 */
[----:B------:R-:W-:Y:S01]  /*0730*/  IADD3 R6, P0, R2, UR12, RZ ;  /* 0x0000000c02067c10 */ /* 0x000fe2000ff1e0ff */
[----:B------:R1:W-:Y:S03]  /*0740*/  LDGSTS.E.BYPASS.LTC128B.128 [R226+0x4000], desc[UR16][R4.64+0x80] ;  /* 0x0400008004e27fae */ /* 0x0003e6000b901d50 */
[----:B------:R-:W-:Y:S01]  /*0750*/  IADD3.X R7, R3, UR4, RZ, P0, !PT ;  /* 0x0000000403077c10 */ /* 0x000fe200087fe4ff */
[----:B------:R-:W-:Y:S04]  /*0760*/  LDGSTS.E.BYPASS.LTC128B.128 [R226+0x800], desc[UR16][R2.64] ;  /* 0x0080000002e27fae */ /* 0x000fe8000b901d50 */
[----:B------:R2:W-:Y:S04]  /*0770*/  LDGSTS.E.BYPASS.LTC128B.128 [R226+0x4800], desc[UR16][R2.64+0x80] ;  /* 0x0480008002e27fae */ /* 0x0005e8000b901d50 */
[----:B------:R-:W-:Y:S04]  /*0780*/  LDGSTS.E.BYPASS.LTC128B.128 [R226+0x1000], desc[UR16][R6.64] ;  /* 0x0100000006e27fae */ /* 0x000fe8000b901d50 */
[----:B------:R3:W-:Y:S01]  /*0790*/  LDGSTS.E.BYPASS.LTC128B.128 [R226+0x5000], desc[UR16][R6.64+0x80] ;  /* 0x0500008006e27fae */ /* 0x0007e2000b901d50 */
[----:B-1----:R-:W-:-:S05]  /*07a0*/  IABS R4, R32 ;  /* 0x0000002000047213 */ /* 0x002fca0000000000 */
[----:B------:R-:W-:Y:S01]  /*07b0*/  IMAD.MOV.U32 R0, RZ, RZ, R4 ;  /* 0x000000ffff007224 */ /* 0x000fe200078e0004 */
[----:B--2---:R-:W-:-:S03]  /*07c0*/  IADD3 R2, P0, R6, UR12, RZ ;  /* 0x0000000c06027c10 */ /* 0x004fc6000ff1e0ff */
[----:B------:R-:W-:Y:S01]  /*07d0*/  IMAD.HI.U32 R10, R8, R0, RZ ;  /* 0x00000000080a7227 */ /* 0x000fe200078e00ff */
[----:B------:R-:W-:Y:S02]  /*07e0*/  IADD3.X R3, R7, UR4, RZ, P0, !PT ;  /* 0x0000000407037c10 */ /* 0x000fe400087fe4ff */
[----:B------:R-:W-:Y:S01]  /*07f0*/  IADD3 R4, P0, R2, UR12, RZ ;  /* 0x0000000c02047c10 */ /* 0x000fe2000ff1e0ff */
[----:B---3--:R-:W-:Y:S02]  /*0800*/  IMAD.MOV R6, RZ, RZ, -R10 ;  /* 0x000000ffff067224 */ /* 0x008fe400078e0a0a */
[----:B------:R-:W-:Y:S01]  /*0810*/  LDGSTS.E.BYPASS.LTC128B.128 [R226+0x1800], desc[UR16][R2.64] ;  /* 0x0180000002e27fae */ /* 0x000fe2000b901d50 */
[----:B------:R-:W-:Y:S01]  /*0820*/  IADD3.X R5, R3, UR4, RZ, P0, !PT ;  /* 0x0000000403057c10 */ /* 0x000fe200087fe4ff */
[C---:B------:R-:W-:Y:S02]  /*0830*/  IMAD R6, R25.reuse, R6, R0 ;  /* 0x0000000619067224 */ /* 0x040fe400078e0200 */
[----:B------:R1:W-:Y:S03]  /*0840*/  LDGSTS.E.BYPASS.LTC128B.128 [R226+0x5800], desc[UR16][R2.64+0x80] ;  /* 0x0580008002e27fae */ /* 0x0003e6000b901d50 */
[----:B------:R-:W-:Y:S01]  /*0850*/  ISETP.GT.U32.AND P1, PT, R25, R6, PT ;  /* 0x000000061900720c */ /* 0x000fe20003f24070 */
[----:B------:R-:W-:Y:S04]  /*0860*/  LDGSTS.E.BYPASS.LTC128B.128 [R226+0x2000], desc[UR16][R4.64] ;  /* 0x0200000004e27fae */ /* 0x000fe8000b901d50 */
[----:B------:R2:W-:Y:S08]  /*0870*/  LDGSTS.E.BYPASS.LTC128B.128 [R226+0x6000], desc[UR16][R4.64+0x80] ;  /* 0x0600008004e27fae */ /* 0x0005f0000b901d50 */
[----:B------:R-:W-:-:S02]  /*0880*/  @!P1 IMAD.IADD R6, R6, 0x1, -R25 ;  /* 0x0000000106069824 */ /* 0x000fc400078e0a19 */
[----:B------:R-:W-:Y:S01]  /*0890*/  @!P1 VIADD R10, R10, 0x1 ;  /* 0x000000010a0a9836 */ /* 0x000fe20000000000 */
[----:B------:R-:W-:Y:S02]  /*08a0*/  ISETP.NE.AND P1, PT, R31, RZ, PT ;  /* 0x000000ff1f00720c */ /* 0x000fe40003f25270 */
[----:B------:R-:W-:Y:S02]  /*08b0*/  ISETP.GE.U32.AND P4, PT, R6, R25, PT ;  /* 0x000000190600720c */ /* 0x000fe40003f86070 */
[----:B-1----:R-:W-:-:S04]  /*08c0*/  IADD3 R2, P0, R4, UR12, RZ ;  /* 0x0000000c04027c10 */ /* 0x002fc8000ff1e0ff */
[----:B------:R-:W-:Y:S02]  /*08d0*/  IADD3.X R3, R5, UR4, RZ, P0, !PT ;  /* 0x0000000405037c10 */ /* 0x000fe400087fe4ff */
[----:B------:R-:W-:-:S05]  /*08e0*/  IADD3 R8, P0, R2, UR12, RZ ;  /* 0x0000000c02087c10 */ /* 0x000fca000ff1e0ff */
[----:B------:R-:W-:Y:S01]  /*08f0*/  @P4 VIADD R10, R10, 0x1 ;  /* 0x000000010a0a4836 */ /* 0x000fe20000000000 */
[----:B------:R-:W-:Y:S01]  /*0900*/  LDGSTS.E.BYPASS.LTC128B.128 [R226+0x2800], desc[UR16][R2.64] ;  /* 0x0280000002e27fae */ /* 0x000fe2000b901d50 */
[----:B------:R-:W-:Y:S02]  /*0910*/  IADD3.X R9, R3, UR4, RZ, P0, !PT ;  /* 0x0000000403097c10 */ /* 0x000fe400087fe4ff */
[----:B------:R-:W-:Y:S01]  /*0920*/  IADD3 R0, P0, R14, R20, RZ ;  /* 0x000000140e007210 */ /* 0x000fe20007f1e0ff */
[----:B------:R1:W-:Y:S01]  /*0930*/  LDGSTS.E.BYPASS.LTC128B.128 [R226+0x6800], desc[UR16][R2.64+0x80] ;  /* 0x0680008002e27fae */ /* 0x0003e2000b901d50 */
[----:B--2---:R-:W-:-:S03]  /*0940*/  LOP3.LUT R4, R32, R31, RZ, 0x3c, !PT ;  /* 0x0000001f20047212 */ /* 0x004fc600078e3cff */
[----:B------:R-:W-:Y:S04]  /*0950*/  LDGSTS.E.BYPASS.LTC128B.128 [R226+0x3000], desc[UR16][R8.64] ;  /* 0x0300000008e27fae */ /* 0x000fe8000b901d50 */
[----:B------:R2:W-:Y:S01]  /*0960*/  LDGSTS.E.BYPASS.LTC128B.128 [R226+0x7000], desc[UR16][R8.64+0x80] ;  /* 0x0700008008e27fae */ /* 0x0005e2000b901d50 */
[----:B-1----:R-:W-:Y:S02]  /*0970*/  LEA.HI.X.SX32 R2, R20, R15, 0x1, P0 ;  /* 0x0000000f14027211 */ /* 0x002fe400000f0eff */
[----:B------:R-:W-:Y:S01]  /*0980*/  ISETP.GE.AND P0, PT, R4, RZ, PT ;  /* 0x000000ff0400720c */ /* 0x000fe20003f06270 */
[----:B------:R-:W-:-:S04]  /*0990*/  IMAD.WIDE.U32 R4, R0, UR10, R12 ;  /* 0x0000000a00047c25 */ /* 0x000fc8000f8e000c */
[C---:B------:R-:W-:Y:S02]  /*09a0*/  IMAD R3, R2.reuse, UR10, RZ ;  /* 0x0000000a02037c24 */ /* 0x040fe4000f8e02ff */
[-C--:B------:R-:W-:Y:S02]  /*09b0*/  IMAD R2, R2, R88.reuse, RZ ;  /* 0x0000005802027224 */ /* 0x080fe400078e02ff */
[C---:B------:R-:W-:Y:S02]  /*09c0*/  IMAD R14, R0.reuse, UR11, R3 ;  /* 0x0000000b000e7c24 */ /* 0x040fe4000f8e0203 */
[C---:B------:R-:W-:Y:S02]  /*09d0*/  IMAD R6, R0.reuse, R89, R2 ;  /* 0x0000005900067224 */ /* 0x040fe400078e0202 */
[----:B------:R-:W-:Y:S01]  /*09e0*/  IMAD.WIDE.U32 R2, R0, R88, R12 ;  /* 0x0000005800027225 */ /* 0x000fe200078e000c */
[----:B------:R-:W-:-:S03]  /*09f0*/  @!P3 SEL R0, R19, RZ, P2 ;  /* 0x000000ff1300b207 */ /* 0x000fc60001000000 */
[----:B------:R-:W-:Y:S01]  /*0a00*/  IMAD.IADD R3, R3, 0x1, R6 ;  /* 0x0000000103037824 */ /* 0x000fe200078e0206 */
[----:B------:R-:W-:Y:S01]  /*0a10*/  @!P3 IADD3 R90, R0, R18, -R20 ;  /* 0x00000012005ab210 */ /* 0x000fe20007ffe814 */
[----:B------:R-:W-:Y:S02]  /*0a20*/  IMAD.MOV.U32 R0, RZ, RZ, R10 ;  /* 0x000000ffff007224 */ /* 0x000fe400078e000a */
[----:B------:R-:W-:Y:S01]  /*0a30*/  IMAD.WIDE.U32 R6, R28, UR6, R2 ;  /* 0x000000061c067c25 */ /* 0x000fe2000f8e0002 */
[----:B------:R-:W-:-:S03]  /*0a40*/  ULDC.64 UR6, c[0x0][0x238] ;  /* 0x00008e0000067ab9 */ /* 0x000fc60000000a00 */
[----:B------:R-:W-:Y:S02]  /*0a50*/  IMAD.IADD R3, R5, 0x1, R14 ;  /* 0x0000000105037824 */ /* 0x000fe400078e020e */
[----:B------:R-:W-:Y:S02]  /*0a60*/  VIADD R5, R90, 0x1f ;  /* 0x0000001f5a057836 */ /* 0x000fe40000000000 */
[----:B------:R-:W-:Y:S01]  /*0a70*/  @!P0 IMAD.MOV R0, RZ, RZ, -R0 ;  /* 0x000000ffff008224 */ /* 0x000fe200078e0a00 */
[----:B------:R-:W-:Y:S01]  /*0a80*/  @!P1 LOP3.LUT R0, RZ, R31, RZ, 0x33, !PT ;  /* 0x0000001fff009212 */ /* 0x000fe200078e33ff */
[----:B------:R-:W-:Y:S01]  /*0a90*/  IMAD.MOV.U32 R2, RZ, RZ, R4 ;  /* 0x000000ffff027224 */ /* 0x000fe200078e0004 */
[----:B------:R-:W-:Y:S01]  /*0aa0*/  SHF.R.S32.HI R4, RZ, 0x1f, R5 ;  /* 0x0000001fff047819 */ /* 0x000fe20000011405 */
[----:B------:R-:W-:Y:S01]  /*0ab0*/  IMAD R10, R27, UR6, RZ ;  /* 0x000000061b0a7c24 */ /* 0x000fe2000f8e02ff */
[----:B------:R-:W-:Y:S01]  /*0ac0*/  SHF.R.S32.HI R12, RZ, 0x1f, R0 ;  /* 0x0000001fff0c7819 */ /* 0x000fe20000011400 */
[----:B------:R-:W-:Y:S01]  /*0ad0*/  IMAD.WIDE.U32 R2, R28, UR6, R2 ;  /* 0x000000061c027c25 */ /* 0x000fe2000f8e0002 */
[----:B------:R-:W-:-:S02]  /*0ae0*/  LEA.HI R227, R4, R5, RZ, 0x5 ;  /* 0x0000000504e37211 */ /* 0x000fc400078f28ff */
[----:B--2---:R-:W-:Y:S01]  /*0af0*/  IADD3 R8, P1, R8, UR12, RZ ;  /* 0x0000000c08087c10 */ /* 0x004fe2000ff3e0ff */
[----:B------:R-:W-:Y:S01]  /*0b00*/  IMAD R10, R28, UR7, R10 ;  /* 0x000000071c0a7c24 */ /* 0x000fe2000f8e020a */
[----:B------:R-:W-:Y:S01]  /*0b10*/  ULDC.64 UR6, c[0x0][0x260] ;  /* 0x0000980000067ab9 */ /* 0x000fe20000000a00 */
[----:B------:R-:W-:Y:S01]  /*0b20*/  IMAD.IADD R7, R7, 0x1, R11 ;  /* 0x0000000107077824 */ /* 0x000fe200078e020b */
[----:B------:R-:W-:Y:S01]  /*0b30*/  LEA.HI.SX32 R11, R227, 0xffffffff, 0x1b ;  /* 0xffffffffe30b7811 */ /* 0x000fe200078fdaff */
[----:B------:R-:W-:Y:S01]  /*0b40*/  IMAD R4, R12, UR6, RZ ;  /* 0x000000060c047c24 */ /* 0x000fe2000f8e02ff */
[----:B------:R-:W-:Y:S01]  /*0b50*/  IADD3.X R9, R9, UR4, RZ, P1, !PT ;  /* 0x0000000409097c10 */ /* 0x000fe20008ffe4ff */
[----:B------:R-:W-:Y:S01]  /*0b60*/  IMAD.IADD R5, R3, 0x1, R10 ;  /* 0x0000000103057824 */ /* 0x000fe200078e020a */
[----:B------:R-:W-:Y:S01]  /*0b70*/  SHF.R.S32.HI R3, RZ, 0x1f, R11 ;  /* 0x0000001fff037819 */ /* 0x000fe2000001140b */
[C---:B------:R-:W-:Y:S01]  /*0b80*/  IMAD R10, R0.reuse, UR7, R4 ;  /* 0x00000007000a7c24 */ /* 0x040fe2000f8e0204 */
[----:B------:R-:W-:Y:S01]  /*0b90*/  UIADD3 UR4, UR5, 0x8000, URZ ;  /* 0x0000800005047890 */ /* 0x000fe2000fffe03f */
[----:B------:R-:W-:Y:S01]  /*0ba0*/  IMAD.WIDE.U32 R248, R0, UR6, R6 ;  /* 0x0000000600f87c25 */ /* 0x000fe2000f8e0006 */
[----:B------:R-:W-:Y:S01]  /*0bb0*/  ULDC.64 UR6, c[0x0][0x218] ;  /* 0x0000860000067ab9 */ /* 0x000fe20000000a00 */
[----:B------:R-:W-:Y:S02]  /*0bc0*/  LDGSTS.E.BYPASS.LTC128B.128 [R226+0x3800], desc[UR16][R8.64] ;  /* 0x0380000008e27fae */ /* 0x000fe4000b901d50 */
[----:B------:R-:W-:-:S02]  /*0bd0*/  IMAD R6, R245, R11, RZ ;  /* 0x0000000bf5067224 */ /* 0x000fc400078e02ff */
[----:B------:R-:W-:Y:S01]  /*0be0*/  IMAD.IADD R243, R249, 0x1, R10 ;  /* 0x00000001f9f37824 */ /* 0x000fe200078e020a */
[----:B------:R-:W-:Y:S01]  /*0bf0*/  LDGSTS.E.BYPASS.LTC128B.128 [R226+0x7800], desc[UR16][R8.64+0x80] ;  /* 0x0780008008e27fae */ /* 0x000fe2000b901d50 */
[----:B------:R-:W-:Y:S02]  /*0c00*/  IMAD.MOV.U32 R242, RZ, RZ, R248 ;  /* 0x000000fffff27224 */ /* 0x000fe400078e00f8 */
[----:B------:R-:W-:Y:S02]  /*0c10*/  IMAD.MOV.U32 R4, RZ, RZ, R2 ;  /* 0x000000ffff047224 */ /* 0x000fe400078e0002 */
[CC--:B------:R-:W-:Y:S02]  /*0c20*/  IMAD R2, R3.reuse, R244.reuse, R6 ;  /* 0x000000f403027224 */ /* 0x0c0fe400078e0206 */
[----:B------:R-:W-:Y:S02]  /*0c30*/  IMAD R3, R3, UR10, RZ ;  /* 0x0000000a03037c24 */ /* 0x000fe4000f8e02ff */
[----:B------:R-:W-:-:S04]  /*0c40*/  IMAD.WIDE.U32 R6, R11, R244, R242 ;  /* 0x000000f40b067225 */ /* 0x000fc800078e00f2 */
[----:B------:R-:W-:Y:S02]  /*0c50*/  IMAD R13, R11, UR11, R3 ;  /* 0x0000000b0b0d7c24 */ /* 0x000fe4000f8e0203 */
[----:B------:R-:W-:Y:S02]  /*0c60*/  IMAD R3, R12, UR8, RZ ;  /* 0x000000080c037c24 */ /* 0x000fe4000f8e02ff */
[----:B------:R-:W-:Y:S01]  /*0c70*/  IMAD.IADD R7, R7, 0x1, R2 ;  /* 0x0000000107077824 */ /* 0x000fe200078e0202 */
[----:B------:R-:W-:Y:S01]  /*0c80*/  LEA R2, P0, R6, UR6, 0x1 ;  /* 0x0000000606027c11 */ /* 0x000fe2000f8008ff */
[----:B------:R-:W-:-:S03]  /*0c90*/  IMAD.WIDE.U32 R246, R0, UR8, R4 ;  /* 0x0000000800f67c25 */ /* 0x000fc6000f8e0004 */
[----:B------:R-:W-:Y:S01]  /*0ca0*/  IADD3 R4, P1, R2, R244, RZ ;  /* 0x000000f402047210 */ /* 0x000fe20007f3e0ff */
[----:B------:R-:W-:Y:S01]  /*0cb0*/  IMAD R5, R0, UR9, R3 ;  /* 0x0000000900057c24 */ /* 0x000fe2000f8e0203 */
[----:B------:R-:W-:Y:S01]  /*0cc0*/  LEA.HI.X R3, R6, UR7, R7, 0x1, P0 ;  /* 0x0000000706037c11 */ /* 0x000fe200080f0c07 */
[----:B------:R-:W-:Y:S01]  /*0cd0*/  IMAD.WIDE.U32 R10, R11, UR10, RZ ;  /* 0x0000000a0b0a7c25 */ /* 0x000fe2000f8e00ff */
[----:B------:R-:W-:-:S03]  /*0ce0*/  ULDC.64 UR8, c[0x0][0x220] ;  /* 0x0000880000087ab9 */ /* 0x000fc60000000a00 */
[----:B------:R-:W-:Y:S01]  /*0cf0*/  IMAD.IADD R250, R247, 0x1, R5 ;  /* 0x00000001f7fa7824 */ /* 0x000fe200078e0205 */
[----:B------:R-:W-:Y:S01]  /*0d00*/  LDGSTS.E.BYPASS.LTC128B.128 [R226+0x8000], desc[UR16][R2.64] ;  /* 0x0800000002e27fae */ /* 0x000fe2000b901d50 */
[----:B------:R-:W-:Y:S01]  /*0d10*/  IMAD.X R5, R3, 0x1, R245, P1 ;  /* 0x0000000103057824 */ /* 0x000fe200008e06f5 */
[----:B------:R-:W-:Y:S01]  /*0d20*/  LEA R6, P0, R10, R246, 0x5 ;  /* 0x000000f60a067211 */ /* 0x000fe200078028ff */
[----:B------:R-:W-:Y:S01]  /*0d30*/  IMAD.IADD R0, R11, 0x1, R13 ;  /* 0x000000010b007824 */ /* 0x000fe200078e020d */
[----:B------:R1:W-:Y:S01]  /*0d40*/  LDGSTS.E.BYPASS.LTC128B.128 [R226+0x9000], desc[UR16][R2.64+0x80] ;  /* 0x0900008002e27fae */ /* 0x0003e2000b901d50 */
[----:B------:R-:W-:-:S03]  /*0d50*/  LOP3.LUT P1, RZ, R30, 0x2, RZ, 0xc0, !PT ;  /* 0x000000021eff7812 */ /* 0x000fc6000782c0ff */
[----:B------:R-:W-:Y:S01]  /*0d60*/  LDGSTS.E.BYPASS.LTC128B.128 [R226+0x8800], desc[UR16][R4.64] ;  /* 0x0880000004e27fae */ /* 0x000fe2000b901d50 */
[----:B------:R-:W-:Y:S01]  /*0d70*/  LEA.HI.X R10, R10, R250, R0, 0x5, P0 ;  /* 0x000000fa0a0a7211 */ /* 0x000fe200000f2c00 */
[----:B------:R-:W-:Y:S02]  /*0d80*/  IMAD.SHL.U32 R0, R30, 0x40, RZ ;  /* 0x000000401e007824 */ /* 0x000fe400078e00ff */
[----:B------:R2:W-:Y:S03]  /*0d90*/  LDGSTS.E.BYPASS.LTC128B.128 [R226+0x9800], desc[UR16][R4.64+0x80] ;  /* 0x0980008004e27fae */ /* 0x0005e6000b901d50 */
[----:B------:R-:W-:Y:S01]  /*0da0*/  LOP3.LUT R0, R0, 0x1c0, RZ, 0xc0, !PT ;  /* 0x000001c000007812 */ /* 0x000fe200078ec0ff */
[----:B------:R-:W0:Y:S01]  /*0db0*/  LDGDEPBAR ;  /* 0x00000000000079af */ /* 0x000e220000000000 */
[----:B-1----:R-:W-:-:S05]  /*0dc0*/  IMAD.SHL.U32 R2, R23, 0x8, RZ ;  /* 0x0000000817027824 */ /* 0x002fca00078e00ff */
[----:B------:R-:W-:Y:S02]  /*0dd0*/  LOP3.LUT R3, R0, 0x8, R2, 0xf8, !PT ;  /* 0x0000000800037812 */ /* 0x000fe400078ef802 */
[----:B------:R-:W-:Y:S01]  /*0de0*/  SHF.R.U32.HI R0, RZ, 0x3, R0 ;  /* 0x00000003ff007819 */ /* 0x000fe20000011600 */
[----:B--2---:R-:W-:Y:S01]  /*0df0*/  IMAD.SHL.U32 R5, R21, 0x40, RZ ;  /* 0x0000004015057824 */ /* 0x004fe200078e00ff */
[----:B------:R-:W-:-:S04]  /*0e00*/  DEPBAR.LE SB0, 0x0 ;  /* 0x000080000000791a */ /* 0x000fc80000000000 */
[----:B------:R-:W-:Y:S02]  /*0e10*/  SHF.R.S32.HI R2, RZ, 0x5, R237 ;  /* 0x00000005ff027819 */ /* 0x000fe400000114ed */
[----:B------:R-:W-:Y:S01]  /*0e20*/  LOP3.LUT R92, R5, 0xfffffe00, RZ, 0xc0, !PT ;  /* 0xfffffe00055c7812 */ /* 0x000fe200078ec0ff */
[----:B------:R-:W-:Y:S01]  /*0e30*/  BAR.SYNC.DEFER_BLOCKING 0x0 ;  /* 0x0000000000007b1d */ /* 0x000fe20000010000 */
[----:B------:R-:W-:Y:S02]  /*0e40*/  LEA R4, P0, R6, UR8, 0x1 ;  /* 0x0000000806047c11 */ /* 0x000fe4000f8008ff */
[----:B------:R-:W-:Y:S01]  /*0e50*/  LOP3.LUT R91, R3, R0, RZ, 0x3c, !PT ;  /* 0x00000000035b7212 */ /* 0x000fe200078e3cff */
[----:B------:R-:W-:Y:S01]  /*0e60*/  IMAD R2, R2, 0x400, R92 ;  /* 0x0000040002027824 */ /* 0x000fe200078e025c */
[----:B------:R-:W-:Y:S01]  /*0e70*/  LEA.HI.X R5, R6, UR9, R10, 0x1, P0 ;  /* 0x0000000906057c11 */ /* 0x000fe200080f0c0a */
[----:B------:R-:W-:Y:S01]  /*0e80*/  IMAD R0, R23, 0x200, R24 ;  /* 0x0000020017007824 */ /* 0x000fe200078e0218 */
[----:B------:R-:W-:Y:S01]  /*0e90*/  IADD3 R6, P0, R4, UR14, RZ ;  /* 0x0000000e04067c10 */ /* 0x000fe2000ff1e0ff */
[----:B------:R-:W-:-:S02]  /*0ea0*/  IMAD.IADD R2, R2, 0x1, R91 ;  /* 0x0000000102027824 */ /* 0x000fc400078e025b */
[----:B------:R-:W-:Y:S01]  /*0eb0*/  IMAD.MOV.U32 R3, RZ, RZ, 0x20 ;  /* 0x00000020ff037424 */ /* 0x000fe200078e00ff */
[----:B------:R-:W-:Y:S02]  /*0ec0*/  IADD3.X R7, R5, UR15, RZ, P0, !PT ;  /* 0x0000000f05077c10 */ /* 0x000fe400087fe4ff */
[----:B------:R-:W-:Y:S02]  /*0ed0*/  LEA R212, R2, UR5, 0x1 ;  /* 0x0000000502d47c11 */ /* 0x000fe4000f8e08ff */
[C---:B------:R-:W-:Y:S02]  /*0ee0*/  LEA R28, R0.reuse, UR5, 0x1 ;  /* 0x00000005001c7c11 */ /* 0x040fe4000f8e08ff */
[----:B------:R-:W-:Y:S02]  /*0ef0*/  LOP3.LUT P0, RZ, R29, 0x2, RZ, 0xc0, !PT ;  /* 0x000000021dff7812 */ /* 0x000fe4000780c0ff */
[----:B------:R-:W-:Y:S01]  /*0f00*/  LEA R221, R0, UR4, 0x1 ;  /* 0x0000000400dd7c11 */ /* 0x000fe2000f8e08ff */
[----:B------:R-:W-:Y:S01]  /*0f10*/  IMAD.MOV.U32 R0, RZ, RZ, 0x40 ;  /* 0x00000040ff007424 */ /* 0x000fe200078e00ff */
[----:B------:R-:W-:-:S02]  /*0f20*/  SEL R3, R3, 0xffffffe0, !P1 ;  /* 0xffffffe003037807 */ /* 0x000fc40004800000 */
[----:B------:R-:W-:Y:S01]  /*0f30*/  LOP3.LUT P1, RZ, R30, 0x4, RZ, 0xc0, !PT ;  /* 0x000000041eff7812 */ /* 0x000fe2000782c0ff */
[----:B------:R-:W-:Y:S01]  /*0f40*/  @!PT LDS RZ, [RZ] ;  /* 0x00000000fffff984 */ /* 0x000fe20000000800 */
[----:B------:R-:W-:Y:S01]  /*0f50*/  @!PT LDS RZ, [RZ] ;  /* 0x00000000fffff984 */ /* 0x000fe20000000800 */
[----:B------:R-:W-:Y:S01]  /*0f60*/  @!PT LDS RZ, [RZ] ;  /* 0x00000000fffff984 */ /* 0x000fe20000000800 */
[----:B------:R-:W-:Y:S01]  /*0f70*/  LDGSTS.E.BYPASS.LTC128B.128 [R226+0xa000], desc[UR16][R4.64] ;  /* 0x0a00000004e27fae */ /* 0x000fe2000b901d50 */
[C---:B------:R-:W-:Y:S02]  /*0f80*/  VIADD R222, R221.reuse, 0x20 ;  /* 0x00000020ddde7836 */ /* 0x040fe40000000000 */
[----:B------:R-:W-:Y:S01]  /*0f90*/  IMAD.IADD R214, R212, 0x1, R3 ;  /* 0x00000001d4d67824 */ /* 0x000fe200078e0203 */
[----:B------:R-:W-:Y:S01]  /*0fa0*/  LDGSTS.E.BYPASS.LTC128B.128 [R226+0xb000], desc[UR16][R4.64+0x80] ;  /* 0x0b00008004e27fae */ /* 0x000fe2000b901d50 */
[----:B------:R-:W-:Y:S01]  /*0fb0*/  SEL R2, R0, 0xffffffc0, !P1 ;  /* 0xffffffc000027807 */ /* 0x000fe20004800000 */
[----:B------:R-:W-:Y:S01]  /*0fc0*/  @P0 VIADD R222, R221, 0xffffffe0 ;  /* 0xffffffe0ddde0836 */ /* 0x000fe20000000000 */
[----:B------:R-:W-:Y:S01]  /*0fd0*/  LOP3.LUT P0, RZ, R29, 0x4, RZ, 0xc0, !PT ;  /* 0x000000041dff7812 */ /* 0x000fe2000780c0ff */
[----:B------:R-:W-:Y:S02]  /*0fe0*/  LDGSTS.E.BYPASS.LTC128B.128 [R226+0xa800], desc[UR16][R6.64] ;  /* 0x0a80000006e27fae */ /* 0x000fe4000b901d50 */
[--C-:B------:R-:W-:Y:S01]  /*0ff0*/  IMAD.IADD R220, R212, 0x1, R2.reuse ;  /* 0x00000001d4dc7824 */ /* 0x100fe200078e0202 */
[----:B------:R-:W-:Y:S01]  /*1000*/  SEL R0, R0, 0xffffffc0, !P0 ;  /* 0xffffffc000007807 */ /* 0x000fe20004000000 */
[----:B------:R1:W-:Y:S01]  /*1010*/  LDGSTS.E.BYPASS.LTC128B.128 [R226+0xb800], desc[UR16][R6.64+0x80] ;  /* 0x0b80008006e27fae */ /* 0x0003e2000b901d50 */
[----:B------:R-:W-:Y:S01]  /*1020*/  IMAD.IADD R218, R214, 0x1, R2 ;  /* 0x00000001d6da7824 */ /* 0x000fe200078e0202 */
[----:B------:R-:W-:-:S02]  /*1030*/  ISETP.GE.AND P0, PT, R90, 0x21, PT ;  /* 0x000000215a00780c */ /* 0x000fc40003f06270 */
[----:B------:R-:W-:Y:S01]  /*1040*/  LDSM.16.M88.4 R8, [R212] ;  /* 0x00000000d408783b */ /* 0x000fe20000000200 */
[----:B------:R-:W-:Y:S02]  /*1050*/  IMAD.IADD R219, R221, 0x1, R0 ;  /* 0x00000001dddb7824 */ /* 0x000fe400078e0200 */
[----:B------:R-:W-:Y:S01]  /*1060*/  IMAD.IADD R217, R0, 0x1, R222 ;  /* 0x0000000100d97824 */ /* 0x000fe200078e02de */
[----:B------:R-:W2:Y:S04]  /*1070*/  LDSM.16.M88.4 R16, [R28+0x8000] ;  /* 0x008000001c10783b */ /* 0x000ea80000000200 */
[----:B------:R-:W3:Y:S04]  /*1080*/  LDSM.16.M88.4 R32, [R28+0x8800] ;  /* 0x008800001c20783b */ /* 0x000ee80000000200 */
[----:B------:R-:W-:Y:S04]  /*1090*/  LDSM.16.M88.4 R20, [R214] ;  /* 0x00000000d614783b */ /* 0x000fe80000000200 */
[----:B------:R-:W-:Y:S04]  /*10a0*/  LDSM.16.M88.4 R24, [R222] ;  /* 0x00000000de18783b */ /* 0x000fe80000000200 */
[----:B------:R-:W-:Y:S04]  /*10b0*/  LDSM.16.M88.4 R12, [R214+0x2000] ;  /* 0x00200000d60c783b */ /* 0x000fe80000000200 */
[----:B-1----:R-:W1:Y:S04]  /*10c0*/  LDSM.16.M88.4 R4, [R212+0x2000] ;  /* 0x00200000d404783b */ /* 0x002e680000000200 */
[----:B------:R-:W4:Y:S04]  /*10d0*/  LDSM.16.M88.4 R48, [R222+0x800] ;  /* 0x00080000de30783b */ /* 0x000f280000000200 */
[----:B------:R-:W-:Y:S04]  /*10e0*/  LDSM.16.M88.4 R40, [R219] ;  /* 0x00000000db28783b */ /* 0x000fe80000000200 */
[----:B------:R-:W-:Y:S04]  /*10f0*/  LDSM.16.M88.4 R52, [R219+0x800] ;  /* 0x00080000db34783b */ /* 0x000fe80000000200 */
[----:B------:R-:W0:Y:S01]  /*1100*/  LDGDEPBAR ;  /* 0x00000000000079af */ /* 0x000e220000000000 */
[C---:B--2---:R-:W-:Y:S06]  /*1110*/  HMMA.16816.F32.BF16 R64, R8.reuse, R16, RZ ;  /* 0x000000100840723c */ /* 0x044fec00000418ff */
[C---:B------:R-:W-:Y:S06]  /*1120*/  HMMA.16816.F32.BF16 R44, R8.reuse, R18, RZ ;  /* 0x00000012082c723c */ /* 0x040fec00000418ff */
[C---:B---3--:R-:W-:Y:S06]  /*1130*/  HMMA.16816.F32.BF16 R76, R8.reuse, R32, RZ ;  /* 0x00000020084c723c */ /* 0x048fec00000418ff */
[----:B------:R-:W-:Y:S01]  /*1140*/  HMMA.16816.F32.BF16 R72, R8, R34, RZ ;  /* 0x000000220848723c */ /* 0x000fe200000418ff */
[----:B------:R-:W-:Y:S05]  /*1150*/  LDSM.16.M88.4 R8, [R218+0x2000] ;  /* 0x00200000da08783b */ /* 0x000fea0000000200 */
[C---:B-1----:R-:W-:Y:S06]  /*1160*/  HMMA.16816.F32.BF16 R60, R4.reuse, R16, RZ ;  /* 0x00000010043c723c */ /* 0x042fec00000418ff */
[C---:B------:R-:W-:Y:S01]  /*1170*/  HMMA.16816.F32.BF16 R56, R4.reuse, R18, RZ ;  /* 0x000000120438723c */ /* 0x040fe200000418ff */
[----:B------:R-:W-:Y:S05]  /*1180*/  LDSM.16.M88.4 R16, [R220] ;  /* 0x00000000dc10783b */ /* 0x000fea0000000200 */
[C---:B------:R-:W-:Y:S06]  /*1190*/  HMMA.16816.F32.BF16 R36, R4.reuse, R32, RZ ;  /* 0x000000200424723c */ /* 0x040fec00000418ff */
[----:B------:R-:W-:Y:S01]  /*11a0*/  HMMA.16816.F32.BF16 R68, R4, R34, RZ ;  /* 0x000000220444723c */ /* 0x000fe200000418ff */
[----:B------:R-:W1:Y:S05]  /*11b0*/  LDSM.16.M88.4 R4, [R220+0x2000] ;  /* 0x00200000dc04783b */ /* 0x000e6a0000000200 */
[-C--:B------:R-:W-:Y:S06]  /*11c0*/  HMMA.16816.F32.BF16 R80, R20, R24.reuse, R64 ;  /* 0x000000181450723c */ /* 0x080fec0000041840 */
[C---:B------:R-:W-:Y:S06]  /*11d0*/  HMMA.16816.F32.BF16 R64, R12.reuse, R24, R60 ;  /* 0x000000180c40723c */ /* 0x040fec000004183c */
[-C--:B------:R-:W-:Y:S06]  /*11e0*/  HMMA.16816.F32.BF16 R60, R12, R26.reuse, R56 ;  /* 0x0000001a0c3c723c */ /* 0x080fec0000041838 */
[----:B------:R-:W-:Y:S01]  /*11f0*/  HMMA.16816.F32.BF16 R56, R20, R26, R44 ;  /* 0x0000001a1438723c */ /* 0x000fe2000004182c */
[----:B------:R-:W-:Y:S05]  /*1200*/  LDSM.16.M88.4 R44, [R217+0x800] ;  /* 0x00080000d92c783b */ /* 0x000fea0000000200 */
[C---:B----4-:R-:W-:Y:S01]  /*1210*/  HMMA.16816.F32.BF16 R32, R12.reuse, R48, R36 ;  /* 0x000000300c20723c */ /* 0x050fe20000041824 */
[----:B------:R-:W2:Y:S05]  /*1220*/  LDSM.16.M88.4 R36, [R217] ;  /* 0x00000000d924783b */ /* 0x000eaa0000000200 */
[----:B------:R-:W-:Y:S01]  /*1230*/  HMMA.16816.F32.BF16 R24, R12, R50, R68 ;  /* 0x000000320c18723c */ /* 0x000fe20000041844 */
[----:B------:R-:W3:Y:S05]  /*1240*/  LDSM.16.M88.4 R12, [R218] ;  /* 0x00000000da0c783b */ /* 0x000eea0000000200 */
[C---:B------:R-:W-:Y:S06]  /*1250*/  HMMA.16816.F32.BF16 R76, R20.reuse, R48, R76 ;  /* 0x00000030144c723c */ /* 0x040fec000004184c */
[----:B------:R-:W-:Y:S06]  /*1260*/  HMMA.16816.F32.BF16 R20, R20, R50, R72 ;  /* 0x000000321414723c */ /* 0x000fec0000041848 */
[-C--:B-1----:R-:W-:Y:S06]  /*1270*/  HMMA.16816.F32.BF16 R48, R4, R40.reuse, R64 ;  /* 0x000000280430723c */ /* 0x082fec0000041840 */
[C---:B------:R-:W-:Y:S06]  /*1280*/  HMMA.16816.F32.BF16 R68, R16.reuse, R40, R80 ;  /* 0x000000281044723c */ /* 0x040fec0000041850 */
[-C--:B------:R-:W-:Y:S01]  /*1290*/  HMMA.16816.F32.BF16 R64, R16, R42.reuse, R56 ;  /* 0x0000002a1040723c */ /* 0x080fe20000041838 */
[----:B------:R-:W-:Y:S05]  /*12a0*/  LDSM.16.M88.4 R56, [R28+0x9800] ;  /* 0x009800001c38783b */ /* 0x000fea0000000200 */
[C---:B------:R-:W-:Y:S06]  /*12b0*/  HMMA.16816.F32.BF16 R72, R4.reuse, R42, R60 ;  /* 0x0000002a0448723c */ /* 0x040fec000004183c */
[C---:B------:R-:W-:Y:S01]  /*12c0*/  HMMA.16816.F32.BF16 R60, R4.reuse, R52, R32 ;  /* 0x00000034043c723c */ /* 0x040fe20000041820 */
[----:B------:R-:W-:Y:S04]  /*12d0*/  LDSM.16.M88.4 R32, [R28+0x9000] ;  /* 0x009000001c20783b */ /* 0x000fe80000000200 */
[----:B------:R-:W-:Y:S01]  /*12e0*/  LDSM.16.M88.4 R28, [R214+0x4000] ;  /* 0x00400000d61c783b */ /* 0x000fe20000000200 */
[----:B------:R-:W-:Y:S03]  /*12f0*/  HMMA.16816.F32.BF16 R84, R4, R54, R24 ;  /* 0x000000360454723c */ /* 0x000fe60000041818 */
[----:B------:R-:W1:Y:S03]  /*1300*/  LDSM.16.M88.4 R4, [R212+0x6000] ;  /* 0x00600000d404783b */ /* 0x000e660000000200 */
[C---:B------:R-:W-:Y:S01]  /*1310*/  HMMA.16816.F32.BF16 R80, R16.reuse, R52, R76 ;  /* 0x000000341050723c */ /* 0x040fe2000004184c */
[----:B------:R-:W4:Y:S05]  /*1320*/  LDSM.16.M88.4 R24, [R212+0x4000] ;  /* 0x00400000d418783b */ /* 0x000f2a0000000200 */
[----:B------:R-:W-:Y:S01]  /*1330*/  HMMA.16816.F32.BF16 R52, R16, R54, R20 ;  /* 0x000000361034723c */ /* 0x000fe20000041814 */
[----:B------:R-:W-:Y:S05]  /*1340*/  LDSM.16.M88.4 R20, [R214+0x6000] ;  /* 0x00600000d614783b */ /* 0x000fea0000000200 */
[-C--:B--2---:R-:W-:Y:S06]  /*1350*/  HMMA.16816.F32.BF16 R48, R8, R36.reuse, R48 ;  /* 0x000000240830723c */ /* 0x084fec0000041830 */
[C---:B---3--:R-:W-:Y:S06]  /*1360*/  HMMA.16816.F32.BF16 R40, R12.reuse, R36, R68 ;  /* 0x000000240c28723c */ /* 0x048fec0000041844 */
[-C--:B------:R-:W-:Y:S06]  /*1370*/  HMMA.16816.F32.BF16 R16, R12, R38.reuse, R64 ;  /* 0x000000260c10723c */ /* 0x080fec0000041840 */
[C---:B------:R-:W-:Y:S01]  /*1380*/  HMMA.16816.F32.BF16 R72, R8.reuse, R38, R72 ;  /* 0x000000260848723c */ /* 0x040fe20000041848 */
[----:B------:R-:W2:Y:S05]  /*1390*/  LDSM.16.M88.4 R36, [R222+0x1000] ;  /* 0x00100000de24783b */ /* 0x000eaa0000000200 */
[C---:B------:R-:W-:Y:S06]  /*13a0*/  HMMA.16816.F32.BF16 R60, R8.reuse, R44, R60 ;  /* 0x0000002c083c723c */ /* 0x040fec000004183c */
[----:B------:R-:W-:Y:S06]  /*13b0*/  HMMA.16816.F32.BF16 R76, R8, R46, R84 ;  /* 0x0000002e084c723c */ /* 0x000fec0000041854 */
[C---:B------:R-:W-:Y:S06]  /*13c0*/  HMMA.16816.F32.BF16 R80, R12.reuse, R44, R80 ;  /* 0x0000002c0c50723c */ /* 0x040fec0000041850 */
[----:B------:R-:W-:Y:S01]  /*13d0*/  HMMA.16816.F32.BF16 R68, R12, R46, R52 ;  /* 0x0000002e0c44723c */ /* 0x000fe20000041834 */
[----:B------:R-:W3:Y:S04]  /*13e0*/  LDSM.16.M88.4 R44, [R222+0x1800] ;  /* 0x00180000de2c783b */ /* 0x000ee80000000200 */
[----:B------:R-:W-:Y:S01]  /*13f0*/  LDSM.16.M88.4 R12, [R220+0x4000] ;  /* 0x00400000dc0c783b */ /* 0x000fe20000000200 */
[-C--:B-1----:R-:W-:Y:S06]  /*1400*/  HMMA.16816.F32.BF16 R64, R4, R32.reuse, R48 ;  /* 0x000000200440723c */ /* 0x082fec0000041830 */
[C---:B----4-:R-:W-:Y:S01]  /*1410*/  HMMA.16816.F32.BF16 R52, R24.reuse, R32, R40 ;  /* 0x000000201834723c */ /* 0x050fe20000041828 */
[----:B------:R-:W-:Y:S05]  /*1420*/  LDSM.16.M88.4 R40, [R219+0x1000] ;  /* 0x00100000db28783b */ /* 0x000fea0000000200 */
[-C--:B------:R-:W-:Y:S01]  /*1430*/  HMMA.16816.F32.BF16 R48, R24, R34.reuse, R16 ;  /* 0x000000221830723c */ /* 0x080fe20000041810 */
[----:B------:R-:W1:Y:S05]  /*1440*/  LDSM.16.M88.4 R16, [R220+0x6000] ;  /* 0x00600000dc10783b */ /* 0x000e6a0000000200 */
[C---:B------:R-:W-:Y:S01]  /*1450*/  HMMA.16816.F32.BF16 R72, R4.reuse, R34, R72 ;  /* 0x000000220448723c */ /* 0x040fe20000041848 */
[----:B------:R-:W4:Y:S05]  /*1460*/  LDSM.16.M88.4 R32, [R219+0x1800] ;  /* 0x00180000db20783b */ /* 0x000f2a0000000200 */
[C---:B------:R-:W-:Y:S06]  /*1470*/  HMMA.16816.F32.BF16 R8, R4.reuse, R56, R60 ;  /* 0x000000380408723c */ /* 0x040fec000004183c */
[----:B------:R-:W-:Y:S06]  /*1480*/  HMMA.16816.F32.BF16 R4, R4, R58, R76 ;  /* 0x0000003a0404723c */ /* 0x000fec000004184c */
[C---:B------:R-:W-:Y:S06]  /*1490*/  HMMA.16816.F32.BF16 R80, R24.reuse, R56, R80 ;  /* 0x000000381850723c */ /* 0x040fec0000041850 */
[----:B------:R-:W-:Y:S01]  /*14a0*/  HMMA.16816.F32.BF16 R56, R24, R58, R68 ;  /* 0x0000003a1838723c */ /* 0x000fe20000041844 */
[----:B------:R-:W-:Y:S05]  /*14b0*/  LDSM.16.M88.4 R24, [R217+0x1000] ;  /* 0x00100000d918783b */ /* 0x000fea0000000200 */
[-C--:B--2---:R-:W-:Y:S06]  /*14c0*/  HMMA.16816.F32.BF16 R60, R20, R36.reuse, R64 ;  /* 0x00000024143c723c */ /* 0x084fec0000041840 */
[C---:B------:R-:W-:Y:S06]  /*14d0*/  HMMA.16816.F32.BF16 R64, R28.reuse, R36, R52 ;  /* 0x000000241c40723c */ /* 0x040fec0000041834 */
[-C--:B------:R-:W-:Y:S06]  /*14e0*/  HMMA.16816.F32.BF16 R48, R28, R38.reuse, R48 ;  /* 0x000000261c30723c */ /* 0x080fec0000041830 */
[C---:B------:R-:W-:Y:S06]  /*14f0*/  HMMA.16816.F32.BF16 R76, R20.reuse, R38, R72 ;  /* 0x00000026144c723c */ /* 0x040fec0000041848 */
[C---:B---3--:R-:W-:Y:S01]  /*1500*/  HMMA.16816.F32.BF16 R72, R20.reuse, R44, R8 ;  /* 0x0000002c1448723c */ /* 0x048fe20000041808 */
[----:B------:R-:W-:Y:S05]  /*1510*/  LDSM.16.M88.4 R8, [R218+0x4000] ;  /* 0x00400000da08783b */ /* 0x000fea0000000200 */
[----:B------:R-:W-:Y:S01]  /*1520*/  HMMA.16816.F32.BF16 R68, R20, R46, R4 ;  /* 0x0000002e1444723c */ /* 0x000fe20000041804 */
[----:B------:R-:W2:Y:S04]  /*1530*/  LDSM.16.M88.4 R4, [R218+0x6000] ;  /* 0x00600000da04783b */ /* 0x000ea80000000200 */
[----:B------:R-:W3:Y:S01]  /*1540*/  LDSM.16.M88.4 R20, [R217+0x1800] ;  /* 0x00180000d914783b */ /* 0x000ee20000000200 */
[----:B------:R-:W-:Y:S01]  /*1550*/  HMMA.16816.F32.BF16 R36, R28, R44, R80 ;  /* 0x0000002c1c24723c */ /* 0x000fe20000041850 */
[----:B------:R-:W-:-:S05]  /*1560*/  DEPBAR.LE SB0, 0x0 ;  /* 0x000080000000791a */ /* 0x000fca0000000000 */
[----:B------:R-:W-:Y:S06]  /*1570*/  HMMA.16816.F32.BF16 R44, R28, R46, R56 ;  /* 0x0000002e1c2c723c */ /* 0x000fec0000041838 */
[-C--:B-1----:R-:W-:Y:S06]  /*1580*/  HMMA.16816.F32.BF16 R52, R16, R40.reuse, R60 ;  /* 0x000000281034723c */ /* 0x082fec000004183c */
[C---:B------:R-:W-:Y:S06]  /*1590*/  HMMA.16816.F32.BF16 R56, R12.reuse, R40, R64 ;  /* 0x000000280c38723c */ /* 0x040fec0000041840 */
[-C--:B------:R-:W-:Y:S06]  /*15a0*/  HMMA.16816.F32.BF16 R48, R12, R42.reuse, R48 ;  /* 0x0000002a0c30723c */ /* 0x080fec0000041830 */
[----:B------:R-:W-:Y:S06]  /*15b0*/  HMMA.16816.F32.BF16 R40, R16, R42, R76 ;  /* 0x0000002a1028723c */ /* 0x000fec000004184c */
[-C--:B----4-:R-:W-:Y:S06]  /*15c0*/  HMMA.16816.F32.BF16 R36, R12, R32.reuse, R36 ;  /* 0x000000200c24723c */ /* 0x090fec0000041824 */
[C---:B------:R-:W-:Y:S06]  /*15d0*/  HMMA.16816.F32.BF16 R28, R16.reuse, R32, R72 ;  /* 0x00000020101c723c */ /* 0x040fec0000041848 */
[-C--:B------:R-:W-:Y:S06]  /*15e0*/  HMMA.16816.F32.BF16 R16, R16, R34.reuse, R68 ;  /* 0x000000221010723c */ /* 0x080fec0000041844 */
[----:B------:R-:W-:Y:S06]  /*15f0*/  HMMA.16816.F32.BF16 R12, R12, R34, R44 ;  /* 0x000000220c0c723c */ /* 0x000fec000004182c */
[-C--:B--2---:R-:W-:Y:S06]  /*1600*/  HMMA.16816.F32.BF16 R32, R4, R24.reuse, R52 ;  /* 0x000000180420723c */ /* 0x084fec0000041834 */
[C---:B------:R-:W-:Y:S06]  /*1610*/  HMMA.16816.F32.BF16 R56, R8.reuse, R24, R56 ;  /* 0x000000180838723c */ /* 0x040fec0000041838 */
[-C--:B------:R-:W-:Y:S06]  /*1620*/  HMMA.16816.F32.BF16 R60, R8, R26.reuse, R48 ;  /* 0x0000001a083c723c */ /* 0x080fec0000041830 */
[----:B------:R-:W-:Y:S06]  /*1630*/  HMMA.16816.F32.BF16 R40, R4, R26, R40 ;  /* 0x0000001a0428723c */ /* 0x000fec0000041828 */
[----:B---3--:R-:W-:Y:S01]  /*1640*/  HMMA.16816.F32.BF16 R76, R8, R20, R36 ;  /* 0x00000014084c723c */ /* 0x008fe20000041824 */
[----:B------:R-:W-:-:S05]  /*1650*/  FMNMX.FTZ R0, R32, R33, !PT ;  /* 0x0000002120007209 */ /* 0x000fca0007810000 */
[----:B------:R-:W-:Y:S06]  /*1660*/  HMMA.16816.F32.BF16 R48, R4, R20, R28 ;  /* 0x000000140430723c */ /* 0x000fec000004181c */
[-C--:B------:R-:W-:Y:S06]  /*1670*/  HMMA.16816.F32.BF16 R84, R8, R22.reuse, R12 ;  /* 0x000000160854723c */ /* 0x080fec000004180c */
[----:B------:R-:W-:Y:S01]  /*1680*/  HMMA.16816.F32.BF16 R52, R4, R22, R16 ;  /* 0x000000160434723c */ /* 0x000fe20000041810 */
[----:B------:R-:W-:-:S04]  /*1690*/  FMNMX.FTZ R0, R40, R0, !PT ;  /* 0x0000000028007209 */ /* 0x000fc80007810000 */
[----:B------:R-:W-:Y:S02]  /*16a0*/  FMNMX.FTZ R0, R41, R0, !PT ;  /* 0x0000000029007209 */ /* 0x000fe40007810000 */
[----:B------:R-:W-:-:S04]  /*16b0*/  FMNMX.FTZ R4, R56, R57, !PT ;  /* 0x0000003938047209 */ /* 0x000fc80007810000 */
[----:B------:R-:W-:Y:S02]  /*16c0*/  FMNMX.FTZ R4, R60, R4, !PT ;  /* 0x000000043c047209 */ /* 0x000fe40007810000 */
[----:B------:R-:W-:Y:S02]  /*16d0*/  FMNMX.FTZ R0, R48, R0, !PT ;  /* 0x0000000030007209 */ /* 0x000fe40007810000 */
[----:B------:R-:W-:Y:S02]  /*16e0*/  FMNMX.FTZ R4, R61, R4, !PT ;  /* 0x000000043d047209 */ /* 0x000fe40007810000 */
[----:B------:R-:W-:Y:S02]  /*16f0*/  FMNMX.FTZ R0, R49, R0, !PT ;  /* 0x0000000031007209 */ /* 0x000fe40007810000 */
[----:B------:R-:W-:-:S04]  /*1700*/  FMNMX.FTZ R4, R76, R4, !PT ;  /* 0x000000044c047209 */ /* 0x000fc80007810000 */
[----:B------:R-:W-:Y:S02]  /*1710*/  FMNMX.FTZ R4, R77, R4, !PT ;  /* 0x000000044d047209 */ /* 0x000fe40007810000 */
[----:B------:R-:W-:Y:S02]  /*1720*/  FMNMX.FTZ R0, R52, R0, !PT ;  /* 0x0000000034007209 */ /* 0x000fe40007810000 */
[----:B------:R-:W-:Y:S02]  /*1730*/  FMNMX.FTZ R4, R84, R4, !PT ;  /* 0x0000000454047209 */ /* 0x000fe40007810000 */
[----:B------:R-:W-:Y:S02]  /*1740*/  FMNMX.FTZ R11, R53, R0, !PT ;  /* 0x00000000350b7209 */ /* 0x000fe40007810000 */
[----:B------:R-:W-:Y:S01]  /*1750*/  FMNMX.FTZ R10, R85, R4, !PT ;  /* 0x00000004550a7209 */ /* 0x000fe20007810000 */
[----:B------:R-:W-:Y:S06]  /*1760*/  BAR.SYNC.DEFER_BLOCKING 0x0 ;  /* 0x0000000000007b1d */ /* 0x000fec0000010000 */
[----:B------:R-:W-:Y:S05]  /*1770*/  @!P0 BRA `(.L_x_1089) ;  /* 0x0000000000508947 */ /* 0x000fea0003800000 */
[----:B------:R-:W-:Y:S01]  /*1780*/  LEA.HI.SX32 R0, R227, 0xfffffffe, 0x1b ;  /* 0xfffffffee3007811 */ /* 0x000fe200078fdaff */
[----:B------:R-:W-:-:S03]  /*1790*/  IMAD.SHL.U32 R9, R88, 0x10, RZ ;  /* 0x0000001058097824 */ /* 0x000fc600078e00ff */
[----:B------:R-:W-:Y:S01]  /*17a0*/  SHF.R.S32.HI R5, RZ, 0x1f, R0 ;  /* 0x0000001fff057819 */ /* 0x000fe20000011400 */
[----:B------:R-:W-:Y:S02]  /*17b0*/  IMAD R4, R245, R0, RZ ;  /* 0x00000000f5047224 */ /* 0x000fe400078e02ff */
[----:B------:R-:W-:-:S04]  /*17c0*/  IMAD.WIDE.U32 R6, R0, R244, R242 ;  /* 0x000000f400067225 */ /* 0x000fc800078e00f2 */
[----:B------:R-:W-:Y:S01]  /*17d0*/  IMAD R0, R5, R244, R4 ;  /* 0x000000f405007224 */ /* 0x000fe200078e0204 */
[----:B------:R-:W-:-:S03]  /*17e0*/  LEA R4, P2, R6, UR6, 0x1 ;  /* 0x0000000606047c11 */ /* 0x000fc6000f8408ff */
[----:B------:R-:W-:Y:S01]  /*17f0*/  IMAD.IADD R0, R7, 0x1, R0 ;  /* 0x0000000107007824 */ /* 0x000fe200078e0200 */
[----:B------:R-:W-:Y:S02]  /*1800*/  SHF.L.U64.HI R7, R88, 0x4, R89 ;  /* 0x0000000458077819 */ /* 0x000fe40000010259 */
[----:B------:R-:W-:Y:S02]  /*1810*/  LEA R8, P1, R9, R4, 0x1 ;  /* 0x0000000409087211 */ /* 0x000fe400078208ff */
[----:B------:R-:W-:-:S04]  /*1820*/  LEA.HI.X R5, R6, UR7, R0, 0x1, P2 ;  /* 0x0000000706057c11 */ /* 0x000fc800090f0c00 */
[----:B------:R-:W-:Y:S01]  /*1830*/  LEA.HI.X R9, R9, R5, R7, 0x1, P1 ;  /* 0x0000000509097211 */ /* 0x000fe200008f0c07 */
[----:B------:R-:W-:Y:S01]  /*1840*/  @!PT LDS RZ, [RZ] ;  /* 0x00000000fffff984 */ /* 0x000fe20000000800 */
[----:B------:R-:W-:Y:S01]  /*1850*/  @!PT LDS RZ, [RZ] ;  /* 0x00000000fffff984 */ /* 0x000fe20000000800 */
[----:B------:R-:W-:Y:S01]  /*1860*/  @!PT LDS RZ, [RZ] ;  /* 0x00000000fffff984 */ /* 0x000fe20000000800 */
[----:B------:R1:W-:Y:S04]  /*1870*/  LDGSTS.E.BYPASS.LTC128B.128 [R226+0x8000], desc[UR16][R4.64] ;  /* 0x0800000004e27fae */ /* 0x0003e8000b901d50 */
[----:B------:R1:W-:Y:S04]  /*1880*/  LDGSTS.E.BYPASS.LTC128B.128 [R226+0x9000], desc[UR16][R4.64+0x80] ;  /* 0x0900008004e27fae */ /* 0x0003e8000b901d50 */
[----:B------:R1:W-:Y:S04]  /*1890*/  LDGSTS.E.BYPASS.LTC128B.128 [R226+0x8800], desc[UR16][R8.64] ;  /* 0x0880000008e27fae */ /* 0x0003e8000b901d50 */
[----:B------:R1:W-:Y:S04]  /*18a0*/  LDGSTS.E.BYPASS.LTC128B.128 [R226+0x9800], desc[UR16][R8.64+0x80] ;  /* 0x0980008008e27fae */ /* 0x0003e8000b901d50 */
[----:B------:R-:W0:Y:S02]  /*18b0*/  LDGDEPBAR ;  /* 0x00000000000079af */ /* 0x000e240000000000 */
.L_x_1089:
[----:B-1----:R-:W1:Y:S01]  /*18c0*/  SHFL.BFLY PT, R4, R10, 0x2, 0x1f ;  /* 0x0c401f000a047f89 */ /* 0x002e6200000e0000 */
[----:B------:R-:W-:Y:S01]  /*18d0*/  FMNMX.FTZ R0, R34, R35, !PT ;  /* 0x0000002322007209 */ /* 0x000fe20007810000 */
[----:B------:R-:W-:Y:S02]  /*18e0*/  ULDC UR4, c[0x0][0x2ec] ;  /* 0x0000bb0000047ab9 */ /* 0x000fe40000000800 */
[----:B------:R-:W2:Y:S01]  /*18f0*/  SHFL.BFLY PT, R6, R11, 0x2, 0x1f ;  /* 0x0c401f000b067f89 */ /* 0x000ea200000e0000 */
[----:B------:R-:W-:-:S04]  /*1900*/  FMNMX.FTZ R0, R42, R0, !PT ;  /* 0x000000002a007209 */ /* 0x000fc80007810000 */
[----:B------:R-:W-:-:S04]  /*1910*/  FMNMX.FTZ R0, R43, R0, !PT ;  /* 0x000000002b007209 */ /* 0x000fc80007810000 */
[----:B------:R-:W-:-:S04]  /*1920*/  FMNMX.FTZ R0, R50, R0, !PT ;  /* 0x0000000032007209 */ /* 0x000fc80007810000 */
[----:B------:R-:W-:-:S04]  /*1930*/  FMNMX.FTZ R0, R51, R0, !PT ;  /* 0x0000000033007209 */ /* 0x000fc80007810000 */
[----:B------:R-:W-:Y:S02]  /*1940*/  FMNMX.FTZ R5, R54, R0, !PT ;  /* 0x0000000036057209 */ /* 0x000fe40007810000 */
[----:B-1----:R-:W-:Y:S02]  /*1950*/  FMNMX.FTZ R0, R10, R4, !PT ;  /* 0x000000040a007209 */ /* 0x002fe40007810000 */
[----:B------:R-:W-:Y:S02]  /*1960*/  FMNMX.FTZ R5, R55, R5, !PT ;  /* 0x0000000537057209 */ /* 0x000fe40007810000 */
[----:B--2---:R-:W-:Y:S01]  /*1970*/  FMNMX.FTZ R4, R11, R6, !PT ;  /* 0x000000060b047209 */ /* 0x004fe20007810000 */
[----:B------:R-:W1:Y:S01]  /*1980*/  SHFL.BFLY PT, R7, R0, 0x1, 0x1f ;  /* 0x0c201f0000077f89 */ /* 0x000e6200000e0000 */
[----:B------:R-:W-:-:S03]  /*1990*/  FMNMX.FTZ R6, R58, R59, !PT ;  /* 0x0000003b3a067209 */ /* 0x000fc60007810000 */
[----:B------:R-:W2:Y:S01]  /*19a0*/  SHFL.BFLY PT, R9, R4, 0x1, 0x1f ;  /* 0x0c201f0004097f89 */ /* 0x000ea200000e0000 */
[----:B------:R-:W-:-:S03]  /*19b0*/  FMNMX.FTZ R6, R62, R6, !PT ;  /* 0x000000063e067209 */ /* 0x000fc60007810000 */
[----:B------:R-:W3:Y:S01]  /*19c0*/  SHFL.BFLY PT, R8, R5, 0x2, 0x1f ;  /* 0x0c401f0005087f89 */ /* 0x000ee200000e0000 */
[----:B------:R-:W-:-:S04]  /*19d0*/  FMNMX.FTZ R6, R63, R6, !PT ;  /* 0x000000063f067209 */ /* 0x000fc80007810000 */
[----:B------:R-:W-:Y:S02]  /*19e0*/  FMNMX.FTZ R6, R78, R6, !PT ;  /* 0x000000064e067209 */ /* 0x000fe40007810000 */
[----:B-1----:R-:W-:Y:S02]  /*19f0*/  FMNMX.FTZ R136, R0, R7, !PT ;  /* 0x0000000700887209 */ /* 0x002fe40007810000 */
[----:B--2---:R-:W-:-:S03]  /*1a00*/  FMNMX.FTZ R134, R4, R9, !PT ;  /* 0x0000000904867209 */ /* 0x004fc60007810000 */
[C---:B------:R-:W-:Y:S01]  /*1a10*/  FMUL.FTZ R4, R136.reuse, UR4 ;  /* 0x0000000488047c20 */ /* 0x040fe20008410000 */
[----:B------:R-:W-:Y:S02]  /*1a20*/  FSETP.NEU.FTZ.AND P1, PT, R136, -INF , PT ;  /* 0xff8000008800780b */ /* 0x000fe40003f3d000 */
[----:B---3--:R-:W-:Y:S02]  /*1a30*/  FMNMX.FTZ R0, R5, R8, !PT ;  /* 0x0000000805007209 */ /* 0x008fe40007810000 */
[----:B------:R-:W-:Y:S02]  /*1a40*/  FMNMX.FTZ R5, R79, R6, !PT ;  /* 0x000000064f057209 */ /* 0x000fe40007810000 */
[----:B------:R-:W-:Y:S01]  /*1a50*/  FSEL R14, R4, RZ, P1 ;  /* 0x000000ff040e7208 */ /* 0x000fe20000800000 */
[----:B------:R-:W1:Y:S01]  /*1a60*/  SHFL.BFLY PT, R7, R0, 0x1, 0x1f ;  /* 0x0c201f0000077f89 */ /* 0x000e6200000e0000 */
[----:B------:R-:W-:Y:S01]  /*1a70*/  FMNMX.FTZ R6, R86, R5, !PT ;  /* 0x0000000556067209 */ /* 0x000fe20007810000 */
[C---:B------:R-:W-:Y:S01]  /*1a80*/  FMUL.FTZ R5, R134.reuse, UR4 ;  /* 0x0000000486057c20 */ /* 0x040fe20008410000 */
[----:B------:R-:W-:-:S02]  /*1a90*/  FSETP.NEU.FTZ.AND P1, PT, R134, -INF , PT ;  /* 0xff8000008600780b */ /* 0x000fc40003f3d000 */
[----:B------:R-:W-:Y:S01]  /*1aa0*/  FMNMX.FTZ R4, R87, R6, !PT ;  /* 0x0000000657047209 */ /* 0x000fe20007810000 */
[----:B------:R-:W-:Y:S01]  /*1ab0*/  FFMA.FTZ R6, R56, UR4, -R14 ;  /* 0x0000000438067c23 */ /* 0x000fe2000801080e */
[----:B------:R-:W-:-:S03]  /*1ac0*/  FSEL R13, R5, RZ, P1 ;  /* 0x000000ff050d7208 */ /* 0x000fc60000800000 */
[----:B------:R2:W-:Y:S02]  /*1ad0*/  MUFU.EX2 R234, R6 ;  /* 0x0000000600ea7308 */ /* 0x0005e40000000800 */
[----:B------:R-:W-:-:S06]  /*1ae0*/  FFMA.FTZ R5, R32, UR4, -R13 ;  /* 0x0000000420057c23 */ /* 0x000fcc000801080d */
[----:B------:R3:W-:Y:S01]  /*1af0*/  MUFU.EX2 R233, R5 ;  /* 0x0000000500e97308 */ /* 0x0007e20000000800 */
[----:B-1----:R-:W-:Y:S01]  /*1b00*/  FMNMX.FTZ R132, R0, R7, !PT ;  /* 0x0000000700847209 */ /* 0x002fe20007810000 */
[----:B------:R-:W-:Y:S01]  /*1b10*/  FFMA.FTZ R0, R40, UR4, -R13 ;  /* 0x0000000428007c23 */ /* 0x000fe2000801080d */
[----:B--2---:R-:W1:Y:S02]  /*1b20*/  SHFL.BFLY PT, R6, R4, 0x2, 0x1f ;  /* 0x0c401f0004067f89 */ /* 0x004e6400000e0000 */
[----:B------:R-:W-:-:S03]  /*1b30*/  FSETP.NEU.FTZ.AND P1, PT, R132, -INF , PT ;  /* 0xff8000008400780b */ /* 0x000fc60003f3d000 */
[----:B------:R2:W-:Y:S01]  /*1b40*/  MUFU.EX2 R235, R0 ;  /* 0x0000000000eb7308 */ /* 0x0005e20000000800 */
[----:B---3--:R-:W-:-:S07]  /*1b50*/  FFMA.FTZ R5, R33, UR4, -R13 ;  /* 0x0000000421057c23 */ /* 0x008fce000801080d */
[----:B------:R3:W4:Y:S01]  /*1b60*/  MUFU.EX2 R232, R5 ;  /* 0x0000000500e87308 */ /* 0x0007220000000800 */
[----:B--2---:R-:W-:Y:S01]  /*1b70*/  FMUL.FTZ R0, R132, UR4 ;  /* 0x0000000484007c20 */ /* 0x004fe20008410000 */
[----:B-1----:R-:W-:-:S04]  /*1b80*/  FMNMX.FTZ R4, R4, R6, !PT ;  /* 0x0000000604047209 */ /* 0x002fc80007810000 */
[----:B------:R-:W-:Y:S02]  /*1b90*/  FSEL R12, R0, RZ, P1 ;  /* 0x000000ff000c7208 */ /* 0x000fe40000800000 */
[----:B------:R-:W-:Y:S01]  /*1ba0*/  LOP3.LUT R0, R91, R92, RZ, 0xfc, !PT ;  /* 0x0000005c5b007212 */ /* 0x000fe200078efcff */
[----:B------:R-:W1:Y:S01]  /*1bb0*/  SHFL.BFLY PT, R6, R4, 0x1, 0x1f ;  /* 0x0c201f0004067f89 */ /* 0x000e6200000e0000 */
[----:B---3--:R-:W-:Y:S02]  /*1bc0*/  FFMA.FTZ R5, R41, UR4, -R13 ;  /* 0x0000000429057c23 */ /* 0x008fe4000801080d */
[----:B------:R-:W-:Y:S01]  /*1bd0*/  LEA R139, R0, UR5, 0x1 ;  /* 0x00000005008b7c11 */ /* 0x000fe2000f8e08ff */
[----:B------:R-:W-:Y:S01]  /*1be0*/  FFMA.FTZ R0, R35, UR4, -R12 ;  /* 0x0000000423007c23 */ /* 0x000fe2000801080c */
[----:B------:R2:W3:Y:S02]  /*1bf0*/  MUFU.EX2 R236, R5 ;  /* 0x0000000500ec7308 */ /* 0x0004e40000000800 */
[-C--:B------:R-:W-:Y:S01]  /*1c00*/  IADD3 R213, R3, R139.reuse, RZ ;  /* 0x0000008b03d57210 */ /* 0x080fe20007ffe0ff */
[----:B------:R-:W-:Y:S01]  /*1c10*/  FFMA.FTZ R3, R61, UR4, -R14 ;  /* 0x000000043d037c23 */ /* 0x000fe2000801080e */
[C---:B------:R-:W-:Y:S01]  /*1c20*/  IADD3 R216, R2.reuse, R139, RZ ;  /* 0x0000008b02d87210 */ /* 0x040fe20007ffe0ff */
[----:B------:R-:W5:Y:S01]  /*1c30*/  LDSM.16.MT88.4 R36, [R139+0xa000] ;  /* 0x00a000008b24783b */ /* 0x000f620000004200 */
[----:B------:R-:W-:-:S02]  /*1c40*/  IADD3 R215, R2, R213, RZ ;  /* 0x000000d502d77210 */ /* 0x000fc40007ffe0ff */
[----:B------:R3:W-:Y:S01]  /*1c50*/  MUFU.EX2 R228, R0 ;  /* 0x0000000000e47308 */ /* 0x0007e20000000800 */
[----:B------:R-:W-:Y:S04]  /*1c60*/  LDSM.16.MT88.4 R28, [R216+0xa000] ;  /* 0x00a00000d81c783b */ /* 0x000fe80000004200 */
[----:B------:R-:W-:Y:S03]  /*1c70*/  LDSM.16.MT88.4 R24, [R215+0xa000] ;  /* 0x00a00000d718783b */ /* 0x000fe60000004200 */
[----:B------:R-:W-:Y:S01]  /*1c80*/  MUFU.EX2 R225, R3 ;  /* 0x0000000300e17308 */ /* 0x000fe20000000800 */
[----:B--2---:R-:W-:Y:S01]  /*1c90*/  FFMA.FTZ R5, R34, UR4, -R12 ;  /* 0x0000000422057c23 */ /* 0x004fe2000801080c */
[----:B------:R-:W-:Y:S01]  /*1ca0*/  LDSM.16.MT88.4 R20, [R139+0xb000] ;  /* 0x00b000008b14783b */ /* 0x000fe20000004200 */
[----:B-1----:R-:W-:-:S02]  /*1cb0*/  FMNMX.FTZ R135, R4, R6, !PT ;  /* 0x0000000604877209 */ /* 0x002fc40007810000 */
[----:B----4-:R-:W-:Y:S01]  /*1cc0*/  F2FP.BF16.F32.PACK_AB R4, R232, R233 ;  /* 0x000000e9e804723e */ /* 0x010fe200000010ff */
[----:B------:R-:W1:Y:S01]  /*1cd0*/  LDSM.16.MT88.4 R32, [R213+0xa000] ;  /* 0x00a00000d520783b */ /* 0x000e620000004200 */
[C---:B------:R-:W-:Y:S01]  /*1ce0*/  FSETP.NEU.FTZ.AND P1, PT, R135.reuse, -INF , PT ;  /* 0xff8000008700780b */ /* 0x040fe20003f3d000 */
[----:B------:R-:W-:Y:S01]  /*1cf0*/  FMUL.FTZ R2, R135, UR4 ;  /* 0x0000000487027c20 */ /* 0x000fe20008410000 */
[----:B---3--:R-:W-:Y:S01]  /*1d00*/  FFMA.FTZ R0, R42, UR4, -R12 ;  /* 0x000000042a007c23 */ /* 0x008fe2000801080c */
[----:B------:R-:W2:Y:S01]  /*1d10*/  LDSM.16.MT88.4 R16, [R213+0xb000] ;  /* 0x00b00000d510783b */ /* 0x000ea20000004200 */
[----:B------:R-:W3:Y:S01]  /*1d20*/  MUFU.EX2 R230, R5 ;  /* 0x0000000500e67308 */ /* 0x000ee20000000800 */
[----:B------:R-:W-:Y:S02]  /*1d30*/  F2FP.BF16.F32.PACK_AB R6, R236, R235 ;  /* 0x000000ebec06723e */ /* 0x000fe400000010ff */
[----:B------:R-:W-:Y:S04]  /*1d40*/  LDSM.16.MT88.4 R44, [R215+0xb000] ;  /* 0x00b00000d72c783b */ /* 0x000fe80000004200 */
[----:B------:R-:W-:Y:S01]  /*1d50*/  LDSM.16.MT88.4 R80, [R215+0xa800] ;  /* 0x00a80000d750783b */ /* 0x000fe20000004200 */
[----:B------:R4:W-:Y:S03]  /*1d60*/  MUFU.EX2 R229, R0 ;  /* 0x0000000000e57308 */ /* 0x0009e60000000800 */
[----:B------:R-:W-:Y:S04]  /*1d70*/  LDSM.16.MT88.4 R108, [R213+0xb800] ;  /* 0x00b80000d56c783b */ /* 0x000fe80000004200 */
[----:B------:R-:W-:Y:S01]  /*1d80*/  LDSM.16.MT88.4 R152, [R139+0xa800] ;  /* 0x00a800008b98783b */ /* 0x000fe20000004200 */
[----:B---3--:R-:W-:-:S03]  /*1d90*/  F2FP.BF16.F32.PACK_AB R5, R228, R230 ;  /* 0x000000e6e405723e */ /* 0x008fc600000010ff */
[----:B------:R-:W-:Y:S04]  /*1da0*/  LDSM.16.MT88.4 R64, [R216+0xa800] ;  /* 0x00a80000d840783b */ /* 0x000fe80000004200 */
[----:B------:R-:W-:Y:S01]  /*1db0*/  LDSM.16.MT88.4 R92, [R139+0xb800] ;  /* 0x00b800008b5c783b */ /* 0x000fe20000004200 */
[----:B----4-:R-:W-:-:S03]  /*1dc0*/  FFMA.FTZ R0, R43, UR4, -R12 ;  /* 0x000000042b007c23 */ /* 0x010fc6000801080c */
[----:B------:R-:W3:Y:S01]  /*1dd0*/  LDSM.16.MT88.4 R40, [R216+0xb000] ;  /* 0x00b00000d828783b */ /* 0x000ee20000004200 */
[----:B------:R4:W5:Y:S03]  /*1de0*/  MUFU.EX2 R231, R0 ;  /* 0x0000000000e77308 */ /* 0x0009660000000800 */
[----:B------:R-:W-:Y:S01]  /*1df0*/  LDSM.16.MT88.4 R120, [R216+0xb800] ;  /* 0x00b80000d878783b */ /* 0x000fe20000004200 */
[----:B----4-:R-:W-:Y:S01]  /*1e00*/  FFMA.FTZ R0, R57, UR4, -R14 ;  /* 0x0000000439007c23 */ /* 0x010fe2000801080e */
[----:B-----5:R-:W-:-:S03]  /*1e10*/  F2FP.BF16.F32.PACK_AB R7, R231, R229 ;  /* 0x000000e5e707723e */ /* 0x020fc600000010ff */
[----:B------:R4:W5:Y:S04]  /*1e20*/  MUFU.EX2 R211, R0 ;  /* 0x0000000000d37308 */ /* 0x0009680000000800 */
[C---:B------:R-:W-:Y:S06]  /*1e30*/  HMMA.16816.F32.BF16 R140, R4.reuse, R36, RZ ;  /* 0x00000024048c723c */ /* 0x040fec00000418ff */
[C---:B-1----:R-:W-:Y:S06]  /*1e40*/  HMMA.16816.F32.BF16 R68, R4.reuse, R32, RZ ;  /* 0x000000200444723c */ /* 0x042fec00000418ff */
[----:B------:R-:W-:Y:S01]  /*1e50*/  HMMA.16816.F32.BF16 R72, R4, R24, RZ ;  /* 0x000000180448723c */ /* 0x000fe200000418ff */
[----:B----4-:R-:W-:Y:S01]  /*1e60*/  FFMA.FTZ R0, R60, UR4, -R14 ;  /* 0x000000043c007c23 */ /* 0x010fe2000801080e */
[----:B-----5:R-:W-:-:S03]  /*1e70*/  F2FP.BF16.F32.PACK_AB R8, R211, R234 ;  /* 0x000000ead308723e */ /* 0x020fc600000010ff */
[----:B------:R1:W4:Y:S01]  /*1e80*/  MUFU.EX2 R224, R0 ;  /* 0x0000000000e07308 */ /* 0x0003220000000800 */
[C---:B------:R-:W-:Y:S06]  /*1e90*/  HMMA.16816.F32.BF16 R88, R4.reuse, R20, RZ ;  /* 0x000000140458723c */ /* 0x040fec00000418ff */
[C---:B--2---:R-:W-:Y:S06]  /*1ea0*/  HMMA.16816.F32.BF16 R100, R4.reuse, R16, RZ ;  /* 0x000000100464723c */ /* 0x044fec00000418ff */
[----:B---3--:R-:W-:Y:S01]  /*1eb0*/  HMMA.16816.F32.BF16 R112, R4, R40, RZ ;  /* 0x000000280470723c */ /* 0x008fe200000418ff */
[----:B-1----:R-:W-:-:S05]  /*1ec0*/  FSEL R0, R2, RZ, P1 ;  /* 0x000000ff02007208 */ /* 0x002fca0000800000 */
[----:B------:R-:W-:Y:S01]  /*1ed0*/  HMMA.16816.F32.BF16 R124, R4, R44, RZ ;  /* 0x0000002c047c723c */ /* 0x000fe200000418ff */
[----:B----4-:R-:W-:Y:S01]  /*1ee0*/  F2FP.BF16.F32.PACK_AB R10, R225, R224 ;  /* 0x000000e0e10a723e */ /* 0x010fe200000010ff */
[----:B------:R-:W-:-:S04]  /*1ef0*/  FFMA.FTZ R2, R58, UR4, -R0 ;  /* 0x000000043a027c23 */ /* 0x000fc80008010800 */
[C---:B------:R-:W-:Y:S01]  /*1f00*/  HMMA.16816.F32.BF16 R148, R4.reuse, R38, RZ ;  /* 0x000000260494723c */ /* 0x040fe200000418ff */
[----:B------:R1:W-:Y:S05]  /*1f10*/  MUFU.EX2 R208, R2 ;  /* 0x0000000200d07308 */ /* 0x0003ea0000000800 */
[C---:B------:R-:W-:Y:S06]  /*1f20*/  HMMA.16816.F32.BF16 R96, R4.reuse, R30, RZ ;  /* 0x0000001e0460723c */ /* 0x040fec00000418ff */
[----:B------:R-:W-:Y:S01]  /*1f30*/  HMMA.16816.F32.BF16 R104, R4, R26, RZ ;  /* 0x0000001a0468723c */ /* 0x000fe200000418ff */
[----:B-1----:R-:W-:-:S05]  /*1f40*/  FFMA.FTZ R2, R59, UR4, -R0 ;  /* 0x000000043b027c23 */ /* 0x002fca0008010800 */
[C---:B------:R-:W-:Y:S01]  /*1f50*/  HMMA.16816.F32.BF16 R156, R4.reuse, R22, RZ ;  /* 0x00000016049c723c */ /* 0x040fe200000418ff */
[----:B------:R1:W2:Y:S05]  /*1f60*/  MUFU.EX2 R3, R2 ;  /* 0x0000000200037308 */ /* 0x0002aa0000000800 */
[C---:B------:R-:W-:Y:S06]  /*1f70*/  HMMA.16816.F32.BF16 R56, R4.reuse, R28, RZ ;  /* 0x0000001c0438723c */ /* 0x040fec00000418ff */
[C---:B------:R-:W-:Y:S06]  /*1f80*/  HMMA.16816.F32.BF16 R116, R4.reuse, R18, RZ ;  /* 0x000000120474723c */ /* 0x040fec00000418ff */
[----:B------:R-:W-:Y:S01]  /*1f90*/  HMMA.16816.F32.BF16 R172, R4, R42, RZ ;  /* 0x0000002a04ac723c */ /* 0x000fe200000418ff */
[----:B-1----:R-:W-:Y:S01]  /*1fa0*/  FFMA.FTZ R2, R62, UR4, -R0 ;  /* 0x000000043e027c23 */ /* 0x002fe20008010800 */
[----:B--2---:R-:W-:Y:S01]  /*1fb0*/  F2FP.BF16.F32.PACK_AB R9, R3, R208 ;  /* 0x000000d00309723e */ /* 0x004fe200000010ff */
[----:B------:R-:W-:-:S02]  /*1fc0*/  FADD.FTZ R3, R208, R3 ;  /* 0x00000003d0037221 */ /* 0x000fc40000010000 */
[----:B------:R1:W2:Y:S01]  /*1fd0*/  MUFU.EX2 R210, R2 ;  /* 0x0000000200d27308 */ /* 0x0002a20000000800 */
[----:B------:R-:W-:Y:S01]  /*1fe0*/  HMMA.16816.F32.BF16 R144, R4, R46, RZ ;  /* 0x0000002e0490723c */ /* 0x000fe200000418ff */
[----:B-1----:R-:W-:Y:S01]  /*1ff0*/  FFMA.FTZ R2, R63, UR4, -R0 ;  /* 0x000000043f027c23 */ /* 0x002fe20008010800 */
[----:B--2---:R-:W-:-:S04]  /*2000*/  FADD.FTZ R3, R210, R3 ;  /* 0x00000003d2037221 */ /* 0x004fc80000010000 */
[----:B------:R-:W-:Y:S01]  /*2010*/  HMMA.16816.F32.BF16 R60, R4, R34, RZ ;  /* 0x00000022043c723c */ /* 0x000fe200000418ff */
[----:B------:R-:W1:Y:S01]  /*2020*/  LDSM.16.MT88.4 R4, [R215+0xb800] ;  /* 0x00b80000d704783b */ /* 0x000e620000004200 */
[----:B------:R2:W3:Y:S02]  /*2030*/  MUFU.EX2 R223, R2 ;  /* 0x0000000200df7308 */ /* 0x0004e40000000800 */
[----:B--2---:R-:W-:Y:S01]  /*2040*/  FFMA.FTZ R2, R76, UR4, -R14 ;  /* 0x000000044c027c23 */ /* 0x004fe2000801080e */
[C---:B---3--:R-:W-:Y:S01]  /*2050*/  F2FP.BF16.F32.PACK_AB R11, R223.reuse, R210 ;  /* 0x000000d2df0b723e */ /* 0x048fe200000010ff */
[----:B------:R-:W-:Y:S01]  /*2060*/  FADD.FTZ R3, R223, R3 ;  /* 0x00000003df037221 */ /* 0x000fe20000010000 */
[----:B------:R-:W-:-:S03]  /*2070*/  IADD3 R223, R222, 0x1800, RZ ;  /* 0x00001800dedf7810 */ /* 0x000fc60007ffe0ff */
[----:B------:R2:W-:Y:S02]  /*2080*/  MUFU.EX2 R209, R2 ;  /* 0x0000000200d17308 */ /* 0x0005e40000000800 */
[C---:B------:R-:W-:Y:S06]  /*2090*/  HMMA.16816.F32.BF16 R164, R8.reuse, R44, RZ ;  /* 0x0000002c08a4723c */ /* 0x040fec00000418ff */
[C---:B------:R-:W-:Y:S06]  /*20a0*/  HMMA.16816.F32.BF16 R176, R8.reuse, R36, RZ ;  /* 0x0000002408b0723c */ /* 0x040fec00000418ff */
[----:B------:R-:W-:Y:S01]  /*20b0*/  HMMA.16816.F32.BF16 R200, R8, R38, RZ ;  /* 0x0000002608c8723c */ /* 0x000fe200000418ff */
[----:B--2---:R-:W-:-:S04]  /*20c0*/  FFMA.FTZ R2, R48, UR4, -R13 ;  /* 0x0000000430027c23 */ /* 0x004fc8000801080d */
[----:B------:R2:W-:Y:S01]  /*20d0*/  MUFU.EX2 R207, R2 ;  /* 0x0000000200cf7308 */ /* 0x0005e20000000800 */
[C---:B------:R-:W-:Y:S06]  /*20e0*/  HMMA.16816.F32.BF16 R36, R8.reuse, R32, RZ ;  /* 0x000000200824723c */ /* 0x040fec00000418ff */
[C---:B------:R-:W-:Y:S06]  /*20f0*/  HMMA.16816.F32.BF16 R196, R8.reuse, R34, RZ ;  /* 0x0000002208c4723c */ /* 0x040fec00000418ff */
[----:B------:R-:W-:Y:S01]  /*2100*/  HMMA.16816.F32.BF16 R32, R8, R28, RZ ;  /* 0x0000001c0820723c */ /* 0x000fe200000418ff */
[----:B--2---:R-:W-:-:S05]  /*2110*/  FFMA.FTZ R2, R49, UR4, -R13 ;  /* 0x0000000431027c23 */ /* 0x004fca000801080d */
[C---:B------:R-:W-:Y:S01]  /*2120*/  HMMA.16816.F32.BF16 R192, R8.reuse, R30, RZ ;  /* 0x0000001e08c0723c */ /* 0x040fe200000418ff */
[----:B------:R2:W3:Y:S05]  /*2130*/  MUFU.EX2 R206, R2 ;  /* 0x0000000200ce7308 */ /* 0x0004ea0000000800 */
[C---:B------:R-:W-:Y:S06]  /*2140*/  HMMA.16816.F32.BF16 R28, R8.reuse, R24, RZ ;  /* 0x00000018081c723c */ /* 0x040fec00000418ff */
[C---:B------:R-:W-:Y:S06]  /*2150*/  HMMA.16816.F32.BF16 R188, R8.reuse, R26, RZ ;  /* 0x0000001a08bc723c */ /* 0x040fec00000418ff */
[----:B------:R-:W-:Y:S01]  /*2160*/  HMMA.16816.F32.BF16 R24, R8, R20, RZ ;  /* 0x000000140818723c */ /* 0x000fe200000418ff */
[----:B--2---:R-:W-:Y:S01]  /*2170*/  FFMA.FTZ R2, R52, UR4, -R13 ;  /* 0x0000000434027c23 */ /* 0x004fe2000801080d */
[----:B---3--:R-:W-:-:S03]  /*2180*/  F2FP.BF16.F32.PACK_AB R168, R206, R207 ;  /* 0x000000cfcea8723e */ /* 0x008fc600000010ff */
        /* <DEDUP_REMOVED lines=8> */
[----:B------:R-:W-:Y:S01]  /*2210*/  HMMA.16816.F32.BF16 R8, R8, R46, RZ ;  /* 0x0000002e0808723c */ /* 0x000fe200000418ff */
[----:B--2---:R-:W-:Y:S01]  /*2220*/  FFMA.FTZ R2, R50, UR4, -R12 ;  /* 0x0000000432027c23 */ /* 0x004fe2000801080c */
[----:B---3--:R-:W-:-:S03]  /*2230*/  F2FP.BF16.F32.PACK_AB R170, R239, R205 ;  /* 0x000000cdefaa723e */ /* 0x008fc600000010ff */
[----:B------:R2:W-:Y:S02]  /*2240*/  MUFU.EX2 R204, R2 ;  /* 0x0000000200cc7308 */ /* 0x0005e40000000800 */
[--C-:B--2---:R-:W-:Y:S02]  /*2250*/  FFMA.FTZ R2, R51, UR4, -R12.reuse ;  /* 0x0000000433027c23 */ /* 0x104fe4000801080c */
[----:B------:R-:W2:Y:S04]  /*2260*/  LDSM.16.MT88.4 R48, [R213+0xa800] ;  /* 0x00a80000d530783b */ /* 0x000ea80000004200 */
[----:B------:R3:W4:Y:S02]  /*2270*/  MUFU.EX2 R138, R2 ;  /* 0x00000002008a7308 */ /* 0x0007240000000800 */
[----:B---3--:R-:W-:Y:S01]  /*2280*/  FFMA.FTZ R2, R54, UR4, -R12 ;  /* 0x0000000436027c23 */ /* 0x008fe2000801080c */
[----:B----4-:R-:W-:-:S05]  /*2290*/  F2FP.BF16.F32.PACK_AB R169, R138, R204 ;  /* 0x000000cc8aa9723e */ /* 0x010fca00000010ff */
[----:B------:R3:W-:Y:S02]  /*22a0*/  MUFU.EX2 R137, R2 ;  /* 0x0000000200897308 */ /* 0x0007e40000000800 */
[----:B---3--:R-:W-:-:S06]  /*22b0*/  FFMA.FTZ R2, R55, UR4, -R12 ;  /* 0x0000000437027c23 */ /* 0x008fcc000801080c */
[----:B------:R3:W4:Y:S02]  /*22c0*/  MUFU.EX2 R238, R2 ;  /* 0x0000000200ee7308 */ /* 0x0007240000000800 */
[----:B---3--:R-:W-:Y:S01]  /*22d0*/  FFMA.FTZ R2, R77, UR4, -R14 ;  /* 0x000000044d027c23 */ /* 0x008fe2000801080e */
[----:B----4-:R-:W-:-:S05]  /*22e0*/  F2FP.BF16.F32.PACK_AB R171, R238, R137 ;  /* 0x00000089eeab723e */ /* 0x010fca00000010ff */
[----:B------:R3:W4:Y:S02]  /*22f0*/  MUFU.EX2 R133, R2 ;  /* 0x0000000200857308 */ /* 0x0007240000000800 */
[C---:B-1----:R-:W-:Y:S06]  /*2300*/  HMMA.16816.F32.BF16 R124, R168.reuse, R4, R124 ;  /* 0x00000004a87c723c */ /* 0x042fec000004187c */
[C---:B--2---:R-:W-:Y:S06]  /*2310*/  HMMA.16816.F32.BF16 R44, R168.reuse, R50, R60 ;  /* 0x00000032a82c723c */ /* 0x044fec000004183c */
[----:B------:R-:W-:Y:S01]  /*2320*/  HMMA.16816.F32.BF16 R140, R168, R152, R140 ;  /* 0x00000098a88c723c */ /* 0x000fe2000004188c */
[----:B---3--:R-:W-:Y:S01]  /*2330*/  FFMA.FTZ R2, R84, UR4, -R14 ;  /* 0x0000000454027c23 */ /* 0x008fe2000801080e */
[----:B----4-:R-:W-:-:S03]  /*2340*/  F2FP.BF16.F32.PACK_AB R128, R133, R209 ;  /* 0x000000d18580723e */ /* 0x010fc600000010ff */
[----:B------:R1:W-:Y:S01]  /*2350*/  MUFU.EX2 R15, R2 ;  /* 0x00000002000f7308 */ /* 0x0003e20000000800 */
[C---:B------:R-:W-:Y:S06]  /*2360*/  HMMA.16816.F32.BF16 R40, R168.reuse, R48, R68 ;  /* 0x00000030a828723c */ /* 0x040fec0000041844 */
[C---:B------:R-:W-:Y:S06]  /*2370*/  HMMA.16816.F32.BF16 R56, R168.reuse, R64, R56 ;  /* 0x00000040a838723c */ /* 0x040fec0000041838 */
        /* <DEDUP_REMOVED lines=9> */
[----:B------:R1:W2:Y:S01]  /*2410*/  MUFU.EX2 R14, R2 ;  /* 0x00000002000e7308 */ /* 0x0002a20000000800 */
[C---:B------:R-:W-:Y:S06]  /*2420*/  HMMA.16816.F32.BF16 R60, R168.reuse, R66, R96 ;  /* 0x00000042a83c723c */ /* 0x040fec0000041860 */
[----:B------:R-:W-:Y:S01]  /*2430*/  HMMA.16816.F32.BF16 R156, R168, R94, R156 ;  /* 0x0000005ea89c723c */ /* 0x000fe2000004189c */
[----:B-1----:R-:W-:Y:S01]  /*2440*/  FFMA.FTZ R2, R79, UR4, -R0 ;  /* 0x000000044f027c23 */ /* 0x002fe20008010800 */
[----:B--2---:R-:W-:-:S04]  /*2450*/  FADD.FTZ R3, R14, R3 ;  /* 0x000000030e037221 */ /* 0x004fc80000010000 */
[C---:B------:R-:W-:Y:S01]  /*2460*/  HMMA.16816.F32.BF16 R76, R168.reuse, R82, R104 ;  /* 0x00000052a84c723c */ /* 0x040fe20000041868 */
[----:B------:R1:W2:Y:S05]  /*2470*/  MUFU.EX2 R13, R2 ;  /* 0x00000002000d7308 */ /* 0x0002aa0000000800 */
[C---:B------:R-:W-:Y:S06]  /*2480*/  HMMA.16816.F32.BF16 R104, R168.reuse, R110, R116 ;  /* 0x0000006ea868723c */ /* 0x040fec0000041874 */
[C---:B------:R-:W-:Y:S06]  /*2490*/  HMMA.16816.F32.BF16 R116, R168.reuse, R122, R172 ;  /* 0x0000007aa874723c */ /* 0x040fec00000418ac */
[----:B------:R-:W-:Y:S01]  /*24a0*/  HMMA.16816.F32.BF16 R168, R168, R6, R144 ;  /* 0x00000006a8a8723c */ /* 0x000fe20000041890 */
[--C-:B-1----:R-:W-:Y:S01]  /*24b0*/  FFMA.FTZ R2, R86, UR4, -R0.reuse ;  /* 0x0000000456027c23 */ /* 0x102fe20008010800 */
[----:B------:R-:W-:Y:S01]  /*24c0*/  FFMA.FTZ R0, R87, UR4, -R0 ;  /* 0x0000000457007c23 */ /* 0x000fe20008010800 */
[C---:B--2---:R-:W-:Y:S01]  /*24d0*/  F2FP.BF16.F32.PACK_AB R129, R13.reuse, R14 ;  /* 0x0000000e0d81723e */ /* 0x044fe200000010ff */
[----:B------:R-:W-:Y:S01]  /*24e0*/  FADD.FTZ R3, R13, R3 ;  /* 0x000000030d037221 */ /* 0x000fe20000010000 */
[----:B------:R1:W2:Y:S08]  /*24f0*/  MUFU.EX2 R12, R2 ;  /* 0x00000002000c7308 */ /* 0x0002b00000000800 */
[----:B------:R-:W3:Y:S01]  /*2500*/  MUFU.EX2 R240, R0 ;  /* 0x0000000000f07308 */ /* 0x000ee20000000800 */
[----:B-1----:R-:W-:Y:S01]  /*2510*/  FADD.FTZ R2, R233, R232 ;  /* 0x000000e8e9027221 */ /* 0x002fe20000010000 */
[----:B--2---:R-:W-:-:S03]  /*2520*/  FADD.FTZ R3, R12, R3 ;  /* 0x000000030c037221 */ /* 0x004fc60000010000 */
[----:B------:R-:W-:Y:S01]  /*2530*/  FADD.FTZ R2, R235, R2 ;  /* 0x00000002eb027221 */ /* 0x000fe20000010000 */
[----:B---3--:R-:W-:-:S03]  /*2540*/  F2FP.BF16.F32.PACK_AB R131, R240, R12 ;  /* 0x0000000cf083723e */ /* 0x008fc600000010ff */
[----:B------:R-:W-:Y:S01]  /*2550*/  FADD.FTZ R2, R236, R2 ;  /* 0x00000002ec027221 */ /* 0x000fe20000010000 */
[----:B------:R-:W-:Y:S01]  /*2560*/  LOP3.LUT R0, R237, 0xffffffe0, RZ, 0xc0, !PT ;  /* 0xffffffe0ed007812 */ /* 0x000fe200078ec0ff */
[----:B------:R-:W-:Y:S02]  /*2570*/  FADD.FTZ R240, R240, R3 ;  /* 0x00000003f0f07221 */ /* 0x000fe40000010000 */
[----:B------:R-:W-:Y:S01]  /*2580*/  FADD.FTZ R2, R207, R2 ;  /* 0x00000002cf027221 */ /* 0x000fe20000010000 */
[----:B------:R-:W-:Y:S01]  /*2590*/  IADD3 R251, -R0, R251, RZ ;  /* 0x000000fb00fb7210 */ /* 0x000fe20007ffe1ff */
[----:B------:R-:W-:Y:S01]  /*25a0*/  HMMA.16816.F32.BF16 R164, R128, R4, R164 ;  /* 0x0000000480a4723c */ /* 0x000fe200000418a4 */
[----:B------:R-:W-:Y:S01]  /*25b0*/  FADD.FTZ R0, R234, R211 ;  /* 0x000000d3ea007221 */ /* 0x000fe20000010000 */
[----:B------:R-:W-:-:S03]  /*25c0*/  FADD.FTZ R2, R206, R2 ;  /* 0x00000002ce027221 */ /* 0x000fc60000010000 */
[----:B------:R-:W-:Y:S01]  /*25d0*/  FADD.FTZ R0, R224, R0 ;  /* 0x00000000e0007221 */ /* 0x000fe20000010000 */
[C---:B------:R-:W-:Y:S01]  /*25e0*/  HMMA.16816.F32.BF16 R144, R128.reuse, R152, R176 ;  /* 0x000000988090723c */ /* 0x040fe200000418b0 */
[----:B------:R-:W-:Y:S01]  /*25f0*/  FADD.FTZ R5, R230, R228 ;  /* 0x000000e4e6057221 */ /* 0x000fe20000010000 */
[----:B------:R-:W-:Y:S01]  /*2600*/  FADD.FTZ R2, R205, R2 ;  /* 0x00000002cd027221 */ /* 0x000fe20000010000 */
[----:B------:R-:W-:Y:S01]  /*2610*/  FADD.FTZ R4, R225, R0 ;  /* 0x00000000e1047221 */ /* 0x000fe20000010000 */
[C---:B------:R-:W-:Y:S01]  /*2620*/  IADD3 R225, R222.reuse, 0x800, RZ ;  /* 0x00000800dee17810 */ /* 0x040fe20007ffe0ff */
[----:B------:R-:W-:Y:S01]  /*2630*/  FADD.FTZ R5, R229, R5 ;  /* 0x00000005e5057221 */ /* 0x000fe20000010000 */
[C---:B------:R-:W-:Y:S01]  /*2640*/  HMMA.16816.F32.BF16 R36, R128.reuse, R48, R36 ;  /* 0x000000308024723c */ /* 0x040fe20000041824 */
[----:B------:R-:W-:Y:S01]  /*2650*/  FADD.FTZ R4, R209, R4 ;  /* 0x00000004d1047221 */ /* 0x000fe20000010000 */
[----:B------:R-:W-:Y:S01]  /*2660*/  FADD.FTZ R239, R239, R2 ;  /* 0x00000002efef7221 */ /* 0x000fe20000010000 */
[----:B------:R-:W-:Y:S01]  /*2670*/  FADD.FTZ R0, R231, R5 ;  /* 0x00000005e7007221 */ /* 0x000fe20000010000 */
[----:B------:R-:W-:Y:S01]  /*2680*/  IADD3 R224, R222, 0x1000, RZ ;  /* 0x00001000dee07810 */ /* 0x000fe20007ffe0ff */
[----:B------:R-:W-:Y:S01]  /*2690*/  FADD.FTZ R4, R133, R4 ;  /* 0x0000000485047221 */ /* 0x000fe20000010000 */
[----:B------:R-:W-:Y:S01]  /*26a0*/  HMMA.16816.F32.BF16 R52, R128, R64, R32 ;  /* 0x000000408034723c */ /* 0x000fe20000041820 */
[----:B------:R-:W-:-:S02]  /*26b0*/  FADD.FTZ R0, R204, R0 ;  /* 0x00000000cc007221 */ /* 0x000fc40000010000 */
[----:B------:R-:W-:Y:S02]  /*26c0*/  FADD.FTZ R4, R15, R4 ;  /* 0x000000040f047221 */ /* 0x000fe40000010000 */
        /* <DEDUP_REMOVED lines=16> */
[----:B------:R-:W-:-:S08]  /*27d0*/  NOP ;  /* 0x0000000000007918 */ /* 0x000fd00000000000 */
[----:B------:R-:W-:-:S15]  /*27e0*/  @!P0 BRA `(.L_x_1090) ;  /* 0x0000002000a48947 */ /* 0x000fde0003800000 */
        /* <DEDUP_REMOVED lines=11> */
.L_x_1093:
[----:B------:R-:W-:Y:S04]  /*28a0*/  VIADD R0, R227, 0xffffffff ;  /* 0xffffffffe3007836 */ /* 0x000fe80000000000 */
[----:B------:R-:W-:Y:S01]  /*28b0*/  IMAD.WIDE.U32 R172, R0, UR8, RZ ;  /* 0x0000000800ac7c25 */ /* 0x000fe2000f8e00ff */
[----:B------:R-:W-:Y:S05]  /*28c0*/  SHF.R.S32.HI R2, RZ, 0x1f, R0 ;  /* 0x0000001fff027819 */ /* 0x000fea0000011400 */
[----:B------:R-:W-:Y:S04]  /*28d0*/  IMAD R2, R2, UR8, RZ ;  /* 0x0000000802027c24 */ /* 0x000fe8000f8e02ff */
        /* <DEDUP_REMOVED lines=17> */
.L_x_1091:
        /* <DEDUP_REMOVED lines=10> */
[----:B------:R-:W-:Y:S02]  /*2a90*/  IADD3 R6, P0, R4, UR14, RZ ;  /* 0x0000000e04067c10 */ /* 0x000fe4000ff1e0ff */
[----:B------:R-:W-:Y:S04]  /*2aa0*/  LEA.HI.X R5, R0, UR11, R7, 0x1, P1 ;  /* 0x0000000b00057c11 */ /* 0x000fe800088f0c07 */
[----:B------:R-:W-:Y:S01]  /*2ab0*/  IADD3.X R7, R5, UR15, RZ, P0, !PT ;  /* 0x0000000f05077c10 */ /* 0x000fe200087fe4ff */
[----:B------:R-:W-:Y:S01]  /*2ac0*/  @!PT LDS RZ, [RZ] ;  /* 0x00000000fffff984 */ /* 0x000fe20000000800 */
[----:B------:R-:W-:Y:S01]  /*2ad0*/  @!PT LDS RZ, [RZ] ;  /* 0x00000000fffff984 */ /* 0x000fe20000000800 */
[----:B------:R-:W-:Y:S01]  /*2ae0*/  @!PT LDS RZ, [RZ] ;  /* 0x00000000fffff984 */ /* 0x000fe20000000800 */
[----:B------:R-:W-:Y:S01]  /*2af0*/  LDGSTS.E.BYPASS.LTC128B.128 [R226+0xa000], desc[UR16][R4.64] ;  /* 0x0a00000004e27fae */ /* 0x000fe2000b901d50 */
[----:B------:R-:W-:Y:S04]  /*2b00*/  ISETP.GT.AND P0, PT, R227, RZ, PT ;  /* 0x000000ffe300720c */ /* 0x000fe80003f04270 */
[----:B------:R-:W-:Y:S05]  /*2b10*/  LDGSTS.E.BYPASS.LTC128B.128 [R226+0xb000], desc[UR16][R4.64+0x80] ;  /* 0x0b00008004e27fae */ /* 0x000fea000b901d50 */
[----:B------:R-:W-:Y:S05]  /*2b20*/  LDGSTS.E.BYPASS.LTC128B.128 [R226+0xa800], desc[UR16][R6.64] ;  /* 0x0a80000006e27fae */ /* 0x000fea000b901d50 */
[----:B------:R1:W-:Y:S05]  /*2b30*/  LDGSTS.E.BYPASS.LTC128B.128 [R226+0xb800], desc[UR16][R6.64+0x80] ;  /* 0x0b80008006e27fae */ /* 0x0003ea000b901d50 */
[----:B------:R-:W-:Y:S05]  /*2b40*/  LDSM.16.M88.4 R32, [R212] ;  /* 0x00000000d420783b */ /* 0x000fea0000000200 */
[----:B------:R-:W1:Y:S05]  /*2b50*/  LDSM.16.M88.4 R16, [R221] ;  /* 0x00000000dd10783b */ /* 0x000e6a0000000200 */
        /* <DEDUP_REMOVED lines=9> */
[----:B------:R-:W1:Y:S02]  /*2bf0*/  LDSM.16.M88.4 R196, [R219] ;  /* 0x00000000dbc4783b */ /* 0x000e640000000200 */
        /* <DEDUP_REMOVED lines=112> */
.L_x_1092:
        /* <DEDUP_REMOVED lines=376> */
.L_x_1090:
[----:B------:R-:W1:Y:S01]  /*4a80*/  SHFL.BFLY PT, R0, R241, 0x2, 0x1f ;  /* 0x0c401f00f1007f89 */ /* 0x000e6200000e0000 */
[----:B------:R-:W2:Y:S01]  /*4a90*/  S2UR UR4, SR_CgaCtaId ;  /* 0x00000000000479c3 */ /* 0x000ea20000008800 */
[----:B------:R-:W-:Y:S01]  /*4aa0*/  UMOV UR5, 0x400 ;  /* 0x0000040000057882 */ /* 0x000fe20000000000 */
[----:B------:R-:W-:Y:S01]  /*4ab0*/  BSSY B0, `(.L_x_1094) ;  /* 0x00001a7000007945 */ /* 0x000fe20003800000 */
[----:B------:R-:W3:Y:S04]  /*4ac0*/  SHFL.BFLY PT, R3, R240, 0x2, 0x1f ;  /* 0x0c401f00f0037f89 */ /* 0x000ee800000e0000 */
[----:B------:R-:W4:Y:S01]  /*4ad0*/  SHFL.BFLY PT, R2, R238, 0x2, 0x1f ;  /* 0x0c401f00ee027f89 */ /* 0x000f2200000e0000 */
[----:B------:R-:W5:Y:S01]  /*4ae0*/  S2R R172, SR_TID.X ;  /* 0x0000000000ac7919 */ /* 0x000f620000002100 */
[----:B-1----:R-:W-:Y:S01]  /*4af0*/  FADD.FTZ R241, R0, R241 ;  /* 0x000000f100f17221 */ /* 0x002fe20000010000 */
[----:B--2---:R-:W-:Y:S01]  /*4b00*/  ULEA UR4, UR4, UR5, 0x18 ;  /* 0x0000000504047291 */ /* 0x004fe2000f8ec03f */
[----:B------:R-:W1:Y:S01]  /*4b10*/  SHFL.BFLY PT, R0, R239, 0x2, 0x1f ;  /* 0x0c401f00ef007f89 */ /* 0x000e6200000e0000 */
[----:B---3--:R-:W-:Y:S01]  /*4b20*/  FADD.FTZ R240, R3, R240 ;  /* 0x000000f003f07221 */ /* 0x008fe20000010000 */
[----:B------:R-:W-:-:S02]  /*4b30*/  ULDC.U8 UR5, c[0x0][0x3d8] ;  /* 0x0000f60000057ab9 */ /* 0x000fc40000000000 */
[----:B------:R-:W2:Y:S01]  /*4b40*/  SHFL.BFLY PT, R4, R241, 0x1, 0x1f ;  /* 0x0c201f00f1047f89 */ /* 0x000ea200000e0000 */
[----:B----4-:R-:W-:-:S03]  /*4b50*/  FADD.FTZ R238, R2, R238 ;  /* 0x000000ee02ee7221 */ /* 0x010fc60000010000 */
[----:B------:R-:W3:Y:S04]  /*4b60*/  SHFL.BFLY PT, R5, R240, 0x1, 0x1f ;  /* 0x0c201f00f0057f89 */ /* 0x000ee800000e0000 */
[----:B------:R-:W4:Y:S01]  /*4b70*/  SHFL.BFLY PT, R2, R238, 0x1, 0x1f ;  /* 0x0c201f00ee027f89 */ /* 0x000f2200000e0000 */
[----:B-----5:R-:W-:-:S04]  /*4b80*/  SHF.R.S32.HI R138, RZ, 0x1f, R172 ;  /* 0x0000001fff8a7819 */ /* 0x020fc800000114ac */
[----:B------:R-:W-:Y:S01]  /*4b90*/  LEA.HI R173, R138, R172, RZ, 0x3 ;  /* 0x000000ac8aad7211 */ /* 0x000fe200078f18ff */
[----:B-1----:R-:W-:Y:S01]  /*4ba0*/  FADD.FTZ R239, R0, R239 ;  /* 0x000000ef00ef7221 */ /* 0x002fe20000010000 */
[----:B------:R-:W-:Y:S01]  /*4bb0*/  MOV R0, 0x3f800000 ;  /* 0x3f80000000007802 */ /* 0x000fe20000000f00 */
[----:B--2---:R-:W-:-:S03]  /*4bc0*/  FADD.FTZ R241, R241, R4 ;  /* 0x00000004f1f17221 */ /* 0x004fc60000010000 */
[----:B------:R-:W1:Y:S01]  /*4bd0*/  SHFL.BFLY PT, R3, R239, 0x1, 0x1f ;  /* 0x0c201f00ef037f89 */ /* 0x000e6200000e0000 */
[-C--:B------:R-:W-:Y:S01]  /*4be0*/  LEA.HI R4, R138, R172.reuse, RZ, 0x2 ;  /* 0x000000ac8a047211 */ /* 0x080fe200078f10ff */
[----:B---3--:R-:W-:Y:S01]  /*4bf0*/  FADD.FTZ R240, R240, R5 ;  /* 0x00000005f0f07221 */ /* 0x008fe20000010000 */
[----:B------:R-:W-:Y:S02]  /*4c00*/  FSETP.NE.FTZ.AND P5, PT, R241, RZ, PT ;  /* 0x000000fff100720b */ /* 0x000fe40003fb5000 */
[----:B------:R-:W-:Y:S01]  /*4c10*/  LOP3.LUT R5, R4, 0x3ffffffc, RZ, 0xc0, !PT ;  /* 0x3ffffffc04057812 */ /* 0x000fe200078ec0ff */
[----:B----4-:R-:W-:Y:S01]  /*4c20*/  FADD.FTZ R238, R238, R2 ;  /* 0x00000002eeee7221 */ /* 0x010fe20000010000 */
[----:B------:R-:W-:Y:S02]  /*4c30*/  FSETP.NE.FTZ.AND P4, PT, R240, RZ, PT ;  /* 0x000000fff000720b */ /* 0x000fe40003f95000 */
[----:B------:R-:W-:Y:S02]  /*4c40*/  LOP3.LUT R2, R173, 0xfffffff8, RZ, 0xc0, !PT ;  /* 0xfffffff8ad027812 */ /* 0x000fe400078ec0ff */
[----:B------:R-:W-:-:S02]  /*4c50*/  LEA.HI R138, R138, R172, RZ, 0x5 ;  /* 0x000000ac8a8a7211 */ /* 0x000fc400078f28ff */
[-C--:B------:R-:W-:Y:S02]  /*4c60*/  IADD3 R139, -R5, R172.reuse, RZ ;  /* 0x000000ac058b7210 */ /* 0x080fe40007ffe1ff */
[----:B------:R-:W-:Y:S01]  /*4c70*/  IADD3 R172, -R2, R172, RZ ;  /* 0x000000ac02ac7210 */ /* 0x000fe20007ffe1ff */
[----:B------:R-:W2:Y:S01]  /*4c80*/  @P5 MUFU.RCP R0, R241 ;  /* 0x000000f100005308 */ /* 0x000ea20000001000 */
[----:B------:R-:W-:Y:S02]  /*4c90*/  MOV R2, 0x3f800000 ;  /* 0x3f80000000027802 */ /* 0x000fe40000000f00 */
[----:B------:R-:W-:Y:S01]  /*4ca0*/  FSETP.NE.FTZ.AND P0, PT, R238, RZ, PT ;  /* 0x000000ffee00720b */ /* 0x000fe20003f15000 */
[----:B-1----:R-:W-:Y:S01]  /*4cb0*/  FADD.FTZ R239, R239, R3 ;  /* 0x00000003efef7221 */ /* 0x002fe20000010000 */
[----:B------:R-:W-:-:S04]  /*4cc0*/  MOV R3, 0x3f800000 ;  /* 0x3f80000000037802 */ /* 0x000fc80000000f00 */
[----:B------:R-:W-:Y:S02]  /*4cd0*/  FSETP.NE.FTZ.AND P3, PT, R239, RZ, PT ;  /* 0x000000ffef00720b */ /* 0x000fe40003f75000 */
[----:B------:R-:W1:Y:S01]  /*4ce0*/  @P4 MUFU.RCP R3, R240 ;  /* 0x000000f000034308 */ /* 0x000e620000001000 */
[C---:B--2---:R-:W-:Y:S01]  /*4cf0*/  FMUL.FTZ R12, R0.reuse, R37 ;  /* 0x00000025000c7220 */ /* 0x044fe20000410000 */
[C---:B------:R-:W-:Y:S01]  /*4d00*/  FMUL.FTZ R144, R0.reuse, R144 ;  /* 0x0000009000907220 */ /* 0x040fe20000410000 */
[C---:B------:R-:W-:Y:S01]  /*4d10*/  FMUL.FTZ R6, R0.reuse, R145 ;  /* 0x0000009100067220 */ /* 0x040fe20000410000 */
[C---:B------:R-:W-:Y:S01]  /*4d20*/  FMUL.FTZ R152, R0.reuse, R152 ;  /* 0x0000009800987220 */ /* 0x040fe20000410000 */
[C---:B------:R-:W-:Y:S01]  /*4d30*/  FMUL.FTZ R153, R0.reuse, R153 ;  /* 0x0000009900997220 */ /* 0x040fe20000410000 */
[C---:B------:R-:W-:Y:S01]  /*4d40*/  FMUL.FTZ R15, R0.reuse, R36 ;  /* 0x00000024000f7220 */ /* 0x040fe20000410000 */
[C---:B------:R-:W-:Y:S01]  /*4d50*/  FMUL.FTZ R23, R0.reuse, R48 ;  /* 0x0000003000177220 */ /* 0x040fe20000410000 */
[----:B------:R-:W-:-:S03]  /*4d60*/  FMUL.FTZ R49, R0, R49 ;  /* 0x0000003100317220 */ /* 0x000fc60000410000 */
        /* <DEDUP_REMOVED lines=29> */
[C---:B--2---:R-:W-:Y:S01]  /*4f40*/  FMUL.FTZ R21, R2.reuse, R57 ;  /* 0x0000003902157220 */ /* 0x044fe20000410000 */
        /* <DEDUP_REMOVED lines=100> */
[----:B------:R-:W-:Y:S02]  /*5590*/  F2FP.BF16.F32.PACK_AB R15, R49, R23 ;  /* 0x00000017310f723e */ /* 0x000fe400000010ff */
[----:B------:R-:W-:Y:S02]  /*55a0*/  F2FP.BF16.F32.PACK_AB R23, R30, R33 ;  /* 0x000000211e17723e */ /* 0x000fe400000010ff */
[----:B------:R-:W-:Y:S02]  /*55b0*/  F2FP.BF16.F32.PACK_AB R32, R32, R60 ;  /* 0x0000003c2020723e */ /* 0x000fe400000010ff */
[----:B------:R-:W-:Y:S02]  /*55c0*/  SHF.R.S32.HI R33, RZ, 0x5, R138 ;  /* 0x00000005ff217819 */ /* 0x000fe4000001148a */
[----:B------:R-:W-:-:S02]  /*55d0*/  LOP3.LUT R0, R0, 0x1c0, RZ, 0xc0, !PT ;  /* 0x000001c000007812 */ /* 0x000fc400078ec0ff */
[----:B------:R-:W-:Y:S02]  /*55e0*/  LOP3.LUT R60, R3, 0x1, RZ, 0xc0, !PT ;  /* 0x00000001033c7812 */ /* 0x000fe400078ec0ff */
[----:B------:R-:W-:Y:S02]  /*55f0*/  LEA R2, R33, R139, 0x9 ;  /* 0x0000008b21027211 */ /* 0x000fe400078e48ff */
[----:B------:R-:W-:Y:S02]  /*5600*/  LEA.HI R0, R0, R0, RZ, 0x1d ;  /* 0x0000000000007211 */ /* 0x000fe400078fe8ff */
[----:B------:R-:W-:Y:S02]  /*5610*/  ISETP.NE.U32.AND P1, PT, R60, 0x1, PT ;  /* 0x000000013c00780c */ /* 0x000fe40003f25070 */
[----:B------:R-:W-:Y:S02]  /*5620*/  LEA R0, R2, R0, 0x1 ;  /* 0x0000000002007211 */ /* 0x000fe400078e08ff */
[----:B------:R-:W-:-:S02]  /*5630*/  F2FP.BF16.F32.PACK_AB R6, R6, R144 ;  /* 0x000000900606723e */ /* 0x000fc400000010ff */
[----:B------:R-:W-:Y:S01]  /*5640*/  LEA R0, R0, UR4, 0x1 ;  /* 0x0000000400007c11 */ /* 0x000fe2000f8e08ff */
[----:B------:R-:W-:Y:S01]  /*5650*/  ULDC.U8 UR4, c[0x0][0x3d9] ;  /* 0x0000f64000047ab9 */ /* 0x000fe20000000000 */
[----:B------:R-:W-:Y:S02]  /*5660*/  F2FP.BF16.F32.PACK_AB R5, R5, R146 ;  /* 0x000000920505723e */ /* 0x000fe400000010ff */
[C---:B------:R-:W-:Y:S01]  /*5670*/  IADD3 R2, R0.reuse, -0x10, RZ ;  /* 0xfffffff000027810 */ /* 0x040fe20007ffe0ff */
[----:B------:R1:W-:Y:S01]  /*5680*/  STS [R0], R6 ;  /* 0x0000000600007388 */ /* 0x0003e20000000800 */
[----:B------:R-:W-:Y:S02]  /*5690*/  F2FP.BF16.F32.PACK_AB R4, R153, R152 ;  /* 0x000000989904723e */ /* 0x000fe400000010ff */
[----:B------:R-:W-:Y:S01]  /*56a0*/  @P1 IADD3 R2, R0, 0x10, RZ ;  /* 0x0000001000021810 */ /* 0x000fe20007ffe0ff */
[----:B------:R-:W-:Y:S01]  /*56b0*/  STS [R0+0x400], R5 ;  /* 0x0004000500007388 */ /* 0x000fe20000000800 */
[----:B------:R-:W-:-:S02]  /*56c0*/  R2P PR, R3, 0x6 ;  /* 0x0000000603007804 */ /* 0x000fc40000000000 */
[----:B------:R-:W-:Y:S01]  /*56d0*/  MOV R3, 0x20 ;  /* 0x0000002000037802 */ /* 0x000fe20000000f00 */
[----:B------:R2:W-:Y:S01]  /*56e0*/  STS [R2], R4 ;  /* 0x0000000402007388 */ /* 0x0005e20000000800 */
[----:B------:R-:W-:Y:S02]  /*56f0*/  F2FP.BF16.F32.PACK_AB R7, R7, R154 ;  /* 0x0000009a0707723e */ /* 0x000fe400000010ff */
        /* <DEDUP_REMOVED lines=10> */
[----:B-1----:R-:W-:Y:S01]  /*57a0*/  MOV R6, 0x40 ;  /* 0x0000004000067802 */ /* 0x002fe20000000f00 */
[----:B------:R-:W-:Y:S01]  /*57b0*/  STS [R2+0x2000], R10 ;  /* 0x0020000a02007388 */ /* 0x000fe20000000800 */
[----:B------:R-:W-:Y:S02]  /*57c0*/  F2FP.BF16.F32.PACK_AB R18, R43, R18 ;  /* 0x000000122b12723e */ /* 0x000fe400000010ff */
[----:B------:R-:W-:Y:S01]  /*57d0*/  SEL R6, R6, 0xffffffc0, !P2 ;  /* 0xffffffc006067807 */ /* 0x000fe20005000000 */
[----:B------:R1:W-:Y:S01]  /*57e0*/  STS [R2+0x2400], R13 ;  /* 0x0024000d02007388 */ /* 0x0003e20000000800 */
[----:B------:R-:W-:-:S02]  /*57f0*/  F2FP.BF16.F32.PACK_AB R17, R17, R44 ;  /* 0x0000002c1111723e */ /* 0x000fc400000010ff */
[----:B--2---:R-:W-:Y:S02]  /*5800*/  SEL R4, R3, 0xffffffe0, !P1 ;  /* 0xffffffe003047807 */ /* 0x004fe40004800000 */
[----:B------:R-:W-:Y:S02]  /*5810*/  ISETP.NE.AND P1, PT, RZ, UR4, PT ;  /* 0x00000004ff007c0c */ /* 0x000fe4000bf25270 */
[----:B------:R-:W-:Y:S02]  /*5820*/  IADD3 R3, R0, R4, RZ ;  /* 0x0000000400037210 */ /* 0x000fe40007ffe0ff */
[----:B---3--:R-:W-:Y:S02]  /*5830*/  IADD3 R7, R4, R2, RZ ;  /* 0x0000000204077210 */ /* 0x008fe40007ffe0ff */
[----:B------:R-:W-:Y:S01]  /*5840*/  F2FP.BF16.F32.PACK_AB R24, R47, R24 ;  /* 0x000000182f18723e */ /* 0x000fe200000010ff */
[----:B------:R2:W-:Y:S01]  /*5850*/  STS [R3+0x400], R11 ;  /* 0x0004000b03007388 */ /* 0x0005e20000000800 */
[----:B------:R-:W-:Y:S01]  /*5860*/  F2FP.BF16.F32.PACK_AB R22, R55, R54 ;  /* 0x000000363716723e */ /* 0x000fe200000010ff */
[----:B----4-:R-:W3:Y:S01]  /*5870*/  @P4 MUFU.LG2 R9, R240 ;  /* 0x000000f000094308 */ /* 0x010ee20000000c00 */
[----:B------:R-:W-:Y:S01]  /*5880*/  F2FP.BF16.F32.PACK_AB R21, R21, R19 ;  /* 0x000000131515723e */ /* 0x000fe200000010ff */
[----:B------:R4:W-:Y:S01]  /*5890*/  STS [R3], R12 ;  /* 0x0000000c03007388 */ /* 0x0009e20000000800 */
[----:B------:R-:W-:-:S02]  /*58a0*/  IADD3 R5, R0, R6, RZ ;  /* 0x0000000600057210 */ /* 0x000fc40007ffe0ff */
[----:B------:R-:W-:Y:S01]  /*58b0*/  F2FP.BF16.F32.PACK_AB R20, R37, R133 ;  /* 0x000000852514723e */ /* 0x000fe200000010ff */
[----:B------:R-:W-:Y:S01]  /*58c0*/  STS [R7], R15 ;  /* 0x0000000f07007388 */ /* 0x000fe20000000800 */
[----:B------:R-:W-:Y:S02]  /*58d0*/  F2FP.BF16.F32.PACK_AB R19, R26, R27 ;  /* 0x0000001b1a13723e */ /* 0x000fe400000010ff */
[----:B-----5:R-:W-:Y:S01]  /*58e0*/  IADD3 R8, R6, R2, RZ ;  /* 0x0000000206087210 */ /* 0x020fe20007ffe0ff */
[----:B------:R5:W-:Y:S01]  /*58f0*/  STS [R7+0x400], R14 ;  /* 0x0004000e07007388 */ /* 0x000be20000000800 */
[----:B------:R-:W-:Y:S01]  /*5900*/  F2FP.BF16.F32.PACK_AB R25, R59, R25 ;  /* 0x000000193b19723e */ /* 0x000fe200000010ff */
[----:B-1----:R-:W1:Y:S01]  /*5910*/  @P5 LDC R13, c[0x0][0x2e8] ;  /* 0x0000ba00ff0d5b82 */ /* 0x002e620000000800 */
[----:B------:R-:W-:Y:S01]  /*5920*/  F2FP.BF16.F32.PACK_AB R31, R63, R31 ;  /* 0x0000001f3f1f723e */ /* 0x000fe200000010ff */
[----:B------:R3:W-:Y:S01]  /*5930*/  STS [R3+0x2000], R16 ;  /* 0x0020001003007388 */ /* 0x0007e20000000800 */
[----:B------:R-:W-:-:S02]  /*5940*/  F2FP.BF16.F32.PACK_AB R30, R69, R137 ;  /* 0x00000089451e723e */ /* 0x000fc400000010ff */
[----:B------:R-:W-:Y:S01]  /*5950*/  F2FP.BF16.F32.PACK_AB R29, R29, R70 ;  /* 0x000000461d1d723e */ /* 0x000fe200000010ff */
[----:B------:R-:W-:Y:S01]  /*5960*/  STS [R3+0x2400], R18 ;  /* 0x0024001203007388 */ /* 0x000fe20000000800 */
[----:B------:R-:W-:Y:S02]  /*5970*/  IADD3 R4, R3, R6, RZ ;  /* 0x0000000603047210 */ /* 0x000fe40007ffe0ff */
[----:B------:R-:W-:Y:S01]  /*5980*/  F2FP.BF16.F32.PACK_AB R27, R81, R80 ;  /* 0x00000050511b723e */ /* 0x000fe200000010ff */
[----:B------:R3:W-:Y:S01]  /*5990*/  STS [R7+0x2000], R17 ;  /* 0x0020001107007388 */ /* 0x0007e20000000800 */
[----:B--2---:R-:W2:Y:S01]  /*59a0*/  @P1 LDC.64 R10, c[0x0][0x2c0] ;  /* 0x0000b000ff0a1b82 */ /* 0x004ea20000000a00 */
[----:B------:R-:W-:Y:S02]  /*59b0*/  F2FP.BF16.F32.PACK_AB R26, R83, R82 ;  /* 0x00000052531a723e */ /* 0x000fe400000010ff */
[----:B------:R-:W-:Y:S01]  /*59c0*/  STS [R7+0x2400], R24 ;  /* 0x0024001807007388 */ /* 0x000fe20000000800 */
[----:B------:R-:W-:-:S02]  /*59d0*/  IADD3 R6, R7, R6, RZ ;  /* 0x0000000607067210 */ /* 0x000fc40007ffe0ff */
[----:B------:R-:W-:Y:S01]  /*59e0*/  F2FP.BF16.F32.PACK_AB R28, R28, R72 ;  /* 0x000000481c1c723e */ /* 0x000fe200000010ff */
[----:B------:R-:W-:Y:S01]  /*59f0*/  STS [R5], R23 ;  /* 0x0000001705007388 */ /* 0x000fe20000000800 */
[----:B------:R-:W-:Y:S01]  /*5a00*/  F2FP.BF16.F32.PACK_AB R52, R75, R52 ;  /* 0x000000344b34723e */ /* 0x000fe200000010ff */
[----:B----4-:R-:W4:Y:S01]  /*5a10*/  @P4 LDC R12, c[0x0][0x2e8] ;  /* 0x0000ba00ff0c4b82 */ /* 0x010f220000000800 */
[----:B------:R-:W-:Y:S01]  /*5a20*/  F2FP.BF16.F32.PACK_AB R51, R51, R76 ;  /* 0x0000004c3333723e */ /* 0x000fe200000010ff */
[----:B------:R-:W-:Y:S01]  /*5a30*/  STS [R5+0x400], R22 ;  /* 0x0004001605007388 */ /* 0x000fe20000000800 */
[----:B------:R-:W-:Y:S01]  /*5a40*/  F2FP.BF16.F32.PACK_AB R50, R79, R50 ;  /* 0x000000324f32723e */ /* 0x000fe200000010ff */
[----:B-----5:R-:W-:Y:S01]  /*5a50*/  @P3 MUFU.LG2 R14, R239 ;  /* 0x000000ef000e3308 */ /* 0x020fe20000000c00 */
[----:B------:R-:W-:Y:S01]  /*5a60*/  F2FP.BF16.F32.PACK_AB R49, R85, R84 ;  /* 0x000000545531723e */ /* 0x000fe200000010ff */
[----:B------:R-:W-:Y:S01]  /*5a70*/  STS [R8], R20 ;  /* 0x0000001408007388 */ /* 0x000fe20000000800 */
[----:B------:R-:W-:Y:S01]  /*5a80*/  F2FP.BF16.F32.PACK_AB R48, R48, R86 ;  /* 0x000000563030723e */ /* 0x000fe200000010ff */
[----:B---3--:R-:W3:Y:S01]  /*5a90*/  @P3 LDC R16, c[0x0][0x2e8] ;  /* 0x0000ba00ff103b82 */ /* 0x008ee20000000800 */
[----:B------:R-:W-:Y:S01]  /*5aa0*/  F2FP.BF16.F32.PACK_AB R45, R93, R92 ;  /* 0x0000005c5d2d723e */ /* 0x000fe200000010ff */
[----:B------:R-:W-:Y:S01]  /*5ab0*/  STS [R8+0x400], R19 ;  /* 0x0004001308007388 */ /* 0x000fe20000000800 */
[----:B------:R-:W-:-:S02]  /*5ac0*/  F2FP.BF16.F32.PACK_AB R44, R95, R94 ;  /* 0x0000005e5f2c723e */ /* 0x000fc400000010ff */
[----:B------:R-:W-:Y:S01]  /*5ad0*/  F2FP.BF16.F32.PACK_AB R47, R89, R88 ;  /* 0x00000058592f723e */ /* 0x000fe200000010ff */
[----:B------:R-:W-:Y:S01]  /*5ae0*/  STS [R5+0x2000], R21 ;  /* 0x0020001505007388 */ /* 0x000fe20000000800 */
[----:B------:R-:W-:Y:S01]  /*5af0*/  F2FP.BF16.F32.PACK_AB R46, R91, R46 ;  /* 0x0000002e5b2e723e */ /* 0x000fe200000010ff */
[----:B------:R-:W5:Y:S01]  /*5b00*/  @P0 LDC R17, c[0x0][0x2e8] ;  /* 0x0000ba00ff110b82 */ /* 0x000f620000000800 */
[----:B------:R-:W-:Y:S01]  /*5b10*/  F2FP.BF16.F32.PACK_AB R43, R157, R156 ;  /* 0x0000009c9d2b723e */ /* 0x000fe200000010ff */
[----:B------:R1:W-:Y:S01]  /*5b20*/  STS [R5+0x2400], R25 ;  /* 0x0024001905007388 */ /* 0x0003e20000000800 */
[----:B------:R-:W-:Y:S02]  /*5b30*/  F2FP.BF16.F32.PACK_AB R42, R159, R42 ;  /* 0x0000002a9f2a723e */ /* 0x000fe400000010ff */
[----:B------:R-:W-:Y:S01]  /*5b40*/  F2FP.BF16.F32.PACK_AB R41, R97, R96 ;  /* 0x000000606129723e */ /* 0x000fe200000010ff */
[----:B------:R-:W-:Y:S01]  /*5b50*/  STS [R8+0x2000], R32 ;  /* 0x0020002008007388 */ /* 0x000fe20000000800 */
[----:B------:R-:W-:-:S02]  /*5b60*/  F2FP.BF16.F32.PACK_AB R40, R99, R98 ;  /* 0x000000626328723e */ /* 0x000fc400000010ff */
[----:B------:R-:W-:Y:S01]  /*5b70*/  ISETP.NE.AND P2, PT, RZ, UR5, PT ;  /* 0x00000005ff007c0c */ /* 0x000fe2000bf45270 */
[----:B------:R-:W-:Y:S01]  /*5b80*/  STS [R8+0x2400], R31 ;  /* 0x0024001f08007388 */ /* 0x000fe20000000800 */
[----:B------:R-:W-:Y:S02]  /*5b90*/  F2FP.BF16.F32.PACK_AB R37, R109, R108 ;  /* 0x0000006c6d25723e */ /* 0x000fe400000010ff */
        /* <DEDUP_REMOVED lines=8> */
[----:B------:R-:W-:Y:S02]  /*5c20*/  ISETP.NE.OR P6, PT, RZ, UR4, !P2 ;  /* 0x00000004ff007c0c */ /* 0x000fe4000d7c5670 */
        /* <DEDUP_REMOVED lines=8> */
[----:B------:R-:W-:Y:S01]  /*5cb0*/  F2FP.BF16.F32.PACK_AB R56, R115, R56 ;  /* 0x000000387338723e */ /* 0x000fe200000010ff */
[----:B------:R-:W4:Y:S01]  /*5cc0*/  @!P6 LDC R15, c[0x0][0x2c4] ;  /* 0x0000b100ff0feb82 */ /* 0x000f220000000800 */
        /* <DEDUP_REMOVED lines=12> */
[----:B-1----:R-:W-:Y:S01]  /*5d90*/  MOV R25, 0x7f800000 ;  /* 0x7f80000000197802 */ /* 0x002fe20000000f00 */
[----:B------:R-:W-:Y:S01]  /*5da0*/  STS [R2+0x4000], R45 ;  /* 0x0040002d02007388 */ /* 0x000fe20000000800 */
[----:B------:R-:W-:-:S02]  /*5db0*/  F2FP.BF16.F32.PACK_AB R67, R67, R168 ;  /* 0x000000a84343723e */ /* 0x000fc400000010ff */
[----:B------:R-:W-:Y:S01]  /*5dc0*/  F2FP.BF16.F32.PACK_AB R66, R171, R66 ;  /* 0x00000042ab42723e */ /* 0x000fe200000010ff */
[----:B------:R-:W-:Y:S01]  /*5dd0*/  STS [R2+0x4400], R44 ;  /* 0x0044002c02007388 */ /* 0x000fe20000000800 */
[----:B------:R-:W-:Y:S02]  /*5de0*/  MOV R24, 0x7f800000 ;  /* 0x7f80000000187802 */ /* 0x000fe40000000f00 */
[----:B------:R-:W-:Y:S01]  /*5df0*/  MOV R23, 0x7f800000 ;  /* 0x7f80000000177802 */ /* 0x000fe20000000f00 */
[----:B------:R-:W-:Y:S01]  /*5e00*/  STS [R0+0x6000], R47 ;  /* 0x0060002f00007388 */ /* 0x000fe20000000800 */
[----:B------:R-:W-:-:S03]  /*5e10*/  MOV R22, 0x7f800000 ;  /* 0x7f80000000167802 */ /* 0x000fc60000000f00 */
[----:B------:R1:W-:Y:S04]  /*5e20*/  STS [R0+0x6400], R46 ;  /* 0x0064002e00007388 */ /* 0x0003e80000000800 */
        /* <DEDUP_REMOVED lines=12> */
[----:B------:R-:W5:Y:S03]  /*5ef0*/  S2R R26, SR_CTAID.Y ;  /* 0x00000000001a7919 */ /* 0x000f660000002600 */
[----:B------:R-:W-:Y:S04]  /*5f00*/  STS [R5+0x4000], R59 ;  /* 0x0040003b05007388 */ /* 0x000fe80000000800 */
[----:B------:R-:W-:Y:S04]  /*5f10*/  STS [R5+0x4400], R58 ;  /* 0x0044003a05007388 */ /* 0x000fe80000000800 */
[----:B------:R-:W-:Y:S04]  /*5f20*/  STS [R8+0x4000], R55 ;  /* 0x0040003708007388 */ /* 0x000fe80000000800 */
[----:B------:R-:W-:Y:S01]  /*5f30*/  STS [R8+0x4400], R54 ;  /* 0x0044003608007388 */ /* 0x000fe20000000800 */
[----:B------:R-:W4:Y:S01]  /*5f40*/  S2R R29, SR_CTAID.X ;  /* 0x00000000001d7919 */ /* 0x000f220000002500 */
[----:B---3--:R-:W-:-:S02]  /*5f50*/  @P1 IMAD R7, R11, R10, RZ ;  /* 0x0000000a0b071224 */ /* 0x008fc400078e02ff */
[----:B------:R-:W2:Y:S01]  /*5f60*/  @!P1 LDC R11, c[0x0][0x2c4] ;  /* 0x0000b100ff0b9b82 */ /* 0x000ea20000000800 */
[----:B------:R-:W-:Y:S01]  /*5f70*/  STS [R5+0x6000], R57 ;  /* 0x0060003905007388 */ /* 0x000fe20000000800 */
[----:B------:R-:W3:Y:S03]  /*5f80*/  @P5 MUFU.LG2 R10, R241 ;  /* 0x000000f1000a5308 */ /* 0x000ee60000000c00 */
[----:B------:R1:W-:Y:S04]  /*5f90*/  STS [R5+0x6400], R56 ;  /* 0x0064003805007388 */ /* 0x0003e80000000800 */
[----:B------:R-:W-:Y:S01]  /*5fa0*/  STS [R8+0x6000], R53 ;  /* 0x0060003508007388 */ /* 0x000fe20000000800 */
[----:B-----5:R-:W-:-:S03]  /*5fb0*/  SHF.R.S32.HI R27, RZ, 0x1f, R26 ;  /* 0x0000001fff1b7819 */ /* 0x020fc6000001141a */
[----:B------:R5:W-:Y:S01]  /*5fc0*/  STS [R8+0x6400], R61 ;  /* 0x0064003d08007388 */ /* 0x000be20000000800 */
[----:B------:R-:W3:Y:S03]  /*5fd0*/  S2R R28, SR_CTAID.Z ;  /* 0x00000000001c7919 */ /* 0x000ee60000002700 */
[----:B------:R-:W-:Y:S01]  /*5fe0*/  STS [R4+0x4000], R60 ;  /* 0x0040003c04007388 */ /* 0x000fe20000000800 */
[----:B--2---:R-:W-:-:S03]  /*5ff0*/  @!P1 SEL R7, R11, R2, !P2 ;  /* 0x000000020b079207 */ /* 0x004fc60005000000 */
[----:B------:R-:W-:Y:S01]  /*6000*/  STS [R4+0x4400], R63 ;  /* 0x0044003f04007388 */ /* 0x000fe20000000800 */
[----:B------:R-:W-:-:S03]  /*6010*/  CS2R R2, SRZ ;  /* 0x0000000000027805 */ /* 0x000fc6000001ff00 */
[----:B------:R-:W-:Y:S01]  /*6020*/  STS [R6+0x4000], R62 ;  /* 0x0040003e06007388 */ /* 0x000fe20000000800 */
[----:B-1----:R-:W-:Y:S01]  /*6030*/  @P1 MOV R5, 0x1 ;  /* 0x0000000100051802 */ /* 0x002fe20000000f00 */
[----:B------:R-:W-:Y:S02]  /*6040*/  @!P1 IMAD R5, R7, R0, RZ ;  /* 0x0000000007059224 */ /* 0x000fe400078e02ff */
[----:B------:R-:W-:Y:S01]  /*6050*/  STS [R6+0x4400], R64 ;  /* 0x0044004006007388 */ /* 0x000fe20000000800 */
[C---:B----4-:R-:W-:Y:S02]  /*6060*/  @!P6 IMAD R0, R26.reuse, R15, RZ ;  /* 0x0000000f1a00e224 */ /* 0x050fe400078e02ff */
[----:B------:R-:W1:Y:S01]  /*6070*/  @P0 MUFU.LG2 R15, R238 ;  /* 0x000000ee000f0308 */ /* 0x000e620000000c00 */
[----:B------:R-:W-:Y:S01]  /*6080*/  STS [R4+0x6000], R65 ;  /* 0x0060004104007388 */ /* 0x000fe20000000800 */
[----:B-----5:R-:W2:Y:S01]  /*6090*/  @P1 LDC R8, c[0x0][0x2c0] ;  /* 0x0000b000ff081b82 */ /* 0x020ea20000000800 */
[----:B------:R-:W-:Y:S01]  /*60a0*/  IMAD R5, R26, R5, RZ ;  /* 0x000000051a057224 */ /* 0x000fe200078e02ff */
[----:B------:R-:W-:Y:S01]  /*60b0*/  @!P6 SHF.R.S32.HI R3, RZ, 0x1f, R0 ;  /* 0x0000001fff03e819 */ /* 0x000fe20000011400 */
[----:B------:R4:W-:Y:S01]  /*60c0*/  STS [R4+0x6400], R68 ;  /* 0x0064004404007388 */ /* 0x0009e20000000800 */
[----:B------:R-:W-:-:S03]  /*60d0*/  @!P6 MOV R2, R0 ;  /* 0x000000000002e202 */ /* 0x000fc60000000f00 */
[----:B------:R-:W-:Y:S04]  /*60e0*/  STS [R6+0x6000], R67 ;  /* 0x0060004306007388 */ /* 0x000fe80000000800 */
[----:B------:R5:W-:Y:S01]  /*60f0*/  STS [R6+0x6400], R66 ;  /* 0x0064004206007388 */ /* 0x000be20000000800 */
[----:B------:R-:W-:Y:S01]  /*6100*/  @!P1 MOV R8, 0x1 ;  /* 0x0000000100089802 */ /* 0x000fe20000000f00 */
[----:B----4-:R-:W-:Y:S01]  /*6110*/  @P4 FMUL.FTZ R4, R9, 0.69314718246459960938 ;  /* 0x3f31721809044820 */ /* 0x010fe20000410000 */
[----:B------:R-:W-:-:S03]  /*6120*/  SEL R9, R5, RZ, P6 ;  /* 0x000000ff05097207 */ /* 0x000fc60003000000 */
[----:B--2---:R-:W-:Y:S02]  /*6130*/  IMAD R5, R29, R8, RZ ;  /* 0x000000081d057224 */ /* 0x004fe400078e02ff */
[----:B------:R-:W-:Y:S01]  /*6140*/  @P4 FFMA.FTZ R25, R135, R12, R4 ;  /* 0x0000000c87194223 */ /* 0x000fe20000010004 */
[----:B------:R-:W-:Y:S01]  /*6150*/  BAR.SYNC.DEFER_BLOCKING 0x0 ;  /* 0x0000000000007b1d */ /* 0x000fe20000010000 */
[----:B------:R-:W-:Y:S01]  /*6160*/  LOP3.LUT P4, RZ, R251, 0x3, RZ, 0xc0, !PT ;  /* 0x00000003fbff7812 */ /* 0x000fe2000788c0ff */
[----:B---3--:R-:W-:Y:S02]  /*6170*/  IMAD R4, R28, R7, R9 ;  /* 0x000000071c047224 */ /* 0x008fe400078e0209 */
[----:B-----5:R-:W-:Y:S01]  /*6180*/  @P5 FMUL.FTZ R6, R10, 0.69314718246459960938 ;  /* 0x3f3172180a065820 */ /* 0x020fe20000410000 */
        /* <DEDUP_REMOVED lines=57> */
.L_x_1095:
[----:B------:R-:W-:Y:S05]  /*6520*/  BSYNC B0 ;  /* 0x0000000000007941 */ /* 0x000fea0003800000 */
.L_x_1094:
        /* <DEDUP_REMOVED lines=71> */
.L_x_1096:
        /* <DEDUP_REMOVED lines=14> */
.L_x_2930:


//--------------------- .text._ZN5flash16flash_fwd_kernelI23Flash_fwd_kernel_traitsILi128ELi128ELi32ELi4ELb0ELb0EN7cutlass10bfloat16_tE19Flash_kernel_traitsILi128ELi128ELi32ELi4ES3_EELb0ELb0ELb0ELb0ELb0ELb0ELb0ELb0EEEvNS_16Flash_fwd_paramsE --------------------------
	.section	.text._ZN5flash16flash_fwd_kernelI23Flash_fwd_kernel_traitsILi128ELi128ELi32ELi4ELb0ELb0EN7cutlass10bfloat16_tE19Flash_kernel_traitsILi128ELi128ELi32ELi4ES3_EELb0ELb0ELb0ELb0ELb0ELb0ELb0ELb0EEEvNS_16Flash_fwd_paramsE,"ax",@progbits
	.align	128
        .global         _ZN5flash16flash_fwd_kernelI23Flash_fwd_kernel_traitsILi128ELi128ELi32ELi4ELb0ELb0EN7cutlass10bfloat16_tE19Flash_kernel_traitsILi128ELi128ELi32ELi4ES3_EELb0ELb0ELb0ELb0ELb0ELb0ELb0ELb0EEEvNS_16Flash_fwd_paramsE
        .type           _ZN5flash16flash_fwd_kernelI23Flash_fwd_kernel_traitsILi128ELi128ELi32ELi4ELb0ELb0EN7cutlass10bfloat16_tE19Flash_kernel_traitsILi128ELi128ELi32ELi4ES3_EELb0ELb0ELb0ELb0ELb0ELb0ELb0ELb0EEEvNS_16Flash_fwd_paramsE,@function
        .size           _ZN5flash16flash_fwd_kernelI23Flash_fwd_kernel_traitsILi128ELi128ELi32ELi4ELb0ELb0EN7cutlass10bfloat16_tE19Flash_kernel_traitsILi128ELi128ELi32ELi4ES3_EELb0ELb0ELb0ELb0ELb0ELb0ELb0ELb0EEEvNS_16Flash_fwd_paramsE,(.L_x_2931 - _ZN5flash16flash_fwd_kernelI23Flash_fwd_kernel_traitsILi128ELi128ELi32ELi4ELb0ELb0EN7cutlass10bfloat16_tE19Flash_kernel_traitsILi128ELi128ELi32ELi4ES3_EELb0ELb0ELb0ELb0ELb0ELb0ELb0ELb0EEEvNS_16Flash_fwd_paramsE)
        .other          _ZN5flash16flash_fwd_kernelI23Flash_fwd_kernel_traitsILi128ELi128ELi32ELi4ELb0ELb0EN7cutlass10bfloat16_tE19Flash_kernel_traitsILi128ELi128ELi32ELi4ES3_EELb0ELb0ELb0ELb0ELb0ELb0ELb0ELb0EEEvNS_16Flash_fwd_paramsE,@"STO_CUDA_ENTRY STV_DEFAULT"
_ZN5flash16flash_fwd_kernelI23Flash_fwd_kernel_traitsILi128ELi128ELi32ELi4ELb0ELb0EN7cutlass10bfloat16_tE19Flash_kernel_traitsILi128ELi128ELi32ELi4ES3_EELb0ELb0ELb0ELb0ELb0ELb0ELb0ELb0EEEvNS_16Flash_fwd_paramsE:
.text._ZN5flash16flash_fwd_kernelI23Flash_fwd_kernel_traitsILi128ELi128ELi32ELi4ELb0ELb0EN7cutlass10bfloat16_tE19Flash_kernel_traitsILi128ELi128ELi32ELi4ES3_EELb0ELb0ELb0ELb0ELb0ELb0ELb0ELb0EEEvNS_16Flash_fwd_paramsE:
        /* <DEDUP_REMOVED lines=28> */
[----:B------:R-:W3:Y:S08]  /*01c0*/  S2R R33, SR_CTAID.Z ;  /* 0x0000000000217919 */ /* 0x000ef00000002700 */
[----:B------:R1:W5:Y:S01]  /*01d0*/  @!P0 LDG.E R13, desc[UR8][R6.64] ;  /* 0x00000008060d8981 */ /* 0x000362000c1e1900 */
[----:B------:R-:W-:-:S04]  /*01e0*/  ISETP.NE.U32.AND P0, PT, R2, RZ, PT ;  /* 0x000000ff0200720c */ /* 0x000fc80003f05070 */
[----:B------:R-:W-:Y:S01]  /*01f0*/  ISETP.NE.AND.EX P0, PT, R3, RZ, PT, P0 ;  /* 0x000000ff0300720c */ /* 0x000fe20003f05300 */
[----:B----4-:R-:W-:Y:S01]  /*0200*/  @P2 IMAD.IADD R14, R0, 0x1, -R17 ;  /* 0x00000001000e2824 */ /* 0x010fe200078e0a11 */
[----:B------:R1:W-:Y:S05]  /*0210*/  STL [R1+0x18], R17 ;  /* 0x0000181101007387 */ /* 0x0003ea0000100800 */
[----:B------:R-:W4:Y:S06]  /*0220*/  @!P2 LDC R14, c[0x0][0x2c4] ;  /* 0x0000b100ff0eab82 */ /* 0x000f2c0000000800 */
[----:B--23--:R-:W-:Y:S05]  /*0230*/  @!P0 BRA `(.L_x_1097) ;  /* 0x0000000000108947 */ /* 0x00cfea0003800000 */
[----:B------:R-:W1:Y:S02]  /*0240*/  @P3 LDG.E R0, desc[UR8][R6.64+0x4] ;  /* 0x0000040806003981 */ /* 0x000e64000c1e1900 */
[----:B-1---5:R-:W-:-:S06]  /*0250*/  @P3 IADD3 R4, R0, -R13, RZ ;  /* 0x8000000d00043210 */ /* 0x022fcc0007ffe0ff */
[----:B------:R2:W5:Y:S01]  /*0260*/  @!P3 LDG.E R4, desc[UR8][R6.64] ;  /* 0x000000080604b981 */ /* 0x000562000c1e1900 */
[----:B------:R-:W-:Y:S05]  /*0270*/  BRA `(.L_x_1098) ;  /* 0x0000000000047947 */ /* 0x000fea0003800000 */
.L_x_1097:
[----:B-1----:R-:W1:Y:S02]  /*0280*/  LDC R4, c[0x0][0x2c8] ;  /* 0x0000b200ff047b82 */ /* 0x002e640000000800 */
.L_x_1098:
[----:B------:R-:W3:Y:S02]  /*0290*/  LDC.64 R2, c[0x0][0x308] ;  /* 0x0000c200ff027b82 */ /* 0x000ee40000000a00 */
[----:B---3--:R-:W-:-:S04]  /*02a0*/  ISETP.NE.U32.AND P1, PT, R2, RZ, PT ;  /* 0x000000ff0200720c */ /* 0x008fc80003f25070 */
[----:B------:R-:W-:-:S13]  /*02b0*/  ISETP.NE.AND.EX P1, PT, R3, RZ, PT, P1 ;  /* 0x000000ff0300720c */ /* 0x000fda0003f25310 */
[----:B------:R-:W3:Y:S01]  /*02c0*/  @P1 LDC.64 R2, c[0x0][0x308] ;  /* 0x0000c200ff021b82 */ /* 0x000ee20000000a00 */
[----:B------:R-:W-:-:S07]  /*02d0*/  IMAD.SHL.U32 R29, R26, 0x80, RZ ;  /* 0x000000801a1d7824 */ /* 0x000fce00078e00ff */
[----:B------:R-:W1:Y:S01]  /*02e0*/  @!P1 LDC R5, c[0x0][0x2cc] ;  /* 0x0000b300ff059b82 */ /* 0x000e620000000800 */
[----:B----4-:R-:W-:Y:S01]  /*02f0*/  ISETP.GT.AND P0, PT, R14, R29, PT ;  /* 0x0000001d0e00720c */ /* 0x010fe20003f04270 */
[----:B---3--:R-:W-:-:S05]  /*0300*/  @P1 IMAD.WIDE R2, R31, 0x4, R2 ;  /* 0x000000041f021825 */ /* 0x008fca00078e0202 */
[----:B------:R3:W5:Y:S01]  /*0310*/  @P1 LDG.E R0, desc[UR8][R2.64] ;  /* 0x0000000802001981 */ /* 0x000762000c1e1900 */
[----:B------:R-:W4:Y:S06]  /*0320*/  @!P1 LDC.64 R2, c[0x0][0x318] ;  /* 0x0000c600ff029b82 */ /* 0x000f2c0000000a00 */
[----:B-1-3--:R-:W-:Y:S05]  /*0330*/  @!P0 EXIT ;  /* 0x000000000000894d */ /* 0x00afea0003800000 */
[----:B----4-:R-:W-:Y:S01]  /*0340*/  @!P1 ISETP.NE.U32.AND P0, PT, R2, RZ, PT ;  /* 0x000000ff0200920c */ /* 0x010fe20003f05070 */
[----:B-----5:R-:W-:Y:S01]  /*0350*/  @P1 IMAD.IADD R64, R0, 0x1, -R9 ;  /* 0x0000000100401824 */ /* 0x020fe200078e0a09 */
[----:B------:R-:W1:Y:S02]  /*0360*/  S2R R99, SR_TID.X ;  /* 0x0000000000637919 */ /* 0x000e640000002100 */
[----:B------:R-:W-:-:S04]  /*0370*/  @!P1 ISETP.NE.AND.EX P0, PT, R3, RZ, PT, P0 ;  /* 0x000000ff0300920c */ /* 0x000fc80003f05300 */
[----:B------:R-:W-:-:S04]  /*0380*/  @!P1 SEL R0, R5, RZ, P0 ;  /* 0x000000ff05009207 */ /* 0x000fc80000000000 */
[----:B------:R-:W-:-:S04]  /*0390*/  @!P1 IADD3 R64, R0, R4, -R9 ;  /* 0x0000000400409210 */ /* 0x000fc80007ffe809 */
[C---:B------:R-:W-:Y:S01]  /*03a0*/  ISETP.GE.AND P0, PT, R64.reuse, 0x1, PT ;  /* 0x000000014000780c */ /* 0x040fe20003f06270 */
[----:B------:R-:W-:-:S05]  /*03b0*/  VIADD R0, R64, 0x1f ;  /* 0x0000001f40007836 */ /* 0x000fca0000000000 */
[----:B------:R-:W-:-:S04]  /*03c0*/  SHF.R.S32.HI R2, RZ, 0x1f, R0 ;  /* 0x0000001fff027819 */ /* 0x000fc80000011400 */
[----:B------:R-:W-:-:S03]  /*03d0*/  LEA.HI R227, R2, R0, RZ, 0x5 ;  /* 0x0000000002e37211 */ /* 0x000fc600078f28ff */
[----:B------:R-:W-:Y:S05]  /*03e0*/  @!P0 BRA `(.L_x_1099) ;  /* 0x0000008c00c88947 */ /* 0x000fea0003800000 */
[----:B------:R-:W3:Y:S01]  /*03f0*/  LDC R19, c[0x0][0x278] ;  /* 0x00009e00ff137b82 */ /* 0x000ee20000000800 */
[----:B------:R-:W-:Y:S02]  /*0400*/  ISETP.NE.AND P2, PT, R17, -0x1, PT ;  /* 0xffffffff1100780c */ /* 0x000fe40003f45270 */
[----:B-1----:R-:W-:Y:S02]  /*0410*/  SHF.R.S32.HI R32, RZ, 0x1f, R99 ;  /* 0x0000001fff207819 */ /* 0x002fe40000011463 */
[----:B------:R-:W-:Y:S02]  /*0420*/  IADD3 R22, -R29, R14, RZ ;  /* 0x0000000e1d167210 */ /* 0x000fe40007ffe1ff */
[----:B------:R-:W-:Y:S02]  /*0430*/  LEA.HI R5, R32, R99, RZ, 0x3 ;  /* 0x0000006320057211 */ /* 0x000fe400078f18ff */
[----:B------:R-:W-:Y:S01]  /*0440*/  IABS R10, R33 ;  /* 0x00000021000a7213 */ /* 0x000fe20000000000 */
[----:B------:R1:W-:Y:S01]  /*0450*/  STL [R1+0x4], R22 ;  /* 0x0000041601007387 */ /* 0x0003e20000100800 */
[----:B------:R-:W-:-:S02]  /*0460*/  SHF.R.S32.HI R12, RZ, 0x3, R5 ;  /* 0x00000003ff0c7819 */ /* 0x000fc40000011405 */
[----:B------:R-:W-:Y:S01]  /*0470*/  ISETP.NE.AND P1, PT, R13, -0x1, PT ;  /* 0xffffffff0d00780c */ /* 0x000fe20003f25270 */
[----:B--2---:R-:W2:Y:S01]  /*0480*/  @!P2 LDC.64 R6, c[0x0][0x228] ;  /* 0x00008a00ff06ab82 */ /* 0x004ea20000000a00 */
[----:B------:R-:W-:Y:S01]  /*0490*/  LEA.HI R23, R32, R99, RZ, 0x4 ;  /* 0x0000006320177211 */ /* 0x000fe200078f20ff */
[----:B------:R-:W-:-:S05]  /*04a0*/  VIADD R4, R12, 0x20 ;  /* 0x000000200c047836 */ /* 0x000fca0000000000 */
[----:B------:R-:W-:Y:S01]  /*04b0*/  ISETP.GE.AND P4, PT, R4, R22, PT ;  /* 0x000000160400720c */ /* 0x000fe20003f86270 */
[----:B------:R-:W4:Y:S01]  /*04c0*/  @P2 LDC.64 R14, c[0x0][0x240] ;  /* 0x00009000ff0e2b82 */ /* 0x000f220000000a00 */
[----:B------:R-:W-:Y:S02]  /*04d0*/  @!P2 SHF.R.S32.HI R4, RZ, 0x1f, R31 ;  /* 0x0000001fff04a819 */ /* 0x000fe4000001141f */
[----:B---3--:R-:W-:-:S05]  /*04e0*/  IABS R0, R19 ;  /* 0x0000001300007213 */ /* 0x008fca0000000000 */
[----:B------:R-:W-:Y:S01]  /*04f0*/  IMAD.MOV.U32 R16, RZ, RZ, R0 ;  /* 0x000000ffff107224 */ /* 0x000fe200078e0000 */
[----:B------:R-:W3:Y:S03]  /*0500*/  @P1 LDC.64 R24, c[0x0][0x250] ;  /* 0x00009400ff181b82 */ /* 0x000ee60000000a00 */
[----:B------:R-:W5:Y:S01]  /*0510*/  I2F.RP R2, R16 ;  /* 0x0000001000027306 */ /* 0x000f620000209400 */
[----:B--2---:R-:W-:-:S04]  /*0520*/  @!P2 IMAD R4, R4, R6, RZ ;  /* 0x000000060404a224 */ /* 0x004fc800078e02ff */
[----:B------:R-:W2:Y:S01]  /*0530*/  @P1 LDC.64 R20, c[0x0][0x248] ;  /* 0x00009200ff141b82 */ /* 0x000ea20000000a00 */
[C---:B------:R-:W-:Y:S02]  /*0540*/  @!P2 IMAD R8, R31.reuse, R7, R4 ;  /* 0x000000071f08a224 */ /* 0x040fe400078e0204 */
[----:B------:R-:W-:Y:S01]  /*0550*/  @!P2 IMAD.WIDE.U32 R6, R31, R6, RZ ;  /* 0x000000061f06a225 */ /* 0x000fe200078e00ff */
[----:B-----5:R-:W5:Y:S03]  /*0560*/  MUFU.RCP R2, R2 ;  /* 0x0000000200027308 */ /* 0x020f660000001000 */
[----:B-----5:R-:W-:-:S05]  /*0570*/  VIADD R2, R2, 0xffffffe ;  /* 0x0ffffffe02027836 */ /* 0x020fca0000000000 */
[----:B------:R-:W5:Y:S02]  /*0580*/  F2I.FTZ.U32.TRUNC.NTZ R3, R2 ;  /* 0x0000000200037305 */ /* 0x000f64000021f000 */
[----:B-----5:R-:W-:Y:S02]  /*0590*/  IMAD.MOV R0, RZ, RZ, -R3 ;  /* 0x000000ffff007224 */ /* 0x020fe400078e0a03 */
[----:B------:R-:W-:Y:S02]  /*05a0*/  IMAD.MOV.U32 R2, RZ, RZ, RZ ;  /* 0x000000ffff027224 */ /* 0x000fe400078e00ff */
[----:B------:R-:W-:-:S04]  /*05b0*/  IMAD R0, R0, R16, RZ ;  /* 0x0000001000007224 */ /* 0x000fc800078e02ff */
[----:B------:R-:W-:Y:S01]  /*05c0*/  IMAD.HI.U32 R2, R3, R0, R2 ;  /* 0x0000000003027227 */ /* 0x000fe200078e0002 */
[----:B------:R-:W-:-:S03]  /*05d0*/  LOP3.LUT R3, R5, 0xfffffff8, RZ, 0xc0, !PT ;  /* 0xfffffff805037812 */ /* 0x000fc600078ec0ff */
[----:B------:R-:W-:Y:S02]  /*05e0*/  VIADD R0, R12, 0x30 ;  /* 0x000000300c007836 */ /* 0x000fe40000000000 */
[----:B------:R-:W-:Y:S01]  /*05f0*/  IMAD.HI.U32 R11, R2, R10, RZ ;  /* 0x0000000a020b7227 */ /* 0x000fe200078e00ff */
[----:B------:R-:W-:Y:S02]  /*0600*/  IADD3 R2, R12, 0x40, RZ ;  /* 0x000000400c027810 */ /* 0x000fe40007ffe0ff */
[-C--:B------:R-:W-:Y:S01]  /*0610*/  ISETP.GE.AND P3, PT, R0, R22.reuse, PT ;  /* 0x000000160000720c */ /* 0x080fe20003f66270 */
[----:B------:R-:W-:Y:S01]  /*0620*/  IMAD.MOV R0, RZ, RZ, -R11 ;  /* 0x000000ffff007224 */ /* 0x000fe200078e0a0b */
[----:B------:R-:W-:Y:S01]  /*0630*/  ISETP.GE.AND P0, PT, R2, R22, PT ;  /* 0x000000160200720c */ /* 0x000fe20003f06270 */
[----:B------:R-:W-:Y:S02]  /*0640*/  IMAD.SHL.U32 R2, R12, 0x40, RZ ;  /* 0x000000400c027824 */ /* 0x000fe400078e00ff */
[----:B------:R-:W-:-:S02]  /*0650*/  IMAD.IADD R28, R99, 0x1, -R3 ;  /* 0x00000001631c7824 */ /* 0x000fc400078e0a03 */
[----:B------:R-:W-:Y:S01]  /*0660*/  IMAD R4, R16, R0, R10 ;  /* 0x0000000010047224 */ /* 0x000fe200078e020a */
[----:B------:R-:W-:Y:S01]  /*0670*/  LOP3.LUT R0, R2, 0x1c0, RZ, 0xc0, !PT ;  /* 0x000001c002007812 */ /* 0x000fe200078ec0ff */
[C---:B----4-:R-:W-:Y:S01]  /*0680*/  @P2 IMAD.WIDE.U32 R2, R17.reuse, R14, RZ ;  /* 0x0000000e11022225 */ /* 0x050fe200078e00ff */
[----:B------:R-:W-:Y:S02]  /*0690*/  SHF.L.U32 R172, R28, 0x3, RZ ;  /* 0x000000031cac7819 */ /* 0x000fe400000006ff */
[----:B------:R-:W-:Y:S01]  /*06a0*/  ISETP.GT.U32.AND P5, PT, R16, R4, PT ;  /* 0x000000041000720c */ /* 0x000fe20003fa4070 */
[----:B------:R-:W-:Y:S01]  /*06b0*/  @P2 IMAD R18, R17, R15, R3 ;  /* 0x0000000f11122224 */ /* 0x000fe200078e0203 */
[----:B------:R-:W-:Y:S01]  /*06c0*/  LOP3.LUT R5, R0, 0x38, R172, 0xf8, !PT ;  /* 0x0000003800057812 */ /* 0x000fe200078ef8ac */
[----:B------:R-:W-:Y:S01]  /*06d0*/  @P2 IMAD.MOV.U32 R17, RZ, RZ, R2 ;  /* 0x000000ffff112224 */ /* 0x000fe200078e0002 */
[----:B------:R-:W-:Y:S01]  /*06e0*/  SHF.R.U32.HI R0, RZ, 0x3, R0 ;  /* 0x00000003ff007819 */ /* 0x000fe20000011600 */
[----:B------:R-:W-:Y:S01]  /*06f0*/  @!P2 IMAD.IADD R18, R7, 0x1, R8 ;  /* 0x000000010712a824 */ /* 0x000fe200078e0208 */
[----:B------:R-:W-:-:S02]  /*0700*/  @!P2 MOV R17, R6 ;  /* 0x000000060011a202 */ /* 0x000fc40000000f00 */
[----:B------:R-:W-:Y:S02]  /*0710*/  LOP3.LUT R14, R5, R0, RZ, 0x3c, !PT ;  /* 0x00000000050e7212 */ /* 0x000fe400078e3cff */
[----:B------:R-:W-:Y:S02]  /*0720*/  LOP3.LUT R0, R23, 0xfffffff0, RZ, 0xc0, !PT ;  /* 0xfffffff017007812 */ /* 0x000fe400078ec0ff */
[----:B------:R-:W-:Y:S01]  /*0730*/  LOP3.LUT R2, R33, R19, RZ, 0x3c, !PT ;  /* 0x0000001321027212 */ /* 0x000fe200078e3cff */
[----:B------:R-:W-:Y:S01]  /*0740*/  @!P5 IMAD.IADD R4, R4, 0x1, -R16 ;  /* 0x000000010404d824 */ /* 0x000fe200078e0a10 */
[----:B------:R-:W-:Y:S01]  /*0750*/  LEA.HI R10, R32, R99, RZ, 0x6 ;  /* 0x00000063200a7211 */ /* 0x000fe200078f30ff */
[----:B------:R-:W-:Y:S01]  /*0760*/  IMAD.IADD R6, R99, 0x1, -R0 ;  /* 0x0000000163067824 */ /* 0x000fe200078e0a00 */
[----:B------:R-:W-:Y:S02]  /*0770*/  ISETP.GE.AND P2, PT, R2, RZ, PT ;  /* 0x000000ff0200720c */ /* 0x000fe40003f46270 */
[----:B------:R-:W-:Y:S01]  /*0780*/  @P1 IADD3 R0, R9, R13, RZ ;  /* 0x0000000d09001210 */ /* 0x000fe20007ffe0ff */
[----:B------:R-:W-:Y:S01]  /*0790*/  IMAD.SHL.U32 R10, R10, 0x8, RZ ;  /* 0x000000080a0a7824 */ /* 0x000fe200078e00ff */
[----:B------:R-:W-:-:S02]  /*07a0*/  SHF.R.S32.HI R2, RZ, 0x1f, R6 ;  /* 0x0000001fff027819 */ /* 0x000fc40000011406 */
[----:B------:R-:W-:Y:S01]  /*07b0*/  ISETP.GE.U32.AND P6, PT, R4, R16, PT ;  /* 0x000000100400720c */ /* 0x000fe20003fc6070 */
[----:B------:R-:W-:Y:S01]  /*07c0*/  @P1 IMAD.IADD R4, R9, 0x1, R13 ;  /* 0x0000000109041824 */ /* 0x000fe200078e020d */
[----:B------:R-:W-:Y:S01]  /*07d0*/  LEA.HI R30, R2, R6, RZ, 0x3 ;  /* 0x00000006021e7211 */ /* 0x000fe200078f18ff */
[----:B---3--:R-:W-:Y:S01]  /*07e0*/  @P1 IMAD R8, R0, R25, RZ ;  /* 0x0000001900081224 */ /* 0x008fe200078e02ff */
[----:B------:R-:W-:Y:S01]  /*07f0*/  LOP3.LUT R226, R14, 0xfffffe00, R10, 0xf8, !PT ;  /* 0xfffffe000ee27812 */ /* 0x000fe200078ef80a */
[----:B------:R-:W-:Y:S01]  /*0800*/  @P1 IMAD.WIDE.U32 R2, R0, R24, RZ ;  /* 0x0000001800021225 */ /* 0x000fe200078e00ff */
[----:B------:R-:W-:-:S03]  /*0810*/  LOP3.LUT R7, R30, 0xfffffff8, RZ, 0xc0, !PT ;  /* 0xfffffff81e077812 */ /* 0x000fc600078ec0ff */
[----:B--2---:R-:W-:Y:S01]  /*0820*/  @P1 IMAD R0, R4, R21, RZ ;  /* 0x0000001504001224 */ /* 0x004fe200078e02ff */
[----:B------:R-:W-:Y:S01]  /*0830*/  IADD3 R29, R6, -R7, RZ ;  /* 0x80000007061d7210 */ /* 0x000fe20007ffe0ff */
[----:B------:R-:W-:-:S04]  /*0840*/  @P1 IMAD.WIDE.U32 R4, R4, R20, RZ ;  /* 0x0000001404041225 */ /* 0x000fc800078e00ff */
[----:B------:R-:W-:Y:S01]  /*0850*/  @P1 IMAD.IADD R16, R3, 0x1, R8 ;  /* 0x0000000103101824 */ /* 0x000fe200078e0208 */
[----:B------:R-:W-:Y:S01]  /*0860*/  @P1 IADD3 R15, R5, R0, RZ ;  /* 0x00000000050f1210 */ /* 0x000fe20007ffe0ff */
[----:B------:R-:W-:Y:S02]  /*0870*/  @P1 IMAD.MOV.U32 R14, RZ, RZ, R2 ;  /* 0x000000ffff0e1224 */ /* 0x000fe400078e0002 */
[----:B------:R-:W-:Y:S01]  /*0880*/  @P1 IMAD.MOV.U32 R10, RZ, RZ, R4 ;  /* 0x000000ffff0a1224 */ /* 0x000fe200078e0004 */
[----:B-1----:R-:W-:Y:S06]  /*0890*/  @P1 BRA `(.L_x_1100) ;  /* 0x0000000000341947 */ /* 0x002fec0003800000 */
        /* <DEDUP_REMOVED lines=13> */
.L_x_1100:
[----:B------:R-:W-:Y:S05]  /*0970*/  @P1 BRA `(.L_x_1101) ;  /* 0x0000000000341947 */ /* 0x000fea0003800000 */
        /* <DEDUP_REMOVED lines=13> */
.L_x_1101:
[----:B------:R-:W-:Y:S01]  /*0a50*/  @!P5 VIADD R11, R11, 0x1 ;  /* 0x000000010b0bd836 */ /* 0x000fe20000000000 */
[----:B------:R-:W-:Y:S01]  /*0a60*/  SHF.R.S32.HI R173, RZ, 0x1f, R172 ;  /* 0x0000001fffad7819 */ /* 0x000fe200000114ac */
[----:B------:R-:W-:Y:S01]  /*0a70*/  ULDC.64 UR4, c[0x0][0x258] ;  /* 0x0000960000047ab9 */ /* 0x000fe20000000a00 */
[----:B------:R-:W-:Y:S01]  /*0a80*/  SHF.R.S32.HI R13, RZ, 0x1f, R12 ;  /* 0x0000001fff0d7819 */ /* 0x000fe2000001140c */
[----:B------:R-:W-:Y:S01]  /*0a90*/  @P6 VIADD R11, R11, 0x1 ;  /* 0x000000010b0b6836 */ /* 0x000fe20000000000 */
[----:B------:R-:W-:Y:S01]  /*0aa0*/  ISETP.NE.AND P5, PT, R19, RZ, PT ;  /* 0x000000ff1300720c */ /* 0x000fe20003fa5270 */
[--C-:B------:R-:W-:Y:S01]  /*0ab0*/  IMAD.WIDE.U32 R4, R12, R20, R172.reuse ;  /* 0x000000140c047225 */ /* 0x100fe200078e00ac */
[----:B------:R-:W-:Y:S01]  /*0ac0*/  IADD3 R6, P1, R172, R17, RZ ;  /* 0x00000011ac067210 */ /* 0x000fe20007f3e0ff */
[----:B------:R-:W1:Y:S01]  /*0ad0*/  S2UR UR10, SR_CgaCtaId ;  /* 0x00000000000a79c3 */ /* 0x000e620000008800 */
[----:B------:R-:W-:Y:S01]  /*0ae0*/  MOV R0, R11 ;  /* 0x0000000b00007202 */ /* 0x000fe20000000f00 */
[C---:B------:R-:W-:Y:S01]  /*0af0*/  IMAD.WIDE.U32 R2, R12.reuse, R24, R172 ;  /* 0x000000180c027225 */ /* 0x040fe200078e00ac */
[----:B------:R-:W-:Y:S01]  /*0b00*/  IADD3.X R7, R173, R18, RZ, P1, !PT ;  /* 0x00000012ad077210 */ /* 0x000fe20000ffe4ff */
[----:B------:R-:W-:Y:S01]  /*0b10*/  ULDC.64 UR6, c[0x0][0x260] ;  /* 0x0000980000067ab9 */ /* 0x000fe20000000a00 */
[----:B------:R-:W-:Y:S01]  /*0b20*/  ISETP.GE.AND P6, PT, R12, R22, PT ;  /* 0x000000160c00720c */ /* 0x000fe20003fc6270 */
[C---:B------:R-:W-:Y:S01]  /*0b30*/  IMAD R9, R13.reuse, R24, RZ ;  /* 0x000000180d097224 */ /* 0x040fe200078e02ff */
[----:B------:R-:W-:Y:S01]  /*0b40*/  IADD3 R2, P1, R14, R2, RZ ;  /* 0x000000020e027210 */ /* 0x000fe20007f3e0ff */
[----:B------:R-:W-:Y:S01]  /*0b50*/  IMAD R8, R13, R20, RZ ;  /* 0x000000140d087224 */ /* 0x000fe200078e02ff */
[----:B------:R-:W-:Y:S01]  /*0b60*/  BSSY B0, `(.L_x_1102) ;  /* 0x000003f000007945 */ /* 0x000fe20003800000 */
[----:B------:R-:W-:Y:S01]  /*0b70*/  @!P2 IMAD.MOV R0, RZ, RZ, -R0 ;  /* 0x000000ffff00a224 */ /* 0x000fe200078e0a00 */
[----:B------:R-:W-:Y:S01]  /*0b80*/  IADD3 R4, P2, R10, R4, RZ ;  /* 0x000000040a047210 */ /* 0x000fe20007f5e0ff */
[C---:B------:R-:W-:Y:S01]  /*0b90*/  IMAD R9, R12.reuse, R25, R9 ;  /* 0x000000190c097224 */ /* 0x040fe200078e0209 */
[----:B------:R-:W-:Y:S01]  /*0ba0*/  SHF.R.S32.HI R10, RZ, 0x1f, R33 ;  /* 0x0000001fff0a7819 */ /* 0x000fe20000011421 */
[C---:B------:R-:W-:Y:S01]  /*0bb0*/  IMAD R8, R12.reuse, R21, R8 ;  /* 0x000000150c087224 */ /* 0x040fe200078e0208 */
[----:B------:R-:W-:Y:S01]  /*0bc0*/  @!P5 LOP3.LUT R0, RZ, R19, RZ, 0x33, !PT ;  /* 0x00000013ff00d212 */ /* 0x000fe200078e33ff */
[----:B------:R-:W-:Y:S01]  /*0bd0*/  VIADD R27, R12, 0x10 ;  /* 0x000000100c1b7836 */ /* 0x000fe20000000000 */
[----:B------:R-:W-:Y:S01]  /*0be0*/  IADD3.X R3, R16, R3, R9, P1, !PT ;  /* 0x0000000310037210 */ /* 0x000fe20000ffe409 */
[----:B------:R-:W-:Y:S01]  /*0bf0*/  IMAD R9, R10, UR4, RZ ;  /* 0x000000040a097c24 */ /* 0x000fe2000f8e02ff */
[----:B------:R-:W-:Y:S01]  /*0c00*/  IADD3.X R5, R15, R5, R8, P2, !PT ;  /* 0x000000050f057210 */ /* 0x000fe200017fe408 */
[----:B------:R-:W-:Y:S01]  /*0c10*/  IMAD.WIDE.U32 R14, R33, UR4, R6 ;  /* 0x00000004210e7c25 */ /* 0x000fe2000f8e0006 */
[----:B------:R-:W-:-:S02]  /*0c20*/  SHF.R.S32.HI R8, RZ, 0x1f, R0 ;  /* 0x0000001fff087819 */ /* 0x000fc40000011400 */
[----:B------:R-:W-:Y:S01]  /*0c30*/  ISETP.GE.AND P5, PT, R27, R22, PT ;  /* 0x000000161b00720c */ /* 0x000fe20003fa6270 */
[----:B------:R-:W-:Y:S01]  /*0c40*/  IMAD R9, R33, UR5, R9 ;  /* 0x0000000521097c24 */ /* 0x000fe2000f8e0209 */
[----:B------:R-:W-:Y:S01]  /*0c50*/  ULDC.64 UR4, c[0x0][0x268] ;  /* 0x00009a0000047ab9 */ /* 0x000fe20000000a00 */
[----:B------:R-:W-:Y:S01]  /*0c60*/  IMAD.WIDE.U32 R36, R0, UR6, R4 ;  /* 0x0000000600247c25 */ /* 0x000fe2000f8e0004 */
[----:B------:R-:W-:Y:S02]  /*0c70*/  R2P PR, R29, 0x6 ;  /* 0x000000061d007804 */ /* 0x000fe40000000000 */
[----:B------:R-:W-:Y:S01]  /*0c80*/  IADD3 R244, R172, 0x40, RZ ;  /* 0x00000040acf47810 */ /* 0x000fe20007ffe0ff */
[----:B------:R-:W-:Y:S01]  /*0c90*/  IMAD.WIDE.U32 R34, R0, UR4, R2 ;  /* 0x0000000400227c25 */ /* 0x000fe2000f8e0002 */
[----:B------:R2:W-:Y:S03]  /*0ca0*/  STL.64 [R1+0x10], R36 ;  /* 0x0000102401007387 */ /* 0x0005e60000100a00 */
[C---:B------:R-:W-:Y:S01]  /*0cb0*/  IMAD R6, R8.reuse, UR6, RZ ;  /* 0x0000000608067c24 */ /* 0x040fe2000f8e02ff */
[----:B------:R2:W-:Y:S01]  /*0cc0*/  STL.64 [R1+0x8], R34 ;  /* 0x0000082201007387 */ /* 0x0005e20000100a00 */
[----:B------:R-:W-:Y:S01]  /*0cd0*/  IMAD R4, R8, UR4, RZ ;  /* 0x0000000408047c24 */ /* 0x000fe2000f8e02ff */
[----:B------:R-:W-:Y:S01]  /*0ce0*/  UMOV UR4, 0x400 ;  /* 0x0000040000047882 */ /* 0x000fe20000000000 */
[C---:B------:R-:W-:Y:S01]  /*0cf0*/  IMAD R19, R0.reuse, UR7, R6 ;  /* 0x0000000700137c24 */ /* 0x040fe2000f8e0206 */
[----:B-1----:R-:W-:Y:S01]  /*0d00*/  ULEA UR4, UR10, UR4, 0x18 ;  /* 0x000000040a047291 */ /* 0x002fe2000f8ec03f */
[----:B------:R-:W-:Y:S01]  /*0d10*/  IMAD R31, R0, UR5, R4 ;  /* 0x00000005001f7c24 */ /* 0x000fe2000f8e0204 */
[----:B------:R-:W-:Y:S01]  /*0d20*/  MOV R4, 0x10 ;  /* 0x0000001000047802 */ /* 0x000fe20000000f00 */
[----:B------:R-:W-:Y:S01]  /*0d30*/  VIADD R16, R12, 0x50 ;  /* 0x000000500c107836 */ /* 0x000fe20000000000 */
[----:B------:R-:W-:Y:S01]  /*0d40*/  MOV R0, 0x20 ;  /* 0x0000002000007802 */ /* 0x000fe20000000f00 */
[----:B------:R-:W-:Y:S01]  /*0d50*/  IMAD.WIDE R2, R26, 0x80, R12 ;  /* 0x000000801a027825 */ /* 0x000fe200078e020c */
[----:B------:R-:W-:-:S02]  /*0d60*/  SEL R4, R4, 0xfffffff0, !P1 ;  /* 0xfffffff004047807 */ /* 0x000fc40004800000 */
[----:B------:R-:W-:Y:S01]  /*0d70*/  SEL R0, R0, 0xffffffe0, !P2 ;  /* 0xffffffe000007807 */ /* 0x000fe20005000000 */
[----:B------:R-:W-:Y:S01]  /*0d80*/  IMAD.IADD R11, R15, 0x1, R9 ;  /* 0x000000010f0b7824 */ /* 0x000fe200078e0209 */
        /* <DEDUP_REMOVED lines=28> */
.L_x_1103:
[----:B------:R-:W-:Y:S05]  /*0f50*/  BSYNC B0 ;  /* 0x0000000000007941 */ /* 0x000fea0003800000 */
.L_x_1102:
[----:B------:R-:W-:Y:S01]  /*0f60*/  BSSY B0, `(.L_x_1104) ;  /* 0x0000021000007945 */ /* 0x000fe20003800000 */
[----:B------:R-:W-:Y:S02]  /*0f70*/  ISETP.GE.AND P1, PT, R16, R22, PT ;  /* 0x000000161000720c */ /* 0x000fe40003f26270 */
[----:B------:R-:W-:Y:S01]  /*0f80*/  IADD3 R16, R12, 0x60, RZ ;  /* 0x000000600c107810 */ /* 0x000fe20007ffe0ff */
        /* <DEDUP_REMOVED lines=9> */
[----:B------:R-:W-:-:S04]  /*1020*/  IMAD.MOV.U32 R6, RZ, RZ, R14 ;  /* 0x000000ffff067224 */ /* 0x000fc800078e000e */
[----:B-1-3--:R-:W1:Y:S01]  /*1030*/  @!P5 LDC.64 R8, c[0x0][0x210] ;  /* 0x00008400ff08db82 */ /* 0x00ae620000000a00 */
        /* <DEDUP_REMOVED lines=19> */
.L_x_1105:
[----:B------:R-:W-:Y:S05]  /*1170*/  BSYNC B0 ;  /* 0x0000000000007941 */ /* 0x000fea0003800000 */
.L_x_1104:
        /* <DEDUP_REMOVED lines=13> */
[----:B-1-34-:R-:W1:Y:S01]  /*1250*/  @!P5 LDC.64 R8, c[0x0][0x210] ;  /* 0x00008400ff08db82 */ /* 0x01ae620000000a00 */
        /* <DEDUP_REMOVED lines=19> */
.L_x_1107:
[----:B------:R-:W-:Y:S05]  /*1390*/  BSYNC B0 ;  /* 0x0000000000007941 */ /* 0x000fea0003800000 */
.L_x_1106:
[----:B------:R-:W-:Y:S01]  /*13a0*/  LEA.HI.SX32 R65, R227, 0xffffffff, 0x1b ;  /* 0xffffffffe3417811 */ /* 0x000fe200078fdaff */
[----:B------:R-:W-:Y:S01]  /*13b0*/  BSSY B0, `(.L_x_1108) ;  /* 0x0000021000007945 */ /* 0x000fe20003800000 */
[----:B------:R-:W-:-:S03]  /*13c0*/  ISETP.GE.AND P4, PT, R16, R22, PT ;  /* 0x000000161000720c */ /* 0x000fc60003f86270 */
[----:B------:R-:W-:Y:S01]  /*13d0*/  IMAD R22, R65, -0x20, R64 ;  /* 0xffffffe041167824 */ /* 0x000fe200078e0240 */
[----:B------:R-:W-:Y:S09]  /*13e0*/  @P3 BRA `(.L_x_1109) ;  /* 0x0000000000743947 */ /* 0x000ff20003800000 */
        /* <DEDUP_REMOVED lines=29> */
.L_x_1109:
[----:B------:R-:W-:Y:S05]  /*15c0*/  BSYNC B0 ;  /* 0x0000000000007941 */ /* 0x000fea0003800000 */
.L_x_1108:
[----:B------:R-:W-:Y:S01]  /*15d0*/  SHF.R.S32.HI R17, RZ, 0x4, R23 ;  /* 0x00000004ff117819 */ /* 0x000fe20000011417 */
[----:B------:R-:W-:Y:S01]  /*15e0*/  BSSY B0, `(.L_x_1110) ;  /* 0x0000021000007945 */ /* 0x000fe20003800000 */
[----:B------:R-:W-:Y:S02]  /*15f0*/  ISETP.GE.AND P3, PT, R12, R22, PT ;  /* 0x000000160c00720c */ /* 0x000fe40003f66270 */
[----:B------:R-:W-:Y:S01]  /*1600*/  LEA.HI R16, R23, R17, RZ, 0x1 ;  /* 0x0000001117107211 */ /* 0x000fe200078f08ff */
        /* <DEDUP_REMOVED lines=30> */
.L_x_1111:
[----:B------:R-:W-:Y:S05]  /*17f0*/  BSYNC B0 ;  /* 0x0000000000007941 */ /* 0x000fea0003800000 */
.L_x_1110:
[----:B------:R-:W-:Y:S01]  /*1800*/  LOP3.LUT R16, R16, 0xfffffffe, RZ, 0xc0, !PT ;  /* 0xfffffffe10107812 */ /* 0x000fe200078ec0ff */
[----:B------:R-:W-:Y:S01]  /*1810*/  BSSY B0, `(.L_x_1112) ;  /* 0x0000021000007945 */ /* 0x000fe20003800000 */
[----:B------:R-:W-:-:S03]  /*1820*/  ISETP.GE.AND P0, PT, R12, R22, PT ;  /* 0x000000160c00720c */ /* 0x000fc60003f06270 */
[----:B------:R-:W-:Y:S01]  /*1830*/  IMAD.IADD R23, R17, 0x1, -R16 ;  /* 0x0000000111177824 */ /* 0x000fe200078e0a10 */
        /* <DEDUP_REMOVED lines=30> */
.L_x_1113:
[----:B------:R-:W-:Y:S05]  /*1a20*/  BSYNC B0 ;  /* 0x0000000000007941 */ /* 0x000fea0003800000 */
.L_x_1112:
        /* <DEDUP_REMOVED lines=31> */
.L_x_1115:
[----:B------:R-:W-:Y:S05]  /*1c20*/  BSYNC B0 ;  /* 0x0000000000007941 */ /* 0x000fea0003800000 */
.L_x_1114:
[C---:B------:R-:W-:Y:S01]  /*1c30*/  SHF.L.U64.HI R98, R20.reuse, 0x5, R21 ;  /* 0x0000000514627819 */ /* 0x040fe20000010215 */
[----:B------:R-:W-:Y:S01]  /*1c40*/  IMAD.IADD R251, R37, 0x1, R19 ;  /* 0x0000000125fb7824 */ /* 0x000fe200078e0213 */
[----:B------:R-:W-:Y:S01]  /*1c50*/  SHF.R.S32.HI R19, RZ, 0x1f, R65 ;  /* 0x0000001fff137819 */ /* 0x000fe20000011441 */
[----:B------:R-:W-:Y:S01]  /*1c60*/  IMAD.SHL.U32 R67, R20, 0x20, RZ ;  /* 0x0000002014437824 */ /* 0x000fe200078e00ff */
[----:B------:R-:W-:Y:S01]  /*1c70*/  MOV R250, R36 ;  /* 0x0000002400fa7202 */ /* 0x000fe20000000f00 */
[----:B------:R-:W-:Y:S01]  /*1c80*/  IMAD R5, R98, R65, RZ ;  /* 0x0000004162057224 */ /* 0x000fe200078e02ff */
[----:B------:R-:W-:Y:S01]  /*1c90*/  BSSY B0, `(.L_x_1116) ;  /* 0x0000023000007945 */ /* 0x000fe20003800000 */
[----:B------:R-:W-:Y:S02]  /*1ca0*/  ISETP.GE.AND P1, PT, R27, R22, PT ;  /* 0x000000161b00720c */ /* 0x000fe40003f26270 */
[----:B------:R-:W-:Y:S01]  /*1cb0*/  SHF.L.U32 R26, R28, 0x6, RZ ;  /* 0x000000061c1a7819 */ /* 0x000fe200000006ff */
[----:B------:R-:W-:-:S04]  /*1cc0*/  IMAD.WIDE.U32 R6, R65, R67, R250 ;  /* 0x0000004341067225 */ /* 0x000fc800078e00fa */
[----:B------:R-:W-:Y:S01]  /*1cd0*/  IMAD R18, R19, R67, R5 ;  /* 0x0000004313127224 */ /* 0x000fe200078e0205 */
[----:B------:R-:W-:Y:S06]  /*1ce0*/  @P4 BRA `(.L_x_1117) ;  /* 0x0000000000744947 */ /* 0x000fec0003800000 */
[----:B------:R-:W-:Y:S01]  /*1cf0*/  ULDC UR5, c[0x0][0x2d0] ;  /* 0x0000b40000057ab9 */ /* 0x000fe20000000800 */
[----:B------:R-:W-:Y:S01]  /*1d00*/  IADD3 R5, P2, R2, 0x70, RZ ;  /* 0x0000007002057810 */ /* 0x000fe20007f5e0ff */
[----:B------:R-:W-:Y:S01]  /*1d10*/  ULDC.64 UR6, c[0x0][0x240] ;  /* 0x0000900000067ab9 */ /* 0x000fe20000000a00 */
[----:B------:R-:W-:-:S03]  /*1d20*/  ISETP.GE.AND P4, PT, R172, UR5, PT ;  /* 0x00000005ac007c0c */ /* 0x000fc6000bf86270 */
[----:B------:R-:W-:Y:S01]  /*1d30*/  IMAD.X R2, RZ, RZ, R3, P2 ;  /* 0x000000ffff027224 */ /* 0x000fe200010e0603 */
[----:B------:R-:W-:Y:S02]  /*1d40*/  MOV R3, R11 ;  /* 0x0000000b00037202 */ /* 0x000fe40000000f00 */
[----:B------:R-:W-:Y:S01]  /*1d50*/  ISETP.GE.AND P2, PT, R244, UR5, PT ;  /* 0x00000005f4007c0c */ /* 0x000fe2000bf46270 */
[----:B------:R-:W-:Y:S02]  /*1d60*/  IMAD R10, R2, UR6, RZ ;  /* 0x00000006020a7c24 */ /* 0x000fe4000f8e02ff */
[----:B------:R-:W-:-:S04]  /*1d70*/  IMAD.MOV.U32 R2, RZ, RZ, R14 ;  /* 0x000000ffff027224 */ /* 0x000fc800078e000e */
[----:B------:R-:W5:Y:S01]  /*1d80*/  @!P4 LDC.64 R16, c[0x0][0x210] ;  /* 0x00008400ff10cb82 */ /* 0x000f620000000a00 */
[C---:B-1-34-:R-:W-:Y:S01]  /*1d90*/  IMAD.WIDE.U32 R8, R5.reuse, UR6, R2 ;  /* 0x0000000605087c25 */ /* 0x05afe2000f8e0002 */
[----:B------:R1:W-:Y:S03]  /*1da0*/  @P4 STS.128 [R226+0x3800], RZ ;  /* 0x003800ffe2004388 */ /* 0x0003e60000000c00 */
[----:B------:R-:W-:-:S04]  /*1db0*/  IMAD R5, R5, UR7, R10 ;  /* 0x0000000705057c24 */ /* 0x000fc8000f8e020a */
        /* <DEDUP_REMOVED lines=16> */
.L_x_1117:
[----:B------:R-:W-:Y:S05]  /*1ec0*/  BSYNC B0 ;  /* 0x0000000000007941 */ /* 0x000fea0003800000 */
.L_x_1116:
[----:B------:R-:W-:Y:S01]  /*1ed0*/  BSSY B0, `(.L_x_1118) ;  /* 0x0000019000007945 */ /* 0x000fe20003800000 */
[----:B------:R-:W-:Y:S01]  /*1ee0*/  IMAD.SHL.U32 R12, R12, 0x8, RZ ;  /* 0x000000080c0c7824 */ /* 0x000fe200078e00ff */
[----:B-1-34-:R-:W-:Y:S02]  /*1ef0*/  LOP3.LUT R8, R26, 0x1c0, RZ, 0xc0, !PT ;  /* 0x000001c01a087812 */ /* 0x01afe400078ec0ff */
[----:B------:R-:W-:Y:S01]  /*1f00*/  IADD3 R5, R7, R18, RZ ;  /* 0x0000001207057210 */ /* 0x000fe20007ffe0ff */
[----:B------:R-:W-:Y:S06]  /*1f10*/  @P3 BRA `(.L_x_1119) ;  /* 0x0000000000503947 */ /* 0x000fec0003800000 */
        /* <DEDUP_REMOVED lines=20> */
.L_x_1119:
[----:B------:R-:W-:Y:S05]  /*2060*/  BSYNC B0 ;  /* 0x0000000000007941 */ /* 0x000fea0003800000 */
.L_x_1118:
[----:B------:R-:W-:Y:S01]  /*2070*/  BSSY B0, `(.L_x_1120) ;  /* 0x000001a000007945 */ /* 0x000fe20003800000 */
[C---:B------:R-:W-:Y:S02]  /*2080*/  SHF.L.U64.HI R252, R20.reuse, 0x4, R21 ;  /* 0x0000000414fc7819 */ /* 0x040fe40000010215 */
[----:B------:R-:W-:Y:S01]  /*2090*/  SHF.L.U32 R245, R20, 0x4, RZ ;  /* 0x0000000414f57819 */ /* 0x000fe200000006ff */
[----:B------:R-:W-:Y:S06]  /*20a0*/  @P1 BRA `(.L_x_1121) ;  /* 0x0000000000581947 */ /* 0x000fec0003800000 */
[----:B------:R-:W-:Y:S01]  /*20b0*/  ULDC UR5, c[0x0][0x2d0] ;  /* 0x0000b40000057ab9 */ /* 0x000fe20000000800 */
[----:B------:R-:W-:Y:S02]  /*20c0*/  IADD3 R6, P3, R245, R6, RZ ;  /* 0x00000006f5067210 */ /* 0x000fe40007f7e0ff */
[----:B------:R-:W-:Y:S02]  /*20d0*/  ISETP.GE.AND P2, PT, R172, UR5, PT ;  /* 0x00000005ac007c0c */ /* 0x000fe4000bf46270 */
[----:B------:R-:W-:Y:S01]  /*20e0*/  ISETP.GE.AND P1, PT, R244, UR5, PT ;  /* 0x00000005f4007c0c */ /* 0x000fe2000bf26270 */
[----:B------:R-:W-:-:S10]  /*20f0*/  IMAD.X R5, R252, 0x1, R5, P3 ;  /* 0x00000001fc057824 */ /* 0x000fd400018e0605 */
        /* <DEDUP_REMOVED lines=17> */
.L_x_1121:
[----:B------:R-:W-:Y:S05]  /*2210*/  BSYNC B0 ;  /* 0x0000000000007941 */ /* 0x000fea0003800000 */
.L_x_1120:
[----:B------:R-:W0:Y:S01]  /*2220*/  LDGDEPBAR ;  /* 0x00000000000079af */ /* 0x000e220000000000 */
[----:B-1-34-:R-:W-:Y:S01]  /*2230*/  LOP3.LUT R3, R8, 0x8, R12, 0xf8, !PT ;  /* 0x0000000808037812 */ /* 0x01afe200078ef80c */
[----:B------:R-:W-:Y:S01]  /*2240*/  IMAD.IADD R11, R35, 0x1, R31 ;  /* 0x00000001230b7824 */ /* 0x000fe200078e021f */
[----:B------:R-:W-:Y:S01]  /*2250*/  SHF.R.U32.HI R8, RZ, 0x3, R8 ;  /* 0x00000003ff087819 */ /* 0x000fe20000011608 */
[----:B------:R-:W-:Y:S01]  /*2260*/  IMAD.SHL.U32 R2, R29, 0x40, RZ ;  /* 0x000000401d027824 */ /* 0x000fe200078e00ff */
[----:B------:R-:W-:Y:S01]  /*2270*/  LEA.HI R6, R32, R99, RZ, 0x5 ;  /* 0x0000006320067211 */ /* 0x000fe200078f28ff */
[----:B------:R-:W-:Y:S01]  /*2280*/  IMAD.SHL.U32 R5, R23, 0x8, RZ ;  /* 0x0000000817057824 */ /* 0x000fe200078e00ff */
[----:B------:R-:W-:Y:S01]  /*2290*/  LOP3.LUT R10, R3, R8, RZ, 0x3c, !PT ;  /* 0x00000008030a7212 */ /* 0x000fe200078e3cff */
[----:B------:R1:W-:Y:S01]  /*22a0*/  STL [R1], R11 ;  /* 0x0000000b01007387 */ /* 0x0003e20000100800 */
[----:B------:R-:W-:Y:S01]  /*22b0*/  LOP3.LUT R2, R2, 0x1c0, RZ, 0xc0, !PT ;  /* 0x000001c002027812 */ /* 0x000fe200078ec0ff */
[----:B------:R-:W-:Y:S01]  /*22c0*/  IMAD.SHL.U32 R3, R30, 0x40, RZ ;  /* 0x000000401e037824 */ /* 0x000fe200078e00ff */
[----:B------:R-:W-:Y:S01]  /*22d0*/  SHF.R.S32.HI R66, RZ, 0x5, R6 ;  /* 0x00000005ff427819 */ /* 0x000fe20000011406 */
[-C--:B------:R-:W-:Y:S01]  /*22e0*/  IMAD.WIDE.U32 R6, R65, R24.reuse, RZ ;  /* 0x0000001841067225 */ /* 0x080fe200078e00ff */
[----:B------:R-:W-:Y:S01]  /*22f0*/  LOP3.LUT R9, R2, 0x8, R5, 0xf8, !PT ;  /* 0x0000000802097812 */ /* 0x000fe200078ef805 */
[----:B------:R-:W-:Y:S01]  /*2300*/  BSSY B0, `(.L_x_1122) ;  /* 0x0000028000007945 */ /* 0x000fe20003800000 */
[----:B------:R-:W-:Y:S01]  /*2310*/  SHF.R.U32.HI R8, RZ, 0x3, R2 ;  /* 0x00000003ff087819 */ /* 0x000fe20000011602 */
[----:B------:R-:W-:Y:S01]  /*2320*/  IMAD R5, R19, R24, RZ ;  /* 0x0000001813057224 */ /* 0x000fe200078e02ff */
[----:B------:R-:W-:-:S02]  /*2330*/  LOP3.LUT R97, R3, 0xfffffe00, RZ, 0xc0, !PT ;  /* 0xfffffe0003617812 */ /* 0x000fc400078ec0ff */
[----:B------:R-:W-:Y:S01]  /*2340*/  LOP3.LUT R96, R9, R8, RZ, 0x3c, !PT ;  /* 0x0000000809607212 */ /* 0x000fe200078e3cff */
[----:B------:R-:W-:Y:S01]  /*2350*/  IMAD R2, R65, R25, R5 ;  /* 0x0000001941027224 */ /* 0x000fe200078e0205 */
[----:B------:R-:W-:Y:S01]  /*2360*/  LEA R5, P2, R6, R34, 0x5 ;  /* 0x0000002206057211 */ /* 0x000fe200078428ff */
[----:B------:R-:W-:Y:S01]  /*2370*/  IMAD R3, R66, 0x400, R97 ;  /* 0x0000040042037824 */ /* 0x000fe200078e0261 */
[----:B------:R-:W-:Y:S01]  /*2380*/  ISETP.GE.AND P1, PT, R27, R22, PT ;  /* 0x000000161b00720c */ /* 0x000fe20003f26270 */
[----:B------:R-:W-:-:S04]  /*2390*/  DEPBAR.LE SB0, 0x0 ;  /* 0x000080000000791a */ /* 0x000fc80000000000 */
[----:B------:R-:W-:Y:S01]  /*23a0*/  BAR.SYNC.DEFER_BLOCKING 0x0 ;  /* 0x0000000000007b1d */ /* 0x000fe20000010000 */
[----:B------:R-:W-:Y:S02]  /*23b0*/  IMAD.IADD R7, R7, 0x1, R2 ;  /* 0x0000000107077824 */ /* 0x000fe400078e0202 */
[----:B------:R-:W-:Y:S02]  /*23c0*/  IMAD R2, R23, 0x200, R10 ;  /* 0x0000020017027824 */ /* 0x000fe400078e020a */
[----:B------:R-:W-:Y:S01]  /*23d0*/  IMAD.IADD R3, R96, 0x1, R3 ;  /* 0x0000000160037824 */ /* 0x000fe200078e0203 */
[----:B------:R-:W-:Y:S02]  /*23e0*/  LEA.HI.X R6, R6, R11, R7, 0x5, P2 ;  /* 0x0000000b06067211 */ /* 0x000fe400010f2c07 */
[----:B------:R-:W-:Y:S02]  /*23f0*/  LEA R139, R2, UR4, 0x1 ;  /* 0x00000004028b7c11 */ /* 0x000fe4000f8e08ff */
[----:B------:R-:W-:Y:S01]  /*2400*/  LEA R213, R3, UR4, 0x1 ;  /* 0x0000000403d57c11 */ /* 0x000fe2000f8e08ff */
[----:B------:R1:W-:Y:S04]  /*2410*/  @P0 STS.128 [R226+0xa000], RZ ;  /* 0x00a000ffe2000388 */ /* 0x0003e80000000c00 */
[----:B------:R1:W-:Y:S01]  /*2420*/  @P0 STS.128 [R226+0xb000], RZ ;  /* 0x00b000ffe2000388 */ /* 0x0003e20000000c00 */
[----:B------:R-:W-:Y:S05]  /*2430*/  @P0 BRA `(.L_x_1123) ;  /* 0x0000000000500947 */ /* 0x000fea0003800000 */
[----:B------:R-:W-:Y:S02]  /*2440*/  ULDC UR5, c[0x0][0x2d0] ;  /* 0x0000b40000057ab9 */ /* 0x000fe40000000800 */
[----:B------:R-:W-:Y:S02]  /*2450*/  ISETP.GE.AND P2, PT, R172, UR5, PT ;  /* 0x00000005ac007c0c */ /* 0x000fe4000bf46270 */
[----:B------:R-:W-:-:S11]  /*2460*/  ISETP.GE.AND P0, PT, R244, UR5, PT ;  /* 0x00000005f4007c0c */ /* 0x000fd6000bf06270 */
        /* <DEDUP_REMOVED lines=17> */
.L_x_1123:
[----:B------:R-:W-:Y:S05]  /*2580*/  BSYNC B0 ;  /* 0x0000000000007941 */ /* 0x000fea0003800000 */
.L_x_1122:
[----:B------:R1:W-:Y:S01]  /*2590*/  @P1 STS.128 [R226+0xa800], RZ ;  /* 0x00a800ffe2001388 */ /* 0x0003e20000000c00 */
[----:B------:R-:W-:Y:S03]  /*25a0*/  BSSY B0, `(.L_x_1124) ;  /* 0x000001b000007945 */ /* 0x000fe60003800000 */
[----:B------:R1:W-:Y:S01]  /*25b0*/  @P1 STS.128 [R226+0xb800], RZ ;  /* 0x00b800ffe2001388 */ /* 0x0003e20000000c00 */
[----:B------:R-:W-:Y:S05]  /*25c0*/  @P1 BRA `(.L_x_1125) ;  /* 0x0000000000601947 */ /* 0x000fea0003800000 */
[----:B------:R-:W-:Y:S01]  /*25d0*/  ULDC UR5, c[0x0][0x2d0] ;  /* 0x0000b40000057ab9 */ /* 0x000fe20000000800 */
[----:B---34-:R-:W-:Y:S01]  /*25e0*/  IMAD.WIDE.U32 R2, R24, 0x10, RZ ;  /* 0x0000001018027825 */ /* 0x018fe200078e00ff */
[----:B------:R-:W-:Y:S02]  /*25f0*/  ISETP.GE.AND P1, PT, R172, UR5, PT ;  /* 0x00000005ac007c0c */ /* 0x000fe4000bf26270 */
[----:B------:R-:W-:Y:S01]  /*2600*/  ISETP.GE.AND P0, PT, R244, UR5, PT ;  /* 0x00000005f4007c0c */ /* 0x000fe2000bf06270 */
[----:B------:R-:W-:Y:S01]  /*2610*/  IMAD.SHL.U32 R7, R25, 0x10, RZ ;  /* 0x0000001019077824 */ /* 0x000fe200078e00ff */
[----:B------:R-:W-:-:S04]  /*2620*/  IADD3 R5, P2, R5, R2, RZ ;  /* 0x0000000205057210 */ /* 0x000fc80007f5e0ff */
[----:B------:R-:W-:-:S05]  /*2630*/  IADD3.X R6, R6, R3, R7, P2, !PT ;  /* 0x0000000306067210 */ /* 0x000fca00017fe407 */
        /* <DEDUP_REMOVED lines=17> */
.L_x_1125:
[----:B------:R-:W-:Y:S05]  /*2750*/  BSYNC B0 ;  /* 0x0000000000007941 */ /* 0x000fea0003800000 */
.L_x_1124:
[----:B-1----:R-:W-:Y:S01]  /*2760*/  LDSM.16.M88.4 R8, [R213+0x2000] ;  /* 0x00200000d508783b */ /* 0x002fe20000000200 */
[----:B------:R-:W-:Y:S01]  /*2770*/  R2P PR, R28, 0x6 ;  /* 0x000000061c007804 */ /* 0x000fe20000000000 */
[C---:B---34-:R-:W-:Y:S02]  /*2780*/  VIADD R2, R139.reuse, 0x8000 ;  /* 0x000080008b027836 */ /* 0x058fe40000000000 */
[----:B--2---:R-:W1:Y:S01]  /*2790*/  LDSM.16.M88.4 R36, [R139+0x8800] ;  /* 0x008800008b24783b */ /* 0x004e620000000200 */
[----:B------:R-:W-:Y:S02]  /*27a0*/  VIADD R222, R139, 0x8020 ;  /* 0x000080208bde7836 */ /* 0x000fe40000000000 */
[--C-:B------:R-:W-:Y:S01]  /*27b0*/  IMAD R215, R4, 0x2, R213.reuse ;  /* 0x0000000204d77824 */ /* 0x100fe200078e02d5 */
[----:B------:R-:W2:Y:S01]  /*27c0*/  LDSM.16.M88.4 R24, [R139+0x8000] ;  /* 0x008000008b18783b */ /* 0x000ea20000000200 */
[C---:B------:R-:W-:Y:S02]  /*27d0*/  IMAD R221, R0.reuse, 0x2, R213 ;  /* 0x0000000200dd7824 */ /* 0x040fe400078e02d5 */
[----:B------:R-:W-:Y:S01]  /*27e0*/  IMAD R220, R0, 0x2, R215 ;  /* 0x0000000200dc7824 */ /* 0x000fe200078e02d7 */
[----:B------:R-:W3:Y:S02]  /*27f0*/  LDSM.16.M88.4 R16, [R213] ;  /* 0x00000000d510783b */ /* 0x000ee40000000200 */
[----:B------:R-:W-:-:S02]  /*2800*/  @P1 VIADD R222, R2, 0xffffffe0 ;  /* 0xffffffe002de1836 */ /* 0x000fc40000000000 */
[----:B------:R-:W-:Y:S01]  /*2810*/  LDSM.16.M88.4 R12, [R215+0x2000] ;  /* 0x00200000d70c783b */ /* 0x000fe20000000200 */
[----:B------:R-:W-:Y:S02]  /*2820*/  IMAD.MOV.U32 R2, RZ, RZ, 0x40 ;  /* 0x00000040ff027424 */ /* 0x000fe400078e00ff */
[C---:B------:R-:W-:Y:S01]  /*2830*/  VIADD R225, R222.reuse, 0x800 ;  /* 0x00000800dee17836 */ /* 0x040fe20000000000 */
[----:B------:R-:W4:Y:S01]  /*2840*/  LDSM.16.M88.4 R40, [R222+0x800] ;  /* 0x00080000de28783b */ /* 0x000f220000000200 */
[----:B------:R-:W-:Y:S01]  /*2850*/  VIADD R224, R222, 0x1000 ;  /* 0x00001000dee07836 */ /* 0x000fe20000000000 */
[----:B------:R-:W-:Y:S01]  /*2860*/  SEL R2, R2, 0xffffffc0, !P2 ;  /* 0xffffffc002027807 */ /* 0x000fe20005000000 */
[----:B------:R-:W-:Y:S01]  /*2870*/  VIADD R223, R222, 0x1800 ;  /* 0x00001800dedf7836 */ /* 0x000fe20000000000 */
[----:B------:R-:W5:Y:S03]  /*2880*/  LDSM.16.M88.4 R32, [R222] ;  /* 0x00000000de20783b */ /* 0x000f660000000200 */
[----:B------:R-:W-:Y:S01]  /*2890*/  IMAD.IADD R219, R139, 0x1, R2 ;  /* 0x000000018bdb7824 */ /* 0x000fe200078e0202 */
[----:B------:R-:W5:Y:S01]  /*28a0*/  LDSM.16.M88.4 R20, [R215] ;  /* 0x00000000d714783b */ /* 0x000f620000000200 */
[----:B------:R-:W-:-:S02]  /*28b0*/  IMAD.IADD R218, R2, 0x1, R222 ;  /* 0x0000000102da7824 */ /* 0x000fc400078e02de */
[----:B------:R-:W-:Y:S01]  /*28c0*/  IMAD.SHL.U32 R2, R99, 0x2, RZ ;  /* 0x0000000263027824 */ /* 0x000fe200078e00ff */
[----:B------:R-:W-:Y:S04]  /*28d0*/  LDSM.16.M88.4 R72, [R219+0x8800] ;  /* 0x00880000db48783b */ /* 0x000fe80000000200 */
[----:B------:R-:W-:Y:S01]  /*28e0*/  LDSM.16.M88.4 R28, [R221] ;  /* 0x00000000dd1c783b */ /* 0x000fe20000000200 */
[----:B------:R-:W-:-:S03]  /*28f0*/  LOP3.LUT R2, R2, 0x6, RZ, 0xc0, !PT ;  /* 0x0000000602027812 */ /* 0x000fc600078ec0ff */
[----:B------:R-:W0:Y:S02]  /*2900*/  LDGDEPBAR ;  /* 0x00000000000079af */ /* 0x000e240000000000 */
[----:B------:R-:W-:Y:S01]  /*2910*/  IMAD R2, R65, 0x20, R2 ;  /* 0x0000002041027824 */ /* 0x000fe200078e0202 */
[C---:B-1----:R-:W-:Y:S03]  /*2920*/  HMMA.16816.F32.BF16 R48, R8.reuse, R36, RZ ;  /* 0x000000240830723c */ /* 0x042fe600000418ff */
[C---:B------:R-:W-:Y:S01]  /*2930*/  VIADD R5, R2.reuse, 0x8 ;  /* 0x0000000802057836 */ /* 0x040fe20000000000 */
[CC--:B------:R-:W-:Y:S01]  /*2940*/  ISETP.GE.AND P3, PT, R2.reuse, R64.reuse, PT ;  /* 0x000000400200720c */ /* 0x0c0fe20003f66270 */
[C---:B------:R-:W-:Y:S01]  /*2950*/  VIADD R3, R2.reuse, 0x9 ;  /* 0x0000000902037836 */ /* 0x040fe20000000000 */
[C---:B--2---:R-:W-:Y:S02]  /*2960*/  HMMA.16816.F32.BF16 R56, R8.reuse, R24, RZ ;  /* 0x000000180838723c */ /* 0x044fe400000418ff */
[-C--:B------:R-:W-:Y:S01]  /*2970*/  ISETP.GE.AND P6, PT, R5, R64.reuse, PT ;  /* 0x000000400500720c */ /* 0x080fe20003fc6270 */
[C---:B------:R-:W-:Y:S01]  /*2980*/  VIADD R5, R2.reuse, 0x11 ;  /* 0x0000001102057836 */ /* 0x040fe20000000000 */
[-C--:B------:R-:W-:Y:S01]  /*2990*/  ISETP.GE.AND P5, PT, R3, R64.reuse, PT ;  /* 0x000000400300720c */ /* 0x080fe20003fa6270 */
[C---:B------:R-:W-:Y:S01]  /*29a0*/  VIADD R3, R2.reuse, 0x18 ;  /* 0x0000001802037836 */ /* 0x040fe20000000000 */
[----:B------:R-:W-:Y:S02]  /*29b0*/  HMMA.16816.F32.BF16 R52, R8, R26, RZ ;  /* 0x0000001a0834723c */ /* 0x000fe400000418ff */
[----:B------:R-:W-:Y:S01]  /*29c0*/  ISETP.GE.AND P2, PT, R5, R64, PT ;  /* 0x000000400500720c */ /* 0x000fe20003f46270 */
[----:B------:R-:W-:Y:S01]  /*29d0*/  VIADD R6, R2, 0x1 ;  /* 0x0000000102067836 */ /* 0x000fe20000000000 */
[----:B------:R-:W-:-:S02]  /*29e0*/  SHF.R.S32.HI R5, RZ, 0x1f, R66 ;  /* 0x0000001fff057819 */ /* 0x000fc40000011442 */
[----:B------:R-:W-:Y:S01]  /*29f0*/  ISETP.GE.AND P1, PT, R3, R64, PT ;  /* 0x000000400300720c */ /* 0x000fe20003f26270 */
[----:B------:R-:W-:Y:S01]  /*2a00*/  HMMA.16816.F32.BF16 R44, R8, R38, RZ ;  /* 0x00000026082c723c */ /* 0x000fe200000418ff */
[----:B------:R-:W-:Y:S01]  /*2a10*/  LDSM.16.M88.4 R8, [R221+0x2000] ;  /* 0x00200000dd08783b */ /* 0x000fe20000000200 */
[----:B------:R-:W-:Y:S01]  /*2a20*/  LEA.HI R3, R5, R66, RZ, 0x2 ;  /* 0x0000004205037211 */ /* 0x000fe200078f10ff */
[----:B------:R-:W-:Y:S01]  /*2a30*/  VIADD R5, R2, 0x19 ;  /* 0x0000001902057836 */ /* 0x000fe20000000000 */
[----:B------:R-:W-:Y:S01]  /*2a40*/  ISETP.GE.AND P0, PT, R6, R64, PT ;  /* 0x000000400600720c */ /* 0x000fe20003f06270 */
[----:B------:R-:W-:Y:S01]  /*2a50*/  VIADD R6, R2, 0x10 ;  /* 0x0000001002067836 */ /* 0x000fe20000000000 */
[----:B---3--:R-:W-:Y:S01]  /*2a60*/  HMMA.16816.F32.BF16 R68, R16, R24, RZ ;  /* 0x000000181044723c */ /* 0x008fe200000418ff */
[----:B------:R-:W-:-:S03]  /*2a70*/  LOP3.LUT R2, R3, 0xfffffffc, RZ, 0xc0, !PT ;  /* 0xfffffffc03027812 */ /* 0x000fc600078ec0ff */
[----:B------:R-:W-:Y:S02]  /*2a80*/  ISETP.GE.AND P4, PT, R6, R64, PT ;  /* 0x000000400600720c */ /* 0x000fe40003f86270 */
[----:B------:R-:W-:Y:S01]  /*2a90*/  HMMA.16816.F32.BF16 R60, R16, R26, RZ ;  /* 0x0000001a103c723c */ /* 0x000fe200000418ff */
[----:B------:R-:W1:Y:S01]  /*2aa0*/  LDSM.16.M88.4 R24, [R219+0x8000] ;  /* 0x00800000db18783b */ /* 0x000e620000000200 */
[----:B------:R-:W-:Y:S01]  /*2ab0*/  IMAD.IADD R3, R66, 0x1, -R2 ;  /* 0x0000000142037824 */ /* 0x000fe200078e0a02 */
[----:B------:R-:W-:-:S03]  /*2ac0*/  LOP3.LUT R2, R96, R97, RZ, 0xfc, !PT ;  /* 0x0000006160027212 */ /* 0x000fc600078efcff */
[C---:B------:R-:W-:Y:S01]  /*2ad0*/  HMMA.16816.F32.BF16 R88, R16.reuse, R36, RZ ;  /* 0x000000241058723c */ /* 0x040fe200000418ff */
[----:B------:R-:W-:Y:S05]  /*2ae0*/  STL [R1+0x1c], R3 ;  /* 0x00001c0301007387 */ /* 0x000fea0000100800 */
[----:B------:R-:W-:Y:S01]  /*2af0*/  HMMA.16816.F32.BF16 R84, R16, R38, RZ ;  /* 0x000000261054723c */ /* 0x000fe200000418ff */
[----:B------:R-:W-:Y:S05]  /*2b00*/  LDSM.16.M88.4 R16, [R220] ;  /* 0x00000000dc10783b */ /* 0x000fea0000000200 */
[C---:B----4-:R-:W-:Y:S06]  /*2b10*/  HMMA.16816.F32.BF16 R76, R12.reuse, R40, R48 ;  /* 0x000000280c4c723c */ /* 0x050fec0000041830 */
[C---:B-----5:R-:W-:Y:S01]  /*2b20*/  HMMA.16816.F32.BF16 R80, R12.reuse, R32, R56 ;  /* 0x000000200c50723c */ /* 0x060fe20000041838 */
[----:B------:R-:W-:Y:S05]  /*2b30*/  LDSM.16.M88.4 R56, [R218+0x800] ;  /* 0x00080000da38783b */ /* 0x000fea0000000200 */
[C---:B------:R-:W-:Y:S06]  /*2b40*/  HMMA.16816.F32.BF16 R52, R12.reuse, R34, R52 ;  /* 0x000000220c34723c */ /* 0x040fec0000041834 */
[----:B------:R-:W-:Y:S01]  /*2b50*/  HMMA.16816.F32.BF16 R48, R12, R42, R44 ;  /* 0x0000002a0c30723c */ /* 0x000fe2000004182c */
[----:B------:R-:W-:Y:S05]  /*2b60*/  LDSM.16.M88.4 R12, [R220+0x2000] ;  /* 0x00200000dc0c783b */ /* 0x000fea0000000200 */
[C---:B------:R-:W-:Y:S06]  /*2b70*/  HMMA.16816.F32.BF16 R36, R20.reuse, R32, R68 ;  /* 0x000000201424723c */ /* 0x040fec0000041844 */
[C---:B------:R-:W-:Y:S01]  /*2b80*/  HMMA.16816.F32.BF16 R44, R20.reuse, R34, R60 ;  /* 0x00000022142c723c */ /* 0x040fe2000004183c */
[----:B------:R-:W2:Y:S05]  /*2b90*/  LDSM.16.M88.4 R32, [R218] ;  /* 0x00000000da20783b */ /* 0x000eaa0000000200 */
[C---:B------:R-:W-:Y:S06]  /*2ba0*/  HMMA.16816.F32.BF16 R88, R20.reuse, R40, R88 ;  /* 0x000000281458723c */ /* 0x040fec0000041858 */
[----:B------:R-:W-:Y:S06]  /*2bb0*/  HMMA.16816.F32.BF16 R68, R20, R42, R84 ;  /* 0x0000002a1444723c */ /* 0x000fec0000041854 */
[C---:B-1----:R-:W-:Y:S06]  /*2bc0*/  HMMA.16816.F32.BF16 R80, R8.reuse, R24, R80 ;  /* 0x000000180850723c */ /* 0x042fec0000041850 */
[C---:B------:R-:W-:Y:S06]  /*2bd0*/  HMMA.16816.F32.BF16 R92, R8.reuse, R72, R76 ;  /* 0x00000048085c723c */ /* 0x040fec000004184c */
[C---:B------:R-:W-:Y:S01]  /*2be0*/  HMMA.16816.F32.BF16 R60, R8.reuse, R26, R52 ;  /* 0x0000001a083c723c */ /* 0x040fe20000041834 */
[----:B------:R-:W-:Y:S05]  /*2bf0*/  LDSM.16.M88.4 R52, [R139+0x9800] ;  /* 0x009800008b34783b */ /* 0x000fea0000000200 */
[----:B------:R-:W-:Y:S01]  /*2c00*/  HMMA.16816.F32.BF16 R48, R8, R74, R48 ;  /* 0x0000004a0830723c */ /* 0x000fe20000041830 */
[----:B------:R-:W-:Y:S05]  /*2c10*/  LDSM.16.M88.4 R8, [R213+0x6000] ;  /* 0x00600000d508783b */ /* 0x000fea0000000200 */
[C---:B------:R-:W-:Y:S01]  /*2c20*/  HMMA.16816.F32.BF16 R40, R28.reuse, R24, R36 ;  /* 0x000000181c28723c */ /* 0x040fe20000041824 */
[----:B------:R-:W-:Y:S05]  /*2c30*/  LDSM.16.M88.4 R36, [R139+0x9000] ;  /* 0x009000008b24783b */ /* 0x000fea0000000200 */
[C---:B------:R-:W-:Y:S01]  /*2c40*/  HMMA.16816.F32.BF16 R20, R28.reuse, R26, R44 ;  /* 0x0000001a1c14723c */ /* 0x040fe2000004182c */
[----:B------:R-:W1:Y:S05]  /*2c50*/  LDSM.16.M88.4 R24, [R213+0x4000] ;  /* 0x00400000d518783b */ /* 0x000e6a0000000200 */
[C---:B------:R-:W-:Y:S06]  /*2c60*/  HMMA.16816.F32.BF16 R76, R28.reuse, R72, R88 ;  /* 0x000000481c4c723c */ /* 0x040fec0000041858 */
[----:B------:R-:W-:Y:S01]  /*2c70*/  HMMA.16816.F32.BF16 R68, R28, R74, R68 ;  /* 0x0000004a1c44723c */ /* 0x000fe20000041844 */
[----:B------:R-:W-:Y:S05]  /*2c80*/  LDSM.16.M88.4 R28, [R215+0x4000] ;  /* 0x00400000d71c783b */ /* 0x000fea0000000200 */
[C---:B--2---:R-:W-:Y:S06]  /*2c90*/  HMMA.16816.F32.BF16 R44, R12.reuse, R32, R80 ;  /* 0x000000200c2c723c */ /* 0x044fec0000041850 */
[C---:B------:R-:W-:Y:S06]  /*2ca0*/  HMMA.16816.F32.BF16 R84, R12.reuse, R34, R60 ;  /* 0x000000220c54723c */ /* 0x040fec000004183c */
[C---:B------:R-:W-:Y:S06]  /*2cb0*/  HMMA.16816.F32.BF16 R92, R12.reuse, R56, R92 ;  /* 0x000000380c5c723c */ /* 0x040fec000004185c */
[----:B------:R-:W-:Y:S01]  /*2cc0*/  HMMA.16816.F32.BF16 R72, R12, R58, R48 ;  /* 0x0000003a0c48723c */ /* 0x000fe20000041830 */
[----:B------:R-:W-:Y:S05]  /*2cd0*/  LDSM.16.M88.4 R48, [R222+0x1800] ;  /* 0x00180000de30783b */ /* 0x000fea0000000200 */
[C---:B------:R-:W-:Y:S01]  /*2ce0*/  HMMA.16816.F32.BF16 R12, R16.reuse, R32, R40 ;  /* 0x00000020100c723c */ /* 0x040fe20000041828 */
[----:B------:R-:W2:Y:S05]  /*2cf0*/  LDSM.16.M88.4 R40, [R222+0x1000] ;  /* 0x00100000de28783b */ /* 0x000eaa0000000200 */
[C---:B------:R-:W-:Y:S01]  /*2d00*/  HMMA.16816.F32.BF16 R80, R16.reuse, R34, R20 ;  /* 0x000000221050723c */ /* 0x040fe20000041814 */
[----:B------:R-:W3:Y:S05]  /*2d10*/  LDSM.16.M88.4 R20, [R215+0x6000] ;  /* 0x00600000d714783b */ /* 0x000eea0000000200 */
[C---:B------:R-:W-:Y:S06]  /*2d20*/  HMMA.16816.F32.BF16 R88, R16.reuse, R56, R76 ;  /* 0x000000381058723c */ /* 0x040fec000004184c */
[----:B------:R-:W-:Y:S06]  /*2d30*/  HMMA.16816.F32.BF16 R68, R16, R58, R68 ;  /* 0x0000003a1044723c */ /* 0x000fec0000041844 */
[-C--:B-1----:R-:W-:Y:S01]  /*2d40*/  HMMA.16816.F32.BF16 R60, R24, R36.reuse, R12 ;  /* 0x00000024183c723c */ /* 0x082fe2000004180c */
[----:B------:R-:W-:Y:S05]  /*2d50*/  LDSM.16.M88.4 R12, [R221+0x4000] ;  /* 0x00400000dd0c783b */ /* 0x000fea0000000200 */
[C---:B------:R-:W-:Y:S01]  /*2d60*/  HMMA.16816.F32.BF16 R76, R8.reuse, R36, R44 ;  /* 0x00000024084c723c */ /* 0x040fe2000004182c */
[----:B------:R-:W1:Y:S05]  /*2d70*/  LDSM.16.M88.4 R44, [R219+0x9000] ;  /* 0x00900000db2c783b */ /* 0x000e6a0000000200 */
[C---:B------:R-:W-:Y:S06]  /*2d80*/  HMMA.16816.F32.BF16 R56, R8.reuse, R38, R84 ;  /* 0x000000260838723c */ /* 0x040fec0000041854 */
[C---:B------:R-:W-:Y:S06]  /*2d90*/  HMMA.16816.F32.BF16 R32, R8.reuse, R52, R92 ;  /* 0x000000340820723c */ /* 0x040fec000004185c */
[----:B------:R-:W-:Y:S01]  /*2da0*/  HMMA.16816.F32.BF16 R16, R8, R54, R72 ;  /* 0x000000360810723c */ /* 0x000fe20000041848 */
[----:B------:R-:W4:Y:S05]  /*2db0*/  LDSM.16.M88.4 R8, [R221+0x6000] ;  /* 0x00600000dd08783b */ /* 0x000f2a0000000200 */
[C---:B------:R-:W-:Y:S01]  /*2dc0*/  HMMA.16816.F32.BF16 R72, R24.reuse, R38, R80 ;  /* 0x000000261848723c */ /* 0x040fe20000041850 */
[----:B------:R-:W5:Y:S05]  /*2dd0*/  LDSM.16.M88.4 R36, [R219+0x9800] ;  /* 0x00980000db24783b */ /* 0x000f6a0000000200 */
[C---:B------:R-:W-:Y:S06]  /*2de0*/  HMMA.16816.F32.BF16 R88, R24.reuse, R52, R88 ;  /* 0x000000341858723c */ /* 0x040fec0000041858 */
[----:B------:R-:W-:Y:S06]  /*2df0*/  HMMA.16816.F32.BF16 R24, R24, R54, R68 ;  /* 0x000000361818723c */ /* 0x000fec0000041844 */
[-C--:B--2---:R-:W-:Y:S06]  /*2e00*/  HMMA.16816.F32.BF16 R80, R28, R40.reuse, R60 ;  /* 0x000000281c50723c */ /* 0x084fec000004183c */
[C---:B---3--:R-:W-:Y:S06]  /*2e10*/  HMMA.16816.F32.BF16 R84, R20.reuse, R40, R76 ;  /* 0x000000281454723c */ /* 0x048fec000004184c */
[C---:B------:R-:W-:Y:S06]  /*2e20*/  HMMA.16816.F32.BF16 R52, R20.reuse, R42, R56 ;  /* 0x0000002a1434723c */ /* 0x040fec0000041838 */
[C---:B------:R-:W-:Y:S01]  /*2e30*/  HMMA.16816.F32.BF16 R76, R20.reuse, R48, R32 ;  /* 0x00000030144c723c */ /* 0x040fe20000041820 */
[----:B------:R-:W-:Y:S05]  /*2e40*/  LDSM.16.M88.4 R32, [R218+0x1000] ;  /* 0x00100000da20783b */ /* 0x000fea0000000200 */
[----:B------:R-:W-:Y:S01]  /*2e50*/  HMMA.16816.F32.BF16 R68, R20, R50, R16 ;  /* 0x000000321444723c */ /* 0x000fe20000041810 */
[----:B------:R-:W2:Y:S04]  /*2e60*/  LDSM.16.M88.4 R20, [R220+0x4000] ;  /* 0x00400000dc14783b */ /* 0x000ea80000000200 */
[----:B------:R-:W3:Y:S01]  /*2e70*/  LDSM.16.M88.4 R16, [R220+0x6000] ;  /* 0x00600000dc10783b */ /* 0x000ee20000000200 */
[C---:B------:R-:W-:Y:S06]  /*2e80*/  HMMA.16816.F32.BF16 R60, R28.reuse, R42, R72 ;  /* 0x0000002a1c3c723c */ /* 0x040fec0000041848 */
[C---:B------:R-:W-:Y:S06]  /*2e90*/  HMMA.16816.F32.BF16 R56, R28.reuse, R48, R88 ;  /* 0x000000301c38723c */ /* 0x040fec0000041858 */
[----:B------:R-:W-:Y:S01]  /*2ea0*/  HMMA.16816.F32.BF16 R48, R28, R50, R24 ;  /* 0x000000321c30723c */ /* 0x000fe20000041818 */
[----:B------:R-:W3:Y:S01]  /*2eb0*/  LDSM.16.M88.4 R24, [R218+0x1800] ;  /* 0x00180000da18783b */ /* 0x000ee20000000200 */
[----:B------:R-:W-:-:S04]  /*2ec0*/  DEPBAR.LE SB0, 0x0 ;  /* 0x000080000000791a */ /* 0x000fc80000000000 */
[-C--:B-1----:R-:W-:Y:S06]  /*2ed0*/  HMMA.16816.F32.BF16 R28, R12, R44.reuse, R80 ;  /* 0x0000002c0c1c723c */ /* 0x082fec0000041850 */
[C---:B----4-:R-:W-:Y:S06]  /*2ee0*/  HMMA.16816.F32.BF16 R40, R8.reuse, R44, R84 ;  /* 0x0000002c0828723c */ /* 0x050fec0000041854 */
[C---:B------:R-:W-:Y:S06]  /*2ef0*/  HMMA.16816.F32.BF16 R52, R8.reuse, R46, R52 ;  /* 0x0000002e0834723c */ /* 0x040fec0000041834 */
[C---:B-----5:R-:W-:Y:S06]  /*2f00*/  HMMA.16816.F32.BF16 R76, R8.reuse, R36, R76 ;  /* 0x00000024084c723c */ /* 0x060fec000004184c */
[----:B------:R-:W-:Y:S06]  /*2f10*/  HMMA.16816.F32.BF16 R68, R8, R38, R68 ;  /* 0x000000260844723c */ /* 0x000fec0000041844 */
[C---:B------:R-:W-:Y:S06]  /*2f20*/  HMMA.16816.F32.BF16 R60, R12.reuse, R46, R60 ;  /* 0x0000002e0c3c723c */ /* 0x040fec000004183c */
[C---:B------:R-:W-:Y:S06]  /*2f30*/  HMMA.16816.F32.BF16 R8, R12.reuse, R36, R56 ;  /* 0x000000240c08723c */ /* 0x040fec0000041838 */
[----:B------:R-:W-:Y:S06]  /*2f40*/  HMMA.16816.F32.BF16 R48, R12, R38, R48 ;  /* 0x000000260c30723c */ /* 0x000fec0000041830 */
[-C--:B--2---:R-:W-:Y:S06]  /*2f50*/  HMMA.16816.F32.BF16 R28, R20, R32.reuse, R28 ;  /* 0x00000020141c723c */ /* 0x084fec000004181c */
[C---:B---3--:R-:W-:Y:S06]  /*2f60*/  HMMA.16816.F32.BF16 R40, R16.reuse, R32, R40 ;  /* 0x000000201028723c */ /* 0x048fec0000041828 */
[C---:B------:R-:W-:Y:S06]  /*2f70*/  HMMA.16816.F32.BF16 R12, R16.reuse, R34, R52 ;  /* 0x00000022100c723c */ /* 0x040fec0000041834 */
[----:B------:R-:W-:Y:S06]  /*2f80*/  HMMA.16816.F32.BF16 R44, R16, R24, R76 ;  /* 0x00000018102c723c */ /* 0x000fec000004184c */
[----:B------:R-:W-:Y:S01]  /*2f90*/  HMMA.16816.F32.BF16 R32, R20, R34, R60 ;  /* 0x000000221420723c */ /* 0x000fe2000004183c */
[----:B------:R-:W-:-:S02]  /*2fa0*/  FSEL R52, R30, -INF , !P3 ;  /* 0xff8000001e347808 */ /* 0x000fc40005800000 */
[----:B------:R-:W-:Y:S02]  /*2fb0*/  FSEL R30, R28, -INF , !P3 ;  /* 0xff8000001c1e7808 */ /* 0x000fe40005800000 */
[----:B------:R-:W-:Y:S01]  /*2fc0*/  FSEL R53, R31, -INF , !P0 ;  /* 0xff8000001f357808 */ /* 0x000fe20004000000 */
[----:B------:R-:W-:Y:S01]  /*2fd0*/  HMMA.16816.F32.BF16 R8, R20, R24, R8 ;  /* 0x000000181408723c */ /* 0x000fe20000041808 */
[----:B------:R-:W-:Y:S02]  /*2fe0*/  FSEL R38, R42, -INF , !P3 ;  /* 0xff8000002a267808 */ /* 0x000fe40005800000 */
[----:B------:R-:W-:Y:S02]  /*2ff0*/  FSEL R37, R43, -INF , !P0 ;  /* 0xff8000002b257808 */ /* 0x000fe40004000000 */
[----:B------:R-:W-:Y:S01]  /*3000*/  FSEL R36, R41, -INF , !P0 ;  /* 0xff80000029247808 */ /* 0x000fe20004000000 */
[----:B------:R-:W-:Y:S01]  /*3010*/  HMMA.16816.F32.BF16 R16, R16, R26, R68 ;  /* 0x0000001a1010723c */ /* 0x000fe20000041844 */
[----:B------:R-:W-:-:S02]  /*3020*/  FSEL R25, R40, -INF , !P3 ;  /* 0xff80000028197808 */ /* 0x000fc40005800000 */
[----:B------:R-:W-:Y:S02]  /*3030*/  ISETP.GE.AND P3, PT, R64, 0x21, PT ;  /* 0x000000214000780c */ /* 0x000fe40003f66270 */
[----:B------:R-:W-:Y:S01]  /*3040*/  FSEL R39, R29, -INF , !P0 ;  /* 0xff8000001d277808 */ /* 0x000fe20004000000 */
[----:B------:R-:W-:Y:S01]  /*3050*/  HMMA.16816.F32.BF16 R20, R20, R26, R48 ;  /* 0x0000001a1414723c */ /* 0x000fe20000041830 */
[----:B------:R-:W-:Y:S02]  /*3060*/  ISETP.GE.AND P0, PT, R5, R64, PT ;  /* 0x000000400500720c */ /* 0x000fe40003f06270 */
        /* <DEDUP_REMOVED lines=27> */
[----:B------:R-:W-:Y:S01]  /*3220*/  LEA.HI.SX32 R6, R227, 0xfffffffe, 0x1b ;  /* 0xfffffffee3067811 */ /* 0x000fe200078fdaff */
[----:B------:R-:W-:Y:S01]  /*3230*/  BSSY B0, `(.L_x_1127) ;  /* 0x000002b000007945 */ /* 0x000fe20003800000 */
[----:B------:R-:W-:Y:S02]  /*3240*/  ISETP.GE.AND P2, PT, R172, UR5, PT ;  /* 0x00000005ac007c0c */ /* 0x000fe4000bf46270 */
[----:B------:R-:W-:Y:S01]  /*3250*/  ISETP.GE.AND P1, PT, R244, UR5, PT ;  /* 0x00000005f4007c0c */ /* 0x000fe2000bf26270 */
[----:B------:R-:W-:Y:S01]  /*3260*/  IMAD R5, R98, R6, RZ ;  /* 0x0000000662057224 */ /* 0x000fe200078e02ff */
[----:B------:R-:W-:Y:S01]  /*3270*/  SHF.R.S32.HI R3, RZ, 0x1f, R6 ;  /* 0x0000001fff037819 */ /* 0x000fe20000011406 */
[----:B------:R-:W-:-:S04]  /*3280*/  IMAD.WIDE.U32 R6, R6, R67, R250 ;  /* 0x0000004306067225 */ /* 0x000fc800078e00fa */
[----:B------:R-:W-:Y:S01]  /*3290*/  IMAD R5, R3, R67, R5 ;  /* 0x0000004303057224 */ /* 0x000fe200078e0205 */
[----:B------:R-:W-:-:S03]  /*32a0*/  IADD3 R3, P5, R245, R6, RZ ;  /* 0x00000006f5037210 */ /* 0x000fc60007fbe0ff */
[----:B------:R-:W1:Y:S01]  /*32b0*/  @!P2 LDC.64 R12, c[0x0][0x218] ;  /* 0x00008600ff0cab82 */ /* 0x000e620000000a00 */
[----:B------:R-:W-:Y:S01]  /*32c0*/  IMAD.IADD R5, R7, 0x1, R5 ;  /* 0x0000000107057824 */ /* 0x000fe200078e0205 */
[----:B------:R2:W-:Y:S03]  /*32d0*/  @P2 STS.128 [R226+0x8000], RZ ;  /* 0x008000ffe2002388 */ /* 0x0005e60000000c00 */
[----:B------:R-:W-:-:S03]  /*32e0*/  IMAD.X R7, R252, 0x1, R5, P5 ;  /* 0x00000001fc077824 */ /* 0x000fc600028e0605 */
[----:B------:R-:W3:Y:S08]  /*32f0*/  @!P1 LDC.64 R8, c[0x0][0x218] ;  /* 0x00008600ff089b82 */ /* 0x000ef00000000a00 */
[----:B------:R-:W4:Y:S01]  /*3300*/  @!P2 LDC.64 R10, c[0x0][0x218] ;  /* 0x00008600ff0aab82 */ /* 0x000f220000000a00 */
[----:B-1----:R-:W-:-:S04]  /*3310*/  @!P2 LEA R12, P6, R6, R12, 0x1 ;  /* 0x0000000c060ca211 */ /* 0x002fc800078c08ff */
[C---:B------:R-:W-:Y:S02]  /*3320*/  @!P2 LEA.HI.X R13, R6.reuse, R13, R5, 0x1, P6 ;  /* 0x0000000d060da211 */ /* 0x040fe400030f0c05 */
[----:B---3--:R-:W-:-:S03]  /*3330*/  @!P1 LEA R8, P0, R6, R8, 0x1 ;  /* 0x0000000806089211 */ /* 0x008fc600078008ff */
[----:B------:R-:W-:Y:S01]  /*3340*/  @!PT LDS RZ, [RZ] ;  /* 0x00000000fffff984 */ /* 0x000fe20000000800 */
[----:B------:R-:W-:Y:S01]  /*3350*/  @!PT LDS RZ, [RZ] ;  /* 0x00000000fffff984 */ /* 0x000fe20000000800 */
[----:B------:R-:W-:Y:S01]  /*3360*/  @!PT LDS RZ, [RZ] ;  /* 0x00000000fffff984 */ /* 0x000fe20000000800 */
[----:B------:R2:W-:Y:S01]  /*3370*/  @!P2 LDGSTS.E.BYPASS.LTC128B.128 [R226+0x8000], desc[UR8][R12.64] ;  /* 0x080000000ce2afae */ /* 0x0005e2000b901d48 */
[----:B------:R-:W-:-:S03]  /*3380*/  @!P1 LEA.HI.X R9, R6, R9, R5, 0x1, P0 ;  /* 0x0000000906099211 */ /* 0x000fc600000f0c05 */
[----:B------:R2:W-:Y:S01]  /*3390*/  @P1 STS.128 [R226+0x9000], RZ ;  /* 0x009000ffe2001388 */ /* 0x0005e20000000c00 */
[----:B----4-:R-:W-:-:S03]  /*33a0*/  @!P2 LEA R10, P4, R3, R10, 0x1 ;  /* 0x0000000a030aa211 */ /* 0x010fc600078808ff */
[----:B------:R-:W-:Y:S01]  /*33b0*/  @!PT LDS RZ, [RZ] ;  /* 0x00000000fffff984 */ /* 0x000fe20000000800 */
[----:B------:R-:W-:Y:S01]  /*33c0*/  @!PT LDS RZ, [RZ] ;  /* 0x00000000fffff984 */ /* 0x000fe20000000800 */
[----:B------:R-:W-:Y:S01]  /*33d0*/  @!PT LDS RZ, [RZ] ;  /* 0x00000000fffff984 */ /* 0x000fe20000000800 */
[----:B------:R2:W-:Y:S01]  /*33e0*/  @!P1 LDGSTS.E.BYPASS.LTC128B.128 [R226+0x9000], desc[UR8][R8.64+0x80] ;  /* 0x0900008008e29fae */ /* 0x0005e2000b901d48 */
[----:B------:R-:W-:-:S03]  /*33f0*/  @!P2 LEA.HI.X R11, R3, R11, R7, 0x1, P4 ;  /* 0x0000000b030ba211 */ /* 0x000fc600020f0c07 */
        /* <DEDUP_REMOVED lines=14> */
.L_x_1128:
[----:B------:R-:W-:Y:S05]  /*34e0*/  BSYNC B0 ;  /* 0x0000000000007941 */ /* 0x000fea0003800000 */
.L_x_1127:
[----:B------:R-:W0:Y:S02]  /*34f0*/  LDGDEPBAR ;  /* 0x00000000000079af */ /* 0x000e240000000000 */
.L_x_1126:
[----:B------:R-:W-:Y:S01]  /*3500*/  FMNMX.FTZ R134, R25, R36, !PT ;  /* 0x0000002419867209 */ /* 0x000fe20007810000 */
[----:B------:R-:W-:Y:S01]  /*3510*/  ULDC UR5, c[0x0][0x2ec] ;  /* 0x0000bb0000057ab9 */ /* 0x000fe20000000800 */
        /* <DEDUP_REMOVED lines=13> */
[----:B------:R-:W-:Y:S01]  /*35f0*/  LEA R212, R2, UR4, 0x1 ;  /* 0x0000000402d47c11 */ /* 0x000fe2000f8e08ff */
[----:B-1----:R-:W1:Y:S03]  /*3600*/  SHFL.BFLY PT, R6, R134, 0x2, 0x1f ;  /* 0x0c401f0086067f89 */ /* 0x002e6600000e0000 */
[-C--:B------:R-:W-:Y:S01]  /*3610*/  LEA R214, R4, R212.reuse, 0x1 ;  /* 0x000000d404d67211 */ /* 0x080fe200078e08ff */
[----:B------:R-:W3:Y:S01]  /*3620*/  SHFL.BFLY PT, R5, R3, 0x2, 0x1f ;  /* 0x0c401f0003057f89 */ /* 0x000ee200000e0000 */
[----:B------:R-:W-:-:S02]  /*3630*/  LEA R217, R0, R212, 0x1 ;  /* 0x000000d400d97211 */ /* 0x000fc400078e08ff */
[----:B------:R-:W-:Y:S01]  /*3640*/  LEA R216, R0, R214, 0x1 ;  /* 0x000000d600d87211 */ /* 0x000fe200078e08ff */
[----:B------:R-:W-:Y:S04]  /*3650*/  LDSM.16.MT88.4 R20, [R212+0xa000] ;  /* 0x00a00000d414783b */ /* 0x000fe80000004200 */
[----:B------:R-:W-:Y:S04]  /*3660*/  LDSM.16.MT88.4 R48, [R214+0xa000] ;  /* 0x00a00000d630783b */ /* 0x000fe80000004200 */
[----:B------:R-:W-:Y:S04]  /*3670*/  LDSM.16.MT88.4 R64, [R217+0xa000] ;  /* 0x00a00000d940783b */ /* 0x000fe80000004200 */
[----:B------:R-:W-:Y:S01]  /*3680*/  LDSM.16.MT88.4 R80, [R212+0xb000] ;  /* 0x00b00000d450783b */ /* 0x000fe20000004200 */
[----:B-1----:R-:W-:-:S03]  /*3690*/  FMNMX.FTZ R134, R134, R6, !PT ;  /* 0x0000000686867209 */ /* 0x002fc60007810000 */
[----:B------:R-:W-:Y:S01]  /*36a0*/  LDSM.16.MT88.4 R92, [R214+0xb000] ;  /* 0x00b00000d65c783b */ /* 0x000fe20000004200 */
[----:B---3--:R-:W-:-:S03]  /*36b0*/  FMNMX.FTZ R3, R3, R5, !PT ;  /* 0x0000000503037209 */ /* 0x008fc60007810000 */
[----:B------:R-:W1:Y:S01]  /*36c0*/  SHFL.BFLY PT, R6, R134, 0x1, 0x1f ;  /* 0x0c201f0086067f89 */ /* 0x000e6200000e0000 */
[----:B------:R-:W-:-:S03]  /*36d0*/  FMNMX.FTZ R5, R30, R39, !PT ;  /* 0x000000271e057209 */ /* 0x000fc60007810000 */
[----:B------:R-:W3:Y:S01]  /*36e0*/  SHFL.BFLY PT, R132, R3, 0x1, 0x1f ;  /* 0x0c201f0003847f89 */ /* 0x000ee200000e0000 */
        /* <DEDUP_REMOVED lines=8> */
[----:B------:R-:W-:Y:S02]  /*3770*/  FMNMX.FTZ R5, R55, R5, !PT ;  /* 0x0000000537057209 */ /* 0x000fe40007810000 */
[----:B-1----:R-:W-:Y:S01]  /*3780*/  FMNMX.FTZ R134, R134, R6, !PT ;  /* 0x0000000686867209 */ /* 0x002fe20007810000 */
[----:B------:R-:W-:Y:S01]  /*3790*/  LDSM.16.MT88.4 R180, [R214+0xb800] ;  /* 0x00b80000d6b4783b */ /* 0x000fe20000004200 */
[----:B------:R-:W-:Y:S02]  /*37a0*/  FMNMX.FTZ R5, R54, R5, !PT ;  /* 0x0000000536057209 */ /* 0x000fe40007810000 */
[----:B---3--:R-:W-:Y:S01]  /*37b0*/  FMNMX.FTZ R132, R3, R132, !PT ;  /* 0x0000008403847209 */ /* 0x008fe20007810000 */
[C---:B--2---:R-:W-:Y:S01]  /*37c0*/  FMUL.FTZ R8, R134.reuse, UR5 ;  /* 0x0000000586087c20 */ /* 0x044fe20008410000 */
[----:B------:R-:W-:Y:S01]  /*37d0*/  FSETP.NEU.FTZ.AND P0, PT, R134, -INF , PT ;  /* 0xff8000008600780b */ /* 0x000fe20003f1d000 */
[----:B------:R-:W1:Y:S02]  /*37e0*/  SHFL.BFLY PT, R7, R5, 0x2, 0x1f ;  /* 0x0c401f0005077f89 */ /* 0x000e6400000e0000 */
[----:B------:R-:W-:Y:S01]  /*37f0*/  FMUL.FTZ R3, R132, UR5 ;  /* 0x0000000584037c20 */ /* 0x000fe20008410000 */
[----:B------:R-:W-:Y:S01]  /*3800*/  FSEL R8, R8, RZ, P0 ;  /* 0x000000ff08087208 */ /* 0x000fe20000000000 */
[----:B------:R-:W-:Y:S01]  /*3810*/  LDSM.16.MT88.4 R184, [R217+0xb800] ;  /* 0x00b80000d9b8783b */ /* 0x000fe20000004200 */
[----:B------:R-:W-:-:S03]  /*3820*/  FSETP.NEU.FTZ.AND P0, PT, R132, -INF , PT ;  /* 0xff8000008400780b */ /* 0x000fc60003f1d000 */
[----:B------:R-:W-:Y:S01]  /*3830*/  FFMA.FTZ R6, R25, UR5, -R8 ;  /* 0x0000000519067c23 */ /* 0x000fe20008010808 */
[----:B------:R-:W-:Y:S01]  /*3840*/  FSEL R3, R3, RZ, P0 ;  /* 0x000000ff03037208 */ /* 0x000fe20000000000 */
[----:B------:R-:W-:Y:S02]  /*3850*/  LDSM.16.MT88.4 R188, [R216+0xb800] ;  /* 0x00b80000d8bc783b */ /* 0x000fe40000004200 */
[----:B------:R2:W-:Y:S02]  /*3860*/  MUFU.EX2 R232, R6 ;  /* 0x0000000600e87308 */ /* 0x0005e40000000800 */
[--C-:B------:R-:W-:Y:S01]  /*3870*/  FFMA.FTZ R2, R37, UR5, -R3.reuse ;  /* 0x0000000525027c23 */ /* 0x100fe20008010803 */
[--C-:B------:R-:W-:Y:S01]  /*3880*/  FFMA.FTZ R0, R15, UR5, -R3.reuse ;  /* 0x000000050f007c23 */ /* 0x100fe20008010803 */
[----:B------:R-:W-:-:S04]  /*3890*/  FFMA.FTZ R4, R26, UR5, -R3 ;  /* 0x000000051a047c23 */ /* 0x000fc80008010803 */
[----:B------:R1:W-:Y:S08]  /*38a0*/  MUFU.EX2 R228, R2 ;  /* 0x0000000200e47308 */ /* 0x0003f00000000800 */
[----:B------:R3:W-:Y:S01]  /*38b0*/  MUFU.EX2 R230, R0 ;  /* 0x0000000000e67308 */ /* 0x0007e20000000800 */
[----:B--2---:R-:W-:-:S07]  /*38c0*/  FFMA.FTZ R6, R36, UR5, -R8 ;  /* 0x0000000524067c23 */ /* 0x004fce0008010808 */
[----:B------:R2:W4:Y:S01]  /*38d0*/  MUFU.EX2 R231, R6 ;  /* 0x0000000600e77308 */ /* 0x0005220000000800 */
[----:B-1----:R-:W-:-:S05]  /*38e0*/  FMNMX.FTZ R2, R5, R7, !PT ;  /* 0x0000000705027209 */ /* 0x002fca0007810000 */
[----:B------:R-:W1:Y:S02]  /*38f0*/  SHFL.BFLY PT, R9, R2, 0x1, 0x1f ;  /* 0x0c201f0002097f89 */ /* 0x000e6400000e0000 */
[----:B------:R4:W5:Y:S01]  /*3900*/  MUFU.EX2 R211, R4 ;  /* 0x0000000400d37308 */ /* 0x0009620000000800 */
[----:B---3--:R-:W-:-:S04]  /*3910*/  FMNMX.FTZ R0, R52, R53, !PT ;  /* 0x0000003534007209 */ /* 0x008fc80007810000 */
[----:B------:R-:W-:-:S04]  /*3920*/  FMNMX.FTZ R0, R34, R0, !PT ;  /* 0x0000000022007209 */ /* 0x000fc80007810000 */
[----:B------:R-:W-:Y:S01]  /*3930*/  FMNMX.FTZ R0, R35, R0, !PT ;  /* 0x0000000023007209 */ /* 0x000fe20007810000 */
[----:B--2---:R-:W-:-:S03]  /*3940*/  FFMA.FTZ R6, R24, UR5, -R8 ;  /* 0x0000000518067c23 */ /* 0x004fc60008010808 */
[----:B------:R-:W-:Y:S01]  /*3950*/  FMNMX.FTZ R0, R70, R0, !PT ;  /* 0x0000000046007209 */ /* 0x000fe20007810000 */
[----:B------:R2:W-:Y:S03]  /*3960*/  MUFU.EX2 R233, R6 ;  /* 0x0000000600e97308 */ /* 0x0005e60000000800 */
[----:B------:R-:W-:Y:S02]  /*3970*/  FMNMX.FTZ R0, R71, R0, !PT ;  /* 0x0000000047007209 */ /* 0x000fe40007810000 */
[----:B----4-:R-:W-:Y:S02]  /*3980*/  F2FP.BF16.F32.PACK_AB R4, R231, R232 ;  /* 0x000000e8e704723e */ /* 0x010fe400000010ff */
[----:B------:R-:W-:Y:S02]  /*3990*/  FMNMX.FTZ R0, R84, R0, !PT ;  /* 0x0000000054007209 */ /* 0x000fe40007810000 */
[----:B-1----:R-:W-:-:S02]  /*39a0*/  FMNMX.FTZ R136, R2, R9, !PT ;  /* 0x0000000902887209 */ /* 0x002fc40007810000 */
[----:B------:R-:W-:Y:S02]  /*39b0*/  FMNMX.FTZ R0, R85, R0, !PT ;  /* 0x0000000055007209 */ /* 0x000fe40007810000 */
[C---:B------:R-:W-:Y:S01]  /*39c0*/  FSETP.NEU.FTZ.AND P0, PT, R136.reuse, -INF , PT ;  /* 0xff8000008800780b */ /* 0x040fe20003f1d000 */
[----:B------:R-:W-:Y:S01]  /*39d0*/  FMUL.FTZ R2, R136, UR5 ;  /* 0x0000000588027c20 */ /* 0x000fe20008410000 */
[----:B-----5:R-:W-:Y:S01]  /*39e0*/  F2FP.BF16.F32.PACK_AB R7, R230, R211 ;  /* 0x000000d3e607723e */ /* 0x020fe200000010ff */
[----:B------:R-:W1:Y:S01]  /*39f0*/  SHFL.BFLY PT, R10, R0, 0x2, 0x1f ;  /* 0x0c401f00000a7f89 */ /* 0x000e6200000e0000 */
[----:B--2---:R-:W-:Y:S02]  /*3a00*/  FFMA.FTZ R6, R14, UR5, -R8 ;  /* 0x000000050e067c23 */ /* 0x004fe40008010808 */
[----:B------:R-:W-:Y:S01]  /*3a10*/  FSEL R2, R2, RZ, P0 ;  /* 0x000000ff02027208 */ /* 0x000fe20000000000 */
[----:B------:R-:W2:Y:S01]  /*3a20*/  LDSM.16.MT88.4 R12, [R216+0xa000] ;  /* 0x00a00000d80c783b */ /* 0x000ea20000004200 */
[----:B------:R3:W4:Y:S03]  /*3a30*/  MUFU.EX2 R234, R6 ;  /* 0x0000000600ea7308 */ /* 0x0007260000000800 */
[----:B------:R-:W-:-:S05]  /*3a40*/  FFMA.FTZ R9, R30, UR5, -R2 ;  /* 0x000000051e097c23 */ /* 0x000fca0008010802 */
[----:B------:R5:W-:Y:S01]  /*3a50*/  MUFU.EX2 R204, R9 ;  /* 0x0000000900cc7308 */ /* 0x000be20000000800 */
[----:B---3--:R-:W-:Y:S01]  /*3a60*/  FFMA.FTZ R6, R38, UR5, -R3 ;  /* 0x0000000526067c23 */ /* 0x008fe20008010803 */
[----:B-1----:R-:W-:-:S06]  /*3a70*/  FMNMX.FTZ R0, R0, R10, !PT ;  /* 0x0000000a00007209 */ /* 0x002fcc0007810000 */
[----:B------:R4:W1:Y:S01]  /*3a80*/  MUFU.EX2 R229, R6 ;  /* 0x0000000600e57308 */ /* 0x0008620000000800 */
[--C-:B-----5:R-:W-:Y:S02]  /*3a90*/  FFMA.FTZ R9, R27, UR5, -R8.reuse ;  /* 0x000000051b097c23 */ /* 0x120fe40008010808 */
[----:B------:R-:W-:Y:S05]  /*3aa0*/  LDSM.16.MT88.4 R24, [R214+0xa800] ;  /* 0x00a80000d618783b */ /* 0x000fea0000004200 */
[----:B------:R3:W-:Y:S01]  /*3ab0*/  MUFU.EX2 R208, R9 ;  /* 0x0000000900d07308 */ /* 0x0007e20000000800 */
[----:B----4-:R-:W-:Y:S02]  /*3ac0*/  F2FP.BF16.F32.PACK_AB R6, R234, R233 ;  /* 0x000000e9ea06723e */ /* 0x010fe400000010ff */
[----:B-1----:R-:W-:Y:S01]  /*3ad0*/  F2FP.BF16.F32.PACK_AB R5, R228, R229 ;  /* 0x000000e5e405723e */ /* 0x002fe200000010ff */
[----:B---3--:R-:W-:-:S06]  /*3ae0*/  FFMA.FTZ R9, R28, UR5, -R8 ;  /* 0x000000051c097c23 */ /* 0x008fcc0008010808 */
[C---:B------:R-:W-:Y:S01]  /*3af0*/  HMMA.16816.F32.BF16 R140, R4.reuse, R20, RZ ;  /* 0x00000014048c723c */ /* 0x040fe200000418ff */
[----:B------:R1:W3:Y:S05]  /*3b00*/  MUFU.EX2 R209, R9 ;  /* 0x0000000900d17308 */ /* 0x0002ea0000000800 */
[C---:B------:R-:W-:Y:S06]  /*3b10*/  HMMA.16816.F32.BF16 R40, R4.reuse, R48, RZ ;  /* 0x000000300428723c */ /* 0x040fec00000418ff */
[C---:B------:R-:W-:Y:S06]  /*3b20*/  HMMA.16816.F32.BF16 R56, R4.reuse, R64, RZ ;  /* 0x000000400438723c */ /* 0x040fec00000418ff */
[----:B--2---:R-:W-:Y:S01]  /*3b30*/  HMMA.16816.F32.BF16 R72, R4, R12, RZ ;  /* 0x0000000c0448723c */ /* 0x004fe200000418ff */
[--C-:B-1----:R-:W-:Y:S01]  /*3b40*/  FFMA.FTZ R9, R16, UR5, -R8.reuse ;  /* 0x0000000510097c23 */ /* 0x102fe20008010808 */
[----:B------:R-:W-:Y:S01]  /*3b50*/  FFMA.FTZ R8, R17, UR5, -R8 ;  /* 0x0000000511087c23 */ /* 0x000fe20008010808 */
[----:B---3--:R-:W-:-:S02]  /*3b60*/  F2FP.BF16.F32.PACK_AB R168, R209, R208 ;  /* 0x000000d0d1a8723e */ /* 0x008fc400000010ff */
[----:B------:R1:W-:Y:S01]  /*3b70*/  MUFU.EX2 R210, R9 ;  /* 0x0000000900d27308 */ /* 0x0003e20000000800 */
[C---:B------:R-:W-:Y:S06]  /*3b80*/  HMMA.16816.F32.BF16 R88, R4.reuse, R80, RZ ;  /* 0x000000500458723c */ /* 0x040fec00000418ff */
[C---:B------:R-:W-:Y:S01]  /*3b90*/  HMMA.16816.F32.BF16 R100, R4.reuse, R92, RZ ;  /* 0x0000005c0464723c */ /* 0x040fe200000418ff */
[----:B------:R2:W3:Y:S05]  /*3ba0*/  MUFU.EX2 R241, R8 ;  /* 0x0000000800f17308 */ /* 0x0004ea0000000800 */
[C---:B------:R-:W-:Y:S01]  /*3bb0*/  HMMA.16816.F32.BF16 R112, R4.reuse, R120, RZ ;  /* 0x000000780470723c */ /* 0x040fe200000418ff */
[----:B-1----:R-:W1:Y:S05]  /*3bc0*/  SHFL.BFLY PT, R9, R0, 0x1, 0x1f ;  /* 0x0c201f0000097f89 */ /* 0x002e6a00000e0000 */
[----:B------:R-:W-:Y:S01]  /*3bd0*/  HMMA.16816.F32.BF16 R124, R4, R108, RZ ;  /* 0x0000006c047c723c */ /* 0x000fe200000418ff */
[----:B--2---:R-:W-:-:S05]  /*3be0*/  FFMA.FTZ R8, R31, UR5, -R3 ;  /* 0x000000051f087c23 */ /* 0x004fca0008010803 */
[C---:B------:R-:W-:Y:S01]  /*3bf0*/  HMMA.16816.F32.BF16 R148, R4.reuse, R22, RZ ;  /* 0x000000160494723c */ /* 0x040fe200000418ff */
[----:B---3--:R-:W-:Y:S01]  /*3c00*/  F2FP.BF16.F32.PACK_AB R170, R241, R210 ;  /* 0x000000d2f1aa723e */ /* 0x008fe200000010ff */
[----:B------:R2:W-:Y:S04]  /*3c10*/  MUFU.EX2 R205, R8 ;  /* 0x0000000800cd7308 */ /* 0x0005e80000000800 */
[C---:B------:R-:W-:Y:S06]  /*3c20*/  HMMA.16816.F32.BF16 R44, R4.reuse, R50, RZ ;  /* 0x00000032042c723c */ /* 0x040fec00000418ff */
[----:B------:R-:W-:Y:S01]  /*3c30*/  HMMA.16816.F32.BF16 R60, R4, R66, RZ ;  /* 0x00000042043c723c */ /* 0x000fe200000418ff */
[----:B-1----:R-:W-:Y:S01]  /*3c40*/  FMNMX.FTZ R135, R0, R9, !PT ;  /* 0x0000000900877209 */ /* 0x002fe20007810000 */
[----:B------:R-:W-:-:S04]  /*3c50*/  FFMA.FTZ R0, R39, UR5, -R2 ;  /* 0x0000000527007c23 */ /* 0x000fc80008010802 */
[C---:B------:R-:W-:Y:S01]  /*3c60*/  HMMA.16816.F32.BF16 R76, R4.reuse, R14, RZ ;  /* 0x0000000e044c723c */ /* 0x040fe200000418ff */
[----:B------:R-:W-:Y:S01]  /*3c70*/  FSETP.NEU.FTZ.AND P0, PT, R135, -INF , PT ;  /* 0xff8000008700780b */ /* 0x000fe20003f1d000 */
[----:B--2---:R-:W-:Y:S01]  /*3c80*/  FFMA.FTZ R8, R29, UR5, -R3 ;  /* 0x000000051d087c23 */ /* 0x004fe20008010803 */
[----:B------:R1:W-:Y:S01]  /*3c90*/  MUFU.EX2 R201, R0 ;  /* 0x0000000000c97308 */ /* 0x0003e20000000800 */
[----:B------:R-:W2:Y:S02]  /*3ca0*/  LDSM.16.MT88.4 R28, [R217+0xa800] ;  /* 0x00a80000d91c783b */ /* 0x000ea40000004200 */
[C---:B------:R-:W-:Y:S05]  /*3cb0*/  HMMA.16816.F32.BF16 R156, R4.reuse, R82, RZ ;  /* 0x00000052049c723c */ /* 0x040fea00000418ff */
[----:B------:R3:W4:Y:S01]  /*3cc0*/  MUFU.EX2 R206, R8 ;  /* 0x0000000800ce7308 */ /* 0x0007220000000800 */
[C---:B------:R-:W-:Y:S06]  /*3cd0*/  HMMA.16816.F32.BF16 R104, R4.reuse, R94, RZ ;  /* 0x0000005e0468723c */ /* 0x040fec00000418ff */
[----:B------:R-:W-:Y:S01]  /*3ce0*/  HMMA.16816.F32.BF16 R116, R4, R122, RZ ;  /* 0x0000007a0474723c */ /* 0x000fe200000418ff */
[----:B-1----:R-:W-:-:S04]  /*3cf0*/  FFMA.FTZ R0, R32, UR5, -R2 ;  /* 0x0000000520007c23 */ /* 0x002fc80008010802 */
[----:B------:R-:W-:Y:S01]  /*3d00*/  MUFU.EX2 R202, R0 ;  /* 0x0000000000ca7308 */ /* 0x000fe20000000800 */
[----:B------:R-:W-:Y:S01]  /*3d10*/  HMMA.16816.F32.BF16 R36, R4, R110, RZ ;  /* 0x0000006e0424723c */ /* 0x000fe200000418ff */
[--C-:B---3--:R-:W-:Y:S01]  /*3d20*/  FFMA.FTZ R8, R18, UR5, -R3.reuse ;  /* 0x0000000512087c23 */ /* 0x108fe20008010803 */
[----:B------:R-:W-:Y:S01]  /*3d30*/  FFMA.FTZ R3, R19, UR5, -R3 ;  /* 0x0000000513037c23 */ /* 0x000fe20008010803 */
[----:B----4-:R-:W-:Y:S01]  /*3d40*/  F2FP.BF16.F32.PACK_AB R169, R206, R205 ;  /* 0x000000cdcea9723e */ /* 0x010fe200000010ff */
[----:B------:R-:W1:Y:S03]  /*3d50*/  LDSM.16.MT88.4 R16, [R216+0xa800] ;  /* 0x00a80000d810783b */ /* 0x000e660000004200 */
[----:B------:R3:W-:Y:S01]  /*3d60*/  MUFU.EX2 R207, R8 ;  /* 0x0000000800cf7308 */ /* 0x0007e20000000800 */
[----:B------:R-:W-:-:S07]  /*3d70*/  F2FP.BF16.F32.PACK_AB R4, R201, R204 ;  /* 0x000000ccc904723e */ /* 0x000fce00000010ff */
[----:B------:R4:W5:Y:S01]  /*3d80*/  MUFU.EX2 R240, R3 ;  /* 0x0000000300f07308 */ /* 0x0009620000000800 */
[----:B---3--:R-:W-:-:S05]  /*3d90*/  FMUL.FTZ R8, R135, UR5 ;  /* 0x0000000587087c20 */ /* 0x008fca0008410000 */
[----:B------:R-:W-:Y:S01]  /*3da0*/  FSEL R0, R8, RZ, P0 ;  /* 0x000000ff08007208 */ /* 0x000fe20000000000 */
[----:B----4-:R-:W-:Y:S01]  /*3db0*/  FFMA.FTZ R3, R33, UR5, -R2 ;  /* 0x0000000521037c23 */ /* 0x010fe20008010802 */
[----:B-----5:R-:W-:-:S03]  /*3dc0*/  F2FP.BF16.F32.PACK_AB R171, R240, R207 ;  /* 0x000000cff0ab723e */ /* 0x020fc600000010ff */
[----:B------:R3:W4:Y:S04]  /*3dd0*/  MUFU.EX2 R203, R3 ;  /* 0x0000000300cb7308 */ /* 0x0007280000000800 */
[C---:B------:R-:W-:Y:S06]  /*3de0*/  HMMA.16816.F32.BF16 R140, R168.reuse, R152, R140 ;  /* 0x00000098a88c723c */ /* 0x040fec000004188c */
[C---:B------:R-:W-:Y:S06]  /*3df0*/  HMMA.16816.F32.BF16 R40, R168.reuse, R24, R40 ;  /* 0x00000018a828723c */ /* 0x040fec0000041828 */
[----:B--2---:R-:W-:Y:S01]  /*3e00*/  HMMA.16816.F32.BF16 R56, R168, R28, R56 ;  /* 0x0000001ca838723c */ /* 0x004fe20000041838 */
[----:B---3--:R-:W-:Y:S01]  /*3e10*/  FFMA.FTZ R3, R52, UR5, -R0 ;  /* 0x0000000534037c23 */ /* 0x008fe20008010800 */
        /* <DEDUP_REMOVED lines=23> */
[----:B--2---:R-:W-:-:S03]  /*3f90*/  F2FP.BF16.F32.PACK_AB R7, R197, R199 ;  /* 0x000000c7c507723e */ /* 0x004fc600000010ff */
[----:B------:R1:W-:Y:S04]  /*3fa0*/  MUFU.EX2 R196, R3 ;  /* 0x0000000300c47308 */ /* 0x0003e80000000800 */
[C---:B------:R-:W-:Y:S06]  /*3fb0*/  HMMA.16816.F32.BF16 R144, R4.reuse, R20, RZ ;  /* 0x000000140490723c */ /* 0x040fec00000418ff */
[C---:B------:R-:W-:Y:S06]  /*3fc0*/  HMMA.16816.F32.BF16 R192, R4.reuse, R22, RZ ;  /* 0x0000001604c0723c */ /* 0x040fec00000418ff */
[----:B------:R-:W-:Y:S01]  /*3fd0*/  HMMA.16816.F32.BF16 R36, R4, R48, RZ ;  /* 0x000000300424723c */ /* 0x000fe200000418ff */
[----:B-1----:R-:W-:-:S04]  /*3fe0*/  FFMA.FTZ R3, R68, UR5, -R2 ;  /* 0x0000000544037c23 */ /* 0x002fc80008010802 */
[----:B------:R1:W2:Y:S01]  /*3ff0*/  MUFU.EX2 R175, R3 ;  /* 0x0000000300af7308 */ /* 0x0002a20000000800 */
[C---:B------:R-:W-:Y:S06]  /*4000*/  HMMA.16816.F32.BF16 R160, R4.reuse, R120, RZ ;  /* 0x0000007804a0723c */ /* 0x040fec00000418ff */
[C---:B------:R-:W-:Y:S06]  /*4010*/  HMMA.16816.F32.BF16 R48, R4.reuse, R50, RZ ;  /* 0x000000320430723c */ /* 0x040fec00000418ff */
[----:B------:R-:W-:Y:S01]  /*4020*/  HMMA.16816.F32.BF16 R32, R4, R14, RZ ;  /* 0x0000000e0420723c */ /* 0x000fe200000418ff */
[--C-:B-1----:R-:W-:Y:S01]  /*4030*/  FFMA.FTZ R3, R55, UR5, -R2.reuse ;  /* 0x0000000537037c23 */ /* 0x102fe20008010802 */
[----:B------:R-:W-:-:S04]  /*4040*/  FFMA.FTZ R2, R54, UR5, -R2 ;  /* 0x0000000536027c23 */ /* 0x000fc80008010802 */
[C---:B------:R-:W-:Y:S01]  /*4050*/  HMMA.16816.F32.BF16 R20, R4.reuse, R82, RZ ;  /* 0x000000520414723c */ /* 0x040fe200000418ff */
[----:B--2---:R-:W-:Y:S01]  /*4060*/  F2FP.BF16.F32.PACK_AB R128, R175, R196 ;  /* 0x000000c4af80723e */ /* 0x004fe200000010ff */
[----:B------:R1:W-:Y:S04]  /*4070*/  MUFU.EX2 R174, R3 ;  /* 0x0000000300ae7308 */ /* 0x0003e80000000800 */
[C---:B------:R-:W-:Y:S04]  /*4080*/  HMMA.16816.F32.BF16 R52, R4.reuse, R64, RZ ;  /* 0x000000400434723c */ /* 0x040fe800000418ff */
[----:B------:R2:W3:Y:S02]  /*4090*/  MUFU.EX2 R243, R2 ;  /* 0x0000000200f37308 */ /* 0x0004e40000000800 */
[C---:B------:R-:W-:Y:S06]  /*40a0*/  HMMA.16816.F32.BF16 R64, R4.reuse, R66, RZ ;  /* 0x000000420440723c */ /* 0x040fec00000418ff */
[----:B------:R-:W-:Y:S01]  /*40b0*/  HMMA.16816.F32.BF16 R96, R4, R92, RZ ;  /* 0x0000005c0460723c */ /* 0x000fe200000418ff */
[----:B-1----:R-:W-:-:S04]  /*40c0*/  FADD.FTZ R3, R200, R198 ;  /* 0x000000c6c8037221 */ /* 0x002fc80000010000 */
[----:B------:R-:W-:Y:S01]  /*40d0*/  FADD.FTZ R3, R199, R3 ;  /* 0x00000003c7037221 */ /* 0x000fe20000010000 */
[C---:B------:R-:W-:Y:S01]  /*40e0*/  HMMA.16816.F32.BF16 R164, R4.reuse, R108, RZ ;  /* 0x0000006c04a4723c */ /* 0x040fe200000418ff */
[--C-:B--2---:R-:W-:Y:S02]  /*40f0*/  FFMA.FTZ R2, R70, UR5, -R0.reuse ;  /* 0x0000000546027c23 */ /* 0x104fe40008010800 */
[----:B------:R-:W-:Y:S01]  /*4100*/  FADD.FTZ R3, R197, R3 ;  /* 0x00000003c5037221 */ /* 0x000fe20000010000 */
[----:B---3--:R-:W-:Y:S02]  /*4110*/  F2FP.BF16.F32.PACK_AB R130, R243, R174 ;  /* 0x000000aef382723e */ /* 0x008fe400000010ff */
[C---:B------:R-:W-:Y:S01]  /*4120*/  HMMA.16816.F32.BF16 R8, R4.reuse, R94, RZ ;  /* 0x0000005e0408723c */ /* 0x040fe200000418ff */
[----:B------:R1:W2:Y:S05]  /*4130*/  MUFU.EX2 R138, R2 ;  /* 0x00000002008a7308 */ /* 0x0002aa0000000800 */
[----:B------:R-:W-:Y:S01]  /*4140*/  HMMA.16816.F32.BF16 R120, R4, R122, RZ ;  /* 0x0000007a0478723c */ /* 0x000fe200000418ff */
[----:B-1----:R-:W-:Y:S01]  /*4150*/  FFMA.FTZ R2, R71, UR5, -R0 ;  /* 0x0000000547027c23 */ /* 0x002fe20008010800 */
[----:B--2---:R-:W-:-:S04]  /*4160*/  FADD.FTZ R3, R138, R3 ;  /* 0x000000038a037221 */ /* 0x004fc80000010000 */
[C---:B------:R-:W-:Y:S01]  /*4170*/  HMMA.16816.F32.BF16 R68, R4.reuse, R12, RZ ;  /* 0x0000000c0444723c */ /* 0x040fe200000418ff */
[----:B------:R1:W2:Y:S05]  /*4180*/  MUFU.EX2 R137, R2 ;  /* 0x0000000200897308 */ /* 0x0002aa0000000800 */
[----:B------:R-:W-:Y:S01]  /*4190*/  HMMA.16816.F32.BF16 R12, R4, R110, RZ ;  /* 0x0000006e040c723c */ /* 0x000fe200000418ff */
[--C-:B-1----:R-:W-:Y:S01]  /*41a0*/  FFMA.FTZ R2, R84, UR5, -R0.reuse ;  /* 0x0000000554027c23 */ /* 0x102fe20008010800 */
[----:B------:R-:W-:Y:S01]  /*41b0*/  FFMA.FTZ R0, R85, UR5, -R0 ;  /* 0x0000000555007c23 */ /* 0x000fe20008010800 */
[----:B--2---:R-:W-:-:S03]  /*41c0*/  F2FP.BF16.F32.PACK_AB R129, R137, R138 ;  /* 0x0000008a8981723e */ /* 0x004fc600000010ff */
[----:B------:R-:W-:Y:S01]  /*41d0*/  HMMA.16816.F32.BF16 R84, R4, R80, RZ ;  /* 0x000000500454723c */ /* 0x000fe200000418ff */
[----:B------:R1:W2:Y:S01]  /*41e0*/  MUFU.EX2 R133, R2 ;  /* 0x0000000200857308 */ /* 0x0002a20000000800 */
[----:B------:R-:W-:-:S05]  /*41f0*/  FADD.FTZ R3, R137, R3 ;  /* 0x0000000389037221 */ /* 0x000fca0000010000 */
[----:B------:R-:W-:Y:S02]  /*4200*/  FADD.FTZ R5, R229, R228 ;  /* 0x000000e4e5057221 */ /* 0x000fe40000010000 */
[----:B------:R3:W4:Y:S02]  /*4210*/  MUFU.EX2 R242, R0 ;  /* 0x0000000000f27308 */ /* 0x0007240000000800 */
[----:B------:R-:W-:Y:S01]  /*4220*/  FADD.FTZ R5, R211, R5 ;  /* 0x00000005d3057221 */ /* 0x000fe20000010000 */
[----:B-1----:R-:W-:Y:S01]  /*4230*/  FADD.FTZ R2, R232, R231 ;  /* 0x000000e7e8027221 */ /* 0x002fe20000010000 */
[----:B--2---:R-:W-:-:S03]  /*4240*/  FADD.FTZ R3, R133, R3 ;  /* 0x0000000385037221 */ /* 0x004fc60000010000 */
[----:B------:R-:W-:Y:S01]  /*4250*/  FADD.FTZ R2, R233, R2 ;  /* 0x00000002e9027221 */ /* 0x000fe20000010000 */
[----:B---3--:R-:W-:-:S03]  /*4260*/  FADD.FTZ R0, R204, R201 ;  /* 0x000000c9cc007221 */ /* 0x008fc60000010000 */
[----:B------:R-:W-:Y:S01]  /*4270*/  FADD.FTZ R2, R234, R2 ;  /* 0x00000002ea027221 */ /* 0x000fe20000010000 */
[C---:B----4-:R-:W-:Y:S01]  /*4280*/  F2FP.BF16.F32.PACK_AB R131, R242.reuse, R133 ;  /* 0x00000085f283723e */ /* 0x050fe200000010ff */
[----:B------:R-:W-:Y:S01]  /*4290*/  FADD.FTZ R242, R242, R3 ;  /* 0x00000003f2f27221 */ /* 0x000fe20000010000 */
        /* <DEDUP_REMOVED lines=8> */
[----:B------:R-:W-:Y:S02]  /*4320*/  FADD.FTZ R2, R210, R2 ;  /* 0x00000002d2027221 */ /* 0x000fe40000010000 */
        /* <DEDUP_REMOVED lines=24> */
[----:B------:R-:W-:Y:S01]  /*44b0*/  ULDC UR4, c[0x0][0x2d0] ;  /* 0x0000b40000047ab9 */ /* 0x000fe20000000800 */
[----:B------:R-:W1:Y:S01]  /*44c0*/  LDC.64 R228, c[0x0][0x250] ;  /* 0x00009400ffe47b82 */ /* 0x000e620000000a00 */
[----:B------:R-:W-:Y:S01]  /*44d0*/  ISETP.GE.AND P3, PT, R172, UR4, PT ;  /* 0x00000004ac007c0c */ /* 0x000fe2000bf66270 */
[----:B------:R-:W-:Y:S01]  /*44e0*/  IMAD.MOV.U32 R133, RZ, RZ, R135 ;  /* 0x000000ffff857224 */ /* 0x000fe200078e0087 */
[----:B------:R-:W-:Y:S01]  /*44f0*/  LEA.HI.SX32 R227, R227, 0xfffffffe, 0x1b ;  /* 0xfffffffee3e37811 */ /* 0x000fe200078fdaff */
[----:B------:R-:W-:Y:S01]  /*4500*/  IMAD.MOV.U32 R3, RZ, RZ, R136 ;  /* 0x000000ffff037224 */ /* 0x000fe200078e0088 */
[----:B------:R-:W-:Y:S01]  /*4510*/  MOV R138, R132 ;  /* 0x00000084008a7202 */ /* 0x000fe20000000f00 */
[----:B------:R-:W-:Y:S01]  /*4520*/  IMAD.MOV.U32 R137, RZ, RZ, R134 ;  /* 0x000000ffff897224 */ /* 0x000fe200078e0086 */
[----:B------:R-:W-:Y:S01]  /*4530*/  ULDC UR5, c[0x0][0x2d0] ;  /* 0x0000b40000057ab9 */ /* 0x000fe20000000800 */
[----:B------:R-:W-:Y:S01]  /*4540*/  ULDC UR4, c[0x0][0x2ec] ;  /* 0x0000bb0000047ab9 */ /* 0x000fe20000000800 */
[----:B------:R-:W-:-:S05]  /*4550*/  ULDC.64 UR6, c[0x0][0x248] ;  /* 0x0000920000067ab9 */ /* 0x000fca0000000a00 */
[----:B------:R-:W2:Y:S08]  /*4560*/  @!P3 LDC.64 R248, c[0x0][0x220] ;  /* 0x00008800fff8bb82 */ /* 0x000eb00000000a00 */
[----:B------:R-:W3:Y:S01]  /*4570*/  @!P3 LDC.64 R246, c[0x0][0x220] ;  /* 0x00008800fff6bb82 */ /* 0x000ee20000000a00 */
[----:B------:R-:W-:Y:S05]  /*4580*/  BRA `(.L_x_1130) ;  /* 0x0000000000b47947 */ /* 0x000fea0003800000 */
.L_x_1132:
[----:B------:R-:W2:Y:S01]  /*4590*/  LDL.64 R230, [R1+0x10] ;  /* 0x0000100001e67983 */ /* 0x000ea20000100a00 */
[----:B------:R-:W1:Y:S01]  /*45a0*/  @!P3 LDC.64 R176, c[0x0][0x218] ;  /* 0x00008600ffb0bb82 */ /* 0x000e620000000a00 */
[----:B------:R-:W-:Y:S02]  /*45b0*/  VIADD R0, R227, 0xffffffff ;  /* 0xffffffffe3007836 */ /* 0x000fe40000000000 */
[----:B------:R3:W-:Y:S02]  /*45c0*/  @P3 STS.128 [R226+0x8000], RZ ;  /* 0x008000ffe2003388 */ /* 0x0007e40000000c00 */
[----:B------:R-:W-:Y:S01]  /*45d0*/  IMAD.WIDE.U32 R134, R0, UR6, RZ ;  /* 0x0000000600867c25 */ /* 0x000fe2000f8e00ff */
[----:B------:R-:W-:Y:S02]  /*45e0*/  SHF.R.S32.HI R2, RZ, 0x1f, R0 ;  /* 0x0000001fff027819 */ /* 0x000fe40000011400 */
[----:B------:R-:W4:Y:S03]  /*45f0*/  @!P2 LDC.64 R172, c[0x0][0x218] ;  /* 0x00008600ffacab82 */ /* 0x000f260000000a00 */
[----:B------:R-:W-:Y:S04]  /*4600*/  IMAD R2, R2, UR6, RZ ;  /* 0x0000000602027c24 */ /* 0x000fe8000f8e02ff */
[----:B------:R-:W-:Y:S01]  /*4610*/  IMAD R2, R0, UR7, R2 ;  /* 0x0000000700027c24 */ /* 0x000fe2000f8e0202 */
[----:B------:R-:W5:Y:S03]  /*4620*/  @!P3 LDC.64 R174, c[0x0][0x218] ;  /* 0x00008600ffaebb82 */ /* 0x000f660000000a00 */
[----:B------:R-:W-:Y:S05]  /*4630*/  IMAD.IADD R132, R135, 0x1, R2 ;  /* 0x0000000187847824 */ /* 0x000fea00078e0202 */
[----:B------:R-:W3:Y:S01]  /*4640*/  @!P2 LDC.64 R178, c[0x0][0x218] ;  /* 0x00008600ffb2ab82 */ /* 0x000ee20000000a00 */
[----:B--2---:R-:W-:Y:S04]  /*4650*/  LEA R0, P1, R134, R230, 0x5 ;  /* 0x000000e686007211 */ /* 0x004fe800078228ff */
[----:B-1----:R-:W-:Y:S02]  /*4660*/  @!P3 LEA R176, P6, R0, R176, 0x1 ;  /* 0x000000b000b0b211 */ /* 0x002fe400078c08ff */
[----:B------:R-:W-:Y:S02]  /*4670*/  LEA.HI.X R132, R134, R251, R132, 0x5, P1 ;  /* 0x000000fb86847211 */ /* 0x000fe400008f2c84 */
[C---:B----4-:R-:W-:Y:S02]  /*4680*/  @!P2 LEA R172, P1, R0.reuse, R172, 0x1 ;  /* 0x000000ac00aca211 */ /* 0x050fe400078208ff */
[C-C-:B------:R-:W-:Y:S02]  /*4690*/  @!P3 LEA.HI.X R177, R0.reuse, R177, R132.reuse, 0x1, P6 ;  /* 0x000000b100b1b211 */ /* 0x140fe400030f0c84 */
[--C-:B------:R-:W-:Y:S02]  /*46a0*/  @!P2 LEA.HI.X R173, R0, R173, R132.reuse, 0x1, P1 ;  /* 0x000000ad00ada211 */ /* 0x100fe400008f0c84 */
[----:B------:R-:W-:Y:S01]  /*46b0*/  IADD3 R2, P0, R245, R0, RZ ;  /* 0x00000000f5027210 */ /* 0x000fe20007f1e0ff */
[----:B------:R-:W-:Y:S01]  /*46c0*/  @!PT LDS RZ, [RZ] ;  /* 0x00000000fffff984 */ /* 0x000fe20000000800 */
[----:B------:R-:W-:Y:S01]  /*46d0*/  @!PT LDS RZ, [RZ] ;  /* 0x00000000fffff984 */ /* 0x000fe20000000800 */
[----:B------:R-:W-:Y:S01]  /*46e0*/  @!PT LDS RZ, [RZ] ;  /* 0x00000000fffff984 */ /* 0x000fe20000000800 */
[----:B------:R1:W-:Y:S03]  /*46f0*/  @!P3 LDGSTS.E.BYPASS.LTC128B.128 [R226+0x8000], desc[UR8][R176.64] ;  /* 0x08000000b0e2bfae */ /* 0x0003e6000b901d48 */
[----:B-----5:R-:W-:Y:S01]  /*4700*/  @!P3 LEA R174, P5, R2, R174, 0x1 ;  /* 0x000000ae02aeb211 */ /* 0x020fe200078a08ff */
[----:B------:R1:W-:Y:S01]  /*4710*/  @P2 STS.128 [R226+0x9000], RZ ;  /* 0x009000ffe2002388 */ /* 0x0003e20000000c00 */
[----:B------:R-:W-:Y:S01]  /*4720*/  IMAD.X R135, R252, 0x1, R132, P0 ;  /* 0x00000001fc877824 */ /* 0x000fe200000e0684 */
[C---:B---3--:R-:W-:Y:S02]  /*4730*/  @!P2 LEA R134, P0, R2.reuse, R178, 0x1 ;  /* 0x000000b20286a211 */ /* 0x048fe400078008ff */
[----:B------:R-:W-:Y:S01]  /*4740*/  @!PT LDS RZ, [RZ] ;  /* 0x00000000fffff984 */ /* 0x000fe20000000800 */
[----:B------:R-:W-:Y:S01]  /*4750*/  @!PT LDS RZ, [RZ] ;  /* 0x00000000fffff984 */ /* 0x000fe20000000800 */
[----:B------:R-:W-:Y:S01]  /*4760*/  @!PT LDS RZ, [RZ] ;  /* 0x00000000fffff984 */ /* 0x000fe20000000800 */
[----:B------:R1:W-:Y:S02]  /*4770*/  @!P2 LDGSTS.E.BYPASS.LTC128B.128 [R226+0x9000], desc[UR8][R172.64+0x80] ;  /* 0x09000080ace2afae */ /* 0x0003e4000b901d48 */
[C-C-:B------:R-:W-:Y:S02]  /*4780*/  @!P3 LEA.HI.X R175, R2.reuse, R175, R135.reuse, 0x1, P5 ;  /* 0x000000af02afb211 */ /* 0x140fe400028f0c87 */
[----:B------:R1:W-:Y:S01]  /*4790*/  @P3 STS.128 [R226+0x8800], RZ ;  /* 0x008800ffe2003388 */ /* 0x0003e20000000c00 */
        /* <DEDUP_REMOVED lines=12> */
.L_x_1130:
[----:B------:R-:W4:Y:S01]  /*4860*/  LDL.64 R12, [R1+0x8] ;  /* 0x00000800010c7983 */ /* 0x000f220000100a00 */
[----:B------:R-:W-:Y:S01]  /*4870*/  ISETP.GE.AND P2, PT, R244, UR5, PT ;  /* 0x00000005f4007c0c */ /* 0x000fe2000bf46270 */
[----:B------:R-:W-:Y:S04]  /*4880*/  DEPBAR.LE SB0, 0x0 ;  /* 0x000080000000791a */ /* 0x000fe80000000000 */
[----:B------:R-:W5:Y:S01]  /*4890*/  LDL R10, [R1] ;  /* 0x00000000010a7983 */ /* 0x000f620000100800 */
[----:B------:R-:W-:Y:S01]  /*48a0*/  SHF.R.S32.HI R0, RZ, 0x1f, R227 ;  /* 0x0000001fff007819 */ /* 0x000fe200000114e3 */
[CC--:B-1----:R-:W-:Y:S06]  /*48b0*/  IMAD.WIDE.U32 R4, R227.reuse, R228.reuse, RZ ;  /* 0x000000e4e3047225 */ /* 0x0c2fec00078e00ff */
[----:B------:R-:W1:Y:S08]  /*48c0*/  @!P2 LDC.64 R8, c[0x0][0x220] ;  /* 0x00008800ff08ab82 */ /* 0x000e700000000a00 */
[----:B------:R-:W-:Y:S01]  /*48d0*/  BAR.SYNC.DEFER_BLOCKING 0x0 ;  /* 0x0000000000007b1d */ /* 0x000fe20000010000 */
[----:B------:R-:W-:Y:S04]  /*48e0*/  IMAD R0, R0, R228, RZ ;  /* 0x000000e400007224 */ /* 0x000fe800078e02ff */
[----:B------:R-:W-:Y:S04]  /*48f0*/  IMAD R2, R227, R229, R0 ;  /* 0x000000e5e3027224 */ /* 0x000fe800078e0200 */
[----:B------:R-:W-:Y:S01]  /*4900*/  IMAD.IADD R5, R5, 0x1, R2 ;  /* 0x0000000105057824 */ /* 0x000fe200078e0202 */
[----:B------:R-:W-:Y:S01]  /*4910*/  @P3 STS.128 [R226+0xa000], RZ ;  /* 0x00a000ffe2003388 */ /* 0x000fe20000000c00 */
[----:B------:R-:W3:Y:S01]  /*4920*/  @!P2 LDC.64 R6, c[0x0][0x220] ;  /* 0x00008800ff06ab82 */ /* 0x000ee20000000a00 */
[----:B----4-:R-:W-:Y:S04]  /*4930*/  LEA R0, P1, R4, R12, 0x5 ;  /* 0x0000000c04007211 */ /* 0x010fe800078228ff */
[----:B--2---:R-:W-:Y:S02]  /*4940*/  @!P3 LEA R12, P5, R0, R248, 0x1 ;  /* 0x000000f8000cb211 */ /* 0x004fe400078a08ff */
[----:B-----5:R-:W-:Y:S02]  /*4950*/  LEA.HI.X R4, R4, R10, R5, 0x5, P1 ;  /* 0x0000000a04047211 */ /* 0x020fe400008f2c05 */
[C---:B-1----:R-:W-:Y:S02]  /*4960*/  @!P2 LEA R8, P1, R0.reuse, R8, 0x1 ;  /* 0x000000080008a211 */ /* 0x042fe400078208ff */
[C-C-:B------:R-:W-:Y:S02]  /*4970*/  @!P3 LEA.HI.X R13, R0.reuse, R249, R4.reuse, 0x1, P5 ;  /* 0x000000f9000db211 */ /* 0x140fe400028f0c04 */
[----:B------:R-:W-:Y:S02]  /*4980*/  @!P2 LEA.HI.X R9, R0, R9, R4, 0x1, P1 ;  /* 0x000000090009a211 */ /* 0x000fe400008f0c04 */
[----:B------:R-:W-:Y:S01]  /*4990*/  LEA R2, P0, R228, R0, 0x4 ;  /* 0x00000000e4027211 */ /* 0x000fe200078020ff */
[----:B------:R-:W-:Y:S01]  /*49a0*/  @!PT LDS RZ, [RZ] ;  /* 0x00000000fffff984 */ /* 0x000fe20000000800 */
[----:B------:R-:W-:Y:S01]  /*49b0*/  @!PT LDS RZ, [RZ] ;  /* 0x00000000fffff984 */ /* 0x000fe20000000800 */
[----:B------:R-:W-:Y:S01]  /*49c0*/  @!PT LDS RZ, [RZ] ;  /* 0x00000000fffff984 */ /* 0x000fe20000000800 */
[----:B------:R-:W-:Y:S03]  /*49d0*/  @!P3 LDGSTS.E.BYPASS.LTC128B.128 [R226+0xa000], desc[UR8][R12.64] ;  /* 0x0a0000000ce2bfae */ /* 0x000fe6000b901d48 */
[----:B---3--:R-:W-:Y:S01]  /*49e0*/  @!P3 LEA R10, P4, R2, R246, 0x1 ;  /* 0x000000f6020ab211 */ /* 0x008fe200078808ff */
[----:B------:R-:W-:Y:S01]  /*49f0*/  @P2 STS.128 [R226+0xb000], RZ ;  /* 0x00b000ffe2002388 */ /* 0x000fe20000000c00 */
[----:B------:R-:W-:Y:S02]  /*4a00*/  LEA.HI.X R5, R228, R4, R229, 0x4, P0 ;  /* 0x00000004e4057211 */ /* 0x000fe400000f24e5 */
[C---:B------:R-:W-:Y:S01]  /*4a10*/  @!P2 LEA R6, P0, R2.reuse, R6, 0x1 ;  /* 0x000000060206a211 */ /* 0x040fe200078008ff */
[----:B------:R-:W-:Y:S01]  /*4a20*/  @!PT LDS RZ, [RZ] ;  /* 0x00000000fffff984 */ /* 0x000fe20000000800 */
[----:B------:R-:W-:Y:S01]  /*4a30*/  @!PT LDS RZ, [RZ] ;  /* 0x00000000fffff984 */ /* 0x000fe20000000800 */
[----:B------:R-:W-:Y:S01]  /*4a40*/  @!PT LDS RZ, [RZ] ;  /* 0x00000000fffff984 */ /* 0x000fe20000000800 */
[----:B------:R-:W-:Y:S01]  /*4a50*/  @!P2 LDGSTS.E.BYPASS.LTC128B.128 [R226+0xb000], desc[UR8][R8.64+0x80] ;  /* 0x0b00008008e2afae */ /* 0x000fe2000b901d48 */
[C-C-:B------:R-:W-:Y:S02]  /*4a60*/  @!P3 LEA.HI.X R11, R2.reuse, R247, R5.reuse, 0x1, P4 ;  /* 0x000000f7020bb211 */ /* 0x140fe400020f0c05 */
[----:B------:R-:W-:Y:S01]  /*4a70*/  @!P2 LEA.HI.X R7, R2, R7, R5, 0x1, P0 ;  /* 0x000000070207a211 */ /* 0x000fe200000f0c05 */
[----:B------:R-:W-:Y:S01]  /*4a80*/  @P3 STS.128 [R226+0xa800], RZ ;  /* 0x00a800ffe2003388 */ /* 0x000fe20000000c00 */
[----:B------:R-:W-:Y:S03]  /*4a90*/  ISETP.GT.AND P4, PT, R227, RZ, PT ;  /* 0x000000ffe300720c */ /* 0x000fe60003f84270 */
        /* <DEDUP_REMOVED lines=9> */
[----:B------:R-:W-:Y:S04]  /*4b30*/  LDSM.16.M88.4 R32, [R213] ;  /* 0x00000000d520783b */ /* 0x000fe80000000200 */
[----:B------:R-:W1:Y:S04]  /*4b40*/  LDSM.16.M88.4 R16, [R139+0x8000] ;  /* 0x008000008b10783b */ /* 0x000e680000000200 */
[----:B------:R-:W2:Y:S04]  /*4b50*/  LDSM.16.M88.4 R28, [R213+0x2000] ;  /* 0x00200000d51c783b */ /* 0x000ea80000000200 */
[----:B------:R-:W3:Y:S04]  /*4b60*/  LDSM.16.M88.4 R172, [R139+0x8800] ;  /* 0x008800008bac783b */ /* 0x000ee80000000200 */
[----:B------:R-:W0:Y:S04]  /*4b70*/  LDGDEPBAR ;  /* 0x00000000000079af */ /* 0x000e280000000000 */
[----:B------:R-:W-:Y:S04]  /*4b80*/  LDSM.16.M88.4 R176, [R215] ;  /* 0x00000000d7b0783b */ /* 0x000fe80000000200 */
[----:B------:R-:W4:Y:S04]  /*4b90*/  LDSM.16.M88.4 R180, [R222] ;  /* 0x00000000deb4783b */ /* 0x000f280000000200 */
[----:B------:R-:W5:Y:S04]  /*4ba0*/  LDSM.16.M88.4 R184, [R215+0x2000] ;  /* 0x00200000d7b8783b */ /* 0x000f680000000200 */
[----:B------:R-:W5:Y:S04]  /*4bb0*/  LDSM.16.M88.4 R188, [R225] ;  /* 0x00000000e1bc783b */ /* 0x000f680000000200 */
[----:B------:R-:W-:Y:S04]  /*4bc0*/  LDSM.16.M88.4 R192, [R221] ;  /* 0x00000000ddc0783b */ /* 0x000fe80000000200 */
[----:B------:R-:W5:Y:S01]  /*4bd0*/  LDSM.16.M88.4 R196, [R219+0x8000] ;  /* 0x00800000dbc4783b */ /* 0x000f620000000200 */
[-C--:B-1----:R-:W-:Y:S03]  /*4be0*/  HMMA.16816.F32.BF16 R4, R32, R16.reuse, RZ ;  /* 0x000000102004723c */ /* 0x082fe600000418ff */
[----:B------:R-:W1:Y:S04]  /*4bf0*/  LDSM.16.M88.4 R200, [R221+0x2000] ;  /* 0x00200000ddc8783b */ /* 0x000e680000000200 */
[----:B------:R-:W-:Y:S01]  /*4c00*/  LDSM.16.M88.4 R204, [R218] ;  /* 0x00000000dacc783b */ /* 0x000fe20000000200 */
[C---:B--2---:R-:W-:Y:S03]  /*4c10*/  HMMA.16816.F32.BF16 R8, R28.reuse, R16, RZ ;  /* 0x000000101c08723c */ /* 0x044fe600000418ff */
[----:B------:R-:W-:Y:S03]  /*4c20*/  LDSM.16.M88.4 R208, [R220+0x2000] ;  /* 0x00200000dcd0783b */ /* 0x000fe60000000200 */
[-C--:B------:R-:W-:Y:S06]  /*4c30*/  HMMA.16816.F32.BF16 R12, R28, R18.reuse, RZ ;  /* 0x000000121c0c723c */ /* 0x080fec00000418ff */
[C---:B------:R-:W-:Y:S06]  /*4c40*/  HMMA.16816.F32.BF16 R16, R32.reuse, R18, RZ ;  /* 0x000000122010723c */ /* 0x040fec00000418ff */
[-C--:B---3--:R-:W-:Y:S06]  /*4c50*/  HMMA.16816.F32.BF16 R20, R32, R172.reuse, RZ ;  /* 0x000000ac2014723c */ /* 0x088fec00000418ff */
[C---:B------:R-:W-:Y:S06]  /*4c60*/  HMMA.16816.F32.BF16 R24, R28.reuse, R172, RZ ;  /* 0x000000ac1c18723c */ /* 0x040fec00000418ff */
[-C--:B------:R-:W-:Y:S06]  /*4c70*/  HMMA.16816.F32.BF16 R28, R28, R174.reuse, RZ ;  /* 0x000000ae1c1c723c */ /* 0x080fec00000418ff */
[----:B------:R-:W-:Y:S01]  /*4c80*/  HMMA.16816.F32.BF16 R32, R32, R174, RZ ;  /* 0x000000ae2020723c */ /* 0x000fe200000418ff */
[----:B------:R-:W2:Y:S05]  /*4c90*/  LDSM.16.M88.4 R172, [R219+0x8800] ;  /* 0x00880000dbac783b */ /* 0x000eaa0000000200 */
[-C--:B----4-:R-:W-:Y:S06]  /*4ca0*/  HMMA.16816.F32.BF16 R4, R176, R180.reuse, R4 ;  /* 0x000000b4b004723c */ /* 0x090fec0000041804 */
[C---:B-----5:R-:W-:Y:S06]  /*4cb0*/  HMMA.16816.F32.BF16 R8, R184.reuse, R180, R8 ;  /* 0x000000b4b808723c */ /* 0x060fec0000041808 */
[-C--:B------:R-:W-:Y:S06]  /*4cc0*/  HMMA.16816.F32.BF16 R12, R184, R182.reuse, R12 ;  /* 0x000000b6b80c723c */ /* 0x080fec000004180c */
[C---:B------:R-:W-:Y:S01]  /*4cd0*/  HMMA.16816.F32.BF16 R16, R176.reuse, R182, R16 ;  /* 0x000000b6b010723c */ /* 0x040fe20000041810 */
[----:B------:R-:W3:Y:S05]  /*4ce0*/  LDSM.16.M88.4 R180, [R220] ;  /* 0x00000000dcb4783b */ /* 0x000eea0000000200 */
[-C--:B------:R-:W-:Y:S06]  /*4cf0*/  HMMA.16816.F32.BF16 R20, R176, R188.reuse, R20 ;  /* 0x000000bcb014723c */ /* 0x080fec0000041814 */
[C---:B------:R-:W-:Y:S06]  /*4d00*/  HMMA.16816.F32.BF16 R24, R184.reuse, R188, R24 ;  /* 0x000000bcb818723c */ /* 0x040fec0000041818 */
[-C--:B------:R-:W-:Y:S01]  /*4d10*/  HMMA.16816.F32.BF16 R28, R184, R190.reuse, R28 ;  /* 0x000000beb81c723c */ /* 0x080fe2000004181c */
[----:B------:R-:W-:Y:S05]  /*4d20*/  LDSM.16.M88.4 R184, [R213+0x4000] ;  /* 0x00400000d5b8783b */ /* 0x000fea0000000200 */
[----:B------:R-:W-:Y:S01]  /*4d30*/  HMMA.16816.F32.BF16 R32, R176, R190, R32 ;  /* 0x000000beb020723c */ /* 0x000fe20000041820 */
[----:B------:R-:W4:Y:S04]  /*4d40*/  LDSM.16.M88.4 R176, [R218+0x800] ;  /* 0x00080000dab0783b */ /* 0x000f280000000200 */
[----:B------:R-:W5:Y:S01]  /*4d50*/  LDSM.16.M88.4 R188, [R139+0x9000] ;  /* 0x009000008bbc783b */ /* 0x000f620000000200 */
[-C--:B------:R-:W-:Y:S06]  /*4d60*/  HMMA.16816.F32.BF16 R4, R192, R196.reuse, R4 ;  /* 0x000000c4c004723c */ /* 0x080fec0000041804 */
[C---:B-1----:R-:W-:Y:S06]  /*4d70*/  HMMA.16816.F32.BF16 R8, R200.reuse, R196, R8 ;  /* 0x000000c4c808723c */ /* 0x042fec0000041808 */
[-C--:B------:R-:W-:Y:S06]  /*4d80*/  HMMA.16816.F32.BF16 R12, R200, R198.reuse, R12 ;  /* 0x000000c6c80c723c */ /* 0x080fec000004180c */
[C---:B------:R-:W-:Y:S01]  /*4d90*/  HMMA.16816.F32.BF16 R16, R192.reuse, R198, R16 ;  /* 0x000000c6c010723c */ /* 0x040fe20000041810 */
[----:B------:R-:W1:Y:S05]  /*4da0*/  LDSM.16.M88.4 R196, [R213+0x6000] ;  /* 0x00600000d5c4783b */ /* 0x000e6a0000000200 */
[-C--:B--2---:R-:W-:Y:S06]  /*4db0*/  HMMA.16816.F32.BF16 R20, R192, R172.reuse, R20 ;  /* 0x000000acc014723c */ /* 0x084fec0000041814 */
[C---:B------:R-:W-:Y:S06]  /*4dc0*/  HMMA.16816.F32.BF16 R24, R200.reuse, R172, R24 ;  /* 0x000000acc818723c */ /* 0x040fec0000041818 */
[-C--:B------:R-:W-:Y:S01]  /*4dd0*/  HMMA.16816.F32.BF16 R28, R200, R174.reuse, R28 ;  /* 0x000000aec81c723c */ /* 0x080fe2000004181c */
[----:B------:R-:W-:Y:S05]  /*4de0*/  LDSM.16.M88.4 R200, [R224] ;  /* 0x00000000e0c8783b */ /* 0x000fea0000000200 */
[----:B------:R-:W-:Y:S01]  /*4df0*/  HMMA.16816.F32.BF16 R32, R192, R174, R32 ;  /* 0x000000aec020723c */ /* 0x000fe20000041820 */
[----:B------:R-:W2:Y:S04]  /*4e00*/  LDSM.16.M88.4 R172, [R139+0x9800] ;  /* 0x009800008bac783b */ /* 0x000ea80000000200 */
[----:B------:R-:W2:Y:S01]  /*4e10*/  LDSM.16.M88.4 R192, [R215+0x4000] ;  /* 0x00400000d7c0783b */ /* 0x000ea20000000200 */
[-C--:B---3--:R-:W-:Y:S06]  /*4e20*/  HMMA.16816.F32.BF16 R4, R180, R204.reuse, R4 ;  /* 0x000000ccb404723c */ /* 0x088fec0000041804 */
[C---:B------:R-:W-:Y:S06]  /*4e30*/  HMMA.16816.F32.BF16 R8, R208.reuse, R204, R8 ;  /* 0x000000ccd008723c */ /* 0x040fec0000041808 */
[-C--:B------:R-:W-:Y:S06]  /*4e40*/  HMMA.16816.F32.BF16 R12, R208, R206.reuse, R12 ;  /* 0x000000ced00c723c */ /* 0x080fec000004180c */
[C---:B------:R-:W-:Y:S01]  /*4e50*/  HMMA.16816.F32.BF16 R16, R180.reuse, R206, R16 ;  /* 0x000000ceb410723c */ /* 0x040fe20000041810 */
[----:B------:R-:W3:Y:S05]  /*4e60*/  LDSM.16.M88.4 R204, [R215+0x6000] ;  /* 0x00600000d7cc783b */ /* 0x000eea0000000200 */
[-C--:B----4-:R-:W-:Y:S06]  /*4e70*/  HMMA.16816.F32.BF16 R20, R180, R176.reuse, R20 ;  /* 0x000000b0b414723c */ /* 0x090fec0000041814 */
[C---:B------:R-:W-:Y:S06]  /*4e80*/  HMMA.16816.F32.BF16 R24, R208.reuse, R176, R24 ;  /* 0x000000b0d018723c */ /* 0x040fec0000041818 */
[-C--:B------:R-:W-:Y:S01]  /*4e90*/  HMMA.16816.F32.BF16 R28, R208, R178.reuse, R28 ;  /* 0x000000b2d01c723c */ /* 0x080fe2000004181c */
[----:B------:R-:W-:Y:S05]  /*4ea0*/  LDSM.16.M88.4 R208, [R221+0x6000] ;  /* 0x00600000ddd0783b */ /* 0x000fea0000000200 */
[----:B------:R-:W-:Y:S01]  /*4eb0*/  HMMA.16816.F32.BF16 R32, R180, R178, R32 ;  /* 0x000000b2b420723c */ /* 0x000fe20000041820 */
[----:B------:R-:W4:Y:S04]  /*4ec0*/  LDSM.16.M88.4 R176, [R223] ;  /* 0x00000000dfb0783b */ /* 0x000f280000000200 */
[----:B------:R-:W-:Y:S01]  /*4ed0*/  LDSM.16.M88.4 R180, [R221+0x4000] ;  /* 0x00400000ddb4783b */ /* 0x000fe20000000200 */
[-C--:B-----5:R-:W-:Y:S06]  /*4ee0*/  HMMA.16816.F32.BF16 R4, R184, R188.reuse, R4 ;  /* 0x000000bcb804723c */ /* 0x0a0fec0000041804 */
[C---:B-1----:R-:W-:Y:S06]  /*4ef0*/  HMMA.16816.F32.BF16 R8, R196.reuse, R188, R8 ;  /* 0x000000bcc408723c */ /* 0x042fec0000041808 */
[-C--:B------:R-:W-:Y:S06]  /*4f00*/  HMMA.16816.F32.BF16 R12, R196, R190.reuse, R12 ;  /* 0x000000bec40c723c */ /* 0x080fec000004180c */
[C---:B------:R-:W-:Y:S01]  /*4f10*/  HMMA.16816.F32.BF16 R16, R184.reuse, R190, R16 ;  /* 0x000000beb810723c */ /* 0x040fe20000041810 */
[----:B------:R-:W1:Y:S05]  /*4f20*/  LDSM.16.M88.4 R188, [R219+0x9000] ;  /* 0x00900000dbbc783b */ /* 0x000e6a0000000200 */
[-C--:B--2---:R-:W-:Y:S06]  /*4f30*/  HMMA.16816.F32.BF16 R20, R184, R172.reuse, R20 ;  /* 0x000000acb814723c */ /* 0x084fec0000041814 */
[C---:B------:R-:W-:Y:S06]  /*4f40*/  HMMA.16816.F32.BF16 R24, R196.reuse, R172, R24 ;  /* 0x000000acc418723c */ /* 0x040fec0000041818 */
[-C--:B------:R-:W-:Y:S01]  /*4f50*/  HMMA.16816.F32.BF16 R28, R196, R174.reuse, R28 ;  /* 0x000000aec41c723c */ /* 0x080fe2000004181c */
[----:B------:R-:W-:Y:S05]  /*4f60*/  LDSM.16.M88.4 R196, [R218+0x1000] ;  /* 0x00100000dac4783b */ /* 0x000fea0000000200 */
[----:B------:R-:W-:Y:S01]  /*4f70*/  HMMA.16816.F32.BF16 R32, R184, R174, R32 ;  /* 0x000000aeb820723c */ /* 0x000fe20000041820 */
[----:B------:R-:W2:Y:S04]  /*4f80*/  LDSM.16.M88.4 R172, [R219+0x9800] ;  /* 0x00980000dbac783b */ /* 0x000ea80000000200 */
[----:B------:R-:W5:Y:S01]  /*4f90*/  LDSM.16.M88.4 R184, [R220+0x4000] ;  /* 0x00400000dcb8783b */ /* 0x000f620000000200 */
[-C--:B------:R-:W-:Y:S06]  /*4fa0*/  HMMA.16816.F32.BF16 R4, R192, R200.reuse, R4 ;  /* 0x000000c8c004723c */ /* 0x080fec0000041804 */
[C---:B---3--:R-:W-:Y:S06]  /*4fb0*/  HMMA.16816.F32.BF16 R8, R204.reuse, R200, R8 ;  /* 0x000000c8cc08723c */ /* 0x048fec0000041808 */
[-C--:B------:R-:W-:Y:S06]  /*4fc0*/  HMMA.16816.F32.BF16 R12, R204, R202.reuse, R12 ;  /* 0x000000cacc0c723c */ /* 0x080fec000004180c */
[C---:B------:R-:W-:Y:S01]  /*4fd0*/  HMMA.16816.F32.BF16 R16, R192.reuse, R202, R16 ;  /* 0x000000cac010723c */ /* 0x040fe20000041810 */
[----:B------:R-:W3:Y:S05]  /*4fe0*/  LDSM.16.M88.4 R200, [R220+0x6000] ;  /* 0x00600000dcc8783b */ /* 0x000eea0000000200 */
[-C--:B----4-:R-:W-:Y:S06]  /*4ff0*/  HMMA.16816.F32.BF16 R20, R192, R176.reuse, R20 ;  /* 0x000000b0c014723c */ /* 0x090fec0000041814 */
[C---:B------:R-:W-:Y:S06]  /*5000*/  HMMA.16816.F32.BF16 R24, R204.reuse, R176, R24 ;  /* 0x000000b0cc18723c */ /* 0x040fec0000041818 */
[-C--:B------:R-:W-:Y:S06]  /*5010*/  HMMA.16816.F32.BF16 R28, R204, R178.reuse, R28 ;  /* 0x000000b2cc1c723c */ /* 0x080fec000004181c */
[----:B------:R-:W-:Y:S01]  /*5020*/  HMMA.16816.F32.BF16 R32, R192, R178, R32 ;  /* 0x000000b2c020723c */ /* 0x000fe20000041820 */
[----:B------:R-:W4:Y:S01]  /*5030*/  LDSM.16.M88.4 R176, [R218+0x1800] ;  /* 0x00180000dab0783b */ /* 0x000f220000000200 */
        /* <DEDUP_REMOVED lines=10> */
[-C--:B-----5:R-:W-:Y:S06]  /*50e0*/  HMMA.16816.F32.BF16 R4, R184, R196.reuse, R4 ;  /* 0x000000c4b804723c */ /* 0x0a0fec0000041804 */
[C---:B---3--:R-:W-:Y:S06]  /*50f0*/  HMMA.16816.F32.BF16 R8, R200.reuse, R196, R8 ;  /* 0x000000c4c808723c */ /* 0x048fec0000041808 */
[-C--:B------:R-:W-:Y:S06]  /*5100*/  HMMA.16816.F32.BF16 R12, R200, R198.reuse, R12 ;  /* 0x000000c6c80c723c */ /* 0x080fec000004180c */
[C---:B------:R-:W-:Y:S06]  /*5110*/  HMMA.16816.F32.BF16 R16, R184.reuse, R198, R16 ;  /* 0x000000c6b810723c */ /* 0x040fec0000041810 */
[----:B------:R-:W-:Y:S01]  /*5120*/  FMNMX.FTZ R2, R4, R3, !PT ;  /* 0x0000000304027209 */ /* 0x000fe20007810000 */
[-C--:B----4-:R-:W-:Y:S04]  /*5130*/  HMMA.16816.F32.BF16 R20, R184, R176.reuse, R20 ;  /* 0x000000b0b814723c */ /* 0x090fe80000041814 */
        /* <DEDUP_REMOVED lines=27> */
.L_x_1131:
        /* <DEDUP_REMOVED lines=376> */
.L_x_1129:
[----:B------:R-:W2:Y:S01]  /*6a70*/  LDL R11, [R1+0x18] ;  /* 0x00001800010b7983 */ /* 0x000ea20000100800 */
[----:B------:R-:W1:Y:S01]  /*6a80*/  S2UR UR4, SR_CgaCtaId ;  /* 0x00000000000479c3 */ /* 0x000e620000008800 */
[----:B------:R-:W-:Y:S02]  /*6a90*/  UMOV UR5, 0x400 ;  /* 0x0000040000057882 */ /* 0x000fe40000000000 */
[----:B------:R-:W3:Y:S04]  /*6aa0*/  SHFL.BFLY PT, R0, R243, 0x2, 0x1f ;  /* 0x0c401f00f3007f89 */ /* 0x000ee800000e0000 */
[----:B------:R-:W4:Y:S01]  /*6ab0*/  SHFL.BFLY PT, R2, R242, 0x2, 0x1f ;  /* 0x0c401f00f2027f89 */ /* 0x000f2200000e0000 */
[----:B------:R-:W5:Y:S03]  /*6ac0*/  S2R R9, SR_TID.X ;  /* 0x0000000000097919 */ /* 0x000f660000002100 */
[----:B------:R-:W5:Y:S01]  /*6ad0*/  SHFL.BFLY PT, R3, R240, 0x2, 0x1f ;  /* 0x0c401f00f0037f89 */ /* 0x000f6200000e0000 */
[----:B-1----:R-:W-:Y:S01]  /*6ae0*/  ULEA UR4, UR4, UR5, 0x18 ;  /* 0x0000000504047291 */ /* 0x002fe2000f8ec03f */
[----:B---3--:R-:W-:-:S02]  /*6af0*/  FADD.FTZ R243, R0, R243 ;  /* 0x000000f300f37221 */ /* 0x008fc40000010000 */
[----:B------:R-:W1:Y:S01]  /*6b00*/  SHFL.BFLY PT, R0, R241, 0x2, 0x1f ;  /* 0x0c401f00f1007f89 */ /* 0x000e6200000e0000 */
[----:B----4-:R-:W-:-:S03]  /*6b10*/  FADD.FTZ R242, R2, R242 ;  /* 0x000000f202f27221 */ /* 0x010fc60000010000 */
[----:B------:R-:W3:Y:S04]  /*6b20*/  SHFL.BFLY PT, R4, R243, 0x1, 0x1f ;  /* 0x0c201f00f3047f89 */ /* 0x000ee800000e0000 */
[----:B------:R-:W4:Y:S01]  /*6b30*/  SHFL.BFLY PT, R2, R242, 0x1, 0x1f ;  /* 0x0c201f00f2027f89 */ /* 0x000f2200000e0000 */
[----:B-----5:R-:W-:Y:S01]  /*6b40*/  FADD.FTZ R240, R3, R240 ;  /* 0x000000f003f07221 */ /* 0x020fe20000010000 */
[----:B------:R-:W-:-:S04]  /*6b50*/  SHF.R.S32.HI R3, RZ, 0x1f, R9 ;  /* 0x0000001fff037819 */ /* 0x000fc80000011409 */
[----:B------:R-:W5:Y:S01]  /*6b60*/  SHFL.BFLY PT, R8, R240, 0x1, 0x1f ;  /* 0x0c201f00f0087f89 */ /* 0x000f6200000e0000 */
[----:B-1----:R-:W-:Y:S01]  /*6b70*/  FADD.FTZ R241, R0, R241 ;  /* 0x000000f100f17221 */ /* 0x002fe20000010000 */
[----:B------:R-:W-:Y:S01]  /*6b80*/  MOV R0, 0x3f800000 ;  /* 0x3f80000000007802 */ /* 0x000fe20000000f00 */
[----:B---3--:R-:W-:-:S03]  /*6b90*/  FADD.FTZ R243, R243, R4 ;  /* 0x00000004f3f37221 */ /* 0x008fc60000010000 */
[----:B------:R-:W1:Y:S01]  /*6ba0*/  SHFL.BFLY PT, R7, R241, 0x1, 0x1f ;  /* 0x0c201f00f1077f89 */ /* 0x000e6200000e0000 */
[----:B------:R-:W-:Y:S01]  /*6bb0*/  LEA.HI R4, R3, R9, RZ, 0x2 ;  /* 0x0000000903047211 */ /* 0x000fe200078f10ff */
[----:B----4-:R-:W-:Y:S01]  /*6bc0*/  FADD.FTZ R242, R242, R2 ;  /* 0x00000002f2f27221 */ /* 0x010fe20000010000 */
[----:B------:R-:W-:Y:S02]  /*6bd0*/  FSETP.NE.FTZ.AND P4, PT, R243, RZ, PT ;  /* 0x000000fff300720b */ /* 0x000fe40003f95000 */
[--C-:B------:R-:W-:Y:S02]  /*6be0*/  SHF.R.S32.HI R2, RZ, 0x2, R4.reuse ;  /* 0x00000002ff027819 */ /* 0x100fe40000011404 */
[----:B------:R-:W-:Y:S02]  /*6bf0*/  SHF.R.S32.HI R5, RZ, 0x1f, R4 ;  /* 0x0000001fff057819 */ /* 0x000fe40000011404 */
[----:B------:R-:W-:Y:S01]  /*6c00*/  LOP3.LUT R4, R4, 0x3ffffffc, RZ, 0xc0, !PT ;  /* 0x3ffffffc04047812 */ /* 0x000fe200078ec0ff */
[----:B-----5:R-:W-:Y:S01]  /*6c10*/  FADD.FTZ R133, R240, R8 ;  /* 0x00000008f0857221 */ /* 0x020fe20000010000 */
[----:B------:R-:W-:-:S02]  /*6c20*/  LEA.HI R6, R5, R2, RZ, 0x3 ;  /* 0x0000000205067211 */ /* 0x000fc400078f18ff */
[-C--:B------:R-:W-:Y:S02]  /*6c30*/  LEA.HI R3, R3, R9.reuse, RZ, 0x5 ;  /* 0x0000000903037211 */ /* 0x080fe400078f28ff */
[----:B------:R-:W-:Y:S01]  /*6c40*/  IADD3 R5, -R4, R9, RZ ;  /* 0x0000000904057210 */ /* 0x000fe20007ffe1ff */
[----:B------:R-:W3:Y:S01]  /*6c50*/  @P4 MUFU.RCP R0, R243 ;  /* 0x000000f300004308 */ /* 0x000ee20000001000 */
[----:B------:R-:W-:Y:S02]  /*6c60*/  FSETP.NE.FTZ.AND P3, PT, R242, RZ, PT ;  /* 0x000000fff200720b */ /* 0x000fe40003f75000 */
[----:B------:R-:W-:Y:S02]  /*6c70*/  LOP3.LUT R4, R6, 0xfffffff8, RZ, 0xc0, !PT ;  /* 0xfffffff806047812 */ /* 0x000fe400078ec0ff */
[----:B------:R-:W-:Y:S01]  /*6c80*/  SHF.R.S32.HI R3, RZ, 0x5, R3 ;  /* 0x00000005ff037819 */ /* 0x000fe20000011403 */
[----:B-1----:R-:W-:Y:S01]  /*6c90*/  FADD.FTZ R241, R241, R7 ;  /* 0x00000007f1f17221 */ /* 0x002fe20000010000 */
[----:B------:R-:W-:-:S02]  /*6ca0*/  IADD3 R2, R2, -R4, RZ ;  /* 0x8000000402027210 */ /* 0x000fc40007ffe0ff */
[----:B------:R-:W-:Y:S02]  /*6cb0*/  LEA R8, R3, R5, 0x9 ;  /* 0x0000000503087211 */ /* 0x000fe400078e48ff */
[----:B------:R-:W-:Y:S02]  /*6cc0*/  MOV R3, 0x3f800000 ;  /* 0x3f80000000037802 */ /* 0x000fe40000000f00 */
[----:B------:R-:W-:Y:S01]  /*6cd0*/  SHF.L.U32 R20, R2, 0x6, RZ ;  /* 0x0000000602147819 */ /* 0x000fe200000006ff */
[----:B---3--:R-:W-:-:S03]  /*6ce0*/  FMUL.FTZ R175, R0, R80 ;  /* 0x0000005000af7220 */ /* 0x008fc60000410000 */
[----:B------:R-:W1:Y:S01]  /*6cf0*/  @P3 MUFU.RCP R3, R242 ;  /* 0x000000f200033308 */ /* 0x000e620000001000 */
[----:B------:R-:W-:Y:S01]  /*6d00*/  LOP3.LUT R20, R20, 0x1c0, RZ, 0xc0, !PT ;  /* 0x000001c014147812 */ /* 0x000fe200078ec0ff */
[C---:B------:R-:W-:Y:S01]  /*6d10*/  FMUL.FTZ R174, R0.reuse, R81 ;  /* 0x0000005100ae7220 */ /* 0x040fe20000410000 */
[----:B------:R-:W-:Y:S01]  /*6d20*/  MOV R81, 0x20 ;  /* 0x0000002000517802 */ /* 0x000fe20000000f00 */
[----:B------:R-:W-:Y:S01]  /*6d30*/  FMUL.FTZ R177, R0, R84 ;  /* 0x0000005400b17220 */ /* 0x000fe20000410000 */
[----:B------:R-:W-:Y:S01]  /*6d40*/  LEA.HI R20, R20, R20, RZ, 0x1d ;  /* 0x0000001414147211 */ /* 0x000fe200078fe8ff */
[C---:B------:R-:W-:Y:S01]  /*6d50*/  FMUL.FTZ R176, R0.reuse, R85 ;  /* 0x0000005500b07220 */ /* 0x040fe20000410000 */
[----:B------:R-:W-:Y:S01]  /*6d60*/  MOV R80, 0x40 ;  /* 0x0000004000507802 */ /* 0x000fe20000000f00 */
[----:B------:R-:W-:Y:S01]  /*6d70*/  FMUL.FTZ R144, R0, R144 ;  /* 0x0000009000907220 */ /* 0x000fe20000410000 */
        /* <DEDUP_REMOVED lines=31> */
[C---:B------:R-:W-:Y:S01]  /*6f70*/  FMUL.FTZ R154, R3.reuse, R154 ;  /* 0x0000009a039a7220 */ /* 0x040fe20000410000 */
[C---:B------:R-:W-:Y:S01]  /*6f80*/  FMUL.FTZ R155, R3.reuse, R155 ;  /* 0x0000009b039b7220 */ /* 0x040fe20000410000 */
[----:B------:R-:W-:Y:S01]  /*6f90*/  FMUL.FTZ R21, R3, R38 ;  /* 0x0000002603157220 */ /* 0x000fe20000410000 */
[----:B--2---:R-:W-:-:S04]  /*6fa0*/  ISETP.NE.AND P0, PT, R11, -0x1, PT ;  /* 0xffffffff0b00780c */ /* 0x004fc80003f05270 */
[----:B------:R-:W-:-:S05]  /*6fb0*/  R2P PR, R2, 0x6 ;  /* 0x0000000602007804 */ /* 0x000fca0000000000 */
[----:B------:R-:W-:Y:S02]  /*6fc0*/  SEL R81, R81, 0xffffffe0, !P1 ;  /* 0xffffffe051517807 */ /* 0x000fe40004800000 */
[----:B------:R-:W-:Y:S02]  /*6fd0*/  SEL R80, R80, 0xffffffc0, !P2 ;  /* 0xffffffc050507807 */ /* 0x000fe40005000000 */
[----:B------:R-:W1:Y:S02]  /*6fe0*/  @P0 LDC.64 R6, c[0x0][0x298] ;  /* 0x0000a600ff060b82 */ /* 0x000e640000000a00 */
[----:B-1----:R-:W-:-:S04]  /*6ff0*/  @P0 IMAD.WIDE.U32 R4, R11, R6, RZ ;  /* 0x000000060b040225 */ /* 0x002fc800078e00ff */
        /* <DEDUP_REMOVED lines=10> */
[----:B------:R-:W-:Y:S02]  /*70a0*/  IADD3 R85, R5, R7, RZ ;  /* 0x0000000705557210 */ /* 0x000fe40007ffe0ff */
.L_x_1133:
        /* <DEDUP_REMOVED lines=23> */
.L_x_1134:
[----:B------:R-:W2:Y:S01]  /*7220*/  LDL R178, [R1+0x4] ;  /* 0x0000040001b27983 */ /* 0x000ea20000100800 */
[----:B------:R-:W-:Y:S01]  /*7230*/  ISETP.NE.AND P0, PT, RZ, UR4, PT ;  /* 0x00000004ff007c0c */ /* 0x000fe2000bf05270 */
[----:B------:R-:W-:Y:S01]  /*7240*/  IMAD.MOV.U32 R0, RZ, RZ, 0x3f800000 ;  /* 0x3f800000ff007424 */ /* 0x000fe200078e00ff */
[C---:B------:R-:W-:Y:S01]  /*7250*/  IADD3 R19, R20.reuse, -0x10, RZ ;  /* 0xfffffff014137810 */ /* 0x040fe20007ffe0ff */
[C---:B------:R-:W-:Y:S01]  /*7260*/  FMUL.FTZ R70, R3.reuse, R70 ;  /* 0x0000004603467220 */ /* 0x040fe20000410000 */
        /* <DEDUP_REMOVED lines=100> */
[----:B------:R-:W-:Y:S01]  /*78b0*/  F2FP.BF16.F32.PACK_AB R0, R155, R154 ;  /* 0x0000009a9b00723e */ /* 0x000fe200000010ff */
[----:B-----5:R-:W-:Y:S01]  /*78c0*/  IMAD.IADD R5, R80, 0x1, R19 ;  /* 0x0000000150057824 */ /* 0x020fe200078e0213 */
        /* <DEDUP_REMOVED lines=18> */
[----:B------:R-:W-:Y:S02]  /*79f0*/  F2FP.BF16.F32.PACK_AB R16, R65, R139 ;  /* 0x0000008b4110723e */ /* 0x000fe400000010ff */
[----:B------:R-:W-:-:S02]  /*7a00*/  F2FP.BF16.F32.PACK_AB R15, R67, R30 ;  /* 0x0000001e430f723e */ /* 0x000fc400000010ff */
[----:B------:R-:W-:Y:S02]  /*7a10*/  F2FP.BF16.F32.PACK_AB R17, R17, R56 ;  /* 0x000000381111723e */ /* 0x000fe400000010ff */
[C---:B-1----:R-:W-:Y:S02]  /*7a20*/  IADD3 R0, R20.reuse, R81, RZ ;  /* 0x0000005114007210 */ /* 0x042fe40007ffe0ff */
[----:B------:R-:W-:Y:S02]  /*7a30*/  F2FP.BF16.F32.PACK_AB R24, R59, R24 ;  /* 0x000000183b18723e */ /* 0x000fe400000010ff */
[----:B---3--:R-:W-:Y:S01]  /*7a40*/  IADD3 R13, R81, R19, RZ ;  /* 0x00000013510d7210 */ /* 0x008fe20007ffe0ff */
[----:B------:R1:W-:Y:S01]  /*7a50*/  STS [R0], R10 ;  /* 0x0000000a00007388 */ /* 0x0003e20000000800 */
[----:B------:R-:W-:Y:S02]  /*7a60*/  F2FP.BF16.F32.PACK_AB R49, R49, R60 ;  /* 0x0000003c3131723e */ /* 0x000fe400000010ff */
[----:B-----5:R-:W-:Y:S01]  /*7a70*/  IADD3 R3, R20, R80, RZ ;  /* 0x0000005014037210 */ /* 0x020fe20007ffe0ff */
[----:B------:R-:W-:Y:S01]  /*7a80*/  STS [R0+0x400], R9 ;  /* 0x0004000900007388 */ /* 0x000fe20000000800 */
[----:B------:R-:W-:-:S02]  /*7a90*/  F2FP.BF16.F32.PACK_AB R48, R63, R48 ;  /* 0x000000303f30723e */ /* 0x000fc400000010ff */
[----:B------:R-:W-:Y:S01]  /*7aa0*/  F2FP.BF16.F32.PACK_AB R47, R172, R173 ;  /* 0x000000adac2f723e */ /* 0x000fe200000010ff */
[----:B------:R3:W-:Y:S01]  /*7ab0*/  STS [R13], R7 ;  /* 0x000000070d007388 */ /* 0x0007e20000000800 */
[----:B------:R-:W-:Y:S01]  /*7ac0*/  F2FP.BF16.F32.PACK_AB R46, R71, R70 ;  /* 0x00000046472e723e */ /* 0x000fe200000010ff */
[----:B----4-:R-:W-:Y:S01]  /*7ad0*/  @P6 MUFU.LG2 R12, R241 ;  /* 0x000000f1000c6308 */ /* 0x010fe20000000c00 */
[----:B------:R-:W-:Y:S01]  /*7ae0*/  IADD3 R2, R0, R80, RZ ;  /* 0x0000005000027210 */ /* 0x000fe20007ffe0ff */
[----:B------:R4:W-:Y:S01]  /*7af0*/  STS [R13+0x400], R6 ;  /* 0x000400060d007388 */ /* 0x0009e20000000800 */
[----:B------:R-:W-:Y:S02]  /*7b00*/  F2FP.BF16.F32.PACK_AB R43, R174, R175 ;  /* 0x000000afae2b723e */ /* 0x000fe400000010ff */
[----:B------:R-:W-:Y:S01]  /*7b10*/  F2FP.BF16.F32.PACK_AB R42, R83, R82 ;  /* 0x00000052532a723e */ /* 0x000fe200000010ff */
[----:B------:R-:W-:Y:S01]  /*7b20*/  STS [R0+0x2000], R8 ;  /* 0x0020000800007388 */ /* 0x000fe20000000800 */
[----:B------:R-:W-:-:S02]  /*7b30*/  IADD3 R4, R13, R80, RZ ;  /* 0x000000500d047210 */ /* 0x000fc40007ffe0ff */
[----:B------:R-:W-:Y:S01]  /*7b40*/  F2FP.BF16.F32.PACK_AB R45, R45, R72 ;  /* 0x000000482d2d723e */ /* 0x000fe200000010ff */
[----:B------:R5:W-:Y:S01]  /*7b50*/  STS [R0+0x2400], R14 ;  /* 0x0024000e00007388 */ /* 0x000be20000000800 */
[----:B------:R-:W-:Y:S02]  /*7b60*/  F2FP.BF16.F32.PACK_AB R44, R75, R44 ;  /* 0x0000002c4b2c723e */ /* 0x000fe400000010ff */
[----:B------:R-:W-:Y:S01]  /*7b70*/  F2FP.BF16.F32.PACK_AB R41, R41, R76 ;  /* 0x0000004c2929723e */ /* 0x000fe200000010ff */
[----:B------:R-:W-:Y:S01]  /*7b80*/  STS [R13+0x2000], R23 ;  /* 0x002000170d007388 */ /* 0x000fe20000000800 */
[----:B------:R-:W-:Y:S01]  /*7b90*/  F2FP.BF16.F32.PACK_AB R40, R79, R40 ;  /* 0x000000284f28723e */ /* 0x000fe200000010ff */
[----:B-1----:R-:W1:Y:S01]  /*7ba0*/  @P0 LDC.64 R10, c[0x0][0x2c0] ;  /* 0x0000b000ff0a0b82 */ /* 0x002e620000000a00 */
[----:B------:R-:W-:Y:S01]  /*7bb0*/  F2FP.BF16.F32.PACK_AB R39, R176, R177 ;  /* 0x000000b1b027723e */ /* 0x000fe200000010ff */
[----:B------:R-:W-:Y:S01]  /*7bc0*/  STS [R13+0x2400], R22 ;  /* 0x002400160d007388 */ /* 0x000fe20000000800 */
[----:B------:R-:W-:-:S02]  /*7bd0*/  F2FP.BF16.F32.PACK_AB R38, R38, R86 ;  /* 0x000000562626723e */ /* 0x000fc400000010ff */
[----:B------:R-:W-:Y:S01]  /*7be0*/  F2FP.BF16.F32.PACK_AB R35, R93, R92 ;  /* 0x0000005c5d23723e */ /* 0x000fe200000010ff */
[----:B------:R-:W-:Y:S01]  /*7bf0*/  STS [R3], R21 ;  /* 0x0000001503007388 */ /* 0x000fe20000000800 */
[----:B------:R-:W-:Y:S01]  /*7c00*/  F2FP.BF16.F32.PACK_AB R34, R34, R94 ;  /* 0x0000005e2222723e */ /* 0x000fe200000010ff */
[----:B---3--:R-:W3:Y:S01]  /*7c10*/  @P0 LDC R7, c[0x0][0x2c0] ;  /* 0x0000b000ff070b82 */ /* 0x008ee20000000800 */
[----:B------:R-:W-:Y:S01]  /*7c20*/  F2FP.BF16.F32.PACK_AB R37, R37, R88 ;  /* 0x000000582525723e */ /* 0x000fe200000010ff */
[----:B------:R1:W-:Y:S01]  /*7c30*/  STS [R3+0x400], R18 ;  /* 0x0004001203007388 */ /* 0x0003e20000000800 */
        /* <DEDUP_REMOVED lines=11> */
[----:B-----5:R-:W5:Y:S01]  /*7cf0*/  @P3 LDC R14, c[0x0][0x2e8] ;  /* 0x0000ba00ff0e3b82 */ /* 0x020f620000000800 */
[----:B------:R-:W-:Y:S01]  /*7d00*/  F2FP.BF16.F32.PACK_AB R29, R29, R100 ;  /* 0x000000641d1d723e */ /* 0x000fe200000010ff */
[----:B------:R-:W-:Y:S01]  /*7d10*/  STS [R3+0x2400], R24 ;  /* 0x0024001803007388 */ /* 0x000fe20000000800 */
[----:B------:R-:W-:Y:S02]  /*7d20*/  F2FP.BF16.F32.PACK_AB R28, R103, R28 ;  /* 0x0000001c671c723e */ /* 0x000fe400000010ff */
[----:B------:R-:W-:Y:S01]  /*7d30*/  F2FP.BF16.F32.PACK_AB R25, R25, R104 ;  /* 0x000000681919723e */ /* 0x000fe200000010ff */
[----:B------:R-:W-:Y:S01]  /*7d40*/  STS [R5+0x2000], R49 ;  /* 0x0020003105007388 */ /* 0x000fe20000000800 */
[----:B------:R-:W-:Y:S01]  /*7d50*/  F2FP.BF16.F32.PACK_AB R66, R107, R66 ;  /* 0x000000426b42723e */ /* 0x000fe200000010ff */
[----:B------:R-:W-:Y:S01]  /*7d60*/  @!P0 IMAD.MOV.U32 R7, RZ, RZ, 0x1 ;  /* 0x00000001ff078424 */ /* 0x000fe200078e00ff */
[----:B------:R-:W-:Y:S01]  /*7d70*/  F2FP.BF16.F32.PACK_AB R65, R161, R160 ;  /* 0x000000a0a141723e */ /* 0x000fe200000010ff */
[----:B------:R-:W-:Y:S01]  /*7d80*/  STS [R5+0x2400], R48 ;  /* 0x0024003005007388 */ /* 0x000fe20000000800 */
[----:B------:R-:W-:Y:S01]  /*7d90*/  F2FP.BF16.F32.PACK_AB R64, R64, R162 ;  /* 0x000000a24040723e */ /* 0x000fe200000010ff */
[----:B-1----:R-:W1:Y:S01]  /*7da0*/  @P6 LDC R18, c[0x0][0x2e8] ;  /* 0x0000ba00ff126b82 */ /* 0x002e620000000800 */
[----:B------:R-:W-:Y:S01]  /*7db0*/  F2FP.BF16.F32.PACK_AB R61, R121, R120 ;  /* 0x00000078793d723e */ /* 0x000fe200000010ff */
[----:B------:R-:W-:Y:S01]  /*7dc0*/  STS [R2], R47 ;  /* 0x0000002f02007388 */ /* 0x000fe20000000800 */
        /* <DEDUP_REMOVED lines=23> */
[----:B------:R-:W-:-:S02]  /*7f40*/  MOV R21, 0x7f800000 ;  /* 0x7f80000000157802 */ /* 0x000fc40000000f00 */
[----:B------:R-:W-:Y:S01]  /*7f50*/  MOV R22, 0x7f800000 ;  /* 0x7f80000000167802 */ /* 0x000fe20000000f00 */
[----:B------:R-:W-:Y:S04]  /*7f60*/  STS [R20+0x4000], R39 ;  /* 0x0040002714007388 */ /* 0x000fe80000000800 */
[----:B------:R-:W-:Y:S04]  /*7f70*/  STS [R20+0x4400], R38 ;  /* 0x0044002614007388 */ /* 0x000fe80000000800 */
[----:B------:R-:W-:Y:S04]  /*7f80*/  STS [R19+0x4000], R35 ;  /* 0x0040002313007388 */ /* 0x000fe80000000800 */
[----:B------:R-:W-:Y:S04]  /*7f90*/  STS [R19+0x4400], R34 ;  /* 0x0044002213007388 */ /* 0x000fe80000000800 */
[----:B------:R-:W-:Y:S04]  /*7fa0*/  STS [R20+0x6000], R37 ;  /* 0x0060002514007388 */ /* 0x000fe80000000800 */
[----:B------:R3:W-:Y:S01]  /*7fb0*/  STS [R20+0x6400], R36 ;  /* 0x0064002414007388 */ /* 0x0007e20000000800 */
[----:B------:R-:W5:Y:S03]  /*7fc0*/  S2R R15, SR_TID.X ;  /* 0x00000000000f7919 */ /* 0x000f660000002100 */
        /* <DEDUP_REMOVED lines=8> */
[----:B------:R3:W-:Y:S01]  /*8050*/  STS [R0+0x6400], R28 ;  /* 0x0064001c00007388 */ /* 0x0007e20000000800 */
[----:B-----5:R-:W-:-:S03]  /*8060*/  SHF.R.S32.HI R8, RZ, 0x1f, R15 ;  /* 0x0000001fff087819 */ /* 0x020fc6000001140f */
[----:B------:R-:W-:Y:S04]  /*8070*/  STS [R13+0x6000], R25 ;  /* 0x006000190d007388 */ /* 0x000fe80000000800 */
[----:B------:R5:W-:Y:S04]  /*8080*/  STS [R13+0x6400], R66 ;  /* 0x006400420d007388 */ /* 0x000be80000000800 */
[----:B------:R-:W-:Y:S04]  /*8090*/  STS [R3+0x4000], R65 ;  /* 0x0040004103007388 */ /* 0x000fe80000000800 */
[----:B------:R-:W-:Y:S04]  /*80a0*/  STS [R3+0x4400], R64 ;  /* 0x0044004003007388 */ /* 0x000fe80000000800 */
[----:B------:R-:W-:Y:S04]  /*80b0*/  STS [R5+0x4000], R61 ;  /* 0x0040003d05007388 */ /* 0x000fe80000000800 */
[----:B------:R-:W-:Y:S01]  /*80c0*/  STS [R5+0x4400], R60 ;  /* 0x0044003c05007388 */ /* 0x000fe20000000800 */
[----:B---3--:R-:W3:Y:S03]  /*80d0*/  @P4 MUFU.LG2 R0, R243 ;  /* 0x000000f300004308 */ /* 0x008ee60000000c00 */
[----:B------:R-:W-:Y:S04]  /*80e0*/  STS [R3+0x6000], R63 ;  /* 0x0060003f03007388 */ /* 0x000fe80000000800 */
[----:B------:R1:W-:Y:S01]  /*80f0*/  STS [R3+0x6400], R62 ;  /* 0x0064003e03007388 */ /* 0x0003e20000000800 */
[----:B-----5:R-:W5:Y:S03]  /*8100*/  @P3 MUFU.LG2 R13, R242 ;  /* 0x000000f2000d3308 */ /* 0x020f660000000c00 */
[----:B------:R-:W-:Y:S04]  /*8110*/  STS [R5+0x6000], R59 ;  /* 0x0060003b05007388 */ /* 0x000fe80000000800 */
[----:B------:R4:W-:Y:S01]  /*8120*/  STS [R5+0x6400], R58 ;  /* 0x0064003a05007388 */ /* 0x0009e20000000800 */
[----:B---3--:R-:W-:-:S03]  /*8130*/  @P4 FMUL.FTZ R0, R0, 0.69314718246459960938 ;  /* 0x3f31721800004820 */ /* 0x008fc60000410000 */
[----:B------:R-:W-:Y:S04]  /*8140*/  STS [R2+0x4000], R57 ;  /* 0x0040003902007388 */ /* 0x000fe80000000800 */
[----:B------:R-:W-:Y:S04]  /*8150*/  STS [R2+0x4400], R56 ;  /* 0x0044003802007388 */ /* 0x000fe80000000800 */
[----:B------:R-:W-:Y:S04]  /*8160*/  STS [R4+0x4000], R53 ;  /* 0x0040003504007388 */ /* 0x000fe80000000800 */
[----:B------:R-:W-:Y:S01]  /*8170*/  STS [R4+0x4400], R52 ;  /* 0x0044003404007388 */ /* 0x000fe20000000800 */
[----:B-1----:R-:W1:Y:S03]  /*8180*/  @P4 LDC R3, c[0x0][0x2e8] ;  /* 0x0000ba00ff034b82 */ /* 0x002e660000000800 */
[----:B------:R-:W-:Y:S04]  /*8190*/  STS [R2+0x6000], R55 ;  /* 0x0060003702007388 */ /* 0x000fe80000000800 */
[----:B------:R-:W-:Y:S01]  /*81a0*/  STS [R2+0x6400], R54 ;  /* 0x0064003602007388 */ /* 0x000fe20000000800 */
[----:B----4-:R-:W-:Y:S01]  /*81b0*/  @P0 MOV R5, 0x1 ;  /* 0x0000000100050802 */ /* 0x010fe20000000f00 */
[----:B------:R-:W-:-:S02]  /*81c0*/  @!P0 IMAD R5, R6, R17, RZ ;  /* 0x0000001106058224 */ /* 0x000fc400078e02ff */
[----:B------:R-:W-:Y:S01]  /*81d0*/  STS [R4+0x6000], R51 ;  /* 0x0060003304007388 */ /* 0x000fe20000000800 */
[----:B------:R-:W3:Y:S03]  /*81e0*/  @P1 LDC R17, c[0x0][0x2e8] ;  /* 0x0000ba00ff111b82 */ /* 0x000ee60000000800 */
[----:B------:R4:W-:Y:S05]  /*81f0*/  STS [R4+0x6400], R50 ;  /* 0x0064003204007388 */ /* 0x0009ea0000000800 */
[----:B------:R-:W-:Y:S01]  /*8200*/  BAR.SYNC.DEFER_BLOCKING 0x0 ;  /* 0x0000000000007b1d */ /* 0x000fe20000010000 */
[----:B-1----:R-:W-:Y:S01]  /*8210*/  @P4 FFMA.FTZ R16, R136, R3, R0 ;  /* 0x0000000388104223 */ /* 0x002fe20000010000 */
[----:B------:R-:W-:-:S02]  /*8220*/  @P0 IMAD R0, R11, R10, RZ ;  /* 0x0000000a0b000224 */ /* 0x000fc400078e02ff */
[----:B------:R-:W-:Y:S02]  /*8230*/  @P6 FMUL.FTZ R11, R12, 0.69314718246459960938 ;  /* 0x3f3172180c0b6820 */ /* 0x000fe40000410000 */
[----:B------:R-:W1:Y:S01]  /*8240*/  S2R R19, SR_CTAID.Y ;  /* 0x0000000000137919 */ /* 0x000e620000002600 */
[----:B------:R-:W3:Y:S01]  /*8250*/  @P1 MUFU.LG2 R10, R133 ;  /* 0x00000085000a1308 */ /* 0x000ee20000000c00 */
[----:B------:R-:W-:Y:S01]  /*8260*/  @!P0 MOV R0, R6 ;  /* 0x0000000600008202 */ /* 0x000fe20000000f00 */
[----:B------:R-:W-:Y:S01]  /*8270*/  @P6 FFMA.FTZ R21, R134, R18, R11 ;  /* 0x0000001286156223 */ /* 0x000fe2000001000b */
[----:B------:R-:W3:Y:S01]  /*8280*/  S2R R23, SR_CTAID.Z ;  /* 0x0000000000177919 */ /* 0x000ee20000002700 */
[CC--:B----4-:R-:W-:Y:S02]  /*8290*/  LEA.HI R4, R8.reuse, R15.reuse, RZ, 0x5 ;  /* 0x0000000f08047211 */ /* 0x0d0fe400078f28ff */
[----:B------:R-:W-:Y:S01]  /*82a0*/  LEA.HI R8, R8, R15, RZ, 0x3 ;  /* 0x0000000f08087211 */ /* 0x000fe200078f18ff */
[----:B------:R4:W4:Y:S01]  /*82b0*/  LDS.128 R28, [R226+0x3800] ;  /* 0x00380000e21c7984 */ /* 0x0009220000000c00 */
[----:B------:R-:W-:-:S02]  /*82c0*/  LOP3.LUT R4, R4, 0xffffffe0, RZ, 0xc0, !PT ;  /* 0xffffffe004047812 */ /* 0x000fc400078ec0ff */
[----:B------:R-:W-:Y:S02]  /*82d0*/  SHF.R.S32.HI R2, RZ, 0x3, R8 ;  /* 0x00000003ff027819 */ /* 0x000fe40000011408 */
[----:B------:R-:W-:Y:S01]  /*82e0*/  LOP3.LUT R8, R8, 0xfffffff8, RZ, 0xc0, !PT ;  /* 0xfffffff808087812 */ /* 0x000fe200078ec0ff */
[----:B------:R-:W-:Y:S01]  /*82f0*/  IMAD.IADD R4, R15, 0x1, -R4 ;  /* 0x000000010f047824 */ /* 0x000fe200078e0a04 */
[----:B------:R-:W-:Y:S02]  /*8300*/  IADD3 R9, R2, 0x10, RZ ;  /* 0x0000001002097810 */ /* 0x000fe40007ffe0ff */
[----:B------:R-:W-:Y:S01]  /*8310*/  IADD3 R15, -R8, R15, RZ ;  /* 0x0000000f080f7210 */ /* 0x000fe20007ffe1ff */
[----:B------:R-:W-:Y:S01]  /*8320*/  VIADD R8, R2, 0x20 ;  /* 0x0000002002087836 */ /* 0x000fe20000000000 */
[----:B------:R-:W-:Y:S02]  /*8330*/  LOP3.LUT P6, RZ, R4, 0x3, RZ, 0xc0, !PT ;  /* 0x0000000304ff7812 */ /* 0x000fe400078cc0ff */
[-C--:B--2---:R-:W-:Y:S01]  /*8340*/  ISETP.GE.AND P4, PT, R9, R178.reuse, PT ;  /* 0x000000b20900720c */ /* 0x084fe20003f86270 */
[----:B-----5:R-:W-:Y:S01]  /*8350*/  @P3 FMUL.FTZ R9, R13, 0.69314718246459960938 ;  /* 0x3f3172180d093820 */ /* 0x020fe20000410000 */
[----:B------:R-:W-:Y:S01]  /*8360*/  ISETP.GE.AND P2, PT, R8, R178, PT ;  /* 0x000000b20800720c */ /* 0x000fe20003f46270 */
[----:B-1----:R-:W-:Y:S01]  /*8370*/  IMAD R8, R19, R5, RZ ;  /* 0x0000000513087224 */ /* 0x002fe200078e02ff */
[----:B------:R-:W-:Y:S01]  /*8380*/  IADD3 R5, R2, 0x30, RZ ;  /* 0x0000003002057810 */ /* 0x000fe20007ffe0ff */
[----:B------:R-:W-:Y:S01]  /*8390*/  @P3 FFMA.FTZ R22, R135, R14, R9 ;  /* 0x0000000e87163223 */ /* 0x000fe20000010009 */
[----:B------:R-:W-:-:S02]  /*83a0*/  SHF.L.U32 R24, R15, 0x3, RZ ;  /* 0x000000030f187819 */ /* 0x000fc400000006ff */
[----:B------:R-:W-:Y:S01]  /*83b0*/  SEL R6, R8, RZ, !P5 ;  /* 0x000000ff08067207 */ /* 0x000fe20006800000 */
[----:B------:R-:W-:Y:S01]  /*83c0*/  IMAD R8, R7, UR4, RZ ;  /* 0x0000000407087c24 */ /* 0x000fe2000f8e02ff */
[----:B------:R-:W-:-:S03]  /*83d0*/  ISETP.GE.AND P0, PT, R5, R178, PT ;  /* 0x000000b20500720c */ /* 0x000fc60003f06270 */
[----:B---3--:R-:W-:Y:S01]  /*83e0*/  IMAD R0, R23, R0, R6 ;  /* 0x0000000017007224 */ /* 0x008fe200078e0206 */
[----:B------:R-:W-:Y:S01]  /*83f0*/  SHF.L.U32 R5, R8, 0x7, RZ ;  /* 0x0000000708057819 */ /* 0x000fe200000006ff */
[----:B------:R-:W-:-:S03]  /*8400*/  @P1 FMUL.FTZ R6, R10, 0.69314718246459960938 ;  /* 0x3f3172180a061820 */ /* 0x000fc60000410000 */
[----:B------:R-:W-:Y:S01]  /*8410*/  IADD3 R10, P5, P3, R5, R68, R0 ;  /* 0x00000044050a7210 */ /* 0x000fe20007bbe000 */
[----:B------:R-:W-:Y:S01]  /*8420*/  @P1 FFMA.FTZ R20, R132, R17, R6 ;  /* 0x0000001184141223 */ /* 0x000fe20000010006 */
[----:B------:R-:W-:Y:S02]  /*8430*/  SHF.R.S32.HI R11, RZ, 0x1f, R5 ;  /* 0x0000001fff0b7819 */ /* 0x000fe40000011405 */
[----:B------:R-:W-:-:S04]  /*8440*/  SHF.R.S32.HI R0, RZ, 0x1f, R0 ;  /* 0x0000001fff007819 */ /* 0x000fc80000011400 */
[----:B------:R-:W-:Y:S01]  /*8450*/  IADD3.X R11, R11, R69, R0, P5, P3 ;  /* 0x000000450b0b7210 */ /* 0x000fe20002fe6400 */
[----:B----4-:R-:W-:Y:S06]  /*8460*/  @P6 BRA `(.L_x_1136) ;  /* 0x0000000000a06947 */ /* 0x010fec0003800000 */
[----:B------:R-:W2:Y:S01]  /*8470*/  LDL.LU R179, [R1+0x1c] ;  /* 0x00001c0001b37983 */ /* 0x000ea20000300800 */
[----:B------:R-:W-:-:S04]  /*8480*/  SHF.R.S32.HI R0, RZ, 0x1f, R4 ;  /* 0x0000001fff007819 */ /* 0x000fc80000011404 */
[----:B------:R-:W-:-:S04]  /*8490*/  LEA.HI R0, R0, R4, RZ, 0x2 ;  /* 0x0000000400007211 */ /* 0x000fc800078f10ff */
[----:B------:R-:W-:-:S05]  /*84a0*/  SHF.R.S32.HI R0, RZ, 0x2, R0 ;  /* 0x00000002ff007819 */ /* 0x000fca0000011400 */
[----:B--2---:R-:W-:-:S04]  /*84b0*/  IMAD R0, R179, 0x10, R0 ;  /* 0x00000010b3007824 */ /* 0x004fc800078e0200 */
[C---:B------:R-:W-:Y:S01]  /*84c0*/  VIADD R6, R0.reuse, 0x8 ;  /* 0x0000000800067836 */ /* 0x040fe20000000000 */
[C---:B------:R-:W-:Y:S01]  /*84d0*/  ISETP.GE.AND P1, PT, R0.reuse, R178, PT ;  /* 0x000000b20000720c */ /* 0x040fe20003f26270 */
[----:B------:R-:W-:-:S03]  /*84e0*/  VIADD R8, R0, 0x40 ;  /* 0x0000004000087836 */ /* 0x000fc60000000000 */
[-C--:B------:R-:W-:Y:S02]  /*84f0*/  ISETP.GE.AND P6, PT, R6, R178.reuse, PT ;  /* 0x000000b20600720c */ /* 0x080fe40003fc6270 */
[----:B------:R-:W-:-:S07]  /*8500*/  ISETP.GE.AND P5, PT, R8, R178, PT ;  /* 0x000000b20800720c */ /* 0x000fce0003fa6270 */
[----:B------:R-:W1:Y:S01]  /*8510*/  @!P1 LDC.64 R12, c[0x0][0x2b0] ;  /* 0x0000ac00ff0c9b82 */ /* 0x000e620000000a00 */
[----:B------:R-:W-:-:S03]  /*8520*/  @!P1 IMAD R4, R0, R7, RZ ;  /* 0x0000000700049224 */ /* 0x000fc600078e02ff */
[----:B------:R-:W-:Y:S02]  /*8530*/  @!P6 IMAD R6, R6, R7, RZ ;  /* 0x000000070606e224 */ /* 0x000fe400078e02ff */
[C---:B------:R-:W-:Y:S02]  /*8540*/  @!P1 IADD3 R5, P3, R4.reuse, R10, RZ ;  /* 0x0000000a04059210 */ /* 0x040fe40007f7e0ff */
[----:B------:R-:W2:Y:S02]  /*8550*/  @!P6 LDC.64 R18, c[0x0][0x2b0] ;  /* 0x0000ac00ff12eb82 */ /* 0x000ea40000000a00 */
[----:B------:R-:W-:-:S06]  /*8560*/  @!P1 LEA.HI.X.SX32 R9, R4, R11, 0x1, P3 ;  /* 0x0000000b04099211 */ /* 0x000fcc00018f0eff */
[----:B------:R-:W3:Y:S01]  /*8570*/  @!P5 LDC.64 R14, c[0x0][0x2b0] ;  /* 0x0000ac00ff0edb82 */ /* 0x000ee20000000a00 */
[----:B-1----:R-:W-:Y:S01]  /*8580*/  @!P1 LEA R4, P3, R5, R12, 0x2 ;  /* 0x0000000c05049211 */ /* 0x002fe200078610ff */
[----:B------:R-:W-:-:S03]  /*8590*/  VIADD R12, R0, 0x48 ;  /* 0x00000048000c7836 */ /* 0x000fc60000000000 */
[----:B------:R-:W-:Y:S02]  /*85a0*/  @!P1 LEA.HI.X R5, R5, R13, R9, 0x2, P3 ;  /* 0x0000000d05059211 */ /* 0x000fe400018f1409 */
[----:B------:R-:W-:-:S03]  /*85b0*/  ISETP.GE.AND P3, PT, R12, R178, PT ;  /* 0x000000b20c00720c */ /* 0x000fc60003f66270 */
[----:B------:R1:W-:Y:S01]  /*85c0*/  @!P1 STG.E desc[UR8][R4.64], R16 ;  /* 0x0000001004009986 */ /* 0x0003e2000c101908 */
[----:B------:R-:W-:-:S04]  /*85d0*/  @!P6 IADD3 R0, P1, R6, R10, RZ ;  /* 0x0000000a0600e210 */ /* 0x000fc80007f3e0ff */
[----:B------:R-:W-:-:S05]  /*85e0*/  @!P6 LEA.HI.X.SX32 R6, R6, R11, 0x1, P1 ;  /* 0x0000000b0606e211 */ /* 0x000fca00008f0eff */
[----:B-1----:R-:W1:Y:S01]  /*85f0*/  @!P3 LDC.64 R16, c[0x0][0x2b0] ;  /* 0x0000ac00ff10bb82 */ /* 0x002e620000000a00 */
[-C--:B------:R-:W-:Y:S01]  /*8600*/  @!P5 IMAD R5, R8, R7.reuse, RZ ;  /* 0x000000070805d224 */ /* 0x080fe200078e02ff */
[----:B--2---:R-:W-:Y:S01]  /*8610*/  @!P6 LEA R8, P1, R0, R18, 0x2 ;  /* 0x000000120008e211 */ /* 0x004fe200078210ff */
[----:B------:R-:W-:-:S03]  /*8620*/  @!P3 IMAD R4, R12, R7, RZ ;  /* 0x000000070c04b224 */ /* 0x000fc600078e02ff */
[----:B------:R-:W-:Y:S02]  /*8630*/  @!P6 LEA.HI.X R9, R0, R19, R6, 0x2, P1 ;  /* 0x000000130009e211 */ /* 0x000fe400008f1406 */
        /* <DEDUP_REMOVED lines=11> */
.L_x_1136:
[----:B------:R-:W-:Y:S05]  /*86f0*/  BSYNC B0 ;  /* 0x0000000000007941 */ /* 0x000fea0003800000 */
.L_x_1135:
[----:B------:R-:W-:Y:S01]  /*8700*/  VIADD R0, R2, 0x50 ;  /* 0x0000005002007836 */ /* 0x000fe20000000000 */
[----:B--2---:R-:W-:Y:S01]  /*8710*/  SHF.R.S32.HI R5, RZ, 0x1f, R24 ;  /* 0x0000001fff057819 */ /* 0x004fe20000011418 */
[----:B------:R-:W-:Y:S01]  /*8720*/  ULDC.64 UR4, c[0x0][0x2a0] ;  /* 0x0000a80000047ab9 */ /* 0x000fe20000000a00 */
[----:B------:R-:W-:Y:S01]  /*8730*/  IADD3 R4, P1, R24, R84, RZ ;  /* 0x0000005418047210 */ /* 0x000fe20007f3e0ff */
[----:B------:R1:W2:Y:S01]  /*8740*/  LDS.128 R16, [R226+0x4000] ;  /* 0x00400000e2107984 */ /* 0x0002a20000000c00 */
[----:B------:R-:W-:Y:S01]  /*8750*/  SHF.R.S32.HI R6, RZ, 0x1f, R23 ;  /* 0x0000001fff067819 */ /* 0x000fe20000011417 */
[----:B------:R-:W-:Y:S01]  /*8760*/  VIADD R3, R2, 0x40 ;  /* 0x0000004002037836 */ /* 0x000fe20000000000 */
[----:B------:R-:W-:Y:S01]  /*8770*/  IADD3.X R5, R5, R85, RZ, P1, !PT ;  /* 0x0000005505057210 */ /* 0x000fe20000ffe4ff */
[----:B------:R-:W3:Y:S01]  /*8780*/  S2R R7, SR_CTAID.X ;  /* 0x0000000000077919 */ /* 0x000ee20000002500 */
[-C--:B------:R-:W-:Y:S01]  /*8790*/  ISETP.GE.AND P3, PT, R0, R178.reuse, PT ;  /* 0x000000b20000720c */ /* 0x080fe20003f66270 */
[----:B------:R-:W-:Y:S01]  /*87a0*/  IMAD R0, R6, UR4, RZ ;  /* 0x0000000406007c24 */ /* 0x000fe2000f8e02ff */
[-C--:B------:R-:W-:Y:S01]  /*87b0*/  ISETP.GE.AND P1, PT, R2, R178.reuse, PT ;  /* 0x000000b20200720c */ /* 0x080fe20003f26270 */
[----:B------:R-:W-:Y:S01]  /*87c0*/  IMAD.WIDE.U32 R12, R23, UR4, R4 ;  /* 0x00000004170c7c25 */ /* 0x000fe2000f8e0004 */
[----:B------:R-:W-:Y:S01]  /*87d0*/  ISETP.GE.AND P5, PT, R3, R178, PT ;  /* 0x000000b20300720c */ /* 0x000fe20003fa6270 */
[----:B------:R-:W-:Y:S01]  /*87e0*/  BSSY B0, `(.L_x_1137) ;  /* 0x0000016000007945 */ /* 0x000fe20003800000 */
[----:B------:R-:W-:Y:S01]  /*87f0*/  SHF.R.S32.HI R3, RZ, 0x1f, R2 ;  /* 0x0000001fff037819 */ /* 0x000fe20000011402 */
[----:B------:R-:W-:-:S02]  /*8800*/  IMAD R0, R23, UR5, R0 ;  /* 0x0000000517007c24 */ /* 0x000fc4000f8e0200 */
[----:B------:R1:W4:Y:S01]  /*8810*/  LDS.128 R20, [R226] ;  /* 0x00000000e2147984 */ /* 0x0003220000000c00 */
[----:B------:R-:W-:Y:S02]  /*8820*/  VIADD R14, R2, 0x60 ;  /* 0x00000060020e7836 */ /* 0x000fe40000000000 */
[----:B------:R-:W-:Y:S01]  /*8830*/  IADD3 R11, R13, R0, RZ ;  /* 0x000000000d0b7210 */ /* 0x000fe20007ffe0ff */
[----:B---3--:R-:W-:Y:S02]  /*8840*/  IMAD.WIDE R8, R7, 0x80, R2 ;  /* 0x0000008007087825 */ /* 0x008fe400078e0202 */
[----:B-1----:R-:W-:Y:S05]  /*8850*/  @P1 BRA `(.L_x_1138) ;  /* 0x0000000000381947 */ /* 0x002fea0003800000 */
        /* <DEDUP_REMOVED lines=11> */
[----:B------:R-:W-:-:S09]  /*8910*/  ISETP.GE.AND P1, PT, R244, UR4, PT ;  /* 0x00000004f4007c0c */ /* 0x000fd2000bf26270 */
[----:B----4-:R1:W-:Y:S04]  /*8920*/  @!P6 STG.E.128 desc[UR8][R4.64], R20 ;  /* 0x000000140400e986 */ /* 0x0103e8000c101d08 */
[----:B--2---:R1:W-:Y:S02]  /*8930*/  @!P1 STG.E.128 desc[UR8][R4.64+0x80], R16 ;  /* 0x0000801004009986 */ /* 0x0043e4000c101d08 */
.L_x_1138:
[----:B------:R-:W-:Y:S05]  /*8940*/  BSYNC B0 ;  /* 0x0000000000007941 */ /* 0x000fea0003800000 */
.L_x_1137:
[----:B-1--4-:R1:W3:Y:S01]  /*8950*/  LDS.128 R20, [R226+0x800] ;  /* 0x00080000e2147984 */ /* 0x0122e20000000c00 */
[----:B------:R-:W-:Y:S01]  /*8960*/  BSSY B0, `(.L_x_1139) ;  /* 0x0000016000007945 */ /* 0x000fe20003800000 */
[----:B------:R-:W-:Y:S02]  /*8970*/  ISETP.GE.AND P1, PT, R14, R178, PT ;  /* 0x000000b20e00720c */ /* 0x000fe40003f26270 */
[----:B--2---:R1:W2:Y:S01]  /*8980*/  LDS.128 R16, [R226+0x4800] ;  /* 0x00480000e2107984 */ /* 0x0042a20000000c00 */
[----:B------:R-:W-:Y:S01]  /*8990*/  IADD3 R6, R2, 0x70, RZ ;  /* 0x0000007002067810 */ /* 0x000fe20007ffe0ff */
[----:B------:R-:W-:Y:S09]  /*89a0*/  @P4 BRA `(.L_x_1140) ;  /* 0x0000000000444947 */ /* 0x000ff20003800000 */
        /* <DEDUP_REMOVED lines=14> */
[----:B------:R-:W-:-:S09]  /*8a90*/  ISETP.GE.AND P4, PT, R244, UR4, PT ;  /* 0x00000004f4007c0c */ /* 0x000fd2000bf86270 */
[----:B---3--:R4:W-:Y:S04]  /*8aa0*/  @!P6 STG.E.128 desc[UR8][R2.64], R20 ;  /* 0x000000140200e986 */ /* 0x0089e8000c101d08 */
[----:B--2---:R4:W-:Y:S02]  /*8ab0*/  @!P4 STG.E.128 desc[UR8][R2.64+0x80], R16 ;  /* 0x000080100200c986 */ /* 0x0049e4000c101d08 */
.L_x_1140:
[----:B------:R-:W-:Y:S05]  /*8ac0*/  BSYNC B0 ;  /* 0x0000000000007941 */ /* 0x000fea0003800000 */
.L_x_1139:
[----:B---34-:R3:W4:Y:S01]  /*8ad0*/  LDS.128 R20, [R226+0x1000] ;  /* 0x00100000e2147984 */ /* 0x0187220000000c00 */
[----:B------:R-:W-:Y:S01]  /*8ae0*/  BSSY B0, `(.L_x_1141) ;  /* 0x0000015000007945 */ /* 0x000fe20003800000 */
[----:B------:R-:W-:Y:S02]  /*8af0*/  ISETP.GE.AND P4, PT, R6, R178, PT ;  /* 0x000000b20600720c */ /* 0x000fe40003f86270 */
[----:B--2---:R3:W2:Y:S01]  /*8b00*/  LDS.128 R16, [R226+0x5000] ;  /* 0x00500000e2107984 */ /* 0x0046a20000000c00 */
        /* <DEDUP_REMOVED lines=16> */
[----:B----4-:R4:W-:Y:S04]  /*8c10*/  @!P6 STG.E.128 desc[UR8][R2.64], R20 ;  /* 0x000000140200e986 */ /* 0x0109e8000c101d08 */
[----:B--2---:R4:W-:Y:S02]  /*8c20*/  @!P2 STG.E.128 desc[UR8][R2.64+0x80], R16 ;  /* 0x000080100200a986 */ /* 0x0049e4000c101d08 */
.L_x_1142:
[----:B------:R-:W-:Y:S05]  /*8c30*/  BSYNC B0 ;  /* 0x0000000000007941 */ /* 0x000fea0003800000 */
.L_x_1141:
[----:B----4-:R4:W1:Y:S01]  /*8c40*/  LDS.128 R20, [R226+0x1800] ;  /* 0x00180000e2147984 */ /* 0x0108620000000c00 */
[----:B------:R-:W-:Y:S03]  /*8c50*/  BSSY B0, `(.L_x_1143) ;  /* 0x0000014000007945 */ /* 0x000fe60003800000 */
[----:B--2---:R4:W2:Y:S01]  /*8c60*/  LDS.128 R16, [R226+0x5800] ;  /* 0x00580000e2107984 */ /* 0x0048a20000000c00 */
[----:B------:R-:W-:Y:S05]  /*8c70*/  @P0 BRA `(.L_x_1144) ;  /* 0x0000000000440947 */ /* 0x000fea0003800000 */
[----:B------:R-:W-:Y:S01]  /*8c80*/  IADD3 R0, P0, R8, 0x30, RZ ;  /* 0x0000003008007810 */ /* 0x000fe20007f1e0ff */
[----:B------:R-:W-:Y:S01]  /*8c90*/  ULDC.64 UR4, c[0x0][0x298] ;  /* 0x0000a60000047ab9 */ /* 0x000fe20000000a00 */
[----:B------:R-:W-:Y:S01]  /*8ca0*/  MOV R3, R11 ;  /* 0x0000000b00037202 */ /* 0x000fe20000000f00 */
[----:B------:R-:W-:Y:S02]  /*8cb0*/  ULDC UR6, c[0x0][0x2d0] ;  /* 0x0000b40000067ab9 */ /* 0x000fe40000000800 */
[----:B------:R-:W-:Y:S01]  /*8cc0*/  IMAD.X R2, RZ, RZ, R9, P0 ;  /* 0x000000ffff027224 */ /* 0x000fe200000e0609 */
[----:B------:R-:W-:Y:S02]  /*8cd0*/  ISETP.GE.AND P2, PT, R24, UR6, PT ;  /* 0x0000000618007c0c */ /* 0x000fe4000bf46270 */
[----:B------:R-:W-:Y:S01]  /*8ce0*/  ISETP.GE.AND P0, PT, R244, UR6, PT ;  /* 0x00000006f4007c0c */ /* 0x000fe2000bf06270 */
        /* <DEDUP_REMOVED lines=9> */
[----:B--2---:R1:W-:Y:S02]  /*8d80*/  @!P0 STG.E.128 desc[UR8][R2.64+0x80], R16 ;  /* 0x0000801002008986 */ /* 0x0043e4000c101d08 */
.L_x_1144:
[----:B------:R-:W-:Y:S05]  /*8d90*/  BSYNC B0 ;  /* 0x0000000000007941 */ /* 0x000fea0003800000 */
.L_x_1143:
[----:B-1----:R1:W1:Y:S01]  /*8da0*/  LDS.128 R20, [R226+0x2000] ;  /* 0x00200000e2147984 */ /* 0x0022620000000c00 */
[----:B------:R-:W-:Y:S03]  /*8db0*/  BSSY B0, `(.L_x_1145) ;  /* 0x0000014000007945 */ /* 0x000fe60003800000 */
[----:B--2---:R2:W1:Y:S01]  /*8dc0*/  LDS.128 R16, [R226+0x6000] ;  /* 0x00600000e2107984 */ /* 0x0044620000000c00 */
        /* <DEDUP_REMOVED lines=18> */
.L_x_1146:
[----:B------:R-:W-:Y:S05]  /*8ef0*/  BSYNC B0 ;  /* 0x0000000000007941 */ /* 0x000fea0003800000 */
.L_x_1145:
        /* <DEDUP_REMOVED lines=21> */
.L_x_1148:
[----:B------:R-:W-:Y:S05]  /*9050*/  BSYNC B0 ;  /* 0x0000000000007941 */ /* 0x000fea0003800000 */
.L_x_1147:
        /* <DEDUP_REMOVED lines=21> */
.L_x_1150:
[----:B------:R-:W-:Y:S05]  /*91b0*/  BSYNC B0 ;  /* 0x0000000000007941 */ /* 0x000fea0003800000 */
.L_x_1149:
        /* <DEDUP_REMOVED lines=21> */
.L_x_1099:
[----:B------:R-:W3:Y:S01]  /*9310*/  LDL R30, [R1+0x18] ;  /* 0x00001800011e7983 */ /* 0x000ee20000100800 */
[----:B------:R-:W4:Y:S01]  /*9320*/  LDC.U8 R9, c[0x0][0x3d9] ;  /* 0x0000f640ff097b82 */ /* 0x000f220000000000 */
[----:B-1----:R-:W-:Y:S01]  /*9330*/  SHF.R.S32.HI R12, RZ, 0x1f, R99 ;  /* 0x0000001fff0c7819 */ /* 0x002fe20000011463 */
[----:B------:R-:W-:Y:S01]  /*9340*/  ULDC.64 UR4, c[0x0][0x2a0] ;  /* 0x0000a80000047ab9 */ /* 0x000fe20000000a00 */
[----:B------:R-:W1:Y:S01]  /*9350*/  S2R R15, SR_CTAID.X ;  /* 0x00000000000f7919 */ /* 0x000e620000002500 */
[----:B------:R-:W-:Y:S01]  /*9360*/  IADD3 R14, -R29, R14, RZ ;  /* 0x0000000e1d0e7210 */ /* 0x000fe20007ffe1ff */
[----:B------:R-:W-:Y:S01]  /*9370*/  BSSY B0, `(.L_x_1151) ;  /* 0x000003a000007945 */ /* 0x000fe20003800000 */
[----:B------:R-:W-:Y:S02]  /*9380*/  LEA.HI R12, R12, R99, RZ, 0x3 ;  /* 0x000000630c0c7211 */ /* 0x000fe400078f18ff */
[----:B------:R-:W5:Y:S01]  /*9390*/  LDC.U8 R10, c[0x0][0x3d8] ;  /* 0x0000f600ff0a7b82 */ /* 0x000f620000000000 */
[----:B----4-:R-:W-:-:S02]  /*93a0*/  ISETP.NE.AND P0, PT, R9, RZ, PT ;  /* 0x000000ff0900720c */ /* 0x010fc40003f05270 */
[C---:B-----5:R-:W-:Y:S02]  /*93b0*/  ISETP.NE.AND P3, PT, R10.reuse, RZ, PT ;  /* 0x000000ff0a00720c */ /* 0x060fe40003f65270 */
[----:B------:R-:W-:Y:S02]  /*93c0*/  ISETP.NE.AND P2, PT, R10, RZ, !P0 ;  /* 0x000000ff0a00720c */ /* 0x000fe40004745270 */
[----:B------:R-:W-:-:S07]  /*93d0*/  ISETP.NE.OR P3, PT, R9, RZ, !P3 ;  /* 0x000000ff0900720c */ /* 0x000fce0005f65670 */
[----:B------:R-:W4:Y:S08]  /*93e0*/  @!P0 LDC R16, c[0x0][0x2c4] ;  /* 0x0000b100ff108b82 */ /* 0x000f300000000800 */
[----:B------:R-:W1:Y:S08]  /*93f0*/  @!P0 LDC R17, c[0x0][0x270] ;  /* 0x00009c00ff118b82 */ /* 0x000e700000000800 */
[----:B------:R-:W1:Y:S08]  /*9400*/  @P0 LDC R18, c[0x0][0x2c0] ;  /* 0x0000b000ff120b82 */ /* 0x000e700000000800 */
[----:B------:R-:W1:Y:S08]  /*9410*/  @P0 LDC.64 R22, c[0x0][0x2c0] ;  /* 0x0000b000ff160b82 */ /* 0x000e700000000a00 */
[----:B------:R-:W1:Y:S08]  /*9420*/  @!P3 LDC R19, c[0x0][0x2c4] ;  /* 0x0000b100ff13bb82 */ /* 0x000e700000000800 */
[----:B----4-:R-:W4:Y:S01]  /*9430*/  @P2 LDC R16, c[0x0][0x2e4] ;  /* 0x0000b900ff102b82 */ /* 0x010f220000000800 */
[----:B---3--:R-:W-:-:S13]  /*9440*/  ISETP.NE.AND P1, PT, R30, -0x1, PT ;  /* 0xffffffff1e00780c */ /* 0x008fda0003f25270 */
[----:B------:R-:W3:Y:S01]  /*9450*/  @!P1 LDC.64 R4, c[0x0][0x290] ;  /* 0x0000a400ff049b82 */ /* 0x000ee20000000a00 */
[----:B------:R-:W-:-:S07]  /*9460*/  @!P1 SHF.R.S32.HI R0, RZ, 0x1f, R31 ;  /* 0x0000001fff009819 */ /* 0x000fce000001141f */
[----:B--2---:R-:W2:Y:S01]  /*9470*/  @P1 LDC.64 R6, c[0x0][0x298] ;  /* 0x0000a600ff061b82 */ /* 0x004ea20000000a00 */
[----:B---3--:R-:W-:-:S04]  /*9480*/  @!P1 IMAD R0, R0, R4, RZ ;  /* 0x0000000400009224 */ /* 0x008fc800078e02ff */
[C---:B------:R-:W-:Y:S01]  /*9490*/  @!P1 IMAD R8, R31.reuse, R5, R0 ;  /* 0x000000051f089224 */ /* 0x040fe200078e0200 */
[----:B------:R-:W-:Y:S01]  /*94a0*/  LOP3.LUT R0, R12, 0xfffffff8, RZ, 0xc0, !PT ;  /* 0xfffffff80c007812 */ /* 0x000fe200078ec0ff */
[----:B------:R-:W-:Y:S01]  /*94b0*/  @!P1 IMAD.WIDE.U32 R4, R31, R4, RZ ;  /* 0x000000041f049225 */ /* 0x000fe200078e00ff */
[----:B------:R-:W-:-:S03]  /*94c0*/  SHF.R.S32.HI R12, RZ, 0x3, R12 ;  /* 0x00000003ff0c7819 */ /* 0x000fc6000001140c */
[----:B--2---:R-:W-:Y:S01]  /*94d0*/  @P1 IMAD.WIDE.U32 R2, R30, R6, RZ ;  /* 0x000000061e021225 */ /* 0x004fe200078e00ff */
[----:B------:R-:W-:Y:S02]  /*94e0*/  ISETP.GE.AND P4, PT, R12, R14, PT ;  /* 0x0000000e0c00720c */ /* 0x000fe40003f86270 */
[----:B------:R-:W-:Y:S01]  /*94f0*/  SHF.R.S32.HI R13, RZ, 0x1f, R12 ;  /* 0x0000001fff0d7819 */ /* 0x000fe2000001140c */
[----:B------:R-:W-:Y:S02]  /*9500*/  IMAD.IADD R0, R99, 0x1, -R0 ;  /* 0x0000000163007824 */ /* 0x000fe400078e0a00 */
[----:B------:R-:W-:Y:S02]  /*9510*/  @P1 IMAD R7, R30, R7, R3 ;  /* 0x000000071e071224 */ /* 0x000fe400078e0203 */
[----:B------:R-:W-:Y:S01]  /*9520*/  @!P1 IMAD.IADD R7, R5, 0x1, R8 ;  /* 0x0000000105079824 */ /* 0x000fe200078e0208 */
[----:B------:R-:W-:Y:S01]  /*9530*/  SHF.R.S32.HI R8, RZ, 0x1f, R33 ;  /* 0x0000001fff087819 */ /* 0x000fe20000011421 */
[----:B------:R-:W-:Y:S01]  /*9540*/  @!P1 IMAD.MOV.U32 R2, RZ, RZ, R4 ;  /* 0x000000ffff029224 */ /* 0x000fe200078e0004 */
[C---:B------:R-:W-:Y:S01]  /*9550*/  ISETP.NE.AND P1, PT, R0.reuse, RZ, PT ;  /* 0x000000ff0000720c */ /* 0x040fe20003f25270 */
[----:B------:R-:W-:-:S02]  /*9560*/  IMAD.SHL.U32 R0, R0, 0x8, RZ ;  /* 0x0000000800007824 */ /* 0x000fc400078e00ff */
[----:B------:R-:W-:Y:S02]  /*9570*/  IMAD R8, R8, UR4, RZ ;  /* 0x0000000408087c24 */ /* 0x000fe4000f8e02ff */
[----:B------:R-:W-:Y:S01]  /*9580*/  VIADD R27, R12, 0x10 ;  /* 0x000000100c1b7836 */ /* 0x000fe20000000000 */
[C---:B------:R-:W-:Y:S01]  /*9590*/  IADD3 R2, P2, R0.reuse, R2, RZ ;  /* 0x0000000200027210 */ /* 0x040fe20007f5e0ff */
[----:B------:R-:W-:Y:S01]  /*95a0*/  IMAD R8, R33, UR5, R8 ;  /* 0x0000000521087c24 */ /* 0x000fe2000f8e0208 */
[----:B------:R-:W-:Y:S01]  /*95b0*/  IADD3 R20, R0, 0x40, RZ ;  /* 0x0000004000147810 */ /* 0x000fe20007ffe0ff */
[----:B------:R-:W-:Y:S01]  /*95c0*/  VIADD R28, R12, 0x20 ;  /* 0x000000200c1c7836 */ /* 0x000fe20000000000 */
[----:B------:R-:W-:Y:S01]  /*95d0*/  LEA.HI.X.SX32 R3, R0, R7, 0x1, P2 ;  /* 0x0000000700037211 */ /* 0x000fe200010f0eff */
[----:B-1----:R-:W-:Y:S01]  /*95e0*/  IMAD.WIDE R6, R15, 0x80, R12 ;  /* 0x000000800f067825 */ /* 0x002fe200078e020c */
[----:B------:R-:W-:-:S03]  /*95f0*/  ISETP.GE.AND P2, PT, R27, R14, PT ;  /* 0x0000000e1b00720c */ /* 0x000fc60003f46270 */
[----:B------:R-:W-:-:S04]  /*9600*/  IMAD.WIDE.U32 R10, R33, UR4, R2 ;  /* 0x00000004210a7c25 */ /* 0x000fc8000f8e0002 */
[----:B------:R-:W-:Y:S01]  /*9610*/  IMAD.IADD R9, R8, 0x1, R11 ;  /* 0x0000000108097824 */ /* 0x000fe200078e020b */
[----:B----4-:R-:W-:Y:S06]  /*9620*/  @P4 BRA `(.L_x_1152) ;  /* 0x0000000000384947 */ /* 0x010fec0003800000 */
        /* <DEDUP_REMOVED lines=14> */
.L_x_1152:
[----:B------:R-:W-:Y:S05]  /*9710*/  BSYNC B0 ;  /* 0x0000000000007941 */ /* 0x000fea0003800000 */
.L_x_1151:
[----:B------:R-:W-:Y:S01]  /*9720*/  BSSY B0, `(.L_x_1153) ;  /* 0x0000015000007945 */ /* 0x000fe20003800000 */
[----:B------:R-:W-:Y:S02]  /*9730*/  ISETP.GE.AND P4, PT, R28, R14, PT ;  /* 0x0000000e1c00720c */ /* 0x000fe40003f86270 */
[----:B------:R-:W-:Y:S01]  /*9740*/  IADD3 R26, R12, 0x30, RZ ;  /* 0x000000300c1a7810 */ /* 0x000fe20007ffe0ff */
[----:B------:R-:W-:Y:S05]  /*9750*/  @P2 BRA `(.L_x_1154) ;  /* 0x0000000000442947 */ /* 0x000fea0003800000 */
[----:B-1----:R-:W-:Y:S01]  /*9760*/  IADD3 R2, P2, R6, 0x10, RZ ;  /* 0x0000001006027810 */ /* 0x002fe20007f5e0ff */
        /* <DEDUP_REMOVED lines=16> */
.L_x_1154:
[----:B------:R-:W-:Y:S05]  /*9870*/  BSYNC B0 ;  /* 0x0000000000007941 */ /* 0x000fea0003800000 */
.L_x_1153:
[----:B------:R-:W-:Y:S01]  /*9880*/  BSSY B0, `(.L_x_1155) ;  /* 0x0000014000007945 */ /* 0x000fe20003800000 */
[----:B------:R-:W-:-:S03]  /*9890*/  ISETP.GE.AND P2, PT, R26, R14, PT ;  /* 0x0000000e1a00720c */ /* 0x000fc60003f46270 */
[----:B------:R-:W-:Y:S10]  /*98a0*/  @P4 BRA `(.L_x_1156) ;  /* 0x0000000000444947 */ /* 0x000ff40003800000 */
[----:B-12---:R-:W-:Y:S01]  /*98b0*/  IADD3 R2, P4, R6, 0x20, RZ ;  /* 0x0000002006027810 */ /* 0x006fe20007f9e0ff */
        /* <DEDUP_REMOVED lines=16> */
.L_x_1156:
[----:B------:R-:W-:Y:S05]  /*99c0*/  BSYNC B0 ;  /* 0x0000000000007941 */ /* 0x000fea0003800000 */
.L_x_1155:
[----:B------:R-:W-:Y:S01]  /*99d0*/  BSSY B0, `(.L_x_1157) ;  /* 0x0000017000007945 */ /* 0x000fe20003800000 */
[----:B------:R-:W-:Y:S01]  /*99e0*/  ISETP.NE.OR P4, PT, R30, -0x1, P3 ;  /* 0xffffffff1e00780c */ /* 0x000fe20001f85670 */
[----:B------:R-:W-:Y:S01]  /*99f0*/  @P0 IMAD.MOV.U32 R15, RZ, RZ, 0x1 ;  /* 0x00000001ff0f0424 */ /* 0x000fe200078e00ff */
[C---:B------:R-:W-:Y:S01]  /*9a00*/  IADD3 R21, R12.reuse, 0x40, RZ ;  /* 0x000000400c157810 */ /* 0x040fe20007ffe0ff */
[----:B------:R-:W-:Y:S01]  /*9a10*/  VIADD R24, R12, 0x50 ;  /* 0x000000500c187836 */ /* 0x000fe20000000000 */
[----:B------:R-:W-:Y:S05]  /*9a20*/  @P2 BRA `(.L_x_1158) ;  /* 0x0000000000442947 */ /* 0x000fea0003800000 */
[----:B-123--:R-:W-:Y:S01]  /*9a30*/  IADD3 R2, P2, R6, 0x30, RZ ;  /* 0x0000003006027810 */ /* 0x00efe20007f5e0ff */
        /* <DEDUP_REMOVED lines=16> */
.L_x_1158:
[----:B------:R-:W-:Y:S05]  /*9b40*/  BSYNC B0 ;  /* 0x0000000000007941 */ /* 0x000fea0003800000 */
.L_x_1157:
[----:B------:R-:W-:Y:S01]  /*9b50*/  @!P4 IMAD R30, R31, R19, RZ ;  /* 0x000000131f1ec224 */ /* 0x000fe200078e02ff */
[----:B------:R-:W-:Y:S01]  /*9b60*/  ISETP.GE.AND P5, PT, R21, R14, PT ;  /* 0x0000000e1500720c */ /* 0x000fe20003fa6270 */
[----:B------:R-:W-:Y:S01]  /*9b70*/  BSSY B0, `(.L_x_1159) ;  /* 0x0000019000007945 */ /* 0x000fe20003800000 */
[----:B------:R-:W-:Y:S01]  /*9b80*/  @P0 IMAD R19, R23, R22, RZ ;  /* 0x0000001617130224 */ /* 0x000fe200078e02ff */
[----:B------:R-:W-:Y:S01]  /*9b90*/  ISETP.GE.AND P2, PT, R24, R14, PT ;  /* 0x0000000e1800720c */ /* 0x000fe20003f46270 */
[----:B------:R1:W-:Y:S01]  /*9ba0*/  @!P4 STL [R1+0x18], R30 ;  /* 0x0000181e0100c387 */ /* 0x0003e20000100800 */
[----:B------:R-:W-:Y:S01]  /*9bb0*/  @!P0 IMAD R15, R16, R17, RZ ;  /* 0x00000011100f8224 */ /* 0x000fe200078e02ff */
[C---:B------:R-:W-:Y:S02]  /*9bc0*/  IADD3 R22, R12.reuse, 0x60, RZ ;  /* 0x000000600c167810 */ /* 0x040fe40007ffe0ff */
[----:B------:R-:W-:-:S05]  /*9bd0*/  IADD3 R23, R12, 0x70, RZ ;  /* 0x000000700c177810 */ /* 0x000fca0007ffe0ff */
[----:B------:R-:W-:Y:S05]  /*9be0*/  @P5 BRA `(.L_x_1160) ;  /* 0x0000000000445947 */ /* 0x000fea0003800000 */
[----:B-1234-:R-:W-:Y:S01]  /*9bf0*/  IADD3 R2, P4, R6, 0x40, RZ ;  /* 0x0000004006027810 */ /* 0x01efe20007f9e0ff */
        /* <DEDUP_REMOVED lines=16> */
.L_x_1160:
[----:B------:R-:W-:Y:S05]  /*9d00*/  BSYNC B0 ;  /* 0x0000000000007941 */ /* 0x000fea0003800000 */
.L_x_1159:
[----:B-1234-:R-:W-:Y:S01]  /*9d10*/  IMAD R2, R31, R15, RZ ;  /* 0x0000000f1f027224 */ /* 0x01efe200078e02ff */
[----:B------:R-:W-:Y:S01]  /*9d20*/  BSSY B0, `(.L_x_1161) ;  /* 0x000001a000007945 */ /* 0x000fe20003800000 */
[----:B------:R-:W-:Y:S01]  /*9d30*/  @!P0 IMAD.MOV.U32 R19, RZ, RZ, R16 ;  /* 0x000000ffff138224 */ /* 0x000fe200078e0010 */
[-C--:B------:R-:W-:Y:S02]  /*9d40*/  ISETP.GE.AND P6, PT, R22, R14.reuse, PT ;  /* 0x0000000e1600720c */ /* 0x080fe40003fc6270 */
[----:B------:R-:W-:Y:S02]  /*9d50*/  CS2R R16, SRZ ;  /* 0x0000000000107805 */ /* 0x000fe4000001ff00 */
[----:B------:R-:W-:Y:S01]  /*9d60*/  ISETP.GE.AND P5, PT, R23, R14, PT ;  /* 0x0000000e1700720c */ /* 0x000fe20003fa6270 */
[----:B------:R-:W-:Y:S01]  /*9d70*/  @!P0 IMAD.MOV.U32 R18, RZ, RZ, 0x1 ;  /* 0x00000001ff128424 */ /* 0x000fe200078e00ff */
[----:B------:R-:W-:Y:S02]  /*9d80*/  @!P3 SHF.R.S32.HI R15, RZ, 0x1f, R30 ;  /* 0x0000001fff0fb819 */ /* 0x000fe4000001141e */
[----:B------:R-:W-:Y:S01]  /*9d90*/  SEL R25, R2, RZ, P3 ;  /* 0x000000ff02197207 */ /* 0x000fe20001800000 */
[----:B------:R-:W-:Y:S08]  /*9da0*/  @P2 BRA `(.L_x_1162) ;  /* 0x0000000000442947 */ /* 0x000ff00003800000 */
        /* <DEDUP_REMOVED lines=17> */
.L_x_1162:
[----:B------:R-:W-:Y:S05]  /*9ec0*/  BSYNC B0 ;  /* 0x0000000000007941 */ /* 0x000fea0003800000 */
.L_x_1161:
[----:B------:R-:W-:Y:S04]  /*9ed0*/  BSSY B0, `(.L_x_1163) ;  /* 0x0000013000007945 */ /* 0x000fe80003800000 */
        /* <DEDUP_REMOVED lines=18> */
.L_x_1164:
[----:B------:R-:W-:Y:S05]  /*a000*/  BSYNC B0 ;  /* 0x0000000000007941 */ /* 0x000fea0003800000 */
.L_x_1163:
[----:B------:R-:W-:Y:S04]  /*a010*/  BSSY B0, `(.L_x_1165) ;  /* 0x0000013000007945 */ /* 0x000fe80003800000 */
[----:B------:R-:W-:Y:S05]  /*a020*/  @P5 BRA `(.L_x_1166) ;  /* 0x0000000000445947 */ /* 0x000fea0003800000 */
[----:B------:R-:W-:Y:S01]  /*a030*/  IADD3 R8, P0, R6, 0x70, RZ ;  /* 0x0000007006087810 */ /* 0x000fe20007f1e0ff */
[----:B------:R-:W-:Y:S01]  /*a040*/  ULDC.64 UR4, c[0x0][0x298] ;  /* 0x0000a60000047ab9 */ /* 0x000fe20000000a00 */
[----:B-12---:R-:W-:Y:S01]  /*a050*/  MOV R3, R9 ;  /* 0x0000000900037202 */ /* 0x006fe20000000f00 */
        /* <DEDUP_REMOVED lines=14> */
.L_x_1166:
[----:B------:R-:W-:Y:S05]  /*a140*/  BSYNC B0 ;  /* 0x0000000000007941 */ /* 0x000fea0003800000 */
.L_x_1165:
[----:B------:R-:W-:Y:S01]  /*a150*/  ISETP.GE.OR P4, PT, R12, R14, P1 ;  /* 0x0000000e0c00720c */ /* 0x000fe20000f86670 */
[----:B------:R-:W-:Y:S01]  /*a160*/  @!P3 IMAD.MOV.U32 R16, RZ, RZ, R30 ;  /* 0x000000ffff10b224 */ /* 0x000fe200078e001e */
[----:B------:R-:W-:Y:S01]  /*a170*/  BSSY B0, `(.L_x_1167) ;  /* 0x0000013000007945 */ /* 0x000fe20003800000 */
[----:B------:R-:W-:Y:S01]  /*a180*/  IMAD R0, R29, R18, RZ ;  /* 0x000000121d007224 */ /* 0x000fe200078e02ff */
[-C--:B------:R-:W-:Y:S01]  /*a190*/  ISETP.GE.OR P0, PT, R27, R14.reuse, P1 ;  /* 0x0000000e1b00720c */ /* 0x080fe20000f06670 */
[----:B-123--:R-:W-:Y:S01]  /*a1a0*/  IMAD R2, R33, R19, R25 ;  /* 0x0000001321027224 */ /* 0x00efe200078e0219 */
[----:B------:R-:W-:Y:S01]  /*a1b0*/  ISETP.GE.OR P6, PT, R28, R14, P1 ;  /* 0x0000000e1c00720c */ /* 0x000fe20000fc6670 */
[----:B------:R-:W-:Y:S01]  /*a1c0*/  @!P3 IMAD.MOV.U32 R17, RZ, RZ, R15 ;  /* 0x000000ffff11b224 */ /* 0x000fe200078e000f */
[----:B------:R-:W-:Y:S02]  /*a1d0*/  SHF.R.S32.HI R3, RZ, 0x1f, R0 ;  /* 0x0000001fff037819 */ /* 0x000fe40000011400 */
[----:B------:R-:W-:-:S02]  /*a1e0*/  IADD3 R5, P3, P2, R0, R16, R2 ;  /* 0x0000001000057210 */ /* 0x000fc40007a7e002 */
[----:B------:R-:W-:-:S04]  /*a1f0*/  SHF.R.S32.HI R4, RZ, 0x1f, R2 ;  /* 0x0000001fff047819 */ /* 0x000fc80000011402 */
[----:B------:R-:W-:Y:S01]  /*a200*/  IADD3.X R4, R3, R17, R4, P3, P2 ;  /* 0x0000001103047210 */ /* 0x000fe20001fe4404 */
[----:B------:R-:W-:Y:S06]  /*a210*/  @P4 BRA `(.L_x_1168) ;  /* 0x0000000000204947 */ /* 0x000fec0003800000 */
        /* <DEDUP_REMOVED lines=8> */
.L_x_1168:
[----:B------:R-:W-:Y:S05]  /*a2a0*/  BSYNC B0 ;  /* 0x0000000000007941 */ /* 0x000fea0003800000 */
.L_x_1167:
        /* <DEDUP_REMOVED lines=15> */
.L_x_1170:
[----:B------:R-:W-:Y:S05]  /*a3a0*/  BSYNC B0 ;  /* 0x0000000000007941 */ /* 0x000fea0003800000 */
.L_x_1169:
        /* <DEDUP_REMOVED lines=10> */
.L_x_1172:
[----:B------:R-:W-:Y:S05]  /*a450*/  BSYNC B0 ;  /* 0x0000000000007941 */ /* 0x000fea0003800000 */
.L_x_1171:
        /* <DEDUP_REMOVED lines=10> */
.L_x_1174:
[----:B------:R-:W-:Y:S05]  /*a500*/  BSYNC B0 ;  /* 0x0000000000007941 */ /* 0x000fea0003800000 */
.L_x_1173:
        /* <DEDUP_REMOVED lines=10> */
.L_x_1176:
[----:B------:R-:W-:Y:S05]  /*a5b0*/  BSYNC B0 ;  /* 0x0000000000007941 */ /* 0x000fea0003800000 */
.L_x_1175:
        /* <DEDUP_REMOVED lines=10> */
.L_x_1178:
[----:B------:R-:W-:Y:S05]  /*a660*/  BSYNC B0 ;  /* 0x0000000000007941 */ /* 0x000fea0003800000 */
.L_x_1177:
        /* <DEDUP_REMOVED lines=10> */
.L_x_1180:
[----:B------:R-:W-:Y:S05]  /*a710*/  BSYNC B0 ;  /* 0x0000000000007941 */ /* 0x000fea0003800000 */
.L_x_1179:
        /* <DEDUP_REMOVED lines=10> */
.L_x_1181:
        /* <DEDUP_REMOVED lines=12> */
.L_x_2931:


//--------------------- .text._ZN5flash16flash_fwd_kernelI23Flash_fwd_kernel_traitsILi128ELi128ELi32ELi4ELb0ELb0EN7cutlass10bfloat16_tE19Flash_kernel_traitsILi128ELi128ELi32ELi4ES3_EELb0ELb0ELb0ELb1ELb0ELb0ELb0ELb0EEEvNS_16Flash_fwd_paramsE --------------------------
	.section	.text._ZN5flash16flash_fwd_kernelI23Flash_fwd_kernel_traitsILi128ELi128ELi32ELi4ELb0ELb0EN7cutlass10bfloat16_tE19Flash_kernel_traitsILi128ELi128ELi32ELi4ES3_EELb0ELb0ELb0ELb1ELb0ELb0ELb0ELb0EEEvNS_16Flash_fwd_paramsE,"ax",@progbits
	.align	128
        .global         _ZN5flash16flash_fwd_kernelI23Flash_fwd_kernel_traitsILi128ELi128ELi32ELi4ELb0ELb0EN7cutlass10bfloat16_tE19Flash_kernel_traitsILi128ELi128ELi32ELi4ES3_EELb0ELb0ELb0ELb1ELb0ELb0ELb0ELb0EEEvNS_16Flash_fwd_paramsE
        .type           _ZN5flash16flash_fwd_kernelI23Flash_fwd_kernel_traitsILi128ELi128ELi32ELi4ELb0ELb0EN7cutlass10bfloat16_tE19Flash_kernel_traitsILi128ELi128ELi32ELi4ES3_EELb0ELb0ELb0ELb1ELb0ELb0ELb0ELb0EEEvNS_16Flash_fwd_paramsE,@function
        .size           _ZN5flash16flash_fwd_kernelI23Flash_fwd_kernel_traitsILi128ELi128ELi32ELi4ELb0ELb0EN7cutlass10bfloat16_tE19Flash_kernel_traitsILi128ELi128ELi32ELi4ES3_EELb0ELb0ELb0ELb1ELb0ELb0ELb0ELb0EEEvNS_16Flash_fwd_paramsE,(.L_x_2932 - _ZN5flash16flash_fwd_kernelI23Flash_fwd_kernel_traitsILi128ELi128ELi32ELi4ELb0ELb0EN7cutlass10bfloat16_tE19Flash_kernel_traitsILi128ELi128ELi32ELi4ES3_EELb0ELb0ELb0ELb1ELb0ELb0ELb0ELb0EEEvNS_16Flash_fwd_paramsE)
        .other          _ZN5flash16flash_fwd_kernelI23Flash_fwd_kernel_traitsILi128ELi128ELi32ELi4ELb0ELb0EN7cutlass10bfloat16_tE19Flash_kernel_traitsILi128ELi128ELi32ELi4ES3_EELb0ELb0ELb0ELb1ELb0ELb0ELb0ELb0EEEvNS_16Flash_fwd_paramsE,@"STO_CUDA_ENTRY STV_DEFAULT"
_ZN5flash16flash_fwd_kernelI23Flash_fwd_kernel_traitsILi128ELi128ELi32ELi4ELb0ELb0EN7cutlass10bfloat16_tE19Flash_kernel_traitsILi128ELi128ELi32ELi4ES3_EELb0ELb0ELb0ELb1ELb0ELb0ELb0ELb0EEEvNS_16Flash_fwd_paramsE:
.text._ZN5flash16flash_fwd_kernelI23Flash_fwd_kernel_traitsILi128ELi128ELi32ELi4ELb0ELb0EN7cutlass10bfloat16_tE19Flash_kernel_traitsILi128ELi128ELi32ELi4ES3_EELb0ELb0ELb0ELb1ELb0ELb0ELb0ELb0EEEvNS_16Flash_fwd_paramsE:
        /* <DEDUP_REMOVED lines=40> */
.L_x_1182:
[----:B-1----:R-:W1:Y:S02]  /*0280*/  LDC R4, c[0x0][0x2c8] ;  /* 0x0000b200ff047b82 */ /* 0x002e640000000800 */
.L_x_1183:
        /* <DEDUP_REMOVED lines=17> */
[----:B------:R-:W-:-:S13]  /*03a0*/  ISETP.GE.AND P0, PT, R134, 0x1, PT ;  /* 0x000000018600780c */ /* 0x000fda0003f06270 */
[----:B------:R-:W-:Y:S05]  /*03b0*/  @!P0 BRA `(.L_x_1184) ;  /* 0x000000a000988947 */ /* 0x000fea0003800000 */
[----:B------:R-:W3:Y:S01]  /*03c0*/  LDC R22, c[0x0][0x278] ;  /* 0x00009e00ff167b82 */ /* 0x000ee20000000800 */
[----:B-1----:R-:W-:Y:S01]  /*03d0*/  SHF.R.S32.HI R40, RZ, 0x1f, R96 ;  /* 0x0000001fff287819 */ /* 0x002fe20000011460 */
[----:B------:R-:W-:Y:S01]  /*03e0*/  IMAD.IADD R25, R200, 0x1, -R250 ;  /* 0x00000001c8197824 */ /* 0x000fe200078e0afa */
[----:B------:R-:W-:Y:S02]  /*03f0*/  ISETP.NE.AND P4, PT, R23, -0x1, PT ;  /* 0xffffffff1700780c */ /* 0x000fe40003f85270 */
[-C--:B------:R-:W-:Y:S02]  /*0400*/  LEA.HI R4, R40, R96.reuse, RZ, 0x3 ;  /* 0x0000006028047211 */ /* 0x080fe400078f18ff */
[----:B------:R-:W-:Y:S01]  /*0410*/  ISETP.NE.AND P1, PT, R14, -0x1, PT ;  /* 0xffffffff0e00780c */ /* 0x000fe20003f25270 */
[----:B------:R1:W-:Y:S01]  /*0420*/  STL [R1+0xc], R25 ;  /* 0x00000c1901007387 */ /* 0x0003e20000100800 */
[----:B------:R-:W-:Y:S01]  /*0430*/  SHF.R.S32.HI R16, RZ, 0x3, R4 ;  /* 0x00000003ff107819 */ /* 0x000fe20000011404 */
[----:B------:R-:W4:Y:S01]  /*0440*/  LDC.64 R32, c[0x0][0x3c8] ;  /* 0x0000f200ff207b82 */ /* 0x000f220000000a00 */
[----:B------:R-:W-:-:S02]  /*0450*/  LEA.HI R38, R40, R96, RZ, 0x4 ;  /* 0x0000006028267211 */ /* 0x000fc400078f20ff */
[----:B------:R-:W-:-:S03]  /*0460*/  LEA.HI R10, R40, R96, RZ, 0x6 ;  /* 0x00000060280a7211 */ /* 0x000fc600078f30ff */
[----:B--2---:R-:W-:Y:S02]  /*0470*/  @!P4 SHF.R.S32.HI R6, RZ, 0x1f, R39 ;  /* 0x0000001fff06c819 */ /* 0x004fe40000011427 */
[----:B------:R-:W2:Y:S01]  /*0480*/  @P4 LDC.64 R18, c[0x0][0x240] ;  /* 0x00009000ff124b82 */ /* 0x000ea20000000a00 */
[----:B------:R-:W-:Y:S02]  /*0490*/  SHF.L.U32 R10, R10, 0x3, RZ ;  /* 0x000000030a0a7819 */ /* 0x000fe400000006ff */
[----:B---3--:R-:W-:-:S05]  /*04a0*/  IABS R17, R22 ;  /* 0x0000001600117213 */ /* 0x008fca0000000000 */
[----:B------:R-:W3:Y:S01]  /*04b0*/  @!P4 LDC.64 R12, c[0x0][0x228] ;  /* 0x00008a00ff0ccb82 */ /* 0x000ee20000000a00 */
[----:B------:R-:W-:Y:S01]  /*04c0*/  ISETP.NE.AND P5, PT, R22, RZ, PT ;  /* 0x000000ff1600720c */ /* 0x000fe20003fa5270 */
[----:B------:R-:W5:Y:S06]  /*04d0*/  I2F.RP R2, R17 ;  /* 0x0000001100027306 */ /* 0x000f6c0000209400 */
[----:B------:R-:W1:Y:S08]  /*04e0*/  @P1 LDC.64 R28, c[0x0][0x250] ;  /* 0x00009400ff1c1b82 */ /* 0x000e700000000a00 */
[----:B------:R-:W4:Y:S01]  /*04f0*/  @P1 LDC.64 R26, c[0x0][0x248] ;  /* 0x00009200ff1a1b82 */ /* 0x000f220000000a00 */
[----:B-----5:R-:W5:Y:S01]  /*0500*/  MUFU.RCP R2, R2 ;  /* 0x0000000200027308 */ /* 0x020f620000001000 */
[----:B---3--:R-:W-:-:S04]  /*0510*/  @!P4 IMAD R6, R6, R12, RZ ;  /* 0x0000000c0606c224 */ /* 0x008fc800078e02ff */
[----:B------:R-:W-:Y:S02]  /*0520*/  @!P4 IMAD R13, R39, R13, R6 ;  /* 0x0000000d270dc224 */ /* 0x000fe400078e0206 */
[----:B-----5:R-:W-:-:S04]  /*0530*/  VIADD R2, R2, 0xffffffe ;  /* 0x0ffffffe02027836 */ /* 0x020fc80000000000 */
[----:B------:R-:W3:Y:S02]  /*0540*/  F2I.FTZ.U32.TRUNC.NTZ R3, R2 ;  /* 0x0000000200037305 */ /* 0x000ee4000021f000 */
[----:B---3--:R-:W-:Y:S02]  /*0550*/  IMAD.MOV R0, RZ, RZ, -R3 ;  /* 0x000000ffff007224 */ /* 0x008fe400078e0a03 */
[----:B------:R-:W-:Y:S02]  /*0560*/  IMAD.MOV.U32 R2, RZ, RZ, RZ ;  /* 0x000000ffff027224 */ /* 0x000fe400078e00ff */
[----:B------:R-:W-:-:S04]  /*0570*/  IMAD R0, R0, R17, RZ ;  /* 0x0000001100007224 */ /* 0x000fc800078e02ff */
[----:B------:R-:W-:Y:S01]  /*0580*/  IMAD.HI.U32 R3, R3, R0, R2 ;  /* 0x0000000003037227 */ /* 0x000fe200078e0002 */
[----:B------:R-:W-:Y:S02]  /*0590*/  IABS R0, R20 ;  /* 0x0000001400007213 */ /* 0x000fe40000000000 */
[----:B------:R-:W-:Y:S02]  /*05a0*/  LOP3.LUT R2, R4, 0xfffffff8, RZ, 0xc0, !PT ;  /* 0xfffffff804027812 */ /* 0x000fe400078ec0ff */
[----:B------:R-:W-:Y:S01]  /*05b0*/  MOV R4, R0 ;  /* 0x0000000000047202 */ /* 0x000fe20000000f00 */
[----:B------:R-:W-:Y:S02]  /*05c0*/  IMAD.SHL.U32 R0, R16, 0x40, RZ ;  /* 0x0000004010007824 */ /* 0x000fe400078e00ff */
[----:B------:R-:W-:Y:S01]  /*05d0*/  IMAD.IADD R36, R96, 0x1, -R2 ;  /* 0x0000000160247824 */ /* 0x000fe200078e0a02 */
[----:B------:R-:W-:Y:S01]  /*05e0*/  LOP3.LUT R2, R38, 0xfffffff0, RZ, 0xc0, !PT ;  /* 0xfffffff026027812 */ /* 0x000fe200078ec0ff */
[----:B------:R-:W-:Y:S01]  /*05f0*/  IMAD.HI.U32 R11, R3, R4, RZ ;  /* 0x00000004030b7227 */ /* 0x000fe200078e00ff */
[----:B------:R-:W-:-:S02]  /*0600*/  LOP3.LUT R5, R0, 0x1c0, RZ, 0xc0, !PT ;  /* 0x000001c000057812 */ /* 0x000fc400078ec0ff */
[----:B------:R-:W-:Y:S01]  /*0610*/  IADD3 R0, R16, 0x20, RZ ;  /* 0x0000002010007810 */ /* 0x000fe20007ffe0ff */
[----:B------:R-:W-:Y:S01]  /*0620*/  IMAD.SHL.U32 R138, R36, 0x8, RZ ;  /* 0x00000008248a7824 */ /* 0x000fe200078e00ff */
[----:B------:R-:W-:Y:S02]  /*0630*/  SHF.R.U32.HI R7, RZ, 0x3, R5 ;  /* 0x00000003ff077819 */ /* 0x000fe40000011605 */
[----:B------:R-:W-:Y:S01]  /*0640*/  ISETP.GE.AND P3, PT, R0, R25, PT ;  /* 0x000000190000720c */ /* 0x000fe20003f66270 */
[----:B------:R-:W-:Y:S01]  /*0650*/  IMAD.IADD R0, R96, 0x1, -R2 ;  /* 0x0000000160007824 */ /* 0x000fe200078e0a02 */
[--C-:B------:R-:W-:Y:S01]  /*0660*/  LOP3.LUT R3, R5, 0x38, R138.reuse, 0xf8, !PT ;  /* 0x0000003805037812 */ /* 0x100fe200078ef88a */
[----:B------:R-:W-:Y:S01]  /*0670*/  IMAD.MOV R5, RZ, RZ, -R11 ;  /* 0x000000ffff057224 */ /* 0x000fe200078e0a0b */
[----:B------:R-:W-:Y:S02]  /*0680*/  SHF.R.S32.HI R139, RZ, 0x1f, R138 ;  /* 0x0000001fff8b7819 */ /* 0x000fe4000001148a */
[----:B------:R-:W-:Y:S01]  /*0690*/  LOP3.LUT R15, R3, R7, RZ, 0x3c, !PT ;  /* 0x00000007030f7212 */ /* 0x000fe200078e3cff */
[----:B------:R-:W-:Y:S01]  /*06a0*/  IMAD R4, R17, R5, R4 ;  /* 0x0000000511047224 */ /* 0x000fe200078e0204 */
[----:B------:R-:W-:Y:S01]  /*06b0*/  SHF.R.S32.HI R5, RZ, 0x1f, R0 ;  /* 0x0000001fff057819 */ /* 0x000fe20000011400 */
[----:B--2---:R-:W-:Y:S01]  /*06c0*/  @P4 IMAD.WIDE.U32 R2, R23, R18, RZ ;  /* 0x0000001217024225 */ /* 0x004fe200078e00ff */
[----:B------:R-:W-:-:S02]  /*06d0*/  LOP3.LUT R231, R15, 0xfffffe00, R10, 0xf8, !PT ;  /* 0xfffffe000fe77812 */ /* 0x000fc400078ef80a */
[----:B------:R-:W-:Y:S01]  /*06e0*/  ISETP.GT.U32.AND P2, PT, R17, R4, PT ;  /* 0x000000041100720c */ /* 0x000fe20003f44070 */
[----:B------:R-:W-:Y:S01]  /*06f0*/  @P4 IMAD R19, R23, R19, R3 ;  /* 0x0000001317134224 */ /* 0x000fe200078e0203 */
[----:B------:R-:W-:Y:S01]  /*0700*/  LEA.HI R35, R5, R0, RZ, 0x3 ;  /* 0x0000000005237211 */ /* 0x000fe200078f18ff */
[----:B------:R-:W-:Y:S02]  /*0710*/  VIADD R5, R16, 0x30 ;  /* 0x0000003010057836 */ /* 0x000fe40000000000 */
[----:B------:R-:W-:Y:S01]  /*0720*/  @!P4 IMAD.WIDE.U32 R6, R39, R12, RZ ;  /* 0x0000000c2706c225 */ /* 0x000fe200078e00ff */
[----:B------:R-:W-:Y:S02]  /*0730*/  LOP3.LUT R3, R35, 0xfffffff8, RZ, 0xc0, !PT ;  /* 0xfffffff823037812 */ /* 0x000fe400078ec0ff */
[----:B------:R-:W-:Y:S01]  /*0740*/  ISETP.GE.AND P0, PT, R5, R25, PT ;  /* 0x000000190500720c */ /* 0x000fe20003f06270 */
[----:B------:R-:W-:Y:S01]  /*0750*/  @P4 IMAD.MOV.U32 R8, RZ, RZ, R2 ;  /* 0x000000ffff084224 */ /* 0x000fe200078e0002 */
[----:B------:R-:W-:Y:S01]  /*0760*/  LOP3.LUT R2, R20, R22, RZ, 0x3c, !PT ;  /* 0x0000001614027212 */ /* 0x000fe200078e3cff */
[----:B------:R-:W-:Y:S01]  /*0770*/  IMAD.IADD R34, R0, 0x1, -R3 ;  /* 0x0000000100227824 */ /* 0x000fe200078e0a03 */
[----:B------:R-:W-:Y:S01]  /*0780*/  @!P4 MOV R8, R6 ;  /* 0x000000060008c202 */ /* 0x000fe20000000f00 */
[----:B------:R-:W-:Y:S01]  /*0790*/  @!P2 IMAD.IADD R4, R4, 0x1, -R17 ;  /* 0x000000010404a824 */ /* 0x000fe200078e0a11 */
[----:B------:R-:W-:Y:S01]  /*07a0*/  @!P2 IADD3 R11, R11, 0x1, RZ ;  /* 0x000000010b0ba810 */ /* 0x000fe20007ffe0ff */
[C-C-:B------:R-:W-:Y:S01]  /*07b0*/  @P1 IMAD.IADD R0, R9.reuse, 0x1, R14.reuse ;  /* 0x0000000109001824 */ /* 0x140fe200078e020e */
[----:B------:R-:W-:Y:S01]  /*07c0*/  IADD3 R18, P2, R138, R8, RZ ;  /* 0x000000088a127210 */ /* 0x000fe20007f5e0ff */
[----:B------:R-:W-:Y:S01]  /*07d0*/  @P1 IMAD.IADD R5, R9, 0x1, R14 ;  /* 0x0000000109051824 */ /* 0x000fe200078e020e */
[----:B------:R-:W-:Y:S01]  /*07e0*/  ISETP.GE.U32.AND P6, PT, R4, R17, PT ;  /* 0x000000110400720c */ /* 0x000fe20003fc6070 */
[----:B------:R-:W-:Y:S01]  /*07f0*/  @!P4 IMAD.IADD R19, R7, 0x1, R13 ;  /* 0x000000010713c824 */ /* 0x000fe200078e020d */
[----:B------:R-:W-:Y:S01]  /*0800*/  ISETP.GE.AND P4, PT, R2, RZ, PT ;  /* 0x000000ff0200720c */ /* 0x000fe20003f86270 */
[C---:B-1----:R-:W-:Y:S01]  /*0810*/  @P1 IMAD R6, R0.reuse, R29, RZ ;  /* 0x0000001d00061224 */ /* 0x042fe200078e02ff */
[----:B------:R-:W-:Y:S01]  /*0820*/  SHF.R.S32.HI R17, RZ, 0x1f, R16 ;  /* 0x0000001fff117819 */ /* 0x000fe20000011410 */
[----:B------:R-:W-:-:S04]  /*0830*/  @P1 IMAD.WIDE.U32 R2, R0, R28, RZ ;  /* 0x0000001c00021225 */ /* 0x000fc800078e00ff */
[C---:B----4-:R-:W-:Y:S02]  /*0840*/  @P1 IMAD R0, R5.reuse, R27, RZ ;  /* 0x0000001b05001224 */ /* 0x050fe400078e02ff */
[----:B------:R-:W-:Y:S02]  /*0850*/  @P1 IMAD.WIDE.U32 R4, R5, R26, RZ ;  /* 0x0000001a05041225 */ /* 0x000fe400078e00ff */
[----:B------:R-:W-:Y:S02]  /*0860*/  @P6 IADD3 R11, R11, 0x1, RZ ;  /* 0x000000010b0b6810 */ /* 0x000fe40007ffe0ff */
[----:B------:R-:W-:Y:S02]  /*0870*/  @P1 IMAD.IADD R14, R3, 0x1, R6 ;  /* 0x00000001030e1824 */ /* 0x000fe400078e0206 */
[----:B------:R-:W-:Y:S02]  /*0880*/  @P1 IMAD.MOV.U32 R12, RZ, RZ, R2 ;  /* 0x000000ffff0c1224 */ /* 0x000fe400078e0002 */
[----:B------:R-:W-:-:S02]  /*0890*/  @P1 IMAD.IADD R13, R5, 0x1, R0 ;  /* 0x00000001050d1824 */ /* 0x000fc400078e0200 */
        /* <DEDUP_REMOVED lines=15> */
.L_x_1185:
        /* <DEDUP_REMOVED lines=14> */
.L_x_1186:
[-C--:B------:R-:W-:Y:S01]  /*0a70*/  IMAD R6, R17, R26.reuse, RZ ;  /* 0x0000001a11067224 */ /* 0x080fe200078e02ff */
[----:B------:R-:W-:Y:S01]  /*0a80*/  MOV R0, R11 ;  /* 0x0000000b00007202 */ /* 0x000fe20000000f00 */
[--C-:B------:R-:W-:Y:S01]  /*0a90*/  IMAD.WIDE.U32 R4, R16, R26, R138.reuse ;  /* 0x0000001a10047225 */ /* 0x100fe200078e008a */
[----:B------:R-:W-:Y:S01]  /*0aa0*/  ISETP.NE.U32.AND P6, PT, R32, RZ, PT ;  /* 0x000000ff2000720c */ /* 0x000fe20003fc5070 */
[----:B------:R-:W1:Y:S01]  /*0ab0*/  S2UR UR10, SR_CgaCtaId ;  /* 0x00000000000a79c3 */ /* 0x000e620000008800 */
[----:B------:R-:W-:Y:S01]  /*0ac0*/  IADD3.X R19, R139, R19, RZ, P2, !PT ;  /* 0x000000138b137210 */ /* 0x000fe200017fe4ff */
[----:B------:R-:W-:Y:S01]  /*0ad0*/  IMAD.WIDE.U32 R2, R16, R28, R138 ;  /* 0x0000001c10027225 */ /* 0x000fe200078e008a */
[----:B------:R-:W-:Y:S01]  /*0ae0*/  IADD3 R4, P2, R10, R4, RZ ;  /* 0x000000040a047210 */ /* 0x000fe20007f5e0ff */
[----:B------:R-:W-:Y:S01]  /*0af0*/  ULDC.64 UR4, c[0x0][0x260] ;  /* 0x0000980000047ab9 */ /* 0x000fe20000000a00 */
[----:B------:R-:W-:Y:S01]  /*0b00*/  ISETP.NE.AND.EX P6, PT, R33, RZ, PT, P6 ;  /* 0x000000ff2100720c */ /* 0x000fe20003fc5360 */
[----:B------:R-:W-:Y:S01]  /*0b10*/  IMAD R7, R17, R28, RZ ;  /* 0x0000001c11077224 */ /* 0x000fe200078e02ff */
[----:B------:R-:W-:Y:S01]  /*0b20*/  IADD3 R2, P1, R12, R2, RZ ;  /* 0x000000020c027210 */ /* 0x000fe20007f3e0ff */
[C---:B------:R-:W-:Y:S01]  /*0b30*/  IMAD R8, R16.reuse, R27, R6 ;  /* 0x0000001b10087224 */ /* 0x040fe200078e0206 */
[----:B------:R-:W-:Y:S01]  /*0b40*/  ULDC.64 UR6, c[0x0][0x268] ;  /* 0x00009a0000067ab9 */ /* 0x000fe20000000a00 */
[C---:B------:R-:W-:Y:S01]  /*0b50*/  IMAD R7, R16.reuse, R29, R7 ;  /* 0x0000001d10077224 */ /* 0x040fe200078e0207 */
[----:B------:R-:W-:Y:S01]  /*0b60*/  SHF.R.S32.HI R21, RZ, 0x1f, R20 ;  /* 0x0000001fff157819 */ /* 0x000fe20000011414 */
[----:B------:R-:W-:Y:S01]  /*0b70*/  @!P4 IMAD.MOV R0, RZ, RZ, -R0 ;  /* 0x000000ffff00c224 */ /* 0x000fe200078e0a00 */
[----:B------:R-:W-:Y:S01]  /*0b80*/  @!P5 LOP3.LUT R0, RZ, R22, RZ, 0x33, !PT ;  /* 0x00000016ff00d212 */ /* 0x000fe200078e33ff */
[----:B------:R-:W-:Y:S01]  /*0b90*/  VIADD R31, R16, 0x10 ;  /* 0x00000010101f7836 */ /* 0x000fe20000000000 */
[----:B------:R-:W-:Y:S01]  /*0ba0*/  IADD3.X R5, R13, R5, R8, P2, !PT ;  /* 0x000000050d057210 */ /* 0x000fe200017fe408 */
[----:B------:R-:W-:Y:S01]  /*0bb0*/  BSSY B0, `(.L_x_1187) ;  /* 0x0000039000007945 */ /* 0x000fe20003800000 */
[----:B------:R-:W-:Y:S01]  /*0bc0*/  IADD3.X R3, R14, R3, R7, P1, !PT ;  /* 0x000000030e037210 */ /* 0x000fe20000ffe407 */
[----:B------:R-:W2:Y:S01]  /*0bd0*/  @P6 LDC.64 R22, c[0x0][0x3d0] ;  /* 0x0000f400ff166b82 */ /* 0x000ea20000000a00 */
[----:B------:R-:W-:Y:S01]  /*0be0*/  SHF.R.S32.HI R6, RZ, 0x1f, R0 ;  /* 0x0000001fff067819 */ /* 0x000fe20000011400 */
[----:B------:R-:W-:Y:S01]  /*0bf0*/  IMAD.WIDE.U32 R44, R0, UR4, R4 ;  /* 0x00000004002c7c25 */ /* 0x000fe2000f8e0004 */
[----:B------:R-:W-:-:S02]  /*0c00*/  ISETP.GE.AND P5, PT, R16, R25, PT ;  /* 0x000000191000720c */ /* 0x000fc40003fa6270 */
[----:B------:R-:W-:Y:S01]  /*0c10*/  ISETP.GE.AND P4, PT, R31, R25, PT ;  /* 0x000000191f00720c */ /* 0x000fe20003f86270 */
[----:B------:R-:W-:Y:S01]  /*0c20*/  IMAD.WIDE.U32 R42, R0, UR6, R2 ;  /* 0x00000006002a7c25 */ /* 0x000fe2000f8e0002 */
[----:B------:R3:W-:Y:S01]  /*0c30*/  STL.64 [R1+0x18], R44 ;  /* 0x0000182c01007387 */ /* 0x0007e20000100a00 */
[----:B------:R-:W-:Y:S02]  /*0c40*/  MOV R2, 0x20 ;  /* 0x0000002000027802 */ /* 0x000fe40000000f00 */
[C---:B------:R-:W-:Y:S01]  /*0c50*/  IMAD R7, R6.reuse, UR4, RZ ;  /* 0x0000000406077c24 */ /* 0x040fe2000f8e02ff */
[----:B------:R3:W-:Y:S01]  /*0c60*/  STL.64 [R1+0x10], R42 ;  /* 0x0000102a01007387 */ /* 0x0007e20000100a00 */
[----:B------:R-:W-:Y:S01]  /*0c70*/  IMAD R4, R6, UR6, RZ ;  /* 0x0000000606047c24 */ /* 0x000fe2000f8e02ff */
[----:B------:R-:W-:Y:S01]  /*0c80*/  R2P PR, R34, 0x6 ;  /* 0x0000000622007804 */ /* 0x000fe20000000000 */
[C---:B------:R-:W-:Y:S01]  /*0c90*/  IMAD R24, R0.reuse, UR5, R7 ;  /* 0x0000000500187c24 */ /* 0x040fe2000f8e0207 */
[----:B------:R-:W-:Y:S01]  /*0ca0*/  ULDC.64 UR4, c[0x0][0x258] ;  /* 0x0000960000047ab9 */ /* 0x000fe20000000a00 */
[----:B------:R-:W-:Y:S01]  /*0cb0*/  IMAD R37, R0, UR7, R4 ;  /* 0x0000000700257c24 */ /* 0x000fe2000f8e0204 */
[----:B------:R-:W-:Y:S01]  /*0cc0*/  MOV R4, 0x10 ;  /* 0x0000001000047802 */ /* 0x000fe20000000f00 */
[----:B------:R-:W-:Y:S01]  /*0cd0*/  IMAD R0, R21, UR4, RZ ;  /* 0x0000000415007c24 */ /* 0x000fe2000f8e02ff */
[----:B------:R-:W-:Y:S01]  /*0ce0*/  IADD3 R245, R138, 0x40, RZ ;  /* 0x000000408af57810 */ /* 0x000fe20007ffe0ff */
[----:B------:R-:W-:Y:S01]  /*0cf0*/  IMAD.WIDE.U32 R14, R20, UR4, R18 ;  /* 0x00000004140e7c25 */ /* 0x000fe2000f8e0012 */
[----:B------:R-:W-:Y:S01]  /*0d00*/  UMOV UR4, 0x400 ;  /* 0x0000040000047882 */ /* 0x000fe20000000000 */
[----:B------:R-:W-:Y:S01]  /*0d10*/  SEL R4, R4, 0xfffffff0, !P1 ;  /* 0xfffffff004047807 */ /* 0x000fe20004800000 */
[----:B-1----:R-:W-:Y:S01]  /*0d20*/  ULEA UR4, UR10, UR4, 0x18 ;  /* 0x000000040a047291 */ /* 0x002fe2000f8ec03f */
[----:B------:R-:W-:Y:S01]  /*0d30*/  IMAD R0, R20, UR5, R0 ;  /* 0x0000000514007c24 */ /* 0x000fe2000f8e0200 */
[----:B------:R-:W-:Y:S01]  /*0d40*/  SEL R2, R2, 0xffffffe0, !P2 ;  /* 0xffffffe002027807 */ /* 0x000fe20005000000 */
[----:B------:R-:W-:-:S02]  /*0d50*/  VIADD R3, R16, 0x40 ;  /* 0x0000004010037836 */ /* 0x000fc40000000000 */
[----:B------:R-:W-:Y:S01]  /*0d60*/  IMAD.WIDE R6, R30, 0x80, R16 ;  /* 0x000000801e067825 */ /* 0x000fe200078e0210 */
[----:B------:R-:W-:-:S03]  /*0d70*/  LEA R231, R231, UR4, 0x1 ;  /* 0x00000004e7e77c11 */ /* 0x000fc6000f8e08ff */
[----:B------:R-:W-:Y:S01]  /*0d80*/  IMAD.IADD R13, R15, 0x1, R0 ;  /* 0x000000010f0d7824 */ /* 0x000fe200078e0200 */
        /* <DEDUP_REMOVED lines=27> */
.L_x_1188:
[----:B------:R-:W-:Y:S05]  /*0f40*/  BSYNC B0 ;  /* 0x0000000000007941 */ /* 0x000fea0003800000 */
.L_x_1187:
[----:B------:R-:W-:Y:S01]  /*0f50*/  BSSY B0, `(.L_x_1189) ;  /* 0x0000021000007945 */ /* 0x000fe20003800000 */
[----:B------:R-:W-:Y:S02]  /*0f60*/  ISETP.GE.AND P1, PT, R3, R25, PT ;  /* 0x000000190300720c */ /* 0x000fe40003f26270 */
[----:B------:R-:W-:Y:S01]  /*0f70*/  IADD3 R5, R16, 0x50, RZ ;  /* 0x0000005010057810 */ /* 0x000fe20007ffe0ff */
        /* <DEDUP_REMOVED lines=11> */
[----:B-1--4-:R-:W1:Y:S01]  /*1030*/  @!P4 LDC.64 R10, c[0x0][0x210] ;  /* 0x00008400ff0acb82 */ /* 0x012e620000000a00 */
        /* <DEDUP_REMOVED lines=18> */
.L_x_1190:
[----:B------:R-:W-:Y:S05]  /*1160*/  BSYNC B0 ;  /* 0x0000000000007941 */ /* 0x000fea0003800000 */
.L_x_1189:
[----:B------:R-:W-:Y:S01]  /*1170*/  BSSY B0, `(.L_x_1191) ;  /* 0x0000022000007945 */ /* 0x000fe20003800000 */
[----:B------:R-:W-:Y:S01]  /*1180*/  ISETP.GE.AND P2, PT, R5, R25, PT ;  /* 0x000000190500720c */ /* 0x000fe20003f46270 */
[----:B------:R-:W-:Y:S01]  /*1190*/  VIADD R5, R134, 0x1f ;  /* 0x0000001f86057836 */ /* 0x000fe20000000000 */
        /* <DEDUP_REMOVED lines=31> */
.L_x_1192:
[----:B------:R-:W-:Y:S05]  /*1390*/  BSYNC B0 ;  /* 0x0000000000007941 */ /* 0x000fea0003800000 */
.L_x_1191:
[----:B------:R-:W-:Y:S01]  /*13a0*/  SHF.R.S32.HI R0, RZ, 0x1f, R5 ;  /* 0x0000001fff007819 */ /* 0x000fe20000011405 */
[----:B------:R-:W-:Y:S01]  /*13b0*/  BSSY B0, `(.L_x_1193) ;  /* 0x0000022000007945 */ /* 0x000fe20003800000 */
[----:B------:R-:W-:Y:S02]  /*13c0*/  ISETP.GE.AND P3, PT, R18, R25, PT ;  /* 0x000000191200720c */ /* 0x000fe40003f66270 */
[----:B------:R-:W-:Y:S01]  /*13d0*/  LEA.HI R232, R0, R5, RZ, 0x5 ;  /* 0x0000000500e87211 */ /* 0x000fe200078f28ff */
[----:B------:R-:W-:Y:S01]  /*13e0*/  VIADD R5, R16, 0x70 ;  /* 0x0000007010057836 */ /* 0x000fe20000000000 */
[----:B------:R-:W-:Y:S09]  /*13f0*/  @P0 BRA `(.L_x_1194) ;  /* 0x0000000000740947 */ /* 0x000ff20003800000 */
        /* <DEDUP_REMOVED lines=29> */
.L_x_1194:
[----:B------:R-:W-:Y:S05]  /*15d0*/  BSYNC B0 ;  /* 0x0000000000007941 */ /* 0x000fea0003800000 */
.L_x_1193:
[----:B------:R-:W-:Y:S01]  /*15e0*/  LEA.HI.SX32 R88, R232, 0xffffffff, 0x1b ;  /* 0xffffffffe8587811 */ /* 0x000fe200078fdaff */
[----:B------:R-:W-:Y:S01]  /*15f0*/  BSSY B0, `(.L_x_1195) ;  /* 0x0000021000007945 */ /* 0x000fe20003800000 */
[----:B------:R-:W-:-:S03]  /*1600*/  ISETP.GE.AND P0, PT, R5, R25, PT ;  /* 0x000000190500720c */ /* 0x000fc60003f06270 */
[----:B------:R-:W-:Y:S01]  /*1610*/  IMAD R25, R88, -0x20, R134 ;  /* 0xffffffe058197824 */ /* 0x000fe200078e0286 */
        /* <DEDUP_REMOVED lines=30> */
.L_x_1196:
[----:B------:R-:W-:Y:S05]  /*1800*/  BSYNC B0 ;  /* 0x0000000000007941 */ /* 0x000fea0003800000 */
.L_x_1195:
[----:B------:R-:W-:Y:S01]  /*1810*/  BSSY B0, `(.L_x_1197) ;  /* 0x0000021000007945 */ /* 0x000fe20003800000 */
[----:B------:R-:W-:Y:S02]  /*1820*/  ISETP.GE.AND P1, PT, R16, R25, PT ;  /* 0x000000191000720c */ /* 0x000fe40003f26270 */
[----:B------:R-:W-:Y:S01]  /*1830*/  @P6 SHF.R.S32.HI R5, RZ, 0x1f, R39 ;  /* 0x0000001fff056819 */ /* 0x000fe20000011427 */
        /* <DEDUP_REMOVED lines=30> */
.L_x_1198:
[----:B------:R-:W-:Y:S05]  /*1a20*/  BSYNC B0 ;  /* 0x0000000000007941 */ /* 0x000fea0003800000 */
.L_x_1197:
[-C--:B--2---:R-:W-:Y:S01]  /*1a30*/  @P6 IMAD R0, R5, R22.reuse, RZ ;  /* 0x0000001605006224 */ /* 0x084fe200078e02ff */
[----:B------:R-:W-:Y:S01]  /*1a40*/  BSSY B0, `(.L_x_1199) ;  /* 0x0000023000007945 */ /* 0x000fe20003800000 */
[----:B------:R-:W-:Y:S01]  /*1a50*/  ISETP.GE.AND P2, PT, R31, R25, PT ;  /* 0x000000191f00720c */ /* 0x000fe20003f46270 */
[----:B------:R-:W-:Y:S01]  /*1a60*/  @P6 IMAD.WIDE.U32 R18, R39, R22, R20 ;  /* 0x0000001627126225 */ /* 0x000fe200078e0014 */
[----:B------:R-:W-:-:S03]  /*1a70*/  SHF.R.S32.HI R30, RZ, 0x4, R38 ;  /* 0x00000004ff1e7819 */ /* 0x000fc60000011426 */
[----:B------:R-:W-:Y:S01]  /*1a80*/  @P6 IMAD R5, R39, R23, R0 ;  /* 0x0000001727056224 */ /* 0x000fe200078e0200 */
[----:B------:R-:W-:Y:S07]  /*1a90*/  @P3 BRA `(.L_x_1200) ;  /* 0x0000000000743947 */ /* 0x000fee0003800000 */
        /* <DEDUP_REMOVED lines=29> */
.L_x_1200:
[----:B------:R-:W-:Y:S05]  /*1c70*/  BSYNC B0 ;  /* 0x0000000000007941 */ /* 0x000fea0003800000 */
.L_x_1199:
[----:B------:R-:W-:Y:S01]  /*1c80*/  IMAD.IADD R99, R45, 0x1, R24 ;  /* 0x000000012d637824 */ /* 0x000fe200078e0218 */
[----:B------:R-:W-:Y:S01]  /*1c90*/  MOV R98, R44 ;  /* 0x0000002c00627202 */ /* 0x000fe20000000f00 */
[C---:B------:R-:W-:Y:S01]  /*1ca0*/  IMAD.SHL.U32 R89, R26.reuse, 0x20, RZ ;  /* 0x000000201a597824 */ /* 0x040fe200078e00ff */
[----:B------:R-:W-:Y:S01]  /*1cb0*/  SHF.L.U64.HI R94, R26, 0x5, R27 ;  /* 0x000000051a5e7819 */ /* 0x000fe2000001021b */
[----:B------:R-:W-:Y:S01]  /*1cc0*/  BSSY B0, `(.L_x_1201) ;  /* 0x0000026000007945 */ /* 0x000fe20003800000 */
[----:B------:R-:W-:Y:S01]  /*1cd0*/  SHF.R.S32.HI R24, RZ, 0x1f, R88 ;  /* 0x0000001fff187819 */ /* 0x000fe20000011458 */
[----:B------:R1:W-:Y:S01]  /*1ce0*/  STL.64 [R1], R98 ;  /* 0x0000006201007387 */ /* 0x0003e20000100a00 */
[----:B------:R-:W-:Y:S01]  /*1cf0*/  @P6 LEA R20, P3, R18, R32, 0x2 ;  /* 0x0000002012146211 */ /* 0x000fe200078610ff */
[----:B------:R-:W-:Y:S01]  /*1d00*/  IMAD R0, R94, R88, RZ ;  /* 0x000000585e007224 */ /* 0x000fe200078e02ff */
[----:B------:R-:W-:Y:S01]  /*1d10*/  @P6 IADD3 R5, R19, R5, RZ ;  /* 0x0000000513056210 */ /* 0x000fe20007ffe0ff */
        /* <DEDUP_REMOVED lines=32> */
.L_x_1202:
[----:B------:R-:W-:Y:S05]  /*1f20*/  BSYNC B0 ;  /* 0x0000000000007941 */ /* 0x000fea0003800000 */
.L_x_1201:
[----:B------:R-:W-:Y:S01]  /*1f30*/  BSSY B0, `(.L_x_1203) ;  /* 0x0000019000007945 */ /* 0x000fe20003800000 */
[----:B------:R-:W-:Y:S01]  /*1f40*/  @P6 LEA.HI.X R21, R18, R33, R5, 0x2, P3 ;  /* 0x0000002112156211 */ /* 0x000fe200018f1405 */
[----:B------:R-:W-:Y:S01]  /*1f50*/  IMAD.IADD R0, R9, 0x1, R3 ;  /* 0x0000000109007824 */ /* 0x000fe200078e0203 */
[----:B-12-4-:R-:W-:Y:S01]  /*1f60*/  LEA.HI R10, R38, R30, RZ, 0x1 ;  /* 0x0000001e260a7211 */ /* 0x016fe200078f08ff */
        /* <DEDUP_REMOVED lines=21> */
.L_x_1204:
[----:B------:R-:W-:Y:S05]  /*20c0*/  BSYNC B0 ;  /* 0x0000000000007941 */ /* 0x000fea0003800000 */
.L_x_1203:
        /* <DEDUP_REMOVED lines=26> */
.L_x_1206:
[----:B------:R-:W-:Y:S05]  /*2270*/  BSYNC B0 ;  /* 0x0000000000007941 */ /* 0x000fea0003800000 */
.L_x_1205:
[C---:B------:R-:W-:Y:S01]  /*2280*/  ISETP.GE.AND P1, PT, R16.reuse, R25, PT ;  /* 0x000000191000720c */ /* 0x040fe20003f26270 */
[----:B------:R-:W-:Y:S01]  /*2290*/  IMAD.SHL.U32 R3, R16, 0x8, RZ ;  /* 0x0000000810037824 */ /* 0x000fe200078e00ff */
[----:B------:R-:W-:Y:S01]  /*22a0*/  LOP3.LUT R10, R10, 0xfffffffe, RZ, 0xc0, !PT ;  /* 0xfffffffe0a0a7812 */ /* 0x000fe200078ec0ff */
[----:B------:R-:W-:Y:S01]  /*22b0*/  IMAD.IADD R12, R43, 0x1, R37 ;  /* 0x000000012b0c7824 */ /* 0x000fe200078e0225 */
[----:B------:R-:W0:Y:S01]  /*22c0*/  LDGDEPBAR ;  /* 0x00000000000079af */ /* 0x000e220000000000 */
[----:B------:R-:W-:-:S03]  /*22d0*/  IMAD.SHL.U32 R0, R36, 0x40, RZ ;  /* 0x0000004024007824 */ /* 0x000fc600078e00ff */
[----:B------:R3:W5:Y:S01]  /*22e0*/  @P6 LDG.E R93, desc[UR8][R20.64] ;  /* 0x00000008145d6981 */ /* 0x000762000c1e1900 */
[----:B------:R-:W-:Y:S01]  /*22f0*/  IMAD.IADD R10, R30, 0x1, -R10 ;  /* 0x000000011e0a7824 */ /* 0x000fe200078e0a0a */
[----:B------:R-:W-:Y:S01]  /*2300*/  LOP3.LUT R0, R0, 0x1c0, RZ, 0xc0, !PT ;  /* 0x000001c000007812 */ /* 0x000fe200078ec0ff */
[----:B------:R-:W-:Y:S01]  /*2310*/  IMAD.SHL.U32 R5, R34, 0x40, RZ ;  /* 0x0000004022057824 */ /* 0x000fe200078e00ff */
[----:B------:R3:W-:Y:S01]  /*2320*/  STL [R1+0x8], R12 ;  /* 0x0000080c01007387 */ /* 0x0007e20000100800 */
[----:B-12-4-:R-:W-:Y:S01]  /*2330*/  IMAD.SHL.U32 R6, R10, 0x8, RZ ;  /* 0x000000080a067824 */ /* 0x016fe200078e00ff */
[----:B------:R-:W-:Y:S01]  /*2340*/  LOP3.LUT R7, R0, 0x8, R3, 0xf8, !PT ;  /* 0x0000000800077812 */ /* 0x000fe200078ef803 */
[----:B------:R-:W-:Y:S01]  /*2350*/  BSSY B0, `(.L_x_1207) ;  /* 0x0000030000007945 */ /* 0x000fe20003800000 */
[----:B------:R-:W-:Y:S02]  /*2360*/  SHF.R.U32.HI R3, RZ, 0x3, R0 ;  /* 0x00000003ff037819 */ /* 0x000fe40000011600 */
[----:B------:R-:W-:-:S02]  /*2370*/  LEA.HI R95, R40, R96, RZ, 0x5 ;  /* 0x00000060285f7211 */ /* 0x000fc400078f28ff */
[----:B------:R-:W-:Y:S01]  /*2380*/  LOP3.LUT R11, R7, R3, RZ, 0x3c, !PT ;  /* 0x00000003070b7212 */ /* 0x000fe200078e3cff */
[----:B------:R-:W-:Y:S01]  /*2390*/  IMAD.SHL.U32 R3, R35, 0x40, RZ ;  /* 0x0000004023037824 */ /* 0x000fe200078e00ff */
[----:B------:R-:W-:Y:S01]  /*23a0*/  LOP3.LUT R0, R5, 0x1c0, RZ, 0xc0, !PT ;  /* 0x000001c005007812 */ /* 0x000fe200078ec0ff */
[-C--:B------:R-:W-:Y:S01]  /*23b0*/  IMAD R5, R24, R28.reuse, RZ ;  /* 0x0000001c18057224 */ /* 0x080fe200078e02ff */
[----:B------:R-:W-:Y:S02]  /*23c0*/  SHF.R.S32.HI R92, RZ, 0x5, R95 ;  /* 0x00000005ff5c7819 */ /* 0x000fe4000001145f */
[----:B------:R-:W-:Y:S01]  /*23d0*/  LOP3.LUT R9, R0, 0x8, R6, 0xf8, !PT ;  /* 0x0000000800097812 */ /* 0x000fe200078ef806 */
[----:B------:R-:W-:Y:S01]  /*23e0*/  IMAD.WIDE.U32 R6, R88, R28, RZ ;  /* 0x0000001c58067225 */ /* 0x000fe200078e00ff */
[----:B------:R-:W-:-:S04]  /*23f0*/  DEPBAR.LE SB0, 0x0 ;  /* 0x000080000000791a */ /* 0x000fc80000000000 */
[----:B------:R-:W-:Y:S01]  /*2400*/  BAR.SYNC.DEFER_BLOCKING 0x0 ;  /* 0x0000000000007b1d */ /* 0x000fe20000010000 */
[----:B------:R-:W-:Y:S01]  /*2410*/  SHF.R.U32.HI R8, RZ, 0x3, R0 ;  /* 0x00000003ff087819 */ /* 0x000fe20000011600 */
[----:B------:R-:W-:Y:S01]  /*2420*/  IMAD R0, R88, R29, R5 ;  /* 0x0000001d58007224 */ /* 0x000fe200078e0205 */
[----:B------:R-:W-:Y:S02]  /*2430*/  LOP3.LUT R91, R3, 0xfffffe00, RZ, 0xc0, !PT ;  /* 0xfffffe00035b7812 */ /* 0x000fe400078ec0ff */
[----:B------:R-:W-:Y:S01]  /*2440*/  LOP3.LUT R90, R9, R8, RZ, 0x3c, !PT ;  /* 0x00000008095a7212 */ /* 0x000fe200078e3cff */
[----:B------:R-:W-:Y:S01]  /*2450*/  IMAD.IADD R8, R7, 0x1, R0 ;  /* 0x0000000107087824 */ /* 0x000fe200078e0200 */
[----:B------:R-:W-:Y:S01]  /*2460*/  LEA R5, P0, R6, R42, 0x5 ;  /* 0x0000002a06057211 */ /* 0x000fe200078028ff */
[----:B------:R-:W-:Y:S01]  /*2470*/  IMAD R3, R92, 0x400, R91 ;  /* 0x000004005c037824 */ /* 0x000fe200078e025b */
[----:B------:R-:W-:Y:S01]  /*2480*/  ISETP.GE.AND P3, PT, R31, R25, PT ;  /* 0x000000191f00720c */ /* 0x000fe20003f66270 */
[----:B------:R-:W-:Y:S01]  /*2490*/  IMAD R0, R10, 0x200, R11 ;  /* 0x000002000a007824 */ /* 0x000fe200078e020b */
[----:B------:R-:W-:Y:S01]  /*24a0*/  LEA.HI.X R8, R6, R12, R8, 0x5, P0 ;  /* 0x0000000c06087211 */ /* 0x000fe200000f2c08 */
[----:B------:R-:W-:-:S03]  /*24b0*/  IMAD.IADD R3, R90, 0x1, R3 ;  /* 0x000000015a037824 */ /* 0x000fc600078e0203 */
        /* <DEDUP_REMOVED lines=25> */
.L_x_1208:
[----:B------:R-:W-:Y:S05]  /*2650*/  BSYNC B0 ;  /* 0x0000000000007941 */ /* 0x000fea0003800000 */
.L_x_1207:
[----:B------:R4:W-:Y:S01]  /*2660*/  @P3 STS.128 [R231+0xa800], RZ ;  /* 0x00a800ffe7003388 */ /* 0x0009e20000000c00 */
[----:B------:R-:W-:Y:S03]  /*2670*/  BSSY B0, `(.L_x_1209) ;  /* 0x000001b000007945 */ /* 0x000fe60003800000 */
[----:B------:R4:W-:Y:S01]  /*2680*/  @P3 STS.128 [R231+0xb800], RZ ;  /* 0x00b800ffe7003388 */ /* 0x0009e20000000c00 */
[----:B------:R-:W-:Y:S05]  /*2690*/  @P3 BRA `(.L_x_1210) ;  /* 0x0000000000603947 */ /* 0x000fea0003800000 */
[----:B------:R-:W-:Y:S01]  /*26a0*/  ULDC UR5, c[0x0][0x2d0] ;  /* 0x0000b40000057ab9 */ /* 0x000fe20000000800 */
[----:B-12---:R-:W-:Y:S01]  /*26b0*/  IMAD.WIDE.U32 R6, R28, 0x10, RZ ;  /* 0x000000101c067825 */ /* 0x006fe200078e00ff */
[----:B------:R-:W-:Y:S02]  /*26c0*/  ISETP.GE.AND P1, PT, R138, UR5, PT ;  /* 0x000000058a007c0c */ /* 0x000fe4000bf26270 */
[----:B------:R-:W-:Y:S01]  /*26d0*/  ISETP.GE.AND P0, PT, R245, UR5, PT ;  /* 0x00000005f5007c0c */ /* 0x000fe2000bf06270 */
[----:B------:R-:W-:Y:S01]  /*26e0*/  IMAD.SHL.U32 R3, R29, 0x10, RZ ;  /* 0x000000101d037824 */ /* 0x000fe200078e00ff */
[----:B------:R-:W-:-:S04]  /*26f0*/  IADD3 R0, P2, R5, R6, RZ ;  /* 0x0000000605007210 */ /* 0x000fc80007f5e0ff */
[----:B------:R-:W-:-:S05]  /*2700*/  IADD3.X R3, R8, R7, R3, P2, !PT ;  /* 0x0000000708037210 */ /* 0x000fca00017fe403 */
        /* <DEDUP_REMOVED lines=17> */
.L_x_1210:
[----:B------:R-:W-:Y:S05]  /*2820*/  BSYNC B0 ;  /* 0x0000000000007941 */ /* 0x000fea0003800000 */
.L_x_1209:
[----:B------:R-:W-:Y:S01]  /*2830*/  LDSM.16.M88.4 R8, [R218] ;  /* 0x00000000da08783b */ /* 0x000fe20000000200 */
[----:B------:R-:W-:Y:S01]  /*2840*/  R2P PR, R36, 0x6 ;  /* 0x0000000624007804 */ /* 0x000fe20000000000 */
[C---:B------:R-:W-:Y:S01]  /*2850*/  VIADD R0, R216.reuse, 0x8000 ;  /* 0x00008000d8007836 */ /* 0x040fe20000000000 */
[----:B------:R-:W4:Y:S01]  /*2860*/  @P6 LDC R5, c[0x0][0x2e8] ;  /* 0x0000ba00ff056b82 */ /* 0x000f220000000800 */
[----:B------:R-:W4:Y:S01]  /*2870*/  LDSM.16.M88.4 R24, [R216+0x8000] ;  /* 0x00800000d818783b */ /* 0x000f220000000200 */
[----:B------:R-:W-:Y:S02]  /*2880*/  VIADD R227, R216, 0x8020 ;  /* 0x00008020d8e37836 */ /* 0x000fe40000000000 */
[--C-:B------:R-:W-:Y:S01]  /*2890*/  IMAD R220, R4, 0x2, R218.reuse ;  /* 0x0000000204dc7824 */ /* 0x100fe200078e02da */
[----:B------:R-:W4:Y:S01]  /*28a0*/  LDSM.16.M88.4 R32, [R216+0x8800] ;  /* 0x00880000d820783b */ /* 0x000f220000000200 */
[C---:B------:R-:W-:Y:S02]  /*28b0*/  IMAD R226, R2.reuse, 0x2, R218 ;  /* 0x0000000202e27824 */ /* 0x040fe400078e02da */
[----:B------:R-:W-:Y:S01]  /*28c0*/  IMAD R225, R2, 0x2, R220 ;  /* 0x0000000202e17824 */ /* 0x000fe200078e02dc */
[----:B------:R-:W4:Y:S01]  /*28d0*/  LDSM.16.M88.4 R16, [R218+0x2000] ;  /* 0x00200000da10783b */ /* 0x000f220000000200 */
[----:B-12---:R-:W-:-:S02]  /*28e0*/  IMAD.SHL.U32 R7, R96, 0x2, RZ ;  /* 0x0000000260077824 */ /* 0x006fc400078e00ff */
[----:B------:R-:W-:Y:S01]  /*28f0*/  @P1 VIADD R227, R0, 0xffffffe0 ;  /* 0xffffffe000e31836 */ /* 0x000fe20000000000 */
[----:B---3--:R-:W-:Y:S01]  /*2900*/  LDSM.16.M88.4 R12, [R220] ;  /* 0x00000000dc0c783b */ /* 0x008fe20000000200 */
[----:B------:R-:W-:Y:S01]  /*2910*/  IMAD.MOV.U32 R0, RZ, RZ, 0x40 ;  /* 0x00000040ff007424 */ /* 0x000fe200078e00ff */
[----:B------:R-:W-:Y:S01]  /*2920*/  LOP3.LUT R7, R7, 0x6, RZ, 0xc0, !PT ;  /* 0x0000000607077812 */ /* 0x000fe200078ec0ff */
[----:B------:R-:W-:Y:S01]  /*2930*/  IMAD.MOV.U32 R133, RZ, RZ, RZ ;  /* 0x000000ffff857224 */ /* 0x000fe200078e00ff */
[----:B------:R-:W1:Y:S01]  /*2940*/  LDSM.16.M88.4 R36, [R227] ;  /* 0x00000000e324783b */ /* 0x000e620000000200 */
[C---:B------:R-:W-:Y:S01]  /*2950*/  VIADD R230, R227.reuse, 0x800 ;  /* 0x00000800e3e67836 */ /* 0x040fe20000000000 */
[----:B------:R-:W-:Y:S01]  /*2960*/  SEL R0, R0, 0xffffffc0, !P2 ;  /* 0xffffffc000007807 */ /* 0x000fe20005000000 */
[----:B------:R-:W-:Y:S01]  /*2970*/  IMAD R7, R88, 0x20, R7 ;  /* 0x0000002058077824 */ /* 0x000fe200078e0207 */
[----:B------:R-:W2:Y:S01]  /*2980*/  LDSM.16.M88.4 R48, [R227+0x800] ;  /* 0x00080000e330783b */ /* 0x000ea20000000200 */
[----:B------:R-:W-:-:S02]  /*2990*/  VIADD R229, R227, 0x1000 ;  /* 0x00001000e3e57836 */ /* 0x000fc40000000000 */
[----:B------:R-:W-:Y:S01]  /*29a0*/  IMAD.IADD R224, R216, 0x1, R0 ;  /* 0x00000001d8e07824 */ /* 0x000fe200078e0200 */
[----:B------:R-:W3:Y:S01]  /*29b0*/  LDSM.16.M88.4 R20, [R220+0x2000] ;  /* 0x00200000dc14783b */ /* 0x000ee20000000200 */
[----:B------:R-:W-:Y:S01]  /*29c0*/  IMAD.IADD R223, R0, 0x1, R227 ;  /* 0x0000000100df7824 */ /* 0x000fe200078e02e3 */
[----:B------:R-:W-:Y:S01]  /*29d0*/  LOP3.LUT R0, R95, 0xffffffe0, RZ, 0xc0, !PT ;  /* 0xffffffe05f007812 */ /* 0x000fe200078ec0ff */
[----:B------:R-:W-:Y:S01]  /*29e0*/  VIADD R228, R227, 0x1800 ;  /* 0x00001800e3e47836 */ /* 0x000fe20000000000 */
[----:B------:R-:W-:Y:S01]  /*29f0*/  LDSM.16.M88.4 R44, [R224+0x8000] ;  /* 0x00800000e02c783b */ /* 0x000fe20000000200 */
[----:B------:R-:W-:Y:S02]  /*2a00*/  ISETP.GE.AND P0, PT, R7, R134, PT ;  /* 0x000000860700720c */ /* 0x000fe40003f06270 */
[----:B------:R-:W-:Y:S01]  /*2a10*/  IMAD.IADD R0, R96, 0x1, -R0 ;  /* 0x0000000160007824 */ /* 0x000fe200078e0a00 */
[----:B------:R-:W-:Y:S04]  /*2a20*/  LDSM.16.M88.4 R68, [R224+0x8800] ;  /* 0x00880000e044783b */ /* 0x000fe80000000200 */
[----:B------:R-:W-:Y:S01]  /*2a30*/  LDSM.16.M88.4 R28, [R226+0x2000] ;  /* 0x00200000e21c783b */ /* 0x000fe20000000200 */
[----:B------:R-:W-:Y:S01]  /*2a40*/  SHF.R.S32.HI R3, RZ, 0x1f, R0 ;  /* 0x0000001fff037819 */ /* 0x000fe20000011400 */
[C---:B----4-:R-:W-:Y:S03]  /*2a50*/  HMMA.16816.F32.BF16 R60, R8.reuse, R24, RZ ;  /* 0x00000018083c723c */ /* 0x050fe600000418ff */
[----:B------:R-:W-:Y:S01]  /*2a60*/  LEA.HI R0, R3, R0, RZ, 0x2 ;  /* 0x0000000003007211 */ /* 0x000fe200078f10ff */
[----:B------:R-:W0:Y:S01]  /*2a70*/  LDGDEPBAR ;  /* 0x00000000000079af */ /* 0x000e220000000000 */
[----:B------:R-:W4:Y:S02]  /*2a80*/  @P6 MUFU.RCP R3, R5 ;  /* 0x0000000500036308 */ /* 0x000f240000001000 */
[----:B------:R-:W-:Y:S01]  /*2a90*/  SHF.R.S32.HI R0, RZ, 0x2, R0 ;  /* 0x00000002ff007819 */ /* 0x000fe20000011400 */
[----:B------:R-:W-:Y:S04]  /*2aa0*/  HMMA.16816.F32.BF16 R52, R8, R32, RZ ;  /* 0x000000200834723c */ /* 0x000fe800000418ff */
[----:B------:R-:W-:-:S02]  /*2ab0*/  IMAD R0, R92, 0x10, R0 ;  /* 0x000000105c007824 */ /* 0x000fc400078e0200 */
[----:B------:R-:W-:Y:S02]  /*2ac0*/  HMMA.16816.F32.BF16 R56, R8, R26, RZ ;  /* 0x0000001a0838723c */ /* 0x000fe400000418ff */
[----:B------:R-:W-:-:S04]  /*2ad0*/  IMAD.IADD R250, R250, 0x1, R0 ;  /* 0x00000001fafa7824 */ /* 0x000fc800078e0200 */
[----:B------:R-:W-:Y:S01]  /*2ae0*/  HMMA.16816.F32.BF16 R40, R8, R34, RZ ;  /* 0x000000220828723c */ /* 0x000fe200000418ff */
[----:B------:R-:W3:Y:S01]  /*2af0*/  LDSM.16.M88.4 R8, [R226] ;  /* 0x00000000e208783b */ /* 0x000ee20000000200 */
[----:B------:R-:W-:Y:S01]  /*2b00*/  IADD3 R0, R134, R250, -R200 ;  /* 0x000000fa86007210 */ /* 0x000fe20007ffe8c8 */
[----:B----45:R-:W-:-:S03]  /*2b10*/  @P6 FMUL.FTZ R133, R93, R3 ;  /* 0x000000035d856220 */ /* 0x030fc60000410000 */
[----:B------:R-:W-:Y:S01]  /*2b20*/  HMMA.16816.F32.BF16 R64, R16, R24, RZ ;  /* 0x000000181040723c */ /* 0x000fe200000418ff */
[C---:B------:R-:W-:Y:S01]  /*2b30*/  VIADD R6, R0.reuse, 0x8 ;  /* 0x0000000800067836 */ /* 0x040fe20000000000 */
[C---:B------:R-:W-:Y:S01]  /*2b40*/  IADD3 R3, R0.reuse, 0x48, RZ ;  /* 0x0000004800037810 */ /* 0x040fe20007ffe0ff */
[----:B------:R-:W-:-:S03]  /*2b50*/  VIADD R5, R0, 0x40 ;  /* 0x0000004000057836 */ /* 0x000fc60000000000 */
[C---:B------:R-:W-:Y:S06]  /*2b60*/  HMMA.16816.F32.BF16 R72, R16.reuse, R26, RZ ;  /* 0x0000001a1048723c */ /* 0x040fec00000418ff */
[C---:B------:R-:W-:Y:S06]  /*2b70*/  HMMA.16816.F32.BF16 R84, R16.reuse, R32, RZ ;  /* 0x000000201054723c */ /* 0x040fec00000418ff */
[----:B------:R-:W-:Y:S01]  /*2b80*/  HMMA.16816.F32.BF16 R80, R16, R34, RZ ;  /* 0x000000221050723c */ /* 0x000fe200000418ff */
[----:B------:R-:W-:Y:S05]  /*2b90*/  LDSM.16.M88.4 R16, [R225+0x2000] ;  /* 0x00200000e110783b */ /* 0x000fea0000000200 */
[C---:B-1----:R-:W-:Y:S01]  /*2ba0*/  HMMA.16816.F32.BF16 R76, R12.reuse, R36, R60 ;  /* 0x000000240c4c723c */ /* 0x042fe2000004183c */
[----:B------:R-:W-:Y:S05]  /*2bb0*/  LDSM.16.M88.4 R60, [R223+0x800] ;  /* 0x00080000df3c783b */ /* 0x000fea0000000200 */
[C---:B--2---:R-:W-:Y:S06]  /*2bc0*/  HMMA.16816.F32.BF16 R52, R12.reuse, R48, R52 ;  /* 0x000000300c34723c */ /* 0x044fec0000041834 */
[C---:B------:R-:W-:Y:S06]  /*2bd0*/  HMMA.16816.F32.BF16 R56, R12.reuse, R38, R56 ;  /* 0x000000260c38723c */ /* 0x040fec0000041838 */
[----:B------:R-:W-:Y:S01]  /*2be0*/  HMMA.16816.F32.BF16 R32, R12, R50, R40 ;  /* 0x000000320c20723c */ /* 0x000fe20000041828 */
[----:B------:R-:W-:Y:S04]  /*2bf0*/  LDSM.16.M88.4 R12, [R225] ;  /* 0x00000000e10c783b */ /* 0x000fe80000000200 */
[----:B------:R-:W1:Y:S01]  /*2c00*/  LDSM.16.M88.4 R40, [R223] ;  /* 0x00000000df28783b */ /* 0x000e620000000200 */
[C---:B---3--:R-:W-:Y:S06]  /*2c10*/  HMMA.16816.F32.BF16 R24, R20.reuse, R36, R64 ;  /* 0x000000241418723c */ /* 0x048fec0000041840 */
[C---:B------:R-:W-:Y:S06]  /*2c20*/  HMMA.16816.F32.BF16 R64, R20.reuse, R38, R72 ;  /* 0x000000261440723c */ /* 0x040fec0000041848 */
[C---:B------:R-:W-:Y:S06]  /*2c30*/  HMMA.16816.F32.BF16 R84, R20.reuse, R48, R84 ;  /* 0x000000301454723c */ /* 0x040fec0000041854 */
[----:B------:R-:W-:Y:S06]  /*2c40*/  HMMA.16816.F32.BF16 R48, R20, R50, R80 ;  /* 0x000000321430723c */ /* 0x000fec0000041850 */
[C---:B------:R-:W-:Y:S06]  /*2c50*/  HMMA.16816.F32.BF16 R76, R8.reuse, R44, R76 ;  /* 0x0000002c084c723c */ /* 0x040fec000004184c */
[C---:B------:R-:W-:Y:S06]  /*2c60*/  HMMA.16816.F32.BF16 R52, R8.reuse, R68, R52 ;  /* 0x000000440834723c */ /* 0x040fec0000041834 */
[C---:B------:R-:W-:Y:S06]  /*2c70*/  HMMA.16816.F32.BF16 R56, R8.reuse, R46, R56 ;  /* 0x0000002e0838723c */ /* 0x040fec0000041838 */
[----:B------:R-:W-:Y:S01]  /*2c80*/  HMMA.16816.F32.BF16 R36, R8, R70, R32 ;  /* 0x000000460824723c */ /* 0x000fe20000041820 */
[----:B------:R-:W-:Y:S04]  /*2c90*/  LDSM.16.M88.4 R32, [R216+0x9000] ;  /* 0x00900000d820783b */ /* 0x000fe80000000200 */
[----:B------:R-:W2:Y:S01]  /*2ca0*/  LDSM.16.M88.4 R8, [R218+0x4000] ;  /* 0x00400000da08783b */ /* 0x000ea20000000200 */
[C---:B------:R-:W-:Y:S03]  /*2cb0*/  HMMA.16816.F32.BF16 R20, R28.reuse, R44, R24 ;  /* 0x0000002c1c14723c */ /* 0x040fe60000041818 */
[----:B------:R-:W-:Y:S03]  /*2cc0*/  LDSM.16.M88.4 R24, [R218+0x6000] ;  /* 0x00600000da18783b */ /* 0x000fe60000000200 */
[C---:B------:R-:W-:Y:S01]  /*2cd0*/  HMMA.16816.F32.BF16 R64, R28.reuse, R46, R64 ;  /* 0x0000002e1c40723c */ /* 0x040fe20000041840 */
[----:B------:R-:W3:Y:S05]  /*2ce0*/  LDSM.16.M88.4 R44, [R216+0x9800] ;  /* 0x00980000d82c783b */ /* 0x000eea0000000200 */
[C---:B------:R-:W-:Y:S06]  /*2cf0*/  HMMA.16816.F32.BF16 R84, R28.reuse, R68, R84 ;  /* 0x000000441c54723c */ /* 0x040fec0000041854 */
[----:B------:R-:W-:Y:S01]  /*2d00*/  HMMA.16816.F32.BF16 R68, R28, R70, R48 ;  /* 0x000000461c44723c */ /* 0x000fe20000041830 */
[----:B------:R-:W-:Y:S05]  /*2d10*/  LDSM.16.M88.4 R28, [R220+0x6000] ;  /* 0x00600000dc1c783b */ /* 0x000fea0000000200 */
[C---:B-1----:R-:W-:Y:S06]  /*2d20*/  HMMA.16816.F32.BF16 R76, R12.reuse, R40, R76 ;  /* 0x000000280c4c723c */ /* 0x042fec000004184c */
[C---:B------:R-:W-:Y:S06]  /*2d30*/  HMMA.16816.F32.BF16 R80, R12.reuse, R60, R52 ;  /* 0x0000003c0c50723c */ /* 0x040fec0000041834 */
[C---:B------:R-:W-:Y:S06]  /*2d40*/  HMMA.16816.F32.BF16 R72, R12.reuse, R42, R56 ;  /* 0x0000002a0c48723c */ /* 0x040fec0000041838 */
[----:B------:R-:W-:Y:S01]  /*2d50*/  HMMA.16816.F32.BF16 R52, R12, R62, R36 ;  /* 0x0000003e0c34723c */ /* 0x000fe20000041824 */
[----:B------:R-:W-:Y:S05]  /*2d60*/  LDSM.16.M88.4 R36, [R227+0x1000] ;  /* 0x00100000e324783b */ /* 0x000fea0000000200 */
[C---:B------:R-:W-:Y:S01]  /*2d70*/  HMMA.16816.F32.BF16 R48, R16.reuse, R40, R20 ;  /* 0x000000281030723c */ /* 0x040fe20000041814 */
[----:B------:R-:W1:Y:S05]  /*2d80*/  LDSM.16.M88.4 R20, [R220+0x4000] ;  /* 0x00400000dc14783b */ /* 0x000e6a0000000200 */
[C---:B------:R-:W-:Y:S01]  /*2d90*/  HMMA.16816.F32.BF16 R12, R16.reuse, R42, R64 ;  /* 0x0000002a100c723c */ /* 0x040fe20000041840 */
[----:B------:R-:W4:Y:S05]  /*2da0*/  LDSM.16.M88.4 R40, [R227+0x1800] ;  /* 0x00180000e328783b */ /* 0x000f2a0000000200 */
[C---:B------:R-:W-:Y:S06]  /*2db0*/  HMMA.16816.F32.BF16 R84, R16.reuse, R60, R84 ;  /* 0x0000003c1054723c */ /* 0x040fec0000041854 */
[----:B------:R-:W-:Y:S01]  /*2dc0*/  HMMA.16816.F32.BF16 R60, R16, R62, R68 ;  /* 0x0000003e103c723c */ /* 0x000fe20000041844 */
[----:B------:R-:W-:Y:S05]  /*2dd0*/  LDSM.16.M88.4 R16, [R226+0x4000] ;  /* 0x00400000e210783b */ /* 0x000fea0000000200 */
[C---:B--2---:R-:W-:Y:S06]  /*2de0*/  HMMA.16816.F32.BF16 R56, R8.reuse, R32, R76 ;  /* 0x000000200838723c */ /* 0x044fec000004184c */
[C---:B------:R-:W-:Y:S06]  /*2df0*/  HMMA.16816.F32.BF16 R68, R8.reuse, R34, R72 ;  /* 0x000000220844723c */ /* 0x040fec0000041848 */
[C---:B---3--:R-:W-:Y:S06]  /*2e00*/  HMMA.16816.F32.BF16 R80, R8.reuse, R44, R80 ;  /* 0x0000002c0850723c */ /* 0x048fec0000041850 */
[----:B------:R-:W-:Y:S06]  /*2e10*/  HMMA.16816.F32.BF16 R64, R8, R46, R52 ;  /* 0x0000002e0840723c */ /* 0x000fec0000041834 */
[C---:B------:R-:W-:Y:S01]  /*2e20*/  HMMA.16816.F32.BF16 R52, R24.reuse, R32, R48 ;  /* 0x000000201834723c */ /* 0x040fe20000041830 */
[----:B------:R-:W-:Y:S05]  /*2e30*/  LDSM.16.M88.4 R48, [R224+0x9800] ;  /* 0x00980000e030783b */ /* 0x000fea0000000200 */
[C---:B------:R-:W-:Y:S01]  /*2e40*/  HMMA.16816.F32.BF16 R8, R24.reuse, R34, R12 ;  /* 0x000000221808723c */ /* 0x040fe2000004180c */
[----:B------:R-:W2:Y:S04]  /*2e50*/  LDSM.16.M88.4 R32, [R224+0x9000] ;  /* 0x00900000e020783b */ /* 0x000ea80000000200 */
[----:B------:R-:W3:Y:S01]  /*2e60*/  LDSM.16.M88.4 R12, [R226+0x6000] ;  /* 0x00600000e20c783b */ /* 0x000ee20000000200 */
[C---:B------:R-:W-:Y:S06]  /*2e70*/  HMMA.16816.F32.BF16 R72, R24.reuse, R44, R84 ;  /* 0x0000002c1848723c */ /* 0x040fec0000041854 */
[----:B------:R-:W-:Y:S06]  /*2e80*/  HMMA.16816.F32.BF16 R44, R24, R46, R60 ;  /* 0x0000002e182c723c */ /* 0x000fec000004183c */
[C---:B-1----:R-:W-:Y:S06]  /*2e90*/  HMMA.16816.F32.BF16 R24, R20.reuse, R36, R56 ;  /* 0x000000241418723c */ /* 0x042fec0000041838 */
[C---:B------:R-:W-:Y:S06]  /*2ea0*/  HMMA.16816.F32.BF16 R56, R20.reuse, R38, R68 ;  /* 0x000000261438723c */ /* 0x040fec0000041844 */
[C---:B----4-:R-:W-:Y:S06]  /*2eb0*/  HMMA.16816.F32.BF16 R80, R20.reuse, R40, R80 ;  /* 0x000000281450723c */ /* 0x050fec0000041850 */
[----:B------:R-:W-:Y:S01]  /*2ec0*/  HMMA.16816.F32.BF16 R76, R20, R42, R64 ;  /* 0x0000002a144c723c */ /* 0x000fe20000041840 */
[----:B------:R-:W-:Y:S05]  /*2ed0*/  LDSM.16.M88.4 R20, [R223+0x1000] ;  /* 0x00100000df14783b */ /* 0x000fea0000000200 */
[C---:B------:R-:W-:Y:S06]  /*2ee0*/  HMMA.16816.F32.BF16 R68, R28.reuse, R36, R52 ;  /* 0x000000241c44723c */ /* 0x040fec0000041834 */
[C---:B------:R-:W-:Y:S01]  /*2ef0*/  HMMA.16816.F32.BF16 R60, R28.reuse, R38, R8 ;  /* 0x000000261c3c723c */ /* 0x040fe20000041808 */
[----:B------:R-:W1:Y:S05]  /*2f00*/  LDSM.16.M88.4 R8, [R225+0x4000] ;  /* 0x00400000e108783b */ /* 0x000e6a0000000200 */
[C---:B------:R-:W-:Y:S01]  /*2f10*/  HMMA.16816.F32.BF16 R64, R28.reuse, R40, R72 ;  /* 0x000000281c40723c */ /* 0x040fe20000041848 */
[----:B------:R-:W4:Y:S05]  /*2f20*/  LDSM.16.M88.4 R72, [R223+0x1800] ;  /* 0x00180000df48783b */ /* 0x000f2a0000000200 */
[----:B------:R-:W-:Y:S06]  /*2f30*/  HMMA.16816.F32.BF16 R52, R28, R42, R44 ;  /* 0x0000002a1c34723c */ /* 0x000fec000004182c */
[----:B--2---:R-:W-:Y:S01]  /*2f40*/  HMMA.16816.F32.BF16 R40, R16, R32, R24 ;  /* 0x000000201028723c */ /* 0x004fe20000041818 */
[----:B------:R-:W2:Y:S01]  /*2f50*/  LDSM.16.M88.4 R24, [R225+0x6000] ;  /* 0x00600000e118783b */ /* 0x000ea20000000200 */
[----:B------:R-:W-:-:S04]  /*2f60*/  DEPBAR.LE SB0, 0x0 ;  /* 0x000080000000791a */ /* 0x000fc80000000000 */
[C---:B------:R-:W-:Y:S06]  /*2f70*/  HMMA.16816.F32.BF16 R36, R16.reuse, R34, R56 ;  /* 0x000000221024723c */ /* 0x040fec0000041838 */
[C---:B------:R-:W-:Y:S06]  /*2f80*/  HMMA.16816.F32.BF16 R44, R16.reuse, R48, R80 ;  /* 0x00000030102c723c */ /* 0x040fec0000041850 */
[----:B------:R-:W-:Y:S06]  /*2f90*/  HMMA.16816.F32.BF16 R28, R16, R50, R76 ;  /* 0x00000032101c723c */ /* 0x000fec000004184c */
[C---:B---3--:R-:W-:Y:S06]  /*2fa0*/  HMMA.16816.F32.BF16 R16, R12.reuse, R32, R68 ;  /* 0x000000200c10723c */ /* 0x048fec0000041844 */
[----:B------:R-:W-:Y:S06]  /*2fb0*/  HMMA.16816.F32.BF16 R56, R12, R48, R64 ;  /* 0x000000300c38723c */ /* 0x000fec0000041840 */
[C---:B-1----:R-:W-:Y:S06]  /*2fc0*/  HMMA.16816.F32.BF16 R64, R8.reuse, R22, R36 ;  /* 0x000000160840723c */ /* 0x042fec0000041824 */
[C---:B------:R-:W-:Y:S06]  /*2fd0*/  HMMA.16816.F32.BF16 R40, R8.reuse, R20, R40 ;  /* 0x000000140828723c */ /* 0x040fec0000041828 */
[C---:B----4-:R-:W-:Y:S06]  /*2fe0*/  HMMA.16816.F32.BF16 R76, R8.reuse, R72, R44 ;  /* 0x00000048084c723c */ /* 0x050fec000004182c */
[----:B------:R-:W-:Y:S06]  /*2ff0*/  HMMA.16816.F32.BF16 R80, R8, R74, R28 ;  /* 0x0000004a0850723c */ /* 0x000fec000004181c */
[----:B--2---:R-:W-:Y:S01]  /*3000*/  HMMA.16816.F32.BF16 R36, R24, R20, R16 ;  /* 0x000000141824723c */ /* 0x004fe20000041810 */
[----:B------:R-:W-:-:S02]  /*3010*/  IMAD.IADD R9, R0, 0x1, -R7 ;  /* 0x0000000100097824 */ /* 0x000fc400078e0a07 */
[--C-:B------:R-:W-:Y:S02]  /*3020*/  IMAD.IADD R8, R6, 0x1, -R7.reuse ;  /* 0x0000000106087824 */ /* 0x100fe400078e0a07 */
[--C-:B------:R-:W-:Y:S01]  /*3030*/  IMAD.IADD R10, R5, 0x1, -R7.reuse ;  /* 0x00000001050a7824 */ /* 0x100fe200078e0a07 */
[C---:B------:R-:W-:Y:S01]  /*3040*/  HMMA.16816.F32.BF16 R32, R12.reuse, R34, R60 ;  /* 0x000000220c20723c */ /* 0x040fe2000004183c */
[----:B------:R-:W-:Y:S02]  /*3050*/  IABS R11, R9 ;  /* 0x00000009000b7213 */ /* 0x000fe40000000000 */
[----:B------:R-:W-:Y:S02]  /*3060*/  IABS R9, R8 ;  /* 0x0000000800097213 */ /* 0x000fe40000000000 */
[----:B------:R-:W-:Y:S01]  /*3070*/  IABS R8, R10 ;  /* 0x0000000a00087213 */ /* 0x000fe20000000000 */
[----:B------:R-:W-:Y:S06]  /*3080*/  HMMA.16816.F32.BF16 R52, R12, R50, R52 ;  /* 0x000000320c34723c */ /* 0x000fec0000041834 */
[----:B------:R-:W-:Y:S01]  /*3090*/  HMMA.16816.F32.BF16 R68, R24, R72, R56 ;  /* 0x000000481844723c */ /* 0x000fe20000041838 */
[----:B------:R-:W-:-:S02]  /*30a0*/  IMAD.IADD R12, R3, 0x1, -R7 ;  /* 0x00000001030c7824 */ /* 0x000fc400078e0a07 */
[----:B------:R-:W-:-:S03]  /*30b0*/  VIADD R13, R7, 0x1 ;  /* 0x00000001070d7836 */ /* 0x000fc60000000000 */
[----:B------:R-:W-:Y:S01]  /*30c0*/  IABS R10, R12 ;  /* 0x0000000c000a7213 */ /* 0x000fe20000000000 */
[----:B------:R-:W-:Y:S01]  /*30d0*/  IMAD.MOV.U32 R12, RZ, RZ, R11 ;  /* 0x000000ffff0c7224 */ /* 0x000fe200078e000b */
[----:B------:R-:W-:Y:S01]  /*30e0*/  BAR.SYNC.DEFER_BLOCKING 0x0 ;  /* 0x0000000000007b1d */ /* 0x000fe20000010000 */
[----:B------:R-:W-:Y:S01]  /*30f0*/  IMAD.MOV.U32 R11, RZ, RZ, R9 ;  /* 0x000000ffff0b7224 */ /* 0x000fe200078e0009 */
[----:B------:R-:W-:Y:S01]  /*3100*/  ISETP.GE.AND P3, PT, R13, R134, PT ;  /* 0x000000860d00720c */ /* 0x000fe20003f66270 */
[----:B------:R-:W-:Y:S01]  /*3110*/  IMAD.MOV.U32 R9, RZ, RZ, R8 ;  /* 0x000000ffff097224 */ /* 0x000fe200078e0008 */
[----:B------:R-:W-:Y:S01]  /*3120*/  HMMA.16816.F32.BF16 R60, R24, R22, R32 ;  /* 0x00000016183c723c */ /* 0x000fe20000041820 */
[----:B------:R-:W-:Y:S01]  /*3130*/  IMAD.MOV.U32 R8, RZ, RZ, R10 ;  /* 0x000000ffff087224 */ /* 0x000fe200078e000a */
[----:B------:R-:W-:Y:S01]  /*3140*/  I2FP.F32.S32 R10, R12 ;  /* 0x0000000c000a7245 */ /* 0x000fe20000201400 */
[----:B------:R-:W-:Y:S01]  /*3150*/  VIADD R12, R7, 0x8 ;  /* 0x00000008070c7836 */ /* 0x000fe20000000000 */
[----:B------:R-:W-:Y:S01]  /*3160*/  I2FP.F32.S32 R9, R9 ;  /* 0x0000000900097245 */ /* 0x000fe20000201400 */
[----:B------:R-:W-:Y:S01]  /*3170*/  IMAD.IADD R21, R5, 0x1, -R13 ;  /* 0x0000000105157824 */ /* 0x000fe200078e0a0d */
[----:B------:R-:W-:Y:S01]  /*3180*/  I2FP.F32.S32 R8, R8 ;  /* 0x0000000800087245 */ /* 0x000fe20000201400 */
[----:B------:R-:W-:Y:S01]  /*3190*/  FFMA.FTZ R17, R10, -R133, R40 ;  /* 0x800000850a117223 */ /* 0x000fe20000010028 */
[----:B------:R-:W-:Y:S01]  /*31a0*/  I2FP.F32.S32 R11, R11 ;  /* 0x0000000b000b7245 */ /* 0x000fe20000201400 */
[----:B------:R-:W-:Y:S01]  /*31b0*/  FFMA.FTZ R15, R9, -R133, R36 ;  /* 0x80000085090f7223 */ /* 0x000fe20000010024 */
[----:B------:R-:W-:-:S02]  /*31c0*/  VIADD R10, R7, 0x10 ;  /* 0x00000010070a7836 */ /* 0x000fc40000000000 */
[-C--:B------:R-:W-:Y:S01]  /*31d0*/  FFMA.FTZ R14, R8, -R133.reuse, R38 ;  /* 0x80000085080e7223 */ /* 0x080fe20000010026 */
[----:B------:R-:W-:Y:S02]  /*31e0*/  VIADD R9, R7, 0x11 ;  /* 0x0000001107097836 */ /* 0x000fe40000000000 */
[----:B------:R-:W-:Y:S01]  /*31f0*/  FFMA.FTZ R16, R11, -R133, R42 ;  /* 0x800000850b107223 */ /* 0x000fe2000001002a */
[----:B------:R-:W-:Y:S01]  /*3200*/  VIADD R11, R7, 0x9 ;  /* 0x00000009070b7836 */ /* 0x000fe20000000000 */
[----:B------:R-:W-:Y:S01]  /*3210*/  FSEL R51, R15, -INF , !P0 ;  /* 0xff8000000f337808 */ /* 0x000fe20004000000 */
[C---:B------:R-:W-:Y:S01]  /*3220*/  VIADD R8, R7.reuse, 0x18 ;  /* 0x0000001807087836 */ /* 0x040fe20000000000 */
[----:B------:R-:W-:Y:S01]  /*3230*/  IADD3 R7, R7, 0x19, RZ ;  /* 0x0000001907077810 */ /* 0x000fe20007ffe0ff */
[----:B------:R-:W-:Y:S01]  /*3240*/  IMAD.IADD R15, R0, 0x1, -R12 ;  /* 0x00000001000f7824 */ /* 0x000fe200078e0a0c */
[----:B------:R-:W-:Y:S01]  /*3250*/  FSEL R56, R14, -INF , !P0 ;  /* 0xff8000000e387808 */ /* 0x000fe20004000000 */
[----:B------:R-:W-:Y:S01]  /*3260*/  IMAD.IADD R14, R0, 0x1, -R13 ;  /* 0x00000001000e7824 */ /* 0x000fe200078e0a0d */
[----:B------:R-:W-:Y:S01]  /*3270*/  FSEL R144, R16, -INF , !P0 ;  /* 0xff80000010907808 */ /* 0x000fe20004000000 */
[C---:B------:R-:W-:Y:S01]  /*3280*/  IMAD.IADD R16, R0.reuse, 0x1, -R11 ;  /* 0x0000000100107824 */ /* 0x040fe200078e0a0b */
[----:B------:R-:W-:Y:S01]  /*3290*/  FSEL R72, R17, -INF , !P0 ;  /* 0xff80000011487808 */ /* 0x000fe20004000000 */
[C---:B------:R-:W-:Y:S01]  /*32a0*/  IMAD.IADD R17, R0.reuse, 0x1, -R10 ;  /* 0x0000000100117824 */ /* 0x040fe200078e0a0a */
[----:B------:R-:W-:Y:S01]  /*32b0*/  IADD3 R29, -R11, R5, RZ ;  /* 0x000000050b1d7210 */ /* 0x000fe20007ffe1ff */
[----:B------:R-:W-:Y:S01]  /*32c0*/  IMAD.IADD R18, R0, 0x1, -R9 ;  /* 0x0000000100127824 */ /* 0x000fe200078e0a09 */
[-C--:B------:R-:W-:Y:S01]  /*32d0*/  ISETP.GE.AND P1, PT, R8, R134.reuse, PT ;  /* 0x000000860800720c */ /* 0x080fe20003f26270 */
[----:B------:R-:W-:Y:S01]  /*32e0*/  IMAD.IADD R20, R0, 0x1, -R8 ;  /* 0x0000000100147824 */ /* 0x000fe200078e0a08 */
[----:B------:R-:W-:Y:S01]  /*32f0*/  ISETP.GE.AND P6, PT, R12, R134, PT ;  /* 0x000000860c00720c */ /* 0x000fe20003fc6270 */
[----:B------:R-:W-:Y:S01]  /*3300*/  IMAD.IADD R19, R0, 0x1, -R7 ;  /* 0x0000000100137824 */ /* 0x000fe200078e0a07 */
[----:B------:R-:W-:Y:S01]  /*3310*/  IABS R0, R14 ;  /* 0x0000000e00007213 */ /* 0x000fe20000000000 */
[C---:B------:R-:W-:Y:S01]  /*3320*/  IMAD.IADD R23, R5.reuse, 0x1, -R12 ;  /* 0x0000000105177824 */ /* 0x040fe200078e0a0c */
[----:B------:R-:W-:Y:S01]  /*3330*/  IABS R14, R15 ;  /* 0x0000000f000e7213 */ /* 0x000fe20000000000 */
[C---:B------:R-:W-:Y:S01]  /*3340*/  IMAD.IADD R31, R5.reuse, 0x1, -R10 ;  /* 0x00000001051f7824 */ /* 0x040fe200078e0a0a */
[----:B------:R-:W-:Y:S01]  /*3350*/  IABS R15, R16 ;  /* 0x00000010000f7213 */ /* 0x000fe20000000000 */
[----:B------:R-:W-:Y:S01]  /*3360*/  IMAD.IADD R35, R5, 0x1, -R9 ;  /* 0x0000000105237824 */ /* 0x000fe200078e0a09 */
[-C--:B------:R-:W-:Y:S01]  /*3370*/  ISETP.GE.AND P5, PT, R11, R134.reuse, PT ;  /* 0x000000860b00720c */ /* 0x080fe20003fa6270 */
[----:B------:R-:W-:Y:S01]  /*3380*/  IMAD.IADD R48, R5, 0x1, -R8 ;  /* 0x0000000105307824 */ /* 0x000fe200078e0a08 */
[-C--:B------:R-:W-:Y:S01]  /*3390*/  ISETP.GE.AND P0, PT, R7, R134.reuse, PT ;  /* 0x000000860700720c */ /* 0x080fe20003f06270 */
[----:B------:R-:W-:Y:S01]  /*33a0*/  IMAD.IADD R47, R5, 0x1, -R7 ;  /* 0x00000001052f7824 */ /* 0x000fe200078e0a07 */
[----:B------:R-:W-:Y:S01]  /*33b0*/  ISETP.GE.AND P2, PT, R9, R134, PT ;  /* 0x000000860900720c */ /* 0x000fe20003f46270 */
[----:B------:R-:W-:Y:S01]  /*33c0*/  IMAD.MOV.U32 R5, RZ, RZ, R0 ;  /* 0x000000ffff057224 */ /* 0x000fe200078e0000 */
[----:B------:R-:W-:Y:S01]  /*33d0*/  MOV R0, R14 ;  /* 0x0000000e00007202 */ /* 0x000fe20000000f00 */
[--C-:B------:R-:W-:Y:S01]  /*33e0*/  IMAD.IADD R36, R6, 0x1, -R8.reuse ;  /* 0x0000000106247824 */ /* 0x100fe200078e0a08 */
[----:B------:R-:W-:Y:S01]  /*33f0*/  HMMA.16816.F32.BF16 R52, R24, R74, R52 ;  /* 0x0000004a1834723c */ /* 0x000fe20000041834 */
[----:B------:R-:W-:Y:S01]  /*3400*/  IMAD.IADD R46, R3, 0x1, -R8 ;  /* 0x00000001032e7824 */ /* 0x000fe200078e0a08 */
[----:B------:R-:W-:Y:S01]  /*3410*/  ISETP.GE.AND P4, PT, R10, R134, PT ;  /* 0x000000860a00720c */ /* 0x000fe20003f86270 */
[----:B------:R-:W-:-:S02]  /*3420*/  IMAD.MOV.U32 R8, RZ, RZ, R15 ;  /* 0x000000ffff087224 */ /* 0x000fc400078e000f */
[C---:B------:R-:W-:Y:S02]  /*3430*/  IMAD.IADD R16, R6.reuse, 0x1, -R13 ;  /* 0x0000000106107824 */ /* 0x040fe400078e0a0d */
[C---:B------:R-:W-:Y:S02]  /*3440*/  IMAD.IADD R22, R6.reuse, 0x1, -R12 ;  /* 0x0000000106167824 */ /* 0x040fe400078e0a0c */
[C---:B------:R-:W-:Y:S02]  /*3450*/  IMAD.IADD R28, R6.reuse, 0x1, -R11 ;  /* 0x00000001061c7824 */ /* 0x040fe400078e0a0b */
[C---:B------:R-:W-:Y:S02]  /*3460*/  IMAD.IADD R30, R6.reuse, 0x1, -R10 ;  /* 0x00000001061e7824 */ /* 0x040fe400078e0a0a */
[C---:B------:R-:W-:Y:S02]  /*3470*/  IMAD.IADD R33, R6.reuse, 0x1, -R9 ;  /* 0x0000000106217824 */ /* 0x040fe400078e0a09 */
[----:B------:R-:W-:Y:S01]  /*3480*/  IMAD.IADD R45, R6, 0x1, -R7 ;  /* 0x00000001062d7824 */ /* 0x000fe200078e0a07 */
[----:B------:R-:W-:Y:S01]  /*3490*/  I2FP.F32.S32 R6, R5 ;  /* 0x0000000500067245 */ /* 0x000fe20000201400 */
[C---:B------:R-:W-:Y:S01]  /*34a0*/  IMAD.IADD R13, R3.reuse, 0x1, -R13 ;  /* 0x00000001030d7824 */ /* 0x040fe200078e0a0d */
[----:B------:R-:W-:Y:S01]  /*34b0*/  I2FP.F32.S32 R5, R0 ;  /* 0x0000000000057245 */ /* 0x000fe20000201400 */
[C---:B------:R-:W-:Y:S01]  /*34c0*/  IMAD.IADD R12, R3.reuse, 0x1, -R12 ;  /* 0x00000001030c7824 */ /* 0x040fe200078e0a0c */
[----:B------:R-:W-:Y:S01]  /*34d0*/  LOP3.LUT R0, R90, R91, RZ, 0xfc, !PT ;  /* 0x0000005b5a007212 */ /* 0x000fe200078efcff */
[----:B------:R-:W-:-:S02]  /*34e0*/  IMAD.IADD R11, R3, 0x1, -R11 ;  /* 0x00000001030b7824 */ /* 0x000fc400078e0a0b */
[-C--:B------:R-:W-:Y:S01]  /*34f0*/  FFMA.FTZ R44, R6, -R133.reuse, R41 ;  /* 0x80000085062c7223 */ /* 0x080fe20000010029 */
[----:B------:R-:W-:Y:S02]  /*3500*/  IMAD.IADD R32, R3, 0x1, -R10 ;  /* 0x0000000103207824 */ /* 0x000fe400078e0a0a */
[----:B------:R-:W-:Y:S01]  /*3510*/  FFMA.FTZ R49, R5, -R133, R64 ;  /* 0x8000008505317223 */ /* 0x000fe20000010040 */
[C---:B------:R-:W-:Y:S01]  /*3520*/  IMAD.IADD R34, R3.reuse, 0x1, -R9 ;  /* 0x0000000103227824 */ /* 0x040fe200078e0a09 */
[----:B------:R-:W-:Y:S01]  /*3530*/  IABS R5, R17 ;  /* 0x0000001100057213 */ /* 0x000fe20000000000 */
[----:B------:R-:W-:Y:S01]  /*3540*/  IMAD.IADD R42, R3, 0x1, -R7 ;  /* 0x00000001032a7824 */ /* 0x000fe200078e0a07 */
[----:B------:R-:W-:Y:S02]  /*3550*/  I2FP.F32.S32 R3, R8 ;  /* 0x0000000800037245 */ /* 0x000fe40000201400 */
[----:B------:R-:W-:Y:S01]  /*3560*/  IABS R7, R19 ;  /* 0x0000001300077213 */ /* 0x000fe20000000000 */
[----:B------:R-:W-:Y:S01]  /*3570*/  IMAD.MOV.U32 R9, RZ, RZ, R5 ;  /* 0x000000ffff097224 */ /* 0x000fe200078e0005 */
[----:B------:R-:W-:Y:S01]  /*3580*/  IABS R6, R20 ;  /* 0x0000001400067213 */ /* 0x000fe20000000000 */
[----:B------:R-:W-:Y:S01]  /*3590*/  FFMA.FTZ R50, R3, -R133, R65 ;  /* 0x8000008503327223 */ /* 0x000fe20000010041 */
[----:B------:R-:W-:Y:S01]  /*35a0*/  IABS R3, R18 ;  /* 0x0000001200037213 */ /* 0x000fe20000000000 */
[----:B------:R-:W-:Y:S01]  /*35b0*/  IMAD.MOV.U32 R5, RZ, RZ, R7 ;  /* 0x000000ffff057224 */ /* 0x000fe200078e0007 */
[----:B------:R-:W-:-:S02]  /*35c0*/  I2FP.F32.S32 R6, R6 ;  /* 0x0000000600067245 */ /* 0x000fc40000201400 */
[----:B------:R-:W-:Y:S01]  /*35d0*/  I2FP.F32.S32 R9, R9 ;  /* 0x0000000900097245 */ /* 0x000fe20000201400 */
[----:B------:R-:W-:Y:S01]  /*35e0*/  IMAD.MOV.U32 R8, RZ, RZ, R3 ;  /* 0x000000ffff087224 */ /* 0x000fe200078e0003 */
[----:B------:R-:W-:Y:S01]  /*35f0*/  IABS R3, R16 ;  /* 0x0000001000037213 */ /* 0x000fe20000000000 */
[----:B------:R-:W-:Y:S01]  /*3600*/  FFMA.FTZ R41, R6, -R133, R80 ;  /* 0x8000008506297223 */ /* 0x000fe20000010050 */
[----:B------:R-:W-:Y:S01]  /*3610*/  I2FP.F32.S32 R5, R5 ;  /* 0x0000000500057245 */ /* 0x000fe20000201400 */
[----:B------:R-:W-:Y:S01]  /*3620*/  FFMA.FTZ R27, R9, -R133, R76 ;  /* 0x80000085091b7223 */ /* 0x000fe2000001004c */
[----:B------:R-:W-:Y:S02]  /*3630*/  I2FP.F32.S32 R3, R3 ;  /* 0x0000000300037245 */ /* 0x000fe40000201400 */
[----:B------:R-:W-:Y:S01]  /*3640*/  I2FP.F32.S32 R7, R8 ;  /* 0x0000000800077245 */ /* 0x000fe20000201400 */
[----:B------:R-:W-:Y:S01]  /*3650*/  FFMA.FTZ R38, R5, -R133, R81 ;  /* 0x8000008505267223 */ /* 0x000fe20000010051 */
[----:B------:R-:W-:Y:S01]  /*3660*/  IABS R5, R21 ;  /* 0x0000001500057213 */ /* 0x000fe20000000000 */
[----:B------:R-:W-:Y:S01]  /*3670*/  FFMA.FTZ R20, R3, -R133, R43 ;  /* 0x8000008503147223 */ /* 0x000fe2000001002b */
[----:B------:R-:W-:Y:S01]  /*3680*/  IABS R3, R13 ;  /* 0x0000000d00037213 */ /* 0x000fe20000000000 */
[----:B------:R-:W-:Y:S01]  /*3690*/  FFMA.FTZ R40, R7, -R133, R77 ;  /* 0x8000008507287223 */ /* 0x000fe2000001004d */
        /* <DEDUP_REMOVED lines=10> */
[----:B------:R-:W-:Y:S01]  /*3740*/  I2FP.F32.S32 R7, R5 ;  /* 0x0000000500077245 */ /* 0x000fe20000201400 */
[----:B------:R-:W-:Y:S01]  /*3750*/  FFMA.FTZ R16, R10, -R133, R37 ;  /* 0x800000850a107223 */ /* 0x000fe20000010025 */
[----:B------:R-:W-:Y:S01]  /*3760*/  I2FP.F32.S32 R5, R3 ;  /* 0x0000000300057245 */ /* 0x000fe20000201400 */
[-C--:B------:R-:W-:Y:S01]  /*3770*/  FFMA.FTZ R17, R8, -R133.reuse, R39 ;  /* 0x8000008508117223 */ /* 0x080fe20000010027 */
[----:B------:R-:W-:Y:S01]  /*3780*/  I2FP.F32.S32 R3, R6 ;  /* 0x0000000600037245 */ /* 0x000fe20000201400 */
[-C--:B------:R-:W-:Y:S01]  /*3790*/  FFMA.FTZ R26, R7, -R133.reuse, R66 ;  /* 0x80000085071a7223 */ /* 0x080fe20000010042 */
        /* <DEDUP_REMOVED lines=8> */
[----:B------:R-:W-:-:S02]  /*3820*/  IABS R3, R11 ;  /* 0x0000000b00037213 */ /* 0x000fc40000000000 */
[----:B------:R-:W-:Y:S01]  /*3830*/  MOV R6, R9 ;  /* 0x0000000900067202 */ /* 0x000fe20000000f00 */
[----:B------:R-:W-:Y:S01]  /*3840*/  IMAD.MOV.U32 R5, RZ, RZ, R7 ;  /* 0x000000ffff057224 */ /* 0x000fe200078e0007 */
[----:B------:R-:W-:Y:S02]  /*3850*/  I2FP.F32.S32 R7, R3 ;  /* 0x0000000300077245 */ /* 0x000fe40000201400 */
[----:B------:R-:W-:Y:S02]  /*3860*/  I2FP.F32.S32 R3, R6 ;  /* 0x0000000600037245 */ /* 0x000fe40000201400 */
[----:B------:R-:W-:Y:S01]  /*3870*/  I2FP.F32.S32 R8, R8 ;  /* 0x0000000800087245 */ /* 0x000fe20000201400 */
[-C--:B------:R-:W-:Y:S01]  /*3880*/  FFMA.FTZ R22, R7, -R133.reuse, R63 ;  /* 0x8000008507167223 */ /* 0x080fe2000001003f */
[----:B------:R-:W-:Y:S01]  /*3890*/  I2FP.F32.S32 R10, R10 ;  /* 0x0000000a000a7245 */ /* 0x000fe20000201400 */
[----:B------:R-:W-:Y:S01]  /*38a0*/  FFMA.FTZ R19, R3, -R133, R68 ;  /* 0x8000008503137223 */ /* 0x000fe20000010044 */
[----:B------:R-:W-:Y:S01]  /*38b0*/  I2FP.F32.S32 R5, R5 ;  /* 0x0000000500057245 */ /* 0x000fe20000201400 */
[----:B------:R-:W-:Y:S01]  /*38c0*/  FFMA.FTZ R18, R8, -R133, R61 ;  /* 0x8000008508127223 */ /* 0x000fe2000001003d */
[----:B------:R-:W-:Y:S01]  /*38d0*/  IABS R6, R33 ;  /* 0x0000002100067213 */ /* 0x000fe20000000000 */
[-C--:B------:R-:W-:Y:S01]  /*38e0*/  FFMA.FTZ R24, R10, -R133.reuse, R67 ;  /* 0x800000850a187223 */ /* 0x080fe20000010043 */
        /* <DEDUP_REMOVED lines=10> */
[----:B------:R-:W-:-:S02]  /*3990*/  I2FP.F32.S32 R7, R5 ;  /* 0x0000000500077245 */ /* 0x000fc40000201400 */
        /* <DEDUP_REMOVED lines=16> */
[----:B------:R-:W-:Y:S01]  /*3aa0*/  FSEL R47, R20, -INF , !P3 ;  /* 0xff800000142f7808 */ /* 0x000fe20005800000 */
[----:B------:R-:W-:Y:S01]  /*3ab0*/  IMAD.MOV.U32 R3, RZ, RZ, R7 ;  /* 0x000000ffff037224 */ /* 0x000fe200078e0007 */
[----:B------:R-:W-:Y:S01]  /*3ac0*/  FSEL R44, R44, -INF , !P3 ;  /* 0xff8000002c2c7808 */ /* 0x000fe20005800000 */
[----:B------:R-:W-:Y:S01]  /*3ad0*/  IMAD.MOV.U32 R6, RZ, RZ, R9 ;  /* 0x000000ffff067224 */ /* 0x000fe200078e0009 */
[----:B------:R-:W-:-:S02]  /*3ae0*/  FSEL R16, R16, -INF , !P3 ;  /* 0xff80000010107808 */ /* 0x000fc40005800000 */
[----:B------:R-:W-:Y:S02]  /*3af0*/  FSEL R20, R17, -INF , !P3 ;  /* 0xff80000011147808 */ /* 0x000fe40005800000 */
[----:B------:R-:W-:Y:S02]  /*3b00*/  ISETP.GE.AND P3, PT, R134, 0x21, PT ;  /* 0x000000218600780c */ /* 0x000fe40003f66270 */
[----:B------:R-:W-:Y:S02]  /*3b10*/  I2FP.F32.S32 R7, R5 ;  /* 0x0000000500077245 */ /* 0x000fe40000201400 */
[----:B------:R-:W-:Y:S02]  /*3b20*/  I2FP.F32.S32 R5, R3 ;  /* 0x0000000300057245 */ /* 0x000fe40000201400 */
[----:B------:R-:W-:Y:S01]  /*3b30*/  I2FP.F32.S32 R10, R10 ;  /* 0x0000000a000a7245 */ /* 0x000fe20000201400 */
[-C--:B------:R-:W-:Y:S01]  /*3b40*/  FFMA.FTZ R7, R7, -R133.reuse, R53 ;  /* 0x8000008507077223 */ /* 0x080fe20000010035 */
[----:B------:R-:W-:Y:S01]  /*3b50*/  I2FP.F32.S32 R8, R8 ;  /* 0x0000000800087245 */ /* 0x000fe20000201400 */
[-C--:B------:R-:W-:Y:S01]  /*3b60*/  FFMA.FTZ R5, R5, -R133.reuse, R54 ;  /* 0x8000008505057223 */ /* 0x080fe20000010036 */
[----:B------:R-:W-:Y:S01]  /*3b70*/  I2FP.F32.S32 R3, R6 ;  /* 0x0000000600037245 */ /* 0x000fe20000201400 */
[-C--:B------:R-:W-:Y:S01]  /*3b80*/  FFMA.FTZ R6, R10, -R133.reuse, R83 ;  /* 0x800000850a067223 */ /* 0x080fe20000010053 */
[----:B------:R-:W-:Y:S01]  /*3b90*/  FSEL R157, R27, -INF , !P4 ;  /* 0xff8000001b9d7808 */ /* 0x000fe20006000000 */
[-C--:B------:R-:W-:Y:S01]  /*3ba0*/  FFMA.FTZ R8, R8, -R133.reuse, R52 ;  /* 0x8000008508087223 */ /* 0x080fe20000010034 */
[----:B------:R-:W-:Y:S01]  /*3bb0*/  FSEL R76, R26, -INF , !P6 ;  /* 0xff8000001a4c7808 */ /* 0x000fe20007000000 */
[----:B------:R-:W-:Y:S01]  /*3bc0*/  FFMA.FTZ R3, R3, -R133, R55 ;  /* 0x8000008503037223 */ /* 0x000fe20000010037 */
        /* <DEDUP_REMOVED lines=22> */
[----:B------:R-:W-:Y:S06]  /*3d30*/  @!P3 BRA `(.L_x_1211) ;  /* 0x0000000000bcb947 */ /* 0x000fec0003800000 */
        /* <DEDUP_REMOVED lines=45> */
.L_x_1213:
[----:B------:R-:W-:Y:S05]  /*4010*/  BSYNC B0 ;  /* 0x0000000000007941 */ /* 0x000fea0003800000 */
.L_x_1212:
[----:B------:R-:W0:Y:S02]  /*4020*/  LDGDEPBAR ;  /* 0x00000000000079af */ /* 0x000e240000000000 */
.L_x_1211:
        /* <DEDUP_REMOVED lines=51> */
[--C-:B------:R-:W-:Y:S01]  /*4360*/  FFMA.FTZ R6, R51, UR5, -R8.reuse ;  /* 0x0000000533067c23 */ /* 0x100fe20008010808 */
[----:B------:R-:W-:Y:S01]  /*4370*/  FSEL R3, R3, RZ, P0 ;  /* 0x000000ff03037208 */ /* 0x000fe20000000000 */
[----:B------:R-:W-:Y:S02]  /*4380*/  LDSM.16.MT88.4 R48, [R217+0xb000] ;  /* 0x00b00000d930783b */ /* 0x000fe40000004200 */
[----:B------:R2:W-:Y:S02]  /*4390*/  MUFU.EX2 R248, R6 ;  /* 0x0000000600f87308 */ /* 0x0005e40000000800 */
[--C-:B------:R-:W-:Y:S01]  /*43a0*/  FFMA.FTZ R0, R20, UR5, -R3.reuse ;  /* 0x0000000514007c23 */ /* 0x100fe20008010803 */
[--C-:B------:R-:W-:Y:S01]  /*43b0*/  FFMA.FTZ R2, R22, UR5, -R3.reuse ;  /* 0x0000000516027c23 */ /* 0x100fe20008010803 */
[----:B------:R-:W-:Y:S01]  /*43c0*/  FFMA.FTZ R4, R23, UR5, -R3 ;  /* 0x0000000517047c23 */ /* 0x000fe20008010803 */
[----:B------:R-:W-:Y:S03]  /*43d0*/  LDSM.16.MT88.4 R172, [R221+0xb800] ;  /* 0x00b80000ddac783b */ /* 0x000fe60000004200 */
        /* <DEDUP_REMOVED lines=12> */
[----:B------:R2:W-:Y:S01]  /*44a0*/  MUFU.EX2 R249, R6 ;  /* 0x0000000600f97308 */ /* 0x0005e20000000800 */
[----:B----4-:R-:W-:Y:S02]  /*44b0*/  F2FP.BF16.F32.PACK_AB R4, R247, R248 ;  /* 0x000000f8f704723e */ /* 0x010fe400000010ff */
[----:B-----5:R-:W-:Y:S02]  /*44c0*/  F2FP.BF16.F32.PACK_AB R7, R246, R238 ;  /* 0x000000eef607723e */ /* 0x020fe400000010ff */
[----:B-1----:R-:W-:Y:S02]  /*44d0*/  FMNMX.FTZ R137, R0, R9, !PT ;  /* 0x0000000900897209 */ /* 0x002fe40007810000 */
[----:B------:R-:W-:Y:S02]  /*44e0*/  FMNMX.FTZ R0, R161, R2, !PT ;  /* 0x00000002a1007209 */ /* 0x000fe40007810000 */
[C---:B------:R-:W-:Y:S01]  /*44f0*/  FSETP.NEU.FTZ.AND P0, PT, R137.reuse, -INF , PT ;  /* 0xff8000008900780b */ /* 0x040fe20003f1d000 */
[----:B------:R-:W-:Y:S01]  /*4500*/  FMUL.FTZ R2, R137, UR5 ;  /* 0x0000000589027c20 */ /* 0x000fe20008410000 */
[----:B------:R-:W-:Y:S01]  /*4510*/  FMNMX.FTZ R0, R162, R0, !PT ;  /* 0x00000000a2007209 */ /* 0x000fe20007810000 */
[----:B--2---:R-:W-:-:S03]  /*4520*/  FFMA.FTZ R6, R18, UR5, -R8 ;  /* 0x0000000512067c23 */ /* 0x004fc60008010808 */
[----:B------:R-:W-:Y:S02]  /*4530*/  FMNMX.FTZ R0, R163, R0, !PT ;  /* 0x00000000a3007209 */ /* 0x000fe40007810000 */
[----:B------:R-:W-:Y:S01]  /*4540*/  FSEL R2, R2, RZ, P0 ;  /* 0x000000ff02027208 */ /* 0x000fe20000000000 */
[----:B------:R1:W2:Y:S02]  /*4550*/  MUFU.EX2 R168, R6 ;  /* 0x0000000600a87308 */ /* 0x0002a40000000800 */
[----:B------:R-:W3:Y:S02]  /*4560*/  SHFL.BFLY PT, R10, R0, 0x2, 0x1f ;  /* 0x0c401f00000a7f89 */ /* 0x000ee400000e0000 */
[----:B------:R-:W-:-:S04]  /*4570*/  FFMA.FTZ R9, R72, UR5, -R2 ;  /* 0x0000000548097c23 */ /* 0x000fc80008010802 */
[----:B------:R4:W-:Y:S01]  /*4580*/  MUFU.EX2 R214, R9 ;  /* 0x0000000900d67308 */ /* 0x0009e20000000800 */
[----:B-1----:R-:W-:-:S07]  /*4590*/  FFMA.FTZ R6, R56, UR5, -R3 ;  /* 0x0000000538067c23 */ /* 0x002fce0008010803 */
[----:B------:R2:W1:Y:S01]  /*45a0*/  MUFU.EX2 R240, R6 ;  /* 0x0000000600f07308 */ /* 0x0004620000000800 */
[--C-:B----4-:R-:W-:Y:S01]  /*45b0*/  FFMA.FTZ R9, R19, UR5, -R8.reuse ;  /* 0x0000000513097c23 */ /* 0x110fe20008010808 */
[----:B---3--:R-:W-:Y:S01]  /*45c0*/  FMNMX.FTZ R0, R0, R10, !PT ;  /* 0x0000000a00007209 */ /* 0x008fe20007810000 */
[----:B------:R-:W-:Y:S05]  /*45d0*/  LDSM.16.MT88.4 R16, [R221+0xa800] ;  /* 0x00a80000dd10783b */ /* 0x000fea0000004200 */
[----:B------:R3:W-:Y:S01]  /*45e0*/  MUFU.EX2 R235, R9 ;  /* 0x0000000900eb7308 */ /* 0x0007e20000000800 */
[----:B--2---:R-:W-:Y:S02]  /*45f0*/  F2FP.BF16.F32.PACK_AB R6, R168, R249 ;  /* 0x000000f9a806723e */ /* 0x004fe400000010ff */
[----:B-1----:R-:W-:Y:S01]  /*4600*/  F2FP.BF16.F32.PACK_AB R5, R239, R240 ;  /* 0x000000f0ef05723e */ /* 0x002fe200000010ff */
[----:B---3--:R-:W-:-:S06]  /*4610*/  FFMA.FTZ R9, R21, UR5, -R8 ;  /* 0x0000000515097c23 */ /* 0x008fcc0008010808 */
[C---:B------:R-:W-:Y:S01]  /*4620*/  HMMA.16816.F32.BF16 R60, R4.reuse, R38, RZ ;  /* 0x00000026043c723c */ /* 0x040fe200000418ff */
[----:B------:R-:W-:Y:S01]  /*4630*/  LDSM.16.MT88.4 R20, [R222+0xa800] ;  /* 0x00a80000de14783b */ /* 0x000fe20000004200 */
[----:B------:R1:W2:Y:S04]  /*4640*/  MUFU.EX2 R236, R9 ;  /* 0x0000000900ec7308 */ /* 0x0002a80000000800 */
[C---:B------:R-:W-:Y:S06]  /*4650*/  HMMA.16816.F32.BF16 R140, R4.reuse, R52, RZ ;  /* 0x00000034048c723c */ /* 0x040fec00000418ff */
[C---:B------:R-:W-:Y:S06]  /*4660*/  HMMA.16816.F32.BF16 R40, R4.reuse, R36, RZ ;  /* 0x000000240428723c */ /* 0x040fec00000418ff */
[C---:B------:R-:W-:Y:S01]  /*4670*/  HMMA.16816.F32.BF16 R56, R4.reuse, R32, RZ ;  /* 0x000000200438723c */ /* 0x040fe200000418ff */
[--C-:B-1----:R-:W-:Y:S01]  /*4680*/  FFMA.FTZ R9, R15, UR5, -R8.reuse ;  /* 0x000000050f097c23 */ /* 0x102fe20008010808 */
[----:B------:R-:W-:Y:S01]  /*4690*/  FFMA.FTZ R8, R14, UR5, -R8 ;  /* 0x000000050e087c23 */ /* 0x000fe20008010808 */
[----:B--2---:R-:W-:Y:S01]  /*46a0*/  F2FP.BF16.F32.PACK_AB R128, R236, R235 ;  /* 0x000000ebec80723e */ /* 0x004fe200000010ff */
[----:B------:R-:W-:Y:S01]  /*46b0*/  LDSM.16.MT88.4 R12, [R219+0xa800] ;  /* 0x00a80000db0c783b */ /* 0x000fe20000004200 */
        /* <DEDUP_REMOVED lines=18> */
[----:B------:R1:W-:Y:S03]  /*47e0*/  MUFU.EX2 R211, R0 ;  /* 0x0000000000d37308 */ /* 0x0003e60000000800 */
[C---:B------:R-:W-:Y:S05]  /*47f0*/  HMMA.16816.F32.BF16 R104, R4.reuse, R66, RZ ;  /* 0x000000420468723c */ /* 0x040fea00000418ff */
[----:B------:R2:W3:Y:S01]  /*4800*/  MUFU.EX2 R233, R8 ;  /* 0x0000000800e97308 */ /* 0x0004e20000000800 */
[C---:B------:R-:W-:Y:S06]  /*4810*/  HMMA.16816.F32.BF16 R116, R4.reuse, R82, RZ ;  /* 0x000000520474723c */ /* 0x040fec00000418ff */
[----:B------:R-:W-:Y:S01]  /*4820*/  HMMA.16816.F32.BF16 R124, R4, R70, RZ ;  /* 0x00000046047c723c */ /* 0x000fe200000418ff */
[----:B-1----:R-:W-:-:S04]  /*4830*/  FFMA.FTZ R0, R45, UR5, -R2 ;  /* 0x000000052d007c23 */ /* 0x002fc80008010802 */
[----:B------:R-:W-:Y:S01]  /*4840*/  MUFU.EX2 R212, R0 ;  /* 0x0000000000d47308 */ /* 0x000fe20000000800 */
[--C-:B--2---:R-:W-:Y:S01]  /*4850*/  FFMA.FTZ R8, R25, UR5, -R3.reuse ;  /* 0x0000000519087c23 */ /* 0x104fe20008010803 */
[----:B------:R-:W-:Y:S01]  /*4860*/  FFMA.FTZ R3, R24, UR5, -R3 ;  /* 0x0000000518037c23 */ /* 0x000fe20008010803 */
[----:B---3--:R-:W-:Y:S01]  /*4870*/  F2FP.BF16.F32.PACK_AB R129, R233, R215 ;  /* 0x000000d7e981723e */ /* 0x008fe200000010ff */
[----:B------:R-:W-:Y:S04]  /*4880*/  HMMA.16816.F32.BF16 R24, R4, R30, RZ ;  /* 0x0000001e0418723c */ /* 0x000fe800000418ff */
[----:B------:R1:W-:Y:S03]  /*4890*/  MUFU.EX2 R234, R8 ;  /* 0x0000000800ea7308 */ /* 0x0003e60000000800 */
[----:B------:R-:W-:-:S05]  /*48a0*/  F2FP.BF16.F32.PACK_AB R4, R211, R214 ;  /* 0x000000d6d304723e */ /* 0x000fca00000010ff */
[----:B------:R2:W3:Y:S01]  /*48b0*/  MUFU.EX2 R241, R3 ;  /* 0x0000000300f17308 */ /* 0x0004e20000000800 */
[----:B-1----:R-:W-:-:S05]  /*48c0*/  FMUL.FTZ R8, R136, UR5 ;  /* 0x0000000588087c20 */ /* 0x002fca0008410000 */
[----:B------:R-:W-:Y:S01]  /*48d0*/  FSEL R0, R8, RZ, P0 ;  /* 0x000000ff08007208 */ /* 0x000fe20000000000 */
[----:B--2---:R-:W-:Y:S01]  /*48e0*/  FFMA.FTZ R3, R46, UR5, -R2 ;  /* 0x000000052e037c23 */ /* 0x004fe20008010802 */
[----:B---3--:R-:W-:-:S03]  /*48f0*/  F2FP.BF16.F32.PACK_AB R131, R241, R234 ;  /* 0x000000eaf183723e */ /* 0x008fc600000010ff */
[----:B------:R1:W2:Y:S04]  /*4900*/  MUFU.EX2 R213, R3 ;  /* 0x0000000300d57308 */ /* 0x0002a80000000800 */
        /* <DEDUP_REMOVED lines=33> */
[----:B------:R1:W-:Y:S01]  /*4b20*/  MUFU.EX2 R205, R3 ;  /* 0x0000000300cd7308 */ /* 0x0003e20000000800 */
[C---:B------:R-:W-:Y:S06]  /*4b30*/  HMMA.16816.F32.BF16 R188, R4.reuse, R34, RZ ;  /* 0x0000002204bc723c */ /* 0x040fec00000418ff */
[C---:B------:R-:W-:Y:S06]  /*4b40*/  HMMA.16816.F32.BF16 R84, R4.reuse, R48, RZ ;  /* 0x000000300454723c */ /* 0x040fec00000418ff */
[----:B------:R-:W-:Y:S01]  /*4b50*/  HMMA.16816.F32.BF16 R24, R4, R36, RZ ;  /* 0x000000240418723c */ /* 0x000fe200000418ff */
[--C-:B-1----:R-:W-:Y:S01]  /*4b60*/  FFMA.FTZ R3, R156, UR5, -R2.reuse ;  /* 0x000000059c037c23 */ /* 0x102fe20008010802 */
[----:B------:R-:W-:-:S04]  /*4b70*/  FFMA.FTZ R2, R158, UR5, -R2 ;  /* 0x000000059e027c23 */ /* 0x000fc80008010802 */
[C---:B------:R-:W-:Y:S01]  /*4b80*/  HMMA.16816.F32.BF16 R192, R4.reuse, R38, RZ ;  /* 0x0000002604c0723c */ /* 0x040fe200000418ff */
[----:B------:R1:W-:Y:S05]  /*4b90*/  MUFU.EX2 R204, R3 ;  /* 0x0000000300cc7308 */ /* 0x0003ea0000000800 */
[C---:B------:R-:W-:Y:S03]  /*4ba0*/  HMMA.16816.F32.BF16 R156, R4.reuse, R64, RZ ;  /* 0x00000040049c723c */ /* 0x040fe600000418ff */
[----:B------:R2:W3:Y:S03]  /*4bb0*/  MUFU.EX2 R244, R2 ;  /* 0x0000000200f47308 */ /* 0x0004e60000000800 */
        /* <DEDUP_REMOVED lines=10> */
[C---:B------:R-:W-:Y:S06]  /*4c60*/  HMMA.16816.F32.BF16 R32, R4.reuse, R82, RZ ;  /* 0x000000520420723c */ /* 0x040fec00000418ff */
[----:B------:R-:W-:Y:S01]  /*4c70*/  HMMA.16816.F32.BF16 R124, R4, R68, RZ ;  /* 0x00000044047c723c */ /* 0x000fe200000418ff */
[----:B-1----:R-:W-:-:S05]  /*4c80*/  FFMA.FTZ R2, R161, UR5, -R0 ;  /* 0x00000005a1027c23 */ /* 0x002fca0008010800 */
[C---:B------:R-:W-:Y:S01]  /*4c90*/  HMMA.16816.F32.BF16 R28, R4.reuse, R70, RZ ;  /* 0x00000046041c723c */ /* 0x040fe200000418ff */
[----:B--2---:R-:W-:Y:S01]  /*4ca0*/  FADD.FTZ R3, R203, R3 ;  /* 0x00000003cb037221 */ /* 0x004fe20000010000 */
[----:B------:R1:W2:Y:S02]  /*4cb0*/  MUFU.EX2 R202, R2 ;  /* 0x0000000200ca7308 */ /* 0x0002a40000000800 */
[--C-:B-1----:R-:W-:Y:S01]  /*4cc0*/  FFMA.FTZ R2, R162, UR5, -R0.reuse ;  /* 0x00000005a2027c23 */ /* 0x102fe20008010800 */
[----:B------:R-:W-:Y:S01]  /*4cd0*/  FFMA.FTZ R0, R163, UR5, -R0 ;  /* 0x00000005a3007c23 */ /* 0x000fe20008010800 */
[C---:B--2---:R-:W-:Y:S01]  /*4ce0*/  F2FP.BF16.F32.PACK_AB R169, R202.reuse, R203 ;  /* 0x000000cbcaa9723e */ /* 0x044fe200000010ff */
[----:B------:R-:W-:Y:S03]  /*4cf0*/  HMMA.16816.F32.BF16 R160, R4, R80, RZ ;  /* 0x0000005004a0723c */ /* 0x000fe600000418ff */
[----:B------:R1:W2:Y:S01]  /*4d00*/  MUFU.EX2 R201, R2 ;  /* 0x0000000200c97308 */ /* 0x0002a20000000800 */
[----:B------:R-:W-:-:S03]  /*4d10*/  FADD.FTZ R3, R202, R3 ;  /* 0x00000003ca037221 */ /* 0x000fc60000010000 */
[----:B------:R-:W-:Y:S01]  /*4d20*/  FADD.FTZ R5, R240, R239 ;  /* 0x000000eff0057221 */ /* 0x000fe20000010000 */
[----:B------:R-:W-:-:S03]  /*4d30*/  MOV R7, R168 ;  /* 0x000000a800077202 */ /* 0x000fc60000000f00 */
[----:B------:R3:W4:Y:S01]  /*4d40*/  MUFU.EX2 R243, R0 ;  /* 0x0000000000f37308 */ /* 0x0007220000000800 */
[----:B------:R-:W-:Y:S01]  /*4d50*/  F2FP.BF16.F32.PACK_AB R168, R205, R206 ;  /* 0x000000cecda8723e */ /* 0x000fe200000010ff */
        /* <DEDUP_REMOVED lines=41> */
[----:B------:R-:W1:Y:S01]  /*4ff0*/  S2R R7, SR_TID.X ;  /* 0x0000000000077919 */ /* 0x000e620000002100 */
[----:B------:R-:W-:Y:S01]  /*5000*/  ULDC UR4, c[0x0][0x2d0] ;  /* 0x0000b40000047ab9 */ /* 0x000fe20000000800 */
[----:B------:R-:W2:Y:S01]  /*5010*/  LDC.64 R234, c[0x0][0x250] ;  /* 0x00009400ffea7b82 */ /* 0x000ea20000000a00 */
[----:B------:R-:W-:Y:S01]  /*5020*/  ISETP.GE.AND P3, PT, R138, UR4, PT ;  /* 0x000000048a007c0c */ /* 0x000fe2000bf66270 */
[----:B------:R-:W-:Y:S01]  /*5030*/  IMAD.MOV.U32 R3, RZ, RZ, R137 ;  /* 0x000000ffff037224 */ /* 0x000fe200078e0089 */
[----:B------:R-:W-:Y:S01]  /*5040*/  LEA.HI.SX32 R232, R232, 0xfffffffe, 0x1b ;  /* 0xfffffffee8e87811 */ /* 0x000fe200078fdaff */
[----:B------:R-:W-:Y:S01]  /*5050*/  IMAD.MOV.U32 R138, RZ, RZ, R135 ;  /* 0x000000ffff8a7224 */ /* 0x000fe200078e0087 */
[----:B------:R-:W-:Y:S01]  /*5060*/  MOV R139, R132 ;  /* 0x00000084008b7202 */ /* 0x000fe20000000f00 */
[----:B------:R-:W-:Y:S01]  /*5070*/  ULDC UR5, c[0x0][0x2d0] ;  /* 0x0000b40000057ab9 */ /* 0x000fe20000000800 */
[----:B------:R-:W-:Y:S01]  /*5080*/  ULDC UR4, c[0x0][0x2ec] ;  /* 0x0000bb0000047ab9 */ /* 0x000fe20000000800 */
[----:B------:R-:W-:-:S06]  /*5090*/  ULDC.64 UR6, c[0x0][0x248] ;  /* 0x0000920000067ab9 */ /* 0x000fcc0000000a00 */
[----:B------:R-:W3:Y:S08]  /*50a0*/  @!P3 LDC.64 R248, c[0x0][0x220] ;  /* 0x00008800fff8bb82 */ /* 0x000ef00000000a00 */
[----:B------:R-:W4:Y:S01]  /*50b0*/  @!P3 LDC.64 R246, c[0x0][0x220] ;  /* 0x00008800fff6bb82 */ /* 0x000f220000000a00 */
[----:B-1----:R-:W-:-:S05]  /*50c0*/  LOP3.LUT R7, R7, 0x3, RZ, 0xc0, !PT ;  /* 0x0000000307077812 */ /* 0x002fca00078ec0ff */
[----:B------:R-:W-:-:S05]  /*50d0*/  IMAD R250, R7, -0x2, R250 ;  /* 0xfffffffe07fa7824 */ /* 0x000fca00078e02fa */
[----:B------:R-:W-:Y:S01]  /*50e0*/  IADD3 R250, R134, R250, -R200 ;  /* 0x000000fa86fa7210 */ /* 0x000fe20007ffe8c8 */
[----:B------:R-:W-:Y:S01]  /*50f0*/  IMAD.MOV.U32 R134, RZ, RZ, R136 ;  /* 0x000000ffff867224 */ /* 0x000fe200078e0088 */
[----:B------:R-:W-:Y:S06]  /*5100*/  BRA `(.L_x_1215) ;  /* 0x0000000000b87947 */ /* 0x000fec0003800000 */
.L_x_1217:
[----:B------:R-:W2:Y:S01]  /*5110*/  LDL.64 R238, [R1+0x18] ;  /* 0x0000180001ee7983 */ /* 0x000ea20000100a00 */
[----:B------:R-:W1:Y:S01]  /*5120*/  @!P3 LDC.64 R176, c[0x0][0x218] ;  /* 0x00008600ffb0bb82 */ /* 0x000e620000000a00 */
[----:B------:R-:W-:Y:S02]  /*5130*/  VIADD R2, R232, 0xffffffff ;  /* 0xffffffffe8027836 */ /* 0x000fe40000000000 */
[----:B------:R-:W3:Y:S02]  /*5140*/  LDL.64 R236, [R1] ;  /* 0x0000000001ec7983 */ /* 0x000ee40000100a00 */
[----:B------:R-:W-:Y:S01]  /*5150*/  IMAD.WIDE.U32 R136, R2, UR6, RZ ;  /* 0x0000000602887c25 */ /* 0x000fe2000f8e00ff */
[----:B------:R-:W-:Y:S01]  /*5160*/  SHF.R.S32.HI R132, RZ, 0x1f, R2 ;  /* 0x0000001fff847819 */ /* 0x000fe20000011402 */
[----:B------:R4:W-:Y:S01]  /*5170*/  @P3 STS.128 [R231+0x8000], RZ ;  /* 0x008000ffe7003388 */ /* 0x0009e20000000c00 */
[----:B------:R-:W5:Y:S03]  /*5180*/  @!P2 LDC.64 R172, c[0x0][0x218] ;  /* 0x00008600ffacab82 */ /* 0x000f660000000a00 */
[----:B------:R-:W-:Y:S04]  /*5190*/  IMAD R132, R132, UR6, RZ ;  /* 0x0000000684847c24 */ /* 0x000fe8000f8e02ff */
[----:B------:R-:W-:Y:S01]  /*51a0*/  IMAD R132, R2, UR7, R132 ;  /* 0x0000000702847c24 */ /* 0x000fe2000f8e0284 */
[----:B------:R-:W4:Y:S03]  /*51b0*/  @!P3 LDC.64 R174, c[0x0][0x218] ;  /* 0x00008600ffaebb82 */ /* 0x000f260000000a00 */
[----:B------:R-:W-:Y:S05]  /*51c0*/  IMAD.IADD R135, R137, 0x1, R132 ;  /* 0x0000000189877824 */ /* 0x000fea00078e0284 */
[----:B------:R-:W4:Y:S01]  /*51d0*/  @!P2 LDC.64 R180, c[0x0][0x218] ;  /* 0x00008600ffb4ab82 */ /* 0x000f220000000a00 */
[----:B--2---:R-:W-:Y:S04]  /*51e0*/  LEA R2, P1, R136, R238, 0x5 ;  /* 0x000000ee88027211 */ /* 0x004fe800078228ff */
[----:B-1----:R-:W-:Y:S02]  /*51f0*/  @!P3 LEA R176, P6, R2, R176, 0x1 ;  /* 0x000000b002b0b211 */ /* 0x002fe400078c08ff */
[----:B---3--:R-:W-:Y:S02]  /*5200*/  LEA.HI.X R135, R136, R237, R135, 0x5, P1 ;  /* 0x000000ed88877211 */ /* 0x008fe400008f2c87 */
[C---:B-----5:R-:W-:Y:S02]  /*5210*/  @!P2 LEA R172, P1, R2.reuse, R172, 0x1 ;  /* 0x000000ac02aca211 */ /* 0x060fe400078208ff */
[C-C-:B------:R-:W-:Y:S02]  /*5220*/  @!P3 LEA.HI.X R177, R2.reuse, R177, R135.reuse, 0x1, P6 ;  /* 0x000000b102b1b211 */ /* 0x140fe400030f0c87 */
[--C-:B------:R-:W-:Y:S02]  /*5230*/  @!P2 LEA.HI.X R173, R2, R173, R135.reuse, 0x1, P1 ;  /* 0x000000ad02ada211 */ /* 0x100fe400008f0c87 */
[----:B------:R-:W-:Y:S01]  /*5240*/  IADD3 R132, P0, R251, R2, RZ ;  /* 0x00000002fb847210 */ /* 0x000fe20007f1e0ff */
[----:B------:R-:W-:Y:S01]  /*5250*/  @!PT LDS RZ, [RZ] ;  /* 0x00000000fffff984 */ /* 0x000fe20000000800 */
[----:B------:R-:W-:Y:S01]  /*5260*/  @!PT LDS RZ, [RZ] ;  /* 0x00000000fffff984 */ /* 0x000fe20000000800 */
[----:B------:R-:W-:Y:S01]  /*5270*/  @!PT LDS RZ, [RZ] ;  /* 0x00000000fffff984 */ /* 0x000fe20000000800 */
[----:B------:R1:W-:Y:S03]  /*5280*/  @!P3 LDGSTS.E.BYPASS.LTC128B.128 [R231+0x8000], desc[UR8][R176.64] ;  /* 0x08000000b0e7bfae */ /* 0x0003e6000b901d48 */
[----:B----4-:R-:W-:Y:S01]  /*5290*/  @!P3 LEA R174, P5, R132, R174, 0x1 ;  /* 0x000000ae84aeb211 */ /* 0x010fe200078a08ff */
[----:B------:R1:W-:Y:S01]  /*52a0*/  @P2 STS.128 [R231+0x9000], RZ ;  /* 0x009000ffe7002388 */ /* 0x0003e20000000c00 */
[----:B------:R-:W-:Y:S01]  /*52b0*/  IMAD.X R137, R252, 0x1, R135, P0 ;  /* 0x00000001fc897824 */ /* 0x000fe200000e0687 */
[C---:B------:R-:W-:Y:S02]  /*52c0*/  @!P2 LEA R136, P0, R132.reuse, R180, 0x1 ;  /* 0x000000b48488a211 */ /* 0x040fe400078008ff */
        /* <DEDUP_REMOVED lines=18> */
.L_x_1215:
[----:B------:R-:W5:Y:S01]  /*53f0*/  LDL.64 R12, [R1+0x10] ;  /* 0x00001000010c7983 */ /* 0x000f620000100a00 */
[----:B------:R-:W-:Y:S01]  /*5400*/  ISETP.GE.AND P2, PT, R245, UR5, PT ;  /* 0x00000005f5007c0c */ /* 0x000fe2000bf46270 */
[----:B------:R-:W-:Y:S04]  /*5410*/  DEPBAR.LE SB0, 0x0 ;  /* 0x000080000000791a */ /* 0x000fe80000000000 */
[----:B------:R-:W4:Y:S01]  /*5420*/  LDL R10, [R1+0x8] ;  /* 0x00000800010a7983 */ /* 0x000f220000100800 */
[----:B------:R-:W-:Y:S01]  /*5430*/  SHF.R.S32.HI R0, RZ, 0x1f, R232 ;  /* 0x0000001fff007819 */ /* 0x000fe200000114e8 */
[-C--:B--2---:R-:W-:Y:S06]  /*5440*/  IMAD.WIDE.U32 R4, R232, R234.reuse, RZ ;  /* 0x000000eae8047225 */ /* 0x084fec00078e00ff */
[----:B------:R-:W1:Y:S08]  /*5450*/  @!P2 LDC.64 R8, c[0x0][0x220] ;  /* 0x00008800ff08ab82 */ /* 0x000e700000000a00 */
[----:B------:R-:W-:Y:S01]  /*5460*/  BAR.SYNC.DEFER_BLOCKING 0x0 ;  /* 0x0000000000007b1d */ /* 0x000fe20000010000 */
[----:B------:R-:W-:Y:S04]  /*5470*/  IMAD R0, R0, R234, RZ ;  /* 0x000000ea00007224 */ /* 0x000fe800078e02ff */
[----:B------:R-:W-:Y:S04]  /*5480*/  IMAD R2, R232, R235, R0 ;  /* 0x000000ebe8027224 */ /* 0x000fe800078e0200 */
[----:B------:R-:W-:Y:S01]  /*5490*/  IMAD.IADD R5, R5, 0x1, R2 ;  /* 0x0000000105057824 */ /* 0x000fe200078e0202 */
[----:B------:R-:W-:Y:S01]  /*54a0*/  @P3 STS.128 [R231+0xa000], RZ ;  /* 0x00a000ffe7003388 */ /* 0x000fe20000000c00 */
[----:B------:R-:W2:Y:S01]  /*54b0*/  @!P2 LDC.64 R6, c[0x0][0x220] ;  /* 0x00008800ff06ab82 */ /* 0x000ea20000000a00 */
[----:B-----5:R-:W-:Y:S04]  /*54c0*/  LEA R0, P1, R4, R12, 0x5 ;  /* 0x0000000c04007211 */ /* 0x020fe800078228ff */
[----:B---3--:R-:W-:Y:S02]  /*54d0*/  @!P3 LEA R12, P5, R0, R248, 0x1 ;  /* 0x000000f8000cb211 */ /* 0x008fe400078a08ff */
[----:B----4-:R-:W-:Y:S02]  /*54e0*/  LEA.HI.X R4, R4, R10, R5, 0x5, P1 ;  /* 0x0000000a04047211 */ /* 0x010fe400008f2c05 */
[C---:B-1----:R-:W-:Y:S02]  /*54f0*/  @!P2 LEA R8, P1, R0.reuse, R8, 0x1 ;  /* 0x000000080008a211 */ /* 0x042fe400078208ff */
[C-C-:B------:R-:W-:Y:S02]  /*5500*/  @!P3 LEA.HI.X R13, R0.reuse, R249, R4.reuse, 0x1, P5 ;  /* 0x000000f9000db211 */ /* 0x140fe400028f0c04 */
[----:B------:R-:W-:Y:S02]  /*5510*/  @!P2 LEA.HI.X R9, R0, R9, R4, 0x1, P1 ;  /* 0x000000090009a211 */ /* 0x000fe400008f0c04 */
[----:B------:R-:W-:Y:S01]  /*5520*/  LEA R2, P0, R234, R0, 0x4 ;  /* 0x00000000ea027211 */ /* 0x000fe200078020ff */
[----:B------:R-:W-:Y:S01]  /*5530*/  @!PT LDS RZ, [RZ] ;  /* 0x00000000fffff984 */ /* 0x000fe20000000800 */
[----:B------:R-:W-:Y:S01]  /*5540*/  @!PT LDS RZ, [RZ] ;  /* 0x00000000fffff984 */ /* 0x000fe20000000800 */
[----:B------:R-:W-:Y:S01]  /*5550*/  @!PT LDS RZ, [RZ] ;  /* 0x00000000fffff984 */ /* 0x000fe20000000800 */
[----:B------:R-:W-:Y:S01]  /*5560*/  @!P3 LDGSTS.E.BYPASS.LTC128B.128 [R231+0xa000], desc[UR8][R12.64] ;  /* 0x0a0000000ce7bfae */ /* 0x000fe2000b901d48 */
[----:B------:R-:W-:Y:S02]  /*5570*/  IMAD R0, R232, -0x20, R250 ;  /* 0xffffffe0e8007824 */ /* 0x000fe400078e02fa */
[----:B------:R-:W-:Y:S03]  /*5580*/  @!P3 LEA R10, P4, R2, R246, 0x1 ;  /* 0x000000f6020ab211 */ /* 0x000fe600078808ff */
[----:B------:R-:W-:Y:S01]  /*5590*/  @P2 STS.128 [R231+0xb000], RZ ;  /* 0x00b000ffe7002388 */ /* 0x000fe20000000c00 */
[----:B------:R-:W-:Y:S01]  /*55a0*/  LEA.HI.X R5, R234, R4, R235, 0x4, P0 ;  /* 0x00000004ea057211 */ /* 0x000fe200000f24eb */
[----:B------:R-:W-:Y:S01]  /*55b0*/  VIADD R137, R0, 0x8 ;  /* 0x0000000800897836 */ /* 0x000fe20000000000 */
[C---:B--2---:R-:W-:Y:S03]  /*55c0*/  @!P2 LEA R6, P0, R2.reuse, R6, 0x1 ;  /* 0x000000060206a211 */ /* 0x044fe600078008ff */
[----:B------:R-:W-:Y:S01]  /*55d0*/  @!PT LDS RZ, [RZ] ;  /* 0x00000000fffff984 */ /* 0x000fe20000000800 */
[----:B------:R-:W-:Y:S01]  /*55e0*/  @!PT LDS RZ, [RZ] ;  /* 0x00000000fffff984 */ /* 0x000fe20000000800 */
[----:B------:R-:W-:Y:S01]  /*55f0*/  @!PT LDS RZ, [RZ] ;  /* 0x00000000fffff984 */ /* 0x000fe20000000800 */
[----:B------:R-:W-:Y:S01]  /*5600*/  @!P2 LDGSTS.E.BYPASS.LTC128B.128 [R231+0xb000], desc[UR8][R8.64+0x80] ;  /* 0x0b00008008e7afae */ /* 0x000fe2000b901d48 */
[--C-:B------:R-:W-:Y:S01]  /*5610*/  @!P3 LEA.HI.X R11, R2, R247, R5.reuse, 0x1, P4 ;  /* 0x000000f7020bb211 */ /* 0x100fe200020f0c05 */
[----:B------:R-:W-:Y:S01]  /*5620*/  VIADD R136, R0, 0x7 ;  /* 0x0000000700887836 */ /* 0x000fe20000000000 */
[----:B------:R-:W-:Y:S03]  /*5630*/  @!P2 LEA.HI.X R7, R2, R7, R5, 0x1, P0 ;  /* 0x000000070207a211 */ /* 0x000fe600000f0c05 */
[----:B------:R-:W-:Y:S01]  /*5640*/  @P3 STS.128 [R231+0xa800], RZ ;  /* 0x00a800ffe7003388 */ /* 0x000fe20000000c00 */
[C---:B------:R-:W-:Y:S01]  /*5650*/  VIADD R135, R0.reuse, 0xffffffff ;  /* 0xffffffff00877836 */ /* 0x040fe20000000000 */
[----:B------:R-:W-:Y:S01]  /*5660*/  ISETP.GE.AND P6, PT, R137, RZ, PT ;  /* 0x000000ff8900720c */ /* 0x000fe20003fc6270 */
[----:B------:R-:W-:Y:S03]  /*5670*/  VIADD R132, R0, 0x48 ;  /* 0x0000004800847836 */ /* 0x000fe60000000000 */
[----:B------:R-:W-:Y:S01]  /*5680*/  @!PT LDS RZ, [RZ] ;  /* 0x00000000fffff984 */ /* 0x000fe20000000800 */
[----:B------:R-:W-:Y:S01]  /*5690*/  @!PT LDS RZ, [RZ] ;  /* 0x00000000fffff984 */ /* 0x000fe20000000800 */
[----:B------:R-:W-:Y:S01]  /*56a0*/  @!PT LDS RZ, [RZ] ;  /* 0x00000000fffff984 */ /* 0x000fe20000000800 */
[----:B------:R-:W-:Y:S01]  /*56b0*/  @!P3 LDGSTS.E.BYPASS.LTC128B.128 [R231+0xa800], desc[UR8][R10.64] ;  /* 0x0a8000000ae7bfae */ /* 0x000fe2000b901d48 */
[----:B------:R-:W-:Y:S01]  /*56c0*/  ISETP.GE.AND P5, PT, R136, RZ, PT ;  /* 0x000000ff8800720c */ /* 0x000fe20003fa6270 */
[----:B------:R-:W-:Y:S01]  /*56d0*/  VIADD R2, R0, 0x47 ;  /* 0x0000004700027836 */ /* 0x000fe20000000000 */
[----:B------:R-:W-:Y:S03]  /*56e0*/  ISETP.GE.AND P4, PT, R135, RZ, PT ;  /* 0x000000ff8700720c */ /* 0x000fe60003f86270 */
[----:B------:R-:W-:Y:S01]  /*56f0*/  @P2 STS.128 [R231+0xb800], RZ ;  /* 0x00b800ffe7002388 */ /* 0x000fe20000000c00 */
[----:B------:R-:W-:Y:S02]  /*5700*/  ISETP.GE.AND P1, PT, R132, RZ, PT ;  /* 0x000000ff8400720c */ /* 0x000fe40003f26270 */
[----:B------:R-:W-:Y:S03]  /*5710*/  ISETP.GE.AND P0, PT, R2, RZ, PT ;  /* 0x000000ff0200720c */ /* 0x000fe60003f06270 */
[----:B------:R-:W-:Y:S01]  /*5720*/  @!PT LDS RZ, [RZ] ;  /* 0x00000000fffff984 */ /* 0x000fe20000000800 */
[----:B------:R-:W-:Y:S01]  /*5730*/  @!PT LDS RZ, [RZ] ;  /* 0x00000000fffff984 */ /* 0x000fe20000000800 */
[----:B------:R-:W-:Y:S01]  /*5740*/  @!PT LDS RZ, [RZ] ;  /* 0x00000000fffff984 */ /* 0x000fe20000000800 */
[----:B------:R1:W-:Y:S01]  /*5750*/  @!P2 LDGSTS.E.BYPASS.LTC128B.128 [R231+0xb800], desc[UR8][R6.64+0x80] ;  /* 0x0b80008006e7afae */ /* 0x0003e2000b901d48 */
[C---:B------:R-:W-:Y:S05]  /*5760*/  @!P6 IADD3 R137, -R0.reuse, -0x8, RZ ;  /* 0xfffffff80089e810 */ /* 0x040fea0007ffe1ff */
[----:B------:R-:W-:Y:S01]  /*5770*/  LDSM.16.M88.4 R32, [R218] ;  /* 0x00000000da20783b */ /* 0x000fe20000000200 */
[C---:B------:R-:W-:Y:S02]  /*5780*/  @!P5 IADD3 R136, -R0.reuse, -0x7, RZ ;  /* 0xfffffff90088d810 */ /* 0x040fe40007ffe1ff */
[C---:B------:R-:W-:Y:S03]  /*5790*/  @!P4 IADD3 R135, -R0.reuse, 0x1, RZ ;  /* 0x000000010087c810 */ /* 0x040fe60007ffe1ff */
[----:B------:R-:W1:Y:S01]  /*57a0*/  LDSM.16.M88.4 R16, [R216+0x8000] ;  /* 0x00800000d810783b */ /* 0x000e620000000200 */
[C---:B------:R-:W-:Y:S02]  /*57b0*/  @!P1 IADD3 R132, -R0.reuse, -0x48, RZ ;  /* 0xffffffb800849810 */ /* 0x040fe40007ffe1ff */
[C---:B------:R-:W-:Y:S02]  /*57c0*/  @!P0 IADD3 R2, -R0.reuse, -0x47, RZ ;  /* 0xffffffb900028810 */ /* 0x040fe40007ffe1ff */
[----:B------:R-:W-:Y:S01]  /*57d0*/  I2FP.F32.S32 R136, R136 ;  /* 0x0000008800887245 */ /* 0x000fe20000201400 */
[----:B------:R-:W2:Y:S01]  /*57e0*/  LDSM.16.M88.4 R28, [R218+0x2000] ;  /* 0x00200000da1c783b */ /* 0x000ea20000000200 */
[----:B------:R-:W-:Y:S02]  /*57f0*/  I2FP.F32.S32 R132, R132 ;  /* 0x0000008400847245 */ /* 0x000fe40000201400 */
[----:B------:R-:W-:Y:S02]  /*5800*/  I2FP.F32.S32 R2, R2 ;  /* 0x0000000200027245 */ /* 0x000fe40000201400 */
[----:B------:R-:W-:Y:S01]  /*5810*/  I2FP.F32.S32 R137, R137 ;  /* 0x0000008900897245 */ /* 0x000fe20000201400 */
[----:B------:R-:W3:Y:S06]  /*5820*/  LDSM.16.M88.4 R172, [R216+0x8800] ;  /* 0x00880000d8ac783b */ /* 0x000eec0000000200 */
[----:B------:R-:W0:Y:S06]  /*5830*/  LDGDEPBAR ;  /* 0x00000000000079af */ /* 0x000e2c0000000000 */
[----:B------:R-:W-:Y:S06]  /*5840*/  LDSM.16.M88.4 R176, [R220] ;  /* 0x00000000dcb0783b */ /* 0x000fec0000000200 */
[----:B------:R-:W4:Y:S06]  /*5850*/  LDSM.16.M88.4 R180, [R227] ;  /* 0x00000000e3b4783b */ /* 0x000f2c0000000200 */
[----:B------:R-:W5:Y:S01]  /*5860*/  LDSM.16.M88.4 R184, [R220+0x2000] ;  /* 0x00200000dcb8783b */ /* 0x000f620000000200 */
[-C--:B-1----:R-:W-:Y:S05]  /*5870*/  HMMA.16816.F32.BF16 R4, R32, R16.reuse, RZ ;  /* 0x000000102004723c */ /* 0x082fea00000418ff */
[----:B------:R-:W1:Y:S01]  /*5880*/  LDSM.16.M88.4 R188, [R230] ;  /* 0x00000000e6bc783b */ /* 0x000e620000000200 */
[C---:B--2---:R-:W-:Y:S05]  /*5890*/  HMMA.16816.F32.BF16 R8, R28.reuse, R16, RZ ;  /* 0x000000101c08723c */ /* 0x044fea00000418ff */
[----:B------:R-:W-:Y:S01]  /*58a0*/  LDSM.16.M88.4 R192, [R226] ;  /* 0x00000000e2c0783b */ /* 0x000fe20000000200 */
[-C--:B------:R-:W-:Y:S05]  /*58b0*/  HMMA.16816.F32.BF16 R12, R28, R18.reuse, RZ ;  /* 0x000000121c0c723c */ /* 0x080fea00000418ff */
[----:B------:R-:W2:Y:S01]  /*58c0*/  LDSM.16.M88.4 R196, [R224+0x8000] ;  /* 0x00800000e0c4783b */ /* 0x000ea20000000200 */
[C---:B------:R-:W-:Y:S05]  /*58d0*/  HMMA.16816.F32.BF16 R16, R32.reuse, R18, RZ ;  /* 0x000000122010723c */ /* 0x040fea00000418ff */
[----:B------:R-:W2:Y:S01]  /*58e0*/  LDSM.16.M88.4 R200, [R226+0x2000] ;  /* 0x00200000e2c8783b */ /* 0x000ea20000000200 */
[-C--:B---3--:R-:W-:Y:S05]  /*58f0*/  HMMA.16816.F32.BF16 R20, R32, R172.reuse, RZ ;  /* 0x000000ac2014723c */ /* 0x088fea00000418ff */
[----:B------:R-:W-:Y:S01]  /*5900*/  LDSM.16.M88.4 R204, [R225] ;  /* 0x00000000e1cc783b */ /* 0x000fe20000000200 */
[C---:B------:R-:W-:Y:S05]  /*5910*/  HMMA.16816.F32.BF16 R24, R28.reuse, R172, RZ ;  /* 0x000000ac1c18723c */ /* 0x040fea00000418ff */
[----:B------:R-:W-:Y:S01]  /*5920*/  LDSM.16.M88.4 R208, [R223] ;  /* 0x00000000dfd0783b */ /* 0x000fe20000000200 */
[-C--:B------:R-:W-:Y:S05]  /*5930*/  HMMA.16816.F32.BF16 R28, R28, R174.reuse, RZ ;  /* 0x000000ae1c1c723c */ /* 0x080fea00000418ff */
[----:B------:R-:W-:Y:S01]  /*5940*/  LDSM.16.M88.4 R212, [R225+0x2000] ;  /* 0x00200000e1d4783b */ /* 0x000fe20000000200 */
[----:B------:R-:W-:Y:S05]  /*5950*/  HMMA.16816.F32.BF16 R32, R32, R174, RZ ;  /* 0x000000ae2020723c */ /* 0x000fea00000418ff */
[----:B------:R-:W3:Y:S01]  /*5960*/  LDSM.16.M88.4 R172, [R224+0x8800] ;  /* 0x00880000e0ac783b */ /* 0x000ee20000000200 */
[-C--:B----4-:R-:W-:Y:S06]  /*5970*/  HMMA.16816.F32.BF16 R4, R176, R180.reuse, R4 ;  /* 0x000000b4b004723c */ /* 0x090fec0000041804 */
[C---:B-----5:R-:W-:Y:S06]  /*5980*/  HMMA.16816.F32.BF16 R8, R184.reuse, R180, R8 ;  /* 0x000000b4b808723c */ /* 0x060fec0000041808 */
[-C--:B------:R-:W-:Y:S06]  /*5990*/  HMMA.16816.F32.BF16 R12, R184, R182.reuse, R12 ;  /* 0x000000b6b80c723c */ /* 0x080fec000004180c */
[C---:B------:R-:W-:Y:S01]  /*59a0*/  HMMA.16816.F32.BF16 R16, R176.reuse, R182, R16 ;  /* 0x000000b6b010723c */ /* 0x040fe20000041810 */
[----:B------:R-:W-:Y:S05]  /*59b0*/  LDSM.16.M88.4 R180, [R218+0x4000] ;  /* 0x00400000dab4783b */ /* 0x000fea0000000200 */
        /* <DEDUP_REMOVED lines=8> */
[C---:B------:R-:W-:Y:S06]  /*5a40*/  HMMA.16816.F32.BF16 R8, R200.reuse, R196, R8 ;  /* 0x000000c4c808723c */ /* 0x040fec0000041808 */
[-C--:B------:R-:W-:Y:S06]  /*5a50*/  HMMA.16816.F32.BF16 R12, R200, R198.reuse, R12 ;  /* 0x000000c6c80c723c */ /* 0x080fec000004180c */
[C---:B------:R-:W-:Y:S01]  /*5a60*/  HMMA.16816.F32.BF16 R16, R192.reuse, R198, R16 ;  /* 0x000000c6c010723c */ /* 0x040fe20000041810 */
[----:B------:R-:W-:Y:S05]  /*5a70*/  LDSM.16.M88.4 R196, [R229] ;  /* 0x00000000e5c4783b */ /* 0x000fea0000000200 */
[-C--:B---3--:R-:W-:Y:S06]  /*5a80*/  HMMA.16816.F32.BF16 R20, R192, R172.reuse, R20 ;  /* 0x000000acc014723c */ /* 0x088fec0000041814 */
[C---:B------:R-:W-:Y:S06]  /*5a90*/  HMMA.16816.F32.BF16 R24, R200.reuse, R172, R24 ;  /* 0x000000acc818723c */ /* 0x040fec0000041818 */
[-C--:B------:R-:W-:Y:S01]  /*5aa0*/  HMMA.16816.F32.BF16 R28, R200, R174.reuse, R28 ;  /* 0x000000aec81c723c */ /* 0x080fe2000004181c */
[----:B------:R-:W-:Y:S05]  /*5ab0*/  LDSM.16.M88.4 R200, [R220+0x6000] ;  /* 0x00600000dcc8783b */ /* 0x000fea0000000200 */
[----:B------:R-:W-:Y:S01]  /*5ac0*/  HMMA.16816.F32.BF16 R32, R192, R174, R32 ;  /* 0x000000aec020723c */ /* 0x000fe20000041820 */
[----:B------:R-:W3:Y:S05]  /*5ad0*/  LDSM.16.M88.4 R172, [R216+0x9800] ;  /* 0x00980000d8ac783b */ /* 0x000eea0000000200 */
[-C--:B------:R-:W-:Y:S01]  /*5ae0*/  HMMA.16816.F32.BF16 R4, R204, R208.reuse, R4 ;  /* 0x000000d0cc04723c */ /* 0x080fe20000041804 */
[----:B------:R-:W4:Y:S05]  /*5af0*/  LDSM.16.M88.4 R192, [R220+0x4000] ;  /* 0x00400000dcc0783b */ /* 0x000f2a0000000200 */
[C---:B------:R-:W-:Y:S06]  /*5b00*/  HMMA.16816.F32.BF16 R8, R212.reuse, R208, R8 ;  /* 0x000000d0d408723c */ /* 0x040fec0000041808 */
[-C--:B------:R-:W-:Y:S06]  /*5b10*/  HMMA.16816.F32.BF16 R12, R212, R210.reuse, R12 ;  /* 0x000000d2d40c723c */ /* 0x080fec000004180c */
[C---:B------:R-:W-:Y:S01]  /*5b20*/  HMMA.16816.F32.BF16 R16, R204.reuse, R210, R16 ;  /* 0x000000d2cc10723c */ /* 0x040fe20000041810 */
[----:B------:R-:W-:Y:S05]  /*5b30*/  LDSM.16.M88.4 R208, [R224+0x9000] ;  /* 0x00900000e0d0783b */ /* 0x000fea0000000200 */
[-C--:B-1----:R-:W-:Y:S06]  /*5b40*/  HMMA.16816.F32.BF16 R20, R204, R176.reuse, R20 ;  /* 0x000000b0cc14723c */ /* 0x082fec0000041814 */
[C---:B------:R-:W-:Y:S06]  /*5b50*/  HMMA.16816.F32.BF16 R24, R212.reuse, R176, R24 ;  /* 0x000000b0d418723c */ /* 0x040fec0000041818 */
[-C--:B------:R-:W-:Y:S06]  /*5b60*/  HMMA.16816.F32.BF16 R28, R212, R178.reuse, R28 ;  /* 0x000000b2d41c723c */ /* 0x080fec000004181c */
[----:B------:R-:W-:Y:S01]  /*5b70*/  HMMA.16816.F32.BF16 R32, R204, R178, R32 ;  /* 0x000000b2cc20723c */ /* 0x000fe20000041820 */
[----:B------:R-:W1:Y:S05]  /*5b80*/  LDSM.16.M88.4 R176, [R228] ;  /* 0x00000000e4b0783b */ /* 0x000e6a0000000200 */
[-C--:B------:R-:W-:Y:S01]  /*5b90*/  HMMA.16816.F32.BF16 R4, R180, R184.reuse, R4 ;  /* 0x000000b8b404723c */ /* 0x080fe20000041804 */
[----:B------:R-:W5:Y:S05]  /*5ba0*/  LDSM.16.M88.4 R204, [R226+0x4000] ;  /* 0x00400000e2cc783b */ /* 0x000f6a0000000200 */
[C---:B--2---:R-:W-:Y:S06]  /*5bb0*/  HMMA.16816.F32.BF16 R8, R188.reuse, R184, R8 ;  /* 0x000000b8bc08723c */ /* 0x044fec0000041808 */
[-C--:B------:R-:W-:Y:S06]  /*5bc0*/  HMMA.16816.F32.BF16 R12, R188, R186.reuse, R12 ;  /* 0x000000babc0c723c */ /* 0x080fec000004180c */
[C---:B------:R-:W-:Y:S01]  /*5bd0*/  HMMA.16816.F32.BF16 R16, R180.reuse, R186, R16 ;  /* 0x000000bab410723c */ /* 0x040fe20000041810 */
[----:B------:R-:W2:Y:S05]  /*5be0*/  LDSM.16.M88.4 R184, [R226+0x6000] ;  /* 0x00600000e2b8783b */ /* 0x000eaa0000000200 */
[-C--:B---3--:R-:W-:Y:S06]  /*5bf0*/  HMMA.16816.F32.BF16 R20, R180, R172.reuse, R20 ;  /* 0x000000acb414723c */ /* 0x088fec0000041814 */
[C---:B------:R-:W-:Y:S06]  /*5c00*/  HMMA.16816.F32.BF16 R24, R188.reuse, R172, R24 ;  /* 0x000000acbc18723c */ /* 0x040fec0000041818 */
[-C--:B------:R-:W-:Y:S01]  /*5c10*/  HMMA.16816.F32.BF16 R28, R188, R174.reuse, R28 ;  /* 0x000000aebc1c723c */ /* 0x080fe2000004181c */
[----:B------:R-:W-:Y:S05]  /*5c20*/  LDSM.16.M88.4 R188, [R223+0x1000] ;  /* 0x00100000dfbc783b */ /* 0x000fea0000000200 */
        /* <DEDUP_REMOVED lines=8> */
[-C--:B-1----:R-:W-:Y:S06]  /*5cb0*/  HMMA.16816.F32.BF16 R20, R192, R176.reuse, R20 ;  /* 0x000000b0c014723c */ /* 0x082fec0000041814 */
[C---:B------:R-:W-:Y:S06]  /*5cc0*/  HMMA.16816.F32.BF16 R24, R200.reuse, R176, R24 ;  /* 0x000000b0c818723c */ /* 0x040fec0000041818 */
[-C--:B------:R-:W-:Y:S05]  /*5cd0*/  HMMA.16816.F32.BF16 R28, R200, R178.reuse, R28 ;  /* 0x000000b2c81c723c */ /* 0x080fea000004181c */
[C---:B------:R-:W-:Y:S01]  /*5ce0*/  VIADD R177, R0.reuse, 0x40 ;  /* 0x0000004000b17836 */ /* 0x040fe20000000000 */
[----:B------:R-:W-:Y:S04]  /*5cf0*/  HMMA.16816.F32.BF16 R32, R192, R178, R32 ;  /* 0x000000b2c020723c */ /* 0x000fe80000041820 */
[----:B------:R-:W-:Y:S01]  /*5d00*/  ISETP.GE.AND P6, PT, R177, RZ, PT ;  /* 0x000000ffb100720c */ /* 0x000fe20003fc6270 */
[----:B------:R-:W-:Y:S01]  /*5d10*/  VIADD R176, R0, 0x3f ;  /* 0x0000003f00b07836 */ /* 0x000fe20000000000 */
[-C--:B-----5:R-:W-:Y:S05]  /*5d20*/  HMMA.16816.F32.BF16 R4, R204, R208.reuse, R4 ;  /* 0x000000d0cc04723c */ /* 0x0a0fea0000041804 */
[----:B------:R-:W-:Y:S01]  /*5d30*/  ISETP.GE.AND P5, PT, R176, RZ, PT ;  /* 0x000000ffb000720c */ /* 0x000fe20003fa6270 */
[C---:B--2---:R-:W-:Y:S05]  /*5d40*/  HMMA.16816.F32.BF16 R8, R184.reuse, R208, R8 ;  /* 0x000000d0b808723c */ /* 0x044fea0000041808 */
[C---:B------:R-:W-:Y:S01]  /*5d50*/  @!P6 IADD3 R177, -R0.reuse, -0x40, RZ ;  /* 0xffffffc000b1e810 */ /* 0x040fe20007ffe1ff */
[-C--:B------:R-:W-:Y:S05]  /*5d60*/  HMMA.16816.F32.BF16 R12, R184, R210.reuse, R12 ;  /* 0x000000d2b80c723c */ /* 0x080fea000004180c */
[----:B------:R-:W-:Y:S01]  /*5d70*/  I2FP.F32.S32 R177, R177 ;  /* 0x000000b100b17245 */ /* 0x000fe20000201400 */
[C---:B------:R-:W-:Y:S05]  /*5d80*/  HMMA.16816.F32.BF16 R16, R204.reuse, R210, R16 ;  /* 0x000000d2cc10723c */ /* 0x040fea0000041810 */
[C---:B------:R-:W-:Y:S01]  /*5d90*/  @!P5 IADD3 R176, -R0.reuse, -0x3f, RZ ;  /* 0xffffffc100b0d810 */ /* 0x040fe20007ffe1ff */
[-C--:B---3--:R-:W-:Y:S05]  /*5da0*/  HMMA.16816.F32.BF16 R20, R204, R172.reuse, R20 ;  /* 0x000000accc14723c */ /* 0x088fea0000041814 */
[----:B------:R-:W-:Y:S01]  /*5db0*/  I2FP.F32.S32 R176, R176 ;  /* 0x000000b000b07245 */ /* 0x000fe20000201400 */
[C---:B------:R-:W-:Y:S05]  /*5dc0*/  HMMA.16816.F32.BF16 R24, R184.reuse, R172, R24 ;  /* 0x000000acb818723c */ /* 0x040fea0000041818 */
[C---:B------:R-:W-:Y:S01]  /*5dd0*/  VIADD R179, R0.reuse, 0x38 ;  /* 0x0000003800b37836 */ /* 0x040fe20000000000 */
[-C--:B------:R-:W-:Y:S04]  /*5de0*/  HMMA.16816.F32.BF16 R28, R184, R174.reuse, R28 ;  /* 0x000000aeb81c723c */ /* 0x080fe8000004181c */
[----:B------:R-:W-:Y:S01]  /*5df0*/  ISETP.GE.AND P4, PT, R179, RZ, PT ;  /* 0x000000ffb300720c */ /* 0x000fe20003f86270 */
[----:B------:R-:W-:Y:S01]  /*5e00*/  VIADD R178, R0, 0x37 ;  /* 0x0000003700b27836 */ /* 0x000fe20000000000 */
[----:B------:R-:W-:Y:S01]  /*5e10*/  HMMA.16816.F32.BF16 R32, R204, R174, R32 ;  /* 0x000000aecc20723c */ /* 0x000fe20000041820 */
[----:B------:R-:W1:Y:S01]  /*5e20*/  LDSM.16.M88.4 R172, [R223+0x1800] ;  /* 0x00180000dfac783b */ /* 0x000e620000000200 */
[----:B------:R-:W-:Y:S04]  /*5e30*/  DEPBAR.LE SB0, 0x0 ;  /* 0x000080000000791a */ /* 0x000fe80000000000 */
[----:B------:R-:W-:Y:S01]  /*5e40*/  ISETP.GE.AND P1, PT, R178, RZ, PT ;  /* 0x000000ffb200720c */ /* 0x000fe20003f26270 */
[----:B------:R-:W-:Y:S01]  /*5e50*/  BAR.SYNC.DEFER_BLOCKING 0x0 ;  /* 0x0000000000007b1d */ /* 0x000fe20000010000 */
[-C--:B----4-:R-:W-:Y:S05]  /*5e60*/  HMMA.16816.F32.BF16 R4, R180, R188.reuse, R4 ;  /* 0x000000bcb404723c */ /* 0x090fea0000041804 */
[C---:B------:R-:W-:Y:S01]  /*5e70*/  @!P4 IADD3 R179, -R0.reuse, -0x38, RZ ;  /* 0xffffffc800b3c810 */ /* 0x040fe20007ffe1ff */
[C---:B------:R-:W-:Y:S05]  /*5e80*/  HMMA.16816.F32.BF16 R8, R196.reuse, R188, R8 ;  /* 0x000000bcc408723c */ /* 0x040fea0000041808 */
[C---:B------:R-:W-:Y:S01]  /*5e90*/  @!P1 IADD3 R178, -R0.reuse, -0x37, RZ ;  /* 0xffffffc900b29810 */ /* 0x040fe20007ffe1ff */
[-C--:B------:R-:W-:Y:S05]  /*5ea0*/  HMMA.16816.F32.BF16 R12, R196, R190.reuse, R12 ;  /* 0x000000bec40c723c */ /* 0x080fea000004180c */
[----:B------:R-:W-:Y:S01]  /*5eb0*/  I2FP.F32.S32 R179, R179 ;  /* 0x000000b300b37245 */ /* 0x000fe20000201400 */
[C---:B------:R-:W-:Y:S05]  /*5ec0*/  HMMA.16816.F32.BF16 R16, R180.reuse, R190, R16 ;  /* 0x000000beb410723c */ /* 0x040fea0000041810 */
[----:B------:R-:W-:Y:S01]  /*5ed0*/  I2FP.F32.S32 R178, R178 ;  /* 0x000000b200b27245 */ /* 0x000fe20000201400 */
[C---:B------:R-:W-:Y:S01]  /*5ee0*/  VIADD R184, R0.reuse, 0xfffffff8 ;  /* 0xfffffff800b87836 */ /* 0x040fe20000000000 */
[----:B------:R-:W-:Y:S01]  /*5ef0*/  IABS R190, R0 ;  /* 0x0000000000be7213 */ /* 0x000fe20000000000 */
[----:B------:R-:W-:Y:S03]  /*5f00*/  VIADD R185, R0, 0xfffffff7 ;  /* 0xfffffff700b97836 */ /* 0x000fe60000000000 */
[----:B------:R-:W-:Y:S01]  /*5f10*/  ISETP.GE.AND P0, PT, R184, RZ, PT ;  /* 0x000000ffb800720c */ /* 0x000fe20003f06270 */
[C---:B------:R-:W-:Y:S01]  /*5f20*/  VIADD R186, R0.reuse, 0xfffffff0 ;  /* 0xfffffff000ba7836 */ /* 0x040fe20000000000 */
[----:B------:R-:W-:Y:S01]  /*5f30*/  ISETP.GE.AND P6, PT, R185, RZ, PT ;  /* 0x000000ffb900720c */ /* 0x000fe20003fc6270 */
[----:B------:R-:W-:Y:S01]  /*5f40*/  VIADD R187, R0, 0xffffffef ;  /* 0xffffffef00bb7836 */ /* 0x000fe20000000000 */
[-C--:B-1----:R-:W-:Y:S03]  /*5f50*/  HMMA.16816.F32.BF16 R20, R180, R172.reuse, R20 ;  /* 0x000000acb414723c */ /* 0x082fe60000041814 */
[----:B------:R-:W-:Y:S01]  /*5f60*/  ISETP.GE.AND P5, PT, R186, RZ, PT ;  /* 0x000000ffba00720c */ /* 0x000fe20003fa6270 */
[C---:B------:R-:W-:Y:S01]  /*5f70*/  VIADD R189, R0.reuse, 0x30 ;  /* 0x0000003000bd7836 */ /* 0x040fe20000000000 */
[----:B------:R-:W-:Y:S01]  /*5f80*/  ISETP.GE.AND P4, PT, R187, RZ, PT ;  /* 0x000000ffbb00720c */ /* 0x000fe20003f86270 */
[C---:B------:R-:W-:Y:S04]  /*5f90*/  HMMA.16816.F32.BF16 R24, R196.reuse, R172, R24 ;  /* 0x000000acc418723c */ /* 0x040fe80000041818 */
[----:B------:R-:W-:Y:S01]  /*5fa0*/  ISETP.GE.AND P1, PT, R189, RZ, PT ;  /* 0x000000ffbd00720c */ /* 0x000fe20003f26270 */
[C---:B------:R-:W-:Y:S01]  /*5fb0*/  VIADD R188, R0.reuse, 0x2f ;  /* 0x0000002f00bc7836 */ /* 0x040fe20000000000 */
[C---:B------:R-:W-:Y:S01]  /*5fc0*/  @!P0 IADD3 R184, -R0.reuse, 0x8, RZ ;  /* 0x0000000800b88810 */ /* 0x040fe20007ffe1ff */
[C---:B------:R-:W-:Y:S01]  /*5fd0*/  VIADD R193, R0.reuse, 0x28 ;  /* 0x0000002800c17836 */ /* 0x040fe20000000000 */
[C---:B------:R-:W-:Y:S01]  /*5fe0*/  @!P6 IADD3 R185, -R0.reuse, 0x9, RZ ;  /* 0x0000000900b9e810 */ /* 0x040fe20007ffe1ff */
[-C--:B------:R-:W-:Y:S03]  /*5ff0*/  HMMA.16816.F32.BF16 R28, R196, R174.reuse, R28 ;  /* 0x000000aec41c723c */ /* 0x080fe6000004181c */
[C---:B------:R-:W-:Y:S01]  /*6000*/  @!P5 IADD3 R186, -R0.reuse, 0x10, RZ ;  /* 0x0000001000bad810 */ /* 0x040fe20007ffe1ff */
[C---:B------:R-:W-:Y:S01]  /*6010*/  VIADD R195, R0.reuse, 0xffffffe8 ;  /* 0xffffffe800c37836 */ /* 0x040fe20000000000 */
[C---:B------:R-:W-:Y:S01]  /*6020*/  @!P4 IADD3 R187, -R0.reuse, 0x11, RZ ;  /* 0x0000001100bbc810 */ /* 0x040fe20007ffe1ff */
[----:B------:R-:W-:Y:S01]  /*6030*/  VIADD R194, R0, 0xffffffe7 ;  /* 0xffffffe700c27836 */ /* 0x000fe20000000000 */
[----:B------:R-:W-:Y:S01]  /*6040*/  ISETP.GE.AND P0, PT, R188, RZ, PT ;  /* 0x000000ffbc00720c */ /* 0x000fe20003f06270 */
[C---:B------:R-:W-:Y:S01]  /*6050*/  VIADD R192, R0.reuse, 0x27 ;  /* 0x0000002700c07836 */ /* 0x040fe20000000000 */
[----:B------:R-:W-:Y:S01]  /*6060*/  ISETP.GE.AND P6, PT, R193, RZ, PT ;  /* 0x000000ffc100720c */ /* 0x000fe20003fc6270 */
[----:B------:R-:W-:Y:S04]  /*6070*/  HMMA.16816.F32.BF16 R32, R180, R174, R32 ;  /* 0x000000aeb420723c */ /* 0x000fe80000041820 */
[----:B------:R-:W-:Y:S01]  /*6080*/  @!P1 IADD3 R189, -R0, -0x30, RZ ;  /* 0xffffffd000bd9810 */ /* 0x000fe20007ffe1ff */
[-C--:B------:R-:W-:Y:S01]  /*6090*/  FFMA.FTZ R7, R136, -R133.reuse, R7 ;  /* 0x8000008588077223 */ /* 0x080fe20000010007 */
[----:B------:R-:W-:Y:S01]  /*60a0*/  ISETP.GE.AND P5, PT, R195, RZ, PT ;  /* 0x000000ffc300720c */ /* 0x000fe20003fa6270 */
[-C--:B------:R-:W-:Y:S01]  /*60b0*/  FFMA.FTZ R10, R132, -R133.reuse, R10 ;  /* 0x80000085840a7223 */ /* 0x080fe2000001000a */
[----:B------:R-:W-:Y:S02]  /*60c0*/  ISETP.GE.AND P4, PT, R194, RZ, PT ;  /* 0x000000ffc200720c */ /* 0x000fe40003f86270 */
[----:B------:R-:W-:Y:S01]  /*60d0*/  ISETP.GE.AND P1, PT, R192, RZ, PT ;  /* 0x000000ffc000720c */ /* 0x000fe20003f26270 */
[-C--:B------:R-:W-:Y:S01]  /*60e0*/  FFMA.FTZ R11, R2, -R133.reuse, R11 ;  /* 0x80000085020b7223 */ /* 0x080fe2000001000b */
[C---:B------:R-:W-:Y:S01]  /*60f0*/  @!P0 IADD3 R188, -R0.reuse, -0x2f, RZ ;  /* 0xffffffd100bc8810 */ /* 0x040fe20007ffe1ff */
[-C--:B------:R-:W-:Y:S01]  /*6100*/  FFMA.FTZ R6, R137, -R133.reuse, R6 ;  /* 0x8000008589067223 */ /* 0x080fe20000010006 */
[----:B------:R-:W-:Y:S01]  /*6110*/  @!P6 IADD3 R193, -R0, -0x28, RZ ;  /* 0xffffffd800c1e810 */ /* 0x000fe20007ffe1ff */
[----:B------:R-:W-:Y:S01]  /*6120*/  FFMA.FTZ R8, R177, -R133, R8 ;  /* 0x80000085b1087223 */ /* 0x000fe20000010008 */
[----:B------:R-:W-:Y:S01]  /*6130*/  I2FP.F32.S32 R136, R135 ;  /* 0x0000008700887245 */ /* 0x000fe20000201400 */
[-C--:B------:R-:W-:Y:S01]  /*6140*/  FFMA.FTZ R9, R176, -R133.reuse, R9 ;  /* 0x80000085b0097223 */ /* 0x080fe20000010009 */
[----:B------:R-:W-:Y:S01]  /*6150*/  I2FP.F32.S32 R132, R186 ;  /* 0x000000ba00847245 */ /* 0x000fe20000201400 */
[-C--:B------:R-:W-:Y:S01]  /*6160*/  FFMA.FTZ R12, R179, -R133.reuse, R12 ;  /* 0x80000085b30c7223 */ /* 0x080fe2000001000c */
[----:B------:R-:W-:Y:S01]  /*6170*/  @!P5 IADD3 R195, -R0, 0x18, RZ ;  /* 0x0000001800c3d810 */ /* 0x000fe20007ffe1ff */
[-C--:B------:R-:W-:Y:S01]  /*6180*/  FFMA.FTZ R5, R136, -R133.reuse, R5 ;  /* 0x8000008588057223 */ /* 0x080fe20000010005 */
[----:B------:R-:W-:Y:S01]  /*6190*/  @!P4 IADD3 R194, -R0, 0x19, RZ ;  /* 0x0000001900c2c810 */ /* 0x000fe20007ffe1ff */
[-C--:B------:R-:W-:Y:S01]  /*61a0*/  FFMA.FTZ R20, R132, -R133.reuse, R20 ;  /* 0x8000008584147223 */ /* 0x080fe20000010014 */
[----:B------:R-:W-:Y:S01]  /*61b0*/  @!P1 IADD3 R192, -R0, -0x27, RZ ;  /* 0xffffffd900c09810 */ /* 0x000fe20007ffe1ff */
[----:B------:R-:W-:Y:S01]  /*61c0*/  IMAD.MOV.U32 R0, RZ, RZ, R190 ;  /* 0x000000ffff007224 */ /* 0x000fe200078e00be */
[----:B------:R-:W-:Y:S01]  /*61d0*/  I2FP.F32.S32 R135, R184 ;  /* 0x000000b800877245 */ /* 0x000fe20000201400 */
[----:B------:R-:W-:Y:S01]  /*61e0*/  FFMA.FTZ R34, R132, -R133, R34 ;  /* 0x8000008584227223 */ /* 0x000fe20000010022 */
[----:B------:R-:W-:Y:S01]  /*61f0*/  I2FP.F32.S32 R2, R187 ;  /* 0x000000bb00027245 */ /* 0x000fe20000201400 */
[-C--:B------:R-:W-:Y:S01]  /*6200*/  FFMA.FTZ R19, R136, -R133.reuse, R19 ;  /* 0x8000008588137223 */ /* 0x080fe20000010013 */
[----:B------:R-:W-:Y:S01]  /*6210*/  I2FP.F32.S32 R0, R0 ;  /* 0x0000000000007245 */ /* 0x000fe20000201400 */
[CC--:B------:R-:W-:Y:S01]  /*6220*/  FFMA.FTZ R16, R135.reuse, -R133.reuse, R16 ;  /* 0x8000008587107223 */ /* 0x0c0fe20000010010 */
[----:B------:R-:W-:Y:S01]  /*6230*/  ISETP.GT.AND P4, PT, R232, RZ, PT ;  /* 0x000000ffe800720c */ /* 0x000fe20003f84270 */
[----:B------:R-:W-:Y:S01]  /*6240*/  FFMA.FTZ R21, R2, -R133, R21 ;  /* 0x8000008502157223 */ /* 0x000fe20000010015 */
[----:B------:R-:W-:Y:S01]  /*6250*/  I2FP.F32.S32 R195, R195 ;  /* 0x000000c300c37245 */ /* 0x000fe20000201400 */
[C---:B------:R-:W-:Y:S01]  /*6260*/  FFMA.FTZ R4, R0.reuse, -R133, R4 ;  /* 0x8000008500047223 */ /* 0x040fe20000010004 */
[----:B------:R-:W-:Y:S01]  /*6270*/  I2FP.F32.S32 R189, R189 ;  /* 0x000000bd00bd7245 */ /* 0x000fe20000201400 */
[----:B------:R-:W-:Y:S01]  /*6280*/  FFMA.FTZ R18, R0, -R133, R18 ;  /* 0x8000008500127223 */ /* 0x000fe20000010012 */
[----:B------:R-:W-:Y:S01]  /*6290*/  I2FP.F32.S32 R0, R185 ;  /* 0x000000b900007245 */ /* 0x000fe20000201400 */
[----:B------:R-:W-:Y:S01]  /*62a0*/  FFMA.FTZ R35, R2, -R133, R35 ;  /* 0x8000008502237223 */ /* 0x000fe20000010023 */
[----:B------:R-:W-:Y:S01]  /*62b0*/  FMNMX.FTZ R132, R4, R3, !PT ;  /* 0x0000000304847209 */ /* 0x000fe20007810000 */
[-C--:B------:R-:W-:Y:S01]  /*62c0*/  FFMA.FTZ R22, R135, -R133.reuse, R22 ;  /* 0x8000008587167223 */ /* 0x080fe20000010016 */
        /* <DEDUP_REMOVED lines=13> */
[----:B------:R-:W-:Y:S01]  /*63a0*/  FFMA.FTZ R15, R176, -R133, R15 ;  /* 0x80000085b00f7223 */ /* 0x000fe2000001000f */
[----:B------:R-:W-:Y:S01]  /*63b0*/  FMNMX.FTZ R2, R10, R139, !PT ;  /* 0x0000008b0a027209 */ /* 0x000fe20007810000 */
[----:B------:R-:W-:Y:S01]  /*63c0*/  FFMA.FTZ R24, R189, -R133, R24 ;  /* 0x80000085bd187223 */ /* 0x000fe20000010018 */
[----:B------:R-:W-:Y:S01]  /*63d0*/  FMNMX.FTZ R132, R9, R135, !PT ;  /* 0x0000008709847209 */ /* 0x000fe20007810000 */
[----:B------:R-:W-:Y:S01]  /*63e0*/  FFMA.FTZ R26, R179, -R133, R26 ;  /* 0x80000085b31a7223 */ /* 0x000fe2000001001a */
[----:B------:R-:W-:Y:S02]  /*63f0*/  FMNMX.FTZ R135, R19, R136, !PT ;  /* 0x0000008813877209 */ /* 0x000fe40007810000 */
[----:B------:R-:W-:Y:S02]  /*6400*/  FMNMX.FTZ R137, R20, R137, !PT ;  /* 0x0000008914897209 */ /* 0x000fe40007810000 */
[----:B------:R-:W-:Y:S02]  /*6410*/  I2FP.F32.S32 R194, R194 ;  /* 0x000000c200c27245 */ /* 0x000fe40000201400 */
[----:B------:R-:W-:Y:S02]  /*6420*/  FMNMX.FTZ R2, R11, R2, !PT ;  /* 0x000000020b027209 */ /* 0x000fe40007810000 */
[----:B------:R-:W-:Y:S01]  /*6430*/  FMNMX.FTZ R132, R12, R132, !PT ;  /* 0x000000840c847209 */ /* 0x000fe20007810000 */
[----:B------:R-:W-:Y:S01]  /*6440*/  FFMA.FTZ R33, R194, -R133, R33 ;  /* 0x80000085c2217223 */ /* 0x000fe20000010021 */
[----:B------:R-:W-:Y:S02]  /*6450*/  FMNMX.FTZ R135, R22, R135, !PT ;  /* 0x0000008716877209 */ /* 0x000fe40007810000 */
[----:B------:R-:W-:Y:S02]  /*6460*/  FMNMX.FTZ R178, R21, R137, !PT ;  /* 0x0000008915b27209 */ /* 0x000fe40007810000 */
[----:B------:R-:W-:Y:S02]  /*6470*/  FMNMX.FTZ R136, R14, R2, !PT ;  /* 0x000000020e887209 */ /* 0x000fe40007810000 */
[----:B------:R-:W-:Y:S02]  /*6480*/  I2FP.F32.S32 R0, R188 ;  /* 0x000000bc00007245 */ /* 0x000fe40000201400 */
[----:B------:R-:W-:Y:S02]  /*6490*/  I2FP.F32.S32 R193, R193 ;  /* 0x000000c100c17245 */ /* 0x000fe40000201400 */
[----:B------:R-:W-:Y:S01]  /*64a0*/  FMNMX.FTZ R2, R13, R132, !PT ;  /* 0x000000840d027209 */ /* 0x000fe20007810000 */
[----:B------:R-:W-:Y:S01]  /*64b0*/  FFMA.FTZ R25, R0, -R133, R25 ;  /* 0x8000008500197223 */ /* 0x000fe20000010019 */
[----:B------:R-:W-:Y:S01]  /*64c0*/  FMNMX.FTZ R132, R23, R135, !PT ;  /* 0x0000008717847209 */ /* 0x000fe20007810000 */
[----:B------:R-:W-:Y:S01]  /*64d0*/  FFMA.FTZ R28, R193, -R133, R28 ;  /* 0x80000085c11c7223 */ /* 0x000fe2000001001c */
[----:B------:R-:W-:Y:S02]  /*64e0*/  FMNMX.FTZ R178, R32, R178, !PT ;  /* 0x000000b220b27209 */ /* 0x000fe40007810000 */
[----:B------:R-:W-:Y:S02]  /*64f0*/  I2FP.F32.S32 R192, R192 ;  /* 0x000000c000c07245 */ /* 0x000fe40000201400 */
[----:B------:R-:W-:Y:S02]  /*6500*/  FMNMX.FTZ R183, R15, R136, !PT ;  /* 0x000000880fb77209 */ /* 0x000fe40007810000 */
[----:B------:R-:W-:Y:S02]  /*6510*/  FMNMX.FTZ R179, R24, R2, !PT ;  /* 0x0000000218b37209 */ /* 0x000fe40007810000 */
[----:B------:R-:W-:Y:S02]  /*6520*/  FMNMX.FTZ R182, R34, R132, !PT ;  /* 0x0000008422b67209 */ /* 0x000fe40007810000 */
[----:B------:R-:W-:Y:S01]  /*6530*/  FMNMX.FTZ R178, R33, R178, !PT ;  /* 0x000000b221b27209 */ /* 0x000fe20007810000 */
[----:B------:R-:W-:Y:S06]  /*6540*/  @P4 BRA `(.L_x_1217) ;  /* 0xffffffe800f04947 */ /* 0x000fec000383ffff */
.L_x_1216:
[----:B-1----:R-:W1:Y:S01]  /*6550*/  SHFL.BFLY PT, R137, R178, 0x2, 0x1f ;  /* 0x0c401f00b2897f89 */ /* 0x002e6200000e0000 */
[----:B------:R-:W-:Y:S01]  /*6560*/  FMNMX.FTZ R136, R35, R182, !PT ;  /* 0x000000b623887209 */ /* 0x000fe20007810000 */
[----:B------:R-:W-:Y:S01]  /*6570*/  FFMA.FTZ R29, R192, -R133, R29 ;  /* 0x80000085c01d7223 */ /* 0x000fe2000001001d */
[----:B------:R-:W-:Y:S01]  /*6580*/  FMNMX.FTZ R132, R25, R179, !PT ;  /* 0x000000b319847209 */ /* 0x000fe20007810000 */
[----:B------:R-:W-:Y:S01]  /*6590*/  FFMA.FTZ R30, R189, -R133, R30 ;  /* 0x80000085bd1e7223 */ /* 0x000fe2000001001e */
[----:B------:R-:W-:Y:S03]  /*65a0*/  FMNMX.FTZ R2, R26, R183, !PT ;  /* 0x000000b71a027209 */ /* 0x000fe60007810000 */
[----:B------:R-:W2:Y:S01]  /*65b0*/  SHFL.BFLY PT, R172, R136, 0x2, 0x1f ;  /* 0x0c401f0088ac7f89 */ /* 0x000ea200000e0000 */
[----:B------:R-:W-:Y:S01]  /*65c0*/  FMNMX.FTZ R132, R28, R132, !PT ;  /* 0x000000841c847209 */ /* 0x000fe20007810000 */
[----:B------:R-:W-:Y:S01]  /*65d0*/  FFMA.FTZ R31, R0, -R133, R31 ;  /* 0x80000085001f7223 */ /* 0x000fe2000001001f */
[----:B------:R-:W-:Y:S05]  /*65e0*/  FMNMX.FTZ R2, R27, R2, !PT ;  /* 0x000000021b027209 */ /* 0x000fea0007810000 */
[----:B------:R-:W-:Y:S01]  /*65f0*/  LDSM.16.MT88.4 R184, [R222+0xb800] ;  /* 0x00b80000deb8783b */ /* 0x000fe20000004200 */
[----:B------:R-:W-:Y:S02]  /*6600*/  FMNMX.FTZ R174, R29, R132, !PT ;  /* 0x000000841dae7209 */ /* 0x000fe40007810000 */
[----:B------:R-:W-:Y:S04]  /*6610*/  FMNMX.FTZ R0, R30, R2, !PT ;  /* 0x000000021e007209 */ /* 0x000fe80007810000 */
[----:B------:R-:W-:Y:S01]  /*6620*/  FMNMX.FTZ R0, R31, R0, !PT ;  /* 0x000000001f007209 */ /* 0x000fe20007810000 */
[----:B------:R-:W3:Y:S08]  /*6630*/  SHFL.BFLY PT, R132, R174, 0x2, 0x1f ;  /* 0x0c401f00ae847f89 */ /* 0x000ef000000e0000 */
[----:B------:R-:W4:Y:S08]  /*6640*/  SHFL.BFLY PT, R2, R0, 0x2, 0x1f ;  /* 0x0c401f0000027f89 */ /* 0x000f3000000e0000 */
[----:B------:R-:W-:Y:S01]  /*6650*/  LDSM.16.MT88.4 R188, [R221+0xb800] ;  /* 0x00b80000ddbc783b */ /* 0x000fe20000004200 */
[----:B-1----:R-:W-:Y:S02]  /*6660*/  FMNMX.FTZ R137, R178, R137, !PT ;  /* 0x00000089b2897209 */ /* 0x002fe40007810000 */
[----:B--2---:R-:W-:Y:S05]  /*6670*/  FMNMX.FTZ R136, R136, R172, !PT ;  /* 0x000000ac88887209 */ /* 0x004fea0007810000 */
[----:B------:R-:W1:Y:S08]  /*6680*/  SHFL.BFLY PT, R135, R137, 0x1, 0x1f ;  /* 0x0c201f0089877f89 */ /* 0x000e7000000e0000 */
[----:B------:R-:W2:Y:S01]  /*6690*/  SHFL.BFLY PT, R172, R136, 0x1, 0x1f ;  /* 0x0c201f0088ac7f89 */ /* 0x000ea200000e0000 */
[----:B---3--:R-:W-:Y:S07]  /*66a0*/  FMNMX.FTZ R174, R174, R132, !PT ;  /* 0x00000084aeae7209 */ /* 0x008fee0007810000 */
[----:B------:R-:W-:Y:S01]  /*66b0*/  LDSM.16.MT88.4 R176, [R219+0xa000] ;  /* 0x00a00000dbb0783b */ /* 0x000fe20000004200 */
[----:B----4-:R-:W-:Y:S07]  /*66c0*/  FMNMX.FTZ R2, R0, R2, !PT ;  /* 0x0000000200027209 */ /* 0x010fee0007810000 */
[----:B------:R-:W3:Y:S08]  /*66d0*/  SHFL.BFLY PT, R173, R174, 0x1, 0x1f ;  /* 0x0c201f00aead7f89 */ /* 0x000ef000000e0000 */
[----:B------:R-:W4:Y:S01]  /*66e0*/  SHFL.BFLY PT, R132, R2, 0x1, 0x1f ;  /* 0x0c201f0002847f89 */ /* 0x000f2200000e0000 */
[----:B-1----:R-:W-:Y:S02]  /*66f0*/  FMNMX.FTZ R137, R137, R135, !PT ;  /* 0x0000008789897209 */ /* 0x002fe40007810000 */
[----:B--2---:R-:W-:Y:S03]  /*6700*/  FMNMX.FTZ R136, R136, R172, !PT ;  /* 0x000000ac88887209 */ /* 0x004fe60007810000 */
[C---:B------:R-:W-:Y:S01]  /*6710*/  FADD.FTZ R0, -R137.reuse, R3 ;  /* 0x0000000389007221 */ /* 0x040fe20000010100 */
[----:B------:R-:W-:Y:S03]  /*6720*/  FSETP.NEU.FTZ.AND P0, PT, R137, -INF , PT ;  /* 0xff8000008900780b */ /* 0x000fe60003f1d000 */
[----:B------:R-:W-:Y:S01]  /*6730*/  FMUL.FTZ R3, R0, UR4 ;  /* 0x0000000400037c20 */ /* 0x000fe20008410000 */
[----:B------:R-:W-:Y:S03]  /*6740*/  FADD.FTZ R0, -R136, R134 ;  /* 0x0000008688007221 */ /* 0x000fe60000010100 */
[----:B------:R1:W2:Y:S01]  /*6750*/  MUFU.EX2 R134, R3 ;  /* 0x0000000300867308 */ /* 0x0002a20000000800 */
[----:B---3--:R-:W-:Y:S02]  /*6760*/  FMNMX.FTZ R135, R174, R173, !PT ;  /* 0x000000adae877209 */ /* 0x008fe40007810000 */
[----:B------:R-:W3:Y:S01]  /*6770*/  LDSM.16.MT88.4 R172, [R217+0xa000] ;  /* 0x00a00000d9ac783b */ /* 0x000ee20000004200 */
[----:B----4-:R-:W-:Y:S02]  /*6780*/  FMNMX.FTZ R132, R2, R132, !PT ;  /* 0x0000008402847209 */ /* 0x010fe40007810000 */
[C---:B------:R-:W-:Y:S03]  /*6790*/  FMUL.FTZ R180, R135.reuse, UR4 ;  /* 0x0000000487b47c20 */ /* 0x040fe60008410000 */
        /* <DEDUP_REMOVED lines=9> */
[C---:B------:R-:W-:Y:S01]  /*6830*/  FMUL.FTZ R139, R136.reuse, UR4 ;  /* 0x00000004888b7c20 */ /* 0x040fe20008410000 */
        /* <DEDUP_REMOVED lines=49> */
[----:B------:R-:W-:Y:S03]  /*6b50*/  FMUL.FTZ R64, R134, R64 ;  /* 0x0000004086407220 */ /* 0x000fe60000410000 */
[----:B------:R1:W-:Y:S01]  /*6b60*/  MUFU.EX2 R207, R11 ;  /* 0x0000000b00cf7308 */ /* 0x0003e20000000800 */
[----:B----4-:R-:W-:Y:S01]  /*6b70*/  FMUL.FTZ R9, R2, R141 ;  /* 0x0000008d02097220 */ /* 0x010fe20000410000 */
[C---:B------:R-:W-:Y:S01]  /*6b80*/  FMUL.FTZ R65, R134.reuse, R65 ;  /* 0x0000004186417220 */ /* 0x040fe20000410000 */
[C---:B------:R-:W-:Y:S01]  /*6b90*/  FMUL.FTZ R68, R134.reuse, R68 ;  /* 0x0000004486447220 */ /* 0x040fe20000410000 */
[----:B------:R-:W-:Y:S01]  /*6ba0*/  FMUL.FTZ R69, R134, R69 ;  /* 0x0000004586457220 */ /* 0x000fe20000410000 */
        /* <DEDUP_REMOVED lines=14> */
[--C-:B------:R-:W-:Y:S01]  /*6c90*/  FFMA.FTZ R20, R20, UR4, -R138.reuse ;  /* 0x0000000414147c23 */ /* 0x100fe2000801088a */
[--C-:B------:R-:W-:Y:S01]  /*6ca0*/  FFMA.FTZ R21, R21, UR4, -R138.reuse ;  /* 0x0000000415157c23 */ /* 0x100fe2000801088a */
[--C-:B------:R-:W-:Y:S01]  /*6cb0*/  FFMA.FTZ R32, R32, UR4, -R138.reuse ;  /* 0x0000000420207c23 */ /* 0x100fe2000801088a */
[----:B------:R-:W-:Y:S01]  /*6cc0*/  FFMA.FTZ R34, R34, UR4, -R139 ;  /* 0x0000000422227c23 */ /* 0x000fe2000801088b */
[----:B------:R-:W-:Y:S03]  /*6cd0*/  FMUL.FTZ R100, R2, R100 ;  /* 0x0000006402647220 */ /* 0x000fe60000410000 */
[----:B------:R-:W1:Y:S01]  /*6ce0*/  MUFU.EX2 R239, R17 ;  /* 0x0000001100ef7308 */ /* 0x000e620000000800 */
[C---:B----4-:R-:W-:Y:S01]  /*6cf0*/  FMUL.FTZ R38, R3.reuse, R38 ;  /* 0x0000002603267220 */ /* 0x050fe20000410000 */
[C---:B------:R-:W-:Y:S01]  /*6d00*/  FMUL.FTZ R39, R3.reuse, R39 ;  /* 0x0000002703277220 */ /* 0x040fe20000410000 */
[C---:B------:R-:W-:Y:S01]  /*6d10*/  FMUL.FTZ R50, R3.reuse, R50 ;  /* 0x0000003203327220 */ /* 0x040fe20000410000 */
[C---:B------:R-:W-:Y:S01]  /*6d20*/  FMUL.FTZ R51, R3.reuse, R51 ;  /* 0x0000003303337220 */ /* 0x040fe20000410000 */
[C---:B------:R-:W-:Y:S01]  /*6d30*/  FMUL.FTZ R54, R3.reuse, R54 ;  /* 0x0000003603367220 */ /* 0x040fe20000410000 */
[C---:B------:R-:W-:Y:S01]  /*6d40*/  FMUL.FTZ R55, R3.reuse, R55 ;  /* 0x0000003703377220 */ /* 0x040fe20000410000 */
[C---:B------:R-:W-:Y:S03]  /*6d50*/  FMUL.FTZ R66, R3.reuse, R66 ;  /* 0x0000004203427220 */ /* 0x040fe60000410000 */
[----:B------:R4:W-:Y:S01]  /*6d60*/  MUFU.EX2 R214, R18 ;  /* 0x0000001200d67308 */ /* 0x0009e20000000800 */
[----:B--2---:R-:W-:Y:S01]  /*6d70*/  FMUL.FTZ R16, R134, R152 ;  /* 0x0000009886107220 */ /* 0x004fe20000410000 */
[C---:B------:R-:W-:Y:S01]  /*6d80*/  FMUL.FTZ R67, R3.reuse, R67 ;  /* 0x0000004303437220 */ /* 0x040fe20000410000 */
[C---:B------:R-:W-:Y:S01]  /*6d90*/  FMUL.FTZ R70, R3.reuse, R70 ;  /* 0x0000004603467220 */ /* 0x040fe20000410000 */
[C---:B------:R-:W-:Y:S01]  /*6da0*/  FMUL.FTZ R71, R3.reuse, R71 ;  /* 0x0000004703477220 */ /* 0x040fe20000410000 */
[C---:B------:R-:W-:Y:S01]  /*6db0*/  FMUL.FTZ R82, R3.reuse, R82 ;  /* 0x0000005203527220 */ /* 0x040fe20000410000 */
[----:B------:R-:W-:Y:S01]  /*6dc0*/  FMUL.FTZ R83, R3, R83 ;  /* 0x0000005303537220 */ /* 0x000fe20000410000 */
[----:B------:R-:W-:Y:S03]  /*6dd0*/  FMUL.FTZ R101, R2, R101 ;  /* 0x0000006502657220 */ /* 0x000fe60000410000 */
[----:B------:R-:W2:Y:S01]  /*6de0*/  MUFU.EX2 R233, R19 ;  /* 0x0000001300e97308 */ /* 0x000ea20000000800 */
[----:B-1----:R-:W-:Y:S01]  /*6df0*/  F2FP.BF16.F32.PACK_AB R142, R239, R237 ;  /* 0x000000edef8e723e */ /* 0x002fe200000010ff */
        /* <DEDUP_REMOVED lines=10> */
[C---:B------:R-:W-:Y:S01]  /*6ea0*/  FMUL.FTZ R109, R134.reuse, R109 ;  /* 0x0000006d866d7220 */ /* 0x040fe20000410000 */
[C---:B------:R-:W-:Y:S01]  /*6eb0*/  FMUL.FTZ R110, R3.reuse, R110 ;  /* 0x0000006e036e7220 */ /* 0x040fe20000410000 */
[----:B------:R-:W-:Y:S01]  /*6ec0*/  FMUL.FTZ R111, R3, R111 ;  /* 0x0000006f036f7220 */ /* 0x000fe20000410000 */
[----:B------:R-:W-:Y:S03]  /*6ed0*/  FFMA.FTZ R138, R33, UR4, -R138 ;  /* 0x00000004218a7c23 */ /* 0x000fe6000801088a */
[----:B------:R4:W5:Y:S01]  /*6ee0*/  MUFU.EX2 R240, R5 ;  /* 0x0000000500f07308 */ /* 0x0009620000000800 */
[----:B--2---:R-:W-:Y:S01]  /*6ef0*/  F2FP.BF16.F32.PACK_AB R143, R233, R214 ;  /* 0x000000d6e98f723e */ /* 0x004fe200000010ff */
[----:B------:R-:W-:Y:S01]  /*6f00*/  FMUL.FTZ R19, R3, R155 ;  /* 0x0000009b03137220 */ /* 0x000fe20000410000 */
[----:B------:R-:W-:Y:S01]  /*6f10*/  FMUL.FTZ R33, R134, R161 ;  /* 0x000000a186217220 */ /* 0x000fe20000410000 */
[----:B------:R-:W-:Y:S01]  /*6f20*/  LDSM.16.MT88.4 R152, [R221+0xa000] ;  /* 0x00a00000dd98783b */ /* 0x000fe20000004200 */
[C---:B------:R-:W-:Y:S01]  /*6f30*/  FMUL.FTZ R112, R2.reuse, R112 ;  /* 0x0000007002707220 */ /* 0x040fe20000410000 */
[----:B------:R-:W-:Y:S01]  /*6f40*/  FMUL.FTZ R113, R2, R113 ;  /* 0x0000007102717220 */ /* 0x000fe20000410000 */
[----:B------:R-:W-:Y:S03]  /*6f50*/  FMUL.FTZ R114, R0, R114 ;  /* 0x0000007200727220 */ /* 0x000fe60000410000 */
[----:B------:R2:W-:Y:S01]  /*6f60*/  MUFU.EX2 R215, R6 ;  /* 0x0000000600d77308 */ /* 0x0005e20000000800 */
[----:B-1----:R-:W-:Y:S01]  /*6f70*/  FMUL.FTZ R4, R134, R144 ;  /* 0x0000009086047220 */ /* 0x002fe20000410000 */
[----:B------:R-:W-:Y:S01]  /*6f80*/  F2FP.BF16.F32.PACK_AB R144, R211, R210 ;  /* 0x000000d2d390723e */ /* 0x000fe200000010ff */
[----:B------:R-:W-:Y:S01]  /*6f90*/  FMUL.FTZ R115, R0, R115 ;  /* 0x0000007300737220 */ /* 0x000fe20000410000 */
[--C-:B------:R-:W-:Y:S01]  /*6fa0*/  FFMA.FTZ R28, R28, UR4, -R180.reuse ;  /* 0x000000041c1c7c23 */ /* 0x100fe200080108b4 */
[C---:B------:R-:W-:Y:S01]  /*6fb0*/  FMUL.FTZ R116, R2.reuse, R116 ;  /* 0x0000007402747220 */ /* 0x040fe20000410000 */
[----:B------:R-:W-:Y:S01]  /*6fc0*/  FMUL.FTZ R117, R2, R117 ;  /* 0x0000007502757220 */ /* 0x000fe20000410000 */
[----:B------:R-:W-:Y:S03]  /*6fd0*/  FMUL.FTZ R118, R0, R118 ;  /* 0x0000007600767220 */ /* 0x000fe60000410000 */
[----:B------:R1:W3:Y:S01]  /*6fe0*/  MUFU.EX2 R236, R7 ;  /* 0x0000000700ec7308 */ /* 0x0002e20000000800 */
[----:B----4-:R-:W-:Y:S01]  /*6ff0*/  FMUL.FTZ R5, R134, R145 ;  /* 0x0000009186057220 */ /* 0x010fe20000410000 */
[----:B-----5:R-:W-:Y:S01]  /*7000*/  F2FP.BF16.F32.PACK_AB R140, R240, R238 ;  /* 0x000000eef08c723e */ /* 0x020fe200000010ff */
[----:B------:R-:W-:Y:S01]  /*7010*/  FMUL.FTZ R119, R0, R119 ;  /* 0x0000007700777220 */ /* 0x000fe20000410000 */
[----:B------:R-:W-:Y:S01]  /*7020*/  F2FP.BF16.F32.PACK_AB R145, R207, R206 ;  /* 0x000000cecf91723e */ /* 0x000fe200000010ff */
[C---:B------:R-:W-:Y:S01]  /*7030*/  FMUL.FTZ R120, R134.reuse, R120 ;  /* 0x0000007886787220 */ /* 0x040fe20000410000 */
[----:B------:R-:W-:Y:S01]  /*7040*/  FMUL.FTZ R121, R134, R121 ;  /* 0x0000007986797220 */ /* 0x000fe20000410000 */
[C---:B------:R-:W-:Y:S03]  /*7050*/  FMUL.FTZ R122, R3.reuse, R122 ;  /* 0x0000007a037a7220 */ /* 0x040fe60000410000 */
[----:B------:R4:W-:Y:S01]  /*7060*/  MUFU.EX2 R212, R12 ;  /* 0x0000000c00d47308 */ /* 0x0009e20000000800 */
[C---:B--2---:R-:W-:Y:S01]  /*7070*/  FMUL.FTZ R6, R3.reuse, R146 ;  /* 0x0000009203067220 */ /* 0x044fe20000410000 */
[----:B------:R-:W-:Y:S01]  /*7080*/  FMUL.FTZ R123, R3, R123 ;  /* 0x0000007b037b7220 */ /* 0x000fe20000410000 */
[--C-:B------:R-:W-:Y:S01]  /*7090*/  FFMA.FTZ R24, R24, UR4, -R180.reuse ;  /* 0x0000000418187c23 */ /* 0x100fe200080108b4 */
[--C-:B------:R-:W-:Y:S01]  /*70a0*/  FFMA.FTZ R25, R25, UR4, -R180.reuse ;  /* 0x0000000419197c23 */ /* 0x100fe200080108b4 */
[----:B------:R-:W-:Y:S01]  /*70b0*/  FFMA.FTZ R180, R29, UR4, -R180 ;  /* 0x000000041db47c23 */ /* 0x000fe200080108b4 */
[--C-:B------:R-:W-:Y:S01]  /*70c0*/  FFMA.FTZ R26, R26, UR4, -R181.reuse ;  /* 0x000000041a1a7c23 */ /* 0x100fe200080108b5 */
[--C-:B------:R-:W-:Y:S03]  /*70d0*/  FFMA.FTZ R30, R30, UR4, -R181.reuse ;  /* 0x000000041e1e7c23 */ /* 0x100fe600080108b5 */
[----:B------:R-:W2:Y:S01]  /*70e0*/  MUFU.EX2 R213, R13 ;  /* 0x0000000d00d57308 */ /* 0x000ea20000000800 */
[C---:B-1----:R-:W-:Y:S01]  /*70f0*/  FMUL.FTZ R7, R3.reuse, R147 ;  /* 0x0000009303077220 */ /* 0x042fe20000410000 */
[----:B---3--:R-:W-:Y:S01]  /*7100*/  F2FP.BF16.F32.PACK_AB R141, R236, R215 ;  /* 0x000000d7ec8d723e */ /* 0x008fe200000010ff */
[C---:B------:R-:W-:Y:S01]  /*7110*/  FMUL.FTZ R96, R134.reuse, R96 ;  /* 0x0000006086607220 */ /* 0x040fe20000410000 */
[C---:B------:R-:W-:Y:S01]  /*7120*/  FMUL.FTZ R97, R134.reuse, R97 ;  /* 0x0000006186617220 */ /* 0x040fe20000410000 */
[C---:B------:R-:W-:Y:S01]  /*7130*/  FMUL.FTZ R98, R3.reuse, R98 ;  /* 0x0000006203627220 */ /* 0x040fe20000410000 */
[----:B------:R-:W-:Y:S01]  /*7140*/  FMUL.FTZ R99, R3, R99 ;  /* 0x0000006303637220 */ /* 0x000fe20000410000 */
[----:B------:R-:W-:Y:S03]  /*7150*/  FMUL.FTZ R84, R134, R84 ;  /* 0x0000005486547220 */ /* 0x000fe60000410000 */
[----:B------:R1:W-:Y:S01]  /*7160*/  MUFU.EX2 R208, R14 ;  /* 0x0000000e00d07308 */ /* 0x0003e20000000800 */
[-C--:B------:R-:W-:Y:S05]  /*7170*/  HMMA.16816.F32.BF16 R4, R140, R172.reuse, R4 ;  /* 0x000000ac8c04723c */ /* 0x080fea0000041804 */
[----:B----4-:R-:W-:Y:S01]  /*7180*/  FMUL.FTZ R12, R2, R148 ;  /* 0x00000094020c7220 */ /* 0x010fe20000410000 */
[----:B------:R-:W-:Y:S03]  /*7190*/  FMUL.FTZ R85, R134, R85 ;  /* 0x0000005586557220 */ /* 0x000fe60000410000 */
[----:B------:R-:W3:Y:S02]  /*71a0*/  MUFU.EX2 R209, R15 ;  /* 0x0000000f00d17308 */ /* 0x000ee40000000800 */
[----:B--2---:R-:W-:Y:S01]  /*71b0*/  F2FP.BF16.F32.PACK_AB R146, R213, R212 ;  /* 0x000000d4d592723e */ /* 0x004fe200000010ff */
        /* <DEDUP_REMOVED lines=13> */
[----:B---3--:R-:W-:Y:S01]  /*7290*/  F2FP.BF16.F32.PACK_AB R147, R209, R208 ;  /* 0x000000d0d193723e */ /* 0x008fe200000010ff */
[C---:B------:R-:W-:Y:S01]  /*72a0*/  FMUL.FTZ R15, R0.reuse, R151 ;  /* 0x00000097000f7220 */ /* 0x040fe20000410000 */
[----:B------:R-:W-:Y:S01]  /*72b0*/  FMUL.FTZ R95, R0, R95 ;  /* 0x0000005f005f7220 */ /* 0x000fe20000410000 */
[----:B------:R-:W2:Y:S01]  /*72c0*/  LDSM.16.MT88.4 R148, [R222+0xa000] ;  /* 0x00a00000de94783b */ /* 0x000ea20000004200 */
[C---:B------:R-:W-:Y:S01]  /*72d0*/  FMUL.FTZ R124, R134.reuse, R124 ;  /* 0x0000007c867c7220 */ /* 0x040fe20000410000 */
[----:B------:R-:W-:Y:S01]  /*72e0*/  FMUL.FTZ R125, R134, R125 ;  /* 0x0000007d867d7220 */ /* 0x000fe20000410000 */
[C---:B------:R-:W-:Y:S01]  /*72f0*/  FMUL.FTZ R126, R3.reuse, R126 ;  /* 0x0000007e037e7220 */ /* 0x040fe20000410000 */
[C---:B------:R-:W-:Y:S02]  /*7300*/  HMMA.16816.F32.BF16 R8, R144.reuse, R172, R8 ;  /* 0x000000ac9008723c */ /* 0x040fe40000041808 */
[----:B------:R3:W4:Y:S02]  /*7310*/  MUFU.EX2 R204, R21 ;  /* 0x0000001500cc7308 */ /* 0x0007240000000800 */
[C---:B------:R-:W-:Y:S01]  /*7320*/  FMUL.FTZ R127, R3.reuse, R127 ;  /* 0x0000007f037f7220 */ /* 0x040fe20000410000 */
[----:B------:R-:W-:Y:S01]  /*7330*/  FMUL.FTZ R128, R2, R128 ;  /* 0x0000008002807220 */ /* 0x000fe20000410000 */
[-C--:B------:R-:W-:Y:S06]  /*7340*/  HMMA.16816.F32.BF16 R12, R144, R174.reuse, R12 ;  /* 0x000000ae900c723c */ /* 0x080fec000004180c */
[----:B------:R5:W-:Y:S01]  /*7350*/  MUFU.EX2 R200, R32 ;  /* 0x0000002000c87308 */ /* 0x000be20000000800 */
[C---:B-1----:R-:W-:Y:S01]  /*7360*/  FMUL.FTZ R20, R134.reuse, R156 ;  /* 0x0000009c86147220 */ /* 0x042fe20000410000 */
[C---:B------:R-:W-:Y:S01]  /*7370*/  HMMA.16816.F32.BF16 R16, R140.reuse, R174, R16 ;  /* 0x000000ae8c10723c */ /* 0x040fe20000041810 */
[----:B------:R-:W1:Y:S07]  /*7380*/  LDSM.16.MT88.4 R172, [R217+0xb000] ;  /* 0x00b00000d9ac783b */ /* 0x000e6e0000004200 */
[----:B------:R4:W-:Y:S01]  /*7390*/  MUFU.EX2 R198, R34 ;  /* 0x0000002200c67308 */ /* 0x0009e20000000800 */
[-C--:B------:R-:W-:Y:S03]  /*73a0*/  HMMA.16816.F32.BF16 R36, R140, R176.reuse, R36 ;  /* 0x000000b08c24723c */ /* 0x080fe60000041824 */
[C---:B---3--:R-:W-:Y:S03]  /*73b0*/  FMUL.FTZ R21, R134.reuse, R157 ;  /* 0x0000009d86157220 */ /* 0x048fe60000410000 */
[C---:B------:R-:W-:Y:S03]  /*73c0*/  HMMA.16816.F32.BF16 R40, R144.reuse, R176, R40 ;  /* 0x000000b09028723c */ /* 0x040fe60000041828 */
[----:B------:R3:W-:Y:S02]  /*73d0*/  MUFU.EX2 R197, R24 ;  /* 0x0000001800c57308 */ /* 0x0007e40000000800 */
[----:B-----5:R-:W-:Y:S01]  /*73e0*/  FMUL.FTZ R32, R134, R160 ;  /* 0x000000a086207220 */ /* 0x020fe20000410000 */
[-C--:B------:R-:W-:Y:S07]  /*73f0*/  HMMA.16816.F32.BF16 R44, R144, R178.reuse, R44 ;  /* 0x000000b2902c723c */ /* 0x080fee000004182c */
[----:B------:R5:W1:Y:S01]  /*7400*/  MUFU.EX2 R195, R25 ;  /* 0x0000001900c37308 */ /* 0x000a620000000800 */
[----:B----4-:R-:W-:Y:S01]  /*7410*/  FMUL.FTZ R34, R3, R162 ;  /* 0x000000a203227220 */ /* 0x010fe20000410000 */
[C---:B------:R-:W-:Y:S01]  /*7420*/  HMMA.16816.F32.BF16 R48, R140.reuse, R178, R48 ;  /* 0x000000b28c30723c */ /* 0x040fe20000041830 */
[----:B------:R-:W-:Y:S07]  /*7430*/  LDSM.16.MT88.4 R176, [R217+0xb800] ;  /* 0x00b80000d9b0783b */ /* 0x000fee0000004200 */
[----:B------:R4:W-:Y:S01]  /*7440*/  MUFU.EX2 R194, R26 ;  /* 0x0000001a00c27308 */ /* 0x0009e20000000800 */
[-C--:B--2---:R-:W-:Y:S03]  /*7450*/  HMMA.16816.F32.BF16 R52, R140, R148.reuse, R52 ;  /* 0x000000948c34723c */ /* 0x084fe60000041834 */
[C---:B---3--:R-:W-:Y:S03]  /*7460*/  FMUL.FTZ R24, R2.reuse, R164 ;  /* 0x000000a402187220 */ /* 0x048fe60000410000 */
[C---:B------:R-:W-:Y:S03]  /*7470*/  HMMA.16816.F32.BF16 R56, R144.reuse, R148, R56 ;  /* 0x000000949038723c */ /* 0x040fe60000041838 */
[----:B------:R-:W-:Y:S02]  /*7480*/  MUFU.EX2 R201, R138 ;  /* 0x0000008a00c97308 */ /* 0x000fe40000000800 */
[----:B-----5:R-:W-:Y:S01]  /*7490*/  FMUL.FTZ R25, R2, R165 ;  /* 0x000000a502197220 */ /* 0x020fe20000410000 */
[-C--:B------:R-:W-:Y:S07]  /*74a0*/  HMMA.16816.F32.BF16 R60, R144, R150.reuse, R60 ;  /* 0x00000096903c723c */ /* 0x080fee000004183c */
[----:B------:R2:W-:Y:S01]  /*74b0*/  MUFU.EX2 R196, R28 ;  /* 0x0000001c00c47308 */ /* 0x0005e20000000800 */
[----:B----4-:R-:W-:Y:S01]  /*74c0*/  FMUL.FTZ R26, R0, R166 ;  /* 0x000000a6001a7220 */ /* 0x010fe20000410000 */
[C---:B------:R-:W-:Y:S01]  /*74d0*/  HMMA.16816.F32.BF16 R64, R140.reuse, R150, R64 ;  /* 0x000000968c40723c */ /* 0x040fe20000041840 */
[----:B------:R-:W3:Y:S03]  /*74e0*/  LDSM.16.MT88.4 R148, [R219+0xb000] ;  /* 0x00b00000db94783b */ /* 0x000ee60000004200 */
[----:B------:R-:W-:Y:S02]  /*74f0*/  FMUL.FTZ R129, R2, R129 ;  /* 0x0000008102817220 */ /* 0x000fe40000410000 */
[-C--:B------:R-:W-:Y:S05]  /*7500*/  HMMA.16816.F32.BF16 R68, R140, R152.reuse, R68 ;  /* 0x000000988c44723c */ /* 0x080fea0000041844 */
[C---:B------:R-:W-:Y:S01]  /*7510*/  FMUL.FTZ R130, R0.reuse, R130 ;  /* 0x0000008200827220 */ /* 0x040fe20000410000 */
[C---:B------:R-:W-:Y:S05]  /*7520*/  HMMA.16816.F32.BF16 R72, R144.reuse, R152, R72 ;  /* 0x000000989048723c */ /* 0x040fea0000041848 */
[--C-:B--2---:R-:W-:Y:S01]  /*7530*/  FFMA.FTZ R28, R27, UR4, -R181.reuse ;  /* 0x000000041b1c7c23 */ /* 0x104fe200080108b5 */
[-C--:B------:R-:W-:Y:S03]  /*7540*/  HMMA.16816.F32.BF16 R76, R144, R154.reuse, R76 ;  /* 0x0000009a904c723c */ /* 0x080fe6000004184c */
[----:B------:R2:W-:Y:S02]  /*7550*/  MUFU.EX2 R193, R28 ;  /* 0x0000001c00c17308 */ /* 0x0005e40000000800 */
[C---:B------:R-:W-:Y:S01]  /*7560*/  FMUL.FTZ R27, R0.reuse, R167 ;  /* 0x000000a7001b7220 */ /* 0x040fe20000410000 */
[C---:B------:R-:W-:Y:S01]  /*7570*/  HMMA.16816.F32.BF16 R80, R140.reuse, R154, R80 ;  /* 0x0000009a8c50723c */ /* 0x040fe20000041850 */
[----:B------:R-:W4:Y:S04]  /*7580*/  LDSM.16.MT88.4 R152, [R222+0xb000] ;  /* 0x00b00000de98783b */ /* 0x000f280000004200 */
[----:B------:R-:W-:Y:S01]  /*7590*/  FFMA.FTZ R181, R31, UR4, -R181 ;  /* 0x000000041fb57c23 */ /* 0x000fe200080108b5 */
[-C--:B-1----:R-:W-:Y:S03]  /*75a0*/  HMMA.16816.F32.BF16 R84, R140, R172.reuse, R84 ;  /* 0x000000ac8c54723c */ /* 0x082fe60000041854 */
[----:B------:R-:W-:Y:S01]  /*75b0*/  LDSM.16.MT88.4 R164, [R221+0xa800] ;  /* 0x00a80000dda4783b */ /* 0x000fe20000004200 */
[----:B------:R1:W-:Y:S01]  /*75c0*/  MUFU.EX2 R138, R181 ;  /* 0x000000b5008a7308 */ /* 0x0003e20000000800 */
[----:B------:R-:W-:Y:S01]  /*75d0*/  FMUL.FTZ R131, R0, R131 ;  /* 0x0000008300837220 */ /* 0x000fe20000410000 */
[C---:B------:R-:W-:Y:S05]  /*75e0*/  HMMA.16816.F32.BF16 R88, R144.reuse, R172, R88 ;  /* 0x000000ac9058723c */ /* 0x040fea0000041858 */
[----:B--2---:R-:W-:Y:S01]  /*75f0*/  FMUL.FTZ R28, R134, R168 ;  /* 0x000000a8861c7220 */ /* 0x004fe20000410000 */
[-C--:B------:R-:W-:Y:S05]  /*7600*/  HMMA.16816.F32.BF16 R92, R144, R174.reuse, R92 ;  /* 0x000000ae905c723c */ /* 0x080fea000004185c */
[--C-:B------:R-:W-:Y:S01]  /*7610*/  FFMA.FTZ R172, R22, UR4, -R139.reuse ;  /* 0x0000000416ac7c23 */ /* 0x100fe2000801088b */
[C---:B------:R-:W-:Y:S01]  /*7620*/  HMMA.16816.F32.BF16 R96, R140.reuse, R174, R96 ;  /* 0x000000ae8c60723c */ /* 0x040fe20000041860 */
[----:B-1----:R-:W-:Y:S02]  /*7630*/  LDSM.16.MT88.4 R180, [R219+0xb800] ;  /* 0x00b80000dbb4783b */ /* 0x002fe40000004200 */
[----:B------:R1:W-:Y:S02]  /*7640*/  MUFU.EX2 R203, R172 ;  /* 0x000000ac00cb7308 */ /* 0x0003e40000000800 */
[--C-:B------:R-:W-:Y:S01]  /*7650*/  FFMA.FTZ R173, R23, UR4, -R139.reuse ;  /* 0x0000000417ad7c23 */ /* 0x100fe2000801088b */
[C---:B------:R-:W-:Y:S01]  /*7660*/  FMUL.FTZ R22, R3.reuse, R158 ;  /* 0x0000009e03167220 */ /* 0x040fe20000410000 */
[----:B------:R-:W-:Y:S01]  /*7670*/  FMUL.FTZ R23, R3, R159 ;  /* 0x0000009f03177220 */ /* 0x000fe20000410000 */
[----:B------:R-:W-:Y:S01]  /*7680*/  FFMA.FTZ R139, R35, UR4, -R139 ;  /* 0x00000004238b7c23 */ /* 0x000fe2000801088b */
[----:B------:R-:W-:Y:S02]  /*7690*/  LDSM.16.MT88.4 R156, [R219+0xa800] ;  /* 0x00a80000db9c783b */ /* 0x000fe40000004200 */
[C---:B------:R-:W-:Y:S01]  /*76a0*/  FMUL.FTZ R35, R3.reuse, R163 ;  /* 0x000000a303237220 */ /* 0x040fe20000410000 */
[----:B------:R-:W-:Y:S02]  /*76b0*/  FMUL.FTZ R29, R134, R169 ;  /* 0x000000a9861d7220 */ /* 0x000fe40000410000 */
[-C--:B---3--:R-:W-:Y:S01]  /*76c0*/  HMMA.16816.F32.BF16 R20, R140, R148.reuse, R20 ;  /* 0x000000948c14723c */ /* 0x088fe20000041814 */
[----:B------:R-:W2:Y:S02]  /*76d0*/  MUFU.EX2 R199, R139 ;  /* 0x0000008b00c77308 */ /* 0x000ea40000000800 */
[----:B------:R-:W-:Y:S01]  /*76e0*/  F2FP.BF16.F32.PACK_AB R168, R204, R205 ;  /* 0x000000cdcca8723e */ /* 0x000fe200000010ff */
[----:B------:R-:W-:Y:S01]  /*76f0*/  FMUL.FTZ R31, R3, R171 ;  /* 0x000000ab031f7220 */ /* 0x000fe20000410000 */
[----:B------:R-:W-:Y:S01]  /*7700*/  LDSM.16.MT88.4 R160, [R222+0xa800] ;  /* 0x00a80000dea0783b */ /* 0x000fe20000004200 */
[C---:B------:R-:W-:Y:S05]  /*7710*/  HMMA.16816.F32.BF16 R100, R144.reuse, R148, R100 ;  /* 0x000000949064723c */ /* 0x040fea0000041864 */
[----:B------:R3:W-:Y:S01]  /*7720*/  MUFU.EX2 R139, R30 ;  /* 0x0000001e008b7308 */ /* 0x0007e20000000800 */
[----:B-1----:R-:W-:Y:S01]  /*7730*/  F2FP.BF16.F32.PACK_AB R172, R195, R197 ;  /* 0x000000c5c3ac723e */ /* 0x002fe200000010ff */
[-C--:B------:R-:W-:Y:S08]  /*7740*/  HMMA.16816.F32.BF16 R104, R144, R150.reuse, R104 ;  /* 0x000000969068723c */ /* 0x080ff00000041868 */
[----:B------:R-:W1:Y:S01]  /*7750*/  MUFU.EX2 R202, R173 ;  /* 0x000000ad00ca7308 */ /* 0x000e620000000800 */
[C---:B------:R-:W-:Y:S01]  /*7760*/  HMMA.16816.F32.BF16 R108, R140.reuse, R150, R108 ;  /* 0x000000968c6c723c */ /* 0x040fe2000004186c */
[----:B------:R-:W5:Y:S03]  /*7770*/  LDSM.16.MT88.4 R148, [R221+0xb000] ;  /* 0x00b00000dd94783b */ /* 0x000f660000004200 */
[----:B--2---:R-:W-:Y:S02]  /*7780*/  F2FP.BF16.F32.PACK_AB R171, R199, R198 ;  /* 0x000000c6c7ab723e */ /* 0x004fe400000010ff */
[-C--:B----4-:R-:W-:Y:S05]  /*7790*/  HMMA.16816.F32.BF16 R32, R140, R152.reuse, R32 ;  /* 0x000000988c20723c */ /* 0x090fea0000041820 */
[----:B---3--:R-:W-:Y:S01]  /*77a0*/  FMUL.FTZ R30, R3, R170 ;  /* 0x000000aa031e7220 */ /* 0x008fe20000410000 */
[C---:B------:R-:W-:Y:S05]  /*77b0*/  HMMA.16816.F32.BF16 R112, R144.reuse, R152, R112 ;  /* 0x000000989070723c */ /* 0x040fea0000041870 */
[----:B-1----:R-:W-:Y:S01]  /*77c0*/  F2FP.BF16.F32.PACK_AB R169, R202, R203 ;  /* 0x000000cbcaa9723e */ /* 0x002fe200000010ff */
[-C--:B------:R-:W-:Y:S05]  /*77d0*/  HMMA.16816.F32.BF16 R116, R144, R154.reuse, R116 ;  /* 0x0000009a9074723c */ /* 0x080fea0000041874 */
[----:B------:R-:W-:Y:S01]  /*77e0*/  F2FP.BF16.F32.PACK_AB R170, R201, R200 ;  /* 0x000000c8c9aa723e */ /* 0x000fe200000010ff */
[C---:B------:R-:W-:Y:S01]  /*77f0*/  HMMA.16816.F32.BF16 R120, R140.reuse, R154, R120 ;  /* 0x0000009a8c78723c */ /* 0x040fe20000041878 */
[----:B------:R-:W1:Y:S04]  /*7800*/  LDSM.16.MT88.4 R152, [R217+0xa800] ;  /* 0x00a80000d998783b */ /* 0x000e680000004200 */
[----:B------:R-:W-:Y:S01]  /*7810*/  F2FP.BF16.F32.PACK_AB R174, R192, R196 ;  /* 0x000000c4c0ae723e */ /* 0x000fe200000010ff */
[----:B------:R-:W-:Y:S01]  /*7820*/  FFMA.FTZ R134, R134, R244, R238 ;  /* 0x000000f486867223 */ /* 0x000fe200000100ee */
[----:B------:R-:W-:Y:S01]  /*7830*/  F2FP.BF16.F32.PACK_AB R173, R193, R194 ;  /* 0x000000c2c1ad723e */ /* 0x000fe200000010ff */
[----:B------:R-:W-:Y:S03]  /*7840*/  FFMA.FTZ R3, R3, R243, R215 ;  /* 0x000000f303037223 */ /* 0x000fe600000100d7 */
[----:B------:R-:W-:Y:S01]  /*7850*/  F2FP.BF16.F32.PACK_AB R175, R138, R139 ;  /* 0x0000008b8aaf723e */ /* 0x000fe200000010ff */
[----:B------:R-:W-:Y:S01]  /*7860*/  FFMA.FTZ R2, R2, R242, R210 ;  /* 0x000000f202027223 */ /* 0x000fe200000100d2 */
[----:B------:R-:W-:Y:S01]  /*7870*/  FFMA.FTZ R0, R0, R241, R206 ;  /* 0x000000f100007223 */ /* 0x000fe200000100ce */
[----:B------:R-:W-:Y:S01]  /*7880*/  FADD.FTZ R134, R240, R134 ;  /* 0x00000086f0867221 */ /* 0x000fe20000010000 */
[----:B------:R-:W-:Y:S01]  /*7890*/  FADD.FTZ R3, R236, R3 ;  /* 0x00000003ec037221 */ /* 0x000fe20000010000 */
[-C--:B-----5:R-:W-:Y:S03]  /*78a0*/  HMMA.16816.F32.BF16 R124, R140, R148.reuse, R124 ;  /* 0x000000948c7c723c */ /* 0x0a0fe6000004187c */
[----:B------:R-:W-:Y:S03]  /*78b0*/  FADD.FTZ R0, R207, R0 ;  /* 0x00000000cf007221 */ /* 0x000fe60000010000 */
[C---:B------:R-:W-:Y:S05]  /*78c0*/  HMMA.16816.F32.BF16 R24, R144.reuse, R148, R24 ;  /* 0x000000949018723c */ /* 0x040fea0000041818 */
[----:B------:R-:W-:Y:S01]  /*78d0*/  FADD.FTZ R0, R208, R0 ;  /* 0x00000000d0007221 */ /* 0x000fe20000010000 */
[-C--:B------:R-:W-:Y:S06]  /*78e0*/  HMMA.16816.F32.BF16 R128, R144, R150.reuse, R128 ;  /* 0x000000969080723c */ /* 0x080fec0000041880 */
[----:B------:R-:W-:Y:S06]  /*78f0*/  HMMA.16816.F32.BF16 R28, R140, R150, R28 ;  /* 0x000000968c1c723c */ /* 0x000fec000004181c */
[-C--:B-1----:R-:W-:Y:S06]  /*7900*/  HMMA.16816.F32.BF16 R144, R168, R152.reuse, R4 ;  /* 0x00000098a890723c */ /* 0x082fec0000041804 */
        /* <DEDUP_REMOVED lines=41> */
[----:B------:R-:W-:Y:S01]  /*7ba0*/  IADD3 R0, R232, -0x1, RZ ;  /* 0xffffffffe8007810 */ /* 0x000fe20007ffe0ff */
        /* <DEDUP_REMOVED lines=18> */
[----:B------:R-:W-:Y:S01]  /*7cd0*/  HMMA.16816.F32.BF16 R168, R168, R190, R28 ;  /* 0x000000bea8a8723c */ /* 0x000fe2000004181c */
[----:B------:R-:W-:Y:S11]  /*7ce0*/  @!UPT UIADD3 URZ, URZ, URZ, URZ ;  /* 0x0000003f3f3ff290 */ /* 0x000ff6000fffe03f */
[----:B------:R-:W-:Y:S01]  /*7cf0*/  @!UPT UIADD3 URZ, URZ, URZ, URZ ;  /* 0x0000003f3f3ff290 */ /* 0x000fe2000fffe03f */
[----:B------:R-:W-:Y:S11]  /*7d00*/  @P4 BRA `(.L_x_1215) ;  /* 0xffffffd400b84947 */ /* 0x000ff6000383ffff */
.L_x_1214:
[----:B------:R-:W2:Y:S01]  /*7d10*/  LDL R11, [R1+0x20] ;  /* 0x00002000010b7983 */ /* 0x000ea20000100800 */
[----:B------:R-:W1:Y:S01]  /*7d20*/  S2UR UR4, SR_CgaCtaId ;  /* 0x00000000000479c3 */ /* 0x000e620000008800 */
[----:B------:R-:W-:Y:S02]  /*7d30*/  UMOV UR5, 0x400 ;  /* 0x0000040000057882 */ /* 0x000fe40000000000 */
[----:B------:R-:W3:Y:S04]  /*7d40*/  SHFL.BFLY PT, R0, R244, 0x2, 0x1f ;  /* 0x0c401f00f4007f89 */ /* 0x000ee800000e0000 */
[----:B------:R-:W4:Y:S04]  /*7d50*/  SHFL.BFLY PT, R4, R241, 0x2, 0x1f ;  /* 0x0c401f00f1047f89 */ /* 0x000f2800000e0000 */
[----:B------:R-:W5:Y:S04]  /*7d60*/  SHFL.BFLY PT, R2, R243, 0x2, 0x1f ;  /* 0x0c401f00f3027f89 */ /* 0x000f6800000e0000 */
[----:B------:R-:W5:Y:S01]  /*7d70*/  SHFL.BFLY PT, R3, R242, 0x2, 0x1f ;  /* 0x0c401f00f2037f89 */ /* 0x000f6200000e0000 */
[----:B------:R-:W5:Y:S01]  /*7d80*/  S2R R179, SR_TID.X ;  /* 0x0000000000b37919 */ /* 0x000f620000002100 */
[----:B------:R-:W5:Y:S01]  /*7d90*/  S2R R181, SR_TID.X ;  /* 0x0000000000b57919 */ /* 0x000f620000002100 */
[----:B-1----:R-:W-:Y:S01]  /*7da0*/  ULEA UR4, UR4, UR5, 0x18 ;  /* 0x0000000504047291 */ /* 0x002fe2000f8ec03f */
[----:B---3--:R-:W-:Y:S01]  /*7db0*/  FADD.FTZ R244, R0, R244 ;  /* 0x000000f400f47221 */ /* 0x008fe20000010000 */
[----:B----4-:R-:W-:-:S04]  /*7dc0*/  FADD.FTZ R241, R4, R241 ;  /* 0x000000f104f17221 */ /* 0x010fc80000010000 */
[----:B------:R-:W1:Y:S01]  /*7dd0*/  SHFL.BFLY PT, R5, R244, 0x1, 0x1f ;  /* 0x0c201f00f4057f89 */ /* 0x000e6200000e0000 */
[----:B-----5:R-:W-:-:S03]  /*7de0*/  FADD.FTZ R243, R2, R243 ;  /* 0x000000f302f37221 */ /* 0x020fc60000010000 */
[----:B------:R-:W3:Y:S01]  /*7df0*/  SHFL.BFLY PT, R0, R241, 0x1, 0x1f ;  /* 0x0c201f00f1007f89 */ /* 0x000ee200000e0000 */
[----:B------:R-:W-:-:S03]  /*7e00*/  FADD.FTZ R242, R3, R242 ;  /* 0x000000f203f27221 */ /* 0x000fc60000010000 */
[----:B------:R-:W4:Y:S04]  /*7e10*/  SHFL.BFLY PT, R3, R243, 0x1, 0x1f ;  /* 0x0c201f00f3037f89 */ /* 0x000f2800000e0000 */
[----:B------:R-:W5:Y:S01]  /*7e20*/  SHFL.BFLY PT, R2, R242, 0x1, 0x1f ;  /* 0x0c201f00f2027f89 */ /* 0x000f6200000e0000 */
[----:B------:R-:W-:-:S04]  /*7e30*/  SHF.R.S32.HI R4, RZ, 0x1f, R179 ;  /* 0x0000001fff047819 */ /* 0x000fc800000114b3 */
[-C--:B------:R-:W-:Y:S01]  /*7e40*/  LEA.HI R6, R4, R179.reuse, RZ, 0x2 ;  /* 0x000000b304067211 */ /* 0x080fe200078f10ff */
[----:B-1----:R-:W-:Y:S01]  /*7e50*/  FADD.FTZ R244, R244, R5 ;  /* 0x00000005f4f47221 */ /* 0x002fe20000010000 */
[----:B------:R-:W-:Y:S02]  /*7e60*/  LEA.HI R4, R4, R179, RZ, 0x5 ;  /* 0x000000b304047211 */ /* 0x000fe400078f28ff */
[----:B------:R-:W-:Y:S01]  /*7e70*/  SHF.R.S32.HI R180, RZ, 0x1f, R181 ;  /* 0x0000001fffb47819 */ /* 0x000fe200000114b5 */
[----:B---3--:R-:W-:Y:S01]  /*7e80*/  FADD.FTZ R134, R241, R0 ;  /* 0x00000000f1867221 */ /* 0x008fe20000010000 */
[----:B------:R-:W-:Y:S02]  /*7e90*/  FSETP.NE.FTZ.AND P4, PT, R244, RZ, PT ;  /* 0x000000fff400720b */ /* 0x000fe40003f95000 */
[----:B------:R-:W-:Y:S01]  /*7ea0*/  MOV R0, 0x3f800000 ;  /* 0x3f80000000007802 */ /* 0x000fe20000000f00 */
[----:B----4-:R-:W-:Y:S01]  /*7eb0*/  FADD.FTZ R243, R243, R3 ;  /* 0x00000003f3f37221 */ /* 0x010fe20000010000 */
[----:B------:R-:W-:-:S02]  /*7ec0*/  SHF.R.S32.HI R3, RZ, 0x1f, R6 ;  /* 0x0000001fff037819 */ /* 0x000fc40000011406 */
[----:B------:R-:W-:Y:S01]  /*7ed0*/  LOP3.LUT R7, R4, 0xffffffe0, RZ, 0xc0, !PT ;  /* 0xffffffe004077812 */ /* 0x000fe200078ec0ff */
[----:B-----5:R-:W-:Y:S01]  /*7ee0*/  FADD.FTZ R133, R242, R2 ;  /* 0x00000002f2857221 */ /* 0x020fe20000010000 */
[----:B------:R-:W-:Y:S02]  /*7ef0*/  SHF.R.S32.HI R2, RZ, 0x2, R6 ;  /* 0x00000002ff027819 */ /* 0x000fe40000011406 */
[----:B------:R-:W-:-:S03]  /*7f00*/  LOP3.LUT R6, R6, 0x3ffffffc, RZ, 0xc0, !PT ;  /* 0x3ffffffc06067812 */ /* 0x000fc600078ec0ff */
[----:B------:R-:W1:Y:S01]  /*7f10*/  @P4 MUFU.RCP R0, R244 ;  /* 0x000000f400004308 */ /* 0x000e620000001000 */
[----:B------:R-:W-:Y:S02]  /*7f20*/  LEA.HI R180, R180, R181, RZ, 0x3 ;  /* 0x000000b5b4b47211 */ /* 0x000fe400078f18ff */
[----:B------:R-:W-:Y:S02]  /*7f30*/  LEA.HI R5, R3, R2, RZ, 0x3 ;  /* 0x0000000203057211 */ /* 0x000fe400078f18ff */
[-C--:B------:R-:W-:Y:S02]  /*7f40*/  IADD3 R8, -R6, R179.reuse, RZ ;  /* 0x000000b306087210 */ /* 0x080fe40007ffe1ff */
[----:B------:R-:W-:Y:S02]  /*7f50*/  FSETP.NE.FTZ.AND P3, PT, R243, RZ, PT ;  /* 0x000000fff300720b */ /* 0x000fe40003f75000 */
[----:B------:R-:W-:Y:S02]  /*7f60*/  IADD3 R179, -R7, R179, RZ ;  /* 0x000000b307b37210 */ /* 0x000fe40007ffe1ff */
[----:B------:R-:W-:-:S02]  /*7f70*/  LOP3.LUT R3, R180, 0xfffffff8, RZ, 0xc0, !PT ;  /* 0xfffffff8b4037812 */ /* 0x000fc400078ec0ff */
[----:B------:R-:W-:Y:S02]  /*7f80*/  LOP3.LUT R5, R5, 0xfffffff8, RZ, 0xc0, !PT ;  /* 0xfffffff805057812 */ /* 0x000fe400078ec0ff */
[----:B------:R-:W-:Y:S02]  /*7f90*/  IADD3 R181, -R3, R181, RZ ;  /* 0x000000b503b57210 */ /* 0x000fe40007ffe1ff */
[----:B------:R-:W-:Y:S01]  /*7fa0*/  MOV R3, 0x3f800000 ;  /* 0x3f80000000037802 */ /* 0x000fe20000000f00 */
[----:B-1----:R-:W-:Y:S01]  /*7fb0*/  FMUL.FTZ R174, R0, R81 ;  /* 0x0000005100ae7220 */ /* 0x002fe20000410000 */
[----:B------:R-:W-:Y:S01]  /*7fc0*/  IADD3 R2, R2, -R5, RZ ;  /* 0x8000000502027210 */ /* 0x000fe20007ffe0ff */
[C---:B------:R-:W-:Y:S01]  /*7fd0*/  FMUL.FTZ R144, R0.reuse, R144 ;  /* 0x0000009000907220 */ /* 0x040fe20000410000 */
[----:B------:R-:W-:Y:S01]  /*7fe0*/  SHF.R.S32.HI R81, RZ, 0x5, R4 ;  /* 0x00000005ff517819 */ /* 0x000fe20000011404 */
[----:B------:R-:W-:Y:S01]  /*7ff0*/  FMUL.FTZ R145, R0, R145 ;  /* 0x0000009100917220 */ /* 0x000fe20000410000 */
[----:B------:R-:W-:Y:S01]  /*8000*/  SHF.L.U32 R20, R2, 0x6, RZ ;  /* 0x0000000602147819 */ /* 0x000fe200000006ff */
[----:B------:R-:W1:Y:S01]  /*8010*/  @P3 MUFU.RCP R3, R243 ;  /* 0x000000f300033308 */ /* 0x000e620000001000 */
[C---:B------:R-:W-:Y:S01]  /*8020*/  FMUL.FTZ R152, R0.reuse, R152 ;  /* 0x0000009800987220 */ /* 0x040fe20000410000 */
[----:B------:R-:W-:Y:S01]  /*8030*/  FMUL.FTZ R153, R0, R153 ;  /* 0x0000009900997220 */ /* 0x000fe20000410000 */
        /* <DEDUP_REMOVED lines=30> */
[----:B------:R-:W-:Y:S01]  /*8220*/  LEA.HI R20, R20, R20, RZ, 0x1d ;  /* 0x0000001414147211 */ /* 0x000fe200078fe8ff */
[C---:B------:R-:W-:Y:S01]  /*8230*/  FMUL.FTZ R147, R3.reuse, R147 ;  /* 0x0000009303937220 */ /* 0x040fe20000410000 */
        /* <DEDUP_REMOVED lines=24> */
.L_x_1218:
        /* <DEDUP_REMOVED lines=23> */
.L_x_1219:
[----:B------:R-:W2:Y:S01]  /*8530*/  LDL R182, [R1+0xc] ;  /* 0x00000c0001b67983 */ /* 0x000ea20000100800 */
[----:B------:R-:W-:Y:S01]  /*8540*/  ISETP.NE.AND P0, PT, RZ, UR4, PT ;  /* 0x00000004ff007c0c */ /* 0x000fe2000bf05270 */
[C---:B------:R-:W-:Y:S01]  /*8550*/  FMUL.FTZ R70, R3.reuse, R70 ;  /* 0x0000004603467220 */ /* 0x040fe20000410000 */
        /* <DEDUP_REMOVED lines=118> */
[----:B------:R-:W-:Y:S01]  /*8cc0*/  F2FP.BF16.F32.PACK_AB R21, R32, R52 ;  /* 0x000000342015723e */ /* 0x000fe200000010ff */
[----:B------:R4:W-:Y:S01]  /*8cd0*/  STS [R19+0x2400], R11 ;  /* 0x0024000b13007388 */ /* 0x0009e20000000800 */
[----:B------:R-:W-:-:S02]  /*8ce0*/  F2FP.BF16.F32.PACK_AB R18, R18, R16 ;  /* 0x000000101212723e */ /* 0x000fc400000010ff */
[----:B------:R-:W-:Y:S02]  /*8cf0*/  F2FP.BF16.F32.PACK_AB R16, R138, R139 ;  /* 0x0000008b8a10723e */ /* 0x000fe400000010ff */
[----:B------:R-:W-:Y:S02]  /*8d00*/  F2FP.BF16.F32.PACK_AB R15, R67, R27 ;  /* 0x0000001b430f723e */ /* 0x000fe400000010ff */
[-C--:B-----5:R-:W-:Y:S02]  /*8d10*/  IADD3 R5, R80, R19.reuse, RZ ;  /* 0x0000001350057210 */ /* 0x0a0fe40007ffe0ff */
[----:B-1----:R-:W-:Y:S02]  /*8d20*/  IADD3 R0, R20, R84, RZ ;  /* 0x0000005414007210 */ /* 0x002fe40007ffe0ff */
[----:B------:R-:W-:Y:S02]  /*8d30*/  F2FP.BF16.F32.PACK_AB R17, R17, R56 ;  /* 0x000000381111723e */ /* 0x000fe400000010ff */
[----:B---3--:R-:W-:Y:S01]  /*8d40*/  IADD3 R13, R84, R19, RZ ;  /* 0x00000013540d7210 */ /* 0x008fe20007ffe0ff */
[----:B------:R1:W-:Y:S01]  /*8d50*/  STS [R0], R10 ;  /* 0x0000000a00007388 */ /* 0x0003e20000000800 */
[----:B------:R-:W-:-:S02]  /*8d60*/  F2FP.BF16.F32.PACK_AB R24, R59, R24 ;  /* 0x000000183b18723e */ /* 0x000fc400000010ff */
[----:B----4-:R-:W-:Y:S01]  /*8d70*/  IADD3 R3, R20, R80, RZ ;  /* 0x0000005014037210 */ /* 0x010fe20007ffe0ff */
[----:B------:R-:W-:Y:S01]  /*8d80*/  STS [R0+0x400], R9 ;  /* 0x0004000900007388 */ /* 0x000fe20000000800 */
[----:B------:R-:W-:Y:S02]  /*8d90*/  F2FP.BF16.F32.PACK_AB R42, R61, R60 ;  /* 0x0000003c3d2a723e */ /* 0x000fe400000010ff */
[----:B------:R-:W-:Y:S01]  /*8da0*/  F2FP.BF16.F32.PACK_AB R41, R63, R41 ;  /* 0x000000293f29723e */ /* 0x000fe200000010ff */
[----:B------:R3:W-:Y:S01]  /*8db0*/  STS [R13], R7 ;  /* 0x000000070d007388 */ /* 0x0007e20000000800 */
[----:B------:R-:W-:Y:S02]  /*8dc0*/  F2FP.BF16.F32.PACK_AB R40, R172, R173 ;  /* 0x000000adac28723e */ /* 0x000fe400000010ff */
[----:B------:R-:W-:Y:S01]  /*8dd0*/  F2FP.BF16.F32.PACK_AB R39, R39, R70 ;  /* 0x000000462727723e */ /* 0x000fe200000010ff */
[----:B------:R4:W-:Y:S01]  /*8de0*/  STS [R13+0x400], R6 ;  /* 0x000400060d007388 */ /* 0x0009e20000000800 */
[----:B------:R-:W-:Y:S01]  /*8df0*/  IADD3 R2, R0, R80, RZ ;  /* 0x0000005000027210 */ /* 0x000fe20007ffe0ff */
[----:B------:R-:W5:Y:S01]  /*8e00*/  @P3 LDC R11, c[0x0][0x2e8] ;  /* 0x0000ba00ff0b3b82 */ /* 0x000f620000000800 */
[----:B------:R-:W-:Y:S01]  /*8e10*/  F2FP.BF16.F32.PACK_AB R36, R174, R175 ;  /* 0x000000afae24723e */ /* 0x000fe200000010ff */
[----:B------:R-:W-:Y:S01]  /*8e20*/  STS [R0+0x2000], R8 ;  /* 0x0020000800007388 */ /* 0x000fe20000000800 */
[----:B------:R-:W-:-:S02]  /*8e30*/  F2FP.BF16.F32.PACK_AB R35, R35, R82 ;  /* 0x000000522323723e */ /* 0x000fc400000010ff */
[----:B------:R-:W-:Y:S01]  /*8e40*/  IADD3 R4, R13, R80, RZ ;  /* 0x000000500d047210 */ /* 0x000fe20007ffe0ff */
[----:B------:R4:W-:Y:S01]  /*8e50*/  STS [R0+0x2400], R14 ;  /* 0x0024000e00007388 */ /* 0x0009e20000000800 */
        /* <DEDUP_REMOVED lines=20> */
[----:B------:R1:W-:Y:S01]  /*8fa0*/  STS [R5+0x400], R15 ;  /* 0x0004000f05007388 */ /* 0x0003e20000000800 */
[----:B------:R-:W-:Y:S01]  /*8fb0*/  F2FP.BF16.F32.PACK_AB R56, R157, R156 ;  /* 0x0000009c9d38723e */ /* 0x000fe200000010ff */
[----:B------:R-:W-:Y:S01]  /*8fc0*/  @P6 MUFU.LG2 R14, R133 ;  /* 0x00000085000e6308 */ /* 0x000fe20000000c00 */
[----:B------:R-:W-:Y:S01]  /*8fd0*/  F2FP.BF16.F32.PACK_AB R55, R55, R158 ;  /* 0x0000009e3737723e */ /* 0x000fe200000010ff */
[----:B------:R-:W-:Y:S01]  /*8fe0*/  STS [R3+0x2000], R17 ;  /* 0x0020001103007388 */ /* 0x000fe20000000800 */
[----:B------:R-:W-:Y:S01]  /*8ff0*/  F2FP.BF16.F32.PACK_AB R52, R109, R108 ;  /* 0x0000006c6d34723e */ /* 0x000fe200000010ff */
[----:B------:R-:W2:Y:S01]  /*9000*/  @P0 LDC.64 R8, c[0x0][0x2c0] ;  /* 0x0000b000ff080b82 */ /* 0x000ea20000000a00 */
        /* <DEDUP_REMOVED lines=8> */
[----:B------:R-:W-:Y:S01]  /*9090*/  F2FP.BF16.F32.PACK_AB R48, R161, R160 ;  /* 0x000000a0a130723e */ /* 0x000fe200000010ff */
[----:B-----5:R-:W-:Y:S01]  /*90a0*/  IMAD.MOV.U32 R18, RZ, RZ, 0x7f800000 ;  /* 0x7f800000ff127424 */ /* 0x020fe200078e00ff */
        /* <DEDUP_REMOVED lines=16> */
[----:B------:R-:W-:Y:S01]  /*91b0*/  F2FP.BF16.F32.PACK_AB R59, R169, R168 ;  /* 0x000000a8a93b723e */ /* 0x000fe200000010ff */
[----:B------:R-:W5:Y:S01]  /*91c0*/  @P1 LDC R16, c[0x0][0x2e8] ;  /* 0x0000ba00ff101b82 */ /* 0x000f620000000800 */
        /* <DEDUP_REMOVED lines=8> */
[----:B------:R-:W-:Y:S02]  /*9250*/  SHF.R.S32.HI R12, RZ, 0x3, R180 ;  /* 0x00000003ff0c7819 */ /* 0x000fe400000114b4 */
[----:B------:R-:W-:Y:S01]  /*9260*/  MOV R23, 0x7f800000 ;  /* 0x7f80000000177802 */ /* 0x000fe20000000f00 */
[----:B------:R-:W-:Y:S01]  /*9270*/  STS [R20+0x4000], R32 ;  /* 0x0040002014007388 */ /* 0x000fe20000000800 */
[----:B------:R-:W-:-:S02]  /*9280*/  @!P0 MOV R10, 0x1 ;  /* 0x00000001000a8802 */ /* 0x000fc40000000f00 */
[----:B------:R-:W-:Y:S01]  /*9290*/  MOV R22, 0x7f800000 ;  /* 0x7f80000000167802 */ /* 0x000fe20000000f00 */
[----:B------:R-:W-:Y:S01]  /*92a0*/  STS [R20+0x4400], R31 ;  /* 0x0044001f14007388 */ /* 0x000fe20000000800 */
[----:B---3--:R-:W-:-:S03]  /*92b0*/  SHF.L.U32 R24, R181, 0x3, RZ ;  /* 0x00000003b5187819 */ /* 0x008fc600000006ff */
        /* <DEDUP_REMOVED lines=18> */
[----:B---3--:R-:W3:Y:S03]  /*93e0*/  @P4 MUFU.LG2 R0, R244 ;  /* 0x000000f400004308 */ /* 0x008ee60000000c00 */
[----:B------:R-:W-:Y:S04]  /*93f0*/  STS [R3+0x6000], R46 ;  /* 0x0060002e03007388 */ /* 0x000fe80000000800 */
[----:B------:R4:W-:Y:S04]  /*9400*/  STS [R3+0x6400], R45 ;  /* 0x0064002d03007388 */ /* 0x0009e80000000800 */
[----:B------:R-:W-:Y:S04]  /*9410*/  STS [R5+0x6000], R58 ;  /* 0x0060003a05007388 */ /* 0x000fe80000000800 */
[----:B------:R1:W-:Y:S01]  /*9420*/  STS [R5+0x6400], R57 ;  /* 0x0064003905007388 */ /* 0x0003e20000000800 */
[----:B---3--:R-:W-:-:S03]  /*9430*/  @P4 FMUL.FTZ R0, R0, 0.69314718246459960938 ;  /* 0x3f31721800004820 */ /* 0x008fc60000410000 */
[----:B------:R-:W-:Y:S04]  /*9440*/  STS [R2+0x4000], R61 ;  /* 0x0040003d02007388 */ /* 0x000fe80000000800 */
[----:B------:R-:W-:Y:S04]  /*9450*/  STS [R2+0x4400], R60 ;  /* 0x0044003c02007388 */ /* 0x000fe80000000800 */
[----:B------:R-:W-:Y:S04]  /*9460*/  STS [R4+0x4000], R59 ;  /* 0x0040003b04007388 */ /* 0x000fe80000000800 */
[----:B------:R-:W-:Y:S01]  /*9470*/  STS [R4+0x4400], R62 ;  /* 0x0044003e04007388 */ /* 0x000fe20000000800 */
[----:B----4-:R-:W3:Y:S03]  /*9480*/  @P4 LDC R3, c[0x0][0x2e8] ;  /* 0x0000ba00ff034b82 */ /* 0x010ee60000000800 */
[----:B------:R-:W-:Y:S04]  /*9490*/  STS [R2+0x6000], R64 ;  /* 0x0060004002007388 */ /* 0x000fe80000000800 */
[----:B------:R4:W-:Y:S01]  /*94a0*/  STS [R2+0x6400], R63 ;  /* 0x0064003f02007388 */ /* 0x0009e20000000800 */
[----:B-1----:R-:W1:Y:S03]  /*94b0*/  @P3 MUFU.LG2 R5, R243 ;  /* 0x000000f300053308 */ /* 0x002e660000000c00 */
[----:B------:R-:W-:Y:S04]  /*94c0*/  STS [R4+0x6000], R65 ;  /* 0x0060004104007388 */ /* 0x000fe80000000800 */
[----:B------:R5:W-:Y:S01]  /*94d0*/  STS [R4+0x6400], R66 ;  /* 0x0064004204007388 */ /* 0x000be20000000800 */
[----:B------:R-:W-:Y:S01]  /*94e0*/  BAR.SYNC.DEFER_BLOCKING 0x0 ;  /* 0x0000000000007b1d */ /* 0x000fe20000010000 */
[----:B---3--:R-:W-:Y:S01]  /*94f0*/  @P4 FFMA.FTZ R18, R137, R3, R0 ;  /* 0x0000000389124223 */ /* 0x008fe20000010000 */
[----:B------:R-:W-:Y:S01]  /*9500*/  @P0 MOV R0, 0x1 ;  /* 0x0000000100000802 */ /* 0x000fe20000000f00 */
[----:B-1----:R-:W-:-:S03]  /*9510*/  @P3 FMUL.FTZ R3, R5, 0.69314718246459960938 ;  /* 0x3f31721805033820 */ /* 0x002fc60000410000 */
[----:B------:R-:W5:Y:S01]  /*9520*/  S2R R13, SR_CTAID.Y ;  /* 0x00000000000d7919 */ /* 0x000f620000002600 */
[----:B------:R-:W-:Y:S01]  /*9530*/  @!P0 IMAD R0, R6, R7, RZ ;  /* 0x0000000706008224 */ /* 0x000fe200078e02ff */
[----:B------:R-:W-:Y:S01]  /*9540*/  LOP3.LUT P4, RZ, R179, 0x3, RZ, 0xc0, !PT ;  /* 0x00000003b3ff7812 */ /* 0x000fe2000788c0ff */
[----:B------:R-:W1:Y:S01]  /*9550*/  @P1 MUFU.LG2 R7, R134 ;  /* 0x0000008600071308 */ /* 0x000e620000000c00 */
[----:B------:R-:W3:Y:S01]  /*9560*/  S2R R25, SR_CTAID.Z ;  /* 0x0000000000197919 */ /* 0x000ee20000002700 */
[----:B----4-:R-:W-:Y:S01]  /*9570*/  IADD3 R2, R12, 0x10, RZ ;  /* 0x000000100c027810 */ /* 0x010fe20007ffe0ff */
[----:B------:R-:W-:Y:S01]  /*9580*/  @P3 FFMA.FTZ R23, R136, R11, R3 ;  /* 0x0000000b88173223 */ /* 0x000fe20000010003 */
[----:B------:R-:W-:Y:S01]  /*9590*/  IADD3 R3, R12, 0x20, RZ ;  /* 0x000000200c037810 */ /* 0x000fe20007ffe0ff */
[----:B------:R-:W-:Y:S01]  /*95a0*/  @P6 FMUL.FTZ R5, R14, 0.69314718246459960938 ;  /* 0x3f3172180e056820 */ /* 0x000fe20000410000 */
[----:B--2---:R-:W-:Y:S01]  /*95b0*/  ISETP.GE.AND P2, PT, R2, R182, PT ;  /* 0x000000b60200720c */ /* 0x004fe20003f46270 */
[----:B------:R-:W-:-:S02]  /*95c0*/  @P0 IMAD R2, R9, R8, RZ ;  /* 0x0000000809020224 */ /* 0x000fc400078e02ff */
[----:B------:R-:W-:Y:S01]  /*95d0*/  @!P0 IMAD.MOV.U32 R2, RZ, RZ, R6 ;  /* 0x000000ffff028224 */ /* 0x000fe200078e0006 */
[----:B------:R-:W-:Y:S01]  /*95e0*/  ISETP.GE.AND P0, PT, R3, R182, PT ;  /* 0x000000b60300720c */ /* 0x000fe20003f06270 */
[----:B------:R-:W-:Y:S01]  /*95f0*/  @P6 FFMA.FTZ R22, R135, R15, R5 ;  /* 0x0000000f87166223 */ /* 0x000fe20000010005 */
[----:B------:R-:W-:Y:S01]  /*9600*/  MOV R15, 0x7f800000 ;  /* 0x7f800000000f7802 */ /* 0x000fe20000000f00 */
[----:B------:R2:W4:Y:S01]  /*9610*/  LDS.128 R28, [R231+0x3800] ;  /* 0x00380000e71c7984 */ /* 0x0005220000000c00 */
[----:B-----5:R-:W-:Y:S01]  /*9620*/  IMAD R4, R13, R0, RZ ;  /* 0x000000000d047224 */ /* 0x020fe200078e02ff */
[----:B------:R-:W-:-:S04]  /*9630*/  IADD3 R0, R12, 0x30, RZ ;  /* 0x000000300c007810 */ /* 0x000fc80007ffe0ff */
[----:B------:R-:W-:Y:S01]  /*9640*/  SEL R3, R4, RZ, !P5 ;  /* 0x000000ff04037207 */ /* 0x000fe20006800000 */
[----:B------:R-:W-:Y:S01]  /*9650*/  IMAD R4, R10, UR4, RZ ;  /* 0x000000040a047c24 */ /* 0x000fe2000f8e02ff */
[----:B------:R-:W-:-:S03]  /*9660*/  ISETP.GE.AND P3, PT, R0, R182, PT ;  /* 0x000000b60000720c */ /* 0x000fc60003f66270 */
[----:B---3--:R-:W-:Y:S01]  /*9670*/  IMAD R0, R25, R2, R3 ;  /* 0x0000000219007224 */ /* 0x008fe200078e0203 */
[----:B------:R-:W-:Y:S01]  /*9680*/  SHF.L.U32 R3, R4, 0x7, RZ ;  /* 0x0000000704037819 */ /* 0x000fe200000006ff */
[----:B-1----:R-:W-:-:S03]  /*9690*/  @P1 FMUL.FTZ R2, R7, 0.69314718246459960938 ;  /* 0x3f31721807021820 */ /* 0x002fc60000410000 */
[----:B------:R-:W-:Y:S01]  /*96a0*/  IADD3 R11, P6, P5, R3, R68, R0 ;  /* 0x00000044030b7210 */ /* 0x000fe20007dde000 */
[----:B------:R-:W-:Y:S01]  /*96b0*/  @P1 FFMA.FTZ R15, R132, R16, R2 ;  /* 0x00000010840f1223 */ /* 0x000fe20000010002 */
[----:B------:R-:W-:Y:S02]  /*96c0*/  SHF.R.S32.HI R4, RZ, 0x1f, R3 ;  /* 0x0000001fff047819 */ /* 0x000fe40000011403 */
[----:B------:R-:W-:-:S04]  /*96d0*/  SHF.R.S32.HI R0, RZ, 0x1f, R0 ;  /* 0x0000001fff007819 */ /* 0x000fc80000011400 */
[----:B------:R-:W-:Y:S01]  /*96e0*/  IADD3.X R14, R4, R69, R0, P6, P5 ;  /* 0x00000045040e7210 */ /* 0x000fe200037ea400 */
[----:B--2-4-:R-:W-:Y:S06]  /*96f0*/  @P4 BRA `(.L_x_1221) ;  /* 0x0000000000c04947 */ /* 0x014fec0003800000 */
[----:B------:R-:W1:Y:S01]  /*9700*/  S2R R3, SR_TID.X ;  /* 0x0000000000037919 */ /* 0x000e620000002100 */
[----:B------:R-:W-:-:S04]  /*9710*/  SHF.R.S32.HI R2, RZ, 0x1f, R81 ;  /* 0x0000001fff027819 */ /* 0x000fc80000011451 */
[----:B------:R-:W-:-:S04]  /*9720*/  LEA.HI R2, R2, R81, RZ, 0x2 ;  /* 0x0000005102027211 */ /* 0x000fc800078f10ff */
[----:B------:R-:W-:Y:S02]  /*9730*/  LOP3.LUT R2, R2, 0xffffffc, RZ, 0xc0, !PT ;  /* 0x0ffffffc02027812 */ /* 0x000fe400078ec0ff */
[----:B-1----:R-:W-:-:S04]  /*9740*/  SHF.R.S32.HI R0, RZ, 0x1f, R3 ;  /* 0x0000001fff007819 */ /* 0x002fc80000011403 */
[----:B------:R-:W-:-:S04]  /*9750*/  LEA.HI R0, R0, R3, RZ, 0x5 ;  /* 0x0000000300007211 */ /* 0x000fc800078f28ff */
[----:B------:R-:W-:-:S05]  /*9760*/  LOP3.LUT R0, R0, 0xffffffe0, RZ, 0xc0, !PT ;  /* 0xffffffe000007812 */ /* 0x000fca00078ec0ff */
[----:B------:R-:W-:-:S05]  /*9770*/  IMAD.IADD R0, R3, 0x1, -R0 ;  /* 0x0000000103007824 */ /* 0x000fca00078e0a00 */
[----:B------:R-:W-:-:S04]  /*9780*/  SHF.R.S32.HI R3, RZ, 0x1f, R0 ;  /* 0x0000001fff037819 */ /* 0x000fc80000011400 */
[----:B------:R-:W-:Y:S01]  /*9790*/  LEA.HI R0, R3, R0, RZ, 0x2 ;  /* 0x0000000003007211 */ /* 0x000fe200078f10ff */
[----:B------:R-:W-:-:S03]  /*97a0*/  IMAD.IADD R3, R81, 0x1, -R2 ;  /* 0x0000000151037824 */ /* 0x000fc600078e0a02 */
[----:B------:R-:W-:-:S05]  /*97b0*/  SHF.R.S32.HI R0, RZ, 0x2, R0 ;  /* 0x00000002ff007819 */ /* 0x000fca0000011400 */
        /* <DEDUP_REMOVED lines=36> */
.L_x_1221:
[----:B------:R-:W-:Y:S05]  /*9a00*/  BSYNC B0 ;  /* 0x0000000000007941 */ /* 0x000fea0003800000 */
.L_x_1220:
[----:B--2---:R1:W2:Y:S01]  /*9a10*/  LDS.128 R20, [R231] ;  /* 0x00000000e7147984 */ /* 0x0042a20000000c00 */
[C---:B------:R-:W-:Y:S01]  /*9a20*/  VIADD R3, R12.reuse, 0x40 ;  /* 0x000000400c037836 */ /* 0x040fe20000000000 */
[----:B------:R-:W-:Y:S01]  /*9a30*/  SHF.R.S32.HI R4, RZ, 0x1f, R24 ;  /* 0x0000001fff047819 */ /* 0x000fe20000011418 */
[----:B------:R-:W-:Y:S01]  /*9a40*/  VIADD R0, R12, 0x50 ;  /* 0x000000500c007836 */ /* 0x000fe20000000000 */
[----:B------:R1:W3:Y:S01]  /*9a50*/  LDS.128 R16, [R231+0x4000] ;  /* 0x00400000e7107984 */ /* 0x0002e20000000c00 */
[----:B------:R-:W-:Y:S01]  /*9a60*/  IADD3 R2, P1, R24, R85, RZ ;  /* 0x0000005518027210 */ /* 0x000fe20007f3e0ff */
[----:B------:R-:W-:Y:S01]  /*9a70*/  ULDC.64 UR4, c[0x0][0x2a0] ;  /* 0x0000a80000047ab9 */ /* 0x000fe20000000a00 */
[----:B------:R-:W-:Y:S01]  /*9a80*/  ISETP.GE.AND P5, PT, R3, R182, PT ;  /* 0x000000b60300720c */ /* 0x000fe20003fa6270 */
[----:B------:R-:W4:Y:S01]  /*9a90*/  S2R R6, SR_CTAID.X ;  /* 0x0000000000067919 */ /* 0x000f220000002500 */
[----:B------:R-:W-:Y:S01]  /*9aa0*/  IADD3.X R3, R4, R96, RZ, P1, !PT ;  /* 0x0000006004037210 */ /* 0x000fe20000ffe4ff */
[----:B------:R-:W-:Y:S01]  /*9ab0*/  BSSY B0, `(.L_x_1222) ;  /* 0x000001a000007945 */ /* 0x000fe20003800000 */
[CC--:B------:R-:W-:Y:S01]  /*9ac0*/  ISETP.GE.AND P1, PT, R12.reuse, R182.reuse, PT ;  /* 0x000000b60c00720c */ /* 0x0c0fe20003f26270 */
[----:B------:R-:W-:Y:S01]  /*9ad0*/  VIADD R14, R12, 0x60 ;  /* 0x000000600c0e7836 */ /* 0x000fe20000000000 */
[----:B------:R-:W-:Y:S01]  /*9ae0*/  SHF.R.S32.HI R5, RZ, 0x1f, R25 ;  /* 0x0000001fff057819 */ /* 0x000fe20000011419 */
[----:B------:R-:W-:Y:S01]  /*9af0*/  IMAD.WIDE.U32 R10, R25, UR4, R2 ;  /* 0x00000004190a7c25 */ /* 0x000fe2000f8e0002 */
[----:B------:R-:W-:-:S02]  /*9b00*/  ISETP.GE.AND P4, PT, R0, R182, PT ;  /* 0x000000b60000720c */ /* 0x000fc40003f86270 */
[----:B------:R-:W-:Y:S01]  /*9b10*/  SHF.R.S32.HI R13, RZ, 0x1f, R12 ;  /* 0x0000001fff0d7819 */ /* 0x000fe2000001140c */
[----:B------:R-:W-:-:S04]  /*9b20*/  IMAD R0, R5, UR4, RZ ;  /* 0x0000000405007c24 */ /* 0x000fc8000f8e02ff */
[----:B------:R-:W-:-:S05]  /*9b30*/  IMAD R0, R25, UR5, R0 ;  /* 0x0000000519007c24 */ /* 0x000fca000f8e0200 */
[----:B------:R-:W-:Y:S01]  /*9b40*/  IADD3 R9, R11, R0, RZ ;  /* 0x000000000b097210 */ /* 0x000fe20007ffe0ff */
[----:B----4-:R-:W-:Y:S01]  /*9b50*/  IMAD.WIDE R6, R6, 0x80, R12 ;  /* 0x0000008006067825 */ /* 0x010fe200078e020c */
[----:B-12---:R-:W-:Y:S06]  /*9b60*/  @P1 BRA `(.L_x_1223) ;  /* 0x0000000000381947 */ /* 0x006fec0003800000 */
        /* <DEDUP_REMOVED lines=12> */
[----:B------:R1:W-:Y:S04]  /*9c30*/  @!P6 STG.E.128 desc[UR8][R2.64], R20 ;  /* 0x000000140200e986 */ /* 0x0003e8000c101d08 */
[----:B---3--:R1:W-:Y:S02]  /*9c40*/  @!P1 STG.E.128 desc[UR8][R2.64+0x80], R16 ;  /* 0x0000801002009986 */ /* 0x0083e4000c101d08 */
.L_x_1223:
[----:B------:R-:W-:Y:S05]  /*9c50*/  BSYNC B0 ;  /* 0x0000000000007941 */ /* 0x000fea0003800000 */
.L_x_1222:
[----:B------:R-:W-:Y:S01]  /*9c60*/  ISETP.GE.AND P1, PT, R14, R182, PT ;  /* 0x000000b60e00720c */ /* 0x000fe20003f26270 */
[----:B-1-3--:R1:W2:Y:S01]  /*9c70*/  LDS.128 R16, [R231+0x800] ;  /* 0x00080000e7107984 */ /* 0x00a2a20000000c00 */
[----:B------:R-:W-:Y:S01]  /*9c80*/  IADD3 R20, R12, 0x70, RZ ;  /* 0x000000700c147810 */ /* 0x000fe20007ffe0ff */
[----:B------:R-:W-:Y:S02]  /*9c90*/  BSSY B0, `(.L_x_1224) ;  /* 0x0000014000007945 */ /* 0x000fe40003800000 */
[----:B------:R1:W3:Y:S02]  /*9ca0*/  LDS.128 R12, [R231+0x4800] ;  /* 0x00480000e70c7984 */ /* 0x0002e40000000c00 */
        /* <DEDUP_REMOVED lines=16> */
[----:B--2---:R4:W-:Y:S04]  /*9db0*/  @!P6 STG.E.128 desc[UR8][R2.64], R16 ;  /* 0x000000100200e986 */ /* 0x0049e8000c101d08 */
[----:B---3--:R4:W-:Y:S02]  /*9dc0*/  @!P2 STG.E.128 desc[UR8][R2.64+0x80], R12 ;  /* 0x0000800c0200a986 */ /* 0x0089e4000c101d08 */
.L_x_1225:
[----:B------:R-:W-:Y:S05]  /*9dd0*/  BSYNC B0 ;  /* 0x0000000000007941 */ /* 0x000fea0003800000 */
.L_x_1224:
[----:B--2-4-:R2:W4:Y:S01]  /*9de0*/  LDS.128 R16, [R231+0x1000] ;  /* 0x00100000e7107984 */ /* 0x0145220000000c00 */
[----:B------:R-:W-:Y:S01]  /*9df0*/  BSSY B0, `(.L_x_1226) ;  /* 0x0000015000007945 */ /* 0x000fe20003800000 */
[----:B------:R-:W-:Y:S02]  /*9e00*/  ISETP.GE.AND P2, PT, R20, R182, PT ;  /* 0x000000b61400720c */ /* 0x000fe40003f46270 */
        /* <DEDUP_REMOVED lines=18> */
[----:B---3--:R4:W-:Y:S02]  /*9f30*/  @!P0 STG.E.128 desc[UR8][R2.64+0x80], R12 ;  /* 0x0000800c02008986 */ /* 0x0089e4000c101d08 */
.L_x_1227:
[----:B------:R-:W-:Y:S05]  /*9f40*/  BSYNC B0 ;  /* 0x0000000000007941 */ /* 0x000fea0003800000 */
.L_x_1226:
[----:B----4-:R4:W1:Y:S01]  /*9f50*/  LDS.128 R16, [R231+0x1800] ;  /* 0x00180000e7107984 */ /* 0x0108620000000c00 */
[----:B------:R-:W-:Y:S03]  /*9f60*/  BSSY B0, `(.L_x_1228) ;  /* 0x0000014000007945 */ /* 0x000fe60003800000 */
[----:B---3--:R4:W3:Y:S01]  /*9f70*/  LDS.128 R12, [R231+0x5800] ;  /* 0x00580000e70c7984 */ /* 0x0088e20000000c00 */
        /* <DEDUP_REMOVED lines=17> */
[----:B---3--:R1:W-:Y:S02]  /*a090*/  @!P0 STG.E.128 desc[UR8][R2.64+0x80], R12 ;  /* 0x0000800c02008986 */ /* 0x0083e4000c101d08 */
.L_x_1229:
[----:B------:R-:W-:Y:S05]  /*a0a0*/  BSYNC B0 ;  /* 0x0000000000007941 */ /* 0x000fea0003800000 */
.L_x_1228:
        /* <DEDUP_REMOVED lines=21> */
.L_x_1231:
[----:B------:R-:W-:Y:S05]  /*a200*/  BSYNC B0 ;  /* 0x0000000000007941 */ /* 0x000fea0003800000 */
.L_x_1230:
        /* <DEDUP_REMOVED lines=21> */
.L_x_1233:
[----:B------:R-:W-:Y:S05]  /*a360*/  BSYNC B0 ;  /* 0x0000000000007941 */ /* 0x000fea0003800000 */
.L_x_1232:
        /* <DEDUP_REMOVED lines=21> */
.L_x_1235:
[----:B------:R-:W-:Y:S05]  /*a4c0*/  BSYNC B0 ;  /* 0x0000000000007941 */ /* 0x000fea0003800000 */
.L_x_1234:
        /* <DEDUP_REMOVED lines=21> */
.L_x_1184:
        /* <DEDUP_REMOVED lines=28> */
[----:B------:R-:W-:Y:S01]  /*a7e0*/  IMAD.IADD R0, R96, 0x1, -R0 ;  /* 0x0000000160007824 */ /* 0x000fe200078e0a00 */
[----:B------:R-:W-:Y:S01]  /*a7f0*/  ISETP.GE.AND P4, PT, R12, R15, PT ;  /* 0x0000000f0c00720c */ /* 0x000fe20003f86270 */
[----:B--2---:R-:W-:Y:S01]  /*a800*/  @P1 IMAD.WIDE.U32 R2, R32, R6, RZ ;  /* 0x0000000620021225 */ /* 0x004fe200078e00ff */
[----:B------:R-:W-:-:S03]  /*a810*/  SHF.R.S32.HI R13, RZ, 0x1f, R12 ;  /* 0x0000001fff0d7819 */ /* 0x000fc6000001140c */
[----:B------:R-:W-:Y:S02]  /*a820*/  @!P1 IMAD.MOV.U32 R2, RZ, RZ, R4 ;  /* 0x000000ffff029224 */ /* 0x000fe400078e0004 */
[----:B------:R-:W-:Y:S02]  /*a830*/  IMAD.SHL.U32 R14, R0, 0x8, RZ ;  /* 0x00000008000e7824 */ /* 0x000fe400078e00ff */
[----:B------:R-:W-:Y:S01]  /*a840*/  @P1 IMAD R7, R32, R7, R3 ;  /* 0x0000000720071224 */ /* 0x000fe200078e0203 */
[----:B------:R-:W-:Y:S01]  /*a850*/  SHF.R.S32.HI R3, RZ, 0x1f, R20 ;  /* 0x0000001fff037819 */ /* 0x000fe20000011414 */
[----:B------:R-:W-:Y:S01]  /*a860*/  @!P1 IMAD.IADD R7, R5, 0x1, R8 ;  /* 0x0000000105079824 */ /* 0x000fe200078e0208 */
[----:B------:R-:W-:Y:S01]  /*a870*/  IADD3 R2, P2, R14, R2, RZ ;  /* 0x000000020e027210 */ /* 0x000fe20007f5e0ff */
[----:B------:R-:W-:Y:S01]  /*a880*/  VIADD R30, R12, 0x10 ;  /* 0x000000100c1e7836 */ /* 0x000fe20000000000 */
[----:B------:R-:W-:Y:S01]  /*a890*/  ISETP.NE.AND P1, PT, R0, RZ, PT ;  /* 0x000000ff0000720c */ /* 0x000fe20003f25270 */
[----:B------:R-:W-:Y:S01]  /*a8a0*/  IMAD R0, R3, UR4, RZ ;  /* 0x0000000403007c24 */ /* 0x000fe2000f8e02ff */
[----:B------:R-:W-:Y:S01]  /*a8b0*/  LEA.HI.X.SX32 R3, R14, R7, 0x1, P2 ;  /* 0x000000070e037211 */ /* 0x000fe200010f0eff */
[----:B-1----:R-:W-:Y:S01]  /*a8c0*/  IMAD.WIDE R6, R16, 0x80, R12 ;  /* 0x0000008010067825 */ /* 0x002fe200078e020c */
[----:B------:R-:W-:-:S02]  /*a8d0*/  ISETP.GE.AND P2, PT, R30, R15, PT ;  /* 0x0000000f1e00720c */ /* 0x000fc40003f46270 */
[----:B------:R-:W-:Y:S01]  /*a8e0*/  IADD3 R22, R14, 0x40, RZ ;  /* 0x000000400e167810 */ /* 0x000fe20007ffe0ff */
[C---:B------:R-:W-:Y:S02]  /*a8f0*/  IMAD R0, R20.reuse, UR5, R0 ;  /* 0x0000000514007c24 */ /* 0x040fe4000f8e0200 */
[----:B------:R-:W-:-:S04]  /*a900*/  IMAD.WIDE.U32 R10, R20, UR4, R2 ;  /* 0x00000004140a7c25 */ /* 0x000fc8000f8e0002 */
[----:B------:R-:W-:Y:S02]  /*a910*/  VIADD R31, R12, 0x20 ;  /* 0x000000200c1f7836 */ /* 0x000fe40000000000 */
        /* <DEDUP_REMOVED lines=16> */
.L_x_1237:
[----:B------:R-:W-:Y:S05]  /*aa20*/  BSYNC B0 ;  /* 0x0000000000007941 */ /* 0x000fea0003800000 */
.L_x_1236:
[----:B------:R-:W-:Y:S01]  /*aa30*/  BSSY B0, `(.L_x_1238) ;  /* 0x0000015000007945 */ /* 0x000fe20003800000 */
[----:B------:R-:W-:Y:S02]  /*aa40*/  ISETP.GE.AND P4, PT, R31, R15, PT ;  /* 0x0000000f1f00720c */ /* 0x000fe40003f86270 */
        /* <DEDUP_REMOVED lines=19> */
.L_x_1239:
[----:B------:R-:W-:Y:S05]  /*ab80*/  BSYNC B0 ;  /* 0x0000000000007941 */ /* 0x000fea0003800000 */
.L_x_1238:
[----:B------:R-:W-:Y:S01]  /*ab90*/  BSSY B0, `(.L_x_1240) ;  /* 0x0000014000007945 */ /* 0x000fe20003800000 */
[----:B------:R-:W-:-:S03]  /*aba0*/  ISETP.GE.AND P2, PT, R29, R15, PT ;  /* 0x0000000f1d00720c */ /* 0x000fc60003f46270 */
[----:B------:R-:W-:Y:S10]  /*abb0*/  @P4 BRA `(.L_x_1241) ;  /* 0x0000000000444947 */ /* 0x000ff40003800000 */
        /* <DEDUP_REMOVED lines=17> */
.L_x_1241:
[----:B------:R-:W-:Y:S05]  /*acd0*/  BSYNC B0 ;  /* 0x0000000000007941 */ /* 0x000fea0003800000 */
.L_x_1240:
[----:B------:R-:W-:Y:S01]  /*ace0*/  BSSY B0, `(.L_x_1242) ;  /* 0x0000017000007945 */ /* 0x000fe20003800000 */
[----:B------:R-:W-:Y:S01]  /*acf0*/  ISETP.NE.OR P4, PT, R32, -0x1, P3 ;  /* 0xffffffff2000780c */ /* 0x000fe20001f85670 */
[----:B------:R-:W-:Y:S01]  /*ad00*/  @P0 IMAD.MOV.U32 R16, RZ, RZ, 0x1 ;  /* 0x00000001ff100424 */ /* 0x000fe200078e00ff */
[C---:B------:R-:W-:Y:S01]  /*ad10*/  IADD3 R23, R12.reuse, 0x40, RZ ;  /* 0x000000400c177810 */ /* 0x040fe20007ffe0ff */
[----:B------:R-:W-:Y:S01]  /*ad20*/  VIADD R26, R12, 0x50 ;  /* 0x000000500c1a7836 */ /* 0x000fe20000000000 */
        /* <DEDUP_REMOVED lines=18> */
.L_x_1243:
[----:B------:R-:W-:Y:S05]  /*ae50*/  BSYNC B0 ;  /* 0x0000000000007941 */ /* 0x000fea0003800000 */
.L_x_1242:
[----:B------:R-:W-:Y:S01]  /*ae60*/  @!P4 IMAD R32, R39, R27, RZ ;  /* 0x0000001b2720c224 */ /* 0x000fe200078e02ff */
[----:B------:R-:W-:Y:S01]  /*ae70*/  ISETP.GE.AND P5, PT, R23, R15, PT ;  /* 0x0000000f1700720c */ /* 0x000fe20003fa6270 */
[----:B------:R-:W-:Y:S01]  /*ae80*/  BSSY B0, `(.L_x_1244) ;  /* 0x0000019000007945 */ /* 0x000fe20003800000 */
[----:B------:R-:W-:Y:S01]  /*ae90*/  @!P0 IMAD R16, R17, R19, RZ ;  /* 0x0000001311108224 */ /* 0x000fe200078e02ff */
[----:B------:R-:W-:Y:S01]  /*aea0*/  ISETP.GE.AND P2, PT, R26, R15, PT ;  /* 0x0000000f1a00720c */ /* 0x000fe20003f46270 */
[----:B------:R1:W-:Y:S01]  /*aeb0*/  @!P4 STL [R1+0x20], R32 ;  /* 0x000020200100c387 */ /* 0x0003e20000100800 */
[----:B------:R-:W-:Y:S01]  /*aec0*/  @P0 IMAD R19, R25, R24, RZ ;  /* 0x0000001819130224 */ /* 0x000fe200078e02ff */
[C---:B------:R-:W-:Y:S02]  /*aed0*/  IADD3 R24, R12.reuse, 0x60, RZ ;  /* 0x000000600c187810 */ /* 0x040fe40007ffe0ff */
[----:B------:R-:W-:-:S05]  /*aee0*/  IADD3 R25, R12, 0x70, RZ ;  /* 0x000000700c197810 */ /* 0x000fca0007ffe0ff */
[----:B------:R-:W-:Y:S05]  /*aef0*/  @P5 BRA `(.L_x_1245) ;  /* 0x0000000000445947 */ /* 0x000fea0003800000 */
        /* <DEDUP_REMOVED lines=17> */
.L_x_1245:
[----:B------:R-:W-:Y:S05]  /*b010*/  BSYNC B0 ;  /* 0x0000000000007941 */ /* 0x000fea0003800000 */
.L_x_1244:
[----:B------:R-:W-:Y:S01]  /*b020*/  IMAD R0, R39, R16, RZ ;  /* 0x0000001027007224 */ /* 0x000fe200078e02ff */
        /* <DEDUP_REMOVED lines=26> */
.L_x_1247:
[----:B------:R-:W-:Y:S05]  /*b1d0*/  BSYNC B0 ;  /* 0x0000000000007941 */ /* 0x000fea0003800000 */
.L_x_1246:
[----:B------:R-:W-:Y:S04]  /*b1e0*/  BSSY B0, `(.L_x_1248) ;  /* 0x0000013000007945 */ /* 0x000fe80003800000 */
        /* <DEDUP_REMOVED lines=18> */
.L_x_1249:
[----:B------:R-:W-:Y:S05]  /*b310*/  BSYNC B0 ;  /* 0x0000000000007941 */ /* 0x000fea0003800000 */
.L_x_1248:
[----:B------:R-:W-:Y:S04]  /*b320*/  BSSY B0, `(.L_x_1250) ;  /* 0x0000013000007945 */ /* 0x000fe80003800000 */
[----:B------:R-:W-:Y:S05]  /*b330*/  @P5 BRA `(.L_x_1251) ;  /* 0x0000000000445947 */ /* 0x000fea0003800000 */
        /* <DEDUP_REMOVED lines=17> */
.L_x_1251:
[----:B------:R-:W-:Y:S05]  /*b450*/  BSYNC B0 ;  /* 0x0000000000007941 */ /* 0x000fea0003800000 */
.L_x_1250:
[-C--:B------:R-:W-:Y:S01]  /*b460*/  ISETP.GE.OR P4, PT, R12, R15.reuse, P1 ;  /* 0x0000000f0c00720c */ /* 0x080fe20000f86670 */
[----:B------:R-:W-:Y:S01]  /*b470*/  @!P3 IMAD.MOV.U32 R16, RZ, RZ, R32 ;  /* 0x000000ffff10b224 */ /* 0x000fe200078e0020 */
[----:B------:R-:W-:Y:S01]  /*b480*/  BSSY B0, `(.L_x_1252) ;  /* 0x0000013000007945 */ /* 0x000fe20003800000 */
[----:B------:R-:W-:Y:S01]  /*b490*/  IMAD R0, R250, R18, RZ ;  /* 0x00000012fa007224 */ /* 0x000fe200078e02ff */
[----:B------:R-:W-:Y:S01]  /*b4a0*/  ISETP.GE.OR P0, PT, R30, R15, P1 ;  /* 0x0000000f1e00720c */ /* 0x000fe20000f06670 */
[----:B-1234-:R-:W-:Y:S01]  /*b4b0*/  IMAD R2, R20, R19, R28 ;  /* 0x0000001314027224 */ /* 0x01efe200078e021c */
        /* <DEDUP_REMOVED lines=15> */
.L_x_1253:
[----:B------:R-:W-:Y:S05]  /*b5b0*/  BSYNC B0 ;  /* 0x0000000000007941 */ /* 0x000fea0003800000 */
.L_x_1252:
        /* <DEDUP_REMOVED lines=15> */
.L_x_1255:
[----:B------:R-:W-:Y:S05]  /*b6b0*/  BSYNC B0 ;  /* 0x0000000000007941 */ /* 0x000fea0003800000 */
.L_x_1254:
        /* <DEDUP_REMOVED lines=10> */
.L_x_1257:
[----:B------:R-:W-:Y:S05]  /*b760*/  BSYNC B0 ;  /* 0x0000000000007941 */ /* 0x000fea0003800000 */
.L_x_1256:
        /* <DEDUP_REMOVED lines=10> */
.L_x_1259:
[----:B------:R-:W-:Y:S05]  /*b810*/  BSYNC B0 ;  /* 0x0000000000007941 */ /* 0x000fea0003800000 */
.L_x_1258:
        /* <DEDUP_REMOVED lines=10> */
.L_x_1261:
[----:B------:R-:W-:Y:S05]  /*b8c0*/  BSYNC B0 ;  /* 0x0000000000007941 */ /* 0x000fea0003800000 */
.L_x_1260:
        /* <DEDUP_REMOVED lines=10> */
.L_x_1263:
[----:B------:R-:W-:Y:S05]  /*b970*/  BSYNC B0 ;  /* 0x0000000000007941 */ /* 0x000fea0003800000 */
.L_x_1262:
        /* <DEDUP_REMOVED lines=10> */
.L_x_1265:
[----:B------:R-:W-:Y:S05]  /*ba20*/  BSYNC B0 ;  /* 0x0000000000007941 */ /* 0x000fea0003800000 */
.L_x_1264:
        /* <DEDUP_REMOVED lines=10> */
.L_x_1266:
        /* <DEDUP_REMOVED lines=11> */
.L_x_2932:


//--------------------- .text._ZN5flash16flash_fwd_kernelI23Flash_fwd_kernel_traitsILi128ELi128ELi32ELi4ELb0ELb0EN7cutlass10bfloat16_tE19Flash_kernel_traitsILi128ELi128ELi32ELi4ES3_EELb0ELb0ELb1ELb0ELb0ELb1ELb0ELb0EEEvNS_16Flash_fwd_paramsE --------------------------
	.section	.text._ZN5flash16flash_fwd_kernelI23Flash_fwd_kernel_traitsILi128ELi128ELi32ELi4ELb0ELb0EN7cutlass10bfloat16_tE19Flash_kernel_traitsILi128ELi128ELi32ELi4ES3_EELb0ELb0ELb1ELb0ELb0ELb1ELb0ELb0EEEvNS_16Flash_fwd_paramsE,"ax",@progbits
	.align	128
        .global         _ZN5flash16flash_fwd_kernelI23Flash_fwd_kernel_traitsILi128ELi128ELi32ELi4ELb0ELb0EN7cutlass10bfloat16_tE19Flash_kernel_traitsILi128ELi128ELi32ELi4ES3_EELb0ELb0ELb1ELb0ELb0ELb1ELb0ELb0EEEvNS_16Flash_fwd_paramsE
        .type           _ZN5flash16flash_fwd_kernelI23Flash_fwd_kernel_traitsILi128ELi128ELi32ELi4ELb0ELb0EN7cutlass10bfloat16_tE19Flash_kernel_traitsILi128ELi128ELi32ELi4ES3_EELb0ELb0ELb1ELb0ELb0ELb1ELb0ELb0EEEvNS_16Flash_fwd_paramsE,@function
        .size           _ZN5flash16flash_fwd_kernelI23Flash_fwd_kernel_traitsILi128ELi128ELi32ELi4ELb0ELb0EN7cutlass10bfloat16_tE19Flash_kernel_traitsILi128ELi128ELi32ELi4ES3_EELb0ELb0ELb1ELb0ELb0ELb1ELb0ELb0EEEvNS_16Flash_fwd_paramsE,(.L_x_2933 - _ZN5flash16flash_fwd_kernelI23Flash_fwd_kernel_traitsILi128ELi128ELi32ELi4ELb0ELb0EN7cutlass10bfloat16_tE19Flash_kernel_traitsILi128ELi128ELi32ELi4ES3_EELb0ELb0ELb1ELb0ELb0ELb1ELb0ELb0EEEvNS_16Flash_fwd_paramsE)
        .other          _ZN5flash16flash_fwd_kernelI23Flash_fwd_kernel_traitsILi128ELi128ELi32ELi4ELb0ELb0EN7cutlass10bfloat16_tE19Flash_kernel_traitsILi128ELi128ELi32ELi4ES3_EELb0ELb0ELb1ELb0ELb0ELb1ELb0ELb0EEEvNS_16Flash_fwd_paramsE,@"STO_CUDA_ENTRY STV_DEFAULT"
_ZN5flash16flash_fwd_kernelI23Flash_fwd_kernel_traitsILi128ELi128ELi32ELi4ELb0ELb0EN7cutlass10bfloat16_tE19Flash_kernel_traitsILi128ELi128ELi32ELi4ES3_EELb0ELb0ELb1ELb0ELb0ELb1ELb0ELb0EEEvNS_16Flash_fwd_paramsE:
.text._ZN5flash16flash_fwd_kernelI23Flash_fwd_kernel_traitsILi128ELi128ELi32ELi4ELb0ELb0EN7cutlass10bfloat16_tE19Flash_kernel_traitsILi128ELi128ELi32ELi4ES3_EELb0ELb0ELb1ELb0ELb0ELb1ELb0ELb0EEEvNS_16Flash_fwd_paramsE:
        /* <DEDUP_REMOVED lines=55> */
.L_x_1267:
[----:B------:R-:W-:-:S05]  /*0370*/  ULDC UR5, c[0x0][0x2c8] ;  /* 0x0000b20000057ab9 */ /* 0x000fca0000000800 */
.L_x_1268:
        /* <DEDUP_REMOVED lines=48> */
[----:B------:R-:W-:Y:S01]  /*0680*/  UIADD3 UR29, -UR28, UR29, URZ ;  /* 0x0000001d1c1d7290 */ /* 0x000fe2000fffe13f */
[----:B------:R-:W-:Y:S01]  /*0690*/  LOP3.LUT P1, RZ, R88, 0x7, RZ, 0xc0, !PT ;  /* 0x0000000758ff7812 */ /* 0x000fe2000782c0ff */
[----:B------:R-:W-:Y:S01]  /*06a0*/  UISETP.NE.AND UP2, UPT, UR5, URZ, UPT ;  /* 0x0000003f0500728c */ /* 0x000fe2000bf45270 */
[----:B------:R-:W-:Y:S01]  /*06b0*/  LEA.HI R8, R8, R88, RZ, 0x3 ;  /* 0x0000005808087211 */ /* 0x000fe200078f18ff */
[----:B------:R-:W-:Y:S01]  /*06c0*/  UMOV UR22, URZ ;  /* 0x0000003f00167c82 */ /* 0x000fe20008000000 */
[----:B------:R-:W-:Y:S01]  /*06d0*/  UMOV UR23, URZ ;  /* 0x0000003f00177c82 */ /* 0x000fe20008000000 */
[----:B------:R-:W-:Y:S01]  /*06e0*/  IMAD.U32 R6, RZ, RZ, UR16 ;  /* 0x00000010ff067e24 */ /* 0x000fe2000f8e00ff */
        /* <DEDUP_REMOVED lines=28> */
[----:B------:R-:W-:Y:S01]  /*08b0*/  USHF.R.S32.HI UR12, URZ, 0x1f, UR4 ;  /* 0x0000001f3f0c7899 */ /* 0x000fe20008011404 */
[----:B------:R-:W-:Y:S01]  /*08c0*/  ISETP.GE.AND P4, PT, R14, UR29, PT ;  /* 0x0000001d0e007c0c */ /* 0x000fe2000bf86270 */
[----:B------:R-:W-:Y:S01]  /*08d0*/  @UP2 UIMAD UR14, UR7, UR6, URZ ;  /* 0x00000006070e22a4 */ /* 0x000fe2000f8e023f */
[----:B------:R-:W-:Y:S01]  /*08e0*/  LEA.HI.X.SX32 R3, R0, UR9, 0x1, P0 ;  /* 0x0000000900037c11 */ /* 0x000fe200080f0eff */
[----:B------:R-:W-:Y:S01]  /*08f0*/  @!UP2 ULDC UR8, c[0x0][0x2c4] ;  /* 0x0000b1000008aab9 */ /* 0x000fe20000000800 */
[----:B------:R-:W-:Y:S01]  /*0900*/  ULDC.64 UR6, c[0x0][0x2a0] ;  /* 0x0000a80000067ab9 */ /* 0x000fe20000000a00 */
        /* <DEDUP_REMOVED lines=21> */
[----:B------:R-:W-:-:S02]  /*0a60*/  UIMAD UR14, UR4, UR14, UR9 ;  /* 0x0000000e040e72a4 */ /* 0x000fc4000f8e0209 */
[----:B------:R-:W-:Y:S01]  /*0a70*/  UIMAD UR7, UR4, UR7, UR12 ;  /* 0x00000007040772a4 */ /* 0x000fe2000f8e020c */
[----:B------:R-:W-:Y:S01]  /*0a80*/  @!UP3 UMOV UR22, UR6 ;  /* 0x000000060016bc82 */ /* 0x000fe20008000000 */
[----:B------:R-:W-:Y:S02]  /*0a90*/  @!UP3 USHF.R.S32.HI UR23, URZ, 0x1f, UR6 ;  /* 0x0000001f3f17b899 */ /* 0x000fe40008011406 */
        /* <DEDUP_REMOVED lines=17> */
.L_x_1271:
[----:B------:R-:W-:Y:S05]  /*0bb0*/  BSYNC B0 ;  /* 0x0000000000007941 */ /* 0x000fea0003800000 */
.L_x_1270:
        /* <DEDUP_REMOVED lines=18> */
.L_x_1273:
[----:B------:R-:W-:Y:S05]  /*0ce0*/  BSYNC B0 ;  /* 0x0000000000007941 */ /* 0x000fea0003800000 */
.L_x_1272:
        /* <DEDUP_REMOVED lines=18> */
.L_x_1275:
[----:B------:R-:W-:Y:S05]  /*0e10*/  BSYNC B0 ;  /* 0x0000000000007941 */ /* 0x000fea0003800000 */
.L_x_1274:
        /* <DEDUP_REMOVED lines=17> */
.L_x_1277:
[----:B------:R-:W-:Y:S05]  /*0f30*/  BSYNC B0 ;  /* 0x0000000000007941 */ /* 0x000fea0003800000 */
.L_x_1276:
        /* <DEDUP_REMOVED lines=17> */
.L_x_1279:
[----:B------:R-:W-:Y:S05]  /*1050*/  BSYNC B0 ;  /* 0x0000000000007941 */ /* 0x000fea0003800000 */
.L_x_1278:
        /* <DEDUP_REMOVED lines=17> */
.L_x_1281:
[----:B------:R-:W-:Y:S05]  /*1170*/  BSYNC B0 ;  /* 0x0000000000007941 */ /* 0x000fea0003800000 */
.L_x_1280:
        /* <DEDUP_REMOVED lines=16> */
.L_x_1283:
[----:B------:R-:W-:Y:S05]  /*1280*/  BSYNC B0 ;  /* 0x0000000000007941 */ /* 0x000fea0003800000 */
.L_x_1282:
        /* <DEDUP_REMOVED lines=16> */
.L_x_1285:
[----:B------:R-:W-:Y:S05]  /*1390*/  BSYNC B0 ;  /* 0x0000000000007941 */ /* 0x000fea0003800000 */
.L_x_1284:
        /* <DEDUP_REMOVED lines=10> */
.L_x_1287:
[----:B------:R-:W-:Y:S05]  /*1440*/  BSYNC B0 ;  /* 0x0000000000007941 */ /* 0x000fea0003800000 */
.L_x_1286:
        /* <DEDUP_REMOVED lines=15> */
.L_x_1289:
[----:B------:R-:W-:Y:S05]  /*1540*/  BSYNC B0 ;  /* 0x0000000000007941 */ /* 0x000fea0003800000 */
.L_x_1288:
        /* <DEDUP_REMOVED lines=10> */
.L_x_1291:
[----:B------:R-:W-:Y:S05]  /*15f0*/  BSYNC B0 ;  /* 0x0000000000007941 */ /* 0x000fea0003800000 */
.L_x_1290:
        /* <DEDUP_REMOVED lines=10> */
.L_x_1293:
[----:B------:R-:W-:Y:S05]  /*16a0*/  BSYNC B0 ;  /* 0x0000000000007941 */ /* 0x000fea0003800000 */
.L_x_1292:
        /* <DEDUP_REMOVED lines=10> */
.L_x_1295:
[----:B------:R-:W-:Y:S05]  /*1750*/  BSYNC B0 ;  /* 0x0000000000007941 */ /* 0x000fea0003800000 */
.L_x_1294:
        /* <DEDUP_REMOVED lines=10> */
.L_x_1297:
[----:B------:R-:W-:Y:S05]  /*1800*/  BSYNC B0 ;  /* 0x0000000000007941 */ /* 0x000fea0003800000 */
.L_x_1296:
        /* <DEDUP_REMOVED lines=10> */
.L_x_1299:
[----:B------:R-:W-:Y:S05]  /*18b0*/  BSYNC B0 ;  /* 0x0000000000007941 */ /* 0x000fea0003800000 */
.L_x_1298:
        /* <DEDUP_REMOVED lines=10> */
.L_x_1269:
[----:B------:R-:W1:Y:S01]  /*1960*/  LDC R16, c[0x0][0x278] ;  /* 0x00009e00ff107b82 */ /* 0x000e620000000800 */
[----:B------:R-:W2:Y:S01]  /*1970*/  S2R R4, SR_CTAID.Z ;  /* 0x0000000000047919 */ /* 0x000ea20000002700 */
[----:B------:R-:W-:Y:S01]  /*1980*/  SHF.R.S32.HI R37, RZ, 0x1f, R88 ;  /* 0x0000001fff257819 */ /* 0x000fe20000011458 */
[----:B------:R-:W-:Y:S02]  /*1990*/  UISETP.NE.AND UP0, UPT, UR15, -0x1, UPT ;  /* 0xffffffff0f00788c */ /* 0x000fe4000bf05270 */
[----:B------:R-:W-:Y:S01]  /*19a0*/  UIADD3 UR5, -UR28, UR29, URZ ;  /* 0x0000001d1c057290 */ /* 0x000fe2000fffe13f */
[CC--:B------:R-:W-:Y:S02]  /*19b0*/  LEA.HI R7, R37.reuse, R88.reuse, RZ, 0x3 ;  /* 0x0000005825077211 */ /* 0x0c0fe400078f18ff */
[----:B------:R-:W-:-:S06]  /*19c0*/  LEA.HI R33, R37, R88, RZ, 0x4 ;  /* 0x0000005825217211 */ /* 0x000fcc00078f20ff */
[----:B------:R-:W-:Y:S02]  /*19d0*/  @UP0 ULDC.64 UR6, c[0x0][0x240] ;  /* 0x0000900000060ab9 */ /* 0x000fe40000000a00 */
[----:B------:R-:W-:-:S04]  /*19e0*/  @UP0 UIMAD.WIDE.U32 UR10, UR15, UR6, URZ ;  /* 0x000000060f0a02a5 */ /* 0x000fc8000f8e003f */
[----:B------:R-:W-:Y:S02]  /*19f0*/  @UP0 UIMAD UR9, UR15, UR7, UR11 ;  /* 0x000000070f0902a4 */ /* 0x000fe4000f8e020b */
[----:B------:R-:W-:Y:S01]  /*1a00*/  @!UP0 USHF.R.S32.HI UR11, URZ, 0x1f, UR13 ;  /* 0x0000001f3f0b8899 */ /* 0x000fe2000801140d */
[----:B-1----:R-:W-:Y:S01]  /*1a10*/  IABS R0, R16 ;  /* 0x0000001000007213 */ /* 0x002fe20000000000 */
[----:B------:R-:W-:Y:S02]  /*1a20*/  @!UP0 ULDC.64 UR6, c[0x0][0x228] ;  /* 0x00008a0000068ab9 */ /* 0x000fe40000000a00 */
[----:B------:R-:W-:Y:S02]  /*1a30*/  @!UP0 UIMAD UR11, UR11, UR6, URZ ;  /* 0x000000060b0b82a4 */ /* 0x000fe4000f8e023f */
[----:B------:R-:W-:Y:S01]  /*1a40*/  IMAD.MOV.U32 R8, RZ, RZ, R0 ;  /* 0x000000ffff087224 */ /* 0x000fe200078e0000 */
[----:B------:R-:W-:Y:S02]  /*1a50*/  @!UP0 UIMAD.WIDE.U32 UR22, UR13, UR6, URZ ;  /* 0x000000060d1682a5 */ /* 0x000fe4000f8e003f */
[----:B------:R-:W-:Y:S01]  /*1a60*/  @!UP0 UIMAD UR11, UR13, UR7, UR11 ;  /* 0x000000070d0b82a4 */ /* 0x000fe2000f8e020b */
[----:B------:R-:W1:Y:S01]  /*1a70*/  I2F.RP R2, R8 ;  /* 0x0000000800027306 */ /* 0x000e620000209400 */
[----:B--2---:R-:W-:Y:S01]  /*1a80*/  IABS R4, R4 ;  /* 0x0000000400047213 */ /* 0x004fe20000000000 */
[----:B------:R-:W-:Y:S01]  /*1a90*/  ULDC.64 UR6, c[0x0][0x258] ;  /* 0x0000960000067ab9 */ /* 0x000fe20000000a00 */
[----:B------:R-:W-:Y:S01]  /*1aa0*/  @!UP0 UIADD3 UR9, UR23, UR11, URZ ;  /* 0x0000000b17098290 */ /* 0x000fe2000fffe03f */
[----:B------:R-:W-:Y:S01]  /*1ab0*/  @!UP0 UMOV UR10, UR22 ;  /* 0x00000016000a8c82 */ /* 0x000fe20008000000 */
[----:B------:R-:W-:-:S02]  /*1ac0*/  UIADD3 UR22, UR21, -0x1, URZ ;  /* 0xffffffff15167890 */ /* 0x000fc4000fffe03f */
[----:B------:R-:W-:Y:S02]  /*1ad0*/  UISETP.NE.AND UP0, UPT, UR8, -0x1, UPT ;  /* 0xffffffff0800788c */ /* 0x000fe4000bf05270 */
[----:B------:R-:W-:Y:S01]  /*1ae0*/  UIMAD UR17, UR22, -0x20, UR25 ;  /* 0xffffffe0161178a4 */ /* 0x000fe2000f8e0219 */
[----:B-1----:R-:W1:Y:S08]  /*1af0*/  MUFU.RCP R2, R2 ;  /* 0x0000000200027308 */ /* 0x002e700000001000 */
[----:B------:R-:W-:Y:S01]  /*1b00*/  @UP0 UIADD3 UR20, UR14, UR8, URZ ;  /* 0x000000080e140290 */ /* 0x000fe2000fffe03f */
[----:B-1----:R-:W-:-:S04]  /*1b10*/  VIADD R2, R2, 0xffffffe ;  /* 0x0ffffffe02027836 */ /* 0x002fc80000000000 */
[----:B------:R-:W1:Y:S02]  /*1b20*/  F2I.FTZ.U32.TRUNC.NTZ R3, R2 ;  /* 0x0000000200037305 */ /* 0x000e64000021f000 */
[----:B-1----:R-:W-:Y:S02]  /*1b30*/  IMAD.MOV R0, RZ, RZ, -R3 ;  /* 0x000000ffff007224 */ /* 0x002fe400078e0a03 */
[----:B------:R-:W-:Y:S02]  /*1b40*/  IMAD.MOV.U32 R2, RZ, RZ, RZ ;  /* 0x000000ffff027224 */ /* 0x000fe400078e00ff */
[----:B------:R-:W-:-:S04]  /*1b50*/  IMAD R0, R0, R8, RZ ;  /* 0x0000000800007224 */ /* 0x000fc800078e02ff */
[----:B------:R-:W-:-:S04]  /*1b60*/  IMAD.HI.U32 R2, R3, R0, R2 ;  /* 0x0000000003027227 */ /* 0x000fc800078e0002 */
[----:B------:R-:W-:-:S04]  /*1b70*/  IMAD.MOV.U32 R3, RZ, RZ, R4 ;  /* 0x000000ffff037224 */ /* 0x000fc800078e0004 */
[----:B------:R-:W-:Y:S01]  /*1b80*/  IMAD.HI.U32 R6, R2, R3, RZ ;  /* 0x0000000302067227 */ /* 0x000fe200078e00ff */
[----:B------:R-:W-:-:S03]  /*1b90*/  SHF.R.S32.HI R2, RZ, 0x3, R7 ;  /* 0x00000003ff027819 */ /* 0x000fc60000011407 */
[----:B------:R-:W-:Y:S01]  /*1ba0*/  IMAD.MOV R0, RZ, RZ, -R6 ;  /* 0x000000ffff007224 */ /* 0x000fe200078e0a06 */
[C---:B------:R-:W-:Y:S01]  /*1bb0*/  ISETP.GE.AND P2, PT, R2.reuse, UR5, PT ;  /* 0x0000000502007c0c */ /* 0x040fe2000bf46270 */
[----:B------:R-:W-:Y:S02]  /*1bc0*/  VIADD R4, R2, 0x30 ;  /* 0x0000003002047836 */ /* 0x000fe40000000000 */
[----:B------:R-:W-:Y:S02]  /*1bd0*/  IMAD R0, R8, R0, R3 ;  /* 0x0000000008007224 */ /* 0x000fe400078e0203 */
[----:B------:R-:W-:Y:S01]  /*1be0*/  VIADD R3, R2, 0x40 ;  /* 0x0000004002037836 */ /* 0x000fe20000000000 */
[----:B------:R-:W-:Y:S01]  /*1bf0*/  ISETP.GE.AND P4, PT, R4, UR5, PT ;  /* 0x0000000504007c0c */ /* 0x000fe2000bf86270 */
[----:B------:R-:W-:Y:S01]  /*1c00*/  VIADD R5, R2, 0x20 ;  /* 0x0000002002057836 */ /* 0x000fe20000000000 */
[----:B------:R-:W-:Y:S01]  /*1c10*/  ISETP.GT.U32.AND P1, PT, R8, R0, PT ;  /* 0x000000000800720c */ /* 0x000fe20003f24070 */
[----:B------:R-:W-:Y:S01]  /*1c20*/  VIADD R32, R2, 0x10 ;  /* 0x0000001002207836 */ /* 0x000fe20000000000 */
[----:B------:R-:W-:-:S02]  /*1c30*/  ISETP.GE.AND P0, PT, R3, UR5, PT ;  /* 0x0000000503007c0c */ /* 0x000fc4000bf06270 */
[----:B------:R-:W-:Y:S01]  /*1c40*/  LOP3.LUT R3, R7, 0xfffffff8, RZ, 0xc0, !PT ;  /* 0xfffffff807037812 */ /* 0x000fe200078ec0ff */
[----:B------:R-:W1:Y:S01]  /*1c50*/  @!P2 LDC.64 R10, c[0x0][0x240] ;  /* 0x00009000ff0aab82 */ /* 0x000e620000000a00 */
[----:B------:R-:W-:Y:S01]  /*1c60*/  IMAD.U32 R7, RZ, RZ, UR16 ;  /* 0x00000010ff077e24 */ /* 0x000fe2000f8e00ff */
[----:B------:R-:W-:Y:S02]  /*1c70*/  ISETP.GE.AND P5, PT, R5, UR5, PT ;  /* 0x0000000505007c0c */ /* 0x000fe4000bfa6270 */
[----:B------:R-:W-:Y:S01]  /*1c80*/  IMAD.IADD R36, R88, 0x1, -R3 ;  /* 0x0000000158247824 */ /* 0x000fe200078e0a03 */
[----:B------:R-:W-:Y:S01]  /*1c90*/  SHF.R.S32.HI R3, RZ, 0x1f, R2 ;  /* 0x0000001fff037819 */ /* 0x000fe20000011402 */
[----:B------:R-:W2:Y:S02]  /*1ca0*/  @!P4 S2R R29, SR_CgaCtaId ;  /* 0x00000000001dc919 */ /* 0x000ea40000008800 */
[----:B------:R-:W-:Y:S01]  /*1cb0*/  @!P1 IMAD.IADD R0, R0, 0x1, -R8 ;  /* 0x0000000100009824 */ /* 0x000fe200078e0a08 */
[----:B------:R-:W3:Y:S01]  /*1cc0*/  @!P2 LDC.64 R12, c[0x0][0x210] ;  /* 0x00008400ff0cab82 */ /* 0x000ee20000000a00 */
[----:B------:R-:W-:-:S02]  /*1cd0*/  IMAD.SHL.U32 R22, R36, 0x8, RZ ;  /* 0x0000000824167824 */ /* 0x000fc400078e00ff */
[----:B------:R-:W-:Y:S01]  /*1ce0*/  IMAD.WIDE R24, R7, 0x80, R2 ;  /* 0x0000008007187825 */ /* 0x000fe200078e0202 */
[----:B------:R-:W-:Y:S02]  /*1cf0*/  ISETP.GE.U32.AND P6, PT, R0, R8, PT ;  /* 0x000000080000720c */ /* 0x000fe40003fc6070 */
[----:B------:R-:W-:Y:S01]  /*1d00*/  SHF.R.S32.HI R23, RZ, 0x1f, R22 ;  /* 0x0000001fff177819 */ /* 0x000fe20000011416 */
[----:B------:R-:W-:Y:S01]  /*1d10*/  @!P1 VIADD R6, R6, 0x1 ;  /* 0x0000000106069836 */ /* 0x000fe20000000000 */
[----:B------:R-:W-:Y:S01]  /*1d20*/  IADD3 R4, P3, R22, UR10, RZ ;  /* 0x0000000a16047c10 */ /* 0x000fe2000ff7e0ff */
[----:B------:R-:W-:Y:S01]  /*1d30*/  USHF.R.S32.HI UR10, URZ, 0x1f, UR4 ;  /* 0x0000001f3f0a7899 */ /* 0x000fe20008011404 */
[C---:B------:R-:W-:Y:S01]  /*1d40*/  LOP3.LUT R7, R16.reuse, UR4, RZ, 0x3c, !PT ;  /* 0x0000000410077c12 */ /* 0x040fe2000f8e3cff */
[----:B------:R-:W-:Y:S01]  /*1d50*/  IMAD.U32 R0, RZ, RZ, UR6 ;  /* 0x00000006ff007e24 */ /* 0x000fe2000f8e00ff */
[----:B------:R-:W-:Y:S01]  /*1d60*/  IADD3.X R5, R23, UR9, RZ, P3, !PT ;  /* 0x0000000917057c10 */ /* 0x000fe20009ffe4ff */
[----:B------:R-:W-:Y:S01]  /*1d70*/  UIMAD UR10, UR10, UR6, URZ ;  /* 0x000000060a0a72a4 */ /* 0x000fe2000f8e023f */
[----:B------:R-:W-:Y:S01]  /*1d80*/  ISETP.GE.AND P3, PT, R7, RZ, PT ;  /* 0x000000ff0700720c */ /* 0x000fe20003f66270 */
[-C--:B-1----:R-:W-:Y:S01]  /*1d90*/  @!P2 IMAD R7, R25, R10.reuse, RZ ;  /* 0x0000000a1907a224 */ /* 0x082fe200078e02ff */
[----:B------:R-:W-:Y:S01]  /*1da0*/  ISETP.NE.AND P1, PT, R16, RZ, PT ;  /* 0x000000ff1000720c */ /* 0x000fe20003f25270 */
[----:B------:R-:W-:Y:S01]  /*1db0*/  @P6 VIADD R6, R6, 0x1 ;  /* 0x0000000106066836 */ /* 0x000fe20000000000 */
[----:B------:R-:W-:Y:S01]  /*1dc0*/  ISETP.GE.AND P6, PT, R32, UR5, PT ;  /* 0x0000000520007c0c */ /* 0x000fe2000bfc6270 */
[----:B------:R-:W-:Y:S01]  /*1dd0*/  IMAD.WIDE.U32 R4, R0, UR4, R4 ;  /* 0x0000000400047c25 */ /* 0x000fe2000f8e0004 */
[----:B------:R-:W-:Y:S01]  /*1de0*/  UIMAD UR7, UR4, UR7, UR10 ;  /* 0x00000007040772a4 */ /* 0x000fe2000f8e020a */
[----:B------:R-:W1:Y:S01]  /*1df0*/  S2UR UR4, SR_CgaCtaId ;  /* 0x00000000000479c3 */ /* 0x000e620000008800 */
[----:B------:R-:W4:Y:S01]  /*1e00*/  @!P5 S2R R17, SR_CgaCtaId ;  /* 0x000000000011d919 */ /* 0x000f220000008800 */
[C---:B------:R-:W-:Y:S01]  /*1e10*/  IMAD.SHL.U32 R0, R2.reuse, 0x40, RZ ;  /* 0x0000004002007824 */ /* 0x040fe200078e00ff */
[----:B------:R-:W-:Y:S01]  /*1e20*/  UMOV UR6, 0x400 ;  /* 0x0000040000067882 */ /* 0x000fe20000000000 */
[----:B------:R-:W-:Y:S01]  /*1e30*/  IMAD.MOV.U32 R28, RZ, RZ, R6 ;  /* 0x000000ffff1c7224 */ /* 0x000fe200078e0006 */
[----:B------:R-:W-:Y:S01]  /*1e40*/  @UP0 ULDC.64 UR10, c[0x0][0x248] ;  /* 0x00009200000a0ab9 */ /* 0x000fe20000000a00 */
[----:B------:R-:W-:Y:S01]  /*1e50*/  VIADD R6, R2, 0x50 ;  /* 0x0000005002067836 */ /* 0x000fe20000000000 */
[----:B------:R-:W-:Y:S01]  /*1e60*/  LOP3.LUT R0, R0, 0x1c0, RZ, 0xc0, !PT ;  /* 0x000001c000007812 */ /* 0x000fe200078ec0ff */
[----:B------:R-:W-:Y:S01]  /*1e70*/  VIADD R5, R5, UR7 ;  /* 0x0000000705057c36 */ /* 0x000fe20008000000 */
[----:B------:R-:W5:Y:S01]  /*1e80*/  @!P5 LDC.64 R20, c[0x0][0x240] ;  /* 0x00009000ff14db82 */ /* 0x000f620000000a00 */
[----:B------:R-:W-:Y:S01]  /*1e90*/  @!P3 IMAD.MOV R28, RZ, RZ, -R28 ;  /* 0x000000ffff1cb224 */ /* 0x000fe200078e0a1c */
[----:B------:R-:W-:Y:S01]  /*1ea0*/  LOP3.LUT R9, R0, 0x38, R22, 0xf8, !PT ;  /* 0x0000003800097812 */ /* 0x000fe200078ef816 */
[----:B------:R-:W-:Y:S01]  /*1eb0*/  @!P2 IMAD R8, R24, R11, R7 ;  /* 0x0000000b1808a224 */ /* 0x000fe200078e0207 */
[----:B------:R-:W-:Y:S01]  /*1ec0*/  ISETP.GE.AND P3, PT, R6, UR5, PT ;  /* 0x0000000506007c0c */ /* 0x000fe2000bf66270 */
[----:B------:R-:W-:Y:S01]  /*1ed0*/  @!P2 IMAD.WIDE.U32 R6, R24, R10, R4 ;  /* 0x0000000a1806a225 */ /* 0x000fe200078e0004 */
[----:B------:R-:W-:Y:S01]  /*1ee0*/  SHF.R.U32.HI R0, RZ, 0x3, R0 ;  /* 0x00000003ff007819 */ /* 0x000fe20000011600 */
[----:B------:R-:W-:Y:S01]  /*1ef0*/  @UP0 UIMAD.WIDE.U32 UR32, UR20, UR10, URZ ;  /* 0x0000000a142002a5 */ /* 0x000fe2000f8e003f */
[----:B------:R-:W2:Y:S01]  /*1f00*/  @!P6 LDC.64 R14, c[0x0][0x240] ;  /* 0x00009000ff0eeb82 */ /* 0x000ea20000000a00 */
[----:B------:R-:W-:Y:S01]  /*1f10*/  @!P1 LOP3.LUT R28, RZ, R16, RZ, 0x33, !PT ;  /* 0x00000010ff1c9212 */ /* 0x000fe200078e33ff */
[----:B------:R-:W-:Y:S01]  /*1f20*/  @UP0 UIMAD UR20, UR20, UR11, URZ ;  /* 0x0000000b141402a4 */ /* 0x000fe2000f8e023f */
[----:B------:R-:W-:Y:S01]  /*1f30*/  LOP3.LUT R10, R9, R0, RZ, 0x3c, !PT ;  /* 0x00000000090a7212 */ /* 0x000fe200078e3cff */
[----:B------:R-:W-:Y:S01]  /*1f40*/  @!P2 IMAD.IADD R0, R7, 0x1, R8 ;  /* 0x000000010700a824 */ /* 0x000fe200078e0208 */
[C---:B---3--:R-:W-:Y:S01]  /*1f50*/  @!P2 LEA R8, P1, R6.reuse, R12, 0x1 ;  /* 0x0000000c0608a211 */ /* 0x048fe200078208ff */
[----:B------:R-:W-:Y:S01]  /*1f60*/  @UP0 UIADD3 UR20, UR33, UR20, URZ ;  /* 0x0000001421140290 */ /* 0x000fe2000fffe03f */
[----:B------:R-:W3:Y:S01]  /*1f70*/  @!P6 S2R R12, SR_CgaCtaId ;  /* 0x00000000000ce919 */ /* 0x000ee20000008800 */
[----:B------:R-:W-:Y:S01]  /*1f80*/  LEA.HI R7, R37, R88, RZ, 0x6 ;  /* 0x0000005825077211 */ /* 0x000fe200078f30ff */
[----:B------:R-:W4:Y:S01]  /*1f90*/  @!P6 LDC.64 R26, c[0x0][0x210] ;  /* 0x00008400ff1aeb82 */ /* 0x000f220000000a00 */
[----:B------:R-:W-:Y:S01]  /*1fa0*/  @!P2 LEA.HI.X R9, R6, R13, R0, 0x1, P1 ;  /* 0x0000000d0609a211 */ /* 0x000fe200008f0c00 */
[----:B-1----:R-:W-:Y:S01]  /*1fb0*/  ULEA UR4, UR4, UR6, 0x18 ;  /* 0x0000000604047291 */ /* 0x002fe2000f8ec03f */
[----:B------:R-:W-:Y:S01]  /*1fc0*/  @!P6 IADD3 R0, P1, R24, 0x10, RZ ;  /* 0x000000101800e810 */ /* 0x000fe20007f3e0ff */
[----:B------:R-:W-:Y:S01]  /*1fd0*/  IMAD.SHL.U32 R6, R7, 0x8, RZ ;  /* 0x0000000807067824 */ /* 0x000fe200078e00ff */
[----:B------:R-:W-:-:S03]  /*1fe0*/  @UP0 UIADD3 UR6, UR14, UR8, URZ ;  /* 0x000000080e060290 */ /* 0x000fc6000fffe03f */
[----:B------:R-:W1:Y:S01]  /*1ff0*/  @!P5 LDC.64 R30, c[0x0][0x210] ;  /* 0x00008400ff1edb82 */ /* 0x000e620000000a00 */
[----:B------:R-:W-:Y:S01]  /*2000*/  LOP3.LUT R16, R10, 0xfffffe00, R6, 0xf8, !PT ;  /* 0xfffffe000a107812 */ /* 0x000fe200078ef806 */
[--C-:B------:R-:W-:Y:S01]  /*2010*/  @!P6 IMAD.X R10, RZ, RZ, R25.reuse, P1 ;  /* 0x000000ffff0ae224 */ /* 0x100fe200008e0619 */
[----:B------:R-:W-:Y:S01]  /*2020*/  @!P5 IADD3 R11, P1, R24, 0x20, RZ ;  /* 0x00000020180bd810 */ /* 0x000fe20007f3e0ff */
[----:B------:R-:W-:Y:S01]  /*2030*/  VIADD R6, R2, 0x60 ;  /* 0x0000006002067836 */ /* 0x000fe20000000000 */
[----:B------:R-:W-:Y:S01]  /*2040*/  LEA R239, R16, UR4, 0x1 ;  /* 0x0000000410ef7c11 */ /* 0x000fe2000f8e08ff */
[----:B------:R-:W-:Y:S01]  /*2050*/  @UP0 ULDC.64 UR8, c[0x0][0x250] ;  /* 0x0000940000080ab9 */ /* 0x000fe20000000a00 */
[----:B--2---:R-:W-:Y:S01]  /*2060*/  @!P6 IMAD R10, R10, R14, RZ ;  /* 0x0000000e0a0ae224 */ /* 0x004fe200078e02ff */
[----:B------:R-:W-:Y:S01]  /*2070*/  @UP0 UIMAD.WIDE.U32 UR30, UR6, UR8, URZ ;  /* 0x00000008061e02a5 */ /* 0x000fe2000f8e003f */
[----:B------:R-:W-:Y:S01]  /*2080*/  @!P5 IMAD.X R7, RZ, RZ, R25, P1 ;  /* 0x000000ffff07d224 */ /* 0x000fe200008e0619 */
[----:B------:R-:W-:Y:S01]  /*2090*/  @!PT LDS RZ, [RZ] ;  /* 0x00000000fffff984 */ /* 0x000fe20000000800 */
[----:B------:R-:W-:Y:S01]  /*20a0*/  @!PT LDS RZ, [RZ] ;  /* 0x00000000fffff984 */ /* 0x000fe20000000800 */
[----:B------:R-:W-:Y:S01]  /*20b0*/  @!PT LDS RZ, [RZ] ;  /* 0x00000000fffff984 */ /* 0x000fe20000000800 */
[----:B------:R-:W-:Y:S01]  /*20c0*/  @!P2 LDGSTS.E.BYPASS.LTC128B.128 [R239], desc[UR18][R8.64] ;  /* 0x0000000008efafae */ /* 0x000fe2000b901d52 */
[----:B------:R-:W-:Y:S01]  /*20d0*/  @!P6 IMAD R10, R0, R15, R10 ;  /* 0x0000000f000ae224 */ /* 0x000fe200078e020a */
[----:B------:R-:W-:Y:S01]  /*20e0*/  @UP0 UIMAD UR6, UR6, UR9, URZ ;  /* 0x00000009060602a4 */ /* 0x000fe2000f8e023f */
[----:B-----5:R-:W-:Y:S01]  /*20f0*/  @!P5 IMAD R7, R7, R20, RZ ;  /* 0x000000140707d224 */ /* 0x020fe200078e02ff */
[----:B------:R2:W-:Y:S01]  /*2100*/  @!P2 LDGSTS.E.BYPASS.LTC128B.128 [R239+0x4000], desc[UR18][R8.64+0x80] ;  /* 0x0400008008efafae */ /* 0x0005e2000b901d52 */
[----:B------:R-:W-:Y:S01]  /*2110*/  ISETP.GE.AND P2, PT, R6, UR5, PT ;  /* 0x0000000506007c0c */ /* 0x000fe2000bf46270 */
[----:B------:R-:W-:Y:S01]  /*2120*/  @UP0 UIADD3 UR24, UR31, UR6, URZ ;  /* 0x000000061f180290 */ /* 0x000fe2000fffe03f */
[----:B------:R-:W-:-:S02]  /*2130*/  @!P5 IMAD R18, R11, R21, R7 ;  /* 0x000000150b12d224 */ /* 0x000fc400078e0207 */
[----:B------:R-:W-:Y:S01]  /*2140*/  @!P5 IMAD.WIDE.U32 R6, R11, R20, R4 ;  /* 0x000000140b06d225 */ /* 0x000fe200078e0004 */
[----:B------:R-:W-:Y:S01]  /*2150*/  @!P6 MOV R11, 0x400 ;  /* 0x00000400000be802 */ /* 0x000fe20000000f00 */
[----:B------:R-:W5:Y:S03]  /*2160*/  @!P0 LDC.64 R20, c[0x0][0x210] ;  /* 0x00008400ff148b82 */ /* 0x000f660000000a00 */
[----:B---3--:R-:W-:Y:S02]  /*2170*/  @!P6 LEA R13, R12, R11, 0x18 ;  /* 0x0000000b0c0de211 */ /* 0x008fe400078ec0ff */
[----:B------:R-:W-:-:S04]  /*2180*/  @!P4 MOV R12, 0x400 ;  /* 0x00000400000cc802 */ /* 0x000fc80000000f00 */
[----:B------:R-:W-:Y:S01]  /*2190*/  @!P4 LEA R29, R29, R12, 0x18 ;  /* 0x0000000c1d1dc211 */ /* 0x000fe200078ec0ff */
[----:B--2---:R-:W-:Y:S01]  /*21a0*/  @!P6 IMAD.WIDE.U32 R8, R0, R14, R4 ;  /* 0x0000000e0008e225 */ /* 0x004fe200078e0004 */
[----:B------:R-:W-:Y:S01]  /*21b0*/  @!P5 MOV R0, 0x400 ;  /* 0x000004000000d802 */ /* 0x000fe20000000f00 */
[----:B------:R-:W2:Y:S02]  /*21c0*/  @!P4 LDC.64 R14, c[0x0][0x240] ;  /* 0x00009000ff0ecb82 */ /* 0x000ea40000000a00 */
[----:B------:R-:W-:Y:S01]  /*21d0*/  @!P6 IMAD.IADD R9, R9, 0x1, R10 ;  /* 0x000000010909e824 */ /* 0x000fe200078e020a */
[C---:B----4-:R-:W-:Y:S02]  /*21e0*/  @!P6 LEA R10, P1, R8.reuse, R26, 0x1 ;  /* 0x0000001a080ae211 */ /* 0x050fe400078208ff */
[----:B------:R-:W-:Y:S01]  /*21f0*/  @!P5 LEA R17, R17, R0, 0x18 ;  /* 0x000000001111d211 */ /* 0x000fe200078ec0ff */
[----:B------:R-:W-:Y:S01]  /*2200*/  @!P5 IMAD.IADD R0, R7, 0x1, R18 ;  /* 0x000000010700d824 */ /* 0x000fe200078e0212 */
[----:B------:R-:W-:Y:S01]  /*2210*/  @!P6 LEA.HI.X R11, R8, R27, R9, 0x1, P1 ;  /* 0x0000001b080be211 */ /* 0x000fe200008f0c09 */
[----:B------:R-:W3:Y:S01]  /*2220*/  @!P0 LDC.64 R18, c[0x0][0x240] ;  /* 0x00009000ff128b82 */ /* 0x000ee20000000a00 */
[----:B-1----:R-:W-:-:S02]  /*2230*/  @!P5 LEA R8, P1, R6, R30, 0x1 ;  /* 0x0000001e0608d211 */ /* 0x002fc400078208ff */
[----:B------:R-:W1:Y:S02]  /*2240*/  @!P0 S2R R30, SR_CgaCtaId ;  /* 0x00000000001e8919 */ /* 0x000e640000008800 */
[----:B------:R-:W-:Y:S01]  /*2250*/  @!P5 LEA.HI.X R9, R6, R31, R0, 0x1, P1 ;  /* 0x0000001f0609d211 */ /* 0x000fe200008f0c00 */
[----:B------:R-:W-:Y:S01]  /*2260*/  @!P6 IMAD R6, R16, 0x2, R13 ;  /* 0x000000021006e824 */ /* 0x000fe200078e020d */
[----:B------:R-:W-:Y:S01]  /*2270*/  @!P4 IADD3 R7, P1, R24, 0x30, RZ ;  /* 0x000000301807c810 */ /* 0x000fe20007f3e0ff */
[----:B------:R-:W4:Y:S01]  /*2280*/  @!P4 LDC.64 R26, c[0x0][0x210] ;  /* 0x00008400ff1acb82 */ /* 0x000f220000000a00 */
[----:B------:R-:W-:Y:S02]  /*2290*/  @!P5 IMAD R0, R16, 0x2, R17 ;  /* 0x000000021000d824 */ /* 0x000fe400078e0211 */
[----:B------:R-:W-:Y:S01]  /*22a0*/  @!P6 LDGSTS.E.BYPASS.LTC128B.128 [R6+0x800], desc[UR18][R10.64] ;  /* 0x008000000a06efae */ /* 0x000fe2000b901d52 */
[----:B------:R-:W-:-:S03]  /*22b0*/  @!P4 IMAD.X R12, RZ, RZ, R25, P1 ;  /* 0x000000ffff0cc224 */ /* 0x000fc600008e0619 */
[----:B------:R2:W-:Y:S01]  /*22c0*/  @!P6 LDGSTS.E.BYPASS.LTC128B.128 [R6+0x4800], desc[UR18][R10.64+0x80] ;  /* 0x048000800a06efae */ /* 0x0005e2000b901d52 */
[----:B------:R-:W-:-:S03]  /*22d0*/  ISETP.GE.AND P6, PT, R2, UR17, PT ;  /* 0x0000001102007c0c */ /* 0x000fc6000bfc6270 */
[----:B------:R-:W-:Y:S04]  /*22e0*/  @!P5 LDGSTS.E.BYPASS.LTC128B.128 [R0+0x1000], desc[UR18][R8.64] ;  /* 0x010000000800dfae */ /* 0x000fe8000b901d52 */
[----:B------:R5:W-:Y:S06]  /*22f0*/  @!P5 LDGSTS.E.BYPASS.LTC128B.128 [R0+0x5000], desc[UR18][R8.64+0x80] ;  /* 0x050000800800dfae */ /* 0x000bec000b901d52 */
[----:B------:R-:W1:Y:S01]  /*2300*/  @!P6 S2R R17, SR_CgaCtaId ;  /* 0x000000000011e919 */ /* 0x000e620000008800 */
[----:B--2---:R-:W-:Y:S01]  /*2310*/  @!P4 IMAD R6, R12, R14, RZ ;  /* 0x0000000e0c06c224 */ /* 0x004fe200078e02ff */
[----:B------:R-:W-:Y:S01]  /*2320*/  @!P0 IADD3 R10, P1, R24, 0x40, RZ ;  /* 0x00000040180a8810 */ /* 0x000fe20007f3e0ff */
[----:B------:R-:W-:-:S04]  /*2330*/  VIADD R12, R2, 0x70 ;  /* 0x00000070020c7836 */ /* 0x000fc80000000000 */
[----:B------:R-:W-:Y:S01]  /*2340*/  @!P0 IMAD.X R11, RZ, RZ, R25, P1 ;  /* 0x000000ffff0b8224 */ /* 0x000fe200008e0619 */
[----:B------:R-:W-:Y:S01]  /*2350*/  ISETP.GE.AND P1, PT, R12, UR5, PT ;  /* 0x000000050c007c0c */ /* 0x000fe2000bf26270 */
[C---:B-----5:R-:W-:Y:S02]  /*2360*/  @!P4 IMAD R0, R7.reuse, R15, R6 ;  /* 0x0000000f0700c224 */ /* 0x060fe400078e0206 */
[----:B------:R-:W-:Y:S02]  /*2370*/  @!P4 IMAD.WIDE.U32 R6, R7, R14, R4 ;  /* 0x0000000e0706c225 */ /* 0x000fe400078e0004 */
[----:B------:R-:W2:Y:S02]  /*2380*/  @!P3 LDC.64 R14, c[0x0][0x240] ;  /* 0x00009000ff0ebb82 */ /* 0x000ea40000000a00 */
[----:B------:R-:W-:Y:S01]  /*2390*/  @!P4 IMAD.IADD R0, R7, 0x1, R0 ;  /* 0x000000010700c824 */ /* 0x000fe200078e0200 */
[----:B----4-:R-:W-:Y:S02]  /*23a0*/  @!P4 LEA R8, P5, R6, R26, 0x1 ;  /* 0x0000001a0608c211 */ /* 0x010fe400078a08ff */
[----:B------:R-:W4:Y:S01]  /*23b0*/  @!P3 S2R R26, SR_CgaCtaId ;  /* 0x00000000001ab919 */ /* 0x000f220000008800 */
[----:B------:R-:W-:-:S02]  /*23c0*/  @!P0 MOV R7, 0x400 ;  /* 0x0000040000078802 */ /* 0x000fc40000000f00 */
[----:B------:R-:W-:Y:S01]  /*23d0*/  @!P4 LEA.HI.X R9, R6, R27, R0, 0x1, P5 ;  /* 0x0000001b0609c211 */ /* 0x000fe200028f0c00 */
[----:B------:R-:W-:Y:S01]  /*23e0*/  @!P4 IMAD R0, R16, 0x2, R29 ;  /* 0x000000021000c824 */ /* 0x000fe200078e021d */
[----:B------:R-:W-:Y:S01]  /*23f0*/  ISETP.GE.AND P5, PT, R32, UR17, PT ;  /* 0x0000001120007c0c */ /* 0x000fe2000bfa6270 */
[----:B---3--:R-:W-:Y:S01]  /*2400*/  @!P0 IMAD R6, R11, R18, RZ ;  /* 0x000000120b068224 */ /* 0x008fe200078e02ff */
[----:B-1----:R-:W-:Y:S01]  /*2410*/  @!P0 LEA R13, R30, R7, 0x18 ;  /* 0x000000071e0d8211 */ /* 0x002fe200078ec0ff */
[----:B------:R-:W1:Y:S01]  /*2420*/  @!P1 S2R R29, SR_CgaCtaId ;  /* 0x00000000001d9919 */ /* 0x000e620000008800 */
[----:B------:R-:W-:Y:S04]  /*2430*/  @!P4 LDGSTS.E.BYPASS.LTC128B.128 [R0+0x1800], desc[UR18][R8.64] ;  /* 0x018000000800cfae */ /* 0x000fe8000b901d52 */
[----:B------:R3:W-:Y:S01]  /*2440*/  @!P4 LDGSTS.E.BYPASS.LTC128B.128 [R0+0x5800], desc[UR18][R8.64+0x80] ;  /* 0x058000800800cfae */ /* 0x0007e2000b901d52 */
[----:B------:R-:W-:Y:S01]  /*2450*/  @!P3 IADD3 R11, P4, R24, 0x50, RZ ;  /* 0x00000050180bb810 */ /* 0x000fe20007f9e0ff */
[----:B------:R-:W5:Y:S03]  /*2460*/  @!P2 S2R R30, SR_CgaCtaId ;  /* 0x00000000001ea919 */ /* 0x000f660000008800 */
[----:B------:R-:W1:Y:S01]  /*2470*/  @!P5 S2R R31, SR_CgaCtaId ;  /* 0x00000000001fd919 */ /* 0x000e620000008800 */
[----:B---3--:R-:W-:-:S02]  /*2480*/  @!P0 IMAD R8, R10, R19, R6 ;  /* 0x000000130a088224 */ /* 0x008fc400078e0206 */
[----:B------:R-:W-:Y:S02]  /*2490*/  @!P0 IMAD.WIDE.U32 R6, R10, R18, R4 ;  /* 0x000000120a068225 */ /* 0x000fe400078e0004 */
[----:B------:R-:W3:Y:S02]  /*24a0*/  @!P3 LDC.64 R18, c[0x0][0x210] ;  /* 0x00008400ff12bb82 */ /* 0x000ee40000000a00 */
[----:B------:R-:W-:Y:S02]  /*24b0*/  @!P3 IMAD.X R0, RZ, RZ, R25, P4 ;  /* 0x000000ffff00b224 */ /* 0x000fe400020e0619 */
[----:B------:R-:W-:Y:S01]  /*24c0*/  @!P0 IMAD.IADD R7, R7, 0x1, R8 ;  /* 0x0000000107078824 */ /* 0x000fe200078e0208 */
[----:B------:R-:W-:Y:S01]  /*24d0*/  @!P0 LEA R8, P4, R6, R20, 0x1 ;  /* 0x0000001406088211 */ /* 0x000fe200078808ff */
[----:B--2---:R-:W-:Y:S01]  /*24e0*/  @!P3 IMAD R0, R0, R14, RZ ;  /* 0x0000000e0000b224 */ /* 0x004fe200078e02ff */
[----:B------:R-:W-:Y:S02]  /*24f0*/  SHF.R.S32.HI R20, RZ, 0x4, R33 ;  /* 0x00000004ff147819 */ /* 0x000fe40000011421 */
[----:B------:R-:W-:Y:S01]  /*2500*/  @!P0 LEA.HI.X R9, R6, R21, R7, 0x1, P4 ;  /* 0x0000001506098211 */ /* 0x000fe200020f0c07 */
[----:B------:R-:W-:Y:S01]  /*2510*/  @!P3 IMAD R12, R11, R15, R0 ;  /* 0x0000000f0b0cb224 */ /* 0x000fe200078e0200 */
[----:B------:R-:W-:Y:S01]  /*2520*/  LEA.HI R10, R33, R20, RZ, 0x1 ;  /* 0x00000014210a7211 */ /* 0x000fe200078f08ff */
[----:B------:R-:W-:Y:S01]  /*2530*/  @!P0 IMAD R0, R16, 0x2, R13 ;  /* 0x0000000210008824 */ /* 0x000fe200078e020d */
[----:B------:R-:W-:Y:S01]  /*2540*/  ISETP.GE.AND P4, PT, R32, UR17, PT ;  /* 0x0000001120007c0c */ /* 0x000fe2000bf86270 */
[----:B------:R-:W-:Y:S01]  /*2550*/  @!P3 IMAD.WIDE.U32 R6, R11, R14, R4 ;  /* 0x0000000e0b06b225 */ /* 0x000fe200078e0004 */
[----:B------:R-:W-:Y:S01]  /*2560*/  LOP3.LUT R10, R10, 0xfffffffe, RZ, 0xc0, !PT ;  /* 0xfffffffe0a0a7812 */ /* 0x000fe200078ec0ff */
[----:B------:R-:W2:Y:S01]  /*2570*/  @!P2 LDC.64 R14, c[0x0][0x240] ;  /* 0x00009000ff0eab82 */ /* 0x000ea20000000a00 */
[----:B------:R-:W-:Y:S01]  /*2580*/  @!P0 LDGSTS.E.BYPASS.LTC128B.128 [R0+0x2000], desc[UR18][R8.64] ;  /* 0x0200000008008fae */ /* 0x000fe2000b901d52 */
[----:B------:R-:W-:-:S02]  /*2590*/  @!P3 IMAD.IADD R7, R7, 0x1, R12 ;  /* 0x000000010707b824 */ /* 0x000fc400078e020c */
[----:B------:R-:W-:Y:S01]  /*25a0*/  IMAD.IADD R34, R20, 0x1, -R10 ;  /* 0x0000000114227824 */ /* 0x000fe200078e0a0a */
[----:B------:R4:W-:Y:S03]  /*25b0*/  @!P0 LDGSTS.E.BYPASS.LTC128B.128 [R0+0x6000], desc[UR18][R8.64+0x80] ;  /* 0x0600008008008fae */ /* 0x0009e6000b901d52 */
[----:B------:R-:W2:Y:S01]  /*25c0*/  @!P1 LDC.64 R20, c[0x0][0x240] ;  /* 0x00009000ff149b82 */ /* 0x000ea20000000a00 */
[----:B----4-:R-:W-:Y:S02]  /*25d0*/  @!P3 MOV R9, 0x400 ;  /* 0x000004000009b802 */ /* 0x010fe40000000f00 */
[----:B---3--:R-:W-:Y:S02]  /*25e0*/  @!P3 LEA R8, P0, R6, R18, 0x1 ;  /* 0x000000120608b211 */ /* 0x008fe400078008ff */
[----:B------:R-:W-:-:S03]  /*25f0*/  @!P3 LEA R12, R26, R9, 0x18 ;  /* 0x000000091a0cb211 */ /* 0x000fc600078ec0ff */
[----:B------:R-:W3:Y:S01]  /*2600*/  @!P2 LDC.64 R26, c[0x0][0x210] ;  /* 0x00008400ff1aab82 */ /* 0x000ee20000000a00 */
[----:B------:R-:W-:Y:S02]  /*2610*/  @!P6 MOV R0, 0x400 ;  /* 0x000004000000e802 */ /* 0x000fe40000000f00 */
[----:B------:R-:W-:Y:S01]  /*2620*/  @!P3 LEA.HI.X R9, R6, R19, R7, 0x1, P0 ;  /* 0x000000130609b211 */ /* 0x000fe200000f0c07 */
[----:B------:R-:W-:Y:S01]  /*2630*/  @!P1 IMAD.MOV.U32 R7, RZ, RZ, R5 ;  /* 0x000000ffff079224 */ /* 0x000fe200078e0005 */
[----:B------:R-:W-:Y:S02]  /*2640*/  @!P6 LEA R35, R17, R0, 0x18 ;  /* 0x000000001123e211 */ /* 0x000fe400078ec0ff */
[----:B------:R-:W-:Y:S01]  /*2650*/  @!P2 MOV R6, 0x400 ;  /* 0x000004000006a802 */ /* 0x000fe20000000f00 */
[----:B------:R-:W4:Y:S01]  /*2660*/  @!P1 LDC.64 R18, c[0x0][0x210] ;  /* 0x00008400ff129b82 */ /* 0x000f220000000a00 */
[----:B------:R-:W-:Y:S02]  /*2670*/  @!P1 MOV R0, 0x400 ;  /* 0x0000040000009802 */ /* 0x000fe40000000f00 */
[----:B------:R-:W-:-:S02]  /*2680*/  @!P2 IADD3 R10, P0, R24, 0x60, RZ ;  /* 0x00000060180aa810 */ /* 0x000fc40007f1e0ff */
[----:B-----5:R-:W-:Y:S02]  /*2690*/  @!P2 LEA R32, R30, R6, 0x18 ;  /* 0x000000061e20a211 */ /* 0x020fe400078ec0ff */
[----:B-1----:R-:W-:Y:S01]  /*26a0*/  @!P1 LEA R30, R29, R0, 0x18 ;  /* 0x000000001d1e9211 */ /* 0x002fe200078ec0ff */
[----:B------:R-:W-:Y:S01]  /*26b0*/  @!P2 IMAD.X R6, RZ, RZ, R25, P0 ;  /* 0x000000ffff06a224 */ /* 0x000fe200000e0619 */
[----:B------:R-:W-:Y:S02]  /*26c0*/  @!P5 MOV R0, 0x400 ;  /* 0x000004000000d802 */ /* 0x000fe40000000f00 */
[----:B------:R-:W-:Y:S01]  /*26d0*/  @!P1 IADD3 R13, P0, R24, 0x70, RZ ;  /* 0x00000070180d9810 */ /* 0x000fe20007f1e0ff */
[----:B--2---:R-:W-:Y:S01]  /*26e0*/  @!P2 IMAD R11, R6, R14, RZ ;  /* 0x0000000e060ba224 */ /* 0x004fe200078e02ff */
[----:B------:R-:W-:Y:S01]  /*26f0*/  @!P5 LEA R31, R31, R0, 0x18 ;  /* 0x000000001f1fd211 */ /* 0x000fe200078ec0ff */
[----:B------:R-:W-:Y:S02]  /*2700*/  @!P3 IMAD R0, R16, 0x2, R12 ;  /* 0x000000021000b824 */ /* 0x000fe400078e020c */
[----:B------:R-:W-:-:S02]  /*2710*/  @!P1 IMAD.MOV.U32 R6, RZ, RZ, R4 ;  /* 0x000000ffff069224 */ /* 0x000fc400078e0004 */
[C---:B------:R-:W-:Y:S01]  /*2720*/  @!P2 IMAD R11, R10.reuse, R15, R11 ;  /* 0x0000000f0a0ba224 */ /* 0x040fe200078e020b */
[----:B------:R-:W-:Y:S01]  /*2730*/  @!P3 LDGSTS.E.BYPASS.LTC128B.128 [R0+0x2800], desc[UR18][R8.64] ;  /* 0x028000000800bfae */ /* 0x000fe2000b901d52 */
[----:B------:R-:W-:-:S03]  /*2740*/  @!P2 IMAD.WIDE.U32 R4, R10, R14, R4 ;  /* 0x0000000e0a04a225 */ /* 0x000fc600078e0004 */
[----:B------:R1:W-:Y:S01]  /*2750*/  @!P3 LDGSTS.E.BYPASS.LTC128B.128 [R0+0x6800], desc[UR18][R8.64+0x80] ;  /* 0x068000800800bfae */ /* 0x0003e2000b901d52 */
[----:B------:R-:W-:Y:S01]  /*2760*/  @!P1 IMAD.X R17, RZ, RZ, R25, P0 ;  /* 0x000000ffff119224 */ /* 0x000fe200000e0619 */
[----:B---3--:R-:W-:Y:S01]  /*2770*/  @!P2 LEA R14, P0, R4, R26, 0x1 ;  /* 0x0000001a040ea211 */ /* 0x008fe200078008ff */
[----:B-1----:R-:W-:Y:S01]  /*2780*/  @!P2 IMAD.IADD R0, R5, 0x1, R11 ;  /* 0x000000010500a824 */ /* 0x002fe200078e020b */
[----:B------:R-:W-:Y:S01]  /*2790*/  LOP3.LUT R5, R33, 0xfffffff0, RZ, 0xc0, !PT ;  /* 0xfffffff021057812 */ /* 0x000fe200078ec0ff */
[----:B------:R-:W-:-:S03]  /*27a0*/  @!P1 IMAD R9, R17, R20, RZ ;  /* 0x0000001411099224 */ /* 0x000fc600078e02ff */
[----:B------:R-:W-:Y:S01]  /*27b0*/  @!P2 LEA.HI.X R15, R4, R27, R0, 0x1, P0 ;  /* 0x0000001b040fa211 */ /* 0x000fe200000f0c00 */
[----:B------:R-:W-:Y:S01]  /*27c0*/  IMAD.IADD R0, R88, 0x1, -R5 ;  /* 0x0000000158007824 */ /* 0x000fe200078e0a05 */
[----:B------:R-:W-:Y:S01]  /*27d0*/  PLOP3.LUT P0, PT, PT, PT, UP0, 0x80, 0x0 ;  /* 0x000000000000781c */ /* 0x000fe20003f0f008 */
[----:B------:R-:W-:-:S03]  /*27e0*/  @!P1 IMAD.WIDE.U32 R4, R13, R20, R6 ;  /* 0x000000140d049225 */ /* 0x000fc600078e0006 */
[----:B------:R-:W-:Y:S01]  /*27f0*/  SHF.R.S32.HI R8, RZ, 0x1f, R0 ;  /* 0x0000001fff087819 */ /* 0x000fe20000011400 */
[----:B------:R-:W-:Y:S01]  /*2800*/  IMAD.SHL.U32 R6, R36, 0x40, RZ ;  /* 0x0000004024067824 */ /* 0x000fe200078e00ff */
[----:B----4-:R-:W-:Y:S01]  /*2810*/  @!P1 LEA R12, P3, R4, R18, 0x1 ;  /* 0x00000012040c9211 */ /* 0x010fe200078608ff */
[----:B------:R-:W-:Y:S01]  /*2820*/  IMAD.SHL.U32 R7, R2, 0x8, RZ ;  /* 0x0000000802077824 */ /* 0x000fe200078e00ff */
[----:B------:R-:W-:Y:S02]  /*2830*/  LEA.HI R24, R8, R0, RZ, 0x3 ;  /* 0x0000000008187211 */ /* 0x000fe400078f18ff */
[----:B------:R-:W-:Y:S02]  /*2840*/  LOP3.LUT R6, R6, 0x1c0, RZ, 0xc0, !PT ;  /* 0x000001c006067812 */ /* 0x000fe400078ec0ff */
[----:B------:R-:W-:Y:S02]  /*2850*/  LOP3.LUT R8, R24, 0xfffffff8, RZ, 0xc0, !PT ;  /* 0xfffffff818087812 */ /* 0x000fe400078ec0ff */
[----:B------:R-:W-:-:S02]  /*2860*/  LOP3.LUT R7, R6, 0x8, R7, 0xf8, !PT ;  /* 0x0000000806077812 */ /* 0x000fc400078ef807 */
[----:B------:R-:W-:Y:S01]  /*2870*/  SHF.R.U32.HI R6, RZ, 0x3, R6 ;  /* 0x00000003ff067819 */ /* 0x000fe20000011606 */
[----:B------:R-:W-:Y:S02]  /*2880*/  IMAD.IADD R29, R0, 0x1, -R8 ;  /* 0x00000001001d7824 */ /* 0x000fe400078e0a08 */
[----:B------:R-:W-:Y:S01]  /*2890*/  @!P1 IMAD R0, R13, R21, R9 ;  /* 0x000000150d009224 */ /* 0x000fe200078e0209 */
[----:B------:R-:W-:Y:S01]  /*28a0*/  LOP3.LUT R25, R7, R6, RZ, 0x3c, !PT ;  /* 0x0000000607197212 */ /* 0x000fe200078e3cff */
        /* <DEDUP_REMOVED lines=13> */
.L_x_1300:
[----:B------:R-:W-:Y:S01]  /*2980*/  @!P1 IADD3 R8, R5, R0, RZ ;  /* 0x0000000005089210 */ /* 0x000fe20007ffe0ff */
        /* <DEDUP_REMOVED lines=13> */
.L_x_1301:
[C---:B------:R-:W-:Y:S01]  /*2a60*/  IMAD R0, R3.reuse, UR10, RZ ;  /* 0x0000000a03007c24 */ /* 0x040fe2000f8e02ff */
[----:B------:R-:W-:Y:S01]  /*2a70*/  @!P1 LEA.HI.X R13, R4, R19, R8, 0x1, P3 ;  /* 0x00000013040d9211 */ /* 0x000fe200018f0c08 */
[C---:B------:R-:W-:Y:S01]  /*2a80*/  IMAD.WIDE.U32 R6, R2.reuse, UR10, R22 ;  /* 0x0000000a02067c25 */ /* 0x040fe2000f8e0016 */
[----:B------:R-:W-:Y:S01]  /*2a90*/  ISETP.GE.AND P3, PT, R2, UR17, PT ;  /* 0x0000001102007c0c */ /* 0x000fe2000bf66270 */
[----:B------:R-:W1:Y:S01]  /*2aa0*/  @!P6 LDC.64 R18, c[0x0][0x218] ;  /* 0x00008600ff12eb82 */ /* 0x000e620000000a00 */
[----:B------:R-:W-:Y:S01]  /*2ab0*/  ULDC.64 UR6, c[0x0][0x260] ;  /* 0x0000980000067ab9 */ /* 0x000fe20000000a00 */
[----:B------:R-:W-:Y:S01]  /*2ac0*/  IMAD R3, R3, UR8, RZ ;  /* 0x0000000803037c24 */ /* 0x000fe2000f8e02ff */
[----:B------:R-:W-:Y:S01]  /*2ad0*/  IADD3 R6, P0, R6, UR32, RZ ;  /* 0x0000002006067c10 */ /* 0x000fe2000ff1e0ff */
[C---:B------:R-:W-:Y:S01]  /*2ae0*/  IMAD R0, R2.reuse, UR11, R0 ;  /* 0x0000000b02007c24 */ /* 0x040fe2000f8e0200 */
[----:B------:R-:W-:Y:S01]  /*2af0*/  USHF.L.U64.HI UR13, UR10, 0x5, UR11 ;  /* 0x000000050a0d7899 */ /* 0x000fe2000801020b */
[----:B------:R-:W-:Y:S01]  /*2b00*/  IMAD.SHL.U32 R8, R29, 0x40, RZ ;  /* 0x000000401d087824 */ /* 0x000fe200078e00ff */
[----:B------:R-:W-:Y:S01]  /*2b10*/  USHF.R.S32.HI UR23, URZ, 0x1f, UR22 ;  /* 0x0000001f3f177899 */ /* 0x000fe20008011416 */
[----:B------:R-:W-:Y:S01]  /*2b20*/  IMAD.WIDE.U32 R4, R2, UR8, R22 ;  /* 0x0000000802047c25 */ /* 0x000fe2000f8e0016 */
[----:B------:R-:W-:Y:S01]  /*2b30*/  IADD3.X R7, R7, UR20, R0, P0, !PT ;  /* 0x0000001407077c10 */ /* 0x000fe200087fe400 */
[----:B------:R-:W2:Y:S01]  /*2b40*/  @!P5 LDC.64 R20, c[0x0][0x218] ;  /* 0x00008600ff14db82 */ /* 0x000ea20000000a00 */
[----:B------:R-:W-:Y:S01]  /*2b50*/  LOP3.LUT R0, R8, 0x1c0, RZ, 0xc0, !PT ;  /* 0x000001c008007812 */ /* 0x000fe200078ec0ff */
[----:B------:R-:W-:Y:S01]  /*2b60*/  IMAD R11, R2, UR9, R3 ;  /* 0x00000009020b7c24 */ /* 0x000fe2000f8e0203 */
[----:B------:R-:W-:Y:S01]  /*2b70*/  IADD3 R10, P0, R4, UR30, RZ ;  /* 0x0000001e040a7c10 */ /* 0x000fe2000ff1e0ff */
[----:B------:R-:W-:Y:S01]  /*2b80*/  IMAD.SHL.U32 R2, R34, 0x8, RZ ;  /* 0x0000000822027824 */ /* 0x000fe200078e00ff */
[----:B------:R-:W-:Y:S01]  /*2b90*/  SHF.R.S32.HI R4, RZ, 0x1f, R28 ;  /* 0x0000001fff047819 */ /* 0x000fe2000001141c */
[----:B------:R-:W-:Y:S01]  /*2ba0*/  IMAD.WIDE.U32 R250, R28, UR6, R6 ;  /* 0x000000061cfa7c25 */ /* 0x000fe2000f8e0006 */
[----:B------:R-:W-:Y:S01]  /*2bb0*/  USHF.L.U32 UR14, UR10, 0x5, URZ ;  /* 0x000000050a0e7899 */ /* 0x000fe2000800063f */
[----:B------:R-:W-:Y:S01]  /*2bc0*/  IADD3.X R11, R5, UR24, R11, P0, !PT ;  /* 0x00000018050b7c10 */ /* 0x000fe200087fe40b */
[----:B------:R-:W-:Y:S01]  /*2bd0*/  UIMAD UR17, UR13, UR22, URZ ;  /* 0x000000160d1172a4 */ /* 0x000fe2000f8e023f */
[----:B------:R-:W-:Y:S01]  /*2be0*/  LOP3.LUT R2, R0, 0x8, R2, 0xf8, !PT ;  /* 0x0000000800027812 */ /* 0x000fe200078ef802 */
[----:B------:R-:W-:Y:S01]  /*2bf0*/  @!P2 IMAD R3, R16, 0x2, R32 ;  /* 0x000000021003a824 */ /* 0x000fe200078e0220 */
[----:B------:R-:W-:Y:S01]  /*2c00*/  SHF.R.U32.HI R0, RZ, 0x3, R0 ;  /* 0x00000003ff007819 */ /* 0x000fe20000011600 */
[----:B------:R-:W-:Y:S01]  /*2c10*/  IMAD.U32 R8, RZ, RZ, UR22 ;  /* 0x00000016ff087e24 */ /* 0x000fe2000f8e00ff */
[----:B------:R-:W-:Y:S01]  /*2c20*/  UIMAD UR17, UR23, UR14, UR17 ;  /* 0x0000000e171172a4 */ /* 0x000fe2000f8e0211 */
[----:B------:R-:W-:Y:S01]  /*2c30*/  IMAD.MOV.U32 R248, RZ, RZ, R250 ;  /* 0x000000fffff87224 */ /* 0x000fe200078e00fa */
[----:B------:R-:W-:Y:S01]  /*2c40*/  LOP3.LUT R85, R2, R0, RZ, 0x3c, !PT ;  /* 0x0000000002557212 */ /* 0x000fe200078e3cff */
[----:B------:R-:W-:Y:S01]  /*2c50*/  IMAD R0, R4, UR6, RZ ;  /* 0x0000000604007c24 */ /* 0x000fe2000f8e02ff */
[----:B------:R-:W-:Y:S01]  /*2c60*/  @!PT LDS RZ, [RZ] ;  /* 0x00000000fffff984 */ /* 0x000fe20000000800 */
[----:B------:R-:W-:Y:S01]  /*2c70*/  @!PT LDS RZ, [RZ] ;  /* 0x00000000fffff984 */ /* 0x000fe20000000800 */
[----:B------:R-:W-:Y:S01]  /*2c80*/  @!PT LDS RZ, [RZ] ;  /* 0x00000000fffff984 */ /* 0x000fe20000000800 */
[----:B------:R-:W-:Y:S01]  /*2c90*/  @!P2 LDGSTS.E.BYPASS.LTC128B.128 [R3+0x3000], desc[UR18][R14.64] ;  /* 0x030000000e03afae */ /* 0x000fe2000b901d52 */
[----:B------:R-:W-:Y:S01]  /*2ca0*/  USHF.L.U32 UR31, UR10, 0x4, URZ ;  /* 0x000000040a1f7899 */ /* 0x000fe2000800063f */
[----:B------:R-:W-:Y:S01]  /*2cb0*/  @!P1 IMAD R9, R16, 0x2, R30 ;  /* 0x0000000210099824 */ /* 0x000fe200078e021e */
[----:B------:R-:W-:Y:S01]  /*2cc0*/  USHF.L.U64.HI UR30, UR10, 0x4, UR11 ;  /* 0x000000040a1e7899 */ /* 0x000fe2000801020b */
[----:B------:R-:W-:Y:S01]  /*2cd0*/  IMAD R0, R28, UR7, R0 ;  /* 0x000000071c007c24 */ /* 0x000fe2000f8e0200 */
[----:B------:R3:W-:Y:S01]  /*2ce0*/  @!P2 LDGSTS.E.BYPASS.LTC128B.128 [R3+0x7000], desc[UR18][R14.64+0x80] ;  /* 0x070000800e03afae */ /* 0x0007e2000b901d52 */
[----:B------:R-:W-:Y:S01]  /*2cf0*/  ULDC.64 UR6, c[0x0][0x268] ;  /* 0x00009a0000067ab9 */ /* 0x000fe20000000a00 */
[C---:B------:R-:W-:Y:S01]  /*2d00*/  @!P6 IMAD R17, R16.reuse, 0x2, R35 ;  /* 0x000000021011e824 */ /* 0x040fe200078e0223 */
[----:B------:R-:W-:Y:S01]  /*2d10*/  USHF.L.U32 UR20, UR8, 0x5, URZ ;  /* 0x0000000508147899 */ /* 0x000fe2000800063f */
[----:B------:R-:W-:Y:S01]  /*2d20*/  IMAD.IADD R249, R251, 0x1, R0 ;  /* 0x00000001fbf97824 */ /* 0x000fe200078e0200 */
[----:B------:R-:W-:Y:S01]  /*2d30*/  @!P1 LDGSTS.E.BYPASS.LTC128B.128 [R9+0x3800], desc[UR18][R12.64] ;  /* 0x038000000c099fae */ /* 0x000fe2000b901d52 */
[----:B------:R-:W-:Y:S01]  /*2d40*/  @!P5 IMAD R16, R16, 0x2, R31 ;  /* 0x000000021010d824 */ /* 0x000fe200078e021f */
[----:B------:R-:W-:Y:S01]  /*2d50*/  USHF.L.U32 UR24, UR8, 0x4, URZ ;  /* 0x0000000408187899 */ /* 0x000fe2000800063f */
[----:B------:R-:W-:Y:S01]  /*2d60*/  IMAD.WIDE.U32 R26, R28, UR6, R10 ;  /* 0x000000061c1a7c25 */ /* 0x000fe2000f8e000a */
[----:B------:R4:W-:Y:S01]  /*2d70*/  @!P1 LDGSTS.E.BYPASS.LTC128B.128 [R9+0x7800], desc[UR18][R12.64+0x80] ;  /* 0x078000800c099fae */ /* 0x0009e2000b901d52 */
[----:B------:R-:W5:Y:S01]  /*2d80*/  @!P4 LDC.64 R10, c[0x0][0x220] ;  /* 0x00008800ff0acb82 */ /* 0x000f620000000a00 */
[----:B------:R-:W-:Y:S01]  /*2d90*/  LEA.HI R87, R37, R88, RZ, 0x5 ;  /* 0x0000005825577211 */ /* 0x000fe200078f28ff */
[----:B------:R-:W-:Y:S01]  /*2da0*/  IMAD.MOV.U32 R240, RZ, RZ, R26 ;  /* 0x000000fffff07224 */ /* 0x000fe200078e001a */
[----:B------:R-:W-:Y:S01]  /*2db0*/  STL.64 [R1+0x20], R250 ;  /* 0x000020fa01007387 */ /* 0x000fe20000100a00 */
[----:B------:R-:W-:Y:S01]  /*2dc0*/  UIADD3 UR27, UR25, -UR27, -UR29 ;  /* 0x8000001b191b7290 */ /* 0x000fe2000fffe81d */
[----:B------:R-:W-:Y:S01]  /*2dd0*/  SHF.R.S32.HI R86, RZ, 0x5, R87 ;  /* 0x00000005ff567819 */ /* 0x000fe20000011457 */
[----:B------:R-:W-:Y:S01]  /*2de0*/  UISETP.GT.AND UP0, UPT, UR22, UR12, UPT ;  /* 0x0000000c1600728c */ /* 0x000fe2000bf04270 */
[----:B------:R-:W-:Y:S04]  /*2df0*/  STL.64 [R1+0x18], R248 ;  /* 0x000018f801007387 */ /* 0x000fe80000100a00 */
[----:B------:R-:W-:Y:S01]  /*2e00*/  STL.64 [R1+0x38], R26 ;  /* 0x0000381a01007387 */ /* 0x000fe20000100a00 */
[----:B---3--:R-:W-:-:S04]  /*2e10*/  IMAD.WIDE.U32 R2, R8, UR14, R248 ;  /* 0x0000000e08027c25 */ /* 0x008fc8000f8e00f8 */
[----:B------:R-:W-:Y:S01]  /*2e20*/  VIADD R0, R3, UR17 ;  /* 0x0000001103007c36 */ /* 0x000fe20008000000 */
[C---:B------:R-:W-:Y:S01]  /*2e30*/  @!P5 IADD3 R3, P0, R2.reuse, UR31, RZ ;  /* 0x0000001f0203dc10 */ /* 0x040fe2000ff1e0ff */
[----:B------:R-:W-:Y:S01]  /*2e40*/  USHF.L.U64.HI UR17, UR8, 0x5, UR9 ;  /* 0x0000000508117899 */ /* 0x000fe20008010209 */
[----:B-1----:R-:W-:Y:S01]  /*2e50*/  @!P6 LEA R6, P1, R2, R18, 0x1 ;  /* 0x000000120206e211 */ /* 0x002fe200078208ff */
[----:B----4-:R-:W-:Y:S01]  /*2e60*/  IMAD R9, R4, UR6, RZ ;  /* 0x0000000604097c24 */ /* 0x010fe2000f8e02ff */
[----:B------:R-:W-:Y:S01]  /*2e70*/  @!P5 IADD3.X R5, R0, UR30, RZ, P0, !PT ;  /* 0x0000001e0005dc10 */ /* 0x000fe200087fe4ff */
[----:B------:R-:W1:Y:S01]  /*2e80*/  @!P3 LDC.64 R12, c[0x0][0x220] ;  /* 0x00008800ff0cbb82 */ /* 0x000e620000000a00 */
[C---:B--2---:R-:W-:Y:S01]  /*2e90*/  @!P5 LEA R4, P0, R3.reuse, R20, 0x1 ;  /* 0x000000140304d211 */ /* 0x044fe200078008ff */
[----:B------:R-:W-:Y:S01]  /*2ea0*/  IMAD R9, R28, UR7, R9 ;  /* 0x000000071c097c24 */ /* 0x000fe2000f8e0209 */
[----:B------:R-:W-:Y:S01]  /*2eb0*/  @!P6 LEA.HI.X R7, R2, R19, R0, 0x1, P1 ;  /* 0x000000130207e211 */ /* 0x000fe200008f0c00 */
[----:B------:R-:W-:Y:S01]  /*2ec0*/  UIMAD UR6, UR17, UR22, URZ ;  /* 0x00000016110672a4 */ /* 0x000fe2000f8e023f */
[----:B------:R-:W-:Y:S01]  /*2ed0*/  @!P5 LEA.HI.X R5, R3, R21, R5, 0x1, P0 ;  /* 0x000000150305d211 */ /* 0x000fe200000f0c05 */
[----:B------:R-:W-:-:S02]  /*2ee0*/  IMAD.IADD R241, R27, 0x1, R9 ;  /* 0x000000011bf17824 */ /* 0x000fc400078e0209 */
[----:B------:R-:W-:Y:S01]  /*2ef0*/  @!P6 LDGSTS.E.BYPASS.LTC128B.128 [R17+0x8000], desc[UR18][R6.64] ;  /* 0x080000000611efae */ /* 0x000fe2000b901d52 */
[----:B------:R-:W-:Y:S01]  /*2f00*/  UIMAD UR6, UR23, UR20, UR6 ;  /* 0x00000014170672a4 */ /* 0x000fe2000f8e0206 */
[----:B------:R-:W-:Y:S01]  /*2f10*/  IMAD.WIDE.U32 R2, R8, UR20, R240 ;  /* 0x0000001408027c25 */ /* 0x000fe2000f8e00f0 */
[----:B------:R-:W-:Y:S01]  /*2f20*/  USHF.L.U64.HI UR23, UR8, 0x4, UR9 ;  /* 0x0000000408177899 */ /* 0x000fe20008010209 */
[----:B------:R-:W-:Y:S03]  /*2f30*/  @!P6 LDGSTS.E.BYPASS.LTC128B.128 [R17+0x9000], desc[UR18][R6.64+0x80] ;  /* 0x090000800611efae */ /* 0x000fe6000b901d52 */
[----:B------:R-:W-:Y:S01]  /*2f40*/  VIADD R0, R3, UR6 ;  /* 0x0000000603007c36 */ /* 0x000fe20008000000 */
[----:B------:R-:W-:Y:S01]  /*2f50*/  @!P5 LDGSTS.E.BYPASS.LTC128B.128 [R16+0x8800], desc[UR18][R4.64] ;  /* 0x088000000410dfae */ /* 0x000fe2000b901d52 */
[----:B------:R-:W-:Y:S01]  /*2f60*/  @!P4 IADD3 R3, P0, R2, UR24, RZ ;  /* 0x000000180203cc10 */ /* 0x000fe2000ff1e0ff */
[----:B------:R-:W-:-:S02]  /*2f70*/  UIADD3 UR6, UR25, 0x1, -UR29 ;  /* 0x0000000119067890 */ /* 0x000fc4000fffe81d */
[----:B------:R2:W-:Y:S02]  /*2f80*/  @!P5 LDGSTS.E.BYPASS.LTC128B.128 [R16+0x9800], desc[UR18][R4.64+0x80] ;  /* 0x098000800410dfae */ /* 0x0005e4000b901d52 */
[----:B------:R-:W-:Y:S02]  /*2f90*/  UIADD3 UR26, UR6, UR26, URZ ;  /* 0x0000001a061a7290 */ /* 0x000fe4000fffe03f */
[----:B------:R-:W0:Y:S04]  /*2fa0*/  LDGDEPBAR ;  /* 0x00000000000079af */ /* 0x000e280000000000 */
[----:B------:R-:W-:Y:S01]  /*2fb0*/  STL.64 [R1+0x30], R240 ;  /* 0x000030f001007387 */ /* 0x000fe20000100a00 */
[----:B--2---:R-:W-:Y:S01]  /*2fc0*/  IMAD.SHL.U32 R5, R24, 0x40, RZ ;  /* 0x0000004018057824 */ /* 0x004fe200078e00ff */
[----:B------:R-:W-:-:S04]  /*2fd0*/  DEPBAR.LE SB0, 0x0 ;  /* 0x000080000000791a */ /* 0x000fc80000000000 */
[----:B------:R-:W-:Y:S01]  /*2fe0*/  BAR.SYNC.DEFER_BLOCKING 0x0 ;  /* 0x0000000000007b1d */ /* 0x000fe20000010000 */
[C---:B-1----:R-:W-:Y:S02]  /*2ff0*/  @!P3 LEA R4, P1, R2.reuse, R12, 0x1 ;  /* 0x0000000c0204b211 */ /* 0x042fe400078208ff */
[----:B------:R-:W-:Y:S02]  /*3000*/  LOP3.LUT R84, R5, 0xfffffe00, RZ, 0xc0, !PT ;  /* 0xfffffe0005547812 */ /* 0x000fe400078ec0ff */
[----:B------:R-:W-:Y:S02]  /*3010*/  @!P3 LEA.HI.X R5, R2, R13, R0, 0x1, P1 ;  /* 0x0000000d0205b211 */ /* 0x000fe400008f0c00 */
[----:B------:R-:W-:Y:S01]  /*3020*/  @!P4 IADD3.X R2, R0, UR23, RZ, P0, !PT ;  /* 0x000000170002cc10 */ /* 0x000fe200087fe4ff */
[----:B------:R-:W-:Y:S01]  /*3030*/  IMAD R8, R86, 0x400, R84 ;  /* 0x0000040056087824 */ /* 0x000fe200078e0254 */
[----:B-----5:R-:W-:Y:S01]  /*3040*/  @!P4 LEA R6, P0, R3, R10, 0x1 ;  /* 0x0000000a0306c211 */ /* 0x020fe200078008ff */
[----:B------:R-:W-:-:S03]  /*3050*/  IMAD R0, R34, 0x200, R25 ;  /* 0x0000020022007824 */ /* 0x000fc600078e0219 */
[----:B------:R-:W-:Y:S01]  /*3060*/  @!P4 LEA.HI.X R7, R3, R11, R2, 0x1, P0 ;  /* 0x0000000b0307c211 */ /* 0x000fe200000f0c02 */
[----:B------:R-:W-:Y:S01]  /*3070*/  IMAD.IADD R2, R85, 0x1, R8 ;  /* 0x0000000155027824 */ /* 0x000fe200078e0208 */
[----:B------:R-:W-:Y:S01]  /*3080*/  LEA R216, R0, UR4, 0x1 ;  /* 0x0000000400d87c11 */ /* 0x000fe2000f8e08ff */
[----:B------:R-:W-:Y:S01]  /*3090*/  IMAD.MOV.U32 R3, RZ, RZ, 0x10 ;  /* 0x00000010ff037424 */ /* 0x000fe200078e00ff */
[----:B------:R-:W-:Y:S01]  /*30a0*/  R2P PR, R29, 0x6 ;  /* 0x000000061d007804 */ /* 0x000fe20000000000 */
[----:B------:R-:W-:Y:S01]  /*30b0*/  IMAD.MOV.U32 R0, RZ, RZ, -0x20 ;  /* 0xffffffe0ff007424 */ /* 0x000fe200078e00ff */
[----:B------:R-:W-:Y:S01]  /*30c0*/  LEA R218, R2, UR4, 0x1 ;  /* 0x0000000402da7c11 */ /* 0x000fe2000f8e08ff */
[C---:B------:R-:W-:Y:S02]  /*30d0*/  VIADD R2, R216.reuse, 0x8000 ;  /* 0x00008000d8027836 */ /* 0x040fe40000000000 */
[----:B------:R-:W-:Y:S01]  /*30e0*/  SEL R3, R3, 0xfffffff0, !P1 ;  /* 0xfffffff003037807 */ /* 0x000fe20004800000 */
[----:B------:R-:W-:Y:S01]  /*30f0*/  VIADD R227, R216, 0x8020 ;  /* 0x00008020d8e37836 */ /* 0x000fe20000000000 */
[----:B------:R-:W-:Y:S01]  /*3100*/  @P3 STS.128 [R239+0xa000], RZ ;  /* 0x00a000ffef003388 */ /* 0x000fe20000000c00 */
[----:B------:R-:W-:-:S02]  /*3110*/  SEL R0, R0, 0x20, P2 ;  /* 0x0000002000007807 */ /* 0x000fc40001000000 */
[----:B------:R-:W-:Y:S01]  /*3120*/  R2P PR, R36, 0x6 ;  /* 0x0000000624007804 */ /* 0x000fe20000000000 */
[----:B------:R-:W-:Y:S01]  /*3130*/  @P3 STS.128 [R239+0xb000], RZ ;  /* 0x00b000ffef003388 */ /* 0x000fe20000000c00 */
[--C-:B------:R-:W-:Y:S02]  /*3140*/  IMAD R220, R3, 0x2, R218.reuse ;  /* 0x0000000203dc7824 */ /* 0x100fe400078e02da */
[C---:B------:R-:W-:Y:S01]  /*3150*/  IMAD R226, R0.reuse, 0x2, R218 ;  /* 0x0000000200e27824 */ /* 0x040fe200078e02da */
[----:B------:R-:W-:Y:S01]  /*3160*/  @!PT LDS RZ, [RZ] ;  /* 0x00000000fffff984 */ /* 0x000fe20000000800 */
[----:B------:R-:W-:Y:S01]  /*3170*/  @!PT LDS RZ, [RZ] ;  /* 0x00000000fffff984 */ /* 0x000fe20000000800 */
[----:B------:R-:W-:Y:S01]  /*3180*/  @!PT LDS RZ, [RZ] ;  /* 0x00000000fffff984 */ /* 0x000fe20000000800 */
[----:B------:R-:W-:Y:S01]  /*3190*/  @!P3 LDGSTS.E.BYPASS.LTC128B.128 [R239+0xa000], desc[UR18][R4.64] ;  /* 0x0a00000004efbfae */ /* 0x000fe2000b901d52 */
[----:B------:R-:W-:-:S03]  /*31a0*/  IMAD R225, R0, 0x2, R220 ;  /* 0x0000000200e17824 */ /* 0x000fc600078e02dc */
[----:B------:R-:W-:Y:S04]  /*31b0*/  @!P3 LDGSTS.E.BYPASS.LTC128B.128 [R239+0xb000], desc[UR18][R4.64+0x80] ;  /* 0x0b00008004efbfae */ /* 0x000fe8000b901d52 */
[----:B------:R-:W-:Y:S01]  /*31c0*/  @P4 STS.128 [R239+0xa800], RZ ;  /* 0x00a800ffef004388 */ /* 0x000fe20000000c00 */
[----:B------:R-:W-:Y:S02]  /*31d0*/  @P1 VIADD R227, R2, 0xffffffe0 ;  /* 0xffffffe002e31836 */ /* 0x000fe40000000000 */
[----:B------:R-:W-:Y:S01]  /*31e0*/  IMAD.MOV.U32 R2, RZ, RZ, 0x40 ;  /* 0x00000040ff027424 */ /* 0x000fe200078e00ff */
[----:B------:R-:W-:Y:S04]  /*31f0*/  @P4 STS.128 [R239+0xb800], RZ ;  /* 0x00b800ffef004388 */ /* 0x000fe80000000c00 */
[----:B------:R-:W-:Y:S01]  /*3200*/  @!PT LDS RZ, [RZ] ;  /* 0x00000000fffff984 */ /* 0x000fe20000000800 */
[----:B------:R-:W-:Y:S01]  /*3210*/  @!PT LDS RZ, [RZ] ;  /* 0x00000000fffff984 */ /* 0x000fe20000000800 */
[----:B------:R-:W-:Y:S01]  /*3220*/  @!PT LDS RZ, [RZ] ;  /* 0x00000000fffff984 */ /* 0x000fe20000000800 */
[----:B------:R-:W-:Y:S01]  /*3230*/  @!P4 LDGSTS.E.BYPASS.LTC128B.128 [R239+0xa800], desc[UR18][R6.64] ;  /* 0x0a80000006efcfae */ /* 0x000fe2000b901d52 */
[----:B------:R-:W-:-:S03]  /*3240*/  SEL R2, R2, 0xffffffc0, !P2 ;  /* 0xffffffc002027807 */ /* 0x000fc60005000000 */
[----:B------:R1:W-:Y:S02]  /*3250*/  @!P4 LDGSTS.E.BYPASS.LTC128B.128 [R239+0xb800], desc[UR18][R6.64+0x80] ;  /* 0x0b80008006efcfae */ /* 0x0003e4000b901d52 */
[----:B------:R-:W-:Y:S02]  /*3260*/  IMAD.IADD R224, R216, 0x1, R2 ;  /* 0x00000001d8e07824 */ /* 0x000fe400078e0202 */
[----:B------:R-:W-:Y:S01]  /*3270*/  LDSM.16.M88.4 R24, [R216+0x8000] ;  /* 0x00800000d818783b */ /* 0x000fe20000000200 */
[----:B------:R-:W-:Y:S01]  /*3280*/  IMAD.IADD R223, R2, 0x1, R227 ;  /* 0x0000000102df7824 */ /* 0x000fe200078e02e3 */
[----:B------:R-:W-:Y:S02]  /*3290*/  LOP3.LUT R2, R87, 0xffffffe0, RZ, 0xc0, !PT ;  /* 0xffffffe057027812 */ /* 0x000fe400078ec0ff */
[----:B------:R-:W-:Y:S03]  /*32a0*/  LDSM.16.M88.4 R32, [R216+0x8800] ;  /* 0x00880000d820783b */ /* 0x000fe60000000200 */
[C---:B------:R-:W-:Y:S01]  /*32b0*/  IMAD.IADD R2, R88.reuse, 0x1, -R2 ;  /* 0x0000000158027824 */ /* 0x040fe200078e0a02 */
[----:B------:R-:W2:Y:S01]  /*32c0*/  LDSM.16.M88.4 R12, [R218] ;  /* 0x00000000da0c783b */ /* 0x000ea20000000200 */
[----:B------:R-:W-:-:S03]  /*32d0*/  IMAD.SHL.U32 R88, R88, 0x2, RZ ;  /* 0x0000000258587824 */ /* 0x000fc600078e00ff */
[----:B------:R-:W-:Y:S02]  /*32e0*/  LDSM.16.M88.4 R36, [R227] ;  /* 0x00000000e324783b */ /* 0x000fe40000000200 */
[----:B------:R-:W-:Y:S02]  /*32f0*/  LOP3.LUT R247, R88, 0x6, RZ, 0xc0, !PT ;  /* 0x0000000658f77812 */ /* 0x000fe400078ec0ff */
[----:B------:R-:W-:Y:S04]  /*3300*/  LDSM.16.M88.4 R8, [R220+0x2000] ;  /* 0x00200000dc08783b */ /* 0x000fe80000000200 */
[----:B------:R-:W-:Y:S04]  /*3310*/  LDSM.16.M88.4 R44, [R227+0x800] ;  /* 0x00080000e32c783b */ /* 0x000fe80000000200 */
[----:B-1----:R-:W1:Y:S04]  /*3320*/  LDSM.16.M88.4 R4, [R218+0x2000] ;  /* 0x00200000da04783b */ /* 0x002e680000000200 */
[----:B------:R-:W3:Y:S04]  /*3330*/  LDSM.16.M88.4 R20, [R220] ;  /* 0x00000000dc14783b */ /* 0x000ee80000000200 */
[----:B------:R-:W-:Y:S04]  /*3340*/  LDSM.16.M88.4 R16, [R226+0x2000] ;  /* 0x00200000e210783b */ /* 0x000fe80000000200 */
[----:B------:R-:W4:Y:S04]  /*3350*/  LDSM.16.M88.4 R40, [R224+0x8000] ;  /* 0x00800000e028783b */ /* 0x000f280000000200 */
[----:B------:R-:W5:Y:S04]  /*3360*/  LDSM.16.M88.4 R64, [R224+0x8800] ;  /* 0x00880000e040783b */ /* 0x000f680000000200 */
[----:B------:R-:W5:Y:S01]  /*3370*/  LDSM.16.M88.4 R28, [R226] ;  /* 0x00000000e21c783b */ /* 0x000f620000000200 */
[C---:B--2---:R-:W-:Y:S03]  /*3380*/  HMMA.16816.F32.BF16 R60, R12.reuse, R24, RZ ;  /* 0x000000180c3c723c */ /* 0x044fe600000418ff */
[----:B------:R-:W0:Y:S03]  /*3390*/  LDGDEPBAR ;  /* 0x00000000000079af */ /* 0x000e260000000000 */
[C---:B------:R-:W-:Y:S06]  /*33a0*/  HMMA.16816.F32.BF16 R68, R12.reuse, R32, RZ ;  /* 0x000000200c44723c */ /* 0x040fec00000418ff */
[----:B------:R-:W-:Y:S06]  /*33b0*/  HMMA.16816.F32.BF16 R76, R12, R34, RZ ;  /* 0x000000220c4c723c */ /* 0x000fec00000418ff */
[C---:B-1----:R-:W-:Y:S06]  /*33c0*/  HMMA.16816.F32.BF16 R56, R4.reuse, R24, RZ ;  /* 0x000000180438723c */ /* 0x042fec00000418ff */
[C---:B------:R-:W-:Y:S06]  /*33d0*/  HMMA.16816.F32.BF16 R48, R4.reuse, R32, RZ ;  /* 0x000000200430723c */ /* 0x040fec00000418ff */
[C---:B------:R-:W-:Y:S06]  /*33e0*/  HMMA.16816.F32.BF16 R52, R4.reuse, R26, RZ ;  /* 0x0000001a0434723c */ /* 0x040fec00000418ff */
[----:B------:R-:W-:Y:S01]  /*33f0*/  HMMA.16816.F32.BF16 R4, R4, R34, RZ ;  /* 0x000000220404723c */ /* 0x000fe200000418ff */
[----:B------:R-:W-:Y:S05]  /*3400*/  LDSM.16.M88.4 R32, [R223] ;  /* 0x00000000df20783b */ /* 0x000fea0000000200 */
[----:B------:R-:W-:Y:S06]  /*3410*/  HMMA.16816.F32.BF16 R24, R12, R26, RZ ;  /* 0x0000001a0c18723c */ /* 0x000fec00000418ff */
[C---:B------:R-:W-:Y:S01]  /*3420*/  HMMA.16816.F32.BF16 R72, R8.reuse, R36, R56 ;  /* 0x000000240848723c */ /* 0x040fe20000041838 */
[----:B------:R-:W-:Y:S05]  /*3430*/  LDSM.16.M88.4 R56, [R223+0x800] ;  /* 0x00080000df38783b */ /* 0x000fea0000000200 */
[C---:B------:R-:W-:Y:S06]  /*3440*/  HMMA.16816.F32.BF16 R52, R8.reuse, R38, R52 ;  /* 0x000000260834723c */ /* 0x040fec0000041834 */
[C---:B------:R-:W-:Y:S06]  /*3450*/  HMMA.16816.F32.BF16 R48, R8.reuse, R44, R48 ;  /* 0x0000002c0830723c */ /* 0x040fec0000041830 */
[----:B------:R-:W-:Y:S01]  /*3460*/  HMMA.16816.F32.BF16 R12, R8, R46, R4 ;  /* 0x0000002e080c723c */ /* 0x000fe20000041804 */
[----:B------:R-:W1:Y:S05]  /*3470*/  LDSM.16.M88.4 R4, [R225+0x2000] ;  /* 0x00200000e104783b */ /* 0x000e6a0000000200 */
[C---:B---3--:R-:W-:Y:S06]  /*3480*/  HMMA.16816.F32.BF16 R8, R20.reuse, R36, R60 ;  /* 0x000000241408723c */ /* 0x048fec000004183c */
[C---:B------:R-:W-:Y:S01]  /*3490*/  HMMA.16816.F32.BF16 R36, R20.reuse, R38, R24 ;  /* 0x000000261424723c */ /* 0x040fe20000041818 */
[----:B------:R-:W2:Y:S05]  /*34a0*/  LDSM.16.M88.4 R24, [R225] ;  /* 0x00000000e118783b */ /* 0x000eaa0000000200 */
[C---:B------:R-:W-:Y:S06]  /*34b0*/  HMMA.16816.F32.BF16 R68, R20.reuse, R44, R68 ;  /* 0x0000002c1444723c */ /* 0x040fec0000041844 */
[----:B------:R-:W-:Y:S06]  /*34c0*/  HMMA.16816.F32.BF16 R60, R20, R46, R76 ;  /* 0x0000002e143c723c */ /* 0x000fec000004184c */
[C---:B----4-:R-:W-:Y:S06]  /*34d0*/  HMMA.16816.F32.BF16 R44, R16.reuse, R40, R72 ;  /* 0x00000028102c723c */ /* 0x050fec0000041848 */
[C---:B------:R-:W-:Y:S06]  /*34e0*/  HMMA.16816.F32.BF16 R20, R16.reuse, R42, R52 ;  /* 0x0000002a1014723c */ /* 0x040fec0000041834 */
[C---:B-----5:R-:W-:Y:S01]  /*34f0*/  HMMA.16816.F32.BF16 R72, R16.reuse, R64, R48 ;  /* 0x000000401048723c */ /* 0x060fe20000041830 */
[----:B------:R-:W-:Y:S05]  /*3500*/  LDSM.16.M88.4 R48, [R216+0x9800] ;  /* 0x00980000d830783b */ /* 0x000fea0000000200 */
[----:B------:R-:W-:Y:S01]  /*3510*/  HMMA.16816.F32.BF16 R52, R16, R66, R12 ;  /* 0x000000421034723c */ /* 0x000fe2000004180c */
[----:B------:R-:W-:Y:S05]  /*3520*/  LDSM.16.M88.4 R12, [R218+0x4000] ;  /* 0x00400000da0c783b */ /* 0x000fea0000000200 */
[C---:B------:R-:W-:Y:S01]  /*3530*/  HMMA.16816.F32.BF16 R16, R28.reuse, R40, R8 ;  /* 0x000000281c10723c */ /* 0x040fe20000041808 */
[----:B------:R-:W-:Y:S05]  /*3540*/  LDSM.16.M88.4 R8, [R218+0x6000] ;  /* 0x00600000da08783b */ /* 0x000fea0000000200 */
[C---:B------:R-:W-:Y:S01]  /*3550*/  HMMA.16816.F32.BF16 R40, R28.reuse, R42, R36 ;  /* 0x0000002a1c28723c */ /* 0x040fe20000041824 */
[----:B------:R-:W3:Y:S05]  /*3560*/  LDSM.16.M88.4 R36, [R216+0x9000] ;  /* 0x00900000d824783b */ /* 0x000eea0000000200 */
[C---:B------:R-:W-:Y:S06]  /*3570*/  HMMA.16816.F32.BF16 R76, R28.reuse, R64, R68 ;  /* 0x000000401c4c723c */ /* 0x040fec0000041844 */
[----:B------:R-:W-:Y:S01]  /*3580*/  HMMA.16816.F32.BF16 R60, R28, R66, R60 ;  /* 0x000000421c3c723c */ /* 0x000fe2000004183c */
[----:B------:R-:W-:Y:S05]  /*3590*/  LDSM.16.M88.4 R28, [R227+0x1000] ;  /* 0x00100000e31c783b */ /* 0x000fea0000000200 */
[C---:B-1----:R-:W-:Y:S01]  /*35a0*/  HMMA.16816.F32.BF16 R68, R4.reuse, R32, R44 ;  /* 0x000000200444723c */ /* 0x042fe2000004182c */
[----:B------:R-:W-:Y:S05]  /*35b0*/  LDSM.16.M88.4 R44, [R227+0x1800] ;  /* 0x00180000e32c783b */ /* 0x000fea0000000200 */
[C---:B------:R-:W-:Y:S01]  /*35c0*/  HMMA.16816.F32.BF16 R64, R4.reuse, R34, R20 ;  /* 0x000000220440723c */ /* 0x040fe20000041814 */
[----:B------:R-:W-:Y:S05]  /*35d0*/  LDSM.16.M88.4 R20, [R220+0x4000] ;  /* 0x00400000dc14783b */ /* 0x000fea0000000200 */
[C---:B------:R-:W-:Y:S06]  /*35e0*/  HMMA.16816.F32.BF16 R72, R4.reuse, R56, R72 ;  /* 0x000000380448723c */ /* 0x040fec0000041848 */
[----:B------:R-:W-:Y:S01]  /*35f0*/  HMMA.16816.F32.BF16 R52, R4, R58, R52 ;  /* 0x0000003a0434723c */ /* 0x000fe20000041834 */
[----:B------:R-:W1:Y:S05]  /*3600*/  LDSM.16.M88.4 R4, [R220+0x6000] ;  /* 0x00600000dc04783b */ /* 0x000e6a0000000200 */
[C---:B--2---:R-:W-:Y:S06]  /*3610*/  HMMA.16816.F32.BF16 R16, R24.reuse, R32, R16 ;  /* 0x000000201810723c */ /* 0x044fec0000041810 */
[C---:B------:R-:W-:Y:S01]  /*3620*/  HMMA.16816.F32.BF16 R32, R24.reuse, R34, R40 ;  /* 0x000000221820723c */ /* 0x040fe20000041828 */
[----:B------:R-:W-:Y:S05]  /*3630*/  LDSM.16.M88.4 R40, [R224+0x9000] ;  /* 0x00900000e028783b */ /* 0x000fea0000000200 */
[C---:B------:R-:W-:Y:S06]  /*3640*/  HMMA.16816.F32.BF16 R76, R24.reuse, R56, R76 ;  /* 0x00000038184c723c */ /* 0x040fec000004184c */
[----:B------:R-:W-:Y:S06]  /*3650*/  HMMA.16816.F32.BF16 R24, R24, R58, R60 ;  /* 0x0000003a1818723c */ /* 0x000fec000004183c */
[C---:B---3--:R-:W-:Y:S06]  /*3660*/  HMMA.16816.F32.BF16 R68, R8.reuse, R36, R68 ;  /* 0x000000240844723c */ /* 0x048fec0000041844 */
[C---:B------:R-:W-:Y:S06]  /*3670*/  HMMA.16816.F32.BF16 R64, R8.reuse, R38, R64 ;  /* 0x000000260840723c */ /* 0x040fec0000041840 */
[C---:B------:R-:W-:Y:S06]  /*3680*/  HMMA.16816.F32.BF16 R56, R8.reuse, R48, R72 ;  /* 0x000000300838723c */ /* 0x040fec0000041848 */
[----:B------:R-:W-:Y:S06]  /*3690*/  HMMA.16816.F32.BF16 R52, R8, R50, R52 ;  /* 0x000000320834723c */ /* 0x000fec0000041834 */
[C---:B------:R-:W-:Y:S01]  /*36a0*/  HMMA.16816.F32.BF16 R8, R12.reuse, R36, R16 ;  /* 0x000000240c08723c */ /* 0x040fe20000041810 */
[----:B------:R-:W2:Y:S05]  /*36b0*/  LDSM.16.M88.4 R16, [R226+0x6000] ;  /* 0x00600000e210783b */ /* 0x000eaa0000000200 */
[C---:B------:R-:W-:Y:S01]  /*36c0*/  HMMA.16816.F32.BF16 R36, R12.reuse, R38, R32 ;  /* 0x000000260c24723c */ /* 0x040fe20000041820 */
[----:B------:R-:W3:Y:S05]  /*36d0*/  LDSM.16.M88.4 R32, [R224+0x9800] ;  /* 0x00980000e020783b */ /* 0x000eea0000000200 */
[C---:B------:R-:W-:Y:S06]  /*36e0*/  HMMA.16816.F32.BF16 R80, R12.reuse, R48, R76 ;  /* 0x000000300c50723c */ /* 0x040fec000004184c */
[----:B------:R-:W-:Y:S01]  /*36f0*/  HMMA.16816.F32.BF16 R48, R12, R50, R24 ;  /* 0x000000320c30723c */ /* 0x000fe20000041818 */
[----:B------:R-:W4:Y:S04]  /*3700*/  LDSM.16.M88.4 R12, [R226+0x4000] ;  /* 0x00400000e20c783b */ /* 0x000f280000000200 */
[----:B------:R-:W-:Y:S01]  /*3710*/  LDSM.16.M88.4 R24, [R223+0x1000] ;  /* 0x00100000df18783b */ /* 0x000fe20000000200 */
[C---:B-1----:R-:W-:Y:S06]  /*3720*/  HMMA.16816.F32.BF16 R76, R4.reuse, R28, R68 ;  /* 0x0000001c044c723c */ /* 0x042fec0000041844 */
[C---:B------:R-:W-:Y:S06]  /*3730*/  HMMA.16816.F32.BF16 R68, R4.reuse, R30, R64 ;  /* 0x0000001e0444723c */ /* 0x040fec0000041840 */
[C---:B------:R-:W-:Y:S06]  /*3740*/  HMMA.16816.F32.BF16 R64, R4.reuse, R44, R56 ;  /* 0x0000002c0440723c */ /* 0x040fec0000041838 */
[----:B------:R-:W-:Y:S01]  /*3750*/  HMMA.16816.F32.BF16 R72, R4, R46, R52 ;  /* 0x0000002e0448723c */ /* 0x000fe20000041834 */
[----:B------:R-:W1:Y:S05]  /*3760*/  LDSM.16.M88.4 R4, [R225+0x6000] ;  /* 0x00600000e104783b */ /* 0x000e6a0000000200 */
[C---:B------:R-:W-:Y:S01]  /*3770*/  HMMA.16816.F32.BF16 R60, R20.reuse, R28, R8 ;  /* 0x0000001c143c723c */ /* 0x040fe20000041808 */
[----:B------:R-:W-:Y:S05]  /*3780*/  LDSM.16.M88.4 R8, [R225+0x4000] ;  /* 0x00400000e108783b */ /* 0x000fea0000000200 */
[----:B------:R-:W-:Y:S01]  /*3790*/  HMMA.16816.F32.BF16 R52, R20, R30, R36 ;  /* 0x0000001e1434723c */ /* 0x000fe20000041824 */
[----:B------:R-:W5:Y:S01]  /*37a0*/  LDSM.16.M88.4 R28, [R223+0x1800] ;  /* 0x00180000df1c783b */ /* 0x000f620000000200 */
[----:B------:R-:W-:-:S04]  /*37b0*/  DEPBAR.LE SB0, 0x0 ;  /* 0x000080000000791a */ /* 0x000fc80000000000 */
[C---:B------:R-:W-:Y:S06]  /*37c0*/  HMMA.16816.F32.BF16 R56, R20.reuse, R44, R80 ;  /* 0x0000002c1438723c */ /* 0x040fec0000041850 */
[----:B------:R-:W-:Y:S06]  /*37d0*/  HMMA.16816.F32.BF16 R20, R20, R46, R48 ;  /* 0x0000002e1414723c */ /* 0x000fec0000041830 */
[C---:B--2---:R-:W-:Y:S06]  /*37e0*/  HMMA.16816.F32.BF16 R36, R16.reuse, R40, R76 ;  /* 0x000000281024723c */ /* 0x044fec000004184c */
[C---:B------:R-:W-:Y:S06]  /*37f0*/  HMMA.16816.F32.BF16 R68, R16.reuse, R42, R68 ;  /* 0x0000002a1044723c */ /* 0x040fec0000041844 */
[C---:B---3--:R-:W-:Y:S06]  /*3800*/  HMMA.16816.F32.BF16 R64, R16.reuse, R32, R64 ;  /* 0x000000201040723c */ /* 0x048fec0000041840 */
[----:B------:R-:W-:Y:S06]  /*3810*/  HMMA.16816.F32.BF16 R48, R16, R34, R72 ;  /* 0x000000221030723c */ /* 0x000fec0000041848 */
[C---:B----4-:R-:W-:Y:S06]  /*3820*/  HMMA.16816.F32.BF16 R44, R12.reuse, R40, R60 ;  /* 0x000000280c2c723c */ /* 0x050fec000004183c */
[C---:B------:R-:W-:Y:S06]  /*3830*/  HMMA.16816.F32.BF16 R16, R12.reuse, R32, R56 ;  /* 0x000000200c10723c */ /* 0x040fec0000041838 */
[C---:B------:R-:W-:Y:S06]  /*3840*/  HMMA.16816.F32.BF16 R40, R12.reuse, R42, R52 ;  /* 0x0000002a0c28723c */ /* 0x040fec0000041834 */
[----:B------:R-:W-:Y:S06]  /*3850*/  HMMA.16816.F32.BF16 R12, R12, R34, R20 ;  /* 0x000000220c0c723c */ /* 0x000fec0000041814 */
[C---:B-1----:R-:W-:Y:S06]  /*3860*/  HMMA.16816.F32.BF16 R20, R4.reuse, R24, R36 ;  /* 0x000000180414723c */ /* 0x042fec0000041824 */
[C---:B------:R-:W-:Y:S06]  /*3870*/  HMMA.16816.F32.BF16 R68, R4.reuse, R26, R68 ;  /* 0x0000001a0444723c */ /* 0x040fec0000041844 */
[C---:B-----5:R-:W-:Y:S06]  /*3880*/  HMMA.16816.F32.BF16 R64, R4.reuse, R28, R64 ;  /* 0x0000001c0440723c */ /* 0x060fec0000041840 */
[----:B------:R-:W-:Y:S06]  /*3890*/  HMMA.16816.F32.BF16 R48, R4, R30, R48 ;  /* 0x0000001e0430723c */ /* 0x000fec0000041830 */
[----:B------:R-:W-:Y:S01]  /*38a0*/  HMMA.16816.F32.BF16 R56, R8, R24, R44 ;  /* 0x000000180838723c */ /* 0x000fe2000004182c */
[----:B------:R-:W-:-:S02]  /*38b0*/  SHF.R.S32.HI R4, RZ, 0x1f, R2 ;  /* 0x0000001fff047819 */ /* 0x000fc40000011402 */
[----:B------:R-:W-:Y:S02]  /*38c0*/  LEA R5, R86, UR28, 0x4 ;  /* 0x0000001c56057c11 */ /* 0x000fe4000f8e20ff */
[----:B------:R-:W-:Y:S01]  /*38d0*/  LEA.HI R4, R4, R2, RZ, 0x2 ;  /* 0x0000000204047211 */ /* 0x000fe200078f10ff */
[C---:B------:R-:W-:Y:S01]  /*38e0*/  HMMA.16816.F32.BF16 R44, R8.reuse, R28, R16 ;  /* 0x0000001c082c723c */ /* 0x040fe20000041810 */
[----:B------:R-:W-:Y:S02]  /*38f0*/  IMAD.U32 R2, RZ, RZ, UR22 ;  /* 0x00000016ff027e24 */ /* 0x000fe4000f8e00ff */
[----:B------:R-:W-:Y:S02]  /*3900*/  SHF.R.S32.HI R89, RZ, 0x2, R4 ;  /* 0x00000002ff597819 */ /* 0x000fe40000011404 */
[----:B------:R-:W-:Y:S01]  /*3910*/  IMAD R2, R2, 0x20, R247 ;  /* 0x0000002002027824 */ /* 0x000fe200078e02f7 */
[----:B------:R-:W-:Y:S01]  /*3920*/  HMMA.16816.F32.BF16 R52, R8, R26, R40 ;  /* 0x0000001a0834723c */ /* 0x000fe20000041828 */
[----:B------:R-:W-:Y:S01]  /*3930*/  IMAD.U32 R17, RZ, RZ, UR26 ;  /* 0x0000001aff117e24 */ /* 0x000fe2000f8e00ff */
[----:B------:R1:W-:Y:S01]  /*3940*/  STL [R1+0x28], R89 ;  /* 0x0000285901007387 */ /* 0x0003e20000100800 */
[----:B------:R-:W-:-:S02]  /*3950*/  IMAD.IADD R5, R89, 0x1, R5 ;  /* 0x0000000159057824 */ /* 0x000fc400078e0205 */
[----:B------:R-:W-:Y:S01]  /*3960*/  VIADD R4, R2, 0x1 ;  /* 0x0000000102047836 */ /* 0x000fe20000000000 */
[----:B------:R-:W-:Y:S02]  /*3970*/  HMMA.16816.F32.BF16 R40, R8, R30, R12 ;  /* 0x0000001e0828723c */ /* 0x000fe4000004180c */
[C-C-:B------:R-:W-:Y:S02]  /*3980*/  IADD3 R6, R17.reuse, 0x40, R5.reuse ;  /* 0x0000004011067810 */ /* 0x140fe40007ffe005 */
[----:B------:R-:W-:Y:S02]  /*3990*/  IADD3 R7, R17, 0x48, R5 ;  /* 0x0000004811077810 */ /* 0x000fe40007ffe005 */
[----:B------:R-:W-:Y:S01]  /*39a0*/  VIMNMX R238, R6, UR25, PT ;  /* 0x0000001906ee7c48 */ /* 0x000fe2000bfe0100 */
[----:B------:R-:W-:Y:S01]  /*39b0*/  VIADD R8, R5, 0x40 ;  /* 0x0000004005087836 */ /* 0x000fe20000000000 */
[----:B------:R-:W-:Y:S01]  /*39c0*/  VIMNMX R237, R7, UR25, PT ;  /* 0x0000001907ed7c48 */ /* 0x000fe2000bfe0100 */
[----:B------:R-:W-:Y:S01]  /*39d0*/  VIADD R9, R5, 0x48 ;  /* 0x0000004805097836 */ /* 0x000fe20000000000 */
[CC--:B------:R-:W-:Y:S01]  /*39e0*/  ISETP.GE.AND P3, PT, R2.reuse, R238.reuse, PT ;  /* 0x000000ee0200720c */ /* 0x0c0fe20003f66270 */
[----:B------:R-:W-:Y:S01]  /*39f0*/  VIADD R7, R2, 0x9 ;  /* 0x0000000902077836 */ /* 0x000fe20000000000 */
[----:B------:R-:W-:Y:S01]  /*3a00*/  VIADDMNMX R234, R8, UR27, RZ, !PT ;  /* 0x0000001b08ea7c46 */ /* 0x000fe2000f8001ff */
[----:B------:R-:W-:Y:S01]  /*3a10*/  VIADD R8, R2, 0x8 ;  /* 0x0000000802087836 */ /* 0x000fe20000000000 */
[----:B------:R-:W-:Y:S01]  /*3a20*/  ISETP.GE.AND P2, PT, R4, R238, PT ;  /* 0x000000ee0400720c */ /* 0x000fe20003f46270 */
[C---:B------:R-:W-:Y:S01]  /*3a30*/  VIADD R6, R2.reuse, 0x10 ;  /* 0x0000001002067836 */ /* 0x040fe20000000000 */
[CC--:B------:R-:W-:Y:S01]  /*3a40*/  ISETP.LT.OR P3, PT, R2.reuse, R234.reuse, P3 ;  /* 0x000000ea0200720c */ /* 0x0c0fe20001f61670 */
[C---:B------:R-:W-:Y:S01]  /*3a50*/  VIADD R11, R2.reuse, 0x18 ;  /* 0x00000018020b7836 */ /* 0x040fe20000000000 */
[----:B------:R-:W-:Y:S01]  /*3a60*/  VIADDMNMX R233, R9, UR27, RZ, !PT ;  /* 0x0000001b09e97c46 */ /* 0x000fe2000f8001ff */
[C---:B------:R-:W-:Y:S01]  /*3a70*/  VIADD R9, R2.reuse, 0x11 ;  /* 0x0000001102097836 */ /* 0x040fe20000000000 */
[----:B------:R-:W-:Y:S01]  /*3a80*/  BAR.SYNC.DEFER_BLOCKING 0x0 ;  /* 0x0000000000007b1d */ /* 0x000fe20000010000 */
[C---:B------:R-:W-:Y:S01]  /*3a90*/  ISETP.GE.AND P1, PT, R2.reuse, R237, PT ;  /* 0x000000ed0200720c */ /* 0x040fe20003f26270 */
[----:B------:R-:W-:Y:S01]  /*3aa0*/  VIADD R10, R2, 0x19 ;  /* 0x00000019020a7836 */ /* 0x000fe20000000000 */
[----:B------:R-:W-:-:S02]  /*3ab0*/  ISETP.LT.OR P2, PT, R4, R234, P2 ;  /* 0x000000ea0400720c */ /* 0x000fc40001741670 */
[----:B------:R-:W-:Y:S02]  /*3ac0*/  FSEL R19, R20, -INF , !P3 ;  /* 0xff80000014137808 */ /* 0x000fe40005800000 */
[----:B------:R-:W-:Y:S02]  /*3ad0*/  ISETP.LT.OR P1, PT, R2, R233, P1 ;  /* 0x000000e90200720c */ /* 0x000fe40000f21670 */
[----:B------:R-:W-:Y:S02]  /*3ae0*/  FSEL R20, R21, -INF , !P2 ;  /* 0xff80000015147808 */ /* 0x000fe40005000000 */
[----:B------:R-:W-:Y:S02]  /*3af0*/  ISETP.GE.AND P0, PT, R4, R237, PT ;  /* 0x000000ed0400720c */ /* 0x000fe40003f06270 */
[----:B------:R-:W-:Y:S02]  /*3b00*/  ISETP.GE.AND P2, PT, R8, R238, PT ;  /* 0x000000ee0800720c */ /* 0x000fe40003f46270 */
[----:B------:R-:W-:-:S02]  /*3b10*/  FSEL R24, R22, -INF , !P1 ;  /* 0xff80000016187808 */ /* 0x000fc40004800000 */
[----:B------:R-:W-:Y:S02]  /*3b20*/  ISETP.LT.OR P0, PT, R4, R233, P0 ;  /* 0x000000e90400720c */ /* 0x000fe40000701670 */
[----:B------:R-:W-:Y:S02]  /*3b30*/  ISETP.GE.AND P1, PT, R7, R238, PT ;  /* 0x000000ee0700720c */ /* 0x000fe40003f26270 */
[----:B------:R-:W-:Y:S02]  /*3b40*/  ISETP.LT.OR P2, PT, R8, R234, P2 ;  /* 0x000000ea0800720c */ /* 0x000fe40001741670 */
[----:B------:R-:W-:Y:S02]  /*3b50*/  FSEL R26, R23, -INF , !P0 ;  /* 0xff800000171a7808 */ /* 0x000fe40004000000 */
[----:B------:R-:W-:Y:S02]  /*3b60*/  ISETP.GE.AND P4, PT, R6, R238, PT ;  /* 0x000000ee0600720c */ /* 0x000fe40003f86270 */
[----:B------:R-:W-:-:S02]  /*3b70*/  ISETP.LT.OR P1, PT, R7, R234, P1 ;  /* 0x000000ea0700720c */ /* 0x000fc40000f21670 */
[----:B------:R-:W-:Y:S02]  /*3b80*/  FSEL R21, R68, -INF , !P2 ;  /* 0xff80000044157808 */ /* 0x000fe40005000000 */
[----:B------:R-:W-:Y:S02]  /*3b90*/  FMNMX.FTZ R12, R19, R20, !PT ;  /* 0x00000014130c7209 */ /* 0x000fe40007810000 */
[----:B------:R-:W-:Y:S02]  /*3ba0*/  PLOP3.LUT P0, PT, PT, PT, UP0, 0x80, 0x0 ;  /* 0x000000000000781c */ /* 0x000fe40003f0f008 */
[----:B------:R-:W-:Y:S02]  /*3bb0*/  ISETP.GE.AND P3, PT, R9, R238, PT ;  /* 0x000000ee0900720c */ /* 0x000fe40003f66270 */
[----:B------:R-:W-:Y:S02]  /*3bc0*/  ISETP.LT.OR P4, PT, R6, R234, P4 ;  /* 0x000000ea0600720c */ /* 0x000fe40002781670 */
[----:B------:R-:W-:-:S02]  /*3bd0*/  FSEL R23, R69, -INF , !P1 ;  /* 0xff80000045177808 */ /* 0x000fc40004800000 */
[----:B------:R-:W-:Y:S02]  /*3be0*/  FMNMX.FTZ R12, R21, R12, !PT ;  /* 0x0000000c150c7209 */ /* 0x000fe40007810000 */
[----:B------:R-:W-:Y:S02]  /*3bf0*/  ISETP.GE.AND P2, PT, R11, R238, PT ;  /* 0x000000ee0b00720c */ /* 0x000fe40003f46270 */
[----:B------:R-:W-:Y:S02]  /*3c00*/  ISETP.LT.OR P3, PT, R9, R234, P3 ;  /* 0x000000ea0900720c */ /* 0x000fe40001f61670 */
[----:B------:R-:W-:Y:S02]  /*3c10*/  FSEL R37, R64, -INF , !P4 ;  /* 0xff80000040257808 */ /* 0x000fe40006000000 */
[----:B------:R-:W-:Y:S02]  /*3c20*/  FMNMX.FTZ R12, R23, R12, !PT ;  /* 0x0000000c170c7209 */ /* 0x000fe40007810000 */
[----:B------:R-:W-:-:S02]  /*3c30*/  ISETP.GE.AND P1, PT, R10, R238, PT ;  /* 0x000000ee0a00720c */ /* 0x000fc40003f26270 */
[----:B------:R-:W-:Y:S02]  /*3c40*/  ISETP.LT.OR P2, PT, R11, R234, P2 ;  /* 0x000000ea0b00720c */ /* 0x000fe40001741670 */
[----:B------:R-:W-:Y:S02]  /*3c50*/  FSEL R36, R65, -INF , !P3 ;  /* 0xff80000041247808 */ /* 0x000fe40005800000 */
[----:B------:R-:W-:Y:S02]  /*3c60*/  FMNMX.FTZ R12, R37, R12, !PT ;  /* 0x0000000c250c7209 */ /* 0x000fe40007810000 */
[----:B------:R-:W-:Y:S02]  /*3c70*/  ISETP.LT.OR P1, PT, R10, R234, P1 ;  /* 0x000000ea0a00720c */ /* 0x000fe40000f21670 */
[----:B------:R-:W-:Y:S02]  /*3c80*/  FSEL R35, R48, -INF , !P2 ;  /* 0xff80000030237808 */ /* 0x000fe40005000000 */
[----:B------:R-:W-:Y:S01]  /*3c90*/  FMNMX.FTZ R18, R36, R12, !PT ;  /* 0x0000000c24127209 */ /* 0x000fe20007810000 */
[----:B-1----:R-:W-:Y:S08]  /*3ca0*/  @!P0 BRA `(.L_x_1302) ;  /* 0x0000000000588947 */ /* 0x002ff00003800000 */
[----:B------:R-:W-:Y:S01]  /*3cb0*/  UIADD3 UR7, UR21, -0x2, URZ ;  /* 0xfffffffe15077890 */ /* 0x000fe2000fffe03f */
[----:B------:R-:W-:-:S03]  /*3cc0*/  IMAD.U32 R16, RZ, RZ, UR30 ;  /* 0x0000001eff107e24 */ /* 0x000fc6000f8e00ff */
[----:B------:R-:W-:Y:S02]  /*3cd0*/  USHF.R.S32.HI UR6, URZ, 0x1f, UR7 ;  /* 0x0000001f3f067899 */ /* 0x000fe40008011407 */
[----:B------:R-:W-:Y:S01]  /*3ce0*/  UIMAD UR28, UR13, UR7, URZ ;  /* 0x000000070d1c72a4 */ /* 0x000fe2000f8e023f */
[----:B------:R-:W-:-:S03]  /*3cf0*/  IMAD.U32 R14, RZ, RZ, UR7 ;  /* 0x00000007ff0e7e24 */ /* 0x000fc6000f8e00ff */
[----:B------:R-:W-:Y:S01]  /*3d00*/  UIMAD UR28, UR6, UR14, UR28 ;  /* 0x0000000e061c72a4 */ /* 0x000fe2000f8e021c */
[----:B------:R-:W-:Y:S02]  /*3d10*/  IMAD.WIDE.U32 R14, R14, UR14, R248 ;  /* 0x0000000e0e0e7c25 */ /* 0x000fe4000f8e00f8 */
[----:B------:R-:W-:-:S03]  /*3d20*/  ULDC.64 UR6, c[0x0][0x218] ;  /* 0x0000860000067ab9 */ /* 0x000fc60000000a00 */
[----:B------:R-:W-:Y:S01]  /*3d30*/  VIADD R13, R15, UR28 ;  /* 0x0000001c0f0d7c36 */ /* 0x000fe20008000000 */
[C---:B------:R-:W-:Y:S02]  /*3d40*/  LEA R12, P2, R14.reuse, UR6, 0x1 ;  /* 0x000000060e0c7c11 */ /* 0x040fe4000f8408ff */
[----:B------:R-:W-:Y:S02]  /*3d50*/  MOV R15, UR31 ;  /* 0x0000001f000f7c02 */ /* 0x000fe40008000f00 */
        /* <DEDUP_REMOVED lines=11> */
.L_x_1302:
[CC--:B------:R-:W-:Y:S01]  /*3e10*/  ISETP.GE.AND P4, PT, R8.reuse, R237.reuse, PT ;  /* 0x000000ed0800720c */ /* 0x0c0fe20003f86270 */
[----:B------:R-:W-:Y:S01]  /*3e20*/  VIADD R231, R5, 0x8 ;  /* 0x0000000805e77836 */ /* 0x000fe20000000000 */
[----:B------:R-:W-:Y:S01]  /*3e30*/  FSEL R33, R49, -INF , !P1 ;  /* 0xff80000031217808 */ /* 0x000fe20004800000 */
[----:B------:R-:W-:Y:S01]  /*3e40*/  VIADD R230, R227, 0x800 ;  /* 0x00000800e3e67836 */ /* 0x000fe20000000000 */
[----:B-1----:R-:W-:Y:S01]  /*3e50*/  FMNMX.FTZ R12, R35, R18, !PT ;  /* 0x00000012230c7209 */ /* 0x002fe20007810000 */
[----:B------:R-:W-:Y:S01]  /*3e60*/  VIADD R229, R227, 0x1000 ;  /* 0x00001000e3e57836 */ /* 0x000fe20000000000 */
[----:B------:R-:W-:Y:S01]  /*3e70*/  ISETP.GE.AND P3, PT, R7, R237, PT ;  /* 0x000000ed0700720c */ /* 0x000fe20003f66270 */
[----:B------:R-:W-:Y:S01]  /*3e80*/  VIADD R228, R227, 0x1800 ;  /* 0x00001800e3e47836 */ /* 0x000fe20000000000 */
[----:B------:R-:W-:Y:S02]  /*3e90*/  ISETP.LT.OR P4, PT, R8, R233, P4 ;  /* 0x000000e90800720c */ /* 0x000fe40002781670 */
[----:B------:R-:W-:-:S02]  /*3ea0*/  FMNMX.FTZ R14, R33, R12, !PT ;  /* 0x0000000c210e7209 */ /* 0x000fc40007810000 */
[----:B------:R-:W-:Y:S02]  /*3eb0*/  ISETP.GE.AND P2, PT, R6, R237, PT ;  /* 0x000000ed0600720c */ /* 0x000fe40003f46270 */
[----:B------:R-:W-:Y:S01]  /*3ec0*/  ISETP.LT.OR P3, PT, R7, R233, P3 ;  /* 0x000000e90700720c */ /* 0x000fe20001f61670 */
[----:B------:R-:W1:Y:S01]  /*3ed0*/  SHFL.BFLY PT, R13, R14, 0x2, 0x1f ;  /* 0x0c401f000e0d7f89 */ /* 0x000e6200000e0000 */
[----:B------:R-:W-:Y:S02]  /*3ee0*/  FSEL R18, R70, -INF , !P4 ;  /* 0xff80000046127808 */ /* 0x000fe40006000000 */
[----:B------:R-:W-:Y:S02]  /*3ef0*/  FMNMX.FTZ R12, R24, R26, !PT ;  /* 0x0000001a180c7209 */ /* 0x000fe40007810000 */
[----:B------:R-:W-:Y:S02]  /*3f00*/  ISETP.GE.AND P1, PT, R9, R237, PT ;  /* 0x000000ed0900720c */ /* 0x000fe40003f26270 */
[----:B------:R-:W-:-:S02]  /*3f10*/  FSEL R22, R71, -INF , !P3 ;  /* 0xff80000047167808 */ /* 0x000fc40005800000 */
[-C--:B------:R-:W-:Y:S02]  /*3f20*/  ISETP.LT.OR P2, PT, R6, R233.reuse, P2 ;  /* 0x000000e90600720c */ /* 0x080fe40001741670 */
[----:B------:R-:W-:Y:S02]  /*3f30*/  FMNMX.FTZ R12, R18, R12, !PT ;  /* 0x0000000c120c7209 */ /* 0x000fe40007810000 */
[----:B------:R-:W-:Y:S02]  /*3f40*/  ISETP.LT.OR P3, PT, R9, R233, P1 ;  /* 0x000000e90900720c */ /* 0x000fe40000f61670 */
[----:B------:R-:W-:Y:S02]  /*3f50*/  ISETP.GE.AND P1, PT, R11, R237, PT ;  /* 0x000000ed0b00720c */ /* 0x000fe40003f26270 */
[----:B------:R-:W-:Y:S02]  /*3f60*/  FSEL R32, R66, -INF , !P2 ;  /* 0xff80000042207808 */ /* 0x000fe40005000000 */
[----:B------:R-:W-:-:S02]  /*3f70*/  FMNMX.FTZ R12, R22, R12, !PT ;  /* 0x0000000c160c7209 */ /* 0x000fc40007810000 */
[----:B------:R-:W-:Y:S02]  /*3f80*/  FSEL R31, R67, -INF , !P3 ;  /* 0xff800000431f7808 */ /* 0x000fe40005800000 */
[----:B------:R-:W-:Y:S02]  /*3f90*/  ISETP.GE.AND P2, PT, R10, R237, PT ;  /* 0x000000ed0a00720c */ /* 0x000fe40003f46270 */
[-C--:B------:R-:W-:Y:S02]  /*3fa0*/  ISETP.LT.OR P1, PT, R11, R233.reuse, P1 ;  /* 0x000000e90b00720c */ /* 0x080fe40000f21670 */
[----:B------:R-:W-:Y:S02]  /*3fb0*/  FMNMX.FTZ R12, R32, R12, !PT ;  /* 0x0000000c200c7209 */ /* 0x000fe40007810000 */
[----:B------:R-:W-:Y:S02]  /*3fc0*/  ISETP.LT.OR P2, PT, R10, R233, P2 ;  /* 0x000000e90a00720c */ /* 0x000fe40001741670 */
[----:B------:R-:W-:-:S02]  /*3fd0*/  FSEL R30, R50, -INF , !P1 ;  /* 0xff800000321e7808 */ /* 0x000fc40004800000 */
[----:B------:R-:W-:Y:S02]  /*3fe0*/  FMNMX.FTZ R12, R31, R12, !PT ;  /* 0x0000000c1f0c7209 */ /* 0x000fe40007810000 */
[----:B------:R-:W-:Y:S02]  /*3ff0*/  FSEL R29, R51, -INF , !P2 ;  /* 0xff800000331d7808 */ /* 0x000fe40005000000 */
[----:B------:R-:W-:Y:S02]  /*4000*/  FMNMX.FTZ R12, R30, R12, !PT ;  /* 0x0000000c1e0c7209 */ /* 0x000fe40007810000 */
[----:B-1----:R-:W-:Y:S01]  /*4010*/  FMNMX.FTZ R16, R14, R13, !PT ;  /* 0x0000000d0e107209 */ /* 0x002fe20007810000 */
[----:B------:R-:W-:Y:S01]  /*4020*/  IMAD.U32 R13, RZ, RZ, UR25 ;  /* 0x00000019ff0d7e24 */ /* 0x000fe2000f8e00ff */
[----:B------:R-:W-:Y:S02]  /*4030*/  FMNMX.FTZ R12, R29, R12, !PT ;  /* 0x0000000c1d0c7209 */ /* 0x000fe40007810000 */
[C---:B------:R-:W-:Y:S01]  /*4040*/  VIADDMNMX R232, R5.reuse, UR27, RZ, !PT ;  /* 0x0000001b05e87c46 */ /* 0x040fe2000f8001ff */
[----:B------:R-:W1:Y:S01]  /*4050*/  SHFL.BFLY PT, R15, R16, 0x1, 0x1f ;  /* 0x0c201f00100f7f89 */ /* 0x000e6200000e0000 */
[----:B------:R-:W-:Y:S01]  /*4060*/  VIADDMNMX R236, R5, UR26, R13, PT ;  /* 0x0000001a05ec7c46 */ /* 0x000fe2000b80010d */
[----:B------:R-:W-:Y:S01]  /*4070*/  ULDC UR26, c[0x0][0x2ec] ;  /* 0x0000bb00001a7ab9 */ /* 0x000fe20000000800 */
[----:B------:R-:W-:Y:S01]  /*4080*/  IADD3 R235, R17, 0x8, R5 ;  /* 0x0000000811eb7810 */ /* 0x000fe20007ffe005 */
[----:B------:R-:W2:Y:S01]  /*4090*/  SHFL.BFLY PT, R14, R12, 0x2, 0x1f ;  /* 0x0c401f000c0e7f89 */ /* 0x000ea200000e0000 */
[----:B------:R-:W-:-:S02]  /*40a0*/  ISETP.GE.AND P3, PT, R2, R236, PT ;  /* 0x000000ec0200720c */ /* 0x000fc40003f66270 */
[-C--:B------:R-:W-:Y:S02]  /*40b0*/  ISETP.GE.AND P2, PT, R4, R236.reuse, PT ;  /* 0x000000ec0400720c */ /* 0x080fe40003f46270 */
[----:B------:R-:W-:Y:S02]  /*40c0*/  ISETP.GE.AND P1, PT, R8, R236, PT ;  /* 0x000000ec0800720c */ /* 0x000fe40003f26270 */
[-C--:B------:R-:W-:Y:S02]  /*40d0*/  ISETP.LT.OR P3, PT, R2, R232.reuse, P3 ;  /* 0x000000e80200720c */ /* 0x080fe40001f61670 */
[----:B------:R-:W-:Y:S02]  /*40e0*/  ISETP.LT.OR P2, PT, R4, R232, P2 ;  /* 0x000000e80400720c */ /* 0x000fe40001741670 */
[----:B------:R-:W-:Y:S02]  /*40f0*/  ISETP.GE.AND P6, PT, R7, R236, PT ;  /* 0x000000ec0700720c */ /* 0x000fe40003fc6270 */
[----:B------:R-:W-:-:S02]  /*4100*/  FSEL R25, R56, -INF , !P3 ;  /* 0xff80000038197808 */ /* 0x000fc40005800000 */
[----:B------:R-:W-:Y:S02]  /*4110*/  ISETP.LT.OR P1, PT, R8, R232, P1 ;  /* 0x000000e80800720c */ /* 0x000fe40000f21670 */
[----:B------:R-:W-:Y:S02]  /*4120*/  FSEL R27, R57, -INF , !P2 ;  /* 0xff800000391b7808 */ /* 0x000fe40005000000 */
[----:B------:R-:W-:Y:S02]  /*4130*/  ISETP.GE.AND P5, PT, R6, R236, PT ;  /* 0x000000ec0600720c */ /* 0x000fe40003fa6270 */
[----:B-1----:R-:W-:Y:S02]  /*4140*/  FMNMX.FTZ R134, R16, R15, !PT ;  /* 0x0000000f10867209 */ /* 0x002fe40007810000 */
[----:B------:R-:W-:Y:S02]  /*4150*/  ISETP.LT.OR P6, PT, R7, R232, P6 ;  /* 0x000000e80700720c */ /* 0x000fe400037c1670 */
[----:B--2---:R-:W-:Y:S01]  /*4160*/  FMNMX.FTZ R12, R12, R14, !PT ;  /* 0x0000000e0c0c7209 */ /* 0x004fe20007810000 */
[----:B------:R-:W-:Y:S01]  /*4170*/  FMUL.FTZ R13, R134, UR26 ;  /* 0x0000001a860d7c20 */ /* 0x000fe20008410000 */
[----:B------:R-:W-:-:S02]  /*4180*/  FSEL R28, R52, -INF , !P1 ;  /* 0xff800000341c7808 */ /* 0x000fc40004800000 */
[----:B------:R-:W-:Y:S01]  /*4190*/  FMNMX.FTZ R15, R25, R27, !PT ;  /* 0x0000001b190f7209 */ /* 0x000fe20007810000 */
[----:B------:R-:W1:Y:S01]  /*41a0*/  SHFL.BFLY PT, R16, R12, 0x1, 0x1f ;  /* 0x0c201f000c107f89 */ /* 0x000e6200000e0000 */
[----:B------:R-:W-:Y:S02]  /*41b0*/  FSETP.NEU.FTZ.AND P1, PT, R134, -INF , PT ;  /* 0xff8000008600780b */ /* 0x000fe40003f3d000 */
[----:B------:R-:W-:Y:S02]  /*41c0*/  ISETP.GE.AND P4, PT, R9, R236, PT ;  /* 0x000000ec0900720c */ /* 0x000fe40003f86270 */
[----:B------:R-:W-:Y:S02]  /*41d0*/  ISETP.LT.OR P5, PT, R6, R232, P5 ;  /* 0x000000e80600720c */ /* 0x000fe40002fa1670 */
[----:B------:R-:W-:Y:S02]  /*41e0*/  FSEL R34, R53, -INF , !P6 ;  /* 0xff80000035227808 */ /* 0x000fe40007000000 */
[----:B------:R-:W-:-:S02]  /*41f0*/  FMNMX.FTZ R15, R28, R15, !PT ;  /* 0x0000000f1c0f7209 */ /* 0x000fc40007810000 */
[----:B------:R-:W-:Y:S02]  /*4200*/  FSEL R13, R13, RZ, P1 ;  /* 0x000000ff0d0d7208 */ /* 0x000fe40000800000 */
[----:B------:R-:W-:Y:S02]  /*4210*/  ISETP.GE.AND P3, PT, R11, R236, PT ;  /* 0x000000ec0b00720c */ /* 0x000fe40003f66270 */
[----:B------:R-:W-:Y:S01]  /*4220*/  ISETP.LT.OR P4, PT, R9, R232, P4 ;  /* 0x000000e80900720c */ /* 0x000fe20002781670 */
[----:B------:R-:W-:Y:S01]  /*4230*/  FFMA.FTZ R14, R19, UR26, -R13 ;  /* 0x0000001a130e7c23 */ /* 0x000fe2000801080d */
[----:B------:R-:W-:Y:S02]  /*4240*/  FSEL R39, R44, -INF , !P5 ;  /* 0xff8000002c277808 */ /* 0x000fe40006800000 */
[----:B------:R-:W-:Y:S01]  /*4250*/  FMNMX.FTZ R15, R34, R15, !PT ;  /* 0x0000000f220f7209 */ /* 0x000fe20007810000 */
[----:B------:R2:W-:Y:S01]  /*4260*/  MUFU.EX2 R214, R14 ;  /* 0x0000000e00d67308 */ /* 0x0005e20000000800 */
[----:B------:R-:W-:-:S02]  /*4270*/  ISETP.GE.AND P2, PT, R10, R236, PT ;  /* 0x000000ec0a00720c */ /* 0x000fc40003f46270 */
[-C--:B------:R-:W-:Y:S02]  /*4280*/  ISETP.LT.OR P3, PT, R11, R232.reuse, P3 ;  /* 0x000000e80b00720c */ /* 0x080fe40001f61670 */
[----:B------:R-:W-:Y:S02]  /*4290*/  FSEL R38, R45, -INF , !P4 ;  /* 0xff8000002d267808 */ /* 0x000fe40006000000 */
[----:B------:R-:W-:Y:S02]  /*42a0*/  FMNMX.FTZ R15, R39, R15, !PT ;  /* 0x0000000f270f7209 */ /* 0x000fe40007810000 */
[----:B------:R-:W-:Y:S02]  /*42b0*/  ISETP.LT.OR P2, PT, R10, R232, P2 ;  /* 0x000000e80a00720c */ /* 0x000fe40001741670 */
[----:B------:R-:W-:Y:S02]  /*42c0*/  FSEL R53, R40, -INF , !P3 ;  /* 0xff80000028357808 */ /* 0x000fe40005800000 */
[----:B-1----:R-:W-:Y:S01]  /*42d0*/  FMNMX.FTZ R137, R12, R16, !PT ;  /* 0x000000100c897209 */ /* 0x002fe20007810000 */
[----:B------:R-:W-:Y:S01]  /*42e0*/  FFMA.FTZ R12, R21, UR26, -R13 ;  /* 0x0000001a150c7c23 */ /* 0x000fe2000801080d */
[----:B------:R-:W-:-:S02]  /*42f0*/  FSEL R52, R41, -INF , !P2 ;  /* 0xff80000029347808 */ /* 0x000fc40005000000 */
[----:B--2---:R-:W-:Y:S01]  /*4300*/  FMNMX.FTZ R14, R38, R15, !PT ;  /* 0x0000000f260e7209 */ /* 0x004fe20007810000 */
[----:B------:R1:W-:Y:S01]  /*4310*/  MUFU.EX2 R211, R12 ;  /* 0x0000000c00d37308 */ /* 0x0003e20000000800 */
[----:B------:R-:W-:Y:S01]  /*4320*/  VIMNMX R235, R235, UR25, PT ;  /* 0x00000019ebeb7c48 */ /* 0x000fe2000bfe0100 */
[--C-:B------:R-:W-:Y:S01]  /*4330*/  FFMA.FTZ R15, R20, UR26, -R13.reuse ;  /* 0x0000001a140f7c23 */ /* 0x100fe2000801080d */
[----:B------:R-:W-:Y:S02]  /*4340*/  FMNMX.FTZ R14, R53, R14, !PT ;  /* 0x0000000e350e7209 */ /* 0x000fe40007810000 */
[----:B------:R-:W-:Y:S02]  /*4350*/  FSETP.NEU.FTZ.AND P1, PT, R137, -INF , PT ;  /* 0xff8000008900780b */ /* 0x000fe40003f3d000 */
[----:B------:R-:W-:Y:S01]  /*4360*/  FMNMX.FTZ R5, R52, R14, !PT ;  /* 0x0000000e34057209 */ /* 0x000fe20007810000 */
[----:B------:R2:W3:Y:S01]  /*4370*/  MUFU.EX2 R212, R15 ;  /* 0x0000000f00d47308 */ /* 0x0004e20000000800 */
[----:B------:R-:W-:Y:S01]  /*4380*/  VIADDMNMX R231, R231, UR27, RZ, !PT ;  /* 0x0000001be7e77c46 */ /* 0x000fe2000f8001ff */
[----:B------:R-:W-:Y:S01]  /*4390*/  FFMA.FTZ R14, R23, UR26, -R13 ;  /* 0x0000001a170e7c23 */ /* 0x000fe2000801080d */
[----:B------:R-:W-:-:S02]  /*43a0*/  ISETP.GE.AND P2, PT, R2, R235, PT ;  /* 0x000000eb0200720c */ /* 0x000fc40003f46270 */
[-C--:B------:R-:W-:Y:S02]  /*43b0*/  ISETP.GE.AND P6, PT, R4, R235.reuse, PT ;  /* 0x000000eb0400720c */ /* 0x080fe40003fc6270 */
[----:B------:R-:W-:Y:S01]  /*43c0*/  ISETP.GE.AND P5, PT, R8, R235, PT ;  /* 0x000000eb0800720c */ /* 0x000fe20003fa6270 */
[----:B------:R4:W5:Y:S01]  /*43d0*/  MUFU.EX2 R213, R14 ;  /* 0x0000000e00d57308 */ /* 0x0009620000000800 */
[----:B-1----:R-:W-:Y:S01]  /*43e0*/  FMUL.FTZ R12, R137, UR26 ;  /* 0x0000001a890c7c20 */ /* 0x002fe20008410000 */
[----:B------:R-:W-:Y:S02]  /*43f0*/  ISETP.LT.OR P6, PT, R4, R231, P6 ;  /* 0x000000e70400720c */ /* 0x000fe400037c1670 */
[----:B------:R-:W-:Y:S02]  /*4400*/  ISETP.GE.AND P4, PT, R7, R235, PT ;  /* 0x000000eb0700720c */ /* 0x000fe40003f86270 */
[----:B------:R-:W-:Y:S02]  /*4410*/  FSEL R12, R12, RZ, P1 ;  /* 0x000000ff0c0c7208 */ /* 0x000fe40000800000 */
[----:B------:R-:W-:Y:S01]  /*4420*/  ISETP.LT.OR P1, PT, R2, R231, P2 ;  /* 0x000000e70200720c */ /* 0x000fe20001721670 */
[----:B--2---:R-:W1:Y:S01]  /*4430*/  SHFL.BFLY PT, R15, R5, 0x2, 0x1f ;  /* 0x0c401f00050f7f89 */ /* 0x004e6200000e0000 */
[----:B------:R-:W-:Y:S01]  /*4440*/  IMAD.IADD R2, R84, 0x1, R85 ;  /* 0x0000000154027824 */ /* 0x000fe200078e0255 */
[----:B------:R-:W-:Y:S01]  /*4450*/  ISETP.GE.AND P2, PT, R9, R235, PT ;  /* 0x000000eb0900720c */ /* 0x000fe20003f46270 */
[----:B------:R-:W-:Y:S01]  /*4460*/  FFMA.FTZ R4, R24, UR26, -R12 ;  /* 0x0000001a18047c23 */ /* 0x000fe2000801080c */
[----:B------:R-:W-:-:S02]  /*4470*/  ISETP.LT.OR P5, PT, R8, R231, P5 ;  /* 0x000000e70800720c */ /* 0x000fc40002fa1670 */
[----:B------:R-:W-:Y:S01]  /*4480*/  LEA R217, R2, UR4, 0x1 ;  /* 0x0000000402d97c11 */ /* 0x000fe2000f8e08ff */
[--C-:B------:R-:W-:Y:S01]  /*4490*/  FFMA.FTZ R2, R26, UR26, -R12.reuse ;  /* 0x0000001a1a027c23 */ /* 0x100fe2000801080c */
[----:B------:R-:W-:Y:S01]  /*44a0*/  ISETP.LT.OR P2, PT, R9, R231, P2 ;  /* 0x000000e70900720c */ /* 0x000fe20001741670 */
[----:B------:R-:W-:Y:S01]  /*44b0*/  MUFU.EX2 R210, R4 ;  /* 0x0000000400d27308 */ /* 0x000fe20000000800 */
[----:B------:R-:W-:Y:S01]  /*44c0*/  FSEL R9, R58, -INF , !P1 ;  /* 0xff8000003a097808 */ /* 0x000fe20004800000 */
[--C-:B------:R-:W-:Y:S01]  /*44d0*/  IMAD R219, R3, 0x2, R217.reuse ;  /* 0x0000000203db7824 */ /* 0x100fe200078e02d9 */
[----:B------:R-:W-:Y:S01]  /*44e0*/  ISETP.GE.AND P1, PT, R11, R235, PT ;  /* 0x000000eb0b00720c */ /* 0x000fe20003f26270 */
[C---:B------:R-:W-:Y:S01]  /*44f0*/  IMAD R222, R0.reuse, 0x2, R217 ;  /* 0x0000000200de7824 */ /* 0x040fe200078e02d9 */
[----:B----4-:R-:W-:Y:S01]  /*4500*/  FSEL R14, R59, -INF , !P6 ;  /* 0xff8000003b0e7808 */ /* 0x010fe20007000000 */
[----:B------:R-:W-:Y:S02]  /*4510*/  IMAD R221, R0, 0x2, R219 ;  /* 0x0000000200dd7824 */ /* 0x000fe400078e02db */
[--C-:B------:R-:W-:Y:S01]  /*4520*/  FFMA.FTZ R0, R22, UR26, -R12.reuse ;  /* 0x0000001a16007c23 */ /* 0x100fe2000801080c */
[----:B------:R-:W-:Y:S01]  /*4530*/  ISETP.LT.OR P1, PT, R11, R231, P1 ;  /* 0x000000e70b00720c */ /* 0x000fe20000f21670 */
[----:B------:R1:W2:Y:S01]  /*4540*/  MUFU.EX2 R209, R2 ;  /* 0x0000000200d17308 */ /* 0x0002a20000000800 */
[----:B------:R-:W-:Y:S01]  /*4550*/  ISETP.GE.AND P3, PT, R6, R235, PT ;  /* 0x000000eb0600720c */ /* 0x000fe20003f66270 */
[----:B------:R-:W-:Y:S01]  /*4560*/  FFMA.FTZ R3, R18, UR26, -R12 ;  /* 0x0000001a12037c23 */ /* 0x000fe2000801080c */
[----:B------:R-:W-:Y:S01]  /*4570*/  ISETP.LT.OR P4, PT, R7, R231, P4 ;  /* 0x000000e70700720c */ /* 0x000fe20002781670 */
[----:B------:R-:W4:Y:S01]  /*4580*/  LDSM.16.MT88.4 R48, [R217+0xa000] ;  /* 0x00a00000d930783b */ /* 0x000f220000004200 */
[----:B------:R-:W-:-:S02]  /*4590*/  FSEL R11, R54, -INF , !P5 ;  /* 0xff800000360b7808 */ /* 0x000fc40006800000 */
[----:B------:R-:W-:Y:S01]  /*45a0*/  ISETP.LT.OR P3, PT, R6, R231, P3 ;  /* 0x000000e70600720c */ /* 0x000fe20001f61670 */
[----:B------:R3:W-:Y:S01]  /*45b0*/  MUFU.EX2 R205, R0 ;  /* 0x0000000000cd7308 */ /* 0x0007e20000000800 */
[----:B------:R-:W-:Y:S01]  /*45c0*/  ISETP.GE.AND P5, PT, R10, R235, PT ;  /* 0x000000eb0a00720c */ /* 0x000fe20003fa6270 */
[----:B------:R-:W4:Y:S01]  /*45d0*/  LDSM.16.MT88.4 R64, [R219+0xa000] ;  /* 0x00a00000db40783b */ /* 0x000f220000004200 */
[----:B------:R-:W-:Y:S02]  /*45e0*/  FSEL R16, R46, -INF , !P3 ;  /* 0xff8000002e107808 */ /* 0x000fe40005800000 */
[----:B------:R-:W-:Y:S01]  /*45f0*/  FSEL R17, R47, -INF , !P2 ;  /* 0xff8000002f117808 */ /* 0x000fe20005000000 */
[----:B------:R-:W-:Y:S01]  /*4600*/  LDSM.16.MT88.4 R68, [R222+0xa000] ;  /* 0x00a00000de44783b */ /* 0x000fe20000004200 */
[----:B------:R-:W-:Y:S01]  /*4610*/  ISETP.LT.OR P5, PT, R10, R231, P5 ;  /* 0x000000e70a00720c */ /* 0x000fe20002fa1670 */
[----:B------:R2:W2:Y:S01]  /*4620*/  MUFU.EX2 R204, R3 ;  /* 0x0000000300cc7308 */ /* 0x0004a20000000800 */
[----:B-1----:R-:W-:Y:S01]  /*4630*/  FMNMX.FTZ R2, R5, R15, !PT ;  /* 0x0000000f05027209 */ /* 0x002fe20007810000 */
[----:B------:R-:W-:Y:S01]  /*4640*/  LDSM.16.MT88.4 R20, [R221+0xa000] ;  /* 0x00a00000dd14783b */ /* 0x000fe20000004200 */
[----:B------:R-:W-:-:S02]  /*4650*/  FSEL R15, R55, -INF , !P4 ;  /* 0xff800000370f7808 */ /* 0x000fc40006000000 */
[----:B------:R-:W-:Y:S01]  /*4660*/  FSEL R18, R42, -INF , !P1 ;  /* 0xff8000002a127808 */ /* 0x000fe20004800000 */
[----:B------:R-:W-:Y:S01]  /*4670*/  LDSM.16.MT88.4 R80, [R217+0xb000] ;  /* 0x00b00000d950783b */ /* 0x000fe20000004200 */
[----:B------:R-:W-:Y:S02]  /*4680*/  FSEL R19, R43, -INF , !P5 ;  /* 0xff8000002b137808 */ /* 0x000fe40006800000 */
[----:B---3--:R-:W-:Y:S01]  /*4690*/  FMNMX.FTZ R0, R9, R14, !PT ;  /* 0x0000000e09007209 */ /* 0x008fe20007810000 */
[----:B------:R-:W-:Y:S01]  /*46a0*/  LDSM.16.MT88.4 R112, [R219+0xb000] ;  /* 0x00b00000db70783b */ /* 0x000fe20000004200 */
[----:B------:R-:W-:Y:S02]  /*46b0*/  F2FP.BF16.F32.PACK_AB R4, R212, R214 ;  /* 0x000000d6d404723e */ /* 0x000fe400000010ff */
[----:B------:R-:W-:Y:S01]  /*46c0*/  FMNMX.FTZ R0, R11, R0, !PT ;  /* 0x000000000b007209 */ /* 0x000fe20007810000 */
[----:B------:R-:W-:Y:S01]  /*46d0*/  LDSM.16.MT88.4 R176, [R222+0xb000] ;  /* 0x00b00000deb0783b */ /* 0x000fe20000004200 */
[----:B-----5:R-:W-:-:S02]  /*46e0*/  F2FP.BF16.F32.PACK_AB R6, R213, R211 ;  /* 0x000000d3d506723e */ /* 0x020fc400000010ff */
[----:B------:R-:W-:Y:S01]  /*46f0*/  FMNMX.FTZ R0, R15, R0, !PT ;  /* 0x000000000f007209 */ /* 0x000fe20007810000 */
[----:B--2---:R-:W1:Y:S01]  /*4700*/  SHFL.BFLY PT, R3, R2, 0x1, 0x1f ;  /* 0x0c201f0002037f89 */ /* 0x004e6200000e0000 */
[----:B------:R-:W-:Y:S02]  /*4710*/  F2FP.BF16.F32.PACK_AB R5, R209, R210 ;  /* 0x000000d2d105723e */ /* 0x000fe400000010ff */
[----:B------:R-:W-:Y:S01]  /*4720*/  FMNMX.FTZ R0, R16, R0, !PT ;  /* 0x0000000010007209 */ /* 0x000fe20007810000 */
[----:B------:R-:W-:Y:S01]  /*4730*/  LDSM.16.MT88.4 R96, [R221+0xb000] ;  /* 0x00b00000dd60783b */ /* 0x000fe20000004200 */
[----:B------:R-:W-:Y:S02]  /*4740*/  F2FP.BF16.F32.PACK_AB R7, R205, R204 ;  /* 0x000000cccd07723e */ /* 0x000fe400000010ff */
[----:B------:R-:W-:Y:S01]  /*4750*/  FMNMX.FTZ R0, R17, R0, !PT ;  /* 0x0000000011007209 */ /* 0x000fe20007810000 */
[----:B------:R-:W-:Y:S03]  /*4760*/  LDSM.16.MT88.4 R156, [R217+0xa800] ;  /* 0x00a80000d99c783b */ /* 0x000fe60000004200 */
[----:B------:R-:W-:Y:S01]  /*4770*/  FMNMX.FTZ R0, R18, R0, !PT ;  /* 0x0000000012007209 */ /* 0x000fe20007810000 */
[----:B------:R-:W-:Y:S01]  /*4780*/  LDSM.16.MT88.4 R172, [R219+0xa800] ;  /* 0x00a80000dbac783b */ /* 0x000fe20000004200 */
[C---:B----4-:R-:W-:Y:S02]  /*4790*/  HMMA.16816.F32.BF16 R144, R4.reuse, R48, RZ ;  /* 0x000000300490723c */ /* 0x050fe400000418ff */
[----:B------:R-:W-:Y:S01]  /*47a0*/  FMNMX.FTZ R0, R19, R0, !PT ;  /* 0x0000000013007209 */ /* 0x000fe20007810000 */
[----:B------:R-:W-:Y:S03]  /*47b0*/  LDSM.16.MT88.4 R140, [R222+0xa800] ;  /* 0x00a80000de8c783b */ /* 0x000fe60000004200 */
[----:B------:R-:W-:Y:S01]  /*47c0*/  HMMA.16816.F32.BF16 R160, R4, R64, RZ ;  /* 0x0000004004a0723c */ /* 0x000fe200000418ff */
[----:B------:R-:W2:Y:S01]  /*47d0*/  SHFL.BFLY PT, R8, R0, 0x2, 0x1f ;  /* 0x0c401f0000087f89 */ /* 0x000ea200000e0000 */
[----:B-1----:R-:W-:-:S03]  /*47e0*/  FMNMX.FTZ R136, R2, R3, !PT ;  /* 0x0000000302887209 */ /* 0x002fc60007810000 */
[----:B------:R-:W-:Y:S01]  /*47f0*/  LDSM.16.MT88.4 R180, [R217+0xb800] ;  /* 0x00b80000d9b4783b */ /* 0x000fe20000004200 */
[C---:B------:R-:W-:Y:S01]  /*4800*/  HMMA.16816.F32.BF16 R40, R4.reuse, R68, RZ ;  /* 0x000000440428723c */ /* 0x040fe200000418ff */
[C---:B------:R-:W-:Y:S01]  /*4810*/  FSETP.NEU.FTZ.AND P1, PT, R136.reuse, -INF , PT ;  /* 0xff8000008800780b */ /* 0x040fe20003f3d000 */
[----:B------:R-:W-:Y:S01]  /*4820*/  FMUL.FTZ R2, R136, UR26 ;  /* 0x0000001a88027c20 */ /* 0x000fe20008410000 */
[----:B------:R-:W-:Y:S03]  /*4830*/  LDSM.16.MT88.4 R184, [R219+0xb800] ;  /* 0x00b80000dbb8783b */ /* 0x000fe60000004200 */
[C---:B------:R-:W-:Y:S01]  /*4840*/  HMMA.16816.F32.BF16 R56, R4.reuse, R20, RZ ;  /* 0x000000140438723c */ /* 0x040fe200000418ff */
[----:B------:R-:W-:Y:S01]  /*4850*/  FSEL R2, R2, RZ, P1 ;  /* 0x000000ff02027208 */ /* 0x000fe20000800000 */
[----:B------:R-:W-:Y:S04]  /*4860*/  LDSM.16.MT88.4 R188, [R222+0xb800] ;  /* 0x00b80000debc783b */ /* 0x000fe80000004200 */
[C---:B------:R-:W-:Y:S01]  /*4870*/  HMMA.16816.F32.BF16 R72, R4.reuse, R80, RZ ;  /* 0x000000500448723c */ /* 0x040fe200000418ff */
[----:B------:R-:W-:Y:S01]  /*4880*/  FFMA.FTZ R3, R25, UR26, -R2 ;  /* 0x0000001a19037c23 */ /* 0x000fe20008010802 */
[----:B------:R-:W-:Y:S03]  /*4890*/  LDSM.16.MT88.4 R192, [R221+0xb800] ;  /* 0x00b80000ddc0783b */ /* 0x000fe60000004200 */
[----:B------:R1:W-:Y:S01]  /*48a0*/  MUFU.EX2 R132, R3 ;  /* 0x0000000300847308 */ /* 0x0003e20000000800 */
[----:B--2---:R-:W-:Y:S01]  /*48b0*/  FMNMX.FTZ R0, R0, R8, !PT ;  /* 0x0000000800007209 */ /* 0x004fe20007810000 */
[C---:B------:R-:W-:Y:S04]  /*48c0*/  HMMA.16816.F32.BF16 R88, R4.reuse, R112, RZ ;  /* 0x000000700458723c */ /* 0x040fe800000418ff */
[----:B------:R-:W2:Y:S02]  /*48d0*/  SHFL.BFLY PT, R8, R0, 0x1, 0x1f ;  /* 0x0c201f0000087f89 */ /* 0x000ea400000e0000 */
[C---:B------:R-:W-:Y:S06]  /*48e0*/  HMMA.16816.F32.BF16 R104, R4.reuse, R176, RZ ;  /* 0x000000b00468723c */ /* 0x040fec00000418ff */
[----:B------:R-:W-:Y:S01]  /*48f0*/  HMMA.16816.F32.BF16 R120, R4, R96, RZ ;  /* 0x000000600478723c */ /* 0x000fe200000418ff */
[----:B-1----:R-:W-:-:S05]  /*4900*/  FFMA.FTZ R3, R37, UR26, -R13 ;  /* 0x0000001a25037c23 */ /* 0x002fca000801080d */
[C---:B------:R-:W-:Y:S01]  /*4910*/  HMMA.16816.F32.BF16 R152, R4.reuse, R50, RZ ;  /* 0x000000320498723c */ /* 0x040fe200000418ff */
[----:B------:R1:W-:Y:S05]  /*4920*/  MUFU.EX2 R206, R3 ;  /* 0x0000000300ce7308 */ /* 0x0003ea0000000800 */
[----:B------:R-:W-:Y:S01]  /*4930*/  HMMA.16816.F32.BF16 R168, R4, R66, RZ ;  /* 0x0000004204a8723c */ /* 0x000fe200000418ff */
[----:B--2---:R-:W-:Y:S01]  /*4940*/  FMNMX.FTZ R135, R0, R8, !PT ;  /* 0x0000000800877209 */ /* 0x004fe20007810000 */
[----:B------:R-:W-:-:S04]  /*4950*/  FFMA.FTZ R0, R27, UR26, -R2 ;  /* 0x0000001a1b007c23 */ /* 0x000fc80008010802 */
[C---:B------:R-:W-:Y:S01]  /*4960*/  HMMA.16816.F32.BF16 R44, R4.reuse, R70, RZ ;  /* 0x00000046042c723c */ /* 0x040fe200000418ff */
[----:B------:R-:W2:Y:S01]  /*4970*/  LDSM.16.MT88.4 R24, [R221+0xa800] ;  /* 0x00a80000dd18783b */ /* 0x000ea20000004200 */
[C---:B------:R-:W-:Y:S01]  /*4980*/  FSETP.NEU.FTZ.AND P1, PT, R135.reuse, -INF , PT ;  /* 0xff8000008700780b */ /* 0x040fe20003f3d000 */
[----:B------:R-:W-:Y:S01]  /*4990*/  FMUL.FTZ R8, R135, UR26 ;  /* 0x0000001a87087c20 */ /* 0x000fe20008410000 */
[--C-:B-1----:R-:W-:Y:S02]  /*49a0*/  FFMA.FTZ R3, R36, UR26, -R13.reuse ;  /* 0x0000001a24037c23 */ /* 0x102fe4000801080d */
[C---:B------:R-:W-:Y:S02]  /*49b0*/  HMMA.16816.F32.BF16 R60, R4.reuse, R22, RZ ;  /* 0x00000016043c723c */ /* 0x040fe400000418ff */
[----:B------:R1:W3:Y:S04]  /*49c0*/  MUFU.EX2 R207, R3 ;  /* 0x0000000300cf7308 */ /* 0x0002e80000000800 */
[C---:B------:R-:W-:Y:S06]  /*49d0*/  HMMA.16816.F32.BF16 R76, R4.reuse, R82, RZ ;  /* 0x00000052044c723c */ /* 0x040fec00000418ff */
[C---:B------:R-:W-:Y:S06]  /*49e0*/  HMMA.16816.F32.BF16 R92, R4.reuse, R114, RZ ;  /* 0x00000072045c723c */ /* 0x040fec00000418ff */
[----:B------:R-:W-:Y:S01]  /*49f0*/  HMMA.16816.F32.BF16 R108, R4, R178, RZ ;  /* 0x000000b2046c723c */ /* 0x000fe200000418ff */
[----:B-1----:R-:W-:Y:S01]  /*4a00*/  FFMA.FTZ R3, R35, UR26, -R13 ;  /* 0x0000001a23037c23 */ /* 0x002fe2000801080d */
[----:B---3--:R-:W-:-:S03]  /*4a10*/  F2FP.BF16.F32.PACK_AB R124, R207, R206 ;  /* 0x000000cecf7c723e */ /* 0x008fc600000010ff */
[----:B------:R1:W-:Y:S01]  /*4a20*/  MUFU.EX2 R208, R3 ;  /* 0x0000000300d07308 */ /* 0x0003e20000000800 */
[----:B------:R-:W-:Y:S01]  /*4a30*/  HMMA.16816.F32.BF16 R84, R4, R98, RZ ;  /* 0x000000620454723c */ /* 0x000fe200000418ff */
        /* <DEDUP_REMOVED lines=9> */
[----:B------:R1:W3:Y:S08]  /*4ad0*/  MUFU.EX2 R30, R0 ;  /* 0x00000000001e7308 */ /* 0x0002f00000000800 */
[----:B------:R4:W-:Y:S01]  /*4ae0*/  MUFU.EX2 R133, R3 ;  /* 0x0000000300857308 */ /* 0x0009e20000000800 */
[----:B-1----:R-:W-:Y:S01]  /*4af0*/  FFMA.FTZ R0, R28, UR26, -R2 ;  /* 0x0000001a1c007c23 */ /* 0x002fe20008010802 */
[----:B---3--:R-:W-:-:S06]  /*4b00*/  F2FP.BF16.F32.PACK_AB R4, R30, R132 ;  /* 0x000000841e04723e */ /* 0x008fcc00000010ff */
[----:B------:R1:W-:Y:S01]  /*4b10*/  MUFU.EX2 R31, R0 ;  /* 0x00000000001f7308 */ /* 0x0003e20000000800 */
[----:B----4-:R-:W-:-:S07]  /*4b20*/  FFMA.FTZ R3, R29, UR26, -R12 ;  /* 0x0000001a1d037c23 */ /* 0x010fce000801080c */
[----:B------:R3:W4:Y:S01]  /*4b30*/  MUFU.EX2 R138, R3 ;  /* 0x00000003008a7308 */ /* 0x0007220000000800 */
[----:B-1----:R-:W-:Y:S01]  /*4b40*/  FSEL R0, R8, RZ, P1 ;  /* 0x000000ff08007208 */ /* 0x002fe20000800000 */
[----:B---3--:R-:W-:Y:S01]  /*4b50*/  FFMA.FTZ R3, R34, UR26, -R2 ;  /* 0x0000001a22037c23 */ /* 0x008fe20008010802 */
[----:B----4-:R-:W-:-:S05]  /*4b60*/  F2FP.BF16.F32.PACK_AB R127, R138, R133 ;  /* 0x000000858a7f723e */ /* 0x010fca00000010ff */
[----:B------:R1:W3:Y:S02]  /*4b70*/  MUFU.EX2 R32, R3 ;  /* 0x0000000300207308 */ /* 0x0002e40000000800 */
[C---:B------:R-:W-:Y:S06]  /*4b80*/  HMMA.16816.F32.BF16 R144, R124.reuse, R156, R144 ;  /* 0x0000009c7c90723c */ /* 0x040fec0000041890 */
[C---:B------:R-:W-:Y:S06]  /*4b90*/  HMMA.16816.F32.BF16 R160, R124.reuse, R172, R160 ;  /* 0x000000ac7ca0723c */ /* 0x040fec00000418a0 */
[----:B------:R-:W-:Y:S01]  /*4ba0*/  HMMA.16816.F32.BF16 R40, R124, R140, R40 ;  /* 0x0000008c7c28723c */ /* 0x000fe20000041828 */
[----:B-1----:R-:W-:Y:S01]  /*4bb0*/  FFMA.FTZ R3, R9, UR26, -R0 ;  /* 0x0000001a09037c23 */ /* 0x002fe20008010800 */
[----:B---3--:R-:W-:-:S03]  /*4bc0*/  F2FP.BF16.F32.PACK_AB R6, R32, R31 ;  /* 0x0000001f2006723e */ /* 0x008fc600000010ff */
[----:B------:R1:W-:Y:S01]  /*4bd0*/  MUFU.EX2 R29, R3 ;  /* 0x00000003001d7308 */ /* 0x0003e20000000800 */
[C---:B--2---:R-:W-:Y:S06]  /*4be0*/  HMMA.16816.F32.BF16 R56, R124.reuse, R24, R56 ;  /* 0x000000187c38723c */ /* 0x044fec0000041838 */
        /* <DEDUP_REMOVED lines=14> */
[----:B-1----:R-:W-:Y:S01]  /*4cd0*/  FFMA.FTZ R3, R15, UR26, -R0 ;  /* 0x0000001a0f037c23 */ /* 0x002fe20008010800 */
[----:B------:R-:W-:-:S04]  /*4ce0*/  FADD.FTZ R15, R214, R212 ;  /* 0x000000d4d60f7221 */ /* 0x000fc80000010000 */
        /* <DEDUP_REMOVED lines=19> */
[----:B------:R-:W-:Y:S04]  /*4e20*/  MUFU.EX2 R10, R3 ;  /* 0x00000003000a7308 */ /* 0x000fe80000000800 */
[C---:B------:R-:W-:Y:S04]  /*4e30*/  HMMA.16816.F32.BF16 R84, R4.reuse, R112, RZ ;  /* 0x000000700454723c */ /* 0x040fe800000418ff */
[----:B------:R1:W2:Y:S02]  /*4e40*/  MUFU.EX2 R9, R2 ;  /* 0x0000000200097308 */ /* 0x0002a40000000800 */
[C---:B------:R-:W-:Y:S06]  /*4e50*/  HMMA.16816.F32.BF16 R100, R4.reuse, R176, RZ ;  /* 0x000000b00464723c */ /* 0x040fec00000418ff */
[C---:B------:R-:W-:Y:S06]  /*4e60*/  HMMA.16816.F32.BF16 R52, R4.reuse, R20, RZ ;  /* 0x000000140434723c */ /* 0x040fec00000418ff */
[----:B------:R-:W-:Y:S01]  /*4e70*/  HMMA.16816.F32.BF16 R64, R4, R22, RZ ;  /* 0x000000160440723c */ /* 0x000fe200000418ff */
[----:B-1----:R-:W-:Y:S01]  /*4e80*/  FFMA.FTZ R2, R16, UR26, -R0 ;  /* 0x0000001a10027c23 */ /* 0x002fe20008010800 */
[----:B--2---:R-:W-:-:S04]  /*4e90*/  F2FP.BF16.F32.PACK_AB R130, R9, R10 ;  /* 0x0000000a0982723e */ /* 0x004fc800000010ff */
[C---:B------:R-:W-:Y:S01]  /*4ea0*/  HMMA.16816.F32.BF16 R80, R4.reuse, R82, RZ ;  /* 0x000000520450723c */ /* 0x040fe200000418ff */
[----:B------:R1:W-:Y:S05]  /*4eb0*/  MUFU.EX2 R8, R2 ;  /* 0x0000000200087308 */ /* 0x0003ea0000000800 */
[C---:B------:R-:W-:Y:S06]  /*4ec0*/  HMMA.16816.F32.BF16 R116, R4.reuse, R96, RZ ;  /* 0x000000600474723c */ /* 0x040fec00000418ff */
[----:B------:R-:W-:Y:S01]  /*4ed0*/  HMMA.16816.F32.BF16 R112, R4, R114, RZ ;  /* 0x000000720470723c */ /* 0x000fe200000418ff */
[----:B-1----:R-:W-:-:S05]  /*4ee0*/  FFMA.FTZ R2, R17, UR26, -R0 ;  /* 0x0000001a11027c23 */ /* 0x002fca0008010800 */
[C---:B------:R-:W-:Y:S01]  /*4ef0*/  HMMA.16816.F32.BF16 R176, R4.reuse, R178, RZ ;  /* 0x000000b204b0723c */ /* 0x040fe200000418ff */
[----:B------:R1:W2:Y:S02]  /*4f00*/  MUFU.EX2 R3, R2 ;  /* 0x0000000200037308 */ /* 0x0002a40000000800 */
[--C-:B-1----:R-:W-:Y:S01]  /*4f10*/  FFMA.FTZ R2, R18, UR26, -R0.reuse ;  /* 0x0000001a12027c23 */ /* 0x102fe20008010800 */
[----:B------:R-:W-:Y:S01]  /*4f20*/  FFMA.FTZ R0, R19, UR26, -R0 ;  /* 0x0000001a13007c23 */ /* 0x000fe20008010800 */
[----:B--2---:R-:W-:Y:S01]  /*4f30*/  F2FP.BF16.F32.PACK_AB R129, R3, R8 ;  /* 0x000000080381723e */ /* 0x004fe200000010ff */
[----:B------:R-:W-:Y:S03]  /*4f40*/  HMMA.16816.F32.BF16 R16, R4, R98, RZ ;  /* 0x000000620410723c */ /* 0x000fe600000418ff */
[----:B------:R-:W-:Y:S04]  /*4f50*/  MUFU.EX2 R2, R2 ;  /* 0x0000000200027308 */ /* 0x000fe80000000800 */
[----:B------:R-:W-:Y:S01]  /*4f60*/  FADD.FTZ R5, R132, R30 ;  /* 0x0000001e84057221 */ /* 0x000fe20000010000 */
[----:B------:R-:W-:Y:S01]  /*4f70*/  FADD.FTZ R4, R29, R28 ;  /* 0x0000001c1d047221 */ /* 0x000fe20000010000 */
[----:B------:R-:W-:-:S02]  /*4f80*/  FADD.FTZ R7, R210, R209 ;  /* 0x000000d1d2077221 */ /* 0x000fc40000010000 */
[----:B------:R-:W1:Y:S01]  /*4f90*/  MUFU.EX2 R0, R0 ;  /* 0x0000000000007308 */ /* 0x000e620000000800 */
        /* <DEDUP_REMOVED lines=16> */
[----:B-1----:R-:W-:Y:S01]  /*50a0*/  F2FP.BF16.F32.PACK_AB R131, R0, R2 ;  /* 0x000000020083723e */ /* 0x002fe200000010ff */
        /* <DEDUP_REMOVED lines=8> */
[C---:B------:R-:W-:Y:S01]  /*5130*/  HMMA.16816.F32.BF16 R148, R128.reuse, R156, R148 ;  /* 0x0000009c8094723c */ /* 0x040fe20000041894 */
[----:B------:R1:W-:Y:S04]  /*5140*/  STL [R1+0xc], R244 ;  /* 0x00000cf401007387 */ /* 0x0003e80000100800 */
[----:B------:R1:W-:Y:S01]  /*5150*/  STL [R1+0x8], R245 ;  /* 0x000008f501007387 */ /* 0x0003e20000100800 */
[C---:B------:R-:W-:Y:S03]  /*5160*/  HMMA.16816.F32.BF16 R164, R128.reuse, R172, R164 ;  /* 0x000000ac80a4723c */ /* 0x040fe600000418a4 */
[----:B------:R1:W-:Y:S03]  /*5170*/  STL [R1+0x4], R246 ;  /* 0x000004f601007387 */ /* 0x0003e60000100800 */
[C---:B------:R-:W-:Y:S01]  /*5180*/  HMMA.16816.F32.BF16 R96, R128.reuse, R186, R112 ;  /* 0x000000ba8060723c */ /* 0x040fe20000041870 */
[----:B------:R1:W-:Y:S05]  /*5190*/  STL [R1], R252 ;  /* 0x000000fc01007387 */ /* 0x0003ea0000100800 */
        /* <DEDUP_REMOVED lines=14> */
[----:B-1----:R-:W-:-:S15]  /*5280*/  @!P0 BRA `(.L_x_1303) ;  /* 0x000000a800548947 */ /* 0x002fde0003800000 */
[----:B------:R-:W-:Y:S01]  /*5290*/  UIADD3 UR22, UR21, -0x2, URZ ;  /* 0xfffffffe15167890 */ /* 0x000fe2000fffe03f */
[----:B------:R-:W-:-:S04]  /*52a0*/  DEPBAR.LE SB0, 0x0 ;  /* 0x000080000000791a */ /* 0x000fc80000000000 */
[----:B------:R-:W-:Y:S01]  /*52b0*/  USHF.R.S32.HI UR4, URZ, 0x1f, UR22 ;  /* 0x0000001f3f047899 */ /* 0x000fe20008011416 */
[----:B------:R-:W-:Y:S01]  /*52c0*/  IMAD.U32 R2, RZ, RZ, UR22 ;  /* 0x00000016ff027e24 */ /* 0x000fe2000f8e00ff */
[----:B------:R-:W-:Y:S01]  /*52d0*/  UIMAD UR6, UR17, UR22, URZ ;  /* 0x00000016110672a4 */ /* 0x000fe2000f8e023f */
[----:B------:R-:W-:Y:S01]  /*52e0*/  IMAD.U32 R4, RZ, RZ, UR24 ;  /* 0x00000018ff047e24 */ /* 0x000fe2000f8e00ff */
[----:B------:R-:W-:Y:S01]  /*52f0*/  UISETP.GT.AND UP0, UPT, UR22, UR12, UPT ;  /* 0x0000000c1600728c */ /* 0x000fe2000bf04270 */
[----:B------:R-:W-:Y:S01]  /*5300*/  IMAD.WIDE.U32 R2, R2, UR20, R240 ;  /* 0x0000001402027c25 */ /* 0x000fe2000f8e00f0 */
[----:B------:R-:W-:-:S03]  /*5310*/  UIMAD UR4, UR4, UR20, UR6 ;  /* 0x00000014040472a4 */ /* 0x000fc6000f8e0206 */
[----:B------:R-:W-:Y:S01]  /*5320*/  ULDC.64 UR6, c[0x0][0x220] ;  /* 0x0000880000067ab9 */ /* 0x000fe20000000a00 */
[----:B------:R-:W-:Y:S01]  /*5330*/  BAR.SYNC.DEFER_BLOCKING 0x0 ;  /* 0x0000000000007b1d */ /* 0x000fe20000010000 */
[----:B------:R-:W-:Y:S01]  /*5340*/  LEA R10, P0, R2, UR6, 0x1 ;  /* 0x00000006020a7c11 */ /* 0x000fe2000f8008ff */
[----:B------:R-:W-:Y:S02]  /*5350*/  VIADD R0, R3, UR4 ;  /* 0x0000000403007c36 */ /* 0x000fe40008000000 */
[----:B------:R-:W-:-:S03]  /*5360*/  IMAD.U32 R3, RZ, RZ, UR24 ;  /* 0x00000018ff037e24 */ /* 0x000fc6000f8e00ff */
[----:B------:R-:W-:Y:S01]  /*5370*/  LEA.HI.X R11, R2, UR7, R0, 0x1, P0 ;  /* 0x00000007020b7c11 */ /* 0x000fe200080f0c00 */
[----:B------:R-:W-:Y:S01]  /*5380*/  IMAD.U32 R0, RZ, RZ, UR23 ;  /* 0x00000017ff007e24 */ /* 0x000fe2000f8e00ff */
[----:B------:R-:W-:-:S04]  /*5390*/  LEA R2, P0, R3, R10, 0x1 ;  /* 0x0000000a03027211 */ /* 0x000fc800078008ff */
[----:B------:R-:W-:Y:S01]  /*53a0*/  LEA.HI.X R3, R4, R11, R0, 0x1, P0 ;  /* 0x0000000b04037211 */ /* 0x000fe200000f0c00 */
[----:B------:R-:W-:-:S04]  /*53b0*/  IMAD.U32 R0, RZ, RZ, UR22 ;  /* 0x00000016ff007e24 */ /* 0x000fc8000f8e00ff */
[----:B------:R-:W-:-:S05]  /*53c0*/  IMAD R0, R0, 0x20, R247 ;  /* 0x0000002000007824 */ /* 0x000fca00078e02f7 */
[C---:B------:R-:W-:Y:S01]  /*53d0*/  ISETP.GE.AND P5, PT, R0.reuse, R236, PT ;  /* 0x000000ec0000720c */ /* 0x040fe20003fa6270 */
[----:B------:R-:W-:Y:S01]  /*53e0*/  @!PT LDS RZ, [RZ] ;  /* 0x00000000fffff984 */ /* 0x000fe20000000800 */
[----:B------:R-:W-:Y:S01]  /*53f0*/  @!PT LDS RZ, [RZ] ;  /* 0x00000000fffff984 */ /* 0x000fe20000000800 */
[----:B------:R-:W-:Y:S01]  /*5400*/  @!PT LDS RZ, [RZ] ;  /* 0x00000000fffff984 */ /* 0x000fe20000000800 */
[----:B------:R-:W-:Y:S01]  /*5410*/  LDGSTS.E.BYPASS.LTC128B.128 [R239+0xa000], desc[UR18][R10.64] ;  /* 0x0a0000000aef7fae */ /* 0x000fe2000b901d52 */
[C---:B------:R-:W-:Y:S02]  /*5420*/  ISETP.GE.AND P6, PT, R0.reuse, R235, PT ;  /* 0x000000eb0000720c */ /* 0x040fe40003fc6270 */
[C---:B------:R-:W-:Y:S01]  /*5430*/  ISETP.LT.OR P5, PT, R0.reuse, R232, P5 ;  /* 0x000000e80000720c */ /* 0x040fe20002fa1670 */
[----:B------:R-:W-:Y:S01]  /*5440*/  LDGSTS.E.BYPASS.LTC128B.128 [R239+0xb000], desc[UR18][R10.64+0x80] ;  /* 0x0b0000800aef7fae */ /* 0x000fe2000b901d52 */
[C---:B------:R-:W-:Y:S02]  /*5450*/  ISETP.LT.OR P6, PT, R0.reuse, R231, P6 ;  /* 0x000000e70000720c */ /* 0x040fe400037c1670 */
[C---:B------:R-:W-:Y:S01]  /*5460*/  ISETP.GE.AND P2, PT, R0.reuse, R238, PT ;  /* 0x000000ee0000720c */ /* 0x040fe20003f46270 */
[----:B------:R-:W-:Y:S03]  /*5470*/  LDGSTS.E.BYPASS.LTC128B.128 [R239+0xa800], desc[UR18][R2.64] ;  /* 0x0a80000002ef7fae */ /* 0x000fe6000b901d52 */
[C---:B------:R-:W-:Y:S01]  /*5480*/  ISETP.LT.OR P2, PT, R0.reuse, R234, P2 ;  /* 0x000000ea0000720c */ /* 0x040fe20001741670 */
[----:B------:R1:W-:Y:S04]  /*5490*/  LDGSTS.E.BYPASS.LTC128B.128 [R239+0xb800], desc[UR18][R2.64+0x80] ;  /* 0x0b80008002ef7fae */ /* 0x0003e8000b901d52 */
[----:B------:R-:W-:Y:S04]  /*54a0*/  LDSM.16.M88.4 R16, [R216+0x8000] ;  /* 0x00800000d810783b */ /* 0x000fe80000000200 */
[----:B------:R-:W2:Y:S04]  /*54b0*/  LDSM.16.M88.4 R4, [R218+0x2000] ;  /* 0x00200000da04783b */ /* 0x000ea80000000200 */
[----:B------:R-:W3:Y:S04]  /*54c0*/  LDSM.16.M88.4 R28, [R216+0x8800] ;  /* 0x00880000d81c783b */ /* 0x000ee80000000200 */
[----:B------:R-:W4:Y:S04]  /*54d0*/  LDSM.16.M88.4 R12, [R218] ;  /* 0x00000000da0c783b */ /* 0x000f280000000200 */
[----:B------:R-:W-:Y:S04]  /*54e0*/  LDSM.16.M88.4 R32, [R227] ;  /* 0x00000000e320783b */ /* 0x000fe80000000200 */
[----:B------:R-:W5:Y:S01]  /*54f0*/  LDSM.16.M88.4 R20, [R220+0x2000] ;  /* 0x00200000dc14783b */ /* 0x000f620000000200 */
[----:B-1----:R-:W-:-:S03]  /*5500*/  VIADD R2, R0, 0x1 ;  /* 0x0000000100027836 */ /* 0x002fc60000000000 */
[----:B------:R-:W1:Y:S01]  /*5510*/  LDSM.16.M88.4 R176, [R230] ;  /* 0x00000000e6b0783b */ /* 0x000e620000000200 */
[----:B------:R-:W-:-:S03]  /*5520*/  VIADD R3, R0, 0x11 ;  /* 0x0000001100037836 */ /* 0x000fc60000000000 */
[----:B------:R-:W1:Y:S01]  /*5530*/  LDSM.16.M88.4 R24, [R220] ;  /* 0x00000000dc18783b */ /* 0x000e620000000200 */
[C---:B------:R-:W-:Y:S02]  /*5540*/  ISETP.GE.AND P4, PT, R2.reuse, R235, PT ;  /* 0x000000eb0200720c */ /* 0x040fe40003f86270 */
[C---:B------:R-:W-:Y:S01]  /*5550*/  ISETP.GE.AND P3, PT, R2.reuse, R236, PT ;  /* 0x000000ec0200720c */ /* 0x040fe20003f66270 */
[----:B------:R-:W-:Y:S01]  /*5560*/  LDSM.16.M88.4 R184, [R224+0x8800] ;  /* 0x00880000e0b8783b */ /* 0x000fe20000000200 */
[C---:B------:R-:W-:Y:S02]  /*5570*/  ISETP.GE.AND P1, PT, R2.reuse, R238, PT ;  /* 0x000000ee0200720c */ /* 0x040fe40003f26270 */
[C---:B------:R-:W-:Y:S01]  /*5580*/  ISETP.GE.AND P0, PT, R2.reuse, R237, PT ;  /* 0x000000ed0200720c */ /* 0x040fe20003f06270 */
[----:B------:R-:W-:Y:S01]  /*5590*/  LDSM.16.M88.4 R180, [R224+0x8000] ;  /* 0x00800000e0b4783b */ /* 0x000fe20000000200 */
[C---:B------:R-:W-:Y:S02]  /*55a0*/  ISETP.LT.OR P4, PT, R2.reuse, R231, P4 ;  /* 0x000000e70200720c */ /* 0x040fe40002781670 */
[C---:B------:R-:W-:Y:S01]  /*55b0*/  ISETP.LT.OR P3, PT, R2.reuse, R232, P3 ;  /* 0x000000e80200720c */ /* 0x040fe20001f61670 */
[----:B------:R-:W0:Y:S01]  /*55c0*/  LDGDEPBAR ;  /* 0x00000000000079af */ /* 0x000e220000000000 */
[----:B------:R-:W-:-:S02]  /*55d0*/  ISETP.LT.OR P1, PT, R2, R234, P1 ;  /* 0x000000ea0200720c */ /* 0x000fc40000f21670 */
[----:B------:R-:W-:Y:S01]  /*55e0*/  ISETP.LT.OR P0, PT, R2, R233, P0 ;  /* 0x000000e90200720c */ /* 0x000fe20000701670 */
[----:B--2---:R-:W-:Y:S01]  /*55f0*/  HMMA.16816.F32.BF16 R192, R4, R18, RZ ;  /* 0x0000001204c0723c */ /* 0x004fe200000418ff */
[----:B------:R-:W-:-:S05]  /*5600*/  VIADD R2, R0, 0x8 ;  /* 0x0000000800027836 */ /* 0x000fca0000000000 */
[C---:B---3--:R-:W-:Y:S06]  /*5610*/  HMMA.16816.F32.BF16 R188, R4.reuse, R28, RZ ;  /* 0x0000001c04bc723c */ /* 0x048fec00000418ff */
[----:B------:R-:W-:Y:S06]  /*5620*/  HMMA.16816.F32.BF16 R140, R4, R30, RZ ;  /* 0x0000001e048c723c */ /* 0x000fec00000418ff */
[-C--:B----4-:R-:W-:Y:S06]  /*5630*/  HMMA.16816.F32.BF16 R200, R12, R16.reuse, RZ ;  /* 0x000000100cc8723c */ /* 0x090fec00000418ff */
[----:B------:R-:W-:Y:S06]  /*5640*/  HMMA.16816.F32.BF16 R196, R4, R16, RZ ;  /* 0x0000001004c4723c */ /* 0x000fec00000418ff */
[C---:B------:R-:W-:Y:S01]  /*5650*/  HMMA.16816.F32.BF16 R208, R12.reuse, R18, RZ ;  /* 0x000000120cd0723c */ /* 0x040fe200000418ff */
[----:B------:R-:W2:Y:S05]  /*5660*/  LDSM.16.M88.4 R16, [R226+0x2000] ;  /* 0x00200000e210783b */ /* 0x000eaa0000000200 */
[C---:B------:R-:W-:Y:S06]  /*5670*/  HMMA.16816.F32.BF16 R4, R12.reuse, R28, RZ ;  /* 0x0000001c0c04723c */ /* 0x040fec00000418ff */
[----:B------:R-:W-:Y:S01]  /*5680*/  HMMA.16816.F32.BF16 R28, R12, R30, RZ ;  /* 0x0000001e0c1c723c */ /* 0x000fe200000418ff */
[----:B------:R-:W3:Y:S05]  /*5690*/  LDSM.16.M88.4 R12, [R226] ;  /* 0x00000000e20c783b */ /* 0x000eea0000000200 */
[C---:B-----5:R-:W-:Y:S06]  /*56a0*/  HMMA.16816.F32.BF16 R204, R20.reuse, R34, R192 ;  /* 0x0000002214cc723c */ /* 0x060fec00000418c0 */
[C---:B-1----:R-:W-:Y:S06]  /*56b0*/  HMMA.16816.F32.BF16 R212, R20.reuse, R176, R188 ;  /* 0x000000b014d4723c */ /* 0x042fec00000418bc */
[----:B------:R-:W-:Y:S01]  /*56c0*/  HMMA.16816.F32.BF16 R192, R20, R178, R140 ;  /* 0x000000b214c0723c */ /* 0x000fe2000004188c */
[----:B------:R-:W-:Y:S05]  /*56d0*/  LDSM.16.M88.4 R140, [R223] ;  /* 0x00000000df8c783b */ /* 0x000fea0000000200 */
[-C--:B------:R-:W-:Y:S06]  /*56e0*/  HMMA.16816.F32.BF16 R188, R24, R32.reuse, R200 ;  /* 0x0000002018bc723c */ /* 0x080fec00000418c8 */
[----:B------:R-:W-:Y:S06]  /*56f0*/  HMMA.16816.F32.BF16 R240, R20, R32, R196 ;  /* 0x0000002014f0723c */ /* 0x000fec00000418c4 */
[C---:B------:R-:W-:Y:S06]  /*5700*/  HMMA.16816.F32.BF16 R32, R24.reuse, R34, R208 ;  /* 0x000000221820723c */ /* 0x040fec00000418d0 */
[C---:B------:R-:W-:Y:S01]  /*5710*/  HMMA.16816.F32.BF16 R20, R24.reuse, R176, R4 ;  /* 0x000000b01814723c */ /* 0x040fe20000041804 */
[----:B------:R-:W-:Y:S05]  /*5720*/  LDSM.16.M88.4 R4, [R225+0x2000] ;  /* 0x00200000e104783b */ /* 0x000fea0000000200 */
[----:B------:R-:W-:Y:S01]  /*5730*/  HMMA.16816.F32.BF16 R196, R24, R178, R28 ;  /* 0x000000b218c4723c */ /* 0x000fe2000004181c */
[----:B------:R-:W1:Y:S04]  /*5740*/  LDSM.16.M88.4 R24, [R225] ;  /* 0x00000000e118783b */ /* 0x000e680000000200 */
[----:B------:R-:W4:Y:S01]  /*5750*/  LDSM.16.M88.4 R28, [R223+0x800] ;  /* 0x00080000df1c783b */ /* 0x000f220000000200 */
[----:B--2---:R-:W-:Y:S03]  /*5760*/  HMMA.16816.F32.BF16 R200, R16, R186, R192 ;  /* 0x000000ba10c8723c */ /* 0x004fe600000418c0 */
[----:B------:R-:W-:Y:S03]  /*5770*/  LDSM.16.M88.4 R176, [R216+0x9000] ;  /* 0x00900000d8b0783b */ /* 0x000fe60000000200 */
[-C--:B---3--:R-:W-:Y:S06]  /*5780*/  HMMA.16816.F32.BF16 R192, R12, R180.reuse, R188 ;  /* 0x000000b40cc0723c */ /* 0x088fec00000418bc */
[C---:B------:R-:W-:Y:S06]  /*5790*/  HMMA.16816.F32.BF16 R208, R16.reuse, R180, R240 ;  /* 0x000000b410d0723c */ /* 0x040fec00000418f0 */
[-C--:B------:R-:W-:Y:S06]  /*57a0*/  HMMA.16816.F32.BF16 R204, R16, R182.reuse, R204 ;  /* 0x000000b610cc723c */ /* 0x080fec00000418cc */
[----:B------:R-:W-:Y:S01]  /*57b0*/  HMMA.16816.F32.BF16 R188, R12, R182, R32 ;  /* 0x000000b60cbc723c */ /* 0x000fe20000041820 */
[----:B------:R-:W-:Y:S05]  /*57c0*/  LDSM.16.M88.4 R32, [R216+0x9800] ;  /* 0x00980000d820783b */ /* 0x000fea0000000200 */
[-C--:B------:R-:W-:Y:S01]  /*57d0*/  HMMA.16816.F32.BF16 R212, R16, R184.reuse, R212 ;  /* 0x000000b810d4723c */ /* 0x080fe200000418d4 */
[----:B------:R-:W2:Y:S05]  /*57e0*/  LDSM.16.M88.4 R16, [R218+0x4000] ;  /* 0x00400000da10783b */ /* 0x000eaa0000000200 */
[C---:B------:R-:W-:Y:S01]  /*57f0*/  HMMA.16816.F32.BF16 R180, R12.reuse, R184, R20 ;  /* 0x000000b80cb4723c */ /* 0x040fe20000041814 */
[----:B------:R-:W3:Y:S05]  /*5800*/  LDSM.16.M88.4 R20, [R218+0x6000] ;  /* 0x00600000da14783b */ /* 0x000eea0000000200 */
[----:B------:R-:W-:Y:S06]  /*5810*/  HMMA.16816.F32.BF16 R12, R12, R186, R196 ;  /* 0x000000ba0c0c723c */ /* 0x000fec00000418c4 */
[-C--:B-1----:R-:W-:Y:S06]  /*5820*/  HMMA.16816.F32.BF16 R184, R24, R140.reuse, R192 ;  /* 0x0000008c18b8723c */ /* 0x082fec00000418c0 */
[C---:B------:R-:W-:Y:S06]  /*5830*/  HMMA.16816.F32.BF16 R208, R4.reuse, R140, R208 ;  /* 0x0000008c04d0723c */ /* 0x040fec00000418d0 */
[-C--:B------:R-:W-:Y:S06]  /*5840*/  HMMA.16816.F32.BF16 R204, R4, R142.reuse, R204 ;  /* 0x0000008e04cc723c */ /* 0x080fec00000418cc */
[----:B------:R-:W-:Y:S06]  /*5850*/  HMMA.16816.F32.BF16 R188, R24, R142, R188 ;  /* 0x0000008e18bc723c */ /* 0x000fec00000418bc */
[C---:B----4-:R-:W-:Y:S06]  /*5860*/  HMMA.16816.F32.BF16 R212, R4.reuse, R28, R212 ;  /* 0x0000001c04d4723c */ /* 0x050fec00000418d4 */
[----:B------:R-:W-:Y:S01]  /*5870*/  HMMA.16816.F32.BF16 R196, R4, R30, R200 ;  /* 0x0000001e04c4723c */ /* 0x000fe200000418c8 */
[----:B------:R-:W-:Y:S05]  /*5880*/  LDSM.16.M88.4 R4, [R220+0x6000] ;  /* 0x00600000dc04783b */ /* 0x000fea0000000200 */
[C---:B------:R-:W-:Y:S01]  /*5890*/  HMMA.16816.F32.BF16 R140, R24.reuse, R28, R180 ;  /* 0x0000001c188c723c */ /* 0x040fe200000418b4 */
[----:B------:R-:W-:Y:S05]  /*58a0*/  LDSM.16.M88.4 R180, [R229] ;  /* 0x00000000e5b4783b */ /* 0x000fea0000000200 */
[----:B------:R-:W-:Y:S01]  /*58b0*/  HMMA.16816.F32.BF16 R28, R24, R30, R12 ;  /* 0x0000001e181c723c */ /* 0x000fe2000004180c */
[----:B------:R-:W1:Y:S04]  /*58c0*/  LDSM.16.M88.4 R12, [R220+0x4000] ;  /* 0x00400000dc0c783b */ /* 0x000e680000000200 */
[----:B------:R-:W4:Y:S01]  /*58d0*/  LDSM.16.M88.4 R24, [R228] ;  /* 0x00000000e418783b */ /* 0x000f220000000200 */
[-C--:B--2---:R-:W-:Y:S06]  /*58e0*/  HMMA.16816.F32.BF16 R184, R16, R176.reuse, R184 ;  /* 0x000000b010b8723c */ /* 0x084fec00000418b8 */
[C---:B---3--:R-:W-:Y:S06]  /*58f0*/  HMMA.16816.F32.BF16 R208, R20.reuse, R176, R208 ;  /* 0x000000b014d0723c */ /* 0x048fec00000418d0 */
[C---:B------:R-:W-:Y:S06]  /*5900*/  HMMA.16816.F32.BF16 R204, R20.reuse, R178, R204 ;  /* 0x000000b214cc723c */ /* 0x040fec00000418cc */
[----:B------:R-:W-:Y:S06]  /*5910*/  HMMA.16816.F32.BF16 R192, R20, R34, R196 ;  /* 0x0000002214c0723c */ /* 0x000fec00000418c4 */
[----:B------:R-:W-:Y:S06]  /*5920*/  HMMA.16816.F32.BF16 R188, R16, R178, R188 ;  /* 0x000000b210bc723c */ /* 0x000fec00000418bc */
[-C--:B------:R-:W-:Y:S01]  /*5930*/  HMMA.16816.F32.BF16 R200, R20, R32.reuse, R212 ;  /* 0x0000002014c8723c */ /* 0x080fe200000418d4 */
[----:B------:R-:W-:Y:S05]  /*5940*/  LDSM.16.M88.4 R20, [R226+0x4000] ;  /* 0x00400000e214783b */ /* 0x000fea0000000200 */
[C---:B------:R-:W-:Y:S01]  /*5950*/  HMMA.16816.F32.BF16 R176, R16.reuse, R32, R140 ;  /* 0x0000002010b0723c */ /* 0x040fe2000004188c */
[----:B------:R-:W2:Y:S05]  /*5960*/  LDSM.16.M88.4 R140, [R224+0x9000] ;  /* 0x00900000e08c783b */ /* 0x000eaa0000000200 */
[----:B------:R-:W-:Y:S01]  /*5970*/  HMMA.16816.F32.BF16 R28, R16, R34, R28 ;  /* 0x00000022101c723c */ /* 0x000fe2000004181c */
[----:B------:R-:W3:Y:S04]  /*5980*/  LDSM.16.M88.4 R16, [R226+0x6000] ;  /* 0x00600000e210783b */ /* 0x000ee80000000200 */
[----:B------:R-:W5:Y:S01]  /*5990*/  LDSM.16.M88.4 R32, [R224+0x9800] ;  /* 0x00980000e020783b */ /* 0x000f620000000200 */
[-C--:B-1----:R-:W-:Y:S06]  /*59a0*/  HMMA.16816.F32.BF16 R184, R12, R180.reuse, R184 ;  /* 0x000000b40cb8723c */ /* 0x082fec00000418b8 */
[C---:B------:R-:W-:Y:S06]  /*59b0*/  HMMA.16816.F32.BF16 R196, R4.reuse, R180, R208 ;  /* 0x000000b404c4723c */ /* 0x040fec00000418d0 */
[C---:B------:R-:W-:Y:S06]  /*59c0*/  HMMA.16816.F32.BF16 R240, R4.reuse, R182, R204 ;  /* 0x000000b604f0723c */ /* 0x040fec00000418cc */
[----:B----4-:R-:W-:Y:S06]  /*59d0*/  HMMA.16816.F32.BF16 R208, R4, R26, R192 ;  /* 0x0000001a04d0723c */ /* 0x010fec00000418c0 */
[----:B------:R-:W-:Y:S06]  /*59e0*/  HMMA.16816.F32.BF16 R204, R12, R182, R188 ;  /* 0x000000b60ccc723c */ /* 0x000fec00000418bc */
[-C--:B------:R-:W-:Y:S01]  /*59f0*/  HMMA.16816.F32.BF16 R212, R4, R24.reuse, R200 ;  /* 0x0000001804d4723c */ /* 0x080fe200000418c8 */
[----:B------:R-:W-:Y:S05]  /*5a00*/  LDSM.16.M88.4 R4, [R225+0x6000] ;  /* 0x00600000e104783b */ /* 0x000fea0000000200 */
[C---:B------:R-:W-:Y:S06]  /*5a10*/  HMMA.16816.F32.BF16 R192, R12.reuse, R24, R176 ;  /* 0x000000180cc0723c */ /* 0x040fec00000418b0 */
[----:B------:R-:W-:Y:S01]  /*5a20*/  HMMA.16816.F32.BF16 R180, R12, R26, R28 ;  /* 0x0000001a0cb4723c */ /* 0x000fe2000004181c */
[----:B------:R-:W-:Y:S04]  /*5a30*/  LDSM.16.M88.4 R24, [R223+0x1000] ;  /* 0x00100000df18783b */ /* 0x000fe80000000200 */
[----:B------:R-:W1:Y:S01]  /*5a40*/  LDSM.16.M88.4 R12, [R225+0x4000] ;  /* 0x00400000e10c783b */ /* 0x000e620000000200 */
[----:B--2---:R-:W-:Y:S03]  /*5a50*/  HMMA.16816.F32.BF16 R184, R20, R140, R184 ;  /* 0x0000008c14b8723c */ /* 0x004fe600000418b8 */
[----:B------:R-:W2:Y:S01]  /*5a60*/  LDSM.16.M88.4 R28, [R223+0x1800] ;  /* 0x00180000df1c783b */ /* 0x000ea20000000200 */
[----:B------:R-:W-:-:S04]  /*5a70*/  DEPBAR.LE SB0, 0x0 ;  /* 0x000080000000791a */ /* 0x000fc80000000000 */
[C---:B---3--:R-:W-:Y:S06]  /*5a80*/  HMMA.16816.F32.BF16 R176, R16.reuse, R140, R196 ;  /* 0x0000008c10b0723c */ /* 0x048fec00000418c4 */
[-C--:B------:R-:W-:Y:S06]  /*5a90*/  HMMA.16816.F32.BF16 R200, R16, R142.reuse, R240 ;  /* 0x0000008e10c8723c */ /* 0x080fec00000418f0 */
[C---:B------:R-:W-:Y:S06]  /*5aa0*/  HMMA.16816.F32.BF16 R140, R20.reuse, R142, R204 ;  /* 0x0000008e148c723c */ /* 0x040fec00000418cc */
[-C--:B-----5:R-:W-:Y:S06]  /*5ab0*/  HMMA.16816.F32.BF16 R192, R20, R32.reuse, R192 ;  /* 0x0000002014c0723c */ /* 0x0a0fec00000418c0 */
[C---:B------:R-:W-:Y:S06]  /*5ac0*/  HMMA.16816.F32.BF16 R196, R16.reuse, R32, R212 ;  /* 0x0000002010c4723c */ /* 0x040fec00000418d4 */
[----:B------:R-:W-:Y:S06]  /*5ad0*/  HMMA.16816.F32.BF16 R188, R16, R34, R208 ;  /* 0x0000002210bc723c */ /* 0x000fec00000418d0 */
[-C--:B-1----:R-:W-:Y:S06]  /*5ae0*/  HMMA.16816.F32.BF16 R16, R12, R24.reuse, R184 ;  /* 0x000000180c10723c */ /* 0x082fec00000418b8 */
[----:B------:R-:W-:Y:S06]  /*5af0*/  HMMA.16816.F32.BF16 R176, R4, R24, R176 ;  /* 0x0000001804b0723c */ /* 0x000fec00000418b0 */
[----:B------:R-:W-:Y:S06]  /*5b00*/  HMMA.16816.F32.BF16 R180, R20, R34, R180 ;  /* 0x0000002214b4723c */ /* 0x000fec00000418b4 */
[C---:B------:R-:W-:Y:S06]  /*5b10*/  HMMA.16816.F32.BF16 R32, R12.reuse, R26, R140 ;  /* 0x0000001a0c20723c */ /* 0x040fec000004188c */
[----:B--2---:R-:W-:Y:S01]  /*5b20*/  HMMA.16816.F32.BF16 R140, R12, R28, R192 ;  /* 0x0000001c0c8c723c */ /* 0x004fe200000418c0 */
[----:B------:R-:W-:-:S02]  /*5b30*/  FSEL R16, R16, -INF , !P5 ;  /* 0xff80000010107808 */ /* 0x000fc40006800000 */
[----:B------:R-:W-:Y:S02]  /*5b40*/  FSEL R22, R18, -INF , !P6 ;  /* 0xff80000012167808 */ /* 0x000fe40007000000 */
[----:B------:R-:W-:Y:S01]  /*5b50*/  ISETP.GE.AND P5, PT, R0, R237, PT ;  /* 0x000000ed0000720c */ /* 0x000fe20003fa6270 */
[C---:B------:R-:W-:Y:S01]  /*5b60*/  HMMA.16816.F32.BF16 R200, R4.reuse, R26, R200 ;  /* 0x0000001a04c8723c */ /* 0x040fe200000418c8 */
[----:B------:R-:W-:Y:S02]  /*5b70*/  FSEL R18, R19, -INF , !P4 ;  /* 0xff80000013127808 */ /* 0x000fe40006000000 */
[----:B------:R-:W-:Y:S01]  /*5b80*/  FSEL R19, R177, -INF , !P1 ;  /* 0xff800000b1137808 */ /* 0x000fe20004800000 */
[----:B------:R-:W-:Y:S01]  /*5b90*/  BAR.SYNC.DEFER_BLOCKING 0x0 ;  /* 0x0000000000007b1d */ /* 0x000fe20000010000 */
[----:B------:R-:W-:Y:S01]  /*5ba0*/  ISETP.GE.AND P6, PT, R2, R236, PT ;  /* 0x000000ec0200720c */ /* 0x000fe20003fc6270 */
[----:B------:R-:W-:Y:S01]  /*5bb0*/  HMMA.16816.F32.BF16 R196, R4, R28, R196 ;  /* 0x0000001c04c4723c */ /* 0x000fe200000418c4 */
[----:B------:R-:W-:-:S02]  /*5bc0*/  ISETP.LT.OR P5, PT, R0, R233, P5 ;  /* 0x000000e90000720c */ /* 0x000fc40002fa1670 */
[----:B------:R-:W-:Y:S02]  /*5bd0*/  FSEL R25, R17, -INF , !P3 ;  /* 0xff80000011197808 */ /* 0x000fe40005800000 */
[----:B------:R-:W-:Y:S01]  /*5be0*/  ISETP.LT.OR P6, PT, R2, R232, P6 ;  /* 0x000000e80200720c */ /* 0x000fe200037c1670 */
[-C--:B------:R-:W-:Y:S01]  /*5bf0*/  HMMA.16816.F32.BF16 R188, R4, R30.reuse, R188 ;  /* 0x0000001e04bc723c */ /* 0x080fe200000418bc */
[----:B------:R-:W-:Y:S02]  /*5c00*/  FSEL R23, R176, -INF , !P2 ;  /* 0xff800000b0177808 */ /* 0x000fe40005000000 */
[----:B------:R-:W-:Y:S02]  /*5c10*/  FSEL R24, R178, -INF , !P5 ;  /* 0xff800000b2187808 */ /* 0x000fe40006800000 */
[----:B------:R-:W-:Y:S01]  /*5c20*/  ISETP.GE.AND P2, PT, R2, R235, PT ;  /* 0x000000eb0200720c */ /* 0x000fe20003f46270 */
[----:B------:R-:W-:Y:S01]  /*5c30*/  HMMA.16816.F32.BF16 R28, R12, R30, R180 ;  /* 0x0000001e0c1c723c */ /* 0x000fe200000418b4 */
[----:B------:R-:W-:Y:S01]  /*5c40*/  VIADD R5, R0, 0x9 ;  /* 0x0000000900057836 */ /* 0x000fe20000000000 */
[----:B------:R-:W-:Y:S01]  /*5c50*/  FMNMX.FTZ R6, R136, R16, !PT ;  /* 0x0000001088067209 */ /* 0x000fe20007810000 */
[----:B------:R-:W-:Y:S01]  /*5c60*/  VIADD R4, R0, 0x10 ;  /* 0x0000001000047836 */ /* 0x000fe20000000000 */
[----:B------:R-:W-:-:S02]  /*5c70*/  ISETP.GE.AND P5, PT, R2, R238, PT ;  /* 0x000000ee0200720c */ /* 0x000fc40003fa6270 */
[C---:B------:R-:W-:Y:S02]  /*5c80*/  ISETP.GE.AND P1, PT, R5.reuse, R235, PT ;  /* 0x000000eb0500720c */ /* 0x040fe40003f26270 */
[C---:B------:R-:W-:Y:S02]  /*5c90*/  ISETP.GE.AND P4, PT, R5.reuse, R236, PT ;  /* 0x000000ec0500720c */ /* 0x040fe40003f86270 */
[C---:B------:R-:W-:Y:S02]  /*5ca0*/  ISETP.LT.OR P1, PT, R5.reuse, R231, P1 ;  /* 0x000000e70500720c */ /* 0x040fe40000f21670 */
[----:B------:R-:W-:Y:S02]  /*5cb0*/  ISETP.GE.AND P3, PT, R2, R237, PT ;  /* 0x000000ed0200720c */ /* 0x000fe40003f66270 */
[----:B------:R-:W-:Y:S02]  /*5cc0*/  ISETP.LT.OR P4, PT, R5, R232, P4 ;  /* 0x000000e80500720c */ /* 0x000fe40002781670 */
[----:B------:R-:W-:-:S02]  /*5cd0*/  FSEL R20, R35, -INF , !P1 ;  /* 0xff80000023147808 */ /* 0x000fc40004800000 */
[----:B------:R-:W-:Y:S02]  /*5ce0*/  FSEL R15, R32, -INF , !P6 ;  /* 0xff800000200f7808 */ /* 0x000fe40007000000 */
[----:B------:R-:W-:Y:S02]  /*5cf0*/  ISETP.GE.AND P1, PT, R4, R236, PT ;  /* 0x000000ec0400720c */ /* 0x000fe40003f26270 */
[----:B------:R-:W-:Y:S02]  /*5d00*/  FMNMX.FTZ R6, R25, R6, !PT ;  /* 0x0000000619067209 */ /* 0x000fe40007810000 */
[C---:B------:R-:W-:Y:S02]  /*5d10*/  ISETP.LT.OR P2, PT, R2.reuse, R231, P2 ;  /* 0x000000e70200720c */ /* 0x040fe40001741670 */
[C---:B------:R-:W-:Y:S02]  /*5d20*/  ISETP.LT.OR P5, PT, R2.reuse, R234, P5 ;  /* 0x000000ea0200720c */ /* 0x040fe40002fa1670 */
[----:B------:R-:W-:Y:S01]  /*5d30*/  ISETP.LT.OR P3, PT, R2, R233, P3 ;  /* 0x000000e90200720c */ /* 0x000fe20001f61670 */
[C---:B------:R-:W-:Y:S01]  /*5d40*/  VIADD R2, R0.reuse, 0x18 ;  /* 0x0000001800027836 */ /* 0x040fe20000000000 */
[----:B------:R-:W-:Y:S01]  /*5d50*/  FSEL R13, R33, -INF , !P4 ;  /* 0xff800000210d7808 */ /* 0x000fe20006000000 */
[----:B------:R-:W-:Y:S01]  /*5d60*/  VIADD R0, R0, 0x19 ;  /* 0x0000001900007836 */ /* 0x000fe20000000000 */
[----:B------:R-:W-:-:S02]  /*5d70*/  ISETP.GE.AND P4, PT, R3, R236, PT ;  /* 0x000000ec0300720c */ /* 0x000fc40003f86270 */
[----:B------:R-:W-:Y:S02]  /*5d80*/  ISETP.LT.OR P1, PT, R4, R232, P1 ;  /* 0x000000e80400720c */ /* 0x000fe40000f21670 */
[----:B------:R-:W-:Y:S02]  /*5d90*/  FMNMX.FTZ R6, R15, R6, !PT ;  /* 0x000000060f067209 */ /* 0x000fe40007810000 */
[----:B------:R-:W-:Y:S02]  /*5da0*/  FSEL R17, R34, -INF , !P2 ;  /* 0xff80000022117808 */ /* 0x000fe40005000000 */
        /* <DEDUP_REMOVED lines=10> */
[----:B------:R-:W-:Y:S02]  /*5e50*/  ISETP.LT.OR P1, PT, R0, R232, P1 ;  /* 0x000000e80000720c */ /* 0x000fe40000f21670 */
[----:B------:R-:W-:Y:S02]  /*5e60*/  FSEL R195, R28, -INF , !P2 ;  /* 0xff8000001cc37808 */ /* 0x000fe40005000000 */
[----:B------:R-:W-:Y:S02]  /*5e70*/  FMNMX.FTZ R6, R193, R6, !PT ;  /* 0x00000006c1067209 */ /* 0x000fe40007810000 */
[----:B------:R-:W-:Y:S02]  /*5e80*/  ISETP.GE.AND P6, PT, R4, R235, PT ;  /* 0x000000eb0400720c */ /* 0x000fe40003fc6270 */
[----:B------:R-:W-:-:S02]  /*5e90*/  FSEL R204, R29, -INF , !P1 ;  /* 0xff8000001dcc7808 */ /* 0x000fc40004800000 */
[----:B------:R-:W-:Y:S02]  /*5ea0*/  FMNMX.FTZ R6, R195, R6, !PT ;  /* 0x00000006c3067209 */ /* 0x000fe40007810000 */
[----:B------:R-:W-:Y:S02]  /*5eb0*/  ISETP.GE.AND P4, PT, R5, R238, PT ;  /* 0x000000ee0500720c */ /* 0x000fe40003f86270 */
[----:B------:R-:W-:Y:S02]  /*5ec0*/  ISETP.LT.OR P6, PT, R4, R231, P6 ;  /* 0x000000e70400720c */ /* 0x000fe400037c1670 */
[----:B------:R-:W-:Y:S01]  /*5ed0*/  FMNMX.FTZ R12, R204, R6, !PT ;  /* 0x00000006cc0c7209 */ /* 0x000fe20007810000 */
[----:B------:R-:W-:Y:S10]  /*5ee0*/  @!P0 BRA `(.L_x_1304) ;  /* 0x0000000000608947 */ /* 0x000ff40003800000 */
[----:B------:R-:W-:-:S04]  /*5ef0*/  UIADD3 UR6, UR21, -0x3, URZ ;  /* 0xfffffffd15067890 */ /* 0x000fc8000fffe03f */
[----:B------:R-:W-:Y:S02]  /*5f00*/  USHF.R.S32.HI UR4, URZ, 0x1f, UR6 ;  /* 0x0000001f3f047899 */ /* 0x000fe40008011406 */
[----:B------:R-:W-:Y:S02]  /*5f10*/  UIMAD.WIDE.U32 UR28, UR6, UR10, URZ ;  /* 0x0000000a061c72a5 */ /* 0x000fe4000f8e003f */
[----:B------:R-:W-:-:S04]  /*5f20*/  UIMAD UR4, UR4, UR10, URZ ;  /* 0x0000000a040472a4 */ /* 0x000fc8000f8e023f */
[----:B------:R-:W-:Y:S01]  /*5f30*/  UIMAD UR4, UR6, UR11, UR4 ;  /* 0x0000000b060472a4 */ /* 0x000fe2000f8e0204 */
[----:B------:R-:W-:Y:S02]  /*5f40*/  IMAD.U32 R7, RZ, RZ, UR28 ;  /* 0x0000001cff077e24 */ /* 0x000fe4000f8e00ff */
[----:B------:R-:W-:Y:S01]  /*5f50*/  IMAD.U32 R9, RZ, RZ, UR28 ;  /* 0x0000001cff097e24 */ /* 0x000fe2000f8e00ff */
[----:B------:R-:W-:Y:S02]  /*5f60*/  UIADD3 UR4, UR29, UR4, URZ ;  /* 0x000000041d047290 */ /* 0x000fe4000fffe03f */
[----:B------:R-:W-:Y:S01]  /*5f70*/  LEA R7, P1, R7, R250, 0x5 ;  /* 0x000000fa07077211 */ /* 0x000fe200078228ff */
[----:B------:R-:W-:-:S03]  /*5f80*/  ULDC.64 UR6, c[0x0][0x218] ;  /* 0x0000860000067ab9 */ /* 0x000fc60000000a00 */
[----:B------:R-:W-:Y:S01]  /*5f90*/  IMAD.U32 R8, RZ, RZ, UR4 ;  /* 0x00000004ff087e24 */ /* 0x000fe2000f8e00ff */
[----:B------:R-:W-:-:S04]  /*5fa0*/  LEA R6, P2, R7, UR6, 0x1 ;  /* 0x0000000607067c11 */ /* 0x000fc8000f8408ff */
[----:B------:R-:W-:Y:S02]  /*5fb0*/  LEA.HI.X R9, R9, R249, R8, 0x5, P1 ;  /* 0x000000f909097211 */ /* 0x000fe400008f2c08 */
[----:B------:R-:W-:Y:S02]  /*5fc0*/  IADD3 R8, P1, R6, UR14, RZ ;  /* 0x0000000e06087c10 */ /* 0x000fe4000ff3e0ff */
[----:B------:R-:W-:-:S04]  /*5fd0*/  LEA.HI.X R7, R7, UR7, R9, 0x1, P2 ;  /* 0x0000000707077c11 */ /* 0x000fc800090f0c09 */
[----:B------:R-:W-:Y:S01]  /*5fe0*/  IADD3.X R9, R7, UR13, RZ, P1, !PT ;  /* 0x0000000d07097c10 */ /* 0x000fe20008ffe4ff */
        /* <DEDUP_REMOVED lines=8> */
.L_x_1304:
[----:B------:R-:W-:Y:S01]  /*6070*/  ISETP.GE.AND P1, PT, R5, R237, PT ;  /* 0x000000ed0500720c */ /* 0x000fe20003f26270 */
[----:B-1----:R-:W1:Y:S01]  /*6080*/  SHFL.BFLY PT, R7, R12, 0x2, 0x1f ;  /* 0x0c401f000c077f89 */ /* 0x002e6200000e0000 */
[----:B------:R-:W-:Y:S02]  /*6090*/  FMNMX.FTZ R6, R135, R22, !PT ;  /* 0x0000001687067209 */ /* 0x000fe40007810000 */
[C---:B------:R-:W-:Y:S01]  /*60a0*/  ISETP.LT.OR P4, PT, R5.reuse, R234, P4 ;  /* 0x000000ea0500720c */ /* 0x040fe20002781670 */
[----:B------:R-:W-:Y:S01]  /*60b0*/  LDSM.16.MT88.4 R32, [R217+0xa000] ;  /* 0x00a00000d920783b */ /* 0x000fe20000004200 */
[----:B------:R-:W-:Y:S02]  /*60c0*/  ISETP.LT.OR P1, PT, R5, R233, P1 ;  /* 0x000000e90500720c */ /* 0x000fe40000f21670 */
[----:B------:R-:W-:Y:S02]  /*60d0*/  FMNMX.FTZ R5, R18, R6, !PT ;  /* 0x0000000612057209 */ /* 0x000fe40007810000 */
[----:B------:R-:W-:-:S02]  /*60e0*/  FSEL R194, R142, -INF , !P6 ;  /* 0xff8000008ec27808 */ /* 0x000fc40007000000 */
[----:B------:R-:W-:Y:S02]  /*60f0*/  FMNMX.FTZ R5, R17, R5, !PT ;  /* 0x0000000511057209 */ /* 0x000fe40007810000 */
[CC--:B------:R-:W-:Y:S02]  /*6100*/  ISETP.GE.AND P2, PT, R3.reuse, R235.reuse, PT ;  /* 0x000000eb0300720c */ /* 0x0c0fe40003f46270 */
[----:B------:R-:W-:Y:S02]  /*6110*/  ISETP.GE.AND P6, PT, R2, R235, PT ;  /* 0x000000eb0200720c */ /* 0x000fe40003fc6270 */
[----:B------:R-:W-:Y:S02]  /*6120*/  FMNMX.FTZ R5, R20, R5, !PT ;  /* 0x0000000514057209 */ /* 0x000fe40007810000 */
[-C--:B------:R-:W-:Y:S02]  /*6130*/  ISETP.LT.OR P2, PT, R3, R231.reuse, P2 ;  /* 0x000000e70300720c */ /* 0x080fe40001741670 */
[----:B------:R-:W-:-:S02]  /*6140*/  ISETP.LT.OR P6, PT, R2, R231, P6 ;  /* 0x000000e70200720c */ /* 0x000fc400037c1670 */
[----:B------:R-:W-:Y:S02]  /*6150*/  FSEL R8, R200, -INF , !P5 ;  /* 0xff800000c8087808 */ /* 0x000fe40006800000 */
[----:B------:R-:W-:Y:S02]  /*6160*/  ISETP.GE.AND P5, PT, R0, R235, PT ;  /* 0x000000eb0000720c */ /* 0x000fe40003fa6270 */
[----:B------:R-:W-:Y:S02]  /*6170*/  FMNMX.FTZ R6, R194, R5, !PT ;  /* 0x00000005c2067209 */ /* 0x000fe40007810000 */
[----:B------:R-:W-:Y:S02]  /*6180*/  FMNMX.FTZ R5, R134, R23, !PT ;  /* 0x0000001786057209 */ /* 0x000fe40007810000 */
[----:B------:R-:W-:Y:S02]  /*6190*/  FSEL R206, R143, -INF , !P2 ;  /* 0xff8000008fce7808 */ /* 0x000fe40005000000 */
[----:B------:R-:W-:Y:S01]  /*61a0*/  FSEL R205, R30, -INF , !P6 ;  /* 0xff8000001ecd7808 */ /* 0x000fe20007000000 */
[----:B------:R-:W-:Y:S01]  /*61b0*/  LDSM.16.MT88.4 R140, [R221+0xa000] ;  /* 0x00a00000dd8c783b */ /* 0x000fe20000004200 */
[----:B------:R-:W-:-:S02]  /*61c0*/  ISETP.GE.AND P2, PT, R4, R238, PT ;  /* 0x000000ee0400720c */ /* 0x000fc40003f46270 */
[----:B------:R-:W-:Y:S02]  /*61d0*/  ISETP.GE.AND P6, PT, R4, R237, PT ;  /* 0x000000ed0400720c */ /* 0x000fe40003fc6270 */
[----:B------:R-:W-:Y:S02]  /*61e0*/  ISETP.LT.OR P5, PT, R0, R231, P5 ;  /* 0x000000e70000720c */ /* 0x000fe40002fa1670 */
[----:B------:R-:W-:Y:S02]  /*61f0*/  FMNMX.FTZ R5, R19, R5, !PT ;  /* 0x0000000513057209 */ /* 0x000fe40007810000 */
[C---:B------:R-:W-:Y:S02]  /*6200*/  ISETP.LT.OR P2, PT, R4.reuse, R234, P2 ;  /* 0x000000ea0400720c */ /* 0x040fe40001741670 */
[----:B------:R-:W-:Y:S02]  /*6210*/  ISETP.LT.OR P6, PT, R4, R233, P6 ;  /* 0x000000e90400720c */ /* 0x000fe400037c1670 */
[----:B------:R-:W-:-:S02]  /*6220*/  FSEL R200, R31, -INF , !P5 ;  /* 0xff8000001fc87808 */ /* 0x000fc40006800000 */
[----:B-1----:R-:W-:Y:S01]  /*6230*/  FMNMX.FTZ R4, R12, R7, !PT ;  /* 0x000000070c047209 */ /* 0x002fe20007810000 */
[----:B------:R-:W-:Y:S01]  /*6240*/  LDSM.16.MT88.4 R28, [R221+0xb000] ;  /* 0x00b00000dd1c783b */ /* 0x000fe20000004200 */
[----:B------:R-:W-:Y:S02]  /*6250*/  ISETP.GE.AND P5, PT, R3, R238, PT ;  /* 0x000000ee0300720c */ /* 0x000fe40003fa6270 */
[----:B------:R-:W-:Y:S01]  /*6260*/  FSEL R7, R201, -INF , !P4 ;  /* 0xff800000c9077808 */ /* 0x000fe20006000000 */
[----:B------:R-:W1:Y:S01]  /*6270*/  SHFL.BFLY PT, R26, R4, 0x1, 0x1f ;  /* 0x0c201f00041a7f89 */ /* 0x000e6200000e0000 */
[----:B------:R-:W-:Y:S02]  /*6280*/  FMNMX.FTZ R5, R8, R5, !PT ;  /* 0x0000000508057209 */ /* 0x000fe40007810000 */
[----:B------:R-:W-:Y:S02]  /*6290*/  ISETP.LT.OR P5, PT, R3, R234, P5 ;  /* 0x000000ea0300720c */ /* 0x000fe40002fa1670 */
[----:B------:R-:W-:-:S02]  /*62a0*/  FSEL R176, R196, -INF , !P2 ;  /* 0xff800000c4b07808 */ /* 0x000fc40005000000 */
[----:B------:R-:W-:Y:S02]  /*62b0*/  FMNMX.FTZ R6, R206, R6, !PT ;  /* 0x00000006ce067209 */ /* 0x000fe40007810000 */
[----:B------:R-:W-:Y:S02]  /*62c0*/  ISETP.GE.AND P4, PT, R3, R237, PT ;  /* 0x000000ed0300720c */ /* 0x000fe40003f86270 */
[----:B------:R-:W-:Y:S02]  /*62d0*/  ISETP.GE.AND P2, PT, R2, R238, PT ;  /* 0x000000ee0200720c */ /* 0x000fe40003f46270 */
[----:B------:R-:W-:Y:S02]  /*62e0*/  FMNMX.FTZ R5, R7, R5, !PT ;  /* 0x0000000507057209 */ /* 0x000fe40007810000 */
[----:B------:R-:W-:Y:S02]  /*62f0*/  FSEL R177, R197, -INF , !P5 ;  /* 0xff800000c5b17808 */ /* 0x000fe40006800000 */
[----:B------:R-:W-:-:S02]  /*6300*/  FMNMX.FTZ R6, R205, R6, !PT ;  /* 0x00000006cd067209 */ /* 0x000fc40007810000 */
[----:B------:R-:W-:Y:S02]  /*6310*/  ISETP.GE.AND P5, PT, R0, R238, PT ;  /* 0x000000ee0000720c */ /* 0x000fe40003fa6270 */
[----:B------:R-:W-:Y:S02]  /*6320*/  ISETP.LT.OR P2, PT, R2, R234, P2 ;  /* 0x000000ea0200720c */ /* 0x000fe40001741670 */
[----:B------:R-:W-:Y:S02]  /*6330*/  ISETP.LT.OR P4, PT, R3, R233, P4 ;  /* 0x000000e90300720c */ /* 0x000fe40002781670 */
[----:B------:R-:W-:Y:S02]  /*6340*/  FMNMX.FTZ R5, R176, R5, !PT ;  /* 0x00000005b0057209 */ /* 0x000fe40007810000 */
[----:B------:R-:W-:Y:S02]  /*6350*/  FMNMX.FTZ R3, R137, R24, !PT ;  /* 0x0000001889037209 */ /* 0x000fe40007810000 */
[----:B------:R-:W-:-:S02]  /*6360*/  FMNMX.FTZ R9, R200, R6, !PT ;  /* 0x00000006c8097209 */ /* 0x000fc40007810000 */
[----:B------:R-:W-:Y:S02]  /*6370*/  ISETP.LT.OR P5, PT, R0, R234, P5 ;  /* 0x000000ea0000720c */ /* 0x000fe40002fa1670 */
[----:B------:R-:W-:Y:S01]  /*6380*/  FSEL R178, R188, -INF , !P2 ;  /* 0xff800000bcb27808 */ /* 0x000fe20005000000 */
[----:B------:R-:W2:Y:S01]  /*6390*/  SHFL.BFLY PT, R14, R9, 0x2, 0x1f ;  /* 0x0c401f00090e7f89 */ /* 0x000ea200000e0000 */
[----:B------:R-:W-:Y:S02]  /*63a0*/  FMNMX.FTZ R12, R177, R5, !PT ;  /* 0x00000005b10c7209 */ /* 0x000fe40007810000 */
[----:B------:R-:W-:Y:S02]  /*63b0*/  FSEL R6, R202, -INF , !P3 ;  /* 0xff800000ca067808 */ /* 0x000fe40005800000 */
[----:B------:R-:W-:Y:S02]  /*63c0*/  FMNMX.FTZ R3, R21, R3, !PT ;  /* 0x0000000315037209 */ /* 0x000fe40007810000 */
[----:B------:R-:W-:-:S02]  /*63d0*/  FSEL R179, R189, -INF , !P5 ;  /* 0xff800000bdb37808 */ /* 0x000fc40006800000 */
[----:B------:R-:W-:Y:S02]  /*63e0*/  FMNMX.FTZ R12, R178, R12, !PT ;  /* 0x0000000cb20c7209 */ /* 0x000fe40007810000 */
[----:B------:R-:W-:Y:S02]  /*63f0*/  FSEL R5, R203, -INF , !P1 ;  /* 0xff800000cb057808 */ /* 0x000fe40004800000 */
[----:B------:R-:W-:Y:S02]  /*6400*/  FMNMX.FTZ R27, R6, R3, !PT ;  /* 0x00000003061b7209 */ /* 0x000fe40007810000 */
[----:B------:R-:W-:Y:S02]  /*6410*/  FMNMX.FTZ R3, R179, R12, !PT ;  /* 0x0000000cb3037209 */ /* 0x000fe40007810000 */
[----:B------:R-:W-:Y:S02]  /*6420*/  ISETP.GE.AND P2, PT, R2, R237, PT ;  /* 0x000000ed0200720c */ /* 0x000fe40003f46270 */
[----:B------:R-:W-:-:S02]  /*6430*/  FSEL R180, R198, -INF , !P6 ;  /* 0xff800000c6b47808 */ /* 0x000fc40007000000 */
[----:B------:R-:W-:Y:S02]  /*6440*/  FMNMX.FTZ R12, R5, R27, !PT ;  /* 0x0000001b050c7209 */ /* 0x000fe40007810000 */
[----:B------:R-:W-:Y:S02]  /*6450*/  ISETP.GE.AND P1, PT, R0, R237, PT ;  /* 0x000000ed0000720c */ /* 0x000fe40003f26270 */
[-C--:B------:R-:W-:Y:S02]  /*6460*/  ISETP.LT.OR P2, PT, R2, R233.reuse, P2 ;  /* 0x000000e90200720c */ /* 0x080fe40001741670 */
[----:B------:R-:W-:Y:S01]  /*6470*/  FSEL R181, R199, -INF , !P4 ;  /* 0xff800000c7b57808 */ /* 0x000fe20006000000 */
[----:B------:R-:W3:Y:S01]  /*6480*/  SHFL.BFLY PT, R2, R3, 0x2, 0x1f ;  /* 0x0c401f0003027f89 */ /* 0x000ee200000e0000 */
[----:B------:R-:W-:Y:S02]  /*6490*/  FMNMX.FTZ R12, R180, R12, !PT ;  /* 0x0000000cb40c7209 */ /* 0x000fe40007810000 */
[----:B------:R-:W-:-:S02]  /*64a0*/  ISETP.LT.OR P1, PT, R0, R233, P1 ;  /* 0x000000e90000720c */ /* 0x000fc40000f21670 */
[----:B------:R-:W-:Y:S02]  /*64b0*/  FSEL R182, R190, -INF , !P2 ;  /* 0xff800000beb67808 */ /* 0x000fe40005000000 */
[----:B------:R-:W-:Y:S02]  /*64c0*/  FMNMX.FTZ R0, R181, R12, !PT ;  /* 0x0000000cb5007209 */ /* 0x000fe40007810000 */
[----:B------:R-:W-:Y:S02]  /*64d0*/  FSEL R183, R191, -INF , !P1 ;  /* 0xff800000bfb77808 */ /* 0x000fe40004800000 */
[----:B------:R-:W-:Y:S02]  /*64e0*/  FMNMX.FTZ R0, R182, R0, !PT ;  /* 0x00000000b6007209 */ /* 0x000fe40007810000 */
[----:B-1----:R-:W-:Y:S02]  /*64f0*/  FMNMX.FTZ R215, R4, R26, !PT ;  /* 0x0000001a04d77209 */ /* 0x002fe40007810000 */
[----:B------:R-:W-:-:S02]  /*6500*/  FMNMX.FTZ R0, R183, R0, !PT ;  /* 0x00000000b7007209 */ /* 0x000fc40007810000 */
[----:B--2---:R-:W-:Y:S01]  /*6510*/  FMNMX.FTZ R9, R9, R14, !PT ;  /* 0x0000000e09097209 */ /* 0x004fe20007810000 */
[C---:B------:R-:W-:Y:S01]  /*6520*/  FMUL.FTZ R14, R215.reuse, UR26 ;  /* 0x0000001ad70e7c20 */ /* 0x040fe20008410000 */
[----:B------:R-:W-:Y:S01]  /*6530*/  FSETP.NEU.FTZ.AND P4, PT, R215, -INF , PT ;  /* 0xff800000d700780b */ /* 0x000fe20003f9d000 */
[----:B------:R-:W1:Y:S01]  /*6540*/  SHFL.BFLY PT, R12, R0, 0x2, 0x1f ;  /* 0x0c401f00000c7f89 */ /* 0x000e6200000e0000 */
[----:B------:R-:W-:Y:S02]  /*6550*/  MOV R208, R246 ;  /* 0x000000f600d07202 */ /* 0x000fe40000000f00 */
[----:B------:R-:W-:Y:S01]  /*6560*/  FSEL R14, R14, RZ, P4 ;  /* 0x000000ff0e0e7208 */ /* 0x000fe20002000000 */
[----:B------:R-:W2:Y:S01]  /*6570*/  SHFL.BFLY PT, R4, R9, 0x1, 0x1f ;  /* 0x0c201f0009047f89 */ /* 0x000ea200000e0000 */
[----:B---3--:R-:W-:Y:S02]  /*6580*/  FMNMX.FTZ R2, R3, R2, !PT ;  /* 0x0000000203027209 */ /* 0x008fe40007810000 */
[----:B------:R-:W-:Y:S01]  /*6590*/  MOV R209, R245 ;  /* 0x000000f500d17202 */ /* 0x000fe20000000f00 */
[--C-:B------:R-:W-:Y:S01]  /*65a0*/  FFMA.FTZ R3, R13, UR26, -R14.reuse ;  /* 0x0000001a0d037c23 */ /* 0x100fe2000801080e */
[--C-:B------:R-:W-:Y:S01]  /*65b0*/  FFMA.FTZ R16, R16, UR26, -R14.reuse ;  /* 0x0000001a10107c23 */ /* 0x100fe2000801080e */
[--C-:B------:R-:W-:Y:S01]  /*65c0*/  FFMA.FTZ R25, R25, UR26, -R14.reuse ;  /* 0x0000001a19197c23 */ /* 0x100fe2000801080e */
[----:B------:R-:W-:Y:S01]  /*65d0*/  MOV R210, R244 ;  /* 0x000000f400d27202 */ /* 0x000fe20000000f00 */
[----:B------:R3:W-:Y:S01]  /*65e0*/  MUFU.EX2 R251, R3 ;  /* 0x0000000300fb7308 */ /* 0x0007e20000000800 */
[----:B------:R-:W-:-:S07]  /*65f0*/  FFMA.FTZ R15, R15, UR26, -R14 ;  /* 0x0000001a0f0f7c23 */ /* 0x000fce000801080e */
[----:B------:R4:W-:Y:S01]  /*6600*/  MUFU.EX2 R250, R16 ;  /* 0x0000001000fa7308 */ /* 0x0009e20000000800 */
[----:B-1----:R-:W-:Y:S02]  /*6610*/  FMNMX.FTZ R0, R0, R12, !PT ;  /* 0x0000000c00007209 */ /* 0x002fe40007810000 */
[----:B--2---:R-:W-:-:S03]  /*6620*/  FMNMX.FTZ R214, R9, R4, !PT ;  /* 0x0000000409d67209 */ /* 0x004fc60007810000 */
[----:B---3--:R-:W1:Y:S02]  /*6630*/  SHFL.BFLY PT, R3, R0, 0x1, 0x1f ;  /* 0x0c201f0000037f89 */ /* 0x008e6400000e0000 */
[----:B------:R-:W-:Y:S01]  /*6640*/  MUFU.EX2 R249, R25 ;  /* 0x0000001900f97308 */ /* 0x000fe20000000800 */
[C---:B------:R-:W-:Y:S01]  /*6650*/  FSETP.NEU.FTZ.AND P3, PT, R214.reuse, -INF , PT ;  /* 0xff800000d600780b */ /* 0x040fe20003f7d000 */
[----:B------:R-:W-:Y:S01]  /*6660*/  FMUL.FTZ R4, R214, UR26 ;  /* 0x0000001ad6047c20 */ /* 0x000fe20008410000 */
[----:B----4-:R-:W2:Y:S04]  /*6670*/  SHFL.BFLY PT, R16, R2, 0x1, 0x1f ;  /* 0x0c201f0002107f89 */ /* 0x010ea800000e0000 */
[----:B------:R-:W-:Y:S01]  /*6680*/  FSEL R13, R4, RZ, P3 ;  /* 0x000000ff040d7208 */ /* 0x000fe20001800000 */
[----:B------:R3:W-:Y:S04]  /*6690*/  MUFU.EX2 R248, R15 ;  /* 0x0000000f00f87308 */ /* 0x0007e80000000800 */
[--C-:B------:R-:W-:Y:S01]  /*66a0*/  FFMA.FTZ R22, R22, UR26, -R13.reuse ;  /* 0x0000001a16167c23 */ /* 0x100fe2000801080d */
[--C-:B------:R-:W-:Y:S01]  /*66b0*/  FFMA.FTZ R18, R18, UR26, -R13.reuse ;  /* 0x0000001a12127c23 */ /* 0x100fe2000801080d */
[--C-:B------:R-:W-:Y:S01]  /*66c0*/  FFMA.FTZ R17, R17, UR26, -R13.reuse ;  /* 0x0000001a11117c23 */ /* 0x100fe2000801080d */
[----:B------:R-:W-:Y:S01]  /*66d0*/  FFMA.FTZ R20, R20, UR26, -R13 ;  /* 0x0000001a14147c23 */ /* 0x000fe2000801080d */
[----:B------:R-:W-:Y:S01]  /*66e0*/  MUFU.EX2 R245, R22 ;  /* 0x0000001600f57308 */ /* 0x000fe20000000800 */
[----:B-1----:R-:W-:-:S02]  /*66f0*/  FMNMX.FTZ R212, R0, R3, !PT ;  /* 0x0000000300d47209 */ /* 0x002fc40007810000 */
[----:B------:R-:W-:-:S05]  /*6700*/  FSEL R3, R215, RZ, P4 ;  /* 0x000000ffd7037208 */ /* 0x000fca0002000000 */
[----:B------:R-:W-:Y:S01]  /*6710*/  MUFU.EX2 R244, R18 ;  /* 0x0000001200f47308 */ /* 0x000fe20000000800 */
[C---:B------:R-:W-:Y:S01]  /*6720*/  FSETP.NEU.FTZ.AND P1, PT, R212.reuse, -INF , PT ;  /* 0xff800000d400780b */ /* 0x040fe20003f3d000 */
[----:B------:R-:W-:Y:S01]  /*6730*/  FMUL.FTZ R9, R212, UR26 ;  /* 0x0000001ad4097c20 */ /* 0x000fe20008410000 */
[----:B--2---:R-:W-:-:S04]  /*6740*/  FMNMX.FTZ R213, R2, R16, !PT ;  /* 0x0000001002d57209 */ /* 0x004fc80007810000 */
[----:B------:R-:W-:Y:S01]  /*6750*/  FSEL R9, R9, RZ, P1 ;  /* 0x000000ff09097208 */ /* 0x000fe20000800000 */
[----:B------:R-:W-:Y:S01]  /*6760*/  MUFU.EX2 R246, R17 ;  /* 0x0000001100f67308 */ /* 0x000fe20000000800 */
[C---:B------:R-:W-:Y:S01]  /*6770*/  FSETP.NEU.FTZ.AND P2, PT, R213.reuse, -INF , PT ;  /* 0xff800000d500780b */ /* 0x040fe20003f5d000 */
[----:B------:R-:W-:Y:S02]  /*6780*/  FMUL.FTZ R12, R213, UR26 ;  /* 0x0000001ad50c7c20 */ /* 0x000fe40008410000 */
[--C-:B------:R-:W-:Y:S01]  /*6790*/  FFMA.FTZ R0, R5, UR26, -R9.reuse ;  /* 0x0000001a05007c23 */ /* 0x100fe20008010809 */
[----:B------:R-:W-:Y:S01]  /*67a0*/  FSEL R2, R213, RZ, P2 ;  /* 0x000000ffd5027208 */ /* 0x000fe20001000000 */
[--C-:B------:R-:W-:Y:S01]  /*67b0*/  FFMA.FTZ R24, R24, UR26, -R9.reuse ;  /* 0x0000001a18187c23 */ /* 0x100fe20008010809 */
[----:B------:R-:W-:Y:S01]  /*67c0*/  FSEL R12, R12, RZ, P2 ;  /* 0x000000ff0c0c7208 */ /* 0x000fe20001000000 */
[----:B------:R1:W-:Y:S01]  /*67d0*/  MUFU.EX2 R184, R0 ;  /* 0x0000000000b87308 */ /* 0x0003e20000000800 */
[--C-:B------:R-:W-:Y:S01]  /*67e0*/  FFMA.FTZ R21, R21, UR26, -R9.reuse ;  /* 0x0000001a15157c23 */ /* 0x100fe20008010809 */
[----:B------:R-:W-:Y:S01]  /*67f0*/  FADD.FTZ R2, R134, -R2 ;  /* 0x8000000286027221 */ /* 0x000fe20000010000 */
[----:B------:R-:W-:Y:S01]  /*6800*/  FFMA.FTZ R6, R6, UR26, -R9 ;  /* 0x0000001a06067c23 */ /* 0x000fe20008010809 */
[--C-:B------:R-:W-:Y:S01]  /*6810*/  FFMA.FTZ R8, R8, UR26, -R12.reuse ;  /* 0x0000001a08087c23 */ /* 0x100fe2000801080c */
[--C-:B------:R-:W-:Y:S01]  /*6820*/  FFMA.FTZ R23, R23, UR26, -R12.reuse ;  /* 0x0000001a17177c23 */ /* 0x100fe2000801080c */
[----:B------:R-:W-:Y:S01]  /*6830*/  FMUL.FTZ R2, R2, UR26 ;  /* 0x0000001a02027c20 */ /* 0x000fe20008410000 */
[--C-:B------:R-:W-:Y:S01]  /*6840*/  FFMA.FTZ R19, R19, UR26, -R12.reuse ;  /* 0x0000001a13137c23 */ /* 0x100fe2000801080c */
[----:B------:R-:W-:Y:S01]  /*6850*/  MUFU.EX2 R186, R8 ;  /* 0x0000000800ba7308 */ /* 0x000fe20000000800 */
[--C-:B------:R-:W-:Y:S01]  /*6860*/  FFMA.FTZ R7, R7, UR26, -R12.reuse ;  /* 0x0000001a07077c23 */ /* 0x100fe2000801080c */
[----:B---3--:R-:W-:-:S06]  /*6870*/  FFMA.FTZ R15, R176, UR26, -R12 ;  /* 0x0000001ab00f7c23 */ /* 0x008fcc000801080c */
[----:B------:R2:W3:Y:S01]  /*6880*/  MUFU.EX2 R8, R2 ;  /* 0x0000000200087308 */ /* 0x0004e20000000800 */
[----:B-1----:R-:W-:-:S05]  /*6890*/  FSEL R0, R212, RZ, P1 ;  /* 0x000000ffd4007208 */ /* 0x002fca0000800000 */
[----:B------:R-:W-:Y:S02]  /*68a0*/  FADD.FTZ R0, R137, -R0 ;  /* 0x8000000089007221 */ /* 0x000fe40000010000 */
[----:B------:R-:W-:Y:S08]  /*68b0*/  MUFU.EX2 R247, R20 ;  /* 0x0000001400f77308 */ /* 0x000ff00000000800 */
[----:B------:R-:W-:Y:S01]  /*68c0*/  MUFU.EX2 R207, R23 ;  /* 0x0000001700cf7308 */ /* 0x000fe20000000800 */
[----:B--2---:R-:W-:Y:S01]  /*68d0*/  FADD.FTZ R2, R136, -R3 ;  /* 0x8000000388027221 */ /* 0x004fe20000010000 */
[----:B------:R-:W-:Y:S01]  /*68e0*/  FMUL.FTZ R3, R0, UR26 ;  /* 0x0000001a00037c20 */ /* 0x000fe20008410000 */
[----:B------:R-:W-:Y:S01]  /*68f0*/  FSEL R0, R214, RZ, P3 ;  /* 0x000000ffd6007208 */ /* 0x000fe20001800000 */
[----:B------:R-:W1:Y:S01]  /*6900*/  LDSM.16.MT88.4 R136, [R219+0xa000] ;  /* 0x00a00000db88783b */ /* 0x000e620000004200 */
[----:B------:R-:W-:Y:S01]  /*6910*/  FMUL.FTZ R2, R2, UR26 ;  /* 0x0000001a02027c20 */ /* 0x000fe20008410000 */
[-C--:B---3--:R-:W-:Y:S01]  /*6920*/  FMUL.FTZ R144, R144, R8.reuse ;  /* 0x0000000890907220 */ /* 0x088fe20000410000 */
[-C--:B------:R-:W-:Y:S01]  /*6930*/  FMUL.FTZ R145, R145, R8.reuse ;  /* 0x0000000891917220 */ /* 0x080fe20000410000 */
[----:B------:R2:W3:Y:S01]  /*6940*/  MUFU.EX2 R203, R19 ;  /* 0x0000001300cb7308 */ /* 0x0004e20000000800 */
[----:B------:R-:W-:Y:S01]  /*6950*/  FADD.FTZ R0, R135, -R0 ;  /* 0x8000000087007221 */ /* 0x000fe20000010000 */
[-C--:B------:R-:W-:Y:S01]  /*6960*/  FMUL.FTZ R152, R152, R8.reuse ;  /* 0x0000000898987220 */ /* 0x080fe20000410000 */
[----:B------:R-:W4:Y:S01]  /*6970*/  LDSM.16.MT88.4 R132, [R222+0xa000] ;  /* 0x00a00000de84783b */ /* 0x000f220000004200 */
[-C--:B------:R-:W-:Y:S01]  /*6980*/  FMUL.FTZ R153, R153, R8.reuse ;  /* 0x0000000899997220 */ /* 0x080fe20000410000 */
[----:B------:R-:W-:Y:S01]  /*6990*/  FMUL.FTZ R0, R0, UR26 ;  /* 0x0000001a00007c20 */ /* 0x000fe20008410000 */
[-C--:B------:R-:W-:Y:S01]  /*69a0*/  FMUL.FTZ R160, R160, R8.reuse ;  /* 0x00000008a0a07220 */ /* 0x080fe20000410000 */
[-C--:B------:R-:W-:Y:S01]  /*69b0*/  FMUL.FTZ R161, R161, R8.reuse ;  /* 0x00000008a1a17220 */ /* 0x080fe20000410000 */
        /* <DEDUP_REMOVED lines=8> */
[----:B------:R1:W1:Y:S01]  /*6a40*/  MUFU.EX2 R202, R21 ;  /* 0x0000001500ca7308 */ /* 0x0002620000000800 */
[----:B--2---:R-:W-:Y:S01]  /*6a50*/  LDSM.16.MT88.4 R16, [R219+0xb000] ;  /* 0x00b00000db10783b */ /* 0x004fe20000004200 */
[----:B---3--:R-:W-:Y:S01]  /*6a60*/  F2FP.BF16.F32.PACK_AB R4, R203, R207 ;  /* 0x000000cfcb04723e */ /* 0x008fe200000010ff */
[-C--:B------:R-:W-:Y:S01]  /*6a70*/  FMUL.FTZ R57, R57, R8.reuse ;  /* 0x0000000839397220 */ /* 0x080fe20000410000 */
[-C--:B------:R-:W-:Y:S01]  /*6a80*/  FMUL.FTZ R60, R60, R8.reuse ;  /* 0x000000083c3c7220 */ /* 0x080fe20000410000 */
[-C--:B------:R-:W-:Y:S01]  /*6a90*/  FMUL.FTZ R61, R61, R8.reuse ;  /* 0x000000083d3d7220 */ /* 0x080fe20000410000 */
[-C--:B------:R-:W-:Y:S01]  /*6aa0*/  FMUL.FTZ R72, R72, R8.reuse ;  /* 0x0000000848487220 */ /* 0x080fe20000410000 */
[-C--:B------:R-:W-:Y:S01]  /*6ab0*/  FMUL.FTZ R73, R73, R8.reuse ;  /* 0x0000000849497220 */ /* 0x080fe20000410000 */
[----:B------:R-:W2:Y:S01]  /*6ac0*/  MUFU.EX2 R187, R7 ;  /* 0x0000000700bb7308 */ /* 0x000ea20000000800 */
[----:B-----5:R-:W-:Y:S01]  /*6ad0*/  LDSM.16.MT88.4 R24, [R222+0xb000] ;  /* 0x00b00000de18783b */ /* 0x020fe20000004200 */
[-C--:B------:R-:W-:Y:S01]  /*6ae0*/  FMUL.FTZ R76, R76, R8.reuse ;  /* 0x000000084c4c7220 */ /* 0x080fe20000410000 */
[-C--:B------:R-:W-:Y:S01]  /*6af0*/  FMUL.FTZ R77, R77, R8.reuse ;  /* 0x000000084d4d7220 */ /* 0x080fe20000410000 */
[-C--:B------:R-:W-:Y:S01]  /*6b00*/  FMUL.FTZ R88, R88, R8.reuse ;  /* 0x0000000858587220 */ /* 0x080fe20000410000 */
[-C--:B------:R-:W-:Y:S01]  /*6b10*/  FMUL.FTZ R89, R89, R8.reuse ;  /* 0x0000000859597220 */ /* 0x080fe20000410000 */
[-C--:B------:R-:W-:Y:S01]  /*6b20*/  FMUL.FTZ R92, R92, R8.reuse ;  /* 0x000000085c5c7220 */ /* 0x080fe20000410000 */
[-C--:B------:R-:W-:Y:S01]  /*6b30*/  FMUL.FTZ R93, R93, R8.reuse ;  /* 0x000000085d5d7220 */ /* 0x080fe20000410000 */
[----:B------:R2:W3:Y:S01]  /*6b40*/  MUFU.EX2 R185, R6 ;  /* 0x0000000600b97308 */ /* 0x0004e20000000800 */
[----:B-1----:R-:W1:Y:S01]  /*6b50*/  LDSM.16.MT88.4 R20, [R217+0xb000] ;  /* 0x00b00000d914783b */ /* 0x002e620000004200 */
[----:B------:R-:W-:Y:S01]  /*6b60*/  F2FP.BF16.F32.PACK_AB R5, R202, R201 ;  /* 0x000000c9ca05723e */ /* 0x000fe200000010ff */
[-C--:B------:R-:W-:Y:S01]  /*6b70*/  FMUL.FTZ R104, R104, R8.reuse ;  /* 0x0000000868687220 */ /* 0x080fe20000410000 */
[-C--:B------:R-:W-:Y:S01]  /*6b80*/  FMUL.FTZ R105, R105, R8.reuse ;  /* 0x0000000869697220 */ /* 0x080fe20000410000 */
[-C--:B------:R-:W-:Y:S01]  /*6b90*/  FMUL.FTZ R108, R108, R8.reuse ;  /* 0x000000086c6c7220 */ /* 0x080fe20000410000 */
[-C--:B------:R-:W-:Y:S01]  /*6ba0*/  FMUL.FTZ R109, R109, R8.reuse ;  /* 0x000000086d6d7220 */ /* 0x080fe20000410000 */
[-C--:B------:R-:W-:Y:S01]  /*6bb0*/  FMUL.FTZ R120, R120, R8.reuse ;  /* 0x0000000878787220 */ /* 0x080fe20000410000 */
[----:B------:R-:W5:Y:S01]  /*6bc0*/  MUFU.EX2 R3, R3 ;  /* 0x0000000300037308 */ /* 0x000f620000000800 */
[-C--:B------:R-:W-:Y:S01]  /*6bd0*/  FMUL.FTZ R121, R121, R8.reuse ;  /* 0x0000000879797220 */ /* 0x080fe20000410000 */
[-C--:B------:R-:W-:Y:S01]  /*6be0*/  FMUL.FTZ R124, R124, R8.reuse ;  /* 0x000000087c7c7220 */ /* 0x080fe20000410000 */
[----:B------:R-:W-:-:S05]  /*6bf0*/  FMUL.FTZ R125, R125, R8 ;  /* 0x000000087d7d7220 */ /* 0x000fca0000410000 */
[----:B------:R-:W4:Y:S01]  /*6c00*/  MUFU.EX2 R2, R2 ;  /* 0x0000000200027308 */ /* 0x000f220000000800 */
[----:B--2---:R-:W-:Y:S02]  /*6c10*/  F2FP.BF16.F32.PACK_AB R6, R187, R186 ;  /* 0x000000babb06723e */ /* 0x004fe400000010ff */
[----:B---3--:R-:W-:-:S05]  /*6c20*/  F2FP.BF16.F32.PACK_AB R7, R184, R185 ;  /* 0x000000b9b807723e */ /* 0x008fca00000010ff */
[----:B------:R-:W2:Y:S01]  /*6c30*/  MUFU.EX2 R0, R0 ;  /* 0x0000000000007308 */ /* 0x000ea20000000800 */
        /* <DEDUP_REMOVED lines=32> */
[C---:B------:R-:W-:Y:S01]  /*6e40*/  HMMA.16816.F32.BF16 R144, R4.reuse, R32, R144 ;  /* 0x000000200490723c */ /* 0x040fe20000041890 */
[-C--:B----4-:R-:W-:Y:S01]  /*6e50*/  FMUL.FTZ R156, R156, R2.reuse ;  /* 0x000000029c9c7220 */ /* 0x090fe20000410000 */
[----:B------:R-:W-:Y:S01]  /*6e60*/  FMUL.FTZ R157, R157, R2 ;  /* 0x000000029d9d7220 */ /* 0x000fe20000410000 */
[-C--:B--2---:R-:W-:Y:S01]  /*6e70*/  FMUL.FTZ R158, R158, R0.reuse ;  /* 0x000000009e9e7220 */ /* 0x084fe20000410000 */
[----:B------:R-:W-:Y:S01]  /*6e80*/  FMUL.FTZ R159, R159, R0 ;  /* 0x000000009f9f7220 */ /* 0x000fe20000410000 */
[-C--:B------:R-:W-:Y:S01]  /*6e90*/  FMUL.FTZ R148, R148, R2.reuse ;  /* 0x0000000294947220 */ /* 0x080fe20000410000 */
[C---:B------:R-:W-:Y:S01]  /*6ea0*/  HMMA.16816.F32.BF16 R152, R4.reuse, R34, R152 ;  /* 0x000000220498723c */ /* 0x040fe20000041898 */
[----:B------:R-:W-:Y:S01]  /*6eb0*/  FMUL.FTZ R149, R149, R2 ;  /* 0x0000000295957220 */ /* 0x000fe20000410000 */
[-C--:B------:R-:W-:Y:S01]  /*6ec0*/  FMUL.FTZ R150, R150, R0.reuse ;  /* 0x0000000096967220 */ /* 0x080fe20000410000 */
[----:B------:R-:W-:Y:S01]  /*6ed0*/  FMUL.FTZ R151, R151, R0 ;  /* 0x0000000097977220 */ /* 0x000fe20000410000 */
[-C--:B------:R-:W-:Y:S01]  /*6ee0*/  FMUL.FTZ R164, R164, R2.reuse ;  /* 0x00000002a4a47220 */ /* 0x080fe20000410000 */
[----:B------:R-:W-:Y:S01]  /*6ef0*/  FMUL.FTZ R165, R165, R2 ;  /* 0x00000002a5a57220 */ /* 0x000fe20000410000 */
[C---:B------:R-:W-:Y:S01]  /*6f00*/  HMMA.16816.F32.BF16 R160, R4.reuse, R136, R160 ;  /* 0x0000008804a0723c */ /* 0x040fe200000418a0 */
[-C--:B------:R-:W-:Y:S01]  /*6f10*/  FMUL.FTZ R166, R166, R0.reuse ;  /* 0x00000000a6a67220 */ /* 0x080fe20000410000 */
[----:B------:R-:W-:Y:S01]  /*6f20*/  FMUL.FTZ R167, R167, R0 ;  /* 0x00000000a7a77220 */ /* 0x000fe20000410000 */
[-C--:B------:R-:W-:Y:S01]  /*6f30*/  FMUL.FTZ R172, R172, R2.reuse ;  /* 0x00000002acac7220 */ /* 0x080fe20000410000 */
        /* <DEDUP_REMOVED lines=32> */
[C---:B-1----:R-:W-:Y:S01]  /*7140*/  HMMA.16816.F32.BF16 R72, R4.reuse, R20, R72 ;  /* 0x000000140448723c */ /* 0x042fe20000041848 */
        /* <DEDUP_REMOVED lines=28> */
[----:B------:R-:W-:Y:S01]  /*7310*/  FFMA.FTZ R3, R252, R3, R201 ;  /* 0x00000003fc037223 */ /* 0x000fe200000100c9 */
[C---:B------:R-:W-:Y:S06]  /*7320*/  HMMA.16816.F32.BF16 R108, R4.reuse, R26, R108 ;  /* 0x0000001a046c723c */ /* 0x040fec000004186c */
[C---:B------:R-:W-:Y:S06]  /*7330*/  HMMA.16816.F32.BF16 R120, R4.reuse, R28, R120 ;  /* 0x0000001c0478723c */ /* 0x040fec0000041878 */
[----:B------:R-:W-:Y:S07]  /*7340*/  HMMA.16816.F32.BF16 R240, R4, R30, R124 ;  /* 0x0000001e04f0723c */ /* 0x000fee000004187c */
[----:B------:R-:W-:-:S02]  /*7350*/  F2FP.BF16.F32.PACK_AB R4, R249, R250 ;  /* 0x000000faf904723e */ /* 0x000fc400000010ff */
[----:B------:R-:W-:Y:S02]  /*7360*/  F2FP.BF16.F32.PACK_AB R5, R244, R245 ;  /* 0x000000f5f405723e */ /* 0x000fe400000010ff */
[----:B------:R-:W-:Y:S02]  /*7370*/  F2FP.BF16.F32.PACK_AB R6, R251, R248 ;  /* 0x000000f8fb06723e */ /* 0x000fe400000010ff */
[----:B------:R-:W-:Y:S02]  /*7380*/  F2FP.BF16.F32.PACK_AB R7, R247, R246 ;  /* 0x000000f6f707723e */ /* 0x000fe400000010ff */
[----:B------:R-:W-:Y:S02]  /*7390*/  MOV R127, R210 ;  /* 0x000000d2007f7202 */ /* 0x000fe40000000f00 */
[----:B------:R-:W-:Y:S02]  /*73a0*/  MOV R126, R209 ;  /* 0x000000d1007e7202 */ /* 0x000fe40000000f00 */
[----:B------:R-:W-:Y:S01]  /*73b0*/  MOV R125, R208 ;  /* 0x000000d0007d7202 */ /* 0x000fe20000000f00 */
[C---:B------:R-:W-:Y:S06]  /*73c0*/  HMMA.16816.F32.BF16 R148, R4.reuse, R32, R148 ;  /* 0x000000200494723c */ /* 0x040fec0000041894 */
[C---:B------:R-:W-:Y:S01]  /*73d0*/  HMMA.16816.F32.BF16 R208, R4.reuse, R34, R156 ;  /* 0x0000002204d0723c */ /* 0x040fe2000004189c */
[----:B------:R1:W-:Y:S01]  /*73e0*/  MUFU.EX2 R34, R15 ;  /* 0x0000000f00227308 */ /* 0x0003e20000000800 */
[----:B------:R-:W2:Y:S04]  /*73f0*/  LDSM.16.MT88.4 R156, [R217+0xa800] ;  /* 0x00a80000d99c783b */ /* 0x000ea80000004200 */
[C---:B------:R-:W-:Y:S06]  /*7400*/  HMMA.16816.F32.BF16 R164, R4.reuse, R136, R164 ;  /* 0x0000008804a4723c */ /* 0x040fec00000418a4 */
[----:B------:R-:W-:Y:S01]  /*7410*/  HMMA.16816.F32.BF16 R196, R4, R138, R172 ;  /* 0x0000008a04c4723c */ /* 0x000fe200000418ac */
[----:B------:R-:W3:Y:S01]  /*7420*/  LDSM.16.MT88.4 R172, [R219+0xa800] ;  /* 0x00a80000dbac783b */ /* 0x000ee20000004200 */
[----:B-1----:R-:W-:-:S04]  /*7430*/  FFMA.FTZ R15, R177, UR26, -R12 ;  /* 0x0000001ab10f7c23 */ /* 0x002fc8000801080c */
[C---:B------:R-:W-:Y:S01]  /*7440*/  HMMA.16816.F32.BF16 R136, R4.reuse, R22, R80 ;  /* 0x000000160488723c */ /* 0x040fe20000041850 */
[----:B------:R-:W-:Y:S01]  /*7450*/  LDSM.16.MT88.4 R80, [R217+0xb800] ;  /* 0x00b80000d950783b */ /* 0x000fe20000004200 */
[----:B------:R1:W4:Y:S04]  /*7460*/  MUFU.EX2 R35, R15 ;  /* 0x0000000f00237308 */ /* 0x0003280000000800 */
[C---:B------:R-:W-:Y:S06]  /*7470*/  HMMA.16816.F32.BF16 R68, R4.reuse, R20, R68 ;  /* 0x000000140444723c */ /* 0x040fec0000041844 */
[C---:B------:R-:W-:Y:S06]  /*7480*/  HMMA.16816.F32.BF16 R36, R4.reuse, R132, R36 ;  /* 0x000000840424723c */ /* 0x040fec0000041824 */
[----:B------:R-:W-:Y:S01]  /*7490*/  HMMA.16816.F32.BF16 R188, R4, R134, R48 ;  /* 0x0000008604bc723c */ /* 0x000fe20000041830 */
[----:B------:R-:W5:Y:S01]  /*74a0*/  LDSM.16.MT88.4 R48, [R222+0xa800] ;  /* 0x00a80000de30783b */ /* 0x000f620000004200 */
[--C-:B-1----:R-:W-:Y:S01]  /*74b0*/  FFMA.FTZ R15, R178, UR26, -R12.reuse ;  /* 0x0000001ab20f7c23 */ /* 0x102fe2000801080c */
[----:B------:R-:W-:Y:S01]  /*74c0*/  FFMA.FTZ R12, R179, UR26, -R12 ;  /* 0x0000001ab30c7c23 */ /* 0x000fe2000801080c */
[----:B------:R-:W-:-:S02]  /*74d0*/  MOV R179, R126 ;  /* 0x0000007e00b37202 */ /* 0x000fc40000000f00 */
[C---:B------:R-:W-:Y:S01]  /*74e0*/  HMMA.16816.F32.BF16 R52, R4.reuse, R140, R52 ;  /* 0x0000008c0434723c */ /* 0x040fe20000041834 */
[----:B------:R1:W-:Y:S01]  /*74f0*/  MUFU.EX2 R32, R12 ;  /* 0x0000000c00207308 */ /* 0x0003e20000000800 */
[----:B------:R-:W-:Y:S02]  /*7500*/  MOV R178, R125 ;  /* 0x0000007d00b27202 */ /* 0x000fe40000000f00 */
[----:B----4-:R-:W-:Y:S02]  /*7510*/  F2FP.BF16.F32.PACK_AB R124, R35, R34 ;  /* 0x00000022237c723e */ /* 0x010fe400000010ff */
[C---:B------:R-:W-:Y:S03]  /*7520*/  HMMA.16816.F32.BF16 R100, R4.reuse, R24, R100 ;  /* 0x000000180464723c */ /* 0x040fe60000041864 */
[----:B------:R-:W4:Y:S03]  /*7530*/  MUFU.EX2 R33, R15 ;  /* 0x0000000f00217308 */ /* 0x000f260000000800 */
[----:B------:R-:W-:Y:S01]  /*7540*/  HMMA.16816.F32.BF16 R116, R4, R28, R116 ;  /* 0x0000001c0474723c */ /* 0x000fe20000041874 */
[----:B-1----:R-:W-:-:S05]  /*7550*/  FFMA.FTZ R12, R180, UR26, -R9 ;  /* 0x0000001ab40c7c23 */ /* 0x002fca0008010809 */
[C---:B------:R-:W-:Y:S01]  /*7560*/  HMMA.16816.F32.BF16 R140, R4.reuse, R142, R64 ;  /* 0x0000008e048c723c */ /* 0x040fe20000041840 */
[----:B------:R-:W-:Y:S01]  /*7570*/  MOV R180, R127 ;  /* 0x0000007f00b47202 */ /* 0x000fe20000000f00 */
[----:B------:R-:W1:Y:S01]  /*7580*/  LDSM.16.MT88.4 R64, [R221+0xa800] ;  /* 0x00a80000dd40783b */ /* 0x000e620000004200 */
[----:B------:R2:W-:Y:S03]  /*7590*/  MUFU.EX2 R22, R12 ;  /* 0x0000000c00167308 */ /* 0x0005e60000000800 */
[----:B------:R-:W-:Y:S01]  /*75a0*/  HMMA.16816.F32.BF16 R84, R4, R16, R84 ;  /* 0x000000100454723c */ /* 0x000fe20000041854 */
[----:B----4-:R-:W-:-:S05]  /*75b0*/  F2FP.BF16.F32.PACK_AB R126, R32, R33 ;  /* 0x00000021207e723e */ /* 0x010fca00000010ff */
[C---:B------:R-:W-:Y:S01]  /*75c0*/  HMMA.16816.F32.BF16 R132, R4.reuse, R18, R96 ;  /* 0x000000120484723c */ /* 0x040fe20000041860 */
[----:B------:R-:W4:Y:S04]  /*75d0*/  LDSM.16.MT88.4 R96, [R219+0xb800] ;  /* 0x00b80000db60783b */ /* 0x000f280000004200 */
[----:B------:R-:W-:Y:S01]  /*75e0*/  LDSM.16.MT88.4 R16, [R221+0xb800] ;  /* 0x00b80000dd10783b */ /* 0x000fe20000004200 */
[C---:B------:R-:W-:Y:S01]  /*75f0*/  HMMA.16816.F32.BF16 R24, R4.reuse, R26, R112 ;  /* 0x0000001a0418723c */ /* 0x040fe20000041870 */
[----:B--2---:R-:W-:Y:S02]  /*7600*/  FFMA.FTZ R12, R181, UR26, -R9 ;  /* 0x0000001ab50c7c23 */ /* 0x004fe40008010809 */
[----:B------:R-:W2:Y:S02]  /*7610*/  LDSM.16.MT88.4 R112, [R222+0xb800] ;  /* 0x00b80000de70783b */ /* 0x000ea40000004200 */
[----:B------:R3:W5:Y:S01]  /*7620*/  MUFU.EX2 R20, R12 ;  /* 0x0000000c00147308 */ /* 0x0007620000000800 */
[----:B------:R-:W-:Y:S07]  /*7630*/  HMMA.16816.F32.BF16 R28, R4, R30, R128 ;  /* 0x0000001e041c723c */ /* 0x000fee0000041880 */
[----:B------:R-:W-:Y:S01]  /*7640*/  FFMA.FTZ R4, R195, UR26, -R14 ;  /* 0x0000001ac3047c23 */ /* 0x000fe2000801080e */
[----:B------:R-:W-:-:S03]  /*7650*/  FFMA.FTZ R5, R194, UR26, -R13 ;  /* 0x0000001ac2057c23 */ /* 0x000fc6000801080d */
[----:B------:R1:W-:Y:S01]  /*7660*/  MUFU.EX2 R23, R4 ;  /* 0x0000000400177308 */ /* 0x0003e20000000800 */
[--C-:B---3--:R-:W-:Y:S01]  /*7670*/  FFMA.FTZ R12, R182, UR26, -R9.reuse ;  /* 0x0000001ab60c7c23 */ /* 0x108fe20008010809 */
[----:B------:R-:W-:Y:S01]  /*7680*/  FFMA.FTZ R9, R183, UR26, -R9 ;  /* 0x0000001ab7097c23 */ /* 0x000fe20008010809 */
[----:B-----5:R-:W-:-:S05]  /*7690*/  F2FP.BF16.F32.PACK_AB R125, R20, R22 ;  /* 0x00000016147d723e */ /* 0x020fca00000010ff */
[----:B------:R-:W-:Y:S08]  /*76a0*/  MUFU.EX2 R7, R5 ;  /* 0x0000000500077308 */ /* 0x000ff00000000800 */
[----:B------:R3:W-:Y:S01]  /*76b0*/  MUFU.EX2 R21, R12 ;  /* 0x0000000c00157308 */ /* 0x0007e20000000800 */
[----:B-1----:R-:W-:-:S07]  /*76c0*/  FFMA.FTZ R4, R204, UR26, -R14 ;  /* 0x0000001acc047c23 */ /* 0x002fce000801080e */
[----:B------:R1:W5:Y:S01]  /*76d0*/  MUFU.EX2 R15, R9 ;  /* 0x00000009000f7308 */ /* 0x0003620000000800 */
[----:B---3--:R-:W-:-:S07]  /*76e0*/  FFMA.FTZ R12, R192, UR26, -R14 ;  /* 0x0000001ac00c7c23 */ /* 0x008fce000801080e */
[----:B------:R-:W-:Y:S01]  /*76f0*/  MUFU.EX2 R177, R12 ;  /* 0x0000000c00b17308 */ /* 0x000fe20000000800 */
[----:B-1----:R-:W-:Y:S01]  /*7700*/  FFMA.FTZ R9, R193, UR26, -R14 ;  /* 0x0000001ac1097c23 */ /* 0x002fe2000801080e */
[----:B-----5:R-:W-:-:S06]  /*7710*/  F2FP.BF16.F32.PACK_AB R127, R15, R21 ;  /* 0x000000150f7f723e */ /* 0x020fcc00000010ff */
[----:B------:R1:W3:Y:S01]  /*7720*/  MUFU.EX2 R12, R4 ;  /* 0x00000004000c7308 */ /* 0x0002e20000000800 */
[C---:B------:R-:W-:Y:S07]  /*7730*/  HMMA.16816.F32.BF16 R144, R124.reuse, R156, R144 ;  /* 0x0000009c7c90723c */ /* 0x040fee0000041890 */
[----:B------:R5:W4:Y:S01]  /*7740*/  MUFU.EX2 R176, R9 ;  /* 0x0000000900b07308 */ /* 0x000b220000000800 */
[C---:B------:R-:W-:Y:S06]  /*7750*/  HMMA.16816.F32.BF16 R152, R124.reuse, R158, R152 ;  /* 0x0000009e7c98723c */ /* 0x040fec0000041898 */
[----:B------:R-:W-:Y:S01]  /*7760*/  HMMA.16816.F32.BF16 R160, R124, R172, R160 ;  /* 0x000000ac7ca0723c */ /* 0x000fe200000418a0 */
[----:B-1----:R-:W-:Y:S01]  /*7770*/  FFMA.FTZ R4, R206, UR26, -R13 ;  /* 0x0000001ace047c23 */ /* 0x002fe2000801080d */
[----:B---3--:R-:W-:-:S03]  /*7780*/  F2FP.BF16.F32.PACK_AB R130, R12, R23 ;  /* 0x000000170c82723e */ /* 0x008fc600000010ff */
[----:B------:R1:W3:Y:S01]  /*7790*/  MUFU.EX2 R6, R4 ;  /* 0x0000000400067308 */ /* 0x0002e20000000800 */
[C---:B------:R-:W-:Y:S01]  /*77a0*/  HMMA.16816.F32.BF16 R168, R124.reuse, R174, R168 ;  /* 0x000000ae7ca8723c */ /* 0x040fe200000418a8 */
[----:B-----5:R-:W-:Y:S01]  /*77b0*/  FFMA.FTZ R9, R180, R2, R250 ;  /* 0x00000002b4097223 */ /* 0x020fe200000100fa */
[----:B------:R-:W-:Y:S01]  /*77c0*/  FFMA.FTZ R2, R179, R0, R245 ;  /* 0x00000000b3027223 */ /* 0x000fe200000100f5 */
[----:B------:R-:W-:Y:S01]  /*77d0*/  FFMA.FTZ R0, R178, R8, R207 ;  /* 0x00000008b2007223 */ /* 0x000fe200000100cf */
[----:B----4-:R-:W-:Y:S01]  /*77e0*/  F2FP.BF16.F32.PACK_AB R128, R176, R177 ;  /* 0x000000b1b080723e */ /* 0x010fe200000010ff */
        /* <DEDUP_REMOVED lines=9> */
[----:B-1----:R-:W-:Y:S01]  /*7880*/  FFMA.FTZ R4, R205, UR26, -R13 ;  /* 0x0000001acd047c23 */ /* 0x002fe2000801080d */
[----:B------:R-:W-:Y:S01]  /*7890*/  FADD.FTZ R8, R247, R8 ;  /* 0x00000008f7087221 */ /* 0x000fe20000010000 */
[----:B------:R-:W-:Y:S01]  /*78a0*/  FADD.FTZ R2, R187, R2 ;  /* 0x00000002bb027221 */ /* 0x000fe20000010000 */
[----:B------:R-:W-:Y:S01]  /*78b0*/  FADD.FTZ R0, R184, R0 ;  /* 0x00000000b8007221 */ /* 0x000fe20000010000 */
[----:B------:R1:W-:Y:S01]  /*78c0*/  MUFU.EX2 R5, R4 ;  /* 0x0000000400057308 */ /* 0x0003e20000000800 */
[----:B---3--:R-:W-:Y:S01]  /*78d0*/  F2FP.BF16.F32.PACK_AB R129, R6, R7 ;  /* 0x000000070681723e */ /* 0x008fe200000010ff */
        /* <DEDUP_REMOVED lines=12> */
[----:B------:R-:W-:-:S02]  /*79a0*/  FADD.FTZ R249, R12, R3 ;  /* 0x000000030cf97221 */ /* 0x000fc40000010000 */
[----:B------:R-:W-:Y:S01]  /*79b0*/  FADD.FTZ R245, R32, R2 ;  /* 0x0000000220f57221 */ /* 0x000fe20000010000 */
[----:B-1----:R-:W-:Y:S01]  /*79c0*/  FFMA.FTZ R4, R200, UR26, -R13 ;  /* 0x0000001ac8047c23 */ /* 0x002fe2000801080d */
[----:B------:R-:W-:Y:S01]  /*79d0*/  FADD.FTZ R250, R15, R0 ;  /* 0x000000000ffa7221 */ /* 0x000fe20000010000 */
[----:B------:R1:W-:Y:S01]  /*79e0*/  STL [R1+0xc], R249 ;  /* 0x00000cf901007387 */ /* 0x0003e20000100800 */
[C---:B------:R-:W-:Y:S03]  /*79f0*/  HMMA.16816.F32.BF16 R44, R124.reuse, R50, R44 ;  /* 0x000000327c2c723c */ /* 0x040fe6000004182c */
[----:B------:R-:W3:Y:S03]  /*7a00*/  MUFU.EX2 R4, R4 ;  /* 0x0000000400047308 */ /* 0x000ee60000000800 */
[C---:B------:R-:W-:Y:S06]  /*7a10*/  HMMA.16816.F32.BF16 R56, R124.reuse, R64, R56 ;  /* 0x000000407c38723c */ /* 0x040fec0000041838 */
[C---:B------:R-:W-:Y:S06]  /*7a20*/  HMMA.16816.F32.BF16 R60, R124.reuse, R66, R60 ;  /* 0x000000427c3c723c */ /* 0x040fec000004183c */
[----:B------:R-:W-:Y:S01]  /*7a30*/  HMMA.16816.F32.BF16 R72, R124, R80, R72 ;  /* 0x000000507c48723c */ /* 0x000fe20000041848 */
[----:B---3--:R-:W-:Y:S01]  /*7a40*/  F2FP.BF16.F32.PACK_AB R131, R4, R5 ;  /* 0x000000050483723e */ /* 0x008fe200000010ff */
[----:B------:R-:W-:-:S04]  /*7a50*/  FADD.FTZ R5, R5, R6 ;  /* 0x0000000605057221 */ /* 0x000fc80000010000 */
[----:B------:R-:W-:Y:S01]  /*7a60*/  HMMA.16816.F32.BF16 R76, R124, R82, R76 ;  /* 0x000000527c4c723c */ /* 0x000fe2000004184c */
[----:B------:R-:W-:-:S05]  /*7a70*/  FADD.FTZ R252, R4, R5 ;  /* 0x0000000504fc7221 */ /* 0x000fca0000010000 */
[----:B------:R1:W-:Y:S01]  /*7a80*/  STL [R1+0x8], R252 ;  /* 0x000008fc01007387 */ /* 0x0003e20000100800 */
[C---:B------:R-:W-:Y:S03]  /*7a90*/  HMMA.16816.F32.BF16 R88, R124.reuse, R96, R88 ;  /* 0x000000607c58723c */ /* 0x040fe60000041858 */
[----:B------:R1:W-:Y:S03]  /*7aa0*/  STL [R1+0x4], R245 ;  /* 0x000004f501007387 */ /* 0x0003e60000100800 */
[C---:B------:R-:W-:Y:S01]  /*7ab0*/  HMMA.16816.F32.BF16 R92, R124.reuse, R98, R92 ;  /* 0x000000627c5c723c */ /* 0x040fe2000004185c */
[----:B------:R1:W-:Y:S05]  /*7ac0*/  STL [R1], R250 ;  /* 0x000000fa01007387 */ /* 0x0003ea0000100800 */
        /* <DEDUP_REMOVED lines=8> */
[----:B------:R-:W-:Y:S06]  /*7b50*/  HMMA.16816.F32.BF16 R100, R128, R112, R100 ;  /* 0x000000708064723c */ /* 0x000fec0000041864 */
[----:B------:R-:W-:Y:S06]  /*7b60*/  HMMA.16816.F32.BF16 R120, R124, R16, R120 ;  /* 0x000000107c78723c */ /* 0x000fec0000041878 */
[C---:B------:R-:W-:Y:S06]  /*7b70*/  HMMA.16816.F32.BF16 R156, R128.reuse, R158, R208 ;  /* 0x0000009e809c723c */ /* 0x040fec00000418d0 */
[C---:B------:R-:W-:Y:S06]  /*7b80*/  HMMA.16816.F32.BF16 R172, R128.reuse, R174, R196 ;  /* 0x000000ae80ac723c */ /* 0x040fec00000418c4 */
[C---:B------:R-:W-:Y:S06]  /*7b90*/  HMMA.16816.F32.BF16 R48, R128.reuse, R50, R188 ;  /* 0x000000328030723c */ /* 0x040fec00000418bc */
[C---:B------:R-:W-:Y:S06]  /*7ba0*/  HMMA.16816.F32.BF16 R64, R128.reuse, R66, R140 ;  /* 0x000000428040723c */ /* 0x040fec000004188c */
[C---:B------:R-:W-:Y:S06]  /*7bb0*/  HMMA.16816.F32.BF16 R80, R128.reuse, R82, R136 ;  /* 0x000000528050723c */ /* 0x040fec0000041888 */
[----:B------:R-:W-:Y:S01]  /*7bc0*/  HMMA.16816.F32.BF16 R96, R128, R98, R132 ;  /* 0x000000628060723c */ /* 0x000fe20000041884 */
[----:B------:R-:W-:-:S02]  /*7bd0*/  MOV R136, R215 ;  /* 0x000000d700887202 */ /* 0x000fc40000000f00 */
[----:B------:R-:W-:-:S03]  /*7be0*/  MOV R137, R212 ;  /* 0x000000d400897202 */ /* 0x000fc60000000f00 */
[----:B------:R-:W-:Y:S01]  /*7bf0*/  HMMA.16816.F32.BF16 R112, R128, R114, R24 ;  /* 0x000000728070723c */ /* 0x000fe20000041818 */
[----:B------:R-:W-:Y:S02]  /*7c00*/  MOV R135, R214 ;  /* 0x000000d600877202 */ /* 0x000fe40000000f00 */
[----:B------:R-:W-:-:S03]  /*7c10*/  MOV R134, R213 ;  /* 0x000000d500867202 */ /* 0x000fc60000000f00 */
[----:B------:R-:W-:Y:S06]  /*7c20*/  HMMA.16816.F32.BF16 R116, R128, R16, R116 ;  /* 0x000000108074723c */ /* 0x000fec0000041874 */
[-C--:B------:R-:W-:Y:S06]  /*7c30*/  HMMA.16816.F32.BF16 R124, R124, R18.reuse, R240 ;  /* 0x000000127c7c723c */ /* 0x080fec00000418f0 */
[----:B------:R-:W-:Y:S01]  /*7c40*/  HMMA.16816.F32.BF16 R128, R128, R18, R28 ;  /* 0x000000128080723c */ /* 0x000fe2000004181c */
[----:B------:R-:W-:-:S08]  /*7c50*/  NOP ;  /* 0x0000000000007918 */ /* 0x000fd00000000000 */
[----:B-1----:R-:W-:-:S15]  /*7c60*/  @!P0 BRA `(.L_x_1303) ;  /* 0x0000007c00dc8947 */ /* 0x002fde0003800000 */
[----:B------:R-:W-:-:S04]  /*7c70*/  DEPBAR.LE SB0, 0x0 ;  /* 0x000080000000791a */ /* 0x000fc80000000000 */
[----:B------:R-:W-:Y:S01]  /*7c80*/  USHF.L.U32 UR4, UR8, 0x6, URZ ;  /* 0x0000000608047899 */ /* 0x000fe2000800063f */
[----:B------:R-:W1:Y:S01]  /*7c90*/  S2R R13, SR_TID.X ;  /* 0x00000000000d7919 */ /* 0x000e620000002100 */
[----:B------:R-:W-:Y:S02]  /*7ca0*/  USHF.L.U64.HI UR8, UR8, 0x6, UR9 ;  /* 0x0000000608087899 */ /* 0x000fe40008010209 */
[----:B------:R-:W-:Y:S02]  /*7cb0*/  UIADD3 UR22, UR21, -0x3, URZ ;  /* 0xfffffffd15167890 */ /* 0x000fe4000fffe03f */
[----:B------:R-:W-:Y:S01]  /*7cc0*/  IMAD.U32 R14, RZ, RZ, UR4 ;  /* 0x00000004ff0e7e24 */ /* 0x000fe2000f8e00ff */
[----:B------:R-:W-:Y:S01]  /*7cd0*/  BAR.SYNC.DEFER_BLOCKING 0x0 ;  /* 0x0000000000007b1d */ /* 0x000fe20000010000 */
[----:B------:R-:W-:Y:S01]  /*7ce0*/  IADD3 R16, P2, R10, -UR4, RZ ;  /* 0x800000040a107c10 */ /* 0x000fe2000ff5e0ff */
[----:B------:R-:W-:Y:S01]  /*7cf0*/  IMAD.U32 R0, RZ, RZ, UR8 ;  /* 0x00000008ff007e24 */ /* 0x000fe2000f8e00ff */
[----:B------:R-:W-:Y:S01]  /*7d00*/  UISETP.GT.AND UP0, UPT, UR22, UR12, UPT ;  /* 0x0000000c1600728c */ /* 0x000fe2000bf04270 */
[----:B------:R-:W-:-:S02]  /*7d10*/  IADD3 R14, P1, P0, -R14, UR20, R10 ;  /* 0x000000140e0e7c10 */ /* 0x000fc4000f83e10a */
[----:B------:R-:W-:Y:S02]  /*7d20*/  IADD3.X R17, R11, ~UR8, RZ, P2, !PT ;  /* 0x800000080b117c10 */ /* 0x000fe400097fe4ff */
[----:B------:R-:W-:Y:S01]  /*7d30*/  IADD3.X R15, ~R0, UR17, R11, P1, P0 ;  /* 0x00000011000f7c10 */ /* 0x000fe20008fe050b */
[----:B------:R-:W-:Y:S02]  /*7d40*/  IMAD.U32 R0, RZ, RZ, UR22 ;  /* 0x00000016ff007e24 */ /* 0x000fe4000f8e00ff */
[----:B------:R-:W-:Y:S01]  /*7d50*/  @!PT LDS RZ, [RZ] ;  /* 0x00000000fffff984 */ /* 0x000fe20000000800 */
[----:B------:R-:W-:Y:S01]  /*7d60*/  @!PT LDS RZ, [RZ] ;  /* 0x00000000fffff984 */ /* 0x000fe20000000800 */
[----:B------:R-:W-:Y:S01]  /*7d70*/  @!PT LDS RZ, [RZ] ;  /* 0x00000000fffff984 */ /* 0x000fe20000000800 */
[----:B------:R2:W-:Y:S01]  /*7d80*/  LDGSTS.E.BYPASS.LTC128B.128 [R239+0xa000], desc[UR18][R16.64] ;  /* 0x0a00000010ef7fae */ /* 0x0005e2000b901d52 */
[----:B-1----:R-:W-:-:S03]  /*7d90*/  IMAD.SHL.U32 R13, R13, 0x2, RZ ;  /* 0x000000020d0d7824 */ /* 0x002fc600078e00ff */
[----:B------:R2:W-:Y:S02]  /*7da0*/  LDGSTS.E.BYPASS.LTC128B.128 [R239+0xb000], desc[UR18][R16.64+0x80] ;  /* 0x0b00008010ef7fae */ /* 0x0005e4000b901d52 */
[----:B------:R-:W-:Y:S02]  /*7db0*/  LOP3.LUT R13, R13, 0x6, RZ, 0xc0, !PT ;  /* 0x000000060d0d7812 */ /* 0x000fe400078ec0ff */
[----:B------:R2:W-:Y:S04]  /*7dc0*/  LDGSTS.E.BYPASS.LTC128B.128 [R239+0xa800], desc[UR18][R14.64] ;  /* 0x0a8000000eef7fae */ /* 0x0005e8000b901d52 */
[----:B------:R2:W-:Y:S01]  /*7dd0*/  LDGSTS.E.BYPASS.LTC128B.128 [R239+0xb800], desc[UR18][R14.64+0x80] ;  /* 0x0b8000800eef7fae */ /* 0x0005e2000b901d52 */
[----:B------:R-:W-:-:S03]  /*7de0*/  IMAD R0, R0, 0x20, R13 ;  /* 0x0000002000007824 */ /* 0x000fc600078e020d */
[----:B------:R-:W-:Y:S01]  /*7df0*/  LDSM.16.M88.4 R24, [R216+0x8000] ;  /* 0x00800000d818783b */ /* 0x000fe20000000200 */
[C---:B------:R-:W-:Y:S01]  /*7e00*/  VIADD R2, R0.reuse, 0x1 ;  /* 0x0000000100027836 */ /* 0x040fe20000000000 */
[CC--:B------:R-:W-:Y:S01]  /*7e10*/  ISETP.GE.AND P3, PT, R0.reuse, R236.reuse, PT ;  /* 0x000000ec0000720c */ /* 0x0c0fe20003f66270 */
[C---:B------:R-:W-:Y:S01]  /*7e20*/  VIADD R3, R0.reuse, 0x11 ;  /* 0x0000001100037836 */ /* 0x040fe20000000000 */
[----:B------:R-:W1:Y:S01]  /*7e30*/  LDSM.16.M88.4 R4, [R218+0x2000] ;  /* 0x00200000da04783b */ /* 0x000e620000000200 */
[-C--:B------:R-:W-:Y:S02]  /*7e40*/  ISETP.GE.AND P2, PT, R0, R235.reuse, PT ;  /* 0x000000eb0000720c */ /* 0x080fe40003f46270 */
[C---:B------:R-:W-:Y:S01]  /*7e50*/  ISETP.GE.AND P4, PT, R2.reuse, R235, PT ;  /* 0x000000eb0200720c */ /* 0x040fe20003f86270 */
[----:B------:R-:W3:Y:S01]  /*7e60*/  LDSM.16.M88.4 R32, [R216+0x8800] ;  /* 0x00880000d820783b */ /* 0x000ee20000000200 */
[C---:B------:R-:W-:Y:S02]  /*7e70*/  ISETP.GE.AND P6, PT, R2.reuse, R236, PT ;  /* 0x000000ec0200720c */ /* 0x040fe40003fc6270 */
[C---:B------:R-:W-:Y:S01]  /*7e80*/  ISETP.GE.AND P1, PT, R2.reuse, R238, PT ;  /* 0x000000ee0200720c */ /* 0x040fe20003f26270 */
[----:B------:R-:W4:Y:S01]  /*7e90*/  LDSM.16.M88.4 R20, [R218] ;  /* 0x00000000da14783b */ /* 0x000f220000000200 */
[----:B------:R-:W-:-:S02]  /*7ea0*/  ISETP.GE.AND P0, PT, R2, R237, PT ;  /* 0x000000ed0200720c */ /* 0x000fc40003f06270 */
[-C--:B------:R-:W-:Y:S01]  /*7eb0*/  ISETP.LT.OR P3, PT, R0, R232.reuse, P3 ;  /* 0x000000e80000720c */ /* 0x080fe20001f61670 */
[----:B------:R-:W-:Y:S01]  /*7ec0*/  LDSM.16.M88.4 R132, [R227] ;  /* 0x00000000e384783b */ /* 0x000fe20000000200 */
[C---:B------:R-:W-:Y:S02]  /*7ed0*/  ISETP.LT.OR P4, PT, R2.reuse, R231, P4 ;  /* 0x000000e70200720c */ /* 0x040fe40002781670 */
[C---:B------:R-:W-:Y:S01]  /*7ee0*/  ISETP.LT.OR P6, PT, R2.reuse, R232, P6 ;  /* 0x000000e80200720c */ /* 0x040fe200037c1670 */
[----:B------:R-:W5:Y:S01]  /*7ef0*/  LDSM.16.M88.4 R8, [R220+0x2000] ;  /* 0x00200000dc08783b */ /* 0x000f620000000200 */
[C---:B------:R-:W-:Y:S02]  /*7f00*/  ISETP.LT.OR P1, PT, R2.reuse, R234, P1 ;  /* 0x000000ea0200720c */ /* 0x040fe40000f21670 */
[----:B------:R-:W-:Y:S01]  /*7f10*/  ISETP.LT.OR P0, PT, R2, R233, P0 ;  /* 0x000000e90200720c */ /* 0x000fe20000701670 */
[----:B------:R-:W2:Y:S01]  /*7f20*/  LDSM.16.M88.4 R136, [R230] ;  /* 0x00000000e688783b */ /* 0x000ea20000000200 */
[C---:B------:R-:W-:Y:S01]  /*7f30*/  VIADD R2, R0.reuse, 0x8 ;  /* 0x0000000800027836 */ /* 0x040fe20000000000 */
[----:B------:R-:W-:-:S02]  /*7f40*/  ISETP.GE.AND P5, PT, R0, R238, PT ;  /* 0x000000ee0000720c */ /* 0x000fc40003fa6270 */
[----:B------:R-:W2:Y:S01]  /*7f50*/  LDSM.16.M88.4 R28, [R220] ;  /* 0x00000000dc1c783b */ /* 0x000ea20000000200 */
[C---:B------:R-:W-:Y:S02]  /*7f60*/  ISETP.LT.OR P2, PT, R0.reuse, R231, P2 ;  /* 0x000000e70000720c */ /* 0x040fe40001741670 */
[----:B------:R-:W-:Y:S01]  /*7f70*/  ISETP.LT.OR P5, PT, R0, R234, P5 ;  /* 0x000000ea0000720c */ /* 0x000fe20002fa1670 */
[----:B------:R-:W-:Y:S04]  /*7f80*/  LDSM.16.M88.4 R176, [R224+0x8000] ;  /* 0x00800000e0b0783b */ /* 0x000fe80000000200 */
[----:B------:R-:W0:Y:S01]  /*7f90*/  LDGDEPBAR ;  /* 0x00000000000079af */ /* 0x000e220000000000 */
[C---:B-1----:R-:W-:Y:S06]  /*7fa0*/  HMMA.16816.F32.BF16 R192, R4.reuse, R24, RZ ;  /* 0x0000001804c0723c */ /* 0x042fec00000418ff */
[C---:B---3--:R-:W-:Y:S06]  /*7fb0*/  HMMA.16816.F32.BF16 R184, R4.reuse, R32, RZ ;  /* 0x0000002004b8723c */ /* 0x048fec00000418ff */
[C---:B------:R-:W-:Y:S06]  /*7fc0*/  HMMA.16816.F32.BF16 R188, R4.reuse, R26, RZ ;  /* 0x0000001a04bc723c */ /* 0x040fec00000418ff */
[----:B------:R-:W-:Y:S01]  /*7fd0*/  HMMA.16816.F32.BF16 R180, R4, R34, RZ ;  /* 0x0000002204b4723c */ /* 0x000fe200000418ff */
[----:B------:R-:W1:Y:S05]  /*7fe0*/  LDSM.16.M88.4 R4, [R226+0x2000] ;  /* 0x00200000e204783b */ /* 0x000e6a0000000200 */
[C---:B----4-:R-:W-:Y:S06]  /*7ff0*/  HMMA.16816.F32.BF16 R140, R20.reuse, R32, RZ ;  /* 0x00000020148c723c */ /* 0x050fec00000418ff */
[C---:B------:R-:W-:Y:S01]  /*8000*/  HMMA.16816.F32.BF16 R200, R20.reuse, R34, RZ ;  /* 0x0000002214c8723c */ /* 0x040fe200000418ff */
[----:B------:R-:W3:Y:S05]  /*8010*/  LDSM.16.M88.4 R32, [R224+0x8800] ;  /* 0x00880000e020783b */ /* 0x000eea0000000200 */
[C---:B------:R-:W-:Y:S06]  /*8020*/  HMMA.16816.F32.BF16 R196, R20.reuse, R24, RZ ;  /* 0x0000001814c4723c */ /* 0x040fec00000418ff */
[----:B------:R-:W-:Y:S06]  /*8030*/  HMMA.16816.F32.BF16 R24, R20, R26, RZ ;  /* 0x0000001a1418723c */ /* 0x000fec00000418ff */
[C---:B-----5:R-:W-:Y:S06]  /*8040*/  HMMA.16816.F32.BF16 R208, R8.reuse, R132, R192 ;  /* 0x0000008408d0723c */ /* 0x060fec00000418c0 */
[C---:B--2---:R-:W-:Y:S06]  /*8050*/  HMMA.16816.F32.BF16 R204, R8.reuse, R136, R184 ;  /* 0x0000008808cc723c */ /* 0x044fec00000418b8 */
[C---:B------:R-:W-:Y:S06]  /*8060*/  HMMA.16816.F32.BF16 R192, R8.reuse, R134, R188 ;  /* 0x0000008608c0723c */ /* 0x040fec00000418bc */
[----:B------:R-:W-:Y:S01]  /*8070*/  HMMA.16816.F32.BF16 R20, R8, R138, R180 ;  /* 0x0000008a0814723c */ /* 0x000fe200000418b4 */
[----:B------:R-:W2:Y:S05]  /*8080*/  LDSM.16.M88.4 R8, [R226] ;  /* 0x00000000e208783b */ /* 0x000eaa0000000200 */
[C---:B------:R-:W-:Y:S06]  /*8090*/  HMMA.16816.F32.BF16 R184, R28.reuse, R132, R196 ;  /* 0x000000841cb8723c */ /* 0x040fec00000418c4 */
[C---:B------:R-:W-:Y:S01]  /*80a0*/  HMMA.16816.F32.BF16 R180, R28.reuse, R136, R140 ;  /* 0x000000881cb4723c */ /* 0x040fe2000004188c */
[----:B------:R-:W-:Y:S05]  /*80b0*/  LDSM.16.M88.4 R140, [R223] ;  /* 0x00000000df8c783b */ /* 0x000fea0000000200 */
[C---:B------:R-:W-:Y:S01]  /*80c0*/  HMMA.16816.F32.BF16 R132, R28.reuse, R134, R24 ;  /* 0x000000861c84723c */ /* 0x040fe20000041818 */
[----:B------:R-:W-:Y:S05]  /*80d0*/  LDSM.16.M88.4 R24, [R225+0x2000] ;  /* 0x00200000e118783b */ /* 0x000fea0000000200 */
[----:B------:R-:W-:Y:S01]  /*80e0*/  HMMA.16816.F32.BF16 R136, R28, R138, R200 ;  /* 0x0000008a1c88723c */ /* 0x000fe200000418c8 */
[----:B------:R-:W4:Y:S05]  /*80f0*/  LDSM.16.M88.4 R28, [R223+0x800] ;  /* 0x00080000df1c783b */ /* 0x000f2a0000000200 */
[C---:B-1----:R-:W-:Y:S06]  /*8100*/  HMMA.16816.F32.BF16 R188, R4.reuse, R176, R208 ;  /* 0x000000b004bc723c */ /* 0x042fec00000418d0 */
[C---:B---3--:R-:W-:Y:S01]  /*8110*/  HMMA.16816.F32.BF16 R208, R4.reuse, R34, R20 ;  /* 0x0000002204d0723c */ /* 0x048fe20000041814 */
[----:B------:R-:W1:Y:S05]  /*8120*/  LDSM.16.M88.4 R20, [R225] ;  /* 0x00000000e114783b */ /* 0x000e6a0000000200 */
[C---:B------:R-:W-:Y:S06]  /*8130*/  HMMA.16816.F32.BF16 R240, R4.reuse, R32, R204 ;  /* 0x0000002004f0723c */ /* 0x040fec00000418cc */
[----:B------:R-:W-:Y:S01]  /*8140*/  HMMA.16816.F32.BF16 R196, R4, R178, R192 ;  /* 0x000000b204c4723c */ /* 0x000fe200000418c0 */
[----:B------:R-:W-:Y:S05]  /*8150*/  LDSM.16.M88.4 R4, [R218+0x6000] ;  /* 0x00600000da04783b */ /* 0x000fea0000000200 */
[C---:B--2---:R-:W-:Y:S06]  /*8160*/  HMMA.16816.F32.BF16 R200, R8.reuse, R176, R184 ;  /* 0x000000b008c8723c */ /* 0x044fec00000418b8 */
[C---:B------:R-:W-:Y:S01]  /*8170*/  HMMA.16816.F32.BF16 R184, R8.reuse, R178, R132 ;  /* 0x000000b208b8723c */ /* 0x040fe20000041884 */
[----:B------:R-:W-:Y:S05]  /*8180*/  LDSM.16.M88.4 R132, [R216+0x9000] ;  /* 0x00900000d884783b */ /* 0x000fea0000000200 */
[C---:B------:R-:W-:Y:S06]  /*8190*/  HMMA.16816.F32.BF16 R176, R8.reuse, R32, R180 ;  /* 0x0000002008b0723c */ /* 0x040fec00000418b4 */
[----:B------:R-:W-:Y:S01]  /*81a0*/  HMMA.16816.F32.BF16 R136, R8, R34, R136 ;  /* 0x000000220888723c */ /* 0x000fe20000041888 */
[----:B------:R-:W2:Y:S04]  /*81b0*/  LDSM.16.M88.4 R32, [R216+0x9800] ;  /* 0x00980000d820783b */ /* 0x000ea80000000200 */
[----:B------:R-:W3:Y:S01]  /*81c0*/  LDSM.16.M88.4 R8, [R218+0x4000] ;  /* 0x00400000da08783b */ /* 0x000ee20000000200 */
[C---:B----4-:R-:W-:Y:S06]  /*81d0*/  HMMA.16816.F32.BF16 R192, R24.reuse, R28, R240 ;  /* 0x0000001c18c0723c */ /* 0x050fec00000418f0 */
[C---:B------:R-:W-:Y:S06]  /*81e0*/  HMMA.16816.F32.BF16 R204, R24.reuse, R140, R188 ;  /* 0x0000008c18cc723c */ /* 0x040fec00000418bc */
[C---:B------:R-:W-:Y:S06]  /*81f0*/  HMMA.16816.F32.BF16 R196, R24.reuse, R142, R196 ;  /* 0x0000008e18c4723c */ /* 0x040fec00000418c4 */
[----:B------:R-:W-:Y:S01]  /*8200*/  HMMA.16816.F32.BF16 R180, R24, R30, R208 ;  /* 0x0000001e18b4723c */ /* 0x000fe200000418d0 */
[----:B------:R-:W-:Y:S05]  /*8210*/  LDSM.16.M88.4 R24, [R220+0x6000] ;  /* 0x00600000dc18783b */ /* 0x000fea0000000200 */
[C---:B-1----:R-:W-:Y:S06]  /*8220*/  HMMA.16816.F32.BF16 R188, R20.reuse, R140, R200 ;  /* 0x0000008c14bc723c */ /* 0x042fec00000418c8 */
[C---:B------:R-:W-:Y:S01]  /*8230*/  HMMA.16816.F32.BF16 R184, R20.reuse, R142, R184 ;  /* 0x0000008e14b8723c */ /* 0x040fe200000418b8 */
[----:B------:R-:W-:Y:S05]  /*8240*/  LDSM.16.M88.4 R140, [R229] ;  /* 0x00000000e58c783b */ /* 0x000fea0000000200 */
[C---:B------:R-:W-:Y:S06]  /*8250*/  HMMA.16816.F32.BF16 R176, R20.reuse, R28, R176 ;  /* 0x0000001c14b0723c */ /* 0x040fec00000418b0 */
[----:B------:R-:W-:Y:S01]  /*8260*/  HMMA.16816.F32.BF16 R20, R20, R30, R136 ;  /* 0x0000001e1414723c */ /* 0x000fe20000041888 */
[----:B------:R-:W1:Y:S05]  /*8270*/  LDSM.16.M88.4 R28, [R220+0x4000] ;  /* 0x00400000dc1c783b */ /* 0x000e6a0000000200 */
[C---:B--2---:R-:W-:Y:S06]  /*8280*/  HMMA.16816.F32.BF16 R240, R4.reuse, R32, R192 ;  /* 0x0000002004f0723c */ /* 0x044fec00000418c0 */
[C---:B------:R-:W-:Y:S06]  /*8290*/  HMMA.16816.F32.BF16 R200, R4.reuse, R132, R204 ;  /* 0x0000008404c8723c */ /* 0x040fec00000418cc */
[C---:B------:R-:W-:Y:S06]  /*82a0*/  HMMA.16816.F32.BF16 R196, R4.reuse, R134, R196 ;  /* 0x0000008604c4723c */ /* 0x040fec00000418c4 */
[----:B------:R-:W-:Y:S01]  /*82b0*/  HMMA.16816.F32.BF16 R192, R4, R34, R180 ;  /* 0x0000002204c0723c */ /* 0x000fe200000418b4 */
[----:B------:R-:W2:Y:S05]  /*82c0*/  LDSM.16.M88.4 R4, [R228] ;  /* 0x00000000e404783b */ /* 0x000eaa0000000200 */
[C---:B---3--:R-:W-:Y:S06]  /*82d0*/  HMMA.16816.F32.BF16 R136, R8.reuse, R132, R188 ;  /* 0x000000840888723c */ /* 0x048fec00000418bc */
[C---:B------:R-:W-:Y:S01]  /*82e0*/  HMMA.16816.F32.BF16 R180, R8.reuse, R134, R184 ;  /* 0x0000008608b4723c */ /* 0x040fe200000418b8 */
[----:B------:R-:W-:Y:S05]  /*82f0*/  LDSM.16.M88.4 R132, [R224+0x9000] ;  /* 0x00900000e084783b */ /* 0x000fea0000000200 */
[C---:B------:R-:W-:Y:S06]  /*8300*/  HMMA.16816.F32.BF16 R176, R8.reuse, R32, R176 ;  /* 0x0000002008b0723c */ /* 0x040fec00000418b0 */
[----:B------:R-:W-:Y:S01]  /*8310*/  HMMA.16816.F32.BF16 R32, R8, R34, R20 ;  /* 0x000000220820723c */ /* 0x000fe20000041814 */
[----:B------:R-:W3:Y:S04]  /*8320*/  LDSM.16.M88.4 R20, [R226+0x4000] ;  /* 0x00400000e214783b */ /* 0x000ee80000000200 */
[----:B------:R-:W4:Y:S01]  /*8330*/  LDSM.16.M88.4 R8, [R226+0x6000] ;  /* 0x00600000e208783b */ /* 0x000f220000000200 */
[-C--:B-1----:R-:W-:Y:S03]  /*8340*/  HMMA.16816.F32.BF16 R184, R28, R140.reuse, R136 ;  /* 0x0000008c1cb8723c */ /* 0x082fe60000041888 */
[----:B------:R-:W1:Y:S03]  /*8350*/  LDSM.16.M88.4 R136, [R224+0x9800] ;  /* 0x00980000e088783b */ /* 0x000e660000000200 */
[C---:B------:R-:W-:Y:S06]  /*8360*/  HMMA.16816.F32.BF16 R188, R24.reuse, R140, R200 ;  /* 0x0000008c18bc723c */ /* 0x040fec00000418c8 */
[-C--:B------:R-:W-:Y:S06]  /*8370*/  HMMA.16816.F32.BF16 R208, R24, R142.reuse, R196 ;  /* 0x0000008e18d0723c */ /* 0x080fec00000418c4 */
[----:B------:R-:W-:Y:S06]  /*8380*/  HMMA.16816.F32.BF16 R200, R28, R142, R180 ;  /* 0x0000008e1cc8723c */ /* 0x000fec00000418b4 */
[C---:B--2---:R-:W-:Y:S06]  /*8390*/  HMMA.16816.F32.BF16 R240, R24.reuse, R4, R240 ;  /* 0x0000000418f0723c */ /* 0x044fec00000418f0 */
[----:B------:R-:W-:Y:S01]  /*83a0*/  HMMA.16816.F32.BF16 R204, R24, R6, R192 ;  /* 0x0000000618cc723c */ /* 0x000fe200000418c0 */
[----:B------:R-:W-:Y:S05]  /*83b0*/  LDSM.16.M88.4 R24, [R225+0x4000] ;  /* 0x00400000e118783b */ /* 0x000fea0000000200 */
[C---:B------:R-:W-:Y:S06]  /*83c0*/  HMMA.16816.F32.BF16 R196, R28.reuse, R4, R176 ;  /* 0x000000041cc4723c */ /* 0x040fec00000418b0 */
[----:B------:R-:W-:Y:S01]  /*83d0*/  HMMA.16816.F32.BF16 R180, R28, R6, R32 ;  /* 0x000000061cb4723c */ /* 0x000fe20000041820 */
[----:B------:R-:W2:Y:S04]  /*83e0*/  LDSM.16.M88.4 R28, [R223+0x1000] ;  /* 0x00100000df1c783b */ /* 0x000ea80000000200 */
[----:B------:R-:W5:Y:S01]  /*83f0*/  LDSM.16.M88.4 R4, [R225+0x6000] ;  /* 0x00600000e104783b */ /* 0x000f620000000200 */
[----:B---3--:R-:W-:Y:S03]  /*8400*/  HMMA.16816.F32.BF16 R140, R20, R132, R184 ;  /* 0x00000084148c723c */ /* 0x008fe600000418b8 */
[----:B------:R-:W3:Y:S01]  /*8410*/  LDSM.16.M88.4 R32, [R223+0x1800] ;  /* 0x00180000df20783b */ /* 0x000ee20000000200 */
[----:B------:R-:W-:-:S04]  /*8420*/  DEPBAR.LE SB0, 0x0 ;  /* 0x000080000000791a */ /* 0x000fc80000000000 */
[C---:B----4-:R-:W-:Y:S06]  /*8430*/  HMMA.16816.F32.BF16 R176, R8.reuse, R132, R188 ;  /* 0x0000008408b0723c */ /* 0x050fec00000418bc */
[-C--:B------:R-:W-:Y:S06]  /*8440*/  HMMA.16816.F32.BF16 R192, R8, R134.reuse, R208 ;  /* 0x0000008608c0723c */ /* 0x080fec00000418d0 */
[----:B------:R-:W-:Y:S06]  /*8450*/  HMMA.16816.F32.BF16 R132, R20, R134, R200 ;  /* 0x000000861484723c */ /* 0x000fec00000418c8 */
[-C--:B-1----:R-:W-:Y:S06]  /*8460*/  HMMA.16816.F32.BF16 R188, R8, R136.reuse, R240 ;  /* 0x0000008808bc723c */ /* 0x082fec00000418f0 */
[----:B------:R-:W-:Y:S06]  /*8470*/  HMMA.16816.F32.BF16 R184, R20, R136, R196 ;  /* 0x0000008814b8723c */ /* 0x000fec00000418c4 */
[-C--:B------:R-:W-:Y:S06]  /*8480*/  HMMA.16816.F32.BF16 R8, R8, R138.reuse, R204 ;  /* 0x0000008a0808723c */ /* 0x080fec00000418cc */
[----:B------:R-:W-:Y:S06]  /*8490*/  HMMA.16816.F32.BF16 R180, R20, R138, R180 ;  /* 0x0000008a14b4723c */ /* 0x000fec00000418b4 */
[-C--:B--2---:R-:W-:Y:S06]  /*84a0*/  HMMA.16816.F32.BF16 R20, R24, R28.reuse, R140 ;  /* 0x0000001c1814723c */ /* 0x084fec000004188c */
[----:B-----5:R-:W-:Y:S06]  /*84b0*/  HMMA.16816.F32.BF16 R176, R4, R28, R176 ;  /* 0x0000001c04b0723c */ /* 0x020fec00000418b0 */
[C---:B------:R-:W-:Y:S06]  /*84c0*/  HMMA.16816.F32.BF16 R132, R24.reuse, R30, R132 ;  /* 0x0000001e1884723c */ /* 0x040fec0000041884 */
[----:B---3--:R-:W-:Y:S06]  /*84d0*/  HMMA.16816.F32.BF16 R136, R24, R32, R184 ;  /* 0x000000201888723c */ /* 0x008fec00000418b8 */
[----:B------:R-:W-:Y:S01]  /*84e0*/  HMMA.16816.F32.BF16 R192, R4, R30, R192 ;  /* 0x0000001e04c0723c */ /* 0x000fe200000418c0 */
[----:B------:R-:W-:Y:S01]  /*84f0*/  FSEL R18, R20, -INF , !P3 ;  /* 0xff80000014127808 */ /* 0x000fe20005800000 */
[----:B------:R-:W-:Y:S01]  /*8500*/  BAR.SYNC.DEFER_BLOCKING 0x0 ;  /* 0x0000000000007b1d */ /* 0x000fe20000010000 */
[----:B------:R-:W-:-:S02]  /*8510*/  ISETP.GE.AND P3, PT, R0, R237, PT ;  /* 0x000000ed0000720c */ /* 0x000fc40003f66270 */
[----:B------:R-:W-:Y:S01]  /*8520*/  FSEL R20, R23, -INF , !P4 ;  /* 0xff80000017147808 */ /* 0x000fe20006000000 */
[C---:B------:R-:W-:Y:S01]  /*8530*/  HMMA.16816.F32.BF16 R188, R4.reuse, R32, R188 ;  /* 0x0000002004bc723c */ /* 0x040fe200000418bc */
[----:B------:R-:W-:Y:S02]  /*8540*/  FSEL R23, R177, -INF , !P1 ;  /* 0xff800000b1177808 */ /* 0x000fe40004800000 */
[----:B------:R-:W-:Y:S02]  /*8550*/  FSEL R28, R21, -INF , !P6 ;  /* 0xff800000151c7808 */ /* 0x000fe40007000000 */
[----:B------:R-:W-:Y:S01]  /*8560*/  ISETP.GE.AND P6, PT, R2, R236, PT ;  /* 0x000000ec0200720c */ /* 0x000fe20003fc6270 */
[----:B------:R-:W-:Y:S01]  /*8570*/  HMMA.16816.F32.BF16 R140, R4, R34, R8 ;  /* 0x00000022048c723c */ /* 0x000fe20000041808 */
[----:B------:R-:W-:Y:S02]  /*8580*/  ISETP.LT.OR P3, PT, R0, R233, P3 ;  /* 0x000000e90000720c */ /* 0x000fe40001f61670 */
[----:B------:R-:W-:-:S02]  /*8590*/  ISETP.LT.OR P6, PT, R2, R232, P6 ;  /* 0x000000e80200720c */ /* 0x000fc400037c1670 */
[----:B------:R-:W-:Y:S01]  /*85a0*/  FSEL R22, R22, -INF , !P2 ;  /* 0xff80000016167808 */ /* 0x000fe20005000000 */
[----:B------:R-:W-:Y:S01]  /*85b0*/  HMMA.16816.F32.BF16 R32, R24, R34, R180 ;  /* 0x000000221820723c */ /* 0x000fe200000418b4 */
[C---:B------:R-:W-:Y:S01]  /*85c0*/  VIADD R5, R0.reuse, 0x9 ;  /* 0x0000000900057836 */ /* 0x040fe20000000000 */
[----:B------:R-:W-:Y:S01]  /*85d0*/  FMNMX.FTZ R6, R215, R18, !PT ;  /* 0x00000012d7067209 */ /* 0x000fe20007810000 */
[----:B------:R-:W-:Y:S01]  /*85e0*/  VIADD R4, R0, 0x10 ;  /* 0x0000001000047836 */ /* 0x000fe20000000000 */
[----:B------:R-:W-:Y:S02]  /*85f0*/  FSEL R29, R176, -INF , !P5 ;  /* 0xff800000b01d7808 */ /* 0x000fe40006800000 */
[C---:B------:R-:W-:Y:S02]  /*8600*/  ISETP.GE.AND P1, PT, R5.reuse, R235, PT ;  /* 0x000000eb0500720c */ /* 0x040fe40003f26270 */
[C---:B------:R-:W-:Y:S02]  /*8610*/  ISETP.GE.AND P4, PT, R5.reuse, R236, PT ;  /* 0x000000ec0500720c */ /* 0x040fe40003f86270 */
[----:B------:R-:W-:-:S02]  /*8620*/  ISETP.LT.OR P1, PT, R5, R231, P1 ;  /* 0x000000e70500720c */ /* 0x000fc40000f21670 */
[----:B------:R-:W-:Y:S02]  /*8630*/  FSEL R30, R178, -INF , !P3 ;  /* 0xff800000b21e7808 */ /* 0x000fe40005800000 */
[C---:B------:R-:W-:Y:S02]  /*8640*/  ISETP.GE.AND P2, PT, R2.reuse, R235, PT ;  /* 0x000000eb0200720c */ /* 0x040fe40003f46270 */
[C---:B------:R-:W-:Y:S02]  /*8650*/  ISETP.GE.AND P5, PT, R2.reuse, R238, PT ;  /* 0x000000ee0200720c */ /* 0x040fe40003fa6270 */
        /* <DEDUP_REMOVED lines=49> */
[----:B------:R-:W-:Y:S02]  /*8970*/  LEA R6, P2, R7, UR6, 0x1 ;  /* 0x0000000607067c11 */ /* 0x000fe4000f8408ff */
[----:B---3--:R-:W-:Y:S02]  /*8980*/  LEA.HI.X R9, R9, R247, R8, 0x5, P1 ;  /* 0x000000f709097211 */ /* 0x008fe400008f2c08 */
        /* <DEDUP_REMOVED lines=11> */
.L_x_1305:
[----:B-1----:R-:W1:Y:S01]  /*8a40*/  SHFL.BFLY PT, R8, R10, 0x2, 0x1f ;  /* 0x0c401f000a087f89 */ /* 0x002e6200000e0000 */
[C---:B------:R-:W-:Y:S02]  /*8a50*/  ISETP.GE.AND P1, PT, R5.reuse, R237, PT ;  /* 0x000000ed0500720c */ /* 0x040fe40003f26270 */
[----:B------:R-:W-:Y:S01]  /*8a60*/  FMNMX.FTZ R6, R214, R22, !PT ;  /* 0x00000016d6067209 */ /* 0x000fe20007810000 */
[----:B------:R-:W-:Y:S01]  /*8a70*/  LDSM.16.MT88.4 R176, [R221+0xa000] ;  /* 0x00a00000ddb0783b */ /* 0x000fe20000004200 */
[C---:B------:R-:W-:Y:S02]  /*8a80*/  ISETP.LT.OR P4, PT, R5.reuse, R234, P4 ;  /* 0x000000ea0500720c */ /* 0x040fe40002781670 */
[----:B------:R-:W-:Y:S02]  /*8a90*/  ISETP.LT.OR P1, PT, R5, R233, P1 ;  /* 0x000000e90500720c */ /* 0x000fe40000f21670 */
[----:B------:R-:W-:Y:S02]  /*8aa0*/  FMNMX.FTZ R5, R20, R6, !PT ;  /* 0x0000000614057209 */ /* 0x000fe40007810000 */
[----:B------:R-:W-:-:S02]  /*8ab0*/  FSEL R198, R138, -INF , !P6 ;  /* 0xff8000008ac67808 */ /* 0x000fc40007000000 */
[-C--:B------:R-:W-:Y:S02]  /*8ac0*/  ISETP.GE.AND P2, PT, R3, R235.reuse, PT ;  /* 0x000000eb0300720c */ /* 0x080fe40003f46270 */
[C---:B------:R-:W-:Y:S02]  /*8ad0*/  ISETP.GE.AND P6, PT, R2.reuse, R235, PT ;  /* 0x000000eb0200720c */ /* 0x040fe40003fc6270 */
[----:B------:R-:W-:Y:S02]  /*8ae0*/  FMNMX.FTZ R5, R19, R5, !PT ;  /* 0x0000000513057209 */ /* 0x000fe40007810000 */
[-C--:B------:R-:W-:Y:S02]  /*8af0*/  ISETP.LT.OR P2, PT, R3, R231.reuse, P2 ;  /* 0x000000e70300720c */ /* 0x080fe40001741670 */
[----:B------:R-:W-:Y:S02]  /*8b00*/  ISETP.LT.OR P6, PT, R2, R231, P6 ;  /* 0x000000e70200720c */ /* 0x000fe400037c1670 */
[----:B------:R-:W-:-:S02]  /*8b10*/  FMNMX.FTZ R5, R21, R5, !PT ;  /* 0x0000000515057209 */ /* 0x000fc40007810000 */
[----:B------:R-:W-:Y:S02]  /*8b20*/  FSEL R207, R139, -INF , !P2 ;  /* 0xff8000008bcf7808 */ /* 0x000fe40005000000 */
[----:B------:R-:W-:Y:S02]  /*8b30*/  FSEL R206, R34, -INF , !P6 ;  /* 0xff80000022ce7808 */ /* 0x000fe40007000000 */
[----:B------:R-:W-:Y:S02]  /*8b40*/  FSEL R7, R192, -INF , !P5 ;  /* 0xff800000c0077808 */ /* 0x000fe40006800000 */
[C---:B------:R-:W-:Y:S02]  /*8b50*/  ISETP.GE.AND P2, PT, R4.reuse, R238, PT ;  /* 0x000000ee0400720c */ /* 0x040fe40003f46270 */
[----:B------:R-:W-:Y:S02]  /*8b60*/  ISETP.GE.AND P6, PT, R4, R237, PT ;  /* 0x000000ed0400720c */ /* 0x000fe40003fc6270 */
[----:B------:R-:W-:-:S02]  /*8b70*/  ISETP.GE.AND P5, PT, R0, R235, PT ;  /* 0x000000eb0000720c */ /* 0x000fc40003fa6270 */
[----:B------:R-:W-:Y:S02]  /*8b80*/  FMNMX.FTZ R6, R198, R5, !PT ;  /* 0x00000005c6067209 */ /* 0x000fe40007810000 */
[----:B------:R-:W-:Y:S02]  /*8b90*/  FMNMX.FTZ R5, R213, R29, !PT ;  /* 0x0000001dd5057209 */ /* 0x000fe40007810000 */
[C---:B------:R-:W-:Y:S02]  /*8ba0*/  ISETP.LT.OR P2, PT, R4.reuse, R234, P2 ;  /* 0x000000ea0400720c */ /* 0x040fe40001741670 */
[----:B------:R-:W-:Y:S02]  /*8bb0*/  ISETP.LT.OR P6, PT, R4, R233, P6 ;  /* 0x000000e90400720c */ /* 0x000fe400037c1670 */
[----:B------:R-:W-:Y:S02]  /*8bc0*/  ISETP.LT.OR P5, PT, R0, R231, P5 ;  /* 0x000000e70000720c */ /* 0x000fe40002fa1670 */
[----:B-1----:R-:W-:-:S02]  /*8bd0*/  FMNMX.FTZ R4, R10, R8, !PT ;  /* 0x000000080a047209 */ /* 0x002fc40007810000 */
[----:B------:R-:W-:Y:S02]  /*8be0*/  FMNMX.FTZ R5, R23, R5, !PT ;  /* 0x0000000517057209 */ /* 0x000fe40007810000 */
[----:B------:R-:W-:Y:S01]  /*8bf0*/  FSEL R205, R35, -INF , !P5 ;  /* 0xff80000023cd7808 */ /* 0x000fe20006800000 */
[----:B------:R-:W1:Y:S01]  /*8c00*/  SHFL.BFLY PT, R12, R4, 0x1, 0x1f ;  /* 0x0c201f00040c7f89 */ /* 0x000e6200000e0000 */
[----:B------:R-:W-:Y:S02]  /*8c10*/  FMNMX.FTZ R8, R207, R6, !PT ;  /* 0x00000006cf087209 */ /* 0x000fe40007810000 */
[----:B------:R-:W-:Y:S01]  /*8c20*/  FSEL R6, R193, -INF , !P4 ;  /* 0xff800000c1067808 */ /* 0x000fe20006000000 */
[----:B------:R-:W-:Y:S01]  /*8c30*/  LDSM.16.MT88.4 R32, [R219+0xb000] ;  /* 0x00b00000db20783b */ /* 0x000fe20000004200 */
[----:B------:R-:W-:Y:S02]  /*8c40*/  ISETP.GE.AND P5, PT, R3, R238, PT ;  /* 0x000000ee0300720c */ /* 0x000fe40003fa6270 */
[----:B------:R-:W-:-:S02]  /*8c50*/  FMNMX.FTZ R5, R7, R5, !PT ;  /* 0x0000000507057209 */ /* 0x000fc40007810000 */
[C---:B------:R-:W-:Y:S02]  /*8c60*/  ISETP.GE.AND P4, PT, R3.reuse, R237, PT ;  /* 0x000000ed0300720c */ /* 0x040fe40003f86270 */
[----:B------:R-:W-:Y:S02]  /*8c70*/  ISETP.LT.OR P5, PT, R3, R234, P5 ;  /* 0x000000ea0300720c */ /* 0x000fe40002fa1670 */
[----:B------:R-:W-:Y:S02]  /*8c80*/  FSEL R132, R188, -INF , !P2 ;  /* 0xff800000bc847808 */ /* 0x000fe40005000000 */
[----:B------:R-:W-:Y:S02]  /*8c90*/  FMNMX.FTZ R5, R6, R5, !PT ;  /* 0x0000000506057209 */ /* 0x000fe40007810000 */
[----:B------:R-:W-:Y:S02]  /*8ca0*/  ISETP.GE.AND P2, PT, R2, R238, PT ;  /* 0x000000ee0200720c */ /* 0x000fe40003f46270 */
[----:B------:R-:W-:-:S02]  /*8cb0*/  FMNMX.FTZ R8, R206, R8, !PT ;  /* 0x00000008ce087209 */ /* 0x000fc40007810000 */
[----:B------:R-:W-:Y:S02]  /*8cc0*/  FSEL R133, R189, -INF , !P5 ;  /* 0xff800000bd857808 */ /* 0x000fe40006800000 */
[----:B------:R-:W-:Y:S02]  /*8cd0*/  ISETP.LT.OR P4, PT, R3, R233, P4 ;  /* 0x000000e90300720c */ /* 0x000fe40002781670 */
[----:B------:R-:W-:Y:S02]  /*8ce0*/  FMNMX.FTZ R5, R132, R5, !PT ;  /* 0x0000000584057209 */ /* 0x000fe40007810000 */
[----:B------:R-:W-:Y:S02]  /*8cf0*/  FMNMX.FTZ R3, R212, R30, !PT ;  /* 0x0000001ed4037209 */ /* 0x000fe40007810000 */
[----:B------:R-:W-:Y:S02]  /*8d00*/  ISETP.LT.OR P2, PT, R2, R234, P2 ;  /* 0x000000ea0200720c */ /* 0x000fe40001741670 */
[----:B------:R-:W-:-:S02]  /*8d10*/  FMNMX.FTZ R8, R205, R8, !PT ;  /* 0x00000008cd087209 */ /* 0x000fc40007810000 */
[----:B------:R-:W-:Y:S02]  /*8d20*/  FMNMX.FTZ R134, R133, R5, !PT ;  /* 0x0000000585867209 */ /* 0x000fe40007810000 */
[----:B------:R-:W-:Y:S01]  /*8d30*/  FSEL R5, R194, -INF , !P3 ;  /* 0xff800000c2057808 */ /* 0x000fe20005800000 */
[----:B------:R-:W2:Y:S01]  /*8d40*/  SHFL.BFLY PT, R10, R8, 0x2, 0x1f ;  /* 0x0c401f00080a7f89 */ /* 0x000ea200000e0000 */
[----:B------:R-:W-:Y:S02]  /*8d50*/  FMNMX.FTZ R9, R24, R3, !PT ;  /* 0x0000000318097209 */ /* 0x000fe40007810000 */
[----:B------:R-:W-:Y:S02]  /*8d60*/  FSEL R138, R140, -INF , !P2 ;  /* 0xff8000008c8a7808 */ /* 0x000fe40005000000 */
[----:B------:R-:W-:Y:S02]  /*8d70*/  ISETP.GE.AND P2, PT, R2, R237, PT ;  /* 0x000000ed0200720c */ /* 0x000fe40003f46270 */
[----:B------:R-:W-:-:S02]  /*8d80*/  FSEL R3, R195, -INF , !P1 ;  /* 0xff800000c3037808 */ /* 0x000fc40004800000 */
[----:B------:R-:W-:Y:S02]  /*8d90*/  FMNMX.FTZ R9, R5, R9, !PT ;  /* 0x0000000905097209 */ /* 0x000fe40007810000 */
[----:B------:R-:W-:Y:S02]  /*8da0*/  ISETP.GE.AND P5, PT, R0, R238, PT ;  /* 0x000000ee0000720c */ /* 0x000fe40003fa6270 */
[----:B------:R-:W-:Y:S02]  /*8db0*/  ISETP.LT.OR P2, PT, R2, R233, P2 ;  /* 0x000000e90200720c */ /* 0x000fe40001741670 */
[----:B------:R-:W-:Y:S02]  /*8dc0*/  FSEL R180, R190, -INF , !P6 ;  /* 0xff800000beb47808 */ /* 0x000fe40007000000 */
[----:B------:R-:W-:Y:S02]  /*8dd0*/  FMNMX.FTZ R2, R3, R9, !PT ;  /* 0x0000000903027209 */ /* 0x000fe40007810000 */
[----:B------:R-:W-:-:S02]  /*8de0*/  ISETP.LT.OR P5, PT, R0, R234, P5 ;  /* 0x000000ea0000720c */ /* 0x000fc40002fa1670 */
[----:B------:R-:W-:Y:S02]  /*8df0*/  ISETP.GE.AND P1, PT, R0, R237, PT ;  /* 0x000000ed0000720c */ /* 0x000fe40003f26270 */
[----:B-1----:R-:W-:Y:S02]  /*8e00*/  FMNMX.FTZ R136, R4, R12, !PT ;  /* 0x0000000c04887209 */ /* 0x002fe40007810000 */
[----:B------:R-:W-:Y:S02]  /*8e10*/  FSEL R181, R191, -INF , !P4 ;  /* 0xff800000bfb57808 */ /* 0x000fe40006000000 */
[----:B------:R-:W-:Y:S01]  /*8e20*/  FMNMX.FTZ R4, R180, R2, !PT ;  /* 0x00000002b4047209 */ /* 0x000fe20007810000 */
[----:B------:R-:W-:Y:S01]  /*8e30*/  FMUL.FTZ R12, R136, UR26 ;  /* 0x0000001a880c7c20 */ /* 0x000fe20008410000 */
[----:B------:R-:W-:Y:S02]  /*8e40*/  FSEL R139, R141, -INF , !P5 ;  /* 0xff8000008d8b7808 */ /* 0x000fe40006800000 */
[----:B------:R-:W-:-:S02]  /*8e50*/  FMNMX.FTZ R134, R138, R134, !PT ;  /* 0x000000868a867209 */ /* 0x000fc40007810000 */
[----:B------:R-:W-:Y:S02]  /*8e60*/  ISETP.LT.OR P1, PT, R0, R233, P1 ;  /* 0x000000e90000720c */ /* 0x000fe40000f21670 */
[----:B------:R-:W-:Y:S02]  /*8e70*/  FSEL R182, R142, -INF , !P2 ;  /* 0xff8000008eb67808 */ /* 0x000fe40005000000 */
[----:B------:R-:W-:Y:S02]  /*8e80*/  FMNMX.FTZ R0, R181, R4, !PT ;  /* 0x00000004b5007209 */ /* 0x000fe40007810000 */
[----:B------:R-:W-:Y:S02]  /*8e90*/  FMNMX.FTZ R134, R139, R134, !PT ;  /* 0x000000868b867209 */ /* 0x000fe40007810000 */
[----:B------:R-:W-:Y:S02]  /*8ea0*/  FSEL R183, R143, -INF , !P1 ;  /* 0xff8000008fb77808 */ /* 0x000fe40004800000 */
[----:B------:R-:W-:Y:S01]  /*8eb0*/  FMNMX.FTZ R0, R182, R0, !PT ;  /* 0x00000000b6007209 */ /* 0x000fe20007810000 */
[----:B------:R-:W1:Y:S01]  /*8ec0*/  SHFL.BFLY PT, R9, R134, 0x2, 0x1f ;  /* 0x0c401f0086097f89 */ /* 0x000e6200000e0000 */
[----:B--2---:R-:W-:-:S02]  /*8ed0*/  FMNMX.FTZ R135, R8, R10, !PT ;  /* 0x0000000a08877209 */ /* 0x004fc40007810000 */
[----:B------:R-:W-:Y:S01]  /*8ee0*/  FMNMX.FTZ R0, R183, R0, !PT ;  /* 0x00000000b7007209 */ /* 0x000fe20007810000 */
[----:B------:R-:W-:Y:S01]  /*8ef0*/  LDSM.16.MT88.4 R140, [R222+0xa000] ;  /* 0x00a00000de8c783b */ /* 0x000fe20000004200 */
[----:B------:R-:W-:Y:S02]  /*8f00*/  FSETP.NEU.FTZ.AND P4, PT, R136, -INF , PT ;  /* 0xff8000008800780b */ /* 0x000fe40003f9d000 */
[----:B------:R-:W-:Y:S01]  /*8f10*/  MOV R185, R252 ;  /* 0x000000fc00b97202 */ /* 0x000fe20000000f00 */
[----:B------:R-:W2:Y:S01]  /*8f20*/  SHFL.BFLY PT, R8, R0, 0x2, 0x1f ;  /* 0x0c401f0000087f89 */ /* 0x000ea200000e0000 */
[----:B------:R-:W-:Y:S02]  /*8f30*/  FSEL R12, R12, RZ, P4 ;  /* 0x000000ff0c0c7208 */ /* 0x000fe40002000000 */
[----:B------:R-:W-:Y:S01]  /*8f40*/  MOV R187, R249 ;  /* 0x000000f900bb7202 */ /* 0x000fe20000000f00 */
[----:B------:R-:W3:Y:S01]  /*8f50*/  SHFL.BFLY PT, R2, R135, 0x1, 0x1f ;  /* 0x0c201f0087027f89 */ /* 0x000ee200000e0000 */
[----:B------:R-:W-:Y:S01]  /*8f60*/  MOV R184, R250 ;  /* 0x000000fa00b87202 */ /* 0x000fe20000000f00 */
[--C-:B------:R-:W-:Y:S01]  /*8f70*/  FFMA.FTZ R18, R18, UR26, -R12.reuse ;  /* 0x0000001a12127c23 */ /* 0x100fe2000801080c */
[--C-:B------:R-:W-:Y:S01]  /*8f80*/  FFMA.FTZ R13, R13, UR26, -R12.reuse ;  /* 0x0000001a0d0d7c23 */ /* 0x100fe2000801080c */
[----:B------:R-:W-:Y:S01]  /*8f90*/  FFMA.FTZ R28, R28, UR26, -R12 ;  /* 0x0000001a1c1c7c23 */ /* 0x000fe2000801080c */
[----:B------:R-:W-:Y:S01]  /*8fa0*/  MOV R201, R245 ;  /* 0x000000f500c97202 */ /* 0x000fe20000000f00 */
[----:B------:R-:W-:Y:S03]  /*8fb0*/  MUFU.EX2 R186, R18 ;  /* 0x0000001200ba7308 */ /* 0x000fe60000000800 */
[----:B------:R-:W-:-:S02]  /*8fc0*/  MOV R194, R201 ;  /* 0x000000c900c27202 */ /* 0x000fc40000000f00 */
[----:B-1----:R-:W-:-:S03]  /*8fd0*/  FMNMX.FTZ R134, R134, R9, !PT ;  /* 0x0000000986867209 */ /* 0x002fc60007810000 */
[----:B------:R-:W-:Y:S02]  /*8fe0*/  MUFU.EX2 R195, R13 ;  /* 0x0000000d00c37308 */ /* 0x000fe40000000800 */
[----:B------:R-:W1:Y:S01]  /*8ff0*/  SHFL.BFLY PT, R9, R134, 0x1, 0x1f ;  /* 0x0c201f0086097f89 */ /* 0x000e6200000e0000 */
[----:B--2---:R-:W-:-:S05]  /*9000*/  FMNMX.FTZ R0, R0, R8, !PT ;  /* 0x0000000800007209 */ /* 0x004fca0007810000 */
[----:B------:R-:W-:Y:S01]  /*9010*/  MUFU.EX2 R203, R28 ;  /* 0x0000001c00cb7308 */ /* 0x000fe20000000800 */
[----:B---3--:R-:W-:Y:S01]  /*9020*/  FMNMX.FTZ R135, R135, R2, !PT ;  /* 0x0000000287877209 */ /* 0x008fe20007810000 */
[----:B------:R-:W2:Y:S01]  /*9030*/  SHFL.BFLY PT, R137, R0, 0x1, 0x1f ;  /* 0x0c201f0000897f89 */ /* 0x000ea200000e0000 */
[----:B------:R-:W-:Y:S02]  /*9040*/  FFMA.FTZ R2, R11, UR26, -R12 ;  /* 0x0000001a0b027c23 */ /* 0x000fe4000801080c */
[C---:B------:R-:W-:Y:S01]  /*9050*/  FSETP.NEU.FTZ.AND P3, PT, R135.reuse, -INF , PT ;  /* 0xff8000008700780b */ /* 0x040fe20003f7d000 */
[----:B------:R-:W-:Y:S02]  /*9060*/  FMUL.FTZ R4, R135, UR26 ;  /* 0x0000001a87047c20 */ /* 0x000fe40008410000 */
[----:B------:R3:W-:Y:S03]  /*9070*/  MUFU.EX2 R208, R2 ;  /* 0x0000000200d07308 */ /* 0x0007e60000000800 */
[----:B------:R-:W-:-:S05]  /*9080*/  FSEL R11, R4, RZ, P3 ;  /* 0x000000ff040b7208 */ /* 0x000fca0001800000 */
[--C-:B------:R-:W-:Y:S01]  /*9090*/  FFMA.FTZ R20, R20, UR26, -R11.reuse ;  /* 0x0000001a14147c23 */ /* 0x100fe2000801080b */
[--C-:B------:R-:W-:Y:S01]  /*90a0*/  FFMA.FTZ R22, R22, UR26, -R11.reuse ;  /* 0x0000001a16167c23 */ /* 0x100fe2000801080b */
[----:B-1----:R-:W-:Y:S01]  /*90b0*/  FMNMX.FTZ R134, R134, R9, !PT ;  /* 0x0000000986867209 */ /* 0x002fe20007810000 */
[--C-:B------:R-:W-:Y:S01]  /*90c0*/  FFMA.FTZ R19, R19, UR26, -R11.reuse ;  /* 0x0000001a13137c23 */ /* 0x100fe2000801080b */
[----:B------:R-:W1:Y:S01]  /*90d0*/  MUFU.EX2 R25, R20 ;  /* 0x0000001400197308 */ /* 0x000e620000000800 */
[----:B------:R-:W-:Y:S01]  /*90e0*/  FFMA.FTZ R21, R21, UR26, -R11 ;  /* 0x0000001a15157c23 */ /* 0x000fe2000801080b */
[C---:B------:R-:W-:Y:S01]  /*90f0*/  FSETP.NEU.FTZ.AND P2, PT, R134.reuse, -INF , PT ;  /* 0xff8000008600780b */ /* 0x040fe20003f5d000 */
[----:B------:R-:W-:Y:S01]  /*9100*/  FMUL.FTZ R10, R134, UR26 ;  /* 0x0000001a860a7c20 */ /* 0x000fe20008410000 */
[----:B---3--:R-:W-:Y:S02]  /*9110*/  FSEL R2, R136, RZ, P4 ;  /* 0x000000ff88027208 */ /* 0x008fe40002000000 */
[----:B--2---:R-:W-:-:S02]  /*9120*/  FMNMX.FTZ R137, R0, R137, !PT ;  /* 0x0000008900897209 */ /* 0x004fc40007810000 */
[----:B------:R-:W-:Y:S01]  /*9130*/  FSEL R0, R134, RZ, P2 ;  /* 0x000000ff86007208 */ /* 0x000fe20001000000 */
[----:B------:R-:W-:Y:S01]  /*9140*/  FADD.FTZ R2, R215, -R2 ;  /* 0x80000002d7027221 */ /* 0x000fe20000010000 */
[C---:B------:R-:W-:Y:S01]  /*9150*/  FSETP.NEU.FTZ.AND P1, PT, R137.reuse, -INF , PT ;  /* 0xff8000008900780b */ /* 0x040fe20003f3d000 */
[----:B------:R-:W-:Y:S01]  /*9160*/  FMUL.FTZ R9, R137, UR26 ;  /* 0x0000001a89097c20 */ /* 0x000fe20008410000 */
[----:B------:R-:W-:Y:S01]  /*9170*/  FSEL R10, R10, RZ, P2 ;  /* 0x000000ff0a0a7208 */ /* 0x000fe20001000000 */
[----:B------:R-:W-:Y:S01]  /*9180*/  FMUL.FTZ R8, R2, UR26 ;  /* 0x0000001a02087c20 */ /* 0x000fe20008410000 */
[----:B------:R-:W-:Y:S01]  /*9190*/  FADD.FTZ R2, R213, -R0 ;  /* 0x80000000d5027221 */ /* 0x000fe20000010000 */
[----:B------:R-:W-:Y:S01]  /*91a0*/  FSEL R0, R137, RZ, P1 ;  /* 0x000000ff89007208 */ /* 0x000fe20000800000 */
[----:B------:R1:W-:Y:S01]  /*91b0*/  MUFU.EX2 R18, R19 ;  /* 0x0000001300127308 */ /* 0x0003e20000000800 */
[----:B------:R-:W-:Y:S01]  /*91c0*/  FSEL R9, R9, RZ, P1 ;  /* 0x000000ff09097208 */ /* 0x000fe20000800000 */
[----:B------:R-:W-:Y:S01]  /*91d0*/  FMUL.FTZ R2, R2, UR26 ;  /* 0x0000001a02027c20 */ /* 0x000fe20008410000 */
[----:B------:R-:W-:Y:S01]  /*91e0*/  FFMA.FTZ R29, R29, UR26, -R10 ;  /* 0x0000001a1d1d7c23 */ /* 0x000fe2000801080a */
[----:B------:R-:W-:Y:S01]  /*91f0*/  FADD.FTZ R0, R212, -R0 ;  /* 0x80000000d4007221 */ /* 0x000fe20000010000 */
[--C-:B------:R-:W-:Y:S01]  /*9200*/  FFMA.FTZ R23, R23, UR26, -R10.reuse ;  /* 0x0000001a17177c23 */ /* 0x100fe2000801080a */
[--C-:B------:R-:W-:Y:S01]  /*9210*/  FFMA.FTZ R7, R7, UR26, -R10.reuse ;  /* 0x0000001a07077c23 */ /* 0x100fe2000801080a */
[----:B------:R-:W-:Y:S01]  /*9220*/  FFMA.FTZ R6, R6, UR26, -R10 ;  /* 0x0000001a06067c23 */ /* 0x000fe2000801080a */
[----:B------:R-:W-:Y:S01]  /*9230*/  FMUL.FTZ R0, R0, UR26 ;  /* 0x0000001a00007c20 */ /* 0x000fe20008410000 */
[--C-:B------:R-:W-:Y:S01]  /*9240*/  FFMA.FTZ R30, R30, UR26, -R9.reuse ;  /* 0x0000001a1e1e7c23 */ /* 0x100fe20008010809 */
[--C-:B------:R-:W-:Y:S01]  /*9250*/  FFMA.FTZ R24, R24, UR26, -R9.reuse ;  /* 0x0000001a18187c23 */ /* 0x100fe20008010809 */
[--C-:B------:R-:W-:Y:S01]  /*9260*/  FFMA.FTZ R5, R5, UR26, -R9.reuse ;  /* 0x0000001a05057c23 */ /* 0x100fe20008010809 */
[----:B------:R-:W-:Y:S01]  /*9270*/  FFMA.FTZ R3, R3, UR26, -R9 ;  /* 0x0000001a03037c23 */ /* 0x000fe20008010809 */
[----:B------:R-:W-:Y:S01]  /*9280*/  MUFU.EX2 R193, R29 ;  /* 0x0000001d00c17308 */ /* 0x000fe20000000800 */
[----:B-1----:R-:W-:-:S07]  /*9290*/  MOV R19, R25 ;  /* 0x0000001900137202 */ /* 0x002fce0000000f00 */
[----:B------:R-:W1:Y:S08]  /*92a0*/  MUFU.EX2 R192, R23 ;  /* 0x0000001700c07308 */ /* 0x000e700000000800 */
[----:B------:R-:W-:Y:S08]  /*92b0*/  MUFU.EX2 R190, R7 ;  /* 0x0000000700be7308 */ /* 0x000ff00000000800 */
[----:B------:R-:W2:Y:S01]  /*92c0*/  MUFU.EX2 R191, R6 ;  /* 0x0000000600bf7308 */ /* 0x000ea20000000800 */
[----:B-1----:R-:W-:-:S07]  /*92d0*/  F2FP.BF16.F32.PACK_AB R4, R192, R193 ;  /* 0x000000c1c004723e */ /* 0x002fce00000010ff */
[----:B------:R1:W-:Y:S08]  /*92e0*/  MUFU.EX2 R252, R30 ;  /* 0x0000001e00fc7308 */ /* 0x0003f00000000800 */
[----:B------:R3:W4:Y:S01]  /*92f0*/  MUFU.EX2 R200, R24 ;  /* 0x0000001800c87308 */ /* 0x0007220000000800 */
[----:B--2---:R-:W-:-:S07]  /*9300*/  F2FP.BF16.F32.PACK_AB R6, R191, R190 ;  /* 0x000000bebf06723e */ /* 0x004fce00000010ff */
[----:B------:R4:W-:Y:S01]  /*9310*/  MUFU.EX2 R189, R5 ;  /* 0x0000000500bd7308 */ /* 0x0009e20000000800 */
[----:B-1----:R-:W-:Y:S07]  /*9320*/  LDSM.16.MT88.4 R28, [R219+0xa000] ;  /* 0x00a00000db1c783b */ /* 0x002fee0000004200 */
[----:B------:R-:W1:Y:S01]  /*9330*/  MUFU.EX2 R188, R3 ;  /* 0x0000000300bc7308 */ /* 0x000e620000000800 */
[----:B---3--:R-:W-:Y:S07]  /*9340*/  LDSM.16.MT88.4 R24, [R217+0xb000] ;  /* 0x00b00000d918783b */ /* 0x008fee0000004200 */
[----:B------:R-:W2:Y:S01]  /*9350*/  MUFU.EX2 R2, R2 ;  /* 0x0000000200027308 */ /* 0x000ea20000000800 */
[----:B----4-:R-:W-:-:S07]  /*9360*/  F2FP.BF16.F32.PACK_AB R5, R200, R252 ;  /* 0x000000fcc805723e */ /* 0x010fce00000010ff */
[----:B------:R-:W3:Y:S01]  /*9370*/  MUFU.EX2 R0, R0 ;  /* 0x0000000000007308 */ /* 0x000ee20000000800 */
[----:B-1----:R-:W-:Y:S02]  /*9380*/  F2FP.BF16.F32.PACK_AB R7, R188, R189 ;  /* 0x000000bdbc07723e */ /* 0x002fe400000010ff */
[----:B------:R-:W-:-:S05]  /*9390*/  FSEL R3, R135, RZ, P3 ;  /* 0x000000ff87037208 */ /* 0x000fca0001800000 */
[----:B------:R-:W-:Y:S01]  /*93a0*/  MUFU.EX2 R202, R22 ;  /* 0x0000001600ca7308 */ /* 0x000fe20000000800 */
[-C--:B--2---:R-:W-:Y:S01]  /*93b0*/  FMUL.FTZ R44, R44, R2.reuse ;  /* 0x000000022c2c7220 */ /* 0x084fe20000410000 */
[-C--:B------:R-:W-:Y:S01]  /*93c0*/  FMUL.FTZ R45, R45, R2.reuse ;  /* 0x000000022d2d7220 */ /* 0x080fe20000410000 */
[-C--:B------:R-:W-:Y:S01]  /*93d0*/  FMUL.FTZ R40, R40, R2.reuse ;  /* 0x0000000228287220 */ /* 0x080fe20000410000 */
[-C--:B------:R-:W-:Y:S01]  /*93e0*/  FMUL.FTZ R41, R41, R2.reuse ;  /* 0x0000000229297220 */ /* 0x080fe20000410000 */
[----:B------:R-:W-:Y:S01]  /*93f0*/  FADD.FTZ R3, R214, -R3 ;  /* 0x80000003d6037221 */ /* 0x000fe20000010000 */
[-C--:B------:R-:W-:Y:S01]  /*9400*/  FMUL.FTZ R124, R124, R2.reuse ;  /* 0x000000027c7c7220 */ /* 0x080fe20000410000 */
[----:B------:R-:W-:Y:S01]  /*9410*/  FMUL.FTZ R125, R125, R2 ;  /* 0x000000027d7d7220 */ /* 0x000fe20000410000 */
[----:B------:R1:W-:Y:S01]  /*9420*/  MUFU.EX2 R13, R21 ;  /* 0x00000015000d7308 */ /* 0x0003e20000000800 */
[-C--:B---3--:R-:W-:Y:S01]  /*9430*/  FMUL.FTZ R46, R46, R0.reuse ;  /* 0x000000002e2e7220 */ /* 0x088fe20000410000 */
[-C--:B------:R-:W-:Y:S01]  /*9440*/  FMUL.FTZ R47, R47, R0.reuse ;  /* 0x000000002f2f7220 */ /* 0x080fe20000410000 */
[-C--:B------:R-:W-:Y:S01]  /*9450*/  FMUL.FTZ R42, R42, R0.reuse ;  /* 0x000000002a2a7220 */ /* 0x080fe20000410000 */
[-C--:B------:R-:W-:Y:S01]  /*9460*/  FMUL.FTZ R43, R43, R0.reuse ;  /* 0x000000002b2b7220 */ /* 0x080fe20000410000 */
[----:B------:R-:W-:Y:S01]  /*9470*/  FMUL.FTZ R3, R3, UR26 ;  /* 0x0000001a03037c20 */ /* 0x000fe20008410000 */
[-C--:B------:R-:W-:Y:S01]  /*9480*/  FMUL.FTZ R126, R126, R0.reuse ;  /* 0x000000007e7e7220 */ /* 0x080fe20000410000 */
[----:B------:R-:W-:Y:S01]  /*9490*/  FMUL.FTZ R127, R127, R0 ;  /* 0x000000007f7f7220 */ /* 0x000fe20000410000 */
[----:B------:R-:W2:Y:S01]  /*94a0*/  MUFU.EX2 R8, R8 ;  /* 0x0000000800087308 */ /* 0x000ea20000000800 */
[C---:B------:R-:W-:Y:S01]  /*94b0*/  HMMA.16816.F32.BF16 R248, R4.reuse, R142, R44 ;  /* 0x0000008e04f8723c */ /* 0x040fe2000004182c */
[----:B------:R-:W3:Y:S01]  /*94c0*/  LDSM.16.MT88.4 R44, [R221+0xb000] ;  /* 0x00b00000dd2c783b */ /* 0x000ee20000004200 */
[-C--:B------:R-:W-:Y:S01]  /*94d0*/  FMUL.FTZ R144, R144, R2.reuse ;  /* 0x0000000290907220 */ /* 0x080fe20000410000 */
[-C--:B------:R-:W-:Y:S01]  /*94e0*/  FMUL.FTZ R145, R145, R2.reuse ;  /* 0x0000000291917220 */ /* 0x080fe20000410000 */
[-C--:B------:R-:W-:Y:S01]  /*94f0*/  FMUL.FTZ R152, R152, R2.reuse ;  /* 0x0000000298987220 */ /* 0x080fe20000410000 */
[-C--:B------:R-:W-:Y:S01]  /*9500*/  FMUL.FTZ R153, R153, R2.reuse ;  /* 0x0000000299997220 */ /* 0x080fe20000410000 */
[C---:B------:R-:W-:Y:S01]  /*9510*/  HMMA.16816.F32.BF16 R244, R4.reuse, R140, R40 ;  /* 0x0000008c04f4723c */ /* 0x040fe20000041828 */
[----:B------:R-:W-:Y:S01]  /*9520*/  LDSM.16.MT88.4 R40, [R222+0xb000] ;  /* 0x00b00000de28783b */ /* 0x000fe20000004200 */
[----:B------:R-:W4:Y:S01]  /*9530*/  MUFU.EX2 R3, R3 ;  /* 0x0000000300037308 */ /* 0x000f220000000800 */
[-C--:B------:R-:W-:Y:S01]  /*9540*/  FMUL.FTZ R160, R160, R2.reuse ;  /* 0x00000002a0a07220 */ /* 0x080fe20000410000 */
[----:B------:R-:W-:Y:S01]  /*9550*/  FMUL.FTZ R161, R161, R2 ;  /* 0x00000002a1a17220 */ /* 0x000fe20000410000 */
[----:B-1----:R-:W1:Y:S01]  /*9560*/  LDSM.16.MT88.4 R20, [R217+0xa000] ;  /* 0x00a00000d914783b */ /* 0x002e620000004200 */
[-C--:B------:R-:W-:Y:S01]  /*9570*/  FMUL.FTZ R146, R146, R0.reuse ;  /* 0x0000000092927220 */ /* 0x080fe20000410000 */
[----:B------:R-:W-:Y:S01]  /*9580*/  FMUL.FTZ R147, R147, R0 ;  /* 0x0000000093937220 */ /* 0x000fe20000410000 */
[-C--:B------:R-:W-:Y:S01]  /*9590*/  FMUL.FTZ R168, R168, R2.reuse ;  /* 0x00000002a8a87220 */ /* 0x080fe20000410000 */
[----:B------:R-:W-:Y:S01]  /*95a0*/  FMUL.FTZ R169, R169, R2 ;  /* 0x00000002a9a97220 */ /* 0x000fe20000410000 */
[-C--:B------:R-:W-:Y:S01]  /*95b0*/  FMUL.FTZ R154, R154, R0.reuse ;  /* 0x000000009a9a7220 */ /* 0x080fe20000410000 */
[----:B------:R-:W-:Y:S01]  /*95c0*/  FMUL.FTZ R155, R155, R0 ;  /* 0x000000009b9b7220 */ /* 0x000fe20000410000 */
[----:B------:R-:W-:Y:S01]  /*95d0*/  FMUL.FTZ R56, R56, R2 ;  /* 0x0000000238387220 */ /* 0x000fe20000410000 */
[-C--:B------:R-:W-:Y:S01]  /*95e0*/  FMUL.FTZ R162, R162, R0.reuse ;  /* 0x00000000a2a27220 */ /* 0x080fe20000410000 */
[----:B------:R-:W-:Y:S01]  /*95f0*/  FMUL.FTZ R163, R163, R0 ;  /* 0x00000000a3a37220 */ /* 0x000fe20000410000 */
        /* <DEDUP_REMOVED lines=30> */
[----:B------:R-:W-:Y:S01]  /*97e0*/  FMUL.FTZ R121, R121, R2 ;  /* 0x0000000279797220 */ /* 0x000fe20000410000 */
[-C--:B------:R-:W-:Y:S01]  /*97f0*/  FMUL.FTZ R106, R106, R0.reuse ;  /* 0x000000006a6a7220 */ /* 0x080fe20000410000 */
[-C--:B------:R-:W-:Y:S01]  /*9800*/  FMUL.FTZ R107, R107, R0.reuse ;  /* 0x000000006b6b7220 */ /* 0x080fe20000410000 */
[-C--:B------:R-:W-:Y:S01]  /*9810*/  FMUL.FTZ R110, R110, R0.reuse ;  /* 0x000000006e6e7220 */ /* 0x080fe20000410000 */
[-C--:B------:R-:W-:Y:S01]  /*9820*/  FMUL.FTZ R111, R111, R0.reuse ;  /* 0x000000006f6f7220 */ /* 0x080fe20000410000 */
[-C--:B------:R-:W-:Y:S01]  /*9830*/  FMUL.FTZ R122, R122, R0.reuse ;  /* 0x000000007a7a7220 */ /* 0x080fe20000410000 */
[----:B------:R-:W-:Y:S01]  /*9840*/  FMUL.FTZ R123, R123, R0 ;  /* 0x000000007b7b7220 */ /* 0x000fe20000410000 */
[C---:B---3--:R-:W-:Y:S01]  /*9850*/  HMMA.16816.F32.BF16 R240, R4.reuse, R46, R124 ;  /* 0x0000002e04f0723c */ /* 0x048fe2000004187c */
[-C--:B--2---:R-:W-:Y:S01]  /*9860*/  FMUL.FTZ R148, R148, R8.reuse ;  /* 0x0000000894947220 */ /* 0x084fe20000410000 */
[-C--:B------:R-:W-:Y:S01]  /*9870*/  FMUL.FTZ R149, R149, R8.reuse ;  /* 0x0000000895957220 */ /* 0x080fe20000410000 */
[-C--:B----4-:R-:W-:Y:S01]  /*9880*/  FMUL.FTZ R150, R150, R3.reuse ;  /* 0x0000000396967220 */ /* 0x090fe20000410000 */
[----:B------:R-:W-:Y:S01]  /*9890*/  FMUL.FTZ R151, R151, R3 ;  /* 0x0000000397977220 */ /* 0x000fe20000410000 */
[----:B------:R-:W-:Y:S01]  /*98a0*/  FMUL.FTZ R164, R164, R8 ;  /* 0x00000008a4a47220 */ /* 0x000fe20000410000 */
[C---:B-1----:R-:W-:Y:S01]  /*98b0*/  HMMA.16816.F32.BF16 R144, R4.reuse, R20, R144 ;  /* 0x000000140490723c */ /* 0x042fe20000041890 */
[----:B------:R-:W-:Y:S01]  /*98c0*/  MOV R127, R208 ;  /* 0x000000d0007f7202 */ /* 0x000fe20000000f00 */
[----:B------:R-:W-:Y:S01]  /*98d0*/  FMUL.FTZ R165, R165, R8 ;  /* 0x00000008a5a57220 */ /* 0x000fe20000410000 */
[----:B------:R-:W-:Y:S01]  /*98e0*/  MOV R124, R203 ;  /* 0x000000cb007c7202 */ /* 0x000fe20000000f00 */
[-C--:B------:R-:W-:Y:S01]  /*98f0*/  FMUL.FTZ R166, R166, R3.reuse ;  /* 0x00000003a6a67220 */ /* 0x080fe20000410000 */
[----:B------:R-:W-:Y:S01]  /*9900*/  MOV R125, R202 ;  /* 0x000000ca007d7202 */ /* 0x000fe20000000f00 */
[C---:B------:R-:W-:Y:S01]  /*9910*/  HMMA.16816.F32.BF16 R152, R4.reuse, R22, R152 ;  /* 0x000000160498723c */ /* 0x040fe20000041898 */
[-C--:B------:R-:W-:Y:S01]  /*9920*/  FMUL.FTZ R167, R167, R3.reuse ;  /* 0x00000003a7a77220 */ /* 0x080fe20000410000 */
[-C--:B------:R-:W-:Y:S01]  /*9930*/  FMUL.FTZ R172, R172, R8.reuse ;  /* 0x00000008acac7220 */ /* 0x080fe20000410000 */
[-C--:B------:R-:W-:Y:S01]  /*9940*/  FMUL.FTZ R173, R173, R8.reuse ;  /* 0x00000008adad7220 */ /* 0x080fe20000410000 */
[-C--:B------:R-:W-:Y:S01]  /*9950*/  FMUL.FTZ R174, R174, R3.reuse ;  /* 0x00000003aeae7220 */ /* 0x080fe20000410000 */
[-C--:B------:R-:W-:Y:S01]  /*9960*/  FMUL.FTZ R175, R175, R3.reuse ;  /* 0x00000003afaf7220 */ /* 0x080fe20000410000 */
[C---:B------:R-:W-:Y:S01]  /*9970*/  HMMA.16816.F32.BF16 R160, R4.reuse, R28, R160 ;  /* 0x0000001c04a0723c */ /* 0x040fe200000418a0 */
[-C--:B------:R-:W-:Y:S01]  /*9980*/  FMUL.FTZ R68, R68, R8.reuse ;  /* 0x0000000844447220 */ /* 0x080fe20000410000 */
[----:B------:R-:W-:Y:S01]  /*9990*/  FMUL.FTZ R69, R69, R8 ;  /* 0x0000000845457220 */ /* 0x000fe20000410000 */
[-C--:B------:R-:W-:Y:S01]  /*99a0*/  FMUL.FTZ R70, R70, R3.reuse ;  /* 0x0000000346467220 */ /* 0x080fe20000410000 */
        /* <DEDUP_REMOVED lines=56> */
[----:B------:R-:W-:Y:S01]  /*9d30*/  HMMA.16816.F32.BF16 R120, R4, R44, R120 ;  /* 0x0000002c0478723c */ /* 0x000fe20000041878 */
[----:B------:R-:W-:Y:S01]  /*9d40*/  FMUL.FTZ R129, R129, R8 ;  /* 0x0000000881817220 */ /* 0x000fe20000410000 */
[-C--:B------:R-:W-:Y:S01]  /*9d50*/  FMUL.FTZ R130, R130, R3.reuse ;  /* 0x0000000382827220 */ /* 0x080fe20000410000 */
[----:B------:R-:W-:-:S04]  /*9d60*/  FMUL.FTZ R131, R131, R3 ;  /* 0x0000000383837220 */ /* 0x000fc80000410000 */
[----:B------:R-:W-:Y:S02]  /*9d70*/  F2FP.BF16.F32.PACK_AB R4, R124, R186 ;  /* 0x000000ba7c04723e */ /* 0x000fe400000010ff */
[----:B------:R-:W-:Y:S02]  /*9d80*/  F2FP.BF16.F32.PACK_AB R5, R19, R125 ;  /* 0x0000007d1305723e */ /* 0x000fe400000010ff */
[----:B------:R-:W-:Y:S02]  /*9d90*/  F2FP.BF16.F32.PACK_AB R6, R127, R195 ;  /* 0x000000c37f06723e */ /* 0x000fe400000010ff */
[----:B------:R-:W-:-:S07]  /*9da0*/  F2FP.BF16.F32.PACK_AB R7, R13, R18 ;  /* 0x000000120d07723e */ /* 0x000fce00000010ff */
[C---:B------:R-:W-:Y:S06]  /*9db0*/  HMMA.16816.F32.BF16 R148, R4.reuse, R20, R148 ;  /* 0x000000140494723c */ /* 0x040fec0000041894 */
[C---:B------:R-:W-:Y:S01]  /*9dc0*/  HMMA.16816.F32.BF16 R164, R4.reuse, R28, R164 ;  /* 0x0000001c04a4723c */ /* 0x040fe200000418a4 */
[----:B------:R-:W-:Y:S01]  /*9dd0*/  MOV R21, R13 ;  /* 0x0000000d00157202 */ /* 0x000fe20000000f00 */
[----:B------:R-:W-:Y:S01]  /*9de0*/  FFMA.FTZ R13, R132, UR26, -R10 ;  /* 0x0000001a840d7c23 */ /* 0x000fe2000801080a */
[----:B------:R-:W-:Y:S02]  /*9df0*/  MOV R20, R185 ;  /* 0x000000b900147202 */ /* 0x000fe40000000f00 */
[----:B------:R-:W-:Y:S01]  /*9e00*/  MOV R132, R21 ;  /* 0x0000001500847202 */ /* 0x000fe20000000f00 */
[----:B------:R1:W-:Y:S01]  /*9e10*/  MUFU.EX2 R28, R13 ;  /* 0x0000000d001c7308 */ /* 0x0003e20000000800 */
[----:B------:R-:W-:Y:S01]  /*9e20*/  HMMA.16816.F32.BF16 R208, R4, R30, R172 ;  /* 0x0000001e04d0723c */ /* 0x000fe200000418ac */
[----:B------:R-:W-:Y:S01]  /*9e30*/  MOV R21, R126 ;  /* 0x0000007e00157202 */ /* 0x000fe20000000f00 */
[----:B------:R-:W-:Y:S01]  /*9e40*/  LDSM.16.MT88.4 R172, [R219+0xa800] ;  /* 0x00a80000dbac783b */ /* 0x000fe20000004200 */
[----:B------:R-:W-:-:S03]  /*9e50*/  MOV R126, R192 ;  /* 0x000000c0007e7202 */ /* 0x000fc60000000f00 */
[C---:B------:R-:W-:Y:S06]  /*9e60*/  HMMA.16816.F32.BF16 R68, R4.reuse, R24, R68 ;  /* 0x000000180444723c */ /* 0x040fec0000041844 */
[----:B------:R-:W-:Y:S01]  /*9e70*/  HMMA.16816.F32.BF16 R212, R4, R22, R156 ;  /* 0x0000001604d4723c */ /* 0x000fe2000004189c */
[----:B------:R-:W2:Y:S01]  /*9e80*/  LDSM.16.MT88.4 R156, [R217+0xa800] ;  /* 0x00a80000d99c783b */ /* 0x000ea20000004200 */
[----:B-1----:R-:W-:Y:S01]  /*9e90*/  FFMA.FTZ R13, R133, UR26, -R10 ;  /* 0x0000001a850d7c23 */ /* 0x002fe2000801080a */
[----:B------:R-:W-:-:S03]  /*9ea0*/  MOV R133, R127 ;  /* 0x0000007f00857202 */ /* 0x000fc60000000f00 */
[C---:B------:R-:W-:Y:S01]  /*9eb0*/  HMMA.16816.F32.BF16 R52, R4.reuse, R176, R52 ;  /* 0x000000b00434723c */ /* 0x040fe20000041834 */
[----:B------:R-:W-:Y:S01]  /*9ec0*/  MOV R127, R193 ;  /* 0x000000c1007f7202 */ /* 0x000fe20000000f00 */
[----:B------:R1:W3:Y:S01]  /*9ed0*/  MUFU.EX2 R30, R13 ;  /* 0x0000000d001e7308 */ /* 0x0002e20000000800 */
[----:B------:R-:W-:Y:S02]  /*9ee0*/  MOV R22, R124 ;  /* 0x0000007c00167202 */ /* 0x000fe40000000f00 */
[----:B------:R-:W-:Y:S01]  /*9ef0*/  MOV R124, R187 ;  /* 0x000000bb007c7202 */ /* 0x000fe20000000f00 */
[----:B------:R-:W-:Y:S01]  /*9f00*/  HMMA.16816.F32.BF16 R36, R4, R140, R36 ;  /* 0x0000008c0424723c */ /* 0x000fe20000041824 */
[----:B------:R-:W-:-:S05]  /*9f10*/  MOV R23, R184 ;  /* 0x000000b800177202 */ /* 0x000fca0000000f00 */
[C---:B------:R-:W-:Y:S01]  /*9f20*/  HMMA.16816.F32.BF16 R200, R4.reuse, R142, R48 ;  /* 0x0000008e04c8723c */ /* 0x040fe20000041830 */
[----:B------:R-:W4:Y:S05]  /*9f30*/  LDSM.16.MT88.4 R48, [R222+0xa800] ;  /* 0x00a80000de30783b */ /* 0x000f2a0000004200 */
[C---:B------:R-:W-:Y:S01]  /*9f40*/  HMMA.16816.F32.BF16 R84, R4.reuse, R32, R84 ;  /* 0x000000200454723c */ /* 0x040fe20000041854 */
[--C-:B-1----:R-:W-:Y:S01]  /*9f50*/  FFMA.FTZ R13, R138, UR26, -R10.reuse ;  /* 0x0000001a8a0d7c23 */ /* 0x102fe2000801080a */
[----:B------:R-:W-:Y:S01]  /*9f60*/  FFMA.FTZ R10, R139, UR26, -R10 ;  /* 0x0000001a8b0a7c23 */ /* 0x000fe2000801080a */
[----:B------:R-:W-:Y:S02]  /*9f70*/  MOV R138, R18 ;  /* 0x00000012008a7202 */ /* 0x000fe40000000f00 */
[----:B------:R-:W-:Y:S01]  /*9f80*/  MOV R18, R194 ;  /* 0x000000c200127202 */ /* 0x000fe20000000f00 */
[----:B------:R1:W-:Y:S01]  /*9f90*/  MUFU.EX2 R29, R10 ;  /* 0x0000000a001d7308 */ /* 0x0003e20000000800 */
[----:B------:R-:W-:Y:S01]  /*9fa0*/  MOV R139, R195 ;  /* 0x000000c3008b7202 */ /* 0x000fe20000000f00 */
[C---:B------:R-:W-:Y:S06]  /*9fb0*/  HMMA.16816.F32.BF16 R100, R4.reuse, R40, R100 ;  /* 0x000000280464723c */ /* 0x040fec0000041864 */
[C---:B------:R-:W-:Y:S01]  /*9fc0*/  HMMA.16816.F32.BF16 R192, R4.reuse, R178, R64 ;  /* 0x000000b204c0723c */ /* 0x040fe20000041840 */
[----:B------:R-:W-:Y:S01]  /*9fd0*/  MUFU.EX2 R31, R13 ;  /* 0x0000000d001f7308 */ /* 0x000fe20000000800 */
[----:B------:R-:W5:Y:S04]  /*9fe0*/  LDSM.16.MT88.4 R64, [R221+0xa800] ;  /* 0x00a80000dd40783b */ /* 0x000f680000004200 */
[----:B------:R-:W-:Y:S01]  /*9ff0*/  HMMA.16816.F32.BF16 R176, R4, R34, R96 ;  /* 0x0000002204b0723c */ /* 0x000fe20000041860 */
[----:B------:R-:W-:Y:S01]  /*a000*/  LDSM.16.MT88.4 R96, [R219+0xb800] ;  /* 0x00b80000db60783b */ /* 0x000fe20000004200 */
[----:B-1----:R-:W-:Y:S01]  /*a010*/  FFMA.FTZ R10, R180, UR26, -R9 ;  /* 0x0000001ab40a7c23 */ /* 0x002fe20008010809 */
[----:B------:R-:W-:-:S02]  /*a020*/  MOV R180, R21 ;  /* 0x0000001500b47202 */ /* 0x000fc40000000f00 */
[----:B------:R-:W-:Y:S01]  /*a030*/  MOV R21, R186 ;  /* 0x000000ba00157202 */ /* 0x000fe20000000f00 */
[----:B------:R1:W-:Y:S01]  /*a040*/  MUFU.EX2 R24, R10 ;  /* 0x0000000a00187308 */ /* 0x0003e20000000800 */
[C---:B------:R-:W-:Y:S01]  /*a050*/  HMMA.16816.F32.BF16 R184, R4.reuse, R26, R80 ;  /* 0x0000001a04b8723c */ /* 0x040fe20000041850 */
[----:B------:R-:W5:Y:S05]  /*a060*/  LDSM.16.MT88.4 R80, [R217+0xb800] ;  /* 0x00b80000d950783b */ /* 0x000f6a0000004200 */
[C---:B------:R-:W-:Y:S01]  /*a070*/  HMMA.16816.F32.BF16 R140, R4.reuse, R42, R112 ;  /* 0x0000002a048c723c */ /* 0x040fe20000041870 */
[----:B------:R-:W5:Y:S05]  /*a080*/  LDSM.16.MT88.4 R112, [R222+0xb800] ;  /* 0x00b80000de70783b */ /* 0x000f6a0000004200 */
[----:B------:R-:W-:Y:S01]  /*a090*/  HMMA.16816.F32.BF16 R116, R4, R44, R116 ;  /* 0x0000002c0474723c */ /* 0x000fe20000041874 */
[----:B-1----:R-:W-:Y:S01]  /*a0a0*/  FFMA.FTZ R10, R181, UR26, -R9 ;  /* 0x0000001ab50a7c23 */ /* 0x002fe20008010809 */
[----:B------:R-:W-:-:S04]  /*a0b0*/  MOV R181, R126 ;  /* 0x0000007e00b57202 */ /* 0x000fc80000000f00 */
[----:B------:R-:W-:Y:S01]  /*a0c0*/  HMMA.16816.F32.BF16 R32, R4, R46, R128 ;  /* 0x0000002e0420723c */ /* 0x000fe20000041880 */
[----:B------:R-:W-:Y:S02]  /*a0d0*/  MOV R126, R18 ;  /* 0x00000012007e7202 */ /* 0x000fe40000000f00 */
[----:B------:R1:W2:Y:S04]  /*a0e0*/  MUFU.EX2 R18, R10 ;  /* 0x0000000a00127308 */ /* 0x0002a80000000800 */
[----:B------:R-:W-:Y:S01]  /*a0f0*/  FFMA.FTZ R4, R199, UR26, -R12 ;  /* 0x0000001ac7047c23 */ /* 0x000fe2000801080c */
[----:B------:R-:W-:Y:S01]  /*a100*/  FFMA.FTZ R5, R198, UR26, -R11 ;  /* 0x0000001ac6057c23 */ /* 0x000fe2000801080b */
[----:B------:R-:W-:Y:S02]  /*a110*/  MOV R198, R21 ;  /* 0x0000001500c67202 */ /* 0x000fe40000000f00 */
[----:B------:R3:W-:Y:S08]  /*a120*/  MUFU.EX2 R25, R4 ;  /* 0x0000000400197308 */ /* 0x0007f00000000800 */
[----:B------:R-:W-:Y:S01]  /*a130*/  MUFU.EX2 R7, R5 ;  /* 0x0000000500077308 */ /* 0x000fe20000000800 */
[--C-:B-1----:R-:W-:Y:S01]  /*a140*/  FFMA.FTZ R10, R182, UR26, -R9.reuse ;  /* 0x0000001ab60a7c23 */ /* 0x102fe20008010809 */
[----:B------:R-:W-:Y:S01]  /*a150*/  MOV R182, R19 ;  /* 0x0000001300b67202 */ /* 0x000fe20000000f00 */
[----:B------:R-:W-:Y:S01]  /*a160*/  FFMA.FTZ R9, R183, UR26, -R9 ;  /* 0x0000001ab7097c23 */ /* 0x000fe20008010809 */
[----:B------:R-:W-:-:S02]  /*a170*/  MOV R183, R22 ;  /* 0x0000001600b77202 */ /* 0x000fc40000000f00 */
[----:B------:R-:W-:Y:S02]  /*a180*/  MOV R22, R20 ;  /* 0x0000001400167202 */ /* 0x000fe40000000f00 */
[----:B------:R1:W-:Y:S01]  /*a190*/  MUFU.EX2 R19, R10 ;  /* 0x0000000a00137308 */ /* 0x0003e20000000800 */
[----:B---3--:R-:W-:Y:S01]  /*a1a0*/  FFMA.FTZ R4, R204, UR26, -R12 ;  /* 0x0000001acc047c23 */ /* 0x008fe2000801080c */
[----:B------:R-:W-:Y:S02]  /*a1b0*/  MOV R20, R124 ;  /* 0x0000007c00147202 */ /* 0x000fe40000000f00 */
[----:B------:R-:W-:Y:S02]  /*a1c0*/  MOV R199, R22 ;  /* 0x0000001600c77202 */ /* 0x000fe40000000f00 */
[----:B------:R-:W-:Y:S02]  /*a1d0*/  MOV R204, R20 ;  /* 0x0000001400cc7202 */ /* 0x000fe40000000f00 */
[----:B------:R3:W-:Y:S01]  /*a1e0*/  MUFU.EX2 R13, R9 ;  /* 0x00000009000d7308 */ /* 0x0007e20000000800 */
[----:B------:R-:W-:-:S02]  /*a1f0*/  F2FP.BF16.F32.PACK_AB R124, R30, R28 ;  /* 0x0000001c1e7c723e */ /* 0x000fc400000010ff */
[----:B------:R-:W-:Y:S01]  /*a200*/  FFMA.FTZ R8, R204, R8, R198 ;  /* 0x00000008cc087223 */ /* 0x000fe200000100c6 */
[----:B-1----:R-:W-:Y:S01]  /*a210*/  FFMA.FTZ R10, R196, UR26, -R12 ;  /* 0x0000001ac40a7c23 */ /* 0x002fe2000801080c */
[----:B------:R-:W-:Y:S02]  /*a220*/  MOV R196, R23 ;  /* 0x0000001700c47202 */ /* 0x000fe40000000f00 */
[----:B------:R-:W-:Y:S01]  /*a230*/  MOV R23, R125 ;  /* 0x0000007d00177202 */ /* 0x000fe20000000f00 */
[----:B------:R-:W-:Y:S01]  /*a240*/  MUFU.EX2 R27, R10 ;  /* 0x0000000a001b7308 */ /* 0x000fe20000000800 */
[----:B--2---:R-:W-:Y:S01]  /*a250*/  F2FP.BF16.F32.PACK_AB R125, R18, R24 ;  /* 0x00000018127d723e */ /* 0x004fe200000010ff */
[----:B------:R-:W-:Y:S01]  /*a260*/  FFMA.FTZ R0, R196, R0, R252 ;  /* 0x00000000c4007223 */ /* 0x000fe200000100fc */
[----:B---3--:R-:W-:Y:S01]  /*a270*/  FFMA.FTZ R9, R197, UR26, -R12 ;  /* 0x0000001ac5097c23 */ /* 0x008fe2000801080c */
[----:B------:R-:W-:Y:S02]  /*a280*/  MOV R12, R23 ;  /* 0x00000017000c7202 */ /* 0x000fe40000000f00 */
[----:B------:R-:W-:Y:S01]  /*a290*/  FADD.FTZ R0, R180, R0 ;  /* 0x00000000b4007221 */ /* 0x000fe20000010000 */
[----:B------:R-:W-:Y:S01]  /*a2a0*/  MOV R197, R126 ;  /* 0x0000007e00c57202 */ /* 0x000fe20000000f00 */
[----:B------:R1:W2:Y:S01]  /*a2b0*/  MUFU.EX2 R10, R4 ;  /* 0x00000004000a7308 */ /* 0x0002a20000000800 */
[----:B------:R-:W3:Y:S01]  /*a2c0*/  LDSM.16.MT88.4 R20, [R221+0xb800] ;  /* 0x00b80000dd14783b */ /* 0x000ee20000004200 */
[----:B------:R-:W-:Y:S01]  /*a2d0*/  FFMA.FTZ R3, R199, R3, R12 ;  /* 0x00000003c7037223 */ /* 0x000fe2000001000c */
[----:B------:R-:W-:Y:S01]  /*a2e0*/  FADD.FTZ R0, R189, R0 ;  /* 0x00000000bd007221 */ /* 0x000fe20000010000 */
[----:B------:R-:W-:-:S03]  /*a2f0*/  F2FP.BF16.F32.PACK_AB R126, R29, R31 ;  /* 0x0000001f1d7e723e */ /* 0x000fc600000010ff */
[----:B------:R-:W-:Y:S01]  /*a300*/  FADD.FTZ R0, R188, R0 ;  /* 0x00000000bc007221 */ /* 0x000fe20000010000 */
[----:B------:R4:W5:Y:S03]  /*a310*/  MUFU.EX2 R26, R9 ;  /* 0x00000009001a7308 */ /* 0x0009660000000800 */
[----:B------:R-:W-:-:S04]  /*a320*/  FADD.FTZ R0, R24, R0 ;  /* 0x0000000018007221 */ /* 0x000fc80000010000 */
[----:B------:R-:W-:Y:S01]  /*a330*/  FADD.FTZ R0, R18, R0 ;  /* 0x0000000012007221 */ /* 0x000fe20000010000 */
[----:B-1----:R-:W-:Y:S01]  /*a340*/  FFMA.FTZ R4, R207, UR26, -R11 ;  /* 0x0000001acf047c23 */ /* 0x002fe2000801080b */
[----:B--2---:R-:W-:Y:S02]  /*a350*/  F2FP.BF16.F32.PACK_AB R130, R10, R25 ;  /* 0x000000190a82723e */ /* 0x004fe400000010ff */
[----:B------:R-:W-:Y:S01]  /*a360*/  FADD.FTZ R0, R19, R0 ;  /* 0x0000000013007221 */ /* 0x000fe20000010000 */
[----:B------:R1:W2:Y:S01]  /*a370*/  MUFU.EX2 R6, R4 ;  /* 0x0000000400067308 */ /* 0x0002a20000000800 */
[----:B----4-:R-:W-:Y:S02]  /*a380*/  MOV R9, R127 ;  /* 0x0000007f00097202 */ /* 0x010fe40000000f00 */
[----:B------:R-:W-:Y:S02]  /*a390*/  F2FP.BF16.F32.PACK_AB R127, R13, R19 ;  /* 0x000000130d7f723e */ /* 0x000fe400000010ff */
[----:B-----5:R-:W-:Y:S01]  /*a3a0*/  F2FP.BF16.F32.PACK_AB R128, R26, R27 ;  /* 0x0000001b1a80723e */ /* 0x020fe200000010ff */
[----:B------:R-:W-:Y:S01]  /*a3b0*/  FFMA.FTZ R2, R197, R2, R9 ;  /* 0x00000002c5027223 */ /* 0x000fe20000010009 */
[----:B------:R-:W-:Y:S01]  /*a3c0*/  FADD.FTZ R9, R183, R8 ;  /* 0x00000008b7097221 */ /* 0x000fe20000010000 */
[----:B------:R-:W-:-:S02]  /*a3d0*/  FADD.FTZ R8, R182, R3 ;  /* 0x00000003b6087221 */ /* 0x000fc40000010000 */
[----:B------:R-:W-:Y:S01]  /*a3e0*/  FADD.FTZ R2, R181, R2 ;  /* 0x00000002b5027221 */ /* 0x000fe20000010000 */
[----:B------:R-:W-:Y:S01]  /*a3f0*/  FADD.FTZ R3, R139, R9 ;  /* 0x000000098b037221 */ /* 0x000fe20000010000 */
[----:B------:R-:W-:Y:S01]  /*a400*/  FADD.FTZ R8, R138, R8 ;  /* 0x000000088a087221 */ /* 0x000fe20000010000 */
[C---:B------:R-:W-:Y:S01]  /*a410*/  HMMA.16816.F32.BF16 R144, R124.reuse, R156, R144 ;  /* 0x0000009c7c90723c */ /* 0x040fe20000041890 */
[----:B-1----:R-:W-:Y:S01]  /*a420*/  FFMA.FTZ R4, R206, UR26, -R11 ;  /* 0x0000001ace047c23 */ /* 0x002fe2000801080b */
[----:B------:R-:W-:Y:S01]  /*a430*/  FADD.FTZ R2, R190, R2 ;  /* 0x00000002be027221 */ /* 0x000fe20000010000 */
[----:B------:R-:W-:Y:S01]  /*a440*/  FADD.FTZ R3, R133, R3 ;  /* 0x0000000385037221 */ /* 0x000fe20000010000 */
[----:B------:R-:W-:Y:S01]  /*a450*/  FADD.FTZ R8, R132, R8 ;  /* 0x0000000884087221 */ /* 0x000fe20000010000 */
[----:B------:R1:W-:Y:S01]  /*a460*/  MUFU.EX2 R5, R4 ;  /* 0x0000000400057308 */ /* 0x0003e20000000800 */
[----:B------:R-:W-:Y:S01]  /*a470*/  FADD.FTZ R2, R191, R2 ;  /* 0x00000002bf027221 */ /* 0x000fe20000010000 */
[----:B--2---:R-:W-:Y:S01]  /*a480*/  F2FP.BF16.F32.PACK_AB R129, R6, R7 ;  /* 0x000000070681723e */ /* 0x004fe200000010ff */
        /* <DEDUP_REMOVED lines=8> */
[----:B------:R-:W-:-:S02]  /*a510*/  FADD.FTZ R3, R25, R3 ;  /* 0x0000000319037221 */ /* 0x000fc40000010000 */
[----:B------:R-:W-:Y:S02]  /*a520*/  FADD.FTZ R2, R31, R2 ;  /* 0x000000021f027221 */ /* 0x000fe40000010000 */
[----:B------:R-:W-:Y:S01]  /*a530*/  FADD.FTZ R138, R10, R3 ;  /* 0x000000030a8a7221 */ /* 0x000fe20000010000 */
[C---:B------:R-:W-:Y:S01]  /*a540*/  HMMA.16816.F32.BF16 R160, R124.reuse, R172, R160 ;  /* 0x000000ac7ca0723c */ /* 0x040fe200000418a0 */
[----:B-1----:R-:W-:Y:S01]  /*a550*/  FFMA.FTZ R4, R205, UR26, -R11 ;  /* 0x0000001acd047c23 */ /* 0x002fe2000801080b */
[----:B------:R-:W-:Y:S02]  /*a560*/  FADD.FTZ R132, R29, R2 ;  /* 0x000000021d847221 */ /* 0x000fe40000010000 */
[----:B------:R1:W-:Y:S02]  /*a570*/  STL [R1+0xc], R138 ;  /* 0x00000c8a01007387 */ /* 0x0003e40000100800 */
[C---:B------:R-:W-:Y:S01]  /*a580*/  HMMA.16816.F32.BF16 R168, R124.reuse, R174, R168 ;  /* 0x000000ae7ca8723c */ /* 0x040fe200000418a8 */
[----:B------:R-:W2:Y:S05]  /*a590*/  MUFU.EX2 R4, R4 ;  /* 0x0000000400047308 */ /* 0x000eaa0000000800 */
[C---:B------:R-:W-:Y:S06]  /*a5a0*/  HMMA.16816.F32.BF16 R40, R124.reuse, R48, R244 ;  /* 0x000000307c28723c */ /* 0x040fec00000418f4 */
[----:B------:R-:W-:Y:S01]  /*a5b0*/  HMMA.16816.F32.BF16 R44, R124, R50, R248 ;  /* 0x000000327c2c723c */ /* 0x000fe200000418f8 */
[----:B--2---:R-:W-:Y:S01]  /*a5c0*/  F2FP.BF16.F32.PACK_AB R131, R4, R5 ;  /* 0x000000050483723e */ /* 0x004fe200000010ff */
[----:B------:R-:W-:-:S04]  /*a5d0*/  FADD.FTZ R5, R5, R6 ;  /* 0x0000000605057221 */ /* 0x000fc80000010000 */
[----:B------:R-:W-:Y:S01]  /*a5e0*/  HMMA.16816.F32.BF16 R56, R124, R64, R56 ;  /* 0x000000407c38723c */ /* 0x000fe20000041838 */
[----:B------:R-:W-:-:S05]  /*a5f0*/  FADD.FTZ R139, R4, R5 ;  /* 0x00000005048b7221 */ /* 0x000fca0000010000 */
[C---:B------:R-:W-:Y:S01]  /*a600*/  HMMA.16816.F32.BF16 R60, R124.reuse, R66, R60 ;  /* 0x000000427c3c723c */ /* 0x040fe2000004183c */
[----:B------:R1:W-:Y:S04]  /*a610*/  STL [R1+0x8], R139 ;  /* 0x0000088b01007387 */ /* 0x0003e80000100800 */
[----:B------:R1:W-:Y:S01]  /*a620*/  STL [R1+0x4], R132 ;  /* 0x0000048401007387 */ /* 0x0003e20000100800 */
[C---:B------:R-:W-:Y:S03]  /*a630*/  HMMA.16816.F32.BF16 R72, R124.reuse, R80, R72 ;  /* 0x000000507c48723c */ /* 0x040fe60000041848 */
[----:B------:R1:W-:Y:S03]  /*a640*/  STL [R1], R133 ;  /* 0x0000008501007387 */ /* 0x0003e60000100800 */
        /* <DEDUP_REMOVED lines=12> */
[----:B---3--:R-:W-:Y:S06]  /*a710*/  HMMA.16816.F32.BF16 R120, R124, R20, R120 ;  /* 0x000000147c78723c */ /* 0x008fec0000041878 */
        /* <DEDUP_REMOVED lines=12> */
[----:B------:R-:W-:-:S04]  /*a7e0*/  DEPBAR.LE SB0, 0x0 ;  /* 0x000080000000791a */ /* 0x000fc80000000000 */
[----:B------:R-:W-:Y:S01]  /*a7f0*/  IMAD.U32 R4, RZ, RZ, UR4 ;  /* 0x00000004ff047e24 */ /* 0x000fe2000f8e00ff */
[----:B------:R-:W-:Y:S01]  /*a800*/  BAR.SYNC.DEFER_BLOCKING 0x0 ;  /* 0x0000000000007b1d */ /* 0x000fe20000010000 */
[----:B------:R-:W-:Y:S01]  /*a810*/  IMAD.U32 R2, RZ, RZ, UR4 ;  /* 0x00000004ff027e24 */ /* 0x000fe2000f8e00ff */
[C---:B------:R-:W-:Y:S01]  /*a820*/  IADD3 R26, P5, R16.reuse, -UR4, RZ ;  /* 0x80000004101a7c10 */ /* 0x040fe2000ffbe0ff */
[----:B------:R-:W-:Y:S01]  /*a830*/  UIADD3 UR22, UR21, -0x4, URZ ;  /* 0xfffffffc15167890 */ /* 0x000fe2000fffe03f */
[----:B------:R-:W-:Y:S02]  /*a840*/  IADD3 R4, P4, P3, R16, 0x80, -R4 ;  /* 0x0000008010047810 */ /* 0x000fe40007b9e804 */
[C---:B------:R-:W-:Y:S01]  /*a850*/  IADD3 R24, P2, R14.reuse, -UR4, RZ ;  /* 0x800000040e187c10 */ /* 0x040fe2000ff5e0ff */
[----:B------:R-:W-:Y:S01]  /*a860*/  UISETP.GT.AND UP0, UPT, UR22, UR12, UPT ;  /* 0x0000000c1600728c */ /* 0x000fe2000bf04270 */
[----:B------:R-:W-:Y:S01]  /*a870*/  IADD3 R2, P1, P0, R14, 0x80, -R2 ;  /* 0x000000800e027810 */ /* 0x000fe2000783e802 */
[----:B------:R-:W1:Y:S01]  /*a880*/  S2R R247, SR_TID.X ;  /* 0x0000000000f77919 */ /* 0x000e620000002100 */
[C---:B------:R-:W-:Y:S01]  /*a890*/  IADD3.X R27, R17.reuse, ~UR8, RZ, P5, !PT ;  /* 0x80000008111b7c10 */ /* 0x040fe2000affe4ff */
[----:B------:R-:W-:Y:S01]  /*a8a0*/  IMAD.U32 R0, RZ, RZ, UR22 ;  /* 0x00000016ff007e24 */ /* 0x000fe2000f8e00ff */
[----:B------:R-:W-:-:S02]  /*a8b0*/  IADD3.X R5, R17, ~UR8, RZ, P4, P3 ;  /* 0x8000000811057c10 */ /* 0x000fc4000a7e64ff */
[C---:B------:R-:W-:Y:S02]  /*a8c0*/  IADD3.X R25, R15.reuse, ~UR8, RZ, P2, !PT ;  /* 0x800000080f197c10 */ /* 0x040fe400097fe4ff */
[----:B------:R-:W-:Y:S01]  /*a8d0*/  IADD3.X R3, R15, ~UR8, RZ, P1, P0 ;  /* 0x800000080f037c10 */ /* 0x000fe20008fe04ff */
[----:B------:R-:W-:Y:S01]  /*a8e0*/  @!PT LDS RZ, [RZ] ;  /* 0x00000000fffff984 */ /* 0x000fe20000000800 */
[----:B------:R-:W-:Y:S01]  /*a8f0*/  @!PT LDS RZ, [RZ] ;  /* 0x00000000fffff984 */ /* 0x000fe20000000800 */
[----:B------:R-:W-:Y:S01]  /*a900*/  @!PT LDS RZ, [RZ] ;  /* 0x00000000fffff984 */ /* 0x000fe20000000800 */
[----:B------:R-:W-:Y:S04]  /*a910*/  LDGSTS.E.BYPASS.LTC128B.128 [R239+0xa000], desc[UR18][R26.64] ;  /* 0x0a0000001aef7fae */ /* 0x000fe8000b901d52 */
[----:B------:R2:W-:Y:S04]  /*a920*/  LDGSTS.E.BYPASS.LTC128B.128 [R239+0xb000], desc[UR18][R4.64] ;  /* 0x0b00000004ef7fae */ /* 0x0005e8000b901d52 */
[----:B------:R-:W-:Y:S04]  /*a930*/  LDGSTS.E.BYPASS.LTC128B.128 [R239+0xa800], desc[UR18][R24.64] ;  /* 0x0a80000018ef7fae */ /* 0x000fe8000b901d52 */
[----:B------:R3:W-:Y:S04]  /*a940*/  LDGSTS.E.BYPASS.LTC128B.128 [R239+0xb800], desc[UR18][R2.64] ;  /* 0x0b80000002ef7fae */ /* 0x0007e8000b901d52 */
[----:B------:R-:W-:Y:S01]  /*a950*/  LDSM.16.M88.4 R16, [R216+0x8000] ;  /* 0x00800000d810783b */ /* 0x000fe20000000200 */
[----:B-1----:R-:W-:-:S03]  /*a960*/  IMAD.SHL.U32 R247, R247, 0x2, RZ ;  /* 0x00000002f7f77824 */ /* 0x002fc600078e00ff */
[----:B------:R-:W-:Y:S02]  /*a970*/  LDSM.16.M88.4 R28, [R216+0x8800] ;  /* 0x00880000d81c783b */ /* 0x000fe40000000200 */
[----:B------:R-:W-:Y:S02]  /*a980*/  LOP3.LUT R247, R247, 0x6, RZ, 0xc0, !PT ;  /* 0x00000006f7f77812 */ /* 0x000fe400078ec0ff */
[----:B------:R-:W1:Y:S03]  /*a990*/  LDSM.16.M88.4 R12, [R218] ;  /* 0x00000000da0c783b */ /* 0x000e660000000200 */
[----:B------:R-:W-:Y:S01]  /*a9a0*/  IMAD R0, R0, 0x20, R247 ;  /* 0x0000002000007824 */ /* 0x000fe200078e02f7 */
[----:B------:R-:W-:Y:S04]  /*a9b0*/  LDSM.16.M88.4 R32, [R227] ;  /* 0x00000000e320783b */ /* 0x000fe80000000200 */
[----:B--2---:R-:W2:Y:S01]  /*a9c0*/  LDSM.16.M88.4 R4, [R218+0x2000] ;  /* 0x00200000da04783b */ /* 0x004ea20000000200 */
[----:B------:R-:W-:-:S02]  /*a9d0*/  ISETP.GE.AND P4, PT, R0, R236, PT ;  /* 0x000000ec0000720c */ /* 0x000fc40003f86270 */
[C---:B------:R-:W-:Y:S01]  /*a9e0*/  ISETP.GE.AND P2, PT, R0.reuse, R235, PT ;  /* 0x000000eb0000720c */ /* 0x040fe20003f46270 */
[----:B------:R-:W4:Y:S01]  /*a9f0*/  LDSM.16.M88.4 R8, [R220+0x2000] ;  /* 0x00200000dc08783b */ /* 0x000f220000000200 */
[C---:B------:R-:W-:Y:S01]  /*aa00*/  ISETP.LT.OR P4, PT, R0.reuse, R232, P4 ;  /* 0x000000e80000720c */ /* 0x040fe20002781670 */
[C---:B---3--:R-:W-:Y:S02]  /*aa10*/  VIADD R2, R0.reuse, 0x1 ;  /* 0x0000000100027836 */ /* 0x048fe40000000000 */
[----:B------:R-:W3:Y:S01]  /*aa20*/  LDSM.16.M88.4 R140, [R230] ;  /* 0x00000000e68c783b */ /* 0x000ee20000000200 */
[C---:B------:R-:W-:Y:S01]  /*aa30*/  ISETP.GE.AND P5, PT, R0.reuse, R238, PT ;  /* 0x000000ee0000720c */ /* 0x040fe20003fa6270 */
[C---:B------:R-:W-:Y:S01]  /*aa40*/  VIADD R3, R0.reuse, 0x11 ;  /* 0x0000001100037836 */ /* 0x040fe20000000000 */
[----:B------:R-:W-:Y:S01]  /*aa50*/  ISETP.LT.OR P2, PT, R0, R231, P2 ;  /* 0x000000e70000720c */ /* 0x000fe20001741670 */
[----:B------:R-:W5:Y:S01]  /*aa60*/  LDSM.16.M88.4 R20, [R220] ;  /* 0x00000000dc14783b */ /* 0x000f620000000200 */
[----:B------:R-:W-:-:S02]  /*aa70*/  ISETP.GE.AND P6, PT, R2, R236, PT ;  /* 0x000000ec0200720c */ /* 0x000fc40003fc6270 */
[C---:B------:R-:W-:Y:S01]  /*aa80*/  ISETP.GE.AND P3, PT, R2.reuse, R235, PT ;  /* 0x000000eb0200720c */ /* 0x040fe20003f66270 */
[----:B------:R-:W-:Y:S01]  /*aa90*/  LDSM.16.M88.4 R180, [R224+0x8000] ;  /* 0x00800000e0b4783b */ /* 0x000fe20000000200 */
[C---:B------:R-:W-:Y:S02]  /*aaa0*/  ISETP.GE.AND P1, PT, R2.reuse, R238, PT ;  /* 0x000000ee0200720c */ /* 0x040fe40003f26270 */
[C---:B------:R-:W-:Y:S01]  /*aab0*/  ISETP.GE.AND P0, PT, R2.reuse, R237, PT ;  /* 0x000000ed0200720c */ /* 0x040fe20003f06270 */
[----:B------:R-:W0:Y:S01]  /*aac0*/  LDGDEPBAR ;  /* 0x00000000000079af */ /* 0x000e220000000000 */
[C---:B------:R-:W-:Y:S02]  /*aad0*/  ISETP.LT.OR P6, PT, R2.reuse, R232, P6 ;  /* 0x000000e80200720c */ /* 0x040fe400037c1670 */
[C---:B------:R-:W-:Y:S02]  /*aae0*/  ISETP.LT.OR P3, PT, R2.reuse, R231, P3 ;  /* 0x000000e70200720c */ /* 0x040fe40001f61670 */
[----:B------:R-:W-:-:S02]  /*aaf0*/  ISETP.LT.OR P1, PT, R2, R234, P1 ;  /* 0x000000ea0200720c */ /* 0x000fc40000f21670 */
[----:B------:R-:W-:Y:S01]  /*ab00*/  ISETP.LT.OR P0, PT, R2, R233, P0 ;  /* 0x000000e90200720c */ /* 0x000fe20000701670 */
[C---:B------:R-:W-:Y:S01]  /*ab10*/  VIADD R2, R0.reuse, 0x8 ;  /* 0x0000000800027836 */ /* 0x040fe20000000000 */
[----:B------:R-:W-:Y:S01]  /*ab20*/  ISETP.LT.OR P5, PT, R0, R234, P5 ;  /* 0x000000ea0000720c */ /* 0x000fe20002fa1670 */
[C---:B-1----:R-:W-:Y:S06]  /*ab30*/  HMMA.16816.F32.BF16 R176, R12.reuse, R28, RZ ;  /* 0x0000001c0cb0723c */ /* 0x042fec00000418ff */
[----:B------:R-:W-:Y:S06]  /*ab40*/  HMMA.16816.F32.BF16 R204, R12, R30, RZ ;  /* 0x0000001e0ccc723c */ /* 0x000fec00000418ff */
[C---:B--2---:R-:W-:Y:S06]  /*ab50*/  HMMA.16816.F32.BF16 R196, R4.reuse, R16, RZ ;  /* 0x0000001004c4723c */ /* 0x044fec00000418ff */
[C---:B------:R-:W-:Y:S06]  /*ab60*/  HMMA.16816.F32.BF16 R188, R4.reuse, R28, RZ ;  /* 0x0000001c04bc723c */ /* 0x040fec00000418ff */
[C---:B------:R-:W-:Y:S06]  /*ab70*/  HMMA.16816.F32.BF16 R192, R4.reuse, R18, RZ ;  /* 0x0000001204c0723c */ /* 0x040fec00000418ff */
[----:B------:R-:W-:Y:S01]  /*ab80*/  HMMA.16816.F32.BF16 R184, R4, R30, RZ ;  /* 0x0000001e04b8723c */ /* 0x000fe200000418ff */
[----:B------:R-:W1:Y:S04]  /*ab90*/  LDSM.16.M88.4 R4, [R226+0x2000] ;  /* 0x00200000e204783b */ /* 0x000e680000000200 */
[----:B------:R-:W2:Y:S01]  /*aba0*/  LDSM.16.M88.4 R28, [R224+0x8800] ;  /* 0x00880000e01c783b */ /* 0x000ea20000000200 */
[C---:B------:R-:W-:Y:S06]  /*abb0*/  HMMA.16816.F32.BF16 R200, R12.reuse, R16, RZ ;  /* 0x000000100cc8723c */ /* 0x040fec00000418ff */
[----:B------:R-:W-:Y:S06]  /*abc0*/  HMMA.16816.F32.BF16 R16, R12, R18, RZ ;  /* 0x000000120c10723c */ /* 0x000fec00000418ff */
[C---:B----4-:R-:W-:Y:S06]  /*abd0*/  HMMA.16816.F32.BF16 R212, R8.reuse, R32, R196 ;  /* 0x0000002008d4723c */ /* 0x050fec00000418c4 */
[C---:B---3--:R-:W-:Y:S06]  /*abe0*/  HMMA.16816.F32.BF16 R208, R8.reuse, R140, R188 ;  /* 0x0000008c08d0723c */ /* 0x048fec00000418bc */
[C---:B------:R-:W-:Y:S06]  /*abf0*/  HMMA.16816.F32.BF16 R196, R8.reuse, R34, R192 ;  /* 0x0000002208c4723c */ /* 0x040fec00000418c0 */
[----:B------:R-:W-:Y:S01]  /*ac00*/  HMMA.16816.F32.BF16 R12, R8, R142, R184 ;  /* 0x0000008e080c723c */ /* 0x000fe200000418b8 */
[----:B------:R-:W3:Y:S05]  /*ac10*/  LDSM.16.M88.4 R8, [R226] ;  /* 0x00000000e208783b */ /* 0x000eea0000000200 */
[C---:B-----5:R-:W-:Y:S06]  /*ac20*/  HMMA.16816.F32.BF16 R188, R20.reuse, R32, R200 ;  /* 0x0000002014bc723c */ /* 0x060fec00000418c8 */
[C---:B------:R-:W-:Y:S01]  /*ac30*/  HMMA.16816.F32.BF16 R184, R20.reuse, R140, R176 ;  /* 0x0000008c14b8723c */ /* 0x040fe200000418b0 */
[----:B------:R-:W-:Y:S05]  /*ac40*/  LDSM.16.M88.4 R176, [R223] ;  /* 0x00000000dfb0783b */ /* 0x000fea0000000200 */
[C---:B------:R-:W-:Y:S01]  /*ac50*/  HMMA.16816.F32.BF16 R32, R20.reuse, R34, R16 ;  /* 0x000000221420723c */ /* 0x040fe20000041810 */
[----:B------:R-:W-:Y:S05]  /*ac60*/  LDSM.16.M88.4 R16, [R225+0x2000] ;  /* 0x00200000e110783b */ /* 0x000fea0000000200 */
[----:B------:R-:W-:Y:S01]  /*ac70*/  HMMA.16816.F32.BF16 R140, R20, R142, R204 ;  /* 0x0000008e148c723c */ /* 0x000fe200000418cc */
[----:B------:R-:W4:Y:S05]  /*ac80*/  LDSM.16.M88.4 R20, [R223+0x800] ;  /* 0x00080000df14783b */ /* 0x000f2a0000000200 */
[C---:B-1----:R-:W-:Y:S06]  /*ac90*/  HMMA.16816.F32.BF16 R192, R4.reuse, R180, R212 ;  /* 0x000000b404c0723c */ /* 0x042fec00000418d4 */
[C---:B--2---:R-:W-:Y:S01]  /*aca0*/  HMMA.16816.F32.BF16 R212, R4.reuse, R30, R12 ;  /* 0x0000001e04d4723c */ /* 0x044fe2000004180c */
[----:B------:R-:W1:Y:S05]  /*acb0*/  LDSM.16.M88.4 R12, [R225] ;  /* 0x00000000e10c783b */ /* 0x000e6a0000000200 */
[C---:B------:R-:W-:Y:S06]  /*acc0*/  HMMA.16816.F32.BF16 R240, R4.reuse, R28, R208 ;  /* 0x0000001c04f0723c */ /* 0x040fec00000418d0 */
[----:B------:R-:W-:Y:S01]  /*acd0*/  HMMA.16816.F32.BF16 R200, R4, R182, R196 ;  /* 0x000000b604c8723c */ /* 0x000fe200000418c4 */
[----:B------:R-:W-:Y:S05]  /*ace0*/  LDSM.16.M88.4 R4, [R218+0x6000] ;  /* 0x00600000da04783b */ /* 0x000fea0000000200 */
[C---:B---3--:R-:W-:Y:S06]  /*acf0*/  HMMA.16816.F32.BF16 R204, R8.reuse, R180, R188 ;  /* 0x000000b408cc723c */ /* 0x048fec00000418bc */
        /* <DEDUP_REMOVED lines=58> */
[----:B------:R-:W-:-:S03]  /*b0a0*/  ISETP.GE.AND P2, PT, R2, R235, PT ;  /* 0x000000eb0200720c */ /* 0x000fc60003f46270 */
[C---:B------:R-:W-:Y:S01]  /*b0b0*/  HMMA.16816.F32.BF16 R192, R4.reuse, R28, R192 ;  /* 0x0000001c04c0723c */ /* 0x040fe200000418c0 */
[----:B------:R-:W-:Y:S02]  /*b0c0*/  FSEL R23, R13, -INF , !P6 ;  /* 0xff8000000d177808 */ /* 0x000fe40007000000 */
[----:B------:R-:W-:Y:S02]  /*b0d0*/  ISETP.GE.AND P6, PT, R2, R236, PT ;  /* 0x000000ec0200720c */ /* 0x000fe40003fc6270 */
[----:B------:R-:W-:Y:S01]  /*b0e0*/  FSEL R21, R180, -INF , !P5 ;  /* 0xff800000b4157808 */ /* 0x000fe20006800000 */
[-C--:B------:R-:W-:Y:S01]  /*b0f0*/  HMMA.16816.F32.BF16 R176, R4, R30.reuse, R8 ;  /* 0x0000001e04b0723c */ /* 0x080fe20000041808 */
[C---:B------:R-:W-:Y:S02]  /*b100*/  ISETP.LT.OR P6, PT, R2.reuse, R232, P6 ;  /* 0x000000e80200720c */ /* 0x040fe400037c1670 */
[C---:B------:R-:W-:Y:S02]  /*b110*/  ISETP.GE.AND P5, PT, R2.reuse, R238, PT ;  /* 0x000000ee0200720c */ /* 0x040fe40003fa6270 */
[----:B------:R-:W-:Y:S01]  /*b120*/  ISETP.LT.OR P2, PT, R2, R231, P2 ;  /* 0x000000e70200720c */ /* 0x000fe20001741670 */
[----:B------:R-:W-:Y:S01]  /*b130*/  HMMA.16816.F32.BF16 R28, R16, R30, R184 ;  /* 0x0000001e101c723c */ /* 0x000fe200000418b8 */
[----:B------:R-:W-:Y:S01]  /*b140*/  VIADD R5, R0, 0x9 ;  /* 0x0000000900057836 */ /* 0x000fe20000000000 */
[----:B------:R-:W-:Y:S01]  /*b150*/  FSEL R11, R12, -INF , !P4 ;  /* 0xff8000000c0b7808 */ /* 0x000fe20006000000 */
[C---:B------:R-:W-:Y:S01]  /*b160*/  VIADD R4, R0.reuse, 0x10 ;  /* 0x0000001000047836 */ /* 0x040fe20000000000 */
[----:B------:R-:W-:-:S02]  /*b170*/  ISETP.GE.AND P4, PT, R0, R237, PT ;  /* 0x000000ed0000720c */ /* 0x000fc40003f86270 */
[----:B------:R-:W-:Y:S02]  /*b180*/  FMNMX.FTZ R6, R136, R11, !PT ;  /* 0x0000000b88067209 */ /* 0x000fe40007810000 */
[----:B------:R-:W-:Y:S02]  /*b190*/  FSEL R16, R15, -INF , !P3 ;  /* 0xff8000000f107808 */ /* 0x000fe40005800000 */
[C---:B------:R-:W-:Y:S02]  /*b1a0*/  ISETP.GE.AND P3, PT, R5.reuse, R236, PT ;  /* 0x000000ec0500720c */ /* 0x040fe40003f66270 */
[----:B------:R-:W-:Y:S02]  /*b1b0*/  ISETP.LT.OR P4, PT, R0, R233, P4 ;  /* 0x000000e90000720c */ /* 0x000fe40002781670 */
[----:B------:R-:W-:Y:S02]  /*b1c0*/  ISETP.LT.OR P3, PT, R5, R232, P3 ;  /* 0x000000e80500720c */ /* 0x000fe40001f61670 */
[----:B------:R-:W-:-:S02]  /*b1d0*/  FSEL R22, R182, -INF , !P4 ;  /* 0xff800000b6167808 */ /* 0x000fc40006000000 */
[----:B------:R-:W-:Y:S02]  /*b1e0*/  ISETP.GE.AND P4, PT, R2, R237, PT ;  /* 0x000000ed0200720c */ /* 0x000fe40003f86270 */
[----:B------:R-:W-:Y:S02]  /*b1f0*/  FSEL R17, R181, -INF , !P1 ;  /* 0xff800000b5117808 */ /* 0x000fe40004800000 */
[----:B------:R-:W-:Y:S02]  /*b200*/  ISETP.GE.AND P1, PT, R5, R235, PT ;  /* 0x000000eb0500720c */ /* 0x000fe40003f26270 */
[----:B------:R-:W-:Y:S02]  /*b210*/  FSEL R13, R33, -INF , !P3 ;  /* 0xff800000210d7808 */ /* 0x000fe40005800000 */
[----:B------:R-:W-:Y:S02]  /*b220*/  FSEL R14, R32, -INF , !P6 ;  /* 0xff800000200e7808 */ /* 0x000fe40007000000 */
[----:B------:R-:W-:-:S02]  /*b230*/  ISETP.GE.AND P3, PT, R4, R236, PT ;  /* 0x000000ec0400720c */ /* 0x000fc40003f66270 */
[----:B------:R-:W-:Y:S02]  /*b240*/  FMNMX.FTZ R6, R23, R6, !PT ;  /* 0x0000000617067209 */ /* 0x000fe40007810000 */
[C---:B------:R-:W-:Y:S02]  /*b250*/  ISETP.LT.OR P5, PT, R2.reuse, R234, P5 ;  /* 0x000000ea0200720c */ /* 0x040fe40002fa1670 */
[----:B------:R-:W-:Y:S01]  /*b260*/  ISETP.LT.OR P4, PT, R2, R233, P4 ;  /* 0x000000e90200720c */ /* 0x000fe20002781670 */
[C---:B------:R-:W-:Y:S01]  /*b270*/  VIADD R2, R0.reuse, 0x18 ;  /* 0x0000001800027836 */ /* 0x040fe20000000000 */
[----:B------:R-:W-:Y:S01]  /*b280*/  ISETP.LT.OR P1, PT, R5, R231, P1 ;  /* 0x000000e70500720c */ /* 0x000fe20000f21670 */
[----:B------:R-:W-:Y:S01]  /*b290*/  VIADD R0, R0, 0x19 ;  /* 0x0000001900007836 */ /* 0x000fe20000000000 */
[----:B------:R-:W-:Y:S02]  /*b2a0*/  FSEL R15, R34, -INF , !P2 ;  /* 0xff800000220f7808 */ /* 0x000fe40005000000 */
        /* <DEDUP_REMOVED lines=50> */
.L_x_1306:
[----:B------:R-:W-:Y:S01]  /*b5d0*/  ISETP.GE.AND P3, PT, R5, R237, PT ;  /* 0x000000ed0500720c */ /* 0x000fe20003f66270 */
[----:B-1----:R-:W1:Y:S01]  /*b5e0*/  SHFL.BFLY PT, R7, R10, 0x2, 0x1f ;  /* 0x0c401f000a077f89 */ /* 0x002e6200000e0000 */
[----:B------:R-:W-:Y:S02]  /*b5f0*/  FMNMX.FTZ R6, R135, R20, !PT ;  /* 0x0000001487067209 */ /* 0x000fe40007810000 */
[C---:B------:R-:W-:Y:S02]  /*b600*/  ISETP.LT.OR P1, PT, R5.reuse, R234, P1 ;  /* 0x000000ea0500720c */ /* 0x040fe40000f21670 */
        /* <DEDUP_REMOVED lines=14> */
[----:B------:R-:W-:-:S02]  /*b6f0*/  FSEL R201, R30, -INF , !P2 ;  /* 0xff8000001ec97808 */ /* 0x000fc40005000000 */
[C---:B------:R-:W-:Y:S02]  /*b700*/  ISETP.GE.AND P6, PT, R4.reuse, R238, PT ;  /* 0x000000ee0400720c */ /* 0x040fe40003fc6270 */
[----:B------:R-:W-:Y:S02]  /*b710*/  ISETP.GE.AND P2, PT, R4, R237, PT ;  /* 0x000000ed0400720c */ /* 0x000fe40003f46270 */
[----:B------:R-:W-:Y:S02]  /*b720*/  ISETP.LT.OR P5, PT, R0, R231, P5 ;  /* 0x000000e70000720c */ /* 0x000fe40002fa1670 */
[----:B------:R-:W-:Y:S02]  /*b730*/  FMNMX.FTZ R5, R17, R5, !PT ;  /* 0x0000000511057209 */ /* 0x000fe40007810000 */
[C---:B------:R-:W-:Y:S02]  /*b740*/  ISETP.LT.OR P6, PT, R4.reuse, R234, P6 ;  /* 0x000000ea0400720c */ /* 0x040fe400037c1670 */
[----:B------:R-:W-:-:S02]  /*b750*/  ISETP.LT.OR P2, PT, R4, R233, P2 ;  /* 0x000000e90400720c */ /* 0x000fc40001741670 */
[----:B------:R-:W-:Y:S02]  /*b760*/  FSEL R196, R31, -INF , !P5 ;  /* 0xff8000001fc47808 */ /* 0x000fe40006800000 */
[----:B-1----:R-:W-:Y:S02]  /*b770*/  FMNMX.FTZ R4, R10, R7, !PT ;  /* 0x000000070a047209 */ /* 0x002fe40007810000 */
[----:B------:R-:W-:Y:S02]  /*b780*/  ISETP.GE.AND P5, PT, R3, R238, PT ;  /* 0x000000ee0300720c */ /* 0x000fe40003fa6270 */
[----:B------:R-:W-:Y:S01]  /*b790*/  FSEL R7, R197, -INF , !P1 ;  /* 0xff800000c5077808 */ /* 0x000fe20004800000 */
[----:B------:R-:W1:Y:S01]  /*b7a0*/  SHFL.BFLY PT, R28, R4, 0x1, 0x1f ;  /* 0x0c201f00041c7f89 */ /* 0x000e6200000e0000 */
[----:B------:R-:W-:Y:S02]  /*b7b0*/  FMNMX.FTZ R5, R8, R5, !PT ;  /* 0x0000000508057209 */ /* 0x000fe40007810000 */
[----:B------:R-:W-:-:S02]  /*b7c0*/  ISETP.LT.OR P5, PT, R3, R234, P5 ;  /* 0x000000ea0300720c */ /* 0x000fc40002fa1670 */
[----:B------:R-:W-:Y:S02]  /*b7d0*/  FSEL R140, R192, -INF , !P6 ;  /* 0xff800000c08c7808 */ /* 0x000fe40007000000 */
[----:B------:R-:W-:Y:S02]  /*b7e0*/  FMNMX.FTZ R6, R202, R6, !PT ;  /* 0x00000006ca067209 */ /* 0x000fe40007810000 */
[----:B------:R-:W-:Y:S02]  /*b7f0*/  ISETP.GE.AND P1, PT, R3, R237, PT ;  /* 0x000000ed0300720c */ /* 0x000fe40003f26270 */
[----:B------:R-:W-:Y:S02]  /*b800*/  ISETP.GE.AND P6, PT, R2, R238, PT ;  /* 0x000000ee0200720c */ /* 0x000fe40003fc6270 */
[----:B------:R-:W-:Y:S02]  /*b810*/  FMNMX.FTZ R5, R7, R5, !PT ;  /* 0x0000000507057209 */ /* 0x000fe40007810000 */
[----:B------:R-:W-:-:S02]  /*b820*/  FSEL R141, R193, -INF , !P5 ;  /* 0xff800000c18d7808 */ /* 0x000fc40006800000 */
[----:B------:R-:W-:Y:S02]  /*b830*/  FMNMX.FTZ R6, R201, R6, !PT ;  /* 0x00000006c9067209 */ /* 0x000fe40007810000 */
[----:B------:R-:W-:Y:S02]  /*b840*/  ISETP.GE.AND P5, PT, R0, R238, PT ;  /* 0x000000ee0000720c */ /* 0x000fe40003fa6270 */
[----:B------:R-:W-:Y:S02]  /*b850*/  ISETP.LT.OR P6, PT, R2, R234, P6 ;  /* 0x000000ea0200720c */ /* 0x000fe400037c1670 */
[----:B------:R-:W-:Y:S02]  /*b860*/  ISETP.LT.OR P1, PT, R3, R233, P1 ;  /* 0x000000e90300720c */ /* 0x000fe40000f21670 */
[----:B------:R-:W-:Y:S02]  /*b870*/  FMNMX.FTZ R5, R140, R5, !PT ;  /* 0x000000058c057209 */ /* 0x000fe40007810000 */
[----:B------:R-:W-:-:S02]  /*b880*/  FMNMX.FTZ R3, R137, R22, !PT ;  /* 0x0000001689037209 */ /* 0x000fc40007810000 */
[----:B------:R-:W-:Y:S02]  /*b890*/  FMNMX.FTZ R9, R196, R6, !PT ;  /* 0x00000006c4097209 */ /* 0x000fe40007810000 */
[----:B------:R-:W-:Y:S02]  /*b8a0*/  ISETP.LT.OR P5, PT, R0, R234, P5 ;  /* 0x000000ea0000720c */ /* 0x000fe40002fa1670 */
[----:B------:R-:W-:Y:S01]  /*b8b0*/  FSEL R142, R176, -INF , !P6 ;  /* 0xff800000b08e7808 */ /* 0x000fe20007000000 */
[----:B------:R-:W2:Y:S01]  /*b8c0*/  SHFL.BFLY PT, R12, R9, 0x2, 0x1f ;  /* 0x0c401f00090c7f89 */ /* 0x000ea200000e0000 */
[----:B------:R-:W-:Y:S02]  /*b8d0*/  FMNMX.FTZ R10, R141, R5, !PT ;  /* 0x000000058d0a7209 */ /* 0x000fe40007810000 */
[----:B------:R-:W-:Y:S02]  /*b8e0*/  FSEL R6, R198, -INF , !P4 ;  /* 0xff800000c6067808 */ /* 0x000fe40006000000 */
[----:B------:R-:W-:-:S02]  /*b8f0*/  FMNMX.FTZ R3, R19, R3, !PT ;  /* 0x0000000313037209 */ /* 0x000fc40007810000 */
[----:B------:R-:W-:Y:S02]  /*b900*/  FSEL R143, R177, -INF , !P5 ;  /* 0xff800000b18f7808 */ /* 0x000fe40006800000 */
[----:B------:R-:W-:Y:S02]  /*b910*/  FMNMX.FTZ R10, R142, R10, !PT ;  /* 0x0000000a8e0a7209 */ /* 0x000fe40007810000 */
[----:B------:R-:W-:Y:S02]  /*b920*/  FSEL R5, R199, -INF , !P3 ;  /* 0xff800000c7057808 */ /* 0x000fe40005800000 */
[----:B------:R-:W-:Y:S02]  /*b930*/  FMNMX.FTZ R29, R6, R3, !PT ;  /* 0x00000003061d7209 */ /* 0x000fe40007810000 */
[----:B------:R-:W-:Y:S02]  /*b940*/  FMNMX.FTZ R3, R143, R10, !PT ;  /* 0x0000000a8f037209 */ /* 0x000fe40007810000 */
[----:B------:R-:W-:-:S02]  /*b950*/  ISETP.GE.AND P4, PT, R2, R237, PT ;  /* 0x000000ed0200720c */ /* 0x000fc40003f86270 */
[----:B------:R-:W-:Y:S02]  /*b960*/  FSEL R176, R194, -INF , !P2 ;  /* 0xff800000c2b07808 */ /* 0x000fe40005000000 */
[----:B------:R-:W-:Y:S02]  /*b970*/  FMNMX.FTZ R10, R5, R29, !PT ;  /* 0x0000001d050a7209 */ /* 0x000fe40007810000 */
[----:B------:R-:W-:Y:S02]  /*b980*/  FSEL R177, R195, -INF , !P1 ;  /* 0xff800000c3b17808 */ /* 0x000fe40004800000 */
[----:B------:R-:W-:Y:S02]  /*b990*/  ISETP.GE.AND P1, PT, R0, R237, PT ;  /* 0x000000ed0000720c */ /* 0x000fe40003f26270 */
[-C--:B------:R-:W-:Y:S02]  /*b9a0*/  ISETP.LT.OR P4, PT, R2, R233.reuse, P4 ;  /* 0x000000e90200720c */ /* 0x080fe40002781670 */
[----:B------:R-:W-:Y:S01]  /*b9b0*/  FMNMX.FTZ R10, R176, R10, !PT ;  /* 0x0000000ab00a7209 */ /* 0x000fe20007810000 */
[----:B------:R-:W3:Y:S01]  /*b9c0*/  SHFL.BFLY PT, R2, R3, 0x2, 0x1f ;  /* 0x0c401f0003027f89 */ /* 0x000ee200000e0000 */
        /* <DEDUP_REMOVED lines=12> */
[----:B------:R-:W-:Y:S01]  /*ba90*/  MOV R204, R132 ;  /* 0x0000008400cc7202 */ /* 0x000fe20000000f00 */
[----:B------:R-:W2:Y:S01]  /*baa0*/  SHFL.BFLY PT, R4, R9, 0x1, 0x1f ;  /* 0x0c201f0009047f89 */ /* 0x000ea200000e0000 */
[----:B------:R-:W-:Y:S02]  /*bab0*/  FSEL R12, R12, RZ, P4 ;  /* 0x000000ff0c0c7208 */ /* 0x000fe40002000000 */
[----:B---3--:R-:W-:-:S02]  /*bac0*/  FMNMX.FTZ R2, R3, R2, !PT ;  /* 0x0000000203027209 */ /* 0x008fc40007810000 */
[----:B------:R-:W-:Y:S01]  /*bad0*/  MOV R189, R139 ;  /* 0x0000008b00bd7202 */ /* 0x000fe20000000f00 */
[--C-:B------:R-:W-:Y:S01]  /*bae0*/  FFMA.FTZ R11, R11, UR26, -R12.reuse ;  /* 0x0000001a0b0b7c23 */ /* 0x100fe2000801080c */
[--C-:B------:R-:W-:Y:S01]  /*baf0*/  FFMA.FTZ R23, R23, UR26, -R12.reuse ;  /* 0x0000001a17177c23 */ /* 0x100fe2000801080c */
[----:B------:R-:W3:Y:S01]  /*bb00*/  SHFL.BFLY PT, R28, R2, 0x1, 0x1f ;  /* 0x0c201f00021c7f89 */ /* 0x000ee200000e0000 */
[--C-:B------:R-:W-:Y:S01]  /*bb10*/  FFMA.FTZ R14, R14, UR26, -R12.reuse ;  /* 0x0000001a0e0e7c23 */ /* 0x100fe2000801080c */
[----:B------:R4:W5:Y:S01]  /*bb20*/  MUFU.EX2 R32, R11 ;  /* 0x0000000b00207308 */ /* 0x0009620000000800 */
[----:B------:R-:W-:Y:S01]  /*bb30*/  MOV R190, R138 ;  /* 0x0000008a00be7202 */ /* 0x000fe20000000f00 */
[----:B------:R-:W-:-:S06]  /*bb40*/  FFMA.FTZ R13, R13, UR26, -R12 ;  /* 0x0000001a0d0d7c23 */ /* 0x000fcc000801080c */
[----:B------:R5:W-:Y:S01]  /*bb50*/  MUFU.EX2 R252, R14 ;  /* 0x0000000e00fc7308 */ /* 0x000be20000000800 */
[----:B-1----:R-:W-:Y:S02]  /*bb60*/  FMNMX.FTZ R0, R0, R10, !PT ;  /* 0x0000000a00007209 */ /* 0x002fe40007810000 */
[----:B--2---:R-:W-:-:S03]  /*bb70*/  FMNMX.FTZ R215, R9, R4, !PT ;  /* 0x0000000409d77209 */ /* 0x004fc60007810000 */
[----:B------:R-:W1:Y:S02]  /*bb80*/  SHFL.BFLY PT, R3, R0, 0x1, 0x1f ;  /* 0x0c201f0000037f89 */ /* 0x000e6400000e0000 */
[----:B------:R-:W-:Y:S01]  /*bb90*/  MUFU.EX2 R205, R23 ;  /* 0x0000001700cd7308 */ /* 0x000fe20000000800 */
[C---:B------:R-:W-:Y:S01]  /*bba0*/  FSETP.NEU.FTZ.AND P3, PT, R215.reuse, -INF , PT ;  /* 0xff800000d700780b */ /* 0x040fe20003f7d000 */
[----:B----4-:R-:W-:Y:S01]  /*bbb0*/  FMUL.FTZ R11, R215, UR26 ;  /* 0x0000001ad70b7c20 */ /* 0x010fe20008410000 */
[----:B---3--:R-:W-:Y:S02]  /*bbc0*/  FMNMX.FTZ R213, R2, R28, !PT ;  /* 0x0000001c02d57209 */ /* 0x008fe40007810000 */
[----:B------:R-:W-:Y:S01]  /*bbd0*/  FSEL R2, R214, RZ, P4 ;  /* 0x000000ffd6027208 */ /* 0x000fe20002000000 */
[----:B------:R-:W-:Y:S01]  /*bbe0*/  LDSM.16.MT88.4 R28, [R219+0xb000] ;  /* 0x00b00000db1c783b */ /* 0x000fe20000004200 */
[C---:B------:R-:W-:Y:S01]  /*bbf0*/  FSETP.NEU.FTZ.AND P2, PT, R213.reuse, -INF , PT ;  /* 0xff800000d500780b */ /* 0x040fe20003f5d000 */
[----:B------:R-:W-:Y:S01]  /*bc00*/  FMUL.FTZ R10, R213, UR26 ;  /* 0x0000001ad50a7c20 */ /* 0x000fe20008410000 */
[----:B------:R-:W-:Y:S01]  /*bc10*/  FSEL R11, R11, RZ, P3 ;  /* 0x000000ff0b0b7208 */ /* 0x000fe20001800000 */
[----:B------:R-:W-:Y:S01]  /*bc20*/  FADD.FTZ R2, R136, -R2 ;  /* 0x8000000288027221 */ /* 0x000fe20000010000 */
[----:B-----5:R-:W-:Y:S01]  /*bc30*/  MOV R14, R32 ;  /* 0x00000020000e7202 */ /* 0x020fe20000000f00 */
[----:B------:R2:W-:Y:S01]  /*bc40*/  MUFU.EX2 R188, R13 ;  /* 0x0000000d00bc7308 */ /* 0x0005e20000000800 */
[----:B------:R-:W-:Y:S01]  /*bc50*/  FSEL R10, R10, RZ, P2 ;  /* 0x000000ff0a0a7208 */ /* 0x000fe20001000000 */
[--C-:B------:R-:W-:Y:S01]  /*bc60*/  FFMA.FTZ R20, R20, UR26, -R11.reuse ;  /* 0x0000001a14147c23 */ /* 0x100fe2000801080b */
[--C-:B------:R-:W-:Y:S01]  /*bc70*/  FFMA.FTZ R16, R16, UR26, -R11.reuse ;  /* 0x0000001a10107c23 */ /* 0x100fe2000801080b */
[--C-:B------:R-:W-:Y:S01]  /*bc80*/  FFMA.FTZ R18, R18, UR26, -R11.reuse ;  /* 0x0000001a12127c23 */ /* 0x100fe2000801080b */
[----:B------:R-:W-:Y:S01]  /*bc90*/  LDSM.16.MT88.4 R32, [R219+0xa000] ;  /* 0x00a00000db20783b */ /* 0x000fe20000004200 */
[--C-:B------:R-:W-:Y:S01]  /*bca0*/  FFMA.FTZ R8, R8, UR26, -R10.reuse ;  /* 0x0000001a08087c23 */ /* 0x100fe2000801080a */
[--C-:B------:R-:W-:Y:S01]  /*bcb0*/  FFMA.FTZ R21, R21, UR26, -R10.reuse ;  /* 0x0000001a15157c23 */ /* 0x100fe2000801080a */
[----:B-1----:R-:W-:Y:S01]  /*bcc0*/  FMNMX.FTZ R212, R0, R3, !PT ;  /* 0x0000000300d47209 */ /* 0x002fe20007810000 */
[--C-:B------:R-:W-:Y:S01]  /*bcd0*/  FFMA.FTZ R17, R17, UR26, -R10.reuse ;  /* 0x0000001a11117c23 */ /* 0x100fe2000801080a */
[----:B------:R-:W-:Y:S01]  /*bce0*/  FSEL R0, R213, RZ, P2 ;  /* 0x000000ffd5007208 */ /* 0x000fe20001000000 */
[----:B------:R1:W-:Y:S01]  /*bcf0*/  MUFU.EX2 R182, R8 ;  /* 0x0000000800b67308 */ /* 0x0003e20000000800 */
[C---:B------:R-:W-:Y:S01]  /*bd00*/  FSETP.NEU.FTZ.AND P1, PT, R212.reuse, -INF , PT ;  /* 0xff800000d400780b */ /* 0x040fe20003f3d000 */
[----:B------:R-:W-:Y:S01]  /*bd10*/  FMUL.FTZ R9, R212, UR26 ;  /* 0x0000001ad4097c20 */ /* 0x000fe20008410000 */
[--C-:B------:R-:W-:Y:S01]  /*bd20*/  FFMA.FTZ R7, R7, UR26, -R10.reuse ;  /* 0x0000001a07077c23 */ /* 0x100fe2000801080a */
[----:B------:R-:W-:Y:S01]  /*bd30*/  FFMA.FTZ R15, R15, UR26, -R11 ;  /* 0x0000001a0f0f7c23 */ /* 0x000fe2000801080b */
[----:B--2---:R-:W-:-:S02]  /*bd40*/  FFMA.FTZ R13, R140, UR26, -R10 ;  /* 0x0000001a8c0d7c23 */ /* 0x004fc4000801080a */
[----:B------:R-:W-:Y:S01]  /*bd50*/  FSEL R9, R9, RZ, P1 ;  /* 0x000000ff09097208 */ /* 0x000fe20000800000 */
[----:B------:R-:W-:Y:S04]  /*bd60*/  MUFU.EX2 R203, R21 ;  /* 0x0000001500cb7308 */ /* 0x000fe80000000800 */
[--C-:B------:R-:W-:Y:S01]  /*bd70*/  FFMA.FTZ R22, R22, UR26, -R9.reuse ;  /* 0x0000001a16167c23 */ /* 0x100fe20008010809 */
[--C-:B------:R-:W-:Y:S01]  /*bd80*/  FFMA.FTZ R19, R19, UR26, -R9.reuse ;  /* 0x0000001a13137c23 */ /* 0x100fe20008010809 */
[--C-:B------:R-:W-:Y:S01]  /*bd90*/  FFMA.FTZ R6, R6, UR26, -R9.reuse ;  /* 0x0000001a06067c23 */ /* 0x100fe20008010809 */
[----:B------:R-:W-:Y:S01]  /*bda0*/  FFMA.FTZ R5, R5, UR26, -R9 ;  /* 0x0000001a05057c23 */ /* 0x000fe20008010809 */
[----:B------:R-:W2:Y:S01]  /*bdb0*/  MUFU.EX2 R199, R17 ;  /* 0x0000001100c77308 */ /* 0x000ea20000000800 */
[----:B-1----:R-:W-:Y:S01]  /*bdc0*/  FMUL.FTZ R8, R2, UR26 ;  /* 0x0000001a02087c20 */ /* 0x002fe20008410000 */
[----:B------:R-:W-:Y:S01]  /*bdd0*/  FADD.FTZ R2, R134, -R0 ;  /* 0x8000000086027221 */ /* 0x000fe20000010000 */
[----:B------:R-:W-:-:S03]  /*bde0*/  FSEL R0, R212, RZ, P1 ;  /* 0x000000ffd4007208 */ /* 0x000fc60000800000 */
[----:B------:R-:W-:Y:S02]  /*bdf0*/  FMUL.FTZ R2, R2, UR26 ;  /* 0x0000001a02027c20 */ /* 0x000fe40008410000 */
[----:B------:R-:W-:Y:S01]  /*be00*/  FADD.FTZ R0, R137, -R0 ;  /* 0x8000000089007221 */ /* 0x000fe20000010000 */
[----:B------:R-:W-:Y:S01]  /*be10*/  MUFU.EX2 R183, R7 ;  /* 0x0000000700b77308 */ /* 0x000fe20000000800 */
[----:B------:R-:W-:Y:S02]  /*be20*/  LDSM.16.MT88.4 R136, [R221+0xa000] ;  /* 0x00a00000dd88783b */ /* 0x000fe40000004200 */
[----:B------:R-:W-:-:S05]  /*be30*/  FMUL.FTZ R0, R0, UR26 ;  /* 0x0000001a00007c20 */ /* 0x000fca0008410000 */
[----:B------:R1:W3:Y:S01]  /*be40*/  MUFU.EX2 R3, R2 ;  /* 0x0000000200037308 */ /* 0x0002e20000000800 */
[----:B--2---:R-:W-:-:S07]  /*be50*/  F2FP.BF16.F32.PACK_AB R4, R199, R203 ;  /* 0x000000cbc704723e */ /* 0x004fce00000010ff */
[----:B------:R-:W-:Y:S08]  /*be60*/  MUFU.EX2 R197, R22 ;  /* 0x0000001600c57308 */ /* 0x000ff00000000800 */
[----:B------:R-:W2:Y:S01]  /*be70*/  MUFU.EX2 R198, R19 ;  /* 0x0000001300c67308 */ /* 0x000ea20000000800 */
[----:B-1----:R-:W-:Y:S01]  /*be80*/  FSEL R2, R215, RZ, P3 ;  /* 0x000000ffd7027208 */ /* 0x002fe20001800000 */
[-C--:B---3--:R-:W-:Y:S01]  /*be90*/  FMUL.FTZ R44, R44, R3.reuse ;  /* 0x000000032c2c7220 */ /* 0x088fe20000410000 */
[-C--:B------:R-:W-:Y:S01]  /*bea0*/  FMUL.FTZ R45, R45, R3.reuse ;  /* 0x000000032d2d7220 */ /* 0x080fe20000410000 */
[-C--:B------:R-:W-:Y:S01]  /*beb0*/  FMUL.FTZ R40, R40, R3.reuse ;  /* 0x0000000328287220 */ /* 0x080fe20000410000 */
[-C--:B------:R-:W-:Y:S01]  /*bec0*/  FMUL.FTZ R41, R41, R3.reuse ;  /* 0x0000000329297220 */ /* 0x080fe20000410000 */
[----:B------:R-:W-:Y:S01]  /*bed0*/  FADD.FTZ R2, R135, -R2 ;  /* 0x8000000287027221 */ /* 0x000fe20000010000 */
[-C--:B------:R-:W-:Y:S01]  /*bee0*/  FMUL.FTZ R124, R124, R3.reuse ;  /* 0x000000037c7c7220 */ /* 0x080fe20000410000 */
[----:B------:R-:W1:Y:S01]  /*bef0*/  LDSM.16.MT88.4 R132, [R222+0xa000] ;  /* 0x00a00000de84783b */ /* 0x000e620000004200 */
[----:B------:R3:W-:Y:S01]  /*bf00*/  MUFU.EX2 R181, R6 ;  /* 0x0000000600b57308 */ /* 0x0007e20000000800 */
[----:B------:R-:W-:Y:S01]  /*bf10*/  FMUL.FTZ R2, R2, UR26 ;  /* 0x0000001a02027c20 */ /* 0x000fe20008410000 */
[-C--:B------:R-:W-:Y:S01]  /*bf20*/  FMUL.FTZ R125, R125, R3.reuse ;  /* 0x000000037d7d7220 */ /* 0x080fe20000410000 */
[-C--:B------:R-:W-:Y:S01]  /*bf30*/  FMUL.FTZ R144, R144, R3.reuse ;  /* 0x0000000390907220 */ /* 0x080fe20000410000 */
[-C--:B------:R-:W-:Y:S01]  /*bf40*/  FMUL.FTZ R145, R145, R3.reuse ;  /* 0x0000000391917220 */ /* 0x080fe20000410000 */
[-C--:B------:R-:W-:Y:S01]  /*bf50*/  FMUL.FTZ R152, R152, R3.reuse ;  /* 0x0000000398987220 */ /* 0x080fe20000410000 */
[-C--:B------:R-:W-:Y:S01]  /*bf60*/  FMUL.FTZ R153, R153, R3.reuse ;  /* 0x0000000399997220 */ /* 0x080fe20000410000 */
[-C--:B------:R-:W-:Y:S01]  /*bf70*/  FMUL.FTZ R160, R160, R3.reuse ;  /* 0x00000003a0a07220 */ /* 0x080fe20000410000 */
[----:B------:R2:W4:Y:S01]  /*bf80*/  MUFU.EX2 R180, R5 ;  /* 0x0000000500b47308 */ /* 0x0005220000000800 */
[-C--:B------:R-:W-:Y:S01]  /*bf90*/  FMUL.FTZ R161, R161, R3.reuse ;  /* 0x00000003a1a17220 */ /* 0x080fe20000410000 */
[-C--:B------:R-:W-:Y:S01]  /*bfa0*/  FMUL.FTZ R168, R168, R3.reuse ;  /* 0x00000003a8a87220 */ /* 0x080fe20000410000 */
[-C--:B------:R-:W-:Y:S01]  /*bfb0*/  FMUL.FTZ R169, R169, R3.reuse ;  /* 0x00000003a9a97220 */ /* 0x080fe20000410000 */
[-C--:B------:R-:W-:Y:S01]  /*bfc0*/  FMUL.FTZ R56, R56, R3.reuse ;  /* 0x0000000338387220 */ /* 0x080fe20000410000 */
[-C--:B------:R-:W-:Y:S01]  /*bfd0*/  FMUL.FTZ R57, R57, R3.reuse ;  /* 0x0000000339397220 */ /* 0x080fe20000410000 */
[-C--:B------:R-:W-:Y:S01]  /*bfe0*/  FMUL.FTZ R60, R60, R3.reuse ;  /* 0x000000033c3c7220 */ /* 0x080fe20000410000 */
[-C--:B------:R-:W-:Y:S01]  /*bff0*/  FMUL.FTZ R61, R61, R3.reuse ;  /* 0x000000033d3d7220 */ /* 0x080fe20000410000 */
[----:B------:R-:W5:Y:S01]  /*c000*/  MUFU.EX2 R0, R0 ;  /* 0x0000000000007308 */ /* 0x000f620000000800 */
[----:B---3--:R-:W-:Y:S01]  /*c010*/  F2FP.BF16.F32.PACK_AB R6, R183, R182 ;  /* 0x000000b6b706723e */ /* 0x008fe200000010ff */
[-C--:B------:R-:W-:Y:S01]  /*c020*/  FMUL.FTZ R72, R72, R3.reuse ;  /* 0x0000000348487220 */ /* 0x080fe20000410000 */
[-C--:B------:R-:W-:Y:S01]  /*c030*/  FMUL.FTZ R73, R73, R3.reuse ;  /* 0x0000000349497220 */ /* 0x080fe20000410000 */
[-C--:B------:R-:W-:Y:S01]  /*c040*/  FMUL.FTZ R76, R76, R3.reuse ;  /* 0x000000034c4c7220 */ /* 0x080fe20000410000 */
[-C--:B------:R-:W-:Y:S01]  /*c050*/  FMUL.FTZ R77, R77, R3.reuse ;  /* 0x000000034d4d7220 */ /* 0x080fe20000410000 */
[-C--:B------:R-:W-:Y:S01]  /*c060*/  FMUL.FTZ R88, R88, R3.reuse ;  /* 0x0000000358587220 */ /* 0x080fe20000410000 */
[----:B------:R-:W-:Y:S01]  /*c070*/  FMUL.FTZ R89, R89, R3 ;  /* 0x0000000359597220 */ /* 0x000fe20000410000 */
[----:B------:R3:W-:Y:S01]  /*c080*/  MUFU.EX2 R249, R20 ;  /* 0x0000001400f97308 */ /* 0x0007e20000000800 */
[----:B--2---:R-:W-:Y:S01]  /*c090*/  F2FP.BF16.F32.PACK_AB R5, R198, R197 ;  /* 0x000000c5c605723e */ /* 0x004fe200000010ff */
[----:B------:R-:W-:Y:S01]  /*c0a0*/  FMUL.FTZ R92, R92, R3 ;  /* 0x000000035c5c7220 */ /* 0x000fe20000410000 */
[----:B----4-:R-:W-:Y:S01]  /*c0b0*/  F2FP.BF16.F32.PACK_AB R7, R180, R181 ;  /* 0x000000b5b407723e */ /* 0x010fe200000010ff */
[-C--:B------:R-:W-:Y:S01]  /*c0c0*/  FMUL.FTZ R93, R93, R3.reuse ;  /* 0x000000035d5d7220 */ /* 0x080fe20000410000 */
[-C--:B------:R-:W-:Y:S01]  /*c0d0*/  FMUL.FTZ R104, R104, R3.reuse ;  /* 0x0000000368687220 */ /* 0x080fe20000410000 */
[-C--:B------:R-:W-:Y:S01]  /*c0e0*/  FMUL.FTZ R105, R105, R3.reuse ;  /* 0x0000000369697220 */ /* 0x080fe20000410000 */
[-C--:B------:R-:W-:Y:S01]  /*c0f0*/  FMUL.FTZ R108, R108, R3.reuse ;  /* 0x000000036c6c7220 */ /* 0x080fe20000410000 */
[----:B------:R-:W-:Y:S01]  /*c100*/  MUFU.EX2 R248, R16 ;  /* 0x0000001000f87308 */ /* 0x000fe20000000800 */
[-C--:B-----5:R-:W-:Y:S01]  /*c110*/  FMUL.FTZ R46, R46, R0.reuse ;  /* 0x000000002e2e7220 */ /* 0x0a0fe20000410000 */
[-C--:B------:R-:W-:Y:S01]  /*c120*/  FMUL.FTZ R47, R47, R0.reuse ;  /* 0x000000002f2f7220 */ /* 0x080fe20000410000 */
[-C--:B------:R-:W-:Y:S01]  /*c130*/  FMUL.FTZ R42, R42, R0.reuse ;  /* 0x000000002a2a7220 */ /* 0x080fe20000410000 */
[-C--:B------:R-:W-:Y:S01]  /*c140*/  FMUL.FTZ R43, R43, R0.reuse ;  /* 0x000000002b2b7220 */ /* 0x080fe20000410000 */
[-C--:B------:R-:W-:Y:S01]  /*c150*/  FMUL.FTZ R126, R126, R0.reuse ;  /* 0x000000007e7e7220 */ /* 0x080fe20000410000 */
[-C--:B------:R-:W-:Y:S01]  /*c160*/  FMUL.FTZ R127, R127, R0.reuse ;  /* 0x000000007f7f7220 */ /* 0x080fe20000410000 */
[-C--:B------:R-:W-:Y:S01]  /*c170*/  FMUL.FTZ R146, R146, R0.reuse ;  /* 0x0000000092927220 */ /* 0x080fe20000410000 */
[----:B------:R2:W-:Y:S01]  /*c180*/  MUFU.EX2 R251, R18 ;  /* 0x0000001200fb7308 */ /* 0x0005e20000000800 */
[C---:B-1----:R-:W-:Y:S01]  /*c190*/  HMMA.16816.F32.BF16 R244, R4.reuse, R134, R44 ;  /* 0x0000008604f4723c */ /* 0x042fe2000004182c */
[----:B------:R-:W1:Y:S01]  /*c1a0*/  LDSM.16.MT88.4 R44, [R221+0xb000] ;  /* 0x00b00000dd2c783b */ /* 0x000e620000004200 */
[-C--:B------:R-:W-:Y:S01]  /*c1b0*/  FMUL.FTZ R147, R147, R0.reuse ;  /* 0x0000000093937220 */ /* 0x080fe20000410000 */
[-C--:B------:R-:W-:Y:S01]  /*c1c0*/  FMUL.FTZ R154, R154, R0.reuse ;  /* 0x000000009a9a7220 */ /* 0x080fe20000410000 */
[-C--:B------:R-:W-:Y:S01]  /*c1d0*/  FMUL.FTZ R155, R155, R0.reuse ;  /* 0x000000009b9b7220 */ /* 0x080fe20000410000 */
[----:B---3--:R-:W-:Y:S01]  /*c1e0*/  LDSM.16.MT88.4 R20, [R217+0xb000] ;  /* 0x00b00000d914783b */ /* 0x008fe20000004200 */
[C---:B------:R-:W-:Y:S01]  /*c1f0*/  HMMA.16816.F32.BF16 R240, R4.reuse, R132, R40 ;  /* 0x0000008404f0723c */ /* 0x040fe20000041828 */
[----:B------:R-:W-:Y:S01]  /*c200*/  MUFU.EX2 R250, R15 ;  /* 0x0000000f00fa7308 */ /* 0x000fe20000000800 */
[-C--:B------:R-:W-:Y:S01]  /*c210*/  FMUL.FTZ R162, R162, R0.reuse ;  /* 0x00000000a2a27220 */ /* 0x080fe20000410000 */
[----:B------:R-:W-:Y:S01]  /*c220*/  LDSM.16.MT88.4 R40, [R222+0xb000] ;  /* 0x00b00000de28783b */ /* 0x000fe20000004200 */
[-C--:B------:R-:W-:Y:S01]  /*c230*/  FMUL.FTZ R163, R163, R0.reuse ;  /* 0x00000000a3a37220 */ /* 0x080fe20000410000 */
[-C--:B------:R-:W-:Y:S01]  /*c240*/  FMUL.FTZ R170, R170, R0.reuse ;  /* 0x00000000aaaa7220 */ /* 0x080fe20000410000 */
[-C--:B------:R-:W-:Y:S01]  /*c250*/  FMUL.FTZ R171, R171, R0.reuse ;  /* 0x00000000abab7220 */ /* 0x080fe20000410000 */
[-C--:B------:R-:W-:Y:S01]  /*c260*/  FMUL.FTZ R58, R58, R0.reuse ;  /* 0x000000003a3a7220 */ /* 0x080fe20000410000 */
[-C--:B------:R-:W-:Y:S01]  /*c270*/  FMUL.FTZ R59, R59, R0.reuse ;  /* 0x000000003b3b7220 */ /* 0x080fe20000410000 */
[----:B------:R-:W3:Y:S01]  /*c280*/  MUFU.EX2 R8, R8 ;  /* 0x0000000800087308 */ /* 0x000ee20000000800 */
[----:B--2---:R-:W2:Y:S01]  /*c290*/  LDSM.16.MT88.4 R16, [R217+0xa000] ;  /* 0x00a00000d910783b */ /* 0x004ea20000004200 */
[-C--:B------:R-:W-:Y:S01]  /*c2a0*/  FMUL.FTZ R62, R62, R0.reuse ;  /* 0x000000003e3e7220 */ /* 0x080fe20000410000 */
[-C--:B------:R-:W-:Y:S01]  /*c2b0*/  FMUL.FTZ R63, R63, R0.reuse ;  /* 0x000000003f3f7220 */ /* 0x080fe20000410000 */
[-C--:B------:R-:W-:Y:S01]  /*c2c0*/  FMUL.FTZ R74, R74, R0.reuse ;  /* 0x000000004a4a7220 */ /* 0x080fe20000410000 */
[-C--:B------:R-:W-:Y:S01]  /*c2d0*/  FMUL.FTZ R75, R75, R0.reuse ;  /* 0x000000004b4b7220 */ /* 0x080fe20000410000 */
[-C--:B------:R-:W-:Y:S01]  /*c2e0*/  FMUL.FTZ R78, R78, R0.reuse ;  /* 0x000000004e4e7220 */ /* 0x080fe20000410000 */
[-C--:B------:R-:W-:Y:S01]  /*c2f0*/  FMUL.FTZ R79, R79, R0.reuse ;  /* 0x000000004f4f7220 */ /* 0x080fe20000410000 */
[----:B------:R-:W4:Y:S01]  /*c300*/  MUFU.EX2 R2, R2 ;  /* 0x0000000200027308 */ /* 0x000f220000000800 */
        /* <DEDUP_REMOVED lines=13> */
[C---:B------:R-:W-:Y:S01]  /*c3e0*/  HMMA.16816.F32.BF16 R160, R4.reuse, R32, R160 ;  /* 0x0000002004a0723c */ /* 0x040fe200000418a0 */
[-C--:B---3--:R-:W-:Y:S01]  /*c3f0*/  FMUL.FTZ R164, R164, R8.reuse ;  /* 0x00000008a4a47220 */ /* 0x088fe20000410000 */
[----:B------:R-:W-:Y:S01]  /*c400*/  FMUL.FTZ R165, R165, R8 ;  /* 0x00000008a5a57220 */ /* 0x000fe20000410000 */
[-C--:B----4-:R-:W-:Y:S01]  /*c410*/  FMUL.FTZ R166, R166, R2.reuse ;  /* 0x00000002a6a67220 */ /* 0x090fe20000410000 */
[----:B------:R-:W-:Y:S01]  /*c420*/  FMUL.FTZ R167, R167, R2 ;  /* 0x00000002a7a77220 */ /* 0x000fe20000410000 */
[-C--:B------:R-:W-:Y:S01]  /*c430*/  FMUL.FTZ R172, R172, R8.reuse ;  /* 0x00000008acac7220 */ /* 0x080fe20000410000 */
[C---:B-1----:R-:W-:Y:S01]  /*c440*/  HMMA.16816.F32.BF16 R208, R4.reuse, R46, R124 ;  /* 0x0000002e04d0723c */ /* 0x042fe2000004187c */
[----:B------:R-:W-:Y:S01]  /*c450*/  FMUL.FTZ R173, R173, R8 ;  /* 0x00000008adad7220 */ /* 0x000fe20000410000 */
[-C--:B------:R-:W-:Y:S01]  /*c460*/  FMUL.FTZ R174, R174, R2.reuse ;  /* 0x00000002aeae7220 */ /* 0x080fe20000410000 */
[----:B------:R-:W-:Y:S01]  /*c470*/  FMUL.FTZ R175, R175, R2 ;  /* 0x00000002afaf7220 */ /* 0x000fe20000410000 */
[-C--:B------:R-:W-:Y:S01]  /*c480*/  FMUL.FTZ R156, R156, R8.reuse ;  /* 0x000000089c9c7220 */ /* 0x080fe20000410000 */
[----:B------:R-:W-:Y:S01]  /*c490*/  FMUL.FTZ R157, R157, R8 ;  /* 0x000000089d9d7220 */ /* 0x000fe20000410000 */
[C---:B------:R-:W-:Y:S01]  /*c4a0*/  HMMA.16816.F32.BF16 R168, R4.reuse, R34, R168 ;  /* 0x0000002204a8723c */ /* 0x040fe200000418a8 */
[----:B------:R-:W-:Y:S01]  /*c4b0*/  MOV R125, R205 ;  /* 0x000000cd007d7202 */ /* 0x000fe20000000f00 */
[-C--:B------:R-:W-:Y:S01]  /*c4c0*/  FMUL.FTZ R158, R158, R2.reuse ;  /* 0x000000029e9e7220 */ /* 0x080fe20000410000 */
[----:B------:R-:W-:Y:S01]  /*c4d0*/  FMUL.FTZ R159, R159, R2 ;  /* 0x000000029f9f7220 */ /* 0x000fe20000410000 */
[-C--:B------:R-:W-:Y:S01]  /*c4e0*/  FMUL.FTZ R148, R148, R8.reuse ;  /* 0x0000000894947220 */ /* 0x080fe20000410000 */
[----:B------:R-:W-:Y:S01]  /*c4f0*/  FMUL.FTZ R149, R149, R8 ;  /* 0x0000000895957220 */ /* 0x000fe20000410000 */
[C---:B------:R-:W-:Y:S01]  /*c500*/  HMMA.16816.F32.BF16 R56, R4.reuse, R136, R56 ;  /* 0x000000880438723c */ /* 0x040fe20000041838 */
[-C--:B------:R-:W-:Y:S01]  /*c510*/  FMUL.FTZ R150, R150, R2.reuse ;  /* 0x0000000296967220 */ /* 0x080fe20000410000 */
[----:B------:R-:W-:Y:S01]  /*c520*/  FMUL.FTZ R151, R151, R2 ;  /* 0x0000000297977220 */ /* 0x000fe20000410000 */
[----:B------:R-:W-:Y:S01]  /*c530*/  MOV R127, R204 ;  /* 0x000000cc007f7202 */ /* 0x000fe20000000f00 */
[-C--:B------:R-:W-:Y:S01]  /*c540*/  FMUL.FTZ R36, R36, R8.reuse ;  /* 0x0000000824247220 */ /* 0x080fe20000410000 */
[----:B------:R-:W-:Y:S01]  /*c550*/  FMUL.FTZ R37, R37, R8 ;  /* 0x0000000825257220 */ /* 0x000fe20000410000 */
[C---:B--2---:R-:W-:Y:S01]  /*c560*/  HMMA.16816.F32.BF16 R144, R4.reuse, R16, R144 ;  /* 0x000000100490723c */ /* 0x044fe20000041890 */
        /* <DEDUP_REMOVED lines=53> */
[----:B------:R-:W-:Y:S01]  /*c8c0*/  HMMA.16816.F32.BF16 R120, R4, R44, R120 ;  /* 0x0000002c0478723c */ /* 0x000fe20000041878 */
[----:B------:R-:W-:Y:S01]  /*c8d0*/  FMUL.FTZ R131, R131, R2 ;  /* 0x0000000283837220 */ /* 0x000fe20000410000 */
[----:B------:R-:W-:-:S02]  /*c8e0*/  MOV R126, R191 ;  /* 0x000000bf007e7202 */ /* 0x000fc40000000f00 */
[----:B------:R-:W-:Y:S02]  /*c8f0*/  MOV R15, R190 ;  /* 0x000000be000f7202 */ /* 0x000fe40000000f00 */
[----:B------:R-:W-:Y:S02]  /*c900*/  MOV R124, R189 ;  /* 0x000000bd007c7202 */ /* 0x000fe40000000f00 */
[----:B------:R-:W-:Y:S02]  /*c910*/  F2FP.BF16.F32.PACK_AB R4, R125, R14 ;  /* 0x0000000e7d04723e */ /* 0x000fe400000010ff */
[----:B------:R-:W-:Y:S02]  /*c920*/  F2FP.BF16.F32.PACK_AB R5, R248, R249 ;  /* 0x000000f9f805723e */ /* 0x000fe400000010ff */
[----:B------:R-:W-:Y:S02]  /*c930*/  F2FP.BF16.F32.PACK_AB R6, R188, R252 ;  /* 0x000000fcbc06723e */ /* 0x000fe400000010ff */
[----:B------:R-:W-:-:S07]  /*c940*/  F2FP.BF16.F32.PACK_AB R7, R251, R250 ;  /* 0x000000fafb07723e */ /* 0x000fce00000010ff */
[C---:B------:R-:W-:Y:S01]  /*c950*/  HMMA.16816.F32.BF16 R164, R4.reuse, R32, R164 ;  /* 0x0000002004a4723c */ /* 0x040fe200000418a4 */
[----:B------:R1:W-:Y:S05]  /*c960*/  MUFU.EX2 R32, R13 ;  /* 0x0000000d00207308 */ /* 0x0003ea0000000800 */
[C---:B------:R-:W-:Y:S01]  /*c970*/  HMMA.16816.F32.BF16 R192, R4.reuse, R34, R172 ;  /* 0x0000002204c0723c */ /* 0x040fe200000418ac */
[----:B------:R-:W-:Y:S05]  /*c980*/  LDSM.16.MT88.4 R172, [R219+0xa800] ;  /* 0x00a80000dbac783b */ /* 0x000fea0000004200 */
[----:B------:R-:W-:Y:S01]  /*c990*/  HMMA.16816.F32.BF16 R204, R4, R18, R156 ;  /* 0x0000001204cc723c */ /* 0x000fe2000004189c */
[----:B------:R-:W-:Y:S01]  /*c9a0*/  LDSM.16.MT88.4 R156, [R217+0xa800] ;  /* 0x00a80000d99c783b */ /* 0x000fe20000004200 */
[----:B-1----:R-:W-:-:S04]  /*c9b0*/  FFMA.FTZ R13, R141, UR26, -R10 ;  /* 0x0000001a8d0d7c23 */ /* 0x002fc8000801080a */
[C---:B------:R-:W-:Y:S01]  /*c9c0*/  HMMA.16816.F32.BF16 R148, R4.reuse, R16, R148 ;  /* 0x000000100494723c */ /* 0x040fe20000041894 */
[----:B------:R1:W2:Y:S05]  /*c9d0*/  MUFU.EX2 R34, R13 ;  /* 0x0000000d00227308 */ /* 0x0002aa0000000800 */
[----:B------:R-:W-:Y:S01]  /*c9e0*/  HMMA.16816.F32.BF16 R36, R4, R132, R36 ;  /* 0x000000840424723c */ /* 0x000fe20000041824 */
[----:B------:R-:W-:-:S05]  /*c9f0*/  MOV R16, R188 ;  /* 0x000000bc00107202 */ /* 0x000fca0000000f00 */
[C---:B------:R-:W-:Y:S01]  /*ca00*/  HMMA.16816.F32.BF16 R188, R4.reuse, R134, R48 ;  /* 0x0000008604bc723c */ /* 0x040fe20000041830 */
[----:B------:R-:W3:Y:S05]  /*ca10*/  LDSM.16.MT88.4 R48, [R222+0xa800] ;  /* 0x00a80000de30783b */ /* 0x000eea0000004200 */
[----:B------:R-:W-:Y:S01]  /*ca20*/  HMMA.16816.F32.BF16 R52, R4, R136, R52 ;  /* 0x000000880434723c */ /* 0x000fe20000041834 */
[--C-:B-1----:R-:W-:Y:S01]  /*ca30*/  FFMA.FTZ R13, R142, UR26, -R10.reuse ;  /* 0x0000001a8e0d7c23 */ /* 0x102fe2000801080a */
[----:B------:R-:W-:-:S04]  /*ca40*/  FFMA.FTZ R10, R143, UR26, -R10 ;  /* 0x0000001a8f0a7c23 */ /* 0x000fc8000801080a */
[C---:B------:R-:W-:Y:S01]  /*ca50*/  HMMA.16816.F32.BF16 R140, R4.reuse, R138, R64 ;  /* 0x0000008a048c723c */ /* 0x040fe20000041840 */
[----:B------:R1:W-:Y:S01]  /*ca60*/  MUFU.EX2 R33, R10 ;  /* 0x0000000a00217308 */ /* 0x0003e20000000800 */
[----:B------:R-:W4:Y:S04]  /*ca70*/  LDSM.16.MT88.4 R64, [R221+0xa800] ;  /* 0x00a80000dd40783b */ /* 0x000f280000004200 */
[C---:B------:R-:W-:Y:S03]  /*ca80*/  HMMA.16816.F32.BF16 R68, R4.reuse, R20, R68 ;  /* 0x000000140444723c */ /* 0x040fe60000041844 */
[----:B------:R5:W-:Y:S03]  /*ca90*/  MUFU.EX2 R35, R13 ;  /* 0x0000000d00237308 */ /* 0x000be60000000800 */
[----:B------:R-:W-:Y:S01]  /*caa0*/  HMMA.16816.F32.BF16 R136, R4, R22, R80 ;  /* 0x000000160488723c */ /* 0x000fe20000041850 */
[----:B------:R-:W4:Y:S01]  /*cab0*/  LDSM.16.MT88.4 R80, [R217+0xb800] ;  /* 0x00b80000d950783b */ /* 0x000f220000004200 */
[----:B-1----:R-:W-:-:S04]  /*cac0*/  FFMA.FTZ R10, R176, UR26, -R9 ;  /* 0x0000001ab00a7c23 */ /* 0x002fc80008010809 */
[C---:B------:R-:W-:Y:S01]  /*cad0*/  HMMA.16816.F32.BF16 R84, R4.reuse, R28, R84 ;  /* 0x0000001c0454723c */ /* 0x040fe20000041854 */
[----:B------:R1:W-:Y:S05]  /*cae0*/  MUFU.EX2 R19, R10 ;  /* 0x0000000a00137308 */ /* 0x0003ea0000000800 */
[----:B------:R-:W-:Y:S01]  /*caf0*/  HMMA.16816.F32.BF16 R132, R4, R30, R96 ;  /* 0x0000001e0484723c */ /* 0x000fe20000041860 */
[----:B-----5:R-:W-:Y:S01]  /*cb00*/  MOV R13, R124 ;  /* 0x0000007c000d7202 */ /* 0x020fe20000000f00 */
[----:B------:R-:W5:Y:S01]  /*cb10*/  LDSM.16.MT88.4 R96, [R219+0xb800] ;  /* 0x00b80000db60783b */ /* 0x000f620000004200 */
[----:B--2---:R-:W-:-:S03]  /*cb20*/  F2FP.BF16.F32.PACK_AB R124, R34, R32 ;  /* 0x00000020227c723e */ /* 0x004fc600000010ff */
[C---:B------:R-:W-:Y:S06]  /*cb30*/  HMMA.16816.F32.BF16 R100, R4.reuse, R40, R100 ;  /* 0x000000280464723c */ /* 0x040fec0000041864 */
[----:B------:R-:W-:Y:S01]  /*cb40*/  HMMA.16816.F32.BF16 R28, R4, R42, R112 ;  /* 0x0000002a041c723c */ /* 0x000fe20000041870 */
[----:B------:R-:W2:Y:S01]  /*cb50*/  LDSM.16.MT88.4 R112, [R222+0xb800] ;  /* 0x00b80000de70783b */ /* 0x000ea20000004200 */
[----:B-1----:R-:W-:-:S04]  /*cb60*/  FFMA.FTZ R10, R177, UR26, -R9 ;  /* 0x0000001ab10a7c23 */ /* 0x002fc80008010809 */
[----:B------:R1:W3:Y:S01]  /*cb70*/  MUFU.EX2 R17, R10 ;  /* 0x0000000a00117308 */ /* 0x0002e20000000800 */
[C---:B------:R-:W-:Y:S06]  /*cb80*/  HMMA.16816.F32.BF16 R116, R4.reuse, R44, R116 ;  /* 0x0000002c0474723c */ /* 0x040fec0000041874 */
[----:B------:R-:W-:Y:S07]  /*cb90*/  HMMA.16816.F32.BF16 R20, R4, R46, R128 ;  /* 0x0000002e0414723c */ /* 0x000fee0000041880 */
[----:B------:R-:W-:Y:S01]  /*cba0*/  FFMA.FTZ R4, R187, UR26, -R12 ;  /* 0x0000001abb047c23 */ /* 0x000fe2000801080c */
[----:B------:R-:W-:Y:S01]  /*cbb0*/  FFMA.FTZ R5, R186, UR26, -R11 ;  /* 0x0000001aba057c23 */ /* 0x000fe2000801080b */
[----:B------:R-:W-:Y:S01]  /*cbc0*/  MOV R186, R14 ;  /* 0x0000000e00ba7202 */ /* 0x000fe20000000f00 */
[--C-:B-1----:R-:W-:Y:S01]  /*cbd0*/  FFMA.FTZ R10, R178, UR26, -R9.reuse ;  /* 0x0000001ab20a7c23 */ /* 0x102fe20008010809 */
[----:B------:R1:W-:Y:S01]  /*cbe0*/  MUFU.EX2 R176, R4 ;  /* 0x0000000400b07308 */ /* 0x0003e20000000800 */
[----:B------:R-:W-:Y:S01]  /*cbf0*/  FFMA.FTZ R9, R179, UR26, -R9 ;  /* 0x0000001ab3097c23 */ /* 0x000fe20008010809 */
[----:B------:R-:W-:-:S02]  /*cc00*/  MOV R179, R16 ;  /* 0x0000001000b37202 */ /* 0x000fc40000000f00 */
[----:B------:R-:W-:-:S04]  /*cc10*/  MOV R187, R13 ;  /* 0x0000000d00bb7202 */ /* 0x000fc80000000f00 */
[----:B------:R4:W-:Y:S01]  /*cc20*/  MUFU.EX2 R18, R10 ;  /* 0x0000000a00127308 */ /* 0x0009e20000000800 */
[----:B------:R-:W-:-:S07]  /*cc30*/  FFMA.FTZ R2, R187, R2, R249 ;  /* 0x00000002bb027223 */ /* 0x000fce00000100f9 */
[----:B------:R5:W-:Y:S01]  /*cc40*/  MUFU.EX2 R16, R9 ;  /* 0x0000000900107308 */ /* 0x000be20000000800 */
[----:B-1----:R-:W-:Y:S01]  /*cc50*/  FFMA.FTZ R4, R200, UR26, -R12 ;  /* 0x0000001ac8047c23 */ /* 0x002fe2000801080c */
[----:B------:R-:W-:-:S05]  /*cc60*/  MOV R200, R15 ;  /* 0x0000000f00c87202 */ /* 0x000fca0000000f00 */
[----:B------:R-:W-:Y:S01]  /*cc70*/  FFMA.FTZ R8, R200, R8, R186 ;  /* 0x00000008c8087223 */ /* 0x000fe200000100ba */
[----:B------:R-:W-:Y:S01]  /*cc80*/  MUFU.EX2 R7, R5 ;  /* 0x0000000500077308 */ /* 0x000fe20000000800 */
[----:B----4-:R-:W-:Y:S01]  /*cc90*/  FFMA.FTZ R10, R184, UR26, -R12 ;  /* 0x0000001ab80a7c23 */ /* 0x010fe2000801080c */
[----:B------:R-:W-:Y:S02]  /*cca0*/  MOV R184, R125 ;  /* 0x0000007d00b87202 */ /* 0x000fe40000000f00 */
[----:B---3--:R-:W-:-:S04]  /*ccb0*/  F2FP.BF16.F32.PACK_AB R125, R17, R19 ;  /* 0x00000013117d723e */ /* 0x008fc800000010ff */
[----:B------:R-:W-:Y:S01]  /*ccc0*/  MUFU.EX2 R178, R10 ;  /* 0x0000000a00b27308 */ /* 0x000fe20000000800 */
[----:B-----5:R-:W-:Y:S01]  /*ccd0*/  FFMA.FTZ R9, R185, UR26, -R12 ;  /* 0x0000001ab9097c23 */ /* 0x020fe2000801080c */
[----:B------:R-:W-:Y:S01]  /*cce0*/  MOV R185, R126 ;  /* 0x0000007e00b97202 */ /* 0x000fe20000000f00 */
[----:B------:R-:W1:Y:S01]  /*ccf0*/  LDSM.16.MT88.4 R12, [R221+0xb800] ;  /* 0x00b80000dd0c783b */ /* 0x000e620000004200 */
[----:B------:R-:W-:-:S03]  /*cd00*/  F2FP.BF16.F32.PACK_AB R126, R33, R35 ;  /* 0x00000023217e723e */ /* 0x000fc600000010ff */
[----:B------:R-:W-:Y:S01]  /*cd10*/  FFMA.FTZ R0, R185, R0, R197 ;  /* 0x00000000b9007223 */ /* 0x000fe200000100c5 */
[----:B------:R3:W4:Y:S03]  /*cd20*/  MUFU.EX2 R10, R4 ;  /* 0x00000004000a7308 */ /* 0x0007260000000800 */
[----:B------:R-:W-:-:S04]  /*cd30*/  FADD.FTZ R0, R198, R0 ;  /* 0x00000000c6007221 */ /* 0x000fc80000010000 */
[----:B------:R-:W-:Y:S01]  /*cd40*/  FADD.FTZ R0, R181, R0 ;  /* 0x00000000b5007221 */ /* 0x000fe20000010000 */
[----:B------:R5:W2:Y:S03]  /*cd50*/  MUFU.EX2 R177, R9 ;  /* 0x0000000900b17308 */ /* 0x000aa60000000800 */
[----:B------:R-:W-:-:S04]  /*cd60*/  FADD.FTZ R0, R180, R0 ;  /* 0x00000000b4007221 */ /* 0x000fc80000010000 */
[----:B------:R-:W-:Y:S01]  /*cd70*/  FADD.FTZ R0, R19, R0 ;  /* 0x0000000013007221 */ /* 0x000fe20000010000 */
[----:B---3--:R-:W-:Y:S01]  /*cd80*/  FFMA.FTZ R4, R202, UR26, -R11 ;  /* 0x0000001aca047c23 */ /* 0x008fe2000801080b */
[----:B----4-:R-:W-:Y:S02]  /*cd90*/  F2FP.BF16.F32.PACK_AB R130, R10, R176 ;  /* 0x000000b00a82723e */ /* 0x010fe400000010ff */
[----:B------:R-:W-:Y:S01]  /*cda0*/  FADD.FTZ R0, R17, R0 ;  /* 0x0000000011007221 */ /* 0x000fe20000010000 */
[----:B------:R3:W4:Y:S03]  /*cdb0*/  MUFU.EX2 R6, R4 ;  /* 0x0000000400067308 */ /* 0x0007260000000800 */
[----:B------:R-:W-:Y:S01]  /*cdc0*/  FADD.FTZ R0, R18, R0 ;  /* 0x0000000012007221 */ /* 0x000fe20000010000 */
[----:B-----5:R-:W-:Y:S02]  /*cdd0*/  MOV R9, R127 ;  /* 0x0000007f00097202 */ /* 0x020fe40000000f00 */
[----:B------:R-:W-:-:S02]  /*cde0*/  F2FP.BF16.F32.PACK_AB R127, R16, R18 ;  /* 0x00000012107f723e */ /* 0x000fc400000010ff */
[----:B--2---:R-:W-:Y:S01]  /*cdf0*/  F2FP.BF16.F32.PACK_AB R128, R177, R178 ;  /* 0x000000b2b180723e */ /* 0x004fe200000010ff */
[----:B------:R-:W-:Y:S01]  /*ce00*/  FFMA.FTZ R3, R9, R3, R203 ;  /* 0x0000000309037223 */ /* 0x000fe200000100cb */
[----:B------:R-:W-:Y:S01]  /*ce10*/  FADD.FTZ R9, R184, R8 ;  /* 0x00000008b8097221 */ /* 0x000fe20000010000 */
[----:B------:R-:W-:Y:S02]  /*ce20*/  FADD.FTZ R8, R248, R2 ;  /* 0x00000002f8087221 */ /* 0x000fe40000010000 */
[----:B------:R-:W-:Y:S01]  /*ce30*/  FADD.FTZ R2, R199, R3 ;  /* 0x00000003c7027221 */ /* 0x000fe20000010000 */
[----:B------:R-:W-:Y:S01]  /*ce40*/  FADD.FTZ R3, R252, R9 ;  /* 0x00000009fc037221 */ /* 0x000fe20000010000 */
[----:B------:R-:W-:Y:S01]  /*ce50*/  FADD.FTZ R8, R250, R8 ;  /* 0x00000008fa087221 */ /* 0x000fe20000010000 */
[C---:B------:R-:W-:Y:S01]  /*ce60*/  HMMA.16816.F32.BF16 R40, R124.reuse, R48, R240 ;  /* 0x000000307c28723c */ /* 0x040fe200000418f0 */
[----:B---3--:R-:W-:Y:S01]  /*ce70*/  FFMA.FTZ R4, R201, UR26, -R11 ;  /* 0x0000001ac9047c23 */ /* 0x008fe2000801080b */
[----:B------:R-:W-:Y:S01]  /*ce80*/  FADD.FTZ R2, R182, R2 ;  /* 0x00000002b6027221 */ /* 0x000fe20000010000 */
[----:B------:R-:W-:Y:S01]  /*ce90*/  FADD.FTZ R3, R179, R3 ;  /* 0x00000003b3037221 */ /* 0x000fe20000010000 */
[----:B------:R-:W-:Y:S01]  /*cea0*/  FADD.FTZ R8, R251, R8 ;  /* 0x00000008fb087221 */ /* 0x000fe20000010000 */
[----:B------:R2:W-:Y:S01]  /*ceb0*/  MUFU.EX2 R5, R4 ;  /* 0x0000000400057308 */ /* 0x0005e20000000800 */
[----:B------:R-:W-:Y:S01]  /*cec0*/  FADD.FTZ R2, R183, R2 ;  /* 0x00000002b7027221 */ /* 0x000fe20000010000 */
        /* <DEDUP_REMOVED lines=13> */
[----:B--2---:R-:W-:Y:S01]  /*cfa0*/  FFMA.FTZ R4, R196, UR26, -R11 ;  /* 0x0000001ac4047c23 */ /* 0x004fe2000801080b */
[----:B------:R-:W-:Y:S02]  /*cfb0*/  FADD.FTZ R251, R33, R2 ;  /* 0x0000000221fb7221 */ /* 0x000fe40000010000 */
[----:B------:R2:W-:Y:S02]  /*cfc0*/  STL [R1+0xc], R240 ;  /* 0x00000cf001007387 */ /* 0x0005e40000100800 */
[C---:B------:R-:W-:Y:S01]  /*cfd0*/  HMMA.16816.F32.BF16 R160, R124.reuse, R172, R160 ;  /* 0x000000ac7ca0723c */ /* 0x040fe200000418a0 */
[----:B------:R-:W3:Y:S05]  /*cfe0*/  MUFU.EX2 R4, R4 ;  /* 0x0000000400047308 */ /* 0x000eea0000000800 */
[C---:B------:R-:W-:Y:S06]  /*cff0*/  HMMA.16816.F32.BF16 R168, R124.reuse, R174, R168 ;  /* 0x000000ae7ca8723c */ /* 0x040fec00000418a8 */
[----:B------:R-:W-:Y:S01]  /*d000*/  HMMA.16816.F32.BF16 R44, R124, R50, R244 ;  /* 0x000000327c2c723c */ /* 0x000fe200000418f4 */
[----:B---3--:R-:W-:Y:S01]  /*d010*/  F2FP.BF16.F32.PACK_AB R131, R4, R5 ;  /* 0x000000050483723e */ /* 0x008fe200000010ff */
        /* <DEDUP_REMOVED lines=20> */
[----:B-1----:R-:W-:Y:S06]  /*d160*/  HMMA.16816.F32.BF16 R120, R124, R12, R120 ;  /* 0x0000000c7c78723c */ /* 0x002fec0000041878 */
        /* <DEDUP_REMOVED lines=15> */
[----:B--2---:R-:W-:-:S15]  /*d260*/  @!P0 BRA `(.L_x_1303) ;  /* 0x00000028005c8947 */ /* 0x004fde0003800000 */
        /* <DEDUP_REMOVED lines=19> */
[----:B------:R2:W-:Y:S04]  /*d3a0*/  LDGSTS.E.BYPASS.LTC128B.128 [R239+0xa000], desc[UR18][R8.64] ;  /* 0x0a00000008ef7fae */ /* 0x0005e8000b901d52 */
[----:B------:R-:W-:Y:S04]  /*d3b0*/  LDGSTS.E.BYPASS.LTC128B.128 [R239+0xb000], desc[UR18][R4.64] ;  /* 0x0b00000004ef7fae */ /* 0x000fe8000b901d52 */
[----:B------:R3:W-:Y:S04]  /*d3c0*/  LDGSTS.E.BYPASS.LTC128B.128 [R239+0xa800], desc[UR18][R6.64] ;  /* 0x0a80000006ef7fae */ /* 0x0007e8000b901d52 */
[----:B------:R4:W-:Y:S04]  /*d3d0*/  LDGSTS.E.BYPASS.LTC128B.128 [R239+0xb800], desc[UR18][R2.64] ;  /* 0x0b80000002ef7fae */ /* 0x0009e8000b901d52 */
[----:B------:R-:W-:Y:S01]  /*d3e0*/  LDSM.16.M88.4 R16, [R216+0x8000] ;  /* 0x00800000d810783b */ /* 0x000fe20000000200 */
[----:B-1----:R-:W-:-:S03]  /*d3f0*/  IMAD.SHL.U32 R243, R243, 0x2, RZ ;  /* 0x00000002f3f37824 */ /* 0x002fc600078e00ff */
[----:B------:R-:W-:Y:S02]  /*d400*/  LDSM.16.M88.4 R24, [R216+0x8800] ;  /* 0x00880000d818783b */ /* 0x000fe40000000200 */
[----:B------:R-:W-:Y:S02]  /*d410*/  LOP3.LUT R243, R243, 0x6, RZ, 0xc0, !PT ;  /* 0x00000006f3f37812 */ /* 0x000fe400078ec0ff */
[----:B------:R-:W-:Y:S03]  /*d420*/  LDSM.16.M88.4 R28, [R227] ;  /* 0x00000000e31c783b */ /* 0x000fe60000000200 */
[----:B------:R-:W-:Y:S01]  /*d430*/  IMAD R0, R0, 0x20, R243 ;  /* 0x0000002000007824 */ /* 0x000fe200078e02f3 */
[----:B--2---:R-:W1:Y:S04]  /*d440*/  LDSM.16.M88.4 R8, [R218] ;  /* 0x00000000da08783b */ /* 0x004e680000000200 */
[----:B------:R-:W-:Y:S01]  /*d450*/  LDSM.16.M88.4 R12, [R220+0x2000] ;  /* 0x00200000dc0c783b */ /* 0x000fe20000000200 */
[----:B------:R-:W-:-:S02]  /*d460*/  ISETP.GE.AND P5, PT, R0, R236, PT ;  /* 0x000000ec0000720c */ /* 0x000fc40003fa6270 */
[C---:B------:R-:W-:Y:S01]  /*d470*/  ISETP.GE.AND P1, PT, R0.reuse, R235, PT ;  /* 0x000000eb0000720c */ /* 0x040fe20003f26270 */
[----:B---3--:R-:W2:Y:S01]  /*d480*/  LDSM.16.M88.4 R4, [R218+0x2000] ;  /* 0x00200000da04783b */ /* 0x008ea20000000200 */
[C---:B------:R-:W-:Y:S01]  /*d490*/  ISETP.LT.OR P5, PT, R0.reuse, R232, P5 ;  /* 0x000000e80000720c */ /* 0x040fe20002fa1670 */
[C---:B----4-:R-:W-:Y:S02]  /*d4a0*/  VIADD R2, R0.reuse, 0x1 ;  /* 0x0000000100027836 */ /* 0x050fe40000000000 */
[----:B------:R-:W3:Y:S01]  /*d4b0*/  LDSM.16.M88.4 R32, [R230] ;  /* 0x00000000e620783b */ /* 0x000ee20000000200 */
[C---:B------:R-:W-:Y:S01]  /*d4c0*/  ISETP.GE.AND P3, PT, R0.reuse, R238, PT ;  /* 0x000000ee0000720c */ /* 0x040fe20003f66270 */
[C---:B------:R-:W-:Y:S01]  /*d4d0*/  VIADD R3, R0.reuse, 0x11 ;  /* 0x0000001100037836 */ /* 0x040fe20000000000 */
[----:B------:R-:W-:Y:S01]  /*d4e0*/  ISETP.LT.OR P1, PT, R0, R231, P1 ;  /* 0x000000e70000720c */ /* 0x000fe20000f21670 */
[----:B------:R-:W4:Y:S01]  /*d4f0*/  LDSM.16.M88.4 R20, [R220] ;  /* 0x00000000dc14783b */ /* 0x000f220000000200 */
[----:B------:R-:W-:-:S02]  /*d500*/  ISETP.GE.AND P6, PT, R2, R236, PT ;  /* 0x000000ec0200720c */ /* 0x000fc40003fc6270 */
        /* <DEDUP_REMOVED lines=10> */
[C---:B------:R-:W-:Y:S01]  /*d5b0*/  VIADD R2, R0.reuse, 0x8 ;  /* 0x0000000800027836 */ /* 0x040fe20000000000 */
[----:B------:R-:W-:Y:S01]  /*d5c0*/  ISETP.LT.OR P3, PT, R0, R234, P3 ;  /* 0x000000ea0000720c */ /* 0x000fe20001f61670 */
[C---:B-1----:R-:W-:Y:S06]  /*d5d0*/  HMMA.16816.F32.BF16 R188, R8.reuse, R16, RZ ;  /* 0x0000001008bc723c */ /* 0x042fec00000418ff */
[-C--:B------:R-:W-:Y:S06]  /*d5e0*/  HMMA.16816.F32.BF16 R200, R8, R18.reuse, RZ ;  /* 0x0000001208c8723c */ /* 0x080fec00000418ff */
[C---:B--2---:R-:W-:Y:S06]  /*d5f0*/  HMMA.16816.F32.BF16 R180, R4.reuse, R18, RZ ;  /* 0x0000001204b4723c */ /* 0x044fec00000418ff */
[C---:B------:R-:W-:Y:S06]  /*d600*/  HMMA.16816.F32.BF16 R176, R4.reuse, R24, RZ ;  /* 0x0000001804b0723c */ /* 0x040fec00000418ff */
[C---:B------:R-:W-:Y:S06]  /*d610*/  HMMA.16816.F32.BF16 R132, R4.reuse, R26, RZ ;  /* 0x0000001a0484723c */ /* 0x040fec00000418ff */
[----:B------:R-:W-:Y:S01]  /*d620*/  HMMA.16816.F32.BF16 R184, R4, R16, RZ ;  /* 0x0000001004b8723c */ /* 0x000fe200000418ff */
[----:B------:R-:W1:Y:S05]  /*d630*/  LDSM.16.M88.4 R4, [R226+0x2000] ;  /* 0x00200000e204783b */ /* 0x000e6a0000000200 */
[C---:B------:R-:W-:Y:S06]  /*d640*/  HMMA.16816.F32.BF16 R16, R8.reuse, R24, RZ ;  /* 0x000000180810723c */ /* 0x040fec00000418ff */
[----:B------:R-:W-:Y:S01]  /*d650*/  HMMA.16816.F32.BF16 R196, R8, R26, RZ ;  /* 0x0000001a08c4723c */ /* 0x000fe200000418ff */
[----:B------:R-:W2:Y:S05]  /*d660*/  LDSM.16.M88.4 R8, [R226] ;  /* 0x00000000e208783b */ /* 0x000eaa0000000200 */
[C---:B------:R-:W-:Y:S06]  /*d670*/  HMMA.16816.F32.BF16 R192, R12.reuse, R30, R180 ;  /* 0x0000001e0cc0723c */ /* 0x040fec00000418b4 */
[C---:B---3--:R-:W-:Y:S06]  /*d680*/  HMMA.16816.F32.BF16 R204, R12.reuse, R32, R176 ;  /* 0x000000200ccc723c */ /* 0x048fec00000418b0 */
[----:B------:R-:W-:Y:S01]  /*d690*/  HMMA.16816.F32.BF16 R180, R12, R34, R132 ;  /* 0x000000220cb4723c */ /* 0x000fe20000041884 */
[----:B------:R-:W-:Y:S05]  /*d6a0*/  LDSM.16.M88.4 R132, [R223] ;  /* 0x00000000df84783b */ /* 0x000fea0000000200 */
[-C--:B----4-:R-:W-:Y:S06]  /*d6b0*/  HMMA.16816.F32.BF16 R176, R20, R28.reuse, R188 ;  /* 0x0000001c14b0723c */ /* 0x090fec00000418bc */
[----:B------:R-:W-:Y:S06]  /*d6c0*/  HMMA.16816.F32.BF16 R208, R12, R28, R184 ;  /* 0x0000001c0cd0723c */ /* 0x000fec00000418b8 */
[C---:B------:R-:W-:Y:S01]  /*d6d0*/  HMMA.16816.F32.BF16 R24, R20.reuse, R32, R16 ;  /* 0x000000201418723c */ /* 0x040fe20000041810 */
[----:B------:R-:W3:Y:S05]  /*d6e0*/  LDSM.16.M88.4 R16, [R225+0x2000] ;  /* 0x00200000e110783b */ /* 0x000eea0000000200 */
[C---:B------:R-:W-:Y:S01]  /*d6f0*/  HMMA.16816.F32.BF16 R12, R20.reuse, R30, R200 ;  /* 0x0000001e140c723c */ /* 0x040fe200000418c8 */
[----:B------:R-:W4:Y:S05]  /*d700*/  LDSM.16.M88.4 R28, [R223+0x800] ;  /* 0x00080000df1c783b */ /* 0x000f2a0000000200 */
[----:B------:R-:W-:Y:S01]  /*d710*/  HMMA.16816.F32.BF16 R184, R20, R34, R196 ;  /* 0x0000002214b8723c */ /* 0x000fe200000418c4 */
[----:B------:R-:W5:Y:S04]  /*d720*/  LDSM.16.M88.4 R20, [R225] ;  /* 0x00000000e114783b */ /* 0x000f680000000200 */
[----:B------:R-:W-:Y:S01]  /*d730*/  LDSM.16.M88.4 R32, [R216+0x9000] ;  /* 0x00900000d820783b */ /* 0x000fe20000000200 */
[C---:B-1----:R-:W-:Y:S06]  /*d740*/  HMMA.16816.F32.BF16 R192, R4.reuse, R138, R192 ;  /* 0x0000008a04c0723c */ /* 0x042fec00000418c0 */
[C---:B------:R-:W-:Y:S06]  /*d750*/  HMMA.16816.F32.BF16 R204, R4.reuse, R140, R204 ;  /* 0x0000008c04cc723c */ /* 0x040fec00000418cc */
[----:B------:R-:W-:Y:S06]  /*d760*/  HMMA.16816.F32.BF16 R188, R4, R142, R180 ;  /* 0x0000008e04bc723c */ /* 0x000fec00000418b4 */
[-C--:B--2---:R-:W-:Y:S06]  /*d770*/  HMMA.16816.F32.BF16 R180, R8, R136.reuse, R176 ;  /* 0x0000008808b4723c */ /* 0x084fec00000418b0 */
[----:B------:R-:W-:Y:S01]  /*d780*/  HMMA.16816.F32.BF16 R196, R4, R136, R208 ;  /* 0x0000008804c4723c */ /* 0x000fe200000418d0 */
[----:B------:R-:W-:Y:S05]  /*d790*/  LDSM.16.M88.4 R4, [R218+0x4000] ;  /* 0x00400000da04783b */ /* 0x000fea0000000200 */
[C---:B------:R-:W-:Y:S01]  /*d7a0*/  HMMA.16816.F32.BF16 R176, R8.reuse, R138, R12 ;  /* 0x0000008a08b0723c */ /* 0x040fe2000004180c */
[----:B------:R-:W1:Y:S05]  /*d7b0*/  LDSM.16.M88.4 R12, [R218+0x6000] ;  /* 0x00600000da0c783b */ /* 0x000e6a0000000200 */
[C---:B------:R-:W-:Y:S01]  /*d7c0*/  HMMA.16816.F32.BF16 R136, R8.reuse, R140, R24 ;  /* 0x0000008c0888723c */ /* 0x040fe20000041818 */
[----:B------:R-:W2:Y:S05]  /*d7d0*/  LDSM.16.M88.4 R24, [R216+0x9800] ;  /* 0x00980000d818783b */ /* 0x000eaa0000000200 */
[----:B------:R-:W-:Y:S01]  /*d7e0*/  HMMA.16816.F32.BF16 R140, R8, R142, R184 ;  /* 0x0000008e088c723c */ /* 0x000fe200000418b8 */
[----:B------:R-:W-:Y:S05]  /*d7f0*/  LDSM.16.M88.4 R8, [R220+0x6000] ;  /* 0x00600000dc08783b */ /* 0x000fea0000000200 */
[C---:B---3--:R-:W-:Y:S06]  /*d800*/  HMMA.16816.F32.BF16 R192, R16.reuse, R134, R192 ;  /* 0x0000008610c0723c */ /* 0x048fec00000418c0 */
[----:B----4-:R-:W-:Y:S06]  /*d810*/  HMMA.16816.F32.BF16 R184, R16, R28, R204 ;  /* 0x0000001c10b8723c */ /* 0x010fec00000418cc */
[-C--:B-----5:R-:W-:Y:S06]  /*d820*/  HMMA.16816.F32.BF16 R180, R20, R132.reuse, R180 ;  /* 0x0000008414b4723c */ /* 0x0a0fec00000418b4 */
[C---:B------:R-:W-:Y:S06]  /*d830*/  HMMA.16816.F32.BF16 R196, R16.reuse, R132, R196 ;  /* 0x0000008410c4723c */ /* 0x040fec00000418c4 */
[----:B------:R-:W-:Y:S06]  /*d840*/  HMMA.16816.F32.BF16 R188, R16, R30, R188 ;  /* 0x0000001e10bc723c */ /* 0x000fec00000418bc */
[C---:B------:R-:W-:Y:S01]  /*d850*/  HMMA.16816.F32.BF16 R176, R20.reuse, R134, R176 ;  /* 0x0000008614b0723c */ /* 0x040fe200000418b0 */
[----:B------:R-:W-:Y:S05]  /*d860*/  LDSM.16.M88.4 R132, [R229] ;  /* 0x00000000e584783b */ /* 0x000fea0000000200 */
[C---:B------:R-:W-:Y:S01]  /*d870*/  HMMA.16816.F32.BF16 R16, R20.reuse, R28, R136 ;  /* 0x0000001c1410723c */ /* 0x040fe20000041888 */
[----:B------:R-:W-:Y:S05]  /*d880*/  LDSM.16.M88.4 R136, [R228] ;  /* 0x00000000e488783b */ /* 0x000fea0000000200 */
[----:B------:R-:W-:Y:S01]  /*d890*/  HMMA.16816.F32.BF16 R140, R20, R30, R140 ;  /* 0x0000001e148c723c */ /* 0x000fe2000004188c */
[----:B------:R-:W3:Y:S05]  /*d8a0*/  LDSM.16.M88.4 R20, [R220+0x4000] ;  /* 0x00400000dc14783b */ /* 0x000eea0000000200 */
[C---:B-1----:R-:W-:Y:S06]  /*d8b0*/  HMMA.16816.F32.BF16 R28, R12.reuse, R34, R192 ;  /* 0x000000220c1c723c */ /* 0x042fec00000418c0 */
[----:B--2---:R-:W-:Y:S06]  /*d8c0*/  HMMA.16816.F32.BF16 R192, R12, R24, R184 ;  /* 0x000000180cc0723c */ /* 0x004fec00000418b8 */
[-C--:B------:R-:W-:Y:S06]  /*d8d0*/  HMMA.16816.F32.BF16 R184, R4, R32.reuse, R180 ;  /* 0x0000002004b8723c */ /* 0x080fec00000418b4 */
[C---:B------:R-:W-:Y:S06]  /*d8e0*/  HMMA.16816.F32.BF16 R196, R12.reuse, R32, R196 ;  /* 0x000000200cc4723c */ /* 0x040fec00000418c4 */
[----:B------:R-:W-:Y:S06]  /*d8f0*/  HMMA.16816.F32.BF16 R188, R12, R26, R188 ;  /* 0x0000001a0cbc723c */ /* 0x000fec00000418bc */
[C---:B------:R-:W-:Y:S01]  /*d900*/  HMMA.16816.F32.BF16 R12, R4.reuse, R34, R176 ;  /* 0x00000022040c723c */ /* 0x040fe200000418b0 */
[----:B------:R-:W-:Y:S05]  /*d910*/  LDSM.16.M88.4 R32, [R224+0x9000] ;  /* 0x00900000e020783b */ /* 0x000fea0000000200 */
[C---:B------:R-:W-:Y:S01]  /*d920*/  HMMA.16816.F32.BF16 R176, R4.reuse, R24, R16 ;  /* 0x0000001804b0723c */ /* 0x040fe20000041810 */
[----:B------:R-:W-:Y:S05]  /*d930*/  LDSM.16.M88.4 R16, [R226+0x6000] ;  /* 0x00600000e210783b */ /* 0x000fea0000000200 */
[----:B------:R-:W-:Y:S01]  /*d940*/  HMMA.16816.F32.BF16 R140, R4, R26, R140 ;  /* 0x0000001a048c723c */ /* 0x000fe2000004188c */
[----:B------:R-:W1:Y:S04]  /*d950*/  LDSM.16.M88.4 R4, [R226+0x4000] ;  /* 0x00400000e204783b */ /* 0x000e680000000200 */
[----:B------:R-:W-:Y:S01]  /*d960*/  LDSM.16.M88.4 R24, [R223+0x1000] ;  /* 0x00100000df18783b */ /* 0x000fe20000000200 */
[----:B---3--:R-:W-:Y:S06]  /*d970*/  HMMA.16816.F32.BF16 R184, R20, R132, R184 ;  /* 0x0000008414b8723c */ /* 0x008fec00000418b8 */
[C---:B------:R-:W-:Y:S01]  /*d980*/  HMMA.16816.F32.BF16 R208, R8.reuse, R134, R28 ;  /* 0x0000008608d0723c */ /* 0x040fe2000004181c */
[----:B------:R-:W2:Y:S05]  /*d990*/  LDSM.16.M88.4 R28, [R224+0x9800] ;  /* 0x00980000e01c783b */ /* 0x000eaa0000000200 */
[----:B------:R-:W-:Y:S06]  /*d9a0*/  HMMA.16816.F32.BF16 R204, R8, R136, R192 ;  /* 0x0000008808cc723c */ /* 0x000fec00000418c0 */
[----:B------:R-:W-:Y:S01]  /*d9b0*/  HMMA.16816.F32.BF16 R192, R20, R134, R12 ;  /* 0x0000008614c0723c */ /* 0x000fe2000004180c */
[----:B------:R-:W3:Y:S05]  /*d9c0*/  LDSM.16.M88.4 R12, [R225+0x4000] ;  /* 0x00400000e10c783b */ /* 0x000eea0000000200 */
[C---:B------:R-:W-:Y:S06]  /*d9d0*/  HMMA.16816.F32.BF16 R196, R8.reuse, R132, R196 ;  /* 0x0000008408c4723c */ /* 0x040fec00000418c4 */
[----:B------:R-:W-:Y:S01]  /*d9e0*/  HMMA.16816.F32.BF16 R200, R8, R138, R188 ;  /* 0x0000008a08c8723c */ /* 0x000fe200000418bc */
[----:B------:R-:W4:Y:S05]  /*d9f0*/  LDSM.16.M88.4 R8, [R225+0x6000] ;  /* 0x00600000e108783b */ /* 0x000f2a0000000200 */
[C---:B------:R-:W-:Y:S06]  /*da00*/  HMMA.16816.F32.BF16 R180, R20.reuse, R136, R176 ;  /* 0x0000008814b4723c */ /* 0x040fec00000418b0 */
[----:B------:R-:W-:Y:S01]  /*da10*/  HMMA.16816.F32.BF16 R136, R20, R138, R140 ;  /* 0x0000008a1488723c */ /* 0x000fe2000004188c */
[----:B------:R-:W5:Y:S01]  /*da20*/  LDSM.16.M88.4 R20, [R223+0x1800] ;  /* 0x00180000df14783b */ /* 0x000f620000000200 */
[----:B------:R-:W-:-:S04]  /*da30*/  DEPBAR.LE SB0, 0x0 ;  /* 0x000080000000791a */ /* 0x000fc80000000000 */
[-C--:B-1----:R-:W-:Y:S06]  /*da40*/  HMMA.16816.F32.BF16 R140, R4, R32.reuse, R184 ;  /* 0x00000020048c723c */ /* 0x082fec00000418b8 */
[C---:B------:R-:W-:Y:S06]  /*da50*/  HMMA.16816.F32.BF16 R132, R16.reuse, R32, R196 ;  /* 0x000000201084723c */ /* 0x040fec00000418c4 */
[C---:B------:R-:W-:Y:S06]  /*da60*/  HMMA.16816.F32.BF16 R184, R16.reuse, R34, R208 ;  /* 0x0000002210b8723c */ /* 0x040fec00000418d0 */
[C---:B--2---:R-:W-:Y:S06]  /*da70*/  HMMA.16816.F32.BF16 R188, R16.reuse, R28, R204 ;  /* 0x0000001c10bc723c */ /* 0x044fec00000418cc */
[----:B------:R-:W-:Y:S06]  /*da80*/  HMMA.16816.F32.BF16 R176, R16, R30, R200 ;  /* 0x0000001e10b0723c */ /* 0x000fec00000418c8 */
[C---:B------:R-:W-:Y:S06]  /*da90*/  HMMA.16816.F32.BF16 R16, R4.reuse, R34, R192 ;  /* 0x000000220410723c */ /* 0x040fec00000418c0 */
[C---:B------:R-:W-:Y:S06]  /*daa0*/  HMMA.16816.F32.BF16 R180, R4.reuse, R28, R180 ;  /* 0x0000001c04b4723c */ /* 0x040fec00000418b4 */
[----:B------:R-:W-:Y:S06]  /*dab0*/  HMMA.16816.F32.BF16 R136, R4, R30, R136 ;  /* 0x0000001e0488723c */ /* 0x000fec0000041888 */
[-C--:B---3--:R-:W-:Y:S06]  /*dac0*/  HMMA.16816.F32.BF16 R4, R12, R24.reuse, R140 ;  /* 0x000000180c04723c */ /* 0x088fec000004188c */
[----:B----4-:R-:W-:Y:S06]  /*dad0*/  HMMA.16816.F32.BF16 R32, R8, R24, R132 ;  /* 0x000000180820723c */ /* 0x010fec0000041884 */
[-C--:B------:R-:W-:Y:S06]  /*dae0*/  HMMA.16816.F32.BF16 R132, R12, R26.reuse, R16 ;  /* 0x0000001a0c84723c */ /* 0x080fec0000041810 */
[----:B------:R-:W-:Y:S06]  /*daf0*/  HMMA.16816.F32.BF16 R184, R8, R26, R184 ;  /* 0x0000001a08b8723c */ /* 0x000fec00000418b8 */
[----:B------:R-:W-:Y:S01]  /*db00*/  FSEL R16, R4, -INF , !P5 ;  /* 0xff80000004107808 */ /* 0x000fe20006800000 */
[-C--:B-----5:R-:W-:Y:S01]  /*db10*/  HMMA.16816.F32.BF16 R28, R12, R20.reuse, R180 ;  /* 0x000000140c1c723c */ /* 0x0a0fe200000418b4 */
[C---:B------:R-:W-:Y:S01]  /*db20*/  ISETP.GE.AND P5, PT, R0.reuse, R237, PT ;  /* 0x000000ed0000720c */ /* 0x040fe20003fa6270 */
[----:B------:R-:W-:Y:S01]  /*db30*/  VIADD R4, R0, 0x10 ;  /* 0x0000001000047836 */ /* 0x000fe20000000000 */
[----:B------:R-:W-:Y:S01]  /*db40*/  FSEL R25, R6, -INF , !P1 ;  /* 0xff80000006197808 */ /* 0x000fe20004800000 */
[----:B------:R-:W-:Y:S01]  /*db50*/  BAR.SYNC.DEFER_BLOCKING 0x0 ;  /* 0x0000000000007b1d */ /* 0x000fe20000010000 */
[----:B------:R-:W-:Y:S01]  /*db60*/  ISETP.LT.OR P5, PT, R0, R233, P5 ;  /* 0x000000e90000720c */ /* 0x000fe20002fa1670 */
[----:B------:R-:W-:Y:S01]  /*db70*/  HMMA.16816.F32.BF16 R188, R8, R20, R188 ;  /* 0x0000001408bc723c */ /* 0x000fe200000418bc */
[----:B------:R-:W-:-:S02]  /*db80*/  FSEL R19, R32, -INF , !P3 ;  /* 0xff80000020137808 */ /* 0x000fc40005800000 */
[----:B------:R-:W-:Y:S02]  /*db90*/  FSEL R24, R34, -INF , !P5 ;  /* 0xff80000022187808 */ /* 0x000fe40006800000 */
[----:B------:R-:W-:Y:S01]  /*dba0*/  FSEL R26, R33, -INF , !P2 ;  /* 0xff800000211a7808 */ /* 0x000fe20005000000 */
[----:B------:R-:W-:Y:S01]  /*dbb0*/  HMMA.16816.F32.BF16 R176, R8, R22, R176 ;  /* 0x0000001608b0723c */ /* 0x000fe200000418b0 */
        /* <DEDUP_REMOVED lines=10> */
[----:B------:R-:W-:Y:S01]  /*dc60*/  HMMA.16816.F32.BF16 R32, R12, R22, R136 ;  /* 0x000000160c20723c */ /* 0x000fe20000041888 */
[----:B------:R-:W-:-:S02]  /*dc70*/  FSEL R17, R5, -INF , !P6 ;  /* 0xff80000005117808 */ /* 0x000fc40007000000 */
[C---:B------:R-:W-:Y:S02]  /*dc80*/  ISETP.GE.AND P0, PT, R2.reuse, R235, PT ;  /* 0x000000eb0200720c */ /* 0x040fe40003f06270 */
[----:B------:R-:W-:Y:S02]  /*dc90*/  FSEL R20, R7, -INF , !P4 ;  /* 0xff80000007147808 */ /* 0x000fe40006000000 */
[----:B------:R-:W-:Y:S02]  /*dca0*/  ISETP.LT.OR P0, PT, R2, R231, P0 ;  /* 0x000000e70200720c */ /* 0x000fe40000701670 */
[----:B------:R-:W-:Y:S02]  /*dcb0*/  FSEL R13, R134, -INF , !P3 ;  /* 0xff800000860d7808 */ /* 0x000fe40005800000 */
[----:B------:R-:W-:Y:S02]  /*dcc0*/  ISETP.GE.AND P3, PT, R4, R236, PT ;  /* 0x000000ec0400720c */ /* 0x000fe40003f66270 */
[----:B------:R-:W-:-:S02]  /*dcd0*/  FSEL R18, R132, -INF , !P1 ;  /* 0xff80000084127808 */ /* 0x000fc40004800000 */
[----:B------:R-:W-:Y:S02]  /*dce0*/  FSEL R14, R135, -INF , !P0 ;  /* 0xff800000870e7808 */ /* 0x000fe40004000000 */
[C---:B------:R-:W-:Y:S02]  /*dcf0*/  ISETP.GE.AND P6, PT, R2.reuse, R236, PT ;  /* 0x000000ec0200720c */ /* 0x040fe40003fc6270 */
[C---:B------:R-:W-:Y:S02]  /*dd00*/  ISETP.GE.AND P4, PT, R2.reuse, R238, PT ;  /* 0x000000ee0200720c */ /* 0x040fe40003f86270 */
[----:B------:R-:W-:Y:S02]  /*dd10*/  ISETP.GE.AND P1, PT, R2, R237, PT ;  /* 0x000000ed0200720c */ /* 0x000fe40003f26270 */
[C---:B------:R-:W-:Y:S02]  /*dd20*/  ISETP.LT.OR P0, PT, R4.reuse, R232, P3 ;  /* 0x000000e80400720c */ /* 0x040fe40001f01670 */
[----:B------:R-:W-:-:S02]  /*dd30*/  ISETP.GE.AND P3, PT, R4, R235, PT ;  /* 0x000000eb0400720c */ /* 0x000fc40003f66270 */
[C---:B------:R-:W-:Y:S02]  /*dd40*/  ISETP.LT.OR P6, PT, R2.reuse, R232, P6 ;  /* 0x000000e80200720c */ /* 0x040fe400037c1670 */
[C---:B------:R-:W-:Y:S02]  /*dd50*/  ISETP.LT.OR P4, PT, R2.reuse, R234, P4 ;  /* 0x000000ea0200720c */ /* 0x040fe40002781670 */
[----:B------:R-:W-:Y:S01]  /*dd60*/  ISETP.LT.OR P1, PT, R2, R233, P1 ;  /* 0x000000e90200720c */ /* 0x000fe20000f21670 */
[----:B------:R-:W-:Y:S01]  /*dd70*/  VIADD R2, R0, 0x18 ;  /* 0x0000001800027836 */ /* 0x000fe20000000000 */
[----:B------:R-:W-:Y:S01]  /*dd80*/  ISETP.LT.OR P3, PT, R4, R231, P3 ;  /* 0x000000e70400720c */ /* 0x000fe20001f61670 */
[----:B------:R-:W-:Y:S01]  /*dd90*/  VIADD R0, R0, 0x19 ;  /* 0x0000001900007836 */ /* 0x000fe20000000000 */
[----:B------:R-:W-:Y:S02]  /*dda0*/  FMNMX.FTZ R5, R214, R16, !PT ;  /* 0x00000010d6057209 */ /* 0x000fe40007810000 */
[----:B------:R-:W-:-:S02]  /*ddb0*/  FSEL R202, R30, -INF , !P3 ;  /* 0xff8000001eca7808 */ /* 0x000fc40005800000 */
[----:B------:R-:W-:Y:S02]  /*ddc0*/  FMNMX.FTZ R5, R17, R5, !PT ;  /* 0x0000000511057209 */ /* 0x000fe40007810000 */
[-C--:B------:R-:W-:Y:S02]  /*ddd0*/  ISETP.GE.AND P3, PT, R2, R236.reuse, PT ;  /* 0x000000ec0200720c */ /* 0x080fe40003f66270 */
[----:B------:R-:W-:Y:S02]  /*dde0*/  FSEL R11, R133, -INF , !P6 ;  /* 0xff800000850b7808 */ /* 0x000fe40007000000 */
[----:B------:R-:W-:Y:S02]  /*ddf0*/  ISETP.GE.AND P6, PT, R3, R236, PT ;  /* 0x000000ec0300720c */ /* 0x000fe40003fc6270 */
[----:B------:R-:W-:Y:S02]  /*de00*/  FMNMX.FTZ R5, R18, R5, !PT ;  /* 0x0000000512057209 */ /* 0x000fe40007810000 */
[----:B------:R-:W-:-:S02]  /*de10*/  ISETP.LT.OR P3, PT, R2, R232, P3 ;  /* 0x000000e80200720c */ /* 0x000fc40001f61670 */
[----:B------:R-:W-:Y:S02]  /*de20*/  ISETP.LT.OR P6, PT, R3, R232, P6 ;  /* 0x000000e80300720c */ /* 0x000fe400037c1670 */
[----:B------:R-:W-:Y:S02]  /*de30*/  FSEL R192, R28, -INF , !P0 ;  /* 0xff8000001cc07808 */ /* 0x000fe40004000000 */
[----:B------:R-:W-:Y:S02]  /*de40*/  FMNMX.FTZ R5, R11, R5, !PT ;  /* 0x000000050b057209 */ /* 0x000fe40007810000 */
[----:B------:R-:W-:Y:S02]  /*de50*/  FSEL R193, R32, -INF , !P3 ;  /* 0xff80000020c17808 */ /* 0x000fe40005800000 */
[----:B------:R-:W-:Y:S02]  /*de60*/  PLOP3.LUT P3, PT, PT, PT, UP0, 0x80, 0x0 ;  /* 0x000000000000781c */ /* 0x000fe40003f6f008 */
[----:B------:R-:W-:-:S02]  /*de70*/  ISETP.GE.AND P0, PT, R3, R235, PT ;  /* 0x000000eb0300720c */ /* 0x000fc40003f06270 */
[----:B------:R-:W-:Y:S02]  /*de80*/  FSEL R195, R29, -INF , !P6 ;  /* 0xff8000001dc37808 */ /* 0x000fe40007000000 */
[----:B------:R-:W-:Y:S02]  /*de90*/  ISETP.GE.AND P6, PT, R0, R236, PT ;  /* 0x000000ec0000720c */ /* 0x000fe40003fc6270 */
[----:B------:R-:W-:Y:S02]  /*dea0*/  FMNMX.FTZ R5, R192, R5, !PT ;  /* 0x00000005c0057209 */ /* 0x000fe40007810000 */
[----:B------:R-:W-:Y:S02]  /*deb0*/  ISETP.LT.OR P0, PT, R3, R231, P0 ;  /* 0x000000e70300720c */ /* 0x000fe40000701670 */
[----:B------:R-:W-:Y:S02]  /*dec0*/  ISETP.LT.OR P6, PT, R0, R232, P6 ;  /* 0x000000e80000720c */ /* 0x000fe400037c1670 */
[----:B------:R-:W-:-:S02]  /*ded0*/  FMNMX.FTZ R5, R195, R5, !PT ;  /* 0x00000005c3057209 */ /* 0x000fc40007810000 */
[----:B------:R-:W-:Y:S02]  /*dee0*/  FSEL R203, R31, -INF , !P0 ;  /* 0xff8000001fcb7808 */ /* 0x000fe40004000000 */
[C---:B------:R-:W-:Y:S02]  /*def0*/  ISETP.GE.AND P0, PT, R2.reuse, R235, PT ;  /* 0x000000eb0200720c */ /* 0x040fe40003f06270 */
[----:B------:R-:W-:Y:S02]  /*df00*/  FSEL R194, R33, -INF , !P6 ;  /* 0xff80000021c27808 */ /* 0x000fe40007000000 */
[----:B------:R-:W-:Y:S02]  /*df10*/  FMNMX.FTZ R5, R193, R5, !PT ;  /* 0x00000005c1057209 */ /* 0x000fe40007810000 */
[----:B------:R-:W-:Y:S02]  /*df20*/  ISETP.LT.OR P0, PT, R2, R231, P0 ;  /* 0x000000e70200720c */ /* 0x000fe40000701670 */
[----:B------:R-:W-:-:S02]  /*df30*/  FMNMX.FTZ R12, R215, R25, !PT ;  /* 0x00000019d70c7209 */ /* 0x000fc40007810000 */
        /* <DEDUP_REMOVED lines=11> */
[----:B------:R-:W-:-:S03]  /*dff0*/  UIADD3 UR4, UR7, UR4, URZ ;  /* 0x0000000407047290 */ /* 0x000fc6000fffe03f */
[----:B------:R-:W-:-:S03]  /*e000*/  ULDC.64 UR6, c[0x0][0x218] ;  /* 0x0000860000067ab9 */ /* 0x000fc60000000a00 */
[----:B------:R-:W-:Y:S01]  /*e010*/  IMAD.U32 R7, RZ, RZ, UR4 ;  /* 0x00000004ff077e24 */ /* 0x000fe2000f8e00ff */
[----:B--2---:R-:W-:-:S04]  /*e020*/  LEA R5, P3, R5, R246, 0x5 ;  /* 0x000000f605057211 */ /* 0x004fc800078628ff */
[C---:B------:R-:W-:Y:S02]  /*e030*/  LEA R6, P6, R5.reuse, UR6, 0x1 ;  /* 0x0000000605067c11 */ /* 0x040fe4000f8c08ff */
        /* <DEDUP_REMOVED lines=12> */
.L_x_1307:
[----:B-1----:R-:W1:Y:S01]  /*e100*/  SHFL.BFLY PT, R9, R10, 0x2, 0x1f ;  /* 0x0c401f000a097f89 */ /* 0x002e6200000e0000 */
[----:B------:R-:W-:Y:S02]  /*e110*/  FMNMX.FTZ R5, R20, R12, !PT ;  /* 0x0000000c14057209 */ /* 0x000fe40007810000 */
[----:B------:R-:W-:Y:S01]  /*e120*/  ISETP.GE.AND P6, PT, R0, R235, PT ;  /* 0x000000eb0000720c */ /* 0x000fe20003fc6270 */
[----:B------:R-:W-:Y:S01]  /*e130*/  LDSM.16.MT88.4 R140, [R221+0xa000] ;  /* 0x00a00000dd8c783b */ /* 0x000fe20000004200 */
[----:B------:R-:W-:Y:S02]  /*e140*/  FMNMX.FTZ R5, R13, R5, !PT ;  /* 0x000000050d057209 */ /* 0x000fe40007810000 */
[----:B------:R-:W-:Y:S01]  /*e150*/  FSEL R201, R34, -INF , !P0 ;  /* 0xff80000022c97808 */ /* 0x000fe20004000000 */
[----:B------:R-:W-:Y:S01]  /*e160*/  LDSM.16.MT88.4 R28, [R222+0xb000] ;  /* 0x00b00000de1c783b */ /* 0x000fe20000004200 */
[----:B------:R-:W-:Y:S02]  /*e170*/  ISETP.LT.OR P6, PT, R0, R231, P6 ;  /* 0x000000e70000720c */ /* 0x000fe400037c1670 */
[----:B------:R-:W-:-:S02]  /*e180*/  ISETP.GE.AND P3, PT, R4, R238, PT ;  /* 0x000000ee0400720c */ /* 0x000fc40003f66270 */
[----:B------:R-:W-:Y:S02]  /*e190*/  ISETP.GE.AND P0, PT, R4, R237, PT ;  /* 0x000000ed0400720c */ /* 0x000fe40003f06270 */
[----:B------:R-:W-:Y:S02]  /*e1a0*/  FMNMX.FTZ R5, R14, R5, !PT ;  /* 0x000000050e057209 */ /* 0x000fe40007810000 */
[----:B------:R-:W-:Y:S02]  /*e1b0*/  FSEL R200, R35, -INF , !P6 ;  /* 0xff80000023c87808 */ /* 0x000fe40007000000 */
[----:B------:R-:W-:Y:S01]  /*e1c0*/  FSEL R7, R185, -INF , !P4 ;  /* 0xff800000b9077808 */ /* 0x000fe20006000000 */
[----:B------:R-:W-:Y:S01]  /*e1d0*/  LDSM.16.MT88.4 R32, [R222+0xa000] ;  /* 0x00a00000de20783b */ /* 0x000fe20000004200 */
[C---:B------:R-:W-:Y:S02]  /*e1e0*/  ISETP.LT.OR P3, PT, R4.reuse, R234, P3 ;  /* 0x000000ea0400720c */ /* 0x040fe40001f61670 */
[----:B------:R-:W-:-:S02]  /*e1f0*/  ISETP.LT.OR P0, PT, R4, R233, P0 ;  /* 0x000000e90400720c */ /* 0x000fc40000701670 */
[C---:B------:R-:W-:Y:S02]  /*e200*/  ISETP.GE.AND P6, PT, R3.reuse, R238, PT ;  /* 0x000000ee0300720c */ /* 0x040fe40003fc6270 */
[----:B------:R-:W-:Y:S02]  /*e210*/  ISETP.GE.AND P4, PT, R3, R237, PT ;  /* 0x000000ed0300720c */ /* 0x000fe40003f86270 */
[----:B------:R-:W-:Y:S02]  /*e220*/  FMNMX.FTZ R4, R202, R5, !PT ;  /* 0x00000005ca047209 */ /* 0x000fe40007810000 */
[----:B------:R-:W-:Y:S02]  /*e230*/  FMNMX.FTZ R5, R213, R19, !PT ;  /* 0x00000013d5057209 */ /* 0x000fe40007810000 */
[C---:B------:R-:W-:Y:S02]  /*e240*/  ISETP.LT.OR P6, PT, R3.reuse, R234, P6 ;  /* 0x000000ea0300720c */ /* 0x040fe400037c1670 */
[----:B------:R-:W-:-:S02]  /*e250*/  ISETP.LT.OR P4, PT, R3, R233, P4 ;  /* 0x000000e90300720c */ /* 0x000fc40002781670 */
[----:B------:R-:W-:Y:S02]  /*e260*/  FMNMX.FTZ R8, R203, R4, !PT ;  /* 0x00000004cb087209 */ /* 0x000fe40007810000 */
[----:B-1----:R-:W-:Y:S02]  /*e270*/  FMNMX.FTZ R3, R10, R9, !PT ;  /* 0x000000090a037209 */ /* 0x002fe40007810000 */
[----:B------:R-:W-:Y:S02]  /*e280*/  FSEL R6, R184, -INF , !P5 ;  /* 0xff800000b8067808 */ /* 0x000fe40006800000 */
[----:B------:R-:W-:Y:S01]  /*e290*/  FMNMX.FTZ R4, R26, R5, !PT ;  /* 0x000000051a047209 */ /* 0x000fe20007810000 */
[----:B------:R-:W1:Y:S01]  /*e2a0*/  SHFL.BFLY PT, R10, R3, 0x1, 0x1f ;  /* 0x0c201f00030a7f89 */ /* 0x000e6200000e0000 */
[----:B------:R-:W-:Y:S02]  /*e2b0*/  FSEL R15, R188, -INF , !P3 ;  /* 0xff800000bc0f7808 */ /* 0x000fe40005800000 */
[----:B------:R-:W-:-:S02]  /*e2c0*/  FMNMX.FTZ R4, R6, R4, !PT ;  /* 0x0000000406047209 */ /* 0x000fc40007810000 */
[----:B------:R-:W-:Y:S02]  /*e2d0*/  FMNMX.FTZ R8, R201, R8, !PT ;  /* 0x00000008c9087209 */ /* 0x000fe40007810000 */
[----:B------:R-:W-:Y:S02]  /*e2e0*/  FMNMX.FTZ R5, R7, R4, !PT ;  /* 0x0000000407057209 */ /* 0x000fe40007810000 */
[----:B------:R-:W-:Y:S02]  /*e2f0*/  FSEL R132, R189, -INF , !P6 ;  /* 0xff800000bd847808 */ /* 0x000fe40007000000 */
[----:B------:R-:W-:Y:S02]  /*e300*/  FMNMX.FTZ R5, R15, R5, !PT ;  /* 0x000000050f057209 */ /* 0x000fe40007810000 */
[----:B------:R-:W-:Y:S02]  /*e310*/  FMNMX.FTZ R4, R212, R24, !PT ;  /* 0x00000018d4047209 */ /* 0x000fe40007810000 */
[----:B------:R-:W-:-:S02]  /*e320*/  FMNMX.FTZ R12, R200, R8, !PT ;  /* 0x00000008c80c7209 */ /* 0x000fc40007810000 */
[----:B------:R-:W-:Y:S02]  /*e330*/  FMNMX.FTZ R134, R132, R5, !PT ;  /* 0x0000000584867209 */ /* 0x000fe40007810000 */
[----:B------:R-:W-:Y:S01]  /*e340*/  FSEL R5, R186, -INF , !P2 ;  /* 0xff800000ba057808 */ /* 0x000fe20005000000 */
[----:B------:R-:W2:Y:S01]  /*e350*/  SHFL.BFLY PT, R9, R12, 0x2, 0x1f ;  /* 0x0c401f000c097f89 */ /* 0x000ea200000e0000 */
[----:B------:R-:W-:Y:S02]  /*e360*/  FMNMX.FTZ R8, R21, R4, !PT ;  /* 0x0000000415087209 */ /* 0x000fe40007810000 */
[C---:B------:R-:W-:Y:S02]  /*e370*/  ISETP.GE.AND P5, PT, R2.reuse, R238, PT ;  /* 0x000000ee0200720c */ /* 0x040fe40003fa6270 */
[----:B------:R-:W-:Y:S02]  /*e380*/  ISETP.GE.AND P2, PT, R2, R237, PT ;  /* 0x000000ed0200720c */ /* 0x000fe40003f46270 */
[----:B------:R-:W-:-:S02]  /*e390*/  FSEL R4, R187, -INF , !P1 ;  /* 0xff800000bb047808 */ /* 0x000fc40004800000 */
[----:B------:R-:W-:Y:S02]  /*e3a0*/  FMNMX.FTZ R8, R5, R8, !PT ;  /* 0x0000000805087209 */ /* 0x000fe40007810000 */
[----:B------:R-:W-:Y:S02]  /*e3b0*/  ISETP.GE.AND P3, PT, R0, R238, PT ;  /* 0x000000ee0000720c */ /* 0x000fe40003f66270 */
[C---:B------:R-:W-:Y:S02]  /*e3c0*/  ISETP.LT.OR P5, PT, R2.reuse, R234, P5 ;  /* 0x000000ea0200720c */ /* 0x040fe40002fa1670 */
[----:B------:R-:W-:Y:S02]  /*e3d0*/  ISETP.LT.OR P2, PT, R2, R233, P2 ;  /* 0x000000e90200720c */ /* 0x000fe40001741670 */
[----:B------:R-:W-:Y:S02]  /*e3e0*/  FSEL R138, R190, -INF , !P0 ;  /* 0xff800000be8a7808 */ /* 0x000fe40004000000 */
[----:B------:R-:W-:-:S02]  /*e3f0*/  FMNMX.FTZ R2, R4, R8, !PT ;  /* 0x0000000804027209 */ /* 0x000fc40007810000 */
[----:B------:R-:W-:Y:S02]  /*e400*/  ISETP.LT.OR P3, PT, R0, R234, P3 ;  /* 0x000000ea0000720c */ /* 0x000fe40001f61670 */
[----:B------:R-:W-:Y:S02]  /*e410*/  FSEL R133, R176, -INF , !P5 ;  /* 0xff800000b0857808 */ /* 0x000fe40006800000 */
[----:B------:R-:W-:Y:S02]  /*e420*/  ISETP.GE.AND P0, PT, R0, R237, PT ;  /* 0x000000ed0000720c */ /* 0x000fe40003f06270 */
[----:B-1----:R-:W-:Y:S02]  /*e430*/  FMNMX.FTZ R136, R3, R10, !PT ;  /* 0x0000000a03887209 */ /* 0x002fe40007810000 */
[----:B------:R-:W-:Y:S02]  /*e440*/  FSEL R180, R191, -INF , !P4 ;  /* 0xff800000bfb47808 */ /* 0x000fe40006000000 */
[----:B------:R-:W-:-:S02]  /*e450*/  FMNMX.FTZ R3, R138, R2, !PT ;  /* 0x000000028a037209 */ /* 0x000fc40007810000 */
[----:B------:R-:W-:Y:S02]  /*e460*/  FSEL R139, R177, -INF , !P3 ;  /* 0xff800000b18b7808 */ /* 0x000fe40005800000 */
[----:B------:R-:W-:Y:S02]  /*e470*/  FMNMX.FTZ R134, R133, R134, !PT ;  /* 0x0000008685867209 */ /* 0x000fe40007810000 */
[----:B------:R-:W-:Y:S02]  /*e480*/  ISETP.LT.OR P0, PT, R0, R233, P0 ;  /* 0x000000e90000720c */ /* 0x000fe40000701670 */
[----:B------:R-:W-:Y:S02]  /*e490*/  FSEL R182, R178, -INF , !P2 ;  /* 0xff800000b2b67808 */ /* 0x000fe40005000000 */
[----:B------:R-:W-:Y:S02]  /*e4a0*/  FMNMX.FTZ R0, R180, R3, !PT ;  /* 0x00000003b4007209 */ /* 0x000fe40007810000 */
[----:B------:R-:W-:-:S02]  /*e4b0*/  FMNMX.FTZ R134, R139, R134, !PT ;  /* 0x000000868b867209 */ /* 0x000fc40007810000 */
[----:B------:R-:W-:Y:S02]  /*e4c0*/  FSEL R181, R179, -INF , !P0 ;  /* 0xff800000b3b57808 */ /* 0x000fe40004000000 */
[----:B------:R-:W-:Y:S01]  /*e4d0*/  FMNMX.FTZ R0, R182, R0, !PT ;  /* 0x00000000b6007209 */ /* 0x000fe20007810000 */
[----:B------:R-:W1:Y:S01]  /*e4e0*/  SHFL.BFLY PT, R8, R134, 0x2, 0x1f ;  /* 0x0c401f0086087f89 */ /* 0x000e6200000e0000 */
[----:B--2---:R-:W-:Y:S01]  /*e4f0*/  FMNMX.FTZ R135, R12, R9, !PT ;  /* 0x000000090c877209 */ /* 0x004fe20007810000 */
[C---:B------:R-:W-:Y:S01]  /*e500*/  FMUL.FTZ R12, R136.reuse, UR26 ;  /* 0x0000001a880c7c20 */ /* 0x040fe20008410000 */
[----:B------:R-:W-:Y:S01]  /*e510*/  FMNMX.FTZ R0, R181, R0, !PT ;  /* 0x00000000b5007209 */ /* 0x000fe20007810000 */
[----:B------:R-:W-:Y:S01]  /*e520*/  LDSM.16.MT88.4 R176, [R217+0xb000] ;  /* 0x00b00000d9b0783b */ /* 0x000fe20000004200 */
[----:B------:R-:W-:Y:S02]  /*e530*/  FSETP.NEU.FTZ.AND P3, PT, R136, -INF , PT ;  /* 0xff8000008800780b */ /* 0x000fe40003f7d000 */
[----:B------:R-:W-:Y:S01]  /*e540*/  MOV R196, R241 ;  /* 0x000000f100c47202 */ /* 0x000fe20000000f00 */
[----:B------:R-:W2:Y:S01]  /*e550*/  SHFL.BFLY PT, R9, R0, 0x2, 0x1f ;  /* 0x0c401f0000097f89 */ /* 0x000ea200000e0000 */
[----:B------:R-:W-:-:S02]  /*e560*/  FSEL R12, R12, RZ, P3 ;  /* 0x000000ff0c0c7208 */ /* 0x000fc40001800000 */
[----:B------:R-:W-:Y:S01]  /*e570*/  MOV R197, R240 ;  /* 0x000000f000c57202 */ /* 0x000fe20000000f00 */
[----:B------:R-:W3:Y:S02]  /*e580*/  SHFL.BFLY PT, R2, R135, 0x1, 0x1f ;  /* 0x0c201f0087027f89 */ /* 0x000ee400000e0000 */
[--C-:B------:R-:W-:Y:S01]  /*e590*/  FFMA.FTZ R16, R16, UR26, -R12.reuse ;  /* 0x0000001a10107c23 */ /* 0x100fe2000801080c */
[--C-:B------:R-:W-:Y:S01]  /*e5a0*/  FFMA.FTZ R17, R17, UR26, -R12.reuse ;  /* 0x0000001a11117c23 */ /* 0x100fe2000801080c */
[----:B------:R-:W-:Y:S02]  /*e5b0*/  FFMA.FTZ R18, R18, UR26, -R12 ;  /* 0x0000001a12127c23 */ /* 0x000fe4000801080c */
[----:B------:R-:W-:Y:S01]  /*e5c0*/  MUFU.EX2 R249, R16 ;  /* 0x0000001000f97308 */ /* 0x000fe20000000800 */
[----:B-1----:R-:W-:-:S07]  /*e5d0*/  FMNMX.FTZ R134, R134, R8, !PT ;  /* 0x0000000886867209 */ /* 0x002fce0007810000 */
[----:B------:R-:W-:Y:S01]  /*e5e0*/  MUFU.EX2 R248, R17 ;  /* 0x0000001100f87308 */ /* 0x000fe20000000800 */
[----:B------:R-:W1:Y:S01]  /*e5f0*/  SHFL.BFLY PT, R8, R134, 0x1, 0x1f ;  /* 0x0c201f0086087f89 */ /* 0x000e6200000e0000 */
[----:B--2---:R-:W-:-:S06]  /*e600*/  FMNMX.FTZ R0, R0, R9, !PT ;  /* 0x0000000900007209 */ /* 0x004fcc0007810000 */
[----:B------:R-:W-:Y:S01]  /*e610*/  MUFU.EX2 R247, R18 ;  /* 0x0000001200f77308 */ /* 0x000fe20000000800 */
[----:B---3--:R-:W-:Y:S01]  /*e620*/  FMNMX.FTZ R135, R135, R2, !PT ;  /* 0x0000000287877209 */ /* 0x008fe20007810000 */
[----:B------:R-:W2:Y:S01]  /*e630*/  SHFL.BFLY PT, R137, R0, 0x1, 0x1f ;  /* 0x0c201f0000897f89 */ /* 0x000ea200000e0000 */
[----:B------:R-:W-:Y:S02]  /*e640*/  FFMA.FTZ R2, R11, UR26, -R12 ;  /* 0x0000001a0b027c23 */ /* 0x000fe4000801080c */
[C---:B------:R-:W-:Y:S01]  /*e650*/  FSETP.NEU.FTZ.AND P2, PT, R135.reuse, -INF , PT ;  /* 0xff8000008700780b */ /* 0x040fe20003f5d000 */
[----:B------:R-:W-:Y:S02]  /*e660*/  FMUL.FTZ R3, R135, UR26 ;  /* 0x0000001a87037c20 */ /* 0x000fe40008410000 */
[----:B------:R3:W-:Y:S03]  /*e670*/  MUFU.EX2 R250, R2 ;  /* 0x0000000200fa7308 */ /* 0x0007e60000000800 */
[----:B------:R-:W-:-:S02]  /*e680*/  FSEL R11, R3, RZ, P2 ;  /* 0x000000ff030b7208 */ /* 0x000fc40001000000 */
[----:B------:R-:W-:-:S03]  /*e690*/  FSEL R3, R135, RZ, P2 ;  /* 0x000000ff87037208 */ /* 0x000fc60001000000 */
[--C-:B------:R-:W-:Y:S01]  /*e6a0*/  FFMA.FTZ R25, R25, UR26, -R11.reuse ;  /* 0x0000001a19197c23 */ /* 0x100fe2000801080b */
[----:B------:R-:W-:Y:S01]  /*e6b0*/  FFMA.FTZ R20, R20, UR26, -R11 ;  /* 0x0000001a14147c23 */ /* 0x000fe2000801080b */
[----:B-1----:R-:W-:Y:S01]  /*e6c0*/  FMNMX.FTZ R134, R134, R8, !PT ;  /* 0x0000000886867209 */ /* 0x002fe20007810000 */
[----:B------:R-:W-:Y:S01]  /*e6d0*/  FADD.FTZ R3, R215, -R3 ;  /* 0x80000003d7037221 */ /* 0x000fe20000010000 */
[----:B------:R-:W-:Y:S01]  /*e6e0*/  MUFU.EX2 R244, R25 ;  /* 0x0000001900f47308 */ /* 0x000fe20000000800 */
[--C-:B------:R-:W-:Y:S01]  /*e6f0*/  FFMA.FTZ R13, R13, UR26, -R11.reuse ;  /* 0x0000001a0d0d7c23 */ /* 0x100fe2000801080b */
[C---:B------:R-:W-:Y:S01]  /*e700*/  FSETP.NEU.FTZ.AND P1, PT, R134.reuse, -INF , PT ;  /* 0xff8000008600780b */ /* 0x040fe20003f3d000 */
[----:B------:R-:W-:Y:S01]  /*e710*/  FMUL.FTZ R10, R134, UR26 ;  /* 0x0000001a860a7c20 */ /* 0x000fe20008410000 */
[----:B---3--:R-:W-:Y:S01]  /*e720*/  FSEL R2, R136, RZ, P3 ;  /* 0x000000ff88027208 */ /* 0x008fe20001800000 */
[----:B------:R-:W-:Y:S01]  /*e730*/  FMUL.FTZ R3, R3, UR26 ;  /* 0x0000001a03037c20 */ /* 0x000fe20008410000 */
[----:B--2---:R-:W-:Y:S01]  /*e740*/  FMNMX.FTZ R137, R0, R137, !PT ;  /* 0x0000008900897209 */ /* 0x004fe20007810000 */
[----:B------:R-:W-:Y:S01]  /*e750*/  FFMA.FTZ R14, R14, UR26, -R11 ;  /* 0x0000001a0e0e7c23 */ /* 0x000fe2000801080b */
        /* <DEDUP_REMOVED lines=8> */
[----:B------:R-:W-:Y:S01]  /*e7e0*/  MUFU.EX2 R243, R20 ;  /* 0x0000001400f37308 */ /* 0x000fe20000000800 */
        /* <DEDUP_REMOVED lines=12> */
[----:B------:R1:W-:Y:S08]  /*e8b0*/  MUFU.EX2 R242, R19 ;  /* 0x0000001300f27308 */ /* 0x0003f00000000800 */
[----:B------:R-:W-:Y:S08]  /*e8c0*/  MUFU.EX2 R241, R26 ;  /* 0x0000001a00f17308 */ /* 0x000ff00000000800 */
[----:B------:R-:W-:Y:S01]  /*e8d0*/  MUFU.EX2 R185, R6 ;  /* 0x0000000600b97308 */ /* 0x000fe20000000800 */
[----:B-1----:R-:W1:Y:S07]  /*e8e0*/  LDSM.16.MT88.4 R16, [R217+0xa000] ;  /* 0x00a00000d910783b */ /* 0x002e6e0000004200 */
[----:B------:R-:W2:Y:S08]  /*e8f0*/  MUFU.EX2 R186, R7 ;  /* 0x0000000700ba7308 */ /* 0x000eb00000000800 */
[----:B------:R3:W-:Y:S08]  /*e900*/  MUFU.EX2 R187, R24 ;  /* 0x0000001800bb7308 */ /* 0x0007f00000000800 */
[----:B------:R4:W5:Y:S01]  /*e910*/  MUFU.EX2 R240, R21 ;  /* 0x0000001500f07308 */ /* 0x0009620000000800 */
[----:B--2---:R-:W-:-:S07]  /*e920*/  F2FP.BF16.F32.PACK_AB R6, R186, R185 ;  /* 0x000000b9ba06723e */ /* 0x004fce00000010ff */
[----:B------:R5:W-:Y:S01]  /*e930*/  MUFU.EX2 R184, R5 ;  /* 0x0000000500b87308 */ /* 0x000be20000000800 */
[----:B---3--:R-:W-:Y:S07]  /*e940*/  LDSM.16.MT88.4 R24, [R219+0xb000] ;  /* 0x00b00000db18783b */ /* 0x008fee0000004200 */
[----:B------:R2:W3:Y:S01]  /*e950*/  MUFU.EX2 R183, R4 ;  /* 0x0000000400b77308 */ /* 0x0004e20000000800 */
[----:B----4-:R-:W4:Y:S07]  /*e960*/  LDSM.16.MT88.4 R20, [R219+0xa000] ;  /* 0x00a00000db14783b */ /* 0x010f2e0000004200 */
[----:B------:R-:W1:Y:S01]  /*e970*/  MUFU.EX2 R2, R2 ;  /* 0x0000000200027308 */ /* 0x000e620000000800 */
[----:B-----5:R-:W-:-:S07]  /*e980*/  F2FP.BF16.F32.PACK_AB R5, R240, R187 ;  /* 0x000000bbf005723e */ /* 0x020fce00000010ff */
[----:B------:R-:W5:Y:S01]  /*e990*/  MUFU.EX2 R0, R0 ;  /* 0x0000000000007308 */ /* 0x000f620000000800 */
[----:B--2---:R-:W-:Y:S02]  /*e9a0*/  F2FP.BF16.F32.PACK_AB R4, R241, R242 ;  /* 0x000000f2f104723e */ /* 0x004fe400000010ff */
[----:B---3--:R-:W-:-:S05]  /*e9b0*/  F2FP.BF16.F32.PACK_AB R7, R183, R184 ;  /* 0x000000b8b707723e */ /* 0x008fca00000010ff */
[----:B------:R-:W-:Y:S01]  /*e9c0*/  MUFU.EX2 R245, R13 ;  /* 0x0000000d00f57308 */ /* 0x000fe20000000800 */
[-C--:B-1----:R-:W-:Y:S01]  /*e9d0*/  FMUL.FTZ R40, R40, R2.reuse ;  /* 0x0000000228287220 */ /* 0x082fe20000410000 */
[-C--:B------:R-:W-:Y:S01]  /*e9e0*/  FMUL.FTZ R41, R41, R2.reuse ;  /* 0x0000000229297220 */ /* 0x080fe20000410000 */
[-C--:B------:R-:W-:Y:S01]  /*e9f0*/  FMUL.FTZ R144, R144, R2.reuse ;  /* 0x0000000290907220 */ /* 0x080fe20000410000 */
[-C--:B------:R-:W-:Y:S01]  /*ea00*/  FMUL.FTZ R145, R145, R2.reuse ;  /* 0x0000000291917220 */ /* 0x080fe20000410000 */
[-C--:B------:R-:W-:Y:S01]  /*ea10*/  FMUL.FTZ R152, R152, R2.reuse ;  /* 0x0000000298987220 */ /* 0x080fe20000410000 */
[-C--:B------:R-:W-:Y:S01]  /*ea20*/  FMUL.FTZ R153, R153, R2.reuse ;  /* 0x0000000299997220 */ /* 0x080fe20000410000 */
[----:B------:R-:W-:Y:S01]  /*ea30*/  FMUL.FTZ R160, R160, R2 ;  /* 0x00000002a0a07220 */ /* 0x000fe20000410000 */
[----:B------:R-:W-:Y:S01]  /*ea40*/  MUFU.EX2 R246, R14 ;  /* 0x0000000e00f67308 */ /* 0x000fe20000000800 */
[-C--:B-----5:R-:W-:Y:S01]  /*ea50*/  FMUL.FTZ R42, R42, R0.reuse ;  /* 0x000000002a2a7220 */ /* 0x0a0fe20000410000 */
[-C--:B------:R-:W-:Y:S01]  /*ea60*/  FMUL.FTZ R43, R43, R0.reuse ;  /* 0x000000002b2b7220 */ /* 0x080fe20000410000 */
[-C--:B------:R-:W-:Y:S01]  /*ea70*/  FMUL.FTZ R146, R146, R0.reuse ;  /* 0x0000000092927220 */ /* 0x080fe20000410000 */
[----:B------:R-:W-:Y:S01]  /*ea80*/  FMUL.FTZ R147, R147, R0 ;  /* 0x0000000093937220 */ /* 0x000fe20000410000 */
[-C--:B------:R-:W-:Y:S01]  /*ea90*/  FMUL.FTZ R161, R161, R2.reuse ;  /* 0x00000002a1a17220 */ /* 0x080fe20000410000 */
[-C--:B------:R-:W-:Y:S01]  /*eaa0*/  FMUL.FTZ R168, R168, R2.reuse ;  /* 0x00000002a8a87220 */ /* 0x080fe20000410000 */
[----:B------:R-:W-:Y:S01]  /*eab0*/  FMUL.FTZ R169, R169, R2 ;  /* 0x00000002a9a97220 */ /* 0x000fe20000410000 */
[----:B------:R-:W1:Y:S01]  /*eac0*/  MUFU.EX2 R8, R8 ;  /* 0x0000000800087308 */ /* 0x000e620000000800 */
[C---:B------:R-:W-:Y:S01]  /*ead0*/  HMMA.16816.F32.BF16 R212, R4.reuse, R32, R40 ;  /* 0x0000002004d4723c */ /* 0x040fe20000041828 */
[----:B------:R-:W2:Y:S01]  /*eae0*/  LDSM.16.MT88.4 R40, [R221+0xb000] ;  /* 0x00b00000dd28783b */ /* 0x000ea20000004200 */
[-C--:B------:R-:W-:Y:S01]  /*eaf0*/  FMUL.FTZ R154, R154, R0.reuse ;  /* 0x000000009a9a7220 */ /* 0x080fe20000410000 */
[----:B------:R-:W-:Y:S01]  /*eb00*/  FMUL.FTZ R155, R155, R0 ;  /* 0x000000009b9b7220 */ /* 0x000fe20000410000 */
[----:B------:R-:W-:Y:S01]  /*eb10*/  FMUL.FTZ R44, R44, R2 ;  /* 0x000000022c2c7220 */ /* 0x000fe20000410000 */
[-C--:B------:R-:W-:Y:S01]  /*eb20*/  FMUL.FTZ R162, R162, R0.reuse ;  /* 0x00000000a2a27220 */ /* 0x080fe20000410000 */
[----:B------:R-:W-:Y:S01]  /*eb30*/  FMUL.FTZ R163, R163, R0 ;  /* 0x00000000a3a37220 */ /* 0x000fe20000410000 */
[----:B------:R-:W3:Y:S01]  /*eb40*/  MUFU.EX2 R3, R3 ;  /* 0x0000000300037308 */ /* 0x000ee20000000800 */
        /* <DEDUP_REMOVED lines=45> */
[C---:B------:R-:W-:Y:S01]  /*ee20*/  HMMA.16816.F32.BF16 R144, R4.reuse, R16, R144 ;  /* 0x000000100490723c */ /* 0x040fe20000041890 */
[-C--:B-1----:R-:W-:Y:S01]  /*ee30*/  FMUL.FTZ R172, R172, R8.reuse ;  /* 0x00000008acac7220 */ /* 0x082fe20000410000 */
[-C--:B------:R-:W-:Y:S01]  /*ee40*/  FMUL.FTZ R173, R173, R8.reuse ;  /* 0x00000008adad7220 */ /* 0x080fe20000410000 */
[-C--:B---3--:R-:W-:Y:S01]  /*ee50*/  FMUL.FTZ R174, R174, R3.reuse ;  /* 0x00000003aeae7220 */ /* 0x088fe20000410000 */
        /* <DEDUP_REMOVED lines=8> */
[C---:B----4-:R-:W-:Y:S01]  /*eee0*/  HMMA.16816.F32.BF16 R160, R4.reuse, R20, R160 ;  /* 0x0000001404a0723c */ /* 0x050fe200000418a0 */
[-C--:B------:R-:W-:Y:S01]  /*eef0*/  FMUL.FTZ R50, R50, R3.reuse ;  /* 0x0000000332327220 */ /* 0x080fe20000410000 */
[-C--:B------:R-:W-:Y:S01]  /*ef00*/  FMUL.FTZ R51, R51, R3.reuse ;  /* 0x0000000333337220 */ /* 0x080fe20000410000 */
[--C-:B------:R-:W-:Y:S01]  /*ef10*/  FFMA.FTZ R13, R15, UR26, -R10.reuse ;  /* 0x0000001a0f0d7c23 */ /* 0x100fe2000801080a */
        /* <DEDUP_REMOVED lines=59> */
[----:B------:R-:W-:Y:S01]  /*f2d0*/  FMUL.FTZ R129, R129, R8 ;  /* 0x0000000881817220 */ /* 0x000fe20000410000 */
[-C--:B------:R-:W-:Y:S01]  /*f2e0*/  FMUL.FTZ R130, R130, R3.reuse ;  /* 0x0000000382827220 */ /* 0x080fe20000410000 */
[----:B------:R-:W-:Y:S01]  /*f2f0*/  FMUL.FTZ R131, R131, R3 ;  /* 0x0000000383837220 */ /* 0x000fe20000410000 */
[----:B--2---:R-:W-:Y:S01]  /*f300*/  HMMA.16816.F32.BF16 R120, R4, R40, R120 ;  /* 0x000000280478723c */ /* 0x004fe20000041878 */
[----:B------:R-:W-:Y:S01]  /*f310*/  FFMA.FTZ R14, R133, UR26, -R10 ;  /* 0x0000001a850e7c23 */ /* 0x000fe2000801080a */
[----:B------:R-:W-:Y:S01]  /*f320*/  FFMA.FTZ R0, R252, R0, R187 ;  /* 0x00000000fc007223 */ /* 0x000fe200000100bb */
[----:B------:R-:W-:-:S03]  /*f330*/  FFMA.FTZ R2, R251, R2, R242 ;  /* 0x00000002fb027223 */ /* 0x000fc600000100f2 */
[----:B------:R-:W-:Y:S01]  /*f340*/  HMMA.16816.F32.BF16 R208, R4, R42, R124 ;  /* 0x0000002a04d0723c */ /* 0x000fe2000004187c */
[----:B------:R-:W-:Y:S01]  /*f350*/  FADD.FTZ R0, R240, R0 ;  /* 0x00000000f0007221 */ /* 0x000fe20000010000 */
[----:B------:R-:W-:-:S03]  /*f360*/  FADD.FTZ R2, R241, R2 ;  /* 0x00000002f1027221 */ /* 0x000fc60000010000 */
[----:B------:R-:W-:Y:S01]  /*f370*/  FADD.FTZ R0, R184, R0 ;  /* 0x00000000b8007221 */ /* 0x000fe20000010000 */
[----:B------:R-:W-:Y:S01]  /*f380*/  FADD.FTZ R2, R185, R2 ;  /* 0x00000002b9027221 */ /* 0x000fe20000010000 */
[----:B------:R-:W-:Y:S02]  /*f390*/  F2FP.BF16.F32.PACK_AB R4, R248, R249 ;  /* 0x000000f9f804723e */ /* 0x000fe400000010ff */
[----:B------:R-:W-:Y:S01]  /*f3a0*/  F2FP.BF16.F32.PACK_AB R5, R243, R244 ;  /* 0x000000f4f305723e */ /* 0x000fe200000010ff */
[----:B------:R-:W-:Y:S01]  /*f3b0*/  FADD.FTZ R0, R183, R0 ;  /* 0x00000000b7007221 */ /* 0x000fe20000010000 */
[----:B------:R-:W-:Y:S01]  /*f3c0*/  F2FP.BF16.F32.PACK_AB R6, R250, R247 ;  /* 0x000000f7fa06723e */ /* 0x000fe200000010ff */
[----:B------:R-:W-:Y:S01]  /*f3d0*/  FADD.FTZ R2, R186, R2 ;  /* 0x00000002ba027221 */ /* 0x000fe20000010000 */
[----:B------:R-:W-:Y:S02]  /*f3e0*/  F2FP.BF16.F32.PACK_AB R7, R246, R245 ;  /* 0x000000f5f607723e */ /* 0x000fe400000010ff */
[----:B------:R-:W-:-:S02]  /*f3f0*/  MOV R127, R197 ;  /* 0x000000c5007f7202 */ /* 0x000fc40000000f00 */
[----:B------:R-:W-:-:S03]  /*f400*/  MOV R126, R196 ;  /* 0x000000c4007e7202 */ /* 0x000fc60000000f00 */
[C---:B------:R-:W-:Y:S01]  /*f410*/  HMMA.16816.F32.BF16 R196, R4.reuse, R22, R172 ;  /* 0x0000001604c4723c */ /* 0x040fe200000418ac */
[----:B------:R1:W2:Y:S01]  /*f420*/  MUFU.EX2 R22, R13 ;  /* 0x0000000d00167308 */ /* 0x0002a20000000800 */
[----:B------:R-:W-:Y:S04]  /*f430*/  LDSM.16.MT88.4 R172, [R219+0xa800] ;  /* 0x00a80000dbac783b */ /* 0x000fe80000004200 */
[C---:B------:R-:W-:Y:S06]  /*f440*/  HMMA.16816.F32.BF16 R36, R4.reuse, R32, R36 ;  /* 0x000000200424723c */ /* 0x040fec0000041824 */
[----:B------:R-:W-:Y:S01]  /*f450*/  HMMA.16816.F32.BF16 R188, R4, R34, R48 ;  /* 0x0000002204bc723c */ /* 0x000fe20000041830 */
[----:B------:R-:W-:Y:S01]  /*f460*/  LDSM.16.MT88.4 R48, [R222+0xa800] ;  /* 0x00a80000de30783b */ /* 0x000fe20000004200 */
[--C-:B-1----:R-:W-:Y:S01]  /*f470*/  FFMA.FTZ R13, R132, UR26, -R10.reuse ;  /* 0x0000001a840d7c23 */ /* 0x102fe2000801080a */
[----:B------:R-:W-:-:S03]  /*f480*/  FFMA.FTZ R10, R139, UR26, -R10 ;  /* 0x0000001a8b0a7c23 */ /* 0x000fc6000801080a */
[----:B------:R-:W-:Y:S01]  /*f490*/  HMMA.16816.F32.BF16 R52, R4, R140, R52 ;  /* 0x0000008c0434723c */ /* 0x000fe20000041834 */
[----:B--2---:R-:W-:-:S05]  /*f4a0*/  FADD.FTZ R2, R22, R2 ;  /* 0x0000000216027221 */ /* 0x004fca0000010000 */
[C---:B------:R-:W-:Y:S06]  /*f4b0*/  HMMA.16816.F32.BF16 R68, R4.reuse, R176, R68 ;  /* 0x000000b00444723c */ /* 0x040fec0000041844 */
[C---:B------:R-:W-:Y:S06]  /*f4c0*/  HMMA.16816.F32.BF16 R84, R4.reuse, R24, R84 ;  /* 0x000000180454723c */ /* 0x040fec0000041854 */
[C---:B------:R-:W-:Y:S01]  /*f4d0*/  HMMA.16816.F32.BF16 R32, R4.reuse, R26, R96 ;  /* 0x0000001a0420723c */ /* 0x040fe20000041860 */
[----:B------:R-:W-:Y:S05]  /*f4e0*/  LDSM.16.MT88.4 R96, [R219+0xb800] ;  /* 0x00b80000db60783b */ /* 0x000fea0000004200 */
[C---:B------:R-:W-:Y:S06]  /*f4f0*/  HMMA.16816.F32.BF16 R100, R4.reuse, R28, R100 ;  /* 0x0000001c0464723c */ /* 0x040fec0000041864 */
[C---:B------:R-:W-:Y:S06]  /*f500*/  HMMA.16816.F32.BF16 R148, R4.reuse, R16, R148 ;  /* 0x000000100494723c */ /* 0x040fec0000041894 */
[C---:B------:R-:W-:Y:S01]  /*f510*/  HMMA.16816.F32.BF16 R204, R4.reuse, R18, R156 ;  /* 0x0000001204cc723c */ /* 0x040fe2000004189c */
[----:B------:R1:W-:Y:S01]  /*f520*/  MUFU.EX2 R19, R10 ;  /* 0x0000000a00137308 */ /* 0x0003e20000000800 */
[----:B------:R-:W2:Y:S04]  /*f530*/  LDSM.16.MT88.4 R156, [R217+0xa800] ;  /* 0x00a80000d99c783b */ /* 0x000ea80000004200 */
[C---:B------:R-:W-:Y:S03]  /*f540*/  HMMA.16816.F32.BF16 R164, R4.reuse, R20, R164 ;  /* 0x0000001404a4723c */ /* 0x040fe600000418a4 */
[----:B------:R3:W4:Y:S03]  /*f550*/  MUFU.EX2 R21, R13 ;  /* 0x0000000d00157308 */ /* 0x0007260000000800 */
[C---:B------:R-:W-:Y:S01]  /*f560*/  HMMA.16816.F32.BF16 R140, R4.reuse, R142, R64 ;  /* 0x0000008e048c723c */ /* 0x040fe20000041840 */
[----:B------:R-:W5:Y:S04]  /*f570*/  LDSM.16.MT88.4 R64, [R221+0xa800] ;  /* 0x00a80000dd40783b */ /* 0x000f680000004200 */
[----:B------:R-:W4:Y:S01]  /*f580*/  MUFU.EX2 R20, R14 ;  /* 0x0000000e00147308 */ /* 0x000f220000000800 */
[C---:B------:R-:W-:Y:S01]  /*f590*/  HMMA.16816.F32.BF16 R176, R4.reuse, R178, R80 ;  /* 0x000000b204b0723c */ /* 0x040fe20000041850 */
[--C-:B-1----:R-:W-:Y:S01]  /*f5a0*/  FFMA.FTZ R10, R180, UR26, -R9.reuse ;  /* 0x0000001ab40a7c23 */ /* 0x102fe20008010809 */
[----:B------:R-:W-:Y:S01]  /*f5b0*/  MOV R180, R126 ;  /* 0x0000007e00b47202 */ /* 0x000fe20000000f00 */
[----:B------:R-:W1:Y:S03]  /*f5c0*/  LDSM.16.MT88.4 R80, [R217+0xb800] ;  /* 0x00b80000d950783b */ /* 0x000e660000004200 */
[C---:B------:R-:W-:Y:S01]  /*f5d0*/  HMMA.16816.F32.BF16 R28, R4.reuse, R30, R112 ;  /* 0x0000001e041c723c */ /* 0x040fe20000041870 */
[----:B------:R2:W-:Y:S01]  /*f5e0*/  MUFU.EX2 R16, R10 ;  /* 0x0000000a00107308 */ /* 0x0005e20000000800 */
[----:B---3--:R-:W-:Y:S01]  /*f5f0*/  FFMA.FTZ R13, R138, UR26, -R9 ;  /* 0x0000001a8a0d7c23 */ /* 0x008fe20008010809 */
[----:B------:R-:W3:Y:S01]  /*f600*/  LDSM.16.MT88.4 R112, [R222+0xb800] ;  /* 0x00b80000de70783b */ /* 0x000ee20000004200 */
[----:B------:R-:W-:Y:S01]  /*f610*/  FFMA.FTZ R3, R180, R3, R244 ;  /* 0x00000003b4037223 */ /* 0x000fe200000100f4 */
[----:B----4-:R-:W-:Y:S01]  /*f620*/  F2FP.BF16.F32.PACK_AB R124, R21, R22 ;  /* 0x00000016157c723e */ /* 0x010fe200000010ff */
[----:B------:R-:W-:Y:S03]  /*f630*/  HMMA.16816.F32.BF16 R116, R4, R40, R116 ;  /* 0x000000280474723c */ /* 0x000fe60000041874 */
[----:B------:R-:W4:Y:S01]  /*f640*/  MUFU.EX2 R18, R13 ;  /* 0x0000000d00127308 */ /* 0x000f220000000800 */
[----:B------:R-:W-:-:S02]  /*f650*/  F2FP.BF16.F32.PACK_AB R126, R19, R20 ;  /* 0x00000014137e723e */ /* 0x000fc400000010ff */
[----:B------:R-:W-:Y:S01]  /*f660*/  HMMA.16816.F32.BF16 R24, R4, R42, R128 ;  /* 0x0000002a0418723c */ /* 0x000fe20000041880 */
[----:B--2---:R-:W-:-:S06]  /*f670*/  FFMA.FTZ R10, R182, UR26, -R9 ;  /* 0x0000001ab60a7c23 */ /* 0x004fcc0008010809 */
[----:B------:R-:W-:Y:S01]  /*f680*/  FFMA.FTZ R4, R195, UR26, -R12 ;  /* 0x0000001ac3047c23 */ /* 0x000fe2000801080c */
[----:B------:R-:W-:Y:S01]  /*f690*/  FFMA.FTZ R9, R181, UR26, -R9 ;  /* 0x0000001ab5097c23 */ /* 0x000fe20008010809 */
[----:B------:R-:W-:Y:S01]  /*f6a0*/  FFMA.FTZ R5, R202, UR26, -R11 ;  /* 0x0000001aca057c23 */ /* 0x000fe2000801080b */
[----:B------:R-:W2:Y:S01]  /*f6b0*/  MUFU.EX2 R17, R10 ;  /* 0x0000000a00117308 */ /* 0x000ea20000000800 */
[----:B------:R-:W-:Y:S01]  /*f6c0*/  MOV R182, R127 ;  /* 0x0000007f00b67202 */ /* 0x000fe20000000f00 */
[----:B------:R-:W-:Y:S01]  /*f6d0*/  FADD.FTZ R7, R243, R3 ;  /* 0x00000003f3077221 */ /* 0x000fe20000010000 */
[----:B----4-:R-:W-:Y:S01]  /*f6e0*/  FADD.FTZ R0, R18, R0 ;  /* 0x0000000012007221 */ /* 0x010fe20000010000 */
[----:B------:R-:W-:Y:S02]  /*f6f0*/  F2FP.BF16.F32.PACK_AB R125, R16, R18 ;  /* 0x00000012107d723e */ /* 0x000fe400000010ff */
[----:B------:R-:W-:Y:S01]  /*f700*/  FFMA.FTZ R6, R182, R8, R249 ;  /* 0x00000008b6067223 */ /* 0x000fe200000100f9 */
[----:B------:R-:W-:Y:S01]  /*f710*/  FADD.FTZ R7, R245, R7 ;  /* 0x00000007f5077221 */ /* 0x000fe20000010000 */
[----:B------:R4:W-:Y:S01]  /*f720*/  MUFU.EX2 R138, R4 ;  /* 0x00000004008a7308 */ /* 0x0009e20000000800 */
[----:B------:R-:W-:Y:S01]  /*f730*/  FADD.FTZ R0, R16, R0 ;  /* 0x0000000010007221 */ /* 0x000fe20000010000 */
[----:B------:R-:W-:Y:S01]  /*f740*/  FADD.FTZ R6, R248, R6 ;  /* 0x00000006f8067221 */ /* 0x000fe20000010000 */
[----:B------:R-:W-:-:S03]  /*f750*/  FADD.FTZ R7, R246, R7 ;  /* 0x00000007f6077221 */ /* 0x000fc60000010000 */
[----:B------:R-:W-:Y:S01]  /*f760*/  FADD.FTZ R3, R247, R6 ;  /* 0x00000006f7037221 */ /* 0x000fe20000010000 */
[----:B------:R-:W-:Y:S01]  /*f770*/  FADD.FTZ R6, R21, R2 ;  /* 0x0000000215067221 */ /* 0x000fe20000010000 */
[----:B------:R5:W1:Y:S01]  /*f780*/  MUFU.EX2 R10, R9 ;  /* 0x00000009000a7308 */ /* 0x000a620000000800 */
[----:B--2---:R-:W-:Y:S01]  /*f790*/  FADD.FTZ R0, R17, R0 ;  /* 0x0000000011007221 */ /* 0x004fe20000010000 */
[----:B------:R-:W-:-:S06]  /*f7a0*/  FADD.FTZ R3, R250, R3 ;  /* 0x00000003fa037221 */ /* 0x000fcc0000010000 */
[----:B------:R-:W2:Y:S01]  /*f7b0*/  MUFU.EX2 R23, R5 ;  /* 0x0000000500177308 */ /* 0x000ea20000000800 */
[----:B----4-:R-:W-:-:S07]  /*f7c0*/  FFMA.FTZ R4, R193, UR26, -R12 ;  /* 0x0000001ac1047c23 */ /* 0x010fce000801080c */
[----:B------:R4:W-:Y:S01]  /*f7d0*/  MUFU.EX2 R133, R4 ;  /* 0x0000000400857308 */ /* 0x0009e20000000800 */
[----:B-----5:R-:W-:Y:S01]  /*f7e0*/  FFMA.FTZ R9, R192, UR26, -R12 ;  /* 0x0000001ac0097c23 */ /* 0x020fe2000801080c */
[C---:B-1----:R-:W-:Y:S01]  /*f7f0*/  F2FP.BF16.F32.PACK_AB R127, R10.reuse, R17 ;  /* 0x000000110a7f723e */ /* 0x042fe200000010ff */
[----:B------:R-:W-:-:S05]  /*f800*/  FADD.FTZ R0, R10, R0 ;  /* 0x000000000a007221 */ /* 0x000fca0000010000 */
[----:B------:R-:W1:Y:S01]  /*f810*/  MUFU.EX2 R139, R9 ;  /* 0x00000009008b7308 */ /* 0x000e620000000800 */
[----:B--2---:R-:W-:Y:S01]  /*f820*/  FADD.FTZ R7, R23, R7 ;  /* 0x0000000717077221 */ /* 0x004fe20000010000 */
[C---:B------:R-:W-:Y:S06]  /*f830*/  HMMA.16816.F32.BF16 R144, R124.reuse, R156, R144 ;  /* 0x0000009c7c90723c */ /* 0x040fec0000041890 */
[C---:B------:R-:W-:Y:S01]  /*f840*/  HMMA.16816.F32.BF16 R152, R124.reuse, R158, R152 ;  /* 0x0000009e7c98723c */ /* 0x040fe20000041898 */
[----:B----4-:R-:W-:Y:S02]  /*f850*/  FFMA.FTZ R4, R194, UR26, -R12 ;  /* 0x0000001ac2047c23 */ /* 0x010fe4000801080c */
[----:B------:R-:W2:Y:S02]  /*f860*/  LDSM.16.MT88.4 R12, [R221+0xb800] ;  /* 0x00b80000dd0c783b */ /* 0x000ea40000004200 */
[----:B------:R4:W5:Y:S01]  /*f870*/  MUFU.EX2 R132, R4 ;  /* 0x0000000400847308 */ /* 0x0009620000000800 */
[----:B------:R-:W-:Y:S01]  /*f880*/  HMMA.16816.F32.BF16 R160, R124, R172, R160 ;  /* 0x000000ac7ca0723c */ /* 0x000fe200000418a0 */
[----:B-1----:R-:W-:Y:S01]  /*f890*/  FADD.FTZ R3, R139, R3 ;  /* 0x000000038b037221 */ /* 0x002fe20000010000 */
[----:B------:R-:W-:-:S04]  /*f8a0*/  F2FP.BF16.F32.PACK_AB R128, R138, R139 ;  /* 0x0000008b8a80723e */ /* 0x000fc800000010ff */
[----:B------:R-:W-:Y:S01]  /*f8b0*/  HMMA.16816.F32.BF16 R168, R124, R174, R168 ;  /* 0x000000ae7ca8723c */ /* 0x000fe200000418a8 */
[----:B------:R-:W-:-:S04]  /*f8c0*/  FADD.FTZ R3, R138, R3 ;  /* 0x000000038a037221 */ /* 0x000fc80000010000 */
[----:B------:R-:W-:Y:S01]  /*f8d0*/  FADD.FTZ R2, R133, R3 ;  /* 0x0000000385027221 */ /* 0x000fe20000010000 */
[----:B------:R-:W-:Y:S01]  /*f8e0*/  FADD.FTZ R3, R20, R6 ;  /* 0x0000000614037221 */ /* 0x000fe20000010000 */
[C---:B------:R-:W-:Y:S01]  /*f8f0*/  HMMA.16816.F32.BF16 R40, R124.reuse, R48, R212 ;  /* 0x000000307c28723c */ /* 0x040fe200000418d4 */
[----:B----4-:R-:W-:Y:S01]  /*f900*/  FFMA.FTZ R4, R203, UR26, -R11 ;  /* 0x0000001acb047c23 */ /* 0x010fe2000801080b */
[C---:B-----5:R-:W-:Y:S01]  /*f910*/  FADD.FTZ R6, R132.reuse, R2 ;  /* 0x0000000284067221 */ /* 0x060fe20000010000 */
[----:B------:R-:W-:Y:S01]  /*f920*/  F2FP.BF16.F32.PACK_AB R130, R132, R133 ;  /* 0x000000858482723e */ /* 0x000fe200000010ff */
[----:B------:R-:W-:Y:S01]  /*f930*/  FADD.FTZ R2, R19, R3 ;  /* 0x0000000313027221 */ /* 0x000fe20000010000 */
[----:B------:R1:W4:Y:S01]  /*f940*/  MUFU.EX2 R9, R4 ;  /* 0x0000000400097308 */ /* 0x0003220000000800 */
[C---:B------:R-:W-:Y:S01]  /*f950*/  HMMA.16816.F32.BF16 R44, R124.reuse, R50, R44 ;  /* 0x000000327c2c723c */ /* 0x040fe2000004182c */
[----:B------:R2:W-:Y:S05]  /*f960*/  STL [R1+0xc], R6 ;  /* 0x00000c0601007387 */ /* 0x0005ea0000100800 */
[C---:B------:R-:W-:Y:S06]  /*f970*/  HMMA.16816.F32.BF16 R56, R124.reuse, R64, R56 ;  /* 0x000000407c38723c */ /* 0x040fec0000041838 */
[----:B------:R-:W-:Y:S01]  /*f980*/  HMMA.16816.F32.BF16 R60, R124, R66, R60 ;  /* 0x000000427c3c723c */ /* 0x000fe2000004183c */
[----:B-1----:R-:W-:Y:S01]  /*f990*/  FFMA.FTZ R4, R201, UR26, -R11 ;  /* 0x0000001ac9047c23 */ /* 0x002fe2000801080b */
[C---:B----4-:R-:W-:Y:S01]  /*f9a0*/  FADD.FTZ R7, R9.reuse, R7 ;  /* 0x0000000709077221 */ /* 0x050fe20000010000 */
[----:B------:R-:W-:-:S03]  /*f9b0*/  F2FP.BF16.F32.PACK_AB R129, R9, R23 ;  /* 0x000000170981723e */ /* 0x000fc600000010ff */
[C---:B------:R-:W-:Y:S01]  /*f9c0*/  HMMA.16816.F32.BF16 R72, R124.reuse, R80, R72 ;  /* 0x000000507c48723c */ /* 0x040fe20000041848 */
[----:B------:R1:W-:Y:S05]  /*f9d0*/  MUFU.EX2 R5, R4 ;  /* 0x0000000400057308 */ /* 0x0003ea0000000800 */
[C---:B------:R-:W-:Y:S06]  /*f9e0*/  HMMA.16816.F32.BF16 R76, R124.reuse, R82, R76 ;  /* 0x000000527c4c723c */ /* 0x040fec000004184c */
[----:B------:R-:W-:Y:S01]  /*f9f0*/  HMMA.16816.F32.BF16 R88, R124, R96, R88 ;  /* 0x000000607c58723c */ /* 0x000fe20000041858 */
[----:B-1----:R-:W-:-:S05]  /*fa00*/  FFMA.FTZ R4, R200, UR26, -R11 ;  /* 0x0000001ac8047c23 */ /* 0x002fca000801080b */
[C---:B------:R-:W-:Y:S01]  /*fa10*/  HMMA.16816.F32.BF16 R92, R124.reuse, R98, R92 ;  /* 0x000000627c5c723c */ /* 0x040fe2000004185c */
[----:B------:R-:W1:Y:S05]  /*fa20*/  MUFU.EX2 R4, R4 ;  /* 0x0000000400047308 */ /* 0x000e6a0000000800 */
[C---:B---3--:R-:W-:Y:S06]  /*fa30*/  HMMA.16816.F32.BF16 R104, R124.reuse, R112, R104 ;  /* 0x000000707c68723c */ /* 0x048fec0000041868 */
[C---:B------:R-:W-:Y:S06]  /*fa40*/  HMMA.16816.F32.BF16 R108, R124.reuse, R114, R108 ;  /* 0x000000727c6c723c */ /* 0x040fec000004186c */
[----:B--2---:R-:W-:Y:S01]  /*fa50*/  HMMA.16816.F32.BF16 R120, R124, R12, R120 ;  /* 0x0000000c7c78723c */ /* 0x004fe20000041878 */
[----:B-1----:R-:W-:Y:S01]  /*fa60*/  F2FP.BF16.F32.PACK_AB R131, R4, R5 ;  /* 0x000000050483723e */ /* 0x002fe200000010ff */
[----:B------:R-:W-:-:S04]  /*fa70*/  FADD.FTZ R5, R5, R7 ;  /* 0x0000000705057221 */ /* 0x000fc80000010000 */
[----:B------:R-:W-:Y:S01]  /*fa80*/  HMMA.16816.F32.BF16 R124, R124, R14, R208 ;  /* 0x0000000e7c7c723c */ /* 0x000fe200000418d0 */
[----:B------:R-:W-:-:S05]  /*fa90*/  FADD.FTZ R4, R4, R5 ;  /* 0x0000000504047221 */ /* 0x000fca0000010000 */
[C---:B------:R-:W-:Y:S01]  /*faa0*/  HMMA.16816.F32.BF16 R148, R128.reuse, R156, R148 ;  /* 0x0000009c8094723c */ /* 0x040fe20000041894 */
[----:B------:R1:W-:Y:S04]  /*fab0*/  STL [R1+0x8], R4 ;  /* 0x0000080401007387 */ /* 0x0003e80000100800 */
[----:B------:R1:W-:Y:S01]  /*fac0*/  STL [R1], R0 ;  /* 0x0000000001007387 */ /* 0x0003e20000100800 */
[C---:B------:R-:W-:Y:S03]  /*fad0*/  HMMA.16816.F32.BF16 R164, R128.reuse, R172, R164 ;  /* 0x000000ac80a4723c */ /* 0x040fe600000418a4 */
[----:B------:R1:W-:Y:S03]  /*fae0*/  STL [R1+0x4], R2 ;  /* 0x0000040201007387 */ /* 0x0003e60000100800 */
        /* <DEDUP_REMOVED lines=13> */
[----:B-1----:R-:W-:-:S15]  /*fbc0*/  HMMA.16816.F32.BF16 R128, R128, R14, R24 ;  /* 0x0000000e8080723c */ /* 0x002fde0000041818 */
[----:B------:R-:W-:-:S09]  /*fbd0*/  NOP ;  /* 0x0000000000007918 */ /* 0x000fd20000000000 */
.L_x_1303:
        /* <DEDUP_REMOVED lines=8> */
[----:B------:R-:W-:Y:S01]  /*fc60*/  MOV R138, R134 ;  /* 0x00000086008a7202 */ /* 0x000fe20000000f00 */
[----:B------:R-:W-:Y:S02]  /*fc70*/  USHF.L.U64.HI UR23, UR24, 0x1, UR23 ;  /* 0x0000000118177899 */ /* 0x000fe40008010217 */
        /* <DEDUP_REMOVED lines=8> */
.L_x_1311:
        /* <DEDUP_REMOVED lines=20> */
[----:B------:R-:W-:Y:S03]  /*fe40*/  IADD3.X R17, R7, UR13, RZ, P0, !PT ;  /* 0x0000000d07117c10 */ /* 0x000fe600087fe4ff */
[----:B------:R1:W-:Y:S04]  /*fe50*/  LDGSTS.E.BYPASS.LTC128B.128 [R239+0x9000], desc[UR18][R6.64+0x80] ;  /* 0x0900008006ef7fae */ /* 0x0003e8000b901d52 */
[----:B------:R1:W-:Y:S04]  /*fe60*/  LDGSTS.E.BYPASS.LTC128B.128 [R239+0x8800], desc[UR18][R16.64] ;  /* 0x0880000010ef7fae */ /* 0x0003e8000b901d52 */
[----:B------:R1:W-:Y:S04]  /*fe70*/  LDGSTS.E.BYPASS.LTC128B.128 [R239+0x9800], desc[UR18][R16.64+0x80] ;  /* 0x0980008010ef7fae */ /* 0x0003e8000b901d52 */
[----:B------:R-:W0:Y:S01]  /*fe80*/  LDGDEPBAR ;  /* 0x00000000000079af */ /* 0x000e220000000000 */
[----:B------:R-:W-:Y:S05]  /*fe90*/  BRA `(.L_x_1310) ;  /* 0x0000000c003c7947 */ /* 0x000fea0003800000 */
.L_x_1309:
[----:B-12---:R-:W2:Y:S01]  /*fea0*/  LDL.64 R4, [R1+0x10] ;  /* 0x0000100001047983 */ /* 0x006ea20000100a00 */
[----:B------:R-:W-:Y:S04]  /*feb0*/  DEPBAR.LE SB0, 0x0 ;  /* 0x000080000000791a */ /* 0x000fe80000000000 */
[----:B------:R-:W-:Y:S01]  /*fec0*/  BAR.SYNC.DEFER_BLOCKING 0x0 ;  /* 0x0000000000007b1d */ /* 0x000fe20000010000 */
[----:B------:R-:W-:Y:S04]  /*fed0*/  UIADD3 UR21, UR22, -0x1, URZ ;  /* 0xffffffff16157890 */ /* 0x000fe8000fffe03f */
[----:B------:R-:W-:Y:S02]  /*fee0*/  USHF.R.S32.HI UR26, URZ, 0x1f, UR21 ;  /* 0x0000001f3f1a7899 */ /* 0x000fe40008011415 */
[----:B------:R-:W-:Y:S01]  /*fef0*/  UIMAD UR25, UR17, UR21, URZ ;  /* 0x00000015111972a4 */ /* 0x000fe2000f8e023f */
[----:B------:R-:W-:Y:S01]  /*ff00*/  IMAD.U32 R6, RZ, RZ, UR21 ;  /* 0x00000015ff067e24 */ /* 0x000fe2000f8e00ff */
[----:B------:R-:W-:Y:S02]  /*ff10*/  UISETP.GT.AND UP0, UPT, UR21, UR12, UPT ;  /* 0x0000000c1500728c */ /* 0x000fe4000bf04270 */
[----:B------:R-:W-:Y:S01]  /*ff20*/  UIMAD UR25, UR26, UR20, UR25 ;  /* 0x000000141a1972a4 */ /* 0x000fe2000f8e0219 */
[----:B--2---:R-:W-:Y:S05]  /*ff30*/  IMAD.WIDE.U32 R6, R6, UR20, R4 ;  /* 0x0000001406067c25 */ /* 0x004fea000f8e0004 */
        /* <DEDUP_REMOVED lines=8> */
[----:B------:R-:W-:Y:S01]  /*ffc0*/  LDGSTS.E.BYPASS.LTC128B.128 [R239+0xa000], desc[UR18][R4.64] ;  /* 0x0a00000004ef7fae */ /* 0x000fe2000b901d52 */
[----:B------:R-:W-:Y:S04]  /*ffd0*/  IADD3.X R7, R5, UR23, RZ, P0, !PT ;  /* 0x0000001705077c10 */ /* 0x000fe800087fe4ff */
        /* <DEDUP_REMOVED lines=20> */
[----:B------:R-:W-:Y:S05]  /*10120*/  LDSM.16.M88.4 R208, [R223] ;  /* 0x00000000dfd0783b */ /* 0x000fea0000000200 */
[-C--:B---3--:R-:W-:Y:S01]  /*10130*/  HMMA.16816.F32.BF16 R20, R32, R140.reuse, RZ ;  /* 0x0000008c2014723c */ /* 0x088fe200000418ff */
[----:B------:R-:W-:Y:S05]  /*10140*/  LDSM.16.M88.4 R212, [R225+0x2000] ;  /* 0x00200000e1d4783b */ /* 0x000fea0000000200 */
[C---:B------:R-:W-:Y:S01]  /*10150*/  HMMA.16816.F32.BF16 R24, R28.reuse, R140, RZ ;  /* 0x0000008c1c18723c */ /* 0x040fe200000418ff */
[----:B------:R-:W3:Y:S05]  /*10160*/  S2R R2, SR_TID.X ;  /* 0x0000000000027919 */ /* 0x000eea0000002100 */
[-C--:B------:R-:W-:Y:S06]  /*10170*/  HMMA.16816.F32.BF16 R28, R28, R142.reuse, RZ ;  /* 0x0000008e1c1c723c */ /* 0x080fec00000418ff */
[----:B------:R-:W-:Y:S01]  /*10180*/  HMMA.16816.F32.BF16 R32, R32, R142, RZ ;  /* 0x0000008e2020723c */ /* 0x000fe200000418ff */
[----:B------:R-:W2:Y:S05]  /*10190*/  LDSM.16.M88.4 R140, [R224+0x8800] ;  /* 0x00880000e08c783b */ /* 0x000eaa0000000200 */
[-C--:B----4-:R-:W-:Y:S06]  /*101a0*/  HMMA.16816.F32.BF16 R4, R176, R180.reuse, R4 ;  /* 0x000000b4b004723c */ /* 0x090fec0000041804 */
[C---:B-----5:R-:W-:Y:S06]  /*101b0*/  HMMA.16816.F32.BF16 R8, R184.reuse, R180, R8 ;  /* 0x000000b4b808723c */ /* 0x060fec0000041808 */
[-C--:B------:R-:W-:Y:S05]  /*101c0*/  HMMA.16816.F32.BF16 R12, R184, R182.reuse, R12 ;  /* 0x000000b6b80c723c */ /* 0x080fea000004180c */
[----:B---3--:R-:W-:Y:S01]  /*101d0*/  IMAD.SHL.U32 R2, R2, 0x2, RZ ;  /* 0x0000000202027824 */ /* 0x008fe200078e00ff */
[C---:B------:R-:W-:Y:S01]  /*101e0*/  HMMA.16816.F32.BF16 R16, R176.reuse, R182, R16 ;  /* 0x000000b6b010723c */ /* 0x040fe20000041810 */
[----:B------:R-:W-:Y:S04]  /*101f0*/  LDSM.16.M88.4 R180, [R218+0x4000] ;  /* 0x00400000dab4783b */ /* 0x000fe80000000200 */
[----:B------:R-:W-:Y:S01]  /*10200*/  LOP3.LUT R2, R2, 0x6, RZ, 0xc0, !PT ;  /* 0x0000000602027812 */ /* 0x000fe200078ec0ff */
[-C--:B------:R-:W-:Y:S05]  /*10210*/  HMMA.16816.F32.BF16 R20, R176, R188.reuse, R20 ;  /* 0x000000bcb014723c */ /* 0x080fea0000041814 */
[----:B------:R-:W-:Y:S01]  /*10220*/  IMAD R0, R0, 0x20, R2 ;  /* 0x0000002000007824 */ /* 0x000fe200078e0202 */
[C---:B------:R-:W-:Y:S04]  /*10230*/  HMMA.16816.F32.BF16 R24, R184.reuse, R188, R24 ;  /* 0x000000bcb818723c */ /* 0x040fe80000041818 */
[C---:B------:R-:W-:Y:S01]  /*10240*/  ISETP.GE.AND P0, PT, R0.reuse, R231, PT ;  /* 0x000000e70000720c */ /* 0x040fe20003f06270 */
[C---:B------:R-:W-:Y:S01]  /*10250*/  VIADD R2, R0.reuse, 0x1 ;  /* 0x0000000100027836 */ /* 0x040fe20000000000 */
[-C--:B------:R-:W-:Y:S01]  /*10260*/  HMMA.16816.F32.BF16 R28, R184, R190.reuse, R28 ;  /* 0x000000beb81c723c */ /* 0x080fe2000004181c */
[----:B------:R-:W-:Y:S02]  /*10270*/  LDSM.16.M88.4 R184, [R216+0x9000] ;  /* 0x00900000d8b8783b */ /* 0x000fe40000000200 */
[-C--:B------:R-:W-:Y:S02]  /*10280*/  ISETP.GE.AND P1, PT, R0, R232.reuse, PT ;  /* 0x000000e80000720c */ /* 0x080fe40003f26270 */
[----:B------:R-:W-:Y:S01]  /*10290*/  ISETP.GE.AND P3, PT, R2, R232, PT ;  /* 0x000000e80200720c */ /* 0x000fe20003f66270 */
[----:B------:R-:W-:Y:S01]  /*102a0*/  HMMA.16816.F32.BF16 R32, R176, R190, R32 ;  /* 0x000000beb020723c */ /* 0x000fe20000041820 */
[----:B------:R-:W3:Y:S03]  /*102b0*/  LDSM.16.M88.4 R176, [R223+0x800] ;  /* 0x00080000dfb0783b */ /* 0x000ee60000000200 */
[C---:B------:R-:W-:Y:S01]  /*102c0*/  ISETP.GE.OR P0, PT, R0.reuse, R235, !P0 ;  /* 0x000000eb0000720c */ /* 0x040fe20004706670 */
[----:B------:R-:W-:Y:S01]  /*102d0*/  VIADD R133, R0, 0x9 ;  /* 0x0000000900857836 */ /* 0x000fe20000000000 */
[-C--:B-1----:R-:W-:Y:S01]  /*102e0*/  HMMA.16816.F32.BF16 R4, R192, R196.reuse, R4 ;  /* 0x000000c4c004723c */ /* 0x082fe20000041804 */
[----:B------:R-:W1:Y:S04]  /*102f0*/  LDSM.16.M88.4 R188, [R218+0x6000] ;  /* 0x00600000dabc783b */ /* 0x000e680000000200 */
[CC--:B------:R-:W-:Y:S01]  /*10300*/  ISETP.GE.OR P3, PT, R2.reuse, R236.reuse, !P3 ;  /* 0x000000ec0200720c */ /* 0x0c0fe20005f66670 */
[C---:B--2---:R-:W-:Y:S04]  /*10310*/  HMMA.16816.F32.BF16 R8, R200.reuse, R196, R8 ;  /* 0x000000c4c808723c */ /* 0x044fe80000041808 */
[----:B------:R-:W-:Y:S01]  /*10320*/  ISETP.GE.AND P2, PT, R2, R231, PT ;  /* 0x000000e70200720c */ /* 0x000fe20003f46270 */
[C---:B------:R-:W-:Y:S01]  /*10330*/  VIADD R134, R0.reuse, 0x8 ;  /* 0x0000000800867836 */ /* 0x040fe20000000000 */
[-C--:B------:R-:W-:Y:S03]  /*10340*/  HMMA.16816.F32.BF16 R12, R200, R198.reuse, R12 ;  /* 0x000000c6c80c723c */ /* 0x080fe6000004180c */
[----:B------:R-:W-:Y:S02]  /*10350*/  ISETP.GE.OR P1, PT, R0, R236, !P1 ;  /* 0x000000ec0000720c */ /* 0x000fe40004f26670 */
[C---:B------:R-:W-:Y:S01]  /*10360*/  ISETP.GE.OR P2, PT, R2.reuse, R235, !P2 ;  /* 0x000000eb0200720c */ /* 0x040fe20005746670 */
[C---:B------:R-:W-:Y:S01]  /*10370*/  HMMA.16816.F32.BF16 R16, R192.reuse, R198, R16 ;  /* 0x000000c6c010723c */ /* 0x040fe20000041810 */
[----:B------:R-:W-:Y:S03]  /*10380*/  LDSM.16.M88.4 R196, [R229] ;  /* 0x00000000e5c4783b */ /* 0x000fe60000000200 */
[C---:B------:R-:W-:Y:S02]  /*10390*/  ISETP.GE.AND P6, PT, R2.reuse, R234, PT ;  /* 0x000000ea0200720c */ /* 0x040fe40003fc6270 */
[-C--:B------:R-:W-:Y:S03]  /*103a0*/  HMMA.16816.F32.BF16 R20, R192, R140.reuse, R20 ;  /* 0x0000008cc014723c */ /* 0x080fe60000041814 */
[C---:B------:R-:W-:Y:S02]  /*103b0*/  ISETP.GE.AND P4, PT, R2.reuse, R233, PT ;  /* 0x000000e90200720c */ /* 0x040fe40003f86270 */
[C---:B------:R-:W-:Y:S01]  /*103c0*/  ISETP.GE.OR P6, PT, R2.reuse, R238, !P6 ;  /* 0x000000ee0200720c */ /* 0x040fe200077c6670 */
[C---:B------:R-:W-:Y:S04]  /*103d0*/  HMMA.16816.F32.BF16 R24, R200.reuse, R140, R24 ;  /* 0x0000008cc818723c */ /* 0x040fe80000041818 */
[----:B------:R-:W-:Y:S01]  /*103e0*/  ISETP.GE.OR P4, PT, R2, R237, !P4 ;  /* 0x000000ed0200720c */ /* 0x000fe20006786670 */
[----:B------:R-:W-:Y:S01]  /*103f0*/  VIADD R2, R0, 0x18 ;  /* 0x0000001800027836 */ /* 0x000fe20000000000 */
[-C--:B------:R-:W-:Y:S01]  /*10400*/  HMMA.16816.F32.BF16 R28, R200, R142.reuse, R28 ;  /* 0x0000008ec81c723c */ /* 0x080fe2000004181c */
[----:B------:R-:W-:Y:S05]  /*10410*/  LDSM.16.M88.4 R200, [R220+0x6000] ;  /* 0x00600000dcc8783b */ /* 0x000fea0000000200 */
[----:B------:R-:W-:Y:S01]  /*10420*/  HMMA.16816.F32.BF16 R32, R192, R142, R32 ;  /* 0x0000008ec020723c */ /* 0x000fe20000041820 */
[----:B------:R-:W2:Y:S05]  /*10430*/  LDSM.16.M88.4 R140, [R216+0x9800] ;  /* 0x00980000d88c783b */ /* 0x000eaa0000000200 */
[-C--:B------:R-:W-:Y:S01]  /*10440*/  HMMA.16816.F32.BF16 R4, R204, R208.reuse, R4 ;  /* 0x000000d0cc04723c */ /* 0x080fe20000041804 */
[----:B------:R-:W4:Y:S05]  /*10450*/  LDSM.16.M88.4 R192, [R220+0x4000] ;  /* 0x00400000dcc0783b */ /* 0x000f2a0000000200 */
[C---:B------:R-:W-:Y:S06]  /*10460*/  HMMA.16816.F32.BF16 R8, R212.reuse, R208, R8 ;  /* 0x000000d0d408723c */ /* 0x040fec0000041808 */
[-C--:B------:R-:W-:Y:S06]  /*10470*/  HMMA.16816.F32.BF16 R12, R212, R210.reuse, R12 ;  /* 0x000000d2d40c723c */ /* 0x080fec000004180c */
[C---:B------:R-:W-:Y:S01]  /*10480*/  HMMA.16816.F32.BF16 R16, R204.reuse, R210, R16 ;  /* 0x000000d2cc10723c */ /* 0x040fe20000041810 */
[----:B------:R-:W-:Y:S05]  /*10490*/  LDSM.16.M88.4 R208, [R224+0x9000] ;  /* 0x00900000e0d0783b */ /* 0x000fea0000000200 */
[-C--:B---3--:R-:W-:Y:S06]  /*104a0*/  HMMA.16816.F32.BF16 R20, R204, R176.reuse, R20 ;  /* 0x000000b0cc14723c */ /* 0x088fec0000041814 */
[C---:B------:R-:W-:Y:S06]  /*104b0*/  HMMA.16816.F32.BF16 R24, R212.reuse, R176, R24 ;  /* 0x000000b0d418723c */ /* 0x040fec0000041818 */
[-C--:B------:R-:W-:Y:S06]  /*104c0*/  HMMA.16816.F32.BF16 R28, R212, R178.reuse, R28 ;  /* 0x000000b2d41c723c */ /* 0x080fec000004181c */
[----:B------:R-:W-:Y:S01]  /*104d0*/  HMMA.16816.F32.BF16 R32, R204, R178, R32 ;  /* 0x000000b2cc20723c */ /* 0x000fe20000041820 */
[----:B------:R-:W3:Y:S05]  /*104e0*/  LDSM.16.M88.4 R176, [R228] ;  /* 0x00000000e4b0783b */ /* 0x000eea0000000200 */
[-C--:B------:R-:W-:Y:S01]  /*104f0*/  HMMA.16816.F32.BF16 R4, R180, R184.reuse, R4 ;  /* 0x000000b8b404723c */ /* 0x080fe20000041804 */
[----:B------:R-:W5:Y:S05]  /*10500*/  LDSM.16.M88.4 R204, [R226+0x4000] ;  /* 0x00400000e2cc783b */ /* 0x000f6a0000000200 */
        /* <DEDUP_REMOVED lines=9> */
[----:B------:R-:W2:Y:S05]  /*105a0*/  LDSM.16.M88.4 R140, [R224+0x9800] ;  /* 0x00980000e08c783b */ /* 0x000eaa0000000200 */
[-C--:B----4-:R-:W-:Y:S01]  /*105b0*/  HMMA.16816.F32.BF16 R4, R192, R196.reuse, R4 ;  /* 0x000000c4c004723c */ /* 0x090fe20000041804 */
[----:B------:R-:W4:Y:S05]  /*105c0*/  LDSM.16.M88.4 R180, [R225+0x4000] ;  /* 0x00400000e1b4783b */ /* 0x000f2a0000000200 */
[C---:B------:R-:W-:Y:S06]  /*105d0*/  HMMA.16816.F32.BF16 R8, R200.reuse, R196, R8 ;  /* 0x000000c4c808723c */ /* 0x040fec0000041808 */
[-C--:B------:R-:W-:Y:S06]  /*105e0*/  HMMA.16816.F32.BF16 R12, R200, R198.reuse, R12 ;  /* 0x000000c6c80c723c */ /* 0x080fec000004180c */
[C---:B------:R-:W-:Y:S01]  /*105f0*/  HMMA.16816.F32.BF16 R16, R192.reuse, R198, R16 ;  /* 0x000000c6c010723c */ /* 0x040fe20000041810 */
[----:B------:R-:W4:Y:S05]  /*10600*/  LDSM.16.M88.4 R196, [R225+0x6000] ;  /* 0x00600000e1c4783b */ /* 0x000f2a0000000200 */
[-C--:B---3--:R-:W-:Y:S06]  /*10610*/  HMMA.16816.F32.BF16 R20, R192, R176.reuse, R20 ;  /* 0x000000b0c014723c */ /* 0x088fec0000041814 */
[C---:B------:R-:W-:Y:S06]  /*10620*/  HMMA.16816.F32.BF16 R24, R200.reuse, R176, R24 ;  /* 0x000000b0c818723c */ /* 0x040fec0000041818 */
[-C--:B------:R-:W-:Y:S06]  /*10630*/  HMMA.16816.F32.BF16 R28, R200, R178.reuse, R28 ;  /* 0x000000b2c81c723c */ /* 0x080fec000004181c */
[----:B------:R-:W-:Y:S01]  /*10640*/  HMMA.16816.F32.BF16 R32, R192, R178, R32 ;  /* 0x000000b2c020723c */ /* 0x000fe20000041820 */
[----:B------:R-:W3:Y:S01]  /*10650*/  LDSM.16.M88.4 R176, [R223+0x1800] ;  /* 0x00180000dfb0783b */ /* 0x000ee20000000200 */
[----:B------:R-:W-:Y:S04]  /*10660*/  DEPBAR.LE SB0, 0x0 ;  /* 0x000080000000791a */ /* 0x000fe80000000000 */
[-C--:B-----5:R-:W-:Y:S01]  /*10670*/  HMMA.16816.F32.BF16 R4, R204, R208.reuse, R4 ;  /* 0x000000d0cc04723c */ /* 0x0a0fe20000041804 */
[----:B------:R-:W-:Y:S05]  /*10680*/  BAR.SYNC.DEFER_BLOCKING 0x0 ;  /* 0x0000000000007b1d */ /* 0x000fea0000010000 */
[C---:B-1----:R-:W-:Y:S06]  /*10690*/  HMMA.16816.F32.BF16 R8, R184.reuse, R208, R8 ;  /* 0x000000d0b808723c */ /* 0x042fec0000041808 */
[-C--:B------:R-:W-:Y:S06]  /*106a0*/  HMMA.16816.F32.BF16 R12, R184, R210.reuse, R12 ;  /* 0x000000d2b80c723c */ /* 0x080fec000004180c */
[C---:B------:R-:W-:Y:S06]  /*106b0*/  HMMA.16816.F32.BF16 R16, R204.reuse, R210, R16 ;  /* 0x000000d2cc10723c */ /* 0x040fec0000041810 */
[-C--:B--2---:R-:W-:Y:S06]  /*106c0*/  HMMA.16816.F32.BF16 R20, R204, R140.reuse, R20 ;  /* 0x0000008ccc14723c */ /* 0x084fec0000041814 */
[C---:B------:R-:W-:Y:S06]  /*106d0*/  HMMA.16816.F32.BF16 R24, R184.reuse, R140, R24 ;  /* 0x0000008cb818723c */ /* 0x040fec0000041818 */
[-C--:B------:R-:W-:Y:S06]  /*106e0*/  HMMA.16816.F32.BF16 R28, R184, R142.reuse, R28 ;  /* 0x0000008eb81c723c */ /* 0x080fec000004181c */
[----:B------:R-:W-:Y:S06]  /*106f0*/  HMMA.16816.F32.BF16 R32, R204, R142, R32 ;  /* 0x0000008ecc20723c */ /* 0x000fec0000041820 */
[-C--:B----4-:R-:W-:Y:S06]  /*10700*/  HMMA.16816.F32.BF16 R4, R180, R188.reuse, R4 ;  /* 0x000000bcb404723c */ /* 0x090fec0000041804 */
[C---:B------:R-:W-:Y:S06]  /*10710*/  HMMA.16816.F32.BF16 R8, R196.reuse, R188, R8 ;  /* 0x000000bcc408723c */ /* 0x040fec0000041808 */
[-C--:B------:R-:W-:Y:S06]  /*10720*/  HMMA.16816.F32.BF16 R12, R196, R190.reuse, R12 ;  /* 0x000000bec40c723c */ /* 0x080fec000004180c */
[C---:B------:R-:W-:Y:S06]  /*10730*/  HMMA.16816.F32.BF16 R16, R180.reuse, R190, R16 ;  /* 0x000000beb410723c */ /* 0x040fec0000041810 */
[----:B------:R-:W-:Y:S01]  /*10740*/  FSEL R184, R5, -INF , !P3 ;  /* 0xff80000005b87808 */ /* 0x000fe20005800000 */
[-C--:B---3--:R-:W-:Y:S03]  /*10750*/  HMMA.16816.F32.BF16 R20, R180, R176.reuse, R20 ;  /* 0x000000b0b414723c */ /* 0x088fe60000041814 */
[-C--:B------:R-:W-:Y:S01]  /*10760*/  ISETP.GE.AND P3, PT, R134, R232.reuse, PT ;  /* 0x000000e88600720c */ /* 0x080fe20003f66270 */
[----:B------:R-:W-:Y:S01]  /*10770*/  VIADD R5, R0, 0x10 ;  /* 0x0000001000057836 */ /* 0x000fe20000000000 */
[----:B------:R-:W-:Y:S01]  /*10780*/  FSEL R142, R4, -INF , !P1 ;  /* 0xff800000048e7808 */ /* 0x000fe20004800000 */
[C---:B------:R-:W-:Y:S04]  /*10790*/  HMMA.16816.F32.BF16 R24, R196.reuse, R176, R24 ;  /* 0x000000b0c418723c */ /* 0x040fe80000041818 */
[C---:B------:R-:W-:Y:S01]  /*107a0*/  ISETP.GE.AND P5, PT, R5.reuse, R232, PT ;  /* 0x000000e80500720c */ /* 0x040fe20003fa6270 */
[----:B------:R-:W-:Y:S01]  /*107b0*/  VIADD R4, R0, 0x11 ;  /* 0x0000001100047836 */ /* 0x000fe20000000000 */
[-C--:B------:R-:W-:Y:S01]  /*107c0*/  ISETP.GE.OR P3, PT, R134, R236.reuse, !P3 ;  /* 0x000000ec8600720c */ /* 0x080fe20005f66670 */
[-C--:B------:R-:W-:Y:S03]  /*107d0*/  HMMA.16816.F32.BF16 R28, R196, R178.reuse, R28 ;  /* 0x000000b2c41c723c */ /* 0x080fe6000004181c */
[----:B------:R-:W-:Y:S02]  /*107e0*/  ISETP.GE.OR P5, PT, R5, R236, !P5 ;  /* 0x000000ec0500720c */ /* 0x000fe40006fa6670 */
[----:B------:R-:W-:Y:S01]  /*107f0*/  FSEL R176, R6, -INF , !P0 ;  /* 0xff80000006b07808 */ /* 0x000fe20004000000 */
[----:B------:R-:W-:Y:S04]  /*10800*/  HMMA.16816.F32.BF16 R32, R180, R178, R32 ;  /* 0x000000b2b420723c */ /* 0x000fe80000041820 */
[----:B------:R-:W-:Y:S02]  /*10810*/  ISETP.GE.AND P0, PT, R133, R231, PT ;  /* 0x000000e78500720c */ /* 0x000fe40003f06270 */
[----:B------:R-:W-:Y:S02]  /*10820*/  FSEL R177, R7, -INF , !P2 ;  /* 0xff80000007b17808 */ /* 0x000fe40005000000 */
[C---:B------:R-:W-:Y:S02]  /*10830*/  ISETP.GE.OR P0, PT, R133.reuse, R235, !P0 ;  /* 0x000000eb8500720c */ /* 0x040fe40004706670 */
[----:B------:R-:W-:Y:S02]  /*10840*/  ISETP.GE.AND P2, PT, R133, R232, PT ;  /* 0x000000e88500720c */ /* 0x000fe40003f46270 */
[----:B------:R-:W-:Y:S02]  /*10850*/  FSEL R19, R19, -INF , !P0 ;  /* 0xff80000013137808 */ /* 0x000fe40004000000 */
[C---:B------:R-:W-:Y:S02]  /*10860*/  ISETP.GE.AND P0, PT, R4.reuse, R231, PT ;  /* 0x000000e70400720c */ /* 0x040fe40003f06270 */
[----:B------:R-:W-:Y:S02]  /*10870*/  ISETP.GE.OR P2, PT, R133, R236, !P2 ;  /* 0x000000ec8500720c */ /* 0x000fe40005746670 */
[----:B------:R-:W-:Y:S02]  /*10880*/  ISETP.GE.OR P0, PT, R4, R235, !P0 ;  /* 0x000000eb0400720c */ /* 0x000fe40004706670 */
[----:B------:R-:W-:Y:S02]  /*10890*/  FSEL R143, R17, -INF , !P2 ;  /* 0xff800000118f7808 */ /* 0x000fe40005000000 */
[----:B------:R-:W-:Y:S02]  /*108a0*/  FSEL R189, R20, -INF , !P5 ;  /* 0xff80000014bd7808 */ /* 0x000fe40006800000 */
[C---:B------:R-:W-:Y:S02]  /*108b0*/  ISETP.GE.AND P2, PT, R0.reuse, R234, PT ;  /* 0x000000ea0000720c */ /* 0x040fe40003f46270 */
[----:B------:R-:W-:Y:S02]  /*108c0*/  ISETP.GE.AND P5, PT, R0, R233, PT ;  /* 0x000000e90000720c */ /* 0x000fe40003fa6270 */
[----:B------:R-:W-:Y:S02]  /*108d0*/  FSEL R192, R23, -INF , !P0 ;  /* 0xff80000017c07808 */ /* 0x000fe40004000000 */
[----:B------:R-:W-:Y:S02]  /*108e0*/  ISETP.GE.AND P0, PT, R2, R232, PT ;  /* 0x000000e80200720c */ /* 0x000fe40003f06270 */
[C---:B------:R-:W-:Y:S02]  /*108f0*/  ISETP.GE.OR P2, PT, R0.reuse, R238, !P2 ;  /* 0x000000ee0000720c */ /* 0x040fe40005746670 */
[C---:B------:R-:W-:Y:S01]  /*10900*/  ISETP.GE.OR P5, PT, R0.reuse, R237, !P5 ;  /* 0x000000ed0000720c */ /* 0x040fe20006fa6670 */
[----:B------:R-:W-:Y:S01]  /*10910*/  VIADD R0, R0, 0x19 ;  /* 0x0000001900007836 */ /* 0x000fe20000000000 */
[----:B------:R-:W-:Y:S02]  /*10920*/  ISETP.GE.OR P0, PT, R2, R236, !P0 ;  /* 0x000000ec0200720c */ /* 0x000fe40004706670 */
[----:B------:R-:W-:Y:S02]  /*10930*/  FMNMX.FTZ R6, R142, R3, !PT ;  /* 0x000000038e067209 */ /* 0x000fe40007810000 */
[-C--:B------:R-:W-:Y:S02]  /*10940*/  ISETP.GE.AND P1, PT, R134, R231.reuse, PT ;  /* 0x000000e78600720c */ /* 0x080fe40003f26270 */
[----:B------:R-:W-:Y:S02]  /*10950*/  FSEL R194, R32, -INF , !P0 ;  /* 0xff80000020c27808 */ /* 0x000fe40004000000 */
[----:B------:R-:W-:Y:S02]  /*10960*/  FSEL R137, R16, -INF , !P3 ;  /* 0xff80000010897808 */ /* 0x000fe40005800000 */
[----:B------:R-:W-:Y:S02]  /*10970*/  FMNMX.FTZ R6, R184, R6, !PT ;  /* 0x00000006b8067209 */ /* 0x000fe40007810000 */
[----:B------:R-:W-:Y:S02]  /*10980*/  ISETP.GE.AND P0, PT, R0, R231, PT ;  /* 0x000000e70000720c */ /* 0x000fe40003f06270 */
[-C--:B------:R-:W-:Y:S02]  /*10990*/  ISETP.GE.OR P1, PT, R134, R235.reuse, !P1 ;  /* 0x000000eb8600720c */ /* 0x080fe40004f26670 */
[----:B------:R-:W-:Y:S02]  /*109a0*/  ISETP.GE.AND P3, PT, R4, R232, PT ;  /* 0x000000e80400720c */ /* 0x000fe40003f66270 */
[----:B------:R-:W-:Y:S02]  /*109b0*/  FMNMX.FTZ R6, R137, R6, !PT ;  /* 0x0000000689067209 */ /* 0x000fe40007810000 */
[----:B------:R-:W-:Y:S02]  /*109c0*/  ISETP.GE.OR P0, PT, R0, R235, !P0 ;  /* 0x000000eb0000720c */ /* 0x000fe40004706670 */
[----:B------:R-:W-:Y:S02]  /*109d0*/  FSEL R18, R18, -INF , !P1 ;  /* 0xff80000012127808 */ /* 0x000fe40004800000 */
[----:B------:R-:W-:Y:S02]  /*109e0*/  ISETP.GE.AND P1, PT, R5, R231, PT ;  /* 0x000000e70500720c */ /* 0x000fe40003f26270 */
[----:B------:R-:W-:Y:S02]  /*109f0*/  ISETP.GE.OR P3, PT, R4, R236, !P3 ;  /* 0x000000ec0400720c */ /* 0x000fe40005f66670 */
[----:B------:R-:W-:Y:S02]  /*10a00*/  FMNMX.FTZ R7, R143, R6, !PT ;  /* 0x000000068f077209 */ /* 0x000fe40007810000 */
[----:B------:R-:W-:Y:S02]  /*10a10*/  FSEL R197, R35, -INF , !P0 ;  /* 0xff80000023c57808 */ /* 0x000fe40004000000 */
[----:B------:R-:W-:Y:S02]  /*10a20*/  PLOP3.LUT P0, PT, PT, PT, UP0, 0x80, 0x0 ;  /* 0x000000000000781c */ /* 0x000fe40003f0f008 */
[----:B------:R-:W-:Y:S02]  /*10a30*/  ISETP.GE.OR P1, PT, R5, R235, !P1 ;  /* 0x000000eb0500720c */ /* 0x000fe40004f26670 */
[----:B------:R-:W-:Y:S02]  /*10a40*/  FSEL R190, R21, -INF , !P3 ;  /* 0xff80000015be7808 */ /* 0x000fe40005800000 */
[----:B------:R-:W-:Y:S02]  /*10a50*/  ISETP.GE.AND P3, PT, R0, R232, PT ;  /* 0x000000e80000720c */ /* 0x000fe40003f66270 */
[----:B------:R-:W-:Y:S02]  /*10a60*/  FMNMX.FTZ R6, R176, R132, !PT ;  /* 0x00000084b0067209 */ /* 0x000fe40007810000 */
[----:B------:R-:W-:Y:S02]  /*10a70*/  FMNMX.FTZ R7, R189, R7, !PT ;  /* 0x00000007bd077209 */ /* 0x000fe40007810000 */
[----:B------:R-:W-:Y:S02]  /*10a80*/  FSEL R191, R22, -INF , !P1 ;  /* 0xff80000016bf7808 */ /* 0x000fe40004800000 */
[----:B------:R-:W-:Y:S02]  /*10a90*/  ISETP.GE.AND P1, PT, R2, R231, PT ;  /* 0x000000e70200720c */ /* 0x000fe40003f26270 */
[----:B------:R-:W-:Y:S02]  /*10aa0*/  ISETP.GE.OR P3, PT, R0, R236, !P3 ;  /* 0x000000ec0000720c */ /* 0x000fe40005f66670 */
[----:B------:R-:W-:Y:S02]  /*10ab0*/  FMNMX.FTZ R6, R177, R6, !PT ;  /* 0x00000006b1067209 */ /* 0x000fe40007810000 */
[----:B------:R-:W-:Y:S02]  /*10ac0*/  FMNMX.FTZ R7, R190, R7, !PT ;  /* 0x00000007be077209 */ /* 0x000fe40007810000 */
[----:B------:R-:W-:Y:S02]  /*10ad0*/  ISETP.GE.OR P1, PT, R2, R235, !P1 ;  /* 0x000000eb0200720c */ /* 0x000fe40004f26670 */
[----:B------:R-:W-:Y:S02]  /*10ae0*/  FSEL R193, R33, -INF , !P3 ;  /* 0xff80000021c17808 */ /* 0x000fe40005800000 */
[----:B------:R-:W-:Y:S02]  /*10af0*/  FMNMX.FTZ R6, R18, R6, !PT ;  /* 0x0000000612067209 */ /* 0x000fe40007810000 */
[----:B------:R-:W-:Y:S02]  /*10b00*/  FMNMX.FTZ R136, R194, R7, !PT ;  /* 0x00000007c2887209 */ /* 0x000fe40007810000 */
[----:B------:R-:W-:Y:S02]  /*10b10*/  FSEL R198, R34, -INF , !P1 ;  /* 0xff80000022c67808 */ /* 0x000fe40004800000 */
[----:B------:R-:W-:Y:S02]  /*10b20*/  FSEL R8, R8, -INF , !P2 ;  /* 0xff80000008087808 */ /* 0x000fe40005000000 */
[CC--:B------:R-:W-:Y:S02]  /*10b30*/  ISETP.GE.AND P3, PT, R134.reuse, R234.reuse, PT ;  /* 0x000000ea8600720c */ /* 0x0c0fe40003f66270 */
[----:B------:R-:W-:Y:S02]  /*10b40*/  ISETP.GE.AND P1, PT, R134, R233, PT ;  /* 0x000000e98600720c */ /* 0x000fe40003f26270 */
[----:B------:R-:W-:Y:S02]  /*10b50*/  ISETP.GE.AND P2, PT, R133, R234, PT ;  /* 0x000000ea8500720c */ /* 0x000fe40003f46270 */
[----:B------:R-:W-:Y:S02]  /*10b60*/  FMNMX.FTZ R135, R19, R6, !PT ;  /* 0x0000000613877209 */ /* 0x000fe40007810000 */
[----:B------:R-:W-:Y:S01]  /*10b70*/  FMNMX.FTZ R136, R193, R136, !PT ;  /* 0x00000088c1887209 */ /* 0x000fe20007810000 */
[----:B------:R-:W-:Y:S08]  /*10b80*/  @P0 BRA `(.L_x_1311) ;  /* 0xfffffff0005c0947 */ /* 0x000ff0000383ffff */
.L_x_1310:
[-C--:B------:R-:W-:Y:S01]  /*10b90*/  ISETP.GE.OR P3, PT, R134, R238.reuse, !P3 ;  /* 0x000000ee8600720c */ /* 0x080fe20005f66670 */
[----:B-1----:R-:W1:Y:S01]  /*10ba0*/  SHFL.BFLY PT, R16, R136, 0x2, 0x1f ;  /* 0x0c401f0088107f89 */ /* 0x002e6200000e0000 */
[----:B------:R-:W-:Y:S01]  /*10bb0*/  ISETP.GE.OR P2, PT, R133, R238, !P2 ;  /* 0x000000ee8500720c */ /* 0x000fe20005746670 */
[----:B------:R-:W-:Y:S01]  /*10bc0*/  UISETP.GT.AND UP0, UPT, UR21, UR12, UPT ;  /* 0x0000000c1500728c */ /* 0x000fe2000bf04270 */
[----:B------:R-:W-:Y:S05]  /*10bd0*/  FMNMX.FTZ R6, R8, R138, !PT ;  /* 0x0000008a08067209 */ /* 0x000fea0007810000 */
[----:B------:R-:W-:Y:S01]  /*10be0*/  LDSM.16.MT88.4 R20, [R217+0xa000] ;  /* 0x00a00000d914783b */ /* 0x000fe20000004200 */
[----:B------:R-:W-:Y:S01]  /*10bf0*/  FSEL R9, R9, -INF , !P6 ;  /* 0xff80000009097808 */ /* 0x000fe20007000000 */
[----:B------:R-:W-:Y:S01]  /*10c00*/  UMOV UR22, UR21 ;  /* 0x0000001500167c82 */ /* 0x000fe20008000000 */
[----:B------:R-:W-:Y:S02]  /*10c10*/  FSEL R12, R12, -INF , !P3 ;  /* 0xff8000000c0c7808 */ /* 0x000fe40005800000 */
[----:B------:R-:W-:Y:S02]  /*10c20*/  FSEL R13, R13, -INF , !P2 ;  /* 0xff8000000d0d7808 */ /* 0x000fe40005000000 */
[-C--:B------:R-:W-:Y:S02]  /*10c30*/  ISETP.GE.AND P6, PT, R5, R234.reuse, PT ;  /* 0x000000ea0500720c */ /* 0x080fe40003fc6270 */
[C---:B------:R-:W-:Y:S02]  /*10c40*/  ISETP.GE.AND P3, PT, R4.reuse, R234, PT ;  /* 0x000000ea0400720c */ /* 0x040fe40003f66270 */
[C---:B------:R-:W-:Y:S02]  /*10c50*/  ISETP.GE.AND P2, PT, R4.reuse, R233, PT ;  /* 0x000000e90400720c */ /* 0x040fe40003f46270 */
[----:B------:R-:W-:Y:S02]  /*10c60*/  FMNMX.FTZ R6, R9, R6, !PT ;  /* 0x0000000609067209 */ /* 0x000fe40007810000 */
[-C--:B------:R-:W-:Y:S02]  /*10c70*/  ISETP.GE.OR P6, PT, R5, R238.reuse, !P6 ;  /* 0x000000ee0500720c */ /* 0x080fe400077c6670 */
[C---:B------:R-:W-:Y:S02]  /*10c80*/  ISETP.GE.OR P3, PT, R4.reuse, R238, !P3 ;  /* 0x000000ee0400720c */ /* 0x040fe40005f66670 */
[----:B------:R-:W-:Y:S02]  /*10c90*/  ISETP.GE.OR P2, PT, R4, R237, !P2 ;  /* 0x000000ed0400720c */ /* 0x000fe40005746670 */
[----:B------:R-:W-:Y:S02]  /*10ca0*/  FMNMX.FTZ R4, R12, R6, !PT ;  /* 0x000000060c047209 */ /* 0x000fe40007810000 */
[----:B------:R-:W-:Y:S02]  /*10cb0*/  FSEL R195, R24, -INF , !P6 ;  /* 0xff80000018c37808 */ /* 0x000fe40007000000 */
[----:B------:R-:W-:Y:S02]  /*10cc0*/  ISETP.GE.AND P6, PT, R2, R234, PT ;  /* 0x000000ea0200720c */ /* 0x000fe40003fc6270 */
[----:B------:R-:W-:Y:S02]  /*10cd0*/  FMNMX.FTZ R4, R13, R4, !PT ;  /* 0x000000040d047209 */ /* 0x000fe40007810000 */
[----:B------:R-:W-:Y:S02]  /*10ce0*/  FSEL R10, R10, -INF , !P5 ;  /* 0xff8000000a0a7808 */ /* 0x000fe40006800000 */
[----:B------:R-:W-:Y:S02]  /*10cf0*/  FSEL R196, R25, -INF , !P3 ;  /* 0xff80000019c47808 */ /* 0x000fe40005800000 */
[----:B------:R-:W-:Y:S02]  /*10d00*/  FMNMX.FTZ R4, R195, R4, !PT ;  /* 0x00000004c3047209 */ /* 0x000fe40007810000 */
[----:B------:R-:W-:Y:S02]  /*10d10*/  ISETP.GE.OR P6, PT, R2, R238, !P6 ;  /* 0x000000ee0200720c */ /* 0x000fe400077c6670 */
[C---:B------:R-:W-:Y:S02]  /*10d20*/  ISETP.GE.AND P5, PT, R5.reuse, R233, PT ;  /* 0x000000e90500720c */ /* 0x040fe40003fa6270 */
[----:B------:R-:W-:Y:S02]  /*10d30*/  FSEL R199, R28, -INF , !P6 ;  /* 0xff8000001cc77808 */ /* 0x000fe40007000000 */
[----:B------:R-:W-:Y:S02]  /*10d40*/  FMNMX.FTZ R4, R196, R4, !PT ;  /* 0x00000004c4047209 */ /* 0x000fe40007810000 */
[-C--:B------:R-:W-:Y:S02]  /*10d50*/  ISETP.GE.OR P5, PT, R5, R237.reuse, !P5 ;  /* 0x000000ed0500720c */ /* 0x080fe40006fa6670 */
[----:B------:R-:W-:Y:S02]  /*10d60*/  ISETP.GE.OR P1, PT, R134, R237, !P1 ;  /* 0x000000ed8600720c */ /* 0x000fe40004f26670 */
[----:B------:R-:W-:Y:S02]  /*10d70*/  FSEL R11, R11, -INF , !P4 ;  /* 0xff8000000b0b7808 */ /* 0x000fe40006000000 */
[----:B------:R-:W-:Y:S02]  /*10d80*/  FMNMX.FTZ R5, R10, R139, !PT ;  /* 0x0000008b0a057209 */ /* 0x000fe40007810000 */
[----:B------:R-:W-:Y:S02]  /*10d90*/  ISETP.GE.AND P0, PT, R133, R233, PT ;  /* 0x000000e98500720c */ /* 0x000fe40003f06270 */
[----:B------:R-:W-:Y:S02]  /*10da0*/  FMNMX.FTZ R134, R199, R4, !PT ;  /* 0x00000004c7867209 */ /* 0x000fe40007810000 */
[----:B------:R-:W-:Y:S02]  /*10db0*/  FSEL R14, R14, -INF , !P1 ;  /* 0xff8000000e0e7808 */ /* 0x000fe40004800000 */
[----:B------:R-:W-:Y:S02]  /*10dc0*/  FMNMX.FTZ R4, R11, R5, !PT ;  /* 0x000000050b047209 */ /* 0x000fe40007810000 */
[----:B------:R-:W-:Y:S02]  /*10dd0*/  ISETP.GE.OR P0, PT, R133, R237, !P0 ;  /* 0x000000ed8500720c */ /* 0x000fe40004706670 */
[----:B------:R-:W-:Y:S02]  /*10de0*/  FMNMX.FTZ R4, R14, R4, !PT ;  /* 0x000000040e047209 */ /* 0x000fe40007810000 */
[----:B------:R-:W-:Y:S02]  /*10df0*/  FSEL R15, R15, -INF , !P0 ;  /* 0xff8000000f0f7808 */ /* 0x000fe40004000000 */
[-C--:B------:R-:W-:Y:S02]  /*10e00*/  ISETP.GE.AND P0, PT, R2, R233.reuse, PT ;  /* 0x000000e90200720c */ /* 0x080fe40003f06270 */
[----:B------:R-:W-:Y:S02]  /*10e10*/  FSEL R201, R26, -INF , !P5 ;  /* 0xff8000001ac97808 */ /* 0x000fe40006800000 */
[----:B------:R-:W-:Y:S02]  /*10e20*/  FMNMX.FTZ R4, R15, R4, !PT ;  /* 0x000000040f047209 */ /* 0x000fe40007810000 */
[C---:B------:R-:W-:Y:S02]  /*10e30*/  ISETP.GE.AND P3, PT, R0.reuse, R234, PT ;  /* 0x000000ea0000720c */ /* 0x040fe40003f66270 */
[----:B------:R-:W-:Y:S02]  /*10e40*/  ISETP.GE.AND P1, PT, R0, R233, PT ;  /* 0x000000e90000720c */ /* 0x000fe40003f26270 */
[----:B------:R-:W-:Y:S02]  /*10e50*/  ISETP.GE.OR P0, PT, R2, R237, !P0 ;  /* 0x000000ed0200720c */ /* 0x000fe40004706670 */
[----:B-1----:R-:W-:Y:S02]  /*10e60*/  FMNMX.FTZ R136, R136, R16, !PT ;  /* 0x0000001088887209 */ /* 0x002fe40007810000 */
[----:B------:R-:W-:Y:S02]  /*10e70*/  FSEL R202, R27, -INF , !P2 ;  /* 0xff8000001bca7808 */ /* 0x000fe40005000000 */
[----:B------:R-:W-:Y:S01]  /*10e80*/  FMNMX.FTZ R2, R201, R4, !PT ;  /* 0x00000004c9027209 */ /* 0x000fe20007810000 */
[----:B------:R-:W1:Y:S01]  /*10e90*/  SHFL.BFLY PT, R16, R136, 0x1, 0x1f ;  /* 0x0c201f0088107f89 */ /* 0x000e6200000e0000 */
[----:B------:R-:W-:Y:S02]  /*10ea0*/  FMNMX.FTZ R135, R191, R135, !PT ;  /* 0x00000087bf877209 */ /* 0x000fe40007810000 */
[C---:B------:R-:W-:Y:S02]  /*10eb0*/  ISETP.GE.OR P3, PT, R0.reuse, R238, !P3 ;  /* 0x000000ee0000720c */ /* 0x040fe40005f66670 */
[----:B------:R-:W-:Y:S02]  /*10ec0*/  ISETP.GE.OR P1, PT, R0, R237, !P1 ;  /* 0x000000ed0000720c */ /* 0x000fe40004f26670 */
[----:B------:R-:W-:Y:S02]  /*10ed0*/  FSEL R203, R30, -INF , !P0 ;  /* 0xff8000001ecb7808 */ /* 0x000fe40004000000 */
[----:B------:R-:W-:Y:S02]  /*10ee0*/  FMNMX.FTZ R0, R202, R2, !PT ;  /* 0x00000002ca007209 */ /* 0x000fe40007810000 */
[----:B------:R-:W-:Y:S02]  /*10ef0*/  FMNMX.FTZ R135, R192, R135, !PT ;  /* 0x00000087c0877209 */ /* 0x000fe40007810000 */
[----:B------:R-:W-:Y:S02]  /*10f00*/  FMNMX.FTZ R0, R203, R0, !PT ;  /* 0x00000000cb007209 */ /* 0x000fe40007810000 */
[----:B------:R-:W-:Y:S02]  /*10f10*/  FSEL R140, R31, -INF , !P1 ;  /* 0xff8000001f8c7808 */ /* 0x000fe40004800000 */
[----:B------:R-:W-:Y:S02]  /*10f20*/  FMNMX.FTZ R135, R198, R135, !PT ;  /* 0x00000087c6877209 */ /* 0x000fe40007810000 */
[----:B------:R-:W-:Y:S02]  /*10f30*/  FMNMX.FTZ R0, R140, R0, !PT ;  /* 0x000000008c007209 */ /* 0x000fe40007810000 */
[----:B------:R-:W-:Y:S02]  /*10f40*/  FMNMX.FTZ R135, R197, R135, !PT ;  /* 0x00000087c5877209 */ /* 0x000fe40007810000 */
[----:B------:R-:W-:Y:S01]  /*10f50*/  FSEL R200, R29, -INF , !P3 ;  /* 0xff8000001dc87808 */ /* 0x000fe20005800000 */
[----:B------:R-:W2:Y:S01]  /*10f60*/  SHFL.BFLY PT, R2, R0, 0x2, 0x1f ;  /* 0x0c401f0000027f89 */ /* 0x000ea200000e0000 */
[----:B-1----:R-:W-:Y:S02]  /*10f70*/  FMNMX.FTZ R136, R136, R16, !PT ;  /* 0x0000001088887209 */ /* 0x002fe40007810000 */
[----:B------:R-:W-:Y:S05]  /*10f80*/  FMNMX.FTZ R134, R200, R134, !PT ;  /* 0x00000086c8867209 */ /* 0x000fea0007810000 */
[----:B------:R-:W1:Y:S01]  /*10f90*/  SHFL.BFLY PT, R7, R135, 0x2, 0x1f ;  /* 0x0c401f0087077f89 */ /* 0x000e6200000e0000 */
[C---:B------:R-:W-:Y:S01]  /*10fa0*/  FSETP.NEU.FTZ.AND P3, PT, R136.reuse, -INF , PT ;  /* 0xff8000008800780b */ /* 0x040fe20003f7d000 */
[----:B------:R-:W-:Y:S06]  /*10fb0*/  FMUL.FTZ R141, R136, UR4 ;  /* 0x00000004888d7c20 */ /* 0x000fec0008410000 */
[----:B------:R-:W3:Y:S01]  /*10fc0*/  SHFL.BFLY PT, R6, R134, 0x2, 0x1f ;  /* 0x0c401f0086067f89 */ /* 0x000ee200000e0000 */
[----:B------:R-:W-:Y:S05]  /*10fd0*/  FSEL R141, R141, RZ, P3 ;  /* 0x000000ff8d8d7208 */ /* 0x000fea0001800000 */
[--C-:B------:R-:W-:Y:S01]  /*10fe0*/  FFMA.FTZ R4, R142, UR4, -R141.reuse ;  /* 0x000000048e047c23 */ /* 0x100fe2000801088d */
[--C-:B------:R-:W-:Y:S01]  /*10ff0*/  FFMA.FTZ R137, R137, UR4, -R141.reuse ;  /* 0x0000000489897c23 */ /* 0x100fe2000801088d */
[--C-:B------:R-:W-:Y:S01]  /*11000*/  FFMA.FTZ R143, R143, UR4, -R141.reuse ;  /* 0x000000048f8f7c23 */ /* 0x100fe2000801088d */
[----:B------:R-:W-:Y:S01]  /*11010*/  FFMA.FTZ R184, R184, UR4, -R141 ;  /* 0x00000004b8b87c23 */ /* 0x000fe2000801088d */
[----:B------:R4:W-:Y:S01]  /*11020*/  MUFU.EX2 R35, R4 ;  /* 0x0000000400237308 */ /* 0x0009e20000000800 */
[----:B--2---:R-:W-:Y:S02]  /*11030*/  FMNMX.FTZ R0, R0, R2, !PT ;  /* 0x0000000200007209 */ /* 0x004fe40007810000 */
[----:B-1----:R-:W-:Y:S03]  /*11040*/  FMNMX.FTZ R135, R135, R7, !PT ;  /* 0x0000000787877209 */ /* 0x002fe60007810000 */
[----:B------:R-:W1:Y:S04]  /*11050*/  SHFL.BFLY PT, R2, R0, 0x1, 0x1f ;  /* 0x0c201f0000027f89 */ /* 0x000e6800000e0000 */
[----:B------:R1:W-:Y:S01]  /*11060*/  MUFU.EX2 R33, R137 ;  /* 0x0000008900217308 */ /* 0x0003e20000000800 */
[----:B---3--:R-:W-:Y:S03]  /*11070*/  FMNMX.FTZ R134, R134, R6, !PT ;  /* 0x0000000686867209 */ /* 0x008fe60007810000 */
[----:B------:R-:W2:Y:S08]  /*11080*/  SHFL.BFLY PT, R5, R135, 0x1, 0x1f ;  /* 0x0c201f0087057f89 */ /* 0x000eb000000e0000 */
[----:B----4-:R-:W3:Y:S01]  /*11090*/  SHFL.BFLY PT, R4, R134, 0x1, 0x1f ;  /* 0x0c201f0086047f89 */ /* 0x010ee200000e0000 */
[----:B------:R-:W-:Y:S10]  /*110a0*/  MUFU.EX2 R32, R143 ;  /* 0x0000008f00207308 */ /* 0x000ff40000000800 */
[----:B------:R4:W-:Y:S01]  /*110b0*/  MUFU.EX2 R204, R184 ;  /* 0x000000b800cc7308 */ /* 0x0009e20000000800 */
[----:B-1----:R-:W-:Y:S02]  /*110c0*/  FMNMX.FTZ R137, R0, R2, !PT ;  /* 0x0000000200897209 */ /* 0x002fe40007810000 */
[----:B------:R-:W-:Y:S02]  /*110d0*/  FSEL R0, R136, RZ, P3 ;  /* 0x000000ff88007208 */ /* 0x000fe40001800000 */
[----:B--2---:R-:W-:Y:S01]  /*110e0*/  FMNMX.FTZ R135, R135, R5, !PT ;  /* 0x0000000587877209 */ /* 0x004fe20007810000 */
[C---:B------:R-:W-:Y:S01]  /*110f0*/  FMUL.FTZ R188, R137.reuse, UR4 ;  /* 0x0000000489bc7c20 */ /* 0x040fe20008410000 */
[----:B------:R-:W-:Y:S01]  /*11100*/  FSETP.NEU.FTZ.AND P0, PT, R137, -INF , PT ;  /* 0xff8000008900780b */ /* 0x000fe20003f1d000 */
[----:B------:R-:W-:Y:S01]  /*11110*/  FADD.FTZ R0, -R0, R3 ;  /* 0x0000000300007221 */ /* 0x000fe20000010100 */
[C---:B------:R-:W-:Y:S01]  /*11120*/  FSETP.NEU.FTZ.AND P2, PT, R135.reuse, -INF , PT ;  /* 0xff8000008700780b */ /* 0x040fe20003f5d000 */
[C---:B------:R-:W-:Y:S01]  /*11130*/  FMUL.FTZ R142, R135.reuse, UR4 ;  /* 0x00000004878e7c20 */ /* 0x040fe20008410000 */
[----:B---3--:R-:W-:Y:S01]  /*11140*/  FMNMX.FTZ R134, R134, R4, !PT ;  /* 0x0000000486867209 */ /* 0x008fe20007810000 */
[----:B------:R-:W-:Y:S01]  /*11150*/  FMUL.FTZ R3, R0, UR4 ;  /* 0x0000000400037c20 */ /* 0x000fe20008410000 */
[----:B------:R-:W-:Y:S01]  /*11160*/  FSEL R2, R135, RZ, P2 ;  /* 0x000000ff87027208 */ /* 0x000fe20001000000 */
[----:B----4-:R-:W1:Y:S01]  /*11170*/  LDSM.16.MT88.4 R184, [R219+0xa000] ;  /* 0x00a00000dbb8783b */ /* 0x010e620000004200 */
[----:B------:R-:W-:Y:S01]  /*11180*/  FSETP.NEU.FTZ.AND P1, PT, R134, -INF , PT ;  /* 0xff8000008600780b */ /* 0x000fe20003f3d000 */
[----:B------:R2:W3:Y:S01]  /*11190*/  MUFU.EX2 R133, R3 ;  /* 0x0000000300857308 */ /* 0x0004e20000000800 */
[----:B------:R-:W-:Y:S01]  /*111a0*/  FSEL R142, R142, RZ, P2 ;  /* 0x000000ff8e8e7208 */ /* 0x000fe20001000000 */
[----:B------:R-:W-:Y:S01]  /*111b0*/  FADD.FTZ R2, -R2, R132 ;  /* 0x0000008402027221 */ /* 0x000fe20000010100 */
[C---:B------:R-:W-:Y:S01]  /*111c0*/  FSEL R0, R134.reuse, RZ, P1 ;  /* 0x000000ff86007208 */ /* 0x040fe20000800000 */
[----:B------:R-:W-:Y:S01]  /*111d0*/  FMUL.FTZ R143, R134, UR4 ;  /* 0x00000004868f7c20 */ /* 0x000fe20008410000 */
[----:B------:R-:W-:Y:S01]  /*111e0*/  FSEL R188, R188, RZ, P0 ;  /* 0x000000ffbcbc7208 */ /* 0x000fe20000000000 */
[----:B------:R-:W-:Y:S01]  /*111f0*/  FMUL.FTZ R2, R2, UR4 ;  /* 0x0000000402027c20 */ /* 0x000fe20008410000 */
[--C-:B------:R-:W-:Y:S01]  /*11200*/  FFMA.FTZ R176, R176, UR4, -R142.reuse ;  /* 0x00000004b0b07c23 */ /* 0x100fe2000801088e */
[--C-:B------:R-:W-:Y:S01]  /*11210*/  FFMA.FTZ R177, R177, UR4, -R142.reuse ;  /* 0x00000004b1b17c23 */ /* 0x100fe2000801088e */
[--C-:B------:R-:W-:Y:S01]  /*11220*/  FFMA.FTZ R18, R18, UR4, -R142.reuse ;  /* 0x0000000412127c23 */ /* 0x100fe2000801088e */
[----:B------:R4:W5:Y:S01]  /*11230*/  MUFU.EX2 R132, R2 ;  /* 0x0000000200847308 */ /* 0x0009620000000800 */
[----:B------:R-:W-:Y:S01]  /*11240*/  FFMA.FTZ R19, R19, UR4, -R142 ;  /* 0x0000000413137c23 */ /* 0x000fe2000801088e */
[----:B------:R-:W-:Y:S01]  /*11250*/  FSEL R143, R143, RZ, P1 ;  /* 0x000000ff8f8f7208 */ /* 0x000fe20000800000 */
[--C-:B------:R-:W-:Y:S01]  /*11260*/  FFMA.FTZ R10, R10, UR4, -R188.reuse ;  /* 0x000000040a0a7c23 */ /* 0x100fe200080108bc */
[--C-:B------:R-:W-:Y:S01]  /*11270*/  FFMA.FTZ R11, R11, UR4, -R188.reuse ;  /* 0x000000040b0b7c23 */ /* 0x100fe200080108bc */
[--C-:B------:R-:W-:Y:S01]  /*11280*/  FFMA.FTZ R14, R14, UR4, -R188.reuse ;  /* 0x000000040e0e7c23 */ /* 0x100fe200080108bc */
[----:B------:R-:W-:Y:S01]  /*11290*/  FFMA.FTZ R15, R15, UR4, -R188 ;  /* 0x000000040f0f7c23 */ /* 0x000fe200080108bc */
[----:B--2---:R-:W-:Y:S01]  /*112a0*/  FADD.FTZ R3, -R0, R138 ;  /* 0x0000008a00037221 */ /* 0x004fe20000010100 */
[----:B------:R-:W-:Y:S02]  /*112b0*/  FSEL R0, R137, RZ, P0 ;  /* 0x000000ff89007208 */ /* 0x000fe40000000000 */
[----:B------:R-:W-:Y:S01]  /*112c0*/  MUFU.EX2 R34, R177 ;  /* 0x000000b100227308 */ /* 0x000fe20000000800 */
[--C-:B------:R-:W-:Y:S01]  /*112d0*/  FFMA.FTZ R8, R8, UR4, -R143.reuse ;  /* 0x0000000408087c23 */ /* 0x100fe2000801088f */
[--C-:B------:R-:W-:Y:S01]  /*112e0*/  FFMA.FTZ R9, R9, UR4, -R143.reuse ;  /* 0x0000000409097c23 */ /* 0x100fe2000801088f */
[----:B------:R-:W-:Y:S01]  /*112f0*/  FFMA.FTZ R12, R12, UR4, -R143 ;  /* 0x000000040c0c7c23 */ /* 0x000fe2000801088f */
[----:B------:R-:W-:Y:S01]  /*11300*/  FADD.FTZ R0, -R0, R139 ;  /* 0x0000008b00007221 */ /* 0x000fe20000010100 */
[----:B------:R-:W-:Y:S01]  /*11310*/  FFMA.FTZ R13, R13, UR4, -R143 ;  /* 0x000000040d0d7c23 */ /* 0x000fe2000801088f */
[C---:B---3--:R-:W-:Y:S01]  /*11320*/  FMUL.FTZ R4, R133.reuse, R148 ;  /* 0x0000009485047220 */ /* 0x048fe20000410000 */
[----:B------:R-:W-:Y:S03]  /*11330*/  FMUL.FTZ R5, R133, R149 ;  /* 0x0000009585057220 */ /* 0x000fe60000410000 */
[----:B------:R2:W-:Y:S01]  /*11340*/  MUFU.EX2 R250, R18 ;  /* 0x0000001200fa7308 */ /* 0x0005e20000000800 */
[----:B----4-:R-:W-:Y:S01]  /*11350*/  FMUL.FTZ R2, R3, UR4 ;  /* 0x0000000403027c20 */ /* 0x010fe20008410000 */
[----:B------:R-:W-:Y:S01]  /*11360*/  FMUL.FTZ R0, R0, UR4 ;  /* 0x0000000400007c20 */ /* 0x000fe20008410000 */
[C---:B-----5:R-:W-:Y:S01]  /*11370*/  FMUL.FTZ R6, R132.reuse, R150 ;  /* 0x0000009684067220 */ /* 0x060fe20000410000 */
[----:B------:R-:W-:Y:S01]  /*11380*/  FMUL.FTZ R7, R132, R151 ;  /* 0x0000009784077220 */ /* 0x000fe20000410000 */
[----:B------:R-:W-:Y:S01]  /*11390*/  F2FP.BF16.F32.PACK_AB R178, R32, R33 ;  /* 0x0000002120b2723e */ /* 0x000fe200000010ff */
[--C-:B------:R-:W-:Y:S01]  /*113a0*/  FFMA.FTZ R3, R189, UR4, -R141.reuse ;  /* 0x00000004bd037c23 */ /* 0x100fe2000801088d */
[C---:B------:R-:W-:Y:S03]  /*113b0*/  FMUL.FTZ R16, R133.reuse, R156 ;  /* 0x0000009c85107220 */ /* 0x040fe60000410000 */
[----:B------:R-:W3:Y:S01]  /*113c0*/  MUFU.EX2 R251, R19 ;  /* 0x0000001300fb7308 */ /* 0x000ee20000000800 */
[C---:B------:R-:W-:Y:S01]  /*113d0*/  FMUL.FTZ R17, R133.reuse, R157 ;  /* 0x0000009d85117220 */ /* 0x040fe20000410000 */
[----:B------:R-:W-:Y:S01]  /*113e0*/  LDSM.16.MT88.4 R148, [R221+0xa000] ;  /* 0x00a00000dd94783b */ /* 0x000fe20000004200 */
[C---:B------:R-:W-:Y:S01]  /*113f0*/  FMUL.FTZ R36, R133.reuse, R36 ;  /* 0x0000002485247220 */ /* 0x040fe20000410000 */
[C---:B------:R-:W-:Y:S01]  /*11400*/  FMUL.FTZ R37, R133.reuse, R37 ;  /* 0x0000002585257220 */ /* 0x040fe20000410000 */
[C---:B------:R-:W-:Y:S01]  /*11410*/  FMUL.FTZ R38, R132.reuse, R38 ;  /* 0x0000002684267220 */ /* 0x040fe20000410000 */
[C---:B------:R-:W-:Y:S01]  /*11420*/  FMUL.FTZ R39, R132.reuse, R39 ;  /* 0x0000002784277220 */ /* 0x040fe20000410000 */
[C---:B------:R-:W-:Y:S03]  /*11430*/  FMUL.FTZ R48, R133.reuse, R48 ;  /* 0x0000003085307220 */ /* 0x040fe60000410000 */
[----:B------:R4:W5:Y:S01]  /*11440*/  MUFU.EX2 R252, R176 ;  /* 0x000000b000fc7308 */ /* 0x0009620000000800 */
[C---:B--2---:R-:W-:Y:S01]  /*11450*/  FMUL.FTZ R18, R132.reuse, R158 ;  /* 0x0000009e84127220 */ /* 0x044fe20000410000 */
[C---:B------:R-:W-:Y:S01]  /*11460*/  FMUL.FTZ R49, R133.reuse, R49 ;  /* 0x0000003185317220 */ /* 0x040fe20000410000 */
[C---:B------:R-:W-:Y:S01]  /*11470*/  FMUL.FTZ R50, R132.reuse, R50 ;  /* 0x0000003284327220 */ /* 0x040fe20000410000 */
[C---:B------:R-:W-:Y:S01]  /*11480*/  FMUL.FTZ R51, R132.reuse, R51 ;  /* 0x0000003384337220 */ /* 0x040fe20000410000 */
[C---:B------:R-:W-:Y:S01]  /*11490*/  FMUL.FTZ R52, R133.reuse, R52 ;  /* 0x0000003485347220 */ /* 0x040fe20000410000 */
[----:B------:R-:W-:Y:S01]  /*114a0*/  FMUL.FTZ R53, R133, R53 ;  /* 0x0000003585357220 */ /* 0x000fe20000410000 */
[C---:B------:R-:W-:Y:S03]  /*114b0*/  FMUL.FTZ R54, R132.reuse, R54 ;  /* 0x0000003684367220 */ /* 0x040fe60000410000 */
[----:B------:R-:W-:Y:S01]  /*114c0*/  MUFU.EX2 R249, R8 ;  /* 0x0000000800f97308 */ /* 0x000fe20000000800 */
[----:B---3--:R-:W-:Y:S01]  /*114d0*/  F2FP.BF16.F32.PACK_AB R179, R251, R250 ;  /* 0x000000fafbb3723e */ /* 0x008fe200000010ff */
[C---:B------:R-:W-:Y:S01]  /*114e0*/  FMUL.FTZ R19, R132.reuse, R159 ;  /* 0x0000009f84137220 */ /* 0x040fe20000410000 */
[C---:B------:R-:W-:Y:S01]  /*114f0*/  FMUL.FTZ R55, R132.reuse, R55 ;  /* 0x0000003784377220 */ /* 0x040fe20000410000 */
[C---:B------:R-:W-:Y:S01]  /*11500*/  FMUL.FTZ R64, R133.reuse, R64 ;  /* 0x0000004085407220 */ /* 0x040fe20000410000 */
[C---:B------:R-:W-:Y:S01]  /*11510*/  FMUL.FTZ R65, R133.reuse, R65 ;  /* 0x0000004185417220 */ /* 0x040fe20000410000 */
[C---:B------:R-:W-:Y:S01]  /*11520*/  FMUL.FTZ R66, R132.reuse, R66 ;  /* 0x0000004284427220 */ /* 0x040fe20000410000 */
[----:B------:R-:W-:Y:S03]  /*11530*/  FMUL.FTZ R67, R132, R67 ;  /* 0x0000004384437220 */ /* 0x000fe60000410000 */
[----:B------:R-:W2:Y:S01]  /*11540*/  MUFU.EX2 R214, R9 ;  /* 0x0000000900d67308 */ /* 0x000ea20000000800 */
[----:B----4-:R-:W-:Y:S01]  /*11550*/  F2FP.BF16.F32.PACK_AB R176, R204, R35 ;  /* 0x00000023ccb0723e */ /* 0x010fe200000010ff */
[----:B------:R-:W-:Y:S01]  /*11560*/  FMUL.FTZ R68, R133, R68 ;  /* 0x0000004485447220 */ /* 0x000fe20000410000 */
[----:B-----5:R-:W-:Y:S01]  /*11570*/  F2FP.BF16.F32.PACK_AB R177, R34, R252 ;  /* 0x000000fc22b1723e */ /* 0x020fe200000010ff */
[----:B------:R-:W-:Y:S01]  /*11580*/  LDSM.16.MT88.4 R156, [R217+0xa800] ;  /* 0x00a80000d99c783b */ /* 0x000fe20000004200 */
[----:B------:R-:W-:Y:S01]  /*11590*/  FFMA.FTZ R138, R191, UR4, -R142 ;  /* 0x00000004bf8a7c23 */ /* 0x000fe2000801088e */
[----:B------:R-:W-:Y:S01]  /*115a0*/  FFMA.FTZ R140, R140, UR4, -R188 ;  /* 0x000000048c8c7c23 */ /* 0x000fe200080108bc */
[C---:B------:R-:W-:Y:S03]  /*115b0*/  FMUL.FTZ R84, R133.reuse, R84 ;  /* 0x0000005485547220 */ /* 0x040fe60000410000 */
[----:B------:R-:W-:Y:S01]  /*115c0*/  MUFU.EX2 R215, R12 ;  /* 0x0000000c00d77308 */ /* 0x000fe20000000800 */
[C---:B------:R-:W-:Y:S01]  /*115d0*/  FMUL.FTZ R85, R133.reuse, R85 ;  /* 0x0000005585557220 */ /* 0x040fe20000410000 */
[-C--:B------:R-:W-:Y:S01]  /*115e0*/  HMMA.16816.F32.BF16 R4, R176, R20.reuse, R4 ;  /* 0x00000014b004723c */ /* 0x080fe20000041804 */
[----:B------:R-:W-:Y:S04]  /*115f0*/  PLOP3.LUT P0, PT, PT, PT, UP0, 0x80, 0x0 ;  /* 0x000000000000781c */ /* 0x000fe80003f0f008 */
[C---:B------:R-:W-:Y:S03]  /*11600*/  FMUL.FTZ R69, R133.reuse, R69 ;  /* 0x0000004585457220 */ /* 0x040fe60000410000 */
[----:B------:R-:W3:Y:S03]  /*11610*/  MUFU.EX2 R240, R13 ;  /* 0x0000000d00f07308 */ /* 0x000ee60000000800 */
[----:B--2---:R-:W-:Y:S01]  /*11620*/  F2FP.BF16.F32.PACK_AB R180, R214, R249 ;  /* 0x000000f9d6b4723e */ /* 0x004fe200000010ff */
[C---:B------:R-:W-:Y:S01]  /*11630*/  FMUL.FTZ R70, R132.reuse, R70 ;  /* 0x0000004684467220 */ /* 0x040fe20000410000 */
[C---:B------:R-:W-:Y:S01]  /*11640*/  FMUL.FTZ R71, R132.reuse, R71 ;  /* 0x0000004784477220 */ /* 0x040fe20000410000 */
[C---:B------:R-:W-:Y:S01]  /*11650*/  FMUL.FTZ R80, R133.reuse, R80 ;  /* 0x0000005085507220 */ /* 0x040fe20000410000 */
        /* <DEDUP_REMOVED lines=8> */
[----:B------:R-:W-:Y:S03]  /*116e0*/  FMUL.FTZ R98, R132, R98 ;  /* 0x0000006284627220 */ /* 0x000fe60000410000 */
[----:B------:R-:W2:Y:S01]  /*116f0*/  MUFU.EX2 R211, R11 ;  /* 0x0000000b00d37308 */ /* 0x000ea20000000800 */
[----:B---3--:R-:W-:Y:S01]  /*11700*/  F2FP.BF16.F32.PACK_AB R182, R240, R215 ;  /* 0x000000d7f0b6723e */ /* 0x008fe200000010ff */
[C---:B------:R-:W-:Y:S01]  /*11710*/  FMUL.FTZ R99, R132.reuse, R99 ;  /* 0x0000006384637220 */ /* 0x040fe20000410000 */
[C---:B------:R-:W-:Y:S01]  /*11720*/  FMUL.FTZ R100, R133.reuse, R100 ;  /* 0x0000006485647220 */ /* 0x040fe20000410000 */
        /* <DEDUP_REMOVED lines=9> */
[----:B------:R-:W-:Y:S01]  /*117c0*/  FMUL.FTZ R117, R133, R117 ;  /* 0x0000007585757220 */ /* 0x000fe20000410000 */
[C---:B------:R-:W-:Y:S01]  /*117d0*/  FMUL.FTZ R118, R132.reuse, R118 ;  /* 0x0000007684767220 */ /* 0x040fe20000410000 */
[C---:B------:R-:W-:Y:S03]  /*117e0*/  FMUL.FTZ R119, R132.reuse, R119 ;  /* 0x0000007784777220 */ /* 0x040fe60000410000 */
[----:B------:R-:W3:Y:S01]  /*117f0*/  MUFU.EX2 R212, R15 ;  /* 0x0000000f00d47308 */ /* 0x000ee20000000800 */
[----:B--2---:R-:W-:Y:S01]  /*11800*/  F2FP.BF16.F32.PACK_AB R181, R211, R210 ;  /* 0x000000d2d3b5723e */ /* 0x004fe200000010ff */
[C---:B------:R-:W-:Y:S01]  /*11810*/  FMUL.FTZ R128, R133.reuse, R128 ;  /* 0x0000008085807220 */ /* 0x040fe20000410000 */
[C---:B------:R-:W-:Y:S01]  /*11820*/  FMUL.FTZ R129, R133.reuse, R129 ;  /* 0x0000008185817220 */ /* 0x040fe20000410000 */
[C---:B------:R-:W-:Y:S01]  /*11830*/  FMUL.FTZ R130, R132.reuse, R130 ;  /* 0x0000008284827220 */ /* 0x040fe20000410000 */
[----:B------:R-:W-:Y:S05]  /*11840*/  FMUL.FTZ R131, R132, R131 ;  /* 0x0000008384837220 */ /* 0x000fea0000410000 */
[----:B------:R-:W2:Y:S10]  /*11850*/  MUFU.EX2 R2, R2 ;  /* 0x0000000200027308 */ /* 0x000eb40000000800 */
[----:B------:R-:W4:Y:S01]  /*11860*/  MUFU.EX2 R0, R0 ;  /* 0x0000000000007308 */ /* 0x000f220000000800 */
[----:B---3--:R-:W-:Y:S09]  /*11870*/  F2FP.BF16.F32.PACK_AB R183, R212, R213 ;  /* 0x000000d5d4b7723e */ /* 0x008ff200000010ff */
[----:B------:R3:W-:Y:S01]  /*11880*/  MUFU.EX2 R248, R3 ;  /* 0x0000000300f87308 */ /* 0x0007e20000000800 */
[C---:B--2---:R-:W-:Y:S01]  /*11890*/  FMUL.FTZ R8, R2.reuse, R144 ;  /* 0x0000009002087220 */ /* 0x044fe20000410000 */
[C---:B------:R-:W-:Y:S01]  /*118a0*/  FMUL.FTZ R9, R2.reuse, R145 ;  /* 0x0000009102097220 */ /* 0x040fe20000410000 */
[C---:B------:R-:W-:Y:S01]  /*118b0*/  FMUL.FTZ R12, R2.reuse, R152 ;  /* 0x00000098020c7220 */ /* 0x040fe20000410000 */
[C---:B------:R-:W-:Y:S01]  /*118c0*/  FMUL.FTZ R13, R2.reuse, R153 ;  /* 0x00000099020d7220 */ /* 0x040fe20000410000 */
[C---:B------:R-:W-:Y:S01]  /*118d0*/  FMUL.FTZ R24, R2.reuse, R160 ;  /* 0x000000a002187220 */ /* 0x040fe20000410000 */
[C---:B------:R-:W-:Y:S01]  /*118e0*/  FMUL.FTZ R25, R2.reuse, R161 ;  /* 0x000000a102197220 */ /* 0x040fe20000410000 */
[C---:B------:R-:W-:Y:S01]  /*118f0*/  FMUL.FTZ R28, R2.reuse, R168 ;  /* 0x000000a8021c7220 */ /* 0x040fe20000410000 */
[----:B------:R-:W-:Y:S01]  /*11900*/  FMUL.FTZ R29, R2, R169 ;  /* 0x000000a9021d7220 */ /* 0x000fe20000410000 */
[C---:B----4-:R-:W-:Y:S01]  /*11910*/  FMUL.FTZ R10, R0.reuse, R146 ;  /* 0x00000092000a7220 */ /* 0x050fe20000410000 */
[C---:B------:R-:W-:Y:S01]  /*11920*/  FMUL.FTZ R11, R0.reuse, R147 ;  /* 0x00000093000b7220 */ /* 0x040fe20000410000 */
[C---:B------:R-:W-:Y:S01]  /*11930*/  FMUL.FTZ R14, R0.reuse, R154 ;  /* 0x0000009a000e7220 */ /* 0x040fe20000410000 */
[C---:B------:R-:W-:Y:S01]  /*11940*/  FMUL.FTZ R15, R0.reuse, R155 ;  /* 0x0000009b000f7220 */ /* 0x040fe20000410000 */
[----:B------:R-:W2:Y:S01]  /*11950*/  LDSM.16.MT88.4 R144, [R222+0xa000] ;  /* 0x00a00000de90783b */ /* 0x000ea20000004200 */
[C---:B------:R-:W-:Y:S01]  /*11960*/  FMUL.FTZ R26, R0.reuse, R162 ;  /* 0x000000a2001a7220 */ /* 0x040fe20000410000 */
[C---:B------:R-:W-:Y:S01]  /*11970*/  FMUL.FTZ R27, R0.reuse, R163 ;  /* 0x000000a3001b7220 */ /* 0x040fe20000410000 */
[----:B------:R-:W-:Y:S01]  /*11980*/  FMUL.FTZ R30, R0, R170 ;  /* 0x000000aa001e7220 */ /* 0x000fe20000410000 */
[C---:B------:R-:W-:Y:S01]  /*11990*/  HMMA.16816.F32.BF16 R8, R180.reuse, R20, R8 ;  /* 0x00000014b408723c */ /* 0x040fe20000041808 */
[----:B------:R4:W-:Y:S03]  /*119a0*/  MUFU.EX2 R246, R138 ;  /* 0x0000008a00f67308 */ /* 0x0009e60000000800 */
[----:B------:R-:W5:Y:S01]  /*119b0*/  LDSM.16.MT88.4 R152, [R217+0xb000] ;  /* 0x00b00000d998783b */ /* 0x000f620000004200 */
[----:B---3--:R-:W-:Y:S01]  /*119c0*/  FFMA.FTZ R3, R190, UR4, -R141 ;  /* 0x00000004be037c23 */ /* 0x008fe2000801088d */
[-C--:B------:R-:W-:Y:S05]  /*119d0*/  HMMA.16816.F32.BF16 R12, R180, R22.reuse, R12 ;  /* 0x00000016b40c723c */ /* 0x080fea000004180c */
[----:B------:R3:W2:Y:S01]  /*119e0*/  MUFU.EX2 R247, R3 ;  /* 0x0000000300f77308 */ /* 0x0006a20000000800 */
[C---:B------:R-:W-:Y:S01]  /*119f0*/  FMUL.FTZ R20, R133.reuse, R164 ;  /* 0x000000a485147220 */ /* 0x040fe20000410000 */
[C---:B------:R-:W-:Y:S04]  /*11a00*/  HMMA.16816.F32.BF16 R16, R176.reuse, R22, R16 ;  /* 0x00000016b010723c */ /* 0x040fe80000041810 */
[C---:B------:R-:W-:Y:S01]  /*11a10*/  FMUL.FTZ R21, R133.reuse, R165 ;  /* 0x000000a585157220 */ /* 0x040fe20000410000 */
[----:B------:R-:W-:Y:S02]  /*11a20*/  FMUL.FTZ R31, R0, R171 ;  /* 0x000000ab001f7220 */ /* 0x000fe40000410000 */
[C---:B------:R-:W-:Y:S01]  /*11a30*/  FMUL.FTZ R22, R132.reuse, R166 ;  /* 0x000000a684167220 */ /* 0x040fe20000410000 */
[----:B------:R-:W-:Y:S03]  /*11a40*/  FMUL.FTZ R23, R132, R167 ;  /* 0x000000a784177220 */ /* 0x000fe60000410000 */
[----:B----4-:R-:W-:Y:S01]  /*11a50*/  FFMA.FTZ R138, R196, UR4, -R143 ;  /* 0x00000004c48a7c23 */ /* 0x010fe2000801088f */
[----:B------:R-:W-:Y:S01]  /*11a60*/  MOV R164, R204 ;  /* 0x000000cc00a47202 */ /* 0x000fe20000000f00 */
[----:B------:R-:W-:Y:S01]  /*11a70*/  FMUL.FTZ R40, R2, R40 ;  /* 0x0000002802287220 */ /* 0x000fe20000410000 */
[--C-:B---3--:R-:W-:Y:S01]  /*11a80*/  FFMA.FTZ R3, R192, UR4, -R142.reuse ;  /* 0x00000004c0037c23 */ /* 0x108fe2000801088e */
[-C--:B-1----:R-:W-:Y:S01]  /*11a90*/  HMMA.16816.F32.BF16 R20, R176, R184.reuse, R20 ;  /* 0x000000b8b014723c */ /* 0x082fe20000041814 */
[----:B------:R-:W-:Y:S02]  /*11aa0*/  MUFU.EX2 R209, R138 ;  /* 0x0000008a00d17308 */ /* 0x000fe40000000800 */
[----:B------:R-:W-:Y:S01]  /*11ab0*/  MOV R165, R35 ;  /* 0x0000002300a57202 */ /* 0x000fe20000000f00 */
[C---:B------:R-:W-:Y:S01]  /*11ac0*/  FMUL.FTZ R35, R132.reuse, R175 ;  /* 0x000000af84237220 */ /* 0x040fe20000410000 */
[----:B------:R-:W-:Y:S01]  /*11ad0*/  MOV R166, R34 ;  /* 0x0000002200a67202 */ /* 0x000fe20000000f00 */
[C---:B------:R-:W-:Y:S05]  /*11ae0*/  HMMA.16816.F32.BF16 R24, R180.reuse, R184, R24 ;  /* 0x000000b8b418723c */ /* 0x040fea0000041818 */
[----:B------:R1:W3:Y:S01]  /*11af0*/  MUFU.EX2 R245, R3 ;  /* 0x0000000300f57308 */ /* 0x0002e20000000800 */
[----:B------:R-:W-:Y:S01]  /*11b00*/  MOV R167, R33 ;  /* 0x0000002100a77202 */ /* 0x000fe20000000f00 */
[-C--:B------:R-:W-:Y:S04]  /*11b10*/  HMMA.16816.F32.BF16 R28, R180, R186.reuse, R28 ;  /* 0x000000bab41c723c */ /* 0x080fe8000004181c */
[----:B------:R-:W-:Y:S01]  /*11b20*/  MOV R160, R32 ;  /* 0x0000002000a07202 */ /* 0x000fe20000000f00 */
[C---:B------:R-:W-:Y:S01]  /*11b30*/  FMUL.FTZ R32, R133.reuse, R172 ;  /* 0x000000ac85207220 */ /* 0x040fe20000410000 */
[----:B------:R-:W-:Y:S01]  /*11b40*/  FMUL.FTZ R33, R133, R173 ;  /* 0x000000ad85217220 */ /* 0x000fe20000410000 */
[----:B------:R-:W-:Y:S01]  /*11b50*/  FMUL.FTZ R34, R132, R174 ;  /* 0x000000ae84227220 */ /* 0x000fe20000410000 */
[----:B------:R4:W-:Y:S01]  /*11b60*/  MUFU.EX2 R138, R140 ;  /* 0x0000008c008a7308 */ /* 0x0009e20000000800 */
[----:B------:R-:W-:Y:S02]  /*11b70*/  LDSM.16.MT88.4 R172, [R219+0xa800] ;  /* 0x00a80000dbac783b */ /* 0x000fe40000004200 */
[----:B------:R-:W-:Y:S01]  /*11b80*/  FMUL.FTZ R41, R2, R41 ;  /* 0x0000002902297220 */ /* 0x000fe20000410000 */
[C---:B------:R-:W-:Y:S01]  /*11b90*/  FMUL.FTZ R42, R0.reuse, R42 ;  /* 0x0000002a002a7220 */ /* 0x040fe20000410000 */
[----:B------:R-:W-:Y:S01]  /*11ba0*/  FMUL.FTZ R43, R0, R43 ;  /* 0x0000002b002b7220 */ /* 0x000fe20000410000 */
[--C-:B-1----:R-:W-:Y:S01]  /*11bb0*/  FFMA.FTZ R3, R194, UR4, -R141.reuse ;  /* 0x00000004c2037c23 */ /* 0x102fe2000801088d */
[C---:B------:R-:W-:Y:S02]  /*11bc0*/  HMMA.16816.F32.BF16 R32, R176.reuse, R186, R32 ;  /* 0x000000bab020723c */ /* 0x040fe40000041820 */
[----:B------:R-:W-:Y:S02]  /*11bd0*/  LDSM.16.MT88.4 R184, [R222+0xa800] ;  /* 0x00a80000deb8783b */ /* 0x000fe40000004200 */
[----:B------:R-:W-:Y:S01]  /*11be0*/  FFMA.FTZ R141, R193, UR4, -R141 ;  /* 0x00000004c18d7c23 */ /* 0x000fe2000801088d */
[----:B------:R1:W-:Y:S01]  /*11bf0*/  MUFU.EX2 R243, R3 ;  /* 0x0000000300f37308 */ /* 0x0003e20000000800 */
[-C--:B--2---:R-:W-:Y:S05]  /*11c00*/  HMMA.16816.F32.BF16 R36, R176, R144.reuse, R36 ;  /* 0x00000090b024723c */ /* 0x084fea0000041824 */
[C---:B------:R-:W-:Y:S01]  /*11c10*/  FMUL.FTZ R44, R2.reuse, R44 ;  /* 0x0000002c022c7220 */ /* 0x040fe20000410000 */
[C---:B------:R-:W-:Y:S03]  /*11c20*/  HMMA.16816.F32.BF16 R40, R180.reuse, R144, R40 ;  /* 0x00000090b428723c */ /* 0x040fe60000041828 */
[----:B------:R-:W2:Y:S02]  /*11c30*/  MUFU.EX2 R244, R141 ;  /* 0x0000008d00f47308 */ /* 0x000ea40000000800 */
[----:B------:R-:W-:Y:S01]  /*11c40*/  FMUL.FTZ R45, R2, R45 ;  /* 0x0000002d022d7220 */ /* 0x000fe20000410000 */
[C---:B------:R-:W-:Y:S01]  /*11c50*/  FMUL.FTZ R46, R0.reuse, R46 ;  /* 0x0000002e002e7220 */ /* 0x040fe20000410000 */
[----:B------:R-:W-:Y:S01]  /*11c60*/  FMUL.FTZ R47, R0, R47 ;  /* 0x0000002f002f7220 */ /* 0x000fe20000410000 */
[----:B----4-:R-:W-:Y:S03]  /*11c70*/  F2FP.BF16.F32.PACK_AB R140, R247, R248 ;  /* 0x000000f8f78c723e */ /* 0x010fe600000010ff */
[--C-:B-1----:R-:W-:Y:S01]  /*11c80*/  FFMA.FTZ R3, R198, UR4, -R142.reuse ;  /* 0x00000004c6037c23 */ /* 0x102fe2000801088e */
[----:B------:R-:W-:Y:S01]  /*11c90*/  FFMA.FTZ R142, R197, UR4, -R142 ;  /* 0x00000004c58e7c23 */ /* 0x000fe2000801088e */
[C---:B------:R-:W-:Y:S01]  /*11ca0*/  FMUL.FTZ R56, R2.reuse, R56 ;  /* 0x0000003802387220 */ /* 0x040fe20000410000 */
[-C--:B------:R-:W-:Y:S01]  /*11cb0*/  HMMA.16816.F32.BF16 R44, R180, R146.reuse, R44 ;  /* 0x00000092b42c723c */ /* 0x080fe2000004182c */
[----:B------:R1:W-:Y:S02]  /*11cc0*/  MUFU.EX2 R241, R3 ;  /* 0x0000000300f17308 */ /* 0x0003e40000000800 */
[----:B------:R-:W-:Y:S01]  /*11cd0*/  FMUL.FTZ R57, R2, R57 ;  /* 0x0000003902397220 */ /* 0x000fe20000410000 */
[C---:B------:R-:W-:Y:S01]  /*11ce0*/  FMUL.FTZ R58, R0.reuse, R58 ;  /* 0x0000003a003a7220 */ /* 0x040fe20000410000 */
[----:B------:R-:W-:Y:S01]  /*11cf0*/  FMUL.FTZ R59, R0, R59 ;  /* 0x0000003b003b7220 */ /* 0x000fe20000410000 */
[C---:B------:R-:W-:Y:S01]  /*11d00*/  HMMA.16816.F32.BF16 R48, R176.reuse, R146, R48 ;  /* 0x00000092b030723c */ /* 0x040fe20000041830 */
[----:B------:R-:W4:Y:S04]  /*11d10*/  LDSM.16.MT88.4 R144, [R219+0xb000] ;  /* 0x00b00000db90783b */ /* 0x000f280000004200 */
[----:B------:R-:W2:Y:S01]  /*11d20*/  MUFU.EX2 R242, R142 ;  /* 0x0000008e00f27308 */ /* 0x000ea20000000800 */
[C---:B------:R-:W-:Y:S01]  /*11d30*/  FMUL.FTZ R60, R2.reuse, R60 ;  /* 0x0000003c023c7220 */ /* 0x040fe20000410000 */
[-C--:B------:R-:W-:Y:S04]  /*11d40*/  HMMA.16816.F32.BF16 R52, R176, R148.reuse, R52 ;  /* 0x00000094b034723c */ /* 0x080fe80000041834 */
[----:B------:R-:W-:Y:S02]  /*11d50*/  FMUL.FTZ R61, R2, R61 ;  /* 0x0000003d023d7220 */ /* 0x000fe40000410000 */
[C---:B------:R-:W-:Y:S05]  /*11d60*/  HMMA.16816.F32.BF16 R56, R180.reuse, R148, R56 ;  /* 0x00000094b438723c */ /* 0x040fea0000041838 */
[C---:B------:R-:W-:Y:S01]  /*11d70*/  FMUL.FTZ R62, R0.reuse, R62 ;  /* 0x0000003e003e7220 */ /* 0x040fe20000410000 */
[----:B------:R-:W-:Y:S01]  /*11d80*/  FMUL.FTZ R63, R0, R63 ;  /* 0x0000003f003f7220 */ /* 0x000fe20000410000 */
[--C-:B-1----:R-:W-:Y:S01]  /*11d90*/  FFMA.FTZ R3, R195, UR4, -R143.reuse ;  /* 0x00000004c3037c23 */ /* 0x102fe2000801088f */
[C---:B------:R-:W-:Y:S01]  /*11da0*/  FMUL.FTZ R72, R2.reuse, R72 ;  /* 0x0000004802487220 */ /* 0x040fe20000410000 */
[----:B------:R-:W-:Y:S02]  /*11db0*/  LDSM.16.MT88.4 R192, [R219+0xb800] ;  /* 0x00b80000dbc0783b */ /* 0x000fe40000004200 */
[----:B------:R1:W2:Y:S01]  /*11dc0*/  MUFU.EX2 R208, R3 ;  /* 0x0000000300d07308 */ /* 0x0002a20000000800 */
[----:B------:R-:W-:Y:S01]  /*11dd0*/  FMUL.FTZ R73, R2, R73 ;  /* 0x0000004902497220 */ /* 0x000fe20000410000 */
[-C--:B------:R-:W-:Y:S03]  /*11de0*/  HMMA.16816.F32.BF16 R60, R180, R150.reuse, R60 ;  /* 0x00000096b43c723c */ /* 0x080fe6000004183c */
[C---:B------:R-:W-:Y:S01]  /*11df0*/  FMUL.FTZ R74, R0.reuse, R74 ;  /* 0x0000004a004a7220 */ /* 0x040fe20000410000 */
[----:B------:R-:W-:Y:S01]  /*11e00*/  FMUL.FTZ R75, R0, R75 ;  /* 0x0000004b004b7220 */ /* 0x000fe20000410000 */
[C---:B------:R-:W-:Y:S01]  /*11e10*/  FMUL.FTZ R76, R2.reuse, R76 ;  /* 0x0000004c024c7220 */ /* 0x040fe20000410000 */
[C---:B------:R-:W-:Y:S01]  /*11e20*/  HMMA.16816.F32.BF16 R64, R176.reuse, R150, R64 ;  /* 0x00000096b040723c */ /* 0x040fe20000041840 */
[----:B------:R-:W3:Y:S04]  /*11e30*/  LDSM.16.MT88.4 R148, [R222+0xb000] ;  /* 0x00b00000de94783b */ /* 0x000ee80000004200 */
[----:B------:R-:W-:Y:S01]  /*11e40*/  FMUL.FTZ R77, R2, R77 ;  /* 0x0000004d024d7220 */ /* 0x000fe20000410000 */
[-C--:B-----5:R-:W-:Y:S05]  /*11e50*/  HMMA.16816.F32.BF16 R68, R176, R152.reuse, R68 ;  /* 0x00000098b044723c */ /* 0x0a0fea0000041844 */
[C---:B------:R-:W-:Y:S01]  /*11e60*/  FMUL.FTZ R78, R0.reuse, R78 ;  /* 0x0000004e004e7220 */ /* 0x040fe20000410000 */
[C---:B------:R-:W-:Y:S05]  /*11e70*/  HMMA.16816.F32.BF16 R72, R180.reuse, R152, R72 ;  /* 0x00000098b448723c */ /* 0x040fea0000041848 */
[----:B------:R-:W-:Y:S01]  /*11e80*/  FMUL.FTZ R79, R0, R79 ;  /* 0x0000004f004f7220 */ /* 0x000fe20000410000 */
[--C-:B-1----:R-:W-:Y:S01]  /*11e90*/  FFMA.FTZ R3, R199, UR4, -R143.reuse ;  /* 0x00000004c7037c23 */ /* 0x102fe2000801088f */
[----:B------:R-:W-:Y:S01]  /*11ea0*/  FFMA.FTZ R143, R200, UR4, -R143 ;  /* 0x00000004c88f7c23 */ /* 0x000fe2000801088f */
[----:B------:R-:W-:Y:S02]  /*11eb0*/  LDSM.16.MT88.4 R196, [R222+0xb800] ;  /* 0x00b80000dec4783b */ /* 0x000fe40000004200 */
[----:B------:R1:W-:Y:S01]  /*11ec0*/  MUFU.EX2 R207, R3 ;  /* 0x0000000300cf7308 */ /* 0x0003e20000000800 */
[C---:B------:R-:W-:Y:S01]  /*11ed0*/  FMUL.FTZ R88, R2.reuse, R88 ;  /* 0x0000005802587220 */ /* 0x040fe20000410000 */
[-C--:B------:R-:W-:Y:S03]  /*11ee0*/  HMMA.16816.F32.BF16 R76, R180, R154.reuse, R76 ;  /* 0x0000009ab44c723c */ /* 0x080fe6000004184c */
[----:B------:R-:W-:Y:S01]  /*11ef0*/  FMUL.FTZ R89, R2, R89 ;  /* 0x0000005902597220 */ /* 0x000fe20000410000 */
[C---:B------:R-:W-:Y:S01]  /*11f00*/  FMUL.FTZ R90, R0.reuse, R90 ;  /* 0x0000005a005a7220 */ /* 0x040fe20000410000 */
[----:B------:R-:W-:Y:S01]  /*11f10*/  FMUL.FTZ R91, R0, R91 ;  /* 0x0000005b005b7220 */ /* 0x000fe20000410000 */
[C---:B------:R-:W-:Y:S02]  /*11f20*/  HMMA.16816.F32.BF16 R80, R176.reuse, R154, R80 ;  /* 0x0000009ab050723c */ /* 0x040fe40000041850 */
[----:B------:R-:W5:Y:S03]  /*11f30*/  MUFU.EX2 R206, R143 ;  /* 0x0000008f00ce7308 */ /* 0x000f660000000800 */
[C---:B------:R-:W-:Y:S01]  /*11f40*/  FMUL.FTZ R92, R2.reuse, R92 ;  /* 0x0000005c025c7220 */ /* 0x040fe20000410000 */
[-C--:B----4-:R-:W-:Y:S05]  /*11f50*/  HMMA.16816.F32.BF16 R84, R176, R144.reuse, R84 ;  /* 0x00000090b054723c */ /* 0x090fea0000041854 */
[----:B------:R-:W-:Y:S01]  /*11f60*/  FMUL.FTZ R93, R2, R93 ;  /* 0x0000005d025d7220 */ /* 0x000fe20000410000 */
[C---:B------:R-:W-:Y:S05]  /*11f70*/  HMMA.16816.F32.BF16 R88, R180.reuse, R144, R88 ;  /* 0x00000090b458723c */ /* 0x040fea0000041858 */
[C---:B------:R-:W-:Y:S01]  /*11f80*/  FMUL.FTZ R94, R0.reuse, R94 ;  /* 0x0000005e005e7220 */ /* 0x040fe20000410000 */
[----:B------:R-:W-:Y:S01]  /*11f90*/  FMUL.FTZ R95, R0, R95 ;  /* 0x0000005f005f7220 */ /* 0x000fe20000410000 */
[--C-:B-1----:R-:W-:Y:S01]  /*11fa0*/  FFMA.FTZ R3, R201, UR4, -R188.reuse ;  /* 0x00000004c9037c23 */ /* 0x102fe200080108bc */
[C---:B------:R-:W-:Y:S03]  /*11fb0*/  FMUL.FTZ R104, R2.reuse, R104 ;  /* 0x0000006802687220 */ /* 0x040fe60000410000 */
[----:B------:R1:W-:Y:S01]  /*11fc0*/  MUFU.EX2 R205, R3 ;  /* 0x0000000300cd7308 */ /* 0x0003e20000000800 */
[----:B------:R-:W-:Y:S01]  /*11fd0*/  FMUL.FTZ R105, R2, R105 ;  /* 0x0000006902697220 */ /* 0x000fe20000410000 */
[-C--:B------:R-:W-:Y:S03]  /*11fe0*/  HMMA.16816.F32.BF16 R92, R180, R146.reuse, R92 ;  /* 0x00000092b45c723c */ /* 0x080fe6000004185c */
[C---:B------:R-:W-:Y:S01]  /*11ff0*/  FMUL.FTZ R106, R0.reuse, R106 ;  /* 0x0000006a006a7220 */ /* 0x040fe20000410000 */
[----:B------:R-:W-:Y:S01]  /*12000*/  FMUL.FTZ R107, R0, R107 ;  /* 0x0000006b006b7220 */ /* 0x000fe20000410000 */
[C---:B------:R-:W-:Y:S01]  /*12010*/  FMUL.FTZ R108, R2.reuse, R108 ;  /* 0x0000006c026c7220 */ /* 0x040fe20000410000 */
[C---:B------:R-:W-:Y:S01]  /*12020*/  HMMA.16816.F32.BF16 R96, R176.reuse, R146, R96 ;  /* 0x00000092b060723c */ /* 0x040fe20000041860 */
[----:B------:R-:W4:Y:S04]  /*12030*/  LDSM.16.MT88.4 R144, [R221+0xb000] ;  /* 0x00b00000dd90783b */ /* 0x000f280000004200 */
[----:B------:R-:W-:Y:S01]  /*12040*/  FMUL.FTZ R109, R2, R109 ;  /* 0x0000006d026d7220 */ /* 0x000fe20000410000 */
[-C--:B---3--:R-:W-:Y:S05]  /*12050*/  HMMA.16816.F32.BF16 R100, R176, R148.reuse, R100 ;  /* 0x00000094b064723c */ /* 0x088fea0000041864 */
[C---:B------:R-:W-:Y:S01]  /*12060*/  FMUL.FTZ R110, R0.reuse, R110 ;  /* 0x0000006e006e7220 */ /* 0x040fe20000410000 */
[C---:B------:R-:W-:Y:S05]  /*12070*/  HMMA.16816.F32.BF16 R104, R180.reuse, R148, R104 ;  /* 0x00000094b468723c */ /* 0x040fea0000041868 */
[----:B------:R-:W-:Y:S01]  /*12080*/  FMUL.FTZ R111, R0, R111 ;  /* 0x0000006f006f7220 */ /* 0x000fe20000410000 */
[--C-:B-1----:R-:W-:Y:S01]  /*12090*/  FFMA.FTZ R3, R202, UR4, -R188.reuse ;  /* 0x00000004ca037c23 */ /* 0x102fe200080108bc */
[C---:B------:R-:W-:Y:S01]  /*120a0*/  FMUL.FTZ R120, R2.reuse, R120 ;  /* 0x0000007802787220 */ /* 0x040fe20000410000 */
[----:B------:R-:W-:Y:S02]  /*120b0*/  FMUL.FTZ R121, R2, R121 ;  /* 0x0000007902797220 */ /* 0x000fe40000410000 */
[----:B------:R1:W3:Y:S01]  /*120c0*/  MUFU.EX2 R139, R3 ;  /* 0x00000003008b7308 */ /* 0x0002e20000000800 */
[C---:B------:R-:W-:Y:S01]  /*120d0*/  FMUL.FTZ R122, R0.reuse, R122 ;  /* 0x0000007a007a7220 */ /* 0x040fe20000410000 */
[-C--:B------:R-:W-:Y:S03]  /*120e0*/  HMMA.16816.F32.BF16 R108, R180, R150.reuse, R108 ;  /* 0x00000096b46c723c */ /* 0x080fe6000004186c */
[----:B------:R-:W-:Y:S01]  /*120f0*/  FMUL.FTZ R123, R0, R123 ;  /* 0x0000007b007b7220 */ /* 0x000fe20000410000 */
[C---:B------:R-:W-:Y:S01]  /*12100*/  FMUL.FTZ R124, R2.reuse, R124 ;  /* 0x0000007c027c7220 */ /* 0x040fe20000410000 */
[----:B------:R-:W-:Y:S01]  /*12110*/  FMUL.FTZ R125, R2, R125 ;  /* 0x0000007d027d7220 */ /* 0x000fe20000410000 */
[C---:B------:R-:W-:Y:S05]  /*12120*/  HMMA.16816.F32.BF16 R112, R176.reuse, R150, R112 ;  /* 0x00000096b070723c */ /* 0x040fea0000041870 */
[C---:B------:R-:W-:Y:S01]  /*12130*/  FMUL.FTZ R126, R0.reuse, R126 ;  /* 0x0000007e007e7220 */ /* 0x040fe20000410000 */
[----:B------:R-:W-:Y:S01]  /*12140*/  FMUL.FTZ R127, R0, R127 ;  /* 0x0000007f007f7220 */ /* 0x000fe20000410000 */
[----:B------:R-:W-:Y:S01]  /*12150*/  F2FP.BF16.F32.PACK_AB R141, R245, R246 ;  /* 0x000000f6f58d723e */ /* 0x000fe200000010ff */
[-C--:B----4-:R-:W-:Y:S03]  /*12160*/  HMMA.16816.F32.BF16 R116, R176, R144.reuse, R116 ;  /* 0x00000090b074723c */ /* 0x090fe60000041874 */
[----:B-1----:R-:W-:Y:S01]  /*12170*/  FFMA.FTZ R3, R203, UR4, -R188 ;  /* 0x00000004cb037c23 */ /* 0x002fe200080108bc */
[----:B--2---:R-:W-:Y:S01]  /*12180*/  F2FP.BF16.F32.PACK_AB R142, R244, R243 ;  /* 0x000000f3f48e723e */ /* 0x004fe200000010ff */
[----:B------:R-:W1:Y:S01]  /*12190*/  LDSM.16.MT88.4 R188, [R221+0xa800] ;  /* 0x00a80000ddbc783b */ /* 0x000e620000004200 */
[C---:B------:R-:W-:Y:S01]  /*121a0*/  HMMA.16816.F32.BF16 R120, R180.reuse, R144, R120 ;  /* 0x00000090b478723c */ /* 0x040fe20000041878 */
[----:B------:R2:W4:Y:S04]  /*121b0*/  MUFU.EX2 R204, R3 ;  /* 0x0000000300cc7308 */ /* 0x0005280000000800 */
[----:B------:R-:W-:Y:S01]  /*121c0*/  F2FP.BF16.F32.PACK_AB R143, R242, R241 ;  /* 0x000000f1f28f723e */ /* 0x000fe200000010ff */
[-C--:B------:R-:W-:Y:S01]  /*121d0*/  HMMA.16816.F32.BF16 R124, R180, R146.reuse, R124 ;  /* 0x00000092b47c723c */ /* 0x080fe2000004187c */
[----:B------:R-:W1:Y:S05]  /*121e0*/  LDSM.16.MT88.4 R180, [R217+0xb800] ;  /* 0x00b80000d9b4783b */ /* 0x000e6a0000004200 */
[----:B------:R-:W-:Y:S03]  /*121f0*/  HMMA.16816.F32.BF16 R128, R176, R146, R128 ;  /* 0x00000092b080723c */ /* 0x000fe60000041880 */
[----:B------:R-:W1:Y:S03]  /*12200*/  LDSM.16.MT88.4 R200, [R221+0xb800] ;  /* 0x00b80000ddc8783b */ /* 0x000e660000004200 */
[-C--:B------:R-:W-:Y:S05]  /*12210*/  HMMA.16816.F32.BF16 R148, R140, R156.reuse, R4 ;  /* 0x0000009c8c94723c */ /* 0x080fea0000041804 */
[----:B------:R-:W4:Y:S01]  /*12220*/  LDL.LU R4, [R1+0xc] ;  /* 0x00000c0001047983 */ /* 0x000f220000300800 */
[----:B------:R-:W-:Y:S02]  /*12230*/  F2FP.BF16.F32.PACK_AB R176, R209, R208 ;  /* 0x000000d0d1b0723e */ /* 0x000fe400000010ff */
[----:B-----5:R-:W-:Y:S01]  /*12240*/  F2FP.BF16.F32.PACK_AB R178, R206, R207 ;  /* 0x000000cfceb2723e */ /* 0x020fe200000010ff */
[----:B--2---:R-:W2:Y:S02]  /*12250*/  LDL.LU R3, [R1+0x8] ;  /* 0x0000080001037983 */ /* 0x004ea40000300800 */
[----:B---3--:R-:W-:Y:S02]  /*12260*/  F2FP.BF16.F32.PACK_AB R177, R139, R205 ;  /* 0x000000cd8bb1723e */ /* 0x008fe400000010ff */
[----:B----4-:R-:W-:Y:S02]  /*12270*/  F2FP.BF16.F32.PACK_AB R179, R138, R204 ;  /* 0x000000cc8ab3723e */ /* 0x010fe400000010ff */
[----:B------:R-:W-:Y:S02]  /*12280*/  MOV R5, R166 ;  /* 0x000000a600057202 */ /* 0x000fe40000000f00 */
[----:B------:R-:W-:Y:S02]  /*12290*/  MOV R7, R160 ;  /* 0x000000a000077202 */ /* 0x000fe40000000f00 */
[----:B------:R-:W-:Y:S01]  /*122a0*/  MOV R6, R167 ;  /* 0x000000a700067202 */ /* 0x000fe20000000f00 */
[C---:B------:R-:W-:Y:S01]  /*122b0*/  HMMA.16816.F32.BF16 R144, R176.reuse, R156, R8 ;  /* 0x0000009cb090723c */ /* 0x040fe20000041808 */
[----:B------:R-:W3:Y:S04]  /*122c0*/  LDL.LU R9, [R1+0x4] ;  /* 0x0000040001097983 */ /* 0x000ee80000300800 */
[----:B------:R-:W4:Y:S01]  /*122d0*/  LDL.LU R8, [R1] ;  /* 0x0000000001087983 */ /* 0x000f220000300800 */
[-C--:B------:R-:W-:Y:S05]  /*122e0*/  HMMA.16816.F32.BF16 R152, R176, R158.reuse, R12 ;  /* 0x0000009eb098723c */ /* 0x080fea000004180c */
[----:B------:R-:W-:Y:S01]  /*122f0*/  MOV R11, R164 ;  /* 0x000000a4000b7202 */ /* 0x000fe20000000f00 */
[C---:B------:R-:W-:Y:S05]  /*12300*/  HMMA.16816.F32.BF16 R156, R140.reuse, R158, R16 ;  /* 0x0000009e8c9c723c */ /* 0x040fea0000041810 */
[----:B------:R-:W-:Y:S02]  /*12310*/  MOV R10, R165 ;  /* 0x000000a5000a7202 */ /* 0x000fe40000000f00 */
[-C--:B------:R-:W-:Y:S06]  /*12320*/  HMMA.16816.F32.BF16 R164, R140, R172.reuse, R20 ;  /* 0x000000ac8ca4723c */ /* 0x080fec0000041814 */
[C---:B------:R-:W-:Y:S06]  /*12330*/  HMMA.16816.F32.BF16 R160, R176.reuse, R172, R24 ;  /* 0x000000acb0a0723c */ /* 0x040fec0000041818 */
[-C--:B------:R-:W-:Y:S06]  /*12340*/  HMMA.16816.F32.BF16 R168, R176, R174.reuse, R28 ;  /* 0x000000aeb0a8723c */ /* 0x080fec000004181c */
[C---:B------:R-:W-:Y:S06]  /*12350*/  HMMA.16816.F32.BF16 R172, R140.reuse, R174, R32 ;  /* 0x000000ae8cac723c */ /* 0x040fec0000041820 */
[-C--:B------:R-:W-:Y:S06]  /*12360*/  HMMA.16816.F32.BF16 R36, R140, R184.reuse, R36 ;  /* 0x000000b88c24723c */ /* 0x080fec0000041824 */
[C---:B------:R-:W-:Y:S06]  /*12370*/  HMMA.16816.F32.BF16 R40, R176.reuse, R184, R40 ;  /* 0x000000b8b028723c */ /* 0x040fec0000041828 */
[-C--:B------:R-:W-:Y:S06]  /*12380*/  HMMA.16816.F32.BF16 R44, R176, R186.reuse, R44 ;  /* 0x000000bab02c723c */ /* 0x080fec000004182c */
[C---:B------:R-:W-:Y:S06]  /*12390*/  HMMA.16816.F32.BF16 R48, R140.reuse, R186, R48 ;  /* 0x000000ba8c30723c */ /* 0x040fec0000041830 */
[-C--:B-1----:R-:W-:Y:S06]  /*123a0*/  HMMA.16816.F32.BF16 R52, R140, R188.reuse, R52 ;  /* 0x000000bc8c34723c */ /* 0x082fec0000041834 */
[C---:B------:R-:W-:Y:S06]  /*123b0*/  HMMA.16816.F32.BF16 R56, R176.reuse, R188, R56 ;  /* 0x000000bcb038723c */ /* 0x040fec0000041838 */
        /* <DEDUP_REMOVED lines=17> */
[----:B------:R-:W-:Y:S05]  /*124d0*/  HMMA.16816.F32.BF16 R128, R140, R202, R128 ;  /* 0x000000ca8c80723c */ /* 0x000fea0000041880 */
[----:B------:R-:W-:Y:S06]  /*124e0*/  FFMA.FTZ R4, R133, R4, R10 ;  /* 0x0000000485047223 */ /* 0x000fec000001000a */
[----:B------:R-:W-:Y:S01]  /*124f0*/  FADD.FTZ R4, R11, R4 ;  /* 0x000000040b047221 */ /* 0x000fe20000010000 */
[----:B--2---:R-:W-:Y:S01]  /*12500*/  FFMA.FTZ R3, R132, R3, R252 ;  /* 0x0000000384037223 */ /* 0x004fe200000100fc */
[----:B------:R-:W-:Y:S02]  /*12510*/  MOV R132, R135 ;  /* 0x0000008700847202 */ /* 0x000fe40000000f00 */
[----:B------:R-:W-:Y:S01]  /*12520*/  FADD.FTZ R6, R6, R4 ;  /* 0x0000000406067221 */ /* 0x000fe20000010000 */
[----:B------:R-:W-:Y:S04]  /*12530*/  FADD.FTZ R3, R5, R3 ;  /* 0x0000000305037221 */ /* 0x000fe80000010000 */
[----:B------:R-:W-:Y:S01]  /*12540*/  FADD.FTZ R5, R250, R3 ;  /* 0x00000003fa057221 */ /* 0x000fe20000010000 */
[----:B---3--:R-:W-:Y:S04]  /*12550*/  FFMA.FTZ R2, R2, R9, R249 ;  /* 0x0000000902027223 */ /* 0x008fe800000100f9 */
[----:B------:R-:W-:Y:S01]  /*12560*/  FADD.FTZ R2, R214, R2 ;  /* 0x00000002d6027221 */ /* 0x000fe20000010000 */
[----:B----4-:R-:W-:Y:S03]  /*12570*/  FFMA.FTZ R0, R0, R8, R210 ;  /* 0x0000000800007223 */ /* 0x010fe600000100d2 */
[----:B------:R-:W-:Y:S01]  /*12580*/  FADD.FTZ R4, R215, R2 ;  /* 0x00000002d7047221 */ /* 0x000fe20000010000 */
[----:B------:R-:W-:Y:S01]  /*12590*/  FADD.FTZ R2, R251, R5 ;  /* 0x00000005fb027221 */ /* 0x000fe20000010000 */
[----:B------:R-:W-:Y:S02]  /*125a0*/  FADD.FTZ R0, R211, R0 ;  /* 0x00000000d3007221 */ /* 0x000fe40000010000 */
[----:B------:R-:W-:Y:S02]  /*125b0*/  FADD.FTZ R4, R240, R4 ;  /* 0x00000004f0047221 */ /* 0x000fe40000010000 */
        /* <DEDUP_REMOVED lines=21> */
[----:B------:R-:W-:Y:S03]  /*12710*/  MOV R138, R134 ;  /* 0x00000086008a7202 */ /* 0x000fe60000000f00 */
[----:B------:R1:W-:Y:S04]  /*12720*/  STL [R1+0x8], R3 ;  /* 0x0000080301007387 */ /* 0x0003e80000100800 */
[----:B------:R2:W-:Y:S04]  /*12730*/  STL [R1+0x4], R2 ;  /* 0x0000040201007387 */ /* 0x0005e80000100800 */
[----:B------:R2:W-:Y:S01]  /*12740*/  STL [R1], R0 ;  /* 0x0000000001007387 */ /* 0x0005e20000100800 */
[----:B-1----:R-:W-:Y:S01]  /*12750*/  MOV R3, R136 ;  /* 0x0000008800037202 */ /* 0x002fe20000000f00 */
[----:B------:R-:W-:Y:S06]  /*12760*/  @P0 BRA `(.L_x_1309) ;  /* 0xffffffd400cc0947 */ /* 0x000fec000383ffff */
.L_x_1308:
[----:B--2---:R-:W2:Y:S04]  /*12770*/  LDL.LU R2, [R1+0xc] ;  /* 0x00000c0001027983 */ /* 0x004ea80000300800 */
[----:B------:R-:W3:Y:S04]  /*12780*/  LDL.LU R8, [R1+0x8] ;  /* 0x0000080001087983 */ /* 0x000ee80000300800 */
[----:B------:R-:W4:Y:S04]  /*12790*/  LDL.LU R7, [R1+0x4] ;  /* 0x0000040001077983 */ /* 0x000f280000300800 */
[----:B------:R-:W5:Y:S01]  /*127a0*/  LDL.LU R6, [R1] ;  /* 0x0000000001067983 */ /* 0x000f620000300800 */
[----:B------:R-:W1:Y:S01]  /*127b0*/  S2UR UR8, SR_CgaCtaId ;  /* 0x00000000000879c3 */ /* 0x000e620000008800 */
[----:B------:R-:W-:Y:S01]  /*127c0*/  UISETP.NE.AND UP0, UPT, UR15, -0x1, UPT ;  /* 0xffffffff0f00788c */ /* 0x000fe2000bf05270 */
[----:B------:R-:W1:Y:S05]  /*127d0*/  S2R R177, SR_TID.X ;  /* 0x0000000000b17919 */ /* 0x000e6a0000002100 */
        /* <DEDUP_REMOVED lines=12> */
[----:B-----5:R-:W1:Y:S01]  /*128a0*/  SHFL.BFLY PT, R2, R6, 0x2, 0x1f ;  /* 0x0c401f0006027f89 */ /* 0x020e6200000e0000 */
        /* <DEDUP_REMOVED lines=67> */
[----:B------:R-:W-:Y:S01]  /*12ce0*/  MOV R68, 0x40 ;  /* 0x0000004000447802 */ /* 0x000fe20000000f00 */
[C---:B-1----:R-:W-:Y:S01]  /*12cf0*/  FMUL.FTZ R150, R3.reuse, R150 ;  /* 0x0000009603967220 */ /* 0x042fe20000410000 */
[----:B------:R-:W-:Y:S01]  /*12d00*/  LEA R20, R20, UR8, 0x1 ;  /* 0x0000000814147c11 */ /* 0x000fe2000f8e08ff */
[C---:B------:R-:W-:Y:S01]  /*12d10*/  FMUL.FTZ R151, R3.reuse, R151 ;  /* 0x0000009703977220 */ /* 0x040fe20000410000 */
[----:B------:R-:W-:Y:S01]  /*12d20*/  IADD3 R177, -R8, R177, RZ ;  /* 0x000000b108b17210 */ /* 0x000fe20007ffe1ff */
[C---:B------:R-:W-:Y:S01]  /*12d30*/  FMUL.FTZ R158, R3.reuse, R158 ;  /* 0x0000009e039e7220 */ /* 0x040fe20000410000 */
[C---:B------:R-:W-:Y:S01]  /*12d40*/  FMUL.FTZ R159, R3.reuse, R159 ;  /* 0x0000009f039f7220 */ /* 0x040fe20000410000 */
[C---:B------:R-:W-:Y:S01]  /*12d50*/  FMUL.FTZ R166, R3.reuse, R166 ;  /* 0x000000a603a67220 */ /* 0x040fe20000410000 */
[C---:B------:R-:W-:Y:S01]  /*12d60*/  FMUL.FTZ R9, R3.reuse, R167 ;  /* 0x000000a703097220 */ /* 0x040fe20000410000 */
[----:B------:R-:W-:Y:S01]  /*12d70*/  FMUL.FTZ R174, R3, R174 ;  /* 0x000000ae03ae7220 */ /* 0x000fe20000410000 */
[----:B------:R-:W-:-:S02]  /*12d80*/  SEL R84, R84, 0x20, P1 ;  /* 0x0000002054547807 */ /* 0x000fc40000800000 */
        /* <DEDUP_REMOVED lines=9> */
.L_x_1312:
        /* <DEDUP_REMOVED lines=24> */
.L_x_1313:
        /* <DEDUP_REMOVED lines=131> */
[----:B------:R-:W-:Y:S01]  /*137d0*/  F2FP.BF16.F32.PACK_AB R18, R18, R40 ;  /* 0x000000281212723e */ /* 0x000fe200000010ff */
[----:B-----5:R-:W4:Y:S01]  /*137e0*/  @P0 LDC R12, c[0x0][0x2e8] ;  /* 0x0000ba00ff0c0b82 */ /* 0x020f220000000800 */
        /* <DEDUP_REMOVED lines=26> */
[----:B-----5:R-:W5:Y:S01]  /*13990*/  @P2 LDC.64 R8, c[0x0][0x2c0] ;  /* 0x0000b000ff082b82 */ /* 0x020f620000000a00 */
[----:B------:R-:W-:Y:S01]  /*139a0*/  F2FP.BF16.F32.PACK_AB R34, R34, R72 ;  /* 0x000000482222723e */ /* 0x000fe200000010ff */
[----:B------:R4:W-:Y:S01]  /*139b0*/  STS [R4+0x400], R15 ;  /* 0x0004000f04007388 */ /* 0x0009e20000000800 */
[----:B------:R-:W-:Y:S01]  /*139c0*/  F2FP.BF16.F32.PACK_AB R33, R75, R33 ;  /* 0x000000214b21723e */ /* 0x000fe200000010ff */
[----:B-1----:R-:W-:Y:S01]  /*139d0*/  @P5 MUFU.LG2 R14, R139 ;  /* 0x0000008b000e5308 */ /* 0x002fe20000000c00 */
[----:B------:R-:W-:Y:S01]  /*139e0*/  F2FP.BF16.F32.PACK_AB R30, R30, R76 ;  /* 0x0000004c1e1e723e */ /* 0x000fe200000010ff */
[----:B------:R-:W-:Y:S01]  /*139f0*/  STS [R3+0x2000], R18 ;  /* 0x0020001203007388 */ /* 0x000fe20000000800 */
[----:B------:R-:W-:Y:S01]  /*13a00*/  F2FP.BF16.F32.PACK_AB R29, R79, R29 ;  /* 0x0000001d4f1d723e */ /* 0x000fe200000010ff */
[----:B------:R-:W1:Y:S01]  /*13a10*/  @P2 LDC R7, c[0x0][0x2c0] ;  /* 0x0000b000ff072b82 */ /* 0x000e620000000800 */
[----:B------:R-:W-:Y:S01]  /*13a20*/  F2FP.BF16.F32.PACK_AB R28, R85, R176 ;  /* 0x000000b0551c723e */ /* 0x000fe200000010ff */
[----:B------:R2:W-:Y:S01]  /*13a30*/  STS [R3+0x2400], R17 ;  /* 0x0024001103007388 */ /* 0x0005e20000000800 */
[----:B------:R-:W-:-:S02]  /*13a40*/  F2FP.BF16.F32.PACK_AB R27, R87, R86 ;  /* 0x00000056571b723e */ /* 0x000fc400000010ff */
[----:B------:R-:W-:Y:S01]  /*13a50*/  F2FP.BF16.F32.PACK_AB R26, R97, R96 ;  /* 0x00000060611a723e */ /* 0x000fe200000010ff */
[----:B------:R-:W-:Y:S01]  /*13a60*/  STS [R4+0x2000], R46 ;  /* 0x0020002e04007388 */ /* 0x000fe20000000800 */
[----:B------:R-:W-:Y:S01]  /*13a70*/  F2FP.BF16.F32.PACK_AB R25, R99, R98 ;  /* 0x000000626319723e */ /* 0x000fe200000010ff */
[----:B---3--:R-:W3:Y:S01]  /*13a80*/  @P1 LDC R6, c[0x0][0x2e4] ;  /* 0x0000b900ff061b82 */ /* 0x008ee20000000800 */
        /* <DEDUP_REMOVED lines=11> */
[----:B------:R-:W1:Y:S01]  /*13b40*/  S2R R11, SR_CTAID.Y ;  /* 0x00000000000b7919 */ /* 0x000e620000002600 */
[----:B------:R-:W-:Y:S01]  /*13b50*/  F2FP.BF16.F32.PACK_AB R51, R115, R114 ;  /* 0x000000727333723e */ /* 0x000fe200000010ff */
[----:B------:R-:W-:Y:S01]  /*13b60*/  @!P2 IMAD.MOV.U32 R7, RZ, RZ, 0x1 ;  /* 0x00000001ff07a424 */ /* 0x000fe200078e00ff */
[----:B------:R-:W-:Y:S01]  /*13b70*/  F2FP.BF16.F32.PACK_AB R54, R54, R104 ;  /* 0x000000683636723e */ /* 0x000fe200000010ff */
[----:B------:R-:W-:Y:S01]  /*13b80*/  STS [R5], R40 ;  /* 0x0000002805007388 */ /* 0x000fe20000000800 */
[----:B------:R-:W-:Y:S01]  /*13b90*/  F2FP.BF16.F32.PACK_AB R53, R107, R53 ;  /* 0x000000356b35723e */ /* 0x000fe200000010ff */
[----:B--2---:R-:W2:Y:S01]  /*13ba0*/  @P5 LDC R17, c[0x0][0x2e8] ;  /* 0x0000ba00ff115b82 */ /* 0x004ea20000000800 */
        /* <DEDUP_REMOVED lines=20> */
[----:B------:R-:W-:-:S03]  /*13cf0*/  MOV R18, 0x7f800000 ;  /* 0x7f80000000127802 */ /* 0x000fc60000000f00 */
        /* <DEDUP_REMOVED lines=9> */
[----:B------:R1:W-:Y:S04]  /*13d90*/  STS [R13+0x4400], R25 ;  /* 0x004400190d007388 */ /* 0x0003e80000000800 */
[----:B------:R-:W-:Y:S04]  /*13da0*/  STS [R0+0x6000], R48 ;  /* 0x0060003000007388 */ /* 0x000fe80000000800 */
[----:B------:R3:W-:Y:S01]  /*13db0*/  STS [R0+0x6400], R47 ;  /* 0x0064002f00007388 */ /* 0x0007e20000000800 */
[----:B-----5:R-:W-:-:S03]  /*13dc0*/  MOV R19, 0x7f800000 ;  /* 0x7f80000000137802 */ /* 0x020fc60000000f00 */
[----:B------:R-:W-:Y:S04]  /*13dd0*/  STS [R13+0x6000], R58 ;  /* 0x0060003a0d007388 */ /* 0x000fe80000000800 */
[----:B------:R5:W-:Y:S04]  /*13de0*/  STS [R13+0x6400], R57 ;  /* 0x006400390d007388 */ /* 0x000be80000000800 */
[----:B------:R-:W-:Y:S04]  /*13df0*/  STS [R3+0x4000], R56 ;  /* 0x0040003803007388 */ /* 0x000fe80000000800 */
[----:B------:R-:W-:Y:S01]  /*13e00*/  STS [R3+0x4400], R55 ;  /* 0x0044003703007388 */ /* 0x000fe20000000800 */
[----:B-1----:R-:W1:Y:S03]  /*13e10*/  S2R R25, SR_CTAID.Z ;  /* 0x0000000000197919 */ /* 0x002e660000002700 */
[----:B------:R-:W-:Y:S01]  /*13e20*/  STS [R4+0x4000], R52 ;  /* 0x0040003404007388 */ /* 0x000fe20000000800 */
[----:B---3--:R-:W-:Y:S01]  /*13e30*/  @P2 IMAD R0, R9, R8, RZ ;  /* 0x0000000809002224 */ /* 0x008fe200078e02ff */
[----:B------:R-:W-:Y:S01]  /*13e40*/  @!P2 MOV R0, R6 ;  /* 0x000000060000a202 */ /* 0x000fe20000000f00 */
[----:B------:R-:W3:Y:S01]  /*13e50*/  @P0 MUFU.LG2 R9, R133 ;  /* 0x0000008500090308 */ /* 0x000ee20000000c00 */
[----:B------:R-:W-:Y:S01]  /*13e60*/  STS [R4+0x4400], R51 ;  /* 0x0044003304007388 */ /* 0x000fe20000000800 */
[----:B------:R-:W4:Y:S01]  /*13e70*/  S2R R16, SR_TID.X ;  /* 0x0000000000107919 */ /* 0x000f220000002100 */
[----:B-----5:R-:W5:Y:S02]  /*13e80*/  @P4 LDC R13, c[0x0][0x2e8] ;  /* 0x0000ba00ff0d4b82 */ /* 0x020f640000000800 */
        /* <DEDUP_REMOVED lines=8> */
[----:B--2---:R-:W-:Y:S01]  /*13f10*/  @P2 MOV R3, 0x1 ;  /* 0x0000000100032802 */ /* 0x004fe20000000f00 */
[----:B------:R-:W-:-:S02]  /*13f20*/  @!P2 IMAD R3, R6, R10, RZ ;  /* 0x0000000a0603a224 */ /* 0x000fc400078e02ff */
[----:B------:R-:W-:Y:S04]  /*13f30*/  STS [R2+0x6000], R62 ;  /* 0x0060003e02007388 */ /* 0x000fe80000000800 */
[----:B------:R2:W-:Y:S01]  /*13f40*/  STS [R2+0x6400], R61 ;  /* 0x0064003d02007388 */ /* 0x0005e20000000800 */
[----:B---3--:R-:W3:Y:S03]  /*13f50*/  @P4 MUFU.LG2 R4, R132 ;  /* 0x0000008400044308 */ /* 0x008ee60000000c00 */
[----:B------:R-:W-:Y:S04]  /*13f60*/  STS [R5+0x6000], R65 ;  /* 0x0060004105007388 */ /* 0x000fe80000000800 */
[----:B------:R1:W-:Y:S01]  /*13f70*/  STS [R5+0x6400], R66 ;  /* 0x0064004205007388 */ /* 0x0003e20000000800 */
[----:B------:R-:W-:Y:S01]  /*13f80*/  BAR.SYNC.DEFER_BLOCKING 0x0 ;  /* 0x0000000000007b1d */ /* 0x000fe20000010000 */
[----:B--2---:R-:W-:Y:S01]  /*13f90*/  IMAD R2, R11, R3, RZ ;  /* 0x000000030b027224 */ /* 0x004fe200078e02ff */
[----:B----4-:R-:W-:Y:S01]  /*13fa0*/  SHF.R.S32.HI R11, RZ, 0x1f, R16 ;  /* 0x0000001fff0b7819 */ /* 0x010fe20000011410 */
[----:B------:R-:W-:-:S03]  /*13fb0*/  IMAD R3, R7, UR6, RZ ;  /* 0x0000000607037c24 */ /* 0x000fc6000f8e02ff */
[----:B------:R-:W-:Y:S02]  /*13fc0*/  SEL R2, R2, RZ, !P3 ;  /* 0x000000ff02027207 */ /* 0x000fe40005800000 */
[----:B------:R-:W-:Y:S01]  /*13fd0*/  SHF.L.U32 R3, R3, 0x7, RZ ;  /* 0x0000000703037819 */ /* 0x000fe200000006ff */
[----:B-1----:R-:W1:Y:S01]  /*13fe0*/  @P6 MUFU.LG2 R5, R138 ;  /* 0x0000008a00056308 */ /* 0x002e620000000c00 */
[----:B------:R-:W-:Y:S01]  /*13ff0*/  LEA.HI R11, R11, R16, RZ, 0x3 ;  /* 0x000000100b0b7211 */ /* 0x000fe200078f18ff */
[----:B------:R-:W-:Y:S01]  /*14000*/  IMAD R0, R25, R0, R2 ;  /* 0x0000000019007224 */ /* 0x000fe200078e0202 */
[----:B------:R2:W4:Y:S01]  /*14010*/  LDS.128 R32, [R239+0x3800] ;  /* 0x00380000ef207984 */ /* 0x0005220000000c00 */
[----:B------:R-:W-:Y:S02]  /*14020*/  SHF.R.S32.HI R8, RZ, 0x1f, R3 ;  /* 0x0000001fff087819 */ /* 0x000fe40000011403 */
[----:B------:R-:W-:Y:S01]  /*14030*/  SHF.R.S32.HI R10, RZ, 0x3, R11 ;  /* 0x00000003ff0a7819 */ /* 0x000fe2000001140b */
[----:B------:R2:W2:Y:S01]  /*14040*/  LDS.128 R28, [R239+0x7800] ;  /* 0x00780000ef1c7984 */ /* 0x0004a20000000c00 */
[--C-:B------:R-:W-:Y:S01]  /*14050*/  IADD3 R6, P2, P1, R3, R80, R0.reuse ;  /* 0x0000005003067210 */ /* 0x100fe2000795e000 */
[----:B------:R-:W-:Y:S01]  /*14060*/  @P0 FMUL.FTZ R3, R9, 0.69314718246459960938 ;  /* 0x3f31721809030820 */ /* 0x000fe20000410000 */
[----:B------:R-:W-:Y:S01]  /*14070*/  SHF.R.S32.HI R2, RZ, 0x1f, R0 ;  /* 0x0000001fff027819 */ /* 0x000fe20000011400 */
[----:B------:R-:W-:Y:S01]  /*14080*/  VIADD R0, R10, 0x10 ;  /* 0x000000100a007836 */ /* 0x000fe20000000000 */
[----:B------:R-:W-:Y:S01]  /*14090*/  LOP3.LUT P6, RZ, R177, 0x3, RZ, 0xc0, !PT ;  /* 0x00000003b1ff7812 */ /* 0x000fe200078cc0ff */
[----:B------:R-:W-:Y:S01]  /*140a0*/  @P0 FFMA.FTZ R22, R135, R12, R3 ;  /* 0x0000000c87160223 */ /* 0x000fe20000010003 */
[----:B------:R-:W-:Y:S01]  /*140b0*/  IADD3.X R8, R8, R81, R2, P2, P1 ;  /* 0x0000005108087210 */ /* 0x000fe200017e2402 */
[----:B------:R-:W-:Y:S01]  /*140c0*/  VIADD R2, R10, 0x20 ;  /* 0x000000200a027836 */ /* 0x000fe20000000000 */
[----:B------:R-:W-:-:S02]  /*140d0*/  ISETP.NE.AND P1, PT, R140, RZ, PT ;  /* 0x000000ff8c00720c */ /* 0x000fc40003f25270 */
[----:B------:R-:W-:Y:S02]  /*140e0*/  ISETP.NE.AND P0, PT, R167, RZ, PT ;  /* 0x000000ffa700720c */ /* 0x000fe40003f05270 */
[----:B------:R-:W-:Y:S02]  /*140f0*/  ISETP.GE.AND P4, PT, R0, UR5, PT ;  /* 0x0000000500007c0c */ /* 0x000fe4000bf86270 */
[----:B------:R-:W-:Y:S02]  /*14100*/  IADD3 R0, R10, 0x30, RZ ;  /* 0x000000300a007810 */ /* 0x000fe40007ffe0ff */
[----:B------:R-:W-:Y:S02]  /*14110*/  ISETP.GE.AND P3, PT, R2, UR5, PT ;  /* 0x0000000502007c0c */ /* 0x000fe4000bf66270 */
[----:B------:R-:W-:Y:S01]  /*14120*/  ISETP.GE.AND P2, PT, R0, UR5, PT ;  /* 0x0000000500007c0c */ /* 0x000fe2000bf46270 */
[C---:B------:R-:W-:Y:S01]  /*14130*/  VIADD R0, R10.reuse, 0x50 ;  /* 0x000000500a007836 */ /* 0x040fe20000000000 */
[----:B------:R-:W-:Y:S01]  /*14140*/  IADD3 R2, R10, 0x40, RZ ;  /* 0x000000400a027810 */ /* 0x000fe20007ffe0ff */
[----:B---3--:R-:W-:Y:S01]  /*14150*/  @P1 FMUL.FTZ R4, R4, 0.69314718246459960938 ;  /* 0x3f31721804041820 */ /* 0x008fe20000410000 */
[----:B------:R-:W-:-:S03]  /*14160*/  LOP3.LUT R3, R11, 0xfffffff8, RZ, 0xc0, !PT ;  /* 0xfffffff80b037812 */ /* 0x000fc600078ec0ff */
[----:B-----5:R-:W-:Y:S01]  /*14170*/  @P1 FFMA.FTZ R21, R136, R13, R4 ;  /* 0x0000000d88151223 */ /* 0x020fe20000010004 */
[----:B-1----:R-:W-:Y:S01]  /*14180*/  @P0 FMUL.FTZ R4, R5, 0.69314718246459960938 ;  /* 0x3f31721805040820 */ /* 0x002fe20000410000 */
[----:B------:R-:W-:Y:S01]  /*14190*/  ISETP.GE.AND P1, PT, R2, UR5, PT ;  /* 0x0000000502007c0c */ /* 0x000fe2000bf26270 */
[----:B------:R-:W-:Y:S02]  /*141a0*/  @P5 FMUL.FTZ R2, R14, 0.69314718246459960938 ;  /* 0x3f3172180e025820 */ /* 0x000fe40000410000 */
[----:B------:R-:W-:Y:S01]  /*141b0*/  @P0 FFMA.FTZ R19, R134, R15, R4 ;  /* 0x0000000f86130223 */ /* 0x000fe20000010004 */
        /* <DEDUP_REMOVED lines=53> */
.L_x_1315:
[----:B------:R-:W-:Y:S05]  /*14510*/  BSYNC B0 ;  /* 0x0000000000007941 */ /* 0x000fea0003800000 */
.L_x_1314:
        /* <DEDUP_REMOVED lines=31> */
.L_x_1317:
[----:B------:R-:W-:Y:S05]  /*14710*/  BSYNC B0 ;  /* 0x0000000000007941 */ /* 0x000fea0003800000 */
.L_x_1316:
        /* <DEDUP_REMOVED lines=19> */
.L_x_1319:
[----:B------:R-:W-:Y:S05]  /*14850*/  BSYNC B0 ;  /* 0x0000000000007941 */ /* 0x000fea0003800000 */
.L_x_1318:
        /* <DEDUP_REMOVED lines=18> */
.L_x_1321:
[----:B------:R-:W-:Y:S05]  /*14980*/  BSYNC B0 ;  /* 0x0000000000007941 */ /* 0x000fea0003800000 */
.L_x_1320:
        /* <DEDUP_REMOVED lines=18> */
.L_x_1323:
[----:B------:R-:W-:Y:S05]  /*14ab0*/  BSYNC B0 ;  /* 0x0000000000007941 */ /* 0x000fea0003800000 */
.L_x_1322:
        /* <DEDUP_REMOVED lines=18> */
.L_x_1325:
[----:B------:R-:W-:Y:S05]  /*14be0*/  BSYNC B0 ;  /* 0x0000000000007941 */ /* 0x000fea0003800000 */
.L_x_1324:
        /* <DEDUP_REMOVED lines=18> */
.L_x_1327:
[----:B------:R-:W-:Y:S05]  /*14d10*/  BSYNC B0 ;  /* 0x0000000000007941 */ /* 0x000fea0003800000 */
.L_x_1326:
        /* <DEDUP_REMOVED lines=18> */
.L_x_1329:
[----:B------:R-:W-:Y:S05]  /*14e40*/  BSYNC B0 ;  /* 0x0000000000007941 */ /* 0x000fea0003800000 */
.L_x_1328:
        /* <DEDUP_REMOVED lines=16> */
.L_x_1330:
        /* <DEDUP_REMOVED lines=11> */
.L_x_2933:


//--------------------- .text._ZN5flash16flash_fwd_kernelI23Flash_fwd_kernel_traitsILi128ELi128ELi32ELi4ELb0ELb0EN7cutlass10bfloat16_tE19Flash_kernel_traitsILi128ELi128ELi32ELi4ES3_EELb0ELb0ELb1ELb0ELb0ELb0ELb0ELb0EEEvNS_16Flash_fwd_paramsE --------------------------
	.section	.text._ZN5flash16flash_fwd_kernelI23Flash_fwd_kernel_traitsILi128ELi128ELi32ELi4ELb0ELb0EN7cutlass10bfloat16_tE19Flash_kernel_traitsILi128ELi128ELi32ELi4ES3_EELb0ELb0ELb1ELb0ELb0ELb0ELb0ELb0EEEvNS_16Flash_fwd_paramsE,"ax",@progbits
	.align	128
        .global         _ZN5flash16flash_fwd_kernelI23Flash_fwd_kernel_traitsILi128ELi128ELi32ELi4ELb0ELb0EN7cutlass10bfloat16_tE19Flash_kernel_traitsILi128ELi128ELi32ELi4ES3_EELb0ELb0ELb1ELb0ELb0ELb0ELb0ELb0EEEvNS_16Flash_fwd_paramsE
        .type           _ZN5flash16flash_fwd_kernelI23Flash_fwd_kernel_traitsILi128ELi128ELi32ELi4ELb0ELb0EN7cutlass10bfloat16_tE19Flash_kernel_traitsILi128ELi128ELi32ELi4ES3_EELb0ELb0ELb1ELb0ELb0ELb0ELb0ELb0EEEvNS_16Flash_fwd_paramsE,@function
        .size           _ZN5flash16flash_fwd_kernelI23Flash_fwd_kernel_traitsILi128ELi128ELi32ELi4ELb0ELb0EN7cutlass10bfloat16_tE19Flash_kernel_traitsILi128ELi128ELi32ELi4ES3_EELb0ELb0ELb1ELb0ELb0ELb0ELb0ELb0EEEvNS_16Flash_fwd_paramsE,(.L_x_2934 - _ZN5flash16flash_fwd_kernelI23Flash_fwd_kernel_traitsILi128ELi128ELi32ELi4ELb0ELb0EN7cutlass10bfloat16_tE19Flash_kernel_traitsILi128ELi128ELi32ELi4ES3_EELb0ELb0ELb1ELb0ELb0ELb0ELb0ELb0EEEvNS_16Flash_fwd_paramsE)
        .other          _ZN5flash16flash_fwd_kernelI23Flash_fwd_kernel_traitsILi128ELi128ELi32ELi4ELb0ELb0EN7cutlass10bfloat16_tE19Flash_kernel_traitsILi128ELi128ELi32ELi4ES3_EELb0ELb0ELb1ELb0ELb0ELb0ELb0ELb0EEEvNS_16Flash_fwd_paramsE,@"STO_CUDA_ENTRY STV_DEFAULT"
_ZN5flash16flash_fwd_kernelI23Flash_fwd_kernel_traitsILi128ELi128ELi32ELi4ELb0ELb0EN7cutlass10bfloat16_tE19Flash_kernel_traitsILi128ELi128ELi32ELi4ES3_EELb0ELb0ELb1ELb0ELb0ELb0ELb0ELb0EEEvNS_16Flash_fwd_paramsE:
.text._ZN5flash16flash_fwd_kernelI23Flash_fwd_kernel_traitsILi128ELi128ELi32ELi4ELb0ELb0EN7cutlass10bfloat16_tE19Flash_kernel_traitsILi128ELi128ELi32ELi4ES3_EELb0ELb0ELb1ELb0ELb0ELb0ELb0ELb0EEEvNS_16Flash_fwd_paramsE:
        /* <DEDUP_REMOVED lines=55> */
.L_x_1331:
[----:B------:R-:W-:-:S05]  /*0370*/  ULDC UR5, c[0x0][0x2c8] ;  /* 0x0000b20000057ab9 */ /* 0x000fca0000000800 */
.L_x_1332:
        /* <DEDUP_REMOVED lines=64> */
[--C-:B------:R-:W-:Y:S01]  /*0780*/  SHF.R.S32.HI R9, RZ, 0x1f, R8.reuse ;  /* 0x0000001fff097819 */ /* 0x100fe20000011408 */
[----:B------:R-:W-:Y:S01]  /*0790*/  @UP1 UIMAD UR5, UR13, UR9, UR19 ;  /* 0x000000090d0512a4 */ /* 0x000fe2000f8e0213 */
[----:B------:R-:W-:Y:S01]  /*07a0*/  IMAD.SHL.U32 R14, R0, 0x8, RZ ;  /* 0x00000008000e7824 */ /* 0x000fe200078e00ff */
[----:B------:R-:W-:Y:S01]  /*07b0*/  @!UP1 UIMAD UR9, UR17, UR7, UR8 ;  /* 0x00000007110992a4 */ /* 0x000fe2000f8e0208 */
[C---:B------:R-:W-:Y:S01]  /*07c0*/  VIADD R17, R8.reuse, 0x10 ;  /* 0x0000001008117836 */ /* 0x040fe20000000000 */
[----:B------:R-:W-:Y:S01]  /*07d0*/  USHF.R.S32.HI UR8, URZ, 0x1f, UR4 ;  /* 0x0000001f3f087899 */ /* 0x000fe20008011404 */
[C---:B------:R-:W-:Y:S01]  /*07e0*/  VIADD R18, R8.reuse, 0x20 ;  /* 0x0000002008127836 */ /* 0x040fe20000000000 */
[----:B------:R-:W-:Y:S01]  /*07f0*/  @!UP1 UIMAD.WIDE.U32 UR26, UR17, UR6, URZ ;  /* 0x00000006111a92a5 */ /* 0x000fe2000f8e003f */
[----:B------:R-:W-:Y:S01]  /*0800*/  VIADD R20, R8, 0x30 ;  /* 0x0000003008147836 */ /* 0x000fe20000000000 */
[----:B------:R-:W-:Y:S01]  /*0810*/  @UP2 UMOV UR10, 0x1 ;  /* 0x00000001000a2882 */ /* 0x000fe20000000000 */
[----:B------:R-:W-:Y:S01]  /*0820*/  ULDC.64 UR6, c[0x0][0x2a0] ;  /* 0x0000a80000067ab9 */ /* 0x000fe20000000a00 */
[----:B------:R-:W-:Y:S01]  /*0830*/  @!UP1 UIADD3 UR5, UR27, UR9, URZ ;  /* 0x000000091b059290 */ /* 0x000fe2000fffe03f */
[----:B------:R-:W-:Y:S01]  /*0840*/  IMAD.U32 R12, RZ, RZ, UR6 ;  /* 0x00000006ff0c7e24 */ /* 0x000fe2000f8e00ff */
[----:B------:R-:W-:Y:S01]  /*0850*/  UIMAD UR8, UR8, UR6, URZ ;  /* 0x00000006080872a4 */ /* 0x000fe2000f8e023f */
[----:B------:R-:W-:Y:S01]  /*0860*/  ISETP.NE.AND P1, PT, R0, RZ, PT ;  /* 0x000000ff0000720c */ /* 0x000fe20003f25270 */
[----:B------:R-:W-:Y:S01]  /*0870*/  @!UP1 UMOV UR18, UR26 ;  /* 0x0000001a00129c82 */ /* 0x000fe20008000000 */
[----:B------:R-:W-:Y:S01]  /*0880*/  @!UP3 ULDC UR6, c[0x0][0x2c4] ;  /* 0x0000b1000006bab9 */ /* 0x000fe20000000800 */
[----:B------:R-:W-:Y:S01]  /*0890*/  UIMAD UR7, UR4, UR7, UR8 ;  /* 0x00000007040772a4 */ /* 0x000fe2000f8e0208 */
[----:B------:R-:W-:Y:S01]  /*08a0*/  IADD3 R2, P0, R14, UR18, RZ ;  /* 0x000000120e027c10 */ /* 0x000fe2000ff1e0ff */
[----:B------:R-:W-:Y:S01]  /*08b0*/  UIADD3 UR25, -UR21, UR25, URZ ;  /* 0x0000001915197290 */ /* 0x000fe2000fffe13f */
[----:B------:R-:W-:Y:S01]  /*08c0*/  IMAD.WIDE R6, R6, 0x80, R8 ;  /* 0x0000008006067825 */ /* 0x000fe200078e0208 */
[----:B------:R-:W-:Y:S01]  /*08d0*/  @UP2 ULDC.64 UR8, c[0x0][0x2c0] ;  /* 0x0000b00000082ab9 */ /* 0x000fe20000000a00 */
[----:B------:R-:W-:Y:S01]  /*08e0*/  LEA.HI.X.SX32 R3, R14, UR5, 0x1, P0 ;  /* 0x000000050e037c11 */ /* 0x000fe200080f0eff */
[----:B------:R-:W-:Y:S01]  /*08f0*/  @UP2 UIMAD UR8, UR9, UR8, URZ ;  /* 0x00000008090822a4 */ /* 0x000fe2000f8e023f */
[C---:B------:R-:W-:Y:S01]  /*0900*/  VIADD R22, R8.reuse, 0x40 ;  /* 0x0000004008167836 */ /* 0x040fe20000000000 */
[----:B------:R-:W-:Y:S01]  /*0910*/  @!UP2 ULDC UR5, c[0x0][0x270] ;  /* 0x00009c000005aab9 */ /* 0x000fe20000000800 */
[----:B------:R-:W-:Y:S01]  /*0920*/  @!UP2 ULDC UR9, c[0x0][0x2c4] ;  /* 0x0000b1000009aab9 */ /* 0x000fe20000000800 */
[----:B------:R-:W-:Y:S01]  /*0930*/  @UP0 ULDC UR9, c[0x0][0x2e4] ;  /* 0x0000b90000090ab9 */ /* 0x000fe20000000800 */
[----:B------:R-:W-:Y:S01]  /*0940*/  @!UP3 UIMAD UR6, UR17, UR6, URZ ;  /* 0x000000061106b2a4 */ /* 0x000fe2000f8e023f */
[----:B------:R-:W-:Y:S01]  /*0950*/  ISETP.GE.AND P4, PT, R8, UR25, PT ;  /* 0x0000001908007c0c */ /* 0x000fe2000bf86270 */
[----:B------:R-:W-:Y:S01]  /*0960*/  @!UP2 UIMAD UR10, UR9, UR5, URZ ;  /* 0x00000005090aa2a4 */ /* 0x000fe2000f8e023f */
[----:B------:R-:W-:Y:S01]  /*0970*/  IMAD.WIDE.U32 R12, R12, UR4, R2 ;  /* 0x000000040c0c7c25 */ /* 0x000fe2000f8e0002 */
[----:B------:R-:W-:Y:S01]  /*0980*/  @!UP3 USEL UR6, UR6, UR13, !UP1 ;  /* 0x0000000d0606b287 */ /* 0x000fe2000c800000 */
[----:B------:R-:W-:Y:S01]  /*0990*/  ISETP.GE.AND P0, PT, R17, UR25, PT ;  /* 0x0000001911007c0c */ /* 0x000fe2000bf06270 */
[----:B------:R-:W-:Y:S01]  /*09a0*/  UIMAD UR10, UR17, UR10, URZ ;  /* 0x0000000a110a72a4 */ /* 0x000fe2000f8e023f */
[----:B------:R-:W-:Y:S01]  /*09b0*/  VIADD R11, R13, UR7 ;  /* 0x000000070d0b7c36 */ /* 0x000fe20008000000 */
        /* <DEDUP_REMOVED lines=8> */
[----:B------:R-:W-:Y:S01]  /*0a40*/  VIADD R15, R14, 0x40 ;  /* 0x000000400e0f7836 */ /* 0x000fe20000000000 */
[----:B------:R-:W-:Y:S01]  /*0a50*/  UMOV UR18, URZ ;  /* 0x0000003f00127c82 */ /* 0x000fe20008000000 */
[----:B------:R-:W-:Y:S01]  /*0a60*/  UMOV UR19, URZ ;  /* 0x0000003f00137c82 */ /* 0x000fe20008000000 */
[----:B------:R-:W-:Y:S01]  /*0a70*/  @!UP3 UMOV UR18, UR6 ;  /* 0x000000060012bc82 */ /* 0x000fe20008000000 */
[----:B------:R-:W-:-:S02]  /*0a80*/  @!UP3 USHF.R.S32.HI UR19, URZ, 0x1f, UR6 ;  /* 0x0000001f3f13b899 */ /* 0x000fc40008011406 */
[----:B------:R-:W-:Y:S02]  /*0a90*/  USHF.R.S32.HI UR4, URZ, 0x1f, UR21 ;  /* 0x0000001f3f047899 */ /* 0x000fe40008011415 */
        /* <DEDUP_REMOVED lines=18> */
.L_x_1335:
[----:B------:R-:W-:Y:S05]  /*0bc0*/  BSYNC B0 ;  /* 0x0000000000007941 */ /* 0x000fea0003800000 */
.L_x_1334:
        /* <DEDUP_REMOVED lines=21> */
.L_x_1337:
[----:B------:R-:W-:Y:S05]  /*0d20*/  BSYNC B0 ;  /* 0x0000000000007941 */ /* 0x000fea0003800000 */
.L_x_1336:
        /* <DEDUP_REMOVED lines=21> */
.L_x_1339:
[----:B------:R-:W-:Y:S05]  /*0e80*/  BSYNC B0 ;  /* 0x0000000000007941 */ /* 0x000fea0003800000 */
.L_x_1338:
        /* <DEDUP_REMOVED lines=21> */
.L_x_1341:
[----:B------:R-:W-:Y:S05]  /*0fe0*/  BSYNC B0 ;  /* 0x0000000000007941 */ /* 0x000fea0003800000 */
.L_x_1340:
        /* <DEDUP_REMOVED lines=20> */
.L_x_1343:
[----:B------:R-:W-:Y:S05]  /*1130*/  BSYNC B0 ;  /* 0x0000000000007941 */ /* 0x000fea0003800000 */
.L_x_1342:
        /* <DEDUP_REMOVED lines=20> */
.L_x_1345:
[----:B------:R-:W-:Y:S05]  /*1280*/  BSYNC B0 ;  /* 0x0000000000007941 */ /* 0x000fea0003800000 */
.L_x_1344:
        /* <DEDUP_REMOVED lines=20> */
.L_x_1347:
[----:B------:R-:W-:Y:S05]  /*13d0*/  BSYNC B0 ;  /* 0x0000000000007941 */ /* 0x000fea0003800000 */
.L_x_1346:
        /* <DEDUP_REMOVED lines=20> */
.L_x_1349:
[----:B------:R-:W-:Y:S05]  /*1520*/  BSYNC B0 ;  /* 0x0000000000007941 */ /* 0x000fea0003800000 */
.L_x_1348:
        /* <DEDUP_REMOVED lines=10> */
.L_x_1351:
[----:B------:R-:W-:Y:S05]  /*15d0*/  BSYNC B0 ;  /* 0x0000000000007941 */ /* 0x000fea0003800000 */
.L_x_1350:
        /* <DEDUP_REMOVED lines=15> */
.L_x_1353:
[----:B------:R-:W-:Y:S05]  /*16d0*/  BSYNC B0 ;  /* 0x0000000000007941 */ /* 0x000fea0003800000 */
.L_x_1352:
        /* <DEDUP_REMOVED lines=10> */
.L_x_1355:
[----:B------:R-:W-:Y:S05]  /*1780*/  BSYNC B0 ;  /* 0x0000000000007941 */ /* 0x000fea0003800000 */
.L_x_1354:
        /* <DEDUP_REMOVED lines=10> */
.L_x_1357:
[----:B------:R-:W-:Y:S05]  /*1830*/  BSYNC B0 ;  /* 0x0000000000007941 */ /* 0x000fea0003800000 */
.L_x_1356:
        /* <DEDUP_REMOVED lines=10> */
.L_x_1359:
[----:B------:R-:W-:Y:S05]  /*18e0*/  BSYNC B0 ;  /* 0x0000000000007941 */ /* 0x000fea0003800000 */
.L_x_1358:
        /* <DEDUP_REMOVED lines=10> */
.L_x_1361:
[----:B------:R-:W-:Y:S05]  /*1990*/  BSYNC B0 ;  /* 0x0000000000007941 */ /* 0x000fea0003800000 */
.L_x_1360:
        /* <DEDUP_REMOVED lines=10> */
.L_x_1363:
[----:B------:R-:W-:Y:S05]  /*1a40*/  BSYNC B0 ;  /* 0x0000000000007941 */ /* 0x000fea0003800000 */
.L_x_1362:
        /* <DEDUP_REMOVED lines=10> */
.L_x_1333:
[----:B------:R-:W1:Y:S01]  /*1af0*/  LDC R13, c[0x0][0x278] ;  /* 0x00009e00ff0d7b82 */ /* 0x000e620000000800 */
[----:B------:R-:W2:Y:S01]  /*1b00*/  S2R R6, SR_CTAID.Z ;  /* 0x0000000000067919 */ /* 0x000ea20000002700 */
[----:B------:R-:W-:Y:S01]  /*1b10*/  SHF.R.S32.HI R25, RZ, 0x1f, R97 ;  /* 0x0000001fff197819 */ /* 0x000fe20000011461 */
[----:B------:R-:W-:Y:S02]  /*1b20*/  UISETP.NE.AND UP0, UPT, UR13, -0x1, UPT ;  /* 0xffffffff0d00788c */ /* 0x000fe4000bf05270 */
        /* <DEDUP_REMOVED lines=36> */
[----:B------:R-:W-:Y:S02]  /*1d70*/  VIADD R0, R2, 0x40 ;  /* 0x0000004002007836 */ /* 0x000fe40000000000 */
[----:B------:R-:W-:Y:S01]  /*1d80*/  IMAD.U32 R6, RZ, RZ, UR14 ;  /* 0x0000000eff067e24 */ /* 0x000fe2000f8e00ff */
[----:B------:R-:W-:Y:S02]  /*1d90*/  ISETP.GE.AND P3, PT, R3, UR5, PT ;  /* 0x0000000503007c0c */ /* 0x000fe4000bf66270 */
[----:B------:R-:W-:Y:S01]  /*1da0*/  ISETP.GE.AND P0, PT, R0, UR5, PT ;  /* 0x0000000500007c0c */ /* 0x000fe2000bf06270 */
[----:B------:R-:W-:Y:S01]  /*1db0*/  IMAD.HI.U32 R0, R4, R5, RZ ;  /* 0x0000000504007227 */ /* 0x000fe200078e00ff */
[----:B------:R-:W-:-:S03]  /*1dc0*/  SHF.R.S32.HI R3, RZ, 0x1f, R2 ;  /* 0x0000001fff037819 */ /* 0x000fc60000011402 */
[----:B------:R-:W-:Y:S02]  /*1dd0*/  IMAD.MOV R4, RZ, RZ, -R0 ;  /* 0x000000ffff047224 */ /* 0x000fe400078e0a00 */
[----:B------:R-:W-:-:S04]  /*1de0*/  IMAD.WIDE R6, R6, 0x80, R2 ;  /* 0x0000008006067825 */ /* 0x000fc800078e0202 */
[C---:B------:R-:W-:Y:S01]  /*1df0*/  IMAD R4, R11.reuse, R4, R5 ;  /* 0x000000040b047224 */ /* 0x040fe200078e0205 */
[----:B------:R-:W-:Y:S02]  /*1e00*/  LOP3.LUT R5, R8, 0xfffffff8, RZ, 0xc0, !PT ;  /* 0xfffffff808057812 */ /* 0x000fe400078ec0ff */
[----:B------:R-:W-:Y:S02]  /*1e10*/  SHF.L.U32 R8, R2, 0x6, RZ ;  /* 0x0000000602087819 */ /* 0x000fe400000006ff */
[----:B------:R-:W-:Y:S01]  /*1e20*/  ISETP.GT.U32.AND P5, PT, R11, R4, PT ;  /* 0x000000040b00720c */ /* 0x000fe20003fa4070 */
[----:B------:R-:W-:Y:S01]  /*1e30*/  IMAD.IADD R19, R97, 0x1, -R5 ;  /* 0x0000000161137824 */ /* 0x000fe200078e0a05 */
[----:B------:R-:W-:-:S03]  /*1e40*/  LOP3.LUT R5, R8, 0x1c0, RZ, 0xc0, !PT ;  /* 0x000001c008057812 */ /* 0x000fc600078ec0ff */
[----:B------:R-:W-:-:S05]  /*1e50*/  IMAD.SHL.U32 R132, R19, 0x8, RZ ;  /* 0x0000000813847824 */ /* 0x000fca00078e00ff */
[----:B------:R-:W-:Y:S02]  /*1e60*/  LOP3.LUT R8, R5, 0x38, R132, 0xf8, !PT ;  /* 0x0000003805087812 */ /* 0x000fe400078ef884 */
[----:B------:R-:W-:Y:S01]  /*1e70*/  SHF.R.U32.HI R5, RZ, 0x3, R5 ;  /* 0x00000003ff057819 */ /* 0x000fe20000011605 */
        /* <DEDUP_REMOVED lines=13> */
.L_x_1364:
[----:B------:R-:W-:Y:S01]  /*1f50*/  LOP3.LUT R9, R24, 0xfffffff0, RZ, 0xc0, !PT ;  /* 0xfffffff018097812 */ /* 0x000fe200078ec0ff */
[----:B------:R-:W-:Y:S01]  /*1f60*/  @UP1 UIADD3 UR27, UR26, UR8, URZ ;  /* 0x000000081a1b1290 */ /* 0x000fe2000fffe03f */
[----:B------:R-:W-:Y:S01]  /*1f70*/  @!P5 IMAD.IADD R4, R4, 0x1, -R11 ;  /* 0x000000010404d824 */ /* 0x000fe200078e0a0b */
[----:B------:R-:W-:Y:S01]  /*1f80*/  LOP3.LUT R12, R8, R5, RZ, 0x3c, !PT ;  /* 0x00000005080c7212 */ /* 0x000fe200078e3cff */
[----:B------:R-:W-:Y:S01]  /*1f90*/  @UP1 ULDC.64 UR8, c[0x0][0x250] ;  /* 0x0000940000081ab9 */ /* 0x000fe20000000a00 */
[----:B------:R-:W-:Y:S01]  /*1fa0*/  IMAD.IADD R8, R97, 0x1, -R9 ;  /* 0x0000000161087824 */ /* 0x000fe200078e0a09 */
[----:B------:R-:W-:Y:S01]  /*1fb0*/  @UP1 UIMAD.WIDE.U32 UR30, UR27, UR8, URZ ;  /* 0x000000081b1e12a5 */ /* 0x000fe2000f8e003f */
[C---:B------:R-:W-:Y:S01]  /*1fc0*/  LOP3.LUT R10, R13.reuse, UR4, RZ, 0x3c, !PT ;  /* 0x000000040d0a7c12 */ /* 0x040fe2000f8e3cff */
        /* <DEDUP_REMOVED lines=24> */
.L_x_1365:
[----:B------:R-:W-:Y:S01]  /*2150*/  IMAD R9, R3, UR10, RZ ;  /* 0x0000000a03097c24 */ /* 0x000fe2000f8e02ff */
[----:B------:R-:W-:Y:S01]  /*2160*/  LOP3.LUT R11, R21, 0xfffffff8, RZ, 0xc0, !PT ;  /* 0xfffffff8150b7812 */ /* 0x000fe200078ec0ff */
[----:B------:R-:W-:Y:S01]  /*2170*/  IMAD.WIDE.U32 R4, R2, UR10, R132 ;  /* 0x0000000a02047c25 */ /* 0x000fe2000f8e0084 */
[----:B------:R-:W-:Y:S01]  /*2180*/  ULDC.64 UR6, c[0x0][0x258] ;  /* 0x0000960000067ab9 */ /* 0x000fe20000000a00 */
[----:B------:R-:W-:Y:S01]  /*2190*/  BSSY B0, `(.L_x_1366) ;  /* 0x000004b000007945 */ /* 0x000fe20003800000 */
[----:B------:R-:W-:Y:S01]  /*21a0*/  MOV R14, UR6 ;  /* 0x00000006000e7c02 */ /* 0x000fe20008000f00 */
[----:B------:R-:W-:Y:S01]  /*21b0*/  IMAD.SHL.U32 R227, R10, 0x8, RZ ;  /* 0x000000080ae37824 */ /* 0x000fe200078e00ff */
[----:B------:R-:W-:Y:S01]  /*21c0*/  IADD3 R10, P1, R4, UR32, RZ ;  /* 0x00000020040a7c10 */ /* 0x000fe2000ff3e0ff */
[----:B------:R-:W-:Y:S01]  /*21d0*/  IMAD R9, R2, UR11, R9 ;  /* 0x0000000b02097c24 */ /* 0x000fe2000f8e0209 */
[----:B------:R-:W-:Y:S01]  /*21e0*/  UIMAD UR15, UR15, UR6, URZ ;  /* 0x000000060f0f72a4 */ /* 0x000fe2000f8e023f */
[----:B------:R-:W-:Y:S01]  /*21f0*/  IMAD.IADD R20, R8, 0x1, -R11 ;  /* 0x0000000108147824 */ /* 0x000fe200078e0a0b */
[----:B------:R-:W-:Y:S01]  /*2200*/  LOP3.LUT R227, R12, 0xfffffe00, R227, 0xf8, !PT ;  /* 0xfffffe000ce37812 */ /* 0x000fe200078ef8e3 */
[----:B------:R-:W-:Y:S01]  /*2210*/  @P6 VIADD R0, R0, 0x1 ;  /* 0x0000000100006836 */ /* 0x000fe20000000000 */
[----:B------:R-:W-:Y:S01]  /*2220*/  IADD3.X R11, R5, UR29, R9, P1, !PT ;  /* 0x0000001d050b7c10 */ /* 0x000fe20008ffe409 */
[----:B------:R-:W-:Y:S01]  /*2230*/  IMAD.WIDE.U32 R4, R2, UR8, R132 ;  /* 0x0000000802047c25 */ /* 0x000fe2000f8e0084 */
[----:B------:R-:W-:Y:S01]  /*2240*/  IADD3 R12, P1, R132, UR28, RZ ;  /* 0x0000001c840c7c10 */ /* 0x000fe2000ff3e0ff */
[----:B------:R-:W1:Y:S01]  /*2250*/  S2UR UR29, SR_CgaCtaId ;  /* 0x00000000001d79c3 */ /* 0x000e620000008800 */
[----:B------:R-:W-:Y:S01]  /*2260*/  @!P2 IADD3 R0, -R0, RZ, RZ ;  /* 0x000000ff0000a210 */ /* 0x000fe20007ffe1ff */
[----:B------:R-:W-:Y:S01]  /*2270*/  IMAD R8, R3, UR8, RZ ;  /* 0x0000000803087c24 */ /* 0x000fe2000f8e02ff */
[----:B------:R-:W-:Y:S01]  /*2280*/  IADD3 R4, P2, R4, UR30, RZ ;  /* 0x0000001e04047c10 */ /* 0x000fe2000ff5e0ff */
[----:B------:R-:W-:Y:S01]  /*2290*/  VIADD R100, R132, 0x40 ;  /* 0x0000004084647836 */ /* 0x000fe20000000000 */
[----:B------:R-:W-:Y:S01]  /*22a0*/  @!P5 LOP3.LUT R0, RZ, R13, RZ, 0x33, !PT ;  /* 0x0000000dff00d212 */ /* 0x000fe200078e33ff */
[C---:B------:R-:W-:Y:S01]  /*22b0*/  IMAD R9, R2.reuse, UR9, R8 ;  /* 0x0000000902097c24 */ /* 0x040fe2000f8e0208 */
[----:B------:R-:W-:Y:S01]  /*22c0*/  IADD3.X R13, R133, UR16, RZ, P1, !PT ;  /* 0x00000010850d7c10 */ /* 0x000fe20008ffe4ff */
[----:B------:R-:W-:Y:S01]  /*22d0*/  ULDC.64 UR16, c[0x0][0x268] ;  /* 0x00009a0000107ab9 */ /* 0x000fe20000000a00 */
[----:B------:R-:W-:Y:S01]  /*22e0*/  SHF.R.S32.HI R8, RZ, 0x1f, R0 ;  /* 0x0000001fff087819 */ /* 0x000fe20000011400 */
[C---:B------:R-:W-:Y:S01]  /*22f0*/  VIADD R18, R2.reuse, 0x10 ;  /* 0x0000001002127836 */ /* 0x040fe20000000000 */
[----:B------:R-:W-:Y:S01]  /*2300*/  IADD3.X R5, R5, UR27, R9, P2, !PT ;  /* 0x0000001b05057c10 */ /* 0x000fe200097fe409 */
[----:B------:R-:W-:Y:S01]  /*2310*/  ULDC.64 UR26, c[0x0][0x260] ;  /* 0x00009800001a7ab9 */ /* 0x000fe20000000a00 */
[----:B------:R-:W-:Y:S01]  /*2320*/  ISETP.GE.AND P6, PT, R2, UR5, PT ;  /* 0x0000000502007c0c */ /* 0x000fe2000bfc6270 */
[----:B------:R-:W-:Y:S01]  /*2330*/  IMAD.WIDE.U32 R28, R0, UR26, R10 ;  /* 0x0000001a001c7c25 */ /* 0x000fe2000f8e000a */
[----:B------:R-:W-:Y:S01]  /*2340*/  UIMAD UR7, UR4, UR7, UR15 ;  /* 0x00000007040772a4 */ /* 0x000fe2000f8e020f */
[----:B------:R-:W-:-:S02]  /*2350*/  ISETP.GE.AND P5, PT, R18, UR5, PT ;  /* 0x0000000512007c0c */ /* 0x000fc4000bfa6270 */
[----:B------:R-:W-:Y:S01]  /*2360*/  IMAD.WIDE.U32 R26, R0, UR16, R4 ;  /* 0x00000010001a7c25 */ /* 0x000fe2000f8e0004 */
[----:B------:R2:W-:Y:S01]  /*2370*/  STL.64 [R1+0x38], R28 ;  /* 0x0000381c01007387 */ /* 0x0005e20000100a00 */
[----:B------:R-:W-:Y:S02]  /*2380*/  R2P PR, R20, 0x6 ;  /* 0x0000000614007804 */ /* 0x000fe40000000000 */
[C---:B------:R-:W-:Y:S01]  /*2390*/  IMAD R9, R8.reuse, UR26, RZ ;  /* 0x0000001a08097c24 */ /* 0x040fe2000f8e02ff */
[----:B------:R2:W-:Y:S01]  /*23a0*/  STL.64 [R1+0x40], R26 ;  /* 0x0000401a01007387 */ /* 0x0005e20000100a00 */
[----:B------:R-:W-:Y:S01]  /*23b0*/  IMAD R8, R8, UR16, RZ ;  /* 0x0000001008087c24 */ /* 0x000fe2000f8e02ff */
[----:B------:R-:W-:Y:S01]  /*23c0*/  MOV R4, 0x10 ;  /* 0x0000001000047802 */ /* 0x000fe20000000f00 */
[----:B------:R-:W-:Y:S01]  /*23d0*/  IMAD.WIDE.U32 R12, R14, UR4, R12 ;  /* 0x000000040e0c7c25 */ /* 0x000fe2000f8e000c */
[----:B------:R2:W-:Y:S01]  /*23e0*/  STL [R1+0x10], R100 ;  /* 0x0000106401007387 */ /* 0x0005e20000100800 */
[----:B------:R-:W-:Y:S01]  /*23f0*/  UMOV UR4, 0x400 ;  /* 0x0000040000047882 */ /* 0x000fe20000000000 */
[----:B------:R-:W-:Y:S01]  /*2400*/  IADD3 R16, R2, 0x50, RZ ;  /* 0x0000005002107810 */ /* 0x000fe20007ffe0ff */
[C---:B------:R-:W-:Y:S01]  /*2410*/  IMAD R22, R0.reuse, UR27, R9 ;  /* 0x0000001b00167c24 */ /* 0x040fe2000f8e0209 */
[----:B-1----:R-:W-:Y:S01]  /*2420*/  ULEA UR4, UR29, UR4, 0x18 ;  /* 0x000000041d047291 */ /* 0x002fe2000f8ec03f */
[----:B------:R-:W-:Y:S01]  /*2430*/  IMAD R23, R0, UR17, R8 ;  /* 0x0000001100177c24 */ /* 0x000fe2000f8e0208 */
[----:B------:R-:W-:Y:S01]  /*2440*/  IADD3 R9, R13, UR7, RZ ;  /* 0x000000070d097c10 */ /* 0x000fe2000fffe0ff */
[----:B------:R-:W-:Y:S01]  /*2450*/  IMAD.MOV.U32 R0, RZ, RZ, 0x20 ;  /* 0x00000020ff007424 */ /* 0x000fe200078e00ff */
[----:B------:R-:W-:-:S02]  /*2460*/  SEL R4, R4, 0xfffffff0, !P1 ;  /* 0xfffffff004047807 */ /* 0x000fc40004800000 */
[----:B------:R-:W-:Y:S02]  /*2470*/  LEA R227, R227, UR4, 0x1 ;  /* 0x00000004e3e37c11 */ /* 0x000fe4000f8e08ff */
        /* <DEDUP_REMOVED lines=28> */
.L_x_1367:
[----:B------:R-:W-:Y:S05]  /*2640*/  BSYNC B0 ;  /* 0x0000000000007941 */ /* 0x000fea0003800000 */
.L_x_1366:
        /* <DEDUP_REMOVED lines=34> */
.L_x_1369:
[----:B------:R-:W-:Y:S05]  /*2870*/  BSYNC B0 ;  /* 0x0000000000007941 */ /* 0x000fea0003800000 */
.L_x_1368:
[----:B------:R-:W-:Y:S01]  /*2880*/  USHF.R.S32.HI UR16, URZ, 0x1f, UR17 ;  /* 0x0000001f3f107899 */ /* 0x000fe20008011411 */
        /* <DEDUP_REMOVED lines=33> */
.L_x_1371:
[----:B------:R-:W-:Y:S05]  /*2aa0*/  BSYNC B0 ;  /* 0x0000000000007941 */ /* 0x000fea0003800000 */
.L_x_1370:
[----:B------:R-:W-:Y:S01]  /*2ab0*/  UIMAD UR15, UR17, -0x20, UR24 ;  /* 0xffffffe0110f78a4 */ /* 0x000fe2000f8e0218 */
[----:B------:R-:W-:Y:S01]  /*2ac0*/  BSSY B0, `(.L_x_1372) ;  /* 0x0000020000007945 */ /* 0x000fe20003800000 */
[----:B------:R-:W-:-:S03]  /*2ad0*/  ISETP.GE.AND P4, PT, R16, UR5, PT ;  /* 0x0000000510007c0c */ /* 0x000fc6000bf86270 */
[----:B------:R-:W-:Y:S10]  /*2ae0*/  @P3 BRA `(.L_x_1373) ;  /* 0x0000000000743947 */ /* 0x000ff40003800000 */
        /* <DEDUP_REMOVED lines=29> */
.L_x_1373:
[----:B------:R-:W-:Y:S05]  /*2cc0*/  BSYNC B0 ;  /* 0x0000000000007941 */ /* 0x000fea0003800000 */
.L_x_1372:
        /* <DEDUP_REMOVED lines=31> */
.L_x_1375:
[----:B------:R-:W-:Y:S05]  /*2ec0*/  BSYNC B0 ;  /* 0x0000000000007941 */ /* 0x000fea0003800000 */
.L_x_1374:
        /* <DEDUP_REMOVED lines=31> */
.L_x_1377:
[----:B------:R-:W-:Y:S05]  /*30c0*/  BSYNC B0 ;  /* 0x0000000000007941 */ /* 0x000fea0003800000 */
.L_x_1376:
        /* <DEDUP_REMOVED lines=31> */
.L_x_1379:
[----:B------:R-:W-:Y:S05]  /*32c0*/  BSYNC B0 ;  /* 0x0000000000007941 */ /* 0x000fea0003800000 */
.L_x_1378:
        /* <DEDUP_REMOVED lines=30> */
.L_x_1381:
[----:B------:R-:W-:Y:S05]  /*34b0*/  BSYNC B0 ;  /* 0x0000000000007941 */ /* 0x000fea0003800000 */
.L_x_1380:
[----:B------:R-:W-:Y:S01]  /*34c0*/  IMAD.IADD R99, R29, 0x1, R22 ;  /* 0x000000011d637824 */ /* 0x000fe200078e0216 */
[----:B------:R-:W-:Y:S01]  /*34d0*/  USHF.L.U32 UR31, UR10, 0x5, URZ ;  /* 0x000000050a1f7899 */ /* 0x000fe2000800063f */
[----:B------:R-:W-:Y:S01]  /*34e0*/  IMAD.MOV.U32 R98, RZ, RZ, R28 ;  /* 0x000000ffff627224 */ /* 0x000fe200078e001c */
[----:B------:R-:W-:Y:S01]  /*34f0*/  USHF.L.U64.HI UR30, UR10, 0x5, UR11 ;  /* 0x000000050a1e7899 */ /* 0x000fe2000801020b */
[----:B------:R-:W-:Y:S01]  /*3500*/  SHF.R.S32.HI R5, RZ, 0x4, R24 ;  /* 0x00000004ff057819 */ /* 0x000fe20000011418 */
[----:B------:R-:W-:Y:S01]  /*3510*/  BSSY B0, `(.L_x_1382) ;  /* 0x0000024000007945 */ /* 0x000fe20003800000 */
[----:B------:R-:W-:Y:S01]  /*3520*/  ISETP.GE.AND P0, PT, R2, UR15, PT ;  /* 0x0000000f02007c0c */ /* 0x000fe2000bf06270 */
[----:B------:R2:W-:Y:S01]  /*3530*/  STL.64 [R1+0x30], R98 ;  /* 0x0000306201007387 */ /* 0x0005e20000100a00 */
[----:B------:R-:W-:Y:S01]  /*3540*/  UIMAD UR6, UR30, UR17, URZ ;  /* 0x000000111e0672a4 */ /* 0x000fe2000f8e023f */
[----:B------:R-:W-:Y:S01]  /*3550*/  LEA.HI R3, R24, R5, RZ, 0x1 ;  /* 0x0000000518037211 */ /* 0x000fe200078f08ff */
[----:B------:R-:W-:Y:S01]  /*3560*/  IMAD.U32 R95, RZ, RZ, UR31 ;  /* 0x0000001fff5f7e24 */ /* 0x000fe2000f8e00ff */
[----:B------:R-:W-:Y:S01]  /*3570*/  ISETP.GE.AND P3, PT, R2, UR15, PT ;  /* 0x0000000f02007c0c */ /* 0x000fe2000bf66270 */
[----:B------:R-:W-:Y:S01]  /*3580*/  UIMAD UR6, UR16, UR31, UR6 ;  /* 0x0000001f100672a4 */ /* 0x000fe2000f8e0206 */
[----:B------:R-:W-:Y:S01]  /*3590*/  LOP3.LUT R3, R3, 0xfffffffe, RZ, 0xc0, !PT ;  /* 0xfffffffe03037812 */ /* 0x000fe200078ec0ff */
[----:B-1----:R-:W-:Y:S01]  /*35a0*/  IMAD.WIDE.U32 R6, R95, UR17, R98 ;  /* 0x000000115f067c25 */ /* 0x002fe2000f8e0062 */
[----:B------:R-:W-:-:S02]  /*35b0*/  ISETP.GE.AND P4, PT, R18, UR15, PT ;  /* 0x0000000f12007c0c */ /* 0x000fc4000bf86270 */
[----:B------:R-:W-:Y:S01]  /*35c0*/  IADD3 R9, R5, -R3, RZ ;  /* 0x8000000305097210 */ /* 0x000fe20007ffe0ff */
[----:B------:R-:W-:Y:S01]  /*35d0*/  IMAD.SHL.U32 R10, R2, 0x8, RZ ;  /* 0x00000008020a7824 */ /* 0x000fe200078e00ff */
[----:B------:R-:W-:Y:S01]  /*35e0*/  IADD3 R5, R7, UR6, RZ ;  /* 0x0000000607057c10 */ /* 0x000fe2000fffe0ff */
[----:B------:R-:W-:Y:S01]  /*35f0*/  IMAD.SHL.U32 R8, R19, 0x40, RZ ;  /* 0x0000004013087824 */ /* 0x000fe200078e00ff */
        /* <DEDUP_REMOVED lines=21> */
.L_x_1383:
[----:B------:R-:W-:Y:S05]  /*3750*/  BSYNC B0 ;  /* 0x0000000000007941 */ /* 0x000fea0003800000 */
.L_x_1382:
[----:B------:R-:W-:Y:S01]  /*3760*/  USHF.L.U64.HI UR26, UR10, 0x4, UR11 ;  /* 0x000000040a1a7899 */ /* 0x000fe2000801020b */
[----:B------:R-:W-:Y:S01]  /*3770*/  BSSY B0, `(.L_x_1384) ;  /* 0x000001a000007945 */ /* 0x000fe20003800000 */
[----:B------:R-:W-:Y:S01]  /*3780*/  USHF.L.U32 UR27, UR10, 0x4, URZ ;  /* 0x000000040a1b7899 */ /* 0x000fe2000800063f */
[----:B------:R-:W-:Y:S02]  /*3790*/  LOP3.LUT R8, R8, 0x1c0, RZ, 0xc0, !PT ;  /* 0x000001c008087812 */ /* 0x000fe400078ec0ff */
        /* <DEDUP_REMOVED lines=23> */
.L_x_1385:
[----:B------:R-:W-:Y:S05]  /*3910*/  BSYNC B0 ;  /* 0x0000000000007941 */ /* 0x000fea0003800000 */
.L_x_1384:
[----:B------:R-:W0:Y:S01]  /*3920*/  LDGDEPBAR ;  /* 0x00000000000079af */ /* 0x000e220000000000 */
[----:B-1----:R-:W-:Y:S01]  /*3930*/  IMAD.SHL.U32 R2, R20, 0x40, RZ ;  /* 0x0000004014027824 */ /* 0x002fe200078e00ff */
[----:B------:R-:W-:Y:S01]  /*3940*/  LOP3.LUT R3, R8, 0x8, R10, 0xf8, !PT ;  /* 0x0000000808037812 */ /* 0x000fe200078ef80a */
[----:B------:R-:W-:Y:S01]  /*3950*/  IMAD.IADD R247, R27, 0x1, R23 ;  /* 0x000000011bf77824 */ /* 0x000fe200078e0217 */
[----:B------:R-:W-:Y:S01]  /*3960*/  SHF.R.U32.HI R8, RZ, 0x3, R8 ;  /* 0x00000003ff087819 */ /* 0x000fe20000011608 */
[----:B------:R-:W-:Y:S01]  /*3970*/  IMAD.MOV.U32 R246, RZ, RZ, R26 ;  /* 0x000000fffff67224 */ /* 0x000fe200078e001a */
[----:B------:R-:W-:Y:S01]  /*3980*/  LOP3.LUT R2, R2, 0x1c0, RZ, 0xc0, !PT ;  /* 0x000001c002027812 */ /* 0x000fe200078ec0ff */
[----:B------:R-:W-:Y:S01]  /*3990*/  IMAD.SHL.U32 R6, R9, 0x8, RZ ;  /* 0x0000000809067824 */ /* 0x000fe200078e00ff */
[----:B------:R-:W-:Y:S01]  /*39a0*/  USHF.L.U64.HI UR28, UR8, 0x5, UR9 ;  /* 0x00000005081c7899 */ /* 0x000fe20008010209 */
[----:B------:R-:W-:Y:S01]  /*39b0*/  LOP3.LUT R3, R3, R8, RZ, 0x3c, !PT ;  /* 0x0000000803037212 */ /* 0x000fe200078e3cff */
        /* <DEDUP_REMOVED lines=10> */
[----:B------:R-:W-:Y:S01]  /*3a60*/  IMAD R2, R9, 0x200, R3 ;  /* 0x0000020009027824 */ /* 0x000fe200078e0203 */
[----:B------:R-:W-:Y:S01]  /*3a70*/  LOP3.LUT R93, R7, 0xfffffe00, RZ, 0xc0, !PT ;  /* 0xfffffe00075d7812 */ /* 0x000fe200078ec0ff */
[----:B------:R-:W-:Y:S01]  /*3a80*/  UIMAD UR6, UR16, UR29, UR6 ;  /* 0x0000001d100672a4 */ /* 0x000fe2000f8e0206 */
[----:B------:R-:W-:Y:S01]  /*3a90*/  IMAD.WIDE.U32 R6, R6, UR29, R246 ;  /* 0x0000001d06067c25 */ /* 0x000fe2000f8e00f6 */
[----:B------:R-:W-:-:S04]  /*3aa0*/  DEPBAR.LE SB0, 0x0 ;  /* 0x000080000000791a */ /* 0x000fc80000000000 */
[----:B------:R-:W-:Y:S01]  /*3ab0*/  BAR.SYNC.DEFER_BLOCKING 0x0 ;  /* 0x0000000000007b1d */ /* 0x000fe20000010000 */
[----:B------:R-:W-:Y:S01]  /*3ac0*/  IMAD R3, R94, 0x400, R93 ;  /* 0x000004005e037824 */ /* 0x000fe200078e025d */
[----:B------:R-:W-:Y:S01]  /*3ad0*/  LEA R212, R2, UR4, 0x1 ;  /* 0x0000000402d47c11 */ /* 0x000fe2000f8e08ff */
[----:B------:R-:W-:Y:S01]  /*3ae0*/  VIADD R2, R7, UR6 ;  /* 0x0000000607027c36 */ /* 0x000fe20008000000 */
[----:B------:R-:W-:Y:S01]  /*3af0*/  ISETP.GE.AND P0, PT, R18, UR15, PT ;  /* 0x0000000f12007c0c */ /* 0x000fe2000bf06270 */
[----:B------:R-:W-:Y:S01]  /*3b00*/  IMAD.IADD R3, R92, 0x1, R3 ;  /* 0x000000015c037824 */ /* 0x000fe200078e0203 */
[----:B------:R-:W-:Y:S01]  /*3b10*/  BSSY B0, `(.L_x_1386) ;  /* 0x0000018000007945 */ /* 0x000fe20003800000 */
[----:B------:R1:W-:Y:S04]  /*3b20*/  @P3 STS.128 [R227+0xa000], RZ ;  /* 0x00a000ffe3003388 */ /* 0x0003e80000000c00 */
[----:B------:R1:W-:Y:S01]  /*3b30*/  @P3 STS.128 [R227+0xb000], RZ ;  /* 0x00b000ffe3003388 */ /* 0x0003e20000000c00 */
[----:B------:R-:W-:Y:S05]  /*3b40*/  @P3 BRA `(.L_x_1387) ;  /* 0x0000000000503947 */ /* 0x000fea0003800000 */
[----:B------:R-:W-:Y:S02]  /*3b50*/  ULDC UR6, c[0x0][0x2d0] ;  /* 0x0000b40000067ab9 */ /* 0x000fe40000000800 */
[----:B------:R-:W-:Y:S02]  /*3b60*/  ISETP.GE.AND P2, PT, R132, UR6, PT ;  /* 0x0000000684007c0c */ /* 0x000fe4000bf46270 */
[----:B------:R-:W-:-:S11]  /*3b70*/  ISETP.GE.AND P1, PT, R100, UR6, PT ;  /* 0x0000000664007c0c */ /* 0x000fd6000bf26270 */
[----:B------:R-:W5:Y:S01]  /*3b80*/  @!P2 LDC.64 R8, c[0x0][0x220] ;  /* 0x00008800ff08ab82 */ /* 0x000f620000000a00 */
[----:B------:R1:W-:Y:S01]  /*3b90*/  @P2 STS.128 [R227+0xa000], RZ ;  /* 0x00a000ffe3002388 */ /* 0x0003e20000000c00 */
        /* <DEDUP_REMOVED lines=15> */
.L_x_1387:
[----:B------:R-:W-:Y:S05]  /*3c90*/  BSYNC B0 ;  /* 0x0000000000007941 */ /* 0x000fea0003800000 */
.L_x_1386:
        /* <DEDUP_REMOVED lines=29> */
.L_x_1389:
[----:B------:R-:W-:Y:S05]  /*3e70*/  BSYNC B0 ;  /* 0x0000000000007941 */ /* 0x000fea0003800000 */
.L_x_1388:
[----:B--2---:R-:W-:Y:S01]  /*3e80*/  LDSM.16.M88.4 R24, [R212+0x8000] ;  /* 0x00800000d418783b */ /* 0x004fe20000000200 */
[----:B------:R-:W-:Y:S01]  /*3e90*/  R2P PR, R19, 0x6 ;  /* 0x0000000613007804 */ /* 0x000fe20000000000 */
[C---:B-1----:R-:W-:Y:S01]  /*3ea0*/  VIADD R2, R212.reuse, 0x8000 ;  /* 0x00008000d4027836 */ /* 0x042fe20000000000 */
[----:B------:R-:W-:Y:S01]  /*3eb0*/  UIADD3 UR6, UR24, 0x1, -UR25 ;  /* 0x0000000118067890 */ /* 0x000fe2000fffe819 */
[----:B------:R-:W1:Y:S01]  /*3ec0*/  LDSM.16.M88.4 R8, [R214+0x2000] ;  /* 0x00200000d608783b */ /* 0x000e620000000200 */
[----:B------:R-:W-:Y:S01]  /*3ed0*/  VIADD R223, R212, 0x8020 ;  /* 0x00008020d4df7836 */ /* 0x000fe20000000000 */
[----:B------:R-:W-:Y:S01]  /*3ee0*/  LEA R6, R94, UR21, 0x4 ;  /* 0x000000155e067c11 */ /* 0x000fe2000f8e20ff */
[--C-:B------:R-:W-:Y:S01]  /*3ef0*/  IMAD R216, R4, 0x2, R214.reuse ;  /* 0x0000000204d87824 */ /* 0x100fe200078e02d6 */
[----:B---34-:R-:W2:Y:S01]  /*3f00*/  LDSM.16.M88.4 R12, [R214] ;  /* 0x00000000d60c783b */ /* 0x018ea20000000200 */
[C---:B------:R-:W-:Y:S01]  /*3f10*/  IMAD R222, R0.reuse, 0x2, R214 ;  /* 0x0000000200de7824 */ /* 0x040fe200078e02d6 */
[----:B------:R-:W-:Y:S01]  /*3f20*/  UIADD3 UR6, UR6, UR19, URZ ;  /* 0x0000001306067290 */ /* 0x000fe2000fffe03f */
[----:B------:R-:W-:Y:S01]  /*3f30*/  IMAD R221, R0, 0x2, R216 ;  /* 0x0000000200dd7824 */ /* 0x000fe200078e02d8 */
[----:B------:R-:W3:Y:S01]  /*3f40*/  LDSM.16.M88.4 R36, [R212+0x8800] ;  /* 0x00880000d424783b */ /* 0x000ee20000000200 */
[----:B------:R-:W-:Y:S01]  /*3f50*/  UIADD3 UR20, UR24, -UR20, -UR25 ;  /* 0x8000001418147290 */ /* 0x000fe2000fffe819 */
[----:B------:R-:W-:Y:S01]  /*3f60*/  @P1 VIADD R223, R2, 0xffffffe0 ;  /* 0xffffffe002df1836 */ /* 0x000fe20000000000 */
[----:B------:R-:W-:Y:S01]  /*3f70*/  UMOV UR19, UR17 ;  /* 0x0000001100137c82 */ /* 0x000fe20008000000 */
[----:B------:R-:W-:Y:S01]  /*3f80*/  LDSM.16.M88.4 R16, [R216+0x2000] ;  /* 0x00200000d810783b */ /* 0x000fe20000000200 */
[----:B------:R-:W-:Y:S01]  /*3f90*/  IMAD.MOV.U32 R2, RZ, RZ, 0x40 ;  /* 0x00000040ff027424 */ /* 0x000fe200078e00ff */
[----:B------:R-:W-:Y:S01]  /*3fa0*/  UISETP.GT.AND UP0, UPT, UR19, UR12, UPT ;  /* 0x0000000c1300728c */ /* 0x000fe2000bf04270 */
[----:B------:R-:W-:Y:S01]  /*3fb0*/  IMAD.U32 R7, RZ, RZ, UR6 ;  /* 0x00000006ff077e24 */ /* 0x000fe2000f8e00ff */
[----:B------:R-:W4:Y:S01]  /*3fc0*/  LDSM.16.M88.4 R28, [R223] ;  /* 0x00000000df1c783b */ /* 0x000f220000000200 */
[C---:B------:R-:W-:Y:S01]  /*3fd0*/  VIADD R226, R223.reuse, 0x800 ;  /* 0x00000800dfe27836 */ /* 0x040fe20000000000 */
[----:B------:R-:W-:Y:S01]  /*3fe0*/  SEL R2, R2, 0xffffffc0, !P2 ;  /* 0xffffffc002027807 */ /* 0x000fe20005000000 */
[C---:B------:R-:W-:Y:S01]  /*3ff0*/  VIADD R225, R223.reuse, 0x1000 ;  /* 0x00001000dfe17836 */ /* 0x040fe20000000000 */
[----:B------:R-:W5:Y:S01]  /*4000*/  LDSM.16.M88.4 R20, [R216] ;  /* 0x00000000d814783b */ /* 0x000f620000000200 */
[----:B------:R-:W-:-:S02]  /*4010*/  VIADD R224, R223, 0x1800 ;  /* 0x00001800dfe07836 */ /* 0x000fc40000000000 */
[----:B------:R-:W-:Y:S01]  /*4020*/  IMAD.IADD R220, R212, 0x1, R2 ;  /* 0x00000001d4dc7824 */ /* 0x000fe200078e0202 */
[----:B------:R-:W5:Y:S01]  /*4030*/  LDSM.16.M88.4 R44, [R223+0x800] ;  /* 0x00080000df2c783b */ /* 0x000f620000000200 */
[----:B------:R-:W-:Y:S01]  /*4040*/  IMAD.IADD R219, R2, 0x1, R223 ;  /* 0x0000000102db7824 */ /* 0x000fe200078e02df */
[----:B------:R-:W-:Y:S02]  /*4050*/  LOP3.LUT R2, R96, 0xffffffe0, RZ, 0xc0, !PT ;  /* 0xffffffe060027812 */ /* 0x000fe400078ec0ff */
[----:B------:R-:W-:Y:S03]  /*4060*/  LDSM.16.M88.4 R32, [R222+0x2000] ;  /* 0x00200000de20783b */ /* 0x000fe60000000200 */
[C---:B------:R-:W-:Y:S01]  /*4070*/  IMAD.IADD R2, R97.reuse, 0x1, -R2 ;  /* 0x0000000161027824 */ /* 0x040fe200078e0a02 */
[----:B------:R-:W5:Y:S01]  /*4080*/  LDSM.16.M88.4 R40, [R220+0x8000] ;  /* 0x00800000dc28783b */ /* 0x000f620000000200 */
[----:B------:R-:W-:-:S03]  /*4090*/  IMAD.SHL.U32 R97, R97, 0x2, RZ ;  /* 0x0000000261617824 */ /* 0x000fc600078e00ff */
[----:B------:R-:W-:Y:S01]  /*40a0*/  SHF.R.S32.HI R3, RZ, 0x1f, R2 ;  /* 0x0000001fff037819 */ /* 0x000fe20000011402 */
[----:B------:R-:W0:Y:S01]  /*40b0*/  LDGDEPBAR ;  /* 0x00000000000079af */ /* 0x000e220000000000 */
[----:B------:R-:W-:Y:S01]  /*40c0*/  LOP3.LUT R251, R97, 0x6, RZ, 0xc0, !PT ;  /* 0x0000000661fb7812 */ /* 0x000fe200078ec0ff */
[----:B-1----:R-:W-:Y:S01]  /*40d0*/  HMMA.16816.F32.BF16 R48, R8, R24, RZ ;  /* 0x000000180830723c */ /* 0x002fe200000418ff */
[----:B------:R-:W-:Y:S01]  /*40e0*/  LEA.HI R2, R3, R2, RZ, 0x2 ;  /* 0x0000000203027211 */ /* 0x000fe200078f10ff */
[----:B------:R-:W-:-:S03]  /*40f0*/  IMAD.U32 R3, RZ, RZ, UR17 ;  /* 0x00000011ff037e24 */ /* 0x000fc6000f8e00ff */
[----:B------:R-:W-:Y:S01]  /*4100*/  SHF.R.S32.HI R2, RZ, 0x2, R2 ;  /* 0x00000002ff027819 */ /* 0x000fe20000011402 */
[----:B--2---:R-:W-:Y:S01]  /*4110*/  HMMA.16816.F32.BF16 R52, R12, R24, RZ ;  /* 0x000000180c34723c */ /* 0x004fe200000418ff */
[----:B------:R-:W-:-:S03]  /*4120*/  IMAD R3, R3, 0x20, R251 ;  /* 0x0000002003037824 */ /* 0x000fc600078e02fb */
[----:B------:R-:W-:Y:S01]  /*4130*/  IMAD.IADD R6, R2, 0x1, R6 ;  /* 0x0000000102067824 */ /* 0x000fe200078e0206 */
[----:B------:R-:W-:Y:S01]  /*4140*/  LOP3.LUT R2, R92, R93, RZ, 0xfc, !PT ;  /* 0x0000005d5c027212 */ /* 0x000fe200078efcff */
[----:B------:R-:W-:Y:S01]  /*4150*/  HMMA.16816.F32.BF16 R56, R8, R26, RZ ;  /* 0x0000001a0838723c */ /* 0x000fe200000418ff */
[----:B------:R-:W-:Y:S02]  /*4160*/  VIADD R5, R3, 0x1 ;  /* 0x0000000103057836 */ /* 0x000fe40000000000 */
[----:B------:R-:W-:-:S03]  /*4170*/  VIADDMNMX R231, R6, UR20, RZ, !PT ;  /* 0x0000001406e77c46 */ /* 0x000fc6000f8001ff */
[----:B------:R-:W-:Y:S06]  /*4180*/  HMMA.16816.F32.BF16 R24, R12, R26, RZ ;  /* 0x0000001a0c18723c */ /* 0x000fec00000418ff */
[C---:B---3--:R-:W-:Y:S06]  /*4190*/  HMMA.16816.F32.BF16 R72, R8.reuse, R36, RZ ;  /* 0x000000240848723c */ /* 0x048fec00000418ff */
[----:B------:R-:W-:Y:S01]  /*41a0*/  HMMA.16816.F32.BF16 R76, R8, R38, RZ ;  /* 0x00000026084c723c */ /* 0x000fe200000418ff */
[----:B------:R-:W1:Y:S05]  /*41b0*/  LDSM.16.M88.4 R8, [R222] ;  /* 0x00000000de08783b */ /* 0x000e6a0000000200 */
[----:B------:R-:W-:Y:S06]  /*41c0*/  HMMA.16816.F32.BF16 R68, R12, R36, RZ ;  /* 0x000000240c44723c */ /* 0x000fec00000418ff */
[----:B----4-:R-:W-:Y:S01]  /*41d0*/  HMMA.16816.F32.BF16 R64, R16, R28, R48 ;  /* 0x0000001c1040723c */ /* 0x010fe20000041830 */
[----:B------:R-:W-:Y:S05]  /*41e0*/  LDSM.16.M88.4 R48, [R219+0x800] ;  /* 0x00080000db30783b */ /* 0x000fea0000000200 */
[----:B------:R-:W-:Y:S01]  /*41f0*/  HMMA.16816.F32.BF16 R60, R12, R38, RZ ;  /* 0x000000260c3c723c */ /* 0x000fe200000418ff */
[----:B------:R-:W2:Y:S04]  /*4200*/  LDSM.16.M88.4 R12, [R220+0x8800] ;  /* 0x00880000dc0c783b */ /* 0x000ea80000000200 */
[----:B------:R-:W-:Y:S01]  /*4210*/  LDSM.16.M88.4 R36, [R219] ;  /* 0x00000000db24783b */ /* 0x000fe20000000200 */
[----:B-----5:R-:W-:Y:S06]  /*4220*/  HMMA.16816.F32.BF16 R84, R20, R28, R52 ;  /* 0x0000001c1454723c */ /* 0x020fec0000041834 */
[-C--:B------:R-:W-:Y:S06]  /*4230*/  HMMA.16816.F32.BF16 R56, R16, R30.reuse, R56 ;  /* 0x0000001e1038723c */ /* 0x080fec0000041838 */
[C---:B------:R-:W-:Y:S01]  /*4240*/  HMMA.16816.F32.BF16 R52, R20.reuse, R30, R24 ;  /* 0x0000001e1434723c */ /* 0x040fe20000041818 */
[----:B------:R-:W3:Y:S04]  /*4250*/  LDSM.16.M88.4 R24, [R221+0x2000] ;  /* 0x00200000dd18783b */ /* 0x000ee80000000200 */
[----:B------:R-:W4:Y:S01]  /*4260*/  LDSM.16.M88.4 R28, [R221] ;  /* 0x00000000dd1c783b */ /* 0x000f220000000200 */
[-C--:B------:R-:W-:Y:S06]  /*4270*/  HMMA.16816.F32.BF16 R88, R20, R44.reuse, R68 ;  /* 0x0000002c1458723c */ /* 0x080fec0000041844 */
[C---:B------:R-:W-:Y:S06]  /*4280*/  HMMA.16816.F32.BF16 R80, R16.reuse, R44, R72 ;  /* 0x0000002c1050723c */ /* 0x040fec0000041848 */
[----:B------:R-:W-:Y:S01]  /*4290*/  HMMA.16816.F32.BF16 R76, R16, R46, R76 ;  /* 0x0000002e104c723c */ /* 0x000fe2000004184c */
[----:B------:R-:W-:Y:S05]  /*42a0*/  LDSM.16.M88.4 R16, [R214+0x6000] ;  /* 0x00600000d610783b */ /* 0x000fea0000000200 */
[----:B------:R-:W-:Y:S06]  /*42b0*/  HMMA.16816.F32.BF16 R72, R32, R40, R64 ;  /* 0x000000282048723c */ /* 0x000fec0000041840 */
[----:B------:R-:W-:Y:S01]  /*42c0*/  HMMA.16816.F32.BF16 R60, R20, R46, R60 ;  /* 0x0000002e143c723c */ /* 0x000fe2000004183c */
[----:B------:R-:W5:Y:S04]  /*42d0*/  LDSM.16.M88.4 R44, [R212+0x9000] ;  /* 0x00900000d42c783b */ /* 0x000f680000000200 */
[----:B------:R-:W5:Y:S01]  /*42e0*/  LDSM.16.M88.4 R20, [R214+0x4000] ;  /* 0x00400000d614783b */ /* 0x000f620000000200 */
[----:B-1----:R-:W-:Y:S06]  /*42f0*/  HMMA.16816.F32.BF16 R68, R8, R40, R84 ;  /* 0x000000280844723c */ /* 0x002fec0000041854 */
[-C--:B------:R-:W-:Y:S06]  /*4300*/  HMMA.16816.F32.BF16 R64, R32, R42.reuse, R56 ;  /* 0x0000002a2040723c */ /* 0x080fec0000041838 */
[C---:B------:R-:W-:Y:S01]  /*4310*/  HMMA.16816.F32.BF16 R52, R8.reuse, R42, R52 ;  /* 0x0000002a0834723c */ /* 0x040fe20000041834 */
[----:B------:R-:W1:Y:S05]  /*4320*/  LDSM.16.M88.4 R40, [R212+0x9800] ;  /* 0x00980000d428783b */ /* 0x000e6a0000000200 */
[-C--:B--2---:R-:W-:Y:S06]  /*4330*/  HMMA.16816.F32.BF16 R88, R8, R12.reuse, R88 ;  /* 0x0000000c0858723c */ /* 0x084fec0000041858 */
[C---:B------:R-:W-:Y:S06]  /*4340*/  HMMA.16816.F32.BF16 R80, R32.reuse, R12, R80 ;  /* 0x0000000c2050723c */ /* 0x040fec0000041850 */
[----:B------:R-:W-:Y:S01]  /*4350*/  HMMA.16816.F32.BF16 R76, R32, R14, R76 ;  /* 0x0000000e204c723c */ /* 0x000fe2000004184c */
[----:B------:R-:W-:Y:S05]  /*4360*/  LDSM.16.M88.4 R32, [R223+0x1800] ;  /* 0x00180000df20783b */ /* 0x000fea0000000200 */
[----:B---3--:R-:W-:Y:S06]  /*4370*/  HMMA.16816.F32.BF16 R72, R24, R36, R72 ;  /* 0x000000241848723c */ /* 0x008fec0000041848 */
[----:B------:R-:W-:Y:S01]  /*4380*/  HMMA.16816.F32.BF16 R56, R8, R14, R60 ;  /* 0x0000000e0838723c */ /* 0x000fe2000004183c */
[----:B------:R-:W-:Y:S04]  /*4390*/  LDSM.16.M88.4 R8, [R216+0x6000] ;  /* 0x00600000d808783b */ /* 0x000fe80000000200 */
[----:B------:R-:W-:Y:S01]  /*43a0*/  LDSM.16.M88.4 R12, [R216+0x4000] ;  /* 0x00400000d80c783b */ /* 0x000fe20000000200 */
[----:B----4-:R-:W-:Y:S06]  /*43b0*/  HMMA.16816.F32.BF16 R68, R28, R36, R68 ;  /* 0x000000241c44723c */ /* 0x010fec0000041844 */
[-C--:B------:R-:W-:Y:S06]  /*43c0*/  HMMA.16816.F32.BF16 R60, R24, R38.reuse, R64 ;  /* 0x00000026183c723c */ /* 0x080fec0000041840 */
[C---:B------:R-:W-:Y:S01]  /*43d0*/  HMMA.16816.F32.BF16 R52, R28.reuse, R38, R52 ;  /* 0x000000261c34723c */ /* 0x040fe20000041834 */
[----:B------:R-:W2:Y:S05]  /*43e0*/  LDSM.16.M88.4 R36, [R223+0x1000] ;  /* 0x00100000df24783b */ /* 0x000eaa0000000200 */
[-C--:B------:R-:W-:Y:S06]  /*43f0*/  HMMA.16816.F32.BF16 R88, R28, R48.reuse, R88 ;  /* 0x000000301c58723c */ /* 0x080fec0000041858 */
[C---:B------:R-:W-:Y:S06]  /*4400*/  HMMA.16816.F32.BF16 R84, R24.reuse, R48, R80 ;  /* 0x000000301854723c */ /* 0x040fec0000041850 */
[----:B------:R-:W-:Y:S01]  /*4410*/  HMMA.16816.F32.BF16 R76, R24, R50, R76 ;  /* 0x00000032184c723c */ /* 0x000fe2000004184c */
[----:B------:R-:W-:Y:S05]  /*4420*/  LDSM.16.M88.4 R24, [R222+0x6000] ;  /* 0x00600000de18783b */ /* 0x000fea0000000200 */
[----:B-----5:R-:W-:Y:S06]  /*4430*/  HMMA.16816.F32.BF16 R72, R16, R44, R72 ;  /* 0x0000002c1048723c */ /* 0x020fec0000041848 */
[----:B------:R-:W-:Y:S01]  /*4440*/  HMMA.16816.F32.BF16 R56, R28, R50, R56 ;  /* 0x000000321c38723c */ /* 0x000fe20000041838 */
[----:B------:R-:W-:Y:S05]  /*4450*/  LDSM.16.M88.4 R28, [R222+0x4000] ;  /* 0x00400000de1c783b */ /* 0x000fea0000000200 */
[----:B------:R-:W-:Y:S06]  /*4460*/  HMMA.16816.F32.BF16 R64, R20, R44, R68 ;  /* 0x0000002c1440723c */ /* 0x000fec0000041844 */
[-C--:B------:R-:W-:Y:S06]  /*4470*/  HMMA.16816.F32.BF16 R60, R16, R46.reuse, R60 ;  /* 0x0000002e103c723c */ /* 0x080fec000004183c */
[C---:B------:R-:W-:Y:S01]  /*4480*/  HMMA.16816.F32.BF16 R48, R20.reuse, R46, R52 ;  /* 0x0000002e1430723c */ /* 0x040fe20000041834 */
[----:B------:R-:W3:Y:S04]  /*4490*/  LDSM.16.M88.4 R44, [R220+0x9000] ;  /* 0x00900000dc2c783b */ /* 0x000ee80000000200 */
[----:B------:R-:W-:Y:S01]  /*44a0*/  LDSM.16.M88.4 R52, [R220+0x9800] ;  /* 0x00980000dc34783b */ /* 0x000fe20000000200 */
[-C--:B-1----:R-:W-:Y:S06]  /*44b0*/  HMMA.16816.F32.BF16 R80, R20, R40.reuse, R88 ;  /* 0x000000281450723c */ /* 0x082fec0000041858 */
[C---:B------:R-:W-:Y:S06]  /*44c0*/  HMMA.16816.F32.BF16 R88, R16.reuse, R40, R84 ;  /* 0x000000281058723c */ /* 0x040fec0000041854 */
[----:B------:R-:W-:Y:S01]  /*44d0*/  HMMA.16816.F32.BF16 R84, R16, R42, R76 ;  /* 0x0000002a1054723c */ /* 0x000fe2000004184c */
[----:B------:R-:W-:Y:S05]  /*44e0*/  LDSM.16.M88.4 R16, [R221+0x6000] ;  /* 0x00600000dd10783b */ /* 0x000fea0000000200 */
[-C--:B--2---:R-:W-:Y:S06]  /*44f0*/  HMMA.16816.F32.BF16 R68, R8, R36.reuse, R72 ;  /* 0x000000240844723c */ /* 0x084fec0000041848 */
[----:B------:R-:W-:Y:S06]  /*4500*/  HMMA.16816.F32.BF16 R64, R12, R36, R64 ;  /* 0x000000240c40723c */ /* 0x000fec0000041840 */
[-C--:B------:R-:W-:Y:S06]  /*4510*/  HMMA.16816.F32.BF16 R60, R8, R38.reuse, R60 ;  /* 0x00000026083c723c */ /* 0x080fec000004183c */
[----:B------:R-:W-:Y:S01]  /*4520*/  HMMA.16816.F32.BF16 R48, R12, R38, R48 ;  /* 0x000000260c30723c */ /* 0x000fe20000041830 */
[----:B------:R-:W1:Y:S05]  /*4530*/  LDSM.16.M88.4 R36, [R219+0x1000] ;  /* 0x00100000db24783b */ /* 0x000e6a0000000200 */
[----:B------:R-:W-:Y:S01]  /*4540*/  HMMA.16816.F32.BF16 R76, R20, R42, R56 ;  /* 0x0000002a144c723c */ /* 0x000fe20000041838 */
[----:B------:R-:W2:Y:S05]  /*4550*/  LDSM.16.M88.4 R20, [R221+0x4000] ;  /* 0x00400000dd14783b */ /* 0x000eaa0000000200 */
[C---:B------:R-:W-:Y:S06]  /*4560*/  HMMA.16816.F32.BF16 R40, R8.reuse, R32, R88 ;  /* 0x000000200828723c */ /* 0x040fec0000041858 */
[----:B------:R-:W-:Y:S06]  /*4570*/  HMMA.16816.F32.BF16 R84, R8, R34, R84 ;  /* 0x000000220854723c */ /* 0x000fec0000041854 */
[----:B---3--:R-:W-:Y:S06]  /*4580*/  HMMA.16816.F32.BF16 R8, R24, R44, R68 ;  /* 0x0000002c1808723c */ /* 0x008fec0000041844 */
[C---:B------:R-:W-:Y:S06]  /*4590*/  HMMA.16816.F32.BF16 R56, R12.reuse, R32, R80 ;  /* 0x000000200c38723c */ /* 0x040fec0000041850 */
[----:B------:R-:W-:Y:S06]  /*45a0*/  HMMA.16816.F32.BF16 R76, R12, R34, R76 ;  /* 0x000000220c4c723c */ /* 0x000fec000004184c */
[----:B------:R-:W-:Y:S06]  /*45b0*/  HMMA.16816.F32.BF16 R12, R28, R44, R64 ;  /* 0x0000002c1c0c723c */ /* 0x000fec0000041840 */
[-C--:B------:R-:W-:Y:S06]  /*45c0*/  HMMA.16816.F32.BF16 R60, R24, R46.reuse, R60 ;  /* 0x0000002e183c723c */ /* 0x080fec000004183c */
[----:B------:R-:W-:Y:S06]  /*45d0*/  HMMA.16816.F32.BF16 R48, R28, R46, R48 ;  /* 0x0000002e1c30723c */ /* 0x000fec0000041830 */
[-C--:B-1----:R-:W-:Y:S06]  /*45e0*/  HMMA.16816.F32.BF16 R44, R16, R36.reuse, R8 ;  /* 0x00000024102c723c */ /* 0x082fec0000041808 */
[----:B--2---:R-:W-:Y:S01]  /*45f0*/  HMMA.16816.F32.BF16 R32, R20, R36, R12 ;  /* 0x000000241420723c */ /* 0x004fe2000004180c */
[----:B------:R-:W-:-:S02]  /*4600*/  IMAD.U32 R8, RZ, RZ, UR24 ;  /* 0x00000018ff087e24 */ /* 0x000fc4000f8e00ff */
[C---:B------:R-:W-:Y:S02]  /*4610*/  VIADD R9, R6.reuse, 0x8 ;  /* 0x0000000806097836 */ /* 0x040fe40000000000 */
[C---:B------:R-:W-:Y:S01]  /*4620*/  VIADD R10, R6.reuse, 0x40 ;  /* 0x00000040060a7836 */ /* 0x040fe20000000000 */
[C---:B------:R-:W-:Y:S01]  /*4630*/  VIADDMNMX R235, R6.reuse, UR6, R8, PT ;  /* 0x0000000606eb7c46 */ /* 0x040fe2000b800108 */
[----:B------:R-:W-:Y:S01]  /*4640*/  VIADD R11, R6, 0x48 ;  /* 0x00000048060b7836 */ /* 0x000fe20000000000 */
[----:B------:R-:W-:Y:S01]  /*4650*/  IADD3 R8, R7, 0x8, R6 ;  /* 0x0000000807087810 */ /* 0x000fe20007ffe006 */
[-C--:B------:R-:W-:Y:S01]  /*4660*/  HMMA.16816.F32.BF16 R64, R28, R52.reuse, R56 ;  /* 0x000000341c40723c */ /* 0x080fe20000041838 */
[----:B------:R-:W-:Y:S02]  /*4670*/  VIADDMNMX R230, R9, UR20, RZ, !PT ;  /* 0x0000001409e67c46 */ /* 0x000fe4000f8001ff */
[----:B------:R-:W-:Y:S02]  /*4680*/  VIADDMNMX R229, R10, UR20, RZ, !PT ;  /* 0x000000140ae57c46 */ /* 0x000fe4000f8001ff */
[----:B------:R-:W-:Y:S01]  /*4690*/  VIADDMNMX R228, R11, UR20, RZ, !PT ;  /* 0x000000140be47c46 */ /* 0x000fe2000f8001ff */
[----:B------:R-:W-:Y:S01]  /*46a0*/  HMMA.16816.F32.BF16 R56, R24, R52, R40 ;  /* 0x000000341838723c */ /* 0x000fe20000041828 */
[----:B------:R-:W-:-:S02]  /*46b0*/  VIMNMX R234, R8, UR24, PT ;  /* 0x0000001808ea7c48 */ /* 0x000fc4000bfe0100 */
[----:B------:R-:W1:Y:S01]  /*46c0*/  LDSM.16.M88.4 R8, [R219+0x1800] ;  /* 0x00180000db08783b */ /* 0x000e620000000200 */
[----:B------:R-:W-:Y:S01]  /*46d0*/  IADD3 R12, R7, 0x40, R6 ;  /* 0x00000040070c7810 */ /* 0x000fe20007ffe006 */
[----:B------:R-:W-:-:S04]  /*46e0*/  DEPBAR.LE SB0, 0x0 ;  /* 0x000080000000791a */ /* 0x000fc80000000000 */
[----:B------:R-:W-:Y:S01]  /*46f0*/  IADD3 R7, R7, 0x48, R6 ;  /* 0x0000004807077810 */ /* 0x000fe20007ffe006 */
[-C--:B------:R-:W-:Y:S01]  /*4700*/  HMMA.16816.F32.BF16 R40, R16, R38.reuse, R60 ;  /* 0x000000261028723c */ /* 0x080fe2000004183c */
[CC--:B------:R-:W-:Y:S01]  /*4710*/  ISETP.GE.AND P4, PT, R3.reuse, R235.reuse, PT ;  /* 0x000000eb0300720c */ /* 0x0c0fe20003f86270 */
[----:B------:R-:W-:Y:S01]  /*4720*/  VIADD R6, R3, 0x9 ;  /* 0x0000000903067836 */ /* 0x000fe20000000000 */
[----:B------:R-:W-:Y:S02]  /*4730*/  ISETP.GE.AND P6, PT, R5, R235, PT ;  /* 0x000000eb0500720c */ /* 0x000fe40003fc6270 */
[----:B------:R-:W-:Y:S01]  /*4740*/  VIMNMX R233, R12, UR24, PT ;  /* 0x000000180ce97c48 */ /* 0x000fe2000bfe0100 */
[----:B------:R-:W-:Y:S01]  /*4750*/  HMMA.16816.F32.BF16 R36, R20, R38, R48 ;  /* 0x000000261424723c */ /* 0x000fe20000041830 */
[----:B------:R-:W-:Y:S02]  /*4760*/  VIMNMX R232, R7, UR24, PT ;  /* 0x0000001807e87c48 */ /* 0x000fe4000bfe0100 */
[----:B------:R-:W-:-:S02]  /*4770*/  ISETP.GE.AND P5, PT, R5, R234, PT ;  /* 0x000000ea0500720c */ /* 0x000fc40003fa6270 */
[C---:B------:R-:W-:Y:S01]  /*4780*/  ISETP.LT.OR P4, PT, R3.reuse, R231, P4 ;  /* 0x000000e70300720c */ /* 0x040fe20002781670 */
[-C--:B------:R-:W-:Y:S01]  /*4790*/  HMMA.16816.F32.BF16 R24, R24, R54.reuse, R84 ;  /* 0x000000361818723c */ /* 0x080fe20000041854 */
[----:B------:R-:W-:Y:S02]  /*47a0*/  ISETP.GE.AND P3, PT, R3, R234, PT ;  /* 0x000000ea0300720c */ /* 0x000fe40003f66270 */
[C---:B------:R-:W-:Y:S02]  /*47b0*/  ISETP.GE.AND P2, PT, R5.reuse, R233, PT ;  /* 0x000000e90500720c */ /* 0x040fe40003f46270 */
[C---:B------:R-:W-:Y:S01]  /*47c0*/  ISETP.GE.AND P1, PT, R5.reuse, R232, PT ;  /* 0x000000e80500720c */ /* 0x040fe20003f26270 */
[----:B------:R-:W-:Y:S01]  /*47d0*/  HMMA.16816.F32.BF16 R28, R28, R54, R76 ;  /* 0x000000361c1c723c */ /* 0x000fe2000004184c */
[C---:B------:R-:W-:Y:S02]  /*47e0*/  ISETP.LT.OR P6, PT, R5.reuse, R231, P6 ;  /* 0x000000e70500720c */ /* 0x040fe400037c1670 */
[----:B------:R-:W-:-:S02]  /*47f0*/  ISETP.LT.OR P5, PT, R5, R230, P5 ;  /* 0x000000e60500720c */ /* 0x000fc40002fa1670 */
[----:B------:R-:W-:Y:S02]  /*4800*/  FSEL R60, R32, -INF , !P4 ;  /* 0xff800000203c7808 */ /* 0x000fe40006000000 */
[C---:B------:R-:W-:Y:S02]  /*4810*/  ISETP.LT.OR P3, PT, R3.reuse, R230, P3 ;  /* 0x000000e60300720c */ /* 0x040fe40001f61670 */
[C---:B------:R-:W-:Y:S02]  /*4820*/  ISETP.GE.AND P0, PT, R3.reuse, R233, PT ;  /* 0x000000e90300720c */ /* 0x040fe40003f06270 */
[----:B------:R-:W-:Y:S02]  /*4830*/  ISETP.GE.AND P4, PT, R3, R232, PT ;  /* 0x000000e80300720c */ /* 0x000fe40003f86270 */
[C---:B------:R-:W-:Y:S02]  /*4840*/  ISETP.LT.OR P2, PT, R5.reuse, R229, P2 ;  /* 0x000000e50500720c */ /* 0x040fe40001741670 */
[----:B------:R-:W-:Y:S01]  /*4850*/  ISETP.LT.OR P1, PT, R5, R228, P1 ;  /* 0x000000e40500720c */ /* 0x000fe20000f21670 */
[----:B------:R-:W-:Y:S01]  /*4860*/  VIADD R5, R3, 0x8 ;  /* 0x0000000803057836 */ /* 0x000fe20000000000 */
[----:B------:R-:W-:Y:S01]  /*4870*/  FSEL R94, R34, -INF , !P3 ;  /* 0xff800000225e7808 */ /* 0x000fe20005800000 */
[----:B-1----:R-:W-:Y:S01]  /*4880*/  HMMA.16816.F32.BF16 R12, R16, R8, R56 ;  /* 0x00000008100c723c */ /* 0x002fe20000041838 */
[----:B------:R-:W-:-:S02]  /*4890*/  FSEL R62, R33, -INF , !P6 ;  /* 0xff800000213e7808 */ /* 0x000fc40007000000 */
[----:B------:R-:W-:Y:S02]  /*48a0*/  FSEL R93, R35, -INF , !P5 ;  /* 0xff800000235d7808 */ /* 0x000fe40006800000 */
[C---:B------:R-:W-:Y:S01]  /*48b0*/  ISETP.LT.OR P0, PT, R3.reuse, R229, P0 ;  /* 0x000000e50300720c */ /* 0x040fe20000701670 */
[----:B------:R-:W-:Y:S01]  /*48c0*/  HMMA.16816.F32.BF16 R32, R20, R8, R64 ;  /* 0x000000081420723c */ /* 0x000fe20000041840 */
[----:B------:R-:W-:Y:S02]  /*48d0*/  ISETP.LT.OR P4, PT, R3, R228, P4 ;  /* 0x000000e40300720c */ /* 0x000fe40002781670 */
[----:B------:R-:W-:Y:S02]  /*48e0*/  FSEL R44, R44, -INF , !P0 ;  /* 0xff8000002c2c7808 */ /* 0x000fe40004000000 */
[----:B------:R-:W-:Y:S01]  /*48f0*/  FSEL R46, R46, -INF , !P4 ;  /* 0xff8000002e2e7808 */ /* 0x000fe20006000000 */
[----:B------:R-:W-:Y:S01]  /*4900*/  HMMA.16816.F32.BF16 R16, R16, R10, R24 ;  /* 0x0000000a1010723c */ /* 0x000fe20000041818 */
[----:B------:R-:W-:-:S02]  /*4910*/  FSEL R45, R45, -INF , !P2 ;  /* 0xff8000002d2d7808 */ /* 0x000fc40005000000 */
[C---:B------:R-:W-:Y:S02]  /*4920*/  ISETP.GE.AND P3, PT, R5.reuse, R235, PT ;  /* 0x000000eb0500720c */ /* 0x040fe40003f66270 */
[C---:B------:R-:W-:Y:S01]  /*4930*/  ISETP.GE.AND P0, PT, R5.reuse, R234, PT ;  /* 0x000000ea0500720c */ /* 0x040fe20003f06270 */
[----:B------:R-:W-:Y:S01]  /*4940*/  HMMA.16816.F32.BF16 R20, R20, R10, R28 ;  /* 0x0000000a1414723c */ /* 0x000fe2000004181c */
[----:B------:R-:W-:Y:S01]  /*4950*/  BAR.SYNC.DEFER_BLOCKING 0x0 ;  /* 0x0000000000007b1d */ /* 0x000fe20000010000 */
[CC--:B------:R-:W-:Y:S02]  /*4960*/  ISETP.GE.AND P4, PT, R5.reuse, R233.reuse, PT ;  /* 0x000000e90500720c */ /* 0x0c0fe40003f86270 */
[----:B------:R-:W-:Y:S02]  /*4970*/  ISETP.GE.AND P2, PT, R5, R232, PT ;  /* 0x000000e80500720c */ /* 0x000fe40003f46270 */
[----:B------:R-:W-:Y:S02]  /*4980*/  FSEL R47, R47, -INF , !P1 ;  /* 0xff8000002f2f7808 */ /* 0x000fe40004800000 */
        /* <DEDUP_REMOVED lines=16> */
[C---:B------:R-:W-:Y:S02]  /*4a90*/  ISETP.GE.AND P6, PT, R6.reuse, R235, PT ;  /* 0x000000eb0600720c */ /* 0x040fe40003fc6270 */
[C---:B------:R-:W-:Y:S02]  /*4aa0*/  ISETP.GE.AND P5, PT, R6.reuse, R234, PT ;  /* 0x000000ea0600720c */ /* 0x040fe40003fa6270 */
[----:B------:R-:W-:Y:S02]  /*4ab0*/  ISETP.GE.AND P3, PT, R6, R232, PT ;  /* 0x000000e80600720c */ /* 0x000fe40003f66270 */
[----:B------:R-:W-:-:S02]  /*4ac0*/  ISETP.LT.OR P0, PT, R5, R231, P0 ;  /* 0x000000e70500720c */ /* 0x000fc40000701670 */
[C---:B------:R-:W-:Y:S02]  /*4ad0*/  ISETP.LT.OR P4, PT, R5.reuse, R230, P4 ;  /* 0x000000e60500720c */ /* 0x040fe40002781670 */
[C---:B------:R-:W-:Y:S02]  /*4ae0*/  ISETP.LT.OR P2, PT, R5.reuse, R229, P2 ;  /* 0x000000e50500720c */ /* 0x040fe40001741670 */
[----:B------:R-:W-:Y:S01]  /*4af0*/  ISETP.LT.OR P1, PT, R5, R228, P1 ;  /* 0x000000e40500720c */ /* 0x000fe20000f21670 */
[----:B------:R-:W-:Y:S01]  /*4b00*/  VIADD R5, R3, 0x11 ;  /* 0x0000001103057836 */ /* 0x000fe20000000000 */
[C---:B------:R-:W-:Y:S02]  /*4b10*/  ISETP.LT.OR P6, PT, R6.reuse, R231, P6 ;  /* 0x000000e70600720c */ /* 0x040fe400037c1670 */
[C---:B------:R-:W-:Y:S02]  /*4b20*/  ISETP.LT.OR P5, PT, R6.reuse, R230, P5 ;  /* 0x000000e60600720c */ /* 0x040fe40002fa1670 */
[----:B------:R-:W-:-:S02]  /*4b30*/  ISETP.LT.OR P3, PT, R6, R228, P3 ;  /* 0x000000e40600720c */ /* 0x000fc40001f61670 */
        /* <DEDUP_REMOVED lines=12> */
[C---:B------:R-:W-:Y:S01]  /*4c00*/  VIADD R5, R3.reuse, 0x18 ;  /* 0x0000001803057836 */ /* 0x040fe20000000000 */
[----:B------:R-:W-:Y:S01]  /*4c10*/  FSEL R27, R14, -INF , !P1 ;  /* 0xff8000000e1b7808 */ /* 0x000fe20004800000 */
[----:B------:R-:W-:Y:S01]  /*4c20*/  VIADD R3, R3, 0x19 ;  /* 0x0000001903037836 */ /* 0x000fe20000000000 */
[----:B------:R-:W-:-:S02]  /*4c30*/  FSEL R25, R15, -INF , !P0 ;  /* 0xff8000000f197808 */ /* 0x000fc40004000000 */
[----:B------:R-:W-:Y:S02]  /*4c40*/  ISETP.GE.AND P1, PT, R5, R233, PT ;  /* 0x000000e90500720c */ /* 0x000fe40003f26270 */
[----:B------:R-:W-:Y:S02]  /*4c50*/  ISETP.GE.AND P0, PT, R3, R232, PT ;  /* 0x000000e80300720c */ /* 0x000fe40003f06270 */
[----:B------:R-:W-:Y:S02]  /*4c60*/  ISETP.LT.OR P1, PT, R5, R229, P1 ;  /* 0x000000e50500720c */ /* 0x000fe40000f21670 */
[----:B------:R-:W-:Y:S02]  /*4c70*/  ISETP.LT.OR P0, PT, R3, R228, P0 ;  /* 0x000000e40300720c */ /* 0x000fe40000701670 */
[----:B------:R-:W-:Y:S02]  /*4c80*/  FSEL R177, R34, -INF , !P4 ;  /* 0xff80000022b17808 */ /* 0x000fe40006000000 */
[----:B------:R-:W-:-:S02]  /*4c90*/  FSEL R19, R19, -INF , !P0 ;  /* 0xff80000013137808 */ /* 0x000fc40004000000 */
[----:B------:R-:W-:Y:S02]  /*4ca0*/  PLOP3.LUT P0, PT, PT, PT, UP0, 0x80, 0x0 ;  /* 0x000000000000781c */ /* 0x000fe40003f0f008 */
[----:B------:R-:W-:Y:S02]  /*4cb0*/  FSEL R26, R12, -INF , !P2 ;  /* 0xff8000000c1a7808 */ /* 0x000fe40005000000 */
[----:B------:R-:W-:Y:S02]  /*4cc0*/  FSEL R130, R33, -INF , !P5 ;  /* 0xff80000021827808 */ /* 0x000fe40006800000 */
[----:B------:R-:W-:Y:S02]  /*4cd0*/  FSEL R139, R35, -INF , !P6 ;  /* 0xff800000238b7808 */ /* 0x000fe40007000000 */
[----:B------:R-:W-:Y:S02]  /*4ce0*/  FSEL R24, R13, -INF , !P3 ;  /* 0xff8000000d187808 */ /* 0x000fe40005800000 */
[----:B------:R-:W-:-:S02]  /*4cf0*/  FSEL R15, R16, -INF , !P1 ;  /* 0xff800000100f7808 */ /* 0x000fc40004800000 */
[CC--:B------:R-:W-:Y:S02]  /*4d00*/  ISETP.GE.AND P4, PT, R5.reuse, R235.reuse, PT ;  /* 0x000000eb0500720c */ /* 0x0c0fe40003f86270 */
[C---:B------:R-:W-:Y:S02]  /*4d10*/  ISETP.GE.AND P2, PT, R5.reuse, R234, PT ;  /* 0x000000ea0500720c */ /* 0x040fe40003f46270 */
[----:B------:R-:W-:Y:S02]  /*4d20*/  ISETP.GE.AND P5, PT, R5, R232, PT ;  /* 0x000000e80500720c */ /* 0x000fe40003fa6270 */
[C---:B------:R-:W-:Y:S02]  /*4d30*/  ISETP.GE.AND P3, PT, R3.reuse, R235, PT ;  /* 0x000000eb0300720c */ /* 0x040fe40003f66270 */
[C---:B------:R-:W-:Y:S02]  /*4d40*/  ISETP.GE.AND P6, PT, R3.reuse, R233, PT ;  /* 0x000000e90300720c */ /* 0x040fe40003fc6270 */
[----:B------:R-:W-:-:S02]  /*4d50*/  ISETP.GE.AND P1, PT, R3, R234, PT ;  /* 0x000000ea0300720c */ /* 0x000fc40003f26270 */
[CC--:B------:R-:W-:Y:S02]  /*4d60*/  ISETP.LT.OR P4, PT, R5.reuse, R231.reuse, P4 ;  /* 0x000000e70500720c */ /* 0x0c0fe40002781670 */
[C---:B------:R-:W-:Y:S02]  /*4d70*/  ISETP.LT.OR P2, PT, R5.reuse, R230, P2 ;  /* 0x000000e60500720c */ /* 0x040fe40001741670 */
[----:B------:R-:W-:Y:S02]  /*4d80*/  ISETP.LT.OR P5, PT, R5, R228, P5 ;  /* 0x000000e40500720c */ /* 0x000fe40002fa1670 */
[C---:B------:R-:W-:Y:S02]  /*4d90*/  ISETP.LT.OR P3, PT, R3.reuse, R231, P3 ;  /* 0x000000e70300720c */ /* 0x040fe40001f61670 */
[C---:B------:R-:W-:Y:S02]  /*4da0*/  ISETP.LT.OR P6, PT, R3.reuse, R229, P6 ;  /* 0x000000e50300720c */ /* 0x040fe400037c1670 */
[----:B------:R-:W-:-:S02]  /*4db0*/  ISETP.LT.OR P1, PT, R3, R230, P1 ;  /* 0x000000e60300720c */ /* 0x000fc40000f21670 */
[----:B------:R-:W-:Y:S02]  /*4dc0*/  FSEL R18, R18, -INF , !P5 ;  /* 0xff80000012127808 */ /* 0x000fe40006800000 */
[----:B------:R-:W-:Y:S02]  /*4dd0*/  FSEL R14, R17, -INF , !P6 ;  /* 0xff800000110e7808 */ /* 0x000fe40007000000 */
        /* <DEDUP_REMOVED lines=17> */
[----:B------:R-:W-:-:S05]  /*4ef0*/  VIADD R5, R7, UR6 ;  /* 0x0000000607057c36 */ /* 0x000fca0008000000 */
[----:B------:R-:W-:Y:S01]  /*4f00*/  IADD3.X R7, R5, UR26, RZ, P5, !PT ;  /* 0x0000001a05077c10 */ /* 0x000fe2000affe4ff */
        /* <DEDUP_REMOVED lines=31> */
.L_x_1392:
[----:B------:R-:W-:Y:S05]  /*5100*/  BSYNC B0 ;  /* 0x0000000000007941 */ /* 0x000fea0003800000 */
.L_x_1391:
[----:B------:R-:W0:Y:S02]  /*5110*/  LDGDEPBAR ;  /* 0x00000000000079af */ /* 0x000e240000000000 */
.L_x_1390:
        /* <DEDUP_REMOVED lines=47> */
[C---:B------:R-:W-:Y:S01]  /*5410*/  FMUL.FTZ R3, R137.reuse, UR17 ;  /* 0x0000001189037c20 */ /* 0x040fe20008410000 */
        /* <DEDUP_REMOVED lines=42> */
[----:B-----5:R-:W-:-:S07]  /*56c0*/  FFMA.FTZ R9, R26, UR17, -R8 ;  /* 0x000000111a097c23 */ /* 0x020fce0008010808 */
        /* <DEDUP_REMOVED lines=8> */
[C---:B------:R-:W-:Y:S01]  /*5750*/  HMMA.16816.F32.BF16 R56, R4.reuse, R28, RZ ;  /* 0x0000001c0438723c */ /* 0x040fe200000418ff */
[--C-:B-1----:R-:W-:Y:S01]  /*5760*/  FFMA.FTZ R9, R15, UR17, -R8.reuse ;  /* 0x000000110f097c23 */ /* 0x102fe20008010808 */
[----:B------:R-:W-:Y:S01]  /*5770*/  FFMA.FTZ R8, R14, UR17, -R8 ;  /* 0x000000110e087c23 */ /* 0x000fe20008010808 */
[----:B---3--:R-:W-:Y:S01]  /*5780*/  F2FP.BF16.F32.PACK_AB R124, R211, R210 ;  /* 0x000000d2d37c723e */ /* 0x008fe200000010ff */
[----:B------:R-:W-:Y:S01]  /*5790*/  LDSM.16.MT88.4 R12, [R218+0xa800] ;  /* 0x00a80000da0c783b */ /* 0x000fe20000004200 */
[----:B------:R1:W-:Y:S01]  /*57a0*/  MUFU.EX2 R237, R9 ;  /* 0x0000000900ed7308 */ /* 0x0003e20000000800 */
[C---:B------:R-:W-:Y:S06]  /*57b0*/  HMMA.16816.F32.BF16 R72, R4.reuse, R48, RZ ;  /* 0x000000300448723c */ /* 0x040fec00000418ff */
[C---:B--2---:R-:W-:Y:S01]  /*57c0*/  HMMA.16816.F32.BF16 R88, R4.reuse, R36, RZ ;  /* 0x000000240458723c */ /* 0x044fe200000418ff */
        /* <DEDUP_REMOVED lines=22> */
[----:B------:R-:W-:Y:S01]  /*5930*/  HMMA.16816.F32.BF16 R116, R4, R22, RZ ;  /* 0x000000160474723c */ /* 0x000fe200000418ff */
[--C-:B--2---:R-:W-:Y:S01]  /*5940*/  FFMA.FTZ R8, R18, UR17, -R3.reuse ;  /* 0x0000001112087c23 */ /* 0x104fe20008010803 */
[----:B------:R-:W-:Y:S01]  /*5950*/  FFMA.FTZ R3, R19, UR17, -R3 ;  /* 0x0000001113037c23 */ /* 0x000fe20008010803 */
[----:B---3--:R-:W-:Y:S01]  /*5960*/  F2FP.BF16.F32.PACK_AB R125, R207, R206 ;  /* 0x000000cecf7d723e */ /* 0x008fe200000010ff */
[----:B------:R-:W1:Y:S03]  /*5970*/  LDSM.16.MT88.4 R16, [R217+0xa800] ;  /* 0x00a80000d910783b */ /* 0x000e660000004200 */
[----:B------:R2:W-:Y:S01]  /*5980*/  MUFU.EX2 R208, R8 ;  /* 0x0000000800d07308 */ /* 0x0005e20000000800 */
[----:B------:R-:W-:-:S07]  /*5990*/  F2FP.BF16.F32.PACK_AB R4, R202, R205 ;  /* 0x000000cdca04723e */ /* 0x000fce00000010ff */
[----:B------:R3:W4:Y:S01]  /*59a0*/  MUFU.EX2 R209, R3 ;  /* 0x0000000300d17308 */ /* 0x0007220000000800 */
[----:B--2---:R-:W-:-:S05]  /*59b0*/  FMUL.FTZ R8, R135, UR17 ;  /* 0x0000001187087c20 */ /* 0x004fca0008410000 */
[----:B------:R-:W-:Y:S01]  /*59c0*/  FSEL R0, R8, RZ, P1 ;  /* 0x000000ff08007208 */ /* 0x000fe20000800000 */
[----:B---3--:R-:W-:Y:S01]  /*59d0*/  FFMA.FTZ R3, R61, UR17, -R2 ;  /* 0x000000113d037c23 */ /* 0x008fe20008010802 */
[----:B----4-:R-:W-:-:S03]  /*59e0*/  F2FP.BF16.F32.PACK_AB R127, R209, R208 ;  /* 0x000000d0d17f723e */ /* 0x010fc600000010ff */
[----:B------:R2:W3:Y:S04]  /*59f0*/  MUFU.EX2 R204, R3 ;  /* 0x0000000300cc7308 */ /* 0x0004e80000000800 */
[C---:B------:R-:W-:Y:S06]  /*5a00*/  HMMA.16816.F32.BF16 R144, R124.reuse, R156, R144 ;  /* 0x0000009c7c90723c */ /* 0x040fec0000041890 */
[C---:B------:R-:W-:Y:S06]  /*5a10*/  HMMA.16816.F32.BF16 R160, R124.reuse, R172, R160 ;  /* 0x000000ac7ca0723c */ /* 0x040fec00000418a0 */
[----:B------:R-:W-:Y:S01]  /*5a20*/  HMMA.16816.F32.BF16 R40, R124, R12, R40 ;  /* 0x0000000c7c28723c */ /* 0x000fe20000041828 */
[----:B--2---:R-:W-:Y:S01]  /*5a30*/  FFMA.FTZ R3, R94, UR17, -R0 ;  /* 0x000000115e037c23 */ /* 0x004fe20008010800 */
[----:B---3--:R-:W-:-:S03]  /*5a40*/  F2FP.BF16.F32.PACK_AB R6, R204, R203 ;  /* 0x000000cbcc06723e */ /* 0x008fc600000010ff */
        /* <DEDUP_REMOVED lines=54> */
[----:B------:R1:W2:Y:S04]  /*5db0*/  MUFU.EX2 R192, R2 ;  /* 0x0000000200c07308 */ /* 0x0002a80000000800 */
[----:B------:R-:W-:Y:S07]  /*5dc0*/  HMMA.16816.F32.BF16 R20, R4, R22, RZ ;  /* 0x000000160414723c */ /* 0x000fee00000418ff */
[----:B------:R-:W-:-:S04]  /*5dd0*/  FADD.FTZ R5, R240, R239 ;  /* 0x000000eff0057221 */ /* 0x000fc80000010000 */
[----:B------:R-:W-:Y:S01]  /*5de0*/  FADD.FTZ R5, R238, R5 ;  /* 0x00000005ee057221 */ /* 0x000fe20000010000 */
[--C-:B-1----:R-:W-:Y:S01]  /*5df0*/  FFMA.FTZ R2, R131, UR17, -R0.reuse ;  /* 0x0000001183027c23 */ /* 0x102fe20008010800 */
[----:B------:R-:W-:Y:S01]  /*5e00*/  FFMA.FTZ R0, R138, UR17, -R0 ;  /* 0x000000118a007c23 */ /* 0x000fe20008010800 */
[C---:B--2---:R-:W-:Y:S01]  /*5e10*/  FADD.FTZ R3, R192.reuse, R3 ;  /* 0x00000003c0037221 */ /* 0x044fe20000010000 */
[----:B------:R-:W-:Y:S01]  /*5e20*/  F2FP.BF16.F32.PACK_AB R129, R192, R193 ;  /* 0x000000c1c081723e */ /* 0x000fe200000010ff */
[----:B------:R1:W2:Y:S08]  /*5e30*/  MUFU.EX2 R139, R2 ;  /* 0x00000002008b7308 */ /* 0x0002b00000000800 */
[----:B------:R3:W4:Y:S01]  /*5e40*/  MUFU.EX2 R138, R0 ;  /* 0x00000000008a7308 */ /* 0x0007220000000800 */
[----:B-1----:R-:W-:Y:S01]  /*5e50*/  FADD.FTZ R2, R243, R242 ;  /* 0x000000f2f3027221 */ /* 0x002fe20000010000 */
[----:B--2---:R-:W-:-:S03]  /*5e60*/  FADD.FTZ R3, R139, R3 ;  /* 0x000000038b037221 */ /* 0x004fc60000010000 */
[----:B------:R-:W-:Y:S01]  /*5e70*/  FADD.FTZ R2, R244, R2 ;  /* 0x00000002f4027221 */ /* 0x000fe20000010000 */
[----:B---3--:R-:W-:-:S03]  /*5e80*/  FADD.FTZ R0, R205, R202 ;  /* 0x000000cacd007221 */ /* 0x008fc60000010000 */
[----:B------:R-:W-:Y:S01]  /*5e90*/  FADD.FTZ R2, R245, R2 ;  /* 0x00000002f5027221 */ /* 0x000fe20000010000 */
[C---:B----4-:R-:W-:Y:S01]  /*5ea0*/  FADD.FTZ R248, R138.reuse, R3 ;  /* 0x000000038af87221 */ /* 0x050fe20000010000 */
[----:B------:R-:W-:Y:S01]  /*5eb0*/  F2FP.BF16.F32.PACK_AB R131, R138, R139 ;  /* 0x0000008b8a83723e */ /* 0x000fe200000010ff */
        /* <DEDUP_REMOVED lines=11> */
[----:B------:R-:W-:Y:S01]  /*5f70*/  FADD.FTZ R252, R236, R2 ;  /* 0x00000002ecfc7221 */ /* 0x000fe20000010000 */
[----:B------:R-:W-:Y:S01]  /*5f80*/  HMMA.16816.F32.BF16 R164, R128, R172, R164 ;  /* 0x000000ac80a4723c */ /* 0x000fe200000418a4 */
[----:B------:R-:W-:Y:S01]  /*5f90*/  FADD.FTZ R4, R195, R4 ;  /* 0x00000004c3047221 */ /* 0x000fe20000010000 */
[----:B------:R-:W-:-:S03]  /*5fa0*/  FADD.FTZ R0, R208, R0 ;  /* 0x00000000d0007221 */ /* 0x000fc60000010000 */
[----:B------:R-:W-:Y:S01]  /*5fb0*/  FADD.FTZ R249, R194, R4 ;  /* 0x00000004c2f97221 */ /* 0x000fe20000010000 */
[----:B------:R-:W-:Y:S01]  /*5fc0*/  FADD.FTZ R250, R209, R0 ;  /* 0x00000000d1fa7221 */ /* 0x000fe20000010000 */
[C---:B------:R-:W-:Y:S03]  /*5fd0*/  HMMA.16816.F32.BF16 R68, R128.reuse, R80, R68 ;  /* 0x000000508044723c */ /* 0x040fe60000041844 */
[----:B------:R1:W-:Y:S03]  /*5fe0*/  STL [R1+0xc], R249 ;  /* 0x00000cf901007387 */ /* 0x0003e60000100800 */
[C---:B------:R-:W-:Y:S01]  /*5ff0*/  HMMA.16816.F32.BF16 R84, R128.reuse, R96, R84 ;  /* 0x000000608054723c */ /* 0x040fe20000041854 */
[----:B------:R1:W-:Y:S04]  /*6000*/  STL [R1], R250 ;  /* 0x000000fa01007387 */ /* 0x0003e80000100800 */
[----:B------:R1:W-:Y:S01]  /*6010*/  STL [R1+0x8], R248 ;  /* 0x000008f801007387 */ /* 0x0003e20000100800 */
        /* <DEDUP_REMOVED lines=15> */
[----:B------:R-:W2:Y:S01]  /*6110*/  LDL R7, [R1+0x10] ;  /* 0x0000100001077983 */ /* 0x000ea20000100800 */
[----:B------:R-:W-:Y:S01]  /*6120*/  ULDC UR4, c[0x0][0x2d0] ;  /* 0x0000b40000047ab9 */ /* 0x000fe20000000800 */
[----:B------:R-:W-:-:S04]  /*6130*/  DEPBAR.LE SB0, 0x0 ;  /* 0x000080000000791a */ /* 0x000fc80000000000 */
[----:B------:R-:W-:Y:S01]  /*6140*/  BAR.SYNC.DEFER_BLOCKING 0x0 ;  /* 0x0000000000007b1d */ /* 0x000fe20000010000 */
[----:B------:R-:W-:Y:S01]  /*6150*/  ISETP.GE.AND P3, PT, R132, UR4, PT ;  /* 0x0000000484007c0c */ /* 0x000fe2000bf66270 */
[----:B------:R-:W-:-:S04]  /*6160*/  UIADD3 UR19, UR18, -0x2, URZ ;  /* 0xfffffffe12137890 */ /* 0x000fc8000fffe03f */
[----:B------:R-:W-:Y:S02]  /*6170*/  USHF.R.S32.HI UR6, URZ, 0x1f, UR19 ;  /* 0x0000001f3f067899 */ /* 0x000fe40008011413 */
[----:B------:R-:W-:Y:S01]  /*6180*/  IMAD.U32 R2, RZ, RZ, UR19 ;  /* 0x00000013ff027e24 */ /* 0x000fe2000f8e00ff */
[----:B------:R-:W-:-:S03]  /*6190*/  UISETP.GT.AND UP0, UPT, UR19, UR12, UPT ;  /* 0x0000000c1300728c */ /* 0x000fc6000bf04270 */
[----:B------:R-:W-:Y:S02]  /*61a0*/  IMAD.WIDE.U32 R2, R2, UR29, R246 ;  /* 0x0000001d02027c25 */ /* 0x000fe4000f8e00f6 */
[----:B------:R-:W1:Y:S01]  /*61b0*/  @!P3 LDC.64 R10, c[0x0][0x220] ;  /* 0x00008800ff0abb82 */ /* 0x000e620000000a00 */
[----:B------:R-:W-:-:S07]  /*61c0*/  IADD3 R0, P0, R2, UR16, RZ ;  /* 0x0000001002007c10 */ /* 0x000fce000ff1e0ff */
[----:B------:R-:W3:Y:S01]  /*61d0*/  @!P3 LDC.64 R8, c[0x0][0x220] ;  /* 0x00008800ff08bb82 */ /* 0x000ee20000000a00 */
[----:B------:R-:W-:Y:S01]  /*61e0*/  @P3 STS.128 [R227+0xa000], RZ ;  /* 0x00a000ffe3003388 */ /* 0x000fe20000000c00 */
[----:B-1----:R-:W-:Y:S02]  /*61f0*/  @!P3 LEA R10, P5, R2, R10, 0x1 ;  /* 0x0000000a020ab211 */ /* 0x002fe400078a08ff */
[----:B---3--:R-:W-:Y:S02]  /*6200*/  @!P3 LEA R8, P4, R0, R8, 0x1 ;  /* 0x000000080008b211 */ /* 0x008fe400078808ff */
[----:B--2---:R-:W-:Y:S01]  /*6210*/  ISETP.GE.AND P2, PT, R7, UR4, PT ;  /* 0x0000000407007c0c */ /* 0x004fe2000bf46270 */
[----:B------:R-:W-:-:S04]  /*6220*/  UIMAD UR4, UR28, UR19, URZ ;  /* 0x000000131c0472a4 */ /* 0x000fc8000f8e023f */
[----:B------:R-:W-:-:S06]  /*6230*/  UIMAD UR4, UR6, UR29, UR4 ;  /* 0x0000001d060472a4 */ /* 0x000fcc000f8e0204 */
[----:B------:R-:W-:Y:S02]  /*6240*/  VIADD R3, R3, UR4 ;  /* 0x0000000403037c36 */ /* 0x000fe40008000000 */
[----:B------:R-:W1:Y:S03]  /*6250*/  @!P2 LDC.64 R6, c[0x0][0x220] ;  /* 0x00008800ff06ab82 */ /* 0x000e660000000a00 */
[----:B------:R-:W-:Y:S02]  /*6260*/  IADD3.X R5, R3, UR15, RZ, P0, !PT ;  /* 0x0000000f03057c10 */ /* 0x000fe400087fe4ff */
[----:B------:R-:W-:Y:S02]  /*6270*/  @!P3 LEA.HI.X R11, R2, R11, R3, 0x1, P5 ;  /* 0x0000000b020bb211 */ /* 0x000fe400028f0c03 */
[----:B------:R-:W-:Y:S01]  /*6280*/  @!P3 LEA.HI.X R9, R0, R9, R5, 0x1, P4 ;  /* 0x000000090009b211 */ /* 0x000fe200020f0c05 */
[----:B------:R-:W2:Y:S02]  /*6290*/  @!P2 LDC.64 R12, c[0x0][0x220] ;  /* 0x00008800ff0cab82 */ /* 0x000ea40000000a00 */
[----:B------:R-:W-:Y:S01]  /*62a0*/  @!PT LDS RZ, [RZ] ;  /* 0x00000000fffff984 */ /* 0x000fe20000000800 */
[----:B------:R-:W-:Y:S01]  /*62b0*/  @!PT LDS RZ, [RZ] ;  /* 0x00000000fffff984 */ /* 0x000fe20000000800 */
[----:B------:R-:W-:Y:S01]  /*62c0*/  @!PT LDS RZ, [RZ] ;  /* 0x00000000fffff984 */ /* 0x000fe20000000800 */
[----:B------:R-:W-:Y:S04]  /*62d0*/  @!P3 LDGSTS.E.BYPASS.LTC128B.128 [R227+0xa000], desc[UR22][R10.64] ;  /* 0x0a0000000ae3bfae */ /* 0x000fe8000b901d56 */
[----:B------:R-:W-:Y:S01]  /*62e0*/  @P2 STS.128 [R227+0xb000], RZ ;  /* 0x00b000ffe3002388 */ /* 0x000fe20000000c00 */
[----:B-1----:R-:W-:-:S04]  /*62f0*/  @!P2 LEA R6, P1, R2, R6, 0x1 ;  /* 0x000000060206a211 */ /* 0x002fc800078208ff */
[----:B------:R-:W-:Y:S02]  /*6300*/  @!P2 LEA.HI.X R7, R2, R7, R3, 0x1, P1 ;  /* 0x000000070207a211 */ /* 0x000fe400008f0c03 */
[----:B--2---:R-:W-:-:S03]  /*6310*/  @!P2 LEA R4, P0, R0, R12, 0x1 ;  /* 0x0000000c0004a211 */ /* 0x004fc600078008ff */
[----:B------:R-:W-:Y:S01]  /*6320*/  @!PT LDS RZ, [RZ] ;  /* 0x00000000fffff984 */ /* 0x000fe20000000800 */
[----:B------:R-:W-:Y:S01]  /*6330*/  @!PT LDS RZ, [RZ] ;  /* 0x00000000fffff984 */ /* 0x000fe20000000800 */
[----:B------:R-:W-:Y:S01]  /*6340*/  @!PT LDS RZ, [RZ] ;  /* 0x00000000fffff984 */ /* 0x000fe20000000800 */
[----:B------:R-:W-:Y:S01]  /*6350*/  @!P2 LDGSTS.E.BYPASS.LTC128B.128 [R227+0xb000], desc[UR22][R6.64+0x80] ;  /* 0x0b00008006e3afae */ /* 0x000fe2000b901d56 */
[----:B------:R-:W-:-:S03]  /*6360*/  @!P2 LEA.HI.X R5, R0, R13, R5, 0x1, P0 ;  /* 0x0000000d0005a211 */ /* 0x000fc600000f0c05 */
[----:B------:R-:W-:Y:S01]  /*6370*/  @P3 STS.128 [R227+0xa800], RZ ;  /* 0x00a800ffe3003388 */ /* 0x000fe20000000c00 */
[----:B------:R-:W-:-:S03]  /*6380*/  IMAD.U32 R0, RZ, RZ, UR19 ;  /* 0x00000013ff007e24 */ /* 0x000fc6000f8e00ff */
[----:B------:R-:W-:Y:S01]  /*6390*/  @!PT LDS RZ, [RZ] ;  /* 0x00000000fffff984 */ /* 0x000fe20000000800 */
[----:B------:R-:W-:Y:S01]  /*63a0*/  @!PT LDS RZ, [RZ] ;  /* 0x00000000fffff984 */ /* 0x000fe20000000800 */
[----:B------:R-:W-:Y:S01]  /*63b0*/  @!PT LDS RZ, [RZ] ;  /* 0x00000000fffff984 */ /* 0x000fe20000000800 */
[----:B------:R1:W-:Y:S01]  /*63c0*/  @!P3 LDGSTS.E.BYPASS.LTC128B.128 [R227+0xa800], desc[UR22][R8.64] ;  /* 0x0a80000008e3bfae */ /* 0x0003e2000b901d56 */
[----:B------:R-:W-:-:S03]  /*63d0*/  IMAD R0, R0, 0x20, R251 ;  /* 0x0000002000007824 */ /* 0x000fc600078e02fb */
[----:B------:R-:W-:Y:S01]  /*63e0*/  @P2 STS.128 [R227+0xb800], RZ ;  /* 0x00b800ffe3002388 */ /* 0x000fe20000000c00 */
[C---:B------:R-:W-:Y:S01]  /*63f0*/  VIADD R2, R0.reuse, 0x1 ;  /* 0x0000000100027836 */ /* 0x040fe20000000000 */
[C---:B------:R-:W-:Y:S01]  /*6400*/  ISETP.GE.AND P1, PT, R0.reuse, R233, PT ;  /* 0x000000e90000720c */ /* 0x040fe20003f26270 */
[C---:B------:R-:W-:Y:S01]  /*6410*/  VIADD R3, R0.reuse, 0x8 ;  /* 0x0000000800037836 */ /* 0x040fe20000000000 */
[----:B------:R-:W-:Y:S01]  /*6420*/  @!PT LDS RZ, [RZ] ;  /* 0x00000000fffff984 */ /* 0x000fe20000000800 */
[----:B------:R-:W-:Y:S01]  /*6430*/  @!PT LDS RZ, [RZ] ;  /* 0x00000000fffff984 */ /* 0x000fe20000000800 */
[----:B------:R-:W-:Y:S01]  /*6440*/  @!PT LDS RZ, [RZ] ;  /* 0x00000000fffff984 */ /* 0x000fe20000000800 */
[----:B------:R2:W-:Y:S01]  /*6450*/  @!P2 LDGSTS.E.BYPASS.LTC128B.128 [R227+0xb800], desc[UR22][R4.64+0x80] ;  /* 0x0b80008004e3afae */ /* 0x0005e2000b901d56 */
[C---:B------:R-:W-:Y:S02]  /*6460*/  ISETP.GE.AND P0, PT, R0.reuse, R232, PT ;  /* 0x000000e80000720c */ /* 0x040fe40003f06270 */
[C---:B------:R-:W-:Y:S01]  /*6470*/  ISETP.LT.OR P1, PT, R0.reuse, R229, P1 ;  /* 0x000000e50000720c */ /* 0x040fe20000f21670 */
[----:B------:R-:W-:Y:S01]  /*6480*/  LDSM.16.M88.4 R16, [R212+0x8000] ;  /* 0x00800000d410783b */ /* 0x000fe20000000200 */
[----:B------:R-:W-:Y:S02]  /*6490*/  ISETP.LT.OR P0, PT, R0, R228, P0 ;  /* 0x000000e40000720c */ /* 0x000fe40000701670 */
[C---:B------:R-:W-:Y:S01]  /*64a0*/  ISETP.GE.AND P4, PT, R2.reuse, R233, PT ;  /* 0x000000e90200720c */ /* 0x040fe20003f86270 */
[----:B------:R-:W-:Y:S01]  /*64b0*/  LDSM.16.M88.4 R24, [R212+0x8800] ;  /* 0x00880000d418783b */ /* 0x000fe20000000200 */
[----:B------:R-:W-:-:S02]  /*64c0*/  ISETP.GE.AND P5, PT, R2, R235, PT ;  /* 0x000000eb0200720c */ /* 0x000fc40003fa6270 */
[----:B------:R-:W-:Y:S01]  /*64d0*/  ISETP.LT.OR P4, PT, R2, R229, P4 ;  /* 0x000000e50200720c */ /* 0x000fe20002781670 */
[----:B------:R-:W-:Y:S01]  /*64e0*/  LDSM.16.M88.4 R28, [R223] ;  /* 0x00000000df1c783b */ /* 0x000fe20000000200 */
[----:B------:R-:W-:Y:S02]  /*64f0*/  ISETP.GE.AND P6, PT, R0, R235, PT ;  /* 0x000000eb0000720c */ /* 0x000fe40003fc6270 */
[-C--:B------:R-:W-:Y:S01]  /*6500*/  ISETP.LT.OR P5, PT, R2, R231.reuse, P5 ;  /* 0x000000e70200720c */ /* 0x080fe20002fa1670 */
[----:B------:R-:W-:Y:S01]  /*6510*/  LDSM.16.M88.4 R12, [R216+0x2000] ;  /* 0x00200000d80c783b */ /* 0x000fe20000000200 */
[----:B------:R-:W-:-:S03]  /*6520*/  ISETP.LT.OR P6, PT, R0, R231, P6 ;  /* 0x000000e70000720c */ /* 0x000fc600037c1670 */
[----:B-1----:R-:W1:Y:S04]  /*6530*/  LDSM.16.M88.4 R8, [R214] ;  /* 0x00000000d608783b */ /* 0x002e680000000200 */
[----:B------:R-:W-:Y:S04]  /*6540*/  LDSM.16.M88.4 R32, [R226] ;  /* 0x00000000e220783b */ /* 0x000fe80000000200 */
[----:B--2---:R-:W2:Y:S04]  /*6550*/  LDSM.16.M88.4 R4, [R214+0x2000] ;  /* 0x00200000d604783b */ /* 0x004ea80000000200 */
[----:B------:R-:W3:Y:S04]  /*6560*/  LDSM.16.M88.4 R20, [R216] ;  /* 0x00000000d814783b */ /* 0x000ee80000000200 */
[----:B------:R-:W-:Y:S04]  /*6570*/  LDSM.16.M88.4 R140, [R220+0x8000] ;  /* 0x00800000dc8c783b */ /* 0x000fe80000000200 */
[----:B------:R-:W-:Y:S04]  /*6580*/  LDSM.16.M88.4 R180, [R220+0x8800] ;  /* 0x00880000dcb4783b */ /* 0x000fe80000000200 */
[----:B------:R-:W0:Y:S01]  /*6590*/  LDGDEPBAR ;  /* 0x00000000000079af */ /* 0x000e220000000000 */
[C---:B-1----:R-:W-:Y:S06]  /*65a0*/  HMMA.16816.F32.BF16 R196, R8.reuse, R16, RZ ;  /* 0x0000001008c4723c */ /* 0x042fec00000418ff */
[----:B------:R-:W-:Y:S06]  /*65b0*/  HMMA.16816.F32.BF16 R200, R8, R18, RZ ;  /* 0x0000001208c8723c */ /* 0x000fec00000418ff */
        /* <DEDUP_REMOVED lines=9> */
[C---:B------:R-:W-:Y:S06]  /*6650*/  HMMA.16816.F32.BF16 R204, R12.reuse, R32, R184 ;  /* 0x000000200ccc723c */ /* 0x040fec00000418b8 */
[C---:B------:R-:W-:Y:S06]  /*6660*/  HMMA.16816.F32.BF16 R192, R12.reuse, R30, R188 ;  /* 0x0000001e0cc0723c */ /* 0x040fec00000418bc */
[----:B------:R-:W-:Y:S06]  /*6670*/  HMMA.16816.F32.BF16 R188, R12, R34, R176 ;  /* 0x000000220cbc723c */ /* 0x000fec00000418b0 */
[C---:B---3--:R-:W-:Y:S06]  /*6680*/  HMMA.16816.F32.BF16 R184, R20.reuse, R28, R196 ;  /* 0x0000001c14b8723c */ /* 0x048fec00000418c4 */
[C---:B------:R-:W-:Y:S01]  /*6690*/  HMMA.16816.F32.BF16 R176, R20.reuse, R32, R16 ;  /* 0x0000002014b0723c */ /* 0x040fe20000041810 */
[----:B------:R-:W-:Y:S05]  /*66a0*/  LDSM.16.M88.4 R16, [R221+0x2000] ;  /* 0x00200000dd10783b */ /* 0x000fea0000000200 */
[C---:B------:R-:W-:Y:S01]  /*66b0*/  HMMA.16816.F32.BF16 R12, R20.reuse, R30, R200 ;  /* 0x0000001e140c723c */ /* 0x040fe200000418c8 */
[----:B------:R-:W3:Y:S05]  /*66c0*/  LDSM.16.M88.4 R28, [R219] ;  /* 0x00000000db1c783b */ /* 0x000eea0000000200 */
[----:B------:R-:W-:Y:S01]  /*66d0*/  HMMA.16816.F32.BF16 R32, R20, R34, R24 ;  /* 0x000000221420723c */ /* 0x000fe20000041818 */
[----:B------:R-:W4:Y:S04]  /*66e0*/  LDSM.16.M88.4 R24, [R219+0x800] ;  /* 0x00080000db18783b */ /* 0x000f280000000200 */
[----:B------:R-:W5:Y:S01]  /*66f0*/  LDSM.16.M88.4 R20, [R221] ;  /* 0x00000000dd14783b */ /* 0x000f620000000200 */
[C---:B-1----:R-:W-:Y:S06]  /*6700*/  HMMA.16816.F32.BF16 R208, R4.reuse, R140, R208 ;  /* 0x0000008c04d0723c */ /* 0x042fec00000418d0 */
[C---:B------:R-:W-:Y:S06]  /*6710*/  HMMA.16816.F32.BF16 R236, R4.reuse, R180, R204 ;  /* 0x000000b404ec723c */ /* 0x040fec00000418cc */
[C---:B------:R-:W-:Y:S06]  /*6720*/  HMMA.16816.F32.BF16 R204, R4.reuse, R142, R192 ;  /* 0x0000008e04cc723c */ /* 0x040fec00000418c0 */
[----:B------:R-:W-:Y:S01]  /*6730*/  HMMA.16816.F32.BF16 R200, R4, R182, R188 ;  /* 0x000000b604c8723c */ /* 0x000fe200000418bc */
[----:B------:R-:W-:Y:S05]  /*6740*/  LDSM.16.M88.4 R4, [R214+0x4000] ;  /* 0x00400000d604783b */ /* 0x000fea0000000200 */
[C---:B--2---:R-:W-:Y:S06]  /*6750*/  HMMA.16816.F32.BF16 R196, R8.reuse, R140, R184 ;  /* 0x0000008c08c4723c */ /* 0x044fec00000418b8 */
[C---:B------:R-:W-:Y:S01]  /*6760*/  HMMA.16816.F32.BF16 R184, R8.reuse, R142, R12 ;  /* 0x0000008e08b8723c */ /* 0x040fe2000004180c */
[----:B------:R-:W-:Y:S04]  /*6770*/  LDSM.16.M88.4 R12, [R214+0x6000] ;  /* 0x00600000d60c783b */ /* 0x000fe80000000200 */
[----:B------:R-:W-:Y:S01]  /*6780*/  LDSM.16.M88.4 R140, [R212+0x9800] ;  /* 0x00980000d48c783b */ /* 0x000fe20000000200 */
[C---:B------:R-:W-:Y:S03]  /*6790*/  HMMA.16816.F32.BF16 R192, R8.reuse, R180, R176 ;  /* 0x000000b408c0723c */ /* 0x040fe600000418b0 */
[----:B------:R-:W1:Y:S03]  /*67a0*/  LDSM.16.M88.4 R176, [R212+0x9000] ;  /* 0x00900000d4b0783b */ /* 0x000e660000000200 */
[----:B------:R-:W-:Y:S01]  /*67b0*/  HMMA.16816.F32.BF16 R188, R8, R182, R32 ;  /* 0x000000b608bc723c */ /* 0x000fe20000041820 */
[----:B------:R-:W-:Y:S04]  /*67c0*/  LDSM.16.M88.4 R8, [R216+0x6000] ;  /* 0x00600000d808783b */ /* 0x000fe80000000200 */
[----:B------:R-:W-:Y:S01]  /*67d0*/  LDSM.16.M88.4 R180, [R224] ;  /* 0x00000000e0b4783b */ /* 0x000fe20000000200 */
[C---:B---3--:R-:W-:Y:S06]  /*67e0*/  HMMA.16816.F32.BF16 R32, R16.reuse, R28, R208 ;  /* 0x0000001c1020723c */ /* 0x048fec00000418d0 */
[C---:B------:R-:W-:Y:S06]  /*67f0*/  HMMA.16816.F32.BF16 R208, R16.reuse, R30, R204 ;  /* 0x0000001e10d0723c */ /* 0x040fec00000418cc */
[C---:B----4-:R-:W-:Y:S06]  /*6800*/  HMMA.16816.F32.BF16 R236, R16.reuse, R24, R236 ;  /* 0x0000001810ec723c */ /* 0x050fec00000418ec */
[----:B------:R-:W-:Y:S06]  /*6810*/  HMMA.16816.F32.BF16 R200, R16, R26, R200 ;  /* 0x0000001a10c8723c */ /* 0x000fec00000418c8 */
[C---:B-----5:R-:W-:Y:S06]  /*6820*/  HMMA.16816.F32.BF16 R16, R20.reuse, R28, R196 ;  /* 0x0000001c1410723c */ /* 0x060fec00000418c4 */
[C---:B------:R-:W-:Y:S01]  /*6830*/  HMMA.16816.F32.BF16 R204, R20.reuse, R30, R184 ;  /* 0x0000001e14cc723c */ /* 0x040fe200000418b8 */
[----:B------:R-:W2:Y:S05]  /*6840*/  LDSM.16.M88.4 R184, [R225] ;  /* 0x00000000e1b8783b */ /* 0x000eaa0000000200 */
[C---:B------:R-:W-:Y:S06]  /*6850*/  HMMA.16816.F32.BF16 R196, R20.reuse, R24, R192 ;  /* 0x0000001814c4723c */ /* 0x040fec00000418c0 */
[----:B------:R-:W-:Y:S01]  /*6860*/  HMMA.16816.F32.BF16 R192, R20, R26, R188 ;  /* 0x0000001a14c0723c */ /* 0x000fe200000418bc */
[----:B------:R-:W3:Y:S05]  /*6870*/  LDSM.16.M88.4 R20, [R216+0x4000] ;  /* 0x00400000d814783b */ /* 0x000eea0000000200 */
[C---:B-1----:R-:W-:Y:S01]  /*6880*/  HMMA.16816.F32.BF16 R24, R12.reuse, R176, R32 ;  /* 0x000000b00c18723c */ /* 0x042fe20000041820 */
[----:B------:R-:W-:Y:S05]  /*6890*/  LDSM.16.M88.4 R32, [R220+0x9000] ;  /* 0x00900000dc20783b */ /* 0x000fea0000000200 */
[C---:B------:R-:W-:Y:S06]  /*68a0*/  HMMA.16816.F32.BF16 R188, R12.reuse, R178, R208 ;  /* 0x000000b20cbc723c */ /* 0x040fec00000418d0 */
[C---:B------:R-:W-:Y:S06]  /*68b0*/  HMMA.16816.F32.BF16 R28, R12.reuse, R140, R236 ;  /* 0x0000008c0c1c723c */ /* 0x040fec00000418ec */
[----:B------:R-:W-:Y:S06]  /*68c0*/  HMMA.16816.F32.BF16 R12, R12, R142, R200 ;  /* 0x0000008e0c0c723c */ /* 0x000fec00000418c8 */
[C---:B------:R-:W-:Y:S01]  /*68d0*/  HMMA.16816.F32.BF16 R244, R4.reuse, R176, R16 ;  /* 0x000000b004f4723c */ /* 0x040fe20000041810 */
[----:B------:R-:W1:Y:S05]  /*68e0*/  LDSM.16.M88.4 R16, [R222+0x6000] ;  /* 0x00600000de10783b */ /* 0x000e6a0000000200 */
[C---:B------:R-:W-:Y:S06]  /*68f0*/  HMMA.16816.F32.BF16 R240, R4.reuse, R178, R204 ;  /* 0x000000b204f0723c */ /* 0x040fec00000418cc */
[C---:B------:R-:W-:Y:S06]  /*6900*/  HMMA.16816.F32.BF16 R200, R4.reuse, R140, R196 ;  /* 0x0000008c04c8723c */ /* 0x040fec00000418c4 */
[----:B------:R-:W-:Y:S01]  /*6910*/  HMMA.16816.F32.BF16 R236, R4, R142, R192 ;  /* 0x0000008e04ec723c */ /* 0x000fe200000418c0 */
[----:B------:R-:W4:Y:S05]  /*6920*/  LDSM.16.M88.4 R4, [R222+0x4000] ;  /* 0x00400000de04783b */ /* 0x000f2a0000000200 */
[C---:B--2---:R-:W-:Y:S01]  /*6930*/  HMMA.16816.F32.BF16 R196, R8.reuse, R184, R24 ;  /* 0x000000b808c4723c */ /* 0x044fe20000041818 */
[----:B------:R-:W-:Y:S05]  /*6940*/  LDSM.16.M88.4 R24, [R219+0x1000] ;  /* 0x00100000db18783b */ /* 0x000fea0000000200 */
[C---:B------:R-:W-:Y:S01]  /*6950*/  HMMA.16816.F32.BF16 R204, R8.reuse, R180, R28 ;  /* 0x000000b408cc723c */ /* 0x040fe2000004181c */
[----:B------:R-:W2:Y:S05]  /*6960*/  LDSM.16.M88.4 R28, [R220+0x9800] ;  /* 0x00980000dc1c783b */ /* 0x000eaa0000000200 */
[C---:B------:R-:W-:Y:S06]  /*6970*/  HMMA.16816.F32.BF16 R208, R8.reuse, R186, R188 ;  /* 0x000000ba08d0723c */ /* 0x040fec00000418bc */
[----:B------:R-:W-:Y:S01]  /*6980*/  HMMA.16816.F32.BF16 R176, R8, R182, R12 ;  /* 0x000000b608b0723c */ /* 0x000fe2000004180c */
[----:B------:R-:W5:Y:S04]  /*6990*/  LDSM.16.M88.4 R8, [R221+0x6000] ;  /* 0x00600000dd08783b */ /* 0x000f680000000200 */
[----:B------:R-:W5:Y:S01]  /*69a0*/  LDSM.16.M88.4 R12, [R221+0x4000] ;  /* 0x00400000dd0c783b */ /* 0x000f620000000200 */
[C---:B---3--:R-:W-:Y:S06]  /*69b0*/  HMMA.16816.F32.BF16 R140, R20.reuse, R184, R244 ;  /* 0x000000b8148c723c */ /* 0x048fec00000418f4 */
[C---:B------:R-:W-:Y:S06]  /*69c0*/  HMMA.16816.F32.BF16 R184, R20.reuse, R186, R240 ;  /* 0x000000ba14b8723c */ /* 0x040fec00000418f0 */
[----:B------:R-:W-:Y:S06]  /*69d0*/  HMMA.16816.F32.BF16 R192, R20, R180, R200 ;  /* 0x000000b414c0723c */ /* 0x000fec00000418c8 */
[----:B-1----:R-:W-:Y:S06]  /*69e0*/  HMMA.16816.F32.BF16 R188, R16, R32, R196 ;  /* 0x0000002010bc723c */ /* 0x002fec00000418c4 */
[----:B------:R-:W-:Y:S06]  /*69f0*/  HMMA.16816.F32.BF16 R180, R20, R182, R236 ;  /* 0x000000b614b4723c */ /* 0x000fec00000418ec */
[----:B----4-:R-:W-:Y:S06]  /*6a00*/  HMMA.16816.F32.BF16 R20, R4, R32, R140 ;  /* 0x000000200414723c */ /* 0x010fec000004188c */
[C---:B------:R-:W-:Y:S06]  /*6a10*/  HMMA.16816.F32.BF16 R140, R16.reuse, R34, R208 ;  /* 0x00000022108c723c */ /* 0x040fec00000418d0 */
[C---:B--2---:R-:W-:Y:S06]  /*6a20*/  HMMA.16816.F32.BF16 R204, R16.reuse, R28, R204 ;  /* 0x0000001c10cc723c */ /* 0x044fec00000418cc */
[----:B------:R-:W-:Y:S06]  /*6a30*/  HMMA.16816.F32.BF16 R196, R16, R30, R176 ;  /* 0x0000001e10c4723c */ /* 0x000fec00000418b0 */
[----:B------:R-:W-:Y:S06]  /*6a40*/  HMMA.16816.F32.BF16 R176, R4, R34, R184 ;  /* 0x0000002204b0723c */ /* 0x000fec00000418b8 */
[----:B-----5:R-:W-:Y:S06]  /*6a50*/  HMMA.16816.F32.BF16 R16, R8, R24, R188 ;  /* 0x000000180810723c */ /* 0x020fec00000418bc */
[C---:B------:R-:W-:Y:S06]  /*6a60*/  HMMA.16816.F32.BF16 R184, R4.reuse, R28, R192 ;  /* 0x0000001c04b8723c */ /* 0x040fec00000418c0 */
[----:B------:R-:W-:Y:S01]  /*6a70*/  HMMA.16816.F32.BF16 R188, R4, R30, R180 ;  /* 0x0000001e04bc723c */ /* 0x000fe200000418b4 */
[----:B------:R-:W1:Y:S01]  /*6a80*/  LDSM.16.M88.4 R4, [R219+0x1800] ;  /* 0x00180000db04783b */ /* 0x000e620000000200 */
[----:B------:R-:W-:-:S04]  /*6a90*/  DEPBAR.LE SB0, 0x0 ;  /* 0x000080000000791a */ /* 0x000fc80000000000 */
[----:B------:R-:W-:Y:S06]  /*6aa0*/  HMMA.16816.F32.BF16 R32, R12, R24, R20 ;  /* 0x000000180c20723c */ /* 0x000fec0000041814 */
[-C--:B------:R-:W-:Y:S01]  /*6ab0*/  HMMA.16816.F32.BF16 R140, R8, R26.reuse, R140 ;  /* 0x0000001a088c723c */ /* 0x080fe2000004188c */
[----:B------:R-:W-:Y:S02]  /*6ac0*/  FSEL R24, R16, -INF , !P1 ;  /* 0xff80000010187808 */ /* 0x000fe40004800000 */
[----:B------:R-:W-:Y:S01]  /*6ad0*/  FSEL R28, R18, -INF , !P0 ;  /* 0xff800000121c7808 */ /* 0x000fe20004000000 */
[----:B------:R-:W-:Y:S01]  /*6ae0*/  BAR.SYNC.DEFER_BLOCKING 0x0 ;  /* 0x0000000000007b1d */ /* 0x000fe20000010000 */
[C---:B------:R-:W-:Y:S01]  /*6af0*/  ISETP.GE.AND P1, PT, R2.reuse, R234, PT ;  /* 0x000000ea0200720c */ /* 0x040fe20003f26270 */
[----:B------:R-:W-:Y:S01]  /*6b00*/  HMMA.16816.F32.BF16 R176, R12, R26, R176 ;  /* 0x0000001a0cb0723c */ /* 0x000fe200000418b0 */
[----:B------:R-:W-:-:S02]  /*6b10*/  ISETP.GE.AND P0, PT, R2, R232, PT ;  /* 0x000000e80200720c */ /* 0x000fc40003f06270 */
[----:B------:R-:W-:Y:S02]  /*6b20*/  FSEL R30, R17, -INF , !P4 ;  /* 0xff800000111e7808 */ /* 0x000fe40006000000 */
[----:B------:R-:W-:Y:S02]  /*6b30*/  ISETP.GE.AND P4, PT, R0, R234, PT ;  /* 0x000000ea0000720c */ /* 0x000fe40003f86270 */
[C---:B------:R-:W-:Y:S02]  /*6b40*/  ISETP.LT.OR P1, PT, R2.reuse, R230, P1 ;  /* 0x000000e60200720c */ /* 0x040fe40000f21670 */
[----:B------:R-:W-:Y:S01]  /*6b50*/  ISETP.LT.OR P0, PT, R2, R228, P0 ;  /* 0x000000e40200720c */ /* 0x000fe20000701670 */
[C---:B------:R-:W-:Y:S01]  /*6b60*/  VIADD R2, R0.reuse, 0x9 ;  /* 0x0000000900027836 */ /* 0x040fe20000000000 */
[----:B------:R-:W-:Y:S02]  /*6b70*/  ISETP.LT.OR P4, PT, R0, R230, P4 ;  /* 0x000000e60000720c */ /* 0x000fe40002781670 */
[----:B------:R-:W-:-:S02]  /*6b80*/  FSEL R31, R19, -INF , !P0 ;  /* 0xff800000131f7808 */ /* 0x000fc40004000000 */
[----:B------:R-:W-:Y:S02]  /*6b90*/  FSEL R23, R33, -INF , !P5 ;  /* 0xff80000021177808 */ /* 0x000fe40006800000 */
[----:B------:R-:W-:Y:S02]  /*6ba0*/  FSEL R25, R35, -INF , !P1 ;  /* 0xff80000023197808 */ /* 0x000fe40004800000 */
[CC--:B------:R-:W-:Y:S02]  /*6bb0*/  ISETP.GE.AND P5, PT, R3.reuse, R233.reuse, PT ;  /* 0x000000e90300720c */ /* 0x0c0fe40003fa6270 */
[----:B------:R-:W-:Y:S02]  /*6bc0*/  ISETP.GE.AND P1, PT, R3, R232, PT ;  /* 0x000000e80300720c */ /* 0x000fe40003f26270 */
[----:B------:R-:W-:Y:S01]  /*6bd0*/  ISETP.GE.AND P0, PT, R2, R233, PT ;  /* 0x000000e90200720c */ /* 0x000fe20003f06270 */
[----:B-1----:R-:W-:Y:S01]  /*6be0*/  HMMA.16816.F32.BF16 R180, R8, R4, R204 ;  /* 0x0000000408b4723c */ /* 0x002fe200000418cc */
[----:B------:R-:W-:-:S02]  /*6bf0*/  FSEL R16, R32, -INF , !P6 ;  /* 0xff80000020107808 */ /* 0x000fc40007000000 */
[----:B------:R-:W-:Y:S02]  /*6c00*/  FSEL R19, R34, -INF , !P4 ;  /* 0xff80000022137808 */ /* 0x000fe40006000000 */
[CC--:B------:R-:W-:Y:S01]  /*6c10*/  ISETP.LT.OR P5, PT, R3.reuse, R229.reuse, P5 ;  /* 0x000000e50300720c */ /* 0x0c0fe20002fa1670 */
[C---:B------:R-:W-:Y:S01]  /*6c20*/  HMMA.16816.F32.BF16 R32, R12.reuse, R4, R184 ;  /* 0x000000040c20723c */ /* 0x040fe200000418b8 */
[----:B------:R-:W-:Y:S02]  /*6c30*/  ISETP.LT.OR P1, PT, R3, R228, P1 ;  /* 0x000000e40300720c */ /* 0x000fe40000f21670 */
[----:B------:R-:W-:Y:S02]  /*6c40*/  ISETP.LT.OR P0, PT, R2, R229, P0 ;  /* 0x000000e50200720c */ /* 0x000fe40000701670 */
[----:B------:R-:W-:Y:S01]  /*6c50*/  FSEL R26, R140, -INF , !P5 ;  /* 0xff8000008c1a7808 */ /* 0x000fe20006800000 */
[----:B------:R-:W-:Y:S01]  /*6c60*/  HMMA.16816.F32.BF16 R12, R12, R6, R188 ;  /* 0x000000060c0c723c */ /* 0x000fe200000418bc */
[----:B------:R-:W-:-:S02]  /*6c70*/  FSEL R27, R142, -INF , !P1 ;  /* 0xff8000008e1b7808 */ /* 0x000fc40004800000 */
[----:B------:R-:W-:Y:S02]  /*6c80*/  FSEL R29, R141, -INF , !P0 ;  /* 0xff8000008d1d7808 */ /* 0x000fe40004000000 */
[CC--:B------:R-:W-:Y:S01]  /*6c90*/  ISETP.GE.AND P6, PT, R3.reuse, R235.reuse, PT ;  /* 0x000000eb0300720c */ /* 0x0c0fe20003fc6270 */
[----:B------:R-:W-:Y:S01]  /*6ca0*/  HMMA.16816.F32.BF16 R8, R8, R6, R196 ;  /* 0x000000060808723c */ /* 0x000fe200000418c4 */
[-C--:B------:R-:W-:Y:S02]  /*6cb0*/  ISETP.GE.AND P4, PT, R3, R234.reuse, PT ;  /* 0x000000ea0300720c */ /* 0x080fe40003f86270 */
[C---:B------:R-:W-:Y:S02]  /*6cc0*/  ISETP.GE.AND P5, PT, R2.reuse, R235, PT ;  /* 0x000000eb0200720c */ /* 0x040fe40003fa6270 */
[C---:B------:R-:W-:Y:S02]  /*6cd0*/  ISETP.GE.AND P1, PT, R2.reuse, R234, PT ;  /* 0x000000ea0200720c */ /* 0x040fe40003f26270 */
[----:B------:R-:W-:-:S02]  /*6ce0*/  ISETP.GE.AND P0, PT, R2, R232, PT ;  /* 0x000000e80200720c */ /* 0x000fc40003f06270 */
[CC--:B------:R-:W-:Y:S02]  /*6cf0*/  ISETP.LT.OR P6, PT, R3.reuse, R231.reuse, P6 ;  /* 0x000000e70300720c */ /* 0x0c0fe400037c1670 */
[----:B------:R-:W-:Y:S01]  /*6d00*/  ISETP.LT.OR P4, PT, R3, R230, P4 ;  /* 0x000000e60300720c */ /* 0x000fe20002781670 */
[----:B------:R-:W-:Y:S01]  /*6d10*/  VIADD R3, R0, 0x10 ;  /* 0x0000001000037836 */ /* 0x000fe20000000000 */
        /* <DEDUP_REMOVED lines=18> */
[CC--:B------:R-:W-:Y:S02]  /*6e40*/  ISETP.GE.AND P1, PT, R2.reuse, R233.reuse, PT ;  /* 0x000000e90200720c */ /* 0x0c0fe40003f26270 */
[C---:B------:R-:W-:Y:S02]  /*6e50*/  ISETP.GE.AND P6, PT, R2.reuse, R232, PT ;  /* 0x000000e80200720c */ /* 0x040fe40003fc6270 */
[----:B------:R-:W-:Y:S02]  /*6e60*/  ISETP.GE.AND P0, PT, R3, R233, PT ;  /* 0x000000e90300720c */ /* 0x000fe40003f06270 */
[C---:B------:R-:W-:Y:S02]  /*6e70*/  ISETP.LT.OR P5, PT, R2.reuse, R230, P5 ;  /* 0x000000e60200720c */ /* 0x040fe40002fa1670 */
[----:B------:R-:W-:-:S02]  /*6e80*/  ISETP.LT.OR P1, PT, R2, R229, P1 ;  /* 0x000000e50200720c */ /* 0x000fc40000f21670 */
[----:B------:R-:W-:Y:S01]  /*6e90*/  ISETP.LT.OR P6, PT, R2, R228, P6 ;  /* 0x000000e40200720c */ /* 0x000fe200037c1670 */
[C---:B------:R-:W-:Y:S01]  /*6ea0*/  VIADD R2, R0.reuse, 0x18 ;  /* 0x0000001800027836 */ /* 0x040fe20000000000 */
[C---:B------:R-:W-:Y:S01]  /*6eb0*/  ISETP.LT.OR P0, PT, R3.reuse, R229, P0 ;  /* 0x000000e50300720c */ /* 0x040fe20000701670 */
[----:B------:R-:W-:Y:S01]  /*6ec0*/  VIADD R0, R0, 0x19 ;  /* 0x0000001900007836 */ /* 0x000fe20000000000 */
[----:B------:R-:W-:Y:S02]  /*6ed0*/  FSEL R20, R178, -INF , !P4 ;  /* 0xff800000b2147808 */ /* 0x000fe40006000000 */
[----:B------:R-:W-:Y:S02]  /*6ee0*/  FSEL R140, R180, -INF , !P0 ;  /* 0xff800000b48c7808 */ /* 0x000fe40004000000 */
[----:B------:R-:W-:Y:S02]  /*6ef0*/  ISETP.GE.AND P0, PT, R2, R235, PT ;  /* 0x000000eb0200720c */ /* 0x000fe40003f06270 */
[----:B------:R-:W-:-:S02]  /*6f00*/  ISETP.GE.AND P4, PT, R3, R232, PT ;  /* 0x000000e80300720c */ /* 0x000fc40003f86270 */
[----:B------:R-:W-:Y:S02]  /*6f10*/  ISETP.LT.OR P0, PT, R2, R231, P0 ;  /* 0x000000e70200720c */ /* 0x000fe40000701670 */
[----:B------:R-:W-:Y:S02]  /*6f20*/  FSEL R142, R181, -INF , !P1 ;  /* 0xff800000b58e7808 */ /* 0x000fe40004800000 */
[----:B------:R-:W-:Y:S02]  /*6f30*/  FSEL R181, R12, -INF , !P0 ;  /* 0xff8000000cb57808 */ /* 0x000fe40004000000 */
[C---:B------:R-:W-:Y:S02]  /*6f40*/  ISETP.GE.AND P0, PT, R0.reuse, R233, PT ;  /* 0x000000e90000720c */ /* 0x040fe40003f06270 */
[----:B------:R-:W-:Y:S02]  /*6f50*/  ISETP.LT.OR P4, PT, R3, R228, P4 ;  /* 0x000000e40300720c */ /* 0x000fe40002781670 */
[----:B------:R-:W-:-:S02]  /*6f60*/  ISETP.LT.OR P0, PT, R0, R229, P0 ;  /* 0x000000e50000720c */ /* 0x000fc40000701670 */
[----:B------:R-:W-:Y:S02]  /*6f70*/  FSEL R176, R182, -INF , !P4 ;  /* 0xff800000b6b07808 */ /* 0x000fe40006000000 */
[C---:B------:R-:W-:Y:S02]  /*6f80*/  ISETP.GE.AND P4, PT, R2.reuse, R233, PT ;  /* 0x000000e90200720c */ /* 0x040fe40003f86270 */
[C---:B------:R-:W-:Y:S02]  /*6f90*/  ISETP.GE.AND P1, PT, R2.reuse, R232, PT ;  /* 0x000000e80200720c */ /* 0x040fe40003f26270 */
[----:B------:R-:W-:Y:S02]  /*6fa0*/  FSEL R143, R9, -INF , !P0 ;  /* 0xff800000098f7808 */ /* 0x000fe40004000000 */
[----:B------:R-:W-:Y:S02]  /*6fb0*/  PLOP3.LUT P0, PT, PT, PT, UP0, 0x80, 0x0 ;  /* 0x000000000000781c */ /* 0x000fe40003f0f008 */
        /* <DEDUP_REMOVED lines=10> */
[-C--:B------:R-:W-:Y:S02]  /*7060*/  ISETP.LT.OR P5, PT, R2, R230.reuse, P5 ;  /* 0x000000e60200720c */ /* 0x080fe40002fa1670 */
[C---:B------:R-:W-:Y:S02]  /*7070*/  ISETP.LT.OR P6, PT, R0.reuse, R231, P6 ;  /* 0x000000e70000720c */ /* 0x040fe400037c1670 */
[----:B------:R-:W-:-:S02]  /*7080*/  ISETP.LT.OR P4, PT, R0, R230, P4 ;  /* 0x000000e60000720c */ /* 0x000fc40002781670 */
[----:B------:R-:W-:Y:S02]  /*7090*/  ISETP.LT.OR P1, PT, R0, R228, P1 ;  /* 0x000000e40000720c */ /* 0x000fe40000f21670 */
        /* <DEDUP_REMOVED lines=22> */
[----:B------:R-:W-:Y:S02]  /*7200*/  IADD3 R2, P5, R0, UR27, RZ ;  /* 0x0000001b00027c10 */ /* 0x000fe4000ffbe0ff */
[----:B---3--:R-:W-:Y:S02]  /*7210*/  LEA.HI.X R3, R4, R139, R3, 0x5, P1 ;  /* 0x0000008b04037211 */ /* 0x008fe400008f2c03 */
[C---:B-1----:R-:W-:Y:S02]  /*7220*/  @!P3 LEA R8, P6, R0.reuse, R8, 0x1 ;  /* 0x000000080008b211 */ /* 0x042fe400078c08ff */
[----:B-----5:R-:W-:Y:S02]  /*7230*/  @!P2 LEA R4, P1, R0, R6, 0x1 ;  /* 0x000000060004a211 */ /* 0x020fe400078208ff */
[----:B----4-:R-:W-:Y:S02]  /*7240*/  @!P3 LEA R6, P4, R2, R10, 0x1 ;  /* 0x0000000a0206b211 */ /* 0x010fe400078808ff */
[----:B------:R-:W-:-:S02]  /*7250*/  IADD3.X R10, R3, UR26, RZ, P5, !PT ;  /* 0x0000001a030a7c10 */ /* 0x000fc4000affe4ff */
[C-C-:B------:R-:W-:Y:S02]  /*7260*/  @!P3 LEA.HI.X R9, R0.reuse, R9, R3.reuse, 0x1, P6 ;  /* 0x000000090009b211 */ /* 0x140fe400030f0c03 */
[----:B------:R-:W-:Y:S02]  /*7270*/  @!P2 LEA.HI.X R5, R0, R7, R3, 0x1, P1 ;  /* 0x000000070005a211 */ /* 0x000fe400008f0c03 */
        /* <DEDUP_REMOVED lines=24> */
.L_x_1396:
[----:B------:R-:W-:Y:S05]  /*7400*/  BSYNC B0 ;  /* 0x0000000000007941 */ /* 0x000fea0003800000 */
.L_x_1395:
[----:B------:R-:W0:Y:S02]  /*7410*/  LDGDEPBAR ;  /* 0x00000000000079af */ /* 0x000e240000000000 */
.L_x_1394:
[----:B------:R-:W-:Y:S01]  /*7420*/  FMNMX.FTZ R0, R136, R16, !PT ;  /* 0x0000001088007209 */ /* 0x000fe20007810000 */
[----:B------:R-:W-:Y:S01]  /*7430*/  LDSM.16.MT88.4 R32, [R218+0xa000] ;  /* 0x00a00000da20783b */ /* 0x000fe20000004200 */
        /* <DEDUP_REMOVED lines=15> */
[----:B------:R-:W-:Y:S01]  /*7530*/  FMNMX.FTZ R3, R183, R3, !PT ;  /* 0x00000003b7037209 */ /* 0x000fe20007810000 */
[----:B-12---:R-:W1:Y:S01]  /*7540*/  SHFL.BFLY PT, R5, R0, 0x2, 0x1f ;  /* 0x0c401f0000057f89 */ /* 0x006e6200000e0000 */
[----:B------:R-:W-:-:S02]  /*7550*/  FMNMX.FTZ R4, R26, R2, !PT ;  /* 0x000000021a047209 */ /* 0x000fc40007810000 */
[----:B------:R-:W-:Y:S02]  /*7560*/  FMNMX.FTZ R2, R182, R3, !PT ;  /* 0x00000003b6027209 */ /* 0x000fe40007810000 */
[----:B------:R-:W-:Y:S02]  /*7570*/  FMNMX.FTZ R3, R29, R4, !PT ;  /* 0x000000041d037209 */ /* 0x000fe40007810000 */
[----:B------:R-:W-:Y:S01]  /*7580*/  MOV R13, R248 ;  /* 0x000000f8000d7202 */ /* 0x000fe20000000f00 */
[----:B------:R-:W2:Y:S01]  /*7590*/  SHFL.BFLY PT, R6, R2, 0x2, 0x1f ;  /* 0x0c401f0002067f89 */ /* 0x000ea200000e0000 */
[----:B------:R-:W-:Y:S02]  /*75a0*/  FMNMX.FTZ R4, R140, R3, !PT ;  /* 0x000000038c047209 */ /* 0x000fe40007810000 */
[----:B------:R-:W-:Y:S02]  /*75b0*/  FMNMX.FTZ R3, R137, R28, !PT ;  /* 0x0000001c89037209 */ /* 0x000fe40007810000 */
[----:B------:R-:W-:-:S02]  /*75c0*/  FMNMX.FTZ R4, R142, R4, !PT ;  /* 0x000000048e047209 */ /* 0x000fc40007810000 */
[----:B------:R-:W-:Y:S02]  /*75d0*/  FMNMX.FTZ R3, R31, R3, !PT ;  /* 0x000000031f037209 */ /* 0x000fe40007810000 */
[----:B------:R-:W-:Y:S02]  /*75e0*/  MOV R15, R249 ;  /* 0x000000f9000f7202 */ /* 0x000fe40000000f00 */
[----:B-1----:R-:W-:Y:S02]  /*75f0*/  FMNMX.FTZ R0, R0, R5, !PT ;  /* 0x0000000500007209 */ /* 0x002fe40007810000 */
[----:B------:R-:W-:Y:S02]  /*7600*/  FMNMX.FTZ R5, R141, R4, !PT ;  /* 0x000000048d057209 */ /* 0x000fe40007810000 */
[----:B------:R-:W-:Y:S01]  /*7610*/  FMNMX.FTZ R4, R27, R3, !PT ;  /* 0x000000031b047209 */ /* 0x000fe20007810000 */
[----:B------:R-:W1:Y:S01]  /*7620*/  SHFL.BFLY PT, R7, R0, 0x1, 0x1f ;  /* 0x0c201f0000077f89 */ /* 0x000e6200000e0000 */
[----:B------:R-:W-:-:S02]  /*7630*/  FMNMX.FTZ R3, R143, R5, !PT ;  /* 0x000000058f037209 */ /* 0x000fc40007810000 */
[----:B------:R-:W-:Y:S02]  /*7640*/  FMNMX.FTZ R4, R22, R4, !PT ;  /* 0x0000000416047209 */ /* 0x000fe40007810000 */
[----:B--2---:R-:W-:Y:S01]  /*7650*/  FMNMX.FTZ R2, R2, R6, !PT ;  /* 0x0000000602027209 */ /* 0x004fe20007810000 */
[----:B------:R-:W2:Y:S04]  /*7660*/  SHFL.BFLY PT, R5, R3, 0x2, 0x1f ;  /* 0x0c401f0003057f89 */ /* 0x000ea800000e0000 */
[----:B------:R-:W3:Y:S01]  /*7670*/  SHFL.BFLY PT, R6, R2, 0x1, 0x1f ;  /* 0x0c201f0002067f89 */ /* 0x000ee200000e0000 */
[----:B-1----:R-:W-:Y:S02]  /*7680*/  FMNMX.FTZ R238, R0, R7, !PT ;  /* 0x0000000700ee7209 */ /* 0x002fe40007810000 */
[----:B------:R-:W-:-:S02]  /*7690*/  FMNMX.FTZ R0, R176, R4, !PT ;  /* 0x00000004b0007209 */ /* 0x000fc40007810000 */
[C---:B------:R-:W-:Y:S01]  /*76a0*/  FSETP.NEU.FTZ.AND P6, PT, R238.reuse, -INF , PT ;  /* 0xff800000ee00780b */ /* 0x040fe20003fdd000 */
[----:B------:R-:W-:Y:S01]  /*76b0*/  FMUL.FTZ R12, R238, UR17 ;  /* 0x00000011ee0c7c20 */ /* 0x000fe20008410000 */
[----:B------:R-:W-:Y:S02]  /*76c0*/  FMNMX.FTZ R0, R177, R0, !PT ;  /* 0x00000000b1007209 */ /* 0x000fe40007810000 */
[----:B--2---:R-:W-:Y:S02]  /*76d0*/  FMNMX.FTZ R3, R3, R5, !PT ;  /* 0x0000000503037209 */ /* 0x004fe40007810000 */
[----:B------:R-:W-:Y:S02]  /*76e0*/  FMNMX.FTZ R0, R179, R0, !PT ;  /* 0x00000000b3007209 */ /* 0x000fe40007810000 */
[----:B---3--:R-:W-:Y:S01]  /*76f0*/  FMNMX.FTZ R239, R2, R6, !PT ;  /* 0x0000000602ef7209 */ /* 0x008fe20007810000 */
[----:B------:R-:W1:Y:S01]  /*7700*/  SHFL.BFLY PT, R5, R3, 0x1, 0x1f ;  /* 0x0c201f0003057f89 */ /* 0x000e6200000e0000 */
[----:B------:R-:W-:-:S02]  /*7710*/  FMNMX.FTZ R0, R178, R0, !PT ;  /* 0x00000000b2007209 */ /* 0x000fc40007810000 */
[C---:B------:R-:W-:Y:S01]  /*7720*/  FSETP.NEU.FTZ.AND P5, PT, R239.reuse, -INF , PT ;  /* 0xff800000ef00780b */ /* 0x040fe20003fbd000 */
[----:B------:R-:W-:Y:S01]  /*7730*/  FMUL.FTZ R11, R239, UR17 ;  /* 0x00000011ef0b7c20 */ /* 0x000fe20008410000 */
[----:B------:R-:W-:Y:S01]  /*7740*/  FSEL R12, R12, RZ, P6 ;  /* 0x000000ff0c0c7208 */ /* 0x000fe20003000000 */
[----:B------:R-:W2:Y:S03]  /*7750*/  SHFL.BFLY PT, R4, R0, 0x2, 0x1f ;  /* 0x0c401f0000047f89 */ /* 0x000ea600000e0000 */
[----:B------:R-:W-:Y:S01]  /*7760*/  FSEL R11, R11, RZ, P5 ;  /* 0x000000ff0b0b7208 */ /* 0x000fe20002800000 */
[--C-:B------:R-:W-:Y:S01]  /*7770*/  FFMA.FTZ R16, R16, UR17, -R12.reuse ;  /* 0x0000001110107c23 */ /* 0x100fe2000801080c */
[--C-:B------:R-:W-:Y:S01]  /*7780*/  FFMA.FTZ R23, R23, UR17, -R12.reuse ;  /* 0x0000001117177c23 */ /* 0x100fe2000801080c */
[--C-:B------:R-:W-:Y:S01]  /*7790*/  FFMA.FTZ R18, R18, UR17, -R12.reuse ;  /* 0x0000001112127c23 */ /* 0x100fe2000801080c */
[----:B------:R-:W-:Y:S01]  /*77a0*/  FFMA.FTZ R17, R17, UR17, -R12 ;  /* 0x0000001111117c23 */ /* 0x000fe2000801080c */
        /* <DEDUP_REMOVED lines=10> */
[----:B--2---:R-:W-:Y:S01]  /*7850*/  FMNMX.FTZ R0, R0, R4, !PT ;  /* 0x0000000400007209 */ /* 0x004fe20007810000 */
[----:B------:R-:W-:-:S03]  /*7860*/  FADD.FTZ R3, R136, -R3 ;  /* 0x8000000388037221 */ /* 0x000fc60000010000 */
[----:B------:R-:W-:Y:S01]  /*7870*/  FSEL R10, R10, RZ, P4 ;  /* 0x000000ff0a0a7208 */ /* 0x000fe20002000000 */
[----:B------:R-:W1:Y:S01]  /*7880*/  SHFL.BFLY PT, R2, R0, 0x1, 0x1f ;  /* 0x0c201f0000027f89 */ /* 0x000e6200000e0000 */
[----:B------:R-:W-:Y:S01]  /*7890*/  FMUL.FTZ R9, R3, UR17 ;  /* 0x0000001103097c20 */ /* 0x000fe20008410000 */
[----:B------:R-:W-:Y:S02]  /*78a0*/  MUFU.EX2 R246, R18 ;  /* 0x0000001200f67308 */ /* 0x000fe40000000800 */
[--C-:B------:R-:W-:Y:S01]  /*78b0*/  FFMA.FTZ R24, R24, UR17, -R10.reuse ;  /* 0x0000001118187c23 */ /* 0x100fe2000801080a */
[--C-:B------:R-:W-:Y:S01]  /*78c0*/  FFMA.FTZ R26, R26, UR17, -R10.reuse ;  /* 0x000000111a1a7c23 */ /* 0x100fe2000801080a */
[--C-:B------:R-:W-:Y:S01]  /*78d0*/  FFMA.FTZ R29, R29, UR17, -R10.reuse ;  /* 0x000000111d1d7c23 */ /* 0x100fe2000801080a */
[----:B------:R-:W-:-:S03]  /*78e0*/  FFMA.FTZ R14, R141, UR17, -R10 ;  /* 0x000000118d0e7c23 */ /* 0x000fc6000801080a */
[----:B------:R-:W-:Y:S08]  /*78f0*/  MUFU.EX2 R211, R24 ;  /* 0x0000001800d37308 */ /* 0x000ff00000000800 */
[----:B------:R-:W-:Y:S01]  /*7900*/  MUFU.EX2 R240, R26 ;  /* 0x0000001a00f07308 */ /* 0x000fe20000000800 */
[----:B-1----:R-:W-:Y:S01]  /*7910*/  FMNMX.FTZ R236, R0, R2, !PT ;  /* 0x0000000200ec7209 */ /* 0x002fe20007810000 */
[----:B------:R-:W-:-:S06]  /*7920*/  FFMA.FTZ R0, R30, UR17, -R10 ;  /* 0x000000111e007c23 */ /* 0x000fcc000801080a */
[----:B------:R-:W1:Y:S01]  /*7930*/  MUFU.EX2 R241, R29 ;  /* 0x0000001d00f17308 */ /* 0x000e620000000800 */
[----:B------:R-:W-:-:S07]  /*7940*/  FSETP.NEU.FTZ.AND P1, PT, R236, -INF , PT ;  /* 0xff800000ec00780b */ /* 0x000fce0003f3d000 */
[----:B------:R2:W3:Y:S08]  /*7950*/  MUFU.EX2 R210, R0 ;  /* 0x0000000000d27308 */ /* 0x0004f00000000800 */
[----:B------:R-:W-:Y:S01]  /*7960*/  MUFU.EX2 R249, R17 ;  /* 0x0000001100f97308 */ /* 0x000fe20000000800 */
[----:B-1----:R-:W-:-:S07]  /*7970*/  F2FP.BF16.F32.PACK_AB R6, R241, R240 ;  /* 0x000000f0f106723e */ /* 0x002fce00000010ff */
[----:B------:R1:W-:Y:S01]  /*7980*/  MUFU.EX2 R243, R19 ;  /* 0x0000001300f37308 */ /* 0x0003e20000000800 */
[----:B--2---:R-:W-:Y:S01]  /*7990*/  FMUL.FTZ R0, R236, UR17 ;  /* 0x00000011ec007c20 */ /* 0x004fe20008410000 */
[----:B---3--:R-:W-:-:S04]  /*79a0*/  F2FP.BF16.F32.PACK_AB R4, R210, R211 ;  /* 0x000000d3d204723e */ /* 0x008fc800000010ff */
[----:B------:R-:W-:Y:S02]  /*79b0*/  FSEL R0, R0, RZ, P1 ;  /* 0x000000ff00007208 */ /* 0x000fe40000800000 */
[----:B------:R-:W-:Y:S03]  /*79c0*/  MUFU.EX2 R242, R25 ;  /* 0x0000001900f27308 */ /* 0x000fe60000000800 */
[--C-:B------:R-:W-:Y:S01]  /*79d0*/  FFMA.FTZ R2, R31, UR17, -R0.reuse ;  /* 0x000000111f027c23 */ /* 0x100fe20008010800 */
[--C-:B------:R-:W-:Y:S01]  /*79e0*/  FFMA.FTZ R28, R28, UR17, -R0.reuse ;  /* 0x000000111c1c7c23 */ /* 0x100fe20008010800 */
[--C-:B------:R-:W-:Y:S01]  /*79f0*/  FFMA.FTZ R27, R27, UR17, -R0.reuse ;  /* 0x000000111b1b7c23 */ /* 0x100fe20008010800 */
[----:B------:R-:W-:Y:S02]  /*7a00*/  FFMA.FTZ R22, R22, UR17, -R0 ;  /* 0x0000001116167c23 */ /* 0x000fe40008010800 */
[----:B------:R2:W-:Y:S01]  /*7a10*/  MUFU.EX2 R207, R2 ;  /* 0x0000000200cf7308 */ /* 0x0005e20000000800 */
[----:B-1----:R-:W-:Y:S07]  /*7a20*/  LDSM.16.MT88.4 R16, [R213+0xa000] ;  /* 0x00a00000d510783b */ /* 0x002fee0000004200 */
[----:B------:R-:W1:Y:S08]  /*7a30*/  MUFU.EX2 R206, R28 ;  /* 0x0000001c00ce7308 */ /* 0x000e700000000800 */
[----:B------:R3:W-:Y:S01]  /*7a40*/  MUFU.EX2 R209, R27 ;  /* 0x0000001b00d17308 */ /* 0x0007e20000000800 */
[----:B--2---:R-:W-:-:S05]  /*7a50*/  FSEL R2, R237, RZ, P4 ;  /* 0x000000ffed027208 */ /* 0x004fca0002000000 */
[----:B------:R-:W-:Y:S01]  /*7a60*/  FADD.FTZ R3, R134, -R2 ;  /* 0x8000000286037221 */ /* 0x000fe20000010000 */
[----:B------:R-:W-:Y:S01]  /*7a70*/  FSEL R2, R236, RZ, P1 ;  /* 0x000000ffec027208 */ /* 0x000fe20000800000 */
[----:B------:R-:W2:Y:S01]  /*7a80*/  MUFU.EX2 R208, R22 ;  /* 0x0000001600d07308 */ /* 0x000ea20000000800 */
[----:B-1----:R-:W-:Y:S01]  /*7a90*/  F2FP.BF16.F32.PACK_AB R5, R207, R206 ;  /* 0x000000cecf05723e */ /* 0x002fe200000010ff */
[----:B------:R-:W-:Y:S01]  /*7aa0*/  FMUL.FTZ R3, R3, UR17 ;  /* 0x0000001103037c20 */ /* 0x000fe20008410000 */
[----:B------:R-:W-:Y:S01]  /*7ab0*/  LDSM.16.MT88.4 R28, [R218+0xb000] ;  /* 0x00b00000da1c783b */ /* 0x000fe20000004200 */
[----:B------:R-:W-:-:S03]  /*7ac0*/  FADD.FTZ R2, R137, -R2 ;  /* 0x8000000289027221 */ /* 0x000fc60000010000 */
[----:B------:R-:W-:Y:S01]  /*7ad0*/  LDSM.16.MT88.4 R136, [R213+0xb000] ;  /* 0x00b00000d588783b */ /* 0x000fe20000004200 */
[----:B------:R-:W-:Y:S01]  /*7ae0*/  FMUL.FTZ R2, R2, UR17 ;  /* 0x0000001102027c20 */ /* 0x000fe20008410000 */
[----:B------:R-:W1:Y:S02]  /*7af0*/  MUFU.EX2 R8, R3 ;  /* 0x0000000300087308 */ /* 0x000e640000000800 */
[----:B---3--:R-:W-:Y:S06]  /*7b00*/  LDSM.16.MT88.4 R24, [R215+0xb000] ;  /* 0x00b00000d718783b */ /* 0x008fec0000004200 */
[----:B------:R-:W3:Y:S01]  /*7b10*/  MUFU.EX2 R2, R2 ;  /* 0x0000000200027308 */ /* 0x000ee20000000800 */
[----:B--2---:R-:W-:-:S07]  /*7b20*/  F2FP.BF16.F32.PACK_AB R7, R208, R209 ;  /* 0x000000d1d007723e */ /* 0x004fce00000010ff */
[----:B------:R-:W-:Y:S01]  /*7b30*/  MUFU.EX2 R244, R20 ;  /* 0x0000001400f47308 */ /* 0x000fe20000000800 */
[-C--:B-1----:R-:W-:Y:S01]  /*7b40*/  FMUL.FTZ R40, R40, R8.reuse ;  /* 0x0000000828287220 */ /* 0x082fe20000410000 */
[-C--:B------:R-:W-:Y:S01]  /*7b50*/  FMUL.FTZ R41, R41, R8.reuse ;  /* 0x0000000829297220 */ /* 0x080fe20000410000 */
[-C--:B------:R-:W-:Y:S01]  /*7b60*/  FMUL.FTZ R124, R124, R8.reuse ;  /* 0x000000087c7c7220 */ /* 0x080fe20000410000 */
[-C--:B------:R-:W-:Y:S01]  /*7b70*/  FMUL.FTZ R125, R125, R8.reuse ;  /* 0x000000087d7d7220 */ /* 0x080fe20000410000 */
[----:B------:R-:W-:Y:S01]  /*7b80*/  FSEL R3, R239, RZ, P5 ;  /* 0x000000ffef037208 */ /* 0x000fe20002800000 */
[-C--:B------:R-:W-:Y:S01]  /*7b90*/  FMUL.FTZ R144, R144, R8.reuse ;  /* 0x0000000890907220 */ /* 0x080fe20000410000 */
[----:B------:R-:W-:Y:S01]  /*7ba0*/  FMUL.FTZ R145, R145, R8 ;  /* 0x0000000891917220 */ /* 0x000fe20000410000 */
[----:B------:R1:W-:Y:S01]  /*7bb0*/  MUFU.EX2 R245, R21 ;  /* 0x0000001500f57308 */ /* 0x0003e20000000800 */
[-C--:B---3--:R-:W-:Y:S01]  /*7bc0*/  FMUL.FTZ R42, R42, R2.reuse ;  /* 0x000000022a2a7220 */ /* 0x088fe20000410000 */
[-C--:B------:R-:W-:Y:S01]  /*7bd0*/  FMUL.FTZ R43, R43, R2.reuse ;  /* 0x000000022b2b7220 */ /* 0x080fe20000410000 */
[-C--:B------:R-:W-:Y:S01]  /*7be0*/  FMUL.FTZ R126, R126, R2.reuse ;  /* 0x000000027e7e7220 */ /* 0x080fe20000410000 */
[----:B------:R-:W-:Y:S01]  /*7bf0*/  FMUL.FTZ R127, R127, R2 ;  /* 0x000000027f7f7220 */ /* 0x000fe20000410000 */
[----:B------:R-:W-:Y:S01]  /*7c00*/  FADD.FTZ R3, R135, -R3 ;  /* 0x8000000387037221 */ /* 0x000fe20000010000 */
[-C--:B------:R-:W-:Y:S01]  /*7c10*/  FMUL.FTZ R152, R152, R8.reuse ;  /* 0x0000000898987220 */ /* 0x080fe20000410000 */
[----:B------:R-:W-:Y:S01]  /*7c20*/  LDSM.16.MT88.4 R132, [R217+0xa000] ;  /* 0x00a00000d984783b */ /* 0x000fe20000004200 */
[----:B------:R-:W2:Y:S01]  /*7c30*/  MUFU.EX2 R9, R9 ;  /* 0x0000000900097308 */ /* 0x000ea20000000800 */
[C---:B------:R-:W-:Y:S01]  /*7c40*/  HMMA.16816.F32.BF16 R196, R4.reuse, R32, R40 ;  /* 0x0000002004c4723c */ /* 0x040fe20000041828 */
[----:B------:R-:W-:Y:S01]  /*7c50*/  FMUL.FTZ R3, R3, UR17 ;  /* 0x0000001103037c20 */ /* 0x000fe20008410000 */
[----:B------:R-:W3:Y:S01]  /*7c60*/  LDSM.16.MT88.4 R40, [R217+0xb000] ;  /* 0x00b00000d928783b */ /* 0x000ee20000004200 */
[----:B------:R-:W-:Y:S01]  /*7c70*/  FMUL.FTZ R153, R153, R8 ;  /* 0x0000000899997220 */ /* 0x000fe20000410000 */
[-C--:B------:R-:W-:Y:S01]  /*7c80*/  FMUL.FTZ R146, R146, R2.reuse ;  /* 0x0000000292927220 */ /* 0x080fe20000410000 */
[----:B------:R-:W-:Y:S01]  /*7c90*/  FMUL.FTZ R147, R147, R2 ;  /* 0x0000000293937220 */ /* 0x000fe20000410000 */
[-C--:B------:R-:W-:Y:S01]  /*7ca0*/  FMUL.FTZ R160, R160, R8.reuse ;  /* 0x00000008a0a07220 */ /* 0x080fe20000410000 */
[----:B------:R-:W4:Y:S01]  /*7cb0*/  MUFU.EX2 R3, R3 ;  /* 0x0000000300037308 */ /* 0x000f220000000800 */
[----:B-1----:R-:W1:Y:S01]  /*7cc0*/  LDSM.16.MT88.4 R20, [R215+0xa000] ;  /* 0x00a00000d714783b */ /* 0x002e620000004200 */
[-C--:B------:R-:W-:Y:S01]  /*7cd0*/  FMUL.FTZ R161, R161, R8.reuse ;  /* 0x00000008a1a17220 */ /* 0x080fe20000410000 */
        /* <DEDUP_REMOVED lines=32> */
[C---:B---3--:R-:W-:Y:S01]  /*7ee0*/  HMMA.16816.F32.BF16 R192, R4.reuse, R42, R124 ;  /* 0x0000002a04c0723c */ /* 0x048fe2000004187c */
[-C--:B------:R-:W-:Y:S01]  /*7ef0*/  FMUL.FTZ R104, R104, R8.reuse ;  /* 0x0000000868687220 */ /* 0x080fe20000410000 */
[----:B------:R-:W-:Y:S01]  /*7f00*/  FMUL.FTZ R105, R105, R8 ;  /* 0x0000000869697220 */ /* 0x000fe20000410000 */
[-C--:B------:R-:W-:Y:S01]  /*7f10*/  FMUL.FTZ R90, R90, R2.reuse ;  /* 0x000000025a5a7220 */ /* 0x080fe20000410000 */
[----:B------:R-:W-:Y:S01]  /*7f20*/  FMUL.FTZ R91, R91, R2 ;  /* 0x000000025b5b7220 */ /* 0x000fe20000410000 */
[-C--:B------:R-:W-:Y:S01]  /*7f30*/  FMUL.FTZ R108, R108, R8.reuse ;  /* 0x000000086c6c7220 */ /* 0x080fe20000410000 */
[-C--:B------:R-:W-:Y:S01]  /*7f40*/  FMUL.FTZ R109, R109, R8.reuse ;  /* 0x000000086d6d7220 */ /* 0x080fe20000410000 */
[----:B------:R-:W-:Y:S01]  /*7f50*/  MOV R127, R13 ;  /* 0x0000000d007f7202 */ /* 0x000fe20000000f00 */
[--C-:B------:R-:W-:Y:S01]  /*7f60*/  FFMA.FTZ R13, R140, UR17, -R10.reuse ;  /* 0x000000118c0d7c23 */ /* 0x100fe2000801080a */
[----:B------:R-:W-:Y:S01]  /*7f70*/  FMUL.FTZ R120, R120, R8 ;  /* 0x0000000878787220 */ /* 0x000fe20000410000 */
[-C--:B------:R-:W-:Y:S01]  /*7f80*/  FMUL.FTZ R94, R94, R2.reuse ;  /* 0x000000025e5e7220 */ /* 0x080fe20000410000 */
[----:B------:R-:W-:Y:S01]  /*7f90*/  FMUL.FTZ R95, R95, R2 ;  /* 0x000000025f5f7220 */ /* 0x000fe20000410000 */
[----:B------:R3:W-:Y:S01]  /*7fa0*/  MUFU.EX2 R205, R13 ;  /* 0x0000000d00cd7308 */ /* 0x0007e20000000800 */
        /* <DEDUP_REMOVED lines=8> */
[-C--:B--2---:R-:W-:Y:S01]  /*8030*/  FMUL.FTZ R148, R148, R9.reuse ;  /* 0x0000000994947220 */ /* 0x084fe20000410000 */
[----:B------:R-:W-:Y:S01]  /*8040*/  FMUL.FTZ R149, R149, R9 ;  /* 0x0000000995957220 */ /* 0x000fe20000410000 */
[-C--:B----4-:R-:W-:Y:S01]  /*8050*/  FMUL.FTZ R150, R150, R3.reuse ;  /* 0x0000000396967220 */ /* 0x090fe20000410000 */
[----:B------:R-:W-:Y:S01]  /*8060*/  FMUL.FTZ R151, R151, R3 ;  /* 0x0000000397977220 */ /* 0x000fe20000410000 */
[-C--:B------:R-:W-:Y:S01]  /*8070*/  FMUL.FTZ R156, R156, R9.reuse ;  /* 0x000000099c9c7220 */ /* 0x080fe20000410000 */
[C---:B------:R-:W-:Y:S01]  /*8080*/  HMMA.16816.F32.BF16 R152, R4.reuse, R18, R152 ;  /* 0x000000120498723c */ /* 0x040fe20000041898 */
[----:B------:R-:W-:Y:S01]  /*8090*/  FMUL.FTZ R157, R157, R9 ;  /* 0x000000099d9d7220 */ /* 0x000fe20000410000 */
[-C--:B------:R-:W-:Y:S01]  /*80a0*/  FMUL.FTZ R158, R158, R3.reuse ;  /* 0x000000039e9e7220 */ /* 0x080fe20000410000 */
[--C-:B---3--:R-:W-:Y:S01]  /*80b0*/  FFMA.FTZ R13, R142, UR17, -R10.reuse ;  /* 0x000000118e0d7c23 */ /* 0x108fe2000801080a */
[----:B------:R-:W-:Y:S01]  /*80c0*/  FFMA.FTZ R10, R143, UR17, -R10 ;  /* 0x000000118f0a7c23 */ /* 0x000fe2000801080a */
[----:B------:R-:W-:Y:S01]  /*80d0*/  FMUL.FTZ R159, R159, R3 ;  /* 0x000000039f9f7220 */ /* 0x000fe20000410000 */
[C---:B-1----:R-:W-:Y:S01]  /*80e0*/  HMMA.16816.F32.BF16 R160, R4.reuse, R20, R160 ;  /* 0x0000001404a0723c */ /* 0x042fe200000418a0 */
[----:B------:R1:W2:Y:S01]  /*80f0*/  MUFU.EX2 R204, R13 ;  /* 0x0000000d00cc7308 */ /* 0x0002a20000000800 */
[-C--:B------:R-:W-:Y:S01]  /*8100*/  FMUL.FTZ R164, R164, R9.reuse ;  /* 0x00000009a4a47220 */ /* 0x080fe20000410000 */
[----:B------:R-:W-:Y:S01]  /*8110*/  FMUL.FTZ R165, R165, R9 ;  /* 0x00000009a5a57220 */ /* 0x000fe20000410000 */
[-C--:B------:R-:W-:Y:S01]  /*8120*/  FMUL.FTZ R166, R166, R3.reuse ;  /* 0x00000003a6a67220 */ /* 0x080fe20000410000 */
[----:B------:R-:W-:Y:S01]  /*8130*/  FMUL.FTZ R167, R167, R3 ;  /* 0x00000003a7a77220 */ /* 0x000fe20000410000 */
[C---:B------:R-:W-:Y:S01]  /*8140*/  HMMA.16816.F32.BF16 R168, R4.reuse, R22, R168 ;  /* 0x0000001604a8723c */ /* 0x040fe200000418a8 */
[-C--:B------:R-:W-:Y:S01]  /*8150*/  FMUL.FTZ R36, R36, R9.reuse ;  /* 0x0000000924247220 */ /* 0x080fe20000410000 */
[----:B------:R-:W-:Y:S01]  /*8160*/  FMUL.FTZ R37, R37, R9 ;  /* 0x0000000925257220 */ /* 0x000fe20000410000 */
[----:B------:R3:W-:Y:S01]  /*8170*/  MUFU.EX2 R202, R10 ;  /* 0x0000000a00ca7308 */ /* 0x0007e20000000800 */
        /* <DEDUP_REMOVED lines=8> */
[--C-:B-1----:R-:W-:Y:S01]  /*8200*/  FFMA.FTZ R13, R176, UR17, -R0.reuse ;  /* 0x00000011b00d7c23 */ /* 0x102fe20008010800 */
[C---:B------:R-:W-:Y:S01]  /*8210*/  HMMA.16816.F32.BF16 R56, R4.reuse, R132, R56 ;  /* 0x000000840438723c */ /* 0x040fe20000041838 */
[----:B------:R-:W-:Y:S01]  /*8220*/  FMUL.FTZ R69, R69, R9 ;  /* 0x0000000945457220 */ /* 0x000fe20000410000 */
[-C--:B------:R-:W-:Y:S01]  /*8230*/  FMUL.FTZ R70, R70, R3.reuse ;  /* 0x0000000346467220 */ /* 0x080fe20000410000 */
[----:B------:R-:W-:Y:S01]  /*8240*/  FMUL.FTZ R71, R71, R3 ;  /* 0x0000000347477220 */ /* 0x000fe20000410000 */
[-C--:B------:R-:W-:Y:S01]  /*8250*/  FMUL.FTZ R84, R84, R9.reuse ;  /* 0x0000000954547220 */ /* 0x080fe20000410000 */
[----:B------:R-:W-:Y:S01]  /*8260*/  FMUL.FTZ R85, R85, R9 ;  /* 0x0000000955557220 */ /* 0x000fe20000410000 */
[C---:B------:R-:W-:Y:S01]  /*8270*/  HMMA.16816.F32.BF16 R60, R4.reuse, R134, R60 ;  /* 0x00000086043c723c */ /* 0x040fe2000004183c */
[--C-:B---3--:R-:W-:Y:S01]  /*8280*/  FFMA.FTZ R10, R177, UR17, -R0.reuse ;  /* 0x00000011b10a7c23 */ /* 0x108fe20008010800 */
[-C--:B------:R-:W-:Y:S01]  /*8290*/  FMUL.FTZ R86, R86, R3.reuse ;  /* 0x0000000356567220 */ /* 0x080fe20000410000 */
[----:B------:R-:W-:Y:S01]  /*82a0*/  FMUL.FTZ R87, R87, R3 ;  /* 0x0000000357577220 */ /* 0x000fe20000410000 */
[-C--:B------:R-:W-:Y:S01]  /*82b0*/  FMUL.FTZ R100, R100, R9.reuse ;  /* 0x0000000964647220 */ /* 0x080fe20000410000 */
[----:B------:R1:W-:Y:S01]  /*82c0*/  MUFU.EX2 R200, R10 ;  /* 0x0000000a00c87308 */ /* 0x0003e20000000800 */
        /* <DEDUP_REMOVED lines=16> */
[--C-:B-1----:R-:W-:Y:S01]  /*83d0*/  FFMA.FTZ R10, R179, UR17, -R0.reuse ;  /* 0x00000011b30a7c23 */ /* 0x102fe20008010800 */
[----:B------:R-:W-:Y:S01]  /*83e0*/  FFMA.FTZ R0, R178, UR17, -R0 ;  /* 0x00000011b2007c23 */ /* 0x000fe20008010800 */
        /* <DEDUP_REMOVED lines=18> */
[----:B------:R-:W-:Y:S01]  /*8510*/  HMMA.16816.F32.BF16 R120, R4, R40, R120 ;  /* 0x000000280478723c */ /* 0x000fe20000041878 */
[-C--:B------:R-:W-:Y:S01]  /*8520*/  FMUL.FTZ R116, R116, R9.reuse ;  /* 0x0000000974747220 */ /* 0x080fe20000410000 */
[----:B-1----:R-:W-:Y:S01]  /*8530*/  FFMA.FTZ R0, R184, UR17, -R12 ;  /* 0x00000011b8007c23 */ /* 0x002fe2000801080c */
[----:B------:R-:W-:Y:S01]  /*8540*/  FMUL.FTZ R117, R117, R9 ;  /* 0x0000000975757220 */ /* 0x000fe20000410000 */
[-C--:B------:R-:W-:Y:S01]  /*8550*/  FMUL.FTZ R118, R118, R3.reuse ;  /* 0x0000000376767220 */ /* 0x080fe20000410000 */
[----:B------:R-:W-:Y:S01]  /*8560*/  FMUL.FTZ R119, R119, R3 ;  /* 0x0000000377777220 */ /* 0x000fe20000410000 */
[----:B------:R1:W-:Y:S01]  /*8570*/  MUFU.EX2 R176, R0 ;  /* 0x0000000000b07308 */ /* 0x0003e20000000800 */
[----:B------:R-:W-:Y:S01]  /*8580*/  F2FP.BF16.F32.PACK_AB R4, R247, R248 ;  /* 0x000000f8f704723e */ /* 0x000fe200000010ff */
[----:B------:R-:W-:Y:S01]  /*8590*/  FMUL.FTZ R128, R128, R9 ;  /* 0x0000000980807220 */ /* 0x000fe20000410000 */
[----:B------:R-:W-:Y:S01]  /*85a0*/  F2FP.BF16.F32.PACK_AB R5, R242, R243 ;  /* 0x000000f3f205723e */ /* 0x000fe200000010ff */
[----:B------:R-:W-:Y:S01]  /*85b0*/  FMUL.FTZ R129, R129, R9 ;  /* 0x0000000981817220 */ /* 0x000fe20000410000 */
[----:B------:R-:W-:Y:S01]  /*85c0*/  F2FP.BF16.F32.PACK_AB R6, R249, R246 ;  /* 0x000000f6f906723e */ /* 0x000fe200000010ff */
[-C--:B------:R-:W-:Y:S01]  /*85d0*/  FMUL.FTZ R130, R130, R3.reuse ;  /* 0x0000000382827220 */ /* 0x080fe20000410000 */
[----:B------:R-:W-:Y:S01]  /*85e0*/  F2FP.BF16.F32.PACK_AB R7, R245, R244 ;  /* 0x000000f4f507723e */ /* 0x000fe200000010ff */
[----:B------:R-:W-:Y:S01]  /*85f0*/  FMUL.FTZ R131, R131, R3 ;  /* 0x0000000383837220 */ /* 0x000fe20000410000 */
[----:B------:R-:W3:Y:S01]  /*8600*/  MUFU.EX2 R179, R10 ;  /* 0x0000000a00b37308 */ /* 0x000ee20000000800 */
[----:B------:R-:W-:Y:S01]  /*8610*/  MOV R184, R15 ;  /* 0x0000000f00b87202 */ /* 0x000fe20000000f00 */
[----:B------:R-:W-:Y:S01]  /*8620*/  FFMA.FTZ R2, R250, R2, R206 ;  /* 0x00000002fa027223 */ /* 0x000fe200000100ce */
[----:B------:R-:W-:-:S02]  /*8630*/  MOV R178, R127 ;  /* 0x0000007f00b27202 */ /* 0x000fc40000000f00 */
[C---:B------:R-:W-:Y:S01]  /*8640*/  HMMA.16816.F32.BF16 R148, R4.reuse, R16, R148 ;  /* 0x000000100494723c */ /* 0x040fe20000041894 */
[----:B--2---:R-:W-:Y:S01]  /*8650*/  F2FP.BF16.F32.PACK_AB R124, R204, R205 ;  /* 0x000000cdcc7c723e */ /* 0x004fe200000010ff */
[----:B-1----:R-:W-:Y:S01]  /*8660*/  FFMA.FTZ R0, R185, UR17, -R12 ;  /* 0x00000011b9007c23 */ /* 0x002fe2000801080c */
[----:B------:R-:W-:Y:S01]  /*8670*/  FFMA.FTZ R3, R178, R3, R243 ;  /* 0x00000003b2037223 */ /* 0x000fe200000100f3 */
[----:B------:R-:W1:Y:S02]  /*8680*/  MUFU.EX2 R201, R13 ;  /* 0x0000000d00c97308 */ /* 0x000e640000000800 */
[----:B------:R-:W-:Y:S01]  /*8690*/  HMMA.16816.F32.BF16 R188, R4, R18, R156 ;  /* 0x0000001204bc723c */ /* 0x000fe2000004189c */
[----:B------:R-:W2:Y:S01]  /*86a0*/  LDSM.16.MT88.4 R156, [R213+0xa800] ;  /* 0x00a80000d59c783b */ /* 0x000ea20000004200 */
[----:B------:R-:W-:-:S04]  /*86b0*/  FADD.FTZ R3, R242, R3 ;  /* 0x00000003f2037221 */ /* 0x000fc80000010000 */
[----:B------:R-:W-:Y:S01]  /*86c0*/  HMMA.16816.F32.BF16 R164, R4, R20, R164 ;  /* 0x0000001404a4723c */ /* 0x000fe200000418a4 */
[----:B------:R4:W-:Y:S01]  /*86d0*/  MUFU.EX2 R143, R0 ;  /* 0x00000000008f7308 */ /* 0x0009e20000000800 */
[----:B------:R-:W-:Y:S01]  /*86e0*/  FADD.FTZ R3, R244, R3 ;  /* 0x00000003f4037221 */ /* 0x000fe20000010000 */
[----:B---3--:R-:W-:-:S03]  /*86f0*/  F2FP.BF16.F32.PACK_AB R127, R177, R179 ;  /* 0x000000b3b17f723e */ /* 0x008fc600000010ff */
[C---:B------:R-:W-:Y:S01]  /*8700*/  HMMA.16816.F32.BF16 R36, R4.reuse, R32, R36 ;  /* 0x000000200424723c */ /* 0x040fe20000041824 */
[----:B------:R-:W-:Y:S02]  /*8710*/  FADD.FTZ R3, R245, R3 ;  /* 0x00000003f5037221 */ /* 0x000fe40000010000 */
[----:B------:R-:W3:Y:S01]  /*8720*/  MUFU.EX2 R203, R14 ;  /* 0x0000000e00cb7308 */ /* 0x000ee20000000800 */
[----:B-1----:R-:W-:Y:S02]  /*8730*/  F2FP.BF16.F32.PACK_AB R125, R200, R201 ;  /* 0x000000c9c87d723e */ /* 0x002fe400000010ff */
[----:B------:R-:W-:Y:S01]  /*8740*/  HMMA.16816.F32.BF16 R52, R4, R132, R52 ;  /* 0x000000840434723c */ /* 0x000fe20000041834 */
[----:B----4-:R-:W-:-:S05]  /*8750*/  FFMA.FTZ R0, R181, UR17, -R12 ;  /* 0x00000011b5007c23 */ /* 0x010fca000801080c */
[C---:B------:R-:W-:Y:S01]  /*8760*/  HMMA.16816.F32.BF16 R68, R4.reuse, R136, R68 ;  /* 0x000000880444723c */ /* 0x040fe20000041844 */
[----:B------:R1:W-:Y:S05]  /*8770*/  MUFU.EX2 R142, R0 ;  /* 0x00000000008e7308 */ /* 0x0003ea0000000800 */
[----:B------:R-:W-:Y:S01]  /*8780*/  HMMA.16816.F32.BF16 R84, R4, R24, R84 ;  /* 0x000000180454723c */ /* 0x000fe20000041854 */
[----:B---3--:R-:W-:-:S05]  /*8790*/  F2FP.BF16.F32.PACK_AB R126, R202, R203 ;  /* 0x000000cbca7e723e */ /* 0x008fca00000010ff */
[C---:B------:R-:W-:Y:S06]  /*87a0*/  HMMA.16816.F32.BF16 R100, R4.reuse, R28, R100 ;  /* 0x0000001c0464723c */ /* 0x040fec0000041864 */
[----:B------:R-:W-:Y:S01]  /*87b0*/  HMMA.16816.F32.BF16 R20, R4, R22, R172 ;  /* 0x000000160414723c */ /* 0x000fe200000418ac */
[----:B------:R-:W3:Y:S01]  /*87c0*/  LDSM.16.MT88.4 R172, [R215+0xa800] ;  /* 0x00a80000d7ac783b */ /* 0x000ee20000004200 */
[----:B-1----:R-:W-:-:S03]  /*87d0*/  FFMA.FTZ R0, R180, UR17, -R12 ;  /* 0x00000011b4007c23 */ /* 0x002fc6000801080c */
[----:B------:R-:W-:Y:S01]  /*87e0*/  LDSM.16.MT88.4 R12, [R217+0xb800] ;  /* 0x00b80000d90c783b */ /* 0x000fe20000004200 */
[----:B------:R1:W4:Y:S01]  /*87f0*/  MUFU.EX2 R141, R0 ;  /* 0x00000000008d7308 */ /* 0x0003220000000800 */
[C---:B------:R-:W-:Y:S02]  /*8800*/  HMMA.16816.F32.BF16 R32, R4.reuse, R34, R48 ;  /* 0x000000220420723c */ /* 0x040fe40000041830 */
[----:B------:R-:W5:Y:S04]  /*8810*/  LDSM.16.MT88.4 R48, [R218+0xa800] ;  /* 0x00a80000da30783b */ /* 0x000f680000004200 */
[C---:B------:R-:W-:Y:S01]  /*8820*/  HMMA.16816.F32.BF16 R132, R4.reuse, R134, R64 ;  /* 0x000000860484723c */ /* 0x040fe20000041840 */
[----:B------:R-:W5:Y:S05]  /*8830*/  LDSM.16.MT88.4 R64, [R217+0xa800] ;  /* 0x00a80000d940783b */ /* 0x000f6a0000004200 */
[----:B------:R-:W-:Y:S01]  /*8840*/  HMMA.16816.F32.BF16 R136, R4, R138, R80 ;  /* 0x0000008a0488723c */ /* 0x000fe20000041850 */
[----:B------:R-:W5:Y:S01]  /*8850*/  LDSM.16.MT88.4 R80, [R213+0xb800] ;  /* 0x00b80000d550783b */ /* 0x000f620000004200 */
[----:B-1----:R-:W-:-:S04]  /*8860*/  FFMA.FTZ R0, R186, UR17, -R11 ;  /* 0x00000011ba007c23 */ /* 0x002fc8000801080b */
[C---:B------:R-:W-:Y:S01]  /*8870*/  HMMA.16816.F32.BF16 R24, R4.reuse, R26, R96 ;  /* 0x0000001a0418723c */ /* 0x040fe20000041860 */
[----:B------:R-:W1:Y:S01]  /*8880*/  LDSM.16.MT88.4 R96, [R215+0xb800] ;  /* 0x00b80000d760783b */ /* 0x000e620000004200 */
[----:B------:R2:W-:Y:S04]  /*8890*/  MUFU.EX2 R10, R0 ;  /* 0x00000000000a7308 */ /* 0x0005e80000000800 */
[C---:B------:R-:W-:Y:S01]  /*88a0*/  HMMA.16816.F32.BF16 R28, R4.reuse, R30, R112 ;  /* 0x0000001e041c723c */ /* 0x040fe20000041870 */
[----:B------:R-:W1:Y:S05]  /*88b0*/  LDSM.16.MT88.4 R112, [R218+0xb800] ;  /* 0x00b80000da70783b */ /* 0x000e6a0000004200 */
[C---:B------:R-:W-:Y:S06]  /*88c0*/  HMMA.16816.F32.BF16 R116, R4.reuse, R40, R116 ;  /* 0x000000280474723c */ /* 0x040fec0000041874 */
[----:B------:R-:W-:Y:S01]  /*88d0*/  HMMA.16816.F32.BF16 R16, R4, R42, R128 ;  /* 0x0000002a0410723c */ /* 0x000fe20000041880 */
[----:B--2---:R-:W-:-:S04]  /*88e0*/  FFMA.FTZ R0, R183, UR17, -R11 ;  /* 0x00000011b7007c23 */ /* 0x004fc8000801080b */
[----:B------:R2:W-:Y:S01]  /*88f0*/  MUFU.EX2 R7, R0 ;  /* 0x0000000000077308 */ /* 0x0005e20000000800 */
[C---:B------:R-:W-:Y:S01]  /*8900*/  HMMA.16816.F32.BF16 R144, R124.reuse, R156, R144 ;  /* 0x0000009c7c90723c */ /* 0x040fe20000041890 */
[--C-:B------:R-:W-:Y:S01]  /*8910*/  FFMA.FTZ R4, R187, UR17, -R11.reuse ;  /* 0x00000011bb047c23 */ /* 0x100fe2000801080b */
[----:B------:R-:W-:Y:S02]  /*8920*/  F2FP.BF16.F32.PACK_AB R128, R143, R176 ;  /* 0x000000b08f80723e */ /* 0x000fe400000010ff */
[----:B----4-:R-:W-:Y:S02]  /*8930*/  F2FP.BF16.F32.PACK_AB R130, R141, R142 ;  /* 0x0000008e8d82723e */ /* 0x010fe400000010ff */
[C---:B------:R-:W-:Y:S01]  /*8940*/  HMMA.16816.F32.BF16 R152, R124.reuse, R158, R152 ;  /* 0x0000009e7c98723c */ /* 0x040fe20000041898 */
[----:B------:R4:W5:Y:S05]  /*8950*/  MUFU.EX2 R140, R4 ;  /* 0x00000004008c7308 */ /* 0x00096a0000000800 */
[----:B---3--:R-:W-:Y:S01]  /*8960*/  HMMA.16816.F32.BF16 R160, R124, R172, R160 ;  /* 0x000000ac7ca0723c */ /* 0x008fe200000418a0 */
[----:B--2---:R-:W-:-:S05]  /*8970*/  FFMA.FTZ R0, R182, UR17, -R11 ;  /* 0x00000011b6007c23 */ /* 0x004fca000801080b */
[C---:B------:R-:W-:Y:S01]  /*8980*/  HMMA.16816.F32.BF16 R168, R124.reuse, R174, R168 ;  /* 0x000000ae7ca8723c */ /* 0x040fe200000418a8 */
[----:B------:R2:W3:Y:S01]  /*8990*/  MUFU.EX2 R6, R0 ;  /* 0x0000000000067308 */ /* 0x0004e20000000800 */
[----:B----4-:R-:W-:Y:S01]  /*89a0*/  FFMA.FTZ R4, R184, R9, R248 ;  /* 0x00000009b8047223 */ /* 0x010fe200000100f8 */
[----:B-----5:R-:W-:Y:S01]  /*89b0*/  FADD.FTZ R3, R140, R3 ;  /* 0x000000038c037221 */ /* 0x020fe20000010000 */
[C---:B------:R-:W-:Y:S02]  /*89c0*/  F2FP.BF16.F32.PACK_AB R129, R10.reuse, R140 ;  /* 0x0000008c0a81723e */ /* 0x040fe400000010ff */
[----:B------:R-:W-:Y:S01]  /*89d0*/  HMMA.16816.F32.BF16 R40, R124, R48, R196 ;  /* 0x000000307c28723c */ /* 0x000fe200000418c4 */
[----:B------:R-:W-:Y:S01]  /*89e0*/  FADD.FTZ R4, R247, R4 ;  /* 0x00000004f7047221 */ /* 0x000fe20000010000 */
[----:B------:R-:W-:-:S03]  /*89f0*/  FADD.FTZ R3, R10, R3 ;  /* 0x000000030a037221 */ /* 0x000fc60000010000 */
[----:B------:R-:W-:Y:S01]  /*8a00*/  FADD.FTZ R4, R246, R4 ;  /* 0x00000004f6047221 */ /* 0x000fe20000010000 */
[----:B------:R-:W-:Y:S01]  /*8a10*/  FADD.FTZ R3, R7, R3 ;  /* 0x0000000307037221 */ /* 0x000fe20000010000 */
[C---:B------:R-:W-:Y:S02]  /*8a20*/  HMMA.16816.F32.BF16 R44, R124.reuse, R50, R44 ;  /* 0x000000327c2c723c */ /* 0x040fe4000004182c */
[----:B------:R-:W-:Y:S01]  /*8a30*/  FADD.FTZ R4, R249, R4 ;  /* 0x00000004f9047221 */ /* 0x000fe20000010000 */
[----:B--2---:R-:W-:Y:S01]  /*8a40*/  FFMA.FTZ R0, R252, R8, R211 ;  /* 0x00000008fc007223 */ /* 0x004fe200000100d3 */
[C---:B---3--:R-:W-:Y:S01]  /*8a50*/  FADD.FTZ R248, R6.reuse, R3 ;  /* 0x0000000306f87221 */ /* 0x048fe20000010000 */
[----:B------:R-:W-:Y:S01]  /*8a60*/  F2FP.BF16.F32.PACK_AB R131, R6, R7 ;  /* 0x000000070683723e */ /* 0x000fe200000010ff */
        /* <DEDUP_REMOVED lines=8> */
[----:B------:R-:W-:Y:S01]  /*8af0*/  FADD.FTZ R2, R241, R2 ;  /* 0x00000002f1027221 */ /* 0x000fe20000010000 */
[----:B------:R-:W-:Y:S01]  /*8b00*/  FADD.FTZ R0, R208, R0 ;  /* 0x00000000d0007221 */ /* 0x000fe20000010000 */
[----:B------:R-:W-:Y:S01]  /*8b10*/  HMMA.16816.F32.BF16 R60, R124, R66, R60 ;  /* 0x000000427c3c723c */ /* 0x000fe2000004183c */
[----:B------:R-:W-:Y:S01]  /*8b20*/  FADD.FTZ R247, R141, R4 ;  /* 0x000000048df77221 */ /* 0x000fe20000010000 */
[----:B------:R-:W-:Y:S01]  /*8b30*/  FADD.FTZ R2, R205, R2 ;  /* 0x00000002cd027221 */ /* 0x000fe20000010000 */
[----:B------:R-:W-:-:S03]  /*8b40*/  FADD.FTZ R0, R201, R0 ;  /* 0x00000000c9007221 */ /* 0x000fc60000010000 */
[----:B------:R-:W-:Y:S01]  /*8b50*/  FADD.FTZ R2, R204, R2 ;  /* 0x00000002cc027221 */ /* 0x000fe20000010000 */
[----:B------:R-:W-:Y:S01]  /*8b60*/  FADD.FTZ R0, R200, R0 ;  /* 0x00000000c8007221 */ /* 0x000fe20000010000 */
[----:B------:R2:W-:Y:S01]  /*8b70*/  STL [R1+0xc], R247 ;  /* 0x00000cf701007387 */ /* 0x0005e20000100800 */
[C---:B------:R-:W-:Y:S01]  /*8b80*/  HMMA.16816.F32.BF16 R72, R124.reuse, R80, R72 ;  /* 0x000000507c48723c */ /* 0x040fe20000041848 */
[----:B------:R-:W-:Y:S01]  /*8b90*/  FADD.FTZ R2, R203, R2 ;  /* 0x00000002cb027221 */ /* 0x000fe20000010000 */
[----:B------:R-:W-:Y:S01]  /*8ba0*/  FADD.FTZ R0, R179, R0 ;  /* 0x00000000b3007221 */ /* 0x000fe20000010000 */
[----:B------:R2:W-:Y:S02]  /*8bb0*/  STL [R1+0x8], R248 ;  /* 0x000008f801007387 */ /* 0x0005e40000100800 */
[----:B------:R-:W-:Y:S01]  /*8bc0*/  FADD.FTZ R250, R202, R2 ;  /* 0x00000002cafa7221 */ /* 0x000fe20000010000 */
[----:B------:R-:W-:Y:S01]  /*8bd0*/  FADD.FTZ R252, R177, R0 ;  /* 0x00000000b1fc7221 */ /* 0x000fe20000010000 */
[C---:B------:R-:W-:Y:S03]  /*8be0*/  HMMA.16816.F32.BF16 R76, R124.reuse, R82, R76 ;  /* 0x000000527c4c723c */ /* 0x040fe6000004184c */
[----:B------:R2:W-:Y:S03]  /*8bf0*/  STL [R1+0x4], R250 ;  /* 0x000004fa01007387 */ /* 0x0005e60000100800 */
[C---:B-1----:R-:W-:Y:S01]  /*8c00*/  HMMA.16816.F32.BF16 R88, R124.reuse, R96, R88 ;  /* 0x000000607c58723c */ /* 0x042fe20000041858 */
[----:B------:R2:W-:Y:S05]  /*8c10*/  STL [R1], R252 ;  /* 0x000000fc01007387 */ /* 0x0005ea0000100800 */
        /* <DEDUP_REMOVED lines=30> */
[----:B------:R-:W1:Y:S01]  /*8e00*/  @!P3 LDC.64 R10, c[0x0][0x220] ;  /* 0x00008800ff0abb82 */ /* 0x000e620000000a00 */
[----:B------:R-:W-:-:S04]  /*8e10*/  DEPBAR.LE SB0, 0x0 ;  /* 0x000080000000791a */ /* 0x000fc80000000000 */
[----:B------:R-:W-:-:S03]  /*8e20*/  USHF.R.S32.HI UR4, URZ, 0x1f, UR19 ;  /* 0x0000001f3f047899 */ /* 0x000fc60008011413 */
[----:B------:R-:W-:Y:S01]  /*8e30*/  BAR.SYNC.DEFER_BLOCKING 0x0 ;  /* 0x0000000000007b1d */ /* 0x000fe20000010000 */
[----:B------:R-:W-:Y:S02]  /*8e40*/  UIMAD.WIDE.U32 UR6, UR19, UR8, URZ ;  /* 0x00000008130672a5 */ /* 0x000fe4000f8e003f */
[----:B------:R-:W-:Y:S02]  /*8e50*/  UIMAD UR4, UR4, UR8, URZ ;  /* 0x00000008040472a4 */ /* 0x000fe4000f8e023f */
[----:B------:R-:W-:-:S03]  /*8e60*/  UISETP.GT.AND UP0, UPT, UR19, UR12, UPT ;  /* 0x0000000c1300728c */ /* 0x000fc6000bf04270 */
[----:B------:R-:W4:Y:S01]  /*8e70*/  @!P2 LDC.64 R6, c[0x0][0x220] ;  /* 0x00008800ff06ab82 */ /* 0x000f220000000a00 */
[----:B------:R-:W-:Y:S01]  /*8e80*/  UIMAD UR4, UR19, UR9, UR4 ;  /* 0x00000009130472a4 */ /* 0x000fe2000f8e0204 */
[----:B------:R-:W-:Y:S02]  /*8e90*/  IMAD.U32 R0, RZ, RZ, UR6 ;  /* 0x00000006ff007e24 */ /* 0x000fe4000f8e00ff */
[----:B------:R-:W-:Y:S01]  /*8ea0*/  IMAD.U32 R4, RZ, RZ, UR6 ;  /* 0x00000006ff047e24 */ /* 0x000fe2000f8e00ff */
[----:B------:R-:W-:-:S03]  /*8eb0*/  UIADD3 UR4, UR7, UR4, URZ ;  /* 0x0000000407047290 */ /* 0x000fc6000fffe03f */
[----:B------:R-:W5:Y:S03]  /*8ec0*/  @!P3 LDC.64 R8, c[0x0][0x220] ;  /* 0x00008800ff08bb82 */ /* 0x000f660000000a00 */
[----:B------:R-:W-:-:S05]  /*8ed0*/  IMAD.U32 R3, RZ, RZ, UR4 ;  /* 0x00000004ff037e24 */ /* 0x000fca000f8e00ff */
[----:B------:R-:W5:Y:S01]  /*8ee0*/  @!P2 LDC.64 R12, c[0x0][0x220] ;  /* 0x00008800ff0cab82 */ /* 0x000f620000000a00 */
[----:B------:R-:W-:Y:S01]  /*8ef0*/  @P3 STS.128 [R227+0xa000], RZ ;  /* 0x00a000ffe3003388 */ /* 0x000fe20000000c00 */
[----:B--2---:R-:W-:-:S04]  /*8f00*/  LEA R0, P1, R0, R180, 0x5 ;  /* 0x000000b400007211 */ /* 0x004fc800078228ff */
[----:B------:R-:W-:Y:S02]  /*8f10*/  IADD3 R2, P0, R0, UR16, RZ ;  /* 0x0000001000027c10 */ /* 0x000fe4000ff1e0ff */
[----:B---3--:R-:W-:Y:S02]  /*8f20*/  LEA.HI.X R3, R4, R185, R3, 0x5, P1 ;  /* 0x000000b904037211 */ /* 0x008fe400008f2c03 */
[C---:B-1----:R-:W-:Y:S02]  /*8f30*/  @!P3 LEA R10, P5, R0.reuse, R10, 0x1 ;  /* 0x0000000a000ab211 */ /* 0x042fe400078a08ff */
[----:B----4-:R-:W-:Y:S02]  /*8f40*/  @!P2 LEA R6, P1, R0, R6, 0x1 ;  /* 0x000000060006a211 */ /* 0x010fe400078208ff */
[----:B-----5:R-:W-:Y:S02]  /*8f50*/  @!P3 LEA R8, P4, R2, R8, 0x1 ;  /* 0x000000080208b211 */ /* 0x020fe400078808ff */
[----:B------:R-:W-:-:S02]  /*8f60*/  IADD3.X R5, R3, UR15, RZ, P0, !PT ;  /* 0x0000000f03057c10 */ /* 0x000fc400087fe4ff */
[--C-:B------:R-:W-:Y:S02]  /*8f70*/  @!P3 LEA.HI.X R11, R0, R11, R3.reuse, 0x1, P5 ;  /* 0x0000000b000bb211 */ /* 0x100fe400028f0c03 */
[----:B------:R-:W-:Y:S02]  /*8f80*/  @!P2 LEA R4, P0, R2, R12, 0x1 ;  /* 0x0000000c0204a211 */ /* 0x000fe400078008ff */
[----:B------:R-:W-:Y:S01]  /*8f90*/  @!P2 LEA.HI.X R7, R0, R7, R3, 0x1, P1 ;  /* 0x000000070007a211 */ /* 0x000fe200008f0c03 */
[----:B------:R-:W-:Y:S01]  /*8fa0*/  @!PT LDS RZ, [RZ] ;  /* 0x00000000fffff984 */ /* 0x000fe20000000800 */
[----:B------:R-:W-:Y:S01]  /*8fb0*/  @!PT LDS RZ, [RZ] ;  /* 0x00000000fffff984 */ /* 0x000fe20000000800 */
[----:B------:R-:W-:Y:S01]  /*8fc0*/  @!PT LDS RZ, [RZ] ;  /* 0x00000000fffff984 */ /* 0x000fe20000000800 */
[----:B------:R-:W-:Y:S01]  /*8fd0*/  @!P3 LDGSTS.E.BYPASS.LTC128B.128 [R227+0xa000], desc[UR22][R10.64] ;  /* 0x0a0000000ae3bfae */ /* 0x000fe2000b901d56 */
[C-C-:B------:R-:W-:Y:S02]  /*8fe0*/  @!P3 LEA.HI.X R9, R2.reuse, R9, R5.reuse, 0x1, P4 ;  /* 0x000000090209b211 */ /* 0x140fe400020f0c05 */
[----:B------:R-:W-:Y:S01]  /*8ff0*/  @!P2 LEA.HI.X R5, R2, R13, R5, 0x1, P0 ;  /* 0x0000000d0205a211 */ /* 0x000fe200000f0c05 */
[----:B------:R-:W-:Y:S01]  /*9000*/  @P2 STS.128 [R227+0xb000], RZ ;  /* 0x00b000ffe3002388 */ /* 0x000fe20000000c00 */
[----:B------:R-:W-:-:S03]  /*9010*/  PLOP3.LUT P0, PT, PT, PT, UP0, 0x80, 0x0 ;  /* 0x000000000000781c */ /* 0x000fc60003f0f008 */
        /* <DEDUP_REMOVED lines=14> */
[----:B------:R-:W-:Y:S04]  /*9100*/  LDSM.16.M88.4 R24, [R212+0x8000] ;  /* 0x00800000d418783b */ /* 0x000fe80000000200 */
[----:B------:R-:W-:Y:S04]  /*9110*/  LDSM.16.M88.4 R20, [R212+0x8800] ;  /* 0x00880000d414783b */ /* 0x000fe80000000200 */
[----:B------:R-:W-:Y:S04]  /*9120*/  LDSM.16.M88.4 R32, [R223] ;  /* 0x00000000df20783b */ /* 0x000fe80000000200 */
[----:B------:R-:W-:Y:S04]  /*9130*/  LDSM.16.M88.4 R12, [R216+0x2000] ;  /* 0x00200000d80c783b */ /* 0x000fe80000000200 */
[----:B-1----:R-:W1:Y:S04]  /*9140*/  LDSM.16.M88.4 R8, [R214] ;  /* 0x00000000d608783b */ /* 0x002e680000000200 */
[----:B------:R-:W-:Y:S04]  /*9150*/  LDSM.16.M88.4 R28, [R226] ;  /* 0x00000000e21c783b */ /* 0x000fe80000000200 */
[----:B--2---:R-:W2:Y:S04]  /*9160*/  LDSM.16.M88.4 R4, [R214+0x2000] ;  /* 0x00200000d604783b */ /* 0x004ea80000000200 */
[----:B------:R-:W3:Y:S04]  /*9170*/  LDSM.16.M88.4 R16, [R216] ;  /* 0x00000000d810783b */ /* 0x000ee80000000200 */
[----:B------:R-:W0:Y:S01]  /*9180*/  LDGDEPBAR ;  /* 0x00000000000079af */ /* 0x000e220000000000 */
[C---:B-1----:R-:W-:Y:S06]  /*9190*/  HMMA.16816.F32.BF16 R188, R8.reuse, R24, RZ ;  /* 0x0000001808bc723c */ /* 0x042fec00000418ff */
[----:B------:R-:W-:Y:S06]  /*91a0*/  HMMA.16816.F32.BF16 R196, R8, R26, RZ ;  /* 0x0000001a08c4723c */ /* 0x000fec00000418ff */
[C---:B--2---:R-:W-:Y:S06]  /*91b0*/  HMMA.16816.F32.BF16 R180, R4.reuse, R24, RZ ;  /* 0x0000001804b4723c */ /* 0x044fec00000418ff */
[C---:B------:R-:W-:Y:S01]  /*91c0*/  HMMA.16816.F32.BF16 R176, R4.reuse, R26, RZ ;  /* 0x0000001a04b0723c */ /* 0x040fe200000418ff */
[----:B------:R-:W-:Y:S05]  /*91d0*/  LDSM.16.M88.4 R24, [R220+0x8000] ;  /* 0x00800000dc18783b */ /* 0x000fea0000000200 */
[C---:B------:R-:W-:Y:S06]  /*91e0*/  HMMA.16816.F32.BF16 R136, R4.reuse, R22, RZ ;  /* 0x000000160488723c */ /* 0x040fec00000418ff */
[-C--:B------:R-:W-:Y:S01]  /*91f0*/  HMMA.16816.F32.BF16 R140, R4, R20.reuse, RZ ;  /* 0x00000014048c723c */ /* 0x080fe200000418ff */
[----:B------:R-:W-:Y:S05]  /*9200*/  LDSM.16.M88.4 R4, [R222+0x2000] ;  /* 0x00200000de04783b */ /* 0x000fea0000000200 */
[C---:B------:R-:W-:Y:S06]  /*9210*/  HMMA.16816.F32.BF16 R132, R8.reuse, R20, RZ ;  /* 0x000000140884723c */ /* 0x040fec00000418ff */
[----:B------:R-:W-:Y:S01]  /*9220*/  HMMA.16816.F32.BF16 R184, R8, R22, RZ ;  /* 0x0000001608b8723c */ /* 0x000fe200000418ff */
[----:B------:R-:W1:Y:S04]  /*9230*/  LDSM.16.M88.4 R20, [R220+0x8800] ;  /* 0x00880000dc14783b */ /* 0x000e680000000200 */
[----:B------:R-:W2:Y:S01]  /*9240*/  LDSM.16.M88.4 R8, [R222] ;  /* 0x00000000de08783b */ /* 0x000ea20000000200 */
[C---:B------:R-:W-:Y:S06]  /*9250*/  HMMA.16816.F32.BF16 R204, R12.reuse, R32, R180 ;  /* 0x000000200ccc723c */ /* 0x040fec00000418b4 */
[C---:B------:R-:W-:Y:S06]  /*9260*/  HMMA.16816.F32.BF16 R192, R12.reuse, R34, R176 ;  /* 0x000000220cc0723c */ /* 0x040fec00000418b0 */
[----:B------:R-:W-:Y:S01]  /*9270*/  HMMA.16816.F32.BF16 R180, R12, R30, R136 ;  /* 0x0000001e0cb4723c */ /* 0x000fe20000041888 */
[----:B------:R-:W-:Y:S05]  /*9280*/  LDSM.16.M88.4 R136, [R219] ;  /* 0x00000000db88783b */ /* 0x000fea0000000200 */
[----:B---3--:R-:W-:Y:S06]  /*9290*/  HMMA.16816.F32.BF16 R176, R16, R32, R188 ;  /* 0x0000002010b0723c */ /* 0x008fec00000418bc */
[----:B------:R-:W-:Y:S01]  /*92a0*/  HMMA.16816.F32.BF16 R200, R12, R28, R140 ;  /* 0x0000001c0cc8723c */ /* 0x000fe2000004188c */
[----:B------:R-:W3:Y:S05]  /*92b0*/  LDSM.16.M88.4 R12, [R221+0x2000] ;  /* 0x00200000dd0c783b */ /* 0x000eea0000000200 */
[C---:B------:R-:W-:Y:S06]  /*92c0*/  HMMA.16816.F32.BF16 R32, R16.reuse, R34, R196 ;  /* 0x000000221020723c */ /* 0x040fec00000418c4 */
[C---:B------:R-:W-:Y:S01]  /*92d0*/  HMMA.16816.F32.BF16 R140, R16.reuse, R28, R132 ;  /* 0x0000001c108c723c */ /* 0x040fe20000041884 */
[----:B------:R-:W4:Y:S05]  /*92e0*/  LDSM.16.M88.4 R132, [R219+0x800] ;  /* 0x00080000db84783b */ /* 0x000f2a0000000200 */
[----:B------:R-:W-:Y:S01]  /*92f0*/  HMMA.16816.F32.BF16 R28, R16, R30, R184 ;  /* 0x0000001e101c723c */ /* 0x000fe200000418b8 */
[----:B------:R-:W5:Y:S05]  /*9300*/  LDSM.16.M88.4 R16, [R221] ;  /* 0x00000000dd10783b */ /* 0x000f6a0000000200 */
[----:B-1----:R-:W-:Y:S06]  /*9310*/  HMMA.16816.F32.BF16 R184, R4, R22, R180 ;  /* 0x0000001604b8723c */ /* 0x002fec00000418b4 */
[-C--:B--2---:R-:W-:Y:S06]  /*9320*/  HMMA.16816.F32.BF16 R180, R8, R24.reuse, R176 ;  /* 0x0000001808b4723c */ /* 0x084fec00000418b0 */
[C---:B------:R-:W-:Y:S06]  /*9330*/  HMMA.16816.F32.BF16 R204, R4.reuse, R24, R204 ;  /* 0x0000001804cc723c */ /* 0x040fec00000418cc */
[C---:B------:R-:W-:Y:S06]  /*9340*/  HMMA.16816.F32.BF16 R200, R4.reuse, R20, R200 ;  /* 0x0000001404c8723c */ /* 0x040fec00000418c8 */
[-C--:B------:R-:W-:Y:S01]  /*9350*/  HMMA.16816.F32.BF16 R188, R4, R26.reuse, R192 ;  /* 0x0000001a04bc723c */ /* 0x080fe200000418c0 */
[----:B------:R-:W-:Y:S05]  /*9360*/  LDSM.16.M88.4 R4, [R214+0x6000] ;  /* 0x00600000d604783b */ /* 0x000fea0000000200 */
[C---:B------:R-:W-:Y:S01]  /*9370*/  HMMA.16816.F32.BF16 R176, R8.reuse, R26, R32 ;  /* 0x0000001a08b0723c */ /* 0x040fe20000041820 */
[----:B------:R-:W1:Y:S05]  /*9380*/  LDSM.16.M88.4 R32, [R212+0x9000] ;  /* 0x00900000d420783b */ /* 0x000e6a0000000200 */
[C---:B------:R-:W-:Y:S06]  /*9390*/  HMMA.16816.F32.BF16 R24, R8.reuse, R20, R140 ;  /* 0x000000140818723c */ /* 0x040fec000004188c */
[----:B------:R-:W-:Y:S01]  /*93a0*/  HMMA.16816.F32.BF16 R20, R8, R22, R28 ;  /* 0x000000160814723c */ /* 0x000fe2000004181c */
[----:B------:R-:W2:Y:S04]  /*93b0*/  LDSM.16.M88.4 R28, [R212+0x9800] ;  /* 0x00980000d41c783b */ /* 0x000ea80000000200 */
[----:B------:R-:W2:Y:S01]  /*93c0*/  LDSM.16.M88.4 R8, [R214+0x4000] ;  /* 0x00400000d608783b */ /* 0x000ea20000000200 */
[C---:B---3--:R-:W-:Y:S06]  /*93d0*/  HMMA.16816.F32.BF16 R204, R12.reuse, R136, R204 ;  /* 0x000000880ccc723c */ /* 0x048fec00000418cc */
[C---:B------:R-:W-:Y:S06]  /*93e0*/  HMMA.16816.F32.BF16 R188, R12.reuse, R138, R188 ;  /* 0x0000008a0cbc723c */ /* 0x040fec00000418bc */
[C---:B----4-:R-:W-:Y:S06]  /*93f0*/  HMMA.16816.F32.BF16 R208, R12.reuse, R132, R200 ;  /* 0x000000840cd0723c */ /* 0x050fec00000418c8 */
[----:B------:R-:W-:Y:S06]  /*9400*/  HMMA.16816.F32.BF16 R184, R12, R134, R184 ;  /* 0x000000860cb8723c */ /* 0x000fec00000418b8 */
[C---:B-----5:R-:W-:Y:S06]  /*9410*/  HMMA.16816.F32.BF16 R180, R16.reuse, R136, R180 ;  /* 0x0000008810b4723c */ /* 0x060fec00000418b4 */
[C---:B------:R-:W-:Y:S01]  /*9420*/  HMMA.16816.F32.BF16 R140, R16.reuse, R138, R176 ;  /* 0x0000008a108c723c */ /* 0x040fe200000418b0 */
[----:B------:R-:W-:Y:S05]  /*9430*/  LDSM.16.M88.4 R136, [R225] ;  /* 0x00000000e188783b */ /* 0x000fea0000000200 */
[C---:B------:R-:W-:Y:S01]  /*9440*/  HMMA.16816.F32.BF16 R12, R16.reuse, R132, R24 ;  /* 0x00000084100c723c */ /* 0x040fe20000041818 */
[----:B------:R-:W-:Y:S05]  /*9450*/  LDSM.16.M88.4 R24, [R216+0x4000] ;  /* 0x00400000d818783b */ /* 0x000fea0000000200 */
[----:B------:R-:W-:Y:S01]  /*9460*/  HMMA.16816.F32.BF16 R16, R16, R134, R20 ;  /* 0x000000861010723c */ /* 0x000fe20000041814 */
[----:B------:R-:W3:Y:S04]  /*9470*/  LDSM.16.M88.4 R20, [R216+0x6000] ;  /* 0x00600000d814783b */ /* 0x000ee80000000200 */
[----:B------:R-:W4:Y:S01]  /*9480*/  LDSM.16.M88.4 R132, [R224] ;  /* 0x00000000e084783b */ /* 0x000f220000000200 */
[C---:B-1----:R-:W-:Y:S06]  /*9490*/  HMMA.16816.F32.BF16 R204, R4.reuse, R32, R204 ;  /* 0x0000002004cc723c */ /* 0x042fec00000418cc */
[C---:B------:R-:W-:Y:S06]  /*94a0*/  HMMA.16816.F32.BF16 R188, R4.reuse, R34, R188 ;  /* 0x0000002204bc723c */ /* 0x040fec00000418bc */
[C---:B--2---:R-:W-:Y:S06]  /*94b0*/  HMMA.16816.F32.BF16 R208, R4.reuse, R28, R208 ;  /* 0x0000001c04d0723c */ /* 0x044fec00000418d0 */
[----:B------:R-:W-:Y:S06]  /*94c0*/  HMMA.16816.F32.BF16 R184, R4, R30, R184 ;  /* 0x0000001e04b8723c */ /* 0x000fec00000418b8 */
[C---:B------:R-:W-:Y:S06]  /*94d0*/  HMMA.16816.F32.BF16 R176, R8.reuse, R32, R180 ;  /* 0x0000002008b0723c */ /* 0x040fec00000418b4 */
[C---:B------:R-:W-:Y:S01]  /*94e0*/  HMMA.16816.F32.BF16 R140, R8.reuse, R34, R140 ;  /* 0x00000022088c723c */ /* 0x040fe2000004188c */
[----:B------:R-:W-:Y:S05]  /*94f0*/  LDSM.16.M88.4 R32, [R220+0x9000] ;  /* 0x00900000dc20783b */ /* 0x000fea0000000200 */
[C---:B------:R-:W-:Y:S01]  /*9500*/  HMMA.16816.F32.BF16 R4, R8.reuse, R28, R12 ;  /* 0x0000001c0804723c */ /* 0x040fe2000004180c */
[----:B------:R-:W1:Y:S05]  /*9510*/  LDSM.16.M88.4 R12, [R222+0x6000] ;  /* 0x00600000de0c783b */ /* 0x000e6a0000000200 */
[----:B------:R-:W-:Y:S01]  /*9520*/  HMMA.16816.F32.BF16 R8, R8, R30, R16 ;  /* 0x0000001e0808723c */ /* 0x000fe20000041810 */
[----:B------:R-:W2:Y:S04]  /*9530*/  LDSM.16.M88.4 R28, [R220+0x9800] ;  /* 0x00980000dc1c783b */ /* 0x000ea80000000200 */
[----:B------:R-:W5:Y:S01]  /*9540*/  LDSM.16.M88.4 R16, [R222+0x4000] ;  /* 0x00400000de10783b */ /* 0x000f620000000200 */
[C---:B---3--:R-:W-:Y:S06]  /*9550*/  HMMA.16816.F32.BF16 R204, R20.reuse, R136, R204 ;  /* 0x0000008814cc723c */ /* 0x048fec00000418cc */
[C---:B------:R-:W-:Y:S06]  /*9560*/  HMMA.16816.F32.BF16 R180, R20.reuse, R138, R188 ;  /* 0x0000008a14b4723c */ /* 0x040fec00000418bc */
[C---:B----4-:R-:W-:Y:S06]  /*9570*/  HMMA.16816.F32.BF16 R208, R20.reuse, R132, R208 ;  /* 0x0000008414d0723c */ /* 0x050fec00000418d0 */
[----:B------:R-:W-:Y:S01]  /*9580*/  HMMA.16816.F32.BF16 R200, R20, R134, R184 ;  /* 0x0000008614c8723c */ /* 0x000fe200000418b8 */
[----:B------:R-:W-:Y:S05]  /*9590*/  LDSM.16.M88.4 R20, [R219+0x1800] ;  /* 0x00180000db14783b */ /* 0x000fea0000000200 */
[C---:B------:R-:W-:Y:S06]  /*95a0*/  HMMA.16816.F32.BF16 R196, R24.reuse, R136, R176 ;  /* 0x0000008818c4723c */ /* 0x040fec00000418b0 */
[C---:B------:R-:W-:Y:S06]  /*95b0*/  HMMA.16816.F32.BF16 R192, R24.reuse, R138, R140 ;  /* 0x0000008a18c0723c */ /* 0x040fec000004188c */
[C---:B------:R-:W-:Y:S01]  /*95c0*/  HMMA.16816.F32.BF16 R188, R24.reuse, R132, R4 ;  /* 0x0000008418bc723c */ /* 0x040fe20000041804 */
[----:B------:R-:W-:Y:S05]  /*95d0*/  LDSM.16.M88.4 R4, [R221+0x6000] ;  /* 0x00600000dd04783b */ /* 0x000fea0000000200 */
[----:B------:R-:W-:Y:S01]  /*95e0*/  HMMA.16816.F32.BF16 R140, R24, R134, R8 ;  /* 0x00000086188c723c */ /* 0x000fe20000041808 */
[----:B------:R-:W3:Y:S04]  /*95f0*/  LDSM.16.M88.4 R24, [R219+0x1000] ;  /* 0x00100000db18783b */ /* 0x000ee80000000200 */
[----:B------:R-:W4:Y:S01]  /*9600*/  LDSM.16.M88.4 R8, [R221+0x4000] ;  /* 0x00400000dd08783b */ /* 0x000f220000000200 */
[----:B-1----:R-:W-:Y:S01]  /*9610*/  HMMA.16816.F32.BF16 R184, R12, R32, R204 ;  /* 0x000000200cb8723c */ /* 0x002fe200000418cc */
[----:B------:R-:W-:-:S05]  /*9620*/  DEPBAR.LE SB0, 0x0 ;  /* 0x000080000000791a */ /* 0x000fca0000000000 */
[C---:B------:R-:W-:Y:S06]  /*9630*/  HMMA.16816.F32.BF16 R180, R12.reuse, R34, R180 ;  /* 0x000000220cb4723c */ /* 0x040fec00000418b4 */
[C---:B--2---:R-:W-:Y:S06]  /*9640*/  HMMA.16816.F32.BF16 R176, R12.reuse, R28, R208 ;  /* 0x0000001c0cb0723c */ /* 0x044fec00000418d0 */
[----:B------:R-:W-:Y:S06]  /*9650*/  HMMA.16816.F32.BF16 R136, R12, R30, R200 ;  /* 0x0000001e0c88723c */ /* 0x000fec00000418c8 */
[C---:B-----5:R-:W-:Y:S06]  /*9660*/  HMMA.16816.F32.BF16 R132, R16.reuse, R32, R196 ;  /* 0x000000201084723c */ /* 0x060fec00000418c4 */
[C---:B------:R-:W-:Y:S06]  /*9670*/  HMMA.16816.F32.BF16 R32, R16.reuse, R34, R192 ;  /* 0x000000221020723c */ /* 0x040fec00000418c0 */
[C---:B------:R-:W-:Y:S06]  /*9680*/  HMMA.16816.F32.BF16 R12, R16.reuse, R28, R188 ;  /* 0x0000001c100c723c */ /* 0x040fec00000418bc */
[----:B------:R-:W-:Y:S06]  /*9690*/  HMMA.16816.F32.BF16 R16, R16, R30, R140 ;  /* 0x0000001e1010723c */ /* 0x000fec000004188c */
[C---:B---3--:R-:W-:Y:S06]  /*96a0*/  HMMA.16816.F32.BF16 R184, R4.reuse, R24, R184 ;  /* 0x0000001804b8723c */ /* 0x048fec00000418b8 */
[----:B------:R-:W-:Y:S06]  /*96b0*/  HMMA.16816.F32.BF16 R180, R4, R26, R180 ;  /* 0x0000001a04b4723c */ /* 0x000fec00000418b4 */
[C---:B----4-:R-:W-:Y:S06]  /*96c0*/  HMMA.16816.F32.BF16 R132, R8.reuse, R24, R132 ;  /* 0x000000180884723c */ /* 0x050fec0000041884 */
[----:B------:R-:W-:Y:S06]  /*96d0*/  HMMA.16816.F32.BF16 R32, R8, R26, R32 ;  /* 0x0000001a0820723c */ /* 0x000fec0000041820 */
[C---:B------:R-:W-:Y:S06]  /*96e0*/  HMMA.16816.F32.BF16 R176, R4.reuse, R20, R176 ;  /* 0x0000001404b0723c */ /* 0x040fec00000418b0 */
[----:B------:R-:W-:Y:S06]  /*96f0*/  HMMA.16816.F32.BF16 R140, R4, R22, R136 ;  /* 0x00000016048c723c */ /* 0x000fec0000041888 */
        /* <DEDUP_REMOVED lines=54> */
.L_x_1399:
[----:B------:R-:W-:Y:S05]  /*9a60*/  BSYNC B0 ;  /* 0x0000000000007941 */ /* 0x000fea0003800000 */
.L_x_1398:
[----:B------:R-:W0:Y:S02]  /*9a70*/  LDGDEPBAR ;  /* 0x00000000000079af */ /* 0x000e240000000000 */
.L_x_1397:
[----:B------:R-:W-:Y:S02]  /*9a80*/  MOV R0, UR19 ;  /* 0x0000001300007c02 */ /* 0x000fe40008000f00 */
[----:B------:R-:W-:Y:S02]  /*9a90*/  MOV R194, R250 ;  /* 0x000000fa00c27202 */ /* 0x000fe40000000f00 */
[----:B------:R-:W-:Y:S02]  /*9aa0*/  LEA R0, R0, R251, 0x5 ;  /* 0x000000fb00007211 */ /* 0x000fe400078e28ff */
[----:B------:R-:W-:Y:S02]  /*9ab0*/  MOV R195, R248 ;  /* 0x000000f800c37202 */ /* 0x000fe40000000f00 */
[C---:B------:R-:W-:Y:S02]  /*9ac0*/  ISETP.GE.AND P5, PT, R0.reuse, R235, PT ;  /* 0x000000eb0000720c */ /* 0x040fe40003fa6270 */
[----:B------:R-:W-:-:S02]  /*9ad0*/  ISETP.GE.AND P4, PT, R0, R234, PT ;  /* 0x000000ea0000720c */ /* 0x000fc40003f86270 */
[C---:B------:R-:W-:Y:S02]  /*9ae0*/  ISETP.LT.OR P5, PT, R0.reuse, R231, P5 ;  /* 0x000000e70000720c */ /* 0x040fe40002fa1670 */
[C---:B-1----:R-:W-:Y:S02]  /*9af0*/  IADD3 R7, R0.reuse, 0x1, RZ ;  /* 0x0000000100077810 */ /* 0x042fe40007ffe0ff */
[----:B------:R-:W-:Y:S02]  /*9b00*/  IADD3 R6, R0, 0x8, RZ ;  /* 0x0000000800067810 */ /* 0x000fe40007ffe0ff */
[----:B------:R-:W-:Y:S02]  /*9b10*/  FSEL R9, R132, -INF , !P5 ;  /* 0xff80000084097808 */ /* 0x000fe40006800000 */
[----:B------:R-:W-:Y:S02]  /*9b20*/  ISETP.LT.OR P4, PT, R0, R230, P4 ;  /* 0x000000e60000720c */ /* 0x000fe40002781670 */
[----:B------:R-:W-:-:S02]  /*9b30*/  ISETP.GE.AND P1, PT, R7, R234, PT ;  /* 0x000000ea0700720c */ /* 0x000fc40003f26270 */
[----:B------:R-:W-:Y:S02]  /*9b40*/  ISETP.GE.AND P5, PT, R6, R235, PT ;  /* 0x000000eb0600720c */ /* 0x000fe40003fa6270 */
[----:B--2---:R-:W-:Y:S02]  /*9b50*/  IADD3 R5, R0, 0x9, RZ ;  /* 0x0000000900057810 */ /* 0x004fe40007ffe0ff */
[----:B------:R-:W-:Y:S02]  /*9b60*/  ISETP.LT.OR P1, PT, R7, R230, P1 ;  /* 0x000000e60700720c */ /* 0x000fe40000f21670 */
[----:B------:R-:W-:Y:S02]  /*9b70*/  FSEL R10, R134, -INF , !P4 ;  /* 0xff800000860a7808 */ /* 0x000fe40006000000 */
[----:B------:R-:W-:Y:S02]  /*9b80*/  ISETP.LT.OR P5, PT, R6, R231, P5 ;  /* 0x000000e70600720c */ /* 0x000fe40002fa1670 */
[----:B------:R-:W-:-:S02]  /*9b90*/  ISETP.GE.AND P4, PT, R5, R235, PT ;  /* 0x000000eb0500720c */ /* 0x000fc40003f86270 */
[----:B------:R-:W-:Y:S02]  /*9ba0*/  FSEL R17, R135, -INF , !P1 ;  /* 0xff80000087117808 */ /* 0x000fe40004800000 */
[----:B------:R-:W-:Y:S02]  /*9bb0*/  FSEL R15, R32, -INF , !P5 ;  /* 0xff800000200f7808 */ /* 0x000fe40006800000 */
[-C--:B------:R-:W-:Y:S02]  /*9bc0*/  ISETP.GE.AND P1, PT, R6, R234.reuse, PT ;  /* 0x000000ea0600720c */ /* 0x080fe40003f26270 */
[C---:B------:R-:W-:Y:S02]  /*9bd0*/  ISETP.GE.AND P5, PT, R5.reuse, R234, PT ;  /* 0x000000ea0500720c */ /* 0x040fe40003fa6270 */
[----:B------:R-:W-:Y:S02]  /*9be0*/  ISETP.LT.OR P4, PT, R5, R231, P4 ;  /* 0x000000e70500720c */ /* 0x000fe40002781670 */
[----:B------:R-:W-:-:S02]  /*9bf0*/  IADD3 R4, R0, 0x10, RZ ;  /* 0x0000001000047810 */ /* 0x000fc40007ffe0ff */
[-C--:B------:R-:W-:Y:S02]  /*9c00*/  ISETP.LT.OR P1, PT, R6, R230.reuse, P1 ;  /* 0x000000e60600720c */ /* 0x080fe40000f21670 */
[----:B------:R-:W-:Y:S02]  /*9c10*/  ISETP.LT.OR P5, PT, R5, R230, P5 ;  /* 0x000000e60500720c */ /* 0x000fe40002fa1670 */
[----:B------:R-:W-:Y:S02]  /*9c20*/  FSEL R14, R33, -INF , !P4 ;  /* 0xff800000210e7808 */ /* 0x000fe40006000000 */
[-C--:B------:R-:W-:Y:S02]  /*9c30*/  ISETP.GE.AND P6, PT, R7, R235.reuse, PT ;  /* 0x000000eb0700720c */ /* 0x080fe40003fc6270 */
[----:B------:R-:W-:Y:S02]  /*9c40*/  ISETP.GE.AND P4, PT, R4, R235, PT ;  /* 0x000000eb0400720c */ /* 0x000fe40003f86270 */
[----:B------:R-:W-:-:S02]  /*9c50*/  FSEL R16, R34, -INF , !P1 ;  /* 0xff80000022107808 */ /* 0x000fc40004800000 */
[----:B------:R-:W-:Y:S02]  /*9c60*/  FSEL R20, R35, -INF , !P5 ;  /* 0xff80000023147808 */ /* 0x000fe40006800000 */
[-C--:B------:R-:W-:Y:S01]  /*9c70*/  ISETP.LT.OR P6, PT, R7, R231.reuse, P6 ;  /* 0x000000e70700720c */ /* 0x080fe200037c1670 */
[----:B------:R-:W-:Y:S01]  /*9c80*/  LDSM.16.MT88.4 R32, [R218+0xa000] ;  /* 0x00a00000da20783b */ /* 0x000fe20000004200 */
[C---:B------:R-:W-:Y:S02]  /*9c90*/  ISETP.LT.OR P1, PT, R4.reuse, R231, P4 ;  /* 0x000000e70400720c */ /* 0x040fe40002721670 */
[----:B------:R-:W-:Y:S02]  /*9ca0*/  ISETP.GE.AND P5, PT, R4, R234, PT ;  /* 0x000000ea0400720c */ /* 0x000fe40003fa6270 */
[C---:B------:R-:W-:Y:S02]  /*9cb0*/  IADD3 R3, R0.reuse, 0x11, RZ ;  /* 0x0000001100037810 */ /* 0x040fe40007ffe0ff */
[----:B------:R-:W-:-:S02]  /*9cc0*/  IADD3 R2, R0, 0x18, RZ ;  /* 0x0000001800027810 */ /* 0x000fc40007ffe0ff */
[----:B------:R-:W-:Y:S02]  /*9cd0*/  FSEL R11, R133, -INF , !P6 ;  /* 0xff800000850b7808 */ /* 0x000fe40007000000 */
[----:B------:R-:W-:Y:S02]  /*9ce0*/  FSEL R204, R28, -INF , !P1 ;  /* 0xff8000001ccc7808 */ /* 0x000fe40004800000 */
[----:B------:R-:W-:Y:S02]  /*9cf0*/  ISETP.LT.OR P5, PT, R4, R230, P5 ;  /* 0x000000e60400720c */ /* 0x000fe40002fa1670 */
[----:B------:R-:W-:Y:S02]  /*9d00*/  ISETP.GE.AND P1, PT, R3, R234, PT ;  /* 0x000000ea0300720c */ /* 0x000fe40003f26270 */
[----:B------:R-:W-:Y:S02]  /*9d10*/  ISETP.GE.AND P6, PT, R2, R235, PT ;  /* 0x000000eb0200720c */ /* 0x000fe40003fc6270 */
[----:B------:R-:W-:-:S02]  /*9d20*/  FMNMX.FTZ R12, R238, R9, !PT ;  /* 0x00000009ee0c7209 */ /* 0x000fc40007810000 */
[----:B------:R-:W-:Y:S02]  /*9d30*/  FSEL R240, R30, -INF , !P5 ;  /* 0xff8000001ef07808 */ /* 0x000fe40006800000 */
[C---:B------:R-:W-:Y:S02]  /*9d40*/  ISETP.LT.OR P1, PT, R3.reuse, R230, P1 ;  /* 0x000000e60300720c */ /* 0x040fe40000f21670 */
[----:B------:R-:W-:Y:S02]  /*9d50*/  ISETP.LT.OR P5, PT, R2, R231, P6 ;  /* 0x000000e70200720c */ /* 0x000fe400037a1670 */
[----:B------:R-:W-:Y:S02]  /*9d60*/  ISETP.GE.AND P4, PT, R3, R235, PT ;  /* 0x000000eb0300720c */ /* 0x000fe40003f86270 */
[----:B------:R-:W-:Y:S02]  /*9d70*/  FMNMX.FTZ R12, R11, R12, !PT ;  /* 0x0000000c0b0c7209 */ /* 0x000fe40007810000 */
[----:B------:R-:W-:-:S02]  /*9d80*/  FSEL R243, R31, -INF , !P1 ;  /* 0xff8000001ff37808 */ /* 0x000fc40004800000 */
[----:B------:R-:W-:Y:S02]  /*9d90*/  FSEL R205, R24, -INF , !P5 ;  /* 0xff80000018cd7808 */ /* 0x000fe40006800000 */
[C---:B------:R-:W-:Y:S02]  /*9da0*/  ISETP.GE.AND P1, PT, R0.reuse, R233, PT ;  /* 0x000000e90000720c */ /* 0x040fe40003f26270 */
[C---:B------:R-:W-:Y:S02]  /*9db0*/  ISETP.GE.AND P5, PT, R0.reuse, R232, PT ;  /* 0x000000e80000720c */ /* 0x040fe40003fa6270 */
[----:B------:R-:W-:Y:S02]  /*9dc0*/  ISETP.LT.OR P4, PT, R3, R231, P4 ;  /* 0x000000e70300720c */ /* 0x000fe40002781670 */
[----:B------:R-:W-:Y:S02]  /*9dd0*/  FMNMX.FTZ R12, R15, R12, !PT ;  /* 0x0000000c0f0c7209 */ /* 0x000fe40007810000 */
[----:B------:R-:W-:-:S02]  /*9de0*/  IADD3 R8, R0, 0x19, RZ ;  /* 0x0000001900087810 */ /* 0x000fc40007ffe0ff */
[C---:B------:R-:W-:Y:S02]  /*9df0*/  ISETP.LT.OR P1, PT, R0.reuse, R229, P1 ;  /* 0x000000e50000720c */ /* 0x040fe40000f21670 */
[----:B------:R-:W-:Y:S02]  /*9e00*/  ISETP.LT.OR P5, PT, R0, R228, P5 ;  /* 0x000000e40000720c */ /* 0x000fe40002fa1670 */
[----:B------:R-:W-:Y:S02]  /*9e10*/  FSEL R206, R29, -INF , !P4 ;  /* 0xff8000001dce7808 */ /* 0x000fe40006000000 */
[----:B------:R-:W-:Y:S01]  /*9e20*/  FMNMX.FTZ R0, R14, R12, !PT ;  /* 0x0000000c0e007209 */ /* 0x000fe20007810000 */
[----:B------:R-:W-:Y:S01]  /*9e30*/  LDSM.16.MT88.4 R28, [R218+0xb000] ;  /* 0x00b00000da1c783b */ /* 0x000fe20000004200 */
[----:B------:R-:W-:Y:S02]  /*9e40*/  ISETP.GE.AND P4, PT, R8, R235, PT ;  /* 0x000000eb0800720c */ /* 0x000fe40003f86270 */
[----:B------:R-:W-:-:S02]  /*9e50*/  FMNMX.FTZ R0, R204, R0, !PT ;  /* 0x00000000cc007209 */ /* 0x000fc40007810000 */
[----:B------:R-:W-:Y:S02]  /*9e60*/  ISETP.LT.OR P4, PT, R8, R231, P4 ;  /* 0x000000e70800720c */ /* 0x000fe40002781670 */
[----:B------:R-:W-:Y:S02]  /*9e70*/  FMNMX.FTZ R0, R206, R0, !PT ;  /* 0x00000000ce007209 */ /* 0x000fe40007810000 */
[----:B------:R-:W-:Y:S02]  /*9e80*/  FSEL R207, R25, -INF , !P4 ;  /* 0xff80000019cf7808 */ /* 0x000fe40006000000 */
[----:B------:R-:W-:Y:S02]  /*9e90*/  ISETP.GE.AND P4, PT, R8, R234, PT ;  /* 0x000000ea0800720c */ /* 0x000fe40003f86270 */
[----:B------:R-:W-:Y:S02]  /*9ea0*/  FMNMX.FTZ R0, R205, R0, !PT ;  /* 0x00000000cd007209 */ /* 0x000fe40007810000 */
[----:B------:R-:W-:-:S02]  /*9eb0*/  ISETP.GE.AND P6, PT, R2, R234, PT ;  /* 0x000000ea0200720c */ /* 0x000fc40003fc6270 */
[----:B------:R-:W-:Y:S02]  /*9ec0*/  ISETP.LT.OR P4, PT, R8, R230, P4 ;  /* 0x000000e60800720c */ /* 0x000fe40002781670 */
[----:B------:R-:W-:Y:S02]  /*9ed0*/  FMNMX.FTZ R0, R207, R0, !PT ;  /* 0x00000000cf007209 */ /* 0x000fe40007810000 */
[----:B------:R-:W-:Y:S02]  /*9ee0*/  ISETP.LT.OR P6, PT, R2, R230, P6 ;  /* 0x000000e60200720c */ /* 0x000fe400037c1670 */
[----:B------:R-:W-:Y:S01]  /*9ef0*/  FSEL R242, R27, -INF , !P4 ;  /* 0xff8000001bf27808 */ /* 0x000fe20006000000 */
[----:B------:R-:W1:Y:S01]  /*9f00*/  SHFL.BFLY PT, R22, R0, 0x2, 0x1f ;  /* 0x0c401f0000167f89 */ /* 0x000e6200000e0000 */
[----:B------:R-:W-:Y:S02]  /*9f10*/  ISETP.GE.AND P4, PT, R7, R233, PT ;  /* 0x000000e90700720c */ /* 0x000fe40003f86270 */
[----:B------:R-:W-:-:S02]  /*9f20*/  FSEL R241, R26, -INF , !P6 ;  /* 0xff8000001af17808 */ /* 0x000fc40007000000 */
[C---:B------:R-:W-:Y:S01]  /*9f30*/  ISETP.GE.AND P6, PT, R6.reuse, R233, PT ;  /* 0x000000e90600720c */ /* 0x040fe20003fc6270 */
[----:B------:R-:W-:Y:S01]  /*9f40*/  LDSM.16.MT88.4 R24, [R215+0xb000] ;  /* 0x00b00000d718783b */ /* 0x000fe20000004200 */
[-C--:B------:R-:W-:Y:S02]  /*9f50*/  ISETP.LT.OR P4, PT, R7, R229.reuse, P4 ;  /* 0x000000e50700720c */ /* 0x080fe40002781670 */
[----:B------:R-:W-:Y:S02]  /*9f60*/  ISETP.LT.OR P6, PT, R6, R229, P6 ;  /* 0x000000e50600720c */ /* 0x000fe400037c1670 */
[----:B------:R-:W-:Y:S02]  /*9f70*/  FSEL R19, R185, -INF , !P4 ;  /* 0xff800000b9137808 */ /* 0x000fe40006000000 */
[----:B------:R-:W-:Y:S02]  /*9f80*/  ISETP.GE.AND P4, PT, R4, R233, PT ;  /* 0x000000e90400720c */ /* 0x000fe40003f86270 */
[----:B------:R-:W-:-:S02]  /*9f90*/  FSEL R18, R180, -INF , !P6 ;  /* 0xff800000b4127808 */ /* 0x000fc40007000000 */
[----:B------:R-:W-:Y:S02]  /*9fa0*/  ISETP.GE.AND P6, PT, R3, R233, PT ;  /* 0x000000e90300720c */ /* 0x000fe40003fc6270 */
[----:B------:R-:W-:Y:S02]  /*9fb0*/  ISETP.LT.OR P4, PT, R4, R229, P4 ;  /* 0x000000e50400720c */ /* 0x000fe40002781670 */
[----:B------:R-:W-:Y:S02]  /*9fc0*/  FMNMX.FTZ R12, R239, R10, !PT ;  /* 0x0000000aef0c7209 */ /* 0x000fe40007810000 */
[----:B------:R-:W-:Y:S02]  /*9fd0*/  FSEL R13, R184, -INF , !P1 ;  /* 0xff800000b80d7808 */ /* 0x000fe40004800000 */
[----:B------:R-:W-:Y:S02]  /*9fe0*/  ISETP.GE.AND P1, PT, R5, R233, PT ;  /* 0x000000e90500720c */ /* 0x000fe40003f26270 */
[----:B------:R-:W-:-:S02]  /*9ff0*/  ISETP.LT.OR P6, PT, R3, R229, P6 ;  /* 0x000000e50300720c */ /* 0x000fc400037c1670 */
[----:B------:R-:W-:Y:S02]  /*a000*/  FSEL R132, R176, -INF , !P4 ;  /* 0xff800000b0847808 */ /* 0x000fe40006000000 */
[----:B------:R-:W-:Y:S02]  /*a010*/  FMNMX.FTZ R12, R17, R12, !PT ;  /* 0x0000000c110c7209 */ /* 0x000fe40007810000 */
[----:B------:R-:W-:Y:S02]  /*a020*/  ISETP.GE.AND P4, PT, R7, R232, PT ;  /* 0x000000e80700720c */ /* 0x000fe40003f86270 */
[----:B------:R-:W-:Y:S02]  /*a030*/  ISETP.LT.OR P1, PT, R5, R229, P1 ;  /* 0x000000e50500720c */ /* 0x000fe40000f21670 */
[----:B------:R-:W-:Y:S02]  /*a040*/  FSEL R139, R177, -INF , !P6 ;  /* 0xff800000b18b7808 */ /* 0x000fe40007000000 */
[----:B------:R-:W-:-:S02]  /*a050*/  FMNMX.FTZ R12, R16, R12, !PT ;  /* 0x0000000c100c7209 */ /* 0x000fc40007810000 */
[----:B------:R-:W-:Y:S02]  /*a060*/  ISETP.GE.AND P6, PT, R8, R233, PT ;  /* 0x000000e90800720c */ /* 0x000fe40003fc6270 */
[----:B------:R-:W-:Y:S02]  /*a070*/  ISETP.LT.OR P4, PT, R7, R228, P4 ;  /* 0x000000e40700720c */ /* 0x000fe40002781670 */
[----:B------:R-:W-:Y:S02]  /*a080*/  FMNMX.FTZ R7, R237, R13, !PT ;  /* 0x0000000ded077209 */ /* 0x000fe40007810000 */
[----:B------:R-:W-:Y:S02]  /*a090*/  FSEL R21, R181, -INF , !P1 ;  /* 0xff800000b5157808 */ /* 0x000fe40004800000 */
[----:B------:R-:W-:Y:S02]  /*a0a0*/  ISETP.GE.AND P1, PT, R2, R233, PT ;  /* 0x000000e90200720c */ /* 0x000fe40003f26270 */
[----:B------:R-:W-:-:S02]  /*a0b0*/  FMNMX.FTZ R12, R20, R12, !PT ;  /* 0x0000000c140c7209 */ /* 0x000fc40007810000 */
[----:B------:R-:W-:Y:S02]  /*a0c0*/  ISETP.LT.OR P6, PT, R8, R229, P6 ;  /* 0x000000e50800720c */ /* 0x000fe400037c1670 */
[----:B-1----:R-:W-:Y:S02]  /*a0d0*/  FMNMX.FTZ R0, R0, R22, !PT ;  /* 0x0000001600007209 */ /* 0x002fe40007810000 */
[----:B------:R-:W-:Y:S02]  /*a0e0*/  FMNMX.FTZ R7, R19, R7, !PT ;  /* 0x0000000713077209 */ /* 0x000fe40007810000 */
[----:B------:R-:W-:Y:S01]  /*a0f0*/  FMNMX.FTZ R12, R240, R12, !PT ;  /* 0x0000000cf00c7209 */ /* 0x000fe20007810000 */
[----:B------:R-:W1:Y:S01]  /*a100*/  SHFL.BFLY PT, R136, R0, 0x1, 0x1f ;  /* 0x0c201f0000887f89 */ /* 0x000e6200000e0000 */
[----:B------:R-:W-:Y:S02]  /*a110*/  ISETP.LT.OR P1, PT, R2, R229, P1 ;  /* 0x000000e50200720c */ /* 0x000fe40000f21670 */
[----:B------:R-:W-:-:S02]  /*a120*/  FSEL R181, R141, -INF , !P6 ;  /* 0xff8000008db57808 */ /* 0x000fc40007000000 */
[----:B------:R-:W-:Y:S02]  /*a130*/  ISETP.GE.AND P6, PT, R5, R232, PT ;  /* 0x000000e80500720c */ /* 0x000fe40003fc6270 */
[----:B------:R-:W-:Y:S02]  /*a140*/  FMNMX.FTZ R7, R18, R7, !PT ;  /* 0x0000000712077209 */ /* 0x000fe40007810000 */
[----:B------:R-:W-:Y:S02]  /*a150*/  FMNMX.FTZ R12, R243, R12, !PT ;  /* 0x0000000cf30c7209 */ /* 0x000fe40007810000 */
[----:B------:R-:W-:Y:S02]  /*a160*/  FSEL R138, R140, -INF , !P1 ;  /* 0xff8000008c8a7808 */ /* 0x000fe40004800000 */
[----:B------:R-:W-:Y:S02]  /*a170*/  ISETP.GE.AND P1, PT, R6, R232, PT ;  /* 0x000000e80600720c */ /* 0x000fe40003f26270 */
[----:B------:R-:W-:-:S02]  /*a180*/  ISETP.LT.OR P6, PT, R5, R228, P6 ;  /* 0x000000e40500720c */ /* 0x000fc400037c1670 */
[----:B------:R-:W-:Y:S02]  /*a190*/  FMNMX.FTZ R7, R21, R7, !PT ;  /* 0x0000000715077209 */ /* 0x000fe40007810000 */
[----:B------:R-:W-:Y:S02]  /*a1a0*/  FSEL R5, R186, -INF , !P5 ;  /* 0xff800000ba057808 */ /* 0x000fe40006800000 */
[----:B------:R-:W-:Y:S02]  /*a1b0*/  FMNMX.FTZ R135, R241, R12, !PT ;  /* 0x0000000cf1877209 */ /* 0x000fe40007810000 */
[----:B------:R-:W-:Y:S02]  /*a1c0*/  ISETP.LT.OR P1, PT, R6, R228, P1 ;  /* 0x000000e40600720c */ /* 0x000fe40000f21670 */
[----:B------:R-:W-:Y:S02]  /*a1d0*/  ISETP.GE.AND P5, PT, R4, R232, PT ;  /* 0x000000e80400720c */ /* 0x000fe40003fa6270 */
[----:B------:R-:W-:-:S02]  /*a1e0*/  FMNMX.FTZ R12, R132, R7, !PT ;  /* 0x00000007840c7209 */ /* 0x000fc40007810000 */
[----:B------:R-:W-:Y:S02]  /*a1f0*/  FSEL R6, R187, -INF , !P4 ;  /* 0xff800000bb067808 */ /* 0x000fe40006000000 */
[----:B------:R-:W-:Y:S02]  /*a200*/  FMNMX.FTZ R7, R236, R5, !PT ;  /* 0x00000005ec077209 */ /* 0x000fe40007810000 */
[----:B------:R-:W-:Y:S02]  /*a210*/  ISETP.GE.AND P4, PT, R3, R232, PT ;  /* 0x000000e80300720c */ /* 0x000fe40003f86270 */
[----:B------:R-:W-:Y:S02]  /*a220*/  ISETP.LT.OR P5, PT, R4, R228, P5 ;  /* 0x000000e40400720c */ /* 0x000fe40002fa1670 */
[----:B------:R-:W-:Y:S02]  /*a230*/  FSEL R4, R182, -INF , !P1 ;  /* 0xff800000b6047808 */ /* 0x000fe40004800000 */
[----:B------:R-:W-:-:S02]  /*a240*/  FMNMX.FTZ R7, R6, R7, !PT ;  /* 0x0000000706077209 */ /* 0x000fc40007810000 */
[----:B------:R-:W-:Y:S02]  /*a250*/  ISETP.LT.OR P4, PT, R3, R228, P4 ;  /* 0x000000e40300720c */ /* 0x000fe40002781670 */
[----:B------:R-:W-:Y:S02]  /*a260*/  FSEL R3, R183, -INF , !P6 ;  /* 0xff800000b7037808 */ /* 0x000fe40007000000 */
[----:B------:R-:W-:Y:S02]  /*a270*/  FMNMX.FTZ R7, R4, R7, !PT ;  /* 0x0000000704077209 */ /* 0x000fe40007810000 */
[----:B------:R-:W-:Y:S02]  /*a280*/  ISETP.GE.AND P1, PT, R2, R232, PT ;  /* 0x000000e80200720c */ /* 0x000fe40003f26270 */
[----:B------:R-:W-:Y:S02]  /*a290*/  FSEL R133, R178, -INF , !P5 ;  /* 0xff800000b2857808 */ /* 0x000fe40006800000 */
[----:B------:R-:W-:-:S02]  /*a2a0*/  FMNMX.FTZ R7, R3, R7, !PT ;  /* 0x0000000703077209 */ /* 0x000fc40007810000 */
[----:B------:R-:W-:Y:S02]  /*a2b0*/  FMNMX.FTZ R12, R139, R12, !PT ;  /* 0x0000000c8b0c7209 */ /* 0x000fe40007810000 */
[----:B------:R-:W-:Y:S02]  /*a2c0*/  FSEL R180, R179, -INF , !P4 ;  /* 0xff800000b3b47808 */ /* 0x000fe40006000000 */
[----:B-1----:R-:W-:Y:S01]  /*a2d0*/  FMNMX.FTZ R136, R0, R136, !PT ;  /* 0x0000008800887209 */ /* 0x002fe20007810000 */
[----:B------:R-:W-:Y:S01]  /*a2e0*/  LDSM.16.MT88.4 R176, [R213+0xb000] ;  /* 0x00b00000d5b0783b */ /* 0x000fe20000004200 */
[----:B------:R-:W-:Y:S02]  /*a2f0*/  ISETP.LT.OR P1, PT, R2, R228, P1 ;  /* 0x000000e40200720c */ /* 0x000fe40000f21670 */
[----:B------:R-:W-:Y:S02]  /*a300*/  ISETP.GE.AND P4, PT, R8, R232, PT ;  /* 0x000000e80800720c */ /* 0x000fe40003f86270 */
[----:B------:R-:W-:-:S02]  /*a310*/  FMNMX.FTZ R0, R133, R7, !PT ;  /* 0x0000000785007209 */ /* 0x000fc40007810000 */
[----:B------:R-:W-:Y:S02]  /*a320*/  FMNMX.FTZ R135, R242, R135, !PT ;  /* 0x00000087f2877209 */ /* 0x000fe40007810000 */
[----:B------:R-:W-:Y:S01]  /*a330*/  FMNMX.FTZ R134, R138, R12, !PT ;  /* 0x0000000c8a867209 */ /* 0x000fe20007810000 */
[----:B------:R-:W-:Y:S01]  /*a340*/  FMUL.FTZ R12, R136, UR17 ;  /* 0x00000011880c7c20 */ /* 0x000fe20008410000 */
[----:B------:R-:W-:Y:S01]  /*a350*/  ISETP.LT.OR P4, PT, R8, R228, P4 ;  /* 0x000000e40800720c */ /* 0x000fe20002781670 */
[----:B------:R-:W1:Y:S01]  /*a360*/  SHFL.BFLY PT, R22, R135, 0x2, 0x1f ;  /* 0x0c401f0087167f89 */ /* 0x000e6200000e0000 */
[----:B------:R-:W-:Y:S02]  /*a370*/  FSEL R182, R142, -INF , !P1 ;  /* 0xff8000008eb67808 */ /* 0x000fe40004800000 */
[----:B------:R-:W-:Y:S02]  /*a380*/  FMNMX.FTZ R0, R180, R0, !PT ;  /* 0x00000000b4007209 */ /* 0x000fe40007810000 */
[----:B------:R-:W-:-:S02]  /*a390*/  FMNMX.FTZ R134, R181, R134, !PT ;  /* 0x00000086b5867209 */ /* 0x000fc40007810000 */
[----:B------:R-:W-:Y:S02]  /*a3a0*/  FSEL R183, R143, -INF , !P4 ;  /* 0xff8000008fb77808 */ /* 0x000fe40006000000 */
[----:B------:R-:W-:Y:S01]  /*a3b0*/  FMNMX.FTZ R0, R182, R0, !PT ;  /* 0x00000000b6007209 */ /* 0x000fe20007810000 */
[----:B------:R-:W2:Y:S01]  /*a3c0*/  SHFL.BFLY PT, R2, R134, 0x2, 0x1f ;  /* 0x0c401f0086027f89 */ /* 0x000ea200000e0000 */
[----:B------:R-:W-:Y:S02]  /*a3d0*/  FSETP.NEU.FTZ.AND P6, PT, R136, -INF , PT ;  /* 0xff8000008800780b */ /* 0x000fe40003fdd000 */
[----:B------:R-:W-:Y:S01]  /*a3e0*/  FMNMX.FTZ R137, R183, R0, !PT ;  /* 0x00000000b7897209 */ /* 0x000fe20007810000 */
[----:B------:R-:W-:Y:S01]  /*a3f0*/  LDSM.16.MT88.4 R140, [R217+0xa000] ;  /* 0x00a00000d98c783b */ /* 0x000fe20000004200 */
[----:B------:R-:W-:-:S03]  /*a400*/  FSEL R12, R12, RZ, P6 ;  /* 0x000000ff0c0c7208 */ /* 0x000fc60003000000 */
[----:B------:R-:W3:Y:S02]  /*a410*/  SHFL.BFLY PT, R0, R137, 0x2, 0x1f ;  /* 0x0c401f0089007f89 */ /* 0x000ee400000e0000 */
[--C-:B------:R-:W-:Y:S01]  /*a420*/  FFMA.FTZ R11, R11, UR17, -R12.reuse ;  /* 0x000000110b0b7c23 */ /* 0x100fe2000801080c */
[--C-:B------:R-:W-:Y:S01]  /*a430*/  FFMA.FTZ R9, R9, UR17, -R12.reuse ;  /* 0x0000001109097c23 */ /* 0x100fe2000801080c */
[--C-:B------:R-:W-:Y:S01]  /*a440*/  FFMA.FTZ R15, R15, UR17, -R12.reuse ;  /* 0x000000110f0f7c23 */ /* 0x100fe2000801080c */
[----:B------:R-:W-:Y:S01]  /*a450*/  FFMA.FTZ R14, R14, UR17, -R12 ;  /* 0x000000110e0e7c23 */ /* 0x000fe2000801080c */
[----:B-1----:R-:W-:Y:S01]  /*a460*/  FMNMX.FTZ R135, R135, R22, !PT ;  /* 0x0000001687877209 */ /* 0x002fe20007810000 */
[----:B------:R1:W-:Y:S04]  /*a470*/  MUFU.EX2 R201, R11 ;  /* 0x0000000b00c97308 */ /* 0x0003e80000000800 */
[----:B------:R-:W4:Y:S04]  /*a480*/  SHFL.BFLY PT, R7, R135, 0x1, 0x1f ;  /* 0x0c201f0087077f89 */ /* 0x000f2800000e0000 */
[----:B------:R5:W-:Y:S01]  /*a490*/  MUFU.EX2 R202, R9 ;  /* 0x0000000900ca7308 */ /* 0x000be20000000800 */
[----:B--2---:R-:W-:-:S05]  /*a4a0*/  FMNMX.FTZ R134, R134, R2, !PT ;  /* 0x0000000286867209 */ /* 0x004fca0007810000 */
[----:B------:R-:W2:Y:S02]  /*a4b0*/  SHFL.BFLY PT, R2, R134, 0x1, 0x1f ;  /* 0x0c201f0086027f89 */ /* 0x000ea400000e0000 */
[----:B------:R-:W-:Y:S01]  /*a4c0*/  MUFU.EX2 R200, R15 ;  /* 0x0000000f00c87308 */ /* 0x000fe20000000800 */
[----:B---3--:R-:W-:-:S05]  /*a4d0*/  FMNMX.FTZ R137, R137, R0, !PT ;  /* 0x0000000089897209 */ /* 0x008fca0007810000 */
[----:B------:R-:W3:Y:S02]  /*a4e0*/  SHFL.BFLY PT, R0, R137, 0x1, 0x1f ;  /* 0x0c201f0089007f89 */ /* 0x000ee400000e0000 */
[----:B------:R-:W-:Y:S01]  /*a4f0*/  MUFU.EX2 R203, R14 ;  /* 0x0000000e00cb7308 */ /* 0x000fe20000000800 */
[----:B----4-:R-:W-:-:S04]  /*a500*/  FMNMX.FTZ R135, R135, R7, !PT ;  /* 0x0000000787877209 */ /* 0x010fc80007810000 */
[C---:B------:R-:W-:Y:S01]  /*a510*/  FSETP.NEU.FTZ.AND P5, PT, R135.reuse, -INF , PT ;  /* 0xff8000008700780b */ /* 0x040fe20003fbd000 */
[----:B-1----:R-:W-:Y:S01]  /*a520*/  FMUL.FTZ R11, R135, UR17 ;  /* 0x00000011870b7c20 */ /* 0x002fe20008410000 */
[----:B--2---:R-:W-:Y:S02]  /*a530*/  FMNMX.FTZ R134, R134, R2, !PT ;  /* 0x0000000286867209 */ /* 0x004fe40007810000 */
[----:B------:R-:W-:Y:S02]  /*a540*/  FSEL R2, R136, RZ, P6 ;  /* 0x000000ff88027208 */ /* 0x000fe40003000000 */
[----:B------:R-:W-:Y:S02]  /*a550*/  FSETP.NEU.FTZ.AND P4, PT, R134, -INF , PT ;  /* 0xff8000008600780b */ /* 0x000fe40003f9d000 */
[----:B------:R-:W-:Y:S01]  /*a560*/  FSEL R11, R11, RZ, P5 ;  /* 0x000000ff0b0b7208 */ /* 0x000fe20002800000 */
[----:B------:R-:W-:Y:S01]  /*a570*/  FADD.FTZ R2, R238, -R2 ;  /* 0x80000002ee027221 */ /* 0x000fe20000010000 */
[----:B---3--:R-:W-:-:S02]  /*a580*/  FMNMX.FTZ R137, R137, R0, !PT ;  /* 0x0000000089897209 */ /* 0x008fc40007810000 */
[----:B------:R-:W-:Y:S01]  /*a590*/  FSEL R0, R134, RZ, P4 ;  /* 0x000000ff86007208 */ /* 0x000fe20002000000 */
[--C-:B------:R-:W-:Y:S01]  /*a5a0*/  FFMA.FTZ R10, R10, UR17, -R11.reuse ;  /* 0x000000110a0a7c23 */ /* 0x100fe2000801080b */
[C---:B------:R-:W-:Y:S01]  /*a5b0*/  FSETP.NEU.FTZ.AND P1, PT, R137.reuse, -INF , PT ;  /* 0xff8000008900780b */ /* 0x040fe20003f3d000 */
[----:B------:R-:W-:Y:S01]  /*a5c0*/  FMUL.FTZ R8, R2, UR17 ;  /* 0x0000001102087c20 */ /* 0x000fe20008410000 */
[----:B-----5:R-:W-:Y:S01]  /*a5d0*/  FMUL.FTZ R9, R137, UR17 ;  /* 0x0000001189097c20 */ /* 0x020fe20008410000 */
[----:B------:R-:W-:Y:S01]  /*a5e0*/  FADD.FTZ R2, R237, -R0 ;  /* 0x80000000ed027221 */ /* 0x000fe20000010000 */
[----:B------:R1:W-:Y:S01]  /*a5f0*/  MUFU.EX2 R197, R10 ;  /* 0x0000000a00c57308 */ /* 0x0003e20000000800 */
[----:B------:R-:W-:Y:S01]  /*a600*/  FSEL R0, R137, RZ, P1 ;  /* 0x000000ff89007208 */ /* 0x000fe20000800000 */
[--C-:B------:R-:W-:Y:S01]  /*a610*/  FFMA.FTZ R17, R17, UR17, -R11.reuse ;  /* 0x0000001111117c23 */ /* 0x100fe2000801080b */
[----:B------:R-:W-:Y:S01]  /*a620*/  FSEL R9, R9, RZ, P1 ;  /* 0x000000ff09097208 */ /* 0x000fe20000800000 */
[----:B------:R-:W-:Y:S01]  /*a630*/  FMUL.FTZ R2, R2, UR17 ;  /* 0x0000001102027c20 */ /* 0x000fe20008410000 */
[--C-:B------:R-:W-:Y:S01]  /*a640*/  FFMA.FTZ R16, R16, UR17, -R11.reuse ;  /* 0x0000001110107c23 */ /* 0x100fe2000801080b */
[----:B------:R-:W-:Y:S01]  /*a650*/  FADD.FTZ R0, R236, -R0 ;  /* 0x80000000ec007221 */ /* 0x000fe20000010000 */
[----:B------:R-:W-:Y:S01]  /*a660*/  FFMA.FTZ R20, R20, UR17, -R11 ;  /* 0x0000001114147c23 */ /* 0x000fe2000801080b */
[--C-:B------:R-:W-:Y:S01]  /*a670*/  FFMA.FTZ R5, R5, UR17, -R9.reuse ;  /* 0x0000001105057c23 */ /* 0x100fe20008010809 */
[--C-:B------:R-:W-:Y:S01]  /*a680*/  FFMA.FTZ R6, R6, UR17, -R9.reuse ;  /* 0x0000001106067c23 */ /* 0x100fe20008010809 */
[----:B------:R-:W-:Y:S01]  /*a690*/  FMUL.FTZ R0, R0, UR17 ;  /* 0x0000001100007c20 */ /* 0x000fe20008410000 */
[--C-:B------:R-:W-:Y:S01]  /*a6a0*/  FFMA.FTZ R4, R4, UR17, -R9.reuse ;  /* 0x0000001104047c23 */ /* 0x100fe20008010809 */
[----:B------:R-:W-:Y:S01]  /*a6b0*/  FFMA.FTZ R3, R3, UR17, -R9 ;  /* 0x0000001103037c23 */ /* 0x000fe20008010809 */
[----:B------:R-:W-:Y:S01]  /*a6c0*/  MUFU.EX2 R184, R5 ;  /* 0x0000000500b87308 */ /* 0x000fe20000000800 */
[----:B-1----:R-:W-:-:S07]  /*a6d0*/  FMUL.FTZ R10, R134, UR17 ;  /* 0x00000011860a7c20 */ /* 0x002fce0008410000 */
[----:B------:R-:W1:Y:S01]  /*a6e0*/  MUFU.EX2 R185, R6 ;  /* 0x0000000600b97308 */ /* 0x000e620000000800 */
[----:B------:R-:W-:-:S05]  /*a6f0*/  FSEL R10, R10, RZ, P4 ;  /* 0x000000ff0a0a7208 */ /* 0x000fca0002000000 */
[--C-:B------:R-:W-:Y:S01]  /*a700*/  FFMA.FTZ R13, R13, UR17, -R10.reuse ;  /* 0x000000110d0d7c23 */ /* 0x100fe2000801080a */
[--C-:B------:R-:W-:Y:S01]  /*a710*/  FFMA.FTZ R19, R19, UR17, -R10.reuse ;  /* 0x0000001113137c23 */ /* 0x100fe2000801080a */
[--C-:B------:R-:W-:Y:S01]  /*a720*/  FFMA.FTZ R18, R18, UR17, -R10.reuse ;  /* 0x0000001112127c23 */ /* 0x100fe2000801080a */
[----:B------:R-:W-:Y:S01]  /*a730*/  FFMA.FTZ R21, R21, UR17, -R10 ;  /* 0x0000001115157c23 */ /* 0x000fe2000801080a */
[----:B------:R2:W-:Y:S01]  /*a740*/  MUFU.EX2 R189, R13 ;  /* 0x0000000d00bd7308 */ /* 0x0005e20000000800 */
[----:B-1----:R-:W-:-:S07]  /*a750*/  F2FP.BF16.F32.PACK_AB R5, R185, R184 ;  /* 0x000000b8b905723e */ /* 0x002fce00000010ff */
[----:B------:R-:W-:Y:S08]  /*a760*/  MUFU.EX2 R188, R19 ;  /* 0x0000001300bc7308 */ /* 0x000ff00000000800 */
[----:B------:R-:W-:Y:S01]  /*a770*/  MUFU.EX2 R190, R18 ;  /* 0x0000001200be7308 */ /* 0x000fe20000000800 */
[----:B--2---:R-:W-:-:S07]  /*a780*/  FFMA.FTZ R13, R132, UR17, -R10 ;  /* 0x00000011840d7c23 */ /* 0x004fce000801080a */
[----:B------:R-:W1:Y:S08]  /*a790*/  MUFU.EX2 R191, R21 ;  /* 0x0000001500bf7308 */ /* 0x000e700000000800 */
[----:B------:R2:W-:Y:S08]  /*a7a0*/  MUFU.EX2 R187, R4 ;  /* 0x0000000400bb7308 */ /* 0x0005f00000000800 */
[----:B------:R-:W3:Y:S01]  /*a7b0*/  MUFU.EX2 R186, R3 ;  /* 0x0000000300ba7308 */ /* 0x000ee20000000800 */
[----:B-1----:R-:W-:-:S07]  /*a7c0*/  F2FP.BF16.F32.PACK_AB R6, R191, R190 ;  /* 0x000000bebf06723e */ /* 0x002fce00000010ff */
[----:B------:R-:W1:Y:S01]  /*a7d0*/  MUFU.EX2 R2, R2 ;  /* 0x0000000200027308 */ /* 0x000e620000000800 */
[----:B--2---:R-:W-:-:S07]  /*a7e0*/  F2FP.BF16.F32.PACK_AB R4, R188, R189 ;  /* 0x000000bdbc04723e */ /* 0x004fce00000010ff */
[----:B------:R-:W2:Y:S01]  /*a7f0*/  MUFU.EX2 R0, R0 ;  /* 0x0000000000007308 */ /* 0x000ea20000000800 */
[----:B---3--:R-:W-:Y:S02]  /*a800*/  F2FP.BF16.F32.PACK_AB R7, R186, R187 ;  /* 0x000000bbba07723e */ /* 0x008fe400000010ff */
[----:B------:R-:W-:-:S05]  /*a810*/  FSEL R3, R135, RZ, P5 ;  /* 0x000000ff87037208 */ /* 0x000fca0002800000 */
[----:B------:R-:W-:Y:S01]  /*a820*/  MUFU.EX2 R196, R17 ;  /* 0x0000001100c47308 */ /* 0x000fe20000000800 */
[-C--:B-1----:R-:W-:Y:S01]  /*a830*/  FMUL.FTZ R40, R40, R2.reuse ;  /* 0x0000000228287220 */ /* 0x082fe20000410000 */
[-C--:B------:R-:W-:Y:S01]  /*a840*/  FMUL.FTZ R41, R41, R2.reuse ;  /* 0x0000000229297220 */ /* 0x080fe20000410000 */
[----:B------:R-:W-:Y:S01]  /*a850*/  FADD.FTZ R3, R239, -R3 ;  /* 0x80000003ef037221 */ /* 0x000fe20000010000 */
[-C--:B------:R-:W-:Y:S01]  /*a860*/  FMUL.FTZ R144, R144, R2.reuse ;  /* 0x0000000290907220 */ /* 0x080fe20000410000 */
[-C--:B------:R-:W-:Y:S01]  /*a870*/  FMUL.FTZ R145, R145, R2.reuse ;  /* 0x0000000291917220 */ /* 0x080fe20000410000 */
[----:B------:R-:W-:Y:S01]  /*a880*/  FMUL.FTZ R152, R152, R2 ;  /* 0x0000000298987220 */ /* 0x000fe20000410000 */
[----:B------:R-:W-:Y:S01]  /*a890*/  FMUL.FTZ R3, R3, UR17 ;  /* 0x0000001103037c20 */ /* 0x000fe20008410000 */
[----:B------:R1:W-:Y:S01]  /*a8a0*/  MUFU.EX2 R198, R16 ;  /* 0x0000001000c67308 */ /* 0x0003e20000000800 */
[-C--:B--2---:R-:W-:Y:S01]  /*a8b0*/  FMUL.FTZ R42, R42, R0.reuse ;  /* 0x000000002a2a7220 */ /* 0x084fe20000410000 */
[----:B------:R-:W-:Y:S01]  /*a8c0*/  FMUL.FTZ R43, R43, R0 ;  /* 0x000000002b2b7220 */ /* 0x000fe20000410000 */
[----:B------:R-:W-:Y:S01]  /*a8d0*/  FMUL.FTZ R153, R153, R2 ;  /* 0x0000000299997220 */ /* 0x000fe20000410000 */
[-C--:B------:R-:W-:Y:S01]  /*a8e0*/  FMUL.FTZ R146, R146, R0.reuse ;  /* 0x0000000092927220 */ /* 0x080fe20000410000 */
[----:B------:R-:W-:Y:S01]  /*a8f0*/  FMUL.FTZ R147, R147, R0 ;  /* 0x0000000093937220 */ /* 0x000fe20000410000 */
[-C--:B------:R-:W-:Y:S01]  /*a900*/  FMUL.FTZ R160, R160, R2.reuse ;  /* 0x00000002a0a07220 */ /* 0x080fe20000410000 */
[-C--:B------:R-:W-:Y:S01]  /*a910*/  FMUL.FTZ R161, R161, R2.reuse ;  /* 0x00000002a1a17220 */ /* 0x080fe20000410000 */
[----:B------:R2:W-:Y:S01]  /*a920*/  MUFU.EX2 R199, R20 ;  /* 0x0000001400c77308 */ /* 0x0005e20000000800 */
[C---:B------:R-:W-:Y:S01]  /*a930*/  HMMA.16816.F32.BF16 R208, R4.reuse, R32, R40 ;  /* 0x0000002004d0723c */ /* 0x040fe20000041828 */
[----:B------:R-:W-:Y:S01]  /*a940*/  LDSM.16.MT88.4 R40, [R217+0xb000] ;  /* 0x00b00000d928783b */ /* 0x000fe20000004200 */
[-C--:B------:R-:W-:Y:S01]  /*a950*/  FMUL.FTZ R168, R168, R2.reuse ;  /* 0x00000002a8a87220 */ /* 0x080fe20000410000 */
[----:B------:R-:W-:Y:S01]  /*a960*/  FMUL.FTZ R169, R169, R2 ;  /* 0x00000002a9a97220 */ /* 0x000fe20000410000 */
[-C--:B------:R-:W-:Y:S01]  /*a970*/  FMUL.FTZ R154, R154, R0.reuse ;  /* 0x000000009a9a7220 */ /* 0x080fe20000410000 */
[----:B------:R-:W-:Y:S01]  /*a980*/  FMUL.FTZ R155, R155, R0 ;  /* 0x000000009b9b7220 */ /* 0x000fe20000410000 */
[----:B------:R-:W-:Y:S01]  /*a990*/  FMUL.FTZ R44, R44, R2 ;  /* 0x000000022c2c7220 */ /* 0x000fe20000410000 */
[----:B------:R-:W3:Y:S01]  /*a9a0*/  MUFU.EX2 R8, R8 ;  /* 0x0000000800087308 */ /* 0x000ee20000000800 */
[----:B-1----:R-:W1:Y:S01]  /*a9b0*/  LDSM.16.MT88.4 R16, [R213+0xa000] ;  /* 0x00a00000d510783b */ /* 0x002e620000004200 */
[-C--:B------:R-:W-:Y:S01]  /*a9c0*/  FMUL.FTZ R162, R162, R0.reuse ;  /* 0x00000000a2a27220 */ /* 0x080fe20000410000 */
[----:B------:R-:W-:Y:S01]  /*a9d0*/  FMUL.FTZ R163, R163, R0 ;  /* 0x00000000a3a37220 */ /* 0x000fe20000410000 */
[-C--:B------:R-:W-:Y:S01]  /*a9e0*/  FMUL.FTZ R45, R45, R2.reuse ;  /* 0x000000022d2d7220 */ /* 0x080fe20000410000 */
[-C--:B------:R-:W-:Y:S01]  /*a9f0*/  FMUL.FTZ R56, R56, R2.reuse ;  /* 0x0000000238387220 */ /* 0x080fe20000410000 */
[----:B------:R-:W-:Y:S01]  /*aa00*/  FMUL.FTZ R57, R57, R2 ;  /* 0x0000000239397220 */ /* 0x000fe20000410000 */
[-C--:B------:R-:W-:Y:S01]  /*aa10*/  FMUL.FTZ R170, R170, R0.reuse ;  /* 0x00000000aaaa7220 */ /* 0x080fe20000410000 */
[----:B------:R-:W4:Y:S01]  /*aa20*/  MUFU.EX2 R3, R3 ;  /* 0x0000000300037308 */ /* 0x000f220000000800 */
[----:B--2---:R-:W2:Y:S01]  /*aa30*/  LDSM.16.MT88.4 R20, [R215+0xa000] ;  /* 0x00a00000d714783b */ /* 0x004ea20000004200 */
        /* <DEDUP_REMOVED lines=41> */
[C---:B-1----:R-:W-:Y:S01]  /*acd0*/  HMMA.16816.F32.BF16 R144, R4.reuse, R16, R144 ;  /* 0x000000100490723c */ /* 0x042fe20000041890 */
[-C--:B---3--:R-:W-:Y:S01]  /*ace0*/  FMUL.FTZ R36, R36, R8.reuse ;  /* 0x0000000824247220 */ /* 0x088fe20000410000 */
[----:B------:R-:W-:Y:S01]  /*acf0*/  FMUL.FTZ R37, R37, R8 ;  /* 0x0000000825257220 */ /* 0x000fe20000410000 */
[-C--:B----4-:R-:W-:Y:S01]  /*ad00*/  FMUL.FTZ R38, R38, R3.reuse ;  /* 0x0000000326267220 */ /* 0x090fe20000410000 */
        /* <DEDUP_REMOVED lines=8> */
[C---:B--2---:R-:W-:Y:S01]  /*ad90*/  HMMA.16816.F32.BF16 R160, R4.reuse, R20, R160 ;  /* 0x0000001404a0723c */ /* 0x044fe200000418a0 */
        /* <DEDUP_REMOVED lines=32> */
[----:B------:R-:W-:Y:S01]  /*afa0*/  MOV R193, R209 ;  /* 0x000000d100c17202 */ /* 0x000fe20000000f00 */
[----:B------:R-:W-:Y:S01]  /*afb0*/  FMUL.FTZ R148, R148, R8 ;  /* 0x0000000894947220 */ /* 0x000fe20000410000 */
        /* <DEDUP_REMOVED lines=30> */
[----:B------:R-:W-:Y:S01]  /*b1a0*/  FMUL.FTZ R129, R129, R8 ;  /* 0x0000000881817220 */ /* 0x000fe20000410000 */
[----:B------:R-:W-:Y:S01]  /*b1b0*/  HMMA.16816.F32.BF16 R120, R4, R40, R120 ;  /* 0x000000280478723c */ /* 0x000fe20000041878 */
[-C--:B------:R-:W-:Y:S01]  /*b1c0*/  FMUL.FTZ R130, R130, R3.reuse ;  /* 0x0000000382827220 */ /* 0x080fe20000410000 */
[----:B------:R-:W-:Y:S01]  /*b1d0*/  FMUL.FTZ R131, R131, R3 ;  /* 0x0000000383837220 */ /* 0x000fe20000410000 */
[----:B------:R-:W-:Y:S01]  /*b1e0*/  MOV R15, R211 ;  /* 0x000000d3000f7202 */ /* 0x000fe20000000f00 */
[----:B------:R-:W-:-:S02]  /*b1f0*/  FFMA.FTZ R0, R252, R0, R184 ;  /* 0x00000000fc007223 */ /* 0x000fc400000100b8 */
[----:B------:R-:W-:Y:S07]  /*b200*/  HMMA.16816.F32.BF16 R248, R4, R42, R124 ;  /* 0x0000002a04f8723c */ /* 0x000fee000004187c */
[----:B------:R-:W-:Y:S02]  /*b210*/  F2FP.BF16.F32.PACK_AB R4, R201, R202 ;  /* 0x000000cac904723e */ /* 0x000fe400000010ff */
[----:B------:R-:W-:Y:S02]  /*b220*/  F2FP.BF16.F32.PACK_AB R5, R196, R197 ;  /* 0x000000c5c405723e */ /* 0x000fe400000010ff */
[----:B------:R-:W-:-:S02]  /*b230*/  F2FP.BF16.F32.PACK_AB R6, R203, R200 ;  /* 0x000000c8cb06723e */ /* 0x000fc400000010ff */
[----:B------:R-:W-:Y:S02]  /*b240*/  F2FP.BF16.F32.PACK_AB R7, R199, R198 ;  /* 0x000000c6c707723e */ /* 0x000fe400000010ff */
[----:B------:R-:W-:Y:S01]  /*b250*/  MOV R125, R14 ;  /* 0x0000000e007d7202 */ /* 0x000fe20000000f00 */
[----:B------:R-:W-:Y:S01]  /*b260*/  FFMA.FTZ R14, R138, UR17, -R10 ;  /* 0x000000118a0e7c23 */ /* 0x000fe2000801080a */
[----:B------:R-:W-:Y:S02]  /*b270*/  MOV R127, R247 ;  /* 0x000000f7007f7202 */ /* 0x000fe40000000f00 */
[----:B------:R-:W-:Y:S01]  /*b280*/  MOV R126, R193 ;  /* 0x000000c1007e7202 */ /* 0x000fe20000000f00 */
[----:B------:R-:W-:Y:S01]  /*b290*/  HMMA.16816.F32.BF16 R36, R4, R32, R36 ;  /* 0x000000200424723c */ /* 0x000fe20000041824 */
[----:B------:R1:W-:Y:S01]  /*b2a0*/  MUFU.EX2 R33, R13 ;  /* 0x0000000d00217308 */ /* 0x0003e20000000800 */
[----:B------:R-:W-:Y:S02]  /*b2b0*/  MOV R132, R127 ;  /* 0x0000007f00847202 */ /* 0x000fe40000000f00 */
[----:B------:R-:W-:-:S02]  /*b2c0*/  MOV R127, R192 ;  /* 0x000000c0007f7202 */ /* 0x000fc40000000f00 */
[C---:B------:R-:W-:Y:S01]  /*b2d0*/  HMMA.16816.F32.BF16 R236, R4.reuse, R22, R172 ;  /* 0x0000001604ec723c */ /* 0x040fe200000418ac */
[----:B------:R-:W-:Y:S01]  /*b2e0*/  FFMA.FTZ R8, R132, R8, R202 ;  /* 0x0000000884087223 */ /* 0x000fe200000100ca */
[----:B------:R-:W-:Y:S01]  /*b2f0*/  LDSM.16.MT88.4 R172, [R215+0xa800] ;  /* 0x00a80000d7ac783b */ /* 0x000fe20000004200 */
[----:B------:R-:W-:Y:S03]  /*b300*/  MUFU.EX2 R23, R14 ;  /* 0x0000000e00177308 */ /* 0x000fe60000000800 */
[----:B------:R-:W-:Y:S01]  /*b310*/  HMMA.16816.F32.BF16 R208, R4, R34, R48 ;  /* 0x0000002204d0723c */ /* 0x000fe20000041830 */
[----:B------:R-:W-:Y:S01]  /*b320*/  LDSM.16.MT88.4 R48, [R218+0xa800] ;  /* 0x00a80000da30783b */ /* 0x000fe20000004200 */
[--C-:B-1----:R-:W-:Y:S01]  /*b330*/  FFMA.FTZ R13, R139, UR17, -R10.reuse ;  /* 0x000000118b0d7c23 */ /* 0x102fe2000801080a */
[----:B------:R-:W-:-:S04]  /*b340*/  FFMA.FTZ R10, R181, UR17, -R10 ;  /* 0x00000011b50a7c23 */ /* 0x000fc8000801080a */
[----:B------:R-:W-:Y:S01]  /*b350*/  MOV R34, R195 ;  /* 0x000000c300227202 */ /* 0x000fe20000000f00 */
[C---:B------:R-:W-:Y:S01]  /*b360*/  HMMA.16816.F32.BF16 R52, R4.reuse, R140, R52 ;  /* 0x0000008c0434723c */ /* 0x040fe20000041834 */
[----:B------:R-:W-:Y:S01]  /*b370*/  MOV R35, R194 ;  /* 0x000000c200237202 */ /* 0x000fe20000000f00 */
[----:B------:R1:W2:Y:S01]  /*b380*/  MUFU.EX2 R22, R10 ;  /* 0x0000000a00167308 */ /* 0x0002a20000000800 */
[----:B------:R-:W-:Y:S01]  /*b390*/  MOV R181, R126 ;  /* 0x0000007e00b57202 */ /* 0x000fe20000000f00 */
[----:B------:R-:W-:Y:S02]  /*b3a0*/  FFMA.FTZ R3, R34, R3, R197 ;  /* 0x0000000322037223 */ /* 0x000fe400000100c5 */
[C---:B------:R-:W-:Y:S01]  /*b3b0*/  HMMA.16816.F32.BF16 R192, R4.reuse, R142, R64 ;  /* 0x0000008e04c0723c */ /* 0x040fe20000041840 */
[----:B------:R-:W-:Y:S01]  /*b3c0*/  FFMA.FTZ R2, R35, R2, R189 ;  /* 0x0000000223027223 */ /* 0x000fe200000100bd */
[----:B------:R-:W-:Y:S02]  /*b3d0*/  LDSM.16.MT88.4 R64, [R217+0xa800] ;  /* 0x00a80000d940783b */ /* 0x000fe40000004200 */
[----:B------:R3:W4:Y:S02]  /*b3e0*/  MUFU.EX2 R32, R13 ;  /* 0x0000000d00207308 */ /* 0x0007240000000800 */
[C---:B------:R-:W-:Y:S06]  /*b3f0*/  HMMA.16816.F32.BF16 R68, R4.reuse, R176, R68 ;  /* 0x000000b00444723c */ /* 0x040fec0000041844 */
[----:B------:R-:W-:Y:S01]  /*b400*/  HMMA.16816.F32.BF16 R84, R4, R24, R84 ;  /* 0x000000180454723c */ /* 0x000fe20000041854 */
[----:B-1----:R-:W-:Y:S01]  /*b410*/  FFMA.FTZ R10, R180, UR17, -R9 ;  /* 0x00000011b40a7c23 */ /* 0x002fe20008010809 */
[----:B------:R-:W-:-:S02]  /*b420*/  MOV R180, R125 ;  /* 0x0000007d00b47202 */ /* 0x000fc40000000f00 */
[----:B--2---:R-:W-:Y:S02]  /*b430*/  F2FP.BF16.F32.PACK_AB R126, R22, R23 ;  /* 0x00000017167e723e */ /* 0x004fe400000010ff */
[----:B------:R-:W-:Y:S01]  /*b440*/  HMMA.16816.F32.BF16 R140, R4, R26, R96 ;  /* 0x0000001a048c723c */ /* 0x000fe20000041860 */
[----:B------:R-:W-:Y:S01]  /*b450*/  LDSM.16.MT88.4 R96, [R215+0xb800] ;  /* 0x00b80000d760783b */ /* 0x000fe20000004200 */
[----:B---3--:R-:W-:Y:S01]  /*b460*/  FFMA.FTZ R13, R133, UR17, -R9 ;  /* 0x00000011850d7c23 */ /* 0x008fe20008010809 */
[----:B----4-:R-:W-:-:S03]  /*b470*/  F2FP.BF16.F32.PACK_AB R124, R32, R33 ;  /* 0x00000021207c723e */ /* 0x010fc600000010ff */
[C---:B------:R-:W-:Y:S06]  /*b480*/  HMMA.16816.F32.BF16 R100, R4.reuse, R28, R100 ;  /* 0x0000001c0464723c */ /* 0x040fec0000041864 */
[C---:B------:R-:W-:Y:S06]  /*b490*/  HMMA.16816.F32.BF16 R148, R4.reuse, R16, R148 ;  /* 0x000000100494723c */ /* 0x040fec0000041894 */
[C---:B------:R-:W-:Y:S01]  /*b4a0*/  HMMA.16816.F32.BF16 R244, R4.reuse, R18, R156 ;  /* 0x0000001204f4723c */ /* 0x040fe2000004189c */
[----:B------:R1:W-:Y:S01]  /*b4b0*/  MUFU.EX2 R19, R10 ;  /* 0x0000000a00137308 */ /* 0x0003e20000000800 */
[----:B------:R-:W2:Y:S04]  /*b4c0*/  LDSM.16.MT88.4 R156, [R213+0xa800] ;  /* 0x00a80000d59c783b */ /* 0x000ea80000004200 */
[C---:B------:R-:W-:Y:S03]  /*b4d0*/  HMMA.16816.F32.BF16 R164, R4.reuse, R20, R164 ;  /* 0x0000001404a4723c */ /* 0x040fe600000418a4 */
[----:B------:R-:W3:Y:S03]  /*b4e0*/  MUFU.EX2 R21, R13 ;  /* 0x0000000d00157308 */ /* 0x000ee60000000800 */
[C---:B------:R-:W-:Y:S01]  /*b4f0*/  HMMA.16816.F32.BF16 R176, R4.reuse, R178, R80 ;  /* 0x000000b204b0723c */ /* 0x040fe20000041850 */
[----:B------:R-:W4:Y:S05]  /*b500*/  LDSM.16.MT88.4 R80, [R213+0xb800] ;  /* 0x00b80000d550783b */ /* 0x000f2a0000004200 */
[C---:B------:R-:W-:Y:S01]  /*b510*/  HMMA.16816.F32.BF16 R28, R4.reuse, R30, R112 ;  /* 0x0000001e041c723c */ /* 0x040fe20000041870 */
[--C-:B-1----:R-:W-:Y:S01]  /*b520*/  FFMA.FTZ R10, R182, UR17, -R9.reuse ;  /* 0x00000011b60a7c23 */ /* 0x102fe20008010809 */
[----:B------:R-:W-:Y:S01]  /*b530*/  FFMA.FTZ R9, R183, UR17, -R9 ;  /* 0x00000011b7097c23 */ /* 0x000fe20008010809 */
[----:B------:R-:W-:Y:S01]  /*b540*/  MOV R183, R15 ;  /* 0x0000000f00b77202 */ /* 0x000fe20000000f00 */
[----:B------:R-:W-:Y:S01]  /*b550*/  LDSM.16.MT88.4 R112, [R218+0xb800] ;  /* 0x00b80000da70783b */ /* 0x000fe20000004200 */
[----:B------:R-:W-:Y:S01]  /*b560*/  MUFU.EX2 R20, R10 ;  /* 0x0000000a00147308 */ /* 0x000fe20000000800 */
[----:B------:R-:W-:Y:S01]  /*b570*/  HMMA.16816.F32.BF16 R116, R4, R40, R116 ;  /* 0x000000280474723c */ /* 0x000fe20000041874 */
[----:B------:R-:W-:-:S02]  /*b580*/  MOV R182, R127 ;  /* 0x0000007f00b67202 */ /* 0x000fc40000000f00 */
[----:B---3--:R-:W-:-:S03]  /*b590*/  F2FP.BF16.F32.PACK_AB R125, R19, R21 ;  /* 0x00000015137d723e */ /* 0x008fc600000010ff */
[----:B------:R-:W-:Y:S01]  /*b5a0*/  HMMA.16816.F32.BF16 R24, R4, R42, R128 ;  /* 0x0000002a0418723c */ /* 0x000fe20000041880 */
[----:B------:R1:W3:Y:S06]  /*b5b0*/  MUFU.EX2 R18, R9 ;  /* 0x0000000900127308 */ /* 0x0002ec0000000800 */
[----:B------:R-:W-:Y:S01]  /*b5c0*/  FFMA.FTZ R4, R206, UR17, -R12 ;  /* 0x00000011ce047c23 */ /* 0x000fe2000801080c */
[----:B------:R-:W-:-:S03]  /*b5d0*/  FFMA.FTZ R5, R240, UR17, -R11 ;  /* 0x00000011f0057c23 */ /* 0x000fc6000801080b */
[----:B------:R5:W-:Y:S01]  /*b5e0*/  MUFU.EX2 R16, R4 ;  /* 0x0000000400107308 */ /* 0x000be20000000800 */
[----:B-1----:R-:W-:-:S07]  /*b5f0*/  FFMA.FTZ R9, R204, UR17, -R12 ;  /* 0x00000011cc097c23 */ /* 0x002fce000801080c */
[----:B------:R-:W-:Y:S01]  /*b600*/  MUFU.EX2 R7, R5 ;  /* 0x0000000500077308 */ /* 0x000fe20000000800 */
[----:B---3--:R-:W-:-:S07]  /*b610*/  F2FP.BF16.F32.PACK_AB R127, R18, R20 ;  /* 0x00000014127f723e */ /* 0x008fce00000010ff */
[----:B------:R-:W1:Y:S01]  /*b620*/  MUFU.EX2 R17, R9 ;  /* 0x0000000900117308 */ /* 0x000e620000000800 */
[----:B-----5:R-:W-:Y:S01]  /*b630*/  FFMA.FTZ R4, R205, UR17, -R12 ;  /* 0x00000011cd047c23 */ /* 0x020fe2000801080c */
[C---:B--2---:R-:W-:Y:S06]  /*b640*/  HMMA.16816.F32.BF16 R144, R124.reuse, R156, R144 ;  /* 0x0000009c7c90723c */ /* 0x044fec0000041890 */
[----:B------:R2:W-:Y:S01]  /*b650*/  MUFU.EX2 R10, R4 ;  /* 0x00000004000a7308 */ /* 0x0005e20000000800 */
[C---:B------:R-:W-:Y:S06]  /*b660*/  HMMA.16816.F32.BF16 R152, R124.reuse, R158, R152 ;  /* 0x0000009e7c98723c */ /* 0x040fec0000041898 */
[----:B------:R-:W-:Y:S01]  /*b670*/  HMMA.16816.F32.BF16 R160, R124, R172, R160 ;  /* 0x000000ac7ca0723c */ /* 0x000fe200000418a0 */
[----:B-1----:R-:W-:-:S05]  /*b680*/  F2FP.BF16.F32.PACK_AB R128, R16, R17 ;  /* 0x000000111080723e */ /* 0x002fca00000010ff */
[C---:B------:R-:W-:Y:S01]  /*b690*/  HMMA.16816.F32.BF16 R168, R124.reuse, R174, R168 ;  /* 0x000000ae7ca8723c */ /* 0x040fe200000418a8 */
[----:B--2---:R-:W-:Y:S02]  /*b6a0*/  FFMA.FTZ R4, R207, UR17, -R12 ;  /* 0x00000011cf047c23 */ /* 0x004fe4000801080c */
[----:B------:R-:W1:Y:S03]  /*b6b0*/  LDSM.16.MT88.4 R12, [R217+0xb800] ;  /* 0x00b80000d90c783b */ /* 0x000e660000004200 */
[C---:B------:R-:W-:Y:S01]  /*b6c0*/  HMMA.16816.F32.BF16 R40, R124.reuse, R48, R180 ;  /* 0x000000307c28723c */ /* 0x040fe200000418b4 */
[----:B------:R2:W3:Y:S05]  /*b6d0*/  MUFU.EX2 R9, R4 ;  /* 0x0000000400097308 */ /* 0x0004ea0000000800 */
[C---:B------:R-:W-:Y:S06]  /*b6e0*/  HMMA.16816.F32.BF16 R44, R124.reuse, R50, R44 ;  /* 0x000000327c2c723c */ /* 0x040fec000004182c */
[----:B------:R-:W-:Y:S01]  /*b6f0*/  HMMA.16816.F32.BF16 R56, R124, R64, R56 ;  /* 0x000000407c38723c */ /* 0x000fe20000041838 */
[----:B--2---:R-:W-:Y:S01]  /*b700*/  FFMA.FTZ R4, R243, UR17, -R11 ;  /* 0x00000011f3047c23 */ /* 0x004fe2000801080b */
[----:B---3--:R-:W-:-:S04]  /*b710*/  F2FP.BF16.F32.PACK_AB R130, R9, R10 ;  /* 0x0000000a0982723e */ /* 0x008fc800000010ff */
[C---:B------:R-:W-:Y:S01]  /*b720*/  HMMA.16816.F32.BF16 R60, R124.reuse, R66, R60 ;  /* 0x000000427c3c723c */ /* 0x040fe2000004183c */
[----:B------:R2:W3:Y:S05]  /*b730*/  MUFU.EX2 R6, R4 ;  /* 0x0000000400067308 */ /* 0x0004ea0000000800 */
[C---:B----4-:R-:W-:Y:S06]  /*b740*/  HMMA.16816.F32.BF16 R72, R124.reuse, R80, R72 ;  /* 0x000000507c48723c */ /* 0x050fec0000041848 */
        /* <DEDUP_REMOVED lines=8> */
[----:B--2---:R-:W-:Y:S01]  /*b7d0*/  FFMA.FTZ R4, R242, UR17, -R11 ;  /* 0x00000011f2047c23 */ /* 0x004fe2000801080b */
[----:B------:R-:W-:Y:S01]  /*b7e0*/  FADD.FTZ R11, R196, R3 ;  /* 0x00000003c40b7221 */ /* 0x000fe20000010000 */
[----:B------:R-:W-:-:S03]  /*b7f0*/  FADD.FTZ R3, R188, R2 ;  /* 0x00000002bc037221 */ /* 0x000fc60000010000 */
[----:B------:R-:W-:Y:S01]  /*b800*/  HMMA.16816.F32.BF16 R108, R124, R114, R108 ;  /* 0x000000727c6c723c */ /* 0x000fe2000004186c */
[----:B------:R-:W1:Y:S01]  /*b810*/  MUFU.EX2 R4, R4 ;  /* 0x0000000400047308 */ /* 0x000e620000000800 */
[----:B------:R-:W-:-:S04]  /*b820*/  FADD.FTZ R3, R190, R3 ;  /* 0x00000003be037221 */ /* 0x000fc80000010000 */
[----:B------:R-:W-:Y:S01]  /*b830*/  HMMA.16816.F32.BF16 R124, R124, R14, R248 ;  /* 0x0000000e7c7c723c */ /* 0x000fe200000418f8 */
[----:B-1----:R-:W-:-:S07]  /*b840*/  F2FP.BF16.F32.PACK_AB R131, R4, R5 ;  /* 0x000000050483723e */ /* 0x002fce00000010ff */
[C---:B------:R-:W-:Y:S06]  /*b850*/  HMMA.16816.F32.BF16 R116, R128.reuse, R12, R116 ;  /* 0x0000000c8074723c */ /* 0x040fec0000041874 */
[C---:B------:R-:W-:Y:S01]  /*b860*/  HMMA.16816.F32.BF16 R148, R128.reuse, R156, R148 ;  /* 0x0000009c8094723c */ /* 0x040fe20000041894 */
[----:B------:R-:W-:Y:S01]  /*b870*/  FADD.FTZ R12, R201, R8 ;  /* 0x00000008c90c7221 */ /* 0x000fe20000010000 */
[----:B------:R-:W-:Y:S01]  /*b880*/  FADD.FTZ R8, R185, R0 ;  /* 0x00000000b9087221 */ /* 0x000fe20000010000 */
[----:B------:R-:W-:Y:S02]  /*b890*/  FADD.FTZ R0, R198, R11 ;  /* 0x0000000bc6007221 */ /* 0x000fe40000010000 */
        /* <DEDUP_REMOVED lines=23> */
[C---:B------:R-:W-:Y:S02]  /*ba10*/  HMMA.16816.F32.BF16 R164, R128.reuse, R172, R164 ;  /* 0x000000ac80a4723c */ /* 0x040fe400000418a4 */
        /* <DEDUP_REMOVED lines=219> */
.L_x_1402:
[----:B------:R-:W-:Y:S05]  /*c7d0*/  BSYNC B0 ;  /* 0x0000000000007941 */ /* 0x000fea0003800000 */
.L_x_1401:
[----:B------:R-:W0:Y:S02]  /*c7e0*/  LDGDEPBAR ;  /* 0x00000000000079af */ /* 0x000e240000000000 */
.L_x_1400:
[----:B------:R-:W3:Y:S01]  /*c7f0*/  S2R R2, SR_TID.X ;  /* 0x0000000000027919 */ /* 0x000ee20000002100 */
[----:B------:R-:W-:Y:S02]  /*c800*/  MOV R0, UR19 ;  /* 0x0000001300007c02 */ /* 0x000fe40008000f00 */
[----:B---3--:R-:W-:-:S04]  /*c810*/  SHF.L.U32 R2, R2, 0x1, RZ ;  /* 0x0000000102027819 */ /* 0x008fc800000006ff */
[----:B------:R-:W-:-:S04]  /*c820*/  LOP3.LUT R2, R2, 0x6, RZ, 0xc0, !PT ;  /* 0x0000000602027812 */ /* 0x000fc800078ec0ff */
[----:B------:R-:W-:-:S04]  /*c830*/  LEA R0, R0, R2, 0x5 ;  /* 0x0000000200007211 */ /* 0x000fc800078e28ff */
[C---:B------:R-:W-:Y:S02]  /*c840*/  ISETP.GE.AND P5, PT, R0.reuse, R235, PT ;  /* 0x000000eb0000720c */ /* 0x040fe40003fa6270 */
[C---:B------:R-:W-:Y:S02]  /*c850*/  ISETP.GE.AND P4, PT, R0.reuse, R234, PT ;  /* 0x000000ea0000720c */ /* 0x040fe40003f86270 */
[C---:B------:R-:W-:Y:S02]  /*c860*/  ISETP.LT.OR P5, PT, R0.reuse, R231, P5 ;  /* 0x000000e70000720c */ /* 0x040fe40002fa1670 */
[C---:B-1----:R-:W-:Y:S02]  /*c870*/  IADD3 R8, R0.reuse, 0x1, RZ ;  /* 0x0000000100087810 */ /* 0x042fe40007ffe0ff */
[----:B------:R-:W-:Y:S02]  /*c880*/  IADD3 R7, R0, 0x8, RZ ;  /* 0x0000000800077810 */ /* 0x000fe40007ffe0ff */
[----:B------:R-:W-:-:S02]  /*c890*/  FSEL R10, R140, -INF , !P5 ;  /* 0xff8000008c0a7808 */ /* 0x000fc40006800000 */
[----:B------:R-:W-:Y:S02]  /*c8a0*/  ISETP.LT.OR P4, PT, R0, R230, P4 ;  /* 0x000000e60000720c */ /* 0x000fe40002781670 */
[----:B------:R-:W-:Y:S02]  /*c8b0*/  ISETP.GE.AND P1, PT, R8, R234, PT ;  /* 0x000000ea0800720c */ /* 0x000fe40003f26270 */
[----:B------:R-:W-:Y:S02]  /*c8c0*/  ISETP.GE.AND P5, PT, R7, R235, PT ;  /* 0x000000eb0700720c */ /* 0x000fe40003fa6270 */
[----:B------:R-:W-:Y:S02]  /*c8d0*/  IADD3 R6, R0, 0x9, RZ ;  /* 0x0000000900067810 */ /* 0x000fe40007ffe0ff */
[----:B------:R-:W-:Y:S02]  /*c8e0*/  ISETP.LT.OR P1, PT, R8, R230, P1 ;  /* 0x000000e60800720c */ /* 0x000fe40000f21670 */
[----:B------:R-:W-:-:S02]  /*c8f0*/  FSEL R14, R142, -INF , !P4 ;  /* 0xff8000008e0e7808 */ /* 0x000fc40006000000 */
[----:B------:R-:W-:Y:S02]  /*c900*/  ISETP.LT.OR P5, PT, R7, R231, P5 ;  /* 0x000000e70700720c */ /* 0x000fe40002fa1670 */
[----:B------:R-:W-:Y:S02]  /*c910*/  ISETP.GE.AND P4, PT, R6, R235, PT ;  /* 0x000000eb0600720c */ /* 0x000fe40003f86270 */
[----:B------:R-:W-:Y:S02]  /*c920*/  FSEL R21, R143, -INF , !P1 ;  /* 0xff8000008f157808 */ /* 0x000fe40004800000 */
[----:B------:R-:W-:Y:S02]  /*c930*/  FSEL R16, R32, -INF , !P5 ;  /* 0xff80000020107808 */ /* 0x000fe40006800000 */
[-C--:B------:R-:W-:Y:S02]  /*c940*/  ISETP.GE.AND P1, PT, R7, R234.reuse, PT ;  /* 0x000000ea0700720c */ /* 0x080fe40003f26270 */
[----:B------:R-:W-:-:S02]  /*c950*/  ISETP.GE.AND P5, PT, R6, R234, PT ;  /* 0x000000ea0600720c */ /* 0x000fc40003fa6270 */
[----:B------:R-:W-:Y:S02]  /*c960*/  ISETP.LT.OR P4, PT, R6, R231, P4 ;  /* 0x000000e70600720c */ /* 0x000fe40002781670 */
[----:B--2---:R-:W-:Y:S02]  /*c970*/  IADD3 R5, R0, 0x10, RZ ;  /* 0x0000001000057810 */ /* 0x004fe40007ffe0ff */
[-C--:B------:R-:W-:Y:S02]  /*c980*/  ISETP.LT.OR P1, PT, R7, R230.reuse, P1 ;  /* 0x000000e60700720c */ /* 0x080fe40000f21670 */
[----:B------:R-:W-:Y:S02]  /*c990*/  ISETP.LT.OR P5, PT, R6, R230, P5 ;  /* 0x000000e60600720c */ /* 0x000fe40002fa1670 */
[----:B------:R-:W-:Y:S02]  /*c9a0*/  FSEL R11, R33, -INF , !P4 ;  /* 0xff800000210b7808 */ /* 0x000fe40006000000 */
[----:B------:R-:W-:-:S02]  /*c9b0*/  ISETP.GE.AND P6, PT, R8, R235, PT ;  /* 0x000000eb0800720c */ /* 0x000fc40003fc6270 */
[----:B------:R-:W-:Y:S02]  /*c9c0*/  ISETP.GE.AND P4, PT, R5, R235, PT ;  /* 0x000000eb0500720c */ /* 0x000fe40003f86270 */
[----:B------:R-:W-:Y:S02]  /*c9d0*/  IADD3 R4, R0, 0x11, RZ ;  /* 0x0000001100047810 */ /* 0x000fe40007ffe0ff */
[----:B------:R-:W-:Y:S02]  /*c9e0*/  FSEL R20, R34, -INF , !P1 ;  /* 0xff80000022147808 */ /* 0x000fe40004800000 */
[----:B------:R-:W-:Y:S02]  /*c9f0*/  FSEL R23, R35, -INF , !P5 ;  /* 0xff80000023177808 */ /* 0x000fe40006800000 */
[-C--:B------:R-:W-:Y:S01]  /*ca00*/  ISETP.LT.OR P6, PT, R8, R231.reuse, P6 ;  /* 0x000000e70800720c */ /* 0x080fe200037c1670 */
[----:B------:R-:W-:Y:S01]  /*ca10*/  LDSM.16.MT88.4 R32, [R218+0xa000] ;  /* 0x00a00000da20783b */ /* 0x000fe20000004200 */
[----:B------:R-:W-:-:S02]  /*ca20*/  ISETP.LT.OR P1, PT, R5, R231, P4 ;  /* 0x000000e70500720c */ /* 0x000fc40002721670 */
[----:B------:R-:W-:Y:S02]  /*ca30*/  ISETP.GE.AND P5, PT, R5, R234, PT ;  /* 0x000000ea0500720c */ /* 0x000fe40003fa6270 */
[----:B------:R-:W-:Y:S02]  /*ca40*/  IADD3 R3, R0, 0x18, RZ ;  /* 0x0000001800037810 */ /* 0x000fe40007ffe0ff */
[----:B------:R-:W-:Y:S02]  /*ca50*/  ISETP.GE.AND P4, PT, R4, R235, PT ;  /* 0x000000eb0400720c */ /* 0x000fe40003f86270 */
[----:B------:R-:W-:Y:S02]  /*ca60*/  FSEL R17, R141, -INF , !P6 ;  /* 0xff8000008d117808 */ /* 0x000fe40007000000 */
[----:B------:R-:W-:Y:S02]  /*ca70*/  FSEL R200, R28, -INF , !P1 ;  /* 0xff8000001cc87808 */ /* 0x000fe40004800000 */
[----:B------:R-:W-:-:S02]  /*ca80*/  ISETP.LT.OR P5, PT, R5, R230, P5 ;  /* 0x000000e60500720c */ /* 0x000fc40002fa1670 */
[C---:B------:R-:W-:Y:S02]  /*ca90*/  ISETP.GE.AND P1, PT, R4.reuse, R234, PT ;  /* 0x000000ea0400720c */ /* 0x040fe40003f26270 */
[----:B------:R-:W-:Y:S02]  /*caa0*/  ISETP.GE.AND P6, PT, R3, R235, PT ;  /* 0x000000eb0300720c */ /* 0x000fe40003fc6270 */
[----:B------:R-:W-:Y:S02]  /*cab0*/  ISETP.LT.OR P4, PT, R4, R231, P4 ;  /* 0x000000e70400720c */ /* 0x000fe40002781670 */
[----:B------:R-:W-:Y:S02]  /*cac0*/  FMNMX.FTZ R9, R136, R10, !PT ;  /* 0x0000000a88097209 */ /* 0x000fe40007810000 */
[----:B------:R-:W-:Y:S02]  /*cad0*/  IADD3 R2, R0, 0x19, RZ ;  /* 0x0000001900027810 */ /* 0x000fe40007ffe0ff */
[----:B------:R-:W-:-:S02]  /*cae0*/  FSEL R240, R30, -INF , !P5 ;  /* 0xff8000001ef07808 */ /* 0x000fc40006800000 */
[----:B------:R-:W-:Y:S02]  /*caf0*/  ISETP.LT.OR P1, PT, R4, R230, P1 ;  /* 0x000000e60400720c */ /* 0x000fe40000f21670 */
[----:B------:R-:W-:Y:S02]  /*cb00*/  ISETP.LT.OR P5, PT, R3, R231, P6 ;  /* 0x000000e70300720c */ /* 0x000fe400037a1670 */
[----:B------:R-:W-:Y:S02]  /*cb10*/  FSEL R202, R29, -INF , !P4 ;  /* 0xff8000001dca7808 */ /* 0x000fe40006000000 */
[----:B------:R-:W-:Y:S02]  /*cb20*/  FMNMX.FTZ R9, R17, R9, !PT ;  /* 0x0000000911097209 */ /* 0x000fe40007810000 */
[----:B------:R-:W-:Y:S02]  /*cb30*/  ISETP.GE.AND P4, PT, R2, R235, PT ;  /* 0x000000eb0200720c */ /* 0x000fe40003f86270 */
[----:B------:R-:W-:-:S02]  /*cb40*/  FSEL R243, R31, -INF , !P1 ;  /* 0xff8000001ff37808 */ /* 0x000fc40004800000 */
[----:B------:R-:W-:Y:S01]  /*cb50*/  FSEL R201, R24, -INF , !P5 ;  /* 0xff80000018c97808 */ /* 0x000fe20006800000 */
[----:B------:R-:W-:Y:S01]  /*cb60*/  LDSM.16.MT88.4 R28, [R218+0xb000] ;  /* 0x00b00000da1c783b */ /* 0x000fe20000004200 */
[C---:B------:R-:W-:Y:S02]  /*cb70*/  ISETP.GE.AND P1, PT, R0.reuse, R233, PT ;  /* 0x000000e90000720c */ /* 0x040fe40003f26270 */
[----:B------:R-:W-:Y:S02]  /*cb80*/  ISETP.GE.AND P5, PT, R0, R232, PT ;  /* 0x000000e80000720c */ /* 0x000fe40003fa6270 */
[----:B------:R-:W-:Y:S02]  /*cb90*/  FMNMX.FTZ R9, R16, R9, !PT ;  /* 0x0000000910097209 */ /* 0x000fe40007810000 */
[----:B------:R-:W-:Y:S02]  /*cba0*/  ISETP.LT.OR P4, PT, R2, R231, P4 ;  /* 0x000000e70200720c */ /* 0x000fe40002781670 */
[----:B------:R-:W-:-:S02]  /*cbb0*/  ISETP.LT.OR P1, PT, R0, R229, P1 ;  /* 0x000000e50000720c */ /* 0x000fc40000f21670 */
        /* <DEDUP_REMOVED lines=9> */
[----:B------:R-:W-:Y:S02]  /*cc50*/  FSEL R242, R27, -INF , !P4 ;  /* 0xff8000001bf27808 */ /* 0x000fe40006000000 */
[----:B------:R-:W-:Y:S02]  /*cc60*/  ISETP.GE.AND P4, PT, R8, R233, PT ;  /* 0x000000e90800720c */ /* 0x000fe40003f86270 */
[----:B------:R-:W-:-:S02]  /*cc70*/  FMNMX.FTZ R0, R201, R0, !PT ;  /* 0x00000000c9007209 */ /* 0x000fc40007810000 */
[----:B------:R-:W-:Y:S02]  /*cc80*/  FSEL R241, R26, -INF , !P6 ;  /* 0xff8000001af17808 */ /* 0x000fe40007000000 */
[----:B------:R-:W-:Y:S02]  /*cc90*/  ISETP.GE.AND P6, PT, R7, R233, PT ;  /* 0x000000e90700720c */ /* 0x000fe40003fc6270 */
[-C--:B------:R-:W-:Y:S02]  /*cca0*/  ISETP.LT.OR P4, PT, R8, R229.reuse, P4 ;  /* 0x000000e50800720c */ /* 0x080fe40002781670 */
[----:B------:R-:W-:Y:S02]  /*ccb0*/  FMNMX.FTZ R9, R135, R14, !PT ;  /* 0x0000000e87097209 */ /* 0x000fe40007810000 */
[----:B------:R-:W-:Y:S02]  /*ccc0*/  FMNMX.FTZ R0, R203, R0, !PT ;  /* 0x00000000cb007209 */ /* 0x000fe40007810000 */
[----:B------:R-:W-:-:S02]  /*ccd0*/  ISETP.LT.OR P6, PT, R7, R229, P6 ;  /* 0x000000e50700720c */ /* 0x000fc400037c1670 */
[----:B------:R-:W-:Y:S01]  /*cce0*/  FSEL R19, R193, -INF , !P4 ;  /* 0xff800000c1137808 */ /* 0x000fe20006000000 */
[----:B------:R-:W1:Y:S01]  /*ccf0*/  SHFL.BFLY PT, R15, R0, 0x2, 0x1f ;  /* 0x0c401f00000f7f89 */ /* 0x000e6200000e0000 */
[----:B------:R-:W-:Y:S02]  /*cd00*/  ISETP.GE.AND P4, PT, R5, R233, PT ;  /* 0x000000e90500720c */ /* 0x000fe40003f86270 */
[----:B------:R-:W-:Y:S02]  /*cd10*/  FMNMX.FTZ R9, R21, R9, !PT ;  /* 0x0000000915097209 */ /* 0x000fe40007810000 */
[----:B------:R-:W-:Y:S02]  /*cd20*/  FSEL R18, R188, -INF , !P6 ;  /* 0xff800000bc127808 */ /* 0x000fe40007000000 */
[----:B------:R-:W-:Y:S02]  /*cd30*/  ISETP.GE.AND P6, PT, R4, R233, PT ;  /* 0x000000e90400720c */ /* 0x000fe40003fc6270 */
[----:B------:R-:W-:-:S02]  /*cd40*/  ISETP.LT.OR P4, PT, R5, R229, P4 ;  /* 0x000000e50500720c */ /* 0x000fc40002781670 */
[----:B------:R-:W-:Y:S02]  /*cd50*/  FMNMX.FTZ R9, R20, R9, !PT ;  /* 0x0000000914097209 */ /* 0x000fe40007810000 */
[----:B------:R-:W-:Y:S02]  /*cd60*/  FSEL R13, R192, -INF , !P1 ;  /* 0xff800000c00d7808 */ /* 0x000fe40004800000 */
[----:B------:R-:W-:Y:S02]  /*cd70*/  ISETP.GE.AND P1, PT, R6, R233, PT ;  /* 0x000000e90600720c */ /* 0x000fe40003f26270 */
[----:B------:R-:W-:Y:S02]  /*cd80*/  ISETP.LT.OR P6, PT, R4, R229, P6 ;  /* 0x000000e50400720c */ /* 0x000fe400037c1670 */
[----:B------:R-:W-:Y:S02]  /*cd90*/  FSEL R140, R184, -INF , !P4 ;  /* 0xff800000b88c7808 */ /* 0x000fe40006000000 */
[----:B------:R-:W-:-:S02]  /*cda0*/  FMNMX.FTZ R9, R23, R9, !PT ;  /* 0x0000000917097209 */ /* 0x000fc40007810000 */
[----:B------:R-:W-:Y:S02]  /*cdb0*/  ISETP.GE.AND P4, PT, R8, R232, PT ;  /* 0x000000e80800720c */ /* 0x000fe40003f86270 */
[----:B------:R-:W-:Y:S02]  /*cdc0*/  ISETP.LT.OR P1, PT, R6, R229, P1 ;  /* 0x000000e50600720c */ /* 0x000fe40000f21670 */
[----:B------:R-:W-:Y:S02]  /*cdd0*/  FSEL R143, R185, -INF , !P6 ;  /* 0xff800000b98f7808 */ /* 0x000fe40007000000 */
[----:B------:R-:W-:Y:S02]  /*cde0*/  FMNMX.FTZ R9, R240, R9, !PT ;  /* 0x00000009f0097209 */ /* 0x000fe40007810000 */
[----:B------:R-:W-:Y:S02]  /*cdf0*/  ISETP.GE.AND P6, PT, R2, R233, PT ;  /* 0x000000e90200720c */ /* 0x000fe40003fc6270 */
[----:B------:R-:W-:-:S02]  /*ce00*/  ISETP.LT.OR P4, PT, R8, R228, P4 ;  /* 0x000000e40800720c */ /* 0x000fc40002781670 */
[----:B------:R-:W-:Y:S02]  /*ce10*/  FMNMX.FTZ R8, R134, R13, !PT ;  /* 0x0000000d86087209 */ /* 0x000fe40007810000 */
[----:B------:R-:W-:Y:S02]  /*ce20*/  FSEL R22, R189, -INF , !P1 ;  /* 0xff800000bd167808 */ /* 0x000fe40004800000 */
[----:B------:R-:W-:Y:S02]  /*ce30*/  ISETP.GE.AND P1, PT, R3, R233, PT ;  /* 0x000000e90300720c */ /* 0x000fe40003f26270 */
[----:B------:R-:W-:Y:S02]  /*ce40*/  FMNMX.FTZ R9, R243, R9, !PT ;  /* 0x00000009f3097209 */ /* 0x000fe40007810000 */
[----:B------:R-:W-:Y:S02]  /*ce50*/  ISETP.LT.OR P6, PT, R2, R229, P6 ;  /* 0x000000e50200720c */ /* 0x000fe400037c1670 */
[----:B------:R-:W-:-:S02]  /*ce60*/  FMNMX.FTZ R8, R19, R8, !PT ;  /* 0x0000000813087209 */ /* 0x000fc40007810000 */
[----:B------:R-:W-:Y:S02]  /*ce70*/  ISETP.LT.OR P1, PT, R3, R229, P1 ;  /* 0x000000e50300720c */ /* 0x000fe40000f21670 */
[----:B------:R-:W-:Y:S02]  /*ce80*/  FMNMX.FTZ R9, R241, R9, !PT ;  /* 0x00000009f1097209 */ /* 0x000fe40007810000 */
[----:B------:R-:W-:Y:S02]  /*ce90*/  FSEL R177, R177, -INF , !P6 ;  /* 0xff800000b1b17808 */ /* 0x000fe40007000000 */
[----:B------:R-:W-:Y:S02]  /*cea0*/  ISETP.GE.AND P6, PT, R6, R232, PT ;  /* 0x000000e80600720c */ /* 0x000fe40003fc6270 */
[----:B------:R-:W-:Y:S02]  /*ceb0*/  FMNMX.FTZ R12, R18, R8, !PT ;  /* 0x00000008120c7209 */ /* 0x000fe40007810000 */
[----:B------:R-:W-:-:S02]  /*cec0*/  FSEL R142, R176, -INF , !P1 ;  /* 0xff800000b08e7808 */ /* 0x000fc40004800000 */
[----:B------:R-:W-:Y:S02]  /*ced0*/  FMNMX.FTZ R9, R242, R9, !PT ;  /* 0x00000009f2097209 */ /* 0x000fe40007810000 */
[----:B------:R-:W-:Y:S02]  /*cee0*/  ISETP.GE.AND P1, PT, R7, R232, PT ;  /* 0x000000e80700720c */ /* 0x000fe40003f26270 */
[----:B-1----:R-:W-:Y:S02]  /*cef0*/  FMNMX.FTZ R8, R0, R15, !PT ;  /* 0x0000000f00087209 */ /* 0x002fe40007810000 */
[----:B------:R-:W-:Y:S02]  /*cf00*/  ISETP.LT.OR P6, PT, R6, R228, P6 ;  /* 0x000000e40600720c */ /* 0x000fe400037c1670 */
[----:B------:R-:W-:Y:S01]  /*cf10*/  FMNMX.FTZ R0, R22, R12, !PT ;  /* 0x0000000c16007209 */ /* 0x000fe20007810000 */
[----:B------:R-:W-:Y:S01]  /*cf20*/  SHFL.BFLY PT, R24, R8, 0x1, 0x1f ;  /* 0x0c201f0008187f89 */ /* 0x000fe200000e0000 */
[----:B------:R-:W-:-:S02]  /*cf30*/  FSEL R6, R194, -INF , !P5 ;  /* 0xff800000c2067808 */ /* 0x000fc40006800000 */
[----:B------:R-:W-:Y:S01]  /*cf40*/  ISETP.LT.OR P1, PT, R7, R228, P1 ;  /* 0x000000e40700720c */ /* 0x000fe20000f21670 */
[----:B------:R-:W1:Y:S01]  /*cf50*/  SHFL.BFLY PT, R12, R9, 0x2, 0x1f ;  /* 0x0c401f00090c7f89 */ /* 0x000e6200000e0000 */
[----:B------:R-:W-:Y:S02]  /*cf60*/  ISETP.GE.AND P5, PT, R5, R232, PT ;  /* 0x000000e80500720c */ /* 0x000fe40003fa6270 */
[----:B------:R-:W-:Y:S02]  /*cf70*/  FMNMX.FTZ R7, R140, R0, !PT ;  /* 0x000000008c077209 */ /* 0x000fe40007810000 */
[----:B------:R-:W-:Y:S02]  /*cf80*/  FSEL R15, R195, -INF , !P4 ;  /* 0xff800000c30f7808 */ /* 0x000fe40006000000 */
[----:B------:R-:W-:Y:S02]  /*cf90*/  FMNMX.FTZ R0, R137, R6, !PT ;  /* 0x0000000689007209 */ /* 0x000fe40007810000 */
[----:B------:R-:W-:-:S02]  /*cfa0*/  ISETP.GE.AND P4, PT, R4, R232, PT ;  /* 0x000000e80400720c */ /* 0x000fc40003f86270 */
[----:B------:R-:W-:Y:S02]  /*cfb0*/  ISETP.LT.OR P5, PT, R5, R228, P5 ;  /* 0x000000e40500720c */ /* 0x000fe40002fa1670 */
[----:B------:R-:W-:Y:S02]  /*cfc0*/  FMNMX.FTZ R5, R143, R7, !PT ;  /* 0x000000078f057209 */ /* 0x000fe40007810000 */
[----:B------:R-:W-:Y:S02]  /*cfd0*/  FSEL R7, R190, -INF , !P1 ;  /* 0xff800000be077808 */ /* 0x000fe40004800000 */
[----:B------:R-:W-:Y:S02]  /*cfe0*/  FMNMX.FTZ R0, R15, R0, !PT ;  /* 0x000000000f007209 */ /* 0x000fe40007810000 */
[----:B------:R-:W-:Y:S02]  /*cff0*/  ISETP.LT.OR P4, PT, R4, R228, P4 ;  /* 0x000000e40400720c */ /* 0x000fe40002781670 */
[----:B------:R-:W-:-:S02]  /*d000*/  FMNMX.FTZ R4, R142, R5, !PT ;  /* 0x000000058e047209 */ /* 0x000fc40007810000 */
[----:B------:R-:W-:Y:S02]  /*d010*/  ISETP.GE.AND P1, PT, R3, R232, PT ;  /* 0x000000e80300720c */ /* 0x000fe40003f26270 */
[----:B------:R-:W-:Y:S02]  /*d020*/  FSEL R5, R191, -INF , !P6 ;  /* 0xff800000bf057808 */ /* 0x000fe40007000000 */
[----:B------:R-:W-:Y:S02]  /*d030*/  FMNMX.FTZ R0, R7, R0, !PT ;  /* 0x0000000007007209 */ /* 0x000fe40007810000 */
[----:B------:R-:W-:Y:S02]  /*d040*/  ISETP.LT.OR P1, PT, R3, R228, P1 ;  /* 0x000000e40300720c */ /* 0x000fe40000f21670 */
[----:B------:R-:W-:Y:S02]  /*d050*/  FSEL R141, R186, -INF , !P5 ;  /* 0xff800000ba8d7808 */ /* 0x000fe40006800000 */
[----:B------:R-:W-:-:S02]  /*d060*/  FMNMX.FTZ R3, R5, R0, !PT ;  /* 0x0000000005037209 */ /* 0x000fc40007810000 */
[----:B------:R-:W-:Y:S02]  /*d070*/  FSEL R176, R187, -INF , !P4 ;  /* 0xff800000bbb07808 */ /* 0x000fe40006000000 */
[C---:B------:R-:W-:Y:S02]  /*d080*/  ISETP.GE.AND P4, PT, R2.reuse, R232, PT ;  /* 0x000000e80200720c */ /* 0x040fe40003f86270 */
[----:B------:R-:W-:Y:S02]  /*d090*/  FMNMX.FTZ R3, R141, R3, !PT ;  /* 0x000000038d037209 */ /* 0x000fe40007810000 */
[----:B------:R-:W-:Y:S02]  /*d0a0*/  ISETP.LT.OR P4, PT, R2, R228, P4 ;  /* 0x000000e40200720c */ /* 0x000fe40002781670 */
[----:B------:R-:W-:Y:S02]  /*d0b0*/  FSEL R178, R178, -INF , !P1 ;  /* 0xff800000b2b27808 */ /* 0x000fe40004800000 */
[----:B------:R-:W-:-:S02]  /*d0c0*/  FMNMX.FTZ R2, R176, R3, !PT ;  /* 0x00000003b0027209 */ /* 0x000fc40007810000 */
[----:B------:R-:W-:Y:S02]  /*d0d0*/  FMNMX.FTZ R4, R177, R4, !PT ;  /* 0x00000004b1047209 */ /* 0x000fe40007810000 */
[----:B-1----:R-:W-:Y:S02]  /*d0e0*/  FMNMX.FTZ R0, R9, R12, !PT ;  /* 0x0000000c09007209 */ /* 0x002fe40007810000 */
[----:B------:R-:W-:Y:S01]  /*d0f0*/  FSEL R179, R179, -INF , !P4 ;  /* 0xff800000b3b37808 */ /* 0x000fe20006000000 */
[----:B------:R-:W1:Y:S01]  /*d100*/  SHFL.BFLY PT, R25, R4, 0x2, 0x1f ;  /* 0x0c401f0004197f89 */ /* 0x000e6200000e0000 */
[----:B------:R-:W-:Y:S02]  /*d110*/  FMNMX.FTZ R2, R178, R2, !PT ;  /* 0x00000002b2027209 */ /* 0x000fe40007810000 */
[----:B------:R-:W-:Y:S02]  /*d120*/  FMNMX.FTZ R238, R8, R24, !PT ;  /* 0x0000001808ee7209 */ /* 0x000fe40007810000 */
[----:B------:R-:W2:Y:S01]  /*d130*/  SHFL.BFLY PT, R24, R0, 0x1, 0x1f ;  /* 0x0c201f0000187f89 */ /* 0x000ea200000e0000 */
[----:B------:R-:W-:-:S02]  /*d140*/  FMNMX.FTZ R2, R179, R2, !PT ;  /* 0x00000002b3027209 */ /* 0x000fc40007810000 */
[C---:B------:R-:W-:Y:S01]  /*d150*/  FMUL.FTZ R12, R238.reuse, UR17 ;  /* 0x00000011ee0c7c20 */ /* 0x040fe20008410000 */
[----:B------:R-:W-:Y:S02]  /*d160*/  FSETP.NEU.FTZ.AND P6, PT, R238, -INF , PT ;  /* 0xff800000ee00780b */ /* 0x000fe40003fdd000 */
[----:B------:R-:W-:Y:S01]  /*d170*/  SHFL.BFLY PT, R8, R2, 0x2, 0x1f ;  /* 0x0c401f0002087f89 */ /* 0x000fe200000e0000 */
[----:B------:R-:W-:Y:S02]  /*d180*/  MOV R190, R246 ;  /* 0x000000f600be7202 */ /* 0x000fe40000000f00 */
[----:B------:R-:W-:Y:S02]  /*d190*/  FSEL R12, R12, RZ, P6 ;  /* 0x000000ff0c0c7208 */ /* 0x000fe40003000000 */
[----:B------:R-:W-:-:S03]  /*d1a0*/  MOV R191, R245 ;  /* 0x000000f500bf7202 */ /* 0x000fc60000000f00 */
[--C-:B------:R-:W-:Y:S01]  /*d1b0*/  FFMA.FTZ R10, R10, UR17, -R12.reuse ;  /* 0x000000110a0a7c23 */ /* 0x100fe2000801080c */
[--C-:B------:R-:W-:Y:S01]  /*d1c0*/  FFMA.FTZ R17, R17, UR17, -R12.reuse ;  /* 0x0000001111117c23 */ /* 0x100fe2000801080c */
[--C-:B------:R-:W-:Y:S02]  /*d1d0*/  FFMA.FTZ R16, R16, UR17, -R12.reuse ;  /* 0x0000001110107c23 */ /* 0x100fe4000801080c */
[----:B------:R-:W-:Y:S01]  /*d1e0*/  MUFU.EX2 R198, R10 ;  /* 0x0000000a00c67308 */ /* 0x000fe20000000800 */
[----:B-1----:R-:W-:Y:S02]  /*d1f0*/  FMNMX.FTZ R3, R4, R25, !PT ;  /* 0x0000001904037209 */ /* 0x002fe40007810000 */
[----:B--2---:R-:W-:Y:S01]  /*d200*/  FMNMX.FTZ R239, R0, R24, !PT ;  /* 0x0000001800ef7209 */ /* 0x004fe20007810000 */
[----:B------:R-:W-:Y:S02]  /*d210*/  FFMA.FTZ R0, R11, UR17, -R12 ;  /* 0x000000110b007c23 */ /* 0x000fe4000801080c */
[----:B------:R-:W1:Y:S02]  /*d220*/  SHFL.BFLY PT, R9, R3, 0x1, 0x1f ;  /* 0x0c201f0003097f89 */ /* 0x000e6400000e0000 */
[----:B------:R-:W-:Y:S01]  /*d230*/  MUFU.EX2 R197, R17 ;  /* 0x0000001100c57308 */ /* 0x000fe20000000800 */
[C---:B------:R-:W-:Y:S01]  /*d240*/  FSETP.NEU.FTZ.AND P5, PT, R239.reuse, -INF , PT ;  /* 0xff800000ef00780b */ /* 0x040fe20003fbd000 */
[----:B------:R-:W-:Y:S01]  /*d250*/  FMUL.FTZ R4, R239, UR17 ;  /* 0x00000011ef047c20 */ /* 0x000fe20008410000 */
[----:B------:R-:W-:Y:S04]  /*d260*/  LDSM.16.MT88.4 R24, [R215+0xb000] ;  /* 0x00b00000d718783b */ /* 0x000fe80000004200 */
[----:B------:R-:W-:Y:S01]  /*d270*/  FSEL R11, R4, RZ, P5 ;  /* 0x000000ff040b7208 */ /* 0x000fe20002800000 */
[----:B------:R2:W-:Y:S04]  /*d280*/  MUFU.EX2 R199, R0 ;  /* 0x0000000000c77308 */ /* 0x0005e80000000800 */
[--C-:B------:R-:W-:Y:S01]  /*d290*/  FFMA.FTZ R21, R21, UR17, -R11.reuse ;  /* 0x0000001115157c23 */ /* 0x100fe2000801080b */
[--C-:B------:R-:W-:Y:S01]  /*d2a0*/  FFMA.FTZ R20, R20, UR17, -R11.reuse ;  /* 0x0000001114147c23 */ /* 0x100fe2000801080b */
[--C-:B------:R-:W-:Y:S01]  /*d2b0*/  FFMA.FTZ R23, R23, UR17, -R11.reuse ;  /* 0x0000001117177c23 */ /* 0x100fe2000801080b */
[----:B------:R-:W-:Y:S01]  /*d2c0*/  FFMA.FTZ R14, R14, UR17, -R11 ;  /* 0x000000110e0e7c23 */ /* 0x000fe2000801080b */
[----:B------:R-:W-:Y:S01]  /*d2d0*/  MUFU.EX2 R196, R16 ;  /* 0x0000001000c47308 */ /* 0x000fe20000000800 */
[----:B-1----:R-:W-:-:S07]  /*d2e0*/  FMNMX.FTZ R237, R3, R9, !PT ;  /* 0x0000000903ed7209 */ /* 0x002fce0007810000 */
[----:B------:R-:W-:Y:S01]  /*d2f0*/  MUFU.EX2 R192, R21 ;  /* 0x0000001500c07308 */ /* 0x000fe20000000800 */
[----:B--2---:R-:W-:Y:S02]  /*d300*/  FMNMX.FTZ R0, R2, R8, !PT ;  /* 0x0000000802007209 */ /* 0x004fe40007810000 */
[----:B------:R-:W-:Y:S01]  /*d310*/  FSEL R3, R238, RZ, P6 ;  /* 0x000000ffee037208 */ /* 0x000fe20003000000 */
[C---:B------:R-:W-:Y:S01]  /*d320*/  FMUL.FTZ R10, R237.reuse, UR17 ;  /* 0x00000011ed0a7c20 */ /* 0x040fe20008410000 */
[----:B------:R-:W-:Y:S01]  /*d330*/  FSETP.NEU.FTZ.AND P4, PT, R237, -INF , PT ;  /* 0xff800000ed00780b */ /* 0x000fe20003f9d000 */
[----:B------:R-:W1:Y:S02]  /*d340*/  SHFL.BFLY PT, R2, R0, 0x1, 0x1f ;  /* 0x0c201f0000027f89 */ /* 0x000e6400000e0000 */
[----:B------:R-:W-:Y:S01]  /*d350*/  FADD.FTZ R3, R136, -R3 ;  /* 0x8000000388037221 */ /* 0x000fe20000010000 */
[----:B------:R-:W-:Y:S01]  /*d360*/  FSEL R10, R10, RZ, P4 ;  /* 0x000000ff0a0a7208 */ /* 0x000fe20002000000 */
[----:B------:R-:W-:Y:S02]  /*d370*/  MUFU.EX2 R194, R20 ;  /* 0x0000001400c27308 */ /* 0x000fe40000000800 */
[----:B------:R-:W-:-:S02]  /*d380*/  FMUL.FTZ R9, R3, UR17 ;  /* 0x0000001103097c20 */ /* 0x000fc40008410000 */
[--C-:B------:R-:W-:Y:S01]  /*d390*/  FFMA.FTZ R13, R13, UR17, -R10.reuse ;  /* 0x000000110d0d7c23 */ /* 0x100fe2000801080a */
[--C-:B------:R-:W-:Y:S01]  /*d3a0*/  FFMA.FTZ R19, R19, UR17, -R10.reuse ;  /* 0x0000001113137c23 */ /* 0x100fe2000801080a */
[--C-:B------:R-:W-:Y:S01]  /*d3b0*/  FFMA.FTZ R18, R18, UR17, -R10.reuse ;  /* 0x0000001112127c23 */ /* 0x100fe2000801080a */
[----:B------:R-:W-:Y:S01]  /*d3c0*/  FFMA.FTZ R22, R22, UR17, -R10 ;  /* 0x0000001116167c23 */ /* 0x000fe2000801080a */
[----:B------:R2:W-:Y:S08]  /*d3d0*/  MUFU.EX2 R185, R13 ;  /* 0x0000000d00b97308 */ /* 0x0005f00000000800 */
[----:B------:R-:W3:Y:S01]  /*d3e0*/  MUFU.EX2 R184, R19 ;  /* 0x0000001300b87308 */ /* 0x000ee20000000800 */
[----:B-1----:R-:W-:-:S02]  /*d3f0*/  FMNMX.FTZ R236, R0, R2, !PT ;  /* 0x0000000200ec7209 */ /* 0x002fc40007810000 */
[----:B------:R-:W-:Y:S02]  /*d400*/  FSEL R2, R237, RZ, P4 ;  /* 0x000000ffed027208 */ /* 0x000fe40002000000 */
[C---:B------:R-:W-:Y:S01]  /*d410*/  FSETP.NEU.FTZ.AND P1, PT, R236.reuse, -INF , PT ;  /* 0xff800000ec00780b */ /* 0x040fe20003f3d000 */
[----:B------:R-:W-:Y:S02]  /*d420*/  FMUL.FTZ R0, R236, UR17 ;  /* 0x00000011ec007c20 */ /* 0x000fe40008410000 */
[----:B------:R1:W-:Y:S01]  /*d430*/  MUFU.EX2 R186, R18 ;  /* 0x0000001200ba7308 */ /* 0x0003e20000000800 */
[----:B------:R-:W-:Y:S01]  /*d440*/  FADD.FTZ R3, R134, -R2 ;  /* 0x8000000286037221 */ /* 0x000fe20000010000 */
[----:B------:R-:W-:Y:S01]  /*d450*/  FSEL R2, R236, RZ, P1 ;  /* 0x000000ffec027208 */ /* 0x000fe20000800000 */
[----:B--2---:R-:W-:Y:S01]  /*d460*/  FFMA.FTZ R13, R140, UR17, -R10 ;  /* 0x000000118c0d7c23 */ /* 0x004fe2000801080a */
[----:B------:R-:W-:Y:S01]  /*d470*/  FSEL R0, R0, RZ, P1 ;  /* 0x000000ff00007208 */ /* 0x000fe20000800000 */
[----:B------:R-:W-:-:S02]  /*d480*/  FMUL.FTZ R3, R3, UR17 ;  /* 0x0000001103037c20 */ /* 0x000fc40008410000 */
[----:B------:R-:W-:Y:S01]  /*d490*/  FADD.FTZ R2, R137, -R2 ;  /* 0x8000000289027221 */ /* 0x000fe20000010000 */
[----:B------:R-:W2:Y:S01]  /*d4a0*/  MUFU.EX2 R187, R22 ;  /* 0x0000001600bb7308 */ /* 0x000ea20000000800 */
[--C-:B------:R-:W-:Y:S01]  /*d4b0*/  FFMA.FTZ R6, R6, UR17, -R0.reuse ;  /* 0x0000001106067c23 */ /* 0x100fe20008010800 */
[--C-:B------:R-:W-:Y:S01]  /*d4c0*/  FFMA.FTZ R15, R15, UR17, -R0.reuse ;  /* 0x000000110f0f7c23 */ /* 0x100fe20008010800 */
[----:B------:R-:W-:Y:S01]  /*d4d0*/  FMUL.FTZ R2, R2, UR17 ;  /* 0x0000001102027c20 */ /* 0x000fe20008410000 */
[--C-:B------:R-:W-:Y:S01]  /*d4e0*/  FFMA.FTZ R7, R7, UR17, -R0.reuse ;  /* 0x0000001107077c23 */ /* 0x100fe20008010800 */
[----:B------:R-:W-:Y:S01]  /*d4f0*/  FFMA.FTZ R5, R5, UR17, -R0 ;  /* 0x0000001105057c23 */ /* 0x000fe20008010800 */
[----:B---3--:R-:W-:Y:S01]  /*d500*/  F2FP.BF16.F32.PACK_AB R4, R184, R185 ;  /* 0x000000b9b804723e */ /* 0x008fe200000010ff */
[----:B------:R-:W-:Y:S01]  /*d510*/  LDSM.16.MT88.4 R136, [R213+0xb000] ;  /* 0x00b00000d588783b */ /* 0x000fe20000004200 */
[----:B------:R2:W-:Y:S03]  /*d520*/  MUFU.EX2 R180, R6 ;  /* 0x0000000600b47308 */ /* 0x0005e60000000800 */
[----:B-1----:R-:W1:Y:S05]  /*d530*/  LDSM.16.MT88.4 R16, [R213+0xa000] ;  /* 0x00a00000d510783b */ /* 0x002e6a0000004200 */
[----:B------:R-:W3:Y:S08]  /*d540*/  MUFU.EX2 R181, R15 ;  /* 0x0000000f00b57308 */ /* 0x000ef00000000800 */
[----:B------:R-:W-:Y:S01]  /*d550*/  MUFU.EX2 R183, R7 ;  /* 0x0000000700b77308 */ /* 0x000fe20000000800 */
[----:B--2---:R-:W-:-:S07]  /*d560*/  F2FP.BF16.F32.PACK_AB R6, R187, R186 ;  /* 0x000000babb06723e */ /* 0x004fce00000010ff */
[----:B------:R3:W2:Y:S08]  /*d570*/  MUFU.EX2 R182, R5 ;  /* 0x0000000500b67308 */ /* 0x0006b00000000800 */
[----:B------:R-:W4:Y:S08]  /*d580*/  MUFU.EX2 R8, R3 ;  /* 0x0000000300087308 */ /* 0x000f300000000800 */
[----:B------:R-:W5:Y:S01]  /*d590*/  MUFU.EX2 R2, R2 ;  /* 0x0000000200027308 */ /* 0x000f620000000800 */
[----:B---3--:R-:W-:-:S02]  /*d5a0*/  F2FP.BF16.F32.PACK_AB R5, R181, R180 ;  /* 0x000000b4b505723e */ /* 0x008fc400000010ff */
[----:B--2---:R-:W-:-:S05]  /*d5b0*/  F2FP.BF16.F32.PACK_AB R7, R182, R183 ;  /* 0x000000b7b607723e */ /* 0x004fca00000010ff */
[----:B------:R2:W-:Y:S01]  /*d5c0*/  MUFU.EX2 R195, R23 ;  /* 0x0000001700c37308 */ /* 0x0005e20000000800 */
[-C--:B----4-:R-:W-:Y:S01]  /*d5d0*/  FMUL.FTZ R40, R40, R8.reuse ;  /* 0x0000000828287220 */ /* 0x090fe20000410000 */
[-C--:B------:R-:W-:Y:S01]  /*d5e0*/  FMUL.FTZ R41, R41, R8.reuse ;  /* 0x0000000829297220 */ /* 0x080fe20000410000 */
[----:B------:R-:W-:Y:S01]  /*d5f0*/  FSEL R3, R239, RZ, P5 ;  /* 0x000000ffef037208 */ /* 0x000fe20002800000 */
[-C--:B------:R-:W-:Y:S01]  /*d600*/  FMUL.FTZ R144, R144, R8.reuse ;  /* 0x0000000890907220 */ /* 0x080fe20000410000 */
[-C--:B------:R-:W-:Y:S01]  /*d610*/  FMUL.FTZ R145, R145, R8.reuse ;  /* 0x0000000891917220 */ /* 0x080fe20000410000 */
[-C--:B------:R-:W-:Y:S01]  /*d620*/  FMUL.FTZ R152, R152, R8.reuse ;  /* 0x0000000898987220 */ /* 0x080fe20000410000 */
[----:B------:R-:W-:Y:S01]  /*d630*/  FMUL.FTZ R153, R153, R8 ;  /* 0x0000000899997220 */ /* 0x000fe20000410000 */
[----:B------:R-:W-:Y:S01]  /*d640*/  FADD.FTZ R3, R135, -R3 ;  /* 0x8000000387037221 */ /* 0x000fe20000010000 */
[-C--:B-----5:R-:W-:Y:S01]  /*d650*/  FMUL.FTZ R42, R42, R2.reuse ;  /* 0x000000022a2a7220 */ /* 0x0a0fe20000410000 */
[-C--:B------:R-:W-:Y:S01]  /*d660*/  FMUL.FTZ R43, R43, R2.reuse ;  /* 0x000000022b2b7220 */ /* 0x080fe20000410000 */
[----:B------:R-:W-:Y:S01]  /*d670*/  LDSM.16.MT88.4 R132, [R217+0xa000] ;  /* 0x00a00000d984783b */ /* 0x000fe20000004200 */
[----:B------:R-:W-:Y:S01]  /*d680*/  FMUL.FTZ R3, R3, UR17 ;  /* 0x0000001103037c20 */ /* 0x000fe20008410000 */
[----:B------:R-:W-:Y:S01]  /*d690*/  MUFU.EX2 R193, R14 ;  /* 0x0000000e00c17308 */ /* 0x000fe20000000800 */
[-C--:B------:R-:W-:Y:S01]  /*d6a0*/  FMUL.FTZ R146, R146, R2.reuse ;  /* 0x0000000292927220 */ /* 0x080fe20000410000 */
[----:B------:R-:W-:Y:S01]  /*d6b0*/  FMUL.FTZ R147, R147, R2 ;  /* 0x0000000293937220 */ /* 0x000fe20000410000 */
[-C--:B------:R-:W-:Y:S01]  /*d6c0*/  FMUL.FTZ R160, R160, R8.reuse ;  /* 0x00000008a0a07220 */ /* 0x080fe20000410000 */
[C---:B------:R-:W-:Y:S01]  /*d6d0*/  HMMA.16816.F32.BF16 R204, R4.reuse, R32, R40 ;  /* 0x0000002004cc723c */ /* 0x040fe20000041828 */
[----:B--2---:R-:W2:Y:S01]  /*d6e0*/  LDSM.16.MT88.4 R20, [R215+0xa000] ;  /* 0x00a00000d714783b */ /* 0x004ea20000004200 */
[-C--:B------:R-:W-:Y:S01]  /*d6f0*/  FMUL.FTZ R161, R161, R8.reuse ;  /* 0x00000008a1a17220 */ /* 0x080fe20000410000 */
[-C--:B------:R-:W-:Y:S01]  /*d700*/  FMUL.FTZ R168, R168, R8.reuse ;  /* 0x00000008a8a87220 */ /* 0x080fe20000410000 */
[----:B------:R-:W3:Y:S01]  /*d710*/  MUFU.EX2 R9, R9 ;  /* 0x0000000900097308 */ /* 0x000ee20000000800 */
[----:B------:R-:W4:Y:S01]  /*d720*/  LDSM.16.MT88.4 R40, [R217+0xb000] ;  /* 0x00b00000d928783b */ /* 0x000f220000004200 */
[----:B------:R-:W-:Y:S01]  /*d730*/  FMUL.FTZ R169, R169, R8 ;  /* 0x00000008a9a97220 */ /* 0x000fe20000410000 */
[-C--:B------:R-:W-:Y:S01]  /*d740*/  FMUL.FTZ R154, R154, R2.reuse ;  /* 0x000000029a9a7220 */ /* 0x080fe20000410000 */
[----:B------:R-:W-:Y:S01]  /*d750*/  FMUL.FTZ R155, R155, R2 ;  /* 0x000000029b9b7220 */ /* 0x000fe20000410000 */
[----:B------:R-:W-:Y:S01]  /*d760*/  FMUL.FTZ R44, R44, R8 ;  /* 0x000000082c2c7220 */ /* 0x000fe20000410000 */
[-C--:B------:R-:W-:Y:S01]  /*d770*/  FMUL.FTZ R162, R162, R2.reuse ;  /* 0x00000002a2a27220 */ /* 0x080fe20000410000 */
[----:B------:R-:W-:Y:S01]  /*d780*/  FMUL.FTZ R163, R163, R2 ;  /* 0x00000002a3a37220 */ /* 0x000fe20000410000 */
[----:B------:R-:W5:Y:S01]  /*d790*/  MUFU.EX2 R3, R3 ;  /* 0x0000000300037308 */ /* 0x000f620000000800 */
        /* <DEDUP_REMOVED lines=48> */
[-C--:B-----5:R-:W-:Y:S01]  /*daa0*/  FMUL.FTZ R38, R38, R3.reuse ;  /* 0x0000000326267220 */ /* 0x0a0fe20000410000 */
[----:B------:R-:W-:Y:S01]  /*dab0*/  FMUL.FTZ R39, R39, R3 ;  /* 0x0000000327277220 */ /* 0x000fe20000410000 */
[----:B------:R-:W-:Y:S01]  /*dac0*/  MOV R14, R204 ;  /* 0x000000cc000e7202 */ /* 0x000fe20000000f00 */
[C---:B------:R-:W-:Y:S01]  /*dad0*/  HMMA.16816.F32.BF16 R152, R4.reuse, R18, R152 ;  /* 0x000000120498723c */ /* 0x040fe20000041898 */
[-C--:B------:R-:W-:Y:S01]  /*dae0*/  FMUL.FTZ R172, R172, R9.reuse ;  /* 0x00000009acac7220 */ /* 0x080fe20000410000 */
[----:B------:R-:W-:Y:S01]  /*daf0*/  FMUL.FTZ R173, R173, R9 ;  /* 0x00000009adad7220 */ /* 0x000fe20000410000 */
[-C--:B------:R-:W-:Y:S01]  /*db00*/  FMUL.FTZ R174, R174, R3.reuse ;  /* 0x00000003aeae7220 */ /* 0x080fe20000410000 */
[----:B------:R-:W-:Y:S01]  /*db10*/  FMUL.FTZ R175, R175, R3 ;  /* 0x00000003afaf7220 */ /* 0x000fe20000410000 */
[-C--:B------:R-:W-:Y:S01]  /*db20*/  FMUL.FTZ R156, R156, R9.reuse ;  /* 0x000000099c9c7220 */ /* 0x080fe20000410000 */
[C---:B--2---:R-:W-:Y:S01]  /*db30*/  HMMA.16816.F32.BF16 R160, R4.reuse, R20, R160 ;  /* 0x0000001404a0723c */ /* 0x044fe200000418a0 */
        /* <DEDUP_REMOVED lines=46> */
[----:B------:R-:W-:Y:S01]  /*de20*/  MOV R189, R205 ;  /* 0x000000cd00bd7202 */ /* 0x000fe20000000f00 */
        /* <DEDUP_REMOVED lines=18> */
[----:B----4-:R-:W-:Y:S01]  /*df50*/  HMMA.16816.F32.BF16 R120, R4, R40, R120 ;  /* 0x000000280478723c */ /* 0x010fe20000041878 */
        /* <DEDUP_REMOVED lines=18> */
[----:B------:R-:W-:Y:S02]  /*e080*/  LDSM.16.MT88.4 R172, [R215+0xa800] ;  /* 0x00a80000d7ac783b */ /* 0x000fe40000004200 */
[----:B------:R-:W-:Y:S03]  /*e090*/  MUFU.EX2 R23, R14 ;  /* 0x0000000e00177308 */ /* 0x000fe60000000800 */
[----:B------:R-:W-:Y:S01]  /*e0a0*/  HMMA.16816.F32.BF16 R244, R4, R18, R156 ;  /* 0x0000001204f4723c */ /* 0x000fe2000004189c */
[----:B------:R-:W2:Y:S01]  /*e0b0*/  LDSM.16.MT88.4 R156, [R213+0xa800] ;  /* 0x00a80000d59c783b */ /* 0x000ea20000004200 */
[--C-:B-1----:R-:W-:Y:S01]  /*e0c0*/  FFMA.FTZ R13, R143, UR17, -R10.reuse ;  /* 0x000000118f0d7c23 */ /* 0x102fe2000801080a */
[----:B------:R-:W-:-:S03]  /*e0d0*/  FFMA.FTZ R10, R177, UR17, -R10 ;  /* 0x00000011b10a7c23 */ /* 0x000fc6000801080a */
[C---:B------:R-:W-:Y:S01]  /*e0e0*/  HMMA.16816.F32.BF16 R148, R4.reuse, R16, R148 ;  /* 0x000000100494723c */ /* 0x040fe20000041894 */
[----:B------:R-:W-:Y:S01]  /*e0f0*/  MOV R177, R126 ;  /* 0x0000007e00b17202 */ /* 0x000fe20000000f00 */
[----:B------:R1:W3:Y:S04]  /*e100*/  MUFU.EX2 R32, R13 ;  /* 0x0000000d00207308 */ /* 0x0002e80000000800 */
[C---:B------:R-:W-:Y:S04]  /*e110*/  HMMA.16816.F32.BF16 R164, R4.reuse, R20, R164 ;  /* 0x0000001404a4723c */ /* 0x040fe800000418a4 */
[----:B------:R4:W5:Y:S02]  /*e120*/  MUFU.EX2 R22, R10 ;  /* 0x0000000a00167308 */ /* 0x0009640000000800 */
[C---:B------:R-:W-:Y:S01]  /*e130*/  HMMA.16816.F32.BF16 R204, R4.reuse, R34, R48 ;  /* 0x0000002204cc723c */ /* 0x040fe20000041830 */
[----:B------:R-:W2:Y:S05]  /*e140*/  LDSM.16.MT88.4 R48, [R218+0xa800] ;  /* 0x00a80000da30783b */ /* 0x000eaa0000004200 */
[----:B------:R-:W-:Y:S01]  /*e150*/  HMMA.16816.F32.BF16 R52, R4, R132, R52 ;  /* 0x000000840434723c */ /* 0x000fe20000041834 */
[----:B-1----:R-:W-:Y:S01]  /*e160*/  FFMA.FTZ R13, R141, UR17, -R0 ;  /* 0x000000118d0d7c23 */ /* 0x002fe20008010800 */
[----:B------:R-:W-:-:S02]  /*e170*/  MOV R34, R191 ;  /* 0x000000bf00227202 */ /* 0x000fc40000000f00 */
[----:B------:R-:W-:Y:S01]  /*e180*/  MOV R35, R190 ;  /* 0x000000be00237202 */ /* 0x000fe20000000f00 */
[----:B------:R-:W-:Y:S01]  /*e190*/  MUFU.EX2 R21, R13 ;  /* 0x0000000d00157308 */ /* 0x000fe20000000800 */
[C---:B------:R-:W-:Y:S01]  /*e1a0*/  HMMA.16816.F32.BF16 R188, R4.reuse, R134, R64 ;  /* 0x0000008604bc723c */ /* 0x040fe20000041840 */
[----:B---3--:R-:W-:Y:S01]  /*e1b0*/  F2FP.BF16.F32.PACK_AB R124, R32, R33 ;  /* 0x00000021207c723e */ /* 0x008fe200000010ff */
[----:B------:R-:W1:Y:S01]  /*e1c0*/  LDSM.16.MT88.4 R64, [R217+0xa800] ;  /* 0x00a80000d940783b */ /* 0x000e620000004200 */
[----:B----4-:R-:W-:Y:S01]  /*e1d0*/  FFMA.FTZ R10, R176, UR17, -R0 ;  /* 0x00000011b00a7c23 */ /* 0x010fe20008010800 */
[----:B------:R-:W-:Y:S02]  /*e1e0*/  MOV R176, R125 ;  /* 0x0000007d00b07202 */ /* 0x000fe40000000f00 */
[----:B------:R-:W-:Y:S01]  /*e1f0*/  HMMA.16816.F32.BF16 R68, R4, R136, R68 ;  /* 0x000000880444723c */ /* 0x000fe20000041844 */
[----:B------:R3:W4:Y:S01]  /*e200*/  MUFU.EX2 R19, R10 ;  /* 0x0000000a00137308 */ /* 0x0007220000000800 */
[----:B-----5:R-:W-:-:S04]  /*e210*/  F2FP.BF16.F32.PACK_AB R126, R22, R23 ;  /* 0x00000017167e723e */ /* 0x020fc800000010ff */
[C---:B------:R-:W-:Y:S06]  /*e220*/  HMMA.16816.F32.BF16 R84, R4.reuse, R24, R84 ;  /* 0x000000180454723c */ /* 0x040fec0000041854 */
[----:B------:R-:W-:Y:S01]  /*e230*/  HMMA.16816.F32.BF16 R132, R4, R26, R96 ;  /* 0x0000001a0484723c */ /* 0x000fe20000041860 */
[----:B------:R-:W-:Y:S01]  /*e240*/  LDSM.16.MT88.4 R96, [R215+0xb800] ;  /* 0x00b80000d760783b */ /* 0x000fe20000004200 */
[--C-:B---3--:R-:W-:Y:S01]  /*e250*/  FFMA.FTZ R10, R178, UR17, -R0.reuse ;  /* 0x00000011b20a7c23 */ /* 0x108fe20008010800 */
[----:B------:R-:W-:-:S03]  /*e260*/  FFMA.FTZ R0, R179, UR17, -R0 ;  /* 0x00000011b3007c23 */ /* 0x000fc60008010800 */
[C---:B------:R-:W-:Y:S01]  /*e270*/  HMMA.16816.F32.BF16 R100, R4.reuse, R28, R100 ;  /* 0x0000001c0464723c */ /* 0x040fe20000041864 */
[----:B------:R-:W-:Y:S01]  /*e280*/  MOV R179, R15 ;  /* 0x0000000f00b37202 */ /* 0x000fe20000000f00 */
[----:B------:R-:W-:Y:S01]  /*e290*/  MUFU.EX2 R20, R10 ;  /* 0x0000000a00147308 */ /* 0x000fe20000000800 */
[----:B------:R-:W-:Y:S02]  /*e2a0*/  MOV R178, R127 ;  /* 0x0000007f00b27202 */ /* 0x000fe40000000f00 */
[----:B----4-:R-:W-:Y:S01]  /*e2b0*/  F2FP.BF16.F32.PACK_AB R125, R19, R21 ;  /* 0x00000015137d723e */ /* 0x010fe200000010ff */
[C---:B------:R-:W-:Y:S01]  /*e2c0*/  HMMA.16816.F32.BF16 R136, R4.reuse, R138, R80 ;  /* 0x0000008a0488723c */ /* 0x040fe20000041850 */
[----:B------:R-:W3:Y:S03]  /*e2d0*/  LDSM.16.MT88.4 R80, [R213+0xb800] ;  /* 0x00b80000d550783b */ /* 0x000ee60000004200 */
[----:B------:R4:W5:Y:S02]  /*e2e0*/  MUFU.EX2 R18, R0 ;  /* 0x0000000000127308 */ /* 0x0009640000000800 */
[C---:B------:R-:W-:Y:S01]  /*e2f0*/  HMMA.16816.F32.BF16 R28, R4.reuse, R30, R112 ;  /* 0x0000001e041c723c */ /* 0x040fe20000041870 */
[----:B------:R-:W3:Y:S05]  /*e300*/  LDSM.16.MT88.4 R112, [R218+0xb800] ;  /* 0x00b80000da70783b */ /* 0x000eea0000004200 */
[C---:B------:R-:W-:Y:S06]  /*e310*/  HMMA.16816.F32.BF16 R116, R4.reuse, R40, R116 ;  /* 0x000000280474723c */ /* 0x040fec0000041874 */
[----:B------:R-:W-:Y:S01]  /*e320*/  HMMA.16816.F32.BF16 R24, R4, R42, R128 ;  /* 0x0000002a0418723c */ /* 0x000fe20000041880 */
[----:B----4-:R-:W-:Y:S01]  /*e330*/  FFMA.FTZ R0, R200, UR17, -R12 ;  /* 0x00000011c8007c23 */ /* 0x010fe2000801080c */
[----:B-----5:R-:W-:-:S03]  /*e340*/  F2FP.BF16.F32.PACK_AB R127, R18, R20 ;  /* 0x00000014127f723e */ /* 0x020fc600000010ff */
[----:B------:R4:W-:Y:S02]  /*e350*/  MUFU.EX2 R17, R0 ;  /* 0x0000000000117308 */ /* 0x0009e40000000800 */
[----:B------:R-:W-:Y:S02]  /*e360*/  FFMA.FTZ R4, R240, UR17, -R11 ;  /* 0x00000011f0047c23 */ /* 0x000fe4000801080b */
[C---:B--2---:R-:W-:Y:S04]  /*e370*/  HMMA.16816.F32.BF16 R144, R124.reuse, R156, R144 ;  /* 0x0000009c7c90723c */ /* 0x044fe80000041890 */
[----:B------:R-:W-:Y:S02]  /*e380*/  MUFU.EX2 R6, R4 ;  /* 0x0000000400067308 */ /* 0x000fe40000000800 */
[C---:B------:R-:W-:Y:S06]  /*e390*/  HMMA.16816.F32.BF16 R152, R124.reuse, R158, R152 ;  /* 0x0000009e7c98723c */ /* 0x040fec0000041898 */
[----:B------:R-:W-:Y:S01]  /*e3a0*/  HMMA.16816.F32.BF16 R160, R124, R172, R160 ;  /* 0x000000ac7ca0723c */ /* 0x000fe200000418a0 */
[----:B----4-:R-:W-:-:S04]  /*e3b0*/  FFMA.FTZ R0, R202, UR17, -R12 ;  /* 0x00000011ca007c23 */ /* 0x010fc8000801080c */
[----:B------:R2:W4:Y:S01]  /*e3c0*/  MUFU.EX2 R16, R0 ;  /* 0x0000000000107308 */ /* 0x0005220000000800 */
[C---:B------:R-:W-:Y:S06]  /*e3d0*/  HMMA.16816.F32.BF16 R168, R124.reuse, R174, R168 ;  /* 0x000000ae7ca8723c */ /* 0x040fec00000418a8 */
[C---:B------:R-:W-:Y:S06]  /*e3e0*/  HMMA.16816.F32.BF16 R40, R124.reuse, R48, R176 ;  /* 0x000000307c28723c */ /* 0x040fec00000418b0 */
[----:B------:R-:W-:Y:S01]  /*e3f0*/  HMMA.16816.F32.BF16 R44, R124, R50, R44 ;  /* 0x000000327c2c723c */ /* 0x000fe2000004182c */
[----:B--2---:R-:W-:Y:S01]  /*e400*/  FFMA.FTZ R0, R201, UR17, -R12 ;  /* 0x00000011c9007c23 */ /* 0x004fe2000801080c */
[----:B----4-:R-:W-:-:S04]  /*e410*/  F2FP.BF16.F32.PACK_AB R128, R16, R17 ;  /* 0x000000111080723e */ /* 0x010fc800000010ff */
[C---:B-1----:R-:W-:Y:S01]  /*e420*/  HMMA.16816.F32.BF16 R56, R124.reuse, R64, R56 ;  /* 0x000000407c38723c */ /* 0x042fe20000041838 */
[----:B------:R1:W-:Y:S05]  /*e430*/  MUFU.EX2 R10, R0 ;  /* 0x00000000000a7308 */ /* 0x0003ea0000000800 */
[C---:B------:R-:W-:Y:S06]  /*e440*/  HMMA.16816.F32.BF16 R60, R124.reuse, R66, R60 ;  /* 0x000000427c3c723c */ /* 0x040fec000004183c */
[C---:B---3--:R-:W-:Y:S06]  /*e450*/  HMMA.16816.F32.BF16 R72, R124.reuse, R80, R72 ;  /* 0x000000507c48723c */ /* 0x048fec0000041848 */
[----:B------:R-:W-:Y:S01]  /*e460*/  HMMA.16816.F32.BF16 R76, R124, R82, R76 ;  /* 0x000000527c4c723c */ /* 0x000fe2000004184c */
[----:B-1----:R-:W-:-:S02]  /*e470*/  FFMA.FTZ R0, R203, UR17, -R12 ;  /* 0x00000011cb007c23 */ /* 0x002fc4000801080c */
[----:B------:R-:W1:Y:S02]  /*e480*/  LDSM.16.MT88.4 R12, [R217+0xb800] ;  /* 0x00b80000d90c783b */ /* 0x000e640000004200 */
[----:B------:R2:W3:Y:S01]  /*e490*/  MUFU.EX2 R7, R0 ;  /* 0x0000000000077308 */ /* 0x0004e20000000800 */
[C---:B------:R-:W-:Y:S06]  /*e4a0*/  HMMA.16816.F32.BF16 R88, R124.reuse, R96, R88 ;  /* 0x000000607c58723c */ /* 0x040fec0000041858 */
[C---:B------:R-:W-:Y:S06]  /*e4b0*/  HMMA.16816.F32.BF16 R92, R124.reuse, R98, R92 ;  /* 0x000000627c5c723c */ /* 0x040fec000004185c */
[----:B------:R-:W-:Y:S01]  /*e4c0*/  HMMA.16816.F32.BF16 R104, R124, R112, R104 ;  /* 0x000000707c68723c */ /* 0x000fe20000041868 */
[----:B--2---:R-:W-:Y:S01]  /*e4d0*/  FFMA.FTZ R0, R243, UR17, -R11 ;  /* 0x00000011f3007c23 */ /* 0x004fe2000801080b */
[----:B---3--:R-:W-:-:S04]  /*e4e0*/  F2FP.BF16.F32.PACK_AB R130, R7, R10 ;  /* 0x0000000a0782723e */ /* 0x008fc800000010ff */
[C---:B------:R-:W-:Y:S01]  /*e4f0*/  HMMA.16816.F32.BF16 R108, R124.reuse, R114, R108 ;  /* 0x000000727c6c723c */ /* 0x040fe2000004186c */
[----:B------:R2:W3:Y:S02]  /*e500*/  MUFU.EX2 R5, R0 ;  /* 0x0000000000057308 */ /* 0x0004e40000000800 */
[--C-:B--2---:R-:W-:Y:S01]  /*e510*/  FFMA.FTZ R0, R241, UR17, -R11.reuse ;  /* 0x00000011f1007c23 */ /* 0x104fe2000801080b */
[----:B---3--:R-:W-:Y:S02]  /*e520*/  F2FP.BF16.F32.PACK_AB R129, R5, R6 ;  /* 0x000000060581723e */ /* 0x008fe400000010ff */
[C---:B-1----:R-:W-:Y:S03]  /*e530*/  HMMA.16816.F32.BF16 R120, R124.reuse, R12, R120 ;  /* 0x0000000c7c78723c */ /* 0x042fe60000041878 */
[----:B------:R1:W-:Y:S03]  /*e540*/  MUFU.EX2 R4, R0 ;  /* 0x0000000000047308 */ /* 0x0003e60000000800 */
[----:B------:R-:W-:Y:S01]  /*e550*/  HMMA.16816.F32.BF16 R124, R124, R14, R248 ;  /* 0x0000000e7c7c723c */ /* 0x000fe200000418f8 */
[----:B-1----:R-:W-:Y:S01]  /*e560*/  FFMA.FTZ R0, R242, UR17, -R11 ;  /* 0x00000011f2007c23 */ /* 0x002fe2000801080b */
[----:B------:R-:W-:Y:S01]  /*e570*/  FFMA.FTZ R11, R140, R9, R198 ;  /* 0x000000098c0b7223 */ /* 0x000fe200000100c6 */
[----:B------:R-:W-:Y:S01]  /*e580*/  FFMA.FTZ R9, R34, R3, R193 ;  /* 0x0000000322097223 */ /* 0x000fe200000100c1 */
[----:B------:R-:W-:-:S03]  /*e590*/  FFMA.FTZ R3, R35, R8, R185 ;  /* 0x0000000823037223 */ /* 0x000fc600000100b9 */
[----:B------:R-:W1:Y:S01]  /*e5a0*/  MUFU.EX2 R0, R0 ;  /* 0x0000000000007308 */ /* 0x000e620000000800 */
[----:B------:R-:W-:-:S04]  /*e5b0*/  FADD.FTZ R8, R184, R3 ;  /* 0x00000003b8087221 */ /* 0x000fc80000010000 */
[----:B------:R-:W-:Y:S01]  /*e5c0*/  FADD.FTZ R8, R186, R8 ;  /* 0x00000008ba087221 */ /* 0x000fe20000010000 */
        /* <DEDUP_REMOVED lines=254> */
.L_x_1405:
[----:B------:R-:W-:Y:S05]  /*f5b0*/  BSYNC B0 ;  /* 0x0000000000007941 */ /* 0x000fea0003800000 */
.L_x_1404:
[----:B------:R-:W0:Y:S02]  /*f5c0*/  LDGDEPBAR ;  /* 0x00000000000079af */ /* 0x000e240000000000 */
.L_x_1403:
[----:B------:R-:W3:Y:S01]  /*f5d0*/  S2R R2, SR_TID.X ;  /* 0x0000000000027919 */ /* 0x000ee20000002100 */
[----:B------:R-:W-:Y:S02]  /*f5e0*/  MOV R0, UR19 ;  /* 0x0000001300007c02 */ /* 0x000fe40008000f00 */
[----:B------:R-:W-:Y:S02]  /*f5f0*/  MOV R194, R246 ;  /* 0x000000f600c27202 */ /* 0x000fe40000000f00 */
[----:B------:R-:W-:Y:S02]  /*f600*/  MOV R195, R245 ;  /* 0x000000f500c37202 */ /* 0x000fe40000000f00 */
[----:B---3--:R-:W-:-:S04]  /*f610*/  SHF.L.U32 R2, R2, 0x1, RZ ;  /* 0x0000000102027819 */ /* 0x008fc800000006ff */
[----:B------:R-:W-:-:S04]  /*f620*/  LOP3.LUT R2, R2, 0x6, RZ, 0xc0, !PT ;  /* 0x0000000602027812 */ /* 0x000fc800078ec0ff */
[----:B------:R-:W-:-:S04]  /*f630*/  LEA R0, R0, R2, 0x5 ;  /* 0x0000000200007211 */ /* 0x000fc800078e28ff */
[C---:B------:R-:W-:Y:S02]  /*f640*/  ISETP.GE.AND P5, PT, R0.reuse, R235, PT ;  /* 0x000000eb0000720c */ /* 0x040fe40003fa6270 */
[C---:B------:R-:W-:Y:S02]  /*f650*/  IADD3 R2, R0.reuse, 0x1, RZ ;  /* 0x0000000100027810 */ /* 0x040fe40007ffe0ff */
[----:B------:R-:W-:Y:S02]  /*f660*/  ISETP.LT.OR P5, PT, R0, R231, P5 ;  /* 0x000000e70000720c */ /* 0x000fe40002fa1670 */
[----:B------:R-:W-:Y:S02]  /*f670*/  ISETP.GE.AND P2, PT, R2, R235, PT ;  /* 0x000000eb0200720c */ /* 0x000fe40003f46270 */
[----:B-1----:R-:W-:Y:S02]  /*f680*/  FSEL R6, R132, -INF , !P5 ;  /* 0xff80000084067808 */ /* 0x002fe40006800000 */
[----:B------:R-:W-:-:S02]  /*f690*/  ISETP.GE.AND P6, PT, R2, R234, PT ;  /* 0x000000ea0200720c */ /* 0x000fc40003fc6270 */
[CC--:B------:R-:W-:Y:S02]  /*f6a0*/  ISETP.GE.AND P4, PT, R2.reuse, R233.reuse, PT ;  /* 0x000000e90200720c */ /* 0x0c0fe40003f86270 */
[----:B------:R-:W-:Y:S02]  /*f6b0*/  ISETP.GE.AND P0, PT, R2, R232, PT ;  /* 0x000000e80200720c */ /* 0x000fe40003f06270 */
[C---:B------:R-:W-:Y:S02]  /*f6c0*/  ISETP.GE.AND P1, PT, R0.reuse, R234, PT ;  /* 0x000000ea0000720c */ /* 0x040fe40003f26270 */
[C---:B------:R-:W-:Y:S02]  /*f6d0*/  ISETP.GE.AND P3, PT, R0.reuse, R233, PT ;  /* 0x000000e90000720c */ /* 0x040fe40003f66270 */
[----:B------:R-:W-:Y:S02]  /*f6e0*/  ISETP.GE.AND P5, PT, R0, R232, PT ;  /* 0x000000e80000720c */ /* 0x000fe40003fa6270 */
[----:B------:R-:W-:-:S02]  /*f6f0*/  ISETP.LT.OR P2, PT, R2, R231, P2 ;  /* 0x000000e70200720c */ /* 0x000fc40001741670 */
[C---:B------:R-:W-:Y:S02]  /*f700*/  ISETP.LT.OR P6, PT, R2.reuse, R230, P6 ;  /* 0x000000e60200720c */ /* 0x040fe400037c1670 */
[CC--:B------:R-:W-:Y:S02]  /*f710*/  ISETP.LT.OR P4, PT, R2.reuse, R229.reuse, P4 ;  /* 0x000000e50200720c */ /* 0x0c0fe40002781670 */
[----:B------:R-:W-:Y:S02]  /*f720*/  ISETP.LT.OR P0, PT, R2, R228, P0 ;  /* 0x000000e40200720c */ /* 0x000fe40000701670 */
[C---:B------:R-:W-:Y:S02]  /*f730*/  ISETP.LT.OR P1, PT, R0.reuse, R230, P1 ;  /* 0x000000e60000720c */ /* 0x040fe40000f21670 */
[C---:B------:R-:W-:Y:S02]  /*f740*/  ISETP.LT.OR P3, PT, R0.reuse, R229, P3 ;  /* 0x000000e50000720c */ /* 0x040fe40001f61670 */
[----:B------:R-:W-:-:S02]  /*f750*/  ISETP.LT.OR P5, PT, R0, R228, P5 ;  /* 0x000000e40000720c */ /* 0x000fc40002fa1670 */
[----:B------:R-:W-:Y:S02]  /*f760*/  IADD3 R2, R0, 0x8, RZ ;  /* 0x0000000800027810 */ /* 0x000fe40007ffe0ff */
        /* <DEDUP_REMOVED lines=11> */
[----:B------:R-:W-:Y:S02]  /*f820*/  ISETP.LT.OR P2, PT, R2, R228, P2 ;  /* 0x000000e40200720c */ /* 0x000fe40001741670 */
[----:B------:R-:W-:Y:S02]  /*f830*/  IADD3 R2, R0, 0x9, RZ ;  /* 0x0000000900027810 */ /* 0x000fe40007ffe0ff */
[----:B------:R-:W-:Y:S02]  /*f840*/  FSEL R22, R187, -INF , !P0 ;  /* 0xff800000bb167808 */ /* 0x000fe40004000000 */
[C---:B------:R-:W-:Y:S02]  /*f850*/  ISETP.GE.AND P0, PT, R2.reuse, R234, PT ;  /* 0x000000ea0200720c */ /* 0x040fe40003f06270 */
[----:B------:R-:W-:Y:S02]  /*f860*/  FSEL R20, R135, -INF , !P6 ;  /* 0xff80000087147808 */ /* 0x000fe40007000000 */
[----:B------:R-:W-:-:S02]  /*f870*/  ISETP.GE.AND P6, PT, R2, R235, PT ;  /* 0x000000eb0200720c */ /* 0x000fc40003fc6270 */
[----:B------:R-:W-:Y:S02]  /*f880*/  ISETP.LT.OR P0, PT, R2, R230, P0 ;  /* 0x000000e60200720c */ /* 0x000fe40000701670 */
[----:B--2---:R-:W-:Y:S02]  /*f890*/  IADD3 R4, R0, 0x10, RZ ;  /* 0x0000001000047810 */ /* 0x004fe40007ffe0ff */
[----:B------:R-:W-:Y:S02]  /*f8a0*/  FMNMX.FTZ R5, R238, R6, !PT ;  /* 0x00000006ee057209 */ /* 0x000fe40007810000 */
[----:B------:R-:W-:Y:S02]  /*f8b0*/  FSEL R21, R185, -INF , !P4 ;  /* 0xff800000b9157808 */ /* 0x000fe40006000000 */
[----:B------:R-:W-:Y:S02]  /*f8c0*/  FSEL R9, R32, -INF , !P1 ;  /* 0xff80000020097808 */ /* 0x000fe40004800000 */
[----:B------:R-:W-:-:S02]  /*f8d0*/  ISETP.GE.AND P4, PT, R2, R233, PT ;  /* 0x000000e90200720c */ /* 0x000fc40003f86270 */
[C---:B------:R-:W-:Y:S02]  /*f8e0*/  ISETP.GE.AND P1, PT, R2.reuse, R232, PT ;  /* 0x000000e80200720c */ /* 0x040fe40003f26270 */
[----:B------:R-:W-:Y:S02]  /*f8f0*/  ISETP.LT.OR P6, PT, R2, R231, P6 ;  /* 0x000000e70200720c */ /* 0x000fe400037c1670 */
[----:B------:R-:W-:Y:S02]  /*f900*/  FSEL R19, R35, -INF , !P0 ;  /* 0xff80000023137808 */ /* 0x000fe40004000000 */
[----:B------:R-:W-:Y:S02]  /*f910*/  IADD3 R3, R0, 0x11, RZ ;  /* 0x0000001100037810 */ /* 0x000fe40007ffe0ff */
[----:B------:R-:W-:Y:S02]  /*f920*/  ISETP.GE.AND P0, PT, R4, R235, PT ;  /* 0x000000eb0400720c */ /* 0x000fe40003f06270 */
[----:B------:R-:W-:-:S02]  /*f930*/  FMNMX.FTZ R5, R10, R5, !PT ;  /* 0x000000050a057209 */ /* 0x000fc40007810000 */
[C---:B------:R-:W-:Y:S02]  /*f940*/  ISETP.LT.OR P4, PT, R2.reuse, R229, P4 ;  /* 0x000000e50200720c */ /* 0x040fe40002781670 */
[----:B------:R-:W-:Y:S02]  /*f950*/  ISETP.LT.OR P1, PT, R2, R228, P1 ;  /* 0x000000e40200720c */ /* 0x000fe40000f21670 */
[----:B------:R-:W-:Y:S02]  /*f960*/  FSEL R7, R33, -INF , !P6 ;  /* 0xff80000021077808 */ /* 0x000fe40007000000 */
[----:B------:R-:W-:Y:S02]  /*f970*/  IADD3 R2, R0, 0x18, RZ ;  /* 0x0000001800027810 */ /* 0x000fe40007ffe0ff */
[----:B------:R-:W-:Y:S02]  /*f980*/  ISETP.GE.AND P6, PT, R3, R235, PT ;  /* 0x000000eb0300720c */ /* 0x000fe40003fc6270 */
[----:B------:R-:W-:-:S02]  /*f990*/  ISETP.LT.OR P0, PT, R4, R231, P0 ;  /* 0x000000e70400720c */ /* 0x000fc40000701670 */
[----:B------:R-:W-:Y:S02]  /*f9a0*/  FMNMX.FTZ R5, R9, R5, !PT ;  /* 0x0000000509057209 */ /* 0x000fe40007810000 */
[----:B------:R-:W-:Y:S02]  /*f9b0*/  FSEL R16, R34, -INF , !P3 ;  /* 0xff80000022107808 */ /* 0x000fe40005800000 */
[----:B------:R-:W-:Y:S01]  /*f9c0*/  IADD3 R0, R0, 0x19, RZ ;  /* 0x0000001900007810 */ /* 0x000fe20007ffe0ff */
[----:B------:R-:W-:Y:S01]  /*f9d0*/  LDSM.16.MT88.4 R32, [R218+0xa000] ;  /* 0x00a00000da20783b */ /* 0x000fe20000004200 */
        /* <DEDUP_REMOVED lines=8> */
[----:B------:R-:W-:-:S02]  /*fa60*/  ISETP.LT.OR P0, PT, R0, R231, P0 ;  /* 0x000000e70000720c */ /* 0x000fc40000701670 */
[----:B------:R-:W-:Y:S02]  /*fa70*/  FSEL R205, R24, -INF , !P3 ;  /* 0xff80000018cd7808 */ /* 0x000fe40005800000 */
[----:B------:R-:W-:Y:S02]  /*fa80*/  FMNMX.FTZ R5, R206, R5, !PT ;  /* 0x00000005ce057209 */ /* 0x000fe40007810000 */
[----:B------:R-:W-:Y:S02]  /*fa90*/  FSEL R207, R25, -INF , !P0 ;  /* 0xff80000019cf7808 */ /* 0x000fe40004000000 */
[----:B------:R-:W-:Y:S02]  /*faa0*/  FMNMX.FTZ R5, R205, R5, !PT ;  /* 0x00000005cd057209 */ /* 0x000fe40007810000 */
[----:B------:R-:W-:Y:S02]  /*fab0*/  FMNMX.FTZ R11, R239, R8, !PT ;  /* 0x00000008ef0b7209 */ /* 0x000fe40007810000 */
[----:B------:R-:W-:-:S02]  /*fac0*/  FMNMX.FTZ R5, R207, R5, !PT ;  /* 0x00000005cf057209 */ /* 0x000fc40007810000 */
[CC--:B------:R-:W-:Y:S02]  /*fad0*/  ISETP.GE.AND P3, PT, R3.reuse, R234.reuse, PT ;  /* 0x000000ea0300720c */ /* 0x0c0fe40003f66270 */
[-C--:B------:R-:W-:Y:S01]  /*fae0*/  ISETP.GE.AND P0, PT, R2, R234.reuse, PT ;  /* 0x000000ea0200720c */ /* 0x080fe20003f06270 */
[----:B------:R-:W1:Y:S01]  /*faf0*/  SHFL.BFLY PT, R14, R5, 0x2, 0x1f ;  /* 0x0c401f00050e7f89 */ /* 0x000e6200000e0000 */
        /* <DEDUP_REMOVED lines=8> */
[C---:B------:R-:W-:Y:S02]  /*fb80*/  ISETP.GE.AND P3, PT, R4.reuse, R233, PT ;  /* 0x000000e90400720c */ /* 0x040fe40003f66270 */
[----:B------:R-:W-:-:S02]  /*fb90*/  ISETP.GE.AND P0, PT, R4, R232, PT ;  /* 0x000000e80400720c */ /* 0x000fc40003f06270 */
[----:B------:R-:W-:Y:S02]  /*fba0*/  FSEL R240, R30, -INF , !P6 ;  /* 0xff8000001ef07808 */ /* 0x000fe40007000000 */
[----:B------:R-:W-:Y:S01]  /*fbb0*/  FMNMX.FTZ R11, R19, R11, !PT ;  /* 0x0000000b130b7209 */ /* 0x000fe20007810000 */
[----:B------:R-:W-:Y:S01]  /*fbc0*/  LDSM.16.MT88.4 R28, [R218+0xb000] ;  /* 0x00b00000da1c783b */ /* 0x000fe20000004200 */
[C---:B------:R-:W-:Y:S02]  /*fbd0*/  ISETP.LT.OR P3, PT, R4.reuse, R229, P3 ;  /* 0x000000e50400720c */ /* 0x040fe40001f61670 */
[----:B------:R-:W-:Y:S02]  /*fbe0*/  ISETP.LT.OR P0, PT, R4, R228, P0 ;  /* 0x000000e40400720c */ /* 0x000fe40000701670 */
[----:B------:R-:W-:Y:S02]  /*fbf0*/  ISETP.GE.AND P6, PT, R0, R234, PT ;  /* 0x000000ea0000720c */ /* 0x000fe40003fc6270 */
[----:B------:R-:W-:-:S02]  /*fc00*/  FMNMX.FTZ R4, R240, R11, !PT ;  /* 0x0000000bf0047209 */ /* 0x000fc40007810000 */
[----:B------:R-:W-:Y:S02]  /*fc10*/  FMNMX.FTZ R11, R237, R13, !PT ;  /* 0x0000000ded0b7209 */ /* 0x000fe40007810000 */
[----:B------:R-:W-:Y:S02]  /*fc20*/  ISETP.LT.OR P6, PT, R0, R230, P6 ;  /* 0x000000e60000720c */ /* 0x000fe400037c1670 */
[----:B------:R-:W-:Y:S02]  /*fc30*/  FMNMX.FTZ R12, R243, R4, !PT ;  /* 0x00000004f30c7209 */ /* 0x000fe40007810000 */
[----:B------:R-:W-:Y:S02]  /*fc40*/  FSEL R15, R180, -INF , !P5 ;  /* 0xff800000b40f7808 */ /* 0x000fe40006800000 */
[----:B------:R-:W-:Y:S02]  /*fc50*/  FMNMX.FTZ R4, R21, R11, !PT ;  /* 0x0000000b15047209 */ /* 0x000fe40007810000 */
[----:B------:R-:W-:-:S02]  /*fc60*/  FSEL R241, R27, -INF , !P6 ;  /* 0xff8000001bf17808 */ /* 0x000fc40007000000 */
[----:B------:R-:W-:Y:S01]  /*fc70*/  ISETP.GE.AND P6, PT, R3, R233, PT ;  /* 0x000000e90300720c */ /* 0x000fe20003fc6270 */
[----:B------:R-:W-:Y:S01]  /*fc80*/  LDSM.16.MT88.4 R24, [R215+0xb000] ;  /* 0x00b00000d718783b */ /* 0x000fe20000004200 */
[----:B------:R-:W-:Y:S02]  /*fc90*/  FSEL R18, R181, -INF , !P4 ;  /* 0xff800000b5127808 */ /* 0x000fe40006000000 */
[----:B------:R-:W-:Y:S02]  /*fca0*/  FMNMX.FTZ R11, R15, R4, !PT ;  /* 0x000000040f0b7209 */ /* 0x000fe40007810000 */
[----:B-1----:R-:W-:Y:S02]  /*fcb0*/  FMNMX.FTZ R4, R5, R14, !PT ;  /* 0x0000000e05047209 */ /* 0x002fe40007810000 */
[----:B------:R-:W-:Y:S02]  /*fcc0*/  ISETP.LT.OR P6, PT, R3, R229, P6 ;  /* 0x000000e50300720c */ /* 0x000fe400037c1670 */
[----:B------:R-:W-:Y:S01]  /*fcd0*/  ISETP.GE.AND P5, PT, R2, R233, PT ;  /* 0x000000e90200720c */ /* 0x000fe20003fa6270 */
[----:B------:R-:W1:Y:S01]  /*fce0*/  SHFL.BFLY PT, R23, R4, 0x1, 0x1f ;  /* 0x0c201f0004177f89 */ /* 0x000e6200000e0000 */
[----:B------:R-:W-:-:S02]  /*fcf0*/  FSEL R132, R176, -INF , !P3 ;  /* 0xff800000b0847808 */ /* 0x000fc40005800000 */
[----:B------:R-:W-:Y:S02]  /*fd00*/  FMNMX.FTZ R5, R18, R11, !PT ;  /* 0x0000000b12057209 */ /* 0x000fe40007810000 */
[----:B------:R-:W-:Y:S02]  /*fd10*/  ISETP.LT.OR P5, PT, R2, R229, P5 ;  /* 0x000000e50200720c */ /* 0x000fe40002fa1670 */
[----:B------:R-:W-:Y:S02]  /*fd20*/  FSEL R138, R177, -INF , !P6 ;  /* 0xff800000b18a7808 */ /* 0x000fe40007000000 */
[----:B------:R-:W-:Y:S02]  /*fd30*/  FMNMX.FTZ R5, R132, R5, !PT ;  /* 0x0000000584057209 */ /* 0x000fe40007810000 */
[----:B------:R-:W-:Y:S02]  /*fd40*/  FMNMX.FTZ R11, R236, R17, !PT ;  /* 0x00000011ec0b7209 */ /* 0x000fe40007810000 */
[----:B------:R-:W-:-:S02]  /*fd50*/  FSEL R133, R140, -INF , !P5 ;  /* 0xff8000008c857808 */ /* 0x000fc40006800000 */
[----:B------:R-:W-:Y:S02]  /*fd60*/  FMNMX.FTZ R5, R138, R5, !PT ;  /* 0x000000058a057209 */ /* 0x000fe40007810000 */
[----:B------:R-:W-:Y:S02]  /*fd70*/  FSEL R14, R182, -INF , !P2 ;  /* 0xff800000b60e7808 */ /* 0x000fe40005000000 */
[----:B------:R-:W-:Y:S02]  /*fd80*/  FMNMX.FTZ R11, R22, R11, !PT ;  /* 0x0000000b160b7209 */ /* 0x000fe40007810000 */
[----:B------:R-:W-:Y:S02]  /*fd90*/  FMNMX.FTZ R134, R133, R5, !PT ;  /* 0x0000000585867209 */ /* 0x000fe40007810000 */
[-C--:B------:R-:W-:Y:S02]  /*fda0*/  ISETP.GE.AND P2, PT, R2, R232.reuse, PT ;  /* 0x000000e80200720c */ /* 0x080fe40003f46270 */
[----:B------:R-:W-:-:S02]  /*fdb0*/  ISETP.GE.AND P4, PT, R3, R232, PT ;  /* 0x000000e80300720c */ /* 0x000fc40003f86270 */
[----:B------:R-:W-:Y:S02]  /*fdc0*/  FSEL R5, R183, -INF , !P1 ;  /* 0xff800000b7057808 */ /* 0x000fe40004800000 */
[----:B------:R-:W-:Y:S02]  /*fdd0*/  FMNMX.FTZ R11, R14, R11, !PT ;  /* 0x0000000b0e0b7209 */ /* 0x000fe40007810000 */
[----:B------:R-:W-:Y:S02]  /*fde0*/  FMNMX.FTZ R12, R242, R12, !PT ;  /* 0x0000000cf20c7209 */ /* 0x000fe40007810000 */
[----:B------:R-:W-:Y:S02]  /*fdf0*/  ISETP.GE.AND P3, PT, R0, R233, PT ;  /* 0x000000e90000720c */ /* 0x000fe40003f66270 */
[-C--:B------:R-:W-:Y:S02]  /*fe00*/  ISETP.LT.OR P2, PT, R2, R228.reuse, P2 ;  /* 0x000000e40200720c */ /* 0x080fe40001741670 */
[----:B------:R-:W-:-:S02]  /*fe10*/  ISETP.LT.OR P4, PT, R3, R228, P4 ;  /* 0x000000e40300720c */ /* 0x000fc40002781670 */
[----:B------:R-:W-:Y:S02]  /*fe20*/  FSEL R139, R178, -INF , !P0 ;  /* 0xff800000b28b7808 */ /* 0x000fe40004000000 */
[----:B------:R-:W-:Y:S02]  /*fe30*/  FMNMX.FTZ R2, R5, R11, !PT ;  /* 0x0000000b05027209 */ /* 0x000fe40007810000 */
[----:B------:R-:W-:Y:S02]  /*fe40*/  FMNMX.FTZ R3, R241, R12, !PT ;  /* 0x0000000cf1037209 */ /* 0x000fe40007810000 */
[C---:B------:R-:W-:Y:S02]  /*fe50*/  ISETP.LT.OR P3, PT, R0.reuse, R229, P3 ;  /* 0x000000e50000720c */ /* 0x040fe40001f61670 */
[----:B------:R-:W-:Y:S01]  /*fe60*/  ISETP.GE.AND P0, PT, R0, R232, PT ;  /* 0x000000e80000720c */ /* 0x000fe20003f06270 */
[----:B------:R-:W2:Y:S01]  /*fe70*/  SHFL.BFLY PT, R12, R3, 0x2, 0x1f ;  /* 0x0c401f00030c7f89 */ /* 0x000ea200000e0000 */
[----:B------:R-:W-:-:S02]  /*fe80*/  FSEL R181, R179, -INF , !P4 ;  /* 0xff800000b3b57808 */ /* 0x000fc40006000000 */
[----:B------:R-:W-:Y:S01]  /*fe90*/  FMNMX.FTZ R2, R139, R2, !PT ;  /* 0x000000028b027209 */ /* 0x000fe20007810000 */
[----:B------:R-:W-:Y:S01]  /*fea0*/  LDSM.16.MT88.4 R176, [R213+0xb000] ;  /* 0x00b00000d5b0783b */ /* 0x000fe20000004200 */
[----:B------:R-:W-:Y:S02]  /*feb0*/  FSEL R180, R141, -INF , !P3 ;  /* 0xff8000008db47808 */ /* 0x000fe40005800000 */
[----:B------:R-:W-:Y:S02]  /*fec0*/  ISETP.LT.OR P0, PT, R0, R228, P0 ;  /* 0x000000e40000720c */ /* 0x000fe40000701670 */
[----:B------:R-:W-:Y:S02]  /*fed0*/  FSEL R182, R142, -INF , !P2 ;  /* 0xff8000008eb67808 */ /* 0x000fe40005000000 */
[----:B------:R-:W-:Y:S02]  /*fee0*/  FMNMX.FTZ R0, R181, R2, !PT ;  /* 0x00000002b5007209 */ /* 0x000fe40007810000 */
[----:B------:R-:W-:-:S02]  /*fef0*/  FMNMX.FTZ R134, R180, R134, !PT ;  /* 0x00000086b4867209 */ /* 0x000fc40007810000 */
[----:B------:R-:W-:Y:S02]  /*ff00*/  FSEL R183, R143, -INF , !P0 ;  /* 0xff8000008fb77808 */ /* 0x000fe40004000000 */
[----:B------:R-:W-:Y:S01]  /*ff10*/  FMNMX.FTZ R0, R182, R0, !PT ;  /* 0x00000000b6007209 */ /* 0x000fe20007810000 */
[----:B------:R-:W3:Y:S01]  /*ff20*/  SHFL.BFLY PT, R11, R134, 0x2, 0x1f ;  /* 0x0c401f00860b7f89 */ /* 0x000ee200000e0000 */
[----:B-1----:R-:W-:Y:S02]  /*ff30*/  FMNMX.FTZ R136, R4, R23, !PT ;  /* 0x0000001704887209 */ /* 0x002fe40007810000 */
[----:B------:R-:W-:Y:S01]  /*ff40*/  FMNMX.FTZ R0, R183, R0, !PT ;  /* 0x00000000b7007209 */ /* 0x000fe20007810000 */
[----:B------:R-:W-:Y:S01]  /*ff50*/  LDSM.16.MT88.4 R140, [R217+0xa000] ;  /* 0x00a00000d98c783b */ /* 0x000fe20000004200 */
[C---:B------:R-:W-:Y:S02]  /*ff60*/  FSETP.NEU.FTZ.AND P3, PT, R136.reuse, -INF , PT ;  /* 0xff8000008800780b */ /* 0x040fe40003f7d000 */
[----:B--2---:R-:W-:Y:S01]  /*ff70*/  FMNMX.FTZ R3, R3, R12, !PT ;  /* 0x0000000c03037209 */ /* 0x004fe20007810000 */
[----:B------:R-:W1:Y:S01]  /*ff80*/  SHFL.BFLY PT, R2, R0, 0x2, 0x1f ;  /* 0x0c401f0000027f89 */ /* 0x000e6200000e0000 */
[----:B------:R-:W-:-:S03]  /*ff90*/  FMUL.FTZ R12, R136, UR17 ;  /* 0x00000011880c7c20 */ /* 0x000fc60008410000 */
[----:B------:R-:W2:Y:S02]  /*ffa0*/  SHFL.BFLY PT, R135, R3, 0x1, 0x1f ;  /* 0x0c201f0003877f89 */ /* 0x000ea400000e0000 */
[----:B------:R-:W-:-:S05]  /*ffb0*/  FSEL R12, R12, RZ, P3 ;  /* 0x000000ff0c0c7208 */ /* 0x000fca0001800000 */
[--C-:B------:R-:W-:Y:S01]  /*ffc0*/  FFMA.FTZ R10, R10, UR17, -R12.reuse ;  /* 0x000000110a0a7c23 */ /* 0x100fe2000801080c */
[--C-:B------:R-:W-:Y:S01]  /*ffd0*/  FFMA.FTZ R9, R9, UR17, -R12.reuse ;  /* 0x0000001109097c23 */ /* 0x100fe2000801080c */
[--C-:B------:R-:W-:Y:S01]  /*ffe0*/  FFMA.FTZ R6, R6, UR17, -R12.reuse ;  /* 0x0000001106067c23 */ /* 0x100fe2000801080c */
[----:B------:R-:W-:Y:S01]  /*fff0*/  FFMA.FTZ R7, R7, UR17, -R12 ;  /* 0x0000001107077c23 */ /* 0x000fe2000801080c */
[----:B------:R4:W-:Y:S01]  /*10000*/  MUFU.EX2 R201, R10 ;  /* 0x0000000a00c97308 */ /* 0x0009e20000000800 */
[----:B---3--:R-:W-:-:S05]  /*10010*/  FMNMX.FTZ R134, R134, R11, !PT ;  /* 0x0000000b86867209 */ /* 0x008fca0007810000 */
[----:B------:R-:W3:Y:S02]  /*10020*/  SHFL.BFLY PT, R4, R134, 0x1, 0x1f ;  /* 0x0c201f0086047f89 */ /* 0x000ee400000e0000 */
[----:B------:R5:W-:Y:S01]  /*10030*/  MUFU.EX2 R200, R9 ;  /* 0x0000000900c87308 */ /* 0x000be20000000800 */
[----:B-1----:R-:W-:Y:S02]  /*10040*/  FMNMX.FTZ R0, R0, R2, !PT ;  /* 0x0000000200007209 */ /* 0x002fe40007810000 */
[----:B------:R-:W-:Y:S02]  /*10050*/  FSEL R2, R136, RZ, P3 ;  /* 0x000000ff88027208 */ /* 0x000fe40001800000 */
[----:B--2---:R-:W-:Y:S01]  /*10060*/  FMNMX.FTZ R135, R3, R135, !PT ;  /* 0x0000008703877209 */ /* 0x004fe20007810000 */
[----:B------:R-:W1:Y:S02]  /*10070*/  SHFL.BFLY PT, R137, R0, 0x1, 0x1f ;  /* 0x0c201f0000897f89 */ /* 0x000e6400000e0000 */
[----:B------:R-:W-:Y:S01]  /*10080*/  FADD.FTZ R2, R238, -R2 ;  /* 0x80000002ee027221 */ /* 0x000fe20000010000 */
[C---:B------:R-:W-:Y:S01]  /*10090*/  FSETP.NEU.FTZ.AND P2, PT, R135.reuse, -INF , PT ;  /* 0xff8000008700780b */ /* 0x040fe20003f5d000 */
[C---:B------:R-:W-:Y:S01]  /*100a0*/  FMUL.FTZ R11, R135.reuse, UR17 ;  /* 0x00000011870b7c20 */ /* 0x040fe20008410000 */
[----:B------:R-:W-:Y:S02]  /*100b0*/  MUFU.EX2 R202, R6 ;  /* 0x0000000600ca7308 */ /* 0x000fe40000000800 */
[----:B------:R-:W-:-:S02]  /*100c0*/  FSEL R3, R135, RZ, P2 ;  /* 0x000000ff87037208 */ /* 0x000fc40001000000 */
[----:B------:R-:W-:-:S03]  /*100d0*/  FSEL R11, R11, RZ, P2 ;  /* 0x000000ff0b0b7208 */ /* 0x000fc60001000000 */
[----:B------:R-:W-:Y:S01]  /*100e0*/  FADD.FTZ R3, R239, -R3 ;  /* 0x80000003ef037221 */ /* 0x000fe20000010000 */
[----:B------:R-:W-:Y:S01]  /*100f0*/  MUFU.EX2 R203, R7 ;  /* 0x0000000700cb7308 */ /* 0x000fe20000000800 */
[--C-:B------:R-:W-:Y:S01]  /*10100*/  FFMA.FTZ R8, R8, UR17, -R11.reuse ;  /* 0x0000001108087c23 */ /* 0x100fe2000801080b */
[--C-:B------:R-:W-:Y:S01]  /*10110*/  FFMA.FTZ R20, R20, UR17, -R11.reuse ;  /* 0x0000001114147c23 */ /* 0x100fe2000801080b */
[----:B---3--:R-:W-:Y:S01]  /*10120*/  FMNMX.FTZ R134, R134, R4, !PT ;  /* 0x0000000486867209 */ /* 0x008fe20007810000 */
[--C-:B------:R-:W-:Y:S01]  /*10130*/  FFMA.FTZ R16, R16, UR17, -R11.reuse ;  /* 0x0000001110107c23 */ /* 0x100fe2000801080b */
[----:B------:R-:W-:Y:S01]  /*10140*/  FFMA.FTZ R19, R19, UR17, -R11 ;  /* 0x0000001113137c23 */ /* 0x000fe2000801080b */
[----:B------:R-:W-:Y:S01]  /*10150*/  FMUL.FTZ R3, R3, UR17 ;  /* 0x0000001103037c20 */ /* 0x000fe20008410000 */
[C---:B------:R-:W-:Y:S01]  /*10160*/  FSETP.NEU.FTZ.AND P1, PT, R134.reuse, -INF , PT ;  /* 0xff8000008600780b */ /* 0x040fe20003f3d000 */
[----:B------:R2:W-:Y:S01]  /*10170*/  MUFU.EX2 R197, R8 ;  /* 0x0000000800c57308 */ /* 0x0005e20000000800 */
[----:B----4-:R-:W-:Y:S01]  /*10180*/  FMUL.FTZ R10, R134, UR17 ;  /* 0x00000011860a7c20 */ /* 0x010fe20008410000 */
[----:B-1----:R-:W-:-:S02]  /*10190*/  FMNMX.FTZ R137, R0, R137, !PT ;  /* 0x0000008900897209 */ /* 0x002fc40007810000 */
[----:B------:R-:W-:Y:S02]  /*101a0*/  FSEL R0, R134, RZ, P1 ;  /* 0x000000ff86007208 */ /* 0x000fe40000800000 */
[C---:B------:R-:W-:Y:S01]  /*101b0*/  FSETP.NEU.FTZ.AND P0, PT, R137.reuse, -INF , PT ;  /* 0xff8000008900780b */ /* 0x040fe20003f1d000 */
[----:B-----5:R-:W-:Y:S01]  /*101c0*/  FMUL.FTZ R9, R137, UR17 ;  /* 0x0000001189097c20 */ /* 0x020fe20008410000 */
[----:B------:R-:W-:Y:S01]  /*101d0*/  FSEL R10, R10, RZ, P1 ;  /* 0x000000ff0a0a7208 */ /* 0x000fe20000800000 */
[----:B------:R-:W-:Y:S03]  /*101e0*/  MUFU.EX2 R196, R20 ;  /* 0x0000001400c47308 */ /* 0x000fe60000000800 */
[----:B------:R-:W-:Y:S01]  /*101f0*/  FSEL R9, R9, RZ, P0 ;  /* 0x000000ff09097208 */ /* 0x000fe20000000000 */
[--C-:B------:R-:W-:Y:S01]  /*10200*/  FFMA.FTZ R13, R13, UR17, -R10.reuse ;  /* 0x000000110d0d7c23 */ /* 0x100fe2000801080a */
[--C-:B------:R-:W-:Y:S01]  /*10210*/  FFMA.FTZ R21, R21, UR17, -R10.reuse ;  /* 0x0000001115157c23 */ /* 0x100fe2000801080a */
[----:B------:R-:W-:Y:S01]  /*10220*/  FFMA.FTZ R15, R15, UR17, -R10 ;  /* 0x000000110f0f7c23 */ /* 0x000fe2000801080a */
[----:B--2---:R-:W-:Y:S01]  /*10230*/  FMUL.FTZ R8, R2, UR17 ;  /* 0x0000001102087c20 */ /* 0x004fe20008410000 */
[----:B------:R-:W-:Y:S01]  /*10240*/  FADD.FTZ R2, R237, -R0 ;  /* 0x80000000ed027221 */ /* 0x000fe20000010000 */
[----:B------:R-:W-:Y:S01]  /*10250*/  FSEL R0, R137, RZ, P0 ;  /* 0x000000ff89007208 */ /* 0x000fe20000000000 */
[----:B------:R-:W-:Y:S01]  /*10260*/  FFMA.FTZ R18, R18, UR17, -R10 ;  /* 0x0000001112127c23 */ /* 0x000fe2000801080a */
[--C-:B------:R-:W-:Y:S01]  /*10270*/  FFMA.FTZ R17, R17, UR17, -R9.reuse ;  /* 0x0000001111117c23 */ /* 0x100fe20008010809 */
[----:B------:R-:W-:Y:S01]  /*10280*/  FMUL.FTZ R2, R2, UR17 ;  /* 0x0000001102027c20 */ /* 0x000fe20008410000 */
[--C-:B------:R-:W-:Y:S01]  /*10290*/  FFMA.FTZ R22, R22, UR17, -R9.reuse ;  /* 0x0000001116167c23 */ /* 0x100fe20008010809 */
[----:B------:R-:W-:Y:S01]  /*102a0*/  FADD.FTZ R0, R236, -R0 ;  /* 0x80000000ec007221 */ /* 0x000fe20000010000 */
[--C-:B------:R-:W-:Y:S01]  /*102b0*/  FFMA.FTZ R14, R14, UR17, -R9.reuse ;  /* 0x000000110e0e7c23 */ /* 0x100fe20008010809 */
[----:B------:R-:W-:Y:S01]  /*102c0*/  FFMA.FTZ R5, R5, UR17, -R9 ;  /* 0x0000001105057c23 */ /* 0x000fe20008010809 */
[----:B------:R1:W-:Y:S01]  /*102d0*/  MUFU.EX2 R189, R13 ;  /* 0x0000000d00bd7308 */ /* 0x0003e20000000800 */
[----:B------:R-:W-:-:S07]  /*102e0*/  FMUL.FTZ R0, R0, UR17 ;  /* 0x0000001100007c20 */ /* 0x000fce0008410000 */
[----:B------:R-:W2:Y:S08]  /*102f0*/  MUFU.EX2 R188, R21 ;  /* 0x0000001500bc7308 */ /* 0x000eb00000000800 */
[----:B------:R-:W-:Y:S01]  /*10300*/  MUFU.EX2 R190, R15 ;  /* 0x0000000f00be7308 */ /* 0x000fe20000000800 */
[----:B-1----:R-:W-:-:S07]  /*10310*/  FFMA.FTZ R13, R132, UR17, -R10 ;  /* 0x00000011840d7c23 */ /* 0x002fce000801080a */
[----:B------:R-:W1:Y:S01]  /*10320*/  MUFU.EX2 R191, R18 ;  /* 0x0000001200bf7308 */ /* 0x000e620000000800 */
[----:B--2---:R-:W-:-:S07]  /*10330*/  F2FP.BF16.F32.PACK_AB R4, R188, R189 ;  /* 0x000000bdbc04723e */ /* 0x004fce00000010ff */
[----:B------:R-:W-:Y:S08]  /*10340*/  MUFU.EX2 R184, R17 ;  /* 0x0000001100b87308 */ /* 0x000ff00000000800 */
[----:B------:R2:W3:Y:S01]  /*10350*/  MUFU.EX2 R185, R22 ;  /* 0x0000001600b97308 */ /* 0x0004e20000000800 */
[----:B-1----:R-:W-:-:S07]  /*10360*/  F2FP.BF16.F32.PACK_AB R6, R191, R190 ;  /* 0x000000bebf06723e */ /* 0x002fce00000010ff */
[----:B------:R-:W-:Y:S08]  /*10370*/  MUFU.EX2 R187, R14 ;  /* 0x0000000e00bb7308 */ /* 0x000ff00000000800 */
[----:B------:R3:W1:Y:S01]  /*10380*/  MUFU.EX2 R186, R5 ;  /* 0x0000000500ba7308 */ /* 0x0006620000000800 */
[----:B--2---:R-:W-:Y:S07]  /*10390*/  LDSM.16.MT88.4 R20, [R215+0xa000] ;  /* 0x00a00000d714783b */ /* 0x004fee0000004200 */
[----:B------:R-:W2:Y:S08]  /*103a0*/  MUFU.EX2 R2, R2 ;  /* 0x0000000200027308 */ /* 0x000eb00000000800 */
[----:B------:R-:W4:Y:S01]  /*103b0*/  MUFU.EX2 R0, R0 ;  /* 0x0000000000007308 */ /* 0x000f220000000800 */
[----:B---3--:R-:W-:-:S02]  /*103c0*/  F2FP.BF16.F32.PACK_AB R5, R185, R184 ;  /* 0x000000b8b905723e */ /* 0x008fc400000010ff */
[----:B-1----:R-:W-:-:S05]  /*103d0*/  F2FP.BF16.F32.PACK_AB R7, R186, R187 ;  /* 0x000000bbba07723e */ /* 0x002fca00000010ff */
[----:B------:R-:W-:Y:S01]  /*103e0*/  MUFU.EX2 R198, R16 ;  /* 0x0000001000c67308 */ /* 0x000fe20000000800 */
[-C--:B--2---:R-:W-:Y:S01]  /*103f0*/  FMUL.FTZ R40, R40, R2.reuse ;  /* 0x0000000228287220 */ /* 0x084fe20000410000 */
[-C--:B------:R-:W-:Y:S01]  /*10400*/  FMUL.FTZ R41, R41, R2.reuse ;  /* 0x0000000229297220 */ /* 0x080fe20000410000 */
[-C--:B------:R-:W-:Y:S01]  /*10410*/  FMUL.FTZ R144, R144, R2.reuse ;  /* 0x0000000290907220 */ /* 0x080fe20000410000 */
[-C--:B------:R-:W-:Y:S01]  /*10420*/  FMUL.FTZ R145, R145, R2.reuse ;  /* 0x0000000291917220 */ /* 0x080fe20000410000 */
[-C--:B------:R-:W-:Y:S01]  /*10430*/  FMUL.FTZ R152, R152, R2.reuse ;  /* 0x0000000298987220 */ /* 0x080fe20000410000 */
[-C--:B------:R-:W-:Y:S01]  /*10440*/  FMUL.FTZ R153, R153, R2.reuse ;  /* 0x0000000299997220 */ /* 0x080fe20000410000 */
[----:B------:R-:W-:Y:S01]  /*10450*/  FMUL.FTZ R160, R160, R2 ;  /* 0x00000002a0a07220 */ /* 0x000fe20000410000 */
[----:B------:R1:W-:Y:S01]  /*10460*/  MUFU.EX2 R199, R19 ;  /* 0x0000001300c77308 */ /* 0x0003e20000000800 */
[-C--:B----4-:R-:W-:Y:S01]  /*10470*/  FMUL.FTZ R42, R42, R0.reuse ;  /* 0x000000002a2a7220 */ /* 0x090fe20000410000 */
[-C--:B------:R-:W-:Y:S01]  /*10480*/  FMUL.FTZ R43, R43, R0.reuse ;  /* 0x000000002b2b7220 */ /* 0x080fe20000410000 */
[-C--:B------:R-:W-:Y:S01]  /*10490*/  FMUL.FTZ R146, R146, R0.reuse ;  /* 0x0000000092927220 */ /* 0x080fe20000410000 */
[----:B------:R-:W-:Y:S01]  /*104a0*/  FMUL.FTZ R147, R147, R0 ;  /* 0x0000000093937220 */ /* 0x000fe20000410000 */
[-C--:B------:R-:W-:Y:S01]  /*104b0*/  FMUL.FTZ R161, R161, R2.reuse ;  /* 0x00000002a1a17220 */ /* 0x080fe20000410000 */
[-C--:B------:R-:W-:Y:S01]  /*104c0*/  FMUL.FTZ R168, R168, R2.reuse ;  /* 0x00000002a8a87220 */ /* 0x080fe20000410000 */
[----:B------:R-:W-:Y:S01]  /*104d0*/  FMUL.FTZ R169, R169, R2 ;  /* 0x00000002a9a97220 */ /* 0x000fe20000410000 */
[----:B------:R-:W2:Y:S01]  /*104e0*/  MUFU.EX2 R8, R8 ;  /* 0x0000000800087308 */ /* 0x000ea20000000800 */
[C---:B------:R-:W-:Y:S01]  /*104f0*/  HMMA.16816.F32.BF16 R208, R4.reuse, R32, R40 ;  /* 0x0000002004d0723c */ /* 0x040fe20000041828 */
[----:B------:R-:W-:Y:S01]  /*10500*/  LDSM.16.MT88.4 R40, [R217+0xb000] ;  /* 0x00b00000d928783b */ /* 0x000fe20000004200 */
[-C--:B------:R-:W-:Y:S01]  /*10510*/  FMUL.FTZ R154, R154, R0.reuse ;  /* 0x000000009a9a7220 */ /* 0x080fe20000410000 */
[----:B------:R-:W-:Y:S01]  /*10520*/  FMUL.FTZ R155, R155, R0 ;  /* 0x000000009b9b7220 */ /* 0x000fe20000410000 */
[----:B------:R-:W-:Y:S01]  /*10530*/  FMUL.FTZ R44, R44, R2 ;  /* 0x000000022c2c7220 */ /* 0x000fe20000410000 */
[-C--:B------:R-:W-:Y:S01]  /*10540*/  FMUL.FTZ R162, R162, R0.reuse ;  /* 0x00000000a2a27220 */ /* 0x080fe20000410000 */
[----:B------:R-:W-:Y:S01]  /*10550*/  FMUL.FTZ R163, R163, R0 ;  /* 0x00000000a3a37220 */ /* 0x000fe20000410000 */
[----:B------:R-:W3:Y:S01]  /*10560*/  MUFU.EX2 R3, R3 ;  /* 0x0000000300037308 */ /* 0x000ee20000000800 */
[----:B-1----:R-:W1:Y:S01]  /*10570*/  LDSM.16.MT88.4 R16, [R213+0xa000] ;  /* 0x00a00000d510783b */ /* 0x002e620000004200 */
        /* <DEDUP_REMOVED lines=46> */
[-C--:B--2---:R-:W-:Y:S01]  /*10860*/  FMUL.FTZ R36, R36, R8.reuse ;  /* 0x0000000824247220 */ /* 0x084fe20000410000 */
[----:B------:R-:W-:Y:S01]  /*10870*/  FMUL.FTZ R37, R37, R8 ;  /* 0x0000000825257220 */ /* 0x000fe20000410000 */
[-C--:B---3--:R-:W-:Y:S01]  /*10880*/  FMUL.FTZ R38, R38, R3.reuse ;  /* 0x0000000326267220 */ /* 0x088fe20000410000 */
        /* <DEDUP_REMOVED lines=93> */
[----:B------:R-:W-:Y:S01]  /*10e60*/  LDSM.16.MT88.4 R172, [R215+0xa800] ;  /* 0x00a80000d7ac783b */ /* 0x000fe20000004200 */
[----:B------:R-:W-:Y:S01]  /*10e70*/  FFMA.FTZ R8, R132, R8, R202 ;  /* 0x0000000884087223 */ /* 0x000fe200000100ca */
        /* <DEDUP_REMOVED lines=12> */
[----:B------:R-:W-:Y:S01]  /*10f40*/  LDSM.16.MT88.4 R64, [R217+0xa800] ;  /* 0x00a80000d940783b */ /* 0x000fe20000004200 */
[----:B------:R-:W-:Y:S02]  /*10f50*/  FFMA.FTZ R2, R35, R2, R189 ;  /* 0x0000000223027223 */ /* 0x000fe400000100bd */
        /* <DEDUP_REMOVED lines=117> */
.L_x_1393:
[----:B------:R-:W-:-:S06]  /*116b0*/  UISETP.GT.AND UP0, UPT, UR19, UR12, UPT ;  /* 0x0000000c1300728c */ /* 0x000fcc000bf04270 */
[----:B------:R-:W-:-:S13]  /*116c0*/  PLOP3.LUT P0, PT, PT, PT, UP0, 0x80, 0x0 ;  /* 0x000000000000781c */ /* 0x000fda0003f0f008 */
[----:B------:R-:W-:Y:S05]  /*116d0*/  @!P0 BRA `(.L_x_1406) ;  /* 0x0000002c00c48947 */ /* 0x000fea0003800000 */
[----:B------:R-:W1:Y:S01]  /*116e0*/  S2R R2, SR_TID.X ;  /* 0x0000000000027919 */ /* 0x000e620000002100 */
[----:B------:R-:W-:Y:S01]  /*116f0*/  ULDC UR4, c[0x0][0x2d0] ;  /* 0x0000b40000047ab9 */ /* 0x000fe20000000800 */
[----:B------:R-:W-:Y:S01]  /*11700*/  MOV R132, R135 ;  /* 0x0000008700847202 */ /* 0x000fe20000000f00 */
[----:B------:R-:W-:Y:S01]  /*11710*/  IMAD.MOV.U32 R138, RZ, RZ, R134 ;  /* 0x000000ffff8a7224 */ /* 0x000fe200078e0086 */
[----:B------:R-:W-:Y:S01]  /*11720*/  MOV R139, R137 ;  /* 0x00000089008b7202 */ /* 0x000fe20000000f00 */
        /* <DEDUP_REMOVED lines=10> */
[----:B------:R-:W2:Y:S01]  /*117d0*/  @!P4 LDC.64 R4, c[0x0][0x220] ;  /* 0x00008800ff04cb82 */ /* 0x000ea20000000a00 */
[----:B-1----:R1:W-:Y:S04]  /*117e0*/  @!P4 STL.64 [R1+0x28], R2 ;  /* 0x000028020100c387 */ /* 0x0023e80000100a00 */
[----:B--2---:R2:W-:Y:S04]  /*117f0*/  @!P4 STL.64 [R1+0x20], R4 ;  /* 0x000020040100c387 */ /* 0x0045e80000100a00 */
[----:B------:R-:W3:Y:S01]  /*11800*/  LDL.LU.64 R6, [R1+0x18] ;  /* 0x0000180001067983 */ /* 0x000ee20000300a00 */
[----:B-1----:R-:W-:-:S03]  /*11810*/  IMAD.MOV.U32 R3, RZ, RZ, R136 ;  /* 0x000000ffff037224 */ /* 0x002fc600078e0088 */
[----:B--2---:R-:W3:Y:S02]  /*11820*/  LDL.LU.64 R4, [R1+0x40] ;  /* 0x0000400001047983 */ /* 0x004ee40000300a00 */
[----:B---3--:R-:W-:-:S05]  /*11830*/  MOV R5, R7 ;  /* 0x0000000700057202 */ /* 0x008fca0000000f00 */
[----:B------:R1:W-:Y:S01]  /*11840*/  STL.64 [R1+0x18], R4 ;  /* 0x0000180401007387 */ /* 0x0003e20000100a00 */
[----:B------:R-:W-:Y:S05]  /*11850*/  BRA `(.L_x_1407) ;  /* 0x0000000000c47947 */ /* 0x000fea0003800000 */
.L_x_1409:
        /* <DEDUP_REMOVED lines=16> */
[----:B--2---:R-:W-:Y:S04]  /*11960*/  LEA R16, P0, R16, R204, 0x5 ;  /* 0x000000cc10107211 */ /* 0x004fe800078028ff */
[----:B---3--:R-:W-:Y:S02]  /*11970*/  LEA.HI.X R17, R34, R141, R17, 0x5, P0 ;  /* 0x0000008d22117211 */ /* 0x008fe400000f2c11 */
[C---:B-1----:R-:W-:Y:S04]  /*11980*/  @!P4 LEA R32, P0, R16.reuse, R32, 0x1 ;  /* 0x000000201020c211 */ /* 0x042fe800078008ff */
[C-C-:B------:R-:W-:Y:S02]  /*11990*/  @!P4 LEA.HI.X R33, R16.reuse, R33, R17.reuse, 0x1, P0 ;  /* 0x000000211021c211 */ /* 0x140fe400000f0c11 */
[C---:B-----5:R-:W-:Y:S03]  /*119a0*/  @!P1 LEA R22, P0, R16.reuse, R22, 0x1 ;  /* 0x0000001610169211 */ /* 0x060fe600078008ff */
[----:B------:R-:W-:Y:S01]  /*119b0*/  @!PT LDS RZ, [RZ] ;  /* 0x00000000fffff984 */ /* 0x000fe20000000800 */
[----:B------:R-:W-:Y:S01]  /*119c0*/  @!PT LDS RZ, [RZ] ;  /* 0x00000000fffff984 */ /* 0x000fe20000000800 */
[----:B------:R-:W-:Y:S01]  /*119d0*/  @!PT LDS RZ, [RZ] ;  /* 0x00000000fffff984 */ /* 0x000fe20000000800 */
[----:B------:R1:W-:Y:S01]  /*119e0*/  @!P4 LDGSTS.E.BYPASS.LTC128B.128 [R227+0x8000], desc[UR22][R32.64] ;  /* 0x0800000020e3cfae */ /* 0x0003e2000b901d56 */
[C---:B------:R-:W-:Y:S02]  /*119f0*/  @!P1 LEA.HI.X R23, R16.reuse, R23, R17, 0x1, P0 ;  /* 0x0000001710179211 */ /* 0x040fe400000f0c11 */
[----:B------:R-:W-:Y:S01]  /*11a00*/  IADD3 R16, P0, R16, UR27, RZ ;  /* 0x0000001b10107c10 */ /* 0x000fe2000ff1e0ff */
[----:B------:R1:W-:Y:S03]  /*11a10*/  @P1 STS.128 [R227+0x9000], RZ ;  /* 0x009000ffe3001388 */ /* 0x0003e60000000c00 */
[----:B------:R-:W-:Y:S01]  /*11a20*/  IADD3.X R17, R17, UR26, RZ, P0, !PT ;  /* 0x0000001a11117c10 */ /* 0x000fe200087fe4ff */
[----:B------:R-:W-:Y:S01]  /*11a30*/  @!PT LDS RZ, [RZ] ;  /* 0x00000000fffff984 */ /* 0x000fe20000000800 */
[----:B------:R-:W-:Y:S01]  /*11a40*/  @!PT LDS RZ, [RZ] ;  /* 0x00000000fffff984 */ /* 0x000fe20000000800 */
[----:B------:R-:W-:Y:S01]  /*11a50*/  @!PT LDS RZ, [RZ] ;  /* 0x00000000fffff984 */ /* 0x000fe20000000800 */
[----:B------:R1:W-:Y:S01]  /*11a60*/  @!P1 LDGSTS.E.BYPASS.LTC128B.128 [R227+0x9000], desc[UR22][R22.64+0x80] ;  /* 0x0900008016e39fae */ /* 0x0003e2000b901d56 */
[C---:B----4-:R-:W-:Y:S03]  /*11a70*/  @!P4 LEA R20, P0, R16.reuse, R20, 0x1 ;  /* 0x000000141014c211 */ /* 0x050fe600078008ff */
[----:B------:R1:W-:Y:S01]  /*11a80*/  @P4 STS.128 [R227+0x8800], RZ ;  /* 0x008800ffe3004388 */ /* 0x0003e20000000c00 */
[C-C-:B------:R-:W-:Y:S02]  /*11a90*/  @!P4 LEA.HI.X R21, R16.reuse, R21, R17.reuse, 0x1, P0 ;  /* 0x000000151015c211 */ /* 0x140fe400000f0c11 */
[C---:B------:R-:W-:Y:S03]  /*11aa0*/  @!P1 LEA R18, P0, R16.reuse, R18, 0x1 ;  /* 0x0000001210129211 */ /* 0x040fe600078008ff */
        /* <DEDUP_REMOVED lines=12> */
.L_x_1407:
[----:B--2---:R-:W2:Y:S01]  /*11b70*/  LDL R0, [R1+0x10] ;  /* 0x0000100001007983 */ /* 0x004ea20000100800 */
[----:B------:R-:W-:Y:S04]  /*11b80*/  DEPBAR.LE SB0, 0x0 ;  /* 0x000080000000791a */ /* 0x000fe80000000000 */
[----:B------:R-:W3:Y:S01]  /*11b90*/  LDL.64 R12, [R1+0x18] ;  /* 0x00001800010c7983 */ /* 0x000ee20000100a00 */
[----:B------:R-:W-:Y:S04]  /*11ba0*/  UIADD3 UR9, UR19, -0x1, URZ ;  /* 0xffffffff13097890 */ /* 0x000fe8000fffe03f */
[----:B------:R-:W4:Y:S01]  /*11bb0*/  LDL R11, [R1+0x28] ;  /* 0x00002800010b7983 */ /* 0x000f220000100800 */
[----:B------:R-:W-:Y:S02]  /*11bc0*/  USHF.R.S32.HI UR11, URZ, 0x1f, UR9 ;  /* 0x0000001f3f0b7899 */ /* 0x000fe40008011409 */
[----:B------:R-:W-:Y:S02]  /*11bd0*/  UIMAD UR10, UR28, UR9, URZ ;  /* 0x000000091c0a72a4 */ /* 0x000fe4000f8e023f */
[----:B------:R-:W5:Y:S01]  /*11be0*/  LDL R15, [R1+0x2c] ;  /* 0x00002c00010f7983 */ /* 0x000f620000100800 */
[----:B-1----:R-:W-:Y:S01]  /*11bf0*/  IMAD.U32 R4, RZ, RZ, UR9 ;  /* 0x00000009ff047e24 */ /* 0x002fe2000f8e00ff */
[----:B------:R-:W-:Y:S03]  /*11c00*/  UISETP.GT.AND UP0, UPT, UR9, UR12, UPT ;  /* 0x0000000c0900728c */ /* 0x000fe6000bf04270 */
[----:B------:R-:W5:Y:S01]  /*11c10*/  LDL R10, [R1+0x20] ;  /* 0x00002000010a7983 */ /* 0x000f620000100800 */
[----:B------:R-:W-:Y:S04]  /*11c20*/  UIMAD UR10, UR11, UR29, UR10 ;  /* 0x0000001d0b0a72a4 */ /* 0x000fe8000f8e020a */
        /* <DEDUP_REMOVED lines=10> */
[----:B------:R-:W-:Y:S02]  /*11cd0*/  IADD3.X R5, R2, UR15, RZ, P0, !PT ;  /* 0x0000000f02057c10 */ /* 0x000fe400087fe4ff */
[C---:B------:R-:W-:Y:S01]  /*11ce0*/  @!P4 LEA R10, P3, R0.reuse, R10, 0x1 ;  /* 0x0000000a000ac211 */ /* 0x040fe200078608ff */
[----:B------:R-:W-:Y:S01]  /*11cf0*/  @!PT LDS RZ, [RZ] ;  /* 0x00000000fffff984 */ /* 0x000fe20000000800 */
[----:B------:R-:W-:Y:S01]  /*11d00*/  @!PT LDS RZ, [RZ] ;  /* 0x00000000fffff984 */ /* 0x000fe20000000800 */
[----:B------:R-:W-:Y:S01]  /*11d10*/  @!PT LDS RZ, [RZ] ;  /* 0x00000000fffff984 */ /* 0x000fe20000000800 */
[----:B------:R-:W-:Y:S02]  /*11d20*/  @!P4 LDGSTS.E.BYPASS.LTC128B.128 [R227+0xa000], desc[UR22][R12.64] ;  /* 0x0a0000000ce3cfae */ /* 0x000fe4000b901d56 */
[----:B------:R-:W2:Y:S01]  /*11d30*/  @!P1 LDC.64 R6, c[0x0][0x220] ;  /* 0x00008800ff069b82 */ /* 0x000ea20000000a00 */
[--C-:B------:R-:W-:Y:S02]  /*11d40*/  @!P4 LEA.HI.X R11, R0, R14, R5.reuse, 0x1, P3 ;  /* 0x0000000e000bc211 */ /* 0x100fe400018f0c05 */
[----:B------:R-:W-:Y:S01]  /*11d50*/  @P1 STS.128 [R227+0xb000], RZ ;  /* 0x00b000ffe3001388 */ /* 0x000fe20000000c00 */
[C---:B-1----:R-:W-:Y:S04]  /*11d60*/  @!P1 LEA R8, P2, R4.reuse, R8, 0x1 ;  /* 0x0000000804089211 */ /* 0x042fe800078408ff */
[----:B------:R-:W-:Y:S02]  /*11d70*/  @!P1 LEA.HI.X R9, R4, R9, R2, 0x1, P2 ;  /* 0x0000000904099211 */ /* 0x000fe400010f0c02 */
[----:B------:R-:W1:Y:S01]  /*11d80*/  S2R R2, SR_TID.X ;  /* 0x0000000000027919 */ /* 0x000e620000002100 */
[C---:B--2---:R-:W-:Y:S02]  /*11d90*/  @!P1 LEA R6, P0, R0.reuse, R6, 0x1 ;  /* 0x0000000600069211 */ /* 0x044fe400078008ff */
[----:B------:R-:W-:Y:S01]  /*11da0*/  @!PT LDS RZ, [RZ] ;  /* 0x00000000fffff984 */ /* 0x000fe20000000800 */
[----:B------:R-:W-:Y:S01]  /*11db0*/  @!PT LDS RZ, [RZ] ;  /* 0x00000000fffff984 */ /* 0x000fe20000000800 */
[----:B------:R-:W-:Y:S01]  /*11dc0*/  @!PT LDS RZ, [RZ] ;  /* 0x00000000fffff984 */ /* 0x000fe20000000800 */
[----:B------:R-:W-:Y:S02]  /*11dd0*/  @!P1 LDGSTS.E.BYPASS.LTC128B.128 [R227+0xb000], desc[UR22][R8.64+0x80] ;  /* 0x0b00008008e39fae */ /* 0x000fe4000b901d56 */
[----:B------:R-:W-:Y:S01]  /*11de0*/  @!P1 LEA.HI.X R7, R0, R7, R5, 0x1, P0 ;  /* 0x0000000700079211 */ /* 0x000fe200000f0c05 */
[----:B------:R-:W-:Y:S02]  /*11df0*/  IMAD.U32 R0, RZ, RZ, UR9 ;  /* 0x00000009ff007e24 */ /* 0x000fe4000f8e00ff */
[----:B------:R-:W-:Y:S05]  /*11e00*/  @P4 STS.128 [R227+0xa800], RZ ;  /* 0x00a800ffe3004388 */ /* 0x000fea0000000c00 */
        /* <DEDUP_REMOVED lines=10> */
[----:B------:R-:W2:Y:S01]  /*11eb0*/  LDSM.16.M88.4 R16, [R212+0x8000] ;  /* 0x00800000d410783b */ /* 0x000ea20000000200 */
[----:B-1----:R-:W-:Y:S04]  /*11ec0*/  IMAD.SHL.U32 R2, R2, 0x2, RZ ;  /* 0x0000000202027824 */ /* 0x002fe800078e00ff */
[----:B------:R-:W1:Y:S01]  /*11ed0*/  LDSM.16.M88.4 R28, [R214+0x2000] ;  /* 0x00200000d61c783b */ /* 0x000e620000000200 */
[----:B------:R-:W-:Y:S04]  /*11ee0*/  LOP3.LUT R2, R2, 0x6, RZ, 0xc0, !PT ;  /* 0x0000000602027812 */ /* 0x000fe800078ec0ff */
[----:B------:R-:W3:Y:S01]  /*11ef0*/  LDSM.16.M88.4 R140, [R212+0x8800] ;  /* 0x00880000d48c783b */ /* 0x000ee20000000200 */
[----:B------:R-:W-:Y:S04]  /*11f00*/  IMAD R0, R0, 0x20, R2 ;  /* 0x0000002000007824 */ /* 0x000fe800078e0202 */
[----:B------:R-:W0:Y:S01]  /*11f10*/  LDGDEPBAR ;  /* 0x00000000000079af */ /* 0x000e220000000000 */
[C---:B------:R-:W-:Y:S01]  /*11f20*/  VIADD R133, R0.reuse, 0x1 ;  /* 0x0000000100857836 */ /* 0x040fe20000000000 */
[C---:B------:R-:W-:Y:S03]  /*11f30*/  ISETP.GE.AND P2, PT, R0.reuse, R230, PT ;  /* 0x000000e60000720c */ /* 0x040fe60003f46270 */
[----:B------:R-:W-:Y:S01]  /*11f40*/  LDSM.16.M88.4 R176, [R216] ;  /* 0x00000000d8b0783b */ /* 0x000fe20000000200 */
[CC--:B------:R-:W-:Y:S01]  /*11f50*/  ISETP.GE.AND P5, PT, R0.reuse, R231.reuse, PT ;  /* 0x000000e70000720c */ /* 0x0c0fe20003fa6270 */
[C---:B------:R-:W-:Y:S01]  /*11f60*/  VIADD R2, R0.reuse, 0x18 ;  /* 0x0000001800027836 */ /* 0x040fe20000000000 */
[C---:B------:R-:W-:Y:S02]  /*11f70*/  ISETP.GE.OR P2, PT, R0.reuse, R234, !P2 ;  /* 0x000000ea0000720c */ /* 0x040fe40005746670 */
[----:B------:R-:W4:Y:S01]  /*11f80*/  LDSM.16.M88.4 R180, [R223] ;  /* 0x00000000dfb4783b */ /* 0x000f220000000200 */
[C---:B------:R-:W-:Y:S02]  /*11f90*/  ISETP.GE.AND P0, PT, R133.reuse, R230, PT ;  /* 0x000000e68500720c */ /* 0x040fe40003f06270 */
[C---:B------:R-:W-:Y:S02]  /*11fa0*/  ISETP.GE.AND P3, PT, R133.reuse, R231, PT ;  /* 0x000000e78500720c */ /* 0x040fe40003f66270 */
[----:B------:R-:W5:Y:S01]  /*11fb0*/  LDSM.16.M88.4 R184, [R216+0x2000] ;  /* 0x00200000d8b8783b */ /* 0x000f620000000200 */
[C---:B------:R-:W-:Y:S02]  /*11fc0*/  ISETP.GE.OR P0, PT, R133.reuse, R234, !P0 ;  /* 0x000000ea8500720c */ /* 0x040fe40004706670 */
[-C--:B------:R-:W-:Y:S02]  /*11fd0*/  ISETP.GE.OR P3, PT, R133, R235.reuse, !P3 ;  /* 0x000000eb8500720c */ /* 0x080fe40005f66670 */
[----:B------:R-:W5:Y:S01]  /*11fe0*/  LDSM.16.M88.4 R188, [R226] ;  /* 0x00000000e2bc783b */ /* 0x000f620000000200 */
[C---:B------:R-:W-:Y:S02]  /*11ff0*/  ISETP.GE.OR P5, PT, R0.reuse, R235, !P5 ;  /* 0x000000eb0000720c */ /* 0x040fe40006fa6670 */
[C---:B------:R-:W-:Y:S02]  /*12000*/  ISETP.GE.AND P6, PT, R0.reuse, R229, PT ;  /* 0x000000e50000720c */ /* 0x040fe40003fc6270 */
[----:B------:R-:W-:Y:S01]  /*12010*/  LDSM.16.M88.4 R192, [R222] ;  /* 0x00000000dec0783b */ /* 0x000fe20000000200 */
[-C--:B--2---:R-:W-:Y:S03]  /*12020*/  HMMA.16816.F32.BF16 R4, R32, R16.reuse, RZ ;  /* 0x000000102004723c */ /* 0x084fe600000418ff */
[C---:B------:R-:W-:Y:S01]  /*12030*/  ISETP.GE.OR P6, PT, R0.reuse, R233, !P6 ;  /* 0x000000e90000720c */ /* 0x040fe200077c6670 */
[----:B------:R-:W2:Y:S02]  /*12040*/  LDSM.16.M88.4 R196, [R220+0x8000] ;  /* 0x00800000dcc4783b */ /* 0x000ea40000000200 */
[C---:B-1----:R-:W-:Y:S03]  /*12050*/  HMMA.16816.F32.BF16 R8, R28.reuse, R16, RZ ;  /* 0x000000101c08723c */ /* 0x042fe600000418ff */
[----:B------:R-:W1:Y:S03]  /*12060*/  LDSM.16.M88.4 R200, [R222+0x2000] ;  /* 0x00200000dec8783b */ /* 0x000e660000000200 */
        /* <DEDUP_REMOVED lines=20> */
[-C--:B--2---:R-:W-:Y:S01]  /*121b0*/  HMMA.16816.F32.BF16 R4, R192, R196.reuse, R4 ;  /* 0x000000c4c004723c */ /* 0x084fe20000041804 */
[----:B------:R-:W2:Y:S05]  /*121c0*/  LDSM.16.M88.4 R188, [R212+0x9000] ;  /* 0x00900000d4bc783b */ /* 0x000eaa0000000200 */
[C---:B-1----:R-:W-:Y:S06]  /*121d0*/  HMMA.16816.F32.BF16 R8, R200.reuse, R196, R8 ;  /* 0x000000c4c808723c */ /* 0x042fec0000041808 */
[-C--:B------:R-:W-:Y:S06]  /*121e0*/  HMMA.16816.F32.BF16 R12, R200, R198.reuse, R12 ;  /* 0x000000c6c80c723c */ /* 0x080fec000004180c */
[C---:B------:R-:W-:Y:S01]  /*121f0*/  HMMA.16816.F32.BF16 R16, R192.reuse, R198, R16 ;  /* 0x000000c6c010723c */ /* 0x040fe20000041810 */
[----:B------:R-:W1:Y:S05]  /*12200*/  LDSM.16.M88.4 R196, [R214+0x6000] ;  /* 0x00600000d6c4783b */ /* 0x000e6a0000000200 */
        /* <DEDUP_REMOVED lines=18> */
[-C--:B--2---:R-:W-:Y:S01]  /*12330*/  HMMA.16816.F32.BF16 R4, R184, R188.reuse, R4 ;  /* 0x000000bcb804723c */ /* 0x084fe20000041804 */
[----:B------:R-:W-:Y:S05]  /*12340*/  LDSM.16.M88.4 R180, [R222+0x4000] ;  /* 0x00400000deb4783b */ /* 0x000fea0000000200 */
[C---:B-1----:R-:W-:Y:S06]  /*12350*/  HMMA.16816.F32.BF16 R8, R196.reuse, R188, R8 ;  /* 0x000000bcc408723c */ /* 0x042fec0000041808 */
        /* <DEDUP_REMOVED lines=34> */
[----:B------:R-:W-:Y:S01]  /*12580*/  FSEL R181, R7, -INF , !P0 ;  /* 0xff80000007b57808 */ /* 0x000fe20004000000 */
[-C--:B-----5:R-:W-:Y:S04]  /*12590*/  HMMA.16816.F32.BF16 R20, R184, R176.reuse, R20 ;  /* 0x000000b0b814723c */ /* 0x0a0fe80000041814 */
[----:B------:R-:W-:Y:S01]  /*125a0*/  FSEL R182, R5, -INF , !P3 ;  /* 0xff80000005b67808 */ /* 0x000fe20005800000 */
[----:B------:R-:W-:Y:S01]  /*125b0*/  VIADD R5, R0, 0x10 ;  /* 0x0000001000057836 */ /* 0x000fe20000000000 */
[----:B------:R-:W-:Y:S01]  /*125c0*/  FSEL R142, R4, -INF , !P5 ;  /* 0xff800000048e7808 */ /* 0x000fe20006800000 */
[C---:B------:R-:W-:Y:S04]  /*125d0*/  HMMA.16816.F32.BF16 R24, R200.reuse, R176, R24 ;  /* 0x000000b0c818723c */ /* 0x040fe80000041818 */
[----:B------:R-:W-:Y:S02]  /*125e0*/  VIADD R4, R0, 0x11 ;  /* 0x0000001100047836 */ /* 0x000fe40000000000 */
[-C--:B------:R-:W-:Y:S05]  /*125f0*/  HMMA.16816.F32.BF16 R28, R200, R178.reuse, R28 ;  /* 0x000000b2c81c723c */ /* 0x080fea000004181c */
[----:B------:R-:W-:Y:S01]  /*12600*/  FSEL R177, R6, -INF , !P2 ;  /* 0xff80000006b17808 */ /* 0x000fe20005000000 */
[----:B------:R-:W-:Y:S01]  /*12610*/  VIADD R6, R0, 0x9 ;  /* 0x0000000900067836 */ /* 0x000fe20000000000 */
[----:B------:R-:W-:Y:S04]  /*12620*/  HMMA.16816.F32.BF16 R32, R184, R178, R32 ;  /* 0x000000b2b820723c */ /* 0x000fe80000041820 */
[----:B------:R-:W-:Y:S01]  /*12630*/  ISETP.GE.AND P0, PT, R6, R230, PT ;  /* 0x000000e60600720c */ /* 0x000fe20003f06270 */
[----:B------:R-:W-:Y:S01]  /*12640*/  VIADD R7, R0, 0x8 ;  /* 0x0000000800077836 */ /* 0x000fe20000000000 */
[C---:B------:R-:W-:Y:S02]  /*12650*/  ISETP.GE.AND P3, PT, R6.reuse, R231, PT ;  /* 0x000000e70600720c */ /* 0x040fe40003f66270 */
[C---:B------:R-:W-:Y:S02]  /*12660*/  ISETP.GE.OR P0, PT, R6.reuse, R234, !P0 ;  /* 0x000000ea0600720c */ /* 0x040fe40004706670 */
[----:B------:R-:W-:Y:S02]  /*12670*/  ISETP.GE.OR P3, PT, R6, R235, !P3 ;  /* 0x000000eb0600720c */ /* 0x000fe40005f66670 */
[----:B------:R-:W-:Y:S02]  /*12680*/  FSEL R180, R19, -INF , !P0 ;  /* 0xff80000013b47808 */ /* 0x000fe40004000000 */
[----:B------:R-:W-:Y:S02]  /*12690*/  ISETP.GE.AND P0, PT, R5, R231, PT ;  /* 0x000000e70500720c */ /* 0x000fe40003f06270 */
[----:B------:R-:W-:Y:S02]  /*126a0*/  FSEL R176, R17, -INF , !P3 ;  /* 0xff80000011b07808 */ /* 0x000fe40005800000 */
[----:B------:R-:W-:Y:S02]  /*126b0*/  ISETP.GE.OR P0, PT, R5, R235, !P0 ;  /* 0x000000eb0500720c */ /* 0x000fe40004706670 */
[----:B------:R-:W-:Y:S02]  /*126c0*/  ISETP.GE.AND P3, PT, R0, R228, PT ;  /* 0x000000e40000720c */ /* 0x000fe40003f66270 */
[----:B------:R-:W-:Y:S02]  /*126d0*/  FSEL R189, R20, -INF , !P0 ;  /* 0xff80000014bd7808 */ /* 0x000fe40004000000 */
[C---:B------:R-:W-:Y:S02]  /*126e0*/  ISETP.GE.AND P0, PT, R4.reuse, R230, PT ;  /* 0x000000e60400720c */ /* 0x040fe40003f06270 */
[CC--:B------:R-:W-:Y:S02]  /*126f0*/  ISETP.GE.AND P5, PT, R7.reuse, R231.reuse, PT ;  /* 0x000000e70700720c */ /* 0x0c0fe40003fa6270 */
[----:B------:R-:W-:Y:S02]  /*12700*/  ISETP.GE.OR P0, PT, R4, R234, !P0 ;  /* 0x000000ea0400720c */ /* 0x000fe40004706670 */
[----:B------:R-:W-:Y:S02]  /*12710*/  ISETP.GE.AND P2, PT, R7, R230, PT ;  /* 0x000000e60700720c */ /* 0x000fe40003f46270 */
[----:B------:R-:W-:Y:S02]  /*12720*/  FSEL R192, R23, -INF , !P0 ;  /* 0xff80000017c07808 */ /* 0x000fe40004000000 */
[----:B------:R-:W-:Y:S02]  /*12730*/  ISETP.GE.AND P0, PT, R2, R231, PT ;  /* 0x000000e70200720c */ /* 0x000fe40003f06270 */
[C---:B------:R-:W-:Y:S01]  /*12740*/  ISETP.GE.OR P3, PT, R0.reuse, R232, !P3 ;  /* 0x000000e80000720c */ /* 0x040fe20005f66670 */
[----:B------:R-:W-:Y:S01]  /*12750*/  VIADD R0, R0, 0x19 ;  /* 0x0000001900007836 */ /* 0x000fe20000000000 */
[-C--:B------:R-:W-:Y:S02]  /*12760*/  ISETP.GE.OR P0, PT, R2, R235.reuse, !P0 ;  /* 0x000000eb0200720c */ /* 0x080fe40004706670 */
[C---:B------:R-:W-:Y:S02]  /*12770*/  ISETP.GE.OR P5, PT, R7.reuse, R235, !P5 ;  /* 0x000000eb0700720c */ /* 0x040fe40006fa6670 */
[----:B------:R-:W-:Y:S02]  /*12780*/  ISETP.GE.OR P2, PT, R7, R234, !P2 ;  /* 0x000000ea0700720c */ /* 0x000fe40005746670 */
[----:B------:R-:W-:Y:S02]  /*12790*/  FSEL R196, R32, -INF , !P0 ;  /* 0xff80000020c47808 */ /* 0x000fe40004000000 */
[----:B------:R-:W-:Y:S02]  /*127a0*/  FMNMX.FTZ R17, R142, R3, !PT ;  /* 0x000000038e117209 */ /* 0x000fe40007810000 */
[-C--:B------:R-:W-:Y:S02]  /*127b0*/  ISETP.GE.AND P0, PT, R0, R230.reuse, PT ;  /* 0x000000e60000720c */ /* 0x080fe40003f06270 */
[----:B------:R-:W-:Y:S02]  /*127c0*/  FSEL R143, R16, -INF , !P5 ;  /* 0xff800000108f7808 */ /* 0x000fe40006800000 */
[----:B------:R-:W-:Y:S02]  /*127d0*/  FSEL R137, R18, -INF , !P2 ;  /* 0xff80000012897808 */ /* 0x000fe40005000000 */
[----:B------:R-:W-:Y:S02]  /*127e0*/  ISETP.GE.AND P5, PT, R4, R231, PT ;  /* 0x000000e70400720c */ /* 0x000fe40003fa6270 */
[C---:B------:R-:W-:Y:S02]  /*127f0*/  ISETP.GE.AND P2, PT, R5.reuse, R230, PT ;  /* 0x000000e60500720c */ /* 0x040fe40003f46270 */
[----:B------:R-:W-:Y:S02]  /*12800*/  FMNMX.FTZ R17, R182, R17, !PT ;  /* 0x00000011b6117209 */ /* 0x000fe40007810000 */
[-C--:B------:R-:W-:Y:S02]  /*12810*/  ISETP.GE.OR P0, PT, R0, R234.reuse, !P0 ;  /* 0x000000ea0000720c */ /* 0x080fe40004706670 */
[----:B------:R-:W-:Y:S02]  /*12820*/  ISETP.GE.OR P5, PT, R4, R235, !P5 ;  /* 0x000000eb0400720c */ /* 0x000fe40006fa6670 */
[----:B------:R-:W-:Y:S02]  /*12830*/  ISETP.GE.OR P2, PT, R5, R234, !P2 ;  /* 0x000000ea0500720c */ /* 0x000fe40005746670 */
        /* <DEDUP_REMOVED lines=8> */
[----:B------:R-:W-:Y:S02]  /*128c0*/  ISETP.GE.OR P5, PT, R0, R235, !P5 ;  /* 0x000000eb0000720c */ /* 0x000fe40006fa6670 */
[----:B------:R-:W-:Y:S02]  /*128d0*/  ISETP.GE.OR P2, PT, R2, R234, !P2 ;  /* 0x000000ea0200720c */ /* 0x000fe40005746670 */
        /* <DEDUP_REMOVED lines=8> */
[C---:B------:R-:W-:Y:S02]  /*12960*/  ISETP.GE.OR P5, PT, R133.reuse, R233, !P5 ;  /* 0x000000e98500720c */ /* 0x040fe40006fa6670 */
[----:B------:R-:W-:Y:S02]  /*12970*/  ISETP.GE.OR P2, PT, R133, R232, !P2 ;  /* 0x000000e88500720c */ /* 0x000fe40005746670 */
[----:B------:R-:W-:Y:S02]  /*12980*/  FMNMX.FTZ R135, R137, R16, !PT ;  /* 0x0000001089877209 */ /* 0x000fe40007810000 */
[----:B------:R-:W-:Y:S01]  /*12990*/  FMNMX.FTZ R136, R196, R17, !PT ;  /* 0x00000011c4887209 */ /* 0x000fe20007810000 */
[----:B------:R-:W-:Y:S08]  /*129a0*/  @P0 BRA `(.L_x_1409) ;  /* 0xffffffec00ac0947 */ /* 0x000ff0000383ffff */
.L_x_1408:
[C---:B------:R-:W-:Y:S01]  /*129b0*/  ISETP.GE.AND P1, PT, R7.reuse, R229, PT ;  /* 0x000000e50700720c */ /* 0x040fe20003f26270 */
[----:B-1----:R-:W-:Y:S01]  /*129c0*/  LDSM.16.MT88.4 R20, [R213+0xa000] ;  /* 0x00a00000d514783b */ /* 0x002fe20000004200 */
[----:B------:R-:W-:Y:S01]  /*129d0*/  FSEL R8, R8, -INF , !P6 ;  /* 0xff80000008087808 */ /* 0x000fe20007000000 */
[----:B------:R-:W-:Y:S01]  /*129e0*/  UISETP.GT.AND UP0, UPT, UR9, UR12, UPT ;  /* 0x0000000c0900728c */ /* 0x000fe2000bf04270 */
[----:B------:R-:W-:Y:S01]  /*129f0*/  ISETP.GE.OR P1, PT, R7, R233, !P1 ;  /* 0x000000e90700720c */ /* 0x000fe20004f26670 */
[----:B------:R-:W-:Y:S01]  /*12a00*/  UMOV UR19, UR9 ;  /* 0x0000000900137c82 */ /* 0x000fe20008000000 */
[----:B------:R-:W-:Y:S02]  /*12a10*/  FSEL R9, R9, -INF , !P5 ;  /* 0xff80000009097808 */ /* 0x000fe40006800000 */
[C---:B------:R-:W-:Y:S01]  /*12a20*/  ISETP.GE.AND P6, PT, R6.reuse, R229, PT ;  /* 0x000000e50600720c */ /* 0x040fe20003fc6270 */
[----:B------:R-:W-:Y:S01]  /*12a30*/  LDSM.16.MT88.4 R184, [R215+0xa000] ;  /* 0x00a00000d7b8783b */ /* 0x000fe20000004200 */
[-C--:B------:R-:W-:Y:S02]  /*12a40*/  ISETP.GE.AND P5, PT, R6, R228.reuse, PT ;  /* 0x000000e40600720c */ /* 0x080fe40003fa6270 */
[----:B------:R-:W-:Y:S02]  /*12a50*/  FMNMX.FTZ R135, R180, R135, !PT ;  /* 0x00000087b4877209 */ /* 0x000fe40007810000 */
[----:B------:R-:W-:Y:S02]  /*12a60*/  FSEL R10, R10, -INF , !P3 ;  /* 0xff8000000a0a7808 */ /* 0x000fe40005800000 */
[----:B------:R-:W-:Y:S02]  /*12a70*/  FSEL R12, R12, -INF , !P1 ;  /* 0xff8000000c0c7808 */ /* 0x000fe40004800000 */
[C---:B------:R-:W-:Y:S02]  /*12a80*/  ISETP.GE.AND P3, PT, R5.reuse, R229, PT ;  /* 0x000000e50500720c */ /* 0x040fe40003f66270 */
[----:B------:R-:W-:Y:S02]  /*12a90*/  ISETP.GE.AND P1, PT, R5, R228, PT ;  /* 0x000000e40500720c */ /* 0x000fe40003f26270 */
[C---:B------:R-:W-:Y:S02]  /*12aa0*/  ISETP.GE.OR P6, PT, R6.reuse, R233, !P6 ;  /* 0x000000e90600720c */ /* 0x040fe400077c6670 */
[----:B------:R-:W-:Y:S02]  /*12ab0*/  ISETP.GE.OR P5, PT, R6, R232, !P5 ;  /* 0x000000e80600720c */ /* 0x000fe40006fa6670 */
[----:B------:R-:W-:Y:S02]  /*12ac0*/  FMNMX.FTZ R6, R8, R138, !PT ;  /* 0x0000008a08067209 */ /* 0x000fe40007810000 */
[----:B------:R-:W-:Y:S02]  /*12ad0*/  FMNMX.FTZ R135, R191, R135, !PT ;  /* 0x00000087bf877209 */ /* 0x000fe40007810000 */
[----:B------:R-:W-:Y:S02]  /*12ae0*/  FMNMX.FTZ R136, R195, R136, !PT ;  /* 0x00000088c3887209 */ /* 0x000fe40007810000 */
[C---:B------:R-:W-:Y:S02]  /*12af0*/  ISETP.GE.OR P3, PT, R5.reuse, R233, !P3 ;  /* 0x000000e90500720c */ /* 0x040fe40005f66670 */
[----:B------:R-:W-:Y:S01]  /*12b00*/  ISETP.GE.OR P1, PT, R5, R232, !P1 ;  /* 0x000000e80500720c */ /* 0x000fe20004f26670 */
[----:B------:R-:W1:Y:S01]  /*12b10*/  SHFL.BFLY PT, R16, R136, 0x2, 0x1f ;  /* 0x0c401f0088107f89 */ /* 0x000e6200000e0000 */
[----:B------:R-:W-:Y:S02]  /*12b20*/  FMNMX.FTZ R5, R9, R6, !PT ;  /* 0x0000000609057209 */ /* 0x000fe40007810000 */
[----:B------:R-:W-:Y:S02]  /*12b30*/  FMNMX.FTZ R135, R192, R135, !PT ;  /* 0x00000087c0877209 */ /* 0x000fe40007810000 */
[----:B------:R-:W-:Y:S02]  /*12b40*/  FSEL R13, R13, -INF , !P6 ;  /* 0xff8000000d0d7808 */ /* 0x000fe40007000000 */
[----:B------:R-:W-:Y:S02]  /*12b50*/  ISETP.GE.AND P6, PT, R4, R229, PT ;  /* 0x000000e50400720c */ /* 0x000fe40003fc6270 */
[----:B------:R-:W-:Y:S02]  /*12b60*/  FMNMX.FTZ R5, R12, R5, !PT ;  /* 0x000000050c057209 */ /* 0x000fe40007810000 */
[----:B------:R-:W-:Y:S02]  /*12b70*/  FMNMX.FTZ R135, R199, R135, !PT ;  /* 0x00000087c7877209 */ /* 0x000fe40007810000 */
[----:B------:R-:W-:Y:S02]  /*12b80*/  ISETP.GE.OR P6, PT, R4, R233, !P6 ;  /* 0x000000e90400720c */ /* 0x000fe400077c6670 */
[----:B------:R-:W-:Y:S02]  /*12b90*/  FSEL R194, R24, -INF , !P3 ;  /* 0xff80000018c27808 */ /* 0x000fe40005800000 */
[----:B------:R-:W-:Y:S02]  /*12ba0*/  ISETP.GE.AND P3, PT, R2, R229, PT ;  /* 0x000000e50200720c */ /* 0x000fe40003f66270 */
[----:B------:R-:W-:Y:S02]  /*12bb0*/  FMNMX.FTZ R5, R13, R5, !PT ;  /* 0x000000050d057209 */ /* 0x000fe40007810000 */
[-C--:B------:R-:W-:Y:S02]  /*12bc0*/  ISETP.GE.AND P0, PT, R7, R228.reuse, PT ;  /* 0x000000e40700720c */ /* 0x080fe40003f06270 */
[----:B------:R-:W-:Y:S02]  /*12bd0*/  FMNMX.FTZ R135, R198, R135, !PT ;  /* 0x00000087c6877209 */ /* 0x000fe40007810000 */
[----:B------:R-:W-:Y:S02]  /*12be0*/  FSEL R193, R25, -INF , !P6 ;  /* 0xff80000019c17808 */ /* 0x000fe40007000000 */
[----:B------:R-:W-:Y:S02]  /*12bf0*/  ISETP.GE.AND P6, PT, R4, R228, PT ;  /* 0x000000e40400720c */ /* 0x000fe40003fc6270 */
[----:B------:R-:W-:Y:S02]  /*12c00*/  FMNMX.FTZ R5, R194, R5, !PT ;  /* 0x00000005c2057209 */ /* 0x000fe40007810000 */
[----:B------:R-:W-:Y:S02]  /*12c10*/  ISETP.GE.OR P3, PT, R2, R233, !P3 ;  /* 0x000000e90200720c */ /* 0x000fe40005f66670 */
[-C--:B------:R-:W-:Y:S02]  /*12c20*/  ISETP.GE.OR P0, PT, R7, R232.reuse, !P0 ;  /* 0x000000e80700720c */ /* 0x080fe40004706670 */
[----:B------:R-:W2:Y:S01]  /*12c30*/  SHFL.BFLY PT, R7, R135, 0x2, 0x1f ;  /* 0x0c401f0087077f89 */ /* 0x000ea200000e0000 */
[----:B------:R-:W-:Y:S02]  /*12c40*/  ISETP.GE.OR P6, PT, R4, R232, !P6 ;  /* 0x000000e80400720c */ /* 0x000fe400077c6670 */
[----:B------:R-:W-:Y:S02]  /*12c50*/  FSEL R197, R28, -INF , !P3 ;  /* 0xff8000001cc57808 */ /* 0x000fe40005800000 */
[----:B------:R-:W-:Y:S02]  /*12c60*/  FMNMX.FTZ R4, R193, R5, !PT ;  /* 0x00000005c1047209 */ /* 0x000fe40007810000 */
[----:B------:R-:W-:Y:S02]  /*12c70*/  FSEL R11, R11, -INF , !P2 ;  /* 0xff8000000b0b7808 */ /* 0x000fe40005000000 */
[----:B------:R-:W-:Y:S02]  /*12c80*/  FMNMX.FTZ R5, R10, R139, !PT ;  /* 0x0000008b0a057209 */ /* 0x000fe40007810000 */
[----:B------:R-:W-:Y:S02]  /*12c90*/  FMNMX.FTZ R134, R197, R4, !PT ;  /* 0x00000004c5867209 */ /* 0x000fe40007810000 */
[----:B------:R-:W-:Y:S02]  /*12ca0*/  FSEL R14, R14, -INF , !P0 ;  /* 0xff8000000e0e7808 */ /* 0x000fe40004000000 */
[----:B------:R-:W-:Y:S02]  /*12cb0*/  FMNMX.FTZ R4, R11, R5, !PT ;  /* 0x000000050b047209 */ /* 0x000fe40007810000 */
[----:B------:R-:W-:Y:S02]  /*12cc0*/  FSEL R15, R15, -INF , !P5 ;  /* 0xff8000000f0f7808 */ /* 0x000fe40006800000 */
[----:B------:R-:W-:Y:S02]  /*12cd0*/  FMNMX.FTZ R4, R14, R4, !PT ;  /* 0x000000040e047209 */ /* 0x000fe40007810000 */
[----:B------:R-:W-:Y:S02]  /*12ce0*/  ISETP.GE.AND P0, PT, R2, R228, PT ;  /* 0x000000e40200720c */ /* 0x000fe40003f06270 */
[----:B------:R-:W-:Y:S02]  /*12cf0*/  FSEL R201, R26, -INF , !P1 ;  /* 0xff8000001ac97808 */ /* 0x000fe40004800000 */
[----:B-1----:R-:W-:Y:S02]  /*12d00*/  FMNMX.FTZ R136, R136, R16, !PT ;  /* 0x0000001088887209 */ /* 0x002fe40007810000 */
[----:B------:R-:W-:Y:S02]  /*12d10*/  FMNMX.FTZ R4, R15, R4, !PT ;  /* 0x000000040f047209 */ /* 0x000fe40007810000 */
[C---:B------:R-:W-:Y:S01]  /*12d20*/  ISETP.GE.AND P3, PT, R0.reuse, R229, PT ;  /* 0x000000e50000720c */ /* 0x040fe20003f66270 */
[----:B------:R-:W1:Y:S01]  /*12d30*/  SHFL.BFLY PT, R16, R136, 0x1, 0x1f ;  /* 0x0c201f0088107f89 */ /* 0x000e6200000e0000 */
[----:B------:R-:W-:Y:S02]  /*12d40*/  ISETP.GE.AND P1, PT, R0, R228, PT ;  /* 0x000000e40000720c */ /* 0x000fe40003f26270 */
[----:B------:R-:W-:Y:S02]  /*12d50*/  ISETP.GE.OR P0, PT, R2, R232, !P0 ;  /* 0x000000e80200720c */ /* 0x000fe40004706670 */
[----:B------:R-:W-:Y:S02]  /*12d60*/  FSEL R202, R27, -INF , !P6 ;  /* 0xff8000001bca7808 */ /* 0x000fe40007000000 */
[----:B------:R-:W-:Y:S02]  /*12d70*/  FMNMX.FTZ R2, R201, R4, !PT ;  /* 0x00000004c9027209 */ /* 0x000fe40007810000 */
[C---:B------:R-:W-:Y:S02]  /*12d80*/  ISETP.GE.OR P3, PT, R0.reuse, R233, !P3 ;  /* 0x000000e90000720c */ /* 0x040fe40005f66670 */
[----:B------:R-:W-:Y:S02]  /*12d90*/  ISETP.GE.OR P1, PT, R0, R232, !P1 ;  /* 0x000000e80000720c */ /* 0x000fe40004f26670 */
[----:B------:R-:W-:Y:S02]  /*12da0*/  FSEL R203, R30, -INF , !P0 ;  /* 0xff8000001ecb7808 */ /* 0x000fe40004000000 */
[----:B------:R-:W-:Y:S02]  /*12db0*/  FMNMX.FTZ R0, R202, R2, !PT ;  /* 0x00000002ca007209 */ /* 0x000fe40007810000 */
[----:B--2---:R-:W-:Y:S02]  /*12dc0*/  FMNMX.FTZ R135, R135, R7, !PT ;  /* 0x0000000787877209 */ /* 0x004fe40007810000 */
[----:B------:R-:W-:Y:S02]  /*12dd0*/  FMNMX.FTZ R0, R203, R0, !PT ;  /* 0x00000000cb007209 */ /* 0x000fe40007810000 */
[----:B------:R-:W-:Y:S01]  /*12de0*/  FSEL R140, R31, -INF , !P1 ;  /* 0xff8000001f8c7808 */ /* 0x000fe20004800000 */
[----:B------:R-:W2:Y:S01]  /*12df0*/  SHFL.BFLY PT, R5, R135, 0x1, 0x1f ;  /* 0x0c201f0087057f89 */ /* 0x000ea200000e0000 */
[----:B------:R-:W-:Y:S02]  /*12e00*/  FSEL R200, R29, -INF , !P3 ;  /* 0xff8000001dc87808 */ /* 0x000fe40005800000 */
[----:B------:R-:W-:Y:S02]  /*12e10*/  FMNMX.FTZ R0, R140, R0, !PT ;  /* 0x000000008c007209 */ /* 0x000fe40007810000 */
[----:B-1----:R-:W-:Y:S02]  /*12e20*/  FMNMX.FTZ R136, R136, R16, !PT ;  /* 0x0000001088887209 */ /* 0x002fe40007810000 */
[----:B------:R-:W-:Y:S01]  /*12e30*/  FMNMX.FTZ R134, R200, R134, !PT ;  /* 0x00000086c8867209 */ /* 0x000fe20007810000 */
        /* <DEDUP_REMOVED lines=8> */
[----:B--2---:R-:W-:Y:S01]  /*12ec0*/  FMNMX.FTZ R135, R135, R5, !PT ;  /* 0x0000000587877209 */ /* 0x004fe20007810000 */
[----:B------:R2:W-:Y:S03]  /*12ed0*/  MUFU.EX2 R35, R4 ;  /* 0x0000000400237308 */ /* 0x0005e60000000800 */
[C---:B------:R-:W-:Y:S01]  /*12ee0*/  FSETP.NEU.FTZ.AND P2, PT, R135.reuse, -INF , PT ;  /* 0xff8000008700780b */ /* 0x040fe20003f5d000 */
[----:B------:R-:W-:Y:S01]  /*12ef0*/  FMUL.FTZ R142, R135, UR4 ;  /* 0x00000004878e7c20 */ /* 0x000fe20008410000 */
[----:B-1----:R-:W-:Y:S05]  /*12f00*/  FMNMX.FTZ R0, R0, R2, !PT ;  /* 0x0000000200007209 */ /* 0x002fea0007810000 */
[----:B------:R-:W-:Y:S01]  /*12f10*/  MUFU.EX2 R33, R143 ;  /* 0x0000008f00217308 */ /* 0x000fe20000000800 */
[----:B------:R-:W-:Y:S02]  /*12f20*/  FSEL R142, R142, RZ, P2 ;  /* 0x000000ff8e8e7208 */ /* 0x000fe40001000000 */
[----:B---3--:R-:W-:Y:S01]  /*12f30*/  FMNMX.FTZ R134, R134, R6, !PT ;  /* 0x0000000686867209 */ /* 0x008fe20007810000 */
[----:B------:R-:W1:Y:S02]  /*12f40*/  SHFL.BFLY PT, R2, R0, 0x1, 0x1f ;  /* 0x0c201f0000027f89 */ /* 0x000e6400000e0000 */
[--C-:B------:R-:W-:Y:S01]  /*12f50*/  FFMA.FTZ R137, R137, UR4, -R142.reuse ;  /* 0x0000000489897c23 */ /* 0x100fe2000801088e */
[--C-:B------:R-:W-:Y:S05]  /*12f60*/  FFMA.FTZ R177, R177, UR4, -R142.reuse ;  /* 0x00000004b1b17c23 */ /* 0x100fea000801088e */
[----:B------:R-:W3:Y:S01]  /*12f70*/  SHFL.BFLY PT, R5, R134, 0x1, 0x1f ;  /* 0x0c201f0086057f89 */ /* 0x000ee200000e0000 */
[----:B--2---:R-:W-:Y:S01]  /*12f80*/  FFMA.FTZ R4, R182, UR4, -R141 ;  /* 0x00000004b6047c23 */ /* 0x004fe2000801088d */
[----:B------:R1:W-:Y:S10]  /*12f90*/  MUFU.EX2 R250, R137 ;  /* 0x0000008900fa7308 */ /* 0x0003f40000000800 */
[----:B------:R2:W4:Y:S10]  /*12fa0*/  MUFU.EX2 R204, R4 ;  /* 0x0000000400cc7308 */ /* 0x0005340000000800 */
[----:B------:R4:W5:Y:S01]  /*12fb0*/  MUFU.EX2 R32, R176 ;  /* 0x000000b000207308 */ /* 0x0009620000000800 */
[----:B-1----:R-:W-:Y:S02]  /*12fc0*/  FMNMX.FTZ R137, R0, R2, !PT ;  /* 0x0000000200897209 */ /* 0x002fe40007810000 */
[----:B------:R-:W-:Y:S02]  /*12fd0*/  FSEL R0, R136, RZ, P3 ;  /* 0x000000ff88007208 */ /* 0x000fe40001800000 */
[----:B------:R-:W-:Y:S01]  /*12fe0*/  FSEL R2, R135, RZ, P2 ;  /* 0x000000ff87027208 */ /* 0x000fe20001000000 */
[----:B------:R-:W-:Y:S01]  /*12ff0*/  FMUL.FTZ R188, R137, UR4 ;  /* 0x0000000489bc7c20 */ /* 0x000fe20008410000 */
[----:B---3--:R-:W-:Y:S01]  /*13000*/  FMNMX.FTZ R134, R134, R5, !PT ;  /* 0x0000000586867209 */ /* 0x008fe20007810000 */
[----:B------:R-:W-:Y:S01]  /*13010*/  FADD.FTZ R0, -R0, R3 ;  /* 0x0000000300007221 */ /* 0x000fe20000010100 */
[----:B--2---:R-:W-:Y:S01]  /*13020*/  FFMA.FTZ R4, R181, UR4, -R142 ;  /* 0x00000004b5047c23 */ /* 0x004fe2000801088e */
[----:B------:R-:W-:Y:S01]  /*13030*/  FADD.FTZ R2, -R2, R132 ;  /* 0x0000008402027221 */ /* 0x000fe20000010100 */
[----:B------:R-:W-:Y:S01]  /*13040*/  FSETP.NEU.FTZ.AND P1, PT, R134, -INF , PT ;  /* 0xff8000008600780b */ /* 0x000fe20003f3d000 */
[----:B------:R-:W-:Y:S01]  /*13050*/  FMUL.FTZ R3, R0, UR4 ;  /* 0x0000000400037c20 */ /* 0x000fe20008410000 */
[----:B------:R1:W-:Y:S01]  /*13060*/  MUFU.EX2 R34, R4 ;  /* 0x0000000400227308 */ /* 0x0003e20000000800 */
[----:B------:R-:W-:Y:S01]  /*13070*/  FMUL.FTZ R2, R2, UR4 ;  /* 0x0000000402027c20 */ /* 0x000fe20008410000 */
[C---:B------:R-:W-:Y:S01]  /*13080*/  FSEL R0, R134.reuse, RZ, P1 ;  /* 0x000000ff86007208 */ /* 0x040fe20000800000 */
[----:B------:R-:W-:Y:S01]  /*13090*/  FMUL.FTZ R143, R134, UR4 ;  /* 0x00000004868f7c20 */ /* 0x000fe20008410000 */
[----:B------:R-:W-:Y:S02]  /*130a0*/  FSETP.NEU.FTZ.AND P0, PT, R137, -INF , PT ;  /* 0xff8000008900780b */ /* 0x000fe40003f1d000 */
[----:B----4-:R-:W-:Y:S04]  /*130b0*/  F2FP.BF16.F32.PACK_AB R176, R204, R35 ;  /* 0x00000023ccb0723e */ /* 0x010fe800000010ff */
[----:B------:R2:W3:Y:S01]  /*130c0*/  MUFU.EX2 R133, R3 ;  /* 0x0000000300857308 */ /* 0x0004e20000000800 */
[----:B------:R-:W-:Y:S02]  /*130d0*/  FSEL R188, R188, RZ, P0 ;  /* 0x000000ffbcbc7208 */ /* 0x000fe40000000000 */
[----:B------:R-:W-:Y:S02]  /*130e0*/  FSEL R143, R143, RZ, P1 ;  /* 0x000000ff8f8f7208 */ /* 0x000fe40000800000 */
[----:B-----5:R-:W-:Y:S01]  /*130f0*/  F2FP.BF16.F32.PACK_AB R178, R32, R33 ;  /* 0x0000002120b2723e */ /* 0x020fe200000010ff */
[--C-:B------:R-:W-:Y:S01]  /*13100*/  FFMA.FTZ R10, R10, UR4, -R188.reuse ;  /* 0x000000040a0a7c23 */ /* 0x100fe200080108bc */
[----:B------:R-:W-:Y:S03]  /*13110*/  FFMA.FTZ R11, R11, UR4, -R188 ;  /* 0x000000040b0b7c23 */ /* 0x000fe600080108bc */
[----:B------:R4:W5:Y:S01]  /*13120*/  MUFU.EX2 R132, R2 ;  /* 0x0000000200847308 */ /* 0x0009620000000800 */
[----:B-1----:R-:W-:Y:S01]  /*13130*/  FFMA.FTZ R4, R180, UR4, -R142 ;  /* 0x00000004b4047c23 */ /* 0x002fe2000801088e */
[--C-:B------:R-:W-:Y:S01]  /*13140*/  FFMA.FTZ R14, R14, UR4, -R188.reuse ;  /* 0x000000040e0e7c23 */ /* 0x100fe200080108bc */
[----:B------:R-:W-:Y:S01]  /*13150*/  FFMA.FTZ R15, R15, UR4, -R188 ;  /* 0x000000040f0f7c23 */ /* 0x000fe200080108bc */
[--C-:B------:R-:W-:Y:S01]  /*13160*/  FFMA.FTZ R8, R8, UR4, -R143.reuse ;  /* 0x0000000408087c23 */ /* 0x100fe2000801088f */
[--C-:B------:R-:W-:Y:S01]  /*13170*/  FFMA.FTZ R9, R9, UR4, -R143.reuse ;  /* 0x0000000409097c23 */ /* 0x100fe2000801088f */
[--C-:B------:R-:W-:Y:S01]  /*13180*/  FFMA.FTZ R12, R12, UR4, -R143.reuse ;  /* 0x000000040c0c7c23 */ /* 0x100fe2000801088f */
[----:B------:R-:W-:Y:S03]  /*13190*/  FFMA.FTZ R13, R13, UR4, -R143 ;  /* 0x000000040d0d7c23 */ /* 0x000fe6000801088f */
[----:B------:R1:W1:Y:S01]  /*131a0*/  MUFU.EX2 R251, R4 ;  /* 0x0000000400fb7308 */ /* 0x0002620000000800 */
[----:B--2---:R-:W-:Y:S01]  /*131b0*/  FADD.FTZ R3, -R0, R138 ;  /* 0x0000008a00037221 */ /* 0x004fe20000010100 */
[----:B------:R-:W-:Y:S01]  /*131c0*/  FSEL R0, R137, RZ, P0 ;  /* 0x000000ff89007208 */ /* 0x000fe20000000000 */
[C---:B---3--:R-:W-:Y:S01]  /*131d0*/  FMUL.FTZ R5, R133.reuse, R149 ;  /* 0x0000009585057220 */ /* 0x048fe20000410000 */
[C---:B------:R-:W-:Y:S01]  /*131e0*/  FMUL.FTZ R16, R133.reuse, R156 ;  /* 0x0000009c85107220 */ /* 0x040fe20000410000 */
[C---:B------:R-:W-:Y:S01]  /*131f0*/  FMUL.FTZ R17, R133.reuse, R157 ;  /* 0x0000009d85117220 */ /* 0x040fe20000410000 */
[----:B------:R-:W-:Y:S01]  /*13200*/  FMUL.FTZ R36, R133, R36 ;  /* 0x0000002485247220 */ /* 0x000fe20000410000 */
[----:B------:R-:W-:Y:S03]  /*13210*/  FADD.FTZ R0, -R0, R139 ;  /* 0x0000008b00007221 */ /* 0x000fe60000010100 */
[----:B------:R-:W2:Y:S01]  /*13220*/  MUFU.EX2 R252, R177 ;  /* 0x000000b100fc7308 */ /* 0x000ea20000000800 */
[----:B----4-:R-:W-:Y:S01]  /*13230*/  FMUL.FTZ R2, R3, UR4 ;  /* 0x0000000403027c20 */ /* 0x010fe20008410000 */
[----:B-----5:R-:W-:Y:S01]  /*13240*/  FMUL.FTZ R6, R132, R150 ;  /* 0x0000009684067220 */ /* 0x020fe20000410000 */
[----:B------:R-:W-:Y:S01]  /*13250*/  FMUL.FTZ R0, R0, UR4 ;  /* 0x0000000400007c20 */ /* 0x000fe20008410000 */
[C---:B------:R-:W-:Y:S01]  /*13260*/  FMUL.FTZ R7, R132.reuse, R151 ;  /* 0x0000009784077220 */ /* 0x040fe20000410000 */
[--C-:B------:R-:W-:Y:S01]  /*13270*/  FFMA.FTZ R3, R189, UR4, -R141.reuse ;  /* 0x00000004bd037c23 */ /* 0x100fe2000801088d */
[C---:B------:R-:W-:Y:S01]  /*13280*/  FMUL.FTZ R18, R132.reuse, R158 ;  /* 0x0000009e84127220 */ /* 0x040fe20000410000 */
[C---:B------:R-:W-:Y:S03]  /*13290*/  FMUL.FTZ R19, R132.reuse, R159 ;  /* 0x0000009f84137220 */ /* 0x040fe60000410000 */
[----:B------:R-:W-:Y:S01]  /*132a0*/  MUFU.EX2 R239, R8 ;  /* 0x0000000800ef7308 */ /* 0x000fe20000000800 */
[----:B-1----:R-:W-:Y:S01]  /*132b0*/  FMUL.FTZ R4, R133, R148 ;  /* 0x0000009485047220 */ /* 0x002fe20000410000 */
[----:B------:R-:W-:Y:S01]  /*132c0*/  F2FP.BF16.F32.PACK_AB R179, R251, R250 ;  /* 0x000000fafbb3723e */ /* 0x000fe200000010ff */
[----:B------:R-:W-:Y:S01]  /*132d0*/  LDSM.16.MT88.4 R148, [R217+0xa000] ;  /* 0x00a00000d994783b */ /* 0x000fe20000004200 */
[C---:B------:R-:W-:Y:S01]  /*132e0*/  FMUL.FTZ R37, R133.reuse, R37 ;  /* 0x0000002585257220 */ /* 0x040fe20000410000 */
[C---:B------:R-:W-:Y:S01]  /*132f0*/  FMUL.FTZ R38, R132.reuse, R38 ;  /* 0x0000002684267220 */ /* 0x040fe20000410000 */
[----:B------:R-:W-:Y:S01]  /*13300*/  FMUL.FTZ R39, R132, R39 ;  /* 0x0000002784277220 */ /* 0x000fe20000410000 */
[----:B------:R-:W-:Y:S03]  /*13310*/  FMUL.FTZ R48, R133, R48 ;  /* 0x0000003085307220 */ /* 0x000fe60000410000 */
[----:B------:R-:W1:Y:S01]  /*13320*/  MUFU.EX2 R238, R9 ;  /* 0x0000000900ee7308 */ /* 0x000e620000000800 */
[----:B--2---:R-:W-:Y:S01]  /*13330*/  F2FP.BF16.F32.PACK_AB R177, R34, R252 ;  /* 0x000000fc22b1723e */ /* 0x004fe200000010ff */
[----:B------:R-:W-:Y:S01]  /*13340*/  FFMA.FTZ R138, R191, UR4, -R142 ;  /* 0x00000004bf8a7c23 */ /* 0x000fe2000801088e */
[----:B------:R-:W-:Y:S01]  /*13350*/  LDSM.16.MT88.4 R156, [R213+0xa800] ;  /* 0x00a80000d59c783b */ /* 0x000fe20000004200 */
[----:B------:R-:W-:Y:S01]  /*13360*/  FFMA.FTZ R140, R140, UR4, -R188 ;  /* 0x000000048c8c7c23 */ /* 0x000fe200080108bc */
[C---:B------:R-:W-:Y:S01]  /*13370*/  FMUL.FTZ R49, R133.reuse, R49 ;  /* 0x0000003185317220 */ /* 0x040fe20000410000 */
[C---:B------:R-:W-:Y:S01]  /*13380*/  FMUL.FTZ R50, R132.reuse, R50 ;  /* 0x0000003284327220 */ /* 0x040fe20000410000 */
[C---:B------:R-:W-:Y:S01]  /*13390*/  FMUL.FTZ R51, R132.reuse, R51 ;  /* 0x0000003384337220 */ /* 0x040fe20000410000 */
[-C--:B------:R-:W-:Y:S02]  /*133a0*/  HMMA.16816.F32.BF16 R4, R176, R20.reuse, R4 ;  /* 0x00000014b004723c */ /* 0x080fe40000041804 */
[----:B------:R-:W-:Y:S01]  /*133b0*/  MUFU.EX2 R240, R12 ;  /* 0x0000000c00f07308 */ /* 0x000fe20000000800 */
[----:B------:R-:W-:Y:S02]  /*133c0*/  PLOP3.LUT P0, PT, PT, PT, UP0, 0x80, 0x0 ;  /* 0x000000000000781c */ /* 0x000fe40003f0f008 */
[C---:B------:R-:W-:Y:S01]  /*133d0*/  FMUL.FTZ R52, R133.reuse, R52 ;  /* 0x0000003485347220 */ /* 0x040fe20000410000 */
[C---:B------:R-:W-:Y:S01]  /*133e0*/  FMUL.FTZ R53, R133.reuse, R53 ;  /* 0x0000003585357220 */ /* 0x040fe20000410000 */
[C---:B------:R-:W-:Y:S01]  /*133f0*/  FMUL.FTZ R54, R132.reuse, R54 ;  /* 0x0000003684367220 */ /* 0x040fe20000410000 */
[----:B------:R-:W-:Y:S04]  /*13400*/  FMUL.FTZ R55, R132, R55 ;  /* 0x0000003784377220 */ /* 0x000fe80000410000 */
[----:B------:R-:W2:Y:S01]  /*13410*/  MUFU.EX2 R241, R13 ;  /* 0x0000000d00f17308 */ /* 0x000ea20000000800 */
[----:B-1----:R-:W-:Y:S01]  /*13420*/  F2FP.BF16.F32.PACK_AB R180, R238, R239 ;  /* 0x000000efeeb4723e */ /* 0x002fe200000010ff */
[C---:B------:R-:W-:Y:S01]  /*13430*/  FMUL.FTZ R64, R133.reuse, R64 ;  /* 0x0000004085407220 */ /* 0x040fe20000410000 */
[C---:B------:R-:W-:Y:S01]  /*13440*/  FMUL.FTZ R65, R133.reuse, R65 ;  /* 0x0000004185417220 */ /* 0x040fe20000410000 */
[C---:B------:R-:W-:Y:S01]  /*13450*/  FMUL.FTZ R66, R132.reuse, R66 ;  /* 0x0000004284427220 */ /* 0x040fe20000410000 */
[C---:B------:R-:W-:Y:S01]  /*13460*/  FMUL.FTZ R67, R132.reuse, R67 ;  /* 0x0000004384437220 */ /* 0x040fe20000410000 */
[C---:B------:R-:W-:Y:S04]  /*13470*/  FMUL.FTZ R68, R133.reuse, R68 ;  /* 0x0000004485447220 */ /* 0x040fe80000410000 */
        /* <DEDUP_REMOVED lines=8> */
[----:B------:R-:W1:Y:S01]  /*13500*/  MUFU.EX2 R211, R11 ;  /* 0x0000000b00d37308 */ /* 0x000e620000000800 */
[----:B--2---:R-:W-:Y:S01]  /*13510*/  F2FP.BF16.F32.PACK_AB R182, R241, R240 ;  /* 0x000000f0f1b6723e */ /* 0x004fe200000010ff */
        /* <DEDUP_REMOVED lines=15> */
[----:B-1----:R-:W-:Y:S01]  /*13610*/  F2FP.BF16.F32.PACK_AB R181, R211, R210 ;  /* 0x000000d2d3b5723e */ /* 0x002fe200000010ff */
[C---:B------:R-:W-:Y:S01]  /*13620*/  FMUL.FTZ R113, R133.reuse, R113 ;  /* 0x0000007185717220 */ /* 0x040fe20000410000 */
[C---:B------:R-:W-:Y:S01]  /*13630*/  FMUL.FTZ R114, R132.reuse, R114 ;  /* 0x0000007284727220 */ /* 0x040fe20000410000 */
        /* <DEDUP_REMOVED lines=9> */
[----:B------:R-:W-:Y:S05]  /*136d0*/  FMUL.FTZ R131, R132, R131 ;  /* 0x0000008384837220 */ /* 0x000fea0000410000 */
[----:B------:R-:W3:Y:S01]  /*136e0*/  MUFU.EX2 R0, R0 ;  /* 0x0000000000007308 */ /* 0x000ee20000000800 */
[----:B--2---:R-:W-:Y:S09]  /*136f0*/  F2FP.BF16.F32.PACK_AB R183, R236, R237 ;  /* 0x000000edecb7723e */ /* 0x004ff200000010ff */
[----:B------:R2:W-:Y:S01]  /*13700*/  MUFU.EX2 R249, R3 ;  /* 0x0000000300f97308 */ /* 0x0005e20000000800 */
        /* <DEDUP_REMOVED lines=12> */
[----:B------:R-:W1:Y:S01]  /*137d0*/  LDSM.16.MT88.4 R144, [R218+0xa000] ;  /* 0x00a00000da90783b */ /* 0x000e620000004200 */
[C---:B------:R-:W-:Y:S01]  /*137e0*/  FMUL.FTZ R26, R0.reuse, R162 ;  /* 0x000000a2001a7220 */ /* 0x040fe20000410000 */
[C---:B------:R-:W-:Y:S01]  /*137f0*/  FMUL.FTZ R27, R0.reuse, R163 ;  /* 0x000000a3001b7220 */ /* 0x040fe20000410000 */
[----:B------:R-:W-:Y:S01]  /*13800*/  FMUL.FTZ R30, R0, R170 ;  /* 0x000000aa001e7220 */ /* 0x000fe20000410000 */
[C---:B------:R-:W-:Y:S01]  /*13810*/  HMMA.16816.F32.BF16 R8, R180.reuse, R20, R8 ;  /* 0x00000014b408723c */ /* 0x040fe20000041808 */
[----:B------:R3:W-:Y:S03]  /*13820*/  MUFU.EX2 R247, R138 ;  /* 0x0000008a00f77308 */ /* 0x0007e60000000800 */
[----:B------:R-:W4:Y:S01]  /*13830*/  LDSM.16.MT88.4 R152, [R213+0xb000] ;  /* 0x00b00000d598783b */ /* 0x000f220000004200 */
[----:B--2---:R-:W-:Y:S01]  /*13840*/  FFMA.FTZ R3, R190, UR4, -R141 ;  /* 0x00000004be037c23 */ /* 0x004fe2000801088d */
[-C--:B------:R-:W-:Y:S05]  /*13850*/  HMMA.16816.F32.BF16 R12, R180, R22.reuse, R12 ;  /* 0x00000016b40c723c */ /* 0x080fea000004180c */
[----:B------:R2:W5:Y:S01]  /*13860*/  MUFU.EX2 R248, R3 ;  /* 0x0000000300f87308 */ /* 0x0005620000000800 */
[C---:B------:R-:W-:Y:S01]  /*13870*/  FMUL.FTZ R20, R133.reuse, R164 ;  /* 0x000000a485147220 */ /* 0x040fe20000410000 */
[C---:B------:R-:W-:Y:S04]  /*13880*/  HMMA.16816.F32.BF16 R16, R176.reuse, R22, R16 ;  /* 0x00000016b010723c */ /* 0x040fe80000041810 */
[----:B------:R-:W-:Y:S01]  /*13890*/  FMUL.FTZ R21, R133, R165 ;  /* 0x000000a585157220 */ /* 0x000fe20000410000 */
[----:B------:R-:W-:Y:S02]  /*138a0*/  FMUL.FTZ R31, R0, R171 ;  /* 0x000000ab001f7220 */ /* 0x000fe40000410000 */
[C---:B------:R-:W-:Y:S01]  /*138b0*/  FMUL.FTZ R22, R132.reuse, R166 ;  /* 0x000000a684167220 */ /* 0x040fe20000410000 */
[----:B------:R-:W-:Y:S03]  /*138c0*/  FMUL.FTZ R23, R132, R167 ;  /* 0x000000a784177220 */ /* 0x000fe60000410000 */
[----:B---3--:R-:W-:Y:S01]  /*138d0*/  FFMA.FTZ R138, R193, UR4, -R143 ;  /* 0x00000004c18a7c23 */ /* 0x008fe2000801088f */
[----:B------:R-:W-:Y:S01]  /*138e0*/  MOV R164, R204 ;  /* 0x000000cc00a47202 */ /* 0x000fe20000000f00 */
[----:B------:R-:W-:Y:S01]  /*138f0*/  FMUL.FTZ R40, R2, R40 ;  /* 0x0000002802287220 */ /* 0x000fe20000410000 */
[--C-:B--2---:R-:W-:Y:S01]  /*13900*/  FFMA.FTZ R3, R192, UR4, -R142.reuse ;  /* 0x00000004c0037c23 */ /* 0x104fe2000801088e */
[-C--:B------:R-:W-:Y:S01]  /*13910*/  HMMA.16816.F32.BF16 R20, R176, R184.reuse, R20 ;  /* 0x000000b8b014723c */ /* 0x080fe20000041814 */
        /* <DEDUP_REMOVED lines=17> */
[--C-:B--2---:R-:W-:Y:S01]  /*13a30*/  FFMA.FTZ R3, R196, UR4, -R141.reuse ;  /* 0x00000004c4037c23 */ /* 0x104fe2000801088d */
[C---:B------:R-:W-:Y:S02]  /*13a40*/  HMMA.16816.F32.BF16 R32, R176.reuse, R186, R32 ;  /* 0x000000bab020723c */ /* 0x040fe40000041820 */
[----:B------:R-:W-:Y:S02]  /*13a50*/  LDSM.16.MT88.4 R184, [R218+0xa800] ;  /* 0x00a80000dab8783b */ /* 0x000fe40000004200 */
[----:B------:R-:W-:Y:S01]  /*13a60*/  FFMA.FTZ R141, R195, UR4, -R141 ;  /* 0x00000004c38d7c23 */ /* 0x000fe2000801088d */
[----:B------:R2:W-:Y:S01]  /*13a70*/  MUFU.EX2 R244, R3 ;  /* 0x0000000300f47308 */ /* 0x0005e20000000800 */
[-C--:B-1----:R-:W-:Y:S05]  /*13a80*/  HMMA.16816.F32.BF16 R36, R176, R144.reuse, R36 ;  /* 0x00000090b024723c */ /* 0x082fea0000041824 */
[C---:B------:R-:W-:Y:S01]  /*13a90*/  FMUL.FTZ R44, R2.reuse, R44 ;  /* 0x0000002c022c7220 */ /* 0x040fe20000410000 */
[C---:B------:R-:W-:Y:S03]  /*13aa0*/  HMMA.16816.F32.BF16 R40, R180.reuse, R144, R40 ;  /* 0x00000090b428723c */ /* 0x040fe60000041828 */
[----:B------:R-:W1:Y:S02]  /*13ab0*/  MUFU.EX2 R245, R141 ;  /* 0x0000008d00f57308 */ /* 0x000e640000000800 */
[----:B------:R-:W-:Y:S01]  /*13ac0*/  FMUL.FTZ R45, R2, R45 ;  /* 0x0000002d022d7220 */ /* 0x000fe20000410000 */
[C---:B------:R-:W-:Y:S01]  /*13ad0*/  FMUL.FTZ R46, R0.reuse, R46 ;  /* 0x0000002e002e7220 */ /* 0x040fe20000410000 */
[----:B------:R-:W-:Y:S01]  /*13ae0*/  FMUL.FTZ R47, R0, R47 ;  /* 0x0000002f002f7220 */ /* 0x000fe20000410000 */
[----:B-----5:R-:W-:Y:S03]  /*13af0*/  F2FP.BF16.F32.PACK_AB R140, R248, R249 ;  /* 0x000000f9f88c723e */ /* 0x020fe600000010ff */
[--C-:B--2---:R-:W-:Y:S01]  /*13b00*/  FFMA.FTZ R3, R199, UR4, -R142.reuse ;  /* 0x00000004c7037c23 */ /* 0x104fe2000801088e */
        /* <DEDUP_REMOVED lines=8> */
[----:B------:R-:W5:Y:S04]  /*13b90*/  LDSM.16.MT88.4 R144, [R215+0xb000] ;  /* 0x00b00000d790783b */ /* 0x000f680000004200 */
[----:B------:R-:W1:Y:S01]  /*13ba0*/  MUFU.EX2 R243, R142 ;  /* 0x0000008e00f37308 */ /* 0x000e620000000800 */
[C---:B------:R-:W-:Y:S01]  /*13bb0*/  FMUL.FTZ R60, R2.reuse, R60 ;  /* 0x0000003c023c7220 */ /* 0x040fe20000410000 */
[-C--:B------:R-:W-:Y:S04]  /*13bc0*/  HMMA.16816.F32.BF16 R52, R176, R148.reuse, R52 ;  /* 0x00000094b034723c */ /* 0x080fe80000041834 */
[----:B------:R-:W-:Y:S02]  /*13bd0*/  FMUL.FTZ R61, R2, R61 ;  /* 0x0000003d023d7220 */ /* 0x000fe40000410000 */
[C---:B------:R-:W-:Y:S05]  /*13be0*/  HMMA.16816.F32.BF16 R56, R180.reuse, R148, R56 ;  /* 0x00000094b438723c */ /* 0x040fea0000041838 */
[C---:B------:R-:W-:Y:S01]  /*13bf0*/  FMUL.FTZ R62, R0.reuse, R62 ;  /* 0x0000003e003e7220 */ /* 0x040fe20000410000 */
[----:B------:R-:W-:Y:S01]  /*13c00*/  FMUL.FTZ R63, R0, R63 ;  /* 0x0000003f003f7220 */ /* 0x000fe20000410000 */
[--C-:B--2---:R-:W-:Y:S01]  /*13c10*/  FFMA.FTZ R3, R194, UR4, -R143.reuse ;  /* 0x00000004c2037c23 */ /* 0x104fe2000801088f */
[C---:B------:R-:W-:Y:S01]  /*13c20*/  FMUL.FTZ R72, R2.reuse, R72 ;  /* 0x0000004802487220 */ /* 0x040fe20000410000 */
[----:B------:R-:W-:Y:S02]  /*13c30*/  LDSM.16.MT88.4 R192, [R215+0xb800] ;  /* 0x00b80000d7c0783b */ /* 0x000fe40000004200 */
[----:B------:R2:W1:Y:S01]  /*13c40*/  MUFU.EX2 R208, R3 ;  /* 0x0000000300d07308 */ /* 0x0004620000000800 */
        /* <DEDUP_REMOVED lines=8> */
[-C--:B----4-:R-:W-:Y:S05]  /*13cd0*/  HMMA.16816.F32.BF16 R68, R176, R152.reuse, R68 ;  /* 0x00000098b044723c */ /* 0x090fea0000041844 */
[C---:B------:R-:W-:Y:S01]  /*13ce0*/  FMUL.FTZ R78, R0.reuse, R78 ;  /* 0x0000004e004e7220 */ /* 0x040fe20000410000 */
[C---:B------:R-:W-:Y:S05]  /*13cf0*/  HMMA.16816.F32.BF16 R72, R180.reuse, R152, R72 ;  /* 0x00000098b448723c */ /* 0x040fea0000041848 */
[----:B------:R-:W-:Y:S01]  /*13d00*/  FMUL.FTZ R79, R0, R79 ;  /* 0x0000004f004f7220 */ /* 0x000fe20000410000 */
[--C-:B--2---:R-:W-:Y:S01]  /*13d10*/  FFMA.FTZ R3, R197, UR4, -R143.reuse ;  /* 0x00000004c5037c23 */ /* 0x104fe2000801088f */
        /* <DEDUP_REMOVED lines=9> */
[----:B------:R-:W4:Y:S03]  /*13db0*/  MUFU.EX2 R206, R143 ;  /* 0x0000008f00ce7308 */ /* 0x000f260000000800 */
[C---:B------:R-:W-:Y:S01]  /*13dc0*/  FMUL.FTZ R92, R2.reuse, R92 ;  /* 0x0000005c025c7220 */ /* 0x040fe20000410000 */
[-C--:B-----5:R-:W-:Y:S05]  /*13dd0*/  HMMA.16816.F32.BF16 R84, R176, R144.reuse, R84 ;  /* 0x00000090b054723c */ /* 0x0a0fea0000041854 */
[----:B------:R-:W-:Y:S01]  /*13de0*/  FMUL.FTZ R93, R2, R93 ;  /* 0x0000005d025d7220 */ /* 0x000fe20000410000 */
[C---:B------:R-:W-:Y:S05]  /*13df0*/  HMMA.16816.F32.BF16 R88, R180.reuse, R144, R88 ;  /* 0x00000090b458723c */ /* 0x040fea0000041858 */
[C---:B------:R-:W-:Y:S01]  /*13e00*/  FMUL.FTZ R94, R0.reuse, R94 ;  /* 0x0000005e005e7220 */ /* 0x040fe20000410000 */
[----:B------:R-:W-:Y:S01]  /*13e10*/  FMUL.FTZ R95, R0, R95 ;  /* 0x0000005f005f7220 */ /* 0x000fe20000410000 */
[--C-:B--2---:R-:W-:Y:S01]  /*13e20*/  FFMA.FTZ R3, R201, UR4, -R188.reuse ;  /* 0x00000004c9037c23 */ /* 0x104fe200080108bc */
        /* <DEDUP_REMOVED lines=8> */
[----:B------:R-:W5:Y:S04]  /*13eb0*/  LDSM.16.MT88.4 R144, [R217+0xb000] ;  /* 0x00b00000d990783b */ /* 0x000f680000004200 */
[----:B------:R-:W-:Y:S01]  /*13ec0*/  FMUL.FTZ R109, R2, R109 ;  /* 0x0000006d026d7220 */ /* 0x000fe20000410000 */
[-C--:B---3--:R-:W-:Y:S05]  /*13ed0*/  HMMA.16816.F32.BF16 R100, R176, R148.reuse, R100 ;  /* 0x00000094b064723c */ /* 0x088fea0000041864 */
[C---:B------:R-:W-:Y:S01]  /*13ee0*/  FMUL.FTZ R110, R0.reuse, R110 ;  /* 0x0000006e006e7220 */ /* 0x040fe20000410000 */
[C---:B------:R-:W-:Y:S05]  /*13ef0*/  HMMA.16816.F32.BF16 R104, R180.reuse, R148, R104 ;  /* 0x00000094b468723c */ /* 0x040fea0000041868 */
[----:B------:R-:W-:Y:S01]  /*13f00*/  FMUL.FTZ R111, R0, R111 ;  /* 0x0000006f006f7220 */ /* 0x000fe20000410000 */
[--C-:B--2---:R-:W-:Y:S01]  /*13f10*/  FFMA.FTZ R3, R202, UR4, -R188.reuse ;  /* 0x00000004ca037c23 */ /* 0x104fe200080108bc */
        /* <DEDUP_REMOVED lines=12> */
[-C--:B-----5:R-:W-:Y:S03]  /*13fe0*/  HMMA.16816.F32.BF16 R116, R176, R144.reuse, R116 ;  /* 0x00000090b074723c */ /* 0x0a0fe60000041874 */
[----:B--2---:R-:W-:Y:S01]  /*13ff0*/  FFMA.FTZ R3, R203, UR4, -R188 ;  /* 0x00000004cb037c23 */ /* 0x004fe200080108bc */
[----:B-1----:R-:W-:Y:S01]  /*14000*/  F2FP.BF16.F32.PACK_AB R142, R245, R244 ;  /* 0x000000f4f58e723e */ /* 0x002fe200000010ff */
[----:B------:R-:W1:Y:S01]  /*14010*/  LDSM.16.MT88.4 R188, [R217+0xa800] ;  /* 0x00a80000d9bc783b */ /* 0x000e620000004200 */
[C---:B------:R-:W-:Y:S01]  /*14020*/  HMMA.16816.F32.BF16 R120, R180.reuse, R144, R120 ;  /* 0x00000090b478723c */ /* 0x040fe20000041878 */
[----:B------:R2:W5:Y:S04]  /*14030*/  MUFU.EX2 R204, R3 ;  /* 0x0000000300cc7308 */ /* 0x0005680000000800 */
[----:B------:R-:W-:Y:S01]  /*14040*/  F2FP.BF16.F32.PACK_AB R143, R243, R242 ;  /* 0x000000f2f38f723e */ /* 0x000fe200000010ff */
[-C--:B------:R-:W-:Y:S01]  /*14050*/  HMMA.16816.F32.BF16 R124, R180, R146.reuse, R124 ;  /* 0x00000092b47c723c */ /* 0x080fe2000004187c */
[----:B------:R-:W1:Y:S05]  /*14060*/  LDSM.16.MT88.4 R180, [R213+0xb800] ;  /* 0x00b80000d5b4783b */ /* 0x000e6a0000004200 */
[----:B------:R-:W-:Y:S03]  /*14070*/  HMMA.16816.F32.BF16 R128, R176, R146, R128 ;  /* 0x00000092b080723c */ /* 0x000fe60000041880 */
[----:B------:R-:W1:Y:S03]  /*14080*/  LDSM.16.MT88.4 R200, [R217+0xb800] ;  /* 0x00b80000d9c8783b */ /* 0x000e660000004200 */
[-C--:B------:R-:W-:Y:S05]  /*14090*/  HMMA.16816.F32.BF16 R148, R140, R156.reuse, R4 ;  /* 0x0000009c8c94723c */ /* 0x080fea0000041804 */
[----:B------:R-:W5:Y:S01]  /*140a0*/  LDL.LU R4, [R1+0xc] ;  /* 0x00000c0001047983 */ /* 0x000f620000300800 */
[----:B------:R-:W-:Y:S02]  /*140b0*/  F2FP.BF16.F32.PACK_AB R176, R209, R208 ;  /* 0x000000d0d1b0723e */ /* 0x000fe400000010ff */
[----:B----4-:R-:W-:Y:S01]  /*140c0*/  F2FP.BF16.F32.PACK_AB R178, R206, R207 ;  /* 0x000000cfceb2723e */ /* 0x010fe200000010ff */
[----:B--2---:R-:W2:Y:S02]  /*140d0*/  LDL.LU R3, [R1+0x8] ;  /* 0x0000080001037983 */ /* 0x004ea40000300800 */
[----:B---3--:R-:W-:Y:S02]  /*140e0*/  F2FP.BF16.F32.PACK_AB R177, R139, R205 ;  /* 0x000000cd8bb1723e */ /* 0x008fe400000010ff */
[----:B-----5:R-:W-:Y:S02]  /*140f0*/  F2FP.BF16.F32.PACK_AB R179, R138, R204 ;  /* 0x000000cc8ab3723e */ /* 0x020fe400000010ff */
        /* <DEDUP_REMOVED lines=79> */
.L_x_1406:
[----:B------:R-:W2:Y:S04]  /*145f0*/  LDL.LU R8, [R1+0xc] ;  /* 0x00000c0001087983 */ /* 0x000ea80000300800 */
[----:B------:R-:W3:Y:S04]  /*14600*/  LDL.LU R6, [R1+0x8] ;  /* 0x0000080001067983 */ /* 0x000ee80000300800 */
[----:B------:R-:W4:Y:S04]  /*14610*/  LDL.LU R5, [R1+0x4] ;  /* 0x0000040001057983 */ /* 0x000f280000300800 */
[----:B------:R-:W5:Y:S01]  /*14620*/  LDL.LU R7, [R1] ;  /* 0x0000000001077983 */ /* 0x000f620000300800 */
[----:B------:R-:W1:Y:S01]  /*14630*/  S2UR UR4, SR_CgaCtaId ;  /* 0x00000000000479c3 */ /* 0x000e620000008800 */
[----:B------:R-:W-:Y:S01]  /*14640*/  UISETP.NE.AND UP0, UPT, UR13, -0x1, UPT ;  /* 0xffffffff0d00788c */ /* 0x000fe2000bf05270 */
[----:B------:R-:W5:Y:S01]  /*14650*/  S2R R12, SR_TID.X ;  /* 0x00000000000c7919 */ /* 0x000f620000002100 */
[----:B------:R-:W1:Y:S09]  /*14660*/  S2R R179, SR_TID.X ;  /* 0x0000000000b37919 */ /* 0x000e720000002100 */
        /* <DEDUP_REMOVED lines=10> */
[----:B-----5:R-:W4:Y:S01]  /*14710*/  SHFL.BFLY PT, R4, R7, 0x2, 0x1f ;  /* 0x0c401f0007047f89 */ /* 0x020f2200000e0000 */
        /* <DEDUP_REMOVED lines=9> */
[----:B------:R-:W-:Y:S01]  /*147b0*/  SHF.R.S32.HI R8, RZ, 0x1f, R12 ;  /* 0x0000001fff087819 */ /* 0x000fe2000001140c */
[----:B--2---:R-:W-:-:S03]  /*147c0*/  FADD.FTZ R132, R3, R6 ;  /* 0x0000000603847221 */ /* 0x004fc60000010000 */
[----:B------:R-:W-:Y:S02]  /*147d0*/  FSETP.NE.FTZ.AND P5, PT, R2, RZ, PT ;  /* 0x000000ff0200720b */ /* 0x000fe40003fb5000 */
[-C--:B------:R-:W-:Y:S01]  /*147e0*/  LEA.HI R3, R8, R12.reuse, RZ, 0x2 ;  /* 0x0000000c08037211 */ /* 0x080fe200078f10ff */
[----:B---3--:R-:W-:Y:S01]  /*147f0*/  FADD.FTZ R133, R0, R5 ;  /* 0x0000000500857221 */ /* 0x008fe20000010000 */
[----:B------:R-:W-:Y:S02]  /*14800*/  MOV R0, 0x3f800000 ;  /* 0x3f80000000007802 */ /* 0x000fe40000000f00 */
[----:B------:R-:W-:Y:S01]  /*14810*/  LEA.HI R5, R8, R12, RZ, 0x5 ;  /* 0x0000000c08057211 */ /* 0x000fe200078f28ff */
[----:B----4-:R-:W-:Y:S01]  /*14820*/  FADD.FTZ R138, R4, R7 ;  /* 0x00000007048a7221 */ /* 0x010fe20000010000 */
[--C-:B------:R-:W-:Y:S02]  /*14830*/  SHF.R.S32.HI R4, RZ, 0x2, R3.reuse ;  /* 0x00000002ff047819 */ /* 0x100fe40000011403 */
[----:B------:R-:W-:-:S02]  /*14840*/  SHF.R.S32.HI R8, RZ, 0x1f, R3 ;  /* 0x0000001fff087819 */ /* 0x000fc40000011403 */
[----:B------:R-:W-:Y:S01]  /*14850*/  LOP3.LUT R10, R3, 0x3ffffffc, RZ, 0xc0, !PT ;  /* 0x3ffffffc030a7812 */ /* 0x000fe200078ec0ff */
[----:B------:R-:W1:Y:S01]  /*14860*/  @P5 MUFU.RCP R0, R2 ;  /* 0x0000000200005308 */ /* 0x000e620000001000 */
[----:B------:R-:W-:Y:S02]  /*14870*/  LOP3.LUT R9, R5, 0xffffffe0, RZ, 0xc0, !PT ;  /* 0xffffffe005097812 */ /* 0x000fe400078ec0ff */
[----:B------:R-:W-:Y:S02]  /*14880*/  SHF.R.S32.HI R7, RZ, 0x5, R5 ;  /* 0x00000005ff077819 */ /* 0x000fe40000011405 */
[----:B------:R-:W-:Y:S02]  /*14890*/  LEA.HI R5, R8, R4, RZ, 0x3 ;  /* 0x0000000408057211 */ /* 0x000fe400078f18ff */
[----:B------:R-:W-:Y:S02]  /*148a0*/  FSETP.NE.FTZ.AND P0, PT, R132, RZ, PT ;  /* 0x000000ff8400720b */ /* 0x000fe40003f15000 */
[----:B------:R-:W-:-:S02]  /*148b0*/  IADD3 R10, -R10, R12, RZ ;  /* 0x0000000c0a0a7210 */ /* 0x000fc40007ffe1ff */
[----:B------:R-:W-:Y:S02]  /*148c0*/  LOP3.LUT R5, R5, 0xfffffff8, RZ, 0xc0, !PT ;  /* 0xfffffff805057812 */ /* 0x000fe400078ec0ff */
[----:B------:R-:W-:Y:S02]  /*148d0*/  LEA R7, R7, R10, 0x9 ;  /* 0x0000000a07077211 */ /* 0x000fe400078e48ff */
[----:B------:R-:W-:Y:S01]  /*148e0*/  IADD3 R9, -R9, R12, RZ ;  /* 0x0000000c09097210 */ /* 0x000fe20007ffe1ff */
        /* <DEDUP_REMOVED lines=34> */
[----:B------:R-:W-:Y:S01]  /*14b10*/  LOP3.LUT P4, RZ, R9, 0x3, RZ, 0xc0, !PT ;  /* 0x0000000309ff7812 */ /* 0x000fe2000788c0ff */
[----:B------:R-:W1:Y:S01]  /*14b20*/  @P5 LDC R5, c[0x0][0x2e8] ;  /* 0x0000ba00ff055b82 */ /* 0x000e620000000800 */
[C---:B------:R-:W-:Y:S01]  /*14b30*/  SHF.L.U32 R20, R0.reuse, 0x6, RZ ;  /* 0x0000000600147819 */ /* 0x040fe200000006ff */
[----:B------:R-:W2:Y:S01]  /*14b40*/  @P0 MUFU.RCP R3, R132 ;  /* 0x0000008400030308 */ /* 0x000ea20000001000 */
[C---:B------:R-:W-:Y:S02]  /*14b50*/  LOP3.LUT R4, R0.reuse, 0x1, RZ, 0xc0, !PT ;  /* 0x0000000100047812 */ /* 0x040fe400078ec0ff */
[----:B------:R-:W-:Y:S02]  /*14b60*/  R2P PR, R0, 0x6 ;  /* 0x0000000600007804 */ /* 0x000fe40000000000 */
[----:B------:R-:W-:-:S02]  /*14b70*/  P2R R11, PR, RZ, 0x20 ;  /* 0x00000020ff0b7803 */ /* 0x000fc40000000000 */
[----:B------:R-:W-:Y:S01]  /*14b80*/  LOP3.LUT R20, R20, 0x1c0, RZ, 0xc0, !PT ;  /* 0x000001c014147812 */ /* 0x000fe200078ec0ff */
[----:B------:R3:W4:Y:S01]  /*14b90*/  @P5 MUFU.LG2 R0, R2 ;  /* 0x0000000200005308 */ /* 0x0007220000000c00 */
[----:B------:R-:W-:Y:S02]  /*14ba0*/  PLOP3.LUT P5, PT, PT, PT, UP0, 0x80, 0x0 ;  /* 0x000000000000781c */ /* 0x000fe40003faf008 */
[----:B------:R-:W-:Y:S02]  /*14bb0*/  LEA.HI R20, R20, R20, RZ, 0x1d ;  /* 0x0000001414147211 */ /* 0x000fe400078fe8ff */
[----:B------:R-:W-:Y:S02]  /*14bc0*/  LOP3.LUT R6, R178, 0xfffffff8, RZ, 0xc0, !PT ;  /* 0xfffffff8b2067812 */ /* 0x000fe400078ec0ff */
[----:B------:R-:W-:Y:S02]  /*14bd0*/  LEA R20, R7, R20, 0x1 ;  /* 0x0000001407147211 */ /* 0x000fe400078e08ff */
[----:B------:R-:W-:Y:S01]  /*14be0*/  MOV R69, 0x20 ;  /* 0x0000002000457802 */ /* 0x000fe20000000f00 */
[C---:B--2---:R-:W-:Y:S01]  /*14bf0*/  FMUL.FTZ R150, R3.reuse, R150 ;  /* 0x0000009603967220 */ /* 0x044fe20000410000 */
[----:B------:R-:W-:Y:S01]  /*14c00*/  MOV R68, 0x40 ;  /* 0x0000004000447802 */ /* 0x000fe20000000f00 */
[C---:B------:R-:W-:Y:S01]  /*14c10*/  FMUL.FTZ R151, R3.reuse, R151 ;  /* 0x0000009703977220 */ /* 0x040fe20000410000 */
        /* <DEDUP_REMOVED lines=19> */
.L_x_1410:
        /* <DEDUP_REMOVED lines=20> */
[----:B-1----:R-:W-:-:S04]  /*14e90*/  @!UP0 UIMAD UR13, UR7, UR6, URZ ;  /* 0x00000006070d82a4 */ /* 0x002fc8000f8e023f */
[----:B------:R-:W-:Y:S02]  /*14ea0*/  USHF.R.S32.HI UR6, URZ, 0x1f, UR13 ;  /* 0x0000001f3f067899 */ /* 0x000fe4000801140d */
[----:B------:R-:W-:-:S04]  /*14eb0*/  IMAD.U32 R80, RZ, RZ, UR13 ;  /* 0x0000000dff507e24 */ /* 0x000fc8000f8e00ff */
[----:B------:R-:W-:-:S07]  /*14ec0*/  MOV R81, UR6 ;  /* 0x0000000600517c02 */ /* 0x000fce0008000f00 */
.L_x_1411:
        /* <DEDUP_REMOVED lines=121> */
[----:B------:R-:W-:Y:S02]  /*15660*/  F2FP.BF16.F32.PACK_AB R17, R17, R15 ;  /* 0x0000000f1111723e */ /* 0x000fe400000010ff */
[----:B------:R-:W-:Y:S02]  /*15670*/  F2FP.BF16.F32.PACK_AB R16, R28, R32 ;  /* 0x000000201c10723e */ /* 0x000fe400000010ff */
[----:B------:R-:W-:Y:S02]  /*15680*/  F2FP.BF16.F32.PACK_AB R15, R51, R50 ;  /* 0x00000032330f723e */ /* 0x000fe400000010ff */
[----:B-1----:R-:W-:-:S02]  /*15690*/  IADD3 R0, R20, R69, RZ ;  /* 0x0000004514007210 */ /* 0x002fc40007ffe0ff */
[-C--:B------:R-:W-:Y:S02]  /*156a0*/  IADD3 R4, R68, R19.reuse, RZ ;  /* 0x0000001344047210 */ /* 0x080fe40007ffe0ff */
[----:B--2---:R-:W-:Y:S01]  /*156b0*/  IADD3 R13, R69, R19, RZ ;  /* 0x00000013450d7210 */ /* 0x004fe20007ffe0ff */
[----:B------:R1:W-:Y:S01]  /*156c0*/  STS [R0], R10 ;  /* 0x0000000a00007388 */ /* 0x0003e20000000800 */
[----:B------:R-:W-:Y:S01]  /*156d0*/  F2FP.BF16.F32.PACK_AB R24, R43, R24 ;  /* 0x000000182b18723e */ /* 0x000fe200000010ff */
[----:B----4-:R-:W-:Y:S02]  /*156e0*/  IMAD.IADD R3, R20, 0x1, R68 ;  /* 0x0000000114037824 */ /* 0x010fe400078e0244 */
[----:B------:R2:W-:Y:S01]  /*156f0*/  STS [R0+0x400], R9 ;  /* 0x0004000900007388 */ /* 0x0005e20000000800 */
[----:B------:R-:W-:Y:S02]  /*15700*/  F2FP.BF16.F32.PACK_AB R30, R30, R25 ;  /* 0x000000191e1e723e */ /* 0x000fe400000010ff */
[----:B------:R-:W-:Y:S01]  /*15710*/  F2FP.BF16.F32.PACK_AB R29, R47, R29 ;  /* 0x0000001d2f1d723e */ /* 0x000fe200000010ff */
[----:B------:R4:W-:Y:S01]  /*15720*/  STS [R13], R7 ;  /* 0x000000070d007388 */ /* 0x0009e20000000800 */
[----:B------:R-:W-:Y:S01]  /*15730*/  F2FP.BF16.F32.PACK_AB R28, R35, R139 ;  /* 0x0000008b231c723e */ /* 0x000fe200000010ff */
[----:B-----5:R-:W-:Y:S01]  /*15740*/  @P6 MUFU.LG2 R12, R133 ;  /* 0x00000085000c6308 */ /* 0x020fe20000000c00 */
[----:B------:R-:W-:Y:S01]  /*15750*/  F2FP.BF16.F32.PACK_AB R27, R27, R26 ;  /* 0x0000001a1b1b723e */ /* 0x000fe200000010ff */
[----:B------:R5:W-:Y:S01]  /*15760*/  STS [R13+0x400], R6 ;  /* 0x000400060d007388 */ /* 0x000be20000000800 */
[----:B------:R-:W-:-:S02]  /*15770*/  IADD3 R2, R0, R68, RZ ;  /* 0x0000004400027210 */ /* 0x000fc40007ffe0ff */
[----:B------:R-:W-:Y:S01]  /*15780*/  F2FP.BF16.F32.PACK_AB R26, R140, R141 ;  /* 0x0000008d8c1a723e */ /* 0x000fe200000010ff */
[----:B------:R3:W-:Y:S01]  /*15790*/  STS [R0+0x2000], R8 ;  /* 0x0020000800007388 */ /* 0x0007e20000000800 */
[----:B------:R-:W-:Y:S02]  /*157a0*/  F2FP.BF16.F32.PACK_AB R25, R67, R31 ;  /* 0x0000001f4319723e */ /* 0x000fe400000010ff */
[----:B------:R-:W-:Y:S01]  /*157b0*/  IADD3 R5, R13, R68, RZ ;  /* 0x000000440d057210 */ /* 0x000fe20007ffe0ff */
[----:B------:R-:W-:Y:S01]  /*157c0*/  STS [R0+0x2400], R14 ;  /* 0x0024000e00007388 */ /* 0x000fe20000000800 */
        /* <DEDUP_REMOVED lines=9> */
[----:B------:R3:W-:Y:S01]  /*15860*/  STS [R3], R21 ;  /* 0x0000001503007388 */ /* 0x0007e20000000800 */
[----:B------:R-:W-:Y:S01]  /*15870*/  F2FP.BF16.F32.PACK_AB R47, R165, R176 ;  /* 0x000000b0a52f723e */ /* 0x000fe200000010ff */
[----:B--2---:R-:W2:Y:S01]  /*15880*/  @P0 LDC R9, c[0x0][0x2e8] ;  /* 0x0000ba00ff090b82 */ /* 0x004ea20000000800 */
[----:B------:R-:W-:Y:S01]  /*15890*/  F2FP.BF16.F32.PACK_AB R46, R83, R82 ;  /* 0x00000052532e723e */ /* 0x000fe200000010ff */
[----:B------:R3:W-:Y:S01]  /*158a0*/  STS [R3+0x400], R18 ;  /* 0x0004001203007388 */ /* 0x0007e20000000800 */
[----:B------:R-:W-:Y:S01]  /*158b0*/  F2FP.BF16.F32.PACK_AB R49, R49, R72 ;  /* 0x000000483131723e */ /* 0x000fe200000010ff */
[----:B----4-:R-:W4:Y:S01]  /*158c0*/  @P0 MUFU.LG2 R7, R132 ;  /* 0x0000008400070308 */ /* 0x010f220000000c00 */
[----:B------:R-:W-:Y:S01]  /*158d0*/  F2FP.BF16.F32.PACK_AB R48, R75, R48 ;  /* 0x000000304b30723e */ /* 0x000fe200000010ff */
[----:B------:R-:W-:Y:S01]  /*158e0*/  STS [R4], R16 ;  /* 0x0000001004007388 */ /* 0x000fe20000000800 */
[----:B------:R-:W-:Y:S01]  /*158f0*/  F2FP.BF16.F32.PACK_AB R45, R45, R76 ;  /* 0x0000004c2d2d723e */ /* 0x000fe200000010ff */
[----:B-----5:R-:W5:Y:S01]  /*15900*/  @!P1 LDC R6, c[0x0][0x2c4] ;  /* 0x0000b100ff069b82 */ /* 0x020f620000000800 */
[----:B------:R-:W-:Y:S01]  /*15910*/  F2FP.BF16.F32.PACK_AB R44, R79, R44 ;  /* 0x0000002c4f2c723e */ /* 0x000fe200000010ff */
[----:B------:R-:W-:Y:S01]  /*15920*/  STS [R4+0x400], R15 ;  /* 0x0004000f04007388 */ /* 0x000fe20000000800 */
[----:B------:R-:W-:-:S02]  /*15930*/  F2FP.BF16.F32.PACK_AB R43, R85, R177 ;  /* 0x000000b1552b723e */ /* 0x000fc400000010ff */
[----:B------:R-:W-:Y:S01]  /*15940*/  F2FP.BF16.F32.PACK_AB R42, R87, R86 ;  /* 0x00000056572a723e */ /* 0x000fe200000010ff */
[----:B------:R-:W-:Y:S01]  /*15950*/  STS [R3+0x2000], R17 ;  /* 0x0020001103007388 */ /* 0x000fe20000000800 */
        /* <DEDUP_REMOVED lines=13> */
[----:B-----5:R-:W5:Y:S01]  /*15a30*/  @P3 LDC R6, c[0x0][0x2e4] ;  /* 0x0000b900ff063b82 */ /* 0x020f620000000800 */
        /* <DEDUP_REMOVED lines=20> */
[----:B---3--:R-:W-:-:S02]  /*15b80*/  SHF.R.S32.HI R8, RZ, 0x3, R178 ;  /* 0x00000003ff087819 */ /* 0x008fc400000114b2 */
[----:B------:R-:W-:Y:S01]  /*15b90*/  MOV R21, 0x7f800000 ;  /* 0x7f80000000157802 */ /* 0x000fe20000000f00 */
[----:B------:R-:W-:Y:S01]  /*15ba0*/  STS [R20+0x4000], R51 ;  /* 0x0040003314007388 */ /* 0x000fe20000000800 */
[----:B------:R-:W-:Y:S02]  /*15bb0*/  MOV R18, 0x7f800000 ;  /* 0x7f80000000127802 */ /* 0x000fe40000000f00 */
[----:B----4-:R-:W-:Y:S01]  /*15bc0*/  SHF.L.U32 R24, R179, 0x3, RZ ;  /* 0x00000003b3187819 */ /* 0x010fe200000006ff */
        /* <DEDUP_REMOVED lines=13> */
[----:B---3--:R-:W-:-:S03]  /*15ca0*/  MOV R19, 0x7f800000 ;  /* 0x7f80000000137802 */ /* 0x008fc60000000f00 */
[----:B------:R-:W-:Y:S04]  /*15cb0*/  STS [R13+0x6000], R37 ;  /* 0x006000250d007388 */ /* 0x000fe80000000800 */
[----:B------:R3:W-:Y:S04]  /*15cc0*/  STS [R13+0x6400], R36 ;  /* 0x006400240d007388 */ /* 0x0007e80000000800 */
[----:B------:R-:W-:Y:S04]  /*15cd0*/  STS [R3+0x4000], R35 ;  /* 0x0040002303007388 */ /* 0x000fe80000000800 */
[----:B------:R-:W-:Y:S04]  /*15ce0*/  STS [R3+0x4400], R34 ;  /* 0x0044002203007388 */ /* 0x000fe80000000800 */
[----:B------:R-:W-:Y:S04]  /*15cf0*/  STS [R4+0x4000], R32 ;  /* 0x0040002004007388 */ /* 0x000fe80000000800 */
[----:B------:R-:W-:Y:S01]  /*15d00*/  STS [R4+0x4400], R31 ;  /* 0x0044001f04007388 */ /* 0x000fe20000000800 */
[----:B----4-:R-:W5:Y:S03]  /*15d10*/  @!P1 LDC R0, c[0x0][0x270] ;  /* 0x00009c00ff009b82 */ /* 0x010f660000000800 */
        /* <DEDUP_REMOVED lines=9> */
[----:B----4-:R-:W4:Y:S03]  /*15db0*/  @P1 LDC R3, c[0x0][0x2c0] ;  /* 0x0000b000ff031b82 */ /* 0x010f260000000800 */
[----:B------:R-:W-:Y:S04]  /*15dc0*/  STS [R2+0x6000], R59 ;  /* 0x0060003b02007388 */ /* 0x000fe80000000800 */
[----:B------:R2:W-:Y:S01]  /*15dd0*/  STS [R2+0x6400], R58 ;  /* 0x0064003a02007388 */ /* 0x0005e20000000800 */
[----:B-1----:R-:W-:-:S03]  /*15de0*/  VIADD R4, R8, 0x10 ;  /* 0x0000001008047836 */ /* 0x002fc60000000000 */
[----:B------:R-:W-:Y:S02]  /*15df0*/  STS [R5+0x6000], R65 ;  /* 0x0060004105007388 */ /* 0x000fe40000000800 */
[----:B------:R-:W-:Y:S02]  /*15e00*/  ISETP.GE.AND P3, PT, R4, UR5, PT ;  /* 0x0000000504007c0c */ /* 0x000fe4000bf66270 */
[----:B------:R1:W-:Y:S01]  /*15e10*/  STS [R5+0x6400], R66 ;  /* 0x0064004205007388 */ /* 0x0003e20000000800 */
[----:B------:R-:W-:Y:S01]  /*15e20*/  IADD3 R4, R8, 0x20, RZ ;  /* 0x0000002008047810 */ /* 0x000fe20007ffe0ff */
[----:B------:R-:W-:Y:S01]  /*15e30*/  BAR.SYNC.DEFER_BLOCKING 0x0 ;  /* 0x0000000000007b1d */ /* 0x000fe20000010000 */
[----:B------:R-:W-:-:S05]  /*15e40*/  @!P1 IMAD.MOV.U32 R3, RZ, RZ, 0x1 ;  /* 0x00000001ff039424 */ /* 0x000fca00078e00ff */
[----:B------:R-:W1:Y:S01]  /*15e50*/  S2R R14, SR_CTAID.Y ;  /* 0x00000000000e7919 */ /* 0x000e620000002600 */
[----:B------:R-:W4:Y:S01]  /*15e60*/  S2R R23, SR_CTAID.Z ;  /* 0x0000000000177919 */ /* 0x000f220000002700 */
[----:B--2---:R-:W-:Y:S01]  /*15e70*/  @P1 MOV R2, 0x1 ;  /* 0x0000000100021802 */ /* 0x004fe20000000f00 */
[----:B-----5:R-:W-:Y:S02]  /*15e80*/  @!P1 IMAD R2, R6, R0, RZ ;  /* 0x0000000006029224 */ /* 0x020fe400078e02ff */
[----:B------:R-:W-:Y:S01]  /*15e90*/  @P1 IMAD R0, R11, R10, RZ ;  /* 0x0000000a0b001224 */ /* 0x000fe200078e02ff */
[----:B------:R-:W-:Y:S01]  /*15ea0*/  @!P1 MOV R0, R6 ;  /* 0x0000000600009202 */ /* 0x000fe20000000f00 */
[----:B------:R-:W2:Y:S01]  /*15eb0*/  @P6 LDC R11, c[0x0][0x2e8] ;  /* 0x0000ba00ff0b6b82 */ /* 0x000ea20000000800 */
[----:B------:R-:W5:Y:S01]  /*15ec0*/  @P5 MUFU.LG2 R10, R138 ;  /* 0x0000008a000a5308 */ /* 0x000f620000000c00 */
[----:B------:R-:W-:Y:S01]  /*15ed0*/  @P0 FMUL.FTZ R6, R7, 0.69314718246459960938 ;  /* 0x3f31721807060820 */ /* 0x000fe20000410000 */
[----:B------:R2:W2:Y:S03]  /*15ee0*/  LDS.128 R28, [R227+0x3800] ;  /* 0x00380000e31c7984 */ /* 0x0004a60000000c00 */
[----:B------:R-:W-:Y:S01]  /*15ef0*/  @P0 FFMA.FTZ R21, R135, R9, R6 ;  /* 0x0000000987150223 */ /* 0x000fe20000010006 */
[----:B-----5:R-:W-:Y:S01]  /*15f00*/  @P5 FMUL.FTZ R6, R10, 0.69314718246459960938 ;  /* 0x3f3172180a065820 */ /* 0x020fe20000410000 */
[----:B-1----:R-:W-:Y:S01]  /*15f10*/  IMAD R5, R14, R2, RZ ;  /* 0x000000020e057224 */ /* 0x002fe200078e02ff */
[----:B------:R-:W-:-:S02]  /*15f20*/  IADD3 R2, R8, 0x30, RZ ;  /* 0x0000003008027810 */ /* 0x000fc40007ffe0ff */
[----:B---3--:R-:W-:Y:S02]  /*15f30*/  @P5 FFMA.FTZ R19, R137, R13, R6 ;  /* 0x0000000d89135223 */ /* 0x008fe40000010006 */
[----:B------:R-:W-:Y:S02]  /*15f40*/  SEL R5, R5, RZ, !P2 ;  /* 0x000000ff05057207 */ /* 0x000fe40005000000 */
[----:B------:R-:W-:Y:S01]  /*15f50*/  ISETP.GE.AND P2, PT, R4, UR5, PT ;  /* 0x0000000504007c0c */ /* 0x000fe2000bf46270 */
[----:B----4-:R-:W-:Y:S01]  /*15f60*/  IMAD R4, R3, UR6, RZ ;  /* 0x0000000603047c24 */ /* 0x010fe2000f8e02ff */
[----:B------:R-:W-:Y:S01]  /*15f70*/  ISETP.GE.AND P1, PT, R2, UR5, PT ;  /* 0x0000000502007c0c */ /* 0x000fe2000bf26270 */
[----:B------:R-:W-:Y:S02]  /*15f80*/  IMAD R0, R23, R0, R5 ;  /* 0x0000000017007224 */ /* 0x000fe400078e0205 */
[----:B------:R-:W-:Y:S01]  /*15f90*/  @P6 FMUL.FTZ R5, R12, 0.69314718246459960938 ;  /* 0x3f3172180c056820 */ /* 0x000fe20000410000 */
[----:B------:R-:W-:-:S02]  /*15fa0*/  IADD3 R2, R8, 0x40, RZ ;  /* 0x0000004008027810 */ /* 0x000fc40007ffe0ff */
[----:B------:R-:W-:Y:S01]  /*15fb0*/  SHF.L.U32 R4, R4, 0x7, RZ ;  /* 0x0000000704047819 */ /* 0x000fe200000006ff */
[----:B--2---:R-:W-:Y:S01]  /*15fc0*/  @P6 FFMA.FTZ R18, R134, R11, R5 ;  /* 0x0000000b86126223 */ /* 0x004fe20000010005 */
[----:B------:R-:W-:Y:S02]  /*15fd0*/  ISETP.GE.AND P0, PT, R2, UR5, PT ;  /* 0x0000000502007c0c */ /* 0x000fe4000bf06270 */
[----:B------:R-:W-:Y:S02]  /*15fe0*/  IADD3 R5, P6, P5, R4, R80, R0 ;  /* 0x0000005004057210 */ /* 0x000fe40007dde000 */
[----:B------:R-:W-:Y:S02]  /*15ff0*/  SHF.R.S32.HI R2, RZ, 0x1f, R4 ;  /* 0x0000001fff027819 */ /* 0x000fe40000011404 */
[----:B------:R-:W-:-:S04]  /*16000*/  SHF.R.S32.HI R0, RZ, 0x1f, R0 ;  /* 0x0000001fff007819 */ /* 0x000fc80000011400 */
[----:B------:R-:W-:Y:S01]  /*16010*/  IADD3.X R4, R2, R81, R0, P6, P5 ;  /* 0x0000005102047210 */ /* 0x000fe200037ea400 */
[----:B------:R-:W-:Y:S06]  /*16020*/  @P4 BRA `(.L_x_1413) ;  /* 0x0000000000d84947 */ /* 0x000fec0003800000 */
        /* <DEDUP_REMOVED lines=30> */
[----:B------:R-:W-:-:S05]  /*16210*/  VIADD R0, R2, 0x48 ;  /* 0x0000004802007836 */ /* 0x000fca0000000000 */
[----:B------:R-:W-:-:S13]  /*16220*/  ISETP.GE.AND P5, PT, R0, UR5, PT ;  /* 0x0000000500007c0c */ /* 0x000fda000bfa6270 */
[----:B------:R-:W-:Y:S02]  /*16230*/  @!P5 IMAD R0, R0, R3, RZ ;  /* 0x000000030000d224 */ /* 0x000fe400078e02ff */
[----:B------:R-:W1:Y:S03]  /*16240*/  @!P0 LDC.64 R2, c[0x0][0x2b0] ;  /* 0x0000ac00ff028b82 */ /* 0x000e660000000a00 */
        /* <DEDUP_REMOVED lines=20> */
.L_x_1413:
[----:B------:R-:W-:Y:S05]  /*16390*/  BSYNC B0 ;  /* 0x0000000000007941 */ /* 0x000fea0003800000 */
.L_x_1412:
        /* <DEDUP_REMOVED lines=22> */
[----:B------:R-:W-:Y:S01]  /*16500*/  IMAD.MOV.U32 R10, RZ, RZ, R12 ;  /* 0x000000ffff0a7224 */ /* 0x000fe200078e000c */
[----:B------:R-:W-:Y:S01]  /*16510*/  ULDC UR4, c[0x0][0x2d0] ;  /* 0x0000b40000047ab9 */ /* 0x000fe20000000800 */
[----:B------:R-:W-:Y:S01]  /*16520*/  IMAD R0, R7, UR6, RZ ;  /* 0x0000000607007c24 */ /* 0x000fe2000f8e02ff */
[----:B------:R-:W-:Y:S01]  /*16530*/  ISETP.GE.AND P6, PT, R24, UR4, PT ;  /* 0x0000000418007c0c */ /* 0x000fe2000bfc6270 */
[----:B------:R-:W-:-:S04]  /*16540*/  IMAD.WIDE.U32 R4, R6, UR6, R10 ;  /* 0x0000000606047c25 */ /* 0x000fc8000f8e000a */
[----:B------:R-:W-:Y:S01]  /*16550*/  IMAD R0, R6, UR7, R0 ;  /* 0x0000000706007c24 */ /* 0x000fe2000f8e0200 */
[----:B------:R-:W-:Y:S02]  /*16560*/  ULDC.64 UR6, c[0x0][0x280] ;  /* 0x0000a00000067ab9 */ /* 0x000fe40000000a00 */
[----:B------:R-:W-:Y:S02]  /*16570*/  LEA R2, P4, R4, UR6, 0x1 ;  /* 0x0000000604027c11 */ /* 0x000fe4000f8808ff */
[----:B------:R-:W-:-:S04]  /*16580*/  IADD3 R0, R5, R0, RZ ;  /* 0x0000000005007210 */ /* 0x000fc80007ffe0ff */
[----:B------:R-:W-:Y:S02]  /*16590*/  LEA.HI.X R3, R4, UR7, R0, 0x1, P4 ;  /* 0x0000000704037c11 */ /* 0x000fe4000a0f0c00 */
[----:B-----5:R-:W-:-:S03]  /*165a0*/  ISETP.GE.AND P4, PT, R15, UR4, PT ;  /* 0x000000040f007c0c */ /* 0x020fc6000bf86270 */
[----:B---3--:R4:W-:Y:S10]  /*165b0*/  @!P6 STG.E.128 desc[UR22][R2.64], R20 ;  /* 0x000000140200e986 */ /* 0x0089f4000c101d16 */
[----:B--2---:R4:W-:Y:S02]  /*165c0*/  @!P4 STG.E.128 desc[UR22][R2.64+0x80], R16 ;  /* 0x000080100200c986 */ /* 0x0049e4000c101d16 */
.L_x_1415:
[----:B------:R-:W-:Y:S05]  /*165d0*/  BSYNC B0 ;  /* 0x0000000000007941 */ /* 0x000fea0003800000 */
.L_x_1414:
[----:B---34-:R3:W4:Y:S01]  /*165e0*/  LDS.128 R20, [R227+0x800] ;  /* 0x00080000e3147984 */ /* 0x0187220000000c00 */
[----:B------:R-:W-:Y:S01]  /*165f0*/  BSSY B0, `(.L_x_1416) ;  /* 0x0000016000007945 */ /* 0x000fe20003800000 */
[----:B------:R-:W-:Y:S02]  /*16600*/  ISETP.GE.AND P4, PT, R14, UR5, PT ;  /* 0x000000050e007c0c */ /* 0x000fe4000bf86270 */
[----:B--2---:R3:W2:Y:S01]  /*16610*/  LDS.128 R16, [R227+0x4800] ;  /* 0x00480000e3107984 */ /* 0x0046a20000000c00 */
[----:B------:R-:W-:Y:S01]  /*16620*/  IADD3 R8, R8, 0x70, RZ ;  /* 0x0000007008087810 */ /* 0x000fe20007ffe0ff */
[----:B------:R-:W-:Y:S05]  /*16630*/  @P3 BRA `(.L_x_1417) ;  /* 0x0000000000443947 */ /* 0x000fea0003800000 */
[----:B------:R-:W-:Y:S01]  /*16640*/  IADD3 R0, P3, R6, 0x10, RZ ;  /* 0x0000001006007810 */ /* 0x000fe20007f7e0ff */
[----:B------:R-:W-:Y:S01]  /*16650*/  ULDC.64 UR6, c[0x0][0x298] ;  /* 0x0000a60000067ab9 */ /* 0x000fe20000000a00 */
[----:B------:R-:W-:Y:S01]  /*16660*/  MOV R3, R11 ;  /* 0x0000000b00037202 */ /* 0x000fe20000000f00 */
[----:B------:R-:W-:Y:S02]  /*16670*/  ULDC UR4, c[0x0][0x2d0] ;  /* 0x0000b40000047ab9 */ /* 0x000fe40000000800 */
[----:B------:R-:W-:Y:S01]  /*16680*/  IMAD.X R2, RZ, RZ, R7, P3 ;  /* 0x000000ffff027224 */ /* 0x000fe200018e0607 */
[----:B------:R-:W-:-:S03]  /*16690*/  ISETP.GE.AND P6, PT, R24, UR4, PT ;  /* 0x0000000418007c0c */ /* 0x000fc6000bfc6270 */
[----:B------:R-:W-:Y:S02]  /*166a0*/  IMAD R9, R2, UR6, RZ ;  /* 0x0000000602097c24 */ /* 0x000fe4000f8e02ff */
[----:B------:R-:W-:-:S04]  /*166b0*/  IMAD.MOV.U32 R2, RZ, RZ, R12 ;  /* 0x000000ffff027224 */ /* 0x000fc800078e000c */
[----:B------:R-:W-:-:S04]  /*166c0*/  IMAD.WIDE.U32 R4, R0, UR6, R2 ;  /* 0x0000000600047c25 */ /* 0x000fc8000f8e0002 */
[----:B------:R-:W-:Y:S01]  /*166d0*/  IMAD R0, R0, UR7, R9 ;  /* 0x0000000700007c24 */ /* 0x000fe2000f8e0209 */
[----:B------:R-:W-:Y:S02]  /*166e0*/  ULDC.64 UR6, c[0x0][0x280] ;  /* 0x0000a00000067ab9 */ /* 0x000fe40000000a00 */
[----:B------:R-:W-:Y:S01]  /*166f0*/  LEA R2, P3, R4, UR6, 0x1 ;  /* 0x0000000604027c11 */ /* 0x000fe2000f8608ff */
[----:B------:R-:W-:-:S05]  /*16700*/  IMAD.IADD R0, R5, 0x1, R0 ;  /* 0x0000000105007824 */ /* 0x000fca00078e0200 */
[----:B------:R-:W-:Y:S02]  /*16710*/  LEA.HI.X R3, R4, UR7, R0, 0x1, P3 ;  /* 0x0000000704037c11 */ /* 0x000fe400098f0c00 */
[----:B-----5:R-:W-:-:S03]  /*16720*/  ISETP.GE.AND P3, PT, R15, UR4, PT ;  /* 0x000000040f007c0c */ /* 0x020fc6000bf66270 */
[----:B----4-:R4:W-:Y:S10]  /*16730*/  @!P6 STG.E.128 desc[UR22][R2.64], R20 ;  /* 0x000000140200e986 */ /* 0x0109f4000c101d16 */
[----:B--2---:R4:W-:Y:S02]  /*16740*/  @!P3 STG.E.128 desc[UR22][R2.64+0x80], R16 ;  /* 0x000080100200b986 */ /* 0x0049e4000c101d16 */
.L_x_1417:
[----:B------:R-:W-:Y:S05]  /*16750*/  BSYNC B0 ;  /* 0x0000000000007941 */ /* 0x000fea0003800000 */
.L_x_1416:
[----:B----4-:R4:W1:Y:S01]  /*16760*/  LDS.128 R20, [R227+0x1000] ;  /* 0x00100000e3147984 */ /* 0x0108620000000c00 */
[----:B------:R-:W-:Y:S01]  /*16770*/  BSSY B0, `(.L_x_1418) ;  /* 0x0000015000007945 */ /* 0x000fe20003800000 */
[----:B------:R-:W-:Y:S02]  /*16780*/  ISETP.GE.AND P3, PT, R8, UR5, PT ;  /* 0x0000000508007c0c */ /* 0x000fe4000bf66270 */
[----:B--2---:R4:W2:Y:S01]  /*16790*/  LDS.128 R16, [R227+0x5000] ;  /* 0x00500000e3107984 */ /* 0x0048a20000000c00 */
[----:B------:R-:W-:Y:S10]  /*167a0*/  @P2 BRA `(.L_x_1419) ;  /* 0x0000000000442947 */ /* 0x000ff40003800000 */
        /* <DEDUP_REMOVED lines=15> */
[----:B-1----:R1:W-:Y:S10]  /*168a0*/  @!P6 STG.E.128 desc[UR22][R2.64], R20 ;  /* 0x000000140200e986 */ /* 0x0023f4000c101d16 */
[----:B--2---:R1:W-:Y:S02]  /*168b0*/  @!P2 STG.E.128 desc[UR22][R2.64+0x80], R16 ;  /* 0x000080100200a986 */ /* 0x0043e4000c101d16 */
.L_x_1419:
[----:B------:R-:W-:Y:S05]  /*168c0*/  BSYNC B0 ;  /* 0x0000000000007941 */ /* 0x000fea0003800000 */
.L_x_1418:
        /* <DEDUP_REMOVED lines=21> */
.L_x_1421:
[----:B------:R-:W-:Y:S05]  /*16a20*/  BSYNC B0 ;  /* 0x0000000000007941 */ /* 0x000fea0003800000 */
.L_x_1420:
        /* <DEDUP_REMOVED lines=21> */
.L_x_1423:
[----:B------:R-:W-:Y:S05]  /*16b80*/  BSYNC B0 ;  /* 0x0000000000007941 */ /* 0x000fea0003800000 */
.L_x_1422:
        /* <DEDUP_REMOVED lines=21> */
.L_x_1425:
[----:B------:R-:W-:Y:S05]  /*16ce0*/  BSYNC B0 ;  /* 0x0000000000007941 */ /* 0x000fea0003800000 */
.L_x_1424:
        /* <DEDUP_REMOVED lines=21> */
.L_x_1427:
[----:B------:R-:W-:Y:S05]  /*16e40*/  BSYNC B0 ;  /* 0x0000000000007941 */ /* 0x000fea0003800000 */
.L_x_1426:
        /* <DEDUP_REMOVED lines=21> */
.L_x_1428:
        /* <DEDUP_REMOVED lines=14> */
.L_x_2934:


//--------------------- .text._ZN5flash16flash_fwd_kernelI23Flash_fwd_kernel_traitsILi128ELi128ELi32ELi4ELb0ELb0EN7cutlass10bfloat16_tE19Flash_kernel_traitsILi128ELi128ELi32ELi4ES3_EELb0ELb0ELb1ELb1ELb0ELb0ELb0ELb0EEEvNS_16Flash_fwd_paramsE --------------------------
	.section	.text._ZN5flash16flash_fwd_kernelI23Flash_fwd_kernel_traitsILi128ELi128ELi32ELi4ELb0ELb0EN7cutlass10bfloat16_tE19Flash_kernel_traitsILi128ELi128ELi32ELi4ES3_EELb0ELb0ELb1ELb1ELb0ELb0ELb0ELb0EEEvNS_16Flash_fwd_paramsE,"ax",@progbits
	.align	128
        .global         _ZN5flash16flash_fwd_kernelI23Flash_fwd_kernel_traitsILi128ELi128ELi32ELi4ELb0ELb0EN7cutlass10bfloat16_tE19Flash_kernel_traitsILi128ELi128ELi32ELi4ES3_EELb0ELb0ELb1ELb1ELb0ELb0ELb0ELb0EEEvNS_16Flash_fwd_paramsE
        .type           _ZN5flash16flash_fwd_kernelI23Flash_fwd_kernel_traitsILi128ELi128ELi32ELi4ELb0ELb0EN7cutlass10bfloat16_tE19Flash_kernel_traitsILi128ELi128ELi32ELi4ES3_EELb0ELb0ELb1ELb1ELb0ELb0ELb0ELb0EEEvNS_16Flash_fwd_paramsE,@function
        .size           _ZN5flash16flash_fwd_kernelI23Flash_fwd_kernel_traitsILi128ELi128ELi32ELi4ELb0ELb0EN7cutlass10bfloat16_tE19Flash_kernel_traitsILi128ELi128ELi32ELi4ES3_EELb0ELb0ELb1ELb1ELb0ELb0ELb0ELb0EEEvNS_16Flash_fwd_paramsE,(.L_x_2935 - _ZN5flash16flash_fwd_kernelI23Flash_fwd_kernel_traitsILi128ELi128ELi32ELi4ELb0ELb0EN7cutlass10bfloat16_tE19Flash_kernel_traitsILi128ELi128ELi32ELi4ES3_EELb0ELb0ELb1ELb1ELb0ELb0ELb0ELb0EEEvNS_16Flash_fwd_paramsE)
        .other          _ZN5flash16flash_fwd_kernelI23Flash_fwd_kernel_traitsILi128ELi128ELi32ELi4ELb0ELb0EN7cutlass10bfloat16_tE19Flash_kernel_traitsILi128ELi128ELi32ELi4ES3_EELb0ELb0ELb1ELb1ELb0ELb0ELb0ELb0EEEvNS_16Flash_fwd_paramsE,@"STO_CUDA_ENTRY STV_DEFAULT"
_ZN5flash16flash_fwd_kernelI23Flash_fwd_kernel_traitsILi128ELi128ELi32ELi4ELb0ELb0EN7cutlass10bfloat16_tE19Flash_kernel_traitsILi128ELi128ELi32ELi4ES3_EELb0ELb0ELb1ELb1ELb0ELb0ELb0ELb0EEEvNS_16Flash_fwd_paramsE:
.text._ZN5flash16flash_fwd_kernelI23Flash_fwd_kernel_traitsILi128ELi128ELi32ELi4ELb0ELb0EN7cutlass10bfloat16_tE19Flash_kernel_traitsILi128ELi128ELi32ELi4ES3_EELb0ELb0ELb1ELb1ELb0ELb0ELb0ELb0EEEvNS_16Flash_fwd_paramsE:
        /* <DEDUP_REMOVED lines=55> */
.L_x_1429:
[----:B------:R-:W-:-:S05]  /*0370*/  ULDC UR7, c[0x0][0x2c8] ;  /* 0x0000b20000077ab9 */ /* 0x000fca0000000800 */
.L_x_1430:
        /* <DEDUP_REMOVED lines=132> */
.L_x_1433:
[----:B------:R-:W-:Y:S05]  /*0bc0*/  BSYNC B0 ;  /* 0x0000000000007941 */ /* 0x000fea0003800000 */
.L_x_1432:
        /* <DEDUP_REMOVED lines=21> */
.L_x_1435:
[----:B------:R-:W-:Y:S05]  /*0d20*/  BSYNC B0 ;  /* 0x0000000000007941 */ /* 0x000fea0003800000 */
.L_x_1434:
        /* <DEDUP_REMOVED lines=21> */
.L_x_1437:
[----:B------:R-:W-:Y:S05]  /*0e80*/  BSYNC B0 ;  /* 0x0000000000007941 */ /* 0x000fea0003800000 */
.L_x_1436:
        /* <DEDUP_REMOVED lines=21> */
.L_x_1439:
[----:B------:R-:W-:Y:S05]  /*0fe0*/  BSYNC B0 ;  /* 0x0000000000007941 */ /* 0x000fea0003800000 */
.L_x_1438:
        /* <DEDUP_REMOVED lines=20> */
.L_x_1441:
[----:B------:R-:W-:Y:S05]  /*1130*/  BSYNC B0 ;  /* 0x0000000000007941 */ /* 0x000fea0003800000 */
.L_x_1440:
        /* <DEDUP_REMOVED lines=20> */
.L_x_1443:
[----:B------:R-:W-:Y:S05]  /*1280*/  BSYNC B0 ;  /* 0x0000000000007941 */ /* 0x000fea0003800000 */
.L_x_1442:
        /* <DEDUP_REMOVED lines=20> */
.L_x_1445:
[----:B------:R-:W-:Y:S05]  /*13d0*/  BSYNC B0 ;  /* 0x0000000000007941 */ /* 0x000fea0003800000 */
.L_x_1444:
        /* <DEDUP_REMOVED lines=20> */
.L_x_1447:
[----:B------:R-:W-:Y:S05]  /*1520*/  BSYNC B0 ;  /* 0x0000000000007941 */ /* 0x000fea0003800000 */
.L_x_1446:
        /* <DEDUP_REMOVED lines=10> */
.L_x_1449:
[----:B------:R-:W-:Y:S05]  /*15d0*/  BSYNC B0 ;  /* 0x0000000000007941 */ /* 0x000fea0003800000 */
.L_x_1448:
        /* <DEDUP_REMOVED lines=15> */
.L_x_1451:
[----:B------:R-:W-:Y:S05]  /*16d0*/  BSYNC B0 ;  /* 0x0000000000007941 */ /* 0x000fea0003800000 */
.L_x_1450:
        /* <DEDUP_REMOVED lines=10> */
.L_x_1453:
[----:B------:R-:W-:Y:S05]  /*1780*/  BSYNC B0 ;  /* 0x0000000000007941 */ /* 0x000fea0003800000 */
.L_x_1452:
        /* <DEDUP_REMOVED lines=10> */
.L_x_1455:
[----:B------:R-:W-:Y:S05]  /*1830*/  BSYNC B0 ;  /* 0x0000000000007941 */ /* 0x000fea0003800000 */
.L_x_1454:
        /* <DEDUP_REMOVED lines=10> */
.L_x_1457:
[----:B------:R-:W-:Y:S05]  /*18e0*/  BSYNC B0 ;  /* 0x0000000000007941 */ /* 0x000fea0003800000 */
.L_x_1456:
        /* <DEDUP_REMOVED lines=10> */
.L_x_1459:
[----:B------:R-:W-:Y:S05]  /*1990*/  BSYNC B0 ;  /* 0x0000000000007941 */ /* 0x000fea0003800000 */
.L_x_1458:
        /* <DEDUP_REMOVED lines=10> */
.L_x_1461:
[----:B------:R-:W-:Y:S05]  /*1a40*/  BSYNC B0 ;  /* 0x0000000000007941 */ /* 0x000fea0003800000 */
.L_x_1460:
        /* <DEDUP_REMOVED lines=10> */
.L_x_1431:
[----:B------:R-:W1:Y:S01]  /*1af0*/  LDC R12, c[0x0][0x278] ;  /* 0x00009e00ff0c7b82 */ /* 0x000e620000000800 */
[----:B------:R-:W2:Y:S01]  /*1b00*/  S2R R4, SR_CTAID.Z ;  /* 0x0000000000047919 */ /* 0x000ea20000002700 */
[----:B------:R-:W-:Y:S01]  /*1b10*/  SHF.R.S32.HI R24, RZ, 0x1f, R97 ;  /* 0x0000001fff187819 */ /* 0x000fe20000011461 */
[----:B------:R-:W-:Y:S02]  /*1b20*/  UISETP.NE.AND UP0, UPT, UR16, -0x1, UPT ;  /* 0xffffffff1000788c */ /* 0x000fe4000bf05270 */
[----:B------:R-:W-:Y:S01]  /*1b30*/  UIADD3 UR14, -UR23, UR28, URZ ;  /* 0x0000001c170e7290 */ /* 0x000fe2000fffe13f */
[CC--:B------:R-:W-:Y:S01]  /*1b40*/  LEA.HI R7, R24.reuse, R97.reuse, RZ, 0x3 ;  /* 0x0000006118077211 */ /* 0x0c0fe200078f18ff */
[----:B------:R-:W-:Y:S01]  /*1b50*/  UISETP.NE.AND UP1, UPT, UR6, -0x1, UPT ;  /* 0xffffffff0600788c */ /* 0x000fe2000bf25270 */
[----:B------:R-:W-:Y:S01]  /*1b60*/  LEA.HI R23, R24, R97, RZ, 0x4 ;  /* 0x0000006118177211 */ /* 0x000fe200078f20ff */
[----:B------:R-:W-:-:S04]  /*1b70*/  USHF.R.S32.HI UR19, URZ, 0x1f, UR24 ;  /* 0x0000001f3f137899 */ /* 0x000fc80008011418 */
        /* <DEDUP_REMOVED lines=30> */
[----:B------:R-:W-:Y:S02]  /*1d60*/  IMAD.MOV R0, RZ, RZ, -R4 ;  /* 0x000000ffff007224 */ /* 0x000fe400078e0a04 */
[----:B------:R-:W-:Y:S02]  /*1d70*/  VIADD R5, R2, 0x30 ;  /* 0x0000003002057836 */ /* 0x000fe40000000000 */
[----:B------:R-:W-:Y:S02]  /*1d80*/  IMAD R0, R6, R0, R3 ;  /* 0x0000000006007224 */ /* 0x000fe400078e0203 */
[----:B------:R-:W-:Y:S01]  /*1d90*/  VIADD R3, R2, 0x20 ;  /* 0x0000002002037836 */ /* 0x000fe20000000000 */
[----:B------:R-:W-:Y:S02]  /*1da0*/  ISETP.GE.AND P3, PT, R5, UR14, PT ;  /* 0x0000000e05007c0c */ /* 0x000fe4000bf66270 */
[----:B------:R-:W-:Y:S02]  /*1db0*/  ISETP.GT.U32.AND P5, PT, R6, R0, PT ;  /* 0x000000000600720c */ /* 0x000fe40003fa4070 */
[----:B------:R-:W-:Y:S01]  /*1dc0*/  ISETP.GE.AND P4, PT, R3, UR14, PT ;  /* 0x0000000e03007c0c */ /* 0x000fe2000bf86270 */
[----:B------:R-:W-:Y:S01]  /*1dd0*/  VIADD R3, R2, 0x40 ;  /* 0x0000004002037836 */ /* 0x000fe20000000000 */
[----:B------:R-:W-:-:S04]  /*1de0*/  LOP3.LUT R5, R23, 0xfffffff0, RZ, 0xc0, !PT ;  /* 0xfffffff017057812 */ /* 0x000fc800078ec0ff */
[----:B------:R-:W-:Y:S01]  /*1df0*/  ISETP.GE.AND P0, PT, R3, UR14, PT ;  /* 0x0000000e03007c0c */ /* 0x000fe2000bf06270 */
[----:B------:R-:W-:Y:S01]  /*1e00*/  IMAD.IADD R5, R97, 0x1, -R5 ;  /* 0x0000000161057824 */ /* 0x000fe200078e0a05 */
[----:B------:R-:W-:-:S03]  /*1e10*/  LOP3.LUT R3, R12, UR24, RZ, 0x3c, !PT ;  /* 0x000000180c037c12 */ /* 0x000fc6000f8e3cff */
[----:B------:R-:W-:Y:S01]  /*1e20*/  @!P5 IMAD.IADD R0, R0, 0x1, -R6 ;  /* 0x000000010000d824 */ /* 0x000fe200078e0a06 */
[----:B------:R-:W-:Y:S01]  /*1e30*/  ISETP.GE.AND P2, PT, R3, RZ, PT ;  /* 0x000000ff0300720c */ /* 0x000fe20003f46270 */
[----:B------:R-:W-:Y:S01]  /*1e40*/  @!P5 VIADD R4, R4, 0x1 ;  /* 0x000000010404d836 */ /* 0x000fe20000000000 */
[--C-:B------:R-:W-:Y:S02]  /*1e50*/  SHF.R.S32.HI R3, RZ, 0x1f, R2.reuse ;  /* 0x0000001fff037819 */ /* 0x100fe40000011402 */
[----:B------:R-:W-:Y:S01]  /*1e60*/  ISETP.GE.U32.AND P6, PT, R0, R6, PT ;  /* 0x000000060000720c */ /* 0x000fe20003fc6070 */
[----:B------:R-:W-:Y:S01]  /*1e70*/  IMAD.U32 R6, RZ, RZ, UR17 ;  /* 0x00000011ff067e24 */ /* 0x000fe2000f8e00ff */
[----:B------:R-:W-:Y:S02]  /*1e80*/  LOP3.LUT R0, R7, 0xfffffff8, RZ, 0xc0, !PT ;  /* 0xfffffff807007812 */ /* 0x000fe400078ec0ff */
[----:B------:R-:W-:Y:S01]  /*1e90*/  ISETP.NE.AND P5, PT, R12, RZ, PT ;  /* 0x000000ff0c00720c */ /* 0x000fe20003fa5270 */
[----:B------:R-:W-:Y:S01]  /*1ea0*/  IMAD.WIDE R6, R6, 0x80, R2 ;  /* 0x0000008006067825 */ /* 0x000fe200078e0202 */
[----:B------:R-:W-:-:S03]  /*1eb0*/  SHF.R.S32.HI R9, RZ, 0x1f, R5 ;  /* 0x0000001fff097819 */ /* 0x000fc60000011405 */
[----:B------:R-:W-:Y:S02]  /*1ec0*/  IMAD.IADD R28, R97, 0x1, -R0 ;  /* 0x00000001611c7824 */ /* 0x000fe400078e0a00 */
        /* <DEDUP_REMOVED lines=17> */
.L_x_1462:
        /* <DEDUP_REMOVED lines=23> */
.L_x_1463:
        /* <DEDUP_REMOVED lines=10> */
[----:B------:R-:W-:Y:S01]  /*21f0*/  IMAD R10, R2, UR9, R10 ;  /* 0x00000009020a7c24 */ /* 0x000fe2000f8e020a */
[----:B------:R-:W-:Y:S01]  /*2200*/  LOP3.LUT R4, R20, 0xfffffff8, RZ, 0xc0, !PT ;  /* 0xfffffff814047812 */ /* 0x000fe200078ec0ff */
[----:B------:R-:W-:Y:S01]  /*2210*/  IMAD.U32 R14, RZ, RZ, UR4 ;  /* 0x00000004ff0e7e24 */ /* 0x000fe2000f8e00ff */
        /* <DEDUP_REMOVED lines=8> */
[----:B------:R-:W-:Y:S01]  /*22a0*/  IADD3 R4, P2, R4, UR30, RZ ;  /* 0x0000001e04047c10 */ /* 0x000fe2000ff5e0ff */
[----:B------:R-:W-:Y:S01]  /*22b0*/  UIMAD UR4, UR19, UR4, URZ ;  /* 0x00000004130472a4 */ /* 0x000fe2000f8e023f */
[----:B------:R-:W-:Y:S01]  /*22c0*/  @!P5 LOP3.LUT R0, RZ, R12, RZ, 0x33, !PT ;  /* 0x0000000cff00d212 */ /* 0x000fe200078e33ff */
[----:B------:R-:W-:Y:S01]  /*22d0*/  IMAD R11, R2, UR7, R10 ;  /* 0x00000007020b7c24 */ /* 0x000fe2000f8e020a */
[----:B------:R-:W-:Y:S01]  /*22e0*/  IADD3 R12, P1, R132, UR12, RZ ;  /* 0x0000000c840c7c10 */ /* 0x000fe2000ff3e0ff */
[----:B------:R-:W-:Y:S01]  /*22f0*/  UIMAD UR5, UR24, UR5, UR4 ;  /* 0x00000005180572a4 */ /* 0x000fe2000f8e0204 */
[----:B------:R-:W-:Y:S01]  /*2300*/  SHF.R.S32.HI R10, RZ, 0x1f, R0 ;  /* 0x0000001fff0a7819 */ /* 0x000fe20000011400 */
[----:B------:R-:W-:Y:S01]  /*2310*/  VIADD R16, R2, 0x50 ;  /* 0x0000005002107836 */ /* 0x000fe20000000000 */
[----:B------:R-:W-:Y:S01]  /*2320*/  IADD3.X R5, R5, UR13, R11, P2, !PT ;  /* 0x0000000d05057c10 */ /* 0x000fe200097fe40b */
[----:B------:R-:W-:Y:S01]  /*2330*/  ULDC.64 UR12, c[0x0][0x260] ;  /* 0x00009800000c7ab9 */ /* 0x000fe20000000a00 */
[----:B------:R-:W-:Y:S01]  /*2340*/  IADD3.X R13, R133, UR10, RZ, P1, !PT ;  /* 0x0000000a850d7c10 */ /* 0x000fe20008ffe4ff */
[----:B------:R-:W-:Y:S01]  /*2350*/  ULDC.64 UR10, c[0x0][0x268] ;  /* 0x00009a00000a7ab9 */ /* 0x000fe20000000a00 */
[----:B------:R-:W-:Y:S01]  /*2360*/  IMAD.WIDE.U32 R30, R0, UR12, R8 ;  /* 0x0000000c001e7c25 */ /* 0x000fe2000f8e0008 */
[----:B------:R-:W-:Y:S01]  /*2370*/  ISETP.GE.AND P5, PT, R18, UR14, PT ;  /* 0x0000000e12007c0c */ /* 0x000fe2000bfa6270 */
[----:B------:R-:W-:-:S02]  /*2380*/  UMOV UR4, 0x400 ;  /* 0x0000040000047882 */ /* 0x000fc40000000000 */
[----:B------:R-:W-:Y:S01]  /*2390*/  IMAD.WIDE.U32 R26, R0, UR10, R4 ;  /* 0x0000000a001a7c25 */ /* 0x000fe2000f8e0004 */
[----:B------:R2:W-:Y:S01]  /*23a0*/  STL.64 [R1+0x38], R30 ;  /* 0x0000381e01007387 */ /* 0x0005e20000100a00 */
[----:B------:R-:W-:Y:S02]  /*23b0*/  R2P PR, R19, 0x6 ;  /* 0x0000000613007804 */ /* 0x000fe40000000000 */
[C---:B------:R-:W-:Y:S01]  /*23c0*/  IMAD R11, R10.reuse, UR12, RZ ;  /* 0x0000000c0a0b7c24 */ /* 0x040fe2000f8e02ff */
[----:B------:R2:W-:Y:S01]  /*23d0*/  STL.64 [R1+0x40], R26 ;  /* 0x0000401a01007387 */ /* 0x0005e20000100a00 */
[----:B------:R-:W-:Y:S01]  /*23e0*/  IMAD R8, R10, UR10, RZ ;  /* 0x0000000a0a087c24 */ /* 0x000fe2000f8e02ff */
[----:B-1----:R-:W-:Y:S01]  /*23f0*/  ULEA UR4, UR29, UR4, 0x18 ;  /* 0x000000041d047291 */ /* 0x002fe2000f8ec03f */
[----:B------:R-:W-:Y:S01]  /*2400*/  IMAD.WIDE.U32 R12, R14, UR24, R12 ;  /* 0x000000180e0c7c25 */ /* 0x000fe2000f8e000c */
[----:B------:R2:W-:Y:S03]  /*2410*/  STL [R1+0x10], R104 ;  /* 0x0000106801007387 */ /* 0x0005e60000100800 */
[C---:B------:R-:W-:Y:S01]  /*2420*/  IMAD R21, R0.reuse, UR13, R11 ;  /* 0x0000000d00157c24 */ /* 0x040fe2000f8e020b */
[----:B------:R-:W-:Y:S01]  /*2430*/  LEA R231, R231, UR4, 0x1 ;  /* 0x00000004e7e77c11 */ /* 0x000fe2000f8e08ff */
[----:B------:R-:W-:Y:S01]  /*2440*/  IMAD R22, R0, UR11, R8 ;  /* 0x0000000b00167c24 */ /* 0x000fe2000f8e0208 */
[----:B------:R-:W-:Y:S01]  /*2450*/  MOV R0, 0x20 ;  /* 0x0000002000007802 */ /* 0x000fe20000000f00 */
[----:B------:R-:W-:-:S02]  /*2460*/  IMAD.MOV.U32 R4, RZ, RZ, 0x10 ;  /* 0x00000010ff047424 */ /* 0x000fc400078e00ff */
[----:B------:R-:W-:Y:S01]  /*2470*/  VIADD R9, R13, UR5 ;  /* 0x000000050d097c36 */ /* 0x000fe20008000000 */
        /* <DEDUP_REMOVED lines=29> */
.L_x_1465:
[----:B------:R-:W-:Y:S05]  /*2650*/  BSYNC B0 ;  /* 0x0000000000007941 */ /* 0x000fea0003800000 */
.L_x_1464:
        /* <DEDUP_REMOVED lines=33> */
.L_x_1467:
[----:B------:R-:W-:Y:S05]  /*2870*/  BSYNC B0 ;  /* 0x0000000000007941 */ /* 0x000fea0003800000 */
.L_x_1466:
        /* <DEDUP_REMOVED lines=34> */
.L_x_1469:
[----:B------:R-:W-:Y:S05]  /*2aa0*/  BSYNC B0 ;  /* 0x0000000000007941 */ /* 0x000fea0003800000 */
.L_x_1468:
        /* <DEDUP_REMOVED lines=33> */
.L_x_1471:
[----:B------:R-:W-:Y:S05]  /*2cc0*/  BSYNC B0 ;  /* 0x0000000000007941 */ /* 0x000fea0003800000 */
.L_x_1470:
        /* <DEDUP_REMOVED lines=31> */
.L_x_1473:
[----:B------:R-:W-:Y:S05]  /*2ec0*/  BSYNC B0 ;  /* 0x0000000000007941 */ /* 0x000fea0003800000 */
.L_x_1472:
        /* <DEDUP_REMOVED lines=31> */
.L_x_1475:
[----:B------:R-:W-:Y:S05]  /*30c0*/  BSYNC B0 ;  /* 0x0000000000007941 */ /* 0x000fea0003800000 */
.L_x_1474:
        /* <DEDUP_REMOVED lines=31> */
.L_x_1477:
[----:B------:R-:W-:Y:S05]  /*32c0*/  BSYNC B0 ;  /* 0x0000000000007941 */ /* 0x000fea0003800000 */
.L_x_1476:
[----:B------:R-:W-:Y:S01]  /*32d0*/  USHF.L.U64.HI UR30, UR8, 0x5, UR9 ;  /* 0x00000005081e7899 */ /* 0x000fe20008010209 */
[----:B------:R-:W-:Y:S01]  /*32e0*/  BSSY B0, `(.L_x_1478) ;  /* 0x000001f000007945 */ /* 0x000fe20003800000 */
[----:B------:R-:W-:-:S03]  /*32f0*/  USHF.L.U32 UR31, UR8, 0x5, URZ ;  /* 0x00000005081f7899 */ /* 0x000fc6000800063f */
        /* <DEDUP_REMOVED lines=29> */
.L_x_1479:
[----:B------:R-:W-:Y:S05]  /*34d0*/  BSYNC B0 ;  /* 0x0000000000007941 */ /* 0x000fea0003800000 */
.L_x_1478:
[----:B------:R-:W-:Y:S01]  /*34e0*/  IMAD.IADD R99, R31, 0x1, R21 ;  /* 0x000000011f637824 */ /* 0x000fe200078e0215 */
[----:B------:R-:W-:Y:S01]  /*34f0*/  MOV R98, R30 ;  /* 0x0000001e00627202 */ /* 0x000fe20000000f00 */
[----:B------:R-:W-:Y:S01]  /*3500*/  USHF.R.S32.HI UR34, URZ, 0x1f, UR29 ;  /* 0x0000001f3f227899 */ /* 0x000fe2000801141d */
[----:B------:R-:W-:Y:S01]  /*3510*/  ISETP.GE.AND P0, PT, R2, UR5, PT ;  /* 0x0000000502007c0c */ /* 0x000fe2000bf06270 */
[----:B------:R-:W-:Y:S01]  /*3520*/  UIMAD UR10, UR30, UR29, URZ ;  /* 0x0000001d1e0a72a4 */ /* 0x000fe2000f8e023f */
[----:B------:R-:W-:Y:S01]  /*3530*/  IMAD.U32 R95, RZ, RZ, UR31 ;  /* 0x0000001fff5f7e24 */ /* 0x000fe2000f8e00ff */
[----:B------:R2:W-:Y:S01]  /*3540*/  STL.64 [R1+0x30], R98 ;  /* 0x0000306201007387 */ /* 0x0005e20000100a00 */
[----:B------:R-:W-:Y:S01]  /*3550*/  BSSY B0, `(.L_x_1480) ;  /* 0x000001a000007945 */ /* 0x000fe20003800000 */
[----:B------:R-:W-:Y:S01]  /*3560*/  UIMAD UR10, UR34, UR31, UR10 ;  /* 0x0000001f220a72a4 */ /* 0x000fe2000f8e020a */
[----:B-1----:R-:W-:Y:S01]  /*3570*/  IMAD.WIDE.U32 R6, R95, UR29, R98 ;  /* 0x0000001d5f067c25 */ /* 0x002fe2000f8e0062 */
[----:B------:R-:W-:-:S04]  /*3580*/  ISETP.GE.AND P3, PT, R18, UR5, PT ;  /* 0x0000000512007c0c */ /* 0x000fc8000bf66270 */
[----:B------:R-:W-:Y:S02]  /*3590*/  IADD3 R10, R7, UR10, RZ ;  /* 0x0000000a070a7c10 */ /* 0x000fe4000fffe0ff */
        /* <DEDUP_REMOVED lines=21> */
.L_x_1481:
[----:B------:R-:W-:Y:S05]  /*36f0*/  BSYNC B0 ;  /* 0x0000000000007941 */ /* 0x000fea0003800000 */
.L_x_1480:
        /* <DEDUP_REMOVED lines=26> */
.L_x_1483:
[----:B------:R-:W-:Y:S05]  /*38a0*/  BSYNC B0 ;  /* 0x0000000000007941 */ /* 0x000fea0003800000 */
.L_x_1482:
        /* <DEDUP_REMOVED lines=21> */
[----:B------:R-:W5:Y:S01]  /*3a00*/  @P0 MUFU.RCP R9, UR10 ;  /* 0x0000000a00090d08 */ /* 0x000f620008001000 */
[----:B------:R-:W-:Y:S01]  /*3a10*/  IMAD.SHL.U32 R3, R28, 0x40, RZ ;  /* 0x000000401c037824 */ /* 0x000fe200078e00ff */
[----:B------:R-:W-:Y:S01]  /*3a20*/  LEA.HI R5, R23, R10, RZ, 0x1 ;  /* 0x0000000a17057211 */ /* 0x000fe200078f08ff */
[----:B------:R-:W-:Y:S01]  /*3a30*/  IMAD.IADD R13, R27, 0x1, R22 ;  /* 0x000000011b0d7824 */ /* 0x000fe200078e0216 */
[----:B------:R-:W-:Y:S01]  /*3a40*/  ISETP.GE.AND P1, PT, R2, UR5, PT ;  /* 0x0000000502007c0c */ /* 0x000fe2000bf26270 */
[----:B------:R-:W-:Y:S01]  /*3a50*/  BAR.SYNC.DEFER_BLOCKING 0x0 ;  /* 0x0000000000007b1d */ /* 0x000fe20000010000 */
[----:B------:R-:W-:Y:S01]  /*3a60*/  LOP3.LUT R3, R3, 0x1c0, RZ, 0xc0, !PT ;  /* 0x000001c003037812 */ /* 0x000fe200078ec0ff */
[----:B------:R-:W-:Y:S01]  /*3a70*/  IMAD.MOV.U32 R12, RZ, RZ, R26 ;  /* 0x000000ffff0c7224 */ /* 0x000fe200078e001a */
[----:B------:R-:W-:Y:S01]  /*3a80*/  LOP3.LUT R5, R5, 0xfffffffe, RZ, 0xc0, !PT ;  /* 0xfffffffe05057812 */ /* 0x000fe200078ec0ff */
[----:B------:R-:W-:Y:S01]  /*3a90*/  USHF.L.U64.HI UR12, UR6, 0x5, UR7 ;  /* 0x00000005060c7899 */ /* 0x000fe20008010207 */
[----:B------:R-:W-:Y:S01]  /*3aa0*/  LEA.HI R96, R24, R97, RZ, 0x5 ;  /* 0x0000006118607211 */ /* 0x000fe200078f28ff */
[----:B------:R-:W-:Y:S01]  /*3ab0*/  USHF.L.U32 UR13, UR6, 0x5, URZ ;  /* 0x00000005060d7899 */ /* 0x000fe2000800063f */
[----:B------:R-:W-:Y:S01]  /*3ac0*/  BSSY B0, `(.L_x_1484) ;  /* 0x0000035000007945 */ /* 0x000fe20003800000 */
[----:B------:R2:W-:Y:S01]  /*3ad0*/  STL.64 [R1+0x18], R12 ;  /* 0x0000180c01007387 */ /* 0x0005e20000100a00 */
[----:B------:R-:W-:Y:S01]  /*3ae0*/  UIMAD UR10, UR12, UR29, URZ ;  /* 0x0000001d0c0a72a4 */ /* 0x000fe2000f8e023f */
[----:B------:R-:W-:Y:S01]  /*3af0*/  SHF.R.S32.HI R94, RZ, 0x5, R96 ;  /* 0x00000005ff5e7819 */ /* 0x000fe20000011460 */
[----:B------:R-:W-:Y:S01]  /*3b00*/  UMOV UR19, URZ ;  /* 0x0000003f00137c82 */ /* 0x000fe20008000000 */
[----:B------:R-:W-:Y:S01]  /*3b10*/  ISETP.GE.AND P3, PT, R18, UR5, PT ;  /* 0x0000000512007c0c */ /* 0x000fe2000bf66270 */
[----:B------:R-:W-:Y:S01]  /*3b20*/  UIMAD UR10, UR34, UR13, UR10 ;  /* 0x0000000d220a72a4 */ /* 0x000fe2000f8e020a */
[----:B-1----:R-:W-:Y:S01]  /*3b30*/  IMAD.SHL.U32 R6, R2, 0x8, RZ ;  /* 0x0000000802067824 */ /* 0x002fe200078e00ff */
[----:B------:R-:W-:-:S04]  /*3b40*/  SHF.R.U32.HI R2, RZ, 0x3, R3 ;  /* 0x00000003ff027819 */ /* 0x000fc80000011603 */
[----:B------:R-:W-:Y:S01]  /*3b50*/  LOP3.LUT R7, R3, 0x8, R6, 0xf8, !PT ;  /* 0x0000000803077812 */ /* 0x000fe200078ef806 */
[----:B------:R-:W-:Y:S01]  /*3b60*/  IMAD.IADD R3, R10, 0x1, -R5 ;  /* 0x000000010a037824 */ /* 0x000fe200078e0a05 */
[----:B------:R2:W-:Y:S01]  /*3b70*/  @P1 STS.128 [R231+0xa000], RZ ;  /* 0x00a000ffe7001388 */ /* 0x0005e20000000c00 */
[----:B------:R-:W-:Y:S01]  /*3b80*/  IMAD.SHL.U32 R6, R19, 0x40, RZ ;  /* 0x0000004013067824 */ /* 0x000fe200078e00ff */
[----:B------:R-:W-:Y:S01]  /*3b90*/  LOP3.LUT R7, R7, R2, RZ, 0x3c, !PT ;  /* 0x0000000207077212 */ /* 0x000fe200078e3cff */
[----:B------:R-:W-:Y:S01]  /*3ba0*/  IMAD.SHL.U32 R5, R3, 0x8, RZ ;  /* 0x0000000803057824 */ /* 0x000fe200078e00ff */
[----:B------:R2:W-:Y:S02]  /*3bb0*/  @P1 STS.128 [R231+0xb000], RZ ;  /* 0x00b000ffe7001388 */ /* 0x0005e40000000c00 */
[----:B------:R-:W-:-:S04]  /*3bc0*/  LOP3.LUT R2, R6, 0x1c0, RZ, 0xc0, !PT ;  /* 0x000001c006027812 */ /* 0x000fc800078ec0ff */
[----:B------:R-:W-:Y:S02]  /*3bd0*/  LOP3.LUT R6, R2, 0x8, R5, 0xf8, !PT ;  /* 0x0000000802067812 */ /* 0x000fe400078ef805 */
[----:B------:R-:W-:Y:S01]  /*3be0*/  SHF.R.U32.HI R5, RZ, 0x3, R2 ;  /* 0x00000003ff057819 */ /* 0x000fe20000011602 */
[----:B------:R-:W-:-:S03]  /*3bf0*/  IMAD R2, R3, 0x200, R7 ;  /* 0x0000020003027824 */ /* 0x000fc600078e0207 */
[----:B------:R-:W-:Y:S01]  /*3c00*/  LOP3.LUT R92, R6, R5, RZ, 0x3c, !PT ;  /* 0x00000005065c7212 */ /* 0x000fe200078e3cff */
[----:B------:R-:W-:Y:S01]  /*3c10*/  IMAD.U32 R6, RZ, RZ, UR29 ;  /* 0x0000001dff067e24 */ /* 0x000fe2000f8e00ff */
[----:B------:R-:W-:-:S03]  /*3c20*/  LEA R216, R2, UR4, 0x1 ;  /* 0x0000000402d87c11 */ /* 0x000fc6000f8e08ff */
[----:B------:R-:W-:-:S04]  /*3c30*/  IMAD.WIDE.U32 R6, R6, UR13, R12 ;  /* 0x0000000d06067c25 */ /* 0x000fc8000f8e000c */
[----:B------:R-:W-:Y:S02]  /*3c40*/  VIADD R2, R7, UR10 ;  /* 0x0000000a07027c36 */ /* 0x000fe40008000000 */
[----:B-----5:R-:W-:Y:S01]  /*3c50*/  @P0 FMUL.FTZ R9, R8, R9 ;  /* 0x0000000908090220 */ /* 0x020fe20000410000 */
[----:B------:R-:W-:-:S04]  /*3c60*/  IMAD.SHL.U32 R8, R20, 0x40, RZ ;  /* 0x0000004014087824 */ /* 0x000fc800078e00ff */
[----:B------:R-:W-:Y:S02]  /*3c70*/  @P0 R2UR UR11, R9 ;  /* 0x00000000090b02ca */ /* 0x000fe400000e0000 */
        /* <DEDUP_REMOVED lines=25> */
.L_x_1485:
[----:B------:R-:W-:Y:S05]  /*3e10*/  BSYNC B0 ;  /* 0x0000000000007941 */ /* 0x000fea0003800000 */
.L_x_1484:
        /* <DEDUP_REMOVED lines=29> */
.L_x_1487:
[----:B------:R-:W-:Y:S05]  /*3ff0*/  BSYNC B0 ;  /* 0x0000000000007941 */ /* 0x000fea0003800000 */
.L_x_1486:
[----:B------:R-:W-:Y:S01]  /*4000*/  LDSM.16.M88.4 R20, [R216+0x8000] ;  /* 0x00800000d814783b */ /* 0x000fe20000000200 */
[----:B------:R-:W-:Y:S01]  /*4010*/  R2P PR, R28, 0x6 ;  /* 0x000000061c007804 */ /* 0x000fe20000000000 */
[C---:B-12---:R-:W-:Y:S01]  /*4020*/  VIADD R2, R216.reuse, 0x8000 ;  /* 0x00008000d8027836 */ /* 0x046fe20000000000 */
        /* <DEDUP_REMOVED lines=9> */
[----:B------:R-:W5:Y:S01]  /*40c0*/  LDSM.16.M88.4 R16, [R218] ;  /* 0x00000000da10783b */ /* 0x000f620000000200 */
[----:B------:R-:W-:Y:S01]  /*40d0*/  IMAD.U32 R7, RZ, RZ, UR25 ;  /* 0x00000019ff077e24 */ /* 0x000fe2000f8e00ff */
[----:B------:R-:W-:Y:S01]  /*40e0*/  UISETP.GT.AND UP0, UPT, UR29, UR15, UPT ;  /* 0x0000000f1d00728c */ /* 0x000fe2000bf04270 */
[----:B------:R-:W-:Y:S01]  /*40f0*/  @P1 VIADD R227, R2, 0xffffffe0 ;  /* 0xffffffe002e31836 */ /* 0x000fe20000000000 */
[----:B---34-:R-:W-:Y:S01]  /*4100*/  LDSM.16.M88.4 R12, [R220+0x2000] ;  /* 0x00200000dc0c783b */ /* 0x018fe20000000200 */
[----:B------:R-:W-:-:S02]  /*4110*/  IMAD.MOV.U32 R2, RZ, RZ, 0x40 ;  /* 0x00000040ff027424 */ /* 0x000fc400078e00ff */
[----:B------:R-:W-:Y:S01]  /*4120*/  IMAD.U32 R6, RZ, RZ, UR28 ;  /* 0x0000001cff067e24 */ /* 0x000fe2000f8e00ff */
[----:B------:R-:W3:Y:S01]  /*4130*/  LDSM.16.M88.4 R36, [R227] ;  /* 0x00000000e324783b */ /* 0x000ee20000000200 */
[C---:B------:R-:W-:Y:S01]  /*4140*/  VIADD R230, R227.reuse, 0x800 ;  /* 0x00000800e3e67836 */ /* 0x040fe20000000000 */
[----:B------:R-:W-:Y:S01]  /*4150*/  SEL R2, R2, 0xffffffc0, !P2 ;  /* 0xffffffc002027807 */ /* 0x000fe20005000000 */
[C---:B------:R-:W-:Y:S01]  /*4160*/  VIADD R229, R227.reuse, 0x1000 ;  /* 0x00001000e3e57836 */ /* 0x040fe20000000000 */
[----:B------:R-:W4:Y:S01]  /*4170*/  LDSM.16.M88.4 R40, [R227+0x800] ;  /* 0x00080000e328783b */ /* 0x000f220000000200 */
[----:B------:R-:W-:Y:S02]  /*4180*/  VIADD R228, R227, 0x1800 ;  /* 0x00001800e3e47836 */ /* 0x000fe40000000000 */
[----:B------:R-:W-:Y:S01]  /*4190*/  IMAD.IADD R224, R216, 0x1, R2 ;  /* 0x00000001d8e07824 */ /* 0x000fe200078e0202 */
[----:B------:R-:W4:Y:S01]  /*41a0*/  LDSM.16.M88.4 R32, [R220] ;  /* 0x00000000dc20783b */ /* 0x000f220000000200 */
[----:B------:R-:W-:Y:S01]  /*41b0*/  IMAD.IADD R223, R2, 0x1, R227 ;  /* 0x0000000102df7824 */ /* 0x000fe200078e02e3 */
[----:B------:R-:W-:-:S02]  /*41c0*/  LOP3.LUT R2, R96, 0xffffffe0, RZ, 0xc0, !PT ;  /* 0xffffffe060027812 */ /* 0x000fc400078ec0ff */
[----:B------:R-:W-:Y:S03]  /*41d0*/  LDSM.16.M88.4 R68, [R224+0x8800] ;  /* 0x00880000e044783b */ /* 0x000fe60000000200 */
[C---:B------:R-:W-:Y:S01]  /*41e0*/  IMAD.IADD R2, R97.reuse, 0x1, -R2 ;  /* 0x0000000161027824 */ /* 0x040fe200078e0a02 */
[----:B------:R-:W-:Y:S01]  /*41f0*/  LDSM.16.M88.4 R28, [R226] ;  /* 0x00000000e21c783b */ /* 0x000fe20000000200 */
[----:B------:R-:W-:-:S03]  /*4200*/  IMAD.SHL.U32 R97, R97, 0x2, RZ ;  /* 0x0000000261617824 */ /* 0x000fc600078e00ff */
[----:B------:R-:W-:Y:S01]  /*4210*/  SHF.R.S32.HI R3, RZ, 0x1f, R2 ;  /* 0x0000001fff037819 */ /* 0x000fe20000011402 */
[----:B------:R-:W0:Y:S01]  /*4220*/  LDGDEPBAR ;  /* 0x00000000000079af */ /* 0x000e220000000000 */
[----:B------:R-:W-:Y:S01]  /*4230*/  LOP3.LUT R251, R97, 0x6, RZ, 0xc0, !PT ;  /* 0x0000000661fb7812 */ /* 0x000fe200078ec0ff */
[C---:B-1----:R-:W-:Y:S01]  /*4240*/  HMMA.16816.F32.BF16 R56, R8.reuse, R20, RZ ;  /* 0x000000140838723c */ /* 0x042fe200000418ff */
[----:B------:R-:W-:Y:S02]  /*4250*/  LEA.HI R2, R3, R2, RZ, 0x2 ;  /* 0x0000000203027211 */ /* 0x000fe400078f10ff */
[----:B------:R-:W-:Y:S02]  /*4260*/  LEA R3, R94, UR23, 0x4 ;  /* 0x000000175e037c11 */ /* 0x000fe4000f8e20ff */
[----:B------:R-:W-:Y:S01]  /*4270*/  SHF.R.S32.HI R2, RZ, 0x2, R2 ;  /* 0x00000002ff027819 */ /* 0x000fe20000011402 */
[C---:B------:R-:W-:Y:S04]  /*4280*/  HMMA.16816.F32.BF16 R52, R8.reuse, R22, RZ ;  /* 0x000000160834723c */ /* 0x040fe800000418ff */
[----:B------:R-:W-:Y:S01]  /*4290*/  IMAD.IADD R5, R2, 0x1, R3 ;  /* 0x0000000102057824 */ /* 0x000fe200078e0203 */
[----:B------:R-:W-:Y:S01]  /*42a0*/  LOP3.LUT R2, R92, R93, RZ, 0xfc, !PT ;  /* 0x0000005d5c027212 */ /* 0x000fe200078efcff */
[----:B--2---:R-:W-:Y:S01]  /*42b0*/  HMMA.16816.F32.BF16 R44, R8, R26, RZ ;  /* 0x0000001a082c723c */ /* 0x004fe200000418ff */
[----:B------:R-:W-:-:S02]  /*42c0*/  IMAD.U32 R3, RZ, RZ, UR29 ;  /* 0x0000001dff037e24 */ /* 0x000fc4000f8e00ff */
[C---:B------:R-:W-:Y:S01]  /*42d0*/  VIADD R232, R5.reuse, UR28 ;  /* 0x0000001c05e87c36 */ /* 0x040fe20008000000 */
[----:B------:R-:W-:Y:S01]  /*42e0*/  VIADDMNMX R243, R5, UR5, R7, PT ;  /* 0x0000000505f37c46 */ /* 0x000fe2000b800107 */
[----:B------:R-:W-:Y:S01]  /*42f0*/  IMAD R3, R3, 0x20, R251 ;  /* 0x0000002003037824 */ /* 0x000fe200078e02fb */
[----:B-----5:R-:W-:Y:S01]  /*4300*/  HMMA.16816.F32.BF16 R64, R16, R20, RZ ;  /* 0x000000141040723c */ /* 0x020fe200000418ff */
[----:B------:R-:W-:Y:S02]  /*4310*/  IADD3 R237, R6, 0x8, R5 ;  /* 0x0000000806ed7810 */ /* 0x000fe40007ffe005 */
[----:B------:R-:W-:Y:S01]  /*4320*/  IMAD.IADD R7, R232, 0x1, -R3 ;  /* 0x00000001e8077824 */ /* 0x000fe200078e0a03 */
[C-C-:B------:R-:W-:Y:S02]  /*4330*/  IADD3 R238, R6.reuse, 0x40, R5.reuse ;  /* 0x0000004006ee7810 */ /* 0x140fe40007ffe005 */
[----:B------:R-:W-:Y:S01]  /*4340*/  HMMA.16816.F32.BF16 R48, R8, R24, RZ ;  /* 0x000000180830723c */ /* 0x000fe200000418ff */
[----:B------:R-:W-:Y:S01]  /*4350*/  LDSM.16.M88.4 R8, [R226+0x2000] ;  /* 0x00200000e208783b */ /* 0x000fe20000000200 */
[----:B------:R-:W-:Y:S01]  /*4360*/  IADD3 R239, R6, 0x48, R5 ;  /* 0x0000004806ef7810 */ /* 0x000fe20007ffe005 */
[----:B------:R-:W-:Y:S01]  /*4370*/  IMAD.IADD R6, R237, 0x1, -R3 ;  /* 0x00000001ed067824 */ /* 0x000fe200078e0a03 */
[----:B------:R-:W-:-:S02]  /*4380*/  VIADDMNMX R236, R232, -UR21, RZ, !PT ;  /* 0x80000015e8ec7c46 */ /* 0x000fc4000f8001ff */
[C---:B------:R-:W-:Y:S01]  /*4390*/  HMMA.16816.F32.BF16 R60, R16.reuse, R22, RZ ;  /* 0x00000016103c723c */ /* 0x040fe200000418ff */
[----:B------:R-:W1:Y:S01]  /*43a0*/  LDSM.16.M88.4 R20, [R224+0x8000] ;  /* 0x00800000e014783b */ /* 0x000e620000000200 */
[----:B------:R-:W-:Y:S02]  /*43b0*/  IABS R6, R6 ;  /* 0x0000000600067213 */ /* 0x000fe40000000000 */
[----:B------:R-:W-:Y:S02]  /*43c0*/  VIADDMNMX R235, R237, -UR21, RZ, !PT ;  /* 0x80000015edeb7c46 */ /* 0x000fe4000f8001ff */
[C---:B------:R-:W-:Y:S01]  /*43d0*/  HMMA.16816.F32.BF16 R76, R16.reuse, R24, RZ ;  /* 0x00000018104c723c */ /* 0x040fe200000418ff */
[----:B------:R-:W-:Y:S02]  /*43e0*/  VIADDMNMX R234, R238, -UR21, RZ, !PT ;  /* 0x80000015eeea7c46 */ /* 0x000fe4000f8001ff */
[----:B------:R-:W-:Y:S02]  /*43f0*/  VIADDMNMX R233, R239, -UR21, RZ, !PT ;  /* 0x80000015efe97c46 */ /* 0x000fe4000f8001ff */
[C---:B------:R-:W-:Y:S01]  /*4400*/  ISETP.GE.AND P1, PT, R3.reuse, R243, PT ;  /* 0x000000f30300720c */ /* 0x040fe20003f26270 */
[----:B------:R-:W-:Y:S01]  /*4410*/  HMMA.16816.F32.BF16 R88, R16, R26, RZ ;  /* 0x0000001a1058723c */ /* 0x000fe200000418ff */
[----:B------:R-:W-:Y:S02]  /*4420*/  LDSM.16.M88.4 R16, [R223] ;  /* 0x00000000df10783b */ /* 0x000fe40000000200 */
[----:B------:R-:W-:-:S02]  /*4430*/  ISETP.LT.OR P1, PT, R3, R236, P1 ;  /* 0x000000ec0300720c */ /* 0x000fc40000f21670 */
[----:B------:R-:W-:Y:S01]  /*4440*/  LDSM.16.M88.4 R24, [R225] ;  /* 0x00000000e118783b */ /* 0x000fe20000000200 */
[C---:B---3--:R-:W-:Y:S06]  /*4450*/  HMMA.16816.F32.BF16 R84, R12.reuse, R36, R56 ;  /* 0x000000240c54723c */ /* 0x048fec0000041838 */
[C---:B------:R-:W-:Y:S06]  /*4460*/  HMMA.16816.F32.BF16 R72, R12.reuse, R38, R52 ;  /* 0x000000260c48723c */ /* 0x040fec0000041834 */
[----:B----4-:R-:W-:Y:S06]  /*4470*/  HMMA.16816.F32.BF16 R52, R12, R42, R44 ;  /* 0x0000002a0c34723c */ /* 0x010fec000004182c */
[----:B------:R-:W-:Y:S06]  /*4480*/  HMMA.16816.F32.BF16 R44, R32, R36, R64 ;  /* 0x00000024202c723c */ /* 0x000fec0000041840 */
[----:B------:R-:W-:Y:S01]  /*4490*/  HMMA.16816.F32.BF16 R80, R12, R40, R48 ;  /* 0x000000280c50723c */ /* 0x000fe20000041830 */
[----:B------:R-:W2:Y:S04]  /*44a0*/  LDSM.16.M88.4 R12, [R225+0x2000] ;  /* 0x00200000e10c783b */ /* 0x000ea80000000200 */
[----:B------:R-:W3:Y:S01]  /*44b0*/  LDSM.16.M88.4 R48, [R223+0x800] ;  /* 0x00080000df30783b */ /* 0x000ee20000000200 */
[C---:B------:R-:W-:Y:S06]  /*44c0*/  HMMA.16816.F32.BF16 R36, R32.reuse, R38, R60 ;  /* 0x000000262024723c */ /* 0x040fec000004183c */
[C---:B------:R-:W-:Y:S06]  /*44d0*/  HMMA.16816.F32.BF16 R56, R32.reuse, R40, R76 ;  /* 0x000000282038723c */ /* 0x040fec000004184c */
[----:B------:R-:W-:Y:S06]  /*44e0*/  HMMA.16816.F32.BF16 R60, R32, R42, R88 ;  /* 0x0000002a203c723c */ /* 0x000fec0000041858 */
[C---:B-1----:R-:W-:Y:S06]  /*44f0*/  HMMA.16816.F32.BF16 R64, R8.reuse, R20, R84 ;  /* 0x000000140840723c */ /* 0x042fec0000041854 */
[C---:B------:R-:W-:Y:S06]  /*4500*/  HMMA.16816.F32.BF16 R52, R8.reuse, R70, R52 ;  /* 0x000000460834723c */ /* 0x040fec0000041834 */
[C---:B------:R-:W-:Y:S06]  /*4510*/  HMMA.16816.F32.BF16 R76, R8.reuse, R68, R80 ;  /* 0x00000044084c723c */ /* 0x040fec0000041850 */
[----:B------:R-:W-:Y:S01]  /*4520*/  HMMA.16816.F32.BF16 R72, R8, R22, R72 ;  /* 0x000000160848723c */ /* 0x000fe20000041848 */
[----:B------:R-:W-:Y:S05]  /*4530*/  LDSM.16.M88.4 R8, [R218+0x6000] ;  /* 0x00600000da08783b */ /* 0x000fea0000000200 */
[C---:B------:R-:W-:Y:S01]  /*4540*/  HMMA.16816.F32.BF16 R40, R28.reuse, R20, R44 ;  /* 0x000000141c28723c */ /* 0x040fe2000004182c */
[----:B------:R-:W-:Y:S05]  /*4550*/  LDSM.16.M88.4 R44, [R216+0x9800] ;  /* 0x00980000d82c783b */ /* 0x000fea0000000200 */
[C---:B------:R-:W-:Y:S01]  /*4560*/  HMMA.16816.F32.BF16 R32, R28.reuse, R22, R36 ;  /* 0x000000161c20723c */ /* 0x040fe20000041824 */
[----:B------:R-:W1:Y:S04]  /*4570*/  LDSM.16.M88.4 R36, [R216+0x9000] ;  /* 0x00900000d824783b */ /* 0x000e680000000200 */
[----:B------:R-:W4:Y:S01]  /*4580*/  LDSM.16.M88.4 R20, [R218+0x4000] ;  /* 0x00400000da14783b */ /* 0x000f220000000200 */
[C---:B------:R-:W-:Y:S06]  /*4590*/  HMMA.16816.F32.BF16 R56, R28.reuse, R68, R56 ;  /* 0x000000441c38723c */ /* 0x040fec0000041838 */
[----:B------:R-:W-:Y:S01]  /*45a0*/  HMMA.16816.F32.BF16 R68, R28, R70, R60 ;  /* 0x000000461c44723c */ /* 0x000fe2000004183c */
[----:B------:R-:W-:Y:S05]  /*45b0*/  LDSM.16.M88.4 R28, [R220+0x4000] ;  /* 0x00400000dc1c783b */ /* 0x000fea0000000200 */
[C---:B--2---:R-:W-:Y:S06]  /*45c0*/  HMMA.16816.F32.BF16 R64, R12.reuse, R16, R64 ;  /* 0x000000100c40723c */ /* 0x044fec0000041840 */
[C---:B---3--:R-:W-:Y:S06]  /*45d0*/  HMMA.16816.F32.BF16 R60, R12.reuse, R50, R52 ;  /* 0x000000320c3c723c */ /* 0x048fec0000041834 */
[C---:B------:R-:W-:Y:S06]  /*45e0*/  HMMA.16816.F32.BF16 R72, R12.reuse, R18, R72 ;  /* 0x000000120c48723c */ /* 0x040fec0000041848 */
[----:B------:R-:W-:Y:S06]  /*45f0*/  HMMA.16816.F32.BF16 R76, R12, R48, R76 ;  /* 0x000000300c4c723c */ /* 0x000fec000004184c */
[C---:B------:R-:W-:Y:S01]  /*4600*/  HMMA.16816.F32.BF16 R52, R24.reuse, R16, R40 ;  /* 0x000000101834723c */ /* 0x040fe20000041828 */
[----:B------:R-:W-:Y:S05]  /*4610*/  LDSM.16.M88.4 R40, [R227+0x1800] ;  /* 0x00180000e328783b */ /* 0x000fea0000000200 */
[C---:B------:R-:W-:Y:S01]  /*4620*/  HMMA.16816.F32.BF16 R84, R24.reuse, R18, R32 ;  /* 0x000000121854723c */ /* 0x040fe20000041820 */
[----:B------:R-:W-:Y:S04]  /*4630*/  LDSM.16.M88.4 R16, [R220+0x6000] ;  /* 0x00600000dc10783b */ /* 0x000fe80000000200 */
[----:B------:R-:W2:Y:S01]  /*4640*/  LDSM.16.M88.4 R32, [R227+0x1000] ;  /* 0x00100000e320783b */ /* 0x000ea20000000200 */
        /* <DEDUP_REMOVED lines=8> */
[C---:B----4-:R-:W-:Y:S01]  /*46d0*/  HMMA.16816.F32.BF16 R56, R20.reuse, R36, R52 ;  /* 0x000000241438723c */ /* 0x050fe20000041834 */
[----:B------:R-:W1:Y:S05]  /*46e0*/  LDSM.16.M88.4 R52, [R224+0x9000] ;  /* 0x00900000e034783b */ /* 0x000e6a0000000200 */
[C---:B------:R-:W-:Y:S06]  /*46f0*/  HMMA.16816.F32.BF16 R84, R20.reuse, R38, R84 ;  /* 0x000000261454723c */ /* 0x040fec0000041854 */
[C---:B------:R-:W-:Y:S01]  /*4700*/  HMMA.16816.F32.BF16 R36, R20.reuse, R44, R12 ;  /* 0x0000002c1424723c */ /* 0x040fe2000004180c */
[----:B------:R-:W3:Y:S05]  /*4710*/  LDSM.16.M88.4 R12, [R226+0x4000] ;  /* 0x00400000e20c783b */ /* 0x000eea0000000200 */
[----:B------:R-:W-:Y:S01]  /*4720*/  HMMA.16816.F32.BF16 R44, R20, R46, R24 ;  /* 0x0000002e142c723c */ /* 0x000fe20000041818 */
[----:B------:R-:W-:Y:S05]  /*4730*/  LDSM.16.M88.4 R24, [R223+0x1000] ;  /* 0x00100000df18783b */ /* 0x000fea0000000200 */
[C---:B--2---:R-:W-:Y:S06]  /*4740*/  HMMA.16816.F32.BF16 R20, R16.reuse, R32, R64 ;  /* 0x000000201014723c */ /* 0x044fec0000041840 */
[C---:B------:R-:W-:Y:S06]  /*4750*/  HMMA.16816.F32.BF16 R80, R16.reuse, R34, R72 ;  /* 0x000000221050723c */ /* 0x040fec0000041848 */
[C---:B------:R-:W-:Y:S06]  /*4760*/  HMMA.16816.F32.BF16 R76, R16.reuse, R40, R68 ;  /* 0x00000028104c723c */ /* 0x040fec0000041844 */
[----:B------:R-:W-:Y:S01]  /*4770*/  HMMA.16816.F32.BF16 R68, R16, R42, R60 ;  /* 0x0000002a1044723c */ /* 0x000fe2000004183c */
[----:B------:R-:W2:Y:S05]  /*4780*/  LDSM.16.M88.4 R16, [R225+0x6000] ;  /* 0x00600000e110783b */ /* 0x000eaa0000000200 */
[C---:B------:R-:W-:Y:S01]  /*4790*/  HMMA.16816.F32.BF16 R64, R28.reuse, R32, R56 ;  /* 0x000000201c40723c */ /* 0x040fe20000041838 */
[----:B------:R-:W4:Y:S05]  /*47a0*/  LDSM.16.M88.4 R56, [R223+0x1800] ;  /* 0x00180000df38783b */ /* 0x000f2a0000000200 */
[C---:B------:R-:W-:Y:S06]  /*47b0*/  HMMA.16816.F32.BF16 R72, R28.reuse, R34, R84 ;  /* 0x000000221c48723c */ /* 0x040fec0000041854 */
[C---:B------:R-:W-:Y:S06]  /*47c0*/  HMMA.16816.F32.BF16 R60, R28.reuse, R40, R36 ;  /* 0x000000281c3c723c */ /* 0x040fec0000041824 */
[----:B------:R-:W-:Y:S06]  /*47d0*/  HMMA.16816.F32.BF16 R44, R28, R42, R44 ;  /* 0x0000002a1c2c723c */ /* 0x000fec000004182c */
[----:B-1----:R-:W-:Y:S01]  /*47e0*/  HMMA.16816.F32.BF16 R28, R8, R52, R20 ;  /* 0x00000034081c723c */ /* 0x002fe20000041814 */
[----:B------:R-:W1:Y:S01]  /*47f0*/  LDSM.16.M88.4 R20, [R225+0x4000] ;  /* 0x00400000e114783b */ /* 0x000e620000000200 */
[----:B------:R-:W-:-:S04]  /*4800*/  DEPBAR.LE SB0, 0x0 ;  /* 0x000080000000791a */ /* 0x000fc80000000000 */
[C---:B------:R-:W-:Y:S06]  /*4810*/  HMMA.16816.F32.BF16 R32, R8.reuse, R54, R80 ;  /* 0x000000360820723c */ /* 0x040fec0000041850 */
[C---:B------:R-:W-:Y:S06]  /*4820*/  HMMA.16816.F32.BF16 R40, R8.reuse, R48, R76 ;  /* 0x000000300828723c */ /* 0x040fec000004184c */
[----:B------:R-:W-:Y:S06]  /*4830*/  HMMA.16816.F32.BF16 R8, R8, R50, R68 ;  /* 0x000000320808723c */ /* 0x000fec0000041844 */
[----:B---3--:R-:W-:Y:S06]  /*4840*/  HMMA.16816.F32.BF16 R36, R12, R52, R64 ;  /* 0x000000340c24723c */ /* 0x008fec0000041840 */
[----:B--2---:R-:W-:Y:S06]  /*4850*/  HMMA.16816.F32.BF16 R28, R16, R24, R28 ;  /* 0x00000018101c723c */ /* 0x004fec000004181c */
[C---:B------:R-:W-:Y:S06]  /*4860*/  HMMA.16816.F32.BF16 R60, R12.reuse, R48, R60 ;  /* 0x000000300c3c723c */ /* 0x040fec000004183c */
[----:B------:R-:W-:Y:S06]  /*4870*/  HMMA.16816.F32.BF16 R44, R12, R50, R44 ;  /* 0x000000320c2c723c */ /* 0x000fec000004182c */
[----:B----4-:R-:W-:Y:S06]  /*4880*/  HMMA.16816.F32.BF16 R48, R16, R58, R8 ;  /* 0x0000003a1030723c */ /* 0x010fec0000041808 */
[----:B-1----:R-:W-:Y:S01]  /*4890*/  HMMA.16816.F32.BF16 R36, R20, R24, R36 ;  /* 0x000000181424723c */ /* 0x002fe20000041824 */
[----:B------:R-:W-:Y:S01]  /*48a0*/  IMAD.U32 R9, RZ, RZ, UR5 ;  /* 0x00000005ff097e24 */ /* 0x000fe2000f8e00ff */
[----:B------:R-:W-:Y:S01]  /*48b0*/  IABS R8, R7 ;  /* 0x0000000700087213 */ /* 0x000fe20000000000 */
[----:B------:R-:W-:-:S03]  /*48c0*/  IMAD.IADD R7, R238, 0x1, -R3 ;  /* 0x00000001ee077824 */ /* 0x000fc600078e0a03 */
[----:B------:R-:W-:Y:S01]  /*48d0*/  HMMA.16816.F32.BF16 R52, R12, R54, R72 ;  /* 0x000000360c34723c */ /* 0x000fe20000041848 */
[C-C-:B------:R-:W-:Y:S02]  /*48e0*/  IADD3 R11, R9.reuse, 0x8, R5.reuse ;  /* 0x00000008090b7810 */ /* 0x140fe40007ffe005 */
[--C-:B------:R-:W-:Y:S02]  /*48f0*/  IADD3 R10, R9, 0x48, R5.reuse ;  /* 0x00000048090a7810 */ /* 0x100fe40007ffe005 */
[----:B------:R-:W-:Y:S01]  /*4900*/  VIMNMX R242, R11, UR25, PT ;  /* 0x000000190bf27c48 */ /* 0x000fe2000bfe0100 */
[C---:B------:R-:W-:Y:S01]  /*4910*/  HMMA.16816.F32.BF16 R32, R16.reuse, R26, R32 ;  /* 0x0000001a1020723c */ /* 0x040fe20000041820 */
[----:B------:R-:W-:Y:S02]  /*4920*/  IADD3 R12, R9, 0x40, R5 ;  /* 0x00000040090c7810 */ /* 0x000fe40007ffe005 */
[----:B------:R-:W-:Y:S01]  /*4930*/  IABS R5, R7 ;  /* 0x0000000700057213 */ /* 0x000fe20000000000 */
[----:B------:R-:W-:Y:S01]  /*4940*/  IMAD.MOV.U32 R7, RZ, RZ, R6 ;  /* 0x000000ffff077224 */ /* 0x000fe200078e0006 */
[----:B------:R-:W-:Y:S01]  /*4950*/  I2FP.F32.S32 R9, R8 ;  /* 0x0000000800097245 */ /* 0x000fe20000201400 */
[-C--:B------:R-:W-:Y:S01]  /*4960*/  HMMA.16816.F32.BF16 R40, R16, R56.reuse, R40 ;  /* 0x000000381028723c */ /* 0x080fe20000041828 */
[----:B------:R-:W-:Y:S01]  /*4970*/  VIMNMX R241, R12, UR25, PT ;  /* 0x000000190cf17c48 */ /* 0x000fe2000bfe0100 */
[----:B------:R-:W-:Y:S01]  /*4980*/  IMAD.MOV.U32 R6, RZ, RZ, R5 ;  /* 0x000000ffff067224 */ /* 0x000fe200078e0005 */
[----:B------:R-:W-:Y:S01]  /*4990*/  I2FP.F32.S32 R8, R7 ;  /* 0x0000000700087245 */ /* 0x000fe20000201400 */
[----:B------:R-:W-:Y:S01]  /*49a0*/  VIADD R5, R3, 0x1 ;  /* 0x0000000103057836 */ /* 0x000fe20000000000 */
[----:B------:R-:W-:Y:S01]  /*49b0*/  VIMNMX R240, R10, UR25, PT ;  /* 0x000000190af07c48 */ /* 0x000fe2000bfe0100 */
[C---:B------:R-:W-:Y:S01]  /*49c0*/  HMMA.16816.F32.BF16 R60, R20.reuse, R56, R60 ;  /* 0x00000038143c723c */ /* 0x040fe2000004183c */
[----:B------:R-:W-:Y:S01]  /*49d0*/  I2FP.F32.S32 R7, R6 ;  /* 0x0000000600077245 */ /* 0x000fe20000201400 */
[----:B------:R-:W-:Y:S01]  /*49e0*/  IMAD.IADD R6, R232, 0x1, -R5 ;  /* 0x00000001e8067824 */ /* 0x000fe200078e0a05 */
[----:B------:R-:W-:Y:S01]  /*49f0*/  ISETP.GE.AND P0, PT, R5, R243, PT ;  /* 0x000000f30500720c */ /* 0x000fe20003f06270 */
[----:B------:R-:W-:Y:S01]  /*4a00*/  FFMA.FTZ R18, R9, -UR19, R36 ;  /* 0x8000001309127c23 */ /* 0x000fe20008010024 */
[----:B------:R-:W-:Y:S01]  /*4a10*/  ISETP.GE.AND P4, PT, R5, R242, PT ;  /* 0x000000f20500720c */ /* 0x000fe20003f86270 */
[----:B------:R-:W-:Y:S01]  /*4a20*/  FFMA.FTZ R17, R7, -UR19, R28 ;  /* 0x8000001307117c23 */ /* 0x000fe2000801001c */
[----:B------:R-:W-:Y:S01]  /*4a30*/  IABS R7, R6 ;  /* 0x0000000600077213 */ /* 0x000fe20000000000 */
[----:B------:R-:W-:Y:S01]  /*4a40*/  IMAD.IADD R6, R239, 0x1, -R3 ;  /* 0x00000001ef067824 */ /* 0x000fe200078e0a03 */
[C---:B------:R-:W-:Y:S01]  /*4a50*/  ISETP.GE.AND P2, PT, R5.reuse, R241, PT ;  /* 0x000000f10500720c */ /* 0x040fe20003f46270 */
[----:B------:R-:W-:Y:S01]  /*4a60*/  FFMA.FTZ R13, R8, -UR19, R38 ;  /* 0x80000013080d7c23 */ /* 0x000fe20008010026 */
[----:B------:R-:W-:Y:S01]  /*4a70*/  ISETP.GE.AND P6, PT, R5, R240, PT ;  /* 0x000000f00500720c */ /* 0x000fe20003fc6270 */
[--C-:B------:R-:W-:Y:S01]  /*4a80*/  IMAD.IADD R8, R237, 0x1, -R5.reuse ;  /* 0x00000001ed087824 */ /* 0x100fe200078e0a05 */
[C---:B------:R-:W-:Y:S01]  /*4a90*/  ISETP.LT.OR P0, PT, R5.reuse, R236, P0 ;  /* 0x000000ec0500720c */ /* 0x040fe20000701670 */
[--C-:B------:R-:W-:Y:S01]  /*4aa0*/  IMAD.IADD R9, R238, 0x1, -R5.reuse ;  /* 0x00000001ee097824 */ /* 0x100fe200078e0a05 */
[----:B------:R-:W-:Y:S01]  /*4ab0*/  ISETP.LT.OR P4, PT, R5, R235, P4 ;  /* 0x000000eb0500720c */ /* 0x000fe20002781670 */
[----:B------:R-:W-:Y:S01]  /*4ac0*/  IMAD.IADD R10, R239, 0x1, -R5 ;  /* 0x00000001ef0a7824 */ /* 0x000fe200078e0a05 */
[----:B------:R-:W-:Y:S01]  /*4ad0*/  BAR.SYNC.DEFER_BLOCKING 0x0 ;  /* 0x0000000000007b1d */ /* 0x000fe20000010000 */
[C---:B------:R-:W-:Y:S01]  /*4ae0*/  ISETP.LT.OR P2, PT, R5.reuse, R234, P2 ;  /* 0x000000ea0500720c */ /* 0x040fe20001741670 */
[----:B------:R-:W-:Y:S01]  /*4af0*/  IMAD.MOV.U32 R11, RZ, RZ, R7 ;  /* 0x000000ffff0b7224 */ /* 0x000fe200078e0007 */
[----:B------:R-:W-:Y:S01]  /*4b00*/  ISETP.LT.OR P6, PT, R5, R233, P6 ;  /* 0x000000e90500720c */ /* 0x000fe200037c1670 */
[----:B------:R-:W-:Y:S01]  /*4b10*/  HMMA.16816.F32.BF16 R56, R20, R58, R44 ;  /* 0x0000003a1438723c */ /* 0x000fe2000004182c */
[----:B------:R-:W-:-:S02]  /*4b20*/  IABS R5, R6 ;  /* 0x0000000600057213 */ /* 0x000fc40000000000 */
[----:B------:R-:W-:Y:S02]  /*4b30*/  IABS R7, R8 ;  /* 0x0000000800077213 */ /* 0x000fe40000000000 */
[----:B------:R-:W-:Y:S01]  /*4b40*/  IABS R6, R9 ;  /* 0x0000000900067213 */ /* 0x000fe20000000000 */
[----:B------:R-:W-:Y:S01]  /*4b50*/  IMAD.MOV.U32 R8, RZ, RZ, R5 ;  /* 0x000000ffff087224 */ /* 0x000fe200078e0005 */
[----:B------:R-:W-:Y:S01]  /*4b60*/  IABS R5, R10 ;  /* 0x0000000a00057213 */ /* 0x000fe20000000000 */
[----:B------:R-:W-:Y:S01]  /*4b70*/  HMMA.16816.F32.BF16 R52, R20, R26, R52 ;  /* 0x0000001a1434723c */ /* 0x000fe20000041834 */
[----:B------:R-:W-:Y:S02]  /*4b80*/  I2FP.F32.S32 R10, R11 ;  /* 0x0000000b000a7245 */ /* 0x000fe40000201400 */
[----:B------:R-:W-:Y:S02]  /*4b90*/  I2FP.F32.S32 R9, R8 ;  /* 0x0000000800097245 */ /* 0x000fe40000201400 */
[----:B------:R-:W-:Y:S01]  /*4ba0*/  I2FP.F32.S32 R8, R7 ;  /* 0x0000000700087245 */ /* 0x000fe20000201400 */
[----:B------:R-:W-:Y:S01]  /*4bb0*/  FFMA.FTZ R10, R10, -UR19, R37 ;  /* 0x800000130a0a7c23 */ /* 0x000fe20008010025 */
[----:B------:R-:W-:Y:S01]  /*4bc0*/  I2FP.F32.S32 R7, R6 ;  /* 0x0000000600077245 */ /* 0x000fe20000201400 */
[----:B------:R-:W-:Y:S01]  /*4bd0*/  FFMA.FTZ R12, R9, -UR19, R30 ;  /* 0x80000013090c7c23 */ /* 0x000fe2000801001e */
[----:B------:R-:W-:Y:S01]  /*4be0*/  I2FP.F32.S32 R6, R5 ;  /* 0x0000000500067245 */ /* 0x000fe20000201400 */
[----:B------:R-:W-:Y:S01]  /*4bf0*/  VIADD R5, R3, 0x8 ;  /* 0x0000000803057836 */ /* 0x000fe20000000000 */
[----:B------:R-:W-:Y:S01]  /*4c00*/  FSEL R46, R18, -INF , !P1 ;  /* 0xff800000122e7808 */ /* 0x000fe20004800000 */
[----:B------:R-:W-:Y:S01]  /*4c10*/  FFMA.FTZ R16, R7, -UR19, R29 ;  /* 0x8000001307107c23 */ /* 0x000fe2000801001d */
[C---:B------:R-:W-:Y:S01]  /*4c20*/  ISETP.GE.AND P5, PT, R3.reuse, R242, PT ;  /* 0x000000f20300720c */ /* 0x040fe20003fa6270 */
[----:B------:R-:W-:Y:S01]  /*4c30*/  FFMA.FTZ R14, R6, -UR19, R31 ;  /* 0x80000013060e7c23 */ /* 0x000fe2000801001f */
[C---:B------:R-:W-:Y:S01]  /*4c40*/  ISETP.GE.AND P3, PT, R3.reuse, R241, PT ;  /* 0x000000f10300720c */ /* 0x040fe20003f66270 */
[C---:B------:R-:W-:Y:S01]  /*4c50*/  VIADD R6, R3.reuse, 0x9 ;  /* 0x0000000903067836 */ /* 0x040fe20000000000 */
[C---:B------:R-:W-:Y:S01]  /*4c60*/  ISETP.GE.AND P1, PT, R3.reuse, R240, PT ;  /* 0x000000f00300720c */ /* 0x040fe20003f26270 */
[----:B------:R-:W-:Y:S01]  /*4c70*/  IMAD.IADD R7, R232, 0x1, -R5 ;  /* 0x00000001e8077824 */ /* 0x000fe200078e0a05 */
[C---:B------:R-:W-:Y:S01]  /*4c80*/  ISETP.LT.OR P5, PT, R3.reuse, R235, P5 ;  /* 0x000000eb0300720c */ /* 0x040fe20002fa1670 */
[----:B------:R-:W-:Y:S01]  /*4c90*/  FFMA.FTZ R15, R8, -UR19, R39 ;  /* 0x80000013080f7c23 */ /* 0x000fe20008010027 */
[C---:B------:R-:W-:Y:S01]  /*4ca0*/  ISETP.LT.OR P3, PT, R3.reuse, R234, P3 ;  /* 0x000000ea0300720c */ /* 0x040fe20001f61670 */
[----:B------:R-:W-:Y:S01]  /*4cb0*/  IMAD.IADD R8, R232, 0x1, -R6 ;  /* 0x00000001e8087824 */ /* 0x000fe200078e0a06 */
[----:B------:R-:W-:Y:S01]  /*4cc0*/  ISETP.LT.OR P1, PT, R3, R233, P1 ;  /* 0x000000e90300720c */ /* 0x000fe20000f21670 */
[--C-:B------:R-:W-:Y:S01]  /*4cd0*/  IMAD.IADD R9, R237, 0x1, -R5.reuse ;  /* 0x00000001ed097824 */ /* 0x100fe200078e0a05 */
[----:B------:R-:W-:Y:S01]  /*4ce0*/  IABS R7, R7 ;  /* 0x0000000700077213 */ /* 0x000fe20000000000 */
[----:B------:R-:W-:Y:S01]  /*4cf0*/  IMAD.IADD R11, R238, 0x1, -R5 ;  /* 0x00000001ee0b7824 */ /* 0x000fe200078e0a05 */
[----:B------:R-:W-:-:S02]  /*4d00*/  FSEL R119, R13, -INF , !P5 ;  /* 0xff8000000d777808 */ /* 0x000fc40006800000 */
[----:B------:R-:W-:Y:S02]  /*4d10*/  FSEL R26, R17, -INF , !P3 ;  /* 0xff800000111a7808 */ /* 0x000fe40005800000 */
[----:B------:R-:W-:Y:S02]  /*4d20*/  FSEL R27, R12, -INF , !P1 ;  /* 0xff8000000c1b7808 */ /* 0x000fe40004800000 */
[----:B------:R-:W-:Y:S01]  /*4d30*/  FSEL R80, R10, -INF , !P0 ;  /* 0xff8000000a507808 */ /* 0x000fe20004000000 */
[----:B------:R-:W-:Y:S01]  /*4d40*/  IMAD.IADD R10, R239, 0x1, -R5 ;  /* 0x00000001ef0a7824 */ /* 0x000fe200078e0a05 */
[C---:B------:R-:W-:Y:S02]  /*4d50*/  ISETP.GE.AND P5, PT, R5.reuse, R243, PT ;  /* 0x000000f30500720c */ /* 0x040fe40003fa6270 */
[C---:B------:R-:W-:Y:S02]  /*4d60*/  ISETP.GE.AND P3, PT, R5.reuse, R242, PT ;  /* 0x000000f20500720c */ /* 0x040fe40003f66270 */
[----:B------:R-:W-:-:S02]  /*4d70*/  ISETP.GE.AND P1, PT, R5, R241, PT ;  /* 0x000000f10500720c */ /* 0x000fc40003f26270 */
[C---:B------:R-:W-:Y:S02]  /*4d80*/  ISETP.GE.AND P0, PT, R5.reuse, R240, PT ;  /* 0x000000f00500720c */ /* 0x040fe40003f06270 */
[----:B------:R-:W-:Y:S01]  /*4d90*/  IABS R12, R8 ;  /* 0x00000008000c7213 */ /* 0x000fe20000000000 */
[----:B------:R-:W-:Y:S01]  /*4da0*/  IMAD.MOV.U32 R8, RZ, RZ, R7 ;  /* 0x000000ffff087224 */ /* 0x000fe200078e0007 */
[C---:B------:R-:W-:Y:S02]  /*4db0*/  ISETP.LT.OR P5, PT, R5.reuse, R236, P5 ;  /* 0x000000ec0500720c */ /* 0x040fe40002fa1670 */
[C---:B------:R-:W-:Y:S02]  /*4dc0*/  ISETP.LT.OR P3, PT, R5.reuse, R235, P3 ;  /* 0x000000eb0500720c */ /* 0x040fe40001f61670 */
[C---:B------:R-:W-:Y:S02]  /*4dd0*/  ISETP.LT.OR P1, PT, R5.reuse, R234, P1 ;  /* 0x000000ea0500720c */ /* 0x040fe40000f21670 */
[----:B------:R-:W-:-:S02]  /*4de0*/  ISETP.LT.OR P0, PT, R5, R233, P0 ;  /* 0x000000e90500720c */ /* 0x000fc40000701670 */
[----:B------:R-:W-:Y:S02]  /*4df0*/  IABS R7, R9 ;  /* 0x0000000900077213 */ /* 0x000fe40000000000 */
[----:B------:R-:W-:Y:S02]  /*4e00*/  IABS R5, R11 ;  /* 0x0000000b00057213 */ /* 0x000fe40000000000 */
[----:B------:R-:W-:Y:S02]  /*4e10*/  IABS R9, R10 ;  /* 0x0000000a00097213 */ /* 0x000fe40000000000 */
[----:B------:R-:W-:Y:S01]  /*4e20*/  I2FP.F32.S32 R11, R8 ;  /* 0x00000008000b7245 */ /* 0x000fe20000201400 */
[----:B------:R-:W-:Y:S01]  /*4e30*/  IMAD.MOV.U32 R8, RZ, RZ, R7 ;  /* 0x000000ffff087224 */ /* 0x000fe200078e0007 */
[----:B------:R-:W-:Y:S01]  /*4e40*/  FSEL R116, R15, -INF , !P4 ;  /* 0xff8000000f747808 */ /* 0x000fe20006000000 */
[----:B------:R-:W-:Y:S01]  /*4e50*/  IMAD.MOV.U32 R7, RZ, RZ, R5 ;  /* 0x000000ffff077224 */ /* 0x000fe200078e0005 */
[----:B------:R-:W-:Y:S01]  /*4e60*/  FSEL R24, R16, -INF , !P2 ;  /* 0xff80000010187808 */ /* 0x000fe20005000000 */
[----:B------:R-:W-:-:S02]  /*4e70*/  IMAD.MOV.U32 R5, RZ, RZ, R9 ;  /* 0x000000ffff057224 */ /* 0x000fc400078e0009 */
[----:B------:R-:W-:Y:S01]  /*4e80*/  FFMA.FTZ R11, R11, -UR19, R52 ;  /* 0x800000130b0b7c23 */ /* 0x000fe20008010034 */
[----:B------:R-:W-:Y:S02]  /*4e90*/  I2FP.F32.S32 R10, R8 ;  /* 0x00000008000a7245 */ /* 0x000fe40000201400 */
[----:B------:R-:W-:Y:S02]  /*4ea0*/  I2FP.F32.S32 R9, R7 ;  /* 0x0000000700097245 */ /* 0x000fe40000201400 */
        /* <DEDUP_REMOVED lines=8> */
[C---:B------:R-:W-:Y:S01]  /*4f30*/  ISETP.GE.AND P4, PT, R6.reuse, R243, PT ;  /* 0x000000f30600720c */ /* 0x040fe20003f86270 */
[----:B------:R-:W-:Y:S01]  /*4f40*/  IMAD.IADD R7, R237, 0x1, -R6 ;  /* 0x00000001ed077824 */ /* 0x000fe200078e0a06 */
[----:B------:R-:W-:Y:S01]  /*4f50*/  ISETP.GE.AND P2, PT, R6, R242, PT ;  /* 0x000000f20600720c */ /* 0x000fe20003f46270 */
[----:B------:R-:W-:Y:S01]  /*4f60*/  FFMA.FTZ R20, R10, -UR19, R54 ;  /* 0x800000130a147c23 */ /* 0x000fe20008010036 */
[----:B------:R-:W-:Y:S01]  /*4f70*/  ISETP.GE.AND P6, PT, R6, R241, PT ;  /* 0x000000f10600720c */ /* 0x000fe20003fc6270 */
[----:B------:R-:W-:Y:S01]  /*4f80*/  FFMA.FTZ R12, R8, -UR19, R53 ;  /* 0x80000013080c7c23 */ /* 0x000fe20008010035 */
[----:B------:R-:W-:Y:S01]  /*4f90*/  ISETP.GE.AND P5, PT, R6, R240, PT ;  /* 0x000000f00600720c */ /* 0x000fe20003fa6270 */
        /* <DEDUP_REMOVED lines=34> */
[C---:B------:R-:W-:Y:S01]  /*51c0*/  ISETP.GE.AND P0, PT, R5.reuse, R241, PT ;  /* 0x000000f10500720c */ /* 0x040fe20003f06270 */
        /* <DEDUP_REMOVED lines=14> */
[----:B------:R-:W-:Y:S02]  /*52b0*/  FSEL R84, R21, -INF , !P2 ;  /* 0xff80000015547808 */ /* 0x000fe40005000000 */
[----:B------:R-:W-:Y:S02]  /*52c0*/  FSEL R18, R18, -INF , !P6 ;  /* 0xff80000012127808 */ /* 0x000fe40007000000 */
[----:B------:R-:W-:-:S02]  /*52d0*/  FSEL R21, R16, -INF , !P5 ;  /* 0xff80000010157808 */ /* 0x000fc40006800000 */
[----:B------:R-:W-:Y:S02]  /*52e0*/  FSEL R128, R15, -INF , !P3 ;  /* 0xff8000000f807808 */ /* 0x000fe40005800000 */
[C---:B------:R-:W-:Y:S02]  /*52f0*/  ISETP.GE.AND P2, PT, R6.reuse, R243, PT ;  /* 0x000000f30600720c */ /* 0x040fe40003f46270 */
[C---:B------:R-:W-:Y:S02]  /*5300*/  ISETP.GE.AND P6, PT, R6.reuse, R242, PT ;  /* 0x000000f20600720c */ /* 0x040fe40003fc6270 */
[C---:B------:R-:W-:Y:S02]  /*5310*/  ISETP.GE.AND P5, PT, R6.reuse, R241, PT ;  /* 0x000000f10600720c */ /* 0x040fe40003fa6270 */
[----:B------:R-:W-:Y:S02]  /*5320*/  ISETP.GE.AND P3, PT, R6, R240, PT ;  /* 0x000000f00600720c */ /* 0x000fe40003f66270 */
[----:B------:R-:W-:Y:S01]  /*5330*/  I2FP.F32.S32 R11, R9 ;  /* 0x00000009000b7245 */ /* 0x000fe20000201400 */
[----:B------:R-:W-:Y:S01]  /*5340*/  IMAD.MOV.U32 R9, RZ, RZ, R7 ;  /* 0x000000ffff097224 */ /* 0x000fe200078e0007 */
[----:B------:R-:W-:-:S02]  /*5350*/  I2FP.F32.S32 R7, R8 ;  /* 0x0000000800077245 */ /* 0x000fc40000201400 */
[----:B------:R-:W-:Y:S01]  /*5360*/  I2FP.F32.S32 R10, R10 ;  /* 0x0000000a000a7245 */ /* 0x000fe20000201400 */
[----:B------:R-:W-:Y:S01]  /*5370*/  FFMA.FTZ R14, R11, -UR19, R40 ;  /* 0x800000130b0e7c23 */ /* 0x000fe20008010028 */
[----:B------:R-:W-:Y:S01]  /*5380*/  I2FP.F32.S32 R8, R5 ;  /* 0x0000000500087245 */ /* 0x000fe20000201400 */
[----:B------:R-:W-:Y:S01]  /*5390*/  VIADD R5, R3, 0x18 ;  /* 0x0000001803057836 */ /* 0x000fe20000000000 */
[C---:B------:R-:W-:Y:S01]  /*53a0*/  ISETP.LT.OR P2, PT, R6.reuse, R236, P2 ;  /* 0x000000ec0600720c */ /* 0x040fe20001741670 */
[----:B------:R-:W-:Y:S01]  /*53b0*/  FFMA.FTZ R12, R7, -UR19, R42 ;  /* 0x80000013070c7c23 */ /* 0x000fe2000801002a */
[----:B------:R-:W-:Y:S01]  /*53c0*/  ISETP.LT.OR P6, PT, R6, R235, P6 ;  /* 0x000000eb0600720c */ /* 0x000fe200037c1670 */
[----:B------:R-:W-:Y:S01]  /*53d0*/  FFMA.FTZ R11, R10, -UR19, R61 ;  /* 0x800000130a0b7c23 */ /* 0x000fe2000801003d */
[----:B------:R-:W-:Y:S01]  /*53e0*/  ISETP.LT.OR P5, PT, R6, R234, P5 ;  /* 0x000000ea0600720c */ /* 0x000fe20002fa1670 */
[----:B------:R-:W-:Y:S01]  /*53f0*/  IMAD.IADD R7, R232, 0x1, -R5 ;  /* 0x00000001e8077824 */ /* 0x000fe200078e0a05 */
[----:B------:R-:W-:Y:S01]  /*5400*/  ISETP.LT.OR P3, PT, R6, R233, P3 ;  /* 0x000000e90600720c */ /* 0x000fe20001f61670 */
[----:B------:R-:W-:Y:S01]  /*5410*/  IMAD.IADD R6, R239, 0x1, -R6 ;  /* 0x00000001ef067824 */ /* 0x000fe200078e0a06 */
[----:B------:R-:W-:Y:S01]  /*5420*/  I2FP.F32.S32 R9, R9 ;  /* 0x0000000900097245 */ /* 0x000fe20000201400 */
[----:B------:R-:W-:Y:S01]  /*5430*/  FFMA.FTZ R20, R8, -UR19, R41 ;  /* 0x8000001308147c23 */ /* 0x000fe20008010029 */
[----:B------:R-:W-:Y:S01]  /*5440*/  FSEL R129, R17, -INF , !P1 ;  /* 0xff80000011817808 */ /* 0x000fe20004800000 */
[----:B------:R-:W-:Y:S01]  /*5450*/  IMAD.IADD R10, R237, 0x1, -R5 ;  /* 0x00000001ed0a7824 */ /* 0x000fe200078e0a05 */
[----:B------:R-:W-:Y:S01]  /*5460*/  IABS R6, R6 ;  /* 0x0000000600067213 */ /* 0x000fe20000000000 */
[----:B------:R-:W-:Y:S01]  /*5470*/  FFMA.FTZ R19, R9, -UR19, R63 ;  /* 0x8000001309137c23 */ /* 0x000fe2000801003f */
[----:B------:R-:W-:Y:S01]  /*5480*/  FSEL R44, R14, -INF , !P0 ;  /* 0xff8000000e2c7808 */ /* 0x000fe20004000000 */
[--C-:B------:R-:W-:Y:S01]  /*5490*/  IMAD.IADD R13, R238, 0x1, -R5.reuse ;  /* 0x00000001ee0d7824 */ /* 0x100fe200078e0a05 */
[----:B------:R-:W-:Y:S01]  /*54a0*/  FSEL R45, R12, -INF , !P4 ;  /* 0xff8000000c2d7808 */ /* 0x000fe20006000000 */
[----:B------:R-:W-:Y:S01]  /*54b0*/  IMAD.MOV.U32 R8, RZ, RZ, R6 ;  /* 0x000000ffff087224 */ /* 0x000fe200078e0006 */
[----:B------:R-:W-:Y:S01]  /*54c0*/  FSEL R118, R11, -INF , !P2 ;  /* 0xff8000000b767808 */ /* 0x000fe20005000000 */
[----:B------:R-:W-:Y:S01]  /*54d0*/  IMAD.IADD R9, R239, 0x1, -R5 ;  /* 0x00000001ef097824 */ /* 0x000fe200078e0a05 */
[----:B------:R-:W-:Y:S01]  /*54e0*/  IABS R7, R7 ;  /* 0x0000000700077213 */ /* 0x000fe20000000000 */
[----:B------:R-:W-:Y:S01]  /*54f0*/  VIADD R3, R3, 0x19 ;  /* 0x0000001903037836 */ /* 0x000fe20000000000 */
[----:B------:R-:W-:-:S02]  /*5500*/  ISETP.GE.AND P1, PT, R5, R243, PT ;  /* 0x000000f30500720c */ /* 0x000fc40003f26270 */
[C---:B------:R-:W-:Y:S01]  /*5510*/  ISETP.GE.AND P0, PT, R5.reuse, R242, PT ;  /* 0x000000f20500720c */ /* 0x040fe20003f06270 */
[----:B------:R-:W-:Y:S01]  /*5520*/  IMAD.MOV.U32 R6, RZ, RZ, R7 ;  /* 0x000000ffff067224 */ /* 0x000fe200078e0007 */
[C---:B------:R-:W-:Y:S02]  /*5530*/  ISETP.GE.AND P4, PT, R5.reuse, R241, PT ;  /* 0x000000f10500720c */ /* 0x040fe40003f86270 */
[C---:B------:R-:W-:Y:S02]  /*5540*/  ISETP.GE.AND P2, PT, R5.reuse, R240, PT ;  /* 0x000000f00500720c */ /* 0x040fe40003f46270 */
[C---:B------:R-:W-:Y:S02]  /*5550*/  ISETP.LT.OR P1, PT, R5.reuse, R236, P1 ;  /* 0x000000ec0500720c */ /* 0x040fe40000f21670 */
[C---:B------:R-:W-:Y:S02]  /*5560*/  ISETP.LT.OR P0, PT, R5.reuse, R235, P0 ;  /* 0x000000eb0500720c */ /* 0x040fe40000701670 */
[----:B------:R-:W-:-:S02]  /*5570*/  ISETP.LT.OR P4, PT, R5, R234, P4 ;  /* 0x000000ea0500720c */ /* 0x000fc40002781670 */
[----:B------:R-:W-:Y:S02]  /*5580*/  ISETP.LT.OR P2, PT, R5, R233, P2 ;  /* 0x000000e90500720c */ /* 0x000fe40001741670 */
[----:B------:R-:W-:Y:S02]  /*5590*/  IABS R5, R10 ;  /* 0x0000000a00057213 */ /* 0x000fe40000000000 */
[----:B------:R-:W-:Y:S02]  /*55a0*/  I2FP.F32.S32 R10, R8 ;  /* 0x00000008000a7245 */ /* 0x000fe40000201400 */
[----:B------:R-:W-:Y:S02]  /*55b0*/  IABS R7, R13 ;  /* 0x0000000d00077213 */ /* 0x000fe40000000000 */
[----:B------:R-:W-:Y:S01]  /*55c0*/  IABS R8, R9 ;  /* 0x0000000900087213 */ /* 0x000fe20000000000 */
[----:B------:R-:W-:Y:S01]  /*55d0*/  FFMA.FTZ R10, R10, -UR19, R43 ;  /* 0x800000130a0a7c23 */ /* 0x000fe2000801002b */
[----:B------:R-:W-:Y:S01]  /*55e0*/  I2FP.F32.S32 R9, R6 ;  /* 0x0000000600097245 */ /* 0x000fe20000201400 */
[----:B------:R-:W-:Y:S01]  /*55f0*/  IMAD.MOV.U32 R6, RZ, RZ, R7 ;  /* 0x000000ffff067224 */ /* 0x000fe200078e0007 */
[----:B------:R-:W-:Y:S01]  /*5600*/  FSEL R117, R19, -INF , !P6 ;  /* 0xff80000013757808 */ /* 0x000fe20007000000 */
[----:B------:R-:W-:Y:S01]  /*5610*/  IMAD.MOV.U32 R7, RZ, RZ, R8 ;  /* 0x000000ffff077224 */ /* 0x000fe200078e0008 */
[----:B------:R-:W-:Y:S01]  /*5620*/  I2FP.F32.S32 R8, R5 ;  /* 0x0000000500087245 */ /* 0x000fe20000201400 */
[----:B------:R-:W-:Y:S01]  /*5630*/  FFMA.FTZ R9, R9, -UR19, R56 ;  /* 0x8000001309097c23 */ /* 0x000fe20008010038 */
[----:B------:R-:W-:-:S02]  /*5640*/  I2FP.F32.S32 R6, R6 ;  /* 0x0000000600067245 */ /* 0x000fc40000201400 */
[----:B------:R-:W-:Y:S01]  /*5650*/  I2FP.F32.S32 R5, R7 ;  /* 0x0000000700057245 */ /* 0x000fe20000201400 */
[--C-:B------:R-:W-:Y:S01]  /*5660*/  IMAD.IADD R7, R232, 0x1, -R3.reuse ;  /* 0x00000001e8077824 */ /* 0x100fe200078e0a03 */
[----:B------:R-:W-:Y:S01]  /*5670*/  FSEL R19, R20, -INF , !P5 ;  /* 0xff80000014137808 */ /* 0x000fe20006800000 */
[----:B------:R-:W-:Y:S01]  /*5680*/  FFMA.FTZ R13, R6, -UR19, R48 ;  /* 0x80000013060d7c23 */ /* 0x000fe20008010030 */
[----:B------:R-:W-:Y:S01]  /*5690*/  FFMA.FTZ R11, R8, -UR19, R58 ;  /* 0x80000013080b7c23 */ /* 0x000fe2000801003a */
[----:B------:R-:W-:Y:S01]  /*56a0*/  FFMA.FTZ R12, R5, -UR19, R50 ;  /* 0x80000013050c7c23 */ /* 0x000fe20008010032 */
[----:B------:R-:W-:Y:S01]  /*56b0*/  IABS R5, R7 ;  /* 0x0000000700057213 */ /* 0x000fe20000000000 */
[--C-:B------:R-:W-:Y:S01]  /*56c0*/  IMAD.IADD R6, R237, 0x1, -R3.reuse ;  /* 0x00000001ed067824 */ /* 0x100fe200078e0a03 */
[----:B------:R-:W-:Y:S01]  /*56d0*/  FSEL R20, R10, -INF , !P3 ;  /* 0xff8000000a147808 */ /* 0x000fe20005800000 */
[--C-:B------:R-:W-:Y:S01]  /*56e0*/  IMAD.IADD R8, R238, 0x1, -R3.reuse ;  /* 0x00000001ee087824 */ /* 0x100fe200078e0a03 */
[----:B------:R-:W-:Y:S01]  /*56f0*/  FSEL R101, R9, -INF , !P1 ;  /* 0xff80000009657808 */ /* 0x000fe20004800000 */
[----:B------:R-:W-:Y:S01]  /*5700*/  IMAD.IADD R7, R239, 0x1, -R3 ;  /* 0x00000001ef077824 */ /* 0x000fe200078e0a03 */
[C---:B------:R-:W-:Y:S01]  /*5710*/  ISETP.GE.AND P6, PT, R3.reuse, R243, PT ;  /* 0x000000f30300720c */ /* 0x040fe20003fc6270 */
[----:B------:R-:W-:Y:S01]  /*5720*/  IMAD.MOV.U32 R9, RZ, RZ, R5 ;  /* 0x000000ffff097224 */ /* 0x000fe200078e0005 */
[----:B------:R-:W-:-:S02]  /*5730*/  ISETP.GE.AND P5, PT, R3, R242, PT ;  /* 0x000000f20300720c */ /* 0x000fc40003fa6270 */
[C---:B------:R-:W-:Y:S02]  /*5740*/  ISETP.GE.AND P3, PT, R3.reuse, R241, PT ;  /* 0x000000f10300720c */ /* 0x040fe40003f66270 */
[C---:B------:R-:W-:Y:S02]  /*5750*/  ISETP.GE.AND P1, PT, R3.reuse, R240, PT ;  /* 0x000000f00300720c */ /* 0x040fe40003f26270 */
[C---:B------:R-:W-:Y:S02]  /*5760*/  ISETP.LT.OR P6, PT, R3.reuse, R236, P6 ;  /* 0x000000ec0300720c */ /* 0x040fe400037c1670 */
[C---:B------:R-:W-:Y:S02]  /*5770*/  ISETP.LT.OR P5, PT, R3.reuse, R235, P5 ;  /* 0x000000eb0300720c */ /* 0x040fe40002fa1670 */
[C---:B------:R-:W-:Y:S02]  /*5780*/  ISETP.LT.OR P3, PT, R3.reuse, R234, P3 ;  /* 0x000000ea0300720c */ /* 0x040fe40001f61670 */
[----:B------:R-:W-:-:S02]  /*5790*/  ISETP.LT.OR P1, PT, R3, R233, P1 ;  /* 0x000000e90300720c */ /* 0x000fc40000f21670 */
[----:B------:R-:W-:Y:S02]  /*57a0*/  IABS R5, R6 ;  /* 0x0000000600057213 */ /* 0x000fe40000000000 */
[----:B------:R-:W-:Y:S02]  /*57b0*/  IABS R3, R8 ;  /* 0x0000000800037213 */ /* 0x000fe40000000000 */
[----:B------:R-:W-:Y:S01]  /*57c0*/  IABS R6, R7 ;  /* 0x0000000700067213 */ /* 0x000fe20000000000 */
[----:B------:R-:W-:Y:S01]  /*57d0*/  IMAD.MOV.U32 R7, RZ, RZ, R5 ;  /* 0x000000ffff077224 */ /* 0x000fe200078e0005 */
[----:B------:R-:W-:Y:S01]  /*57e0*/  FSEL R102, R11, -INF , !P0 ;  /* 0xff8000000b667808 */ /* 0x000fe20004000000 */
[----:B------:R-:W-:Y:S01]  /*57f0*/  IMAD.MOV.U32 R5, RZ, RZ, R3 ;  /* 0x000000ffff057224 */ /* 0x000fe200078e0003 */
[----:B------:R-:W-:Y:S01]  /*5800*/  PLOP3.LUT P0, PT, PT, PT, UP0, 0x80, 0x0 ;  /* 0x000000000000781c */ /* 0x000fe20003f0f008 */
[----:B------:R-:W-:Y:S01]  /*5810*/  IMAD.MOV.U32 R3, RZ, RZ, R6 ;  /* 0x000000ffff037224 */ /* 0x000fe200078e0006 */
[----:B------:R-:W-:-:S02]  /*5820*/  I2FP.F32.S32 R6, R9 ;  /* 0x0000000900067245 */ /* 0x000fc40000201400 */
        /* <DEDUP_REMOVED lines=59> */
.L_x_1490:
[----:B------:R-:W-:Y:S05]  /*5be0*/  BSYNC B0 ;  /* 0x0000000000007941 */ /* 0x000fea0003800000 */
.L_x_1489:
[----:B------:R-:W0:Y:S02]  /*5bf0*/  LDGDEPBAR ;  /* 0x00000000000079af */ /* 0x000e240000000000 */
.L_x_1488:
        /* <DEDUP_REMOVED lines=81> */
[----:B------:R-:W-:Y:S02]  /*6110*/  FSEL R2, R2, RZ, P1 ;  /* 0x000000ff02027208 */ /* 0x000fe40000800000 */
[----:B------:R2:W3:Y:S03]  /*6120*/  MUFU.EX2 R249, R6 ;  /* 0x0000000600f97308 */ /* 0x0004e60000000800 */
[----:B------:R-:W-:-:S05]  /*6130*/  FFMA.FTZ R9, R46, UR10, -R2 ;  /* 0x0000000a2e097c23 */ /* 0x000fca0008010802 */
[----:B------:R4:W-:Y:S01]  /*6140*/  MUFU.EX2 R205, R9 ;  /* 0x0000000900cd7308 */ /* 0x0009e20000000800 */
[----:B--2---:R-:W-:Y:S01]  /*6150*/  FFMA.FTZ R6, R27, UR10, -R3 ;  /* 0x0000000a1b067c23 */ /* 0x004fe20008010803 */
[----:B-1----:R-:W-:Y:S01]  /*6160*/  FMNMX.FTZ R0, R0, R10, !PT ;  /* 0x0000000a00007209 */ /* 0x002fe20007810000 */
[----:B------:R-:W1:Y:S05]  /*6170*/  LDSM.16.MT88.4 R24, [R221+0xb000] ;  /* 0x00b00000dd18783b */ /* 0x000e6a0000004200 */
[----:B------:R3:W2:Y:S01]  /*6180*/  MUFU.EX2 R244, R6 ;  /* 0x0000000600f47308 */ /* 0x0006a20000000800 */
[----:B----4-:R-:W-:-:S07]  /*6190*/  FFMA.FTZ R9, R44, UR10, -R8 ;  /* 0x0000000a2c097c23 */ /* 0x010fce0008010808 */
[----:B------:R4:W-:Y:S01]  /*61a0*/  MUFU.EX2 R210, R9 ;  /* 0x0000000900d27308 */ /* 0x0009e20000000800 */
[----:B---3--:R-:W-:Y:S02]  /*61b0*/  F2FP.BF16.F32.PACK_AB R6, R249, R248 ;  /* 0x000000f8f906723e */ /* 0x008fe400000010ff */
[----:B--2---:R-:W-:Y:S01]  /*61c0*/  F2FP.BF16.F32.PACK_AB R5, R215, R244 ;  /* 0x000000f4d705723e */ /* 0x004fe200000010ff */
[----:B----4-:R-:W-:-:S06]  /*61d0*/  FFMA.FTZ R9, R19, UR10, -R8 ;  /* 0x0000000a13097c23 */ /* 0x010fcc0008010808 */
[C---:B------:R-:W-:Y:S01]  /*61e0*/  HMMA.16816.F32.BF16 R144, R4.reuse, R68, RZ ;  /* 0x000000440490723c */ /* 0x040fe200000418ff */
[----:B------:R2:W3:Y:S05]  /*61f0*/  MUFU.EX2 R211, R9 ;  /* 0x0000000900d37308 */ /* 0x0004ea0000000800 */
[C---:B------:R-:W-:Y:S06]  /*6200*/  HMMA.16816.F32.BF16 R164, R4.reuse, R64, RZ ;  /* 0x0000004004a4723c */ /* 0x040fec00000418ff */
[C---:B------:R-:W-:Y:S06]  /*6210*/  HMMA.16816.F32.BF16 R40, R4.reuse, R32, RZ ;  /* 0x000000200428723c */ /* 0x040fec00000418ff */
[C---:B------:R-:W-:Y:S01]  /*6220*/  HMMA.16816.F32.BF16 R56, R4.reuse, R28, RZ ;  /* 0x0000001c0438723c */ /* 0x040fe200000418ff */
[--C-:B--2---:R-:W-:Y:S01]  /*6230*/  FFMA.FTZ R9, R15, UR10, -R8.reuse ;  /* 0x0000000a0f097c23 */ /* 0x104fe20008010808 */
[----:B------:R-:W-:Y:S01]  /*6240*/  FFMA.FTZ R8, R14, UR10, -R8 ;  /* 0x0000000a0e087c23 */ /* 0x000fe20008010808 */
[----:B---3--:R-:W-:Y:S01]  /*6250*/  F2FP.BF16.F32.PACK_AB R124, R211, R210 ;  /* 0x000000d2d37c723e */ /* 0x008fe200000010ff */
[----:B------:R-:W-:Y:S01]  /*6260*/  LDSM.16.MT88.4 R12, [R222+0xa800] ;  /* 0x00a80000de0c783b */ /* 0x000fe20000004200 */
[----:B------:R2:W-:Y:S01]  /*6270*/  MUFU.EX2 R213, R9 ;  /* 0x0000000900d57308 */ /* 0x0005e20000000800 */
[C---:B------:R-:W-:Y:S06]  /*6280*/  HMMA.16816.F32.BF16 R72, R4.reuse, R48, RZ ;  /* 0x000000300448723c */ /* 0x040fec00000418ff */
[C---:B------:R-:W-:Y:S01]  /*6290*/  HMMA.16816.F32.BF16 R88, R4.reuse, R36, RZ ;  /* 0x000000240458723c */ /* 0x040fe200000418ff */
[----:B------:R3:W4:Y:S05]  /*62a0*/  MUFU.EX2 R212, R8 ;  /* 0x0000000800d47308 */ /* 0x00072a0000000800 */
[C---:B------:R-:W-:Y:S01]  /*62b0*/  HMMA.16816.F32.BF16 R104, R4.reuse, R52, RZ ;  /* 0x000000340468723c */ /* 0x040fe200000418ff */
[----:B--2---:R-:W2:Y:S05]  /*62c0*/  SHFL.BFLY PT, R9, R0, 0x1, 0x1f ;  /* 0x0c201f0000097f89 */ /* 0x004eaa00000e0000 */
[----:B-1----:R-:W-:Y:S01]  /*62d0*/  HMMA.16816.F32.BF16 R120, R4, R24, RZ ;  /* 0x000000180478723c */ /* 0x002fe200000418ff */
[----:B---3--:R-:W-:-:S05]  /*62e0*/  FFMA.FTZ R8, R45, UR10, -R3 ;  /* 0x0000000a2d087c23 */ /* 0x008fca0008010803 */
[C---:B------:R-:W-:Y:S01]  /*62f0*/  HMMA.16816.F32.BF16 R152, R4.reuse, R70, RZ ;  /* 0x000000460498723c */ /* 0x040fe200000418ff */
[----:B----4-:R-:W-:Y:S01]  /*6300*/  F2FP.BF16.F32.PACK_AB R126, R212, R213 ;  /* 0x000000d5d47e723e */ /* 0x010fe200000010ff */
[----:B------:R1:W-:Y:S04]  /*6310*/  MUFU.EX2 R206, R8 ;  /* 0x0000000800ce7308 */ /* 0x0003e80000000800 */
[C---:B------:R-:W-:Y:S06]  /*6320*/  HMMA.16816.F32.BF16 R168, R4.reuse, R66, RZ ;  /* 0x0000004204a8723c */ /* 0x040fec00000418ff */
[----:B------:R-:W-:Y:S01]  /*6330*/  HMMA.16816.F32.BF16 R44, R4, R34, RZ ;  /* 0x00000022042c723c */ /* 0x000fe200000418ff */
[----:B--2---:R-:W-:Y:S01]  /*6340*/  FMNMX.FTZ R135, R0, R9, !PT ;  /* 0x0000000900877209 */ /* 0x004fe20007810000 */
[----:B------:R-:W-:-:S02]  /*6350*/  FFMA.FTZ R0, R80, UR10, -R2 ;  /* 0x0000000a50007c23 */ /* 0x000fc40008010802 */
[----:B------:R-:W-:Y:S01]  /*6360*/  LDSM.16.MT88.4 R80, [R217+0xb800] ;  /* 0x00b80000d950783b */ /* 0x000fe20000004200 */
[----:B------:R-:W-:Y:S01]  /*6370*/  FSETP.NEU.FTZ.AND P1, PT, R135, -INF , PT ;  /* 0xff8000008700780b */ /* 0x000fe20003f3d000 */
[----:B-1----:R-:W-:Y:S01]  /*6380*/  FFMA.FTZ R8, R20, UR10, -R3 ;  /* 0x0000000a14087c23 */ /* 0x002fe20008010803 */
[----:B------:R1:W-:Y:S01]  /*6390*/  MUFU.EX2 R202, R0 ;  /* 0x0000000000ca7308 */ /* 0x0003e20000000800 */
[C---:B------:R-:W-:Y:S06]  /*63a0*/  HMMA.16816.F32.BF16 R60, R4.reuse, R30, RZ ;  /* 0x0000001e043c723c */ /* 0x040fec00000418ff */
[C---:B------:R-:W-:Y:S01]  /*63b0*/  HMMA.16816.F32.BF16 R76, R4.reuse, R50, RZ ;  /* 0x00000032044c723c */ /* 0x040fe200000418ff */
[----:B------:R2:W3:Y:S05]  /*63c0*/  MUFU.EX2 R207, R8 ;  /* 0x0000000800cf7308 */ /* 0x0004ea0000000800 */
[----:B------:R-:W-:Y:S01]  /*63d0*/  HMMA.16816.F32.BF16 R92, R4, R38, RZ ;  /* 0x00000026045c723c */ /* 0x000fe200000418ff */
[----:B-1----:R-:W-:-:S05]  /*63e0*/  FFMA.FTZ R0, R87, UR10, -R2 ;  /* 0x0000000a57007c23 */ /* 0x002fca0008010802 */
[----:B------:R-:W-:Y:S01]  /*63f0*/  HMMA.16816.F32.BF16 R108, R4, R54, RZ ;  /* 0x00000036046c723c */ /* 0x000fe200000418ff */
[----:B------:R-:W-:Y:S01]  /*6400*/  MUFU.EX2 R203, R0 ;  /* 0x0000000000cb7308 */ /* 0x000fe20000000800 */
[--C-:B--2---:R-:W-:Y:S01]  /*6410*/  FFMA.FTZ R8, R17, UR10, -R3.reuse ;  /* 0x0000000a11087c23 */ /* 0x104fe20008010803 */
[----:B------:R-:W-:-:S03]  /*6420*/  FFMA.FTZ R3, R16, UR10, -R3 ;  /* 0x0000000a10037c23 */ /* 0x000fc60008010803 */
[----:B------:R-:W-:Y:S01]  /*6430*/  HMMA.16816.F32.BF16 R20, R4, R26, RZ ;  /* 0x0000001a0414723c */ /* 0x000fe200000418ff */
[----:B------:R-:W1:Y:S02]  /*6440*/  LDSM.16.MT88.4 R16, [R221+0xa800] ;  /* 0x00a80000dd10783b */ /* 0x000e640000004200 */
[----:B------:R2:W-:Y:S01]  /*6450*/  MUFU.EX2 R208, R8 ;  /* 0x0000000800d07308 */ /* 0x0005e20000000800 */
[----:B---3--:R-:W-:-:S03]  /*6460*/  F2FP.BF16.F32.PACK_AB R125, R207, R206 ;  /* 0x000000cecf7d723e */ /* 0x008fc600000010ff */
[----:B------:R-:W-:-:S04]  /*6470*/  F2FP.BF16.F32.PACK_AB R4, R202, R205 ;  /* 0x000000cdca04723e */ /* 0x000fc800000010ff */
        /* <DEDUP_REMOVED lines=68> */
[----:B--2---:R-:W-:-:S03]  /*68c0*/  FADD.FTZ R3, R192, R3 ;  /* 0x00000003c0037221 */ /* 0x004fc60000010000 */
[----:B------:R-:W-:Y:S01]  /*68d0*/  HMMA.16816.F32.BF16 R100, R4, R52, RZ ;  /* 0x000000340464723c */ /* 0x000fe200000418ff */
[----:B------:R1:W2:Y:S01]  /*68e0*/  MUFU.EX2 R139, R2 ;  /* 0x00000002008b7308 */ /* 0x0002a20000000800 */
[----:B------:R-:W-:-:S05]  /*68f0*/  F2FP.BF16.F32.PACK_AB R129, R192, R193 ;  /* 0x000000c1c081723e */ /* 0x000fca00000010ff */
        /* <DEDUP_REMOVED lines=52> */
[----:B------:R-:W-:Y:S01]  /*6c40*/  ISETP.GE.AND P3, PT, R132, UR4, PT ;  /* 0x0000000484007c0c */ /* 0x000fe2000bf66270 */
[----:B------:R-:W-:-:S04]  /*6c50*/  UIADD3 UR29, UR18, -0x2, URZ ;  /* 0xfffffffe121d7890 */ /* 0x000fc8000fffe03f */
[----:B------:R-:W-:Y:S02]  /*6c60*/  USHF.R.S32.HI UR5, URZ, 0x1f, UR29 ;  /* 0x0000001f3f057899 */ /* 0x000fe4000801141d */
[----:B------:R-:W-:Y:S01]  /*6c70*/  IMAD.U32 R2, RZ, RZ, UR29 ;  /* 0x0000001dff027e24 */ /* 0x000fe2000f8e00ff */
[----:B------:R-:W-:-:S05]  /*6c80*/  UISETP.GT.AND UP0, UPT, UR29, UR15, UPT ;  /* 0x0000000f1d00728c */ /* 0x000fca000bf04270 */
[----:B------:R-:W1:Y:S08]  /*6c90*/  @!P3 LDC.64 R10, c[0x0][0x220] ;  /* 0x00008800ff0abb82 */ /* 0x000e700000000a00 */
[----:B------:R-:W4:Y:S01]  /*6ca0*/  @!P3 LDC.64 R8, c[0x0][0x220] ;  /* 0x00008800ff08bb82 */ /* 0x000f220000000a00 */
[----:B------:R-:W-:Y:S01]  /*6cb0*/  @P3 STS.128 [R231+0xa000], RZ ;  /* 0x00a000ffe7003388 */ /* 0x000fe20000000c00 */
[----:B--2---:R-:W-:Y:S01]  /*6cc0*/  ISETP.GE.AND P2, PT, R7, UR4, PT ;  /* 0x0000000407007c0c */ /* 0x004fe2000bf46270 */
[----:B------:R-:W-:-:S04]  /*6cd0*/  UIMAD UR4, UR12, UR29, URZ ;  /* 0x0000001d0c0472a4 */ /* 0x000fc8000f8e023f */
[----:B------:R-:W-:Y:S01]  /*6ce0*/  UIMAD UR4, UR5, UR13, UR4 ;  /* 0x0000000d050472a4 */ /* 0x000fe2000f8e0204 */
[----:B---3--:R-:W-:-:S05]  /*6cf0*/  IMAD.WIDE.U32 R2, R2, UR13, R22 ;  /* 0x0000000d02027c25 */ /* 0x008fca000f8e0016 */
[----:B------:R-:W-:Y:S01]  /*6d00*/  VIADD R3, R3, UR4 ;  /* 0x0000000403037c36 */ /* 0x000fe20008000000 */
[C---:B------:R-:W-:Y:S01]  /*6d10*/  IADD3 R0, P0, R2.reuse, UR24, RZ ;  /* 0x0000001802007c10 */ /* 0x040fe2000ff1e0ff */
[----:B------:R-:W2:Y:S01]  /*6d20*/  @!P2 LDC.64 R6, c[0x0][0x220] ;  /* 0x00008800ff06ab82 */ /* 0x000ea20000000a00 */
[----:B-1----:R-:W-:Y:S02]  /*6d30*/  @!P3 LEA R10, P5, R2, R10, 0x1 ;  /* 0x0000000a020ab211 */ /* 0x002fe400078a08ff */
[----:B------:R-:W-:Y:S02]  /*6d40*/  IADD3.X R5, R3, UR22, RZ, P0, !PT ;  /* 0x0000001603057c10 */ /* 0x000fe400087fe4ff */
[----:B----4-:R-:W-:Y:S02]  /*6d50*/  @!P3 LEA R8, P4, R0, R8, 0x1 ;  /* 0x000000080008b211 */ /* 0x010fe400078808ff */
[----:B------:R-:W-:Y:S01]  /*6d60*/  @!P3 LEA.HI.X R11, R2, R11, R3, 0x1, P5 ;  /* 0x0000000b020bb211 */ /* 0x000fe200028f0c03 */
[----:B------:R-:W1:Y:S01]  /*6d70*/  @!P2 LDC.64 R12, c[0x0][0x220] ;  /* 0x00008800ff0cab82 */ /* 0x000e620000000a00 */
[----:B------:R-:W-:-:S03]  /*6d80*/  @!P3 LEA.HI.X R9, R0, R9, R5, 0x1, P4 ;  /* 0x000000090009b211 */ /* 0x000fc600020f0c05 */
[----:B------:R-:W-:Y:S01]  /*6d90*/  @!PT LDS RZ, [RZ] ;  /* 0x00000000fffff984 */ /* 0x000fe20000000800 */
[----:B------:R-:W-:Y:S01]  /*6da0*/  @!PT LDS RZ, [RZ] ;  /* 0x00000000fffff984 */ /* 0x000fe20000000800 */
[----:B------:R-:W-:Y:S01]  /*6db0*/  @!PT LDS RZ, [RZ] ;  /* 0x00000000fffff984 */ /* 0x000fe20000000800 */
[----:B------:R-:W-:Y:S04]  /*6dc0*/  @!P3 LDGSTS.E.BYPASS.LTC128B.128 [R231+0xa000], desc[UR26][R10.64] ;  /* 0x0a0000000ae7bfae */ /* 0x000fe8000b901d5a */
[----:B------:R-:W-:Y:S01]  /*6dd0*/  @P2 STS.128 [R231+0xb000], RZ ;  /* 0x00b000ffe7002388 */ /* 0x000fe20000000c00 */
[----:B--2---:R-:W-:-:S04]  /*6de0*/  @!P2 LEA R6, P1, R2, R6, 0x1 ;  /* 0x000000060206a211 */ /* 0x004fc800078208ff */
[----:B------:R-:W-:Y:S02]  /*6df0*/  @!P2 LEA.HI.X R7, R2, R7, R3, 0x1, P1 ;  /* 0x000000070207a211 */ /* 0x000fe400008f0c03 */
[----:B-1----:R-:W-:-:S03]  /*6e00*/  @!P2 LEA R4, P0, R0, R12, 0x1 ;  /* 0x0000000c0004a211 */ /* 0x002fc600078008ff */
        /* <DEDUP_REMOVED lines=13> */
[----:B------:R-:W-:Y:S01]  /*6ee0*/  IMAD.IADD R3, R237, 0x1, -R0 ;  /* 0x00000001ed037824 */ /* 0x000fe200078e0a00 */
[CC--:B------:R-:W-:Y:S01]  /*6ef0*/  ISETP.GE.AND P0, PT, R0.reuse, R243.reuse, PT ;  /* 0x000000f30000720c */ /* 0x0c0fe20003f06270 */
[C---:B------:R-:W-:Y:S01]  /*6f00*/  VIADD R2, R0.reuse, 0x1 ;  /* 0x0000000100027836 */ /* 0x040fe20000000000 */
[----:B------:R-:W-:Y:S01]  /*6f10*/  @!PT LDS RZ, [RZ] ;  /* 0x00000000fffff984 */ /* 0x000fe20000000800 */
[----:B------:R-:W-:Y:S01]  /*6f20*/  @!PT LDS RZ, [RZ] ;  /* 0x00000000fffff984 */ /* 0x000fe20000000800 */
[----:B------:R-:W-:Y:S01]  /*6f30*/  @!PT LDS RZ, [RZ] ;  /* 0x00000000fffff984 */ /* 0x000fe20000000800 */
[----:B------:R2:W-:Y:S01]  /*6f40*/  @!P2 LDGSTS.E.BYPASS.LTC128B.128 [R231+0xb800], desc[UR26][R4.64+0x80] ;  /* 0x0b80008004e7afae */ /* 0x0005e2000b901d5a */
[C---:B------:R-:W-:Y:S02]  /*6f50*/  ISETP.GE.AND P6, PT, R0.reuse, R242, PT ;  /* 0x000000f20000720c */ /* 0x040fe40003fc6270 */
[----:B------:R-:W-:Y:S01]  /*6f60*/  ISETP.LT.OR P0, PT, R0, R236, P0 ;  /* 0x000000ec0000720c */ /* 0x000fe20000701670 */
[----:B------:R-:W-:Y:S01]  /*6f70*/  LDSM.16.M88.4 R24, [R216+0x8000] ;  /* 0x00800000d818783b */ /* 0x000fe20000000200 */
[C---:B------:R-:W-:Y:S02]  /*6f80*/  ISETP.GE.AND P5, PT, R2.reuse, R243, PT ;  /* 0x000000f30200720c */ /* 0x040fe40003fa6270 */
[C---:B------:R-:W-:Y:S01]  /*6f90*/  ISETP.GE.AND P4, PT, R2.reuse, R242, PT ;  /* 0x000000f20200720c */ /* 0x040fe20003f86270 */
[----:B------:R-:W-:Y:S01]  /*6fa0*/  LDSM.16.M88.4 R20, [R216+0x8800] ;  /* 0x00880000d814783b */ /* 0x000fe20000000200 */
[----:B------:R-:W-:-:S02]  /*6fb0*/  ISETP.GE.AND P1, PT, R2, R241, PT ;  /* 0x000000f10200720c */ /* 0x000fc40003f26270 */
[-C--:B------:R-:W-:Y:S01]  /*6fc0*/  ISETP.LT.OR P6, PT, R0, R235.reuse, P6 ;  /* 0x000000eb0000720c */ /* 0x080fe200037c1670 */
[----:B------:R-:W-:Y:S01]  /*6fd0*/  LDSM.16.M88.4 R32, [R227] ;  /* 0x00000000e320783b */ /* 0x000fe20000000200 */
[C---:B------:R-:W-:Y:S02]  /*6fe0*/  ISETP.LT.OR P5, PT, R2.reuse, R236, P5 ;  /* 0x000000ec0200720c */ /* 0x040fe40002fa1670 */
[C---:B------:R-:W-:Y:S01]  /*6ff0*/  ISETP.LT.OR P4, PT, R2.reuse, R235, P4 ;  /* 0x000000eb0200720c */ /* 0x040fe20002781670 */
[----:B------:R-:W-:Y:S01]  /*7000*/  LDSM.16.M88.4 R12, [R220+0x2000] ;  /* 0x00200000dc0c783b */ /* 0x000fe20000000200 */
[----:B------:R-:W-:-:S03]  /*7010*/  ISETP.LT.OR P1, PT, R2, R234, P1 ;  /* 0x000000ea0200720c */ /* 0x000fc60000f21670 */
        /* <DEDUP_REMOVED lines=19> */
[----:B------:R-:W-:Y:S06]  /*7150*/  HMMA.16816.F32.BF16 R188, R12, R30, R176 ;  /* 0x0000001e0cbc723c */ /* 0x000fec00000418b0 */
[----:B---3--:R-:W-:Y:S06]  /*7160*/  HMMA.16816.F32.BF16 R184, R16, R32, R196 ;  /* 0x0000002010b8723c */ /* 0x008fec00000418c4 */
[----:B------:R-:W-:Y:S01]  /*7170*/  HMMA.16816.F32.BF16 R208, R12, R28, R180 ;  /* 0x0000001c0cd0723c */ /* 0x000fe200000418b4 */
[----:B------:R-:W-:Y:S05]  /*7180*/  LDSM.16.M88.4 R12, [R225+0x2000] ;  /* 0x00200000e10c783b */ /* 0x000fea0000000200 */
[C---:B------:R-:W-:Y:S01]  /*7190*/  HMMA.16816.F32.BF16 R176, R16.reuse, R34, R204 ;  /* 0x0000002210b0723c */ /* 0x040fe200000418cc */
[----:B------:R-:W-:Y:S05]  /*71a0*/  LDSM.16.M88.4 R32, [R223+0x800] ;  /* 0x00080000df20783b */ /* 0x000fea0000000200 */
[C---:B------:R-:W-:Y:S01]  /*71b0*/  HMMA.16816.F32.BF16 R180, R16.reuse, R28, R140 ;  /* 0x0000001c10b4723c */ /* 0x040fe2000004188c */
[----:B------:R-:W-:Y:S05]  /*71c0*/  LDSM.16.M88.4 R140, [R223] ;  /* 0x00000000df8c783b */ /* 0x000fea0000000200 */
[----:B------:R-:W-:Y:S01]  /*71d0*/  HMMA.16816.F32.BF16 R28, R16, R30, R192 ;  /* 0x0000001e101c723c */ /* 0x000fe200000418c0 */
[----:B------:R-:W3:Y:S05]  /*71e0*/  LDSM.16.M88.4 R16, [R225] ;  /* 0x00000000e110783b */ /* 0x000eea0000000200 */
[----:B-1----:R-:W-:Y:S06]  /*71f0*/  HMMA.16816.F32.BF16 R192, R4, R22, R188 ;  /* 0x0000001604c0723c */ /* 0x002fec00000418bc */
[-C--:B--2---:R-:W-:Y:S06]  /*7200*/  HMMA.16816.F32.BF16 R188, R8, R24.reuse, R184 ;  /* 0x0000001808bc723c */ /* 0x084fec00000418b8 */
[C---:B------:R-:W-:Y:S06]  /*7210*/  HMMA.16816.F32.BF16 R212, R4.reuse, R24, R212 ;  /* 0x0000001804d4723c */ /* 0x040fec00000418d4 */
[C---:B------:R-:W-:Y:S06]  /*7220*/  HMMA.16816.F32.BF16 R208, R4.reuse, R20, R208 ;  /* 0x0000001404d0723c */ /* 0x040fec00000418d0 */
[-C--:B------:R-:W-:Y:S01]  /*7230*/  HMMA.16816.F32.BF16 R196, R4, R26.reuse, R200 ;  /* 0x0000001a04c4723c */ /* 0x080fe200000418c8 */
[----:B------:R-:W-:Y:S05]  /*7240*/  LDSM.16.M88.4 R4, [R218+0x6000] ;  /* 0x00600000da04783b */ /* 0x000fea0000000200 */
[C---:B------:R-:W-:Y:S01]  /*7250*/  HMMA.16816.F32.BF16 R184, R8.reuse, R26, R176 ;  /* 0x0000001a08b8723c */ /* 0x040fe200000418b0 */
[----:B------:R-:W-:Y:S05]  /*7260*/  LDSM.16.M88.4 R24, [R216+0x9800] ;  /* 0x00980000d818783b */ /* 0x000fea0000000200 */
[C---:B------:R-:W-:Y:S06]  /*7270*/  HMMA.16816.F32.BF16 R176, R8.reuse, R20, R180 ;  /* 0x0000001408b0723c */ /* 0x040fec00000418b4 */
[----:B------:R-:W-:Y:S01]  /*7280*/  HMMA.16816.F32.BF16 R20, R8, R22, R28 ;  /* 0x000000160814723c */ /* 0x000fe2000004181c */
[----:B------:R-:W-:Y:S04]  /*7290*/  LDSM.16.M88.4 R28, [R216+0x9000] ;  /* 0x00900000d81c783b */ /* 0x000fe80000000200 */
[----:B------:R-:W1:Y:S01]  /*72a0*/  LDSM.16.M88.4 R8, [R218+0x4000] ;  /* 0x00400000da08783b */ /* 0x000e620000000200 */
[-C--:B---3--:R-:W-:Y:S06]  /*72b0*/  HMMA.16816.F32.BF16 R188, R16, R140.reuse, R188 ;  /* 0x0000008c10bc723c */ /* 0x088fec00000418bc */
[C---:B------:R-:W-:Y:S06]  /*72c0*/  HMMA.16816.F32.BF16 R212, R12.reuse, R140, R212 ;  /* 0x0000008c0cd4723c */ /* 0x040fec00000418d4 */
[C---:B------:R-:W-:Y:S06]  /*72d0*/  HMMA.16816.F32.BF16 R196, R12.reuse, R142, R196 ;  /* 0x0000008e0cc4723c */ /* 0x040fec00000418c4 */
[C---:B------:R-:W-:Y:S06]  /*72e0*/  HMMA.16816.F32.BF16 R244, R12.reuse, R32, R208 ;  /* 0x000000200cf4723c */ /* 0x040fec00000418d0 */
[----:B------:R-:W-:Y:S06]  /*72f0*/  HMMA.16816.F32.BF16 R192, R12, R34, R192 ;  /* 0x000000220cc0723c */ /* 0x000fec00000418c0 */
[C---:B------:R-:W-:Y:S01]  /*7300*/  HMMA.16816.F32.BF16 R180, R16.reuse, R142, R184 ;  /* 0x0000008e10b4723c */ /* 0x040fe200000418b8 */
[----:B------:R-:W-:Y:S05]  /*7310*/  LDSM.16.M88.4 R140, [R228] ;  /* 0x00000000e48c783b */ /* 0x000fea0000000200 */
[C---:B------:R-:W-:Y:S01]  /*7320*/  HMMA.16816.F32.BF16 R12, R16.reuse, R32, R176 ;  /* 0x00000020100c723c */ /* 0x040fe200000418b0 */
[----:B------:R-:W-:Y:S05]  /*7330*/  LDSM.16.M88.4 R176, [R229] ;  /* 0x00000000e5b0783b */ /* 0x000fea0000000200 */
[----:B------:R-:W-:Y:S01]  /*7340*/  HMMA.16816.F32.BF16 R32, R16, R34, R20 ;  /* 0x000000221020723c */ /* 0x000fe20000041814 */
[----:B------:R-:W2:Y:S04]  /*7350*/  LDSM.16.M88.4 R20, [R220+0x4000] ;  /* 0x00400000dc14783b */ /* 0x000ea80000000200 */
[----:B------:R-:W3:Y:S01]  /*7360*/  LDSM.16.M88.4 R16, [R220+0x6000] ;  /* 0x00600000dc10783b */ /* 0x000ee20000000200 */
[-C--:B-1----:R-:W-:Y:S06]  /*7370*/  HMMA.16816.F32.BF16 R184, R8, R28.reuse, R188 ;  /* 0x0000001c08b8723c */ /* 0x082fec00000418bc */
[C---:B------:R-:W-:Y:S06]  /*7380*/  HMMA.16816.F32.BF16 R212, R4.reuse, R28, R212 ;  /* 0x0000001c04d4723c */ /* 0x040fec00000418d4 */
[C---:B------:R-:W-:Y:S06]  /*7390*/  HMMA.16816.F32.BF16 R196, R4.reuse, R30, R196 ;  /* 0x0000001e04c4723c */ /* 0x040fec00000418c4 */
        /* <DEDUP_REMOVED lines=8> */
[----:B------:R-:W4:Y:S01]  /*7420*/  LDSM.16.M88.4 R8, [R226+0x6000] ;  /* 0x00600000e208783b */ /* 0x000f220000000200 */
[-C--:B--2---:R-:W-:Y:S06]  /*7430*/  HMMA.16816.F32.BF16 R204, R20, R176.reuse, R184 ;  /* 0x000000b014cc723c */ /* 0x084fec00000418b8 */
[C---:B---3--:R-:W-:Y:S06]  /*7440*/  HMMA.16816.F32.BF16 R212, R16.reuse, R176, R212 ;  /* 0x000000b010d4723c */ /* 0x048fec00000418d4 */
[C---:B------:R-:W-:Y:S06]  /*7450*/  HMMA.16816.F32.BF16 R188, R16.reuse, R178, R196 ;  /* 0x000000b210bc723c */ /* 0x040fec00000418c4 */
[C---:B------:R-:W-:Y:S06]  /*7460*/  HMMA.16816.F32.BF16 R244, R16.reuse, R140, R244 ;  /* 0x0000008c10f4723c */ /* 0x040fec00000418f4 */
[----:B------:R-:W-:Y:S01]  /*7470*/  HMMA.16816.F32.BF16 R208, R16, R142, R192 ;  /* 0x0000008e10d0723c */ /* 0x000fe200000418c0 */
[----:B------:R-:W-:Y:S05]  /*7480*/  LDSM.16.M88.4 R16, [R225+0x4000] ;  /* 0x00400000e110783b */ /* 0x000fea0000000200 */
[C---:B------:R-:W-:Y:S06]  /*7490*/  HMMA.16816.F32.BF16 R200, R20.reuse, R178, R180 ;  /* 0x000000b214c8723c */ /* 0x040fec00000418b4 */
[C---:B------:R-:W-:Y:S01]  /*74a0*/  HMMA.16816.F32.BF16 R196, R20.reuse, R140, R4 ;  /* 0x0000008c14c4723c */ /* 0x040fe20000041804 */
[----:B------:R-:W-:Y:S05]  /*74b0*/  LDSM.16.M88.4 R4, [R225+0x6000] ;  /* 0x00600000e104783b */ /* 0x000fea0000000200 */
[----:B------:R-:W-:Y:S01]  /*74c0*/  HMMA.16816.F32.BF16 R180, R20, R142, R24 ;  /* 0x0000008e14b4723c */ /* 0x000fe20000041818 */
[----:B------:R-:W2:Y:S04]  /*74d0*/  LDSM.16.M88.4 R20, [R223+0x1000] ;  /* 0x00100000df14783b */ /* 0x000ea80000000200 */
[----:B------:R-:W3:Y:S01]  /*74e0*/  LDSM.16.M88.4 R24, [R223+0x1800] ;  /* 0x00180000df18783b */ /* 0x000ee20000000200 */
[----:B-1----:R-:W-:Y:S01]  /*74f0*/  HMMA.16816.F32.BF16 R140, R12, R32, R204 ;  /* 0x000000200c8c723c */ /* 0x002fe200000418cc */
[----:B------:R-:W-:-:S05]  /*7500*/  DEPBAR.LE SB0, 0x0 ;  /* 0x000080000000791a */ /* 0x000fca0000000000 */
[C---:B----4-:R-:W-:Y:S06]  /*7510*/  HMMA.16816.F32.BF16 R192, R8.reuse, R32, R212 ;  /* 0x0000002008c0723c */ /* 0x050fec00000418d4 */
[C---:B------:R-:W-:Y:S06]  /*7520*/  HMMA.16816.F32.BF16 R188, R8.reuse, R34, R188 ;  /* 0x0000002208bc723c */ /* 0x040fec00000418bc */
[C---:B------:R-:W-:Y:S06]  /*7530*/  HMMA.16816.F32.BF16 R184, R8.reuse, R28, R244 ;  /* 0x0000001c08b8723c */ /* 0x040fec00000418f4 */
[----:B------:R-:W-:Y:S06]  /*7540*/  HMMA.16816.F32.BF16 R176, R8, R30, R208 ;  /* 0x0000001e08b0723c */ /* 0x000fec00000418d0 */
[----:B------:R-:W-:Y:S06]  /*7550*/  HMMA.16816.F32.BF16 R8, R12, R28, R196 ;  /* 0x0000001c0c08723c */ /* 0x000fec00000418c4 */
[-C--:B--2---:R-:W-:Y:S06]  /*7560*/  HMMA.16816.F32.BF16 R140, R16, R20.reuse, R140 ;  /* 0x00000014108c723c */ /* 0x084fec000004188c */
[C---:B------:R-:W-:Y:S06]  /*7570*/  HMMA.16816.F32.BF16 R192, R4.reuse, R20, R192 ;  /* 0x0000001404c0723c */ /* 0x040fec00000418c0 */
[C---:B------:R-:W-:Y:S06]  /*7580*/  HMMA.16816.F32.BF16 R188, R4.reuse, R22, R188 ;  /* 0x0000001604bc723c */ /* 0x040fec00000418bc */
[C---:B---3--:R-:W-:Y:S06]  /*7590*/  HMMA.16816.F32.BF16 R184, R4.reuse, R24, R184 ;  /* 0x0000001804b8723c */ /* 0x048fec00000418b8 */
[----:B------:R-:W-:Y:S06]  /*75a0*/  HMMA.16816.F32.BF16 R196, R4, R26, R176 ;  /* 0x0000001a04c4723c */ /* 0x000fec00000418b0 */
[----:B------:R-:W-:Y:S01]  /*75b0*/  HMMA.16816.F32.BF16 R32, R12, R34, R200 ;  /* 0x000000220c20723c */ /* 0x000fe200000418c8 */
[----:B------:R-:W-:-:S02]  /*75c0*/  IMAD.IADD R4, R232, 0x1, -R0 ;  /* 0x00000001e8047824 */ /* 0x000fc400078e0a00 */
[--C-:B------:R-:W-:Y:S02]  /*75d0*/  IMAD.IADD R6, R238, 0x1, -R0.reuse ;  /* 0x00000001ee067824 */ /* 0x100fe400078e0a00 */
[----:B------:R-:W-:Y:S01]  /*75e0*/  IMAD.IADD R7, R239, 0x1, -R0 ;  /* 0x00000001ef077824 */ /* 0x000fe200078e0a00 */
[----:B------:R-:W-:Y:S01]  /*75f0*/  IABS R5, R4 ;  /* 0x0000000400057213 */ /* 0x000fe20000000000 */
[----:B------:R-:W-:Y:S01]  /*7600*/  HMMA.16816.F32.BF16 R176, R16, R24, R8 ;  /* 0x0000001810b0723c */ /* 0x000fe20000041808 */
[----:B------:R-:W-:Y:S02]  /*7610*/  IABS R4, R3 ;  /* 0x0000000300047213 */ /* 0x000fe40000000000 */
[----:B------:R-:W-:Y:S01]  /*7620*/  IABS R3, R6 ;  /* 0x0000000600037213 */ /* 0x000fe20000000000 */
[----:B------:R-:W-:Y:S02]  /*7630*/  IMAD.IADD R6, R232, 0x1, -R2 ;  /* 0x00000001e8067824 */ /* 0x000fe400078e0a02 */
[----:B------:R-:W-:Y:S01]  /*7640*/  HMMA.16816.F32.BF16 R12, R12, R30, R180 ;  /* 0x0000001e0c0c723c */ /* 0x000fe200000418b4 */
[----:B------:R-:W-:Y:S01]  /*7650*/  IABS R8, R7 ;  /* 0x0000000700087213 */ /* 0x000fe20000000000 */
[----:B------:R-:W-:Y:S01]  /*7660*/  IMAD.MOV.U32 R7, RZ, RZ, R3 ;  /* 0x000000ffff077224 */ /* 0x000fe200078e0003 */
[----:B------:R-:W-:-:S02]  /*7670*/  IABS R3, R6 ;  /* 0x0000000600037213 */ /* 0x000fc40000000000 */
[----:B------:R-:W-:Y:S02]  /*7680*/  I2FP.F32.S32 R6, R5 ;  /* 0x0000000500067245 */ /* 0x000fe40000201400 */
[----:B------:R-:W-:Y:S01]  /*7690*/  I2FP.F32.S32 R5, R4 ;  /* 0x0000000400057245 */ /* 0x000fe20000201400 */
[----:B------:R-:W-:Y:S01]  /*76a0*/  IMAD.MOV.U32 R4, RZ, RZ, R8 ;  /* 0x000000ffff047224 */ /* 0x000fe200078e0008 */
        /* <DEDUP_REMOVED lines=8> */
[----:B------:R-:W-:Y:S01]  /*7730*/  BAR.SYNC.DEFER_BLOCKING 0x0 ;  /* 0x0000000000007b1d */ /* 0x000fe20000010000 */
[----:B------:R-:W-:Y:S01]  /*7740*/  FFMA.FTZ R8, R4, -UR19, R194 ;  /* 0x8000001304087c23 */ /* 0x000fe200080100c2 */
[----:B------:R-:W-:Y:S01]  /*7750*/  ISETP.GE.AND P0, PT, R2, R240, PT ;  /* 0x000000f00200720c */ /* 0x000fe20003f06270 */
[--C-:B------:R-:W-:Y:S01]  /*7760*/  IMAD.IADD R4, R237, 0x1, -R2.reuse ;  /* 0x00000001ed047824 */ /* 0x100fe200078e0a02 */
[----:B------:R-:W-:Y:S01]  /*7770*/  HMMA.16816.F32.BF16 R32, R16, R22, R32 ;  /* 0x000000161020723c */ /* 0x000fe20000041820 */
[--C-:B------:R-:W-:Y:S01]  /*7780*/  IMAD.IADD R3, R238, 0x1, -R2.reuse ;  /* 0x00000001ee037824 */ /* 0x100fe200078e0a02 */
[----:B------:R-:W-:Y:S01]  /*7790*/  ISETP.LT.OR P0, PT, R2, R233, P0 ;  /* 0x000000e90200720c */ /* 0x000fe20000701670 */
[----:B------:R-:W-:Y:S01]  /*77a0*/  IMAD.IADD R2, R239, 0x1, -R2 ;  /* 0x00000001ef027824 */ /* 0x000fe200078e0a02 */
[----:B------:R-:W-:-:S02]  /*77b0*/  IABS R4, R4 ;  /* 0x0000000400047213 */ /* 0x000fc40000000000 */
[----:B------:R-:W-:Y:S01]  /*77c0*/  IABS R3, R3 ;  /* 0x0000000300037213 */ /* 0x000fe20000000000 */
[----:B------:R-:W-:Y:S01]  /*77d0*/  HMMA.16816.F32.BF16 R180, R16, R26, R12 ;  /* 0x0000001a10b4723c */ /* 0x000fe2000004180c */
[----:B------:R-:W-:Y:S02]  /*77e0*/  FSEL R23, R9, -INF , !P6 ;  /* 0xff80000009177808 */ /* 0x000fe40007000000 */
[C---:B------:R-:W-:Y:S02]  /*77f0*/  ISETP.GE.AND P6, PT, R0.reuse, R241, PT ;  /* 0x000000f10000720c */ /* 0x040fe40003fc6270 */
[----:B------:R-:W-:Y:S01]  /*7800*/  IABS R6, R2 ;  /* 0x0000000200067213 */ /* 0x000fe20000000000 */
[----:B------:R-:W-:Y:S01]  /*7810*/  IMAD.MOV.U32 R2, RZ, RZ, R4 ;  /* 0x000000ffff027224 */ /* 0x000fe200078e0004 */
[----:B------:R-:W-:Y:S02]  /*7820*/  ISETP.LT.OR P6, PT, R0, R234, P6 ;  /* 0x000000ea0000720c */ /* 0x000fe400037c1670 */
[----:B------:R-:W-:-:S02]  /*7830*/  I2FP.F32.S32 R3, R3 ;  /* 0x0000000300037245 */ /* 0x000fc40000201400 */
[----:B------:R-:W-:Y:S02]  /*7840*/  I2FP.F32.S32 R2, R2 ;  /* 0x0000000200027245 */ /* 0x000fe40000201400 */
[----:B------:R-:W-:Y:S01]  /*7850*/  FSEL R26, R5, -INF , !P6 ;  /* 0xff800000051a7808 */ /* 0x000fe20007000000 */
[----:B------:R-:W-:Y:S01]  /*7860*/  FFMA.FTZ R4, R3, -UR19, R193 ;  /* 0x8000001303047c23 */ /* 0x000fe200080100c1 */
[----:B------:R-:W-:Y:S01]  /*7870*/  ISETP.GE.AND P6, PT, R0, R240, PT ;  /* 0x000000f00000720c */ /* 0x000fe20003fc6270 */
[----:B------:R-:W-:Y:S01]  /*7880*/  FFMA.FTZ R5, R2, -UR19, R143 ;  /* 0x8000001302057c23 */ /* 0x000fe2000801008f */
[C---:B------:R-:W-:Y:S01]  /*7890*/  VIADD R2, R0.reuse, 0x8 ;  /* 0x0000000800027836 */ /* 0x040fe20000000000 */
[----:B------:R-:W-:Y:S01]  /*78a0*/  I2FP.F32.S32 R6, R6 ;  /* 0x0000000600067245 */ /* 0x000fe20000201400 */
[C---:B------:R-:W-:Y:S01]  /*78b0*/  VIADD R3, R0.reuse, 0x9 ;  /* 0x0000000900037836 */ /* 0x040fe20000000000 */
[----:B------:R-:W-:Y:S02]  /*78c0*/  ISETP.LT.OR P6, PT, R0, R233, P6 ;  /* 0x000000e90000720c */ /* 0x000fe400037c1670 */
[----:B------:R-:W-:Y:S01]  /*78d0*/  FSEL R21, R7, -INF , !P5 ;  /* 0xff80000007157808 */ /* 0x000fe20006800000 */
[----:B------:R-:W-:Y:S01]  /*78e0*/  FFMA.FTZ R9, R6, -UR19, R195 ;  /* 0x8000001306097c23 */ /* 0x000fe200080100c3 */
[----:B------:R-:W-:Y:S01]  /*78f0*/  FSEL R28, R8, -INF , !P6 ;  /* 0xff800000081c7808 */ /* 0x000fe20007000000 */
[--C-:B------:R-:W-:Y:S01]  /*7900*/  IMAD.IADD R7, R232, 0x1, -R2.reuse ;  /* 0x00000001e8077824 */ /* 0x100fe200078e0a02 */
[----:B------:R-:W-:Y:S01]  /*7910*/  FSEL R24, R5, -INF , !P4 ;  /* 0xff80000005187808 */ /* 0x000fe20006000000 */
[--C-:B------:R-:W-:Y:S01]  /*7920*/  IMAD.IADD R6, R237, 0x1, -R2.reuse ;  /* 0x00000001ed067824 */ /* 0x100fe200078e0a02 */
[----:B------:R-:W-:Y:S01]  /*7930*/  FSEL R27, R4, -INF , !P1 ;  /* 0xff800000041b7808 */ /* 0x000fe20004800000 */
[----:B------:R-:W-:Y:S01]  /*7940*/  IMAD.IADD R5, R238, 0x1, -R2 ;  /* 0x00000001ee057824 */ /* 0x000fe200078e0a02 */
[----:B------:R-:W-:Y:S01]  /*7950*/  ISETP.GE.AND P6, PT, R2, R243, PT ;  /* 0x000000f30200720c */ /* 0x000fe20003fc6270 */
[----:B------:R-:W-:Y:S01]  /*7960*/  IMAD.IADD R4, R232, 0x1, -R3 ;  /* 0x00000001e8047824 */ /* 0x000fe200078e0a03 */
[----:B------:R-:W-:-:S02]  /*7970*/  ISETP.GE.AND P5, PT, R2, R242, PT ;  /* 0x000000f20200720c */ /* 0x000fc40003fa6270 */
[C---:B------:R-:W-:Y:S02]  /*7980*/  ISETP.GE.AND P4, PT, R2.reuse, R241, PT ;  /* 0x000000f10200720c */ /* 0x040fe40003f86270 */
[C---:B------:R-:W-:Y:S02]  /*7990*/  ISETP.GE.AND P1, PT, R2.reuse, R240, PT ;  /* 0x000000f00200720c */ /* 0x040fe40003f26270 */
[C---:B------:R-:W-:Y:S02]  /*79a0*/  ISETP.LT.OR P6, PT, R2.reuse, R236, P6 ;  /* 0x000000ec0200720c */ /* 0x040fe400037c1670 */
[C---:B------:R-:W-:Y:S02]  /*79b0*/  ISETP.LT.OR P5, PT, R2.reuse, R235, P5 ;  /* 0x000000eb0200720c */ /* 0x040fe40002fa1670 */
[C---:B------:R-:W-:Y:S02]  /*79c0*/  ISETP.LT.OR P4, PT, R2.reuse, R234, P4 ;  /* 0x000000ea0200720c */ /* 0x040fe40002781670 */
[----:B------:R-:W-:Y:S01]  /*79d0*/  ISETP.LT.OR P1, PT, R2, R233, P1 ;  /* 0x000000e90200720c */ /* 0x000fe20000f21670 */
[----:B------:R-:W-:Y:S01]  /*79e0*/  IMAD.IADD R2, R239, 0x1, -R2 ;  /* 0x00000001ef027824 */ /* 0x000fe200078e0a02 */
[----:B------:R-:W-:-:S02]  /*79f0*/  IABS R11, R7 ;  /* 0x00000007000b7213 */ /* 0x000fc40000000000 */
[----:B------:R-:W-:Y:S02]  /*7a00*/  IABS R10, R6 ;  /* 0x00000006000a7213 */ /* 0x000fe40000000000 */
[----:B------:R-:W-:Y:S01]  /*7a10*/  IABS R8, R5 ;  /* 0x0000000500087213 */ /* 0x000fe20000000000 */
[----:B------:R-:W-:Y:S01]  /*7a20*/  IMAD.MOV.U32 R6, RZ, RZ, R11 ;  /* 0x000000ffff067224 */ /* 0x000fe200078e000b */
[----:B------:R-:W-:Y:S01]  /*7a30*/  IABS R7, R2 ;  /* 0x0000000200077213 */ /* 0x000fe20000000000 */
[----:B------:R-:W-:Y:S01]  /*7a40*/  IMAD.MOV.U32 R5, RZ, RZ, R10 ;  /* 0x000000ffff057224 */ /* 0x000fe200078e000a */
[----:B------:R-:W-:Y:S01]  /*7a50*/  IABS R2, R4 ;  /* 0x0000000400027213 */ /* 0x000fe20000000000 */
[----:B------:R-:W-:Y:S01]  /*7a60*/  IMAD.MOV.U32 R4, RZ, RZ, R8 ;  /* 0x000000ffff047224 */ /* 0x000fe200078e0008 */
[----:B------:R-:W-:Y:S02]  /*7a70*/  I2FP.F32.S32 R6, R6 ;  /* 0x0000000600067245 */ /* 0x000fe40000201400 */
[----:B------:R-:W-:-:S02]  /*7a80*/  I2FP.F32.S32 R5, R5 ;  /* 0x0000000500057245 */ /* 0x000fc40000201400 */
        /* <DEDUP_REMOVED lines=9> */
[----:B------:R-:W-:Y:S01]  /*7b20*/  IMAD.IADD R7, R237, 0x1, -R3 ;  /* 0x00000001ed077824 */ /* 0x000fe200078e0a03 */
[----:B------:R-:W-:Y:S01]  /*7b30*/  FSEL R19, R5, -INF , !P5 ;  /* 0xff80000005137808 */ /* 0x000fe20006800000 */
[----:B------:R-:W-:Y:S01]  /*7b40*/  FFMA.FTZ R8, R2, -UR19, R33 ;  /* 0x8000001302087c23 */ /* 0x000fe20008010021 */
[----:B------:R-:W-:Y:S01]  /*7b50*/  FSEL R22, R4, -INF , !P4 ;  /* 0xff80000004167808 */ /* 0x000fe20006000000 */
[----:B------:R-:W-:Y:S01]  /*7b60*/  IMAD.IADD R5, R238, 0x1, -R3 ;  /* 0x00000001ee057824 */ /* 0x000fe200078e0a03 */
[C---:B------:R-:W-:Y:S01]  /*7b70*/  ISETP.GE.AND P0, PT, R3.reuse, R243, PT ;  /* 0x000000f30300720c */ /* 0x040fe20003f06270 */
[----:B------:R-:W-:Y:S01]  /*7b80*/  VIADD R2, R0, 0x10 ;  /* 0x0000001000027836 */ /* 0x000fe20000000000 */
[----:B------:R-:W-:-:S02]  /*7b90*/  ISETP.GE.AND P6, PT, R3, R242, PT ;  /* 0x000000f20300720c */ /* 0x000fc40003fc6270 */
[----:B------:R-:W-:Y:S01]  /*7ba0*/  ISETP.GE.AND P5, PT, R3, R241, PT ;  /* 0x000000f10300720c */ /* 0x000fe20003fa6270 */
[--C-:B------:R-:W-:Y:S01]  /*7bb0*/  IMAD.IADD R6, R237, 0x1, -R2.reuse ;  /* 0x00000001ed067824 */ /* 0x100fe200078e0a02 */
[C---:B------:R-:W-:Y:S01]  /*7bc0*/  ISETP.GE.AND P4, PT, R3.reuse, R240, PT ;  /* 0x000000f00300720c */ /* 0x040fe20003f86270 */
[----:B------:R-:W-:Y:S01]  /*7bd0*/  IMAD.IADD R4, R232, 0x1, -R2 ;  /* 0x00000001e8047824 */ /* 0x000fe200078e0a02 */
        /* <DEDUP_REMOVED lines=9> */
[----:B------:R-:W-:Y:S02]  /*7c70*/  IABS R3, R6 ;  /* 0x0000000600037213 */ /* 0x000fe40000000000 */
        /* <DEDUP_REMOVED lines=14> */
[----:B------:R-:W-:Y:S01]  /*7d60*/  FSEL R15, R5, -INF , !P6 ;  /* 0xff800000050f7808 */ /* 0x000fe20007000000 */
[----:B------:R-:W-:Y:S01]  /*7d70*/  VIADD R3, R0, 0x11 ;  /* 0x0000001100037836 */ /* 0x000fe20000000000 */
[----:B------:R-:W-:Y:S01]  /*7d80*/  FSEL R16, R4, -INF , !P5 ;  /* 0xff80000004107808 */ /* 0x000fe20006800000 */
[----:B------:R-:W-:Y:S01]  /*7d90*/  IMAD.IADD R5, R238, 0x1, -R2 ;  /* 0x00000001ee057824 */ /* 0x000fe200078e0a02 */
[----:B------:R-:W-:Y:S01]  /*7da0*/  ISETP.GE.AND P1, PT, R2, R243, PT ;  /* 0x000000f30200720c */ /* 0x000fe20003f26270 */
[--C-:B------:R-:W-:Y:S01]  /*7db0*/  IMAD.IADD R4, R232, 0x1, -R3.reuse ;  /* 0x00000001e8047824 */ /* 0x100fe200078e0a03 */
[C---:B------:R-:W-:Y:S01]  /*7dc0*/  ISETP.GE.AND P0, PT, R2.reuse, R242, PT ;  /* 0x000000f20200720c */ /* 0x040fe20003f06270 */
[--C-:B------:R-:W-:Y:S01]  /*7dd0*/  IMAD.IADD R6, R237, 0x1, -R3.reuse ;  /* 0x00000001ed067824 */ /* 0x100fe200078e0a03 */
[----:B------:R-:W-:Y:S01]  /*7de0*/  ISETP.GE.AND P6, PT, R2, R241, PT ;  /* 0x000000f10200720c */ /* 0x000fe20003fc6270 */
[----:B------:R-:W-:Y:S01]  /*7df0*/  IMAD.IADD R7, R238, 0x1, -R3 ;  /* 0x00000001ee077824 */ /* 0x000fe200078e0a03 */
[----:B------:R-:W-:-:S02]  /*7e00*/  ISETP.GE.AND P5, PT, R2, R240, PT ;  /* 0x000000f00200720c */ /* 0x000fc40003fa6270 */
[C---:B------:R-:W-:Y:S02]  /*7e10*/  ISETP.LT.OR P1, PT, R2.reuse, R236, P1 ;  /* 0x000000ec0200720c */ /* 0x040fe40000f21670 */
[C---:B------:R-:W-:Y:S02]  /*7e20*/  ISETP.LT.OR P0, PT, R2.reuse, R235, P0 ;  /* 0x000000eb0200720c */ /* 0x040fe40000701670 */
[C---:B------:R-:W-:Y:S02]  /*7e30*/  ISETP.LT.OR P6, PT, R2.reuse, R234, P6 ;  /* 0x000000ea0200720c */ /* 0x040fe400037c1670 */
[----:B------:R-:W-:Y:S01]  /*7e40*/  ISETP.LT.OR P5, PT, R2, R233, P5 ;  /* 0x000000e90200720c */ /* 0x000fe20002fa1670 */
        /* <DEDUP_REMOVED lines=23> */
[C---:B------:R-:W-:Y:S01]  /*7fc0*/  ISETP.GE.AND P4, PT, R3.reuse, R243, PT ;  /* 0x000000f30300720c */ /* 0x040fe20003f86270 */
[C---:B------:R-:W-:Y:S01]  /*7fd0*/  VIADD R2, R0.reuse, 0x18 ;  /* 0x0000001800027836 */ /* 0x040fe20000000000 */
[----:B------:R-:W-:Y:S01]  /*7fe0*/  ISETP.GE.AND P1, PT, R3, R242, PT ;  /* 0x000000f20300720c */ /* 0x000fe20003f26270 */
[----:B------:R-:W-:Y:S01]  /*7ff0*/  IMAD.IADD R6, R239, 0x1, -R3 ;  /* 0x00000001ef067824 */ /* 0x000fe200078e0a03 */
[C---:B------:R-:W-:Y:S01]  /*8000*/  ISETP.GE.AND P0, PT, R3.reuse, R241, PT ;  /* 0x000000f10300720c */ /* 0x040fe20003f06270 */
[----:B------:R-:W-:Y:S01]  /*8010*/  VIADD R0, R0, 0x19 ;  /* 0x0000001900007836 */ /* 0x000fe20000000000 */
[----:B------:R-:W-:-:S02]  /*8020*/  ISETP.LT.OR P4, PT, R3, R236, P4 ;  /* 0x000000ec0300720c */ /* 0x000fc40002781670 */
[C---:B------:R-:W-:Y:S02]  /*8030*/  ISETP.LT.OR P1, PT, R3.reuse, R235, P1 ;  /* 0x000000eb0300720c */ /* 0x040fe40000f21670 */
[----:B------:R-:W-:Y:S02]  /*8040*/  ISETP.LT.OR P0, PT, R3, R234, P0 ;  /* 0x000000ea0300720c */ /* 0x000fe40000701670 */
[----:B------:R-:W-:Y:S02]  /*8050*/  FSEL R143, R7, -INF , !P6 ;  /* 0xff800000078f7808 */ /* 0x000fe40007000000 */
[----:B------:R-:W-:Y:S02]  /*8060*/  ISETP.GE.AND P6, PT, R3, R240, PT ;  /* 0x000000f00300720c */ /* 0x000fe40003fc6270 */
[----:B------:R-:W-:Y:S02]  /*8070*/  FSEL R179, R9, -INF , !P5 ;  /* 0xff80000009b37808 */ /* 0x000fe40006800000 */
[----:B------:R-:W-:-:S02]  /*8080*/  FSEL R189, R8, -INF , !P4 ;  /* 0xff80000008bd7808 */ /* 0x000fc40006000000 */
[----:B------:R-:W-:Y:S01]  /*8090*/  FSEL R200, R5, -INF , !P1 ;  /* 0xff80000005c87808 */ /* 0x000fe20004800000 */
[--C-:B------:R-:W-:Y:S01]  /*80a0*/  IMAD.IADD R5, R232, 0x1, -R2.reuse ;  /* 0x00000001e8057824 */ /* 0x100fe200078e0a02 */
[----:B------:R-:W-:Y:S01]  /*80b0*/  FSEL R142, R4, -INF , !P0 ;  /* 0xff800000048e7808 */ /* 0x000fe20004000000 */
[----:B------:R-:W-:Y:S01]  /*80c0*/  IMAD.IADD R4, R237, 0x1, -R2 ;  /* 0x00000001ed047824 */ /* 0x000fe200078e0a02 */
[C---:B------:R-:W-:Y:S02]  /*80d0*/  ISETP.GE.AND P5, PT, R2.reuse, R243, PT ;  /* 0x000000f30200720c */ /* 0x040fe40003fa6270 */
[C---:B------:R-:W-:Y:S02]  /*80e0*/  ISETP.GE.AND P4, PT, R2.reuse, R242, PT ;  /* 0x000000f20200720c */ /* 0x040fe40003f86270 */
[C---:B------:R-:W-:Y:S02]  /*80f0*/  ISETP.GE.AND P1, PT, R2.reuse, R241, PT ;  /* 0x000000f10200720c */ /* 0x040fe40003f26270 */
[----:B------:R-:W-:-:S02]  /*8100*/  ISETP.GE.AND P0, PT, R2, R240, PT ;  /* 0x000000f00200720c */ /* 0x000fc40003f06270 */
[----:B------:R-:W-:Y:S01]  /*8110*/  ISETP.LT.OR P6, PT, R3, R233, P6 ;  /* 0x000000e90300720c */ /* 0x000fe200037c1670 */
[--C-:B------:R-:W-:Y:S01]  /*8120*/  IMAD.IADD R3, R238, 0x1, -R2.reuse ;  /* 0x00000001ee037824 */ /* 0x100fe200078e0a02 */
        /* <DEDUP_REMOVED lines=27> */
[----:B------:R-:W-:Y:S01]  /*82e0*/  FSEL R141, R2, -INF , !P1 ;  /* 0xff800000028d7808 */ /* 0x000fe20004800000 */
[--C-:B------:R-:W-:Y:S01]  /*82f0*/  IMAD.IADD R3, R237, 0x1, -R0.reuse ;  /* 0x00000001ed037824 */ /* 0x100fe200078e0a00 */
        /* <DEDUP_REMOVED lines=10> */
[----:B------:R-:W-:-:S02]  /*83a0*/  FSEL R177, R6, -INF , !P0 ;  /* 0xff80000006b17808 */ /* 0x000fc40004000000 */
[----:B------:R-:W-:Y:S02]  /*83b0*/  PLOP3.LUT P0, PT, PT, PT, UP0, 0x80, 0x0 ;  /* 0x000000000000781c */ /* 0x000fe40003f0f008 */
[----:B------:R-:W-:Y:S02]  /*83c0*/  IABS R4, R4 ;  /* 0x0000000400047213 */ /* 0x000fe40000000000 */
[----:B------:R-:W-:Y:S02]  /*83d0*/  IABS R3, R3 ;  /* 0x0000000300037213 */ /* 0x000fe40000000000 */
[----:B------:R-:W-:Y:S02]  /*83e0*/  IABS R2, R2 ;  /* 0x0000000200027213 */ /* 0x000fe40000000000 */
[----:B------:R-:W-:Y:S02]  /*83f0*/  IABS R0, R0 ;  /* 0x0000000000007213 */ /* 0x000fe40000000000 */
[----:B------:R-:W-:-:S02]  /*8400*/  I2FP.F32.S32 R4, R4 ;  /* 0x0000000400047245 */ /* 0x000fc40000201400 */
[----:B------:R-:W-:Y:S02]  /*8410*/  I2FP.F32.S32 R3, R3 ;  /* 0x0000000300037245 */ /* 0x000fe40000201400 */
[----:B------:R-:W-:Y:S01]  /*8420*/  I2FP.F32.S32 R2, R2 ;  /* 0x0000000200027245 */ /* 0x000fe20000201400 */
[----:B------:R-:W-:Y:S01]  /*8430*/  FFMA.FTZ R4, R4, -UR19, R181 ;  /* 0x8000001304047c23 */ /* 0x000fe200080100b5 */
[----:B------:R-:W-:Y:S01]  /*8440*/  I2FP.F32.S32 R0, R0 ;  /* 0x0000000000007245 */ /* 0x000fe20000201400 */
[----:B------:R-:W-:Y:S02]  /*8450*/  FFMA.FTZ R3, R3, -UR19, R183 ;  /* 0x8000001303037c23 */ /* 0x000fe400080100b7 */
[----:B------:R-:W-:Y:S01]  /*8460*/  FFMA.FTZ R2, R2, -UR19, R197 ;  /* 0x8000001302027c23 */ /* 0x000fe200080100c5 */
[----:B------:R-:W-:Y:S01]  /*8470*/  FSEL R180, R4, -INF , !P6 ;  /* 0xff80000004b47808 */ /* 0x000fe20007000000 */
[----:B------:R-:W-:Y:S01]  /*8480*/  FFMA.FTZ R0, R0, -UR19, R199 ;  /* 0x8000001300007c23 */ /* 0x000fe200080100c7 */
[----:B------:R-:W-:-:S02]  /*8490*/  FSEL R181, R3, -INF , !P5 ;  /* 0xff80000003b57808 */ /* 0x000fc40006800000 */
        /* <DEDUP_REMOVED lines=52> */
.L_x_1494:
[----:B------:R-:W-:Y:S05]  /*87e0*/  BSYNC B0 ;  /* 0x0000000000007941 */ /* 0x000fea0003800000 */
.L_x_1493:
[----:B------:R-:W0:Y:S02]  /*87f0*/  LDGDEPBAR ;  /* 0x00000000000079af */ /* 0x000e240000000000 */
.L_x_1492:
        /* <DEDUP_REMOVED lines=45> */
[----:B------:R-:W-:Y:S01]  /*8ad0*/  FSEL R12, R12, RZ, P6 ;  /* 0x000000ff0c0c7208 */ /* 0x000fe20003000000 */
[----:B------:R-:W1:Y:S01]  /*8ae0*/  SHFL.BFLY PT, R7, R3, 0x1, 0x1f ;  /* 0x0c201f0003077f89 */ /* 0x000e6200000e0000 */
[----:B------:R-:W-:-:S02]  /*8af0*/  FMNMX.FTZ R0, R176, R0, !PT ;  /* 0x00000000b0007209 */ /* 0x000fc40007810000 */
[----:B---3--:R-:W-:Y:S01]  /*8b00*/  FMNMX.FTZ R215, R2, R6, !PT ;  /* 0x0000000602d77209 */ /* 0x008fe20007810000 */
[--C-:B------:R-:W-:Y:S01]  /*8b10*/  FFMA.FTZ R4, R20, UR10, -R12.reuse ;  /* 0x0000000a14047c23 */ /* 0x100fe2000801080c */
[----:B------:R-:W-:Y:S01]  /*8b20*/  FFMA.FTZ R2, R17, UR10, -R12 ;  /* 0x0000000a11027c23 */ /* 0x000fe2000801080c */
[----:B------:R-:W2:Y:S01]  /*8b30*/  SHFL.BFLY PT, R5, R0, 0x2, 0x1f ;  /* 0x0c401f0000057f89 */ /* 0x000ea200000e0000 */
[C---:B------:R-:W-:Y:S01]  /*8b40*/  FSETP.NEU.FTZ.AND P5, PT, R215.reuse, -INF , PT ;  /* 0xff800000d700780b */ /* 0x040fe20003fbd000 */
[----:B------:R3:W-:Y:S01]  /*8b50*/  MUFU.EX2 R250, R4 ;  /* 0x0000000400fa7308 */ /* 0x0007e20000000800 */
[----:B------:R-:W-:-:S05]  /*8b60*/  FMUL.FTZ R11, R215, UR10 ;  /* 0x0000000ad70b7c20 */ /* 0x000fca0008410000 */
[----:B------:R-:W-:Y:S02]  /*8b70*/  FSEL R11, R11, RZ, P5 ;  /* 0x000000ff0b0b7208 */ /* 0x000fe40002800000 */
[----:B------:R4:W-:Y:S01]  /*8b80*/  MUFU.EX2 R248, R2 ;  /* 0x0000000200f87308 */ /* 0x0009e20000000800 */
[----:B-1----:R-:W-:Y:S01]  /*8b90*/  FMNMX.FTZ R213, R3, R7, !PT ;  /* 0x0000000703d57209 */ /* 0x002fe20007810000 */
[----:B---3--:R-:W-:-:S03]  /*8ba0*/  FFMA.FTZ R4, R21, UR10, -R12 ;  /* 0x0000000a15047c23 */ /* 0x008fc6000801080c */
[----:B------:R-:W-:-:S03]  /*8bb0*/  FSETP.NEU.FTZ.AND P4, PT, R213, -INF , PT ;  /* 0xff800000d500780b */ /* 0x000fc60003f9d000 */
[----:B------:R1:W-:Y:S01]  /*8bc0*/  MUFU.EX2 R249, R4 ;  /* 0x0000000400f97308 */ /* 0x0003e20000000800 */
[----:B--2---:R-:W-:Y:S01]  /*8bd0*/  FMNMX.FTZ R0, R0, R5, !PT ;  /* 0x0000000500007209 */ /* 0x004fe20007810000 */
[----:B------:R-:W-:Y:S01]  /*8be0*/  FMUL.FTZ R10, R213, UR10 ;  /* 0x0000000ad50a7c20 */ /* 0x000fe20008410000 */
[----:B----4-:R-:W-:-:S04]  /*8bf0*/  FFMA.FTZ R2, R13, UR10, -R12 ;  /* 0x0000000a0d027c23 */ /* 0x010fc8000801080c */
[----:B------:R-:W-:Y:S01]  /*8c00*/  FSEL R10, R10, RZ, P4 ;  /* 0x000000ff0a0a7208 */ /* 0x000fe20002000000 */
[----:B------:R2:W-:Y:S04]  /*8c10*/  MUFU.EX2 R251, R2 ;  /* 0x0000000200fb7308 */ /* 0x0005e80000000800 */
[----:B------:R-:W-:-:S04]  /*8c20*/  FFMA.FTZ R13, R143, UR10, -R10 ;  /* 0x0000000a8f0d7c23 */ /* 0x000fc8000801080a */
[----:B------:R3:W-:Y:S01]  /*8c30*/  MUFU.EX2 R201, R13 ;  /* 0x0000000d00c97308 */ /* 0x0007e20000000800 */
[----:B-1----:R-:W1:Y:S01]  /*8c40*/  SHFL.BFLY PT, R4, R0, 0x1, 0x1f ;  /* 0x0c201f0000047f89 */ /* 0x002e6200000e0000 */
[----:B--2---:R-:W-:-:S06]  /*8c50*/  FFMA.FTZ R2, R23, UR10, -R11 ;  /* 0x0000000a17027c23 */ /* 0x004fcc000801080b */
[----:B------:R2:W-:Y:S01]  /*8c60*/  MUFU.EX2 R245, R2 ;  /* 0x0000000200f57308 */ /* 0x0005e20000000800 */
[----:B---3--:R-:W-:-:S07]  /*8c70*/  FFMA.FTZ R13, R142, UR10, -R10 ;  /* 0x0000000a8e0d7c23 */ /* 0x008fce000801080a */
[----:B------:R3:W-:Y:S01]  /*8c80*/  MUFU.EX2 R202, R13 ;  /* 0x0000000d00ca7308 */ /* 0x0007e20000000800 */
[----:B-1----:R-:W-:Y:S01]  /*8c90*/  FMNMX.FTZ R212, R0, R4, !PT ;  /* 0x0000000400d47209 */ /* 0x002fe20007810000 */
[----:B------:R-:W-:-:S03]  /*8ca0*/  FFMA.FTZ R0, R27, UR10, -R10 ;  /* 0x0000000a1b007c23 */ /* 0x000fc6000801080a */
[----:B------:R-:W-:Y:S01]  /*8cb0*/  FSETP.NEU.FTZ.AND P1, PT, R212, -INF , PT ;  /* 0xff800000d400780b */ /* 0x000fe20003f3d000 */
[----:B--2---:R-:W-:Y:S02]  /*8cc0*/  FFMA.FTZ R2, R24, UR10, -R11 ;  /* 0x0000000a18027c23 */ /* 0x004fe4000801080b */
[----:B------:R1:W-:Y:S01]  /*8cd0*/  MUFU.EX2 R208, R0 ;  /* 0x0000000000d07308 */ /* 0x0003e20000000800 */
[----:B---3--:R-:W-:-:S07]  /*8ce0*/  FFMA.FTZ R13, R141, UR10, -R10 ;  /* 0x0000000a8d0d7c23 */ /* 0x008fce000801080a */
[----:B------:R2:W-:Y:S08]  /*8cf0*/  MUFU.EX2 R244, R2 ;  /* 0x0000000200f47308 */ /* 0x0005f00000000800 */
[----:B------:R-:W-:Y:S01]  /*8d00*/  MUFU.EX2 R203, R13 ;  /* 0x0000000d00cb7308 */ /* 0x000fe20000000800 */
[----:B-1----:R-:W-:Y:S02]  /*8d10*/  FFMA.FTZ R0, R22, UR10, -R10 ;  /* 0x0000000a16007c23 */ /* 0x002fe4000801080a */
[----:B------:R-:W-:Y:S05]  /*8d20*/  LDSM.16.MT88.4 R20, [R217+0xb000] ;  /* 0x00b00000d914783b */ /* 0x000fea0000004200 */
[----:B------:R1:W-:Y:S01]  /*8d30*/  MUFU.EX2 R210, R0 ;  /* 0x0000000000d27308 */ /* 0x0003e20000000800 */
[----:B--2---:R-:W-:-:S07]  /*8d40*/  FFMA.FTZ R2, R19, UR10, -R11 ;  /* 0x0000000a13027c23 */ /* 0x004fce000801080b */
[----:B------:R2:W-:Y:S01]  /*8d50*/  MUFU.EX2 R246, R2 ;  /* 0x0000000200f67308 */ /* 0x0005e20000000800 */
[----:B-1----:R-:W-:-:S07]  /*8d60*/  FFMA.FTZ R0, R16, UR10, -R10 ;  /* 0x0000000a10007c23 */ /* 0x002fce000801080a */
[----:B------:R1:W3:Y:S01]  /*8d70*/  MUFU.EX2 R211, R0 ;  /* 0x0000000000d37308 */ /* 0x0002e20000000800 */
[----:B--2---:R-:W-:Y:S01]  /*8d80*/  FFMA.FTZ R2, R15, UR10, -R11 ;  /* 0x0000000a0f027c23 */ /* 0x004fe2000801080b */
[----:B------:R-:W-:Y:S01]  /*8d90*/  MOV R15, R9 ;  /* 0x00000009000f7202 */ /* 0x000fe20000000f00 */
[----:B------:R-:W-:-:S05]  /*8da0*/  FMUL.FTZ R9, R212, UR10 ;  /* 0x0000000ad4097c20 */ /* 0x000fca0008410000 */
[----:B------:R2:W-:Y:S01]  /*8db0*/  MUFU.EX2 R247, R2 ;  /* 0x0000000200f77308 */ /* 0x0005e20000000800 */
[----:B------:R-:W-:-:S05]  /*8dc0*/  FSEL R9, R9, RZ, P1 ;  /* 0x000000ff09097208 */ /* 0x000fca0000800000 */
[----:B-1----:R-:W-:Y:S01]  /*8dd0*/  FFMA.FTZ R0, R28, UR10, -R9 ;  /* 0x0000000a1c007c23 */ /* 0x002fe20008010809 */
[----:B---3--:R-:W-:Y:S01]  /*8de0*/  F2FP.BF16.F32.PACK_AB R6, R211, R210 ;  /* 0x000000d2d306723e */ /* 0x008fe200000010ff */
[----:B------:R-:W-:Y:S02]  /*8df0*/  LDSM.16.MT88.4 R28, [R219+0xa000] ;  /* 0x00a00000db1c783b */ /* 0x000fe40000004200 */
[----:B------:R1:W-:Y:S01]  /*8e00*/  MUFU.EX2 R204, R0 ;  /* 0x0000000000cc7308 */ /* 0x0003e20000000800 */
[--C-:B--2---:R-:W-:Y:S01]  /*8e10*/  FFMA.FTZ R2, R26, UR10, -R10.reuse ;  /* 0x0000000a1a027c23 */ /* 0x104fe2000801080a */
[----:B------:R-:W-:-:S06]  /*8e20*/  FFMA.FTZ R10, R140, UR10, -R10 ;  /* 0x0000000a8c0a7c23 */ /* 0x000fcc000801080a */
[----:B------:R2:W3:Y:S01]  /*8e30*/  MUFU.EX2 R209, R2 ;  /* 0x0000000200d17308 */ /* 0x0004e20000000800 */
[----:B-1----:R-:W-:Y:S02]  /*8e40*/  FFMA.FTZ R0, R25, UR10, -R9 ;  /* 0x0000000a19007c23 */ /* 0x002fe40008010809 */
[----:B------:R-:W-:Y:S05]  /*8e50*/  LDSM.16.MT88.4 R24, [R219+0xb000] ;  /* 0x00b00000db18783b */ /* 0x000fea0000004200 */
[----:B------:R1:W4:Y:S01]  /*8e60*/  MUFU.EX2 R205, R0 ;  /* 0x0000000000cd7308 */ /* 0x0003220000000800 */
[----:B--2---:R-:W-:Y:S02]  /*8e70*/  FSEL R2, R214, RZ, P6 ;  /* 0x000000ffd6027208 */ /* 0x004fe40003000000 */
[----:B---3--:R-:W-:-:S03]  /*8e80*/  F2FP.BF16.F32.PACK_AB R4, R208, R209 ;  /* 0x000000d1d004723e */ /* 0x008fc600000010ff */
[----:B------:R-:W-:-:S04]  /*8e90*/  FADD.FTZ R2, R136, -R2 ;  /* 0x8000000288027221 */ /* 0x000fc80000010000 */
[----:B------:R-:W-:Y:S01]  /*8ea0*/  FMUL.FTZ R8, R2, UR10 ;  /* 0x0000000a02087c20 */ /* 0x000fe20008410000 */
[--C-:B-1----:R-:W-:Y:S01]  /*8eb0*/  FFMA.FTZ R0, R18, UR10, -R9.reuse ;  /* 0x0000000a12007c23 */ /* 0x102fe20008010809 */
[----:B----4-:R-:W-:Y:S01]  /*8ec0*/  F2FP.BF16.F32.PACK_AB R5, R205, R204 ;  /* 0x000000cccd05723e */ /* 0x010fe200000010ff */
[----:B------:R-:W-:Y:S03]  /*8ed0*/  LDSM.16.MT88.4 R16, [R217+0xa000] ;  /* 0x00a00000d910783b */ /* 0x000fe60000004200 */
[----:B------:R-:W1:Y:S08]  /*8ee0*/  MUFU.EX2 R8, R8 ;  /* 0x0000000800087308 */ /* 0x000e700000000800 */
[----:B------:R2:W-:Y:S01]  /*8ef0*/  MUFU.EX2 R207, R0 ;  /* 0x0000000000cf7308 */ /* 0x0005e20000000800 */
[-C--:B-1----:R-:W-:Y:S01]  /*8f00*/  FMUL.FTZ R148, R148, R8.reuse ;  /* 0x0000000894947220 */ /* 0x082fe20000410000 */
[-C--:B------:R-:W-:Y:S01]  /*8f10*/  FMUL.FTZ R149, R149, R8.reuse ;  /* 0x0000000895957220 */ /* 0x080fe20000410000 */
[-C--:B------:R-:W-:Y:S01]  /*8f20*/  FMUL.FTZ R156, R156, R8.reuse ;  /* 0x000000089c9c7220 */ /* 0x080fe20000410000 */
[-C--:B------:R-:W-:Y:S01]  /*8f30*/  FMUL.FTZ R157, R157, R8.reuse ;  /* 0x000000089d9d7220 */ /* 0x080fe20000410000 */
[-C--:B------:R-:W-:Y:S01]  /*8f40*/  FMUL.FTZ R160, R160, R8.reuse ;  /* 0x00000008a0a07220 */ /* 0x080fe20000410000 */
[-C--:B------:R-:W-:Y:S01]  /*8f50*/  FMUL.FTZ R161, R161, R8.reuse ;  /* 0x00000008a1a17220 */ /* 0x080fe20000410000 */
[-C--:B------:R-:W-:Y:S01]  /*8f60*/  FMUL.FTZ R36, R36, R8.reuse ;  /* 0x0000000824247220 */ /* 0x080fe20000410000 */
[----:B------:R-:W-:Y:S01]  /*8f70*/  FMUL.FTZ R37, R37, R8 ;  /* 0x0000000825257220 */ /* 0x000fe20000410000 */
[----:B--2---:R-:W-:Y:S01]  /*8f80*/  FFMA.FTZ R0, R14, UR10, -R9 ;  /* 0x0000000a0e007c23 */ /* 0x004fe20008010809 */
[----:B------:R-:W-:Y:S01]  /*8f90*/  MOV R14, R138 ;  /* 0x0000008a000e7202 */ /* 0x000fe20000000f00 */
[-C--:B------:R-:W-:Y:S01]  /*8fa0*/  FMUL.FTZ R52, R52, R8.reuse ;  /* 0x0000000834347220 */ /* 0x080fe20000410000 */
[-C--:B------:R-:W-:Y:S01]  /*8fb0*/  FMUL.FTZ R53, R53, R8.reuse ;  /* 0x0000000835357220 */ /* 0x080fe20000410000 */
[----:B------:R1:W2:Y:S01]  /*8fc0*/  MUFU.EX2 R206, R0 ;  /* 0x0000000000ce7308 */ /* 0x0002a20000000800 */
        /* <DEDUP_REMOVED lines=16> */
[----:B-1----:R-:W-:Y:S01]  /*90d0*/  FSEL R0, R213, RZ, P4 ;  /* 0x000000ffd5007208 */ /* 0x002fe20002000000 */
[-C--:B------:R-:W-:Y:S01]  /*90e0*/  FMUL.FTZ R112, R112, R8.reuse ;  /* 0x0000000870707220 */ /* 0x080fe20000410000 */
[----:B--2---:R-:W-:Y:S01]  /*90f0*/  F2FP.BF16.F32.PACK_AB R7, R206, R207 ;  /* 0x000000cfce07723e */ /* 0x004fe200000010ff */
[-C--:B------:R-:W-:Y:S01]  /*9100*/  FMUL.FTZ R113, R113, R8.reuse ;  /* 0x0000000871717220 */ /* 0x080fe20000410000 */
[-C--:B------:R-:W-:Y:S01]  /*9110*/  FMUL.FTZ R116, R116, R8.reuse ;  /* 0x0000000874747220 */ /* 0x080fe20000410000 */
[----:B------:R-:W-:Y:S01]  /*9120*/  FADD.FTZ R2, R134, -R0 ;  /* 0x8000000086027221 */ /* 0x000fe20000010000 */
[----:B------:R-:W-:Y:S01]  /*9130*/  FSEL R0, R212, RZ, P1 ;  /* 0x000000ffd4007208 */ /* 0x000fe20000800000 */
[-C--:B------:R-:W-:Y:S01]  /*9140*/  FMUL.FTZ R117, R117, R8.reuse ;  /* 0x0000000875757220 */ /* 0x080fe20000410000 */
[-C--:B------:R-:W-:Y:S01]  /*9150*/  FMUL.FTZ R128, R128, R8.reuse ;  /* 0x0000000880807220 */ /* 0x080fe20000410000 */
[----:B------:R-:W-:Y:S01]  /*9160*/  FMUL.FTZ R2, R2, UR10 ;  /* 0x0000000a02027c20 */ /* 0x000fe20008410000 */
[----:B------:R-:W-:Y:S01]  /*9170*/  FMUL.FTZ R129, R129, R8 ;  /* 0x0000000881817220 */ /* 0x000fe20000410000 */
[----:B------:R-:W-:-:S02]  /*9180*/  FADD.FTZ R0, R137, -R0 ;  /* 0x8000000089007221 */ /* 0x000fc40000010000 */
[----:B------:R1:W2:Y:S01]  /*9190*/  MUFU.EX2 R3, R2 ;  /* 0x0000000200037308 */ /* 0x0002a20000000800 */
[----:B------:R-:W-:Y:S01]  /*91a0*/  LDSM.16.MT88.4 R136, [R221+0xa000] ;  /* 0x00a00000dd88783b */ /* 0x000fe20000004200 */
[----:B------:R-:W-:-:S06]  /*91b0*/  FMUL.FTZ R0, R0, UR10 ;  /* 0x0000000a00007c20 */ /* 0x000fcc0008410000 */
[----:B------:R-:W3:Y:S01]  /*91c0*/  MUFU.EX2 R0, R0 ;  /* 0x0000000000007308 */ /* 0x000ee20000000800 */
[----:B-1----:R-:W-:Y:S01]  /*91d0*/  FSEL R2, R215, RZ, P5 ;  /* 0x000000ffd7027208 */ /* 0x002fe20002800000 */
[-C--:B--2---:R-:W-:Y:S01]  /*91e0*/  FMUL.FTZ R40, R40, R3.reuse ;  /* 0x0000000328287220 */ /* 0x084fe20000410000 */
[-C--:B------:R-:W-:Y:S01]  /*91f0*/  FMUL.FTZ R41, R41, R3.reuse ;  /* 0x0000000329297220 */ /* 0x080fe20000410000 */
[-C--:B------:R-:W-:Y:S01]  /*9200*/  FMUL.FTZ R124, R124, R3.reuse ;  /* 0x000000037c7c7220 */ /* 0x080fe20000410000 */
[-C--:B------:R-:W-:Y:S01]  /*9210*/  FMUL.FTZ R125, R125, R3.reuse ;  /* 0x000000037d7d7220 */ /* 0x080fe20000410000 */
[----:B------:R-:W-:Y:S01]  /*9220*/  FADD.FTZ R2, R135, -R2 ;  /* 0x8000000287027221 */ /* 0x000fe20000010000 */
[-C--:B------:R-:W-:Y:S01]  /*9230*/  FMUL.FTZ R144, R144, R3.reuse ;  /* 0x0000000390907220 */ /* 0x080fe20000410000 */
[----:B------:R-:W1:Y:S01]  /*9240*/  LDSM.16.MT88.4 R132, [R222+0xa000] ;  /* 0x00a00000de84783b */ /* 0x000e620000004200 */
[-C--:B---3--:R-:W-:Y:S01]  /*9250*/  FMUL.FTZ R42, R42, R0.reuse ;  /* 0x000000002a2a7220 */ /* 0x088fe20000410000 */
[-C--:B------:R-:W-:Y:S01]  /*9260*/  FMUL.FTZ R43, R43, R0.reuse ;  /* 0x000000002b2b7220 */ /* 0x080fe20000410000 */
[----:B------:R-:W-:Y:S01]  /*9270*/  FMUL.FTZ R2, R2, UR10 ;  /* 0x0000000a02027c20 */ /* 0x000fe20008410000 */
[-C--:B------:R-:W-:Y:S01]  /*9280*/  FMUL.FTZ R126, R126, R0.reuse ;  /* 0x000000007e7e7220 */ /* 0x080fe20000410000 */
[-C--:B------:R-:W-:Y:S01]  /*9290*/  FMUL.FTZ R127, R127, R0.reuse ;  /* 0x000000007f7f7220 */ /* 0x080fe20000410000 */
[-C--:B------:R-:W-:Y:S01]  /*92a0*/  FMUL.FTZ R145, R145, R3.reuse ;  /* 0x0000000391917220 */ /* 0x080fe20000410000 */
[-C--:B------:R-:W-:Y:S01]  /*92b0*/  FMUL.FTZ R152, R152, R3.reuse ;  /* 0x0000000398987220 */ /* 0x080fe20000410000 */
[-C--:B------:R-:W-:Y:S01]  /*92c0*/  FMUL.FTZ R153, R153, R3.reuse ;  /* 0x0000000399997220 */ /* 0x080fe20000410000 */
[----:B------:R-:W2:Y:S01]  /*92d0*/  MUFU.EX2 R2, R2 ;  /* 0x0000000200027308 */ /* 0x000ea20000000800 */
        /* <DEDUP_REMOVED lines=30> */
[C---:B-1----:R-:W-:Y:S01]  /*94c0*/  HMMA.16816.F32.BF16 R196, R4.reuse, R132, R40 ;  /* 0x0000008404c4723c */ /* 0x042fe20000041828 */
        /* <DEDUP_REMOVED lines=41> */
[C---:B-1----:R-:W-:Y:S01]  /*9760*/  HMMA.16816.F32.BF16 R192, R4.reuse, R42, R124 ;  /* 0x0000002a04c0723c */ /* 0x042fe2000004187c */
[-C--:B------:R-:W-:Y:S01]  /*9770*/  FMUL.FTZ R103, R103, R2.reuse ;  /* 0x0000000267677220 */ /* 0x080fe20000410000 */
[-C--:B------:R-:W-:Y:S01]  /*9780*/  FMUL.FTZ R174, R174, R2.reuse ;  /* 0x00000002aeae7220 */ /* 0x080fe20000410000 */
[-C--:B------:R-:W-:Y:S01]  /*9790*/  FMUL.FTZ R175, R175, R2.reuse ;  /* 0x00000002afaf7220 */ /* 0x080fe20000410000 */
[-C--:B------:R-:W-:Y:S01]  /*97a0*/  FMUL.FTZ R50, R50, R2.reuse ;  /* 0x0000000232327220 */ /* 0x080fe20000410000 */
[-C--:B------:R-:W-:Y:S01]  /*97b0*/  FMUL.FTZ R51, R51, R2.reuse ;  /* 0x0000000233337220 */ /* 0x080fe20000410000 */
[C---:B------:R-:W-:Y:S01]  /*97c0*/  HMMA.16816.F32.BF16 R168, R4.reuse, R30, R168 ;  /* 0x0000001e04a8723c */ /* 0x040fe200000418a8 */
[----:B------:R-:W-:Y:S01]  /*97d0*/  MOV R127, R183 ;  /* 0x000000b7007f7202 */ /* 0x000fe20000000f00 */
[-C--:B------:R-:W-:Y:S01]  /*97e0*/  FMUL.FTZ R66, R66, R2.reuse ;  /* 0x0000000242427220 */ /* 0x080fe20000410000 */
[----:B------:R1:W2:Y:S01]  /*97f0*/  MUFU.EX2 R183, R10 ;  /* 0x0000000a00b77308 */ /* 0x0002a20000000800 */
        /* <DEDUP_REMOVED lines=13> */
[----:B------:R-:W-:Y:S01]  /*98d0*/  FFMA.FTZ R0, R252, R0, R204 ;  /* 0x00000000fc007223 */ /* 0x000fe200000100cc */
[----:B------:R-:W-:Y:S01]  /*98e0*/  HMMA.16816.F32.BF16 R60, R4, R138, R60 ;  /* 0x0000008a043c723c */ /* 0x000fe2000004183c */
[----:B------:R-:W-:Y:S01]  /*98f0*/  F2FP.BF16.F32.PACK_AB R124, R202, R201 ;  /* 0x000000c9ca7c723e */ /* 0x000fe200000010ff */
[----:B-1----:R-:W-:Y:S01]  /*9900*/  FFMA.FTZ R10, R179, UR10, -R9 ;  /* 0x0000000ab30a7c23 */ /* 0x002fe20008010809 */
[----:B------:R-:W-:Y:S01]  /*9910*/  FADD.FTZ R0, R205, R0 ;  /* 0x00000000cd007221 */ /* 0x000fe20000010000 */
[----:B--2---:R-:W-:-:S02]  /*9920*/  F2FP.BF16.F32.PACK_AB R126, R183, R203 ;  /* 0x000000cbb77e723e */ /* 0x004fc400000010ff */
[----:B------:R-:W-:Y:S01]  /*9930*/  HMMA.16816.F32.BF16 R72, R4, R20, R72 ;  /* 0x000000140448723c */ /* 0x000fe20000041848 */
[----:B------:R1:W2:Y:S01]  /*9940*/  MUFU.EX2 R179, R10 ;  /* 0x0000000a00b37308 */ /* 0x0002a20000000800 */
[----:B------:R-:W-:-:S04]  /*9950*/  FADD.FTZ R0, R207, R0 ;  /* 0x00000000cf007221 */ /* 0x000fc80000010000 */
[----:B------:R-:W-:Y:S01]  /*9960*/  HMMA.16816.F32.BF16 R76, R4, R22, R76 ;  /* 0x00000016044c723c */ /* 0x000fe2000004184c */
[----:B------:R-:W-:-:S05]  /*9970*/  FADD.FTZ R0, R206, R0 ;  /* 0x00000000ce007221 */ /* 0x000fca0000010000 */
[C---:B------:R-:W-:Y:S06]  /*9980*/  HMMA.16816.F32.BF16 R88, R4.reuse, R24, R88 ;  /* 0x000000180458723c */ /* 0x040fec0000041858 */
[----:B------:R-:W-:Y:S01]  /*9990*/  HMMA.16816.F32.BF16 R92, R4, R26, R92 ;  /* 0x0000001a045c723c */ /* 0x000fe2000004185c */
[----:B-1----:R-:W-:Y:S01]  /*99a0*/  FFMA.FTZ R10, R178, UR10, -R9 ;  /* 0x0000000ab20a7c23 */ /* 0x002fe20008010809 */
[----:B--2---:R-:W-:-:S03]  /*99b0*/  FADD.FTZ R0, R179, R0 ;  /* 0x00000000b3007221 */ /* 0x004fc60000010000 */
[----:B------:R1:W2:Y:S01]  /*99c0*/  MUFU.EX2 R178, R10 ;  /* 0x0000000a00b27308 */ /* 0x0002a20000000800 */
[C---:B------:R-:W-:Y:S06]  /*99d0*/  HMMA.16816.F32.BF16 R104, R4.reuse, R32, R104 ;  /* 0x000000200468723c */ /* 0x040fec0000041868 */
[C---:B------:R-:W-:Y:S06]  /*99e0*/  HMMA.16816.F32.BF16 R108, R4.reuse, R34, R108 ;  /* 0x00000022046c723c */ /* 0x040fec000004186c */
[----:B------:R-:W-:Y:S01]  /*99f0*/  HMMA.16816.F32.BF16 R120, R4, R40, R120 ;  /* 0x000000280478723c */ /* 0x000fe20000041878 */
[--C-:B-1----:R-:W-:Y:S01]  /*9a00*/  FFMA.FTZ R10, R177, UR10, -R9.reuse ;  /* 0x0000000ab10a7c23 */ /* 0x102fe20008010809 */
[----:B------:R-:W-:Y:S01]  /*9a10*/  FFMA.FTZ R9, R176, UR10, -R9 ;  /* 0x0000000ab0097c23 */ /* 0x000fe20008010809 */
[----:B--2---:R-:W-:-:S04]  /*9a20*/  FADD.FTZ R0, R178, R0 ;  /* 0x00000000b2007221 */ /* 0x004fc80000010000 */
[----:B------:R-:W-:Y:S01]  /*9a30*/  F2FP.BF16.F32.PACK_AB R4, R249, R250 ;  /* 0x000000faf904723e */ /* 0x000fe200000010ff */
[----:B------:R1:W2:Y:S01]  /*9a40*/  MUFU.EX2 R177, R10 ;  /* 0x0000000a00b17308 */ /* 0x0002a20000000800 */
[----:B------:R-:W-:Y:S02]  /*9a50*/  F2FP.BF16.F32.PACK_AB R5, R244, R245 ;  /* 0x000000f5f405723e */ /* 0x000fe400000010ff */
[----:B------:R-:W-:Y:S02]  /*9a60*/  F2FP.BF16.F32.PACK_AB R6, R251, R248 ;  /* 0x000000f8fb06723e */ /* 0x000fe400000010ff */
[----:B------:R-:W-:Y:S02]  /*9a70*/  F2FP.BF16.F32.PACK_AB R7, R247, R246 ;  /* 0x000000f6f707723e */ /* 0x000fe400000010ff */
[----:B------:R-:W-:Y:S01]  /*9a80*/  F2FP.BF16.F32.PACK_AB R125, R178, R179 ;  /* 0x000000b3b27d723e */ /* 0x000fe200000010ff */
[----:B------:R3:W4:Y:S04]  /*9a90*/  MUFU.EX2 R176, R9 ;  /* 0x0000000900b07308 */ /* 0x0007280000000800 */
[----:B------:R-:W-:Y:S01]  /*9aa0*/  HMMA.16816.F32.BF16 R148, R4, R16, R148 ;  /* 0x000000100494723c */ /* 0x000fe20000041894 */
[----:B-1----:R-:W-:-:S05]  /*9ab0*/  FFMA.FTZ R10, R188, UR10, -R12 ;  /* 0x0000000abc0a7c23 */ /* 0x002fca000801080c */
[C---:B------:R-:W-:Y:S01]  /*9ac0*/  HMMA.16816.F32.BF16 R184, R4.reuse, R18, R156 ;  /* 0x0000001204b8723c */ /* 0x040fe2000004189c */
[----:B------:R-:W-:Y:S01]  /*9ad0*/  MOV R188, R127 ;  /* 0x0000007f00bc7202 */ /* 0x000fe20000000f00 */
[----:B------:R-:W1:Y:S01]  /*9ae0*/  LDSM.16.MT88.4 R156, [R217+0xa800] ;  /* 0x00a80000d99c783b */ /* 0x000e620000004200 */
[----:B------:R-:W-:Y:S01]  /*9af0*/  MUFU.EX2 R143, R10 ;  /* 0x0000000a008f7308 */ /* 0x000fe20000000800 */
[----:B--2---:R-:W-:Y:S02]  /*9b00*/  FADD.FTZ R0, R177, R0 ;  /* 0x00000000b1007221 */ /* 0x004fe40000010000 */
[C---:B------:R-:W-:Y:S01]  /*9b10*/  HMMA.16816.F32.BF16 R160, R4.reuse, R28, R160 ;  /* 0x0000001c04a0723c */ /* 0x040fe200000418a0 */
[----:B---3--:R-:W-:Y:S01]  /*9b20*/  FFMA.FTZ R9, R189, UR10, -R12 ;  /* 0x0000000abd097c23 */ /* 0x008fe2000801080c */
[----:B------:R-:W-:Y:S01]  /*9b30*/  MOV R189, R14 ;  /* 0x0000000e00bd7202 */ /* 0x000fe20000000f00 */
[----:B------:R-:W-:Y:S01]  /*9b40*/  FFMA.FTZ R3, R188, R3, R209 ;  /* 0x00000003bc037223 */ /* 0x000fe200000100d1 */
[----:B----4-:R-:W-:Y:S01]  /*9b50*/  F2FP.BF16.F32.PACK_AB R127, R176, R177 ;  /* 0x000000b1b07f723e */ /* 0x010fe200000010ff */
[----:B------:R-:W2:Y:S01]  /*9b60*/  MUFU.EX2 R142, R9 ;  /* 0x00000009008e7308 */ /* 0x000ea20000000800 */
[----:B------:R-:W-:Y:S01]  /*9b70*/  HMMA.16816.F32.BF16 R36, R4, R132, R36 ;  /* 0x000000840424723c */ /* 0x000fe20000041824 */
[----:B------:R-:W-:-:S05]  /*9b80*/  FFMA.FTZ R2, R189, R2, R245 ;  /* 0x00000002bd027223 */ /* 0x000fca00000100f5 */
[C---:B------:R-:W-:Y:S06]  /*9b90*/  HMMA.16816.F32.BF16 R52, R4.reuse, R136, R52 ;  /* 0x000000880434723c */ /* 0x040fec0000041834 */
[C---:B------:R-:W-:Y:S06]  /*9ba0*/  HMMA.16816.F32.BF16 R68, R4.reuse, R20, R68 ;  /* 0x000000140444723c */ /* 0x040fec0000041844 */
[C---:B------:R-:W-:Y:S06]  /*9bb0*/  HMMA.16816.F32.BF16 R84, R4.reuse, R24, R84 ;  /* 0x000000180454723c */ /* 0x040fec0000041854 */
[C---:B------:R-:W-:Y:S06]  /*9bc0*/  HMMA.16816.F32.BF16 R100, R4.reuse, R32, R100 ;  /* 0x000000200464723c */ /* 0x040fec0000041864 */
[C---:B------:R-:W-:Y:S01]  /*9bd0*/  HMMA.16816.F32.BF16 R28, R4.reuse, R30, R172 ;  /* 0x0000001e041c723c */ /* 0x040fe200000418ac */
[----:B------:R-:W3:Y:S05]  /*9be0*/  LDSM.16.MT88.4 R172, [R219+0xa800] ;  /* 0x00a80000dbac783b */ /* 0x000eea0000004200 */
[C---:B------:R-:W-:Y:S01]  /*9bf0*/  HMMA.16816.F32.BF16 R132, R4.reuse, R134, R48 ;  /* 0x000000860484723c */ /* 0x040fe20000041830 */
[----:B------:R-:W4:Y:S05]  /*9c00*/  LDSM.16.MT88.4 R48, [R222+0xa800] ;  /* 0x00a80000de30783b */ /* 0x000f2a0000004200 */
[C---:B------:R-:W-:Y:S01]  /*9c10*/  HMMA.16816.F32.BF16 R136, R4.reuse, R138, R64 ;  /* 0x0000008a0488723c */ /* 0x040fe20000041840 */
[----:B------:R-:W5:Y:S05]  /*9c20*/  LDSM.16.MT88.4 R64, [R221+0xa800] ;  /* 0x00a80000dd40783b */ /* 0x000f6a0000004200 */
[C---:B------:R-:W-:Y:S01]  /*9c30*/  HMMA.16816.F32.BF16 R20, R4.reuse, R22, R80 ;  /* 0x000000160414723c */ /* 0x040fe20000041850 */
[----:B------:R-:W5:Y:S05]  /*9c40*/  LDSM.16.MT88.4 R80, [R217+0xb800] ;  /* 0x00b80000d950783b */ /* 0x000f6a0000004200 */
[C---:B------:R-:W-:Y:S01]  /*9c50*/  HMMA.16816.F32.BF16 R24, R4.reuse, R26, R96 ;  /* 0x0000001a0418723c */ /* 0x040fe20000041860 */
[----:B------:R-:W5:Y:S05]  /*9c60*/  LDSM.16.MT88.4 R96, [R219+0xb800] ;  /* 0x00b80000db60783b */ /* 0x000f6a0000004200 */
[C---:B------:R-:W-:Y:S01]  /*9c70*/  HMMA.16816.F32.BF16 R32, R4.reuse, R34, R112 ;  /* 0x000000220420723c */ /* 0x040fe20000041870 */
[----:B------:R-:W5:Y:S05]  /*9c80*/  LDSM.16.MT88.4 R112, [R222+0xb800] ;  /* 0x00b80000de70783b */ /* 0x000f6a0000004200 */
[C---:B------:R-:W-:Y:S06]  /*9c90*/  HMMA.16816.F32.BF16 R116, R4.reuse, R40, R116 ;  /* 0x000000280474723c */ /* 0x040fec0000041874 */
[----:B------:R-:W-:Y:S06]  /*9ca0*/  HMMA.16816.F32.BF16 R16, R4, R42, R128 ;  /* 0x0000002a0410723c */ /* 0x000fec0000041880 */
[C---:B-1----:R-:W-:Y:S01]  /*9cb0*/  HMMA.16816.F32.BF16 R144, R124.reuse, R156, R144 ;  /* 0x0000009c7c90723c */ /* 0x042fe20000041890 */
[--C-:B------:R-:W-:Y:S01]  /*9cc0*/  FFMA.FTZ R4, R182, UR10, -R12.reuse ;  /* 0x0000000ab6047c23 */ /* 0x100fe2000801080c */
[----:B------:R-:W-:Y:S01]  /*9cd0*/  MOV R182, R15 ;  /* 0x0000000f00b67202 */ /* 0x000fe20000000f00 */
[----:B------:R-:W-:Y:S01]  /*9ce0*/  FFMA.FTZ R5, R191, UR10, -R11 ;  /* 0x0000000abf057c23 */ /* 0x000fe2000801080b */
[----:B--2---:R-:W-:Y:S01]  /*9cf0*/  F2FP.BF16.F32.PACK_AB R128, R142, R143 ;  /* 0x0000008f8e80723e */ /* 0x004fe200000010ff */
[----:B------:R1:W-:Y:S01]  /*9d00*/  MUFU.EX2 R141, R4 ;  /* 0x00000004008d7308 */ /* 0x0003e20000000800 */
[C---:B------:R-:W-:Y:S06]  /*9d10*/  HMMA.16816.F32.BF16 R152, R124.reuse, R158, R152 ;  /* 0x0000009e7c98723c */ /* 0x040fec0000041898 */
[C---:B---3--:R-:W-:Y:S01]  /*9d20*/  HMMA.16816.F32.BF16 R164, R124.reuse, R172, R164 ;  /* 0x000000ac7ca4723c */ /* 0x048fe200000418a4 */
[----:B------:R2:W3:Y:S05]  /*9d30*/  MUFU.EX2 R10, R5 ;  /* 0x00000005000a7308 */ /* 0x0004ea0000000800 */
[----:B------:R-:W-:Y:S01]  /*9d40*/  HMMA.16816.F32.BF16 R168, R124, R174, R168 ;  /* 0x000000ae7ca8723c */ /* 0x000fe200000418a8 */
[----:B-1----:R-:W-:-:S02]  /*9d50*/  FFMA.FTZ R4, R180, UR10, -R12 ;  /* 0x0000000ab4047c23 */ /* 0x002fc4000801080c */
[----:B------:R-:W1:Y:S03]  /*9d60*/  LDSM.16.MT88.4 R12, [R221+0xb800] ;  /* 0x00b80000dd0c783b */ /* 0x000e660000004200 */
[----:B----4-:R-:W-:Y:S01]  /*9d70*/  HMMA.16816.F32.BF16 R40, R124, R48, R196 ;  /* 0x000000307c28723c */ /* 0x010fe200000418c4 */
[----:B------:R4:W4:Y:S01]  /*9d80*/  MUFU.EX2 R140, R4 ;  /* 0x00000004008c7308 */ /* 0x0009220000000800 */
[----:B--2---:R-:W-:Y:S01]  /*9d90*/  FADD.FTZ R5, R244, R2 ;  /* 0x00000002f4057221 */ /* 0x004fe20000010000 */
[----:B------:R-:W-:-:S03]  /*9da0*/  FADD.FTZ R2, R208, R3 ;  /* 0x00000003d0027221 */ /* 0x000fc60000010000 */
[----:B------:R-:W-:Y:S01]  /*9db0*/  HMMA.16816.F32.BF16 R44, R124, R50, R44 ;  /* 0x000000327c2c723c */ /* 0x000fe2000004182c */
[----:B------:R-:W-:Y:S01]  /*9dc0*/  FADD.FTZ R3, R246, R5 ;  /* 0x00000005f6037221 */ /* 0x000fe20000010000 */
[----:B------:R-:W-:-:S03]  /*9dd0*/  FADD.FTZ R2, R210, R2 ;  /* 0x00000002d2027221 */ /* 0x000fc60000010000 */
[----:B------:R-:W-:Y:S01]  /*9de0*/  FADD.FTZ R3, R247, R3 ;  /* 0x00000003f7037221 */ /* 0x000fe20000010000 */
[----:B------:R-:W-:Y:S01]  /*9df0*/  FADD.FTZ R2, R211, R2 ;  /* 0x00000002d3027221 */ /* 0x000fe20000010000 */
[C---:B-----5:R-:W-:Y:S02]  /*9e00*/  HMMA.16816.F32.BF16 R56, R124.reuse, R64, R56 ;  /* 0x000000407c38723c */ /* 0x060fe40000041838 */
[----:B---3--:R-:W-:Y:S01]  /*9e10*/  FADD.FTZ R3, R10, R3 ;  /* 0x000000030a037221 */ /* 0x008fe20000010000 */
[----:B----4-:R-:W-:Y:S01]  /*9e20*/  FFMA.FTZ R4, R200, UR10, -R11 ;  /* 0x0000000ac8047c23 */ /* 0x010fe2000801080b */
[----:B------:R-:W-:Y:S01]  /*9e30*/  FADD.FTZ R2, R201, R2 ;  /* 0x00000002c9027221 */ /* 0x000fe20000010000 */
[----:B------:R-:W-:Y:S01]  /*9e40*/  F2FP.BF16.F32.PACK_AB R130, R140, R141 ;  /* 0x0000008d8c82723e */ /* 0x000fe200000010ff */
[----:B------:R-:W-:Y:S01]  /*9e50*/  HMMA.16816.F32.BF16 R60, R124, R66, R60 ;  /* 0x000000427c3c723c */ /* 0x000fe2000004183c */
[----:B------:R2:W3:Y:S01]  /*9e60*/  MUFU.EX2 R9, R4 ;  /* 0x0000000400097308 */ /* 0x0004e20000000800 */
[----:B------:R-:W-:-:S04]  /*9e70*/  FADD.FTZ R2, R202, R2 ;  /* 0x00000002ca027221 */ /* 0x000fc80000010000 */
[----:B------:R-:W-:Y:S01]  /*9e80*/  FADD.FTZ R2, R203, R2 ;  /* 0x00000002cb027221 */ /* 0x000fe20000010000 */
[----:B------:R-:W-:Y:S03]  /*9e90*/  HMMA.16816.F32.BF16 R72, R124, R80, R72 ;  /* 0x000000507c48723c */ /* 0x000fe60000041848 */
[----:B------:R-:W-:-:S03]  /*9ea0*/  FADD.FTZ R245, R183, R2 ;  /* 0x00000002b7f57221 */ /* 0x000fc60000010000 */
[----:B------:R-:W-:Y:S01]  /*9eb0*/  HMMA.16816.F32.BF16 R76, R124, R82, R76 ;  /* 0x000000527c4c723c */ /* 0x000fe2000004184c */
[----:B--2---:R-:W-:Y:S01]  /*9ec0*/  FFMA.FTZ R4, R190, UR10, -R11 ;  /* 0x0000000abe047c23 */ /* 0x004fe2000801080b */
[C---:B---3--:R-:W-:Y:S01]  /*9ed0*/  FADD.FTZ R3, R9.reuse, R3 ;  /* 0x0000000309037221 */ /* 0x048fe20000010000 */
[----:B------:R-:W-:-:S03]  /*9ee0*/  F2FP.BF16.F32.PACK_AB R129, R9, R10 ;  /* 0x0000000a0981723e */ /* 0x000fc600000010ff */
[C---:B------:R-:W-:Y:S01]  /*9ef0*/  HMMA.16816.F32.BF16 R88, R124.reuse, R96, R88 ;  /* 0x000000607c58723c */ /* 0x040fe20000041858 */
[----:B------:R2:W3:Y:S05]  /*9f00*/  MUFU.EX2 R7, R4 ;  /* 0x0000000400077308 */ /* 0x0004ea0000000800 */
[C---:B------:R-:W-:Y:S06]  /*9f10*/  HMMA.16816.F32.BF16 R92, R124.reuse, R98, R92 ;  /* 0x000000627c5c723c */ /* 0x040fec000004185c */
[----:B------:R-:W-:Y:S01]  /*9f20*/  HMMA.16816.F32.BF16 R104, R124, R112, R104 ;  /* 0x000000707c68723c */ /* 0x000fe20000041868 */
[----:B--2---:R-:W-:Y:S01]  /*9f30*/  FFMA.FTZ R4, R181, UR10, -R11 ;  /* 0x0000000ab5047c23 */ /* 0x004fe2000801080b */
[----:B---3--:R-:W-:-:S04]  /*9f40*/  FADD.FTZ R3, R7, R3 ;  /* 0x0000000307037221 */ /* 0x008fc80000010000 */
[C---:B------:R-:W-:Y:S01]  /*9f50*/  HMMA.16816.F32.BF16 R108, R124.reuse, R114, R108 ;  /* 0x000000727c6c723c */ /* 0x040fe2000004186c */
[----:B------:R2:W3:Y:S05]  /*9f60*/  MUFU.EX2 R6, R4 ;  /* 0x0000000400067308 */ /* 0x0004ea0000000800 */
[C---:B-1----:R-:W-:Y:S06]  /*9f70*/  HMMA.16816.F32.BF16 R120, R124.reuse, R12, R120 ;  /* 0x0000000c7c78723c */ /* 0x042fec0000041878 */
[----:B------:R-:W-:Y:S01]  /*9f80*/  HMMA.16816.F32.BF16 R124, R124, R14, R192 ;  /* 0x0000000e7c7c723c */ /* 0x000fe200000418c0 */
[----:B--2---:R-:W-:Y:S01]  /*9f90*/  FFMA.FTZ R4, R182, R8, R250 ;  /* 0x00000008b6047223 */ /* 0x004fe200000100fa */
[C---:B---3--:R-:W-:Y:S01]  /*9fa0*/  FADD.FTZ R252, R6.reuse, R3 ;  /* 0x0000000306fc7221 */ /* 0x048fe20000010000 */
[----:B------:R-:W-:-:S02]  /*9fb0*/  F2FP.BF16.F32.PACK_AB R131, R6, R7 ;  /* 0x000000070683723e */ /* 0x000fc400000010ff */
[----:B------:R-:W-:Y:S01]  /*9fc0*/  FADD.FTZ R4, R249, R4 ;  /* 0x00000004f9047221 */ /* 0x000fe20000010000 */
[----:B------:R-:W-:-:S03]  /*9fd0*/  FADD.FTZ R249, R176, R0 ;  /* 0x00000000b0f97221 */ /* 0x000fc60000010000 */
[----:B------:R-:W-:Y:S01]  /*9fe0*/  FADD.FTZ R4, R248, R4 ;  /* 0x00000004f8047221 */ /* 0x000fe20000010000 */
[----:B------:R-:W-:Y:S03]  /*9ff0*/  HMMA.16816.F32.BF16 R148, R128, R156, R148 ;  /* 0x0000009c8094723c */ /* 0x000fe60000041894 */
[----:B------:R-:W-:-:S03]  /*a000*/  FADD.FTZ R4, R251, R4 ;  /* 0x00000004fb047221 */ /* 0x000fc60000010000 */
[----:B------:R-:W-:Y:S01]  /*a010*/  HMMA.16816.F32.BF16 R160, R128, R172, R160 ;  /* 0x000000ac80a0723c */ /* 0x000fe200000418a0 */
[----:B------:R-:W-:-:S04]  /*a020*/  FADD.FTZ R4, R143, R4 ;  /* 0x000000048f047221 */ /* 0x000fc80000010000 */
[----:B------:R-:W-:Y:S01]  /*a030*/  FADD.FTZ R4, R142, R4 ;  /* 0x000000048e047221 */ /* 0x000fe20000010000 */
[----:B------:R-:W-:Y:S03]  /*a040*/  HMMA.16816.F32.BF16 R36, R128, R48, R36 ;  /* 0x000000308024723c */ /* 0x000fe60000041824 */
[----:B------:R-:W-:-:S03]  /*a050*/  FADD.FTZ R4, R141, R4 ;  /* 0x000000048d047221 */ /* 0x000fc60000010000 */
[----:B------:R-:W-:Y:S01]  /*a060*/  HMMA.16816.F32.BF16 R52, R128, R64, R52 ;  /* 0x000000408034723c */ /* 0x000fe20000041834 */
[----:B------:R-:W-:-:S05]  /*a070*/  FADD.FTZ R250, R140, R4 ;  /* 0x000000048cfa7221 */ /* 0x000fca0000010000 */
[----:B------:R1:W-:Y:S01]  /*a080*/  STL [R1+0xc], R250 ;  /* 0x00000cfa01007387 */ /* 0x0003e20000100800 */
[C---:B------:R-:W-:Y:S03]  /*a090*/  HMMA.16816.F32.BF16 R68, R128.reuse, R80, R68 ;  /* 0x000000508044723c */ /* 0x040fe60000041844 */
[----:B------:R1:W-:Y:S03]  /*a0a0*/  STL [R1+0x8], R252 ;  /* 0x000008fc01007387 */ /* 0x0003e60000100800 */
[C---:B------:R-:W-:Y:S01]  /*a0b0*/  HMMA.16816.F32.BF16 R84, R128.reuse, R96, R84 ;  /* 0x000000608054723c */ /* 0x040fe20000041854 */
[----:B------:R1:W-:Y:S04]  /*a0c0*/  STL [R1], R249 ;  /* 0x000000f901007387 */ /* 0x0003e80000100800 */
[----:B------:R1:W-:Y:S01]  /*a0d0*/  STL [R1+0x4], R245 ;  /* 0x000004f501007387 */ /* 0x0003e20000100800 */
        /* <DEDUP_REMOVED lines=28> */
[----:B------:R-:W-:Y:S01]  /*a2a0*/  IMAD.U32 R0, RZ, RZ, UR20 ;  /* 0x00000014ff007e24 */ /* 0x000fe2000f8e00ff */
[----:B------:R-:W5:Y:S01]  /*a2b0*/  S2R R244, SR_TID.X ;  /* 0x0000000000f47919 */ /* 0x000f620000002100 */
[----:B------:R-:W-:Y:S01]  /*a2c0*/  IMAD.U32 R4, RZ, RZ, UR20 ;  /* 0x00000014ff047e24 */ /* 0x000fe2000f8e00ff */
[----:B------:R-:W-:-:S03]  /*a2d0*/  UIADD3 UR4, UR21, UR4, URZ ;  /* 0x0000000415047290 */ /* 0x000fc6000fffe03f */
[----:B------:R-:W4:Y:S03]  /*a2e0*/  @!P3 LDC.64 R8, c[0x0][0x220] ;  /* 0x00008800ff08bb82 */ /* 0x000f260000000a00 */
[----:B------:R-:W-:-:S05]  /*a2f0*/  IMAD.U32 R3, RZ, RZ, UR4 ;  /* 0x00000004ff037e24 */ /* 0x000fca000f8e00ff */
[----:B------:R-:W4:Y:S01]  /*a300*/  @!P2 LDC.64 R12, c[0x0][0x220] ;  /* 0x00008800ff0cab82 */ /* 0x000f220000000a00 */
[----:B------:R-:W-:Y:S01]  /*a310*/  @P3 STS.128 [R231+0xa000], RZ ;  /* 0x00a000ffe7003388 */ /* 0x000fe20000000c00 */
[----:B-----5:R-:W-:-:S05]  /*a320*/  IMAD.SHL.U32 R244, R244, 0x2, RZ ;  /* 0x00000002f4f47824 */ /* 0x020fca00078e00ff */
[----:B------:R-:W-:Y:S02]  /*a330*/  LOP3.LUT R244, R244, 0x6, RZ, 0xc0, !PT ;  /* 0x00000006f4f47812 */ /* 0x000fe400078ec0ff */
[----:B--2---:R-:W-:-:S04]  /*a340*/  LEA R0, P1, R0, R198, 0x5 ;  /* 0x000000c600007211 */ /* 0x004fc800078228ff */
[----:B------:R-:W-:Y:S02]  /*a350*/  IADD3 R2, P0, R0, UR24, RZ ;  /* 0x0000001800027c10 */ /* 0x000fe4000ff1e0ff */
[----:B---3--:R-:W-:Y:S02]  /*a360*/  LEA.HI.X R3, R4, R189, R3, 0x5, P1 ;  /* 0x000000bd04037211 */ /* 0x008fe400008f2c03 */
[C---:B-1----:R-:W-:Y:S02]  /*a370*/  @!P3 LEA R10, P5, R0.reuse, R10, 0x1 ;  /* 0x0000000a000ab211 */ /* 0x042fe400078a08ff */
[----:B----4-:R-:W-:Y:S02]  /*a380*/  @!P2 LEA R6, P1, R0, R6, 0x1 ;  /* 0x000000060006a211 */ /* 0x010fe400078208ff */
[----:B------:R-:W-:Y:S02]  /*a390*/  @!P3 LEA R8, P4, R2, R8, 0x1 ;  /* 0x000000080208b211 */ /* 0x000fe400078808ff */
        /* <DEDUP_REMOVED lines=8> */
[C-C-:B------:R-:W-:Y:S01]  /*a420*/  @!P3 LEA.HI.X R9, R2.reuse, R9, R5.reuse, 0x1, P4 ;  /* 0x000000090209b211 */ /* 0x140fe200020f0c05 */
[----:B------:R-:W-:Y:S01]  /*a430*/  IMAD.U32 R0, RZ, RZ, UR29 ;  /* 0x0000001dff007e24 */ /* 0x000fe2000f8e00ff */
[----:B------:R-:W-:Y:S01]  /*a440*/  @!P2 LEA.HI.X R5, R2, R13, R5, 0x1, P0 ;  /* 0x0000000d0205a211 */ /* 0x000fe200000f0c05 */
[----:B------:R-:W-:Y:S02]  /*a450*/  @P2 STS.128 [R231+0xb000], RZ ;  /* 0x00b000ffe7002388 */ /* 0x000fe40000000c00 */
[----:B------:R-:W-:-:S02]  /*a460*/  IMAD R0, R0, 0x20, R244 ;  /* 0x0000002000007824 */ /* 0x000fc400078e02f4 */
[----:B------:R-:W-:Y:S01]  /*a470*/  @!PT LDS RZ, [RZ] ;  /* 0x00000000fffff984 */ /* 0x000fe20000000800 */
[----:B------:R-:W-:Y:S01]  /*a480*/  @!PT LDS RZ, [RZ] ;  /* 0x00000000fffff984 */ /* 0x000fe20000000800 */
[----:B------:R-:W-:Y:S01]  /*a490*/  @!PT LDS RZ, [RZ] ;  /* 0x00000000fffff984 */ /* 0x000fe20000000800 */
[----:B------:R-:W-:Y:S02]  /*a4a0*/  @!P2 LDGSTS.E.BYPASS.LTC128B.128 [R231+0xb000], desc[UR26][R6.64+0x80] ;  /* 0x0b00008006e7afae */ /* 0x000fe4000b901d5a */
[----:B------:R-:W-:Y:S01]  /*a4b0*/  IMAD.IADD R3, R237, 0x1, -R0 ;  /* 0x00000001ed037824 */ /* 0x000fe200078e0a00 */
[CC--:B------:R-:W-:Y:S01]  /*a4c0*/  ISETP.GE.AND P0, PT, R0.reuse, R243.reuse, PT ;  /* 0x000000f30000720c */ /* 0x0c0fe20003f06270 */
[----:B------:R-:W-:Y:S01]  /*a4d0*/  @P3 STS.128 [R231+0xa800], RZ ;  /* 0x00a800ffe7003388 */ /* 0x000fe20000000c00 */
[C---:B------:R-:W-:Y:S01]  /*a4e0*/  VIADD R2, R0.reuse, 0x1 ;  /* 0x0000000100027836 */ /* 0x040fe20000000000 */
[C---:B------:R-:W-:Y:S02]  /*a4f0*/  ISETP.GE.AND P6, PT, R0.reuse, R242, PT ;  /* 0x000000f20000720c */ /* 0x040fe40003fc6270 */
[----:B------:R-:W-:Y:S01]  /*a500*/  @!PT LDS RZ, [RZ] ;  /* 0x00000000fffff984 */ /* 0x000fe20000000800 */
[----:B------:R-:W-:Y:S01]  /*a510*/  @!PT LDS RZ, [RZ] ;  /* 0x00000000fffff984 */ /* 0x000fe20000000800 */
[----:B------:R-:W-:Y:S01]  /*a520*/  @!PT LDS RZ, [RZ] ;  /* 0x00000000fffff984 */ /* 0x000fe20000000800 */
[----:B------:R1:W-:Y:S01]  /*a530*/  @!P3 LDGSTS.E.BYPASS.LTC128B.128 [R231+0xa800], desc[UR26][R8.64] ;  /* 0x0a80000008e7bfae */ /* 0x0003e2000b901d5a */
[----:B------:R-:W-:Y:S02]  /*a540*/  ISETP.LT.OR P0, PT, R0, R236, P0 ;  /* 0x000000ec0000720c */ /* 0x000fe40000701670 */
[C---:B------:R-:W-:Y:S01]  /*a550*/  ISETP.GE.AND P5, PT, R2.reuse, R243, PT ;  /* 0x000000f30200720c */ /* 0x040fe20003fa6270 */
[----:B------:R-:W-:Y:S01]  /*a560*/  @P2 STS.128 [R231+0xb800], RZ ;  /* 0x00b800ffe7002388 */ /* 0x000fe20000000c00 */
[----:B------:R-:W-:-:S02]  /*a570*/  ISETP.GE.AND P4, PT, R2, R242, PT ;  /* 0x000000f20200720c */ /* 0x000fc40003f86270 */
[----:B------:R-:W-:Y:S01]  /*a580*/  ISETP.GE.AND P1, PT, R2, R241, PT ;  /* 0x000000f10200720c */ /* 0x000fe20003f26270 */
[----:B------:R-:W-:Y:S01]  /*a590*/  @!PT LDS RZ, [RZ] ;  /* 0x00000000fffff984 */ /* 0x000fe20000000800 */
[----:B------:R-:W-:Y:S01]  /*a5a0*/  @!PT LDS RZ, [RZ] ;  /* 0x00000000fffff984 */ /* 0x000fe20000000800 */
[----:B------:R-:W-:Y:S01]  /*a5b0*/  @!PT LDS RZ, [RZ] ;  /* 0x00000000fffff984 */ /* 0x000fe20000000800 */
[----:B------:R2:W-:Y:S01]  /*a5c0*/  @!P2 LDGSTS.E.BYPASS.LTC128B.128 [R231+0xb800], desc[UR26][R4.64+0x80] ;  /* 0x0b80008004e7afae */ /* 0x0005e2000b901d5a */
[-C--:B------:R-:W-:Y:S02]  /*a5d0*/  ISETP.LT.OR P6, PT, R0, R235.reuse, P6 ;  /* 0x000000eb0000720c */ /* 0x080fe400037c1670 */
[C---:B------:R-:W-:Y:S01]  /*a5e0*/  ISETP.LT.OR P5, PT, R2.reuse, R236, P5 ;  /* 0x000000ec0200720c */ /* 0x040fe20002fa1670 */
[----:B------:R-:W-:Y:S01]  /*a5f0*/  LDSM.16.M88.4 R24, [R216+0x8000] ;  /* 0x00800000d818783b */ /* 0x000fe20000000200 */
[C---:B------:R-:W-:Y:S02]  /*a600*/  ISETP.LT.OR P4, PT, R2.reuse, R235, P4 ;  /* 0x000000eb0200720c */ /* 0x040fe40002781670 */
[----:B------:R-:W-:Y:S01]  /*a610*/  ISETP.LT.OR P1, PT, R2, R234, P1 ;  /* 0x000000ea0200720c */ /* 0x000fe20000f21670 */
        /* <DEDUP_REMOVED lines=87> */
[----:B--2---:R-:W-:Y:S06]  /*ab90*/  HMMA.16816.F32.BF16 R132, R16, R20, R132 ;  /* 0x000000141084723c */ /* 0x004fec0000041884 */
[----:B------:R-:W-:Y:S06]  /*aba0*/  HMMA.16816.F32.BF16 R32, R12, R34, R192 ;  /* 0x000000220c20723c */ /* 0x000fec00000418c0 */
        /* <DEDUP_REMOVED lines=9> */
[C---:B------:R-:W-:Y:S01]  /*ac40*/  HMMA.16816.F32.BF16 R136, R16.reuse, R24, R8 ;  /* 0x000000181088723c */ /* 0x040fe20000041808 */
        /* <DEDUP_REMOVED lines=12> */
[----:B------:R-:W-:Y:S01]  /*ad10*/  HMMA.16816.F32.BF16 R140, R16, R26, R12 ;  /* 0x0000001a108c723c */ /* 0x000fe2000004180c */
[----:B------:R-:W-:Y:S01]  /*ad20*/  I2FP.F32.S32 R3, R3 ;  /* 0x0000000300037245 */ /* 0x000fe20000201400 */
[----:B------:R-:W-:Y:S01]  /*ad30*/  FFMA.FTZ R9, R5, -UR19, R134 ;  /* 0x8000001305097c23 */ /* 0x000fe20008010086 */
[----:B------:R-:W-:Y:S01]  /*ad40*/  I2FP.F32.S32 R4, R4 ;  /* 0x0000000400047245 */ /* 0x000fe20000201400 */
[----:B------:R-:W-:-:S02]  /*ad50*/  FFMA.FTZ R5, R7, -UR19, R184 ;  /* 0x8000001307057c23 */ /* 0x000fc400080100b8 */
[----:B------:R-:W-:Y:S01]  /*ad60*/  FFMA.FTZ R7, R3, -UR19, R133 ;  /* 0x8000001303077c23 */ /* 0x000fe20008010085 */
[----:B------:R-:W-:Y:S01]  /*ad70*/  FSEL R19, R6, -INF , !P0 ;  /* 0xff80000006137808 */ /* 0x000fe20004000000 */
[----:B------:R-:W-:Y:S01]  /*ad80*/  FFMA.FTZ R8, R4, -UR19, R186 ;  /* 0x8000001304087c23 */ /* 0x000fe200080100ba */
[----:B------:R-:W-:Y:S01]  /*ad90*/  BAR.SYNC.DEFER_BLOCKING 0x0 ;  /* 0x0000000000007b1d */ /* 0x000fe20000010000 */
[----:B------:R-:W-:Y:S01]  /*ada0*/  ISETP.GE.AND P0, PT, R2, R240, PT ;  /* 0x000000f00200720c */ /* 0x000fe20003f06270 */
[--C-:B------:R-:W-:Y:S01]  /*adb0*/  IMAD.IADD R4, R237, 0x1, -R2.reuse ;  /* 0x00000001ed047824 */ /* 0x100fe200078e0a02 */
[----:B------:R-:W-:Y:S01]  /*adc0*/  FSEL R23, R9, -INF , !P6 ;  /* 0xff80000009177808 */ /* 0x000fe20007000000 */
[--C-:B------:R-:W-:Y:S01]  /*add0*/  IMAD.IADD R3, R238, 0x1, -R2.reuse ;  /* 0x00000001ee037824 */ /* 0x100fe200078e0a02 */
[----:B------:R-:W-:Y:S01]  /*ade0*/  ISETP.LT.OR P0, PT, R2, R233, P0 ;  /* 0x000000e90200720c */ /* 0x000fe20000701670 */
[----:B------:R-:W-:Y:S01]  /*adf0*/  IMAD.IADD R2, R239, 0x1, -R2 ;  /* 0x00000001ef027824 */ /* 0x000fe200078e0a02 */
[----:B------:R-:W-:-:S02]  /*ae00*/  IABS R4, R4 ;  /* 0x0000000400047213 */ /* 0x000fc40000000000 */
[C---:B------:R-:W-:Y:S02]  /*ae10*/  ISETP.GE.AND P6, PT, R0.reuse, R241, PT ;  /* 0x000000f10000720c */ /* 0x040fe40003fc6270 */
[----:B------:R-:W-:Y:S01]  /*ae20*/  IABS R6, R2 ;  /* 0x0000000200067213 */ /* 0x000fe20000000000 */
[----:B------:R-:W-:Y:S01]  /*ae30*/  IMAD.MOV.U32 R2, RZ, RZ, R4 ;  /* 0x000000ffff027224 */ /* 0x000fe200078e0004 */
[----:B------:R-:W-:Y:S02]  /*ae40*/  IABS R3, R3 ;  /* 0x0000000300037213 */ /* 0x000fe40000000000 */
[----:B------:R-:W-:Y:S02]  /*ae50*/  ISETP.LT.OR P6, PT, R0, R234, P6 ;  /* 0x000000ea0000720c */ /* 0x000fe400037c1670 */
[----:B------:R-:W-:Y:S02]  /*ae60*/  I2FP.F32.S32 R2, R2 ;  /* 0x0000000200027245 */ /* 0x000fe40000201400 */
[----:B------:R-:W-:-:S02]  /*ae70*/  I2FP.F32.S32 R3, R3 ;  /* 0x0000000300037245 */ /* 0x000fc40000201400 */
[----:B------:R-:W-:Y:S01]  /*ae80*/  FSEL R25, R5, -INF , !P6 ;  /* 0xff80000005197808 */ /* 0x000fe20007000000 */
[----:B------:R-:W-:Y:S01]  /*ae90*/  FFMA.FTZ R5, R2, -UR19, R135 ;  /* 0x8000001302057c23 */ /* 0x000fe20008010087 */
[C---:B------:R-:W-:Y:S01]  /*aea0*/  ISETP.GE.AND P6, PT, R0.reuse, R240, PT ;  /* 0x000000f00000720c */ /* 0x040fe20003fc6270 */
        /* <DEDUP_REMOVED lines=246> */
.L_x_1497:
[----:B------:R-:W-:Y:S05]  /*be10*/  BSYNC B0 ;  /* 0x0000000000007941 */ /* 0x000fea0003800000 */
.L_x_1496:
[----:B------:R-:W0:Y:S02]  /*be20*/  LDGDEPBAR ;  /* 0x00000000000079af */ /* 0x000e240000000000 */
.L_x_1495:
        /* <DEDUP_REMOVED lines=31> */
[----:B-1----:R-:W-:Y:S01]  /*c020*/  FMNMX.FTZ R136, R136, R4, !PT ;  /* 0x0000000488887209 */ /* 0x002fe20007810000 */
[----:B------:R-:W1:Y:S01]  /*c030*/  SHFL.BFLY PT, R6, R134, 0x2, 0x1f ;  /* 0x0c401f0086067f89 */ /* 0x000e6200000e0000 */
[----:B------:R-:W-:-:S02]  /*c040*/  FMNMX.FTZ R2, R179, R2, !PT ;  /* 0x00000002b3027209 */ /* 0x000fc40007810000 */
[----:B------:R-:W-:Y:S01]  /*c050*/  MOV R7, R249 ;  /* 0x000000f900077202 */ /* 0x000fe20000000f00 */
[----:B------:R-:W2:Y:S01]  /*c060*/  SHFL.BFLY PT, R4, R0, 0x2, 0x1f ;  /* 0x0c401f0000047f89 */ /* 0x000ea200000e0000 */
[----:B------:R-:W-:Y:S02]  /*c070*/  FMNMX.FTZ R2, R178, R2, !PT ;  /* 0x00000002b2027209 */ /* 0x000fe40007810000 */
[----:B------:R-:W-:Y:S01]  /*c080*/  MOV R30, R250 ;  /* 0x000000fa001e7202 */ /* 0x000fe20000000f00 */
[----:B------:R-:W3:Y:S01]  /*c090*/  SHFL.BFLY PT, R5, R136, 0x1, 0x1f ;  /* 0x0c201f0088057f89 */ /* 0x000ee200000e0000 */
[----:B------:R-:W-:Y:S02]  /*c0a0*/  FMNMX.FTZ R2, R177, R2, !PT ;  /* 0x00000002b1027209 */ /* 0x000fe40007810000 */
[----:B------:R-:W-:Y:S02]  /*c0b0*/  MOV R31, R245 ;  /* 0x000000f5001f7202 */ /* 0x000fe40000000f00 */
[----:B------:R-:W-:-:S02]  /*c0c0*/  FMNMX.FTZ R137, R176, R2, !PT ;  /* 0x00000002b0897209 */ /* 0x000fc40007810000 */
[----:B------:R-:W-:Y:S02]  /*c0d0*/  MOV R188, R7 ;  /* 0x0000000700bc7202 */ /* 0x000fe40000000f00 */
[----:B------:R-:W-:Y:S01]  /*c0e0*/  MOV R181, R31 ;  /* 0x0000001f00b57202 */ /* 0x000fe20000000f00 */
[----:B------:R-:W4:Y:S01]  /*c0f0*/  SHFL.BFLY PT, R3, R137, 0x2, 0x1f ;  /* 0x0c401f0089037f89 */ /* 0x000f2200000e0000 */
[----:B------:R-:W-:Y:S02]  /*c100*/  MOV R182, R30 ;  /* 0x0000001e00b67202 */ /* 0x000fe40000000f00 */
[----:B------:R-:W-:Y:S02]  /*c110*/  MOV R183, R29 ;  /* 0x0000001d00b77202 */ /* 0x000fe40000000f00 */
[----:B-1----:R-:W-:Y:S02]  /*c120*/  FMNMX.FTZ R134, R134, R6, !PT ;  /* 0x0000000686867209 */ /* 0x002fe40007810000 */
[----:B--2---:R-:W-:-:S03]  /*c130*/  FMNMX.FTZ R0, R0, R4, !PT ;  /* 0x0000000400007209 */ /* 0x004fc60007810000 */
[----:B------:R-:W1:Y:S01]  /*c140*/  SHFL.BFLY PT, R4, R134, 0x1, 0x1f ;  /* 0x0c201f0086047f89 */ /* 0x000e6200000e0000 */
[----:B---3--:R-:W-:-:S03]  /*c150*/  FMNMX.FTZ R136, R136, R5, !PT ;  /* 0x0000000588887209 */ /* 0x008fc60007810000 */
[----:B------:R-:W2:Y:S01]  /*c160*/  SHFL.BFLY PT, R135, R0, 0x1, 0x1f ;  /* 0x0c201f0000877f89 */ /* 0x000ea200000e0000 */
[C---:B------:R-:W-:Y:S01]  /*c170*/  FSETP.NEU.FTZ.AND P6, PT, R136.reuse, -INF , PT ;  /* 0xff8000008800780b */ /* 0x040fe20003fdd000 */
[----:B------:R-:W-:-:S05]  /*c180*/  FMUL.FTZ R12, R136, UR10 ;  /* 0x0000000a880c7c20 */ /* 0x000fca0008410000 */
[----:B------:R-:W-:Y:S02]  /*c190*/  FSEL R12, R12, RZ, P6 ;  /* 0x000000ff0c0c7208 */ /* 0x000fe40003000000 */
[----:B----4-:R-:W-:-:S03]  /*c1a0*/  FMNMX.FTZ R137, R137, R3, !PT ;  /* 0x0000000389897209 */ /* 0x010fc60007810000 */
[----:B------:R-:W-:-:S04]  /*c1b0*/  FFMA.FTZ R2, R19, UR10, -R12 ;  /* 0x0000000a13027c23 */ /* 0x000fc8000801080c */
[----:B------:R3:W-:Y:S01]  /*c1c0*/  MUFU.EX2 R189, R2 ;  /* 0x0000000200bd7308 */ /* 0x0007e20000000800 */
[----:B-1----:R-:W-:Y:S02]  /*c1d0*/  FMNMX.FTZ R134, R134, R4, !PT ;  /* 0x0000000486867209 */ /* 0x002fe40007810000 */
[----:B--2---:R-:W-:Y:S01]  /*c1e0*/  FMNMX.FTZ R135, R0, R135, !PT ;  /* 0x0000008700877209 */ /* 0x004fe20007810000 */
[--C-:B------:R-:W-:Y:S02]  /*c1f0*/  FFMA.FTZ R0, R16, UR10, -R12.reuse ;  /* 0x0000000a10007c23 */ /* 0x100fe4000801080c */
[C---:B------:R-:W-:Y:S01]  /*c200*/  FMUL.FTZ R10, R134.reuse, UR10 ;  /* 0x0000000a860a7c20 */ /* 0x040fe20008410000 */
[----:B------:R-:W-:Y:S01]  /*c210*/  FSETP.NEU.FTZ.AND P4, PT, R134, -INF , PT ;  /* 0xff8000008600780b */ /* 0x000fe20003f9d000 */
[C---:B------:R-:W-:Y:S01]  /*c220*/  FMUL.FTZ R11, R135.reuse, UR10 ;  /* 0x0000000a870b7c20 */ /* 0x040fe20008410000 */
[----:B------:R-:W-:Y:S01]  /*c230*/  FSETP.NEU.FTZ.AND P5, PT, R135, -INF , PT ;  /* 0xff8000008700780b */ /* 0x000fe20003fbd000 */
[----:B------:R1:W-:Y:S01]  /*c240*/  MUFU.EX2 R180, R0 ;  /* 0x0000000000b47308 */ /* 0x0003e20000000800 */
[----:B------:R-:W-:Y:S01]  /*c250*/  FSEL R10, R10, RZ, P4 ;  /* 0x000000ff0a0a7208 */ /* 0x000fe20002000000 */
[----:B---3--:R-:W-:Y:S01]  /*c260*/  FFMA.FTZ R2, R21, UR10, -R12 ;  /* 0x0000000a15027c23 */ /* 0x008fe2000801080c */
[----:B------:R-:W-:-:S02]  /*c270*/  FSEL R11, R11, RZ, P5 ;  /* 0x000000ff0b0b7208 */ /* 0x000fc40002800000 */
[----:B------:R-:W-:-:S03]  /*c280*/  FSEL R3, R135, RZ, P5 ;  /* 0x000000ff87037208 */ /* 0x000fc60002800000 */
[----:B------:R2:W-:Y:S02]  /*c290*/  MUFU.EX2 R190, R2 ;  /* 0x0000000200be7308 */ /* 0x0005e40000000800 */
[----:B------:R-:W-:-:S04]  /*c2a0*/  FADD.FTZ R3, R215, -R3 ;  /* 0x80000003d7037221 */ /* 0x000fc80000010000 */
[----:B------:R-:W-:Y:S01]  /*c2b0*/  FMUL.FTZ R3, R3, UR10 ;  /* 0x0000000a03037c20 */ /* 0x000fe20008410000 */
[----:B-1----:R-:W-:Y:S01]  /*c2c0*/  FFMA.FTZ R0, R13, UR10, -R12 ;  /* 0x0000000a0d007c23 */ /* 0x002fe2000801080c */
[----:B------:R-:W-:-:S03]  /*c2d0*/  FFMA.FTZ R13, R139, UR10, -R10 ;  /* 0x0000000a8b0d7c23 */ /* 0x000fc6000801080a */
[----:B------:R1:W-:Y:S01]  /*c2e0*/  MUFU.EX2 R33, R0 ;  /* 0x0000000000217308 */ /* 0x0003e20000000800 */
[----:B--2---:R-:W2:Y:S07]  /*c2f0*/  SHFL.BFLY PT, R2, R137, 0x1, 0x1f ;  /* 0x0c201f0089027f89 */ /* 0x004eae00000e0000 */
[----:B------:R-:W3:Y:S08]  /*c300*/  MUFU.EX2 R3, R3 ;  /* 0x0000000300037308 */ /* 0x000ef00000000800 */
[----:B------:R4:W-:Y:S01]  /*c310*/  MUFU.EX2 R209, R13 ;  /* 0x0000000d00d17308 */ /* 0x0009e20000000800 */
[----:B-1----:R-:W-:-:S07]  /*c320*/  FFMA.FTZ R0, R23, UR10, -R11 ;  /* 0x0000000a17007c23 */ /* 0x002fce000801080b */
[----:B------:R1:W-:Y:S01]  /*c330*/  MUFU.EX2 R252, R0 ;  /* 0x0000000000fc7308 */ /* 0x0003e20000000800 */
[-C--:B---3--:R-:W-:Y:S01]  /*c340*/  FMUL.FTZ R150, R150, R3.reuse ;  /* 0x0000000396967220 */ /* 0x088fe20000410000 */
[-C--:B------:R-:W-:Y:S01]  /*c350*/  FMUL.FTZ R151, R151, R3.reuse ;  /* 0x0000000397977220 */ /* 0x080fe20000410000 */
[-C--:B------:R-:W-:Y:S01]  /*c360*/  FMUL.FTZ R162, R162, R3.reuse ;  /* 0x00000003a2a27220 */ /* 0x080fe20000410000 */
[----:B--2---:R-:W-:Y:S01]  /*c370*/  FMNMX.FTZ R137, R137, R2, !PT ;  /* 0x0000000289897209 */ /* 0x004fe20007810000 */
[-C--:B------:R-:W-:Y:S01]  /*c380*/  FMUL.FTZ R163, R163, R3.reuse ;  /* 0x00000003a3a37220 */ /* 0x080fe20000410000 */
[----:B------:R-:W-:Y:S01]  /*c390*/  FSEL R2, R136, RZ, P6 ;  /* 0x000000ff88027208 */ /* 0x000fe20003000000 */
[-C--:B------:R-:W-:Y:S01]  /*c3a0*/  FMUL.FTZ R174, R174, R3.reuse ;  /* 0x00000003aeae7220 */ /* 0x080fe20000410000 */
[C---:B------:R-:W-:Y:S01]  /*c3b0*/  FSETP.NEU.FTZ.AND P1, PT, R137.reuse, -INF , PT ;  /* 0xff8000008900780b */ /* 0x040fe20003f3d000 */
[----:B------:R-:W-:Y:S01]  /*c3c0*/  FMUL.FTZ R9, R137, UR10 ;  /* 0x0000000a89097c20 */ /* 0x000fe20008410000 */
[----:B----4-:R-:W-:Y:S01]  /*c3d0*/  FFMA.FTZ R13, R138, UR10, -R10 ;  /* 0x0000000a8a0d7c23 */ /* 0x010fe2000801080a */
[----:B------:R-:W-:Y:S01]  /*c3e0*/  FADD.FTZ R2, R214, -R2 ;  /* 0x80000002d6027221 */ /* 0x000fe20000010000 */
[-C--:B------:R-:W-:Y:S01]  /*c3f0*/  FMUL.FTZ R175, R175, R3.reuse ;  /* 0x00000003afaf7220 */ /* 0x080fe20000410000 */
[-C--:B------:R-:W-:Y:S01]  /*c400*/  FMUL.FTZ R158, R158, R3.reuse ;  /* 0x000000039e9e7220 */ /* 0x080fe20000410000 */
[----:B------:R-:W-:Y:S01]  /*c410*/  FSEL R9, R9, RZ, P1 ;  /* 0x000000ff09097208 */ /* 0x000fe20000800000 */
[----:B------:R-:W-:Y:S01]  /*c420*/  FMUL.FTZ R8, R2, UR10 ;  /* 0x0000000a02087c20 */ /* 0x000fe20008410000 */
[----:B------:R2:W-:Y:S01]  /*c430*/  MUFU.EX2 R210, R13 ;  /* 0x0000000d00d27308 */ /* 0x0005e20000000800 */
[--C-:B-1----:R-:W-:Y:S01]  /*c440*/  FFMA.FTZ R0, R24, UR10, -R11.reuse ;  /* 0x0000000a18007c23 */ /* 0x102fe2000801080b */
[-C--:B------:R-:W-:Y:S01]  /*c450*/  FMUL.FTZ R159, R159, R3.reuse ;  /* 0x000000039f9f7220 */ /* 0x080fe20000410000 */
[-C--:B------:R-:W-:Y:S01]  /*c460*/  FMUL.FTZ R38, R38, R3.reuse ;  /* 0x0000000326267220 */ /* 0x080fe20000410000 */
[-C--:B------:R-:W-:Y:S01]  /*c470*/  FMUL.FTZ R39, R39, R3.reuse ;  /* 0x0000000327277220 */ /* 0x080fe20000410000 */
[-C--:B------:R-:W-:Y:S01]  /*c480*/  FMUL.FTZ R54, R54, R3.reuse ;  /* 0x0000000336367220 */ /* 0x080fe20000410000 */
        /* <DEDUP_REMOVED lines=10> */
[----:B------:R-:W3:Y:S01]  /*c530*/  MUFU.EX2 R8, R8 ;  /* 0x0000000800087308 */ /* 0x000ee20000000800 */
[--C-:B--2---:R-:W-:Y:S01]  /*c540*/  FFMA.FTZ R13, R133, UR10, -R10.reuse ;  /* 0x0000000a850d7c23 */ /* 0x104fe2000801080a */
[-C--:B------:R-:W-:Y:S01]  /*c550*/  FMUL.FTZ R66, R66, R3.reuse ;  /* 0x0000000342427220 */ /* 0x080fe20000410000 */
[-C--:B------:R-:W-:Y:S01]  /*c560*/  FMUL.FTZ R67, R67, R3.reuse ;  /* 0x0000000343437220 */ /* 0x080fe20000410000 */
[-C--:B------:R-:W-:Y:S01]  /*c570*/  FMUL.FTZ R98, R98, R3.reuse ;  /* 0x0000000362627220 */ /* 0x080fe20000410000 */
[-C--:B------:R-:W-:Y:S01]  /*c580*/  FMUL.FTZ R99, R99, R3.reuse ;  /* 0x0000000363637220 */ /* 0x080fe20000410000 */
[-C--:B------:R-:W-:Y:S01]  /*c590*/  FMUL.FTZ R102, R102, R3.reuse ;  /* 0x0000000366667220 */ /* 0x080fe20000410000 */
[-C--:B------:R-:W-:Y:S01]  /*c5a0*/  FMUL.FTZ R103, R103, R3.reuse ;  /* 0x0000000367677220 */ /* 0x080fe20000410000 */
[-C--:B------:R-:W-:Y:S01]  /*c5b0*/  FMUL.FTZ R114, R114, R3.reuse ;  /* 0x0000000372727220 */ /* 0x080fe20000410000 */
[--C-:B-1----:R-:W-:Y:S01]  /*c5c0*/  FFMA.FTZ R0, R20, UR10, -R11.reuse ;  /* 0x0000000a14007c23 */ /* 0x102fe2000801080b */
[-C--:B------:R-:W-:Y:S01]  /*c5d0*/  FMUL.FTZ R115, R115, R3.reuse ;  /* 0x0000000373737220 */ /* 0x080fe20000410000 */
[-C--:B------:R-:W-:Y:S01]  /*c5e0*/  FMUL.FTZ R118, R118, R3.reuse ;  /* 0x0000000376767220 */ /* 0x080fe20000410000 */
[-C--:B------:R-:W-:Y:S01]  /*c5f0*/  FMUL.FTZ R119, R119, R3.reuse ;  /* 0x0000000377777220 */ /* 0x080fe20000410000 */
[----:B------:R1:W2:Y:S01]  /*c600*/  MUFU.EX2 R32, R0 ;  /* 0x0000000000207308 */ /* 0x0002a20000000800 */
        /* <DEDUP_REMOVED lines=16> */
[----:B--2---:R-:W-:Y:S01]  /*c710*/  MOV R215, R32 ;  /* 0x0000002000d77202 */ /* 0x004fe20000000f00 */
        /* <DEDUP_REMOVED lines=20> */
[----:B------:R-:W-:Y:S01]  /*c860*/  FMUL.FTZ R129, R129, R8 ;  /* 0x0000000881817220 */ /* 0x000fe20000410000 */
[----:B------:R-:W-:Y:S01]  /*c870*/  MOV R15, R182 ;  /* 0x000000b6000f7202 */ /* 0x000fe20000000f00 */
[----:B------:R-:W-:Y:S08]  /*c880*/  MUFU.EX2 R211, R13 ;  /* 0x0000000d00d37308 */ /* 0x000ff00000000800 */
[----:B------:R1:W-:Y:S02]  /*c890*/  MUFU.EX2 R248, R0 ;  /* 0x0000000000f87308 */ /* 0x0003e40000000800 */
[----:B-1----:R-:W-:-:S06]  /*c8a0*/  FFMA.FTZ R0, R27, UR10, -R10 ;  /* 0x0000000a1b007c23 */ /* 0x002fcc000801080a */
[----:B------:R1:W2:Y:S02]  /*c8b0*/  MUFU.EX2 R247, R0 ;  /* 0x0000000000f77308 */ /* 0x0002a40000000800 */
[--C-:B-1----:R-:W-:Y:S01]  /*c8c0*/  FFMA.FTZ R0, R22, UR10, -R10.reuse ;  /* 0x0000000a16007c23 */ /* 0x102fe2000801080a */
[----:B--2---:R-:W-:Y:S01]  /*c8d0*/  F2FP.BF16.F32.PACK_AB R4, R247, R248 ;  /* 0x000000f8f704723e */ /* 0x004fe200000010ff */
[----:B------:R-:W-:Y:S04]  /*c8e0*/  LDSM.16.MT88.4 R20, [R217+0xb000] ;  /* 0x00b00000d914783b */ /* 0x000fe80000004200 */
[----:B------:R1:W-:Y:S02]  /*c8f0*/  MUFU.EX2 R249, R0 ;  /* 0x0000000000f97308 */ /* 0x0003e40000000800 */
[--C-:B-1----:R-:W-:Y:S01]  /*c900*/  FFMA.FTZ R0, R17, UR10, -R10.reuse ;  /* 0x0000000a11007c23 */ /* 0x102fe2000801080a */
[----:B------:R-:W-:-:S05]  /*c910*/  FFMA.FTZ R10, R132, UR10, -R10 ;  /* 0x0000000a840a7c23 */ /* 0x000fca000801080a */
[----:B------:R1:W2:Y:S08]  /*c920*/  MUFU.EX2 R250, R0 ;  /* 0x0000000000fa7308 */ /* 0x0002b00000000800 */
[----:B------:R3:W-:Y:S01]  /*c930*/  MUFU.EX2 R208, R10 ;  /* 0x0000000a00d07308 */ /* 0x0007e20000000800 */
[--C-:B-1----:R-:W-:Y:S01]  /*c940*/  FFMA.FTZ R0, R28, UR10, -R9.reuse ;  /* 0x0000000a1c007c23 */ /* 0x102fe20008010809 */
[----:B--2---:R-:W-:Y:S01]  /*c950*/  F2FP.BF16.F32.PACK_AB R6, R250, R249 ;  /* 0x000000f9fa06723e */ /* 0x004fe200000010ff */
[----:B------:R-:W-:Y:S05]  /*c960*/  LDSM.16.MT88.4 R28, [R219+0xb000] ;  /* 0x00b00000db1c783b */ /* 0x000fea0000004200 */
[----:B------:R1:W-:Y:S01]  /*c970*/  MUFU.EX2 R244, R0 ;  /* 0x0000000000f47308 */ /* 0x0003e20000000800 */
[----:B---3--:R-:W-:-:S07]  /*c980*/  FFMA.FTZ R10, R179, UR10, -R9 ;  /* 0x0000000ab30a7c23 */ /* 0x008fce0008010809 */
[----:B------:R2:W-:Y:S01]  /*c990*/  MUFU.EX2 R179, R10 ;  /* 0x0000000a00b37308 */ /* 0x0005e20000000800 */
[--C-:B-1----:R-:W-:Y:S02]  /*c9a0*/  FFMA.FTZ R0, R26, UR10, -R9.reuse ;  /* 0x0000000a1a007c23 */ /* 0x102fe40008010809 */
[----:B------:R-:W-:Y:S05]  /*c9b0*/  LDSM.16.MT88.4 R24, [R219+0xa000] ;  /* 0x00a00000db18783b */ /* 0x000fea0000004200 */
[----:B------:R1:W3:Y:S01]  /*c9c0*/  MUFU.EX2 R245, R0 ;  /* 0x0000000000f57308 */ /* 0x0002e20000000800 */
[----:B--2---:R-:W-:-:S07]  /*c9d0*/  FFMA.FTZ R10, R178, UR10, -R9 ;  /* 0x0000000ab20a7c23 */ /* 0x004fce0008010809 */
[----:B------:R2:W-:Y:S01]  /*c9e0*/  MUFU.EX2 R178, R10 ;  /* 0x0000000a00b27308 */ /* 0x0005e20000000800 */
[--C-:B-1----:R-:W-:Y:S01]  /*c9f0*/  FFMA.FTZ R0, R18, UR10, -R9.reuse ;  /* 0x0000000a12007c23 */ /* 0x102fe20008010809 */
[----:B---3--:R-:W-:Y:S01]  /*ca00*/  F2FP.BF16.F32.PACK_AB R5, R245, R244 ;  /* 0x000000f4f505723e */ /* 0x008fe200000010ff */
[----:B------:R-:W-:Y:S05]  /*ca10*/  LDSM.16.MT88.4 R16, [R217+0xa000] ;  /* 0x00a00000d910783b */ /* 0x000fea0000004200 */
[----:B------:R1:W-:Y:S01]  /*ca20*/  MUFU.EX2 R246, R0 ;  /* 0x0000000000f67308 */ /* 0x0003e20000000800 */
[----:B--2---:R-:W-:-:S07]  /*ca30*/  FFMA.FTZ R10, R177, UR10, -R9 ;  /* 0x0000000ab10a7c23 */ /* 0x004fce0008010809 */
[----:B------:R2:W-:Y:S01]  /*ca40*/  MUFU.EX2 R177, R10 ;  /* 0x0000000a00b17308 */ /* 0x0005e20000000800 */
[--C-:B-1----:R-:W-:Y:S01]  /*ca50*/  FFMA.FTZ R0, R14, UR10, -R9.reuse ;  /* 0x0000000a0e007c23 */ /* 0x102fe20008010809 */
[----:B------:R-:W-:Y:S01]  /*ca60*/  MOV R14, R183 ;  /* 0x000000b7000e7202 */ /* 0x000fe20000000f00 */
[----:B------:R-:W-:-:S05]  /*ca70*/  FFMA.FTZ R9, R176, UR10, -R9 ;  /* 0x0000000ab0097c23 */ /* 0x000fca0008010809 */
[----:B------:R1:W3:Y:S01]  /*ca80*/  MUFU.EX2 R214, R0 ;  /* 0x0000000000d67308 */ /* 0x0002e20000000800 */
[----:B--2---:R-:W-:-:S07]  /*ca90*/  FFMA.FTZ R10, R186, UR10, -R12 ;  /* 0x0000000aba0a7c23 */ /* 0x004fce000801080c */
[----:B------:R-:W-:Y:S08]  /*caa0*/  MUFU.EX2 R138, R10 ;  /* 0x0000000a008a7308 */ /* 0x000ff00000000800 */
[----:B------:R2:W-:Y:S01]  /*cab0*/  MUFU.EX2 R139, R9 ;  /* 0x00000009008b7308 */ /* 0x0005e20000000800 */
[----:B-1----:R-:W-:Y:S02]  /*cac0*/  FSEL R0, R134, RZ, P4 ;  /* 0x000000ff86007208 */ /* 0x002fe40002000000 */
[----:B---3--:R-:W-:-:S03]  /*cad0*/  F2FP.BF16.F32.PACK_AB R7, R214, R246 ;  /* 0x000000f6d607723e */ /* 0x008fc600000010ff */
[----:B------:R-:W-:Y:S01]  /*cae0*/  FADD.FTZ R2, R213, -R0 ;  /* 0x80000000d5027221 */ /* 0x000fe20000010000 */
[----:B------:R-:W-:Y:S02]  /*caf0*/  FSEL R0, R137, RZ, P1 ;  /* 0x000000ff89007208 */ /* 0x000fe40000800000 */
[----:B------:R-:W-:Y:S01]  /*cb00*/  MOV R213, R34 ;  /* 0x0000002200d57202 */ /* 0x000fe20000000f00 */
[----:B------:R-:W-:Y:S02]  /*cb10*/  FMUL.FTZ R2, R2, UR10 ;  /* 0x0000000a02027c20 */ /* 0x000fe40008410000 */
[----:B------:R-:W-:Y:S01]  /*cb20*/  FADD.FTZ R0, R212, -R0 ;  /* 0x80000000d4007221 */ /* 0x000fe20000010000 */
[----:B------:R-:W-:Y:S02]  /*cb30*/  MOV R212, R33 ;  /* 0x0000002100d47202 */ /* 0x000fe40000000f00 */
[----:B------:R-:W1:Y:S01]  /*cb40*/  LDSM.16.MT88.4 R32, [R222+0xa000] ;  /* 0x00a00000de20783b */ /* 0x000e620000004200 */
[----:B------:R-:W-:Y:S01]  /*cb50*/  FMUL.FTZ R0, R0, UR10 ;  /* 0x0000000a00007c20 */ /* 0x000fe20008410000 */
[----:B------:R-:W3:Y:S01]  /*cb60*/  MUFU.EX2 R2, R2 ;  /* 0x0000000200027308 */ /* 0x000ee20000000800 */
[----:B--2---:R-:W-:-:S07]  /*cb70*/  FFMA.FTZ R9, R192, UR10, -R12 ;  /* 0x0000000ac0097c23 */ /* 0x004fce000801080c */
[----:B------:R-:W2:Y:S08]  /*cb80*/  MUFU.EX2 R0, R0 ;  /* 0x0000000000007308 */ /* 0x000eb00000000800 */
[----:B------:R-:W4:Y:S01]  /*cb90*/  MUFU.EX2 R133, R9 ;  /* 0x0000000900857308 */ /* 0x000f220000000800 */
        /* <DEDUP_REMOVED lines=21> */
[C---:B-1----:R-:W-:Y:S01]  /*ccf0*/  HMMA.16816.F32.BF16 R204, R4.reuse, R34, R44 ;  /* 0x0000002204cc723c */ /* 0x042fe2000004182c */
[----:B------:R-:W1:Y:S01]  /*cd00*/  LDSM.16.MT88.4 R44, [R221+0xb000] ;  /* 0x00b00000dd2c783b */ /* 0x000e620000004200 */
[----:B------:R-:W-:Y:S01]  /*cd10*/  FMUL.FTZ R169, R169, R2 ;  /* 0x00000002a9a97220 */ /* 0x000fe20000410000 */
[-C--:B------:R-:W-:Y:S01]  /*cd20*/  FMUL.FTZ R154, R154, R0.reuse ;  /* 0x000000009a9a7220 */ /* 0x080fe20000410000 */
[----:B------:R-:W-:Y:S01]  /*cd30*/  FMUL.FTZ R155, R155, R0 ;  /* 0x000000009b9b7220 */ /* 0x000fe20000410000 */
[----:B------:R-:W-:Y:S01]  /*cd40*/  FMUL.FTZ R56, R56, R2 ;  /* 0x0000000238387220 */ /* 0x000fe20000410000 */
[C---:B------:R-:W-:Y:S01]  /*cd50*/  HMMA.16816.F32.BF16 R200, R4.reuse, R32, R40 ;  /* 0x0000002004c8723c */ /* 0x040fe20000041828 */
[----:B------:R-:W2:Y:S01]  /*cd60*/  LDSM.16.MT88.4 R40, [R222+0xb000] ;  /* 0x00b00000de28783b */ /* 0x000ea20000004200 */
        /* <DEDUP_REMOVED lines=39> */
[C---:B-1----:R-:W-:Y:S06]  /*cfe0*/  HMMA.16816.F32.BF16 R196, R4.reuse, R46, R124 ;  /* 0x0000002e04c4723c */ /* 0x042fec000004187c */
[----:B------:R-:W-:Y:S01]  /*cff0*/  HMMA.16816.F32.BF16 R144, R4, R16, R144 ;  /* 0x000000100490723c */ /* 0x000fe20000041890 */
[----:B------:R-:W-:-:S02]  /*d000*/  MOV R125, R190 ;  /* 0x000000be007d7202 */ /* 0x000fc40000000f00 */
[----:B------:R-:W-:Y:S02]  /*d010*/  MOV R127, R189 ;  /* 0x000000bd007f7202 */ /* 0x000fe40000000f00 */
[----:B------:R-:W-:Y:S01]  /*d020*/  MOV R124, R181 ;  /* 0x000000b5007c7202 */ /* 0x000fe20000000f00 */
[C---:B------:R-:W-:Y:S01]  /*d030*/  HMMA.16816.F32.BF16 R152, R4.reuse, R18, R152 ;  /* 0x000000120498723c */ /* 0x040fe20000041898 */
[----:B------:R-:W-:Y:S02]  /*d040*/  MOV R126, R188 ;  /* 0x000000bc007e7202 */ /* 0x000fe40000000f00 */
[----:B------:R-:W-:Y:S02]  /*d050*/  MOV R13, R124 ;  /* 0x0000007c000d7202 */ /* 0x000fe40000000f00 */
[----:B------:R-:W-:Y:S01]  /*d060*/  MOV R192, R126 ;  /* 0x0000007e00c07202 */ /* 0x000fe20000000f00 */
[----:B------:R-:W-:Y:S01]  /*d070*/  HMMA.16816.F32.BF16 R164, R4, R24, R164 ;  /* 0x0000001804a4723c */ /* 0x000fe200000418a4 */
[----:B------:R-:W-:-:S02]  /*d080*/  MOV R186, R125 ;  /* 0x0000007d00ba7202 */ /* 0x000fc40000000f00 */
[----:B------:R-:W-:Y:S01]  /*d090*/  F2FP.BF16.F32.PACK_AB R124, R210, R209 ;  /* 0x000000d1d27c723e */ /* 0x000fe200000010ff */
[----:B------:R-:W-:Y:S01]  /*d0a0*/  FFMA.FTZ R0, R192, R0, R244 ;  /* 0x00000000c0007223 */ /* 0x000fe200000100f4 */
[----:B------:R-:W-:Y:S01]  /*d0b0*/  F2FP.BF16.F32.PACK_AB R126, R208, R211 ;  /* 0x000000d3d07e723e */ /* 0x000fe200000010ff */
[----:B------:R-:W-:Y:S02]  /*d0c0*/  HMMA.16816.F32.BF16 R168, R4, R26, R168 ;  /* 0x0000001a04a8723c */ /* 0x000fe400000418a8 */
[----:B------:R-:W-:-:S04]  /*d0d0*/  FADD.FTZ R0, R245, R0 ;  /* 0x00000000f5007221 */ /* 0x000fc80000010000 */
[----:B------:R-:W-:Y:S01]  /*d0e0*/  HMMA.16816.F32.BF16 R56, R4, R140, R56 ;  /* 0x0000008c0438723c */ /* 0x000fe20000041838 */
[----:B------:R-:W-:-:S04]  /*d0f0*/  FADD.FTZ R0, R246, R0 ;  /* 0x00000000f6007221 */ /* 0x000fc80000010000 */
[----:B------:R-:W-:Y:S01]  /*d100*/  FADD.FTZ R0, R214, R0 ;  /* 0x00000000d6007221 */ /* 0x000fe20000010000 */
[----:B------:R-:W-:Y:S03]  /*d110*/  HMMA.16816.F32.BF16 R60, R4, R142, R60 ;  /* 0x0000008e043c723c */ /* 0x000fe6000004183c */
[----:B------:R-:W-:-:S03]  /*d120*/  FADD.FTZ R0, R179, R0 ;  /* 0x00000000b3007221 */ /* 0x000fc60000010000 */
[----:B------:R-:W-:Y:S01]  /*d130*/  HMMA.16816.F32.BF16 R72, R4, R20, R72 ;  /* 0x000000140448723c */ /* 0x000fe20000041848 */
[----:B------:R-:W-:-:S04]  /*d140*/  FADD.FTZ R0, R178, R0 ;  /* 0x00000000b2007221 */ /* 0x000fc80000010000 */
[----:B------:R-:W-:Y:S01]  /*d150*/  FADD.FTZ R0, R177, R0 ;  /* 0x00000000b1007221 */ /* 0x000fe20000010000 */
[C---:B------:R-:W-:Y:S06]  /*d160*/  HMMA.16816.F32.BF16 R76, R4.reuse, R22, R76 ;  /* 0x00000016044c723c */ /* 0x040fec000004184c */
[C---:B------:R-:W-:Y:S06]  /*d170*/  HMMA.16816.F32.BF16 R88, R4.reuse, R28, R88 ;  /* 0x0000001c0458723c */ /* 0x040fec0000041858 */
[C---:B------:R-:W-:Y:S06]  /*d180*/  HMMA.16816.F32.BF16 R92, R4.reuse, R30, R92 ;  /* 0x0000001e045c723c */ /* 0x040fec000004185c */
[C---:B--2---:R-:W-:Y:S06]  /*d190*/  HMMA.16816.F32.BF16 R104, R4.reuse, R40, R104 ;  /* 0x000000280468723c */ /* 0x044fec0000041868 */
[C---:B------:R-:W-:Y:S06]  /*d1a0*/  HMMA.16816.F32.BF16 R108, R4.reuse, R42, R108 ;  /* 0x0000002a046c723c */ /* 0x040fec000004186c */
[----:B------:R-:W-:Y:S07]  /*d1b0*/  HMMA.16816.F32.BF16 R120, R4, R44, R120 ;  /* 0x0000002c0478723c */ /* 0x000fee0000041878 */
[----:B------:R-:W-:-:S02]  /*d1c0*/  F2FP.BF16.F32.PACK_AB R4, R125, R127 ;  /* 0x0000007f7d04723e */ /* 0x000fc400000010ff */
[----:B------:R-:W-:Y:S02]  /*d1d0*/  F2FP.BF16.F32.PACK_AB R5, R251, R252 ;  /* 0x000000fcfb05723e */ /* 0x000fe400000010ff */
[----:B------:R-:W-:Y:S02]  /*d1e0*/  F2FP.BF16.F32.PACK_AB R6, R212, R180 ;  /* 0x000000b4d406723e */ /* 0x000fe400000010ff */
[----:B------:R-:W-:Y:S02]  /*d1f0*/  F2FP.BF16.F32.PACK_AB R7, R213, R215 ;  /* 0x000000d7d507723e */ /* 0x000fe400000010ff */
[----:B------:R-:W-:-:S05]  /*d200*/  F2FP.BF16.F32.PACK_AB R125, R178, R179 ;  /* 0x000000b3b27d723e */ /* 0x000fca00000010ff */
[C---:B------:R-:W-:Y:S06]  /*d210*/  HMMA.16816.F32.BF16 R148, R4.reuse, R16, R148 ;  /* 0x000000100494723c */ /* 0x040fec0000041894 */
[----:B------:R-:W-:Y:S01]  /*d220*/  HMMA.16816.F32.BF16 R160, R4, R24, R160 ;  /* 0x0000001804a0723c */ /* 0x000fe200000418a0 */
[----:B------:R-:W-:-:S04]  /*d230*/  MOV R17, R180 ;  /* 0x000000b400117202 */ /* 0x000fc80000000f00 */
[----:B------:R-:W-:Y:S01]  /*d240*/  MOV R176, R17 ;  /* 0x0000001100b07202 */ /* 0x000fe20000000f00 */
[C---:B------:R-:W-:Y:S01]  /*d250*/  HMMA.16816.F32.BF16 R180, R4.reuse, R26, R172 ;  /* 0x0000001a04b4723c */ /* 0x040fe200000418ac */
[----:B------:R-:W-:Y:S05]  /*d260*/  LDSM.16.MT88.4 R172, [R219+0xa800] ;  /* 0x00a80000dbac783b */ /* 0x000fea0000004200 */
[C---:B------:R-:W-:Y:S01]  /*d270*/  HMMA.16816.F32.BF16 R188, R4.reuse, R18, R156 ;  /* 0x0000001204bc723c */ /* 0x040fe2000004189c */
[----:B------:R-:W1:Y:S05]  /*d280*/  LDSM.16.MT88.4 R156, [R217+0xa800] ;  /* 0x00a80000d99c783b */ /* 0x000e6a0000004200 */
[C---:B------:R-:W-:Y:S06]  /*d290*/  HMMA.16816.F32.BF16 R36, R4.reuse, R32, R36 ;  /* 0x000000200424723c */ /* 0x040fec0000041824 */
[C---:B------:R-:W-:Y:S06]  /*d2a0*/  HMMA.16816.F32.BF16 R52, R4.reuse, R140, R52 ;  /* 0x0000008c0434723c */ /* 0x040fec0000041834 */
[C---:B------:R-:W-:Y:S06]  /*d2b0*/  HMMA.16816.F32.BF16 R68, R4.reuse, R20, R68 ;  /* 0x000000140444723c */ /* 0x040fec0000041844 */
[C---:B------:R-:W-:Y:S01]  /*d2c0*/  HMMA.16816.F32.BF16 R24, R4.reuse, R22, R80 ;  /* 0x000000160418723c */ /* 0x040fe20000041850 */
[----:B------:R-:W-:Y:S05]  /*d2d0*/  LDSM.16.MT88.4 R80, [R217+0xb800] ;  /* 0x00b80000d950783b */ /* 0x000fea0000004200 */
[C---:B------:R-:W-:Y:S06]  /*d2e0*/  HMMA.16816.F32.BF16 R84, R4.reuse, R28, R84 ;  /* 0x0000001c0454723c */ /* 0x040fec0000041854 */
[C---:B------:R-:W-:Y:S01]  /*d2f0*/  HMMA.16816.F32.BF16 R32, R4.reuse, R34, R48 ;  /* 0x000000220420723c */ /* 0x040fe20000041830 */
[----:B------:R-:W2:Y:S05]  /*d300*/  LDSM.16.MT88.4 R48, [R222+0xa800] ;  /* 0x00a80000de30783b */ /* 0x000eaa0000004200 */
[C---:B------:R-:W-:Y:S01]  /*d310*/  HMMA.16816.F32.BF16 R140, R4.reuse, R142, R64 ;  /* 0x0000008e048c723c */ /* 0x040fe20000041840 */
[----:B------:R-:W3:Y:S05]  /*d320*/  LDSM.16.MT88.4 R64, [R221+0xa800] ;  /* 0x00a80000dd40783b */ /* 0x000eea0000004200 */
[C---:B------:R-:W-:Y:S01]  /*d330*/  HMMA.16816.F32.BF16 R28, R4.reuse, R30, R96 ;  /* 0x0000001e041c723c */ /* 0x040fe20000041860 */
[----:B------:R-:W5:Y:S05]  /*d340*/  LDSM.16.MT88.4 R96, [R219+0xb800] ;  /* 0x00b80000db60783b */ /* 0x000f6a0000004200 */
[C---:B------:R-:W-:Y:S06]  /*d350*/  HMMA.16816.F32.BF16 R100, R4.reuse, R40, R100 ;  /* 0x000000280464723c */ /* 0x040fec0000041864 */
[----:B------:R-:W-:Y:S01]  /*d360*/  HMMA.16816.F32.BF16 R20, R4, R42, R112 ;  /* 0x0000002a0414723c */ /* 0x000fe20000041870 */
[----:B------:R-:W-:Y:S01]  /*d370*/  MOV R41, R127 ;  /* 0x0000007f00297202 */ /* 0x000fe20000000f00 */
[----:B------:R-:W5:Y:S01]  /*d380*/  LDSM.16.MT88.4 R112, [R222+0xb800] ;  /* 0x00b80000de70783b */ /* 0x000f620000004200 */
[----:B------:R-:W-:-:S03]  /*d390*/  F2FP.BF16.F32.PACK_AB R127, R139, R177 ;  /* 0x000000b18b7f723e */ /* 0x000fc600000010ff */
[C---:B------:R-:W-:Y:S06]  /*d3a0*/  HMMA.16816.F32.BF16 R116, R4.reuse, R44, R116 ;  /* 0x0000002c0474723c */ /* 0x040fec0000041874 */
[----:B------:R-:W-:Y:S06]  /*d3b0*/  HMMA.16816.F32.BF16 R16, R4, R46, R128 ;  /* 0x0000002e0410723c */ /* 0x000fec0000041880 */
[----:B-1----:R-:W-:Y:S01]  /*d3c0*/  HMMA.16816.F32.BF16 R144, R124, R156, R144 ;  /* 0x0000009c7c90723c */ /* 0x002fe20000041890 */
[----:B------:R-:W-:Y:S01]  /*d3d0*/  FFMA.FTZ R4, R185, UR10, -R12 ;  /* 0x0000000ab9047c23 */ /* 0x000fe2000801080c */
[----:B------:R-:W-:Y:S01]  /*d3e0*/  FFMA.FTZ R5, R194, UR10, -R11 ;  /* 0x0000000ac2057c23 */ /* 0x000fe2000801080b */
[----:B------:R-:W-:-:S02]  /*d3f0*/  MOV R194, R15 ;  /* 0x0000000f00c27202 */ /* 0x000fc40000000f00 */
[----:B------:R1:W-:Y:S01]  /*d400*/  MUFU.EX2 R132, R4 ;  /* 0x0000000400847308 */ /* 0x0003e20000000800 */
[----:B------:R-:W-:Y:S01]  /*d410*/  MOV R185, R13 ;  /* 0x0000000d00b97202 */ /* 0x000fe20000000f00 */
[----:B------:R-:W-:Y:S01]  /*d420*/  HMMA.16816.F32.BF16 R152, R124, R158, R152 ;  /* 0x0000009e7c98723c */ /* 0x000fe20000041898 */
[----:B----4-:R-:W-:-:S03]  /*d430*/  F2FP.BF16.F32.PACK_AB R128, R133, R138 ;  /* 0x0000008a8580723e */ /* 0x010fc600000010ff */
[----:B------:R-:W-:Y:S02]  /*d440*/  FFMA.FTZ R2, R185, R2, R248 ;  /* 0x00000002b9027223 */ /* 0x000fe400000100f8 */
[----:B------:R-:W4:Y:S01]  /*d450*/  MUFU.EX2 R9, R5 ;  /* 0x0000000500097308 */ /* 0x000f220000000800 */
[----:B------:R-:W-:Y:S01]  /*d460*/  HMMA.16816.F32.BF16 R164, R124, R172, R164 ;  /* 0x000000ac7ca4723c */ /* 0x000fe200000418a4 */
[----:B------:R-:W-:-:S04]  /*d470*/  FADD.FTZ R2, R247, R2 ;  /* 0x00000002f7027221 */ /* 0x000fc80000010000 */
[----:B------:R-:W-:Y:S01]  /*d480*/  FADD.FTZ R2, R249, R2 ;  /* 0x00000002f9027221 */ /* 0x000fe20000010000 */
[C---:B------:R-:W-:Y:S01]  /*d490*/  HMMA.16816.F32.BF16 R168, R124.reuse, R174, R168 ;  /* 0x000000ae7ca8723c */ /* 0x040fe200000418a8 */
[----:B-1----:R-:W-:Y:S01]  /*d4a0*/  FFMA.FTZ R4, R184, UR10, -R12 ;  /* 0x0000000ab8047c23 */ /* 0x002fe2000801080c */
[----:B------:R-:W-:Y:S01]  /*d4b0*/  MOV R184, R14 ;  /* 0x0000000e00b87202 */ /* 0x000fe20000000f00 */
[----:B------:R-:W-:Y:S01]  /*d4c0*/  FADD.FTZ R2, R250, R2 ;  /* 0x00000002fa027221 */ /* 0x000fe20000010000 */
[----:B------:R-:W1:Y:S01]  /*d4d0*/  LDSM.16.MT88.4 R12, [R221+0xb800] ;  /* 0x00b80000dd0c783b */ /* 0x000e620000004200 */
[----:B------:R5:W4:Y:S01]  /*d4e0*/  MUFU.EX2 R10, R4 ;  /* 0x00000004000a7308 */ /* 0x000b220000000800 */
[----:B--2---:R-:W-:Y:S01]  /*d4f0*/  HMMA.16816.F32.BF16 R44, R124, R50, R204 ;  /* 0x000000327c2c723c */ /* 0x004fe200000418cc */
[----:B------:R-:W-:Y:S01]  /*d500*/  FFMA.FTZ R3, R184, R3, R252 ;  /* 0x00000003b8037223 */ /* 0x000fe200000100fc */
[----:B------:R-:W-:Y:S01]  /*d510*/  FADD.FTZ R2, R209, R2 ;  /* 0x00000002d1027221 */ /* 0x000fe20000010000 */
[----:B------:R-:W-:-:S02]  /*d520*/  FADD.FTZ R252, R139, R0 ;  /* 0x000000008bfc7221 */ /* 0x000fc40000010000 */
[----:B------:R-:W-:Y:S01]  /*d530*/  FADD.FTZ R3, R251, R3 ;  /* 0x00000003fb037221 */ /* 0x000fe20000010000 */
[----:B------:R-:W-:Y:S01]  /*d540*/  FADD.FTZ R2, R210, R2 ;  /* 0x00000002d2027221 */ /* 0x000fe20000010000 */
[----:B---3--:R-:W-:Y:S02]  /*d550*/  HMMA.16816.F32.BF16 R56, R124, R64, R56 ;  /* 0x000000407c38723c */ /* 0x008fe40000041838 */
[----:B------:R-:W-:Y:S01]  /*d560*/  FADD.FTZ R3, R215, R3 ;  /* 0x00000003d7037221 */ /* 0x000fe20000010000 */
[----:B------:R-:W-:-:S03]  /*d570*/  FADD.FTZ R2, R211, R2 ;  /* 0x00000002d3027221 */ /* 0x000fc60000010000 */
[----:B------:R-:W-:Y:S01]  /*d580*/  FADD.FTZ R3, R213, R3 ;  /* 0x00000003d5037221 */ /* 0x000fe20000010000 */
[C---:B------:R-:W-:Y:S01]  /*d590*/  HMMA.16816.F32.BF16 R60, R124.reuse, R66, R60 ;  /* 0x000000427c3c723c */ /* 0x040fe2000004183c */
[----:B-----5:R-:W-:Y:S01]  /*d5a0*/  FFMA.FTZ R4, R195, UR10, -R11 ;  /* 0x0000000ac3047c23 */ /* 0x020fe2000801080b */
[----:B------:R-:W-:Y:S01]  /*d5b0*/  MOV R195, R41 ;  /* 0x0000002900c37202 */ /* 0x000fe20000000f00 */
[----:B----4-:R-:W-:Y:S01]  /*d5c0*/  FADD.FTZ R3, R9, R3 ;  /* 0x0000000309037221 */ /* 0x010fe20000010000 */
[----:B------:R-:W-:Y:S01]  /*d5d0*/  F2FP.BF16.F32.PACK_AB R130, R10, R132 ;  /* 0x000000840a82723e */ /* 0x000fe200000010ff */
[----:B------:R2:W3:Y:S01]  /*d5e0*/  MUFU.EX2 R7, R4 ;  /* 0x0000000400077308 */ /* 0x0004e20000000800 */
[C---:B------:R-:W-:Y:S06]  /*d5f0*/  HMMA.16816.F32.BF16 R40, R124.reuse, R48, R200 ;  /* 0x000000307c28723c */ /* 0x040fec00000418c8 */
[C---:B------:R-:W-:Y:S06]  /*d600*/  HMMA.16816.F32.BF16 R72, R124.reuse, R80, R72 ;  /* 0x000000507c48723c */ /* 0x040fec0000041848 */
        /* <DEDUP_REMOVED lines=15> */
[----:B---3--:R-:W-:-:S03]  /*d700*/  F2FP.BF16.F32.PACK_AB R131, R5, R6 ;  /* 0x000000060583723e */ /* 0x008fc600000010ff */
[----:B------:R-:W-:-:S04]  /*d710*/  FADD.FTZ R4, R186, R4 ;  /* 0x00000004ba047221 */ /* 0x000fc80000010000 */
[----:B------:R-:W-:Y:S01]  /*d720*/  FADD.FTZ R4, R176, R4 ;  /* 0x00000004b0047221 */ /* 0x000fe20000010000 */
[----:B------:R-:W-:Y:S03]  /*d730*/  HMMA.16816.F32.BF16 R148, R128, R156, R148 ;  /* 0x0000009c8094723c */ /* 0x000fe60000041894 */
[----:B------:R-:W-:-:S03]  /*d740*/  FADD.FTZ R4, R212, R4 ;  /* 0x00000004d4047221 */ /* 0x000fc60000010000 */
[----:B------:R-:W-:Y:S01]  /*d750*/  HMMA.16816.F32.BF16 R160, R128, R172, R160 ;  /* 0x000000ac80a0723c */ /* 0x000fe200000418a0 */
[----:B------:R-:W-:Y:S01]  /*d760*/  FADD.FTZ R4, R138, R4 ;  /* 0x000000048a047221 */ /* 0x000fe20000010000 */
[----:B------:R-:W-:-:S03]  /*d770*/  FADD.FTZ R138, R208, R2 ;  /* 0x00000002d08a7221 */ /* 0x000fc60000010000 */
[----:B------:R-:W-:Y:S01]  /*d780*/  FADD.FTZ R4, R133, R4 ;  /* 0x0000000485047221 */ /* 0x000fe20000010000 */
[----:B------:R-:W-:Y:S01]  /*d790*/  FADD.FTZ R133, R5, R3 ;  /* 0x0000000305857221 */ /* 0x000fe20000010000 */
[----:B------:R-:W-:Y:S02]  /*d7a0*/  HMMA.16816.F32.BF16 R36, R128, R48, R36 ;  /* 0x000000308024723c */ /* 0x000fe40000041824 */
[----:B------:R-:W-:-:S04]  /*d7b0*/  FADD.FTZ R4, R132, R4 ;  /* 0x0000000484047221 */ /* 0x000fc80000010000 */
[----:B------:R-:W-:Y:S01]  /*d7c0*/  FADD.FTZ R132, R10, R4 ;  /* 0x000000040a847221 */ /* 0x000fe20000010000 */
[C---:B------:R-:W-:Y:S04]  /*d7d0*/  HMMA.16816.F32.BF16 R52, R128.reuse, R64, R52 ;  /* 0x000000408034723c */ /* 0x040fe80000041834 */
[----:B------:R1:W-:Y:S02]  /*d7e0*/  STL [R1+0xc], R132 ;  /* 0x00000c8401007387 */ /* 0x0003e40000100800 */
[C---:B------:R-:W-:Y:S02]  /*d7f0*/  HMMA.16816.F32.BF16 R68, R128.reuse, R80, R68 ;  /* 0x000000508044723c */ /* 0x040fe40000041844 */
        /* <DEDUP_REMOVED lines=467> */
.L_x_1500:
[----:B------:R-:W-:Y:S05]  /*f530*/  BSYNC B0 ;  /* 0x0000000000007941 */ /* 0x000fea0003800000 */
.L_x_1499:
[----:B------:R-:W0:Y:S02]  /*f540*/  LDGDEPBAR ;  /* 0x00000000000079af */ /* 0x000e240000000000 */
.L_x_1498:
        /* <DEDUP_REMOVED lines=28> */
[----:B-1----:R-:W-:Y:S02]  /*f710*/  FMNMX.FTZ R0, R0, R5, !PT ;  /* 0x0000000500007209 */ /* 0x002fe40007810000 */
[----:B------:R-:W-:Y:S02]  /*f720*/  FMNMX.FTZ R5, R141, R4, !PT ;  /* 0x000000048d057209 */ /* 0x000fe40007810000 */
[----:B------:R-:W-:Y:S01]  /*f730*/  FMNMX.FTZ R4, R18, R3, !PT ;  /* 0x0000000312047209 */ /* 0x000fe20007810000 */
[----:B------:R-:W1:Y:S01]  /*f740*/  SHFL.BFLY PT, R7, R0, 0x1, 0x1f ;  /* 0x0c201f0000077f89 */ /* 0x000e6200000e0000 */
[----:B------:R-:W-:Y:S02]  /*f750*/  FMNMX.FTZ R3, R140, R5, !PT ;  /* 0x000000058c037209 */ /* 0x000fe40007810000 */
[----:B------:R-:W-:-:S02]  /*f760*/  FMNMX.FTZ R4, R14, R4, !PT ;  /* 0x000000040e047209 */ /* 0x000fc40007810000 */
[----:B--2---:R-:W-:Y:S01]  /*f770*/  FMNMX.FTZ R2, R2, R6, !PT ;  /* 0x0000000602027209 */ /* 0x004fe20007810000 */
[----:B------:R-:W2:Y:S04]  /*f780*/  SHFL.BFLY PT, R8, R3, 0x2, 0x1f ;  /* 0x0c401f0003087f89 */ /* 0x000ea800000e0000 */
[----:B------:R-:W3:Y:S01]  /*f790*/  SHFL.BFLY PT, R6, R2, 0x1, 0x1f ;  /* 0x0c201f0002067f89 */ /* 0x000ee200000e0000 */
[----:B-1----:R-:W-:Y:S02]  /*f7a0*/  FMNMX.FTZ R214, R0, R7, !PT ;  /* 0x0000000700d67209 */ /* 0x002fe40007810000 */
[----:B------:R-:W-:Y:S02]  /*f7b0*/  FMNMX.FTZ R0, R179, R4, !PT ;  /* 0x00000004b3007209 */ /* 0x000fe40007810000 */
[C---:B------:R-:W-:Y:S01]  /*f7c0*/  FSETP.NEU.FTZ.AND P6, PT, R214.reuse, -INF , PT ;  /* 0xff800000d600780b */ /* 0x040fe20003fdd000 */
[----:B------:R-:W-:Y:S01]  /*f7d0*/  FMUL.FTZ R12, R214, UR10 ;  /* 0x0000000ad60c7c20 */ /* 0x000fe20008410000 */
[----:B------:R-:W-:-:S02]  /*f7e0*/  FMNMX.FTZ R0, R178, R0, !PT ;  /* 0x00000000b2007209 */ /* 0x000fc40007810000 */
[----:B--2---:R-:W-:Y:S02]  /*f7f0*/  FMNMX.FTZ R3, R3, R8, !PT ;  /* 0x0000000803037209 */ /* 0x004fe40007810000 */
[----:B------:R-:W-:Y:S02]  /*f800*/  FMNMX.FTZ R0, R177, R0, !PT ;  /* 0x00000000b1007209 */ /* 0x000fe40007810000 */
[----:B------:R-:W-:Y:S01]  /*f810*/  FSEL R12, R12, RZ, P6 ;  /* 0x000000ff0c0c7208 */ /* 0x000fe20003000000 */
[----:B------:R-:W1:Y:S01]  /*f820*/  SHFL.BFLY PT, R7, R3, 0x1, 0x1f ;  /* 0x0c201f0003077f89 */ /* 0x000e6200000e0000 */
[----:B------:R-:W-:Y:S02]  /*f830*/  FMNMX.FTZ R0, R176, R0, !PT ;  /* 0x00000000b0007209 */ /* 0x000fe40007810000 */
        /* <DEDUP_REMOVED lines=27> */
[----:B------:R-:W-:-:S03]  /*f9f0*/  FSETP.NEU.FTZ.AND P1, PT, R212, -INF , PT ;  /* 0xff800000d400780b */ /* 0x000fc60003f3d000 */
[----:B------:R1:W-:Y:S01]  /*fa00*/  MUFU.EX2 R208, R0 ;  /* 0x0000000000d07308 */ /* 0x0003e20000000800 */
[----:B------:R-:W-:Y:S01]  /*fa10*/  FMUL.FTZ R9, R212, UR10 ;  /* 0x0000000ad4097c20 */ /* 0x000fe20008410000 */
[----:B--2---:R-:W-:-:S04]  /*fa20*/  FFMA.FTZ R2, R24, UR10, -R11 ;  /* 0x0000000a18027c23 */ /* 0x004fc8000801080b */
[----:B------:R-:W-:Y:S02]  /*fa30*/  FSEL R9, R9, RZ, P1 ;  /* 0x000000ff09097208 */ /* 0x000fe40000800000 */
[----:B------:R2:W-:Y:S01]  /*fa40*/  MUFU.EX2 R244, R2 ;  /* 0x0000000200f47308 */ /* 0x0005e20000000800 */
[----:B---3--:R-:W-:-:S07]  /*fa50*/  FFMA.FTZ R13, R141, UR10, -R10 ;  /* 0x0000000a8d0d7c23 */ /* 0x008fce000801080a */
        /* <DEDUP_REMOVED lines=9> */
[----:B------:R-:W-:-:S06]  /*faf0*/  MOV R15, R132 ;  /* 0x00000084000f7202 */ /* 0x000fcc0000000f00 */
[----:B------:R2:W-:Y:S01]  /*fb00*/  MUFU.EX2 R247, R2 ;  /* 0x0000000200f77308 */ /* 0x0005e20000000800 */
[----:B-1----:R-:W-:Y:S01]  /*fb10*/  FFMA.FTZ R0, R28, UR10, -R9 ;  /* 0x0000000a1c007c23 */ /* 0x002fe20008010809 */
[----:B---3--:R-:W-:Y:S01]  /*fb20*/  F2FP.BF16.F32.PACK_AB R6, R211, R210 ;  /* 0x000000d2d306723e */ /* 0x008fe200000010ff */
[----:B------:R-:W-:Y:S05]  /*fb30*/  LDSM.16.MT88.4 R28, [R219+0xa000] ;  /* 0x00a00000db1c783b */ /* 0x000fea0000004200 */
        /* <DEDUP_REMOVED lines=769> */
.L_x_1503:
[----:B------:R-:W-:Y:S05]  /*12b50*/  BSYNC B0 ;  /* 0x0000000000007941 */ /* 0x000fea0003800000 */
.L_x_1502:
[----:B------:R-:W0:Y:S02]  /*12b60*/  LDGDEPBAR ;  /* 0x00000000000079af */ /* 0x000e240000000000 */
.L_x_1501:
        /* <DEDUP_REMOVED lines=367> */
[----:B------:R-:W-:-:S03]  /*14260*/  FADD.FTZ R2, R209, R2 ;  /* 0x00000002d1027221 */ /* 0x000fc60000010000 */
[----:B------:R-:W-:Y:S01]  /*14270*/  FADD.FTZ R3, R251, R3 ;  /* 0x00000003fb037221 */ /* 0x000fe20000010000 */
[----:B------:R-:W-:Y:S01]  /*14280*/  FADD.FTZ R2, R210, R2 ;  /* 0x00000002d2027221 */ /* 0x000fe20000010000 */
[----:B---3--:R-:W-:Y:S02]  /*14290*/  HMMA.16816.F32.BF16 R56, R124, R64, R56 ;  /* 0x000000407c38723c */ /* 0x008fe40000041838 */
[----:B------:R-:W-:Y:S01]  /*142a0*/  FADD.FTZ R3, R215, R3 ;  /* 0x00000003d7037221 */ /* 0x000fe20000010000 */
[----:B------:R-:W-:-:S03]  /*142b0*/  FADD.FTZ R2, R211, R2 ;  /* 0x00000002d3027221 */ /* 0x000fc60000010000 */
[----:B------:R-:W-:Y:S01]  /*142c0*/  FADD.FTZ R3, R213, R3 ;  /* 0x00000003d5037221 */ /* 0x000fe20000010000 */
        /* <DEDUP_REMOVED lines=24> */
[C---:B---3--:R-:W-:Y:S01]  /*14450*/  F2FP.BF16.F32.PACK_AB R131, R5.reuse, R6 ;  /* 0x000000060583723e */ /* 0x048fe200000010ff */
[----:B------:R-:W-:-:S02]  /*14460*/  FADD.FTZ R3, R5, R3 ;  /* 0x0000000305037221 */ /* 0x000fc40000010000 */
        /* <DEDUP_REMOVED lines=15> */
[----:B------:R1:W-:Y:S04]  /*14560*/  STL [R1+0x4], R2 ;  /* 0x0000040201007387 */ /* 0x0003e80000100800 */
[----:B------:R1:W-:Y:S01]  /*14570*/  STL [R1], R0 ;  /* 0x0000000001007387 */ /* 0x0003e20000100800 */
        /* <DEDUP_REMOVED lines=11> */
.L_x_1491:
        /* <DEDUP_REMOVED lines=27> */
.L_x_1507:
        /* <DEDUP_REMOVED lines=49> */
.L_x_1505:
[----:B--2---:R-:W2:Y:S01]  /*14af0*/  LDL R0, [R1+0x10] ;  /* 0x0000100001007983 */ /* 0x004ea20000100800 */
[----:B------:R-:W-:Y:S04]  /*14b00*/  DEPBAR.LE SB0, 0x0 ;  /* 0x000080000000791a */ /* 0x000fe80000000000 */
[----:B------:R-:W3:Y:S01]  /*14b10*/  LDL.64 R12, [R1+0x18] ;  /* 0x00001800010c7983 */ /* 0x000ee20000100a00 */
[----:B------:R-:W-:Y:S03]  /*14b20*/  UIADD3 UR8, UR29, -0x1, URZ ;  /* 0xffffffff1d087890 */ /* 0x000fe6000fffe03f */
[----:B------:R-:W4:Y:S01]  /*14b30*/  LDL R11, [R1+0x28] ;  /* 0x00002800010b7983 */ /* 0x000f220000100800 */
[----:B------:R-:W-:Y:S02]  /*14b40*/  USHF.R.S32.HI UR10, URZ, 0x1f, UR8 ;  /* 0x0000001f3f0a7899 */ /* 0x000fe40008011408 */
[----:B------:R-:W-:Y:S01]  /*14b50*/  UIMAD UR9, UR12, UR8, URZ ;  /* 0x000000080c0972a4 */ /* 0x000fe2000f8e023f */
[----:B------:R-:W5:Y:S01]  /*14b60*/  LDL R15, [R1+0x2c] ;  /* 0x00002c00010f7983 */ /* 0x000f620000100800 */
[----:B-1----:R-:W-:Y:S01]  /*14b70*/  IMAD.U32 R4, RZ, RZ, UR8 ;  /* 0x00000008ff047e24 */ /* 0x002fe2000f8e00ff */
[----:B------:R-:W-:Y:S02]  /*14b80*/  UISETP.GT.AND UP0, UPT, UR8, UR15, UPT ;  /* 0x0000000f0800728c */ /* 0x000fe4000bf04270 */
[----:B------:R-:W5:Y:S01]  /*14b90*/  LDL R10, [R1+0x20] ;  /* 0x00002000010a7983 */ /* 0x000f620000100800 */
[----:B------:R-:W-:Y:S03]  /*14ba0*/  UIMAD UR9, UR10, UR13, UR9 ;  /* 0x0000000d0a0972a4 */ /* 0x000fe6000f8e0209 */
        /* <DEDUP_REMOVED lines=17> */
[--C-:B------:R-:W-:Y:S01]  /*14cc0*/  @!P4 LEA.HI.X R11, R0, R14, R5.reuse, 0x1, P3 ;  /* 0x0000000e000bc211 */ /* 0x100fe200018f0c05 */
        /* <DEDUP_REMOVED lines=10> */
[----:B------:R-:W-:Y:S01]  /*14d70*/  IMAD.U32 R0, RZ, RZ, UR8 ;  /* 0x00000008ff007e24 */ /* 0x000fe2000f8e00ff */
[----:B------:R-:W-:Y:S01]  /*14d80*/  @P4 STS.128 [R231+0xa800], RZ ;  /* 0x00a800ffe7004388 */ /* 0x000fe20000000c00 */
[----:B------:R-:W-:Y:S03]  /*14d90*/  PLOP3.LUT P0, PT, PT, PT, UP0, 0x80, 0x0 ;  /* 0x000000000000781c */ /* 0x000fe60003f0f008 */
        /* <DEDUP_REMOVED lines=10> */
[----:B------:R-:W2:Y:S04]  /*14e40*/  LDSM.16.M88.4 R16, [R216+0x8000] ;  /* 0x00800000d810783b */ /* 0x000ea80000000200 */
[----:B------:R-:W3:Y:S01]  /*14e50*/  LDSM.16.M88.4 R28, [R218+0x2000] ;  /* 0x00200000da1c783b */ /* 0x000ee20000000200 */
[----:B-1----:R-:W-:Y:S03]  /*14e60*/  IMAD.SHL.U32 R2, R2, 0x2, RZ ;  /* 0x0000000202027824 */ /* 0x002fe600078e00ff */
[----:B------:R-:W1:Y:S02]  /*14e70*/  LDSM.16.M88.4 R140, [R216+0x8800] ;  /* 0x00880000d88c783b */ /* 0x000e640000000200 */
[----:B------:R-:W-:Y:S02]  /*14e80*/  LOP3.LUT R2, R2, 0x6, RZ, 0xc0, !PT ;  /* 0x0000000602027812 */ /* 0x000fe400078ec0ff */
[----:B------:R-:W0:Y:S03]  /*14e90*/  LDGDEPBAR ;  /* 0x00000000000079af */ /* 0x000e260000000000 */
[----:B------:R-:W-:Y:S01]  /*14ea0*/  IMAD R0, R0, 0x20, R2 ;  /* 0x0000002000007824 */ /* 0x000fe200078e0202 */
[----:B------:R-:W-:Y:S03]  /*14eb0*/  LDSM.16.M88.4 R176, [R220] ;  /* 0x00000000dcb0783b */ /* 0x000fe60000000200 */
[C-C-:B------:R-:W-:Y:S01]  /*14ec0*/  IMAD.IADD R133, R237.reuse, 0x1, -R0.reuse ;  /* 0x00000001ed857824 */ /* 0x140fe200078e0a00 */
[----:B------:R-:W4:Y:S01]  /*14ed0*/  LDSM.16.M88.4 R180, [R227] ;  /* 0x00000000e3b4783b */ /* 0x000f220000000200 */
[----:B------:R-:W-:Y:S02]  /*14ee0*/  VIADD R2, R0, 0x1 ;  /* 0x0000000100027836 */ /* 0x000fe40000000000 */
[C---:B------:R-:W-:Y:S01]  /*14ef0*/  IMAD.IADD R134, R232.reuse, 0x1, -R0 ;  /* 0x00000001e8867824 */ /* 0x040fe200078e0a00 */
[----:B------:R-:W5:Y:S01]  /*14f00*/  LDSM.16.M88.4 R184, [R220+0x2000] ;  /* 0x00200000dcb8783b */ /* 0x000f620000000200 */
[--C-:B------:R-:W-:Y:S01]  /*14f10*/  IMAD.IADD R137, R237, 0x1, -R2.reuse ;  /* 0x00000001ed897824 */ /* 0x100fe200078e0a02 */
[----:B------:R-:W-:Y:S01]  /*14f20*/  IABS R133, R133 ;  /* 0x0000008500857213 */ /* 0x000fe20000000000 */
[----:B------:R-:W-:Y:S01]  /*14f30*/  IMAD.IADD R135, R232, 0x1, -R2 ;  /* 0x00000001e8877824 */ /* 0x000fe200078e0a02 */
[----:B------:R-:W5:Y:S01]  /*14f40*/  LDSM.16.M88.4 R188, [R230] ;  /* 0x00000000e6bc783b */ /* 0x000f620000000200 */
[----:B------:R-:W-:Y:S02]  /*14f50*/  IABS R136, R134 ;  /* 0x0000008600887213 */ /* 0x000fe40000000000 */
[----:B------:R-:W-:Y:S01]  /*14f60*/  I2FP.F32.S32 R133, R133 ;  /* 0x0000008500857245 */ /* 0x000fe20000201400 */
[----:B------:R-:W-:Y:S01]  /*14f70*/  LDSM.16.M88.4 R192, [R226] ;  /* 0x00000000e2c0783b */ /* 0x000fe20000000200 */
[----:B------:R-:W-:Y:S02]  /*14f80*/  IABS R134, R137 ;  /* 0x0000008900867213 */ /* 0x000fe40000000000 */
[----:B------:R-:W-:Y:S01]  /*14f90*/  IABS R135, R135 ;  /* 0x0000008700877213 */ /* 0x000fe20000000000 */
[----:B------:R-:W5:Y:S01]  /*14fa0*/  LDSM.16.M88.4 R196, [R224+0x8000] ;  /* 0x00800000e0c4783b */ /* 0x000f620000000200 */
[----:B------:R-:W-:Y:S02]  /*14fb0*/  I2FP.F32.S32 R134, R134 ;  /* 0x0000008600867245 */ /* 0x000fe40000201400 */
[----:B------:R-:W-:Y:S01]  /*14fc0*/  I2FP.F32.S32 R136, R136 ;  /* 0x0000008800887245 */ /* 0x000fe20000201400 */
[-C--:B--2---:R-:W-:Y:S01]  /*14fd0*/  HMMA.16816.F32.BF16 R4, R32, R16.reuse, RZ ;  /* 0x000000102004723c */ /* 0x084fe200000418ff */
[----:B------:R-:W2:Y:S02]  /*14fe0*/  LDSM.16.M88.4 R200, [R226+0x2000] ;  /* 0x00200000e2c8783b */ /* 0x000ea40000000200 */
[----:B------:R-:W-:Y:S02]  /*14ff0*/  I2FP.F32.S32 R135, R135 ;  /* 0x0000008700877245 */ /* 0x000fe40000201400 */
[----:B------:R-:W-:Y:S01]  /*15000*/  LDSM.16.M88.4 R204, [R225] ;  /* 0x00000000e1cc783b */ /* 0x000fe20000000200 */
[C---:B---3--:R-:W-:Y:S02]  /*15010*/  HMMA.16816.F32.BF16 R8, R28.reuse, R16, RZ ;  /* 0x000000101c08723c */ /* 0x048fe400000418ff */
[C---:B------:R-:W-:Y:S01]  /*15020*/  ISETP.GE.AND P6, PT, R2.reuse, R236, PT ;  /* 0x000000ec0200720c */ /* 0x040fe20003fc6270 */
[----:B------:R-:W-:Y:S01]  /*15030*/  LDSM.16.M88.4 R208, [R223] ;  /* 0x00000000dfd0783b */ /* 0x000fe20000000200 */
[C---:B------:R-:W-:Y:S02]  /*15040*/  ISETP.GE.AND P5, PT, R2.reuse, R235, PT ;  /* 0x000000eb0200720c */ /* 0x040fe40003fa6270 */
[-C--:B------:R-:W-:Y:S01]  /*15050*/  HMMA.16816.F32.BF16 R12, R28, R18.reuse, RZ ;  /* 0x000000121c0c723c */ /* 0x080fe200000418ff */
[----:B------:R-:W-:Y:S01]  /*15060*/  LDSM.16.M88.4 R212, [R225+0x2000] ;  /* 0x00200000e1d4783b */ /* 0x000fe20000000200 */
[C---:B------:R-:W-:Y:S02]  /*15070*/  ISETP.GE.AND P3, PT, R2.reuse, R234, PT ;  /* 0x000000ea0200720c */ /* 0x040fe40003f66270 */
[C---:B------:R-:W-:Y:S02]  /*15080*/  ISETP.GE.AND P2, PT, R2.reuse, R233, PT ;  /* 0x000000e90200720c */ /* 0x040fe40003f46270 */
[C---:B------:R-:W-:Y:S02]  /*15090*/  HMMA.16816.F32.BF16 R16, R32.reuse, R18, RZ ;  /* 0x000000122010723c */ /* 0x040fe400000418ff */
[C---:B------:R-:W-:Y:S02]  /*150a0*/  ISETP.GE.OR P6, PT, R2.reuse, R243, !P6 ;  /* 0x000000f30200720c */ /* 0x040fe400077c6670 */
[C---:B------:R-:W-:Y:S02]  /*150b0*/  ISETP.GE.OR P5, PT, R2.reuse, R242, !P5 ;  /* 0x000000f20200720c */ /* 0x040fe40006fa6670 */
[-C--:B-1----:R-:W-:Y:S01]  /*150c0*/  HMMA.16816.F32.BF16 R20, R32, R140.reuse, RZ ;  /* 0x0000008c2014723c */ /* 0x082fe200000418ff */
[C---:B------:R-:W-:Y:S02]  /*150d0*/  ISETP.GE.OR P3, PT, R2.reuse, R241, !P3 ;  /* 0x000000f10200720c */ /* 0x040fe40005f66670 */
[----:B------:R-:W-:Y:S03]  /*150e0*/  ISETP.GE.OR P2, PT, R2, R240, !P2 ;  /* 0x000000f00200720c */ /* 0x000fe60005746670 */
[C---:B------:R-:W-:Y:S06]  /*150f0*/  HMMA.16816.F32.BF16 R24, R28.reuse, R140, RZ ;  /* 0x0000008c1c18723c */ /* 0x040fec00000418ff */
[-C--:B------:R-:W-:Y:S06]  /*15100*/  HMMA.16816.F32.BF16 R28, R28, R142.reuse, RZ ;  /* 0x0000008e1c1c723c */ /* 0x080fec00000418ff */
[----:B------:R-:W-:Y:S01]  /*15110*/  HMMA.16816.F32.BF16 R32, R32, R142, RZ ;  /* 0x0000008e2020723c */ /* 0x000fe200000418ff */
[----:B------:R-:W1:Y:S05]  /*15120*/  LDSM.16.M88.4 R140, [R224+0x8800] ;  /* 0x00880000e08c783b */ /* 0x000e6a0000000200 */
[-C--:B----4-:R-:W-:Y:S06]  /*15130*/  HMMA.16816.F32.BF16 R4, R176, R180.reuse, R4 ;  /* 0x000000b4b004723c */ /* 0x090fec0000041804 */
[C---:B-----5:R-:W-:Y:S06]  /*15140*/  HMMA.16816.F32.BF16 R8, R184.reuse, R180, R8 ;  /* 0x000000b4b808723c */ /* 0x060fec0000041808 */
[-C--:B------:R-:W-:Y:S06]  /*15150*/  HMMA.16816.F32.BF16 R12, R184, R182.reuse, R12 ;  /* 0x000000b6b80c723c */ /* 0x080fec000004180c */
[C---:B------:R-:W-:Y:S01]  /*15160*/  HMMA.16816.F32.BF16 R16, R176.reuse, R182, R16 ;  /* 0x000000b6b010723c */ /* 0x040fe20000041810 */
[----:B------:R-:W-:Y:S05]  /*15170*/  LDSM.16.M88.4 R180, [R218+0x4000] ;  /* 0x00400000dab4783b */ /* 0x000fea0000000200 */
[-C--:B------:R-:W-:Y:S06]  /*15180*/  HMMA.16816.F32.BF16 R20, R176, R188.reuse, R20 ;  /* 0x000000bcb014723c */ /* 0x080fec0000041814 */
[C---:B------:R-:W-:Y:S06]  /*15190*/  HMMA.16816.F32.BF16 R24, R184.reuse, R188, R24 ;  /* 0x000000bcb818723c */ /* 0x040fec0000041818 */
[-C--:B------:R-:W-:Y:S01]  /*151a0*/  HMMA.16816.F32.BF16 R28, R184, R190.reuse, R28 ;  /* 0x000000beb81c723c */ /* 0x080fe2000004181c */
[----:B------:R-:W-:Y:S05]  /*151b0*/  LDSM.16.M88.4 R184, [R216+0x9000] ;  /* 0x00900000d8b8783b */ /* 0x000fea0000000200 */
[----:B------:R-:W-:Y:S01]  /*151c0*/  HMMA.16816.F32.BF16 R32, R176, R190, R32 ;  /* 0x000000beb020723c */ /* 0x000fe20000041820 */
[----:B------:R-:W3:Y:S04]  /*151d0*/  LDSM.16.M88.4 R176, [R223+0x800] ;  /* 0x00080000dfb0783b */ /* 0x000ee80000000200 */
[----:B------:R-:W4:Y:S01]  /*151e0*/  LDSM.16.M88.4 R188, [R218+0x6000] ;  /* 0x00600000dabc783b */ /* 0x000f220000000200 */
[-C--:B------:R-:W-:Y:S06]  /*151f0*/  HMMA.16816.F32.BF16 R4, R192, R196.reuse, R4 ;  /* 0x000000c4c004723c */ /* 0x080fec0000041804 */
[C---:B--2---:R-:W-:Y:S06]  /*15200*/  HMMA.16816.F32.BF16 R8, R200.reuse, R196, R8 ;  /* 0x000000c4c808723c */ /* 0x044fec0000041808 */
[-C--:B------:R-:W-:Y:S06]  /*15210*/  HMMA.16816.F32.BF16 R12, R200, R198.reuse, R12 ;  /* 0x000000c6c80c723c */ /* 0x080fec000004180c */
[C---:B------:R-:W-:Y:S01]  /*15220*/  HMMA.16816.F32.BF16 R16, R192.reuse, R198, R16 ;  /* 0x000000c6c010723c */ /* 0x040fe20000041810 */
[----:B------:R-:W-:Y:S05]  /*15230*/  LDSM.16.M88.4 R196, [R229] ;  /* 0x00000000e5c4783b */ /* 0x000fea0000000200 */
[-C--:B-1----:R-:W-:Y:S06]  /*15240*/  HMMA.16816.F32.BF16 R20, R192, R140.reuse, R20 ;  /* 0x0000008cc014723c */ /* 0x082fec0000041814 */
[C---:B------:R-:W-:Y:S06]  /*15250*/  HMMA.16816.F32.BF16 R24, R200.reuse, R140, R24 ;  /* 0x0000008cc818723c */ /* 0x040fec0000041818 */
[-C--:B------:R-:W-:Y:S01]  /*15260*/  HMMA.16816.F32.BF16 R28, R200, R142.reuse, R28 ;  /* 0x0000008ec81c723c */ /* 0x080fe2000004181c */
[----:B------:R-:W-:Y:S05]  /*15270*/  LDSM.16.M88.4 R200, [R220+0x6000] ;  /* 0x00600000dcc8783b */ /* 0x000fea0000000200 */
[----:B------:R-:W-:Y:S01]  /*15280*/  HMMA.16816.F32.BF16 R32, R192, R142, R32 ;  /* 0x0000008ec020723c */ /* 0x000fe20000041820 */
[----:B------:R-:W1:Y:S04]  /*15290*/  LDSM.16.M88.4 R140, [R216+0x9800] ;  /* 0x00980000d88c783b */ /* 0x000e680000000200 */
[----:B------:R-:W2:Y:S01]  /*152a0*/  LDSM.16.M88.4 R192, [R220+0x4000] ;  /* 0x00400000dcc0783b */ /* 0x000ea20000000200 */
[-C--:B------:R-:W-:Y:S06]  /*152b0*/  HMMA.16816.F32.BF16 R4, R204, R208.reuse, R4 ;  /* 0x000000d0cc04723c */ /* 0x080fec0000041804 */
[C---:B------:R-:W-:Y:S06]  /*152c0*/  HMMA.16816.F32.BF16 R8, R212.reuse, R208, R8 ;  /* 0x000000d0d408723c */ /* 0x040fec0000041808 */
[-C--:B------:R-:W-:Y:S06]  /*152d0*/  HMMA.16816.F32.BF16 R12, R212, R210.reuse, R12 ;  /* 0x000000d2d40c723c */ /* 0x080fec000004180c */
[C---:B------:R-:W-:Y:S01]  /*152e0*/  HMMA.16816.F32.BF16 R16, R204.reuse, R210, R16 ;  /* 0x000000d2cc10723c */ /* 0x040fe20000041810 */
[----:B------:R-:W-:Y:S05]  /*152f0*/  LDSM.16.M88.4 R208, [R224+0x9000] ;  /* 0x00900000e0d0783b */ /* 0x000fea0000000200 */
[-C--:B---3--:R-:W-:Y:S06]  /*15300*/  HMMA.16816.F32.BF16 R20, R204, R176.reuse, R20 ;  /* 0x000000b0cc14723c */ /* 0x088fec0000041814 */
[C---:B------:R-:W-:Y:S06]  /*15310*/  HMMA.16816.F32.BF16 R24, R212.reuse, R176, R24 ;  /* 0x000000b0d418723c */ /* 0x040fec0000041818 */
[-C--:B------:R-:W-:Y:S01]  /*15320*/  HMMA.16816.F32.BF16 R28, R212, R178.reuse, R28 ;  /* 0x000000b2d41c723c */ /* 0x080fe2000004181c */
[----:B------:R-:W-:Y:S05]  /*15330*/  LDSM.16.M88.4 R212, [R226+0x6000] ;  /* 0x00600000e2d4783b */ /* 0x000fea0000000200 */
[----:B------:R-:W-:Y:S01]  /*15340*/  HMMA.16816.F32.BF16 R32, R204, R178, R32 ;  /* 0x000000b2cc20723c */ /* 0x000fe20000041820 */
[----:B------:R-:W3:Y:S04]  /*15350*/  LDSM.16.M88.4 R176, [R228] ;  /* 0x00000000e4b0783b */ /* 0x000ee80000000200 */
[----:B------:R-:W5:Y:S01]  /*15360*/  LDSM.16.M88.4 R204, [R226+0x4000] ;  /* 0x00400000e2cc783b */ /* 0x000f620000000200 */
[-C--:B------:R-:W-:Y:S06]  /*15370*/  HMMA.16816.F32.BF16 R4, R180, R184.reuse, R4 ;  /* 0x000000b8b404723c */ /* 0x080fec0000041804 */
[C---:B----4-:R-:W-:Y:S06]  /*15380*/  HMMA.16816.F32.BF16 R8, R188.reuse, R184, R8 ;  /* 0x000000b8bc08723c */ /* 0x050fec0000041808 */
        /* <DEDUP_REMOVED lines=8> */
[----:B------:R-:W1:Y:S04]  /*15410*/  LDSM.16.M88.4 R140, [R224+0x9800] ;  /* 0x00980000e08c783b */ /* 0x000e680000000200 */
[----:B------:R-:W4:Y:S01]  /*15420*/  LDSM.16.M88.4 R180, [R225+0x4000] ;  /* 0x00400000e1b4783b */ /* 0x000f220000000200 */
[-C--:B--2---:R-:W-:Y:S06]  /*15430*/  HMMA.16816.F32.BF16 R4, R192, R196.reuse, R4 ;  /* 0x000000c4c004723c */ /* 0x084fec0000041804 */
[C---:B------:R-:W-:Y:S06]  /*15440*/  HMMA.16816.F32.BF16 R8, R200.reuse, R196, R8 ;  /* 0x000000c4c808723c */ /* 0x040fec0000041808 */
[-C--:B------:R-:W-:Y:S06]  /*15450*/  HMMA.16816.F32.BF16 R12, R200, R198.reuse, R12 ;  /* 0x000000c6c80c723c */ /* 0x080fec000004180c */
[C---:B------:R-:W-:Y:S06]  /*15460*/  HMMA.16816.F32.BF16 R16, R192.reuse, R198, R16 ;  /* 0x000000c6c010723c */ /* 0x040fec0000041810 */
[-C--:B---3--:R-:W-:Y:S06]  /*15470*/  HMMA.16816.F32.BF16 R20, R192, R176.reuse, R20 ;  /* 0x000000b0c014723c */ /* 0x088fec0000041814 */
[C---:B------:R-:W-:Y:S06]  /*15480*/  HMMA.16816.F32.BF16 R24, R200.reuse, R176, R24 ;  /* 0x000000b0c818723c */ /* 0x040fec0000041818 */
[-C--:B------:R-:W-:Y:S06]  /*15490*/  HMMA.16816.F32.BF16 R28, R200, R178.reuse, R28 ;  /* 0x000000b2c81c723c */ /* 0x080fec000004181c */
[----:B------:R-:W-:Y:S01]  /*154a0*/  HMMA.16816.F32.BF16 R32, R192, R178, R32 ;  /* 0x000000b2c020723c */ /* 0x000fe20000041820 */
[----:B------:R-:W2:Y:S01]  /*154b0*/  LDSM.16.M88.4 R176, [R223+0x1800] ;  /* 0x00180000dfb0783b */ /* 0x000ea20000000200 */
[----:B------:R-:W-:Y:S04]  /*154c0*/  DEPBAR.LE SB0, 0x0 ;  /* 0x000080000000791a */ /* 0x000fe80000000000 */
[-C--:B-----5:R-:W-:Y:S01]  /*154d0*/  HMMA.16816.F32.BF16 R4, R204, R208.reuse, R4 ;  /* 0x000000d0cc04723c */ /* 0x0a0fe20000041804 */
[----:B------:R-:W-:Y:S05]  /*154e0*/  BAR.SYNC.DEFER_BLOCKING 0x0 ;  /* 0x0000000000007b1d */ /* 0x000fea0000010000 */
[C---:B------:R-:W-:Y:S06]  /*154f0*/  HMMA.16816.F32.BF16 R8, R212.reuse, R208, R8 ;  /* 0x000000d0d408723c */ /* 0x040fec0000041808 */
[-C--:B------:R-:W-:Y:S06]  /*15500*/  HMMA.16816.F32.BF16 R12, R212, R210.reuse, R12 ;  /* 0x000000d2d40c723c */ /* 0x080fec000004180c */
[C---:B------:R-:W-:Y:S06]  /*15510*/  HMMA.16816.F32.BF16 R16, R204.reuse, R210, R16 ;  /* 0x000000d2cc10723c */ /* 0x040fec0000041810 */
[-C--:B-1----:R-:W-:Y:S06]  /*15520*/  HMMA.16816.F32.BF16 R20, R204, R140.reuse, R20 ;  /* 0x0000008ccc14723c */ /* 0x082fec0000041814 */
[C---:B------:R-:W-:Y:S06]  /*15530*/  HMMA.16816.F32.BF16 R24, R212.reuse, R140, R24 ;  /* 0x0000008cd418723c */ /* 0x040fec0000041818 */
[-C--:B------:R-:W-:Y:S06]  /*15540*/  HMMA.16816.F32.BF16 R28, R212, R142.reuse, R28 ;  /* 0x0000008ed41c723c */ /* 0x080fec000004181c */
[----:B------:R-:W-:Y:S06]  /*15550*/  HMMA.16816.F32.BF16 R32, R204, R142, R32 ;  /* 0x0000008ecc20723c */ /* 0x000fec0000041820 */
[-C--:B----4-:R-:W-:Y:S06]  /*15560*/  HMMA.16816.F32.BF16 R4, R180, R184.reuse, R4 ;  /* 0x000000b8b404723c */ /* 0x090fec0000041804 */
[C---:B------:R-:W-:Y:S06]  /*15570*/  HMMA.16816.F32.BF16 R8, R188.reuse, R184, R8 ;  /* 0x000000b8bc08723c */ /* 0x040fec0000041808 */
[-C--:B------:R-:W-:Y:S06]  /*15580*/  HMMA.16816.F32.BF16 R12, R188, R186.reuse, R12 ;  /* 0x000000babc0c723c */ /* 0x080fec000004180c */
[C---:B------:R-:W-:Y:S06]  /*15590*/  HMMA.16816.F32.BF16 R16, R180.reuse, R186, R16 ;  /* 0x000000bab410723c */ /* 0x040fec0000041810 */
[-C--:B--2---:R-:W-:Y:S05]  /*155a0*/  HMMA.16816.F32.BF16 R20, R180, R176.reuse, R20 ;  /* 0x000000b0b414723c */ /* 0x084fea0000041814 */
[----:B------:R-:W-:Y:S01]  /*155b0*/  FFMA.FTZ R6, R133, -UR19, R6 ;  /* 0x8000001385067c23 */ /* 0x000fe20008010006 */
[----:B------:R-:W-:Y:S02]  /*155c0*/  IMAD.IADD R133, R238, 0x1, -R0 ;  /* 0x00000001ee857824 */ /* 0x000fe400078e0a00 */
[----:B------:R-:W-:Y:S01]  /*155d0*/  FFMA.FTZ R7, R134, -UR19, R7 ;  /* 0x8000001386077c23 */ /* 0x000fe20008010007 */
[C---:B------:R-:W-:Y:S04]  /*155e0*/  HMMA.16816.F32.BF16 R24, R188.reuse, R176, R24 ;  /* 0x000000b0bc18723c */ /* 0x040fe80000041818 */
[----:B------:R-:W-:Y:S01]  /*155f0*/  IABS R134, R133 ;  /* 0x0000008500867213 */ /* 0x000fe20000000000 */
[----:B------:R-:W-:Y:S02]  /*15600*/  IMAD.IADD R133, R238, 0x1, -R2 ;  /* 0x00000001ee857824 */ /* 0x000fe400078e0a02 */
[----:B------:R-:W-:Y:S01]  /*15610*/  FFMA.FTZ R4, R136, -UR19, R4 ;  /* 0x8000001388047c23 */ /* 0x000fe20008010004 */
[----:B------:R-:W-:Y:S01]  /*15620*/  IMAD.IADD R136, R239, 0x1, -R0 ;  /* 0x00000001ef887824 */ /* 0x000fe200078e0a00 */
[-C--:B------:R-:W-:Y:S03]  /*15630*/  HMMA.16816.F32.BF16 R28, R188, R178.reuse, R28 ;  /* 0x000000b2bc1c723c */ /* 0x080fe6000004181c */
[----:B------:R-:W-:Y:S01]  /*15640*/  IABS R137, R133 ;  /* 0x0000008500897213 */ /* 0x000fe20000000000 */
[----:B------:R-:W-:Y:S02]  /*15650*/  IMAD.MOV.U32 R133, RZ, RZ, R134 ;  /* 0x000000ffff857224 */ /* 0x000fe400078e0086 */
[----:B------:R-:W-:Y:S01]  /*15660*/  FFMA.FTZ R5, R135, -UR19, R5 ;  /* 0x8000001387057c23 */ /* 0x000fe20008010005 */
[----:B------:R-:W-:Y:S01]  /*15670*/  IMAD.IADD R135, R239, 0x1, -R2 ;  /* 0x00000001ef877824 */ /* 0x000fe200078e0a02 */
[----:B------:R-:W-:Y:S03]  /*15680*/  IABS R2, R136 ;  /* 0x0000008800027213 */ /* 0x000fe60000000000 */
[----:B------:R-:W-:Y:S01]  /*15690*/  IMAD.MOV.U32 R134, RZ, RZ, R137 ;  /* 0x000000ffff867224 */ /* 0x000fe200078e0089 */
[----:B------:R-:W-:Y:S04]  /*156a0*/  HMMA.16816.F32.BF16 R32, R180, R178, R32 ;  /* 0x000000b2b420723c */ /* 0x000fe80000041820 */
[----:B------:R-:W-:Y:S02]  /*156b0*/  I2FP.F32.S32 R133, R133 ;  /* 0x0000008500857245 */ /* 0x000fe40000201400 */
[----:B------:R-:W-:Y:S02]  /*156c0*/  IABS R135, R135 ;  /* 0x0000008700877213 */ /* 0x000fe40000000000 */
[----:B------:R-:W-:Y:S03]  /*156d0*/  I2FP.F32.S32 R134, R134 ;  /* 0x0000008600867245 */ /* 0x000fe60000201400 */
[----:B------:R-:W-:Y:S01]  /*156e0*/  I2FP.F32.S32 R2, R2 ;  /* 0x0000000200027245 */ /* 0x000fe20000201400 */
[----:B------:R-:W-:Y:S01]  /*156f0*/  FFMA.FTZ R8, R133, -UR19, R8 ;  /* 0x8000001385087c23 */ /* 0x000fe20008010008 */
[----:B------:R-:W-:Y:S01]  /*15700*/  I2FP.F32.S32 R135, R135 ;  /* 0x0000008700877245 */ /* 0x000fe20000201400 */
[----:B------:R-:W-:Y:S02]  /*15710*/  VIADD R133, R0, 0x8 ;  /* 0x0000000800857836 */ /* 0x000fe40000000000 */
[----:B------:R-:W-:Y:S01]  /*15720*/  FFMA.FTZ R9, R134, -UR19, R9 ;  /* 0x8000001386097c23 */ /* 0x000fe20008010009 */
[----:B------:R-:W-:Y:S01]  /*15730*/  FFMA.FTZ R10, R2, -UR19, R10 ;  /* 0x80000013020a7c23 */ /* 0x000fe2000801000a */
[----:B------:R-:W-:Y:S02]  /*15740*/  VIADD R2, R0, 0x9 ;  /* 0x0000000900027836 */ /* 0x000fe40000000000 */
[----:B------:R-:W-:Y:S01]  /*15750*/  FFMA.FTZ R11, R135, -UR19, R11 ;  /* 0x80000013870b7c23 */ /* 0x000fe2000801000b */
[C-C-:B------:R-:W-:Y:S02]  /*15760*/  IMAD.IADD R134, R238.reuse, 0x1, -R133.reuse ;  /* 0x00000001ee867824 */ /* 0x140fe400078e0a85 */
[----:B------:R-:W-:Y:S02]  /*15770*/  IMAD.IADD R136, R238, 0x1, -R2 ;  /* 0x00000001ee887824 */ /* 0x000fe400078e0a02 */
[----:B------:R-:W-:Y:S01]  /*15780*/  IMAD.IADD R135, R239, 0x1, -R133 ;  /* 0x00000001ef877824 */ /* 0x000fe200078e0a85 */
[----:B------:R-:W-:Y:S02]  /*15790*/  IABS R134, R134 ;  /* 0x0000008600867213 */ /* 0x000fe40000000000 */
[----:B------:R-:W-:Y:S02]  /*157a0*/  IABS R180, R136 ;  /* 0x0000008800b47213 */ /* 0x000fe40000000000 */
[----:B------:R-:W-:Y:S02]  /*157b0*/  IABS R179, R135 ;  /* 0x0000008700b37213 */ /* 0x000fe40000000000 */
[----:B------:R-:W-:Y:S01]  /*157c0*/  I2FP.F32.S32 R178, R134 ;  /* 0x0000008600b27245 */ /* 0x000fe20000201400 */
[----:B------:R-:W-:Y:S06]  /*157d0*/  @P0 BRA `(.L_x_1507) ;  /* 0xfffffff000000947 */ /* 0x000fec000383ffff */
.L_x_1506:
[C---:B------:R-:W-:Y:S01]  /*157e0*/  ISETP.GE.AND P1, PT, R0.reuse, R236, PT ;  /* 0x000000ec0000720c */ /* 0x040fe20003f26270 */
[----:B------:R-:W-:Y:S01]  /*157f0*/  LDSM.16.MT88.4 R184, [R219+0xa000] ;  /* 0x00a00000dbb8783b */ /* 0x000fe20000004200 */
[----:B------:R-:W-:Y:S01]  /*15800*/  ISETP.GE.AND P0, PT, R0, R235, PT ;  /* 0x000000eb0000720c */ /* 0x000fe20003f06270 */
[----:B------:R-:W-:Y:S01]  /*15810*/  FFMA.FTZ R12, R178, -UR19, R12 ;  /* 0x80000013b20c7c23 */ /* 0x000fe2000801000c */
[C---:B------:R-:W-:Y:S01]  /*15820*/  ISETP.GE.OR P1, PT, R0.reuse, R243, !P1 ;  /* 0x000000f30000720c */ /* 0x040fe20004f26670 */
[----:B------:R-:W-:Y:S01]  /*15830*/  UISETP.GT.AND UP0, UPT, UR8, UR15, UPT ;  /* 0x0000000f0800728c */ /* 0x000fe2000bf04270 */
[----:B------:R-:W-:Y:S01]  /*15840*/  ISETP.GE.OR P0, PT, R0, R242, !P0 ;  /* 0x000000f20000720c */ /* 0x000fe20004706670 */
[----:B------:R-:W-:Y:S01]  /*15850*/  UMOV UR29, UR8 ;  /* 0x00000008001d7c82 */ /* 0x000fe20008000000 */
[----:B-1----:R-:W-:Y:S02]  /*15860*/  FSEL R137, R4, -INF , !P1 ;  /* 0xff80000004897808 */ /* 0x002fe40004800000 */
[C---:B------:R-:W-:Y:S02]  /*15870*/  ISETP.GE.AND P1, PT, R0.reuse, R234, PT ;  /* 0x000000ea0000720c */ /* 0x040fe40003f26270 */
[----:B------:R-:W-:Y:S02]  /*15880*/  IADD3 R4, R239, -R2, RZ ;  /* 0x80000002ef047210 */ /* 0x000fe40007ffe0ff */
[----:B------:R-:W-:Y:S02]  /*15890*/  ISETP.GE.OR P1, PT, R0, R241, !P1 ;  /* 0x000000f10000720c */ /* 0x000fe40004f26670 */
[----:B------:R-:W-:Y:S01]  /*158a0*/  FSEL R176, R5, -INF , !P6 ;  /* 0xff80000005b07808 */ /* 0x000fe20007000000 */
[----:B------:R-:W-:Y:S01]  /*158b0*/  IMAD.IADD R5, R232, 0x1, -R133 ;  /* 0x00000001e8057824 */ /* 0x000fe200078e0a85 */
[----:B------:R-:W-:Y:S02]  /*158c0*/  FSEL R143, R6, -INF , !P0 ;  /* 0xff800000068f7808 */ /* 0x000fe40004000000 */
[----:B------:R-:W-:Y:S02]  /*158d0*/  FSEL R177, R7, -INF , !P5 ;  /* 0xff80000007b17808 */ /* 0x000fe40006800000 */
[----:B------:R-:W-:Y:S02]  /*158e0*/  FSEL R178, R8, -INF , !P1 ;  /* 0xff80000008b27808 */ /* 0x000fe40004800000 */
[----:B------:R-:W-:Y:S02]  /*158f0*/  MOV R135, R180 ;  /* 0x000000b400877202 */ /* 0x000fe40000000f00 */
[C---:B------:R-:W-:Y:S02]  /*15900*/  ISETP.GE.AND P0, PT, R133.reuse, R234, PT ;  /* 0x000000ea8500720c */ /* 0x040fe40003f06270 */
[C---:B------:R-:W-:Y:S02]  /*15910*/  ISETP.GE.AND P6, PT, R133.reuse, R236, PT ;  /* 0x000000ec8500720c */ /* 0x040fe40003fc6270 */
[C---:B------:R-:W-:Y:S02]  /*15920*/  ISETP.GE.AND P5, PT, R133.reuse, R235, PT ;  /* 0x000000eb8500720c */ /* 0x040fe40003fa6270 */
[-C--:B------:R-:W-:Y:S02]  /*15930*/  ISETP.GE.AND P1, PT, R133, R233.reuse, PT ;  /* 0x000000e98500720c */ /* 0x080fe40003f26270 */
[----:B------:R-:W-:Y:S02]  /*15940*/  IABS R4, R4 ;  /* 0x0000000400047213 */ /* 0x000fe40000000000 */
[----:B------:R-:W-:Y:S02]  /*15950*/  FSEL R180, R9, -INF , !P3 ;  /* 0xff80000009b47808 */ /* 0x000fe40005800000 */
[C---:B------:R-:W-:Y:S02]  /*15960*/  ISETP.GE.AND P3, PT, R0.reuse, R233, PT ;  /* 0x000000e90000720c */ /* 0x040fe40003f66270 */
[C---:B------:R-:W-:Y:S02]  /*15970*/  ISETP.GE.OR P0, PT, R133.reuse, R241, !P0 ;  /* 0x000000f18500720c */ /* 0x040fe40004706670 */
[C---:B------:R-:W-:Y:S02]  /*15980*/  ISETP.GE.OR P6, PT, R133.reuse, R243, !P6 ;  /* 0x000000f38500720c */ /* 0x040fe400077c6670 */
[C---:B------:R-:W-:Y:S02]  /*15990*/  ISETP.GE.OR P5, PT, R133.reuse, R242, !P5 ;  /* 0x000000f28500720c */ /* 0x040fe40006fa6670 */
[----:B------:R-:W-:Y:S02]  /*159a0*/  ISETP.GE.OR P1, PT, R133, R240, !P1 ;  /* 0x000000f08500720c */ /* 0x000fe40004f26670 */
[----:B------:R-:W-:Y:S02]  /*159b0*/  IABS R8, R5 ;  /* 0x0000000500087213 */ /* 0x000fe40000000000 */
[----:B------:R-:W-:Y:S02]  /*159c0*/  IADD3 R133, R237, -R133, RZ ;  /* 0x80000085ed857210 */ /* 0x000fe40007ffe0ff */
[----:B------:R-:W-:Y:S02]  /*159d0*/  MOV R5, R4 ;  /* 0x0000000400057202 */ /* 0x000fe40000000f00 */
[----:B------:R-:W-:Y:S02]  /*159e0*/  ISETP.GE.OR P3, PT, R0, R240, !P3 ;  /* 0x000000f00000720c */ /* 0x000fe40005f66670 */
[----:B------:R-:W-:Y:S02]  /*159f0*/  I2FP.F32.S32 R135, R135 ;  /* 0x0000008700877245 */ /* 0x000fe40000201400 */
[----:B------:R-:W-:Y:S02]  /*15a00*/  IABS R7, R133 ;  /* 0x0000008500077213 */ /* 0x000fe40000000000 */
[----:B------:R-:W-:Y:S01]  /*15a10*/  I2FP.F32.S32 R5, R5 ;  /* 0x0000000500057245 */ /* 0x000fe20000201400 */
[----:B------:R-:W-:Y:S01]  /*15a20*/  FFMA.FTZ R13, R135, -UR19, R13 ;  /* 0x80000013870d7c23 */ /* 0x000fe2000801000d */
[----:B------:R-:W-:Y:S02]  /*15a30*/  IADD3 R6, R232, -R2, RZ ;  /* 0x80000002e8067210 */ /* 0x000fe40007ffe0ff */
[----:B------:R-:W-:Y:S01]  /*15a40*/  FSEL R133, R10, -INF , !P3 ;  /* 0xff8000000a857808 */ /* 0x000fe20005800000 */
[----:B------:R-:W-:Y:S01]  /*15a50*/  FFMA.FTZ R15, R5, -UR19, R15 ;  /* 0x80000013050f7c23 */ /* 0x000fe2000801000f */
[C---:B------:R-:W-:Y:S02]  /*15a60*/  ISETP.GE.AND P3, PT, R2.reuse, R234, PT ;  /* 0x000000ea0200720c */ /* 0x040fe40003f66270 */
[----:B------:R-:W-:Y:S01]  /*15a70*/  IABS R4, R6 ;  /* 0x0000000600047213 */ /* 0x000fe20000000000 */
[----:B------:R-:W-:Y:S01]  /*15a80*/  IMAD.MOV.U32 R6, RZ, RZ, R8 ;  /* 0x000000ffff067224 */ /* 0x000fe200078e0008 */
[----:B------:R-:W-:Y:S02]  /*15a90*/  I2FP.F32.S32 R5, R7 ;  /* 0x0000000700057245 */ /* 0x000fe40000201400 */
[----:B------:R-:W-:Y:S02]  /*15aa0*/  ISETP.GE.OR P3, PT, R2, R241, !P3 ;  /* 0x000000f10200720c */ /* 0x000fe40005f66670 */
[----:B------:R-:W-:Y:S01]  /*15ab0*/  MOV R134, R179 ;  /* 0x000000b300867202 */ /* 0x000fe20000000f00 */
[----:B------:R-:W-:Y:S01]  /*15ac0*/  FFMA.FTZ R18, R5, -UR19, R18 ;  /* 0x8000001305127c23 */ /* 0x000fe20008010012 */
[----:B------:R-:W-:Y:S02]  /*15ad0*/  I2FP.F32.S32 R4, R4 ;  /* 0x0000000400047245 */ /* 0x000fe40000201400 */
[----:B------:R-:W-:Y:S02]  /*15ae0*/  FSEL R179, R11, -INF , !P2 ;  /* 0xff8000000bb37808 */ /* 0x000fe40005000000 */
[----:B------:R-:W-:Y:S01]  /*15af0*/  FSEL R181, R12, -INF , !P0 ;  /* 0xff8000000cb57808 */ /* 0x000fe20004000000 */
[----:B------:R-:W-:Y:S01]  /*15b00*/  FFMA.FTZ R17, R4, -UR19, R17 ;  /* 0x8000001304117c23 */ /* 0x000fe20008010011 */
[----:B------:R-:W-:Y:S02]  /*15b10*/  FSEL R13, R13, -INF , !P3 ;  /* 0xff8000000d0d7808 */ /* 0x000fe40005800000 */
[----:B------:R-:W-:Y:S02]  /*15b20*/  I2FP.F32.S32 R6, R6 ;  /* 0x0000000600067245 */ /* 0x000fe40000201400 */
[C---:B------:R-:W-:Y:S02]  /*15b30*/  ISETP.GE.AND P2, PT, R2.reuse, R236, PT ;  /* 0x000000ec0200720c */ /* 0x040fe40003f46270 */
[----:B------:R-:W-:Y:S01]  /*15b40*/  ISETP.GE.AND P0, PT, R2, R235, PT ;  /* 0x000000eb0200720c */ /* 0x000fe20003f06270 */
[----:B------:R-:W-:Y:S01]  /*15b50*/  FFMA.FTZ R16, R6, -UR19, R16 ;  /* 0x8000001306107c23 */ /* 0x000fe20008010010 */
[----:B------:R-:W-:Y:S02]  /*15b60*/  ISETP.GE.AND P3, PT, R2, R233, PT ;  /* 0x000000e90200720c */ /* 0x000fe40003f66270 */
[----:B------:R-:W-:Y:S02]  /*15b70*/  IADD3 R5, R0, 0x10, RZ ;  /* 0x0000001000057810 */ /* 0x000fe40007ffe0ff */
[C---:B------:R-:W-:Y:S02]  /*15b80*/  ISETP.GE.OR P0, PT, R2.reuse, R242, !P0 ;  /* 0x000000f20200720c */ /* 0x040fe40004706670 */
[----:B------:R-:W-:Y:S01]  /*15b90*/  ISETP.GE.OR P2, PT, R2, R243, !P2 ;  /* 0x000000f30200720c */ /* 0x000fe20005746670 */
[----:B------:R-:W-:Y:S01]  /*15ba0*/  IMAD.IADD R6, R232, 0x1, -R5 ;  /* 0x00000001e8067824 */ /* 0x000fe200078e0a05 */
[----:B------:R-:W-:Y:S02]  /*15bb0*/  ISETP.GE.OR P3, PT, R2, R240, !P3 ;  /* 0x000000f00200720c */ /* 0x000fe40005f66670 */
[----:B------:R-:W-:Y:S02]  /*15bc0*/  IADD3 R4, R0, 0x11, RZ ;  /* 0x0000001100047810 */ /* 0x000fe40007ffe0ff */
[C---:B------:R-:W-:Y:S02]  /*15bd0*/  IADD3 R2, R237.reuse, -R2, RZ ;  /* 0x80000002ed027210 */ /* 0x040fe40007ffe0ff */
[C---:B------:R-:W-:Y:S02]  /*15be0*/  IADD3 R7, R237.reuse, -R5, RZ ;  /* 0x80000005ed077210 */ /* 0x040fe40007ffe0ff */
[----:B------:R-:W-:Y:S02]  /*15bf0*/  IADD3 R10, R237, -R4, RZ ;  /* 0x80000004ed0a7210 */ /* 0x000fe40007ffe0ff */
[----:B------:R-:W-:Y:S02]  /*15c00*/  IABS R11, R2 ;  /* 0x00000002000b7213 */ /* 0x000fe40000000000 */
[----:B------:R-:W-:Y:S02]  /*15c10*/  IADD3 R9, R232, -R4, RZ ;  /* 0x80000004e8097210 */ /* 0x000fe40007ffe0ff */
[----:B------:R-:W-:Y:S02]  /*15c20*/  IABS R8, R6 ;  /* 0x0000000600087213 */ /* 0x000fe40000000000 */
[----:B------:R-:W-:Y:S02]  /*15c30*/  IABS R2, R7 ;  /* 0x0000000700027213 */ /* 0x000fe40000000000 */
[----:B------:R-:W-:Y:S01]  /*15c40*/  IABS R6, R10 ;  /* 0x0000000a00067213 */ /* 0x000fe20000000000 */
[----:B------:R-:W-:Y:S01]  /*15c50*/  IMAD.MOV.U32 R10, RZ, RZ, R11 ;  /* 0x000000ffff0a7224 */ /* 0x000fe200078e000b */
[----:B------:R-:W-:Y:S02]  /*15c60*/  IABS R7, R9 ;  /* 0x0000000900077213 */ /* 0x000fe40000000000 */
[C---:B------:R-:W-:Y:S02]  /*15c70*/  IADD3 R11, R0.reuse, 0x18, RZ ;  /* 0x00000018000b7810 */ /* 0x040fe40007ffe0ff */
[----:B------:R-:W-:Y:S02]  /*15c80*/  I2FP.F32.S32 R9, R8 ;  /* 0x0000000800097245 */ /* 0x000fe40000201400 */
[----:B------:R-:W-:Y:S02]  /*15c90*/  I2FP.F32.S32 R8, R2 ;  /* 0x0000000200087245 */ /* 0x000fe40000201400 */
[----:B------:R-:W-:Y:S01]  /*15ca0*/  IADD3 R12, R0, 0x19, RZ ;  /* 0x00000019000c7810 */ /* 0x000fe20007ffe0ff */
[----:B------:R-:W-:Y:S01]  /*15cb0*/  FFMA.FTZ R20, R9, -UR19, R20 ;  /* 0x8000001309147c23 */ /* 0x000fe20008010014 */
[----:B------:R-:W-:Y:S01]  /*15cc0*/  I2FP.F32.S32 R2, R6 ;  /* 0x0000000600027245 */ /* 0x000fe20000201400 */
[----:B------:R-:W-:Y:S01]  /*15cd0*/  FFMA.FTZ R22, R8, -UR19, R22 ;  /* 0x8000001308167c23 */ /* 0x000fe20008010016 */
[----:B------:R-:W-:Y:S02]  /*15ce0*/  IADD3 R0, R238, -R5, RZ ;  /* 0x80000005ee007210 */ /* 0x000fe40007ffe0ff */
[C---:B------:R-:W-:Y:S01]  /*15cf0*/  IADD3 R6, R237.reuse, -R11, RZ ;  /* 0x8000000bed067210 */ /* 0x040fe20007ffe0ff */
[----:B------:R-:W-:Y:S01]  /*15d00*/  FFMA.FTZ R23, R2, -UR19, R23 ;  /* 0x8000001302177c23 */ /* 0x000fe20008010017 */
[----:B------:R-:W-:Y:S01]  /*15d10*/  IABS R8, R0 ;  /* 0x0000000000087213 */ /* 0x000fe20000000000 */
[----:B------:R-:W-:Y:S01]  /*15d20*/  IMAD.IADD R2, R232, 0x1, -R11 ;  /* 0x00000001e8027824 */ /* 0x000fe200078e0a0b */
[----:B------:R-:W-:Y:S02]  /*15d30*/  I2FP.F32.S32 R10, R10 ;  /* 0x0000000a000a7245 */ /* 0x000fe40000201400 */
[----:B------:R-:W-:Y:S02]  /*15d40*/  IABS R0, R6 ;  /* 0x0000000600007213 */ /* 0x000fe40000000000 */
[----:B------:R-:W-:Y:S01]  /*15d50*/  I2FP.F32.S32 R7, R7 ;  /* 0x0000000700077245 */ /* 0x000fe20000201400 */
[----:B------:R-:W-:Y:S01]  /*15d60*/  FFMA.FTZ R19, R10, -UR19, R19 ;  /* 0x800000130a137c23 */ /* 0x000fe20008010013 */
[----:B------:R-:W-:Y:S02]  /*15d70*/  I2FP.F32.S32 R0, R0 ;  /* 0x0000000000007245 */ /* 0x000fe40000201400 */
[----:B------:R-:W-:Y:S01]  /*15d80*/  IADD3 R10, R237, -R12, RZ ;  /* 0x8000000ced0a7210 */ /* 0x000fe20007ffe0ff */
[----:B------:R-:W-:Y:S01]  /*15d90*/  FFMA.FTZ R21, R7, -UR19, R21 ;  /* 0x8000001307157c23 */ /* 0x000fe20008010015 */
[----:B------:R-:W-:Y:S01]  /*15da0*/  IABS R7, R2 ;  /* 0x0000000200077213 */ /* 0x000fe20000000000 */
[----:B------:R-:W-:Y:S01]  /*15db0*/  FFMA.FTZ R34, R0, -UR19, R34 ;  /* 0x8000001300227c23 */ /* 0x000fe20008010022 */
[----:B------:R-:W-:Y:S02]  /*15dc0*/  IABS R2, R10 ;  /* 0x0000000a00027213 */ /* 0x000fe40000000000 */
[----:B------:R-:W-:Y:S02]  /*15dd0*/  FMNMX.FTZ R0, R143, R132, !PT ;  /* 0x000000848f007209 */ /* 0x000fe40007810000 */
[----:B------:R-:W-:Y:S02]  /*15de0*/  FSEL R18, R18, -INF , !P5 ;  /* 0xff80000012127808 */ /* 0x000fe40006800000 */
[-C--:B------:R-:W-:Y:S02]  /*15df0*/  ISETP.GE.AND P5, PT, R5, R235.reuse, PT ;  /* 0x000000eb0500720c */ /* 0x080fe40003fa6270 */
[----:B------:R-:W-:Y:S02]  /*15e00*/  I2FP.F32.S32 R2, R2 ;  /* 0x0000000200027245 */ /* 0x000fe40000201400 */
[----:B------:R-:W-:Y:S02]  /*15e10*/  FMNMX.FTZ R0, R177, R0, !PT ;  /* 0x00000000b1007209 */ /* 0x000fe40007810000 */
[----:B------:R-:W-:Y:S01]  /*15e20*/  FSEL R19, R19, -INF , !P0 ;  /* 0xff80000013137808 */ /* 0x000fe20004000000 */
[----:B------:R-:W-:Y:S01]  /*15e30*/  FFMA.FTZ R35, R2, -UR19, R35 ;  /* 0x8000001302237c23 */ /* 0x000fe20008010023 */
[----:B------:R-:W-:Y:S02]  /*15e40*/  ISETP.GE.OR P5, PT, R5, R242, !P5 ;  /* 0x000000f20500720c */ /* 0x000fe40006fa6670 */
[----:B------:R-:W-:Y:S02]  /*15e50*/  ISETP.GE.AND P0, PT, R4, R235, PT ;  /* 0x000000eb0400720c */ /* 0x000fe40003f06270 */
[----:B------:R-:W-:Y:S02]  /*15e60*/  FMNMX.FTZ R0, R18, R0, !PT ;  /* 0x0000000012007209 */ /* 0x000fe40007810000 */
[----:B------:R-:W-:Y:S02]  /*15e70*/  FSEL R16, R16, -INF , !P6 ;  /* 0xff80000010107808 */ /* 0x000fe40007000000 */
[----:B------:R-:W-:Y:S02]  /*15e80*/  FMNMX.FTZ R2, R137, R3, !PT ;  /* 0x0000000389027209 */ /* 0x000fe40007810000 */
[----:B------:R-:W-:Y:S02]  /*15e90*/  FSEL R191, R22, -INF , !P5 ;  /* 0xff80000016bf7808 */ /* 0x000fe40006800000 */
[----:B------:R-:W-:Y:S02]  /*15ea0*/  IADD3 R9, R232, -R12, RZ ;  /* 0x8000000ce8097210 */ /* 0x000fe40007ffe0ff */
[C---:B------:R-:W-:Y:S02]  /*15eb0*/  ISETP.GE.OR P0, PT, R4.reuse, R242, !P0 ;  /* 0x000000f20400720c */ /* 0x040fe40004706670 */
[----:B------:R-:W-:Y:S02]  /*15ec0*/  ISETP.GE.AND P6, PT, R5, R236, PT ;  /* 0x000000ec0500720c */ /* 0x000fe40003fc6270 */
[----:B------:R-:W-:Y:S02]  /*15ed0*/  FSEL R17, R17, -INF , !P2 ;  /* 0xff80000011117808 */ /* 0x000fe40005000000 */
[----:B------:R-:W-:Y:S02]  /*15ee0*/  ISETP.GE.AND P5, PT, R11, R235, PT ;  /* 0x000000eb0b00720c */ /* 0x000fe40003fa6270 */
[----:B------:R-:W-:Y:S02]  /*15ef0*/  FMNMX.FTZ R0, R19, R0, !PT ;  /* 0x0000000013007209 */ /* 0x000fe40007810000 */
[----:B------:R-:W-:Y:S02]  /*15f00*/  ISETP.GE.AND P2, PT, R4, R236, PT ;  /* 0x000000ec0400720c */ /* 0x000fe40003f46270 */
[----:B------:R-:W-:Y:S02]  /*15f10*/  FMNMX.FTZ R2, R176, R2, !PT ;  /* 0x00000002b0027209 */ /* 0x000fe40007810000 */
[----:B------:R-:W-:Y:S02]  /*15f20*/  FSEL R192, R23, -INF , !P0 ;  /* 0xff80000017c07808 */ /* 0x000fe40004000000 */
[----:B------:R-:W-:Y:S02]  /*15f30*/  ISETP.GE.OR P6, PT, R5, R243, !P6 ;  /* 0x000000f30500720c */ /* 0x000fe400077c6670 */
[----:B------:R-:W-:Y:S02]  /*15f40*/  IABS R6, R9 ;  /* 0x0000000900067213 */ /* 0x000fe40000000000 */
[----:B------:R-:W-:Y:S02]  /*15f50*/  FMNMX.FTZ R0, R191, R0, !PT ;  /* 0x00000000bf007209 */ /* 0x000fe40007810000 */
[----:B------:R-:W-:Y:S02]  /*15f60*/  ISETP.GE.OR P2, PT, R4, R243, !P2 ;  /* 0x000000f30400720c */ /* 0x000fe40005746670 */
[----:B------:R-:W-:Y:S02]  /*15f70*/  ISETP.GE.AND P0, PT, R12, R235, PT ;  /* 0x000000eb0c00720c */ /* 0x000fe40003f06270 */
[----:B------:R-:W-:Y:S02]  /*15f80*/  ISETP.GE.OR P5, PT, R11, R242, !P5 ;  /* 0x000000f20b00720c */ /* 0x000fe40006fa6670 */
[----:B------:R-:W-:Y:S02]  /*15f90*/  I2FP.F32.S32 R7, R7 ;  /* 0x0000000700077245 */ /* 0x000fe40000201400 */
[----:B------:R-:W-:Y:S02]  /*15fa0*/  FMNMX.FTZ R136, R16, R2, !PT ;  /* 0x0000000210887209 */ /* 0x000fe40007810000 */
[----:B------:R-:W-:Y:S01]  /*15fb0*/  FSEL R189, R20, -INF , !P6 ;  /* 0xff80000014bd7808 */ /* 0x000fe20007000000 */
[----:B------:R-:W-:Y:S01]  /*15fc0*/  FFMA.FTZ R32, R7, -UR19, R32 ;  /* 0x8000001307207c23 */ /* 0x000fe20008010020 */
[----:B------:R-:W-:Y:S02]  /*15fd0*/  I2FP.F32.S32 R6, R6 ;  /* 0x0000000600067245 */ /* 0x000fe40000201400 */
[----:B------:R-:W-:Y:S02]  /*15fe0*/  FSEL R190, R21, -INF , !P2 ;  /* 0xff80000015be7808 */ /* 0x000fe40005000000 */
[----:B------:R-:W-:Y:S01]  /*15ff0*/  FSEL R195, R34, -INF , !P5 ;  /* 0xff80000022c37808 */ /* 0x000fe20006800000 */
[----:B------:R-:W-:Y:S01]  /*16000*/  FFMA.FTZ R33, R6, -UR19, R33 ;  /* 0x8000001306217c23 */ /* 0x000fe20008010021 */
[----:B------:R-:W-:Y:S01]  /*16010*/  FMNMX.FTZ R0, R192, R0, !PT ;  /* 0x00000000c0007209 */ /* 0x000fe20007810000 */
[----:B------:R-:W-:Y:S01]  /*16020*/  IMAD.IADD R6, R239, 0x1, -R5 ;  /* 0x00000001ef067824 */ /* 0x000fe200078e0a05 */
[----:B------:R-:W-:Y:S02]  /*16030*/  ISETP.GE.AND P6, PT, R11, R236, PT ;  /* 0x000000ec0b00720c */ /* 0x000fe40003fc6270 */
[C---:B------:R-:W-:Y:S02]  /*16040*/  ISETP.GE.OR P0, PT, R12.reuse, R242, !P0 ;  /* 0x000000f20c00720c */ /* 0x040fe40004706670 */
[C---:B------:R-:W-:Y:S02]  /*16050*/  ISETP.GE.AND P2, PT, R12.reuse, R236, PT ;  /* 0x000000ec0c00720c */ /* 0x040fe40003f46270 */
[----:B------:R-:W-:Y:S02]  /*16060*/  FMNMX.FTZ R136, R17, R136, !PT ;  /* 0x0000008811887209 */ /* 0x000fe40007810000 */
[----:B------:R-:W-:Y:S02]  /*16070*/  FSEL R196, R35, -INF , !P0 ;  /* 0xff80000023c47808 */ /* 0x000fe40004000000 */
[----:B------:R-:W-:Y:S02]  /*16080*/  FMNMX.FTZ R0, R195, R0, !PT ;  /* 0x00000000c3007209 */ /* 0x000fe40007810000 */
[-C--:B------:R-:W-:Y:S02]  /*16090*/  ISETP.GE.OR P6, PT, R11, R243.reuse, !P6 ;  /* 0x000000f30b00720c */ /* 0x080fe400077c6670 */
[----:B------:R-:W-:Y:S02]  /*160a0*/  ISETP.GE.OR P2, PT, R12, R243, !P2 ;  /* 0x000000f30c00720c */ /* 0x000fe40005746670 */
[----:B------:R-:W-:Y:S02]  /*160b0*/  FMNMX.FTZ R136, R189, R136, !PT ;  /* 0x00000088bd887209 */ /* 0x000fe40007810000 */
[----:B------:R-:W-:Y:S02]  /*160c0*/  FSEL R193, R32, -INF , !P6 ;  /* 0xff80000020c17808 */ /* 0x000fe40007000000 */
[----:B------:R-:W-:Y:S02]  /*160d0*/  FMNMX.FTZ R135, R196, R0, !PT ;  /* 0x00000000c4877209 */ /* 0x000fe40007810000 */
[----:B------:R-:W-:Y:S02]  /*160e0*/  FSEL R194, R33, -INF , !P2 ;  /* 0xff80000021c27808 */ /* 0x000fe40005000000 */
[C---:B------:R-:W-:Y:S01]  /*160f0*/  ISETP.GE.AND P6, PT, R5.reuse, R234, PT ;  /* 0x000000ea0500720c */ /* 0x040fe20003fc6270 */
[----:B------:R-:W1:Y:S01]  /*16100*/  SHFL.BFLY PT, R7, R135, 0x2, 0x1f ;  /* 0x0c401f0087077f89 */ /* 0x000e6200000e0000 */
[CC--:B------:R-:W-:Y:S02]  /*16110*/  ISETP.GE.AND P5, PT, R5.reuse, R233.reuse, PT ;  /* 0x000000e90500720c */ /* 0x0c0fe40003fa6270 */
[----:B------:R-:W-:Y:S02]  /*16120*/  FMNMX.FTZ R136, R190, R136, !PT ;  /* 0x00000088be887209 */ /* 0x000fe40007810000 */
[C---:B------:R-:W-:Y:S02]  /*16130*/  ISETP.GE.AND P2, PT, R4.reuse, R234, PT ;  /* 0x000000ea0400720c */ /* 0x040fe40003f46270 */
[----:B------:R-:W-:Y:S02]  /*16140*/  ISETP.GE.AND P0, PT, R4, R233, PT ;  /* 0x000000e90400720c */ /* 0x000fe40003f06270 */
[----:B------:R-:W-:Y:S02]  /*16150*/  I2FP.F32.S32 R8, R8 ;  /* 0x0000000800087245 */ /* 0x000fe40000201400 */
[CC--:B------:R-:W-:Y:S02]  /*16160*/  ISETP.GE.OR P6, PT, R5.reuse, R241.reuse, !P6 ;  /* 0x000000f10500720c */ /* 0x0c0fe400077c6670 */
[----:B------:R-:W-:Y:S01]  /*16170*/  ISETP.GE.OR P5, PT, R5, R240, !P5 ;  /* 0x000000f00500720c */ /* 0x000fe20006fa6670 */
[----:B------:R-:W-:Y:S01]  /*16180*/  FFMA.FTZ R24, R8, -UR19, R24 ;  /* 0x8000001308187c23 */ /* 0x000fe20008010018 */
[----:B------:R-:W-:Y:S02]  /*16190*/  FMNMX.FTZ R136, R193, R136, !PT ;  /* 0x00000088c1887209 */ /* 0x000fe40007810000 */
[C---:B------:R-:W-:Y:S02]  /*161a0*/  ISETP.GE.OR P2, PT, R4.reuse, R241, !P2 ;  /* 0x000000f10400720c */ /* 0x040fe40005746670 */
[----:B------:R-:W-:Y:S02]  /*161b0*/  ISETP.GE.OR P0, PT, R4, R240, !P0 ;  /* 0x000000f00400720c */ /* 0x000fe40004706670 */
[CC--:B------:R-:W-:Y:S02]  /*161c0*/  IADD3 R5, R238.reuse, -R4.reuse, RZ ;  /* 0x80000004ee057210 */ /* 0x0c0fe40007ffe0ff */
[C---:B------:R-:W-:Y:S01]  /*161d0*/  IADD3 R2, R239.reuse, -R4, RZ ;  /* 0x80000004ef027210 */ /* 0x040fe20007ffe0ff */
[C---:B------:R-:W-:Y:S01]  /*161e0*/  IMAD.IADD R4, R238.reuse, 0x1, -R12 ;  /* 0x00000001ee047824 */ /* 0x040fe200078e0a0c */
[----:B------:R-:W-:Y:S02]  /*161f0*/  IADD3 R0, R238, -R11, RZ ;  /* 0x8000000bee007210 */ /* 0x000fe40007ffe0ff */
[----:B------:R-:W-:Y:S02]  /*16200*/  FMNMX.FTZ R136, R194, R136, !PT ;  /* 0x00000088c2887209 */ /* 0x000fe40007810000 */
[----:B------:R-:W-:Y:S02]  /*16210*/  IABS R8, R2 ;  /* 0x0000000200087213 */ /* 0x000fe40000000000 */
[----:B------:R-:W-:Y:S02]  /*16220*/  IABS R2, R0 ;  /* 0x0000000000027213 */ /* 0x000fe40000000000 */
[----:B------:R-:W-:Y:S02]  /*16230*/  IABS R0, R4 ;  /* 0x0000000400007213 */ /* 0x000fe40000000000 */
[----:B------:R-:W-:Y:S02]  /*16240*/  IABS R9, R5 ;  /* 0x0000000500097213 */ /* 0x000fe40000000000 */
[----:B------:R-:W2:Y:S01]  /*16250*/  SHFL.BFLY PT, R5, R136, 0x2, 0x1f ;  /* 0x0c401f0088057f89 */ /* 0x000ea200000e0000 */
[----:B------:R-:W-:Y:S02]  /*16260*/  I2FP.F32.S32 R0, R0 ;  /* 0x0000000000007245 */ /* 0x000fe40000201400 */
[----:B------:R-:W-:Y:S02]  /*16270*/  I2FP.F32.S32 R2, R2 ;  /* 0x0000000200027245 */ /* 0x000fe40000201400 */
[----:B------:R-:W-:Y:S01]  /*16280*/  I2FP.F32.S32 R134, R134 ;  /* 0x0000008600867245 */ /* 0x000fe20000201400 */
[----:B------:R-:W-:Y:S01]  /*16290*/  FFMA.FTZ R29, R0, -UR19, R29 ;  /* 0x80000013001d7c23 */ /* 0x000fe2000801001d */
[C---:B------:R-:W-:Y:S01]  /*162a0*/  IADD3 R0, R239.reuse, -R12, RZ ;  /* 0x8000000cef007210 */ /* 0x040fe20007ffe0ff */
[----:B------:R-:W-:Y:S01]  /*162b0*/  FFMA.FTZ R28, R2, -UR19, R28 ;  /* 0x80000013021c7c23 */ /* 0x000fe2000801001c */
[----:B------:R-:W-:Y:S01]  /*162c0*/  IADD3 R2, R239, -R11, RZ ;  /* 0x8000000bef027210 */ /* 0x000fe20007ffe0ff */
[----:B------:R-:W-:Y:S01]  /*162d0*/  FFMA.FTZ R14, R134, -UR19, R14 ;  /* 0x80000013860e7c23 */ /* 0x000fe2000801000e */
[----:B------:R-:W-:Y:S02]  /*162e0*/  IABS R0, R0 ;  /* 0x0000000000007213 */ /* 0x000fe40000000000 */
[----:B------:R-:W-:Y:S02]  /*162f0*/  FSEL R197, R24, -INF , !P6 ;  /* 0xff80000018c57808 */ /* 0x000fe40007000000 */
[----:B------:R-:W-:Y:S02]  /*16300*/  MOV R4, R9 ;  /* 0x0000000900047202 */ /* 0x000fe40000000f00 */
[----:B------:R-:W-:Y:S02]  /*16310*/  ISETP.GE.AND P6, PT, R11, R234, PT ;  /* 0x000000ea0b00720c */ /* 0x000fe40003fc6270 */
[----:B------:R-:W-:Y:S02]  /*16320*/  IABS R6, R6 ;  /* 0x0000000600067213 */ /* 0x000fe40000000000 */
[----:B------:R-:W-:Y:S02]  /*16330*/  I2FP.F32.S32 R4, R4 ;  /* 0x0000000400047245 */ /* 0x000fe40000201400 */
[----:B------:R-:W-:Y:S02]  /*16340*/  I2FP.F32.S32 R6, R6 ;  /* 0x0000000600067245 */ /* 0x000fe40000201400 */
[----:B-1----:R-:W-:Y:S01]  /*16350*/  FMNMX.FTZ R135, R135, R7, !PT ;  /* 0x0000000787877209 */ /* 0x002fe20007810000 */
[----:B------:R-:W-:Y:S01]  /*16360*/  FFMA.FTZ R25, R4, -UR19, R25 ;  /* 0x8000001304197c23 */ /* 0x000fe20008010019 */
[----:B------:R-:W-:Y:S01]  /*16370*/  IABS R7, R2 ;  /* 0x0000000200077213 */ /* 0x000fe20000000000 */
[----:B------:R-:W-:Y:S01]  /*16380*/  IMAD.MOV.U32 R2, RZ, RZ, R0 ;  /* 0x000000ffff027224 */ /* 0x000fe200078e0000 */
[----:B------:R-:W-:Y:S01]  /*16390*/  FMNMX.FTZ R0, R133, R139, !PT ;  /* 0x0000008b85007209 */ /* 0x000fe20007810000 */
[----:B------:R-:W-:Y:S01]  /*163a0*/  FFMA.FTZ R26, R6, -UR19, R26 ;  /* 0x80000013061a7c23 */ /* 0x000fe2000801001a */
[----:B------:R-:W-:Y:S01]  /*163b0*/  ISETP.GE.OR P6, PT, R11, R241, !P6 ;  /* 0x000000f10b00720c */ /* 0x000fe200077c6670 */
[----:B------:R-:W-:Y:S01]  /*163c0*/  SHFL.BFLY PT, R6, R135, 0x1, 0x1f ;  /* 0x0c201f0087067f89 */ /* 0x000fe200000e0000 */
[----:B------:R-:W-:Y:S02]  /*163d0*/  FMNMX.FTZ R134, R178, R138, !PT ;  /* 0x0000008ab2867209 */ /* 0x000fe40007810000 */
[----:B------:R-:W-:Y:S02]  /*163e0*/  FSEL R14, R14, -INF , !P1 ;  /* 0xff8000000e0e7808 */ /* 0x000fe40004800000 */
[----:B------:R-:W-:Y:S02]  /*163f0*/  FMNMX.FTZ R0, R179, R0, !PT ;  /* 0x00000000b3007209 */ /* 0x000fe40007810000 */
[----:B------:R-:W-:Y:S02]  /*16400*/  FSEL R198, R28, -INF , !P6 ;  /* 0xff8000001cc67808 */ /* 0x000fe40007000000 */
[----:B------:R-:W-:Y:S02]  /*16410*/  I2FP.F32.S32 R8, R8 ;  /* 0x0000000800087245 */ /* 0x000fe40000201400 */
[----:B------:R-:W-:Y:S02]  /*16420*/  FMNMX.FTZ R134, R180, R134, !PT ;  /* 0x00000086b4867209 */ /* 0x000fe40007810000 */
[----:B------:R-:W-:Y:S01]  /*16430*/  ISETP.GE.AND P6, PT, R12, R234, PT ;  /* 0x000000ea0c00720c */ /* 0x000fe20003fc6270 */
[----:B------:R-:W-:Y:S01]  /*16440*/  FFMA.FTZ R27, R8, -UR19, R27 ;  /* 0x80000013081b7c23 */ /* 0x000fe2000801001b */
[----:B--2---:R-:W-:Y:S02]  /*16450*/  FMNMX.FTZ R136, R136, R5, !PT ;  /* 0x0000000588887209 */ /* 0x004fe40007810000 */
[----:B------:R-:W-:Y:S02]  /*16460*/  FMNMX.FTZ R0, R14, R0, !PT ;  /* 0x000000000e007209 */ /* 0x000fe40007810000 */
[----:B------:R-:W-:Y:S01]  /*16470*/  FSEL R15, R15, -INF , !P3 ;  /* 0xff8000000f0f7808 */ /* 0x000fe20005800000 */
[----:B------:R-:W1:Y:S01]  /*16480*/  SHFL.BFLY PT, R4, R136, 0x1, 0x1f ;  /* 0x0c201f0088047f89 */ /* 0x000e6200000e0000 */
[----:B------:R-:W-:Y:S02]  /*16490*/  I2FP.F32.S32 R7, R7 ;  /* 0x0000000700077245 */ /* 0x000fe40000201400 */
[----:B------:R-:W-:Y:S02]  /*164a0*/  FSEL R200, R25, -INF , !P2 ;  /* 0xff80000019c87808 */ /* 0x000fe40005000000 */
[----:B------:R-:W-:Y:S01]  /*164b0*/  FMNMX.FTZ R134, R181, R134, !PT ;  /* 0x00000086b5867209 */ /* 0x000fe20007810000 */
[----:B------:R-:W-:Y:S01]  /*164c0*/  FFMA.FTZ R30, R7, -UR19, R30 ;  /* 0x80000013071e7c23 */ /* 0x000fe2000801001e */
[----:B------:R-:W-:Y:S02]  /*164d0*/  ISETP.GE.OR P6, PT, R12, R241, !P6 ;  /* 0x000000f10c00720c */ /* 0x000fe400077c6670 */
[----:B------:R-:W-:Y:S02]  /*164e0*/  FSEL R201, R26, -INF , !P5 ;  /* 0xff8000001ac97808 */ /* 0x000fe40006800000 */
[-C--:B------:R-:W-:Y:S02]  /*164f0*/  ISETP.GE.AND P2, PT, R11, R233.reuse, PT ;  /* 0x000000e90b00720c */ /* 0x080fe40003f46270 */
[----:B------:R-:W-:Y:S02]  /*16500*/  FMNMX.FTZ R0, R15, R0, !PT ;  /* 0x000000000f007209 */ /* 0x000fe40007810000 */
[----:B------:R-:W-:Y:S02]  /*16510*/  I2FP.F32.S32 R2, R2 ;  /* 0x0000000200027245 */ /* 0x000fe40000201400 */
[----:B------:R-:W-:Y:S02]  /*16520*/  FSEL R199, R29, -INF , !P6 ;  /* 0xff8000001dc77808 */ /* 0x000fe40007000000 */
[----:B------:R-:W-:Y:S01]  /*16530*/  FMNMX.FTZ R134, R13, R134, !PT ;  /* 0x000000860d867209 */ /* 0x000fe20007810000 */
[----:B------:R-:W-:Y:S01]  /*16540*/  FFMA.FTZ R31, R2, -UR19, R31 ;  /* 0x80000013021f7c23 */ /* 0x000fe2000801001f */
[----:B------:R-:W-:Y:S02]  /*16550*/  FSEL R202, R27, -INF , !P0 ;  /* 0xff8000001bca7808 */ /* 0x000fe40004000000 */
[----:B------:R-:W-:Y:S01]  /*16560*/  ISETP.GE.OR P2, PT, R11, R240, !P2 ;  /* 0x000000f00b00720c */ /* 0x000fe20005746670 */
[----:B------:R-:W-:Y:S01]  /*16570*/  LDSM.16.MT88.4 R24, [R217+0xa000] ;  /* 0x00a00000d918783b */ /* 0x000fe20000004200 */
[C---:B------:R-:W-:Y:S02]  /*16580*/  ISETP.GE.AND P6, PT, R12.reuse, R233, PT ;  /* 0x000000e90c00720c */ /* 0x040fe40003fc6270 */
[----:B------:R-:W-:Y:S02]  /*16590*/  FMNMX.FTZ R0, R201, R0, !PT ;  /* 0x00000000c9007209 */ /* 0x000fe40007810000 */
[----:B------:R-:W-:Y:S02]  /*165a0*/  FMNMX.FTZ R134, R197, R134, !PT ;  /* 0x00000086c5867209 */ /* 0x000fe40007810000 */
[----:B------:R-:W-:Y:S02]  /*165b0*/  ISETP.GE.OR P6, PT, R12, R240, !P6 ;  /* 0x000000f00c00720c */ /* 0x000fe400077c6670 */
[----:B------:R-:W-:Y:S02]  /*165c0*/  FSEL R203, R30, -INF , !P2 ;  /* 0xff8000001ecb7808 */ /* 0x000fe40005000000 */
[----:B------:R-:W-:Y:S02]  /*165d0*/  FMNMX.FTZ R0, R202, R0, !PT ;  /* 0x00000000ca007209 */ /* 0x000fe40007810000 */
[----:B------:R-:W-:Y:S02]  /*165e0*/  FMNMX.FTZ R134, R200, R134, !PT ;  /* 0x00000086c8867209 */ /* 0x000fe40007810000 */
[----:B------:R-:W-:Y:S02]  /*165f0*/  FSEL R140, R31, -INF , !P6 ;  /* 0xff8000001f8c7808 */ /* 0x000fe40007000000 */
[----:B------:R-:W-:Y:S02]  /*16600*/  FMNMX.FTZ R0, R203, R0, !PT ;  /* 0x00000000cb007209 */ /* 0x000fe40007810000 */
[----:B------:R-:W-:Y:S02]  /*16610*/  FMNMX.FTZ R134, R198, R134, !PT ;  /* 0x00000086c6867209 */ /* 0x000fe40007810000 */
[----:B------:R-:W-:Y:S02]  /*16620*/  FMNMX.FTZ R0, R140, R0, !PT ;  /* 0x000000008c007209 */ /* 0x000fe40007810000 */
[----:B------:R-:W-:Y:S02]  /*16630*/  FMNMX.FTZ R134, R199, R134, !PT ;  /* 0x00000086c7867209 */ /* 0x000fe40007810000 */
[----:B-1----:R-:W-:Y:S01]  /*16640*/  FMNMX.FTZ R136, R136, R4, !PT ;  /* 0x0000000488887209 */ /* 0x002fe20007810000 */
[----:B------:R-:W1:Y:S01]  /*16650*/  SHFL.BFLY PT, R2, R0, 0x2, 0x1f ;  /* 0x0c401f0000027f89 */ /* 0x000e6200000e0000 */
[----:B------:R-:W-:Y:S02]  /*16660*/  FMNMX.FTZ R135, R135, R6, !PT ;  /* 0x0000000687877209 */ /* 0x000fe40007810000 */
[C---:B------:R-:W-:Y:S05]  /*16670*/  FSETP.NEU.FTZ.AND P3, PT, R136.reuse, -INF , PT ;  /* 0xff8000008800780b */ /* 0x040fea0003f7d000 */
[----:B------:R-:W2:Y:S01]  /*16680*/  SHFL.BFLY PT, R5, R134, 0x2, 0x1f ;  /* 0x0c401f0086057f89 */ /* 0x000ea200000e0000 */
[----:B------:R-:W-:Y:S01]  /*16690*/  FMUL.FTZ R141, R136, UR4 ;  /* 0x00000004888d7c20 */ /* 0x000fe20008410000 */
[C---:B------:R-:W-:Y:S01]  /*166a0*/  FMUL.FTZ R142, R135.reuse, UR4 ;  /* 0x00000004878e7c20 */ /* 0x040fe20008410000 */
[----:B------:R-:W-:Y:S03]  /*166b0*/  FSETP.NEU.FTZ.AND P2, PT, R135, -INF , PT ;  /* 0xff8000008700780b */ /* 0x000fe60003f5d000 */
[----:B------:R-:W-:Y:S02]  /*166c0*/  FSEL R141, R141, RZ, P3 ;  /* 0x000000ff8d8d7208 */ /* 0x000fe40001800000 */
[----:B------:R-:W-:Y:S03]  /*166d0*/  FSEL R142, R142, RZ, P2 ;  /* 0x000000ff8e8e7208 */ /* 0x000fe60001000000 */
[--C-:B------:R-:W-:Y:S01]  /*166e0*/  FFMA.FTZ R4, R137, UR4, -R141.reuse ;  /* 0x0000000489047c23 */ /* 0x100fe2000801088d */
[--C-:B------:R-:W-:Y:S03]  /*166f0*/  FFMA.FTZ R17, R17, UR4, -R141.reuse ;  /* 0x0000000411117c23 */ /* 0x100fe6000801088d */
[----:B------:R3:W-:Y:S01]  /*16700*/  MUFU.EX2 R205, R4 ;  /* 0x0000000400cd7308 */ /* 0x0007e20000000800 */
[----:B-1----:R-:W-:Y:S01]  /*16710*/  FMNMX.FTZ R0, R0, R2, !PT ;  /* 0x0000000200007209 */ /* 0x002fe20007810000 */
[--C-:B------:R-:W-:Y:S08]  /*16720*/  FFMA.FTZ R2, R16, UR4, -R141.reuse ;  /* 0x0000000410027c23 */ /* 0x100ff0000801088d */
[----:B------:R-:W-:Y:S01]  /*16730*/  MUFU.EX2 R182, R17 ;  /* 0x0000001100b67308 */ /* 0x000fe20000000800 */
[----:B--2---:R-:W-:Y:S05]  /*16740*/  FMNMX.FTZ R134, R134, R5, !PT ;  /* 0x0000000586867209 */ /* 0x004fea0007810000 */
[----:B------:R-:W1:Y:S04]  /*16750*/  SHFL.BFLY PT, R5, R134, 0x1, 0x1f ;  /* 0x0c201f0086057f89 */ /* 0x000e6800000e0000 */
[----:B------:R2:W-:Y:S01]  /*16760*/  MUFU.EX2 R207, R2 ;  /* 0x0000000200cf7308 */ /* 0x0005e20000000800 */
[----:B---3--:R-:W-:Y:S09]  /*16770*/  FFMA.FTZ R4, R176, UR4, -R141 ;  /* 0x00000004b0047c23 */ /* 0x008ff2000801088d */
[----:B------:R3:W4:Y:S01]  /*16780*/  MUFU.EX2 R204, R4 ;  /* 0x0000000400cc7308 */ /* 0x0007220000000800 */
[----:B--2---:R-:W2:Y:S01]  /*16790*/  SHFL.BFLY PT, R2, R0, 0x1, 0x1f ;  /* 0x0c201f0000027f89 */ /* 0x004ea200000e0000 */
[----:B-1----:R-:W-:Y:S01]  /*167a0*/  FMNMX.FTZ R134, R134, R5, !PT ;  /* 0x0000000586867209 */ /* 0x002fe20007810000 */
[--C-:B---3--:R-:W-:Y:S03]  /*167b0*/  FFMA.FTZ R4, R143, UR4, -R142.reuse ;  /* 0x000000048f047c23 */ /* 0x108fe6000801088e */
[C---:B------:R-:W-:Y:S01]  /*167c0*/  FSETP.NEU.FTZ.AND P1, PT, R134.reuse, -INF , PT ;  /* 0xff8000008600780b */ /* 0x040fe20003f3d000 */
[----:B------:R-:W-:Y:S01]  /*167d0*/  FMUL.FTZ R143, R134, UR4 ;  /* 0x00000004868f7c20 */ /* 0x000fe20008410000 */
[----:B----4-:R-:W-:Y:S02]  /*167e0*/  F2FP.BF16.F32.PACK_AB R176, R204, R205 ;  /* 0x000000cdccb0723e */ /* 0x010fe400000010ff */
[----:B------:R1:W-:Y:S02]  /*167f0*/  MUFU.EX2 R252, R4 ;  /* 0x0000000400fc7308 */ /* 0x0003e40000000800 */
[----:B------:R-:W-:Y:S02]  /*16800*/  FSEL R143, R143, RZ, P1 ;  /* 0x000000ff8f8f7208 */ /* 0x000fe40000800000 */
[----:B--2---:R-:W-:Y:S03]  /*16810*/  FMNMX.FTZ R137, R0, R2, !PT ;  /* 0x0000000200897209 */ /* 0x004fe60007810000 */
[--C-:B------:R-:W-:Y:S01]  /*16820*/  FFMA.FTZ R0, R180, UR4, -R143.reuse ;  /* 0x00000004b4007c23 */ /* 0x100fe2000801088f */
[--C-:B------:R-:W-:Y:S01]  /*16830*/  FFMA.FTZ R2, R181, UR4, -R143.reuse ;  /* 0x00000004b5027c23 */ /* 0x100fe2000801088f */
[C---:B------:R-:W-:Y:S02]  /*16840*/  FSETP.NEU.FTZ.AND P0, PT, R137.reuse, -INF , PT ;  /* 0xff8000008900780b */ /* 0x040fe40003f1d000 */
[----:B------:R2:W-:Y:S01]  /*16850*/  MUFU.EX2 R246, R0 ;  /* 0x0000000000f67308 */ /* 0x0005e20000000800 */
[----:B------:R-:W-:Y:S01]  /*16860*/  FMUL.FTZ R188, R137, UR4 ;  /* 0x0000000489bc7c20 */ /* 0x000fe20008410000 */
[----:B-1----:R-:W-:Y:S04]  /*16870*/  FFMA.FTZ R4, R177, UR4, -R142 ;  /* 0x00000004b1047c23 */ /* 0x002fe8000801088e */
[----:B------:R-:W-:Y:S04]  /*16880*/  FSEL R188, R188, RZ, P0 ;  /* 0x000000ffbcbc7208 */ /* 0x000fe80000000000 */
[----:B------:R-:W-:Y:S01]  /*16890*/  MUFU.EX2 R248, R2 ;  /* 0x0000000200f87308 */ /* 0x000fe20000000800 */
[----:B------:R-:W-:Y:S09]  /*168a0*/  FFMA.FTZ R15, R15, UR4, -R188 ;  /* 0x000000040f0f7c23 */ /* 0x000ff200080108bc */
[----:B------:R1:W3:Y:S01]  /*168b0*/  MUFU.EX2 R206, R4 ;  /* 0x0000000400ce7308 */ /* 0x0002e20000000800 */
[--C-:B--2---:R-:W-:Y:S09]  /*168c0*/  FFMA.FTZ R0, R13, UR4, -R143.reuse ;  /* 0x000000040d007c23 */ /* 0x104ff2000801088f */
[----:B------:R2:W-:Y:S10]  /*168d0*/  MUFU.EX2 R249, R0 ;  /* 0x0000000000f97308 */ /* 0x0005f40000000800 */
[----:B------:R-:W-:Y:S01]  /*168e0*/  MUFU.EX2 R244, R15 ;  /* 0x0000000f00f47308 */ /* 0x000fe20000000800 */
[----:B-1----:R-:W-:Y:S01]  /*168f0*/  FFMA.FTZ R4, R18, UR4, -R142 ;  /* 0x0000000412047c23 */ /* 0x002fe2000801088e */
[----:B---3--:R-:W-:Y:S08]  /*16900*/  F2FP.BF16.F32.PACK_AB R177, R206, R252 ;  /* 0x000000fcceb1723e */ /* 0x008ff000000010ff */
[----:B------:R1:W-:Y:S01]  /*16910*/  MUFU.EX2 R250, R4 ;  /* 0x0000000400fa7308 */ /* 0x0003e20000000800 */
[----:B--2---:R-:W-:Y:S09]  /*16920*/  FFMA.FTZ R0, R133, UR4, -R188 ;  /* 0x0000000485007c23 */ /* 0x004ff200080108bc */
[----:B------:R2:W-:Y:S01]  /*16930*/  MUFU.EX2 R214, R0 ;  /* 0x0000000000d67308 */ /* 0x0005e20000000800 */
[----:B-1----:R-:W-:Y:S09]  /*16940*/  FFMA.FTZ R4, R19, UR4, -R142 ;  /* 0x0000000413047c23 */ /* 0x002ff2000801088e */
[----:B------:R1:W3:Y:S01]  /*16950*/  MUFU.EX2 R251, R4 ;  /* 0x0000000400fb7308 */ /* 0x0002e20000000800 */
[--C-:B--2---:R-:W-:Y:S09]  /*16960*/  FFMA.FTZ R0, R179, UR4, -R188.reuse ;  /* 0x00000004b3007c23 */ /* 0x104ff200080108bc */
[----:B------:R2:W4:Y:S01]  /*16970*/  MUFU.EX2 R215, R0 ;  /* 0x0000000000d77308 */ /* 0x0005220000000800 */
[----:B-1----:R-:W-:Y:S01]  /*16980*/  FFMA.FTZ R4, R178, UR4, -R143 ;  /* 0x00000004b2047c23 */ /* 0x002fe2000801088f */
[----:B---3--:R-:W-:Y:S08]  /*16990*/  F2FP.BF16.F32.PACK_AB R179, R251, R250 ;  /* 0x000000fafbb3723e */ /* 0x008ff000000010ff */
[----:B------:R-:W1:Y:S01]  /*169a0*/  MUFU.EX2 R247, R4 ;  /* 0x0000000400f77308 */ /* 0x000e620000000800 */
[----:B--2---:R-:W-:Y:S01]  /*169b0*/  FFMA.FTZ R0, R14, UR4, -R188 ;  /* 0x000000040e007c23 */ /* 0x004fe200080108bc */
[----:B----4-:R-:W-:Y:S08]  /*169c0*/  F2FP.BF16.F32.PACK_AB R181, R215, R214 ;  /* 0x000000d6d7b5723e */ /* 0x010ff000000010ff */
[----:B------:R2:W3:Y:S01]  /*169d0*/  MUFU.EX2 R245, R0 ;  /* 0x0000000000f57308 */ /* 0x0004e20000000800 */
[----:B-1----:R-:W-:Y:S02]  /*169e0*/  F2FP.BF16.F32.PACK_AB R180, R246, R247 ;  /* 0x000000f7f6b4723e */ /* 0x002fe400000010ff */
[----:B--2---:R-:W-:Y:S02]  /*169f0*/  FSEL R0, R136, RZ, P3 ;  /* 0x000000ff88007208 */ /* 0x004fe40001800000 */
[----:B---3--:R-:W-:Y:S03]  /*16a00*/  F2FP.BF16.F32.PACK_AB R183, R244, R245 ;  /* 0x000000f5f4b7723e */ /* 0x008fe600000010ff */
[----:B------:R-:W-:Y:S01]  /*16a10*/  FADD.FTZ R2, -R0, R3 ;  /* 0x0000000300027221 */ /* 0x000fe20000010100 */
[----:B------:R-:W-:Y:S02]  /*16a20*/  FSEL R0, R135, RZ, P2 ;  /* 0x000000ff87007208 */ /* 0x000fe40001000000 */
[----:B------:R-:W-:Y:S01]  /*16a30*/  FSEL R3, R134, RZ, P1 ;  /* 0x000000ff86037208 */ /* 0x000fe20000800000 */
[----:B------:R-:W-:Y:S02]  /*16a40*/  FMUL.FTZ R2, R2, UR4 ;  /* 0x0000000402027c20 */ /* 0x000fe40008410000 */
[----:B------:R-:W-:Y:S02]  /*16a50*/  FADD.FTZ R0, -R0, R132 ;  /* 0x0000008400007221 */ /* 0x000fe40000010100 */
[----:B------:R1:W2:Y:S01]  /*16a60*/  MUFU.EX2 R133, R2 ;  /* 0x0000000200857308 */ /* 0x0002a20000000800 */
[----:B------:R-:W-:Y:S01]  /*16a70*/  FADD.FTZ R3, -R3, R138 ;  /* 0x0000008a03037221 */ /* 0x000fe20000010100 */
[----:B------:R-:W-:Y:S08]  /*16a80*/  FFMA.FTZ R138, R193, UR4, -R141 ;  /* 0x00000004c18a7c23 */ /* 0x000ff0000801088d */
[----:B------:R-:W-:Y:S01]  /*16a90*/  MUFU.EX2 R209, R138 ;  /* 0x0000008a00d17308 */ /* 0x000fe20000000800 */
[----:B-1----:R-:W-:Y:S01]  /*16aa0*/  FMUL.FTZ R2, R0, UR4 ;  /* 0x0000000400027c20 */ /* 0x002fe20008410000 */
[----:B------:R-:W-:Y:S01]  /*16ab0*/  FSEL R0, R137, RZ, P0 ;  /* 0x000000ff89007208 */ /* 0x000fe20000000000 */
[C---:B--2---:R-:W-:Y:S01]  /*16ac0*/  FMUL.FTZ R4, R133.reuse, R148 ;  /* 0x0000009485047220 */ /* 0x044fe20000410000 */
[C---:B------:R-:W-:Y:S06]  /*16ad0*/  FMUL.FTZ R5, R133.reuse, R149 ;  /* 0x0000009585057220 */ /* 0x040fec0000410000 */
[----:B------:R1:W2:Y:S01]  /*16ae0*/  MUFU.EX2 R132, R2 ;  /* 0x0000000200847308 */ /* 0x0002a20000000800 */
[C---:B------:R-:W-:Y:S01]  /*16af0*/  FMUL.FTZ R17, R133.reuse, R157 ;  /* 0x0000009d85117220 */ /* 0x040fe20000410000 */
[----:B------:R-:W-:Y:S01]  /*16b00*/  FADD.FTZ R0, -R0, R139 ;  /* 0x0000008b00007221 */ /* 0x000fe20000010100 */
[----:B------:R-:W-:Y:S01]  /*16b10*/  MOV R139, R182 ;  /* 0x000000b6008b7202 */ /* 0x000fe20000000f00 */
[----:B------:R-:W-:Y:S01]  /*16b20*/  FMUL.FTZ R16, R133, R156 ;  /* 0x0000009c85107220 */ /* 0x000fe20000410000 */
[----:B------:R-:W-:Y:S01]  /*16b30*/  F2FP.BF16.F32.PACK_AB R182, R249, R248 ;  /* 0x000000f8f9b6723e */ /* 0x000fe200000010ff */
[----:B------:R-:W-:Y:S01]  /*16b40*/  FMUL.FTZ R0, R0, UR4 ;  /* 0x0000000400007c20 */ /* 0x000fe20008410000 */
[----:B------:R-:W-:Y:S01]  /*16b50*/  F2FP.BF16.F32.PACK_AB R178, R139, R207 ;  /* 0x000000cf8bb2723e */ /* 0x000fe200000010ff */
[C---:B------:R-:W-:Y:S01]  /*16b60*/  FMUL.FTZ R20, R133.reuse, R160 ;  /* 0x000000a085147220 */ /* 0x040fe20000410000 */
[C---:B------:R-:W-:Y:S01]  /*16b70*/  FMUL.FTZ R21, R133.reuse, R161 ;  /* 0x000000a185157220 */ /* 0x040fe20000410000 */
[C---:B------:R-:W-:Y:S01]  /*16b80*/  FMUL.FTZ R32, R133.reuse, R172 ;  /* 0x000000ac85207220 */ /* 0x040fe20000410000 */
[C---:B------:R-:W-:Y:S01]  /*16b90*/  FMUL.FTZ R33, R133.reuse, R173 ;  /* 0x000000ad85217220 */ /* 0x040fe20000410000 */
[----:B------:R-:W3:Y:S01]  /*16ba0*/  MUFU.EX2 R0, R0 ;  /* 0x0000000000007308 */ /* 0x000ee20000000800 */
[C---:B------:R-:W-:Y:S01]  /*16bb0*/  FMUL.FTZ R36, R133.reuse, R36 ;  /* 0x0000002485247220 */ /* 0x040fe20000410000 */
[C---:B------:R-:W-:Y:S01]  /*16bc0*/  FMUL.FTZ R37, R133.reuse, R37 ;  /* 0x0000002585257220 */ /* 0x040fe20000410000 */
[C---:B------:R-:W-:Y:S01]  /*16bd0*/  FMUL.FTZ R48, R133.reuse, R48 ;  /* 0x0000003085307220 */ /* 0x040fe20000410000 */
[----:B------:R-:W-:Y:S01]  /*16be0*/  FMUL.FTZ R49, R133, R49 ;  /* 0x0000003185317220 */ /* 0x000fe20000410000 */
[----:B-1----:R-:W-:Y:S01]  /*16bf0*/  FMUL.FTZ R2, R3, UR4 ;  /* 0x0000000403027c20 */ /* 0x002fe20008410000 */
[--C-:B------:R-:W-:Y:S01]  /*16c00*/  FFMA.FTZ R3, R189, UR4, -R141.reuse ;  /* 0x00000004bd037c23 */ /* 0x100fe2000801088d */
[C---:B--2---:R-:W-:Y:S01]  /*16c10*/  FMUL.FTZ R6, R132.reuse, R150 ;  /* 0x0000009684067220 */ /* 0x044fe20000410000 */
[C---:B------:R-:W-:Y:S01]  /*16c20*/  FMUL.FTZ R7, R132.reuse, R151 ;  /* 0x0000009784077220 */ /* 0x040fe20000410000 */
[C---:B------:R-:W-:Y:S01]  /*16c30*/  FMUL.FTZ R18, R132.reuse, R158 ;  /* 0x0000009e84127220 */ /* 0x040fe20000410000 */
[----:B------:R1:W-:Y:S01]  /*16c40*/  MUFU.EX2 R213, R3 ;  /* 0x0000000300d57308 */ /* 0x0003e20000000800 */
[----:B------:R-:W-:Y:S01]  /*16c50*/  LDSM.16.MT88.4 R148, [R221+0xa000] ;  /* 0x00a00000dd94783b */ /* 0x000fe20000004200 */
[C---:B------:R-:W-:Y:S01]  /*16c60*/  FMUL.FTZ R19, R132.reuse, R159 ;  /* 0x0000009f84137220 */ /* 0x040fe20000410000 */
[C---:B------:R-:W-:Y:S01]  /*16c70*/  FMUL.FTZ R34, R132.reuse, R174 ;  /* 0x000000ae84227220 */ /* 0x040fe20000410000 */
[----:B------:R-:W-:Y:S01]  /*16c80*/  FMUL.FTZ R35, R132, R175 ;  /* 0x000000af84237220 */ /* 0x000fe20000410000 */
[-C--:B------:R-:W-:Y:S01]  /*16c90*/  HMMA.16816.F32.BF16 R4, R176, R24.reuse, R4 ;  /* 0x00000018b004723c */ /* 0x080fe20000041804 */
[----:B------:R-:W-:Y:S04]  /*16ca0*/  PLOP3.LUT P0, PT, PT, PT, UP0, 0x80, 0x0 ;  /* 0x000000000000781c */ /* 0x000fe80003f0f008 */
[----:B------:R-:W2:Y:S01]  /*16cb0*/  MUFU.EX2 R2, R2 ;  /* 0x0000000200027308 */ /* 0x000ea20000000800 */
[----:B------:R-:W-:Y:S01]  /*16cc0*/  LDSM.16.MT88.4 R172, [R219+0xa800] ;  /* 0x00a80000dbac783b */ /* 0x000fe20000004200 */
[C---:B---3--:R-:W-:Y:S01]  /*16cd0*/  FMUL.FTZ R10, R0.reuse, R146 ;  /* 0x00000092000a7220 */ /* 0x048fe20000410000 */
[C---:B------:R-:W-:Y:S03]  /*16ce0*/  FMUL.FTZ R11, R0.reuse, R147 ;  /* 0x00000093000b7220 */ /* 0x040fe60000410000 */
[C---:B------:R-:W-:Y:S01]  /*16cf0*/  FMUL.FTZ R14, R0.reuse, R154 ;  /* 0x0000009a000e7220 */ /* 0x040fe20000410000 */
[----:B------:R-:W-:Y:S01]  /*16d00*/  FMUL.FTZ R15, R0, R155 ;  /* 0x0000009b000f7220 */ /* 0x000fe20000410000 */
[----:B------:R-:W-:Y:S01]  /*16d10*/  FMUL.FTZ R22, R132, R162 ;  /* 0x000000a284167220 */ /* 0x000fe20000410000 */
[--C-:B-1----:R-:W-:Y:S01]  /*16d20*/  FFMA.FTZ R3, R190, UR4, -R141.reuse ;  /* 0x00000004be037c23 */ /* 0x102fe2000801088d */
[----:B------:R-:W-:Y:S01]  /*16d30*/  FMUL.FTZ R23, R132, R163 ;  /* 0x000000a384177220 */ /* 0x000fe20000410000 */
[C---:B------:R-:W-:Y:S01]  /*16d40*/  FMUL.FTZ R30, R0.reuse, R170 ;  /* 0x000000aa001e7220 */ /* 0x040fe20000410000 */
[----:B------:R-:W-:Y:S01]  /*16d50*/  FMUL.FTZ R31, R0, R171 ;  /* 0x000000ab001f7220 */ /* 0x000fe20000410000 */
[----:B------:R1:W3:Y:S01]  /*16d60*/  MUFU.EX2 R212, R3 ;  /* 0x0000000300d47308 */ /* 0x0002e20000000800 */
[C---:B------:R-:W-:Y:S01]  /*16d70*/  FMUL.FTZ R38, R132.reuse, R38 ;  /* 0x0000002684267220 */ /* 0x040fe20000410000 */
[----:B------:R-:W-:Y:S01]  /*16d80*/  FMUL.FTZ R39, R132, R39 ;  /* 0x0000002784277220 */ /* 0x000fe20000410000 */
[----:B------:R-:W-:Y:S01]  /*16d90*/  FMUL.FTZ R42, R0, R42 ;  /* 0x0000002a002a7220 */ /* 0x000fe20000410000 */
[C---:B--2---:R-:W-:Y:S01]  /*16da0*/  FMUL.FTZ R8, R2.reuse, R144 ;  /* 0x0000009002087220 */ /* 0x044fe20000410000 */
[C---:B------:R-:W-:Y:S01]  /*16db0*/  FMUL.FTZ R9, R2.reuse, R145 ;  /* 0x0000009102097220 */ /* 0x040fe20000410000 */
[C---:B------:R-:W-:Y:S01]  /*16dc0*/  FMUL.FTZ R12, R2.reuse, R152 ;  /* 0x00000098020c7220 */ /* 0x040fe20000410000 */
[----:B------:R-:W-:Y:S01]  /*16dd0*/  FMUL.FTZ R13, R2, R153 ;  /* 0x00000099020d7220 */ /* 0x000fe20000410000 */
[----:B------:R-:W2:Y:S01]  /*16de0*/  LDSM.16.MT88.4 R144, [R222+0xa000] ;  /* 0x00a00000de90783b */ /* 0x000ea20000004200 */
[----:B------:R-:W-:Y:S01]  /*16df0*/  MOV R156, R202 ;  /* 0x000000ca009c7202 */ /* 0x000fe20000000f00 */
[----:B------:R-:W-:Y:S01]  /*16e00*/  FFMA.FTZ R141, R194, UR4, -R141 ;  /* 0x00000004c28d7c23 */ /* 0x000fe2000801088d */
[C---:B------:R-:W-:Y:S01]  /*16e10*/  FMUL.FTZ R28, R2.reuse, R168 ;  /* 0x000000a8021c7220 */ /* 0x040fe20000410000 */
[C---:B------:R-:W-:Y:S02]  /*16e20*/  HMMA.16816.F32.BF16 R8, R180.reuse, R24, R8 ;  /* 0x00000018b408723c */ /* 0x040fe40000041808 */
[----:B------:R-:W-:Y:S02]  /*16e30*/  MUFU.EX2 R208, R141 ;  /* 0x0000008d00d07308 */ /* 0x000fe40000000800 */
[----:B------:R-:W-:Y:S01]  /*16e40*/  LDSM.16.MT88.4 R152, [R219+0xb000] ;  /* 0x00b00000db98783b */ /* 0x000fe20000004200 */
[--C-:B-1----:R-:W-:Y:S01]  /*16e50*/  FFMA.FTZ R3, R191, UR4, -R142.reuse ;  /* 0x00000004bf037c23 */ /* 0x102fe2000801088e */
[-C--:B------:R-:W-:Y:S06]  /*16e60*/  HMMA.16816.F32.BF16 R12, R180, R26.reuse, R12 ;  /* 0x0000001ab40c723c */ /* 0x080fec000004180c */
[----:B------:R1:W-:Y:S01]  /*16e70*/  MUFU.EX2 R211, R3 ;  /* 0x0000000300d37308 */ /* 0x0003e20000000800 */
[C---:B------:R-:W-:Y:S01]  /*16e80*/  FMUL.FTZ R24, R2.reuse, R164 ;  /* 0x000000a402187220 */ /* 0x040fe20000410000 */
[C---:B------:R-:W-:Y:S04]  /*16e90*/  HMMA.16816.F32.BF16 R16, R176.reuse, R26, R16 ;  /* 0x0000001ab010723c */ /* 0x040fe80000041810 */
[----:B------:R-:W-:Y:S02]  /*16ea0*/  FMUL.FTZ R25, R2, R165 ;  /* 0x000000a502197220 */ /* 0x000fe40000410000 */
[-C--:B------:R-:W-:Y:S05]  /*16eb0*/  HMMA.16816.F32.BF16 R20, R176, R184.reuse, R20 ;  /* 0x000000b8b014723c */ /* 0x080fea0000041814 */
[C---:B------:R-:W-:Y:S01]  /*16ec0*/  FMUL.FTZ R26, R0.reuse, R166 ;  /* 0x000000a6001a7220 */ /* 0x040fe20000410000 */
[----:B------:R-:W-:Y:S01]  /*16ed0*/  FMUL.FTZ R27, R0, R167 ;  /* 0x000000a7001b7220 */ /* 0x000fe20000410000 */
[C---:B------:R-:W-:Y:S01]  /*16ee0*/  FMUL.FTZ R29, R2.reuse, R169 ;  /* 0x000000a9021d7220 */ /* 0x040fe20000410000 */
[----:B------:R-:W-:Y:S03]  /*16ef0*/  FMUL.FTZ R40, R2, R40 ;  /* 0x0000002802287220 */ /* 0x000fe60000410000 */
[--C-:B-1----:R-:W-:Y:S01]  /*16f00*/  FFMA.FTZ R3, R192, UR4, -R142.reuse ;  /* 0x00000004c0037c23 */ /* 0x102fe2000801088e */
[----:B------:R-:W-:Y:S01]  /*16f10*/  FMUL.FTZ R41, R2, R41 ;  /* 0x0000002902297220 */ /* 0x000fe20000410000 */
[C---:B------:R-:W-:Y:S02]  /*16f20*/  HMMA.16816.F32.BF16 R24, R180.reuse, R184, R24 ;  /* 0x000000b8b418723c */ /* 0x040fe40000041818 */
[----:B------:R1:W4:Y:S02]  /*16f30*/  MUFU.EX2 R210, R3 ;  /* 0x0000000300d27308 */ /* 0x0003240000000800 */
[----:B------:R-:W-:Y:S01]  /*16f40*/  FMUL.FTZ R43, R0, R43 ;  /* 0x0000002b002b7220 */ /* 0x000fe20000410000 */
[C---:B------:R-:W-:Y:S01]  /*16f50*/  FMUL.FTZ R44, R2.reuse, R44 ;  /* 0x0000002c022c7220 */ /* 0x040fe20000410000 */
[-C--:B------:R-:W-:Y:S05]  /*16f60*/  HMMA.16816.F32.BF16 R28, R180, R186.reuse, R28 ;  /* 0x000000bab41c723c */ /* 0x080fea000004181c */
[----:B------:R-:W-:Y:S01]  /*16f70*/  FMUL.FTZ R45, R2, R45 ;  /* 0x0000002d022d7220 */ /* 0x000fe20000410000 */
[C---:B------:R-:W-:Y:S01]  /*16f80*/  HMMA.16816.F32.BF16 R32, R176.reuse, R186, R32 ;  /* 0x000000bab020723c */ /* 0x040fe20000041820 */
[----:B------:R-:W-:Y:S04]  /*16f90*/  LDSM.16.MT88.4 R184, [R222+0xa800] ;  /* 0x00a80000deb8783b */ /* 0x000fe80000004200 */
[C---:B------:R-:W-:Y:S01]  /*16fa0*/  FMUL.FTZ R46, R0.reuse, R46 ;  /* 0x0000002e002e7220 */ /* 0x040fe20000410000 */
[-C--:B--2---:R-:W-:Y:S05]  /*16fb0*/  HMMA.16816.F32.BF16 R36, R176, R144.reuse, R36 ;  /* 0x00000090b024723c */ /* 0x084fea0000041824 */
[----:B------:R-:W-:Y:S01]  /*16fc0*/  FMUL.FTZ R47, R0, R47 ;  /* 0x0000002f002f7220 */ /* 0x000fe20000410000 */
[C---:B------:R-:W-:Y:S05]  /*16fd0*/  HMMA.16816.F32.BF16 R40, R180.reuse, R144, R40 ;  /* 0x00000090b428723c */ /* 0x040fea0000041828 */
[--C-:B-1----:R-:W-:Y:S01]  /*16fe0*/  FFMA.FTZ R3, R195, UR4, -R142.reuse ;  /* 0x00000004c3037c23 */ /* 0x102fe2000801088e */
[-C--:B------:R-:W-:Y:S01]  /*16ff0*/  HMMA.16816.F32.BF16 R44, R180, R146.reuse, R44 ;  /* 0x00000092b42c723c */ /* 0x080fe2000004182c */
[----:B------:R-:W-:Y:S04]  /*17000*/  LDSM.16.MT88.4 R192, [R219+0xb800] ;  /* 0x00b80000dbc0783b */ /* 0x000fe80000004200 */
[----:B------:R-:W-:Y:S01]  /*17010*/  MOV R163, R207 ;  /* 0x000000cf00a37202 */ /* 0x000fe20000000f00 */
[C---:B------:R-:W-:Y:S01]  /*17020*/  FMUL.FTZ R50, R132.reuse, R50 ;  /* 0x0000003284327220 */ /* 0x040fe20000410000 */
[----:B------:R-:W-:Y:S01]  /*17030*/  FMUL.FTZ R51, R132, R51 ;  /* 0x0000003384337220 */ /* 0x000fe20000410000 */
[----:B------:R1:W-:Y:S03]  /*17040*/  MUFU.EX2 R207, R3 ;  /* 0x0000000300cf7308 */ /* 0x0003e60000000800 */
[----:B------:R-:W-:Y:S01]  /*17050*/  FFMA.FTZ R142, R196, UR4, -R142 ;  /* 0x00000004c48e7c23 */ /* 0x000fe2000801088e */
[C---:B------:R-:W-:Y:S01]  /*17060*/  FMUL.FTZ R52, R133.reuse, R52 ;  /* 0x0000003485347220 */ /* 0x040fe20000410000 */
[----:B------:R-:W-:Y:S01]  /*17070*/  FMUL.FTZ R53, R133, R53 ;  /* 0x0000003585357220 */ /* 0x000fe20000410000 */
[C---:B------:R-:W-:Y:S01]  /*17080*/  HMMA.16816.F32.BF16 R48, R176.reuse, R146, R48 ;  /* 0x00000092b030723c */ /* 0x040fe20000041830 */
[----:B------:R-:W2:Y:S03]  /*17090*/  LDSM.16.MT88.4 R144, [R217+0xb000] ;  /* 0x00b00000d990783b */ /* 0x000ea60000004200 */
[C---:B------:R-:W-:Y:S01]  /*170a0*/  FMUL.FTZ R54, R132.reuse, R54 ;  /* 0x0000003684367220 */ /* 0x040fe20000410000 */
[----:B------:R-:W-:Y:S01]  /*170b0*/  FMUL.FTZ R55, R132, R55 ;  /* 0x0000003784377220 */ /* 0x000fe20000410000 */
[----:B------:R-:W-:Y:S02]  /*170c0*/  IMAD.MOV.U32 R161, RZ, RZ, R205 ;  /* 0x000000ffffa17224 */ /* 0x000fe400078e00cd */
[C---:B------:R-:W-:Y:S03]  /*170d0*/  FMUL.FTZ R56, R2.reuse, R56 ;  /* 0x0000003802387220 */ /* 0x040fe60000410000 */
[----:B------:R-:W-:Y:S01]  /*170e0*/  FMUL.FTZ R57, R2, R57 ;  /* 0x0000003902397220 */ /* 0x000fe20000410000 */
[--C-:B-1----:R-:W-:Y:S01]  /*170f0*/  FFMA.FTZ R3, R197, UR4, -R143.reuse ;  /* 0x00000004c5037c23 */ /* 0x102fe2000801088f */
[-C--:B------:R-:W-:Y:S03]  /*17100*/  HMMA.16816.F32.BF16 R52, R176, R148.reuse, R52 ;  /* 0x00000094b034723c */ /* 0x080fe60000041834 */
[----:B------:R1:W-:Y:S01]  /*17110*/  MUFU.EX2 R205, R3 ;  /* 0x0000000300cd7308 */ /* 0x0003e20000000800 */
[C---:B------:R-:W-:Y:S01]  /*17120*/  FMUL.FTZ R58, R0.reuse, R58 ;  /* 0x0000003a003a7220 */ /* 0x040fe20000410000 */
[----:B------:R-:W-:Y:S01]  /*17130*/  FMUL.FTZ R59, R0, R59 ;  /* 0x0000003b003b7220 */ /* 0x000fe20000410000 */
[C---:B------:R-:W-:Y:S01]  /*17140*/  FMUL.FTZ R60, R2.reuse, R60 ;  /* 0x0000003c023c7220 */ /* 0x040fe20000410000 */
[----:B------:R-:W-:Y:S01]  /*17150*/  FMUL.FTZ R61, R2, R61 ;  /* 0x0000003d023d7220 */ /* 0x000fe20000410000 */
[C---:B------:R-:W-:Y:S03]  /*17160*/  FMUL.FTZ R62, R0.reuse, R62 ;  /* 0x0000003e003e7220 */ /* 0x040fe60000410000 */
[----:B------:R-:W-:Y:S01]  /*17170*/  FMUL.FTZ R63, R0, R63 ;  /* 0x0000003f003f7220 */ /* 0x000fe20000410000 */
[C---:B------:R-:W-:Y:S04]  /*17180*/  HMMA.16816.F32.BF16 R56, R180.reuse, R148, R56 ;  /* 0x00000094b438723c */ /* 0x040fe80000041838 */
[C---:B------:R-:W-:Y:S01]  /*17190*/  FMUL.FTZ R64, R133.reuse, R64 ;  /* 0x0000004085407220 */ /* 0x040fe20000410000 */
[C---:B------:R-:W-:Y:S01]  /*171a0*/  FMUL.FTZ R65, R133.reuse, R65 ;  /* 0x0000004185417220 */ /* 0x040fe20000410000 */
[-C--:B------:R-:W-:Y:S05]  /*171b0*/  HMMA.16816.F32.BF16 R60, R180, R150.reuse, R60 ;  /* 0x00000096b43c723c */ /* 0x080fea000004183c */
[C---:B------:R-:W-:Y:S01]  /*171c0*/  FMUL.FTZ R66, R132.reuse, R66 ;  /* 0x0000004284427220 */ /* 0x040fe20000410000 */
[----:B------:R-:W-:Y:S01]  /*171d0*/  FMUL.FTZ R67, R132, R67 ;  /* 0x0000004384437220 */ /* 0x000fe20000410000 */
[--C-:B-1----:R-:W-:Y:S01]  /*171e0*/  FFMA.FTZ R3, R200, UR4, -R143.reuse ;  /* 0x00000004c8037c23 */ /* 0x102fe2000801088f */
[C---:B------:R-:W-:Y:S03]  /*171f0*/  FMUL.FTZ R68, R133.reuse, R68 ;  /* 0x0000004485447220 */ /* 0x040fe60000410000 */
[C---:B------:R-:W-:Y:S01]  /*17200*/  FMUL.FTZ R69, R133.reuse, R69 ;  /* 0x0000004585457220 */ /* 0x040fe20000410000 */
[C---:B------:R-:W-:Y:S01]  /*17210*/  FMUL.FTZ R70, R132.reuse, R70 ;  /* 0x0000004684467220 */ /* 0x040fe20000410000 */
[C---:B------:R-:W-:Y:S01]  /*17220*/  HMMA.16816.F32.BF16 R64, R176.reuse, R150, R64 ;  /* 0x00000096b040723c */ /* 0x040fe20000041840 */
[----:B------:R-:W1:Y:S03]  /*17230*/  LDSM.16.MT88.4 R148, [R222+0xb000] ;  /* 0x00b00000de94783b */ /* 0x000e660000004200 */
[----:B------:R-:W-:Y:S01]  /*17240*/  FMUL.FTZ R71, R132, R71 ;  /* 0x0000004784477220 */ /* 0x000fe20000410000 */
[----:B------:R-:W-:Y:S01]  /*17250*/  MOV R160, R204 ;  /* 0x000000cc00a07202 */ /* 0x000fe20000000f00 */
[C---:B------:R-:W-:Y:S01]  /*17260*/  FMUL.FTZ R72, R2.reuse, R72 ;  /* 0x0000004802487220 */ /* 0x040fe20000410000 */
[----:B------:R5:W-:Y:S01]  /*17270*/  MUFU.EX2 R204, R3 ;  /* 0x0000000300cc7308 */ /* 0x000be20000000800 */
[----:B------:R-:W-:Y:S03]  /*17280*/  FMUL.FTZ R73, R2, R73 ;  /* 0x0000004902497220 */ /* 0x000fe60000410000 */
[-C--:B--2---:R-:W-:Y:S03]  /*17290*/  HMMA.16816.F32.BF16 R68, R176, R144.reuse, R68 ;  /* 0x00000090b044723c */ /* 0x084fe60000041844 */
[C---:B------:R-:W-:Y:S01]  /*172a0*/  FMUL.FTZ R74, R0.reuse, R74 ;  /* 0x0000004a004a7220 */ /* 0x040fe20000410000 */
[----:B------:R-:W-:Y:S01]  /*172b0*/  FMUL.FTZ R75, R0, R75 ;  /* 0x0000004b004b7220 */ /* 0x000fe20000410000 */
[C---:B------:R-:W-:Y:S01]  /*172c0*/  FMUL.FTZ R76, R2.reuse, R76 ;  /* 0x0000004c024c7220 */ /* 0x040fe20000410000 */
[----:B------:R-:W-:Y:S01]  /*172d0*/  FMUL.FTZ R77, R2, R77 ;  /* 0x0000004d024d7220 */ /* 0x000fe20000410000 */
[C---:B------:R-:W-:Y:S01]  /*172e0*/  FMUL.FTZ R78, R0.reuse, R78 ;  /* 0x0000004e004e7220 */ /* 0x040fe20000410000 */
[----:B------:R-:W-:Y:S03]  /*172f0*/  FMUL.FTZ R79, R0, R79 ;  /* 0x0000004f004f7220 */ /* 0x000fe60000410000 */
[C---:B------:R-:W-:Y:S04]  /*17300*/  HMMA.16816.F32.BF16 R72, R180.reuse, R144, R72 ;  /* 0x00000090b448723c */ /* 0x040fe80000041848 */
[C---:B------:R-:W-:Y:S01]  /*17310*/  FMUL.FTZ R80, R133.reuse, R80 ;  /* 0x0000005085507220 */ /* 0x040fe20000410000 */
[C---:B------:R-:W-:Y:S01]  /*17320*/  FMUL.FTZ R81, R133.reuse, R81 ;  /* 0x0000005185517220 */ /* 0x040fe20000410000 */
[-C--:B------:R-:W-:Y:S05]  /*17330*/  HMMA.16816.F32.BF16 R76, R180, R146.reuse, R76 ;  /* 0x00000092b44c723c */ /* 0x080fea000004184c */
[C---:B------:R-:W-:Y:S01]  /*17340*/  FMUL.FTZ R82, R132.reuse, R82 ;  /* 0x0000005284527220 */ /* 0x040fe20000410000 */
[----:B------:R-:W-:Y:S01]  /*17350*/  FMUL.FTZ R83, R132, R83 ;  /* 0x0000005384537220 */ /* 0x000fe20000410000 */
[--C-:B-----5:R-:W-:Y:S01]  /*17360*/  FFMA.FTZ R3, R198, UR4, -R143.reuse ;  /* 0x00000004c6037c23 */ /* 0x120fe2000801088f */
[----:B------:R-:W-:Y:S03]  /*17370*/  MOV R164, R203 ;  /* 0x000000cb00a47202 */ /* 0x000fe60000000f00 */
[----:B------:R2:W-:Y:S01]  /*17380*/  MUFU.EX2 R203, R3 ;  /* 0x0000000300cb7308 */ /* 0x0005e20000000800 */
[C---:B------:R-:W-:Y:S01]  /*17390*/  FMUL.FTZ R84, R133.reuse, R84 ;  /* 0x0000005485547220 */ /* 0x040fe20000410000 */
[C---:B------:R-:W-:Y:S01]  /*173a0*/  HMMA.16816.F32.BF16 R80, R176.reuse, R146, R80 ;  /* 0x00000092b050723c */ /* 0x040fe20000041850 */
[----:B------:R-:W5:Y:S03]  /*173b0*/  LDSM.16.MT88.4 R144, [R221+0xb000] ;  /* 0x00b00000dd90783b */ /* 0x000f660000004200 */
[----:B------:R-:W-:Y:S01]  /*173c0*/  FMUL.FTZ R85, R133, R85 ;  /* 0x0000005585557220 */ /* 0x000fe20000410000 */
[C---:B------:R-:W-:Y:S01]  /*173d0*/  FMUL.FTZ R86, R132.reuse, R86 ;  /* 0x0000005684567220 */ /* 0x040fe20000410000 */
[----:B------:R-:W-:Y:S01]  /*173e0*/  FMUL.FTZ R87, R132, R87 ;  /* 0x0000005784577220 */ /* 0x000fe20000410000 */
[C---:B------:R-:W-:Y:S01]  /*173f0*/  FMUL.FTZ R88, R2.reuse, R88 ;  /* 0x0000005802587220 */ /* 0x040fe20000410000 */
[----:B------:R-:W-:Y:S03]  /*17400*/  FMUL.FTZ R89, R2, R89 ;  /* 0x0000005902597220 */ /* 0x000fe60000410000 */
[C---:B------:R-:W-:Y:S01]  /*17410*/  FMUL.FTZ R90, R0.reuse, R90 ;  /* 0x0000005a005a7220 */ /* 0x040fe20000410000 */
[----:B------:R-:W-:Y:S01]  /*17420*/  FMUL.FTZ R91, R0, R91 ;  /* 0x0000005b005b7220 */ /* 0x000fe20000410000 */
[-C--:B------:R-:W-:Y:S03]  /*17430*/  HMMA.16816.F32.BF16 R84, R176, R152.reuse, R84 ;  /* 0x00000098b054723c */ /* 0x080fe60000041854 */
[C---:B------:R-:W-:Y:S01]  /*17440*/  FMUL.FTZ R92, R2.reuse, R92 ;  /* 0x0000005c025c7220 */ /* 0x040fe20000410000 */
[----:B------:R-:W-:Y:S01]  /*17450*/  FMUL.FTZ R93, R2, R93 ;  /* 0x0000005d025d7220 */ /* 0x000fe20000410000 */
[C---:B------:R-:W-:Y:S01]  /*17460*/  FMUL.FTZ R94, R0.reuse, R94 ;  /* 0x0000005e005e7220 */ /* 0x040fe20000410000 */
[C---:B------:R-:W-:Y:S05]  /*17470*/  HMMA.16816.F32.BF16 R88, R180.reuse, R152, R88 ;  /* 0x00000098b458723c */ /* 0x040fea0000041858 */
[----:B------:R-:W-:Y:S01]  /*17480*/  FMUL.FTZ R95, R0, R95 ;  /* 0x0000005f005f7220 */ /* 0x000fe20000410000 */
[--C-:B--2---:R-:W-:Y:S01]  /*17490*/  FFMA.FTZ R3, R201, UR4, -R188.reuse ;  /* 0x00000004c9037c23 */ /* 0x104fe200080108bc */
[C---:B------:R-:W-:Y:S01]  /*174a0*/  FMUL.FTZ R96, R133.reuse, R96 ;  /* 0x0000006085607220 */ /* 0x040fe20000410000 */
[C---:B------:R-:W-:Y:S02]  /*174b0*/  FMUL.FTZ R97, R133.reuse, R97 ;  /* 0x0000006185617220 */ /* 0x040fe40000410000 */
[----:B------:R2:W-:Y:S01]  /*174c0*/  MUFU.EX2 R201, R3 ;  /* 0x0000000300c97308 */ /* 0x0005e20000000800 */
[C---:B------:R-:W-:Y:S01]  /*174d0*/  FMUL.FTZ R98, R132.reuse, R98 ;  /* 0x0000006284627220 */ /* 0x040fe20000410000 */
[-C--:B------:R-:W-:Y:S03]  /*174e0*/  HMMA.16816.F32.BF16 R92, R180, R154.reuse, R92 ;  /* 0x0000009ab45c723c */ /* 0x080fe6000004185c */
[C---:B------:R-:W-:Y:S01]  /*174f0*/  FMUL.FTZ R99, R132.reuse, R99 ;  /* 0x0000006384637220 */ /* 0x040fe20000410000 */
[C---:B------:R-:W-:Y:S01]  /*17500*/  FMUL.FTZ R100, R133.reuse, R100 ;  /* 0x0000006485647220 */ /* 0x040fe20000410000 */
[----:B------:R-:W-:Y:S01]  /*17510*/  FMUL.FTZ R101, R133, R101 ;  /* 0x0000006585657220 */ /* 0x000fe20000410000 */
[C---:B------:R-:W-:Y:S01]  /*17520*/  FMUL.FTZ R102, R132.reuse, R102 ;  /* 0x0000006684667220 */ /* 0x040fe20000410000 */
[----:B------:R-:W-:Y:S01]  /*17530*/  FMUL.FTZ R103, R132, R103 ;  /* 0x0000006784677220 */ /* 0x000fe20000410000 */
[----:B------:R-:W-:Y:S02]  /*17540*/  FFMA.FTZ R143, R199, UR4, -R143 ;  /* 0x00000004c78f7c23 */ /* 0x000fe4000801088f */
[C---:B------:R-:W-:Y:S01]  /*17550*/  HMMA.16816.F32.BF16 R96, R176.reuse, R154, R96 ;  /* 0x0000009ab060723c */ /* 0x040fe20000041860 */
[----:B------:R-:W-:Y:S01]  /*17560*/  LDSM.16.MT88.4 R196, [R222+0xb800] ;  /* 0x00b80000dec4783b */ /* 0x000fe20000004200 */
[----:B------:R-:W-:Y:S02]  /*17570*/  MUFU.EX2 R202, R143 ;  /* 0x0000008f00ca7308 */ /* 0x000fe40000000800 */
[C---:B------:R-:W-:Y:S01]  /*17580*/  FMUL.FTZ R104, R2.reuse, R104 ;  /* 0x0000006802687220 */ /* 0x040fe20000410000 */
[----:B------:R-:W-:Y:S01]  /*17590*/  FMUL.FTZ R105, R2, R105 ;  /* 0x0000006902697220 */ /* 0x000fe20000410000 */
[-C--:B-1----:R-:W-:Y:S05]  /*175a0*/  HMMA.16816.F32.BF16 R100, R176, R148.reuse, R100 ;  /* 0x00000094b064723c */ /* 0x082fea0000041864 */
[C---:B------:R-:W-:Y:S01]  /*175b0*/  FMUL.FTZ R106, R0.reuse, R106 ;  /* 0x0000006a006a7220 */ /* 0x040fe20000410000 */
[----:B------:R-:W-:Y:S01]  /*175c0*/  FMUL.FTZ R107, R0, R107 ;  /* 0x0000006b006b7220 */ /* 0x000fe20000410000 */
[C---:B------:R-:W-:Y:S01]  /*175d0*/  FMUL.FTZ R108, R2.reuse, R108 ;  /* 0x0000006c026c7220 */ /* 0x040fe20000410000 */
[----:B------:R-:W-:Y:S03]  /*175e0*/  FMUL.FTZ R109, R2, R109 ;  /* 0x0000006d026d7220 */ /* 0x000fe60000410000 */
[C---:B------:R-:W-:Y:S01]  /*175f0*/  FMUL.FTZ R110, R0.reuse, R110 ;  /* 0x0000006e006e7220 */ /* 0x040fe20000410000 */
[----:B------:R-:W-:Y:S01]  /*17600*/  FMUL.FTZ R111, R0, R111 ;  /* 0x0000006f006f7220 */ /* 0x000fe20000410000 */
[C---:B------:R-:W-:Y:S04]  /*17610*/  HMMA.16816.F32.BF16 R104, R180.reuse, R148, R104 ;  /* 0x00000094b468723c */ /* 0x040fe80000041868 */
[--C-:B--2---:R-:W-:Y:S01]  /*17620*/  FFMA.FTZ R3, R156, UR4, -R188.reuse ;  /* 0x000000049c037c23 */ /* 0x104fe200080108bc */
[C---:B------:R-:W-:Y:S01]  /*17630*/  FMUL.FTZ R112, R133.reuse, R112 ;  /* 0x0000007085707220 */ /* 0x040fe20000410000 */
[-C--:B------:R-:W-:Y:S01]  /*17640*/  HMMA.16816.F32.BF16 R108, R180, R150.reuse, R108 ;  /* 0x00000096b46c723c */ /* 0x080fe2000004186c */
[----:B------:R-:W1:Y:S01]  /*17650*/  LDSM.16.MT88.4 R156, [R217+0xa800] ;  /* 0x00a80000d99c783b */ /* 0x000e620000004200 */
[----:B------:R2:W-:Y:S03]  /*17660*/  MUFU.EX2 R200, R3 ;  /* 0x0000000300c87308 */ /* 0x0005e60000000800 */
[C---:B------:R-:W-:Y:S01]  /*17670*/  FMUL.FTZ R113, R133.reuse, R113 ;  /* 0x0000007185717220 */ /* 0x040fe20000410000 */
[C---:B------:R-:W-:Y:S01]  /*17680*/  FMUL.FTZ R114, R132.reuse, R114 ;  /* 0x0000007284727220 */ /* 0x040fe20000410000 */
[C---:B------:R-:W-:Y:S01]  /*17690*/  FMUL.FTZ R115, R132.reuse, R115 ;  /* 0x0000007384737220 */ /* 0x040fe20000410000 */
[C---:B------:R-:W-:Y:S03]  /*176a0*/  FMUL.FTZ R116, R133.reuse, R116 ;  /* 0x0000007485747220 */ /* 0x040fe60000410000 */
[C---:B------:R-:W-:Y:S01]  /*176b0*/  FMUL.FTZ R117, R133.reuse, R117 ;  /* 0x0000007585757220 */ /* 0x040fe20000410000 */
[C---:B------:R-:W-:Y:S01]  /*176c0*/  FMUL.FTZ R118, R132.reuse, R118 ;  /* 0x0000007684767220 */ /* 0x040fe20000410000 */
[----:B------:R-:W-:Y:S01]  /*176d0*/  FMUL.FTZ R119, R132, R119 ;  /* 0x0000007784777220 */ /* 0x000fe20000410000 */
[C---:B------:R-:W-:Y:S04]  /*176e0*/  HMMA.16816.F32.BF16 R112, R176.reuse, R150, R112 ;  /* 0x00000096b070723c */ /* 0x040fe80000041870 */
[C---:B------:R-:W-:Y:S01]  /*176f0*/  FMUL.FTZ R120, R2.reuse, R120 ;  /* 0x0000007802787220 */ /* 0x040fe20000410000 */
[----:B------:R-:W-:Y:S01]  /*17700*/  FMUL.FTZ R121, R2, R121 ;  /* 0x0000007902797220 */ /* 0x000fe20000410000 */
[-C--:B-----5:R-:W-:Y:S05]  /*17710*/  HMMA.16816.F32.BF16 R116, R176, R144.reuse, R116 ;  /* 0x00000090b074723c */ /* 0x0a0fea0000041874 */
[C---:B------:R-:W-:Y:S01]  /*17720*/  FMUL.FTZ R122, R0.reuse, R122 ;  /* 0x0000007a007a7220 */ /* 0x040fe20000410000 */
[----:B------:R-:W-:Y:S01]  /*17730*/  FMUL.FTZ R123, R0, R123 ;  /* 0x0000007b007b7220 */ /* 0x000fe20000410000 */
[----:B------:R-:W-:Y:S01]  /*17740*/  MOV R162, R206 ;  /* 0x000000ce00a27202 */ /* 0x000fe20000000f00 */
[--C-:B--2---:R-:W-:Y:S01]  /*17750*/  FFMA.FTZ R3, R164, UR4, -R188.reuse ;  /* 0x00000004a4037c23 */ /* 0x104fe200080108bc */
[----:B------:R2:W5:Y:S02]  /*17760*/  MUFU.EX2 R206, R142 ;  /* 0x0000008e00ce7308 */ /* 0x0005640000000800 */
[----:B------:R-:W-:Y:S01]  /*17770*/  FFMA.FTZ R188, R140, UR4, -R188 ;  /* 0x000000048cbc7c23 */ /* 0x000fe200080108bc */
[C---:B------:R-:W-:Y:S01]  /*17780*/  FMUL.FTZ R124, R2.reuse, R124 ;  /* 0x0000007c027c7220 */ /* 0x040fe20000410000 */
[C---:B------:R-:W-:Y:S04]  /*17790*/  HMMA.16816.F32.BF16 R120, R180.reuse, R144, R120 ;  /* 0x00000090b478723c */ /* 0x040fe80000041878 */
[----:B------:R-:W-:Y:S01]  /*177a0*/  FMUL.FTZ R125, R2, R125 ;  /* 0x0000007d027d7220 */ /* 0x000fe20000410000 */
[C---:B------:R-:W-:Y:S01]  /*177b0*/  FMUL.FTZ R126, R0.reuse, R126 ;  /* 0x0000007e007e7220 */ /* 0x040fe20000410000 */
[----:B------:R-:W-:Y:S01]  /*177c0*/  FMUL.FTZ R127, R0, R127 ;  /* 0x0000007f007f7220 */ /* 0x000fe20000410000 */
[----:B------:R-:W-:Y:S01]  /*177d0*/  IMAD.MOV.U32 R164, RZ, RZ, R139 ;  /* 0x000000ffffa47224 */ /* 0x000fe200078e008b */
[----:B------:R1:W-:Y:S03]  /*177e0*/  MUFU.EX2 R138, R188 ;  /* 0x000000bc008a7308 */ /* 0x0003e60000000800 */
[C---:B------:R-:W-:Y:S01]  /*177f0*/  FMUL.FTZ R128, R133.reuse, R128 ;  /* 0x0000008085807220 */ /* 0x040fe20000410000 */
[C---:B------:R-:W-:Y:S01]  /*17800*/  FMUL.FTZ R129, R133.reuse, R129 ;  /* 0x0000008185817220 */ /* 0x040fe20000410000 */
[-C--:B------:R-:W-:Y:S01]  /*17810*/  HMMA.16816.F32.BF16 R124, R180, R146.reuse, R124 ;  /* 0x00000092b47c723c */ /* 0x080fe2000004187c */
[----:B------:R-:W5:Y:S04]  /*17820*/  LDSM.16.MT88.4 R180, [R221+0xa800] ;  /* 0x00a80000ddb4783b */ /* 0x000f680000004200 */
[----:B------:R-:W5:Y:S01]  /*17830*/  MUFU.EX2 R139, R3 ;  /* 0x00000003008b7308 */ /* 0x000f620000000800 */
[C---:B------:R-:W-:Y:S01]  /*17840*/  FMUL.FTZ R130, R132.reuse, R130 ;  /* 0x0000008284827220 */ /* 0x040fe20000410000 */
[----:B------:R-:W-:Y:S01]  /*17850*/  FMUL.FTZ R131, R132, R131 ;  /* 0x0000008384837220 */ /* 0x000fe20000410000 */
[----:B---3--:R-:W-:Y:S03]  /*17860*/  F2FP.BF16.F32.PACK_AB R140, R212, R213 ;  /* 0x000000d5d48c723e */ /* 0x008fe600000010ff */
[----:B----4-:R-:W-:Y:S02]  /*17870*/  F2FP.BF16.F32.PACK_AB R141, R210, R211 ;  /* 0x000000d3d28d723e */ /* 0x010fe400000010ff */
[----:B--2---:R-:W-:Y:S01]  /*17880*/  F2FP.BF16.F32.PACK_AB R142, R208, R209 ;  /* 0x000000d1d08e723e */ /* 0x004fe200000010ff */
[----:B------:R-:W-:Y:S01]  /*17890*/  HMMA.16816.F32.BF16 R128, R176, R146, R128 ;  /* 0x00000092b080723c */ /* 0x000fe20000041880 */
[----:B-1----:R-:W1:Y:S03]  /*178a0*/  LDSM.16.MT88.4 R188, [R217+0xb800] ;  /* 0x00b80000d9bc783b */ /* 0x002e660000004200 */
[----:B-----5:R-:W-:Y:S03]  /*178b0*/  F2FP.BF16.F32.PACK_AB R143, R206, R207 ;  /* 0x000000cfce8f723e */ /* 0x020fe600000010ff */
[----:B------:R-:W-:Y:S04]  /*178c0*/  F2FP.BF16.F32.PACK_AB R176, R204, R205 ;  /* 0x000000cdccb0723e */ /* 0x000fe800000010ff */
[-C--:B------:R-:W-:Y:S01]  /*178d0*/  HMMA.16816.F32.BF16 R148, R140, R156.reuse, R4 ;  /* 0x0000009c8c94723c */ /* 0x080fe20000041804 */
[----:B------:R-:W2:Y:S04]  /*178e0*/  LDSM.16.MT88.4 R4, [R221+0xb800] ;  /* 0x00b80000dd04783b */ /* 0x000ea80000004200 */
[----:B------:R-:W-:Y:S02]  /*178f0*/  F2FP.BF16.F32.PACK_AB R178, R202, R203 ;  /* 0x000000cbcab2723e */ /* 0x000fe400000010ff */
[----:B------:R-:W-:Y:S04]  /*17900*/  F2FP.BF16.F32.PACK_AB R177, R200, R201 ;  /* 0x000000c9c8b1723e */ /* 0x000fe800000010ff */
[----:B------:R-:W-:Y:S07]  /*17910*/  F2FP.BF16.F32.PACK_AB R179, R138, R139 ;  /* 0x0000008b8ab3723e */ /* 0x000fee00000010ff */
[C---:B------:R-:W-:Y:S01]  /*17920*/  HMMA.16816.F32.BF16 R144, R176.reuse, R156, R8 ;  /* 0x0000009cb090723c */ /* 0x040fe20000041808 */
[----:B------:R-:W3:Y:S04]  /*17930*/  LDL.LU R8, [R1+0xc] ;  /* 0x00000c0001087983 */ /* 0x000ee80000300800 */
[----:B------:R-:W4:Y:S01]  /*17940*/  LDL.LU R3, [R1+0x8] ;  /* 0x0000080001037983 */ /* 0x000f220000300800 */
[-C--:B------:R-:W-:Y:S03]  /*17950*/  HMMA.16816.F32.BF16 R152, R176, R158.reuse, R12 ;  /* 0x0000009eb098723c */ /* 0x080fe6000004180c */
[----:B------:R-:W5:Y:S02]  /*17960*/  LDL.LU R13, [R1+0x4] ;  /* 0x00000400010d7983 */ /* 0x000f640000300800 */
[----:B------:R-:W-:Y:S01]  /*17970*/  MOV R11, R164 ;  /* 0x000000a4000b7202 */ /* 0x000fe20000000f00 */
[C---:B------:R-:W-:Y:S01]  /*17980*/  HMMA.16816.F32.BF16 R156, R140.reuse, R158, R16 ;  /* 0x0000009e8c9c723c */ /* 0x040fe20000041810 */
[----:B------:R-:W5:Y:S04]  /*17990*/  LDL.LU R12, [R1] ;  /* 0x00000000010c7983 */ /* 0x000f680000300800 */
[----:B------:R-:W-:Y:S01]  /*179a0*/  MOV R10, R163 ;  /* 0x000000a3000a7202 */ /* 0x000fe20000000f00 */
[----:B------:R-:W-:Y:S01]  /*179b0*/  IMAD.MOV.U32 R15, RZ, RZ, R160 ;  /* 0x000000ffff0f7224 */ /* 0x000fe200078e00a0 */
[----:B------:R-:W-:Y:S04]  /*179c0*/  MOV R9, R162 ;  /* 0x000000a200097202 */ /* 0x000fe80000000f00 */
        /* <DEDUP_REMOVED lines=27> */
[-C--:B------:R-:W-:Y:S06]  /*17b80*/  HMMA.16816.F32.BF16 R124, R176, R6.reuse, R124 ;  /* 0x00000006b07c723c */ /* 0x080fec000004187c */
[----:B------:R-:W-:Y:S05]  /*17b90*/  HMMA.16816.F32.BF16 R128, R140, R6, R128 ;  /* 0x000000068c80723c */ /* 0x000fea0000041880 */
[----:B---3--:R-:W-:Y:S06]  /*17ba0*/  FFMA.FTZ R8, R133, R8, R14 ;  /* 0x0000000885087223 */ /* 0x008fec000001000e */
[----:B------:R-:W-:Y:S01]  /*17bb0*/  FADD.FTZ R8, R15, R8 ;  /* 0x000000080f087221 */ /* 0x000fe20000010000 */
[----:B----4-:R-:W-:Y:S01]  /*17bc0*/  FFMA.FTZ R3, R132, R3, R252 ;  /* 0x0000000384037223 */ /* 0x010fe200000100fc */
[----:B------:R-:W-:Y:S02]  /*17bd0*/  MOV R132, R135 ;  /* 0x0000008700847202 */ /* 0x000fe40000000f00 */
[----:B------:R-:W-:Y:S01]  /*17be0*/  FADD.FTZ R10, R10, R8 ;  /* 0x000000080a0a7221 */ /* 0x000fe20000010000 */
[----:B------:R-:W-:Y:S01]  /*17bf0*/  FADD.FTZ R3, R9, R3 ;  /* 0x0000000309037221 */ /* 0x000fe20000010000 */
[----:B-----5:R-:W-:Y:S01]  /*17c00*/  FFMA.FTZ R2, R2, R13, R247 ;  /* 0x0000000d02027223 */ /* 0x020fe200000100f7 */
[----:B------:R-:W-:Y:S02]  /*17c10*/  FFMA.FTZ R0, R0, R12, R214 ;  /* 0x0000000c00007223 */ /* 0x000fe400000100d6 */
[----:B------:R-:W-:Y:S01]  /*17c20*/  FADD.FTZ R9, R250, R3 ;  /* 0x00000003fa097221 */ /* 0x000fe20000010000 */
[----:B------:R-:W-:Y:S01]  /*17c30*/  FADD.FTZ R2, R246, R2 ;  /* 0x00000002f6027221 */ /* 0x000fe20000010000 */
[----:B------:R-:W-:Y:S03]  /*17c40*/  FADD.FTZ R0, R215, R0 ;  /* 0x00000000d7007221 */ /* 0x000fe60000010000 */
[----:B------:R-:W-:Y:S01]  /*17c50*/  FADD.FTZ R8, R248, R2 ;  /* 0x00000002f8087221 */ /* 0x000fe20000010000 */
[----:B------:R-:W-:Y:S01]  /*17c60*/  FADD.FTZ R2, R251, R9 ;  /* 0x00000009fb027221 */ /* 0x000fe20000010000 */
        /* <DEDUP_REMOVED lines=28> */
.L_x_1504:
        /* <DEDUP_REMOVED lines=98> */
[----:B------:R-:W-:Y:S01]  /*18450*/  MOV R68, 0x40 ;  /* 0x0000004000447802 */ /* 0x000fe20000000f00 */
[C---:B------:R-:W-:Y:S01]  /*18460*/  FMUL.FTZ R151, R3.reuse, R151 ;  /* 0x0000009703977220 */ /* 0x040fe20000410000 */
[----:B------:R-:W-:Y:S01]  /*18470*/  LEA R20, R20, UR4, 0x1 ;  /* 0x0000000414147c11 */ /* 0x000fe2000f8e08ff */
[C---:B------:R-:W-:Y:S01]  /*18480*/  FMUL.FTZ R158, R3.reuse, R158 ;  /* 0x0000009e039e7220 */ /* 0x040fe20000410000 */
        /* <DEDUP_REMOVED lines=16> */
.L_x_1508:
        /* <DEDUP_REMOVED lines=24> */
.L_x_1509:
        /* <DEDUP_REMOVED lines=123> */
[----:B------:R-:W-:Y:S02]  /*18ec0*/  F2FP.BF16.F32.PACK_AB R15, R51, R50 ;  /* 0x00000032330f723e */ /* 0x000fe400000010ff */
[----:B-1----:R-:W-:-:S02]  /*18ed0*/  IADD3 R0, R20, R84, RZ ;  /* 0x0000005414007210 */ /* 0x002fc40007ffe0ff */
[-C--:B------:R-:W-:Y:S02]  /*18ee0*/  IADD3 R4, R68, R19.reuse, RZ ;  /* 0x0000001344047210 */ /* 0x080fe40007ffe0ff */
[----:B--2---:R-:W-:Y:S01]  /*18ef0*/  IADD3 R13, R84, R19, RZ ;  /* 0x00000013540d7210 */ /* 0x004fe20007ffe0ff */
[----:B------:R-:W-:Y:S01]  /*18f00*/  STS [R0], R10 ;  /* 0x0000000a00007388 */ /* 0x000fe20000000800 */
[----:B------:R-:W-:Y:S01]  /*18f10*/  F2FP.BF16.F32.PACK_AB R24, R43, R24 ;  /* 0x000000182b18723e */ /* 0x000fe200000010ff */
[----:B----4-:R-:W-:Y:S02]  /*18f20*/  IMAD.IADD R3, R20, 0x1, R68 ;  /* 0x0000000114037824 */ /* 0x010fe400078e0244 */
[----:B------:R-:W-:Y:S01]  /*18f30*/  STS [R0+0x400], R9 ;  /* 0x0004000900007388 */ /* 0x000fe20000000800 */
[----:B------:R-:W-:Y:S02]  /*18f40*/  F2FP.BF16.F32.PACK_AB R30, R30, R25 ;  /* 0x000000191e1e723e */ /* 0x000fe400000010ff */
[----:B------:R-:W-:Y:S01]  /*18f50*/  F2FP.BF16.F32.PACK_AB R29, R47, R29 ;  /* 0x0000001d2f1d723e */ /* 0x000fe200000010ff */
[----:B------:R1:W-:Y:S01]  /*18f60*/  STS [R13], R7 ;  /* 0x000000070d007388 */ /* 0x0003e20000000800 */
[----:B------:R-:W-:Y:S01]  /*18f70*/  F2FP.BF16.F32.PACK_AB R28, R35, R139 ;  /* 0x0000008b231c723e */ /* 0x000fe200000010ff */
[----:B-----5:R-:W-:Y:S01]  /*18f80*/  @P6 MUFU.LG2 R12, R133 ;  /* 0x00000085000c6308 */ /* 0x020fe20000000c00 */
[----:B------:R-:W-:Y:S01]  /*18f90*/  F2FP.BF16.F32.PACK_AB R27, R27, R26 ;  /* 0x0000001a1b1b723e */ /* 0x000fe200000010ff */
[----:B------:R2:W-:Y:S01]  /*18fa0*/  STS [R13+0x400], R6 ;  /* 0x000400060d007388 */ /* 0x0005e20000000800 */
[----:B------:R-:W-:Y:S01]  /*18fb0*/  IADD3 R2, R0, R68, RZ ;  /* 0x0000004400027210 */ /* 0x000fe20007ffe0ff */
[----:B---3--:R-:W3:Y:S01]  /*18fc0*/  @P0 LDC R11, c[0x0][0x2e8] ;  /* 0x0000ba00ff0b0b82 */ /* 0x008ee20000000800 */
        /* <DEDUP_REMOVED lines=13> */
[----:B------:R5:W-:Y:S01]  /*190a0*/  STS [R3], R21 ;  /* 0x0000001503007388 */ /* 0x000be20000000800 */
[----:B------:R-:W-:Y:S01]  /*190b0*/  F2FP.BF16.F32.PACK_AB R47, R173, R176 ;  /* 0x000000b0ad2f723e */ /* 0x000fe200000010ff */
[----:B-1----:R-:W1:Y:S01]  /*190c0*/  @P0 MUFU.LG2 R7, R132 ;  /* 0x0000008400070308 */ /* 0x002e620000000c00 */
[----:B------:R-:W-:Y:S01]  /*190d0*/  F2FP.BF16.F32.PACK_AB R46, R83, R82 ;  /* 0x00000052532e723e */ /* 0x000fe200000010ff */
[----:B------:R1:W-:Y:S01]  /*190e0*/  STS [R3+0x400], R18 ;  /* 0x0004001203007388 */ /* 0x0003e20000000800 */
[----:B--2---:R-:W2:Y:S01]  /*190f0*/  @!P1 LDC R6, c[0x0][0x2c4] ;  /* 0x0000b100ff069b82 */ /* 0x004ea20000000800 */
[----:B------:R-:W-:Y:S02]  /*19100*/  F2FP.BF16.F32.PACK_AB R49, R49, R72 ;  /* 0x000000483131723e */ /* 0x000fe400000010ff */
[----:B------:R-:W-:Y:S01]  /*19110*/  STS [R4], R16 ;  /* 0x0000001004007388 */ /* 0x000fe20000000800 */
[----:B------:R-:W-:-:S02]  /*19120*/  F2FP.BF16.F32.PACK_AB R48, R75, R48 ;  /* 0x000000304b30723e */ /* 0x000fc400000010ff */
[----:B------:R-:W-:Y:S01]  /*19130*/  F2FP.BF16.F32.PACK_AB R45, R45, R76 ;  /* 0x0000004c2d2d723e */ /* 0x000fe200000010ff */
[----:B------:R-:W-:Y:S01]  /*19140*/  STS [R4+0x400], R15 ;  /* 0x0004000f04007388 */ /* 0x000fe20000000800 */
[----:B------:R-:W-:Y:S01]  /*19150*/  F2FP.BF16.F32.PACK_AB R44, R79, R44 ;  /* 0x0000002c4f2c723e */ /* 0x000fe200000010ff */
[----:B----4-:R-:W4:Y:S01]  /*19160*/  @P1 LDC.64 R8, c[0x0][0x2c0] ;  /* 0x0000b000ff081b82 */ /* 0x010f220000000a00 */
[----:B------:R-:W-:Y:S01]  /*19170*/  F2FP.BF16.F32.PACK_AB R43, R177, R178 ;  /* 0x000000b2b12b723e */ /* 0x000fe200000010ff */
[----:B------:R-:W-:Y:S01]  /*19180*/  STS [R3+0x2000], R17 ;  /* 0x0020001103007388 */ /* 0x000fe20000000800 */
[----:B------:R-:W-:Y:S02]  /*19190*/  F2FP.BF16.F32.PACK_AB R42, R87, R86 ;  /* 0x00000056572a723e */ /* 0x000fe400000010ff */
        /* <DEDUP_REMOVED lines=9> */
[----:B--2---:R-:W2:Y:S01]  /*19230*/  @P3 LDC R6, c[0x0][0x2e4] ;  /* 0x0000b900ff063b82 */ /* 0x004ea20000000800 */
        /* <DEDUP_REMOVED lines=24> */
[----:B------:R-:W-:Y:S01]  /*193c0*/  SHF.R.S32.HI R10, RZ, 0x3, R179 ;  /* 0x00000003ff0a7819 */ /* 0x000fe200000114b3 */
[----:B------:R-:W-:Y:S01]  /*193d0*/  STS [R20+0x4000], R51 ;  /* 0x0040003314007388 */ /* 0x000fe20000000800 */
[----:B-----5:R-:W-:Y:S02]  /*193e0*/  MOV R21, 0x7f800000 ;  /* 0x7f80000000157802 */ /* 0x020fe40000000f00 */
[----:B-1----:R-:W-:Y:S01]  /*193f0*/  MOV R18, 0x7f800000 ;  /* 0x7f80000000127802 */ /* 0x002fe20000000f00 */
[----:B------:R-:W-:Y:S01]  /*19400*/  STS [R20+0x4400], R50 ;  /* 0x0044003214007388 */ /* 0x000fe20000000800 */
[----:B---3--:R-:W-:-:S03]  /*19410*/  SHF.L.U32 R24, R180, 0x3, RZ ;  /* 0x00000003b4187819 */ /* 0x008fc600000006ff */
        /* <DEDUP_REMOVED lines=19> */
[----:B---3--:R-:W2:Y:S03]  /*19550*/  @!P1 LDC R0, c[0x0][0x270] ;  /* 0x00009c00ff009b82 */ /* 0x008ea60000000800 */
        /* <DEDUP_REMOVED lines=9> */
[----:B---3--:R-:W-:-:S03]  /*195f0*/  VIADD R3, R10, 0x10 ;  /* 0x000000100a037836 */ /* 0x008fc60000000000 */
[----:B------:R-:W-:Y:S02]  /*19600*/  STS [R2+0x6000], R59 ;  /* 0x0060003b02007388 */ /* 0x000fe40000000800 */
[----:B------:R-:W-:Y:S02]  /*19610*/  ISETP.GE.AND P3, PT, R3, UR14, PT ;  /* 0x0000000e03007c0c */ /* 0x000fe4000bf66270 */
[----:B------:R3:W-:Y:S01]  /*19620*/  STS [R2+0x6400], R58 ;  /* 0x0064003a02007388 */ /* 0x0007e20000000800 */
[----:B-----5:R-:W5:Y:S01]  /*19630*/  @P1 LDC R4, c[0x0][0x2c0] ;  /* 0x0000b000ff041b82 */ /* 0x020f620000000800 */
[----:B------:R-:W-:Y:S02]  /*19640*/  IADD3 R3, R10, 0x20, RZ ;  /* 0x000000200a037810 */ /* 0x000fe40007ffe0ff */
[----:B------:R-:W-:Y:S04]  /*19650*/  STS [R5+0x6000], R65 ;  /* 0x0060004105007388 */ /* 0x000fe80000000800 */
[----:B------:R1:W-:Y:S01]  /*19660*/  STS [R5+0x6400], R66 ;  /* 0x0064004205007388 */ /* 0x0003e20000000800 */
[----:B------:R-:W-:Y:S06]  /*19670*/  BAR.SYNC.DEFER_BLOCKING 0x0 ;  /* 0x0000000000007b1d */ /* 0x000fec0000010000 */
[----:B------:R-:W1:Y:S01]  /*19680*/  S2R R14, SR_CTAID.Y ;  /* 0x00000000000e7919 */ /* 0x000e620000002600 */
[----:B------:R-:W5:Y:S01]  /*19690*/  S2R R23, SR_CTAID.Z ;  /* 0x0000000000177919 */ /* 0x000f620000002700 */
[----:B---3--:R-:W-:Y:S01]  /*196a0*/  @P1 MOV R2, 0x1 ;  /* 0x0000000100021802 */ /* 0x008fe20000000f00 */
[----:B--2---:R-:W-:-:S02]  /*196b0*/  @!P1 IMAD R2, R6, R0, RZ ;  /* 0x0000000006029224 */ /* 0x004fc400078e02ff */
[----:B----4-:R-:W-:Y:S01]  /*196c0*/  @P1 IMAD R0, R9, R8, RZ ;  /* 0x0000000809001224 */ /* 0x010fe200078e02ff */
[----:B------:R-:W-:Y:S01]  /*196d0*/  @!P1 MOV R0, R6 ;  /* 0x0000000600009202 */ /* 0x000fe20000000f00 */
[----:B------:R-:W2:Y:S01]  /*196e0*/  @P6 LDC R9, c[0x0][0x2e8] ;  /* 0x0000ba00ff096b82 */ /* 0x000ea20000000800 */
[----:B------:R-:W3:Y:S01]  /*196f0*/  @P5 MUFU.LG2 R8, R138 ;  /* 0x0000008a00085308 */ /* 0x000ee20000000c00 */
[----:B------:R-:W-:Y:S02]  /*19700*/  @!P1 IMAD.MOV.U32 R4, RZ, RZ, 0x1 ;  /* 0x00000001ff049424 */ /* 0x000fe400078e00ff */
[----:B------:R-:W-:Y:S01]  /*19710*/  @P0 FMUL.FTZ R6, R7, 0.69314718246459960938 ;  /* 0x3f31721807060820 */ /* 0x000fe20000410000 */
[----:B------:R4:W4:Y:S03]  /*19720*/  LDS.128 R28, [R231+0x3800] ;  /* 0x00380000e71c7984 */ /* 0x0009260000000c00 */
[----:B------:R-:W-:Y:S01]  /*19730*/  @P0 FFMA.FTZ R21, R135, R11, R6 ;  /* 0x0000000b87150223 */ /* 0x000fe20000010006 */
[----:B---3--:R-:W-:Y:S01]  /*19740*/  @P5 FMUL.FTZ R6, R8, 0.69314718246459960938 ;  /* 0x3f31721808065820 */ /* 0x008fe20000410000 */
[----:B-1----:R-:W-:Y:S01]  /*19750*/  IMAD R5, R14, R2, RZ ;  /* 0x000000020e057224 */ /* 0x002fe200078e02ff */
[----:B------:R-:W-:-:S02]  /*19760*/  IADD3 R2, R10, 0x30, RZ ;  /* 0x000000300a027810 */ /* 0x000fc40007ffe0ff */
[----:B------:R-:W-:Y:S02]  /*19770*/  @P5 FFMA.FTZ R19, R137, R13, R6 ;  /* 0x0000000d89135223 */ /* 0x000fe40000010006 */
[----:B------:R-:W-:Y:S02]  /*19780*/  SEL R5, R5, RZ, !P2 ;  /* 0x000000ff05057207 */ /* 0x000fe40005000000 */
[----:B------:R-:W-:Y:S01]  /*19790*/  ISETP.GE.AND P2, PT, R3, UR14, PT ;  /* 0x0000000e03007c0c */ /* 0x000fe2000bf46270 */
[----:B-----5:R-:W-:Y:S01]  /*197a0*/  IMAD R3, R4, UR4, RZ ;  /* 0x0000000404037c24 */ /* 0x020fe2000f8e02ff */
[----:B------:R-:W-:Y:S01]  /*197b0*/  ISETP.GE.AND P1, PT, R2, UR14, PT ;  /* 0x0000000e02007c0c */ /* 0x000fe2000bf26270 */
[----:B------:R-:W-:Y:S02]  /*197c0*/  IMAD R0, R23, R0, R5 ;  /* 0x0000000017007224 */ /* 0x000fe400078e0205 */
[----:B------:R-:W-:Y:S01]  /*197d0*/  @P6 FMUL.FTZ R5, R12, 0.69314718246459960938 ;  /* 0x3f3172180c056820 */ /* 0x000fe20000410000 */
[----:B------:R-:W-:-:S02]  /*197e0*/  IADD3 R2, R10, 0x40, RZ ;  /* 0x000000400a027810 */ /* 0x000fc40007ffe0ff */
[----:B------:R-:W-:Y:S01]  /*197f0*/  SHF.L.U32 R3, R3, 0x7, RZ ;  /* 0x0000000703037819 */ /* 0x000fe200000006ff */
[----:B--2---:R-:W-:Y:S01]  /*19800*/  @P6 FFMA.FTZ R18, R134, R9, R5 ;  /* 0x0000000986126223 */ /* 0x004fe20000010005 */
        /* <DEDUP_REMOVED lines=59> */
.L_x_1511:
[----:B------:R-:W-:Y:S05]  /*19bc0*/  BSYNC B0 ;  /* 0x0000000000007941 */ /* 0x000fea0003800000 */
.L_x_1510:
        /* <DEDUP_REMOVED lines=35> */
.L_x_1513:
[----:B------:R-:W-:Y:S05]  /*19e00*/  BSYNC B0 ;  /* 0x0000000000007941 */ /* 0x000fea0003800000 */
.L_x_1512:
[----:B---3--:R3:W1:Y:S01]  /*19e10*/  LDS.128 R20, [R231+0x800] ;  /* 0x00080000e7147984 */ /* 0x0086620000000c00 */
[----:B------:R-:W-:Y:S01]  /*19e20*/  BSSY B0, `(.L_x_1514) ;  /* 0x0000016000007945 */ /* 0x000fe20003800000 */
[----:B------:R-:W-:Y:S02]  /*19e30*/  ISETP.GE.AND P4, PT, R14, UR14, PT ;  /* 0x0000000e0e007c0c */ /* 0x000fe4000bf86270 */
[----:B--2---:R3:W2:Y:S01]  /*19e40*/  LDS.128 R16, [R231+0x4800] ;  /* 0x00480000e7107984 */ /* 0x0046a20000000c00 */
        /* <DEDUP_REMOVED lines=18> */
[----:B--2---:R1:W-:Y:S02]  /*19f70*/  @!P3 STG.E.128 desc[UR26][R2.64+0x80], R16 ;  /* 0x000080100200b986 */ /* 0x0043e4000c101d1a */
.L_x_1515:
[----:B------:R-:W-:Y:S05]  /*19f80*/  BSYNC B0 ;  /* 0x0000000000007941 */ /* 0x000fea0003800000 */
.L_x_1514:
[----:B-1----:R1:W1:Y:S01]  /*19f90*/  LDS.128 R20, [R231+0x1000] ;  /* 0x00100000e7147984 */ /* 0x0022620000000c00 */
[----:B------:R-:W-:Y:S01]  /*19fa0*/  BSSY B0, `(.L_x_1516) ;  /* 0x0000015000007945 */ /* 0x000fe20003800000 */
[----:B------:R-:W-:Y:S02]  /*19fb0*/  ISETP.GE.AND P3, PT, R10, UR14, PT ;  /* 0x0000000e0a007c0c */ /* 0x000fe4000bf66270 */
[----:B--2---:R2:W1:Y:S01]  /*19fc0*/  LDS.128 R16, [R231+0x5000] ;  /* 0x00500000e7107984 */ /* 0x0044620000000c00 */
        /* <DEDUP_REMOVED lines=18> */
.L_x_1517:
[----:B------:R-:W-:Y:S05]  /*1a0f0*/  BSYNC B0 ;  /* 0x0000000000007941 */ /* 0x000fea0003800000 */
.L_x_1516:
        /* <DEDUP_REMOVED lines=21> */
.L_x_1519:
[----:B------:R-:W-:Y:S05]  /*1a250*/  BSYNC B0 ;  /* 0x0000000000007941 */ /* 0x000fea0003800000 */
.L_x_1518:
        /* <DEDUP_REMOVED lines=21> */
.L_x_1521:
[----:B------:R-:W-:Y:S05]  /*1a3b0*/  BSYNC B0 ;  /* 0x0000000000007941 */ /* 0x000fea0003800000 */
.L_x_1520:
        /* <DEDUP_REMOVED lines=21> */
.L_x_1523:
[----:B------:R-:W-:Y:S05]  /*1a510*/  BSYNC B0 ;  /* 0x0000000000007941 */ /* 0x000fea0003800000 */
.L_x_1522:
        /* <DEDUP_REMOVED lines=21> */
.L_x_1525:
[----:B------:R-:W-:Y:S05]  /*1a670*/  BSYNC B0 ;  /* 0x0000000000007941 */ /* 0x000fea0003800000 */
.L_x_1524:
        /* <DEDUP_REMOVED lines=19> */
[----:B-1----:R-:W-:Y:S01]  /*1a7b0*/  STG.E.128 desc[UR26][R2.64+0x80], R16 ;  /* 0x0000801002007986 */ /* 0x002fe2000c101d1a */
[----:B------:R-:W-:Y:S05]  /*1a7c0*/  EXIT ;  /* 0x000000000000794d */ /* 0x000fea0003800000 */
.L_x_1526:
        /* <DEDUP_REMOVED lines=11> */
.L_x_2935:


//--------------------- .text._ZN5flash16flash_fwd_kernelI23Flash_fwd_kernel_traitsILi128ELi128ELi32ELi4ELb0ELb0EN7cutlass10bfloat16_tE19Flash_kernel_traitsILi128ELi128ELi32ELi4ES3_EELb1ELb0ELb0ELb0ELb0ELb1ELb0ELb0EEEvNS_16Flash_fwd_paramsE --------------------------
	.section	.text._ZN5flash16flash_fwd_kernelI23Flash_fwd_kernel_traitsILi128ELi128ELi32ELi4ELb0ELb0EN7cutlass10bfloat16_tE19Flash_kernel_traitsILi128ELi128ELi32ELi4ES3_EELb1ELb0ELb0ELb0ELb0ELb1ELb0ELb0EEEvNS_16Flash_fwd_paramsE,"ax",@progbits
	.align	128
        .global         _ZN5flash16flash_fwd_kernelI23Flash_fwd_kernel_traitsILi128ELi128ELi32ELi4ELb0ELb0EN7cutlass10bfloat16_tE19Flash_kernel_traitsILi128ELi128ELi32ELi4ES3_EELb1ELb0ELb0ELb0ELb0ELb1ELb0ELb0EEEvNS_16Flash_fwd_paramsE
        .type           _ZN5flash16flash_fwd_kernelI23Flash_fwd_kernel_traitsILi128ELi128ELi32ELi4ELb0ELb0EN7cutlass10bfloat16_tE19Flash_kernel_traitsILi128ELi128ELi32ELi4ES3_EELb1ELb0ELb0ELb0ELb0ELb1ELb0ELb0EEEvNS_16Flash_fwd_paramsE,@function
        .size           _ZN5flash16flash_fwd_kernelI23Flash_fwd_kernel_traitsILi128ELi128ELi32ELi4ELb0ELb0EN7cutlass10bfloat16_tE19Flash_kernel_traitsILi128ELi128ELi32ELi4ES3_EELb1ELb0ELb0ELb0ELb0ELb1ELb0ELb0EEEvNS_16Flash_fwd_paramsE,(.L_x_2936 - _ZN5flash16flash_fwd_kernelI23Flash_fwd_kernel_traitsILi128ELi128ELi32ELi4ELb0ELb0EN7cutlass10bfloat16_tE19Flash_kernel_traitsILi128ELi128ELi32ELi4ES3_EELb1ELb0ELb0ELb0ELb0ELb1ELb0ELb0EEEvNS_16Flash_fwd_paramsE)
        .other          _ZN5flash16flash_fwd_kernelI23Flash_fwd_kernel_traitsILi128ELi128ELi32ELi4ELb0ELb0EN7cutlass10bfloat16_tE19Flash_kernel_traitsILi128ELi128ELi32ELi4ES3_EELb1ELb0ELb0ELb0ELb0ELb1ELb0ELb0EEEvNS_16Flash_fwd_paramsE,@"STO_CUDA_ENTRY STV_DEFAULT"
_ZN5flash16flash_fwd_kernelI23Flash_fwd_kernel_traitsILi128ELi128ELi32ELi4ELb0ELb0EN7cutlass10bfloat16_tE19Flash_kernel_traitsILi128ELi128ELi32ELi4ES3_EELb1ELb0ELb0ELb0ELb0ELb1ELb0ELb0EEEvNS_16Flash_fwd_paramsE:
.text._ZN5flash16flash_fwd_kernelI23Flash_fwd_kernel_traitsILi128ELi128ELi32ELi4ELb0ELb0EN7cutlass10bfloat16_tE19Flash_kernel_traitsILi128ELi128ELi32ELi4ES3_EELb1ELb0ELb0ELb0ELb0ELb1ELb0ELb0EEEvNS_16Flash_fwd_paramsE:
[----:B------:R-:W1:Y:S08]  /*0000*/  LDC R1, c[0x0][0x28] ;  /* 0x00000a00ff017b82 */ /* 0x000e700000000800 */
[----:B------:R-:W2:Y:S01]  /*0010*/  LDC R6, c[0x0][0x3a8] ;  /* 0x0000ea00ff067b82 */ /* 0x000ea20000000800 */
[----:B------:R-:W-:Y:S01]  /*0020*/  ULDC.U8 UR4, c[0x0][0x3b4] ;  /* 0x0000ed0000047ab9 */ /* 0x000fe20000000000 */
[----:B------:R-:W-:Y:S01]  /*0030*/  ULDC.64 UR34, c[0x0][0x3a0] ;  /* 0x0000e80000227ab9 */ /* 0x000fe20000000a00 */
[----:B------:R-:W-:Y:S01]  /*0040*/  ISETP.NE.AND P2, PT, RZ, UR4, PT ;  /* 0x00000004ff007c0c */ /* 0x000fe2000bf45270 */
[----:B------:R-:W-:Y:S01]  /*0050*/  IMAD.U32 R2, RZ, RZ, UR34 ;  /* 0x00000022ff027e24 */ /* 0x000fe2000f8e00ff */
[----:B------:R-:W-:Y:S01]  /*0060*/  ULDC.64 UR32, c[0x0][0x208] ;  /* 0x0000820000207ab9 */ /* 0x000fe20000000a00 */
[----:B------:R-:W-:-:S02]  /*0070*/  IMAD.U32 R3, RZ, RZ, UR35 ;  /* 0x00000023ff037e24 */ /* 0x000fc4000f8e00ff */
[----:B------:R-:W3:Y:S01]  /*0080*/  LDC R7, c[0x0][0x3ac] ;  /* 0x0000eb00ff077b82 */ /* 0x000ee20000000800 */
[----:B------:R-:W4:Y:S01]  /*0090*/  S2R R91, SR_TID.X ;  /* 0x00000000005b7919 */ /* 0x000f220000002100 */
[----:B------:R-:W-:Y:S01]  /*00a0*/  ULDC.64 UR6, c[0x0][0x2f0] ;  /* 0x0000bc0000067ab9 */ /* 0x000fe20000000a00 */
[----:B------:R-:W-:Y:S01]  /*00b0*/  ULDC.64 UR10, c[0x0][0x2f0] ;  /* 0x0000bc00000a7ab9 */ /* 0x000fe20000000a00 */
[----:B-1----:R-:W-:-:S04]  /*00c0*/  VIADD R1, R1, 0xffffffe0 ;  /* 0xffffffe001017836 */ /* 0x002fc80000000000 */
[----:B------:R2:W5:Y:S01]  /*00d0*/  @P2 LDG.E.64 R4, desc[UR32][R2.64] ;  /* 0x0000002002042981 */ /* 0x000562000c1e1b00 */
[----:B------:R-:W-:Y:S08]  /*00e0*/  S2UR UR28, SR_CTAID.X ;  /* 0x00000000001c79c3 */ /* 0x000ff00000002500 */
[----:B------:R-:W1:Y:S08]  /*00f0*/  S2UR UR14, SR_CTAID.Y ;  /* 0x00000000000e79c3 */ /* 0x000e700000002600 */
[----:B------:R-:W4:Y:S01]  /*0100*/  S2UR UR9, SR_CTAID.Z ;  /* 0x00000000000979c3 */ /* 0x000f220000002700 */
[----:B--2---:R-:W-:-:S07]  /*0110*/  @P2 IMAD.MOV.U32 R2, RZ, RZ, R6 ;  /* 0x000000ffff022224 */ /* 0x004fce00078e0006 */
[----:B------:R-:W2:Y:S01]  /*0120*/  @P2 LDC R0, c[0x0][0x3b0] ;  /* 0x0000ec00ff002b82 */ /* 0x000ea20000000800 */
[----:B---3--:R-:W-:-:S06]  /*0130*/  @P2 IMAD.MOV.U32 R3, RZ, RZ, R7 ;  /* 0x000000ffff032224 */ /* 0x008fcc00078e0007 */
[----:B------:R-:W2:Y:S01]  /*0140*/  @P2 LDG.E.64 R2, desc[UR32][R2.64] ;  /* 0x0000002002022981 */ /* 0x000ea2000c1e1b00 */
[----:B------:R-:W-:Y:S02]  /*0150*/  UISETP.NE.U32.AND UP2, UPT, UR6, URZ, UPT ;  /* 0x0000003f0600728c */ /* 0x000fe4000bf45070 */
[----:B-1----:R-:W-:Y:S02]  /*0160*/  UIMAD.WIDE UR10, UR14, 0x4, UR10 ;  /* 0x000000040e0a78a5 */ /* 0x002fe4000f8e020a */
[----:B------:R-:W-:Y:S01]  /*0170*/  UISETP.NE.AND.EX UP2, UPT, UR7, URZ, UPT, UP2 ;  /* 0x0000003f0700728c */ /* 0x000fe2000bf45320 */
[----:B------:R-:W-:Y:S01]  /*0180*/  ULDC.U8 UR6, c[0x0][0x3c2] ;  /* 0x0000f08000067ab9 */ /* 0x000fe20000000000 */
[----:B----4-:R-:W-:Y:S02]  /*0190*/  ULOP3.LUT UR4, UR9, UR28, UR14, 0xfe, !UPT ;  /* 0x0000001c09047292 */ /* 0x010fe4000f8efe0e */
[----:B------:R-:W-:Y:S02]  /*01a0*/  UISETP.NE.AND UP3, UPT, UR6, URZ, UPT ;  /* 0x0000003f0600728c */ /* 0x000fe4000bf65270 */
[----:B------:R-:W-:Y:S01]  /*01b0*/  PLOP3.LUT P0, PT, PT, PT, UP2, 0x80, 0x0 ;  /* 0x000000000000781c */ /* 0x000fe20003f0f028 */
[----:B------:R-:W-:Y:S01]  /*01c0*/  ULDC.64 UR6, c[0x0][0x2f8] ;  /* 0x0000be0000067ab9 */ /* 0x000fe20000000a00 */
[----:B------:R-:W-:Y:S01]  /*01d0*/  LOP3.LUT P1, RZ, R91, UR4, RZ, 0xfc, !PT ;  /* 0x000000045bff7c12 */ /* 0x000fe2000f82fcff */
[----:B------:R-:W-:-:S02]  /*01e0*/  ULDC.64 UR4, c[0x0][0x300] ;  /* 0x0000c00000047ab9 */ /* 0x000fc40000000a00 */
[----:B------:R-:W-:-:S04]  /*01f0*/  UISETP.NE.U32.AND UP1, UPT, UR4, URZ, UPT ;  /* 0x0000003f0400728c */ /* 0x000fc8000bf25070 */
[----:B------:R-:W-:-:S03]  /*0200*/  UISETP.NE.AND.EX UP1, UPT, UR5, URZ, UPT, UP1 ;  /* 0x0000003f0500728c */ /* 0x000fc6000bf25310 */
[----:B------:R-:W-:Y:S02]  /*0210*/  ULDC.64 UR4, c[0x0][0x2f8] ;  /* 0x0000be0000047ab9 */ /* 0x000fe40000000a00 */
[----:B------:R-:W-:Y:S01]  /*0220*/  UISETP.EQ.U32.AND UP0, UPT, UR4, URZ, UPT ;  /* 0x0000003f0400728c */ /* 0x000fe2000bf02070 */
[----:B------:R-:W1:Y:S03]  /*0230*/  @!P1 LDC.64 R8, c[0x0][0x3b8] ;  /* 0x0000ee00ff089b82 */ /* 0x000e660000000a00 */
[----:B------:R-:W-:Y:S02]  /*0240*/  UISETP.EQ.OR.EX UP0, UPT, UR5, URZ, !UP3, UP0 ;  /* 0x0000003f0500728c */ /* 0x000fe4000df02700 */
[----:B------:R-:W-:Y:S01]  /*0250*/  UIMAD.WIDE UR6, UR14, 0x4, UR6 ;  /* 0x000000040e0678a5 */ /* 0x000fe2000f8e0206 */
[----:B-----5:R-:W-:Y:S02]  /*0260*/  @P2 R2UR UR34, R4 ;  /* 0x00000000042222ca */ /* 0x020fe400000e0000 */
[----:B------:R-:W-:-:S11]  /*0270*/  @P2 R2UR UR35, R5 ;  /* 0x00000000052322ca */ /* 0x000fd600000e0000 */
[----:B------:R-:W-:Y:S02]  /*0280*/  IMAD.U32 R4, RZ, RZ, UR34 ;  /* 0x00000022ff047e24 */ /* 0x000fe4000f8e00ff */
[----:B------:R-:W-:-:S05]  /*0290*/  IMAD.U32 R5, RZ, RZ, UR35 ;  /* 0x00000023ff057e24 */ /* 0x000fca000f8e00ff */
[----:B-1----:R1:W-:Y:S01]  /*02a0*/  @!P1 STG.E.64 desc[UR32][R8.64], R4 ;  /* 0x0000000408009986 */ /* 0x0023e2000c101b20 */
[----:B--2---:R-:W-:Y:S01]  /*02b0*/  @P2 IADD3 R6, P3, R2, R0, RZ ;  /* 0x0000000002062210 */ /* 0x004fe20007f7e0ff */
[----:B------:R-:W-:-:S04]  /*02c0*/  IMAD.U32 R2, RZ, RZ, UR10 ;  /* 0x0000000aff027e24 */ /* 0x000fc8000f8e00ff */
[----:B------:R-:W-:Y:S01]  /*02d0*/  @P2 IMAD.X R7, RZ, RZ, R3, P3 ;  /* 0x000000ffff072224 */ /* 0x000fe200018e0603 */
[----:B------:R-:W-:Y:S01]  /*02e0*/  PLOP3.LUT P2, PT, PT, PT, UP1, 0x80, 0x0 ;  /* 0x000000000000781c */ /* 0x000fe20003f4f018 */
[----:B------:R-:W-:Y:S01]  /*02f0*/  IMAD.U32 R3, RZ, RZ, UR11 ;  /* 0x0000000bff037e24 */ /* 0x000fe2000f8e00ff */
[----:B------:R-:W-:Y:S02]  /*0300*/  @UP1 ULDC.64 UR10, c[0x0][0x300] ;  /* 0x0000c000000a1ab9 */ /* 0x000fe40000000a00 */
[----:B------:R-:W-:Y:S01]  /*0310*/  @UP1 UIMAD.WIDE UR10, UR14, 0x4, UR10 ;  /* 0x000000040e0a18a5 */ /* 0x000fe2000f8e020a */
[----:B-1----:R-:W-:Y:S02]  /*0320*/  @!P1 IMAD.MOV.U32 R4, RZ, RZ, R6 ;  /* 0x000000ffff049224 */ /* 0x002fe400078e0006 */
[----:B------:R-:W-:-:S05]  /*0330*/  @!P1 IMAD.MOV.U32 R5, RZ, RZ, R7 ;  /* 0x000000ffff059224 */ /* 0x000fca00078e0007 */
[----:B------:R1:W-:Y:S01]  /*0340*/  @!P1 STG.E.64 desc[UR32][R8.64+0x8], R4 ;  /* 0x0000080408009986 */ /* 0x0003e2000c101b20 */
[----:B------:R-:W-:-:S03]  /*0350*/  PLOP3.LUT P1, PT, PT, PT, UP0, 0x80, 0x0 ;  /* 0x000000000000781c */ /* 0x000fc60003f2f008 */
[----:B-1----:R-:W2:Y:S04]  /*0360*/  @P0 LDG.E R8, desc[UR32][R2.64] ;  /* 0x0000002002080981 */ /* 0x002ea8000c1e1900 */
[----:B------:R1:W3:Y:S02]  /*0370*/  @P0 LDG.E R4, desc[UR32][R2.64+0x4] ;  /* 0x0000042002040981 */ /* 0x0002e4000c1e1900 */
[----:B-1----:R-:W-:Y:S02]  /*0380*/  IMAD.U32 R2, RZ, RZ, UR10 ;  /* 0x0000000aff027e24 */ /* 0x002fe4000f8e00ff */
[----:B------:R-:W-:-:S05]  /*0390*/  IMAD.U32 R3, RZ, RZ, UR11 ;  /* 0x0000000bff037e24 */ /* 0x000fca000f8e00ff */
[----:B------:R1:W4:Y:S02]  /*03a0*/  @P2 LDG.E R0, desc[UR32][R2.64] ;  /* 0x0000002002002981 */ /* 0x000324000c1e1900 */
[----:B-1----:R-:W-:Y:S01]  /*03b0*/  IMAD.U32 R2, RZ, RZ, UR6 ;  /* 0x00000006ff027e24 */ /* 0x002fe2000f8e00ff */
[----:B------:R-:W-:Y:S01]  /*03c0*/  SHF.R.S32.HI R34, RZ, 0x1f, R91 ;  /* 0x0000001fff227819 */ /* 0x000fe2000001145b */
[----:B------:R-:W-:Y:S01]  /*03d0*/  IMAD.U32 R3, RZ, RZ, UR7 ;  /* 0x00000007ff037e24 */ /* 0x000fe2000f8e00ff */
[----:B------:R-:W-:Y:S01]  /*03e0*/  UMOV UR27, 0xffffffff ;  /* 0xffffffff001b7882 */ /* 0x000fe20000000000 */
[----:B------:R-:W-:-:S03]  /*03f0*/  ULDC UR6, c[0x0][0x270] ;  /* 0x00009c0000067ab9 */ /* 0x000fc60000000800 */
[----:B------:R-:W5:Y:S01]  /*0400*/  @!P1 LDG.E R5, desc[UR32][R2.64] ;  /* 0x0000002002059981 */ /* 0x000f62000c1e1900 */
[----:B------:R-:W-:Y:S01]  /*0410*/  LEA.HI R38, R34, R91, RZ, 0x5 ;  /* 0x0000005b22267211 */ /* 0x000fe200078f28ff */
[----:B------:R-:W-:Y:S01]  /*0420*/  UMOV UR15, URZ ;  /* 0x0000003f000f7c82 */ /* 0x000fe20008000000 */
[----:B------:R-:W-:Y:S01]  /*0430*/  UIMAD UR7, UR14, UR6, UR9 ;  /* 0x000000060e0772a4 */ /* 0x000fe2000f8e0209 */
[----:B------:R-:W-:Y:S01]  /*0440*/  UMOV UR8, 0xffffffff ;  /* 0xffffffff00087882 */ /* 0x000fe20000000000 */
[----:B--2---:R-:W-:Y:S02]  /*0450*/  @P0 R2UR UR27, R8 ;  /* 0x00000000081b02ca */ /* 0x004fe400000e0000 */
[----:B---3--:R-:W-:Y:S02]  /*0460*/  @P0 R2UR UR23, R4 ;  /* 0x00000000041702ca */ /* 0x008fe400000e0000 */
[----:B------:R-:W-:Y:S01]  /*0470*/  ISETP.NE.U32.AND P0, PT, RZ, UR4, PT ;  /* 0x00000004ff007c0c */ /* 0x000fe2000bf05070 */
[----:B------:R-:W-:-:S10]  /*0480*/  USHF.L.U32 UR4, UR7, 0x5, URZ ;  /* 0x0000000507047899 */ /* 0x000fd4000800063f */
[----:B------:R-:W-:-:S07]  /*0490*/  @UP2 UIADD3 UR23, UR23, -UR27, URZ ;  /* 0x8000001b17172290 */ /* 0x000fce000fffe03f */
[----:B------:R-:W-:Y:S01]  /*04a0*/  @!UP2 ULDC UR23, c[0x0][0x2c4] ;  /* 0x0000b1000017aab9 */ /* 0x000fe20000000800 */
[----:B----4-:R-:W-:Y:S02]  /*04b0*/  @P2 R2UR UR15, R0 ;  /* 0x00000000000f22ca */ /* 0x010fe400000e0000 */
[----:B------:R-:W-:Y:S02]  /*04c0*/  LOP3.LUT R0, R38, 0xffffffe0, RZ, 0xc0, !PT ;  /* 0xffffffe026007812 */ /* 0x000fe400078ec0ff */
[----:B------:R-:W-:Y:S01]  /*04d0*/  ISETP.NE.AND.EX P2, PT, RZ, UR5, PT, P0 ;  /* 0x00000005ff007c0c */ /* 0x000fe2000bf45300 */
[----:B------:R-:W-:Y:S02]  /*04e0*/  USHF.R.S32.HI UR5, URZ, 0x1f, UR4 ;  /* 0x0000001f3f057899 */ /* 0x000fe40008011404 */
[----:B------:R-:W-:Y:S01]  /*04f0*/  IMAD.IADD R0, R91, 0x1, -R0 ;  /* 0x000000015b007824 */ /* 0x000fe200078e0a00 */
[----:B-----5:R-:W-:-:S04]  /*0500*/  @!P1 R2UR UR8, R5 ;  /* 0x00000000050892ca */ /* 0x020fc800000e0000 */
[--C-:B------:R-:W-:Y:S02]  /*0510*/  IADD3 R248, P1, P0, R6, UR4, R0.reuse ;  /* 0x0000000406f87c10 */ /* 0x100fe4000f83e000 */
[----:B------:R-:W-:-:S04]  /*0520*/  SHF.R.S32.HI R0, RZ, 0x1f, R0 ;  /* 0x0000001fff007819 */ /* 0x000fc80000011400 */
[----:B------:R-:W-:Y:S01]  /*0530*/  IADD3.X R174, R7, UR5, R0, P1, P0 ;  /* 0x0000000507ae7c10 */ /* 0x000fe20008fe0400 */
[----:B------:R-:W-:Y:S06]  /*0540*/  @!P2 BRA `(.L_x_1527) ;  /* 0x00000000001ca947 */ /* 0x000fec0003800000 */
[----:B------:R-:W-:-:S13]  /*0550*/  PLOP3.LUT P0, PT, PT, PT, UP3, 0x80, 0x0 ;  /* 0x000000000000781c */ /* 0x000fda0003f0f038 */
[----:B------:R-:W2:Y:S04]  /*0560*/  @P0 LDG.E R0, desc[UR32][R2.64+0x4] ;  /* 0x0000042002000981 */ /* 0x000ea8000c1e1900 */
[----:B------:R-:W3:Y:S01]  /*0570*/  @!P0 LDG.E R2, desc[UR32][R2.64] ;  /* 0x0000002002028981 */ /* 0x000ee2000c1e1900 */
[----:B--2---:R-:W-:-:S13]  /*0580*/  @P0 R2UR UR10, R0 ;  /* 0x00000000000a02ca */ /* 0x004fda00000e0000 */
[----:B------:R-:W-:-:S07]  /*0590*/  @UP3 UIADD3 UR10, UR10, -UR8, URZ ;  /* 0x800000080a0a3290 */ /* 0x000fce000fffe03f */
[----:B---3--:R-:W-:Y:S01]  /*05a0*/  @!P0 R2UR UR10, R2 ;  /* 0x00000000020a82ca */ /* 0x008fe200000e0000 */
[----:B------:R-:W-:-:S14]  /*05b0*/  BRA `(.L_x_1528) ;  /* 0x0000000000047947 */ /* 0x000fdc0003800000 */
.L_x_1527:
[----:B------:R-:W-:-:S05]  /*05c0*/  ULDC UR10, c[0x0][0x2c8] ;  /* 0x0000b200000a7ab9 */ /* 0x000fca0000000800 */
.L_x_1528:
        /* <DEDUP_REMOVED lines=29> */
[----:B------:R-:W-:Y:S01]  /*07a0*/  UISETP.NE.AND UP0, UPT, UR27, -0x1, UPT ;  /* 0xffffffff1b00788c */ /* 0x000fe2000bf05270 */
[CC--:B------:R-:W-:Y:S01]  /*07b0*/  LEA.HI R7, R34.reuse, R91.reuse, RZ, 0x3 ;  /* 0x0000005b22077211 */ /* 0x0c0fe200078f18ff */
[----:B------:R-:W-:Y:S01]  /*07c0*/  UIADD3 UR23, -UR7, UR23, URZ ;  /* 0x0000001707177290 */ /* 0x000fe2000fffe13f */
[CC--:B------:R-:W-:Y:S02]  /*07d0*/  LEA.HI R17, R34.reuse, R91.reuse, RZ, 0x6 ;  /* 0x0000005b22117211 */ /* 0x0c0fe400078f30ff */
[----:B------:R-:W-:-:S03]  /*07e0*/  LEA.HI R34, R34, R91, RZ, 0x4 ;  /* 0x0000005b22227211 */ /* 0x000fc600078f20ff */
[----:B------:R-:W-:-:S03]  /*07f0*/  IMAD.SHL.U32 R17, R17, 0x8, RZ ;  /* 0x0000000811117824 */ /* 0x000fc600078e00ff */
[----:B------:R-:W-:Y:S01]  /*0800*/  @UP0 ULDC.64 UR6, c[0x0][0x240] ;  /* 0x0000900000060ab9 */ /* 0x000fe20000000a00 */
[----:B------:R-:W-:Y:S02]  /*0810*/  @!UP0 USHF.R.S32.HI UR10, URZ, 0x1f, UR14 ;  /* 0x0000001f3f0a8899 */ /* 0x000fe4000801140e */
[----:B------:R-:W-:-:S04]  /*0820*/  @UP0 UIMAD.WIDE.U32 UR12, UR27, UR6, URZ ;  /* 0x000000061b0c02a5 */ /* 0x000fc8000f8e003f */
[----:B------:R-:W-:Y:S02]  /*0830*/  @UP0 UIMAD UR4, UR27, UR7, UR13 ;  /* 0x000000071b0402a4 */ /* 0x000fe4000f8e020d */
[----:B------:R-:W-:Y:S01]  /*0840*/  ULEA.HI.SX32 UR13, UR39, 0xffffffff, 0x1b ;  /* 0xffffffff270d7891 */ /* 0x000fe2000f8fda3f */
        /* <DEDUP_REMOVED lines=12> */
[----:B------:R-:W-:Y:S02]  /*0910*/  UISETP.NE.AND UP0, UPT, UR8, -0x1, UPT ;  /* 0xffffffff0800788c */ /* 0x000fe4000bf05270 */
[----:B------:R-:W-:-:S04]  /*0920*/  UIMAD UR10, UR10, UR6, URZ ;  /* 0x000000060a0a72a4 */ /* 0x000fc8000f8e023f */
        /* <DEDUP_REMOVED lines=12> */
[----:B------:R-:W-:Y:S02]  /*09f0*/  SHF.R.S32.HI R2, RZ, 0x3, R7 ;  /* 0x00000003ff027819 */ /* 0x000fe40000011407 */
[----:B------:R-:W-:Y:S01]  /*0a00*/  LOP3.LUT R7, R7, 0xfffffff8, RZ, 0xc0, !PT ;  /* 0xfffffff807077812 */ /* 0x000fe200078ec0ff */
[----:B------:R-:W-:Y:S01]  /*0a10*/  IMAD.MOV R0, RZ, RZ, -R6 ;  /* 0x000000ffff007224 */ /* 0x000fe200078e0a06 */
[C---:B------:R-:W-:Y:S01]  /*0a20*/  ISETP.GE.AND P3, PT, R2.reuse, UR23, PT ;  /* 0x0000001702007c0c */ /* 0x040fe2000bf66270 */
[----:B------:R-:W-:Y:S02]  /*0a30*/  VIADD R33, R2, 0x10 ;  /* 0x0000001002217836 */ /* 0x000fe40000000000 */
[----:B------:R-:W-:Y:S02]  /*0a40*/  IMAD R0, R8, R0, R3 ;  /* 0x0000000008007224 */ /* 0x000fe400078e0203 */
[----:B------:R-:W-:Y:S01]  /*0a50*/  IMAD.IADD R37, R91, 0x1, -R7 ;  /* 0x000000015b257824 */ /* 0x000fe200078e0a07 */
[----:B------:R-:W-:Y:S01]  /*0a60*/  LOP3.LUT R7, R13, UR9, RZ, 0x3c, !PT ;  /* 0x000000090d077c12 */ /* 0x000fe2000f8e3cff */
[----:B------:R-:W-:Y:S01]  /*0a70*/  VIADD R4, R2, 0x20 ;  /* 0x0000002002047836 */ /* 0x000fe20000000000 */
[----:B------:R-:W-:Y:S01]  /*0a80*/  ISETP.GT.U32.AND P4, PT, R8, R0, PT ;  /* 0x000000000800720c */ /* 0x000fe20003f84070 */
[----:B------:R-:W-:Y:S01]  /*0a90*/  IMAD.SHL.U32 R20, R37, 0x8, RZ ;  /* 0x0000000825147824 */ /* 0x000fe200078e00ff */
[----:B------:R-:W-:Y:S01]  /*0aa0*/  ISETP.GE.AND P5, PT, R7, RZ, PT ;  /* 0x000000ff0700720c */ /* 0x000fe20003fa6270 */
[----:B------:R-:W-:Y:S01]  /*0ab0*/  VIADD R3, R2, 0x30 ;  /* 0x0000003002037836 */ /* 0x000fe20000000000 */
[----:B------:R-:W-:Y:S01]  /*0ac0*/  ISETP.GE.AND P1, PT, R4, UR23, PT ;  /* 0x0000001704007c0c */ /* 0x000fe2000bf26270 */
[----:B------:R-:W1:Y:S01]  /*0ad0*/  @!P3 LDC.64 R14, c[0x0][0x240] ;  /* 0x00009000ff0ebb82 */ /* 0x000e620000000a00 */
[----:B------:R-:W-:Y:S01]  /*0ae0*/  SHF.R.S32.HI R21, RZ, 0x1f, R20 ;  /* 0x0000001fff157819 */ /* 0x000fe20000011414 */
[----:B------:R-:W-:Y:S01]  /*0af0*/  IMAD.U32 R4, RZ, RZ, UR28 ;  /* 0x0000001cff047e24 */ /* 0x000fe2000f8e00ff */
[----:B------:R-:W-:Y:S01]  /*0b00*/  ISETP.GE.AND P0, PT, R3, UR23, PT ;  /* 0x0000001703007c0c */ /* 0x000fe2000bf06270 */
[----:B------:R-:W-:Y:S01]  /*0b10*/  VIADD R11, R2, 0x40 ;  /* 0x00000040020b7836 */ /* 0x000fe20000000000 */
[----:B------:R-:W-:-:S03]  /*0b20*/  SHF.R.S32.HI R3, RZ, 0x1f, R2 ;  /* 0x0000001fff037819 */ /* 0x000fc60000011402 */
[----:B------:R-:W-:Y:S01]  /*0b30*/  @!P4 IMAD.IADD R0, R0, 0x1, -R8 ;  /* 0x000000010000c824 */ /* 0x000fe200078e0a08 */
[----:B------:R-:W2:Y:S01]  /*0b40*/  @!P3 LDC.64 R18, c[0x0][0x210] ;  /* 0x00008400ff12bb82 */ /* 0x000ea20000000a00 */
[----:B------:R-:W-:Y:S01]  /*0b50*/  @!P4 VIADD R6, R6, 0x1 ;  /* 0x000000010606c836 */ /* 0x000fe20000000000 */
[----:B------:R-:W-:Y:S01]  /*0b60*/  ISETP.GE.AND P4, PT, R11, UR23, PT ;  /* 0x000000170b007c0c */ /* 0x000fe2000bf86270 */
[----:B------:R-:W3:Y:S01]  /*0b70*/  @!P1 S2R R27, SR_CgaCtaId ;  /* 0x00000000001b9919 */ /* 0x000ee20000008800 */
[----:B------:R-:W-:Y:S01]  /*0b80*/  ISETP.GE.U32.AND P6, PT, R0, R8, PT ;  /* 0x000000080000720c */ /* 0x000fe20003fc6070 */
[----:B------:R-:W-:Y:S01]  /*0b90*/  IMAD.U32 R0, RZ, RZ, UR6 ;  /* 0x00000006ff007e24 */ /* 0x000fe2000f8e00ff */
[----:B------:R-:W-:Y:S01]  /*0ba0*/  IADD3 R8, P2, R20, UR12, RZ ;  /* 0x0000000c14087c10 */ /* 0x000fe2000ff5e0ff */
[----:B------:R-:W-:Y:S01]  /*0bb0*/  IMAD.WIDE R4, R4, 0x80, R2 ;  /* 0x0000008004047825 */ /* 0x000fe200078e0202 */
[----:B------:R-:W4:Y:S01]  /*0bc0*/  @!P1 LDC.64 R24, c[0x0][0x240] ;  /* 0x00009000ff189b82 */ /* 0x000f220000000a00 */
[----:B------:R-:W-:Y:S01]  /*0bd0*/  UMOV UR6, 0x400 ;  /* 0x0000040000067882 */ /* 0x000fe20000000000 */
[----:B------:R-:W-:Y:S01]  /*0be0*/  IADD3.X R9, R21, UR4, RZ, P2, !PT ;  /* 0x0000000415097c10 */ /* 0x000fe200097fe4ff */
[----:B------:R-:W-:Y:S01]  /*0bf0*/  UIMAD UR12, UR13, -0x20, UR5 ;  /* 0xffffffe00d0c78a4 */ /* 0x000fe2000f8e0205 */
[----:B------:R-:W-:Y:S01]  /*0c00*/  ISETP.GE.AND P2, PT, R33, UR23, PT ;  /* 0x0000001721007c0c */ /* 0x000fe2000bf46270 */
[----:B------:R-:W-:Y:S01]  /*0c10*/  IMAD.WIDE.U32 R8, R0, UR9, R8 ;  /* 0x0000000900087c25 */ /* 0x000fe2000f8e0008 */
[----:B------:R-:W-:-:S02]  /*0c20*/  SHF.L.U32 R0, R2, 0x6, RZ ;  /* 0x0000000602007819 */ /* 0x000fc400000006ff */
[----:B------:R-:W5:Y:S01]  /*0c30*/  S2UR UR4, SR_CgaCtaId ;  /* 0x00000000000479c3 */ /* 0x000f620000008800 */
[----:B------:R-:W-:Y:S01]  /*0c40*/  @UP0 ULDC.64 UR8, c[0x0][0x248] ;  /* 0x0000920000080ab9 */ /* 0x000fe20000000a00 */
[----:B------:R-:W-:Y:S01]  /*0c50*/  @P6 VIADD R6, R6, 0x1 ;  /* 0x0000000106066836 */ /* 0x000fe20000000000 */
[----:B------:R-:W-:Y:S01]  /*0c60*/  LOP3.LUT R0, R0, 0x1c0, RZ, 0xc0, !PT ;  /* 0x000001c000007812 */ /* 0x000fe200078ec0ff */
[----:B------:R-:W-:Y:S01]  /*0c70*/  VIADD R7, R9, UR7 ;  /* 0x0000000709077c36 */ /* 0x000fe20008000000 */
[----:B------:R-:W-:Y:S01]  /*0c80*/  ISETP.NE.AND P6, PT, R13, RZ, PT ;  /* 0x000000ff0d00720c */ /* 0x000fe20003fc5270 */
[----:B------:R-:W-:Y:S01]  /*0c90*/  IMAD.MOV.U32 R26, RZ, RZ, R6 ;  /* 0x000000ffff1a7224 */ /* 0x000fe200078e0006 */
[----:B------:R-:W-:Y:S02]  /*0ca0*/  LOP3.LUT R12, R0, 0x38, R20, 0xf8, !PT ;  /* 0x00000038000c7812 */ /* 0x000fe400078ef814 */
[----:B------:R-:W3:Y:S01]  /*0cb0*/  @!P2 LDC.64 R22, c[0x0][0x240] ;  /* 0x00009000ff16ab82 */ /* 0x000ee20000000a00 */
[----:B------:R-:W4:Y:S01]  /*0cc0*/  @!P2 S2R R32, SR_CgaCtaId ;  /* 0x000000000020a919 */ /* 0x000f220000008800 */
[----:B------:R-:W-:Y:S01]  /*0cd0*/  SHF.R.U32.HI R10, RZ, 0x3, R0 ;  /* 0x00000003ff0a7819 */ /* 0x000fe20000011600 */
[----:B-1----:R-:W-:Y:S01]  /*0ce0*/  @!P3 IMAD R0, R5, R14, RZ ;  /* 0x0000000e0500b224 */ /* 0x002fe200078e02ff */
[----:B------:R-:W-:Y:S01]  /*0cf0*/  @UP0 UIMAD.WIDE.U32 UR18, UR16, UR8, URZ ;  /* 0x00000008101202a5 */ /* 0x000fe2000f8e003f */
[----:B------:R-:W-:Y:S01]  /*0d00*/  @!P3 IMAD.MOV.U32 R6, RZ, RZ, R8 ;  /* 0x000000ffff06b224 */ /* 0x000fe200078e0008 */
[----:B------:R-:W-:Y:S01]  /*0d10*/  LOP3.LUT R16, R12, R10, RZ, 0x3c, !PT ;  /* 0x0000000a0c107212 */ /* 0x000fe200078e3cff */
[----:B------:R-:W-:Y:S01]  /*0d20*/  @!P5 IMAD.MOV R26, RZ, RZ, -R26 ;  /* 0x000000ffff1ad224 */ /* 0x000fe200078e0a1a */
[----:B------:R-:W1:Y:S01]  /*0d30*/  @!P2 LDC.64 R30, c[0x0][0x210] ;  /* 0x00008400ff1eab82 */ /* 0x000e620000000a00 */
[C---:B------:R-:W-:Y:S01]  /*0d40*/  @!P3 IMAD R12, R4.reuse, R15, R0 ;  /* 0x0000000f040cb224 */ /* 0x040fe200078e0200 */
[C---:B------:R-:W-:Y:S01]  /*0d50*/  @!P2 IADD3 R0, P5, R4.reuse, 0x10, RZ ;  /* 0x000000100400a810 */ /* 0x040fe20007fbe0ff */
[----:B------:R-:W-:Y:S01]  /*0d60*/  @!P3 IMAD.WIDE.U32 R10, R4, R14, R6 ;  /* 0x0000000e040ab225 */ /* 0x000fe200078e0006 */
[----:B------:R-:W-:Y:S01]  /*0d70*/  @!P6 LOP3.LUT R26, RZ, R13, RZ, 0x33, !PT ;  /* 0x0000000dff1ae212 */ /* 0x000fe200078e33ff */
[----:B------:R-:W-:Y:S01]  /*0d80*/  @UP0 UIMAD UR16, UR16, UR9, URZ ;  /* 0x00000009101002a4 */ /* 0x000fe2000f8e023f */
[----:B------:R-:W-:Y:S01]  /*0d90*/  LOP3.LUT R17, R16, 0xfffffe00, R17, 0xf8, !PT ;  /* 0xfffffe0010117812 */ /* 0x000fe200078ef811 */
[----:B------:R-:W-:Y:S01]  /*0da0*/  VIADD R14, R2, 0x50 ;  /* 0x00000050020e7836 */ /* 0x000fe20000000000 */
[----:B------:R-:W-:Y:S01]  /*0db0*/  @!P3 IADD3 R11, R11, R12, RZ ;  /* 0x0000000c0b0bb210 */ /* 0x000fe20007ffe0ff */
[----:B------:R-:W-:Y:S01]  /*0dc0*/  @!P2 IMAD.X R13, RZ, RZ, R5, P5 ;  /* 0x000000ffff0da224 */ /* 0x000fe200028e0605 */
[----:B--2---:R-:W-:Y:S01]  /*0dd0*/  @!P3 LEA R12, P6, R10, R18, 0x1 ;  /* 0x000000120a0cb211 */ /* 0x004fe200078c08ff */
[----:B------:R-:W2:Y:S01]  /*0de0*/  @!P1 LDC.64 R28, c[0x0][0x210] ;  /* 0x00008400ff1c9b82 */ /* 0x000ea20000000a00 */
[----:B------:R-:W-:Y:S01]  /*0df0*/  ISETP.GE.AND P5, PT, R14, UR23, PT ;  /* 0x000000170e007c0c */ /* 0x000fe2000bfa6270 */
[----:B-----5:R-:W-:-:S02]  /*0e00*/  ULEA UR4, UR4, UR6, 0x18 ;  /* 0x0000000604047291 */ /* 0x020fc4000f8ec03f */
[----:B------:R-:W-:Y:S01]  /*0e10*/  @UP0 UIADD3 UR16, UR19, UR16, URZ ;  /* 0x0000001013100290 */ /* 0x000fe2000fffe03f */
[-C--:B---3--:R-:W-:Y:S01]  /*0e20*/  @!P2 IMAD R14, R13, R22.reuse, RZ ;  /* 0x000000160d0ea224 */ /* 0x088fe200078e02ff */
[----:B------:R-:W-:Y:S01]  /*0e30*/  @!P3 LEA.HI.X R13, R10, R19, R11, 0x1, P6 ;  /* 0x000000130a0db211 */ /* 0x000fe200030f0c0b */
[----:B------:R-:W-:Y:S01]  /*0e40*/  @!P2 IMAD.MOV.U32 R10, RZ, RZ, R8 ;  /* 0x000000ffff0aa224 */ /* 0x000fe200078e0008 */
[----:B------:R-:W-:Y:S01]  /*0e50*/  @!P1 IADD3 R16, P6, R4, 0x20, RZ ;  /* 0x0000002004109810 */ /* 0x000fe20007fde0ff */
[----:B------:R-:W-:Y:S01]  /*0e60*/  @!P2 IMAD.MOV.U32 R11, RZ, RZ, R7 ;  /* 0x000000ffff0ba224 */ /* 0x000fe200078e0007 */
[----:B------:R-:W-:Y:S01]  /*0e70*/  @!P2 MOV R19, 0x400 ;  /* 0x000004000013a802 */ /* 0x000fe20000000f00 */
[C---:B------:R-:W-:Y:S01]  /*0e80*/  @!P2 IMAD R18, R0.reuse, R23, R14 ;  /* 0x000000170012a224 */ /* 0x040fe200078e020e */
[----:B------:R-:W-:Y:S01]  /*0e90*/  @!P1 MOV R14, 0x400 ;  /* 0x00000400000e9802 */ /* 0x000fe20000000f00 */
[----:B------:R-:W-:Y:S01]  /*0ea0*/  @!P2 IMAD.WIDE.U32 R10, R0, R22, R10 ;  /* 0x00000016000aa225 */ /* 0x000fe200078e000a */
[----:B----4-:R-:W-:Y:S01]  /*0eb0*/  @!P2 LEA R22, R32, R19, 0x18 ;  /* 0x000000132016a211 */ /* 0x010fe200078ec0ff */
[----:B------:R-:W-:Y:S01]  /*0ec0*/  @UP0 ULDC.64 UR6, c[0x0][0x250] ;  /* 0x0000940000060ab9 */ /* 0x000fe20000000a00 */
[----:B------:R-:W-:Y:S01]  /*0ed0*/  @!P1 LEA R27, R27, R14, 0x18 ;  /* 0x0000000e1b1b9211 */ /* 0x000fe200078ec0ff */
[----:B------:R-:W-:Y:S01]  /*0ee0*/  @!P1 IMAD.X R15, RZ, RZ, R5, P6 ;  /* 0x000000ffff0f9224 */ /* 0x000fe200030e0605 */
[----:B------:R-:W-:Y:S01]  /*0ef0*/  LEA R227, R17, UR4, 0x1 ;  /* 0x0000000411e37c11 */ /* 0x000fe2000f8e08ff */
[----:B------:R-:W-:Y:S01]  /*0f00*/  @!P2 IMAD.IADD R11, R11, 0x1, R18 ;  /* 0x000000010b0ba824 */ /* 0x000fe200078e0212 */
[C---:B-1----:R-:W-:Y:S01]  /*0f10*/  @!P2 LEA R14, P6, R10.reuse, R30, 0x1 ;  /* 0x0000001e0a0ea211 */ /* 0x042fe200078c08ff */
[----:B------:R-:W1:Y:S01]  /*0f20*/  @!P0 LDC.64 R18, c[0x0][0x240] ;  /* 0x00009000ff128b82 */ /* 0x000e620000000a00 */
[-C--:B------:R-:W-:Y:S01]  /*0f30*/  @!P1 IMAD R0, R15, R24.reuse, RZ ;  /* 0x000000180f009224 */ /* 0x080fe200078e02ff */
[----:B------:R-:W-:Y:S01]  /*0f40*/  @!PT LDS RZ, [RZ] ;  /* 0x00000000fffff984 */ /* 0x000fe20000000800 */
[----:B------:R-:W-:Y:S01]  /*0f50*/  @!PT LDS RZ, [RZ] ;  /* 0x00000000fffff984 */ /* 0x000fe20000000800 */
[----:B------:R-:W-:Y:S01]  /*0f60*/  @!PT LDS RZ, [RZ] ;  /* 0x00000000fffff984 */ /* 0x000fe20000000800 */
[----:B------:R-:W-:Y:S01]  /*0f70*/  @!P3 LDGSTS.E.BYPASS.LTC128B.128 [R227], desc[UR32][R12.64] ;  /* 0x000000000ce3bfae */ /* 0x000fe2000b901d60 */
[----:B------:R-:W-:Y:S01]  /*0f80*/  @!P2 LEA.HI.X R15, R10, R31, R11, 0x1, P6 ;  /* 0x0000001f0a0fa211 */ /* 0x000fe200030f0c0b */
[----:B------:R-:W-:Y:S01]  /*0f90*/  @!P1 IMAD.MOV.U32 R10, RZ, RZ, R8 ;  /* 0x000000ffff0a9224 */ /* 0x000fe200078e0008 */
[----:B------:R-:W-:Y:S01]  /*0fa0*/  ISETP.GE.AND P6, PT, R2, UR12, PT ;  /* 0x0000000c02007c0c */ /* 0x000fe2000bfc6270 */
[----:B------:R-:W-:Y:S01]  /*0fb0*/  @!P1 IMAD.MOV.U32 R11, RZ, RZ, R7 ;  /* 0x000000ffff0b9224 */ /* 0x000fe200078e0007 */
[----:B------:R3:W-:Y:S01]  /*0fc0*/  @!P3 LDGSTS.E.BYPASS.LTC128B.128 [R227+0x4000], desc[UR32][R12.64+0x80] ;  /* 0x040000800ce3bfae */ /* 0x0007e2000b901d60 */
[----:B------:R-:W-:Y:S01]  /*0fd0*/  @UP0 UIMAD.WIDE.U32 UR20, UR10, UR6, URZ ;  /* 0x000000060a1402a5 */ /* 0x000fe2000f8e003f */
[----:B------:R-:W-:Y:S01]  /*0fe0*/  @!P1 IMAD.WIDE.U32 R10, R16, R24, R10 ;  /* 0x00000018100a9225 */ /* 0x000fe200078e000a */
[----:B------:R-:W4:Y:S01]  /*0ff0*/  @!P4 S2R R30, SR_CgaCtaId ;  /* 0x00000000001ec919 */ /* 0x000f220000008800 */
[----:B------:R-:W-:Y:S01]  /*1000*/  @UP0 UIMAD UR10, UR10, UR7, URZ ;  /* 0x000000070a0a02a4 */ /* 0x000fe2000f8e023f */
[----:B------:R-:W5:Y:S03]  /*1010*/  @!P0 S2R R31, SR_CgaCtaId ;  /* 0x00000000001f8919 */ /* 0x000f660000008800 */
[----:B------:R-:W-:-:S03]  /*1020*/  @UP0 UIADD3 UR17, UR21, UR10, URZ ;  /* 0x0000000a15110290 */ /* 0x000fc6000fffe03f */
[----:B------:R-:W1:Y:S01]  /*1030*/  @!P6 S2R R32, SR_CgaCtaId ;  /* 0x000000000020e919 */ /* 0x000e620000008800 */
[----:B---3--:R-:W-:Y:S01]  /*1040*/  @!P1 IMAD R12, R16, R25, R0 ;  /* 0x00000019100c9224 */ /* 0x008fe200078e0200 */
[----:B------:R-:W-:Y:S01]  /*1050*/  @!P0 MOV R16, 0x400 ;  /* 0x0000040000108802 */ /* 0x000fe20000000f00 */
[----:B------:R-:W-:Y:S01]  /*1060*/  @!P2 IMAD R0, R17, 0x2, R22 ;  /* 0x000000021100a824 */ /* 0x000fe200078e0216 */
[----:B------:R-:W3:Y:S01]  /*1070*/  @!P0 LDC.64 R24, c[0x0][0x210] ;  /* 0x00008400ff188b82 */ /* 0x000ee20000000a00 */
[----:B------:R-:W-:Y:S01]  /*1080*/  @!P1 IMAD.IADD R11, R11, 0x1, R12 ;  /* 0x000000010b0b9824 */ /* 0x000fe200078e020c */
[C---:B--2---:R-:W-:Y:S02]  /*1090*/  @!P1 LEA R12, P3, R10.reuse, R28, 0x1 ;  /* 0x0000001c0a0c9211 */ /* 0x044fe400078608ff */
[----:B------:R-:W-:Y:S02]  /*10a0*/  @!P2 LDGSTS.E.BYPASS.LTC128B.128 [R0+0x800], desc[UR32][R14.64] ;  /* 0x008000000e00afae */ /* 0x000fe4000b901d60 */
[----:B------:R-:W-:Y:S01]  /*10b0*/  @!P1 LEA.HI.X R13, R10, R29, R11, 0x1, P3 ;  /* 0x0000001d0a0d9211 */ /* 0x000fe200018f0c0b */
[----:B------:R-:W-:Y:S01]  /*10c0*/  VIADD R11, R2, 0x70 ;  /* 0x00000070020b7836 */ /* 0x000fe20000000000 */
[----:B------:R2:W-:Y:S01]  /*10d0*/  @!P2 LDGSTS.E.BYPASS.LTC128B.128 [R0+0x4800], desc[UR32][R14.64+0x80] ;  /* 0x048000800e00afae */ /* 0x0005e2000b901d60 */
[----:B------:R-:W3:Y:S01]  /*10e0*/  @!P4 LDC.64 R22, c[0x0][0x240] ;  /* 0x00009000ff16cb82 */ /* 0x000ee20000000a00 */
[----:B-----5:R-:W-:-:S02]  /*10f0*/  @!P0 LEA R16, R31, R16, 0x18 ;  /* 0x000000101f108211 */ /* 0x020fc400078ec0ff */
[----:B------:R-:W-:Y:S01]  /*1100*/  ISETP.GE.AND P3, PT, R11, UR23, PT ;  /* 0x000000170b007c0c */ /* 0x000fe2000bf66270 */
[----:B------:R-:W-:-:S04]  /*1110*/  @!P0 IMAD.MOV.U32 R11, RZ, RZ, R7 ;  /* 0x000000ffff0b8224 */ /* 0x000fc800078e0007 */
[----:B------:R-:W5:Y:S01]  /*1120*/  @!P4 LDC.64 R28, c[0x0][0x210] ;  /* 0x00008400ff1ccb82 */ /* 0x000f620000000a00 */
[----:B--2---:R-:W-:Y:S01]  /*1130*/  @!P0 IADD3 R14, P2, R4, 0x30, RZ ;  /* 0x00000030040e8810 */ /* 0x004fe20007f5e0ff */
[----:B------:R-:W-:Y:S01]  /*1140*/  VIADD R0, R2, 0x60 ;  /* 0x0000006002007836 */ /* 0x000fe20000000000 */
[----:B------:R-:W-:Y:S02]  /*1150*/  @!P4 MOV R15, 0x400 ;  /* 0x00000400000fc802 */ /* 0x000fe40000000f00 */
[----:B------:R-:W-:Y:S02]  /*1160*/  @!P0 IADD3.X R10, RZ, R5, RZ, P2, !PT ;  /* 0x00000005ff0a8210 */ /* 0x000fe400017fe4ff */
[----:B------:R-:W-:Y:S01]  /*1170*/  ISETP.GE.AND P2, PT, R0, UR23, PT ;  /* 0x0000001700007c0c */ /* 0x000fe2000bf46270 */
[----:B------:R-:W-:Y:S01]  /*1180*/  @!P1 IMAD R0, R17, 0x2, R27 ;  /* 0x0000000211009824 */ /* 0x000fe200078e021b */
[----:B----4-:R-:W-:Y:S01]  /*1190*/  @!P4 LEA R27, R30, R15, 0x18 ;  /* 0x0000000f1e1bc211 */ /* 0x010fe200078ec0ff */
[----:B-1----:R-:W-:-:S03]  /*11a0*/  @!P0 IMAD R10, R10, R18, RZ ;  /* 0x000000120a0a8224 */ /* 0x002fc600078e02ff */
[----:B------:R-:W-:Y:S04]  /*11b0*/  @!P1 LDGSTS.E.BYPASS.LTC128B.128 [R0+0x1000], desc[UR32][R12.64] ;  /* 0x010000000c009fae */ /* 0x000fe8000b901d60 */
[----:B------:R1:W-:Y:S03]  /*11c0*/  @!P1 LDGSTS.E.BYPASS.LTC128B.128 [R0+0x5000], desc[UR32][R12.64+0x80] ;  /* 0x050000800c009fae */ /* 0x0003e6000b901d60 */
[----:B------:R-:W2:Y:S01]  /*11d0*/  @!P2 LDC.64 R30, c[0x0][0x210] ;  /* 0x00008400ff1eab82 */ /* 0x000ea20000000a00 */
[----:B-1----:R-:W-:Y:S01]  /*11e0*/  @!P0 IMAD R12, R14, R19, R10 ;  /* 0x000000130e0c8224 */ /* 0x002fe200078e020a */
[----:B------:R-:W-:Y:S01]  /*11f0*/  @!P4 IADD3 R0, P1, R4, 0x40, RZ ;  /* 0x000000400400c810 */ /* 0x000fe20007f3e0ff */
[----:B------:R-:W-:-:S04]  /*1200*/  @!P0 IMAD.MOV.U32 R10, RZ, RZ, R8 ;  /* 0x000000ffff0a8224 */ /* 0x000fc800078e0008 */
[----:B------:R-:W-:Y:S02]  /*1210*/  @!P0 IMAD.WIDE.U32 R10, R14, R18, R10 ;  /* 0x000000120e0a8225 */ /* 0x000fe400078e000a */
[----:B------:R-:W1:Y:S02]  /*1220*/  @!P5 LDC.64 R18, c[0x0][0x240] ;  /* 0x00009000ff12db82 */ /* 0x000e640000000a00 */
[----:B------:R-:W-:Y:S01]  /*1230*/  @!P4 IMAD.X R13, RZ, RZ, R5, P1 ;  /* 0x000000ffff0dc224 */ /* 0x000fe200008e0605 */
[----:B---3--:R-:W-:Y:S01]  /*1240*/  @!P0 LEA R14, P1, R10, R24, 0x1 ;  /* 0x000000180a0e8211 */ /* 0x008fe200078208ff */
[----:B------:R-:W-:Y:S01]  /*1250*/  @!P0 IMAD.IADD R12, R11, 0x1, R12 ;  /* 0x000000010b0c8824 */ /* 0x000fe200078e020c */
[----:B------:R-:W3:Y:S01]  /*1260*/  @!P5 S2R R24, SR_CgaCtaId ;  /* 0x000000000018d919 */ /* 0x000ee20000008800 */
[----:B------:R-:W-:-:S03]  /*1270*/  @!P4 IMAD R11, R13, R22, RZ ;  /* 0x000000160d0bc224 */ /* 0x000fc600078e02ff */
[----:B------:R-:W-:Y:S01]  /*1280*/  @!P0 LEA.HI.X R15, R10, R25, R12, 0x1, P1 ;  /* 0x000000190a0f8211 */ /* 0x000fe200008f0c0c */
[C---:B------:R-:W-:Y:S01]  /*1290*/  @!P4 IMAD R12, R0.reuse, R23, R11 ;  /* 0x00000017000cc224 */ /* 0x040fe200078e020b */
[----:B------:R-:W4:Y:S01]  /*12a0*/  @!P3 S2R R25, SR_CgaCtaId ;  /* 0x000000000019b919 */ /* 0x000f220000008800 */
[----:B------:R-:W-:Y:S02]  /*12b0*/  @!P4 IMAD.MOV.U32 R10, RZ, RZ, R8 ;  /* 0x000000ffff0ac224 */ /* 0x000fe400078e0008 */
[----:B------:R-:W-:Y:S02]  /*12c0*/  @!P4 IMAD.MOV.U32 R11, RZ, RZ, R7 ;  /* 0x000000ffff0bc224 */ /* 0x000fe400078e0007 */
[----:B------:R-:W-:Y:S02]  /*12d0*/  @!P4 IMAD.WIDE.U32 R10, R0, R22, R10 ;  /* 0x00000016000ac225 */ /* 0x000fe400078e000a */
[----:B------:R-:W2:Y:S02]  /*12e0*/  @!P2 LDC.64 R22, c[0x0][0x240] ;  /* 0x00009000ff16ab82 */ /* 0x000ea40000000a00 */
[----:B------:R-:W-:-:S02]  /*12f0*/  @!P0 IMAD R0, R17, 0x2, R16 ;  /* 0x0000000211008824 */ /* 0x000fc400078e0210 */
[----:B------:R-:W3:Y:S01]  /*1300*/  @!P2 S2R R16, SR_CgaCtaId ;  /* 0x000000000010a919 */ /* 0x000ee20000008800 */
[----:B------:R-:W-:Y:S01]  /*1310*/  @!P4 IMAD.IADD R11, R11, 0x1, R12 ;  /* 0x000000010b0bc824 */ /* 0x000fe200078e020c */
[C---:B-----5:R-:W-:Y:S01]  /*1320*/  @!P4 LEA R12, P1, R10.reuse, R28, 0x1 ;  /* 0x0000001c0a0cc211 */ /* 0x060fe200078208ff */
[----:B------:R-:W-:Y:S03]  /*1330*/  @!P0 LDGSTS.E.BYPASS.LTC128B.128 [R0+0x1800], desc[UR32][R14.64] ;  /* 0x018000000e008fae */ /* 0x000fe6000b901d60 */
[----:B------:R-:W-:Y:S01]  /*1340*/  @!P4 LEA.HI.X R13, R10, R29, R11, 0x1, P1 ;  /* 0x0000001d0a0dc211 */ /* 0x000fe200008f0c0b */
[----:B------:R5:W-:Y:S01]  /*1350*/  @!P0 LDGSTS.E.BYPASS.LTC128B.128 [R0+0x5800], desc[UR32][R14.64+0x80] ;  /* 0x058000800e008fae */ /* 0x000be2000b901d60 */
[C---:B------:R-:W-:Y:S01]  /*1360*/  ISETP.GE.AND P0, PT, R33.reuse, UR12, PT ;  /* 0x0000000c21007c0c */ /* 0x040fe2000bf06270 */
[----:B------:R-:W4:Y:S01]  /*1370*/  @!P5 LDC.64 R28, c[0x0][0x210] ;  /* 0x00008400ff1cdb82 */ /* 0x000f220000000a00 */
[----:B------:R-:W-:-:S02]  /*1380*/  ISETP.GE.AND P1, PT, R33, UR12, PT ;  /* 0x0000000c21007c0c */ /* 0x000fc4000bf26270 */
[----:B------:R-:W-:Y:S02]  /*1390*/  P2R R33, PR, RZ, 0x1 ;  /* 0x00000001ff217803 */ /* 0x000fe40000000000 */
[----:B------:R-:W-:-:S04]  /*13a0*/  @!P6 MOV R10, 0x400 ;  /* 0x00000400000ae802 */ /* 0x000fc80000000f00 */
[----:B------:R-:W-:Y:S02]  /*13b0*/  @!P6 LEA R35, R32, R10, 0x18 ;  /* 0x0000000a2023e211 */ /* 0x000fe400078ec0ff */
[----:B-----5:R-:W-:Y:S01]  /*13c0*/  SHF.R.S32.HI R14, RZ, 0x4, R34 ;  /* 0x00000004ff0e7819 */ /* 0x020fe20000011422 */
[----:B------:R-:W-:-:S03]  /*13d0*/  @!P4 IMAD R0, R17, 0x2, R27 ;  /* 0x000000021100c824 */ /* 0x000fc600078e021b */
[----:B------:R-:W-:Y:S02]  /*13e0*/  LEA.HI R11, R34, R14, RZ, 0x1 ;  /* 0x0000000e220b7211 */ /* 0x000fe400078f08ff */
[----:B------:R-:W-:Y:S02]  /*13f0*/  @!P4 LDGSTS.E.BYPASS.LTC128B.128 [R0+0x2000], desc[UR32][R12.64] ;  /* 0x020000000c00cfae */ /* 0x000fe4000b901d60 */
[----:B------:R-:W-:Y:S02]  /*1400*/  LOP3.LUT R11, R11, 0xfffffffe, RZ, 0xc0, !PT ;  /* 0xfffffffe0b0b7812 */ /* 0x000fe400078ec0ff */
[----:B------:R5:W-:Y:S02]  /*1410*/  @!P4 LDGSTS.E.BYPASS.LTC128B.128 [R0+0x6000], desc[UR32][R12.64+0x80] ;  /* 0x060000800c00cfae */ /* 0x000be4000b901d60 */
[----:B------:R-:W-:Y:S02]  /*1420*/  IADD3 R36, R14, -R11, RZ ;  /* 0x8000000b0e247210 */ /* 0x000fe40007ffe0ff */
[----:B------:R-:W-:-:S04]  /*1430*/  @!P2 MOV R11, 0x400 ;  /* 0x00000400000ba802 */ /* 0x000fc80000000f00 */
[----:B---3--:R-:W-:Y:S02]  /*1440*/  @!P2 LEA R27, R16, R11, 0x18 ;  /* 0x0000000b101ba211 */ /* 0x008fe400078ec0ff */
[----:B-----5:R-:W-:Y:S02]  /*1450*/  @!P5 IADD3 R0, P0, R4, 0x50, RZ ;  /* 0x000000500400d810 */ /* 0x020fe40007f1e0ff */
[----:B------:R-:W-:-:S03]  /*1460*/  @!P5 MOV R12, 0x400 ;  /* 0x00000400000cd802 */ /* 0x000fc60000000f00 */
[--C-:B------:R-:W-:Y:S01]  /*1470*/  @!P5 IMAD.X R10, RZ, RZ, R5.reuse, P0 ;  /* 0x000000ffff0ad224 */ /* 0x100fe200000e0605 */
[----:B------:R-:W-:Y:S02]  /*1480*/  @!P2 IADD3 R14, P0, R4, 0x60, RZ ;  /* 0x00000060040ea810 */ /* 0x000fe40007f1e0ff */
[----:B------:R-:W-:Y:S01]  /*1490*/  @!P5 LEA R32, R24, R12, 0x18 ;  /* 0x0000000c1820d211 */ /* 0x000fe200078ec0ff */
[----:B-1----:R-:W-:Y:S02]  /*14a0*/  @!P5 IMAD R10, R10, R18, RZ ;  /* 0x000000120a0ad224 */ /* 0x002fe400078e02ff */
[----:B------:R-:W-:Y:S02]  /*14b0*/  @!P2 IMAD.X R13, RZ, RZ, R5, P0 ;  /* 0x000000ffff0da224 */ /* 0x000fe400000e0605 */
[----:B------:R-:W-:Y:S02]  /*14c0*/  @!P5 IMAD.MOV.U32 R12, RZ, RZ, R8 ;  /* 0x000000ffff0cd224 */ /* 0x000fe400078e0008 */
[----:B--2---:R-:W-:-:S02]  /*14d0*/  @!P2 IMAD R11, R13, R22, RZ ;  /* 0x000000160d0ba224 */ /* 0x004fc400078e02ff */
[----:B------:R-:W-:Y:S02]  /*14e0*/  @!P5 IMAD.MOV.U32 R13, RZ, RZ, R7 ;  /* 0x000000ffff0dd224 */ /* 0x000fe400078e0007 */
[----:B------:R-:W-:Y:S02]  /*14f0*/  @!P5 IMAD R19, R0, R19, R10 ;  /* 0x000000130013d224 */ /* 0x000fe400078e020a */
[----:B------:R-:W-:Y:S02]  /*1500*/  @!P2 IMAD R16, R14, R23, R11 ;  /* 0x000000170e10a224 */ /* 0x000fe400078e020b */
[----:B------:R-:W-:Y:S02]  /*1510*/  @!P5 IMAD.WIDE.U32 R12, R0, R18, R12 ;  /* 0x00000012000cd225 */ /* 0x000fe400078e000c */
[----:B------:R-:W1:Y:S02]  /*1520*/  @!P1 S2R R18, SR_CgaCtaId ;  /* 0x0000000000129919 */ /* 0x000e640000008800 */
[----:B------:R-:W-:-:S02]  /*1530*/  @!P2 IMAD.MOV.U32 R10, RZ, RZ, R8 ;  /* 0x000000ffff0aa224 */ /* 0x000fc400078e0008 */
[----:B------:R-:W-:Y:S02]  /*1540*/  @!P2 IMAD.MOV.U32 R11, RZ, RZ, R7 ;  /* 0x000000ffff0ba224 */ /* 0x000fe400078e0007 */
[----:B------:R-:W-:Y:S02]  /*1550*/  @!P5 IMAD.IADD R0, R13, 0x1, R19 ;  /* 0x000000010d00d824 */ /* 0x000fe400078e0213 */
[----:B------:R-:W-:Y:S01]  /*1560*/  @!P2 IMAD.WIDE.U32 R10, R14, R22, R10 ;  /* 0x000000160e0aa225 */ /* 0x000fe200078e000a */
[----:B----4-:R-:W-:-:S04]  /*1570*/  @!P5 LEA R14, P0, R12, R28, 0x1 ;  /* 0x0000001c0c0ed211 */ /* 0x010fc800078008ff */
[----:B------:R-:W-:Y:S01]  /*1580*/  @!P5 LEA.HI.X R15, R12, R29, R0, 0x1, P0 ;  /* 0x0000001d0c0fd211 */ /* 0x000fe200000f0c00 */
[----:B------:R-:W-:Y:S01]  /*1590*/  @!P2 IMAD.IADD R0, R11, 0x1, R16 ;  /* 0x000000010b00a824 */ /* 0x000fe200078e0210 */
[----:B------:R-:W2:Y:S01]  /*15a0*/  @!P3 LDC.64 R28, c[0x0][0x240] ;  /* 0x00009000ff1cbb82 */ /* 0x000ea20000000a00 */
[----:B------:R-:W-:Y:S02]  /*15b0*/  @!P2 LEA R12, P0, R10, R30, 0x1 ;  /* 0x0000001e0a0ca211 */ /* 0x000fe400078008ff */
[----:B------:R-:W-:Y:S02]  /*15c0*/  LOP3.LUT R11, R34, 0xfffffff0, RZ, 0xc0, !PT ;  /* 0xfffffff0220b7812 */ /* 0x000fe400078ec0ff */
[----:B------:R-:W-:Y:S02]  /*15d0*/  @!P2 LEA.HI.X R13, R10, R31, R0, 0x1, P0 ;  /* 0x0000001f0a0da211 */ /* 0x000fe400000f0c00 */
[----:B------:R-:W-:Y:S01]  /*15e0*/  PLOP3.LUT P0, PT, PT, PT, UP0, 0x80, 0x0 ;  /* 0x000000000000781c */ /* 0x000fe20003f0f008 */
[----:B------:R-:W-:Y:S01]  /*15f0*/  IMAD.IADD R0, R91, 0x1, -R11 ;  /* 0x000000015b007824 */ /* 0x000fe200078e0a0b */
[----:B------:R-:W-:-:S02]  /*1600*/  @!P3 MOV R10, 0x400 ;  /* 0x00000400000ab802 */ /* 0x000fc40000000f00 */
[----:B------:R-:W-:Y:S02]  /*1610*/  @!P1 MOV R16, 0x400 ;  /* 0x0000040000109802 */ /* 0x000fe40000000f00 */
[----:B------:R-:W-:Y:S02]  /*1620*/  SHF.R.S32.HI R11, RZ, 0x1f, R0 ;  /* 0x0000001fff0b7819 */ /* 0x000fe40000011400 */
[----:B------:R-:W-:Y:S02]  /*1630*/  @!P3 LEA R23, R25, R10, 0x18 ;  /* 0x0000000a1917b211 */ /* 0x000fe400078ec0ff */
[----:B------:R-:W-:-:S03]  /*1640*/  LEA.HI R25, R11, R0, RZ, 0x3 ;  /* 0x000000000b197211 */ /* 0x000fc600078f18ff */
[----:B-1----:R-:W-:Y:S05]  /*1650*/  @P0 BRA `(.L_x_1530) ;  /* 0x0000000000340947 */ /* 0x002fea0003800000 */
        /* <DEDUP_REMOVED lines=12> */
[----:B------:R-:W-:Y:S02]  /*1720*/  UIADD3 UR16, UR19, UR16, URZ ;  /* 0x0000001013107290 */ /* 0x000fe4000fffe03f */
.L_x_1530:
[----:B------:R-:W-:Y:S01]  /*1730*/  @!P3 IADD3 R22, P4, R4, 0x70, RZ ;  /* 0x000000700416b810 */ /* 0x000fe20007f9e0ff */
[----:B------:R-:W-:-:S12]  /*1740*/  @P0 BRA `(.L_x_1531) ;  /* 0x0000000000300947 */ /* 0x000fd80003800000 */
        /* <DEDUP_REMOVED lines=12> */
.L_x_1531:
[----:B------:R-:W-:Y:S01]  /*1810*/  IMAD R4, R3, UR8, RZ ;  /* 0x0000000803047c24 */ /* 0x000fe2000f8e02ff */
[----:B------:R-:W-:Y:S01]  /*1820*/  LOP3.LUT R9, R25, 0xfffffff8, RZ, 0xc0, !PT ;  /* 0xfffffff819097812 */ /* 0x000fe200078ec0ff */
[----:B------:R-:W-:Y:S01]  /*1830*/  IMAD.WIDE.U32 R10, R2, UR8, R20 ;  /* 0x00000008020a7c25 */ /* 0x000fe2000f8e0014 */
[----:B------:R-:W-:Y:S01]  /*1840*/  @!P1 LEA R18, R18, R16, 0x18 ;  /* 0x0000001012129211 */ /* 0x000fe200078ec0ff */
[----:B------:R-:W-:Y:S01]  /*1850*/  ULDC.64 UR10, c[0x0][0x260] ;  /* 0x00009800000a7ab9 */ /* 0x000fe20000000a00 */
[----:B------:R-:W-:Y:S01]  /*1860*/  USHF.L.U64.HI UR25, UR8, 0x5, UR9 ;  /* 0x0000000508197899 */ /* 0x000fe20008010209 */
[----:B------:R-:W-:Y:S01]  /*1870*/  @!P3 IMAD.X R24, RZ, RZ, R5, P4 ;  /* 0x000000ffff18b224 */ /* 0x000fe200020e0605 */
[----:B------:R-:W-:Y:S01]  /*1880*/  IADD3 R10, P0, R10, UR18, RZ ;  /* 0x000000120a0a7c10 */ /* 0x000fe2000ff1e0ff */
[----:B------:R-:W-:Y:S01]  /*1890*/  IMAD R6, R2, UR9, R4 ;  /* 0x0000000902067c24 */ /* 0x000fe2000f8e0204 */
[----:B------:R-:W-:Y:S01]  /*18a0*/  USHF.L.U32 UR26, UR8, 0x5, URZ ;  /* 0x00000005081a7899 */ /* 0x000fe2000800063f */
[----:B------:R-:W-:Y:S01]  /*18b0*/  IMAD.IADD R30, R0, 0x1, -R9 ;  /* 0x00000001001e7824 */ /* 0x000fe200078e0a09 */
[----:B------:R-:W-:Y:S01]  /*18c0*/  USHF.R.S32.HI UR14, URZ, 0x1f, UR13 ;  /* 0x0000001f3f0e7899 */ /* 0x000fe2000801140d */
[----:B------:R-:W-:Y:S01]  /*18d0*/  IMAD.WIDE.U32 R4, R2, UR6, R20 ;  /* 0x0000000602047c25 */ /* 0x000fe2000f8e0014 */
[----:B------:R-:W-:Y:S01]  /*18e0*/  IADD3.X R11, R11, UR16, R6, P0, !PT ;  /* 0x000000100b0b7c10 */ /* 0x000fe200087fe406 */
[----:B------:R-:W-:Y:S01]  /*18f0*/  USHF.L.U64.HI UR15, UR8, 0x4, UR9 ;  /* 0x00000004080f7899 */ /* 0x000fe20008010209 */
[----:B------:R-:W-:Y:S01]  /*1900*/  ISETP.NE.AND P4, PT, R33, RZ, PT ;  /* 0x000000ff2100720c */ /* 0x000fe20003f85270 */
[C---:B------:R-:W-:Y:S01]  /*1910*/  @!P5 IMAD R0, R17.reuse, 0x2, R32 ;  /* 0x000000021100d824 */ /* 0x040fe200078e0220 */
[----:B------:R-:W-:Y:S01]  /*1920*/  IADD3 R16, P0, R4, UR20, RZ ;  /* 0x0000001404107c10 */ /* 0x000fe2000ff1e0ff */
[----:B------:R-:W-:Y:S01]  /*1930*/  @!P1 IMAD R20, R17, 0x2, R18 ;  /* 0x0000000211149824 */ /* 0x000fe200078e0212 */
[----:B------:R-:W-:Y:S01]  /*1940*/  SHF.R.S32.HI R139, RZ, 0x5, R38 ;  /* 0x00000005ff8b7819 */ /* 0x000fe20000011426 */
[----:B------:R-:W-:Y:S01]  /*1950*/  IMAD R9, R3, UR6, RZ ;  /* 0x0000000603097c24 */ /* 0x000fe2000f8e02ff */
[----:B------:R-:W1:Y:S01]  /*1960*/  @!P3 LDC.64 R18, c[0x0][0x210] ;  /* 0x00008400ff12bb82 */ /* 0x000e620000000a00 */
[C---:B------:R-:W-:Y:S01]  /*1970*/  @!P2 IMAD R3, R17.reuse, 0x2, R27 ;  /* 0x000000021103a824 */ /* 0x040fe200078e021b */
[----:B------:R-:W-:Y:S01]  /*1980*/  @!PT LDS RZ, [RZ] ;  /* 0x00000000fffff984 */ /* 0x000fe20000000800 */
[----:B------:R-:W-:Y:S01]  /*1990*/  @!PT LDS RZ, [RZ] ;  /* 0x00000000fffff984 */ /* 0x000fe20000000800 */
[----:B------:R-:W-:Y:S01]  /*19a0*/  @!PT LDS RZ, [RZ] ;  /* 0x00000000fffff984 */ /* 0x000fe20000000800 */
[----:B------:R-:W-:Y:S01]  /*19b0*/  @!P5 LDGSTS.E.BYPASS.LTC128B.128 [R0+0x2800], desc[UR32][R14.64] ;  /* 0x028000000e00dfae */ /* 0x000fe2000b901d60 */
[----:B------:R-:W-:Y:S01]  /*19c0*/  @!P3 IMAD.MOV.U32 R4, RZ, RZ, R8 ;  /* 0x000000ffff04b224 */ /* 0x000fe200078e0008 */
[----:B------:R-:W-:Y:S01]  /*19d0*/  SHF.R.S32.HI R8, RZ, 0x1f, R26 ;  /* 0x0000001fff087819 */ /* 0x000fe2000001141a */
[----:B------:R-:W-:Y:S01]  /*19e0*/  IMAD R6, R2, UR7, R9 ;  /* 0x0000000702067c24 */ /* 0x000fe2000f8e0209 */
[----:B------:R3:W-:Y:S01]  /*19f0*/  @!P5 LDGSTS.E.BYPASS.LTC128B.128 [R0+0x6800], desc[UR32][R14.64+0x80] ;  /* 0x068000800e00dfae */ /* 0x0007e2000b901d60 */
[C---:B------:R-:W-:Y:S01]  /*1a00*/  @!P3 IMAD R23, R17.reuse, 0x2, R23 ;  /* 0x000000021117b824 */ /* 0x040fe200078e0217 */
[----:B------:R-:W-:Y:S01]  /*1a10*/  UISETP.GE.AND UP0, UPT, UR5, 0x21, UPT ;  /* 0x000000210500788c */ /* 0x000fe2000bf06270 */
[----:B------:R-:W-:Y:S01]  /*1a20*/  @!P6 IMAD R21, R17, 0x2, R35 ;  /* 0x000000021115e824 */ /* 0x000fe200078e0223 */
[----:B------:R-:W-:Y:S01]  /*1a30*/  @!P2 LDGSTS.E.BYPASS.LTC128B.128 [R3+0x3000], desc[UR32][R12.64] ;  /* 0x030000000c03afae */ /* 0x000fe2000b901d60 */
[----:B------:R-:W-:Y:S01]  /*1a40*/  IADD3.X R17, R5, UR17, R6, P0, !PT ;  /* 0x0000001105117c10 */ /* 0x000fe200087fe406 */
[----:B------:R-:W-:Y:S01]  /*1a50*/  @!P3 IMAD.MOV.U32 R5, RZ, RZ, R7 ;  /* 0x000000ffff05b224 */ /* 0x000fe200078e0007 */
[----:B------:R-:W-:Y:S01]  /*1a60*/  UIMAD.WIDE.U32 UR16, UR13, UR6, URZ ;  /* 0x000000060d1072a5 */ /* 0x000fe2000f8e003f */
[----:B------:R4:W-:Y:S01]  /*1a70*/  @!P2 LDGSTS.E.BYPASS.LTC128B.128 [R3+0x7000], desc[UR32][R12.64+0x80] ;  /* 0x070000800c03afae */ /* 0x0009e2000b901d60 */
[----:B------:R-:W-:-:S04]  /*1a80*/  IMAD.WIDE.U32 R40, R26, UR10, R10 ;  /* 0x0000000a1a287c25 */ /* 0x000fc8000f8e000a */
[----:B--2---:R-:W-:Y:S01]  /*1a90*/  @!P3 IMAD.WIDE.U32 R4, R22, R28, R4 ;  /* 0x0000001c1604b225 */ /* 0x004fe200078e0004 */
[----:B------:R-:W-:Y:S03]  /*1aa0*/  STL.64 [R1+0x18], R40 ;  /* 0x0000182801007387 */ /* 0x000fe60000100a00 */
[----:B------:R-:W-:Y:S01]  /*1ab0*/  IMAD.U32 R88, RZ, RZ, UR13 ;  /* 0x0000000dff587e24 */ /* 0x000fe2000f8e00ff */
[----:B-1----:R-:W-:Y:S01]  /*1ac0*/  @!P3 LEA R10, P0, R4, R18, 0x1 ;  /* 0x00000012040ab211 */ /* 0x002fe200078008ff */
[----:B------:R-:W-:Y:S02]  /*1ad0*/  IMAD.MOV.U32 R92, RZ, RZ, R40 ;  /* 0x000000ffff5c7224 */ /* 0x000fe400078e0028 */
[----:B---3--:R-:W-:Y:S01]  /*1ae0*/  @!P3 IMAD R0, R24, R28, RZ ;  /* 0x0000001c1800b224 */ /* 0x008fe200078e02ff */
[----:B------:R-:W1:Y:S03]  /*1af0*/  @!P1 LDC.64 R14, c[0x0][0x218] ;  /* 0x00008600ff0e9b82 */ /* 0x000e660000000a00 */
[----:B----4-:R-:W-:-:S05]  /*1b00*/  @!P3 IMAD R3, R22, R29, R0 ;  /* 0x0000001d1603b224 */ /* 0x010fca00078e0200 */
[----:B------:R-:W2:Y:S01]  /*1b10*/  @!P6 LDC.64 R12, c[0x0][0x218] ;  /* 0x00008600ff0ceb82 */ /* 0x000ea20000000a00 */
[----:B------:R-:W-:Y:S01]  /*1b20*/  IMAD R0, R8, UR10, RZ ;  /* 0x0000000a08007c24 */ /* 0x000fe2000f8e02ff */
[----:B------:R-:W-:-:S03]  /*1b30*/  USHF.L.U32 UR10, UR8, 0x4, URZ ;  /* 0x00000004080a7899 */ /* 0x000fc6000800063f */
[----:B------:R-:W-:Y:S01]  /*1b40*/  IMAD R0, R26, UR11, R0 ;  /* 0x0000000b1a007c24 */ /* 0x000fe2000f8e0200 */
[----:B------:R-:W-:Y:S01]  /*1b50*/  UIMAD UR11, UR25, UR13, URZ ;  /* 0x0000000d190b72a4 */ /* 0x000fe2000f8e023f */
[----:B------:R-:W-:Y:S02]  /*1b60*/  ULDC.64 UR8, c[0x0][0x268] ;  /* 0x00009a0000087ab9 */ /* 0x000fe40000000a00 */
[----:B------:R-:W-:Y:S01]  /*1b70*/  IMAD.IADD R93, R41, 0x1, R0 ;  /* 0x00000001295d7824 */ /* 0x000fe200078e0200 */
[----:B------:R-:W-:Y:S01]  /*1b80*/  UIMAD UR11, UR14, UR26, UR11 ;  /* 0x0000001a0e0b72a4 */ /* 0x000fe2000f8e020b */
[----:B------:R-:W-:Y:S02]  /*1b90*/  @!P3 IMAD.IADD R0, R5, 0x1, R3 ;  /* 0x000000010500b824 */ /* 0x000fe400078e0203 */
[----:B------:R-:W-:Y:S01]  /*1ba0*/  IMAD.WIDE.U32 R6, R88, UR26, R92 ;  /* 0x0000001a58067c25 */ /* 0x000fe2000f8e005c */
[----:B------:R-:W-:Y:S02]  /*1bb0*/  STL.64 [R1+0x8], R92 ;  /* 0x0000085c01007387 */ /* 0x000fe40000100a00 */
[----:B------:R-:W-:Y:S01]  /*1bc0*/  @!P3 LEA.HI.X R11, R4, R19, R0, 0x1, P0 ;  /* 0x00000013040bb211 */ /* 0x000fe200000f0c00 */
[----:B------:R-:W-:Y:S01]  /*1bd0*/  IMAD R5, R8, UR8, RZ ;  /* 0x0000000808057c24 */ /* 0x000fe2000f8e02ff */
[----:B------:R-:W-:Y:S01]  /*1be0*/  IADD3 R0, R7, UR11, RZ ;  /* 0x0000000b07007c10 */ /* 0x000fe2000fffe0ff */
[----:B------:R-:W-:Y:S01]  /*1bf0*/  IMAD.WIDE.U32 R16, R26, UR8, R16 ;  /* 0x000000081a107c25 */ /* 0x000fe2000f8e0010 */
[C---:B------:R-:W-:Y:S01]  /*1c00*/  @!P1 IADD3 R3, P0, R6.reuse, UR10, RZ ;  /* 0x0000000a06039c10 */ /* 0x040fe2000ff1e0ff */
[----:B------:R-:W-:Y:S01]  /*1c10*/  @!P3 LDGSTS.E.BYPASS.LTC128B.128 [R23+0x3800], desc[UR32][R10.64] ;  /* 0x038000000a17bfae */ /* 0x000fe2000b901d60 */
[----:B------:R-:W-:Y:S01]  /*1c20*/  UIMAD UR8, UR14, UR6, URZ ;  /* 0x000000060e0872a4 */ /* 0x000fe2000f8e023f */
[----:B--2---:R-:W-:-:S02]  /*1c30*/  @!P6 LEA R8, P2, R6, R12, 0x1 ;  /* 0x0000000c0608e211 */ /* 0x004fc400078408ff */
[----:B------:R2:W-:Y:S01]  /*1c40*/  @!P3 LDGSTS.E.BYPASS.LTC128B.128 [R23+0x7800], desc[UR32][R10.64+0x80] ;  /* 0x078000800a17bfae */ /* 0x0005e2000b901d60 */
[----:B------:R-:W-:Y:S01]  /*1c50*/  @!P1 IADD3.X R7, R0, UR15, RZ, P0, !PT ;  /* 0x0000000f00079c10 */ /* 0x000fe200087fe4ff */
[----:B------:R-:W-:Y:S01]  /*1c60*/  UIMAD UR8, UR13, UR7, UR8 ;  /* 0x000000070d0872a4 */ /* 0x000fe2000f8e0208 */
[----:B-1----:R-:W-:Y:S01]  /*1c70*/  @!P1 LEA R4, P0, R3, R14, 0x1 ;  /* 0x0000000e03049211 */ /* 0x002fe200078008ff */
[----:B------:R-:W-:Y:S01]  /*1c80*/  IMAD R14, R26, UR9, R5 ;  /* 0x000000091a0e7c24 */ /* 0x000fe2000f8e0205 */
[----:B------:R-:W-:Y:S01]  /*1c90*/  @!P6 LEA.HI.X R9, R6, R13, R0, 0x1, P2 ;  /* 0x0000000d0609e211 */ /* 0x000fe200010f0c00 */
[----:B------:R-:W-:Y:S01]  /*1ca0*/  IMAD.SHL.U32 R0, R37, 0x40, RZ ;  /* 0x0000004025007824 */ /* 0x000fe200078e00ff */
[----:B------:R-:W-:Y:S01]  /*1cb0*/  @!P1 LEA.HI.X R5, R3, R15, R7, 0x1, P0 ;  /* 0x0000000f03059211 */ /* 0x000fe200000f0c07 */
[C---:B------:R-:W-:Y:S01]  /*1cc0*/  IMAD.SHL.U32 R3, R2.reuse, 0x8, RZ ;  /* 0x0000000802037824 */ /* 0x040fe200078e00ff */
[----:B------:R-:W-:Y:S01]  /*1cd0*/  ISETP.GE.AND P2, PT, R2, UR12, PT ;  /* 0x0000000c02007c0c */ /* 0x000fe2000bf46270 */
[----:B------:R-:W-:Y:S01]  /*1ce0*/  @!P6 LDGSTS.E.BYPASS.LTC128B.128 [R21+0x8000], desc[UR32][R8.64] ;  /* 0x080000000815efae */ /* 0x000fe2000b901d60 */
[----:B------:R-:W-:Y:S01]  /*1cf0*/  IMAD.SHL.U32 R2, R30, 0x40, RZ ;  /* 0x000000401e027824 */ /* 0x000fe200078e00ff */
[----:B------:R-:W-:Y:S01]  /*1d00*/  UIADD3 UR8, UR17, UR8, URZ ;  /* 0x0000000811087290 */ /* 0x000fe2000fffe03f */
[----:B------:R-:W-:Y:S01]  /*1d10*/  LOP3.LUT R0, R0, 0x1c0, RZ, 0xc0, !PT ;  /* 0x000001c000007812 */ /* 0x000fe200078ec0ff */
[----:B------:R1:W-:Y:S01]  /*1d20*/  @!P6 LDGSTS.E.BYPASS.LTC128B.128 [R21+0x9000], desc[UR32][R8.64+0x80] ;  /* 0x090000800815efae */ /* 0x0003e2000b901d60 */
[----:B------:R-:W3:Y:S01]  /*1d30*/  @!P4 LDC.64 R12, c[0x0][0x220] ;  /* 0x00008800ff0ccb82 */ /* 0x000ee20000000a00 */
[----:B------:R-:W-:Y:S01]  /*1d40*/  IMAD.IADD R249, R17, 0x1, R14 ;  /* 0x0000000111f97824 */ /* 0x000fe200078e020e */
[----:B------:R-:W-:Y:S01]  /*1d50*/  LOP3.LUT R7, R0, 0x8, R3, 0xf8, !PT ;  /* 0x0000000800077812 */ /* 0x000fe200078ef803 */
[----:B------:R-:W-:Y:S01]  /*1d60*/  @!P1 LDGSTS.E.BYPASS.LTC128B.128 [R20+0x8800], desc[UR32][R4.64] ;  /* 0x0880000004149fae */ /* 0x000fe2000b901d60 */
[----:B------:R-:W-:Y:S01]  /*1d70*/  SHF.R.U32.HI R6, RZ, 0x3, R0 ;  /* 0x00000003ff067819 */ /* 0x000fe20000011600 */
[----:B------:R-:W-:-:S02]  /*1d80*/  IMAD.U32 R3, RZ, RZ, UR17 ;  /* 0x00000011ff037e24 */ /* 0x000fc4000f8e00ff */
[----:B------:R4:W-:Y:S01]  /*1d90*/  @!P1 LDGSTS.E.BYPASS.LTC128B.128 [R20+0x9800], desc[UR32][R4.64+0x80] ;  /* 0x0980008004149fae */ /* 0x0009e2000b901d60 */
[----:B------:R-:W-:-:S03]  /*1da0*/  IMAD.U32 R0, RZ, RZ, UR8 ;  /* 0x00000008ff007e24 */ /* 0x000fc6000f8e00ff */
[----:B------:R-:W0:Y:S01]  /*1db0*/  LDGDEPBAR ;  /* 0x00000000000079af */ /* 0x000e220000000000 */
[----:B--2---:R-:W2:Y:S03]  /*1dc0*/  @!P2 LDC.64 R10, c[0x0][0x220] ;  /* 0x00008800ff0aab82 */ /* 0x004ea60000000a00 */
[----:B------:R-:W-:Y:S01]  /*1dd0*/  STL.64 [R1+0x10], R16 ;  /* 0x0000101001007387 */ /* 0x000fe20000100a00 */
[----:B-1----:R-:W-:Y:S02]  /*1de0*/  SHF.L.U32 R8, R25, 0x6, RZ ;  /* 0x0000000619087819 */ /* 0x002fe400000006ff */
[----:B------:R-:W-:Y:S01]  /*1df0*/  LOP3.LUT R9, R7, R6, RZ, 0x3c, !PT ;  /* 0x0000000607097212 */ /* 0x000fe200078e3cff */
[----:B------:R-:W-:Y:S01]  /*1e00*/  IMAD.U32 R6, RZ, RZ, UR6 ;  /* 0x00000006ff067e24 */ /* 0x000fe2000f8e00ff */
[----:B------:R-:W-:Y:S02]  /*1e10*/  LOP3.LUT R89, R8, 0xfffffe00, RZ, 0xc0, !PT ;  /* 0xfffffe0008597812 */ /* 0x000fe400078ec0ff */
[----:B----4-:R-:W-:Y:S01]  /*1e20*/  LOP3.LUT R4, R2, 0x1c0, RZ, 0xc0, !PT ;  /* 0x000001c002047812 */ /* 0x010fe200078ec0ff */
[----:B------:R-:W-:Y:S01]  /*1e30*/  IMAD.U32 R2, RZ, RZ, UR16 ;  /* 0x00000010ff027e24 */ /* 0x000fe2000f8e00ff */
[----:B------:R-:W-:-:S04]  /*1e40*/  DEPBAR.LE SB0, 0x0 ;  /* 0x000080000000791a */ /* 0x000fc80000000000 */
[----:B------:R-:W-:Y:S01]  /*1e50*/  IMAD.SHL.U32 R5, R36, 0x8, RZ ;  /* 0x0000000824057824 */ /* 0x000fe200078e00ff */
[----:B------:R-:W-:Y:S01]  /*1e60*/  BAR.SYNC.DEFER_BLOCKING 0x0 ;  /* 0x0000000000007b1d */ /* 0x000fe20000010000 */
[----:B------:R-:W-:-:S03]  /*1e70*/  LEA R3, P0, R2, R16, 0x5 ;  /* 0x0000001002037211 */ /* 0x000fc600078028ff */
[----:B------:R-:W-:Y:S02]  /*1e80*/  LOP3.LUT R5, R4, 0x8, R5, 0xf8, !PT ;  /* 0x0000000804057812 */ /* 0x000fe400078ef805 */
[----:B------:R-:W-:Y:S02]  /*1e90*/  SHF.R.U32.HI R4, RZ, 0x3, R4 ;  /* 0x00000003ff047819 */ /* 0x000fe40000011604 */
[----:B------:R-:W-:Y:S01]  /*1ea0*/  LEA.HI.X R2, R2, R249, R0, 0x5, P0 ;  /* 0x000000f902027211 */ /* 0x000fe200000f2c00 */
[----:B------:R-:W-:Y:S01]  /*1eb0*/  IMAD.U32 R0, RZ, RZ, UR6 ;  /* 0x00000006ff007e24 */ /* 0x000fe2000f8e00ff */
[----:B------:R-:W-:Y:S01]  /*1ec0*/  LOP3.LUT R90, R5, R4, RZ, 0x3c, !PT ;  /* 0x00000004055a7212 */ /* 0x000fe200078e3cff */
[----:B------:R-:W-:Y:S01]  /*1ed0*/  IMAD.U32 R5, RZ, RZ, UR7 ;  /* 0x00000007ff057e24 */ /* 0x000fe2000f8e00ff */
[----:B--2---:R-:W-:Y:S02]  /*1ee0*/  @!P2 LEA R4, P1, R3, R10, 0x1 ;  /* 0x0000000a0304a211 */ /* 0x004fe400078208ff */
[----:B------:R-:W-:Y:S01]  /*1ef0*/  @!P4 LEA R7, P0, R0, R3, 0x4 ;  /* 0x000000030007c211 */ /* 0x000fe200078020ff */
[----:B------:R-:W-:-:S03]  /*1f00*/  IMAD R0, R36, 0x200, R9 ;  /* 0x0000020024007824 */ /* 0x000fc600078e0209 */
[----:B------:R-:W-:Y:S02]  /*1f10*/  @!P4 LEA.HI.X R8, R6, R2, R5, 0x4, P0 ;  /* 0x000000020608c211 */ /* 0x000fe400000f2405 */
[----:B------:R-:W-:Y:S01]  /*1f20*/  @!P2 LEA.HI.X R5, R3, R11, R2, 0x1, P1 ;  /* 0x0000000b0305a211 */ /* 0x000fe200008f0c02 */
[----:B------:R-:W-:Y:S01]  /*1f30*/  IMAD R2, R139, 0x400, R89 ;  /* 0x000004008b027824 */ /* 0x000fe200078e0259 */
[C---:B---3--:R-:W-:Y:S01]  /*1f40*/  @!P4 LEA R6, P0, R7.reuse, R12, 0x1 ;  /* 0x0000000c0706c211 */ /* 0x048fe200078008ff */
[----:B------:R-:W-:Y:S01]  /*1f50*/  IMAD.MOV.U32 R3, RZ, RZ, 0x10 ;  /* 0x00000010ff037424 */ /* 0x000fe200078e00ff */
[----:B------:R-:W-:Y:S01]  /*1f60*/  @P2 STS.128 [R227+0xa000], RZ ;  /* 0x00a000ffe3002388 */ /* 0x000fe20000000c00 */
[----:B------:R-:W-:Y:S01]  /*1f70*/  IMAD.IADD R2, R90, 0x1, R2 ;  /* 0x000000015a027824 */ /* 0x000fe200078e0202 */
[----:B------:R-:W-:Y:S02]  /*1f80*/  @!P4 LEA.HI.X R7, R7, R13, R8, 0x1, P0 ;  /* 0x0000000d0707c211 */ /* 0x000fe400000f0c08 */
[----:B------:R-:W-:Y:S01]  /*1f90*/  @P2 STS.128 [R227+0xb000], RZ ;  /* 0x00b000ffe3002388 */ /* 0x000fe20000000c00 */
[----:B------:R-:W-:Y:S01]  /*1fa0*/  LEA R212, R0, UR4, 0x1 ;  /* 0x0000000400d47c11 */ /* 0x000fe2000f8e08ff */
[----:B------:R-:W-:Y:S01]  /*1fb0*/  IMAD.MOV.U32 R0, RZ, RZ, -0x20 ;  /* 0xffffffe0ff007424 */ /* 0x000fe200078e00ff */
[----:B------:R-:W-:Y:S01]  /*1fc0*/  LEA R214, R2, UR4, 0x1 ;  /* 0x0000000402d67c11 */ /* 0x000fe2000f8e08ff */
[----:B------:R-:W-:Y:S01]  /*1fd0*/  @!PT LDS RZ, [RZ] ;  /* 0x00000000fffff984 */ /* 0x000fe20000000800 */
[----:B------:R-:W-:Y:S01]  /*1fe0*/  @!PT LDS RZ, [RZ] ;  /* 0x00000000fffff984 */ /* 0x000fe20000000800 */
[----:B------:R-:W-:Y:S01]  /*1ff0*/  @!PT LDS RZ, [RZ] ;  /* 0x00000000fffff984 */ /* 0x000fe20000000800 */
[----:B------:R-:W-:Y:S02]  /*2000*/  @!P2 LDGSTS.E.BYPASS.LTC128B.128 [R227+0xa000], desc[UR32][R4.64] ;  /* 0x0a00000004e3afae */ /* 0x000fe4000b901d60 */
[----:B------:R-:W-:-:S02]  /*2010*/  VIADD R2, R212, 0x8000 ;  /* 0x00008000d4027836 */ /* 0x000fc40000000000 */
[----:B------:R-:W-:Y:S01]  /*2020*/  @!P2 LDGSTS.E.BYPASS.LTC128B.128 [R227+0xb000], desc[UR32][R4.64+0x80] ;  /* 0x0b00008004e3afae */ /* 0x000fe2000b901d60 */
[----:B------:R-:W-:Y:S01]  /*2030*/  R2P PR, R30, 0x6 ;  /* 0x000000061e007804 */ /* 0x000fe20000000000 */
[----:B------:R-:W-:Y:S02]  /*2040*/  VIADD R223, R212, 0x8020 ;  /* 0x00008020d4df7836 */ /* 0x000fe40000000000 */
[----:B------:R-:W-:Y:S02]  /*2050*/  @P4 STS.128 [R227+0xa800], RZ ;  /* 0x00a800ffe3004388 */ /* 0x000fe40000000c00 */
[----:B------:R-:W-:Y:S02]  /*2060*/  SEL R3, R3, 0xfffffff0, !P1 ;  /* 0xfffffff003037807 */ /* 0x000fe40004800000 */
[----:B------:R-:W-:Y:S01]  /*2070*/  @P4 STS.128 [R227+0xb800], RZ ;  /* 0x00b800ffe3004388 */ /* 0x000fe20000000c00 */
[----:B------:R-:W-:Y:S02]  /*2080*/  SEL R0, R0, 0x20, P2 ;  /* 0x0000002000007807 */ /* 0x000fe40001000000 */
[----:B------:R-:W-:Y:S01]  /*2090*/  R2P PR, R37, 0x6 ;  /* 0x0000000625007804 */ /* 0x000fe20000000000 */
[----:B------:R-:W-:Y:S01]  /*20a0*/  @!PT LDS RZ, [RZ] ;  /* 0x00000000fffff984 */ /* 0x000fe20000000800 */
[----:B------:R-:W-:Y:S01]  /*20b0*/  @!PT LDS RZ, [RZ] ;  /* 0x00000000fffff984 */ /* 0x000fe20000000800 */
[----:B------:R-:W-:Y:S01]  /*20c0*/  @!PT LDS RZ, [RZ] ;  /* 0x00000000fffff984 */ /* 0x000fe20000000800 */
[----:B------:R-:W-:Y:S01]  /*20d0*/  @!P4 LDGSTS.E.BYPASS.LTC128B.128 [R227+0xa800], desc[UR32][R6.64] ;  /* 0x0a80000006e3cfae */ /* 0x000fe2000b901d60 */
[----:B------:R-:W-:-:S02]  /*20e0*/  IMAD R216, R3, 0x2, R214 ;  /* 0x0000000203d87824 */ /* 0x000fc400078e02d6 */
[C---:B------:R-:W-:Y:S01]  /*20f0*/  IMAD R222, R0.reuse, 0x2, R214 ;  /* 0x0000000200de7824 */ /* 0x040fe200078e02d6 */
[----:B------:R1:W-:Y:S01]  /*2100*/  @!P4 LDGSTS.E.BYPASS.LTC128B.128 [R227+0xb800], desc[UR32][R6.64+0x80] ;  /* 0x0b80008006e3cfae */ /* 0x0003e2000b901d60 */
[----:B------:R-:W-:-:S03]  /*2110*/  IMAD R221, R0, 0x2, R216 ;  /* 0x0000000200dd7824 */ /* 0x000fc600078e02d8 */
[----:B------:R-:W-:Y:S04]  /*2120*/  LDSM.16.M88.4 R24, [R212+0x8000] ;  /* 0x00800000d418783b */ /* 0x000fe80000000200 */
[----:B------:R-:W-:Y:S01]  /*2130*/  LDSM.16.M88.4 R32, [R212+0x8800] ;  /* 0x00880000d420783b */ /* 0x000fe20000000200 */
[----:B------:R-:W-:Y:S01]  /*2140*/  @P1 IADD3 R223, R2, -0x20, RZ ;  /* 0xffffffe002df1810 */ /* 0x000fe20007ffe0ff */
[----:B------:R-:W-:Y:S02]  /*2150*/  IMAD.MOV.U32 R2, RZ, RZ, 0x40 ;  /* 0x00000040ff027424 */ /* 0x000fe400078e00ff */
[----:B------:R-:W2:Y:S03]  /*2160*/  LDSM.16.M88.4 R12, [R214] ;  /* 0x00000000d60c783b */ /* 0x000ea60000000200 */
[----:B------:R-:W-:Y:S01]  /*2170*/  SEL R2, R2, 0xffffffc0, !P2 ;  /* 0xffffffc002027807 */ /* 0x000fe20005000000 */
[----:B------:R-:W-:Y:S04]  /*2180*/  LDSM.16.M88.4 R36, [R223] ;  /* 0x00000000df24783b */ /* 0x000fe80000000200 */
[----:B------:R-:W-:Y:S01]  /*2190*/  LDSM.16.M88.4 R8, [R216+0x2000] ;  /* 0x00200000d808783b */ /* 0x000fe20000000200 */
[----:B------:R-:W-:-:S02]  /*21a0*/  IMAD.IADD R220, R212, 0x1, R2 ;  /* 0x00000001d4dc7824 */ /* 0x000fc400078e0202 */
[----:B------:R-:W-:Y:S01]  /*21b0*/  IMAD.IADD R219, R2, 0x1, R223 ;  /* 0x0000000102db7824 */ /* 0x000fe200078e02df */
[----:B------:R-:W-:Y:S01]  /*21c0*/  LDSM.16.M88.4 R40, [R223+0x800] ;  /* 0x00080000df28783b */ /* 0x000fe20000000200 */
[----:B------:R-:W-:-:S03]  /*21d0*/  IMAD.U32 R2, RZ, RZ, UR13 ;  /* 0x0000000dff027e24 */ /* 0x000fc6000f8e00ff */
        /* <DEDUP_REMOVED lines=16> */
[C---:B------:R-:W-:Y:S06]  /*22e0*/  HMMA.16816.F32.BF16 R72, R8.reuse, R36, R56 ;  /* 0x000000240848723c */ /* 0x040fec0000041838 */
[C---:B------:R-:W-:Y:S01]  /*22f0*/  HMMA.16816.F32.BF16 R56, R8.reuse, R40, R48 ;  /* 0x000000280838723c */ /* 0x040fe20000041830 */
[----:B------:R-:W-:Y:S05]  /*2300*/  LDSM.16.M88.4 R48, [R219+0x800] ;  /* 0x00080000db30783b */ /* 0x000fea0000000200 */
[C---:B------:R-:W-:Y:S06]  /*2310*/  HMMA.16816.F32.BF16 R52, R8.reuse, R38, R52 ;  /* 0x000000260834723c */ /* 0x040fec0000041834 */
[----:B------:R-:W-:Y:S01]  /*2320*/  HMMA.16816.F32.BF16 R12, R8, R42, R4 ;  /* 0x0000002a080c723c */ /* 0x000fe20000041804 */
[----:B------:R-:W1:Y:S05]  /*2330*/  LDSM.16.M88.4 R4, [R221+0x2000] ;  /* 0x00200000dd04783b */ /* 0x000e6a0000000200 */
[C---:B---3--:R-:W-:Y:S06]  /*2340*/  HMMA.16816.F32.BF16 R8, R20.reuse, R36, R60 ;  /* 0x000000241408723c */ /* 0x048fec000004183c */
[C---:B------:R-:W-:Y:S01]  /*2350*/  HMMA.16816.F32.BF16 R36, R20.reuse, R38, R24 ;  /* 0x000000261424723c */ /* 0x040fe20000041818 */
[----:B------:R-:W2:Y:S05]  /*2360*/  LDSM.16.M88.4 R24, [R221] ;  /* 0x00000000dd18783b */ /* 0x000eaa0000000200 */
[C---:B------:R-:W-:Y:S06]  /*2370*/  HMMA.16816.F32.BF16 R80, R20.reuse, R40, R80 ;  /* 0x000000281450723c */ /* 0x040fec0000041850 */
[----:B------:R-:W-:Y:S01]  /*2380*/  HMMA.16816.F32.BF16 R60, R20, R42, R68 ;  /* 0x0000002a143c723c */ /* 0x000fe20000041844 */
[----:B------:R-:W-:Y:S05]  /*2390*/  LDSM.16.M88.4 R40, [R212+0x9000] ;  /* 0x00900000d428783b */ /* 0x000fea0000000200 */
[C---:B----4-:R-:W-:Y:S06]  /*23a0*/  HMMA.16816.F32.BF16 R72, R16.reuse, R44, R72 ;  /* 0x0000002c1048723c */ /* 0x050fec0000041848 */
[C---:B-----5:R-:W-:Y:S06]  /*23b0*/  HMMA.16816.F32.BF16 R76, R16.reuse, R64, R56 ;  /* 0x00000040104c723c */ /* 0x060fec0000041838 */
[C---:B------:R-:W-:Y:S06]  /*23c0*/  HMMA.16816.F32.BF16 R68, R16.reuse, R46, R52 ;  /* 0x0000002e1044723c */ /* 0x040fec0000041834 */
[----:B------:R-:W-:Y:S01]  /*23d0*/  HMMA.16816.F32.BF16 R56, R16, R66, R12 ;  /* 0x000000421038723c */ /* 0x000fe2000004180c */
[----:B------:R-:W-:Y:S05]  /*23e0*/  LDSM.16.M88.4 R12, [R214+0x4000] ;  /* 0x00400000d60c783b */ /* 0x000fea0000000200 */
[C---:B------:R-:W-:Y:S01]  /*23f0*/  HMMA.16816.F32.BF16 R16, R28.reuse, R44, R8 ;  /* 0x0000002c1c10723c */ /* 0x040fe20000041808 */
[----:B------:R-:W3:Y:S05]  /*2400*/  LDSM.16.M88.4 R8, [R214+0x6000] ;  /* 0x00600000d608783b */ /* 0x000eea0000000200 */
[C---:B------:R-:W-:Y:S01]  /*2410*/  HMMA.16816.F32.BF16 R20, R28.reuse, R46, R36 ;  /* 0x0000002e1c14723c */ /* 0x040fe20000041824 */
[----:B------:R-:W4:Y:S05]  /*2420*/  LDSM.16.M88.4 R36, [R212+0x9800] ;  /* 0x00980000d424783b */ /* 0x000f2a0000000200 */
[C---:B------:R-:W-:Y:S06]  /*2430*/  HMMA.16816.F32.BF16 R80, R28.reuse, R64, R80 ;  /* 0x000000401c50723c */ /* 0x040fec0000041850 */
[----:B------:R-:W-:Y:S01]  /*2440*/  HMMA.16816.F32.BF16 R44, R28, R66, R60 ;  /* 0x000000421c2c723c */ /* 0x000fe2000004183c */
[----:B------:R-:W-:Y:S04]  /*2450*/  LDSM.16.M88.4 R28, [R223+0x1000] ;  /* 0x00100000df1c783b */ /* 0x000fe80000000200 */
[----:B------:R-:W-:Y:S01]  /*2460*/  LDSM.16.M88.4 R64, [R223+0x1800] ;  /* 0x00180000df40783b */ /* 0x000fe20000000200 */
[C---:B-1----:R-:W-:Y:S06]  /*2470*/  HMMA.16816.F32.BF16 R52, R4.reuse, R32, R72 ;  /* 0x000000200434723c */ /* 0x042fec0000041848 */
[C---:B------:R-:W-:Y:S06]  /*2480*/  HMMA.16816.F32.BF16 R68, R4.reuse, R34, R68 ;  /* 0x000000220444723c */ /* 0x040fec0000041844 */
[C---:B------:R-:W-:Y:S06]  /*2490*/  HMMA.16816.F32.BF16 R72, R4.reuse, R48, R76 ;  /* 0x000000300448723c */ /* 0x040fec000004184c */
[----:B------:R-:W-:Y:S01]  /*24a0*/  HMMA.16816.F32.BF16 R60, R4, R50, R56 ;  /* 0x00000032043c723c */ /* 0x000fe20000041838 */
[----:B------:R-:W1:Y:S05]  /*24b0*/  LDSM.16.M88.4 R4, [R216+0x6000] ;  /* 0x00600000d804783b */ /* 0x000e6a0000000200 */
[C---:B--2---:R-:W-:Y:S01]  /*24c0*/  HMMA.16816.F32.BF16 R84, R24.reuse, R32, R16 ;  /* 0x000000201854723c */ /* 0x044fe20000041810 */
[----:B------:R-:W-:Y:S05]  /*24d0*/  LDSM.16.M88.4 R16, [R222+0x6000] ;  /* 0x00600000de10783b */ /* 0x000fea0000000200 */
[C---:B------:R-:W-:Y:S01]  /*24e0*/  HMMA.16816.F32.BF16 R76, R24.reuse, R34, R20 ;  /* 0x00000022184c723c */ /* 0x040fe20000041814 */
[----:B------:R-:W2:Y:S05]  /*24f0*/  LDSM.16.M88.4 R20, [R216+0x4000] ;  /* 0x00400000d814783b */ /* 0x000eaa0000000200 */
[C---:B------:R-:W-:Y:S06]  /*2500*/  HMMA.16816.F32.BF16 R80, R24.reuse, R48, R80 ;  /* 0x000000301850723c */ /* 0x040fec0000041850 */
[----:B------:R-:W-:Y:S01]  /*2510*/  HMMA.16816.F32.BF16 R48, R24, R50, R44 ;  /* 0x000000321830723c */ /* 0x000fe2000004182c */
[----:B------:R-:W5:Y:S05]  /*2520*/  LDSM.16.M88.4 R44, [R220+0x9000] ;  /* 0x00900000dc2c783b */ /* 0x000f6a0000000200 */
[C---:B---3--:R-:W-:Y:S06]  /*2530*/  HMMA.16816.F32.BF16 R32, R8.reuse, R40, R52 ;  /* 0x000000280820723c */ /* 0x048fec0000041834 */
[C---:B------:R-:W-:Y:S06]  /*2540*/  HMMA.16816.F32.BF16 R56, R8.reuse, R42, R68 ;  /* 0x0000002a0838723c */ /* 0x040fec0000041844 */
[C---:B----4-:R-:W-:Y:S06]  /*2550*/  HMMA.16816.F32.BF16 R52, R8.reuse, R36, R72 ;  /* 0x000000240834723c */ /* 0x050fec0000041848 */
[----:B------:R-:W-:Y:S01]  /*2560*/  HMMA.16816.F32.BF16 R24, R8, R38, R60 ;  /* 0x000000260818723c */ /* 0x000fe2000004183c */
[----:B------:R-:W3:Y:S05]  /*2570*/  LDSM.16.M88.4 R60, [R220+0x9800] ;  /* 0x00980000dc3c783b */ /* 0x000eea0000000200 */
[C---:B------:R-:W-:Y:S06]  /*2580*/  HMMA.16816.F32.BF16 R8, R12.reuse, R40, R84 ;  /* 0x000000280c08723c */ /* 0x040fec0000041854 */
[C---:B------:R-:W-:Y:S06]  /*2590*/  HMMA.16816.F32.BF16 R76, R12.reuse, R42, R76 ;  /* 0x0000002a0c4c723c */ /* 0x040fec000004184c */
[C---:B------:R-:W-:Y:S06]  /*25a0*/  HMMA.16816.F32.BF16 R84, R12.reuse, R36, R80 ;  /* 0x000000240c54723c */ /* 0x040fec0000041850 */
[----:B------:R-:W-:Y:S01]  /*25b0*/  HMMA.16816.F32.BF16 R72, R12, R38, R48 ;  /* 0x000000260c48723c */ /* 0x000fe20000041830 */
[----:B------:R-:W4:Y:S05]  /*25c0*/  LDSM.16.M88.4 R12, [R222+0x4000] ;  /* 0x00400000de0c783b */ /* 0x000f2a0000000200 */
[C---:B-1----:R-:W-:Y:S06]  /*25d0*/  HMMA.16816.F32.BF16 R68, R4.reuse, R28, R32 ;  /* 0x0000001c0444723c */ /* 0x042fec0000041820 */
[C---:B------:R-:W-:Y:S06]  /*25e0*/  HMMA.16816.F32.BF16 R56, R4.reuse, R30, R56 ;  /* 0x0000001e0438723c */ /* 0x040fec0000041838 */
[C---:B------:R-:W-:Y:S06]  /*25f0*/  HMMA.16816.F32.BF16 R80, R4.reuse, R64, R52 ;  /* 0x000000400450723c */ /* 0x040fec0000041834 */
[----:B------:R-:W-:Y:S01]  /*2600*/  HMMA.16816.F32.BF16 R40, R4, R66, R24 ;  /* 0x000000420428723c */ /* 0x000fe20000041818 */
[----:B------:R-:W-:Y:S04]  /*2610*/  LDSM.16.M88.4 R4, [R221+0x6000] ;  /* 0x00600000dd04783b */ /* 0x000fe80000000200 */
[----:B------:R-:W1:Y:S01]  /*2620*/  LDSM.16.M88.4 R24, [R219+0x1000] ;  /* 0x00100000db18783b */ /* 0x000e620000000200 */
[C---:B--2---:R-:W-:Y:S03]  /*2630*/  HMMA.16816.F32.BF16 R32, R20.reuse, R28, R8 ;  /* 0x0000001c1420723c */ /* 0x044fe60000041808 */
[----:B------:R-:W-:Y:S03]  /*2640*/  LDSM.16.M88.4 R8, [R221+0x4000] ;  /* 0x00400000dd08783b */ /* 0x000fe60000000200 */
[----:B------:R-:W-:Y:S01]  /*2650*/  HMMA.16816.F32.BF16 R36, R20, R30, R76 ;  /* 0x0000001e1424723c */ /* 0x000fe2000004184c */
[----:B------:R-:W2:Y:S01]  /*2660*/  LDSM.16.M88.4 R28, [R219+0x1800] ;  /* 0x00180000db1c783b */ /* 0x000ea20000000200 */
[----:B------:R-:W-:-:S04]  /*2670*/  DEPBAR.LE SB0, 0x0 ;  /* 0x000080000000791a */ /* 0x000fc80000000000 */
[C---:B------:R-:W-:Y:S06]  /*2680*/  HMMA.16816.F32.BF16 R48, R20.reuse, R64, R84 ;  /* 0x000000401430723c */ /* 0x040fec0000041854 */
[----:B------:R-:W-:Y:S06]  /*2690*/  HMMA.16816.F32.BF16 R20, R20, R66, R72 ;  /* 0x000000421414723c */ /* 0x000fec0000041848 */
[C---:B-----5:R-:W-:Y:S06]  /*26a0*/  HMMA.16816.F32.BF16 R52, R16.reuse, R44, R68 ;  /* 0x0000002c1034723c */ /* 0x060fec0000041844 */
[C---:B------:R-:W-:Y:S06]  /*26b0*/  HMMA.16816.F32.BF16 R56, R16.reuse, R46, R56 ;  /* 0x0000002e1038723c */ /* 0x040fec0000041838 */
[C---:B---3--:R-:W-:Y:S06]  /*26c0*/  HMMA.16816.F32.BF16 R64, R16.reuse, R60, R80 ;  /* 0x0000003c1040723c */ /* 0x048fec0000041850 */
[----:B------:R-:W-:Y:S06]  /*26d0*/  HMMA.16816.F32.BF16 R40, R16, R62, R40 ;  /* 0x0000003e1028723c */ /* 0x000fec0000041828 */
[C---:B----4-:R-:W-:Y:S06]  /*26e0*/  HMMA.16816.F32.BF16 R16, R12.reuse, R44, R32 ;  /* 0x0000002c0c10723c */ /* 0x050fec0000041820 */
[C---:B------:R-:W-:Y:S06]  /*26f0*/  HMMA.16816.F32.BF16 R32, R12.reuse, R60, R48 ;  /* 0x0000003c0c20723c */ /* 0x040fec0000041830 */
[----:B------:R-:W-:Y:S01]  /*2700*/  HMMA.16816.F32.BF16 R36, R12, R46, R36 ;  /* 0x0000002e0c24723c */ /* 0x000fe20000041824 */
[----:B------:R-:W-:-:S05]  /*2710*/  IMAD.SHL.U32 R48, R91, 0x2, RZ ;  /* 0x000000025b307824 */ /* 0x000fca00078e00ff */
[----:B------:R-:W-:Y:S01]  /*2720*/  HMMA.16816.F32.BF16 R20, R12, R62, R20 ;  /* 0x0000003e0c14723c */ /* 0x000fe20000041814 */
[----:B------:R-:W-:-:S05]  /*2730*/  LOP3.LUT R48, R48, 0x6, RZ, 0xc0, !PT ;  /* 0x0000000630307812 */ /* 0x000fca00078ec0ff */
[----:B-1----:R-:W-:Y:S01]  /*2740*/  HMMA.16816.F32.BF16 R12, R4, R24, R52 ;  /* 0x00000018040c723c */ /* 0x002fe20000041834 */
[----:B------:R-:W-:Y:S01]  /*2750*/  IMAD R2, R2, 0x20, R48 ;  /* 0x0000002002027824 */ /* 0x000fe200078e0230 */
[----:B------:R-:W-:-:S04]  /*2760*/  MOV R48, UR28 ;  /* 0x0000001c00307c02 */ /* 0x000fc80008000f00 */
[----:B------:R-:W-:Y:S01]  /*2770*/  HMMA.16816.F32.BF16 R44, R4, R26, R56 ;  /* 0x0000001a042c723c */ /* 0x000fe20000041838 */
[----:B------:R-:W-:Y:S01]  /*2780*/  BAR.SYNC.DEFER_BLOCKING 0x0 ;  /* 0x0000000000007b1d */ /* 0x000fe20000010000 */
[----:B------:R-:W-:Y:S01]  /*2790*/  ISETP.GE.AND P1, PT, R2, UR5, PT ;  /* 0x0000000502007c0c */ /* 0x000fe2000bf26270 */
[----:B------:R-:W-:-:S03]  /*27a0*/  IMAD R139, R48, 0x8, R139 ;  /* 0x00000008308b7824 */ /* 0x000fc600078e028b */
[C---:B--2---:R-:W-:Y:S06]  /*27b0*/  HMMA.16816.F32.BF16 R64, R4.reuse, R28, R64 ;  /* 0x0000001c0440723c */ /* 0x044fec0000041840 */
[----:B------:R-:W-:Y:S06]  /*27c0*/  HMMA.16816.F32.BF16 R40, R4, R30, R40 ;  /* 0x0000001e0428723c */ /* 0x000fec0000041828 */
[C---:B------:R-:W-:Y:S06]  /*27d0*/  HMMA.16816.F32.BF16 R4, R8.reuse, R24, R16 ;  /* 0x000000180804723c */ /* 0x040fec0000041810 */
[----:B------:R-:W-:Y:S01]  /*27e0*/  HMMA.16816.F32.BF16 R68, R8, R28, R32 ;  /* 0x0000001c0844723c */ /* 0x000fe20000041820 */
[----:B------:R-:W-:-:S02]  /*27f0*/  VIADD R18, R2, 0x1 ;  /* 0x0000000102127836 */ /* 0x000fc40000000000 */
[C---:B------:R-:W-:Y:S02]  /*2800*/  VIADD R17, R2.reuse, 0x8 ;  /* 0x0000000802117836 */ /* 0x040fe40000000000 */
[----:B------:R-:W-:Y:S01]  /*2810*/  VIADD R16, R2, 0x9 ;  /* 0x0000000902107836 */ /* 0x000fe20000000000 */
[----:B------:R-:W-:Y:S01]  /*2820*/  ISETP.GE.AND P0, PT, R18, UR5, PT ;  /* 0x0000000512007c0c */ /* 0x000fe2000bf06270 */
[C---:B------:R-:W-:Y:S01]  /*2830*/  VIADD R18, R2.reuse, 0x10 ;  /* 0x0000001002127836 */ /* 0x040fe20000000000 */
[C---:B------:R-:W-:Y:S01]  /*2840*/  HMMA.16816.F32.BF16 R32, R8.reuse, R30, R20 ;  /* 0x0000001e0820723c */ /* 0x040fe20000041814 */
[----:B------:R-:W-:Y:S01]  /*2850*/  ISETP.GE.AND P6, PT, R17, UR5, PT ;  /* 0x0000000511007c0c */ /* 0x000fe2000bfc6270 */
[----:B------:R-:W-:Y:S01]  /*2860*/  VIADD R17, R2, 0x11 ;  /* 0x0000001102117836 */ /* 0x000fe20000000000 */
[----:B------:R-:W-:Y:S01]  /*2870*/  ISETP.GE.AND P5, PT, R16, UR5, PT ;  /* 0x0000000510007c0c */ /* 0x000fe2000bfa6270 */
[----:B------:R-:W-:Y:S01]  /*2880*/  VIADD R16, R2, 0x18 ;  /* 0x0000001802107836 */ /* 0x000fe20000000000 */
[----:B------:R-:W-:Y:S01]  /*2890*/  ISETP.GE.AND P4, PT, R18, UR5, PT ;  /* 0x0000000512007c0c */ /* 0x000fe2000bf86270 */
[----:B------:R-:W-:Y:S01]  /*28a0*/  HMMA.16816.F32.BF16 R36, R8, R26, R36 ;  /* 0x0000001a0824723c */ /* 0x000fe20000041824 */
[----:B------:R-:W-:-:S02]  /*28b0*/  FSEL R23, R14, -INF , !P1 ;  /* 0xff8000000e177808 */ /* 0x000fc40004800000 */
[----:B------:R-:W-:Y:S02]  /*28c0*/  FSEL R18, R12, -INF , !P1 ;  /* 0xff8000000c127808 */ /* 0x000fe40004800000 */
[----:B------:R-:W-:Y:S02]  /*28d0*/  FSEL R72, R6, -INF , !P1 ;  /* 0xff80000006487808 */ /* 0x000fe40004800000 */
[----:B------:R-:W-:Y:S01]  /*28e0*/  FSEL R54, R4, -INF , !P1 ;  /* 0xff80000004367808 */ /* 0x000fe20004800000 */
[----:B------:R-:W-:Y:S01]  /*28f0*/  VIADD R9, R2, 0x19 ;  /* 0x0000001902097836 */ /* 0x000fe20000000000 */
[----:B------:R-:W-:Y:S02]  /*2900*/  PLOP3.LUT P1, PT, PT, PT, UP0, 0x80, 0x0 ;  /* 0x000000000000781c */ /* 0x000fe40003f2f008 */
[----:B------:R-:W-:Y:S02]  /*2910*/  FSEL R22, R13, -INF , !P0 ;  /* 0xff8000000d167808 */ /* 0x000fe40004000000 */
[----:B------:R-:W-:-:S02]  /*2920*/  ISETP.GE.AND P3, PT, R17, UR5, PT ;  /* 0x0000000511007c0c */ /* 0x000fc4000bf66270 */
[----:B------:R-:W-:Y:S02]  /*2930*/  ISETP.GE.AND P2, PT, R16, UR5, PT ;  /* 0x0000000510007c0c */ /* 0x000fe4000bf46270 */
[----:B------:R-:W-:Y:S02]  /*2940*/  FSEL R28, R15, -INF , !P0 ;  /* 0xff8000000f1c7808 */ /* 0x000fe40004000000 */
[----:B------:R-:W-:Y:S02]  /*2950*/  FSEL R73, R7, -INF , !P0 ;  /* 0xff80000007497808 */ /* 0x000fe40004000000 */
[----:B------:R-:W-:Y:S02]  /*2960*/  FSEL R57, R5, -INF , !P0 ;  /* 0xff80000005397808 */ /* 0x000fe40004000000 */
[----:B------:R-:W-:Y:S02]  /*2970*/  FSEL R21, R44, -INF , !P6 ;  /* 0xff8000002c157808 */ /* 0x000fe40007000000 */
[----:B------:R-:W-:-:S02]  /*2980*/  P2R R16, PR, RZ, 0x2 ;  /* 0x00000002ff107803 */ /* 0x000fc40000000000 */
[----:B------:R-:W-:Y:S01]  /*2990*/  FMNMX.FTZ R8, R18, R22, !PT ;  /* 0x0000001612087209 */ /* 0x000fe20007810000 */
[----:B------:R-:W-:Y:S06]  /*29a0*/  @!P1 BRA `(.L_x_1532) ;  /* 0x0000000000589947 */ /* 0x000fec0003800000 */
[----:B------:R-:W-:-:S04]  /*29b0*/  ULEA.HI.SX32 UR9, UR39, 0xfffffffe, 0x1b ;  /* 0xfffffffe27097891 */ /* 0x000fc8000f8fda3f */
[----:B------:R-:W-:Y:S02]  /*29c0*/  USHF.R.S32.HI UR8, URZ, 0x1f, UR9 ;  /* 0x0000001f3f087899 */ /* 0x000fe40008011409 */
[----:B------:R-:W-:Y:S01]  /*29d0*/  UIMAD UR11, UR25, UR9, URZ ;  /* 0x00000009190b72a4 */ /* 0x000fe2000f8e023f */
[----:B------:R-:W-:-:S03]  /*29e0*/  IMAD.U32 R2, RZ, RZ, UR9 ;  /* 0x00000009ff027e24 */ /* 0x000fc6000f8e00ff */
[----:B------:R-:W-:Y:S01]  /*29f0*/  UIMAD UR11, UR8, UR26, UR11 ;  /* 0x0000001a080b72a4 */ /* 0x000fe2000f8e020b */
[----:B------:R-:W-:Y:S01]  /*2a00*/  IMAD.WIDE.U32 R6, R2, UR26, R92 ;  /* 0x0000001a02067c25 */ /* 0x000fe2000f8e005c */
[----:B------:R-:W-:Y:S01]  /*2a10*/  MOV R2, UR10 ;  /* 0x0000000a00027c02 */ /* 0x000fe20008000f00 */
[----:B------:R-:W-:-:S03]  /*2a20*/  ULDC.64 UR8, c[0x0][0x218] ;  /* 0x0000860000087ab9 */ /* 0x000fc60000000a00 */
[----:B------:R-:W-:Y:S01]  /*2a30*/  VIADD R5, R7, UR11 ;  /* 0x0000000b07057c36 */ /* 0x000fe20008000000 */
[----:B------:R-:W-:Y:S01]  /*2a40*/  LEA R4, P0, R6, UR8, 0x1 ;  /* 0x0000000806047c11 */ /* 0x000fe2000f8008ff */
[----:B------:R-:W-:-:S03]  /*2a50*/  IMAD.U32 R7, RZ, RZ, UR15 ;  /* 0x0000000fff077e24 */ /* 0x000fc6000f8e00ff */
        /* <DEDUP_REMOVED lines=11> */
.L_x_1532:
[----:B------:R-:W-:Y:S01]  /*2b10*/  FSEL R17, R45, -INF , !P5 ;  /* 0xff8000002d117808 */ /* 0x000fe20006800000 */
[----:B------:R-:W-:Y:S01]  /*2b20*/  IMAD.WIDE.U32 R14, R248, -0x2daee0ad, RZ ;  /* 0xd2511f53f80e7825 */ /* 0x000fe200078e00ff */
[----:B------:R-:W-:Y:S01]  /*2b30*/  FMNMX.FTZ R2, R21, R8, !PT ;  /* 0x0000000815027209 */ /* 0x000fe20007810000 */
[----:B------:R-:W-:Y:S01]  /*2b40*/  UIADD3 UR21, UR34, -0x61c88647, URZ ;  /* 0x9e3779b922157890 */ /* 0x000fe2000fffe03f */
[----:B------:R-:W-:Y:S01]  /*2b50*/  FSEL R78, R64, -INF , !P4 ;  /* 0xff800000404e7808 */ /* 0x000fe20006000000 */
[----:B-1----:R-:W-:Y:S01]  /*2b60*/  VIADD R5, R139, 0x4 ;  /* 0x000000048b057836 */ /* 0x002fe20000000000 */
[----:B------:R-:W-:Y:S01]  /*2b70*/  FMNMX.FTZ R2, R17, R2, !PT ;  /* 0x0000000211027209 */ /* 0x000fe20007810000 */
[----:B------:R-:W-:Y:S01]  /*2b80*/  UIADD3 UR20, UR35, -0x4498517b, URZ ;  /* 0xbb67ae8523147890 */ /* 0x000fe2000fffe03f */
[----:B------:R-:W-:Y:S01]  /*2b90*/  FSEL R77, R65, -INF , !P3 ;  /* 0xff800000414d7808 */ /* 0x000fe20005800000 */
[----:B------:R-:W-:Y:S01]  /*2ba0*/  IMAD.WIDE.U32 R6, R5, -0x326172a9, RZ ;  /* 0xcd9e8d5705067825 */ /* 0x000fe200078e00ff */
[----:B------:R-:W-:Y:S01]  /*2bb0*/  FMNMX.FTZ R2, R78, R2, !PT ;  /* 0x000000024e027209 */ /* 0x000fe20007810000 */
[----:B------:R-:W-:Y:S01]  /*2bc0*/  UIADD3 UR19, UR34, 0x3c6ef372, URZ ;  /* 0x3c6ef37222137890 */ /* 0x000fe2000fffe03f */
[----:B------:R-:W-:Y:S01]  /*2bd0*/  LOP3.LUT R4, R15, UR35, R88, 0x96, !PT ;  /* 0x000000230f047c12 */ /* 0x000fe2000f8e9658 */
[----:B------:R-:W-:Y:S01]  /*2be0*/  IMAD.WIDE.U32 R24, R139, -0x326172a9, RZ ;  /* 0xcd9e8d578b187825 */ /* 0x000fe200078e00ff */
[----:B------:R-:W-:Y:S01]  /*2bf0*/  ISETP.GE.AND P0, PT, R9, UR5, PT ;  /* 0x0000000509007c0c */ /* 0x000fe2000bf06270 */
[----:B------:R-:W-:Y:S01]  /*2c00*/  UIADD3 UR18, UR35, 0x76cf5d0a, URZ ;  /* 0x76cf5d0a23127890 */ /* 0x000fe2000fffe03f */
[----:B------:R-:W-:Y:S01]  /*2c10*/  LOP3.LUT R174, R174, UR34, RZ, 0x3c, !PT ;  /* 0x00000022aeae7c12 */ /* 0x000fe2000f8e3cff */
[----:B------:R-:W-:Y:S01]  /*2c20*/  IMAD.WIDE.U32 R4, R4, -0x326172a9, RZ ;  /* 0xcd9e8d5704047825 */ /* 0x000fe200078e00ff */
[----:B------:R-:W-:Y:S01]  /*2c30*/  FSEL R75, R40, -INF , !P2 ;  /* 0xff800000284b7808 */ /* 0x000fe20005000000 */
[----:B------:R-:W-:Y:S01]  /*2c40*/  UIADD3 UR16, UR35, 0x32370b8f, URZ ;  /* 0x32370b8f23107890 */ /* 0x000fe2000fffe03f */
[----:B------:R-:W-:Y:S01]  /*2c50*/  FMNMX.FTZ R2, R77, R2, !PT ;  /* 0x000000024d027209 */ /* 0x000fe20007810000 */
[----:B------:R-:W-:Y:S01]  /*2c60*/  UIADD3 UR17, UR34, -0x255992d5, URZ ;  /* 0xdaa66d2b22117890 */ /* 0x000fe2000fffe03f */
[----:B------:R-:W-:Y:S01]  /*2c70*/  LOP3.LUT R7, R7, R174, RZ, 0x3c, !PT ;  /* 0x000000ae07077212 */ /* 0x000fe200078e3cff */
[----:B------:R-:W-:Y:S01]  /*2c80*/  UIADD3 UR15, UR34, 0x78dde6e4, URZ ;  /* 0x78dde6e4220f7890 */ /* 0x000fe2000fffe03f */
[----:B------:R-:W-:Y:S01]  /*2c90*/  FSEL R74, R41, -INF , !P0 ;  /* 0xff800000294a7808 */ /* 0x000fe20004000000 */
[----:B------:R-:W-:Y:S01]  /*2ca0*/  UIADD3 UR14, UR35, -0x126145ec, URZ ;  /* 0xed9eba14230e7890 */ /* 0x000fe2000fffe03f */
[----:B------:R-:W-:Y:S01]  /*2cb0*/  FMNMX.FTZ R2, R75, R2, !PT ;  /* 0x000000024b027209 */ /* 0x000fe20007810000 */
[----:B------:R-:W-:Y:S01]  /*2cc0*/  IMAD.WIDE.U32 R8, R7, -0x2daee0ad, RZ ;  /* 0xd2511f5307087825 */ /* 0x000fe200078e00ff */
[----:B------:R-:W-:Y:S01]  /*2cd0*/  LOP3.LUT R10, R5, UR21, R6, 0x96, !PT ;  /* 0x00000015050a7c12 */ /* 0x000fe2000f8e9606 */
[----:B------:R-:W-:Y:S01]  /*2ce0*/  UIADD3 UR5, UR35, -0x56f99767, URZ ;  /* 0xa906689923057890 */ /* 0x000fe2000fffe03f */
[----:B------:R-:W-:Y:S01]  /*2cf0*/  FMNMX.FTZ R2, R74, R2, !PT ;  /* 0x000000024a027209 */ /* 0x000fe20007810000 */
[----:B------:R-:W-:Y:S01]  /*2d00*/  UIADD3 UR22, UR34, -0x4ab325aa, URZ ;  /* 0xb54cda5622167890 */ /* 0x000fe2000fffe03f */
[----:B------:R-:W-:Y:S01]  /*2d10*/  FSEL R19, R46, -INF , !P6 ;  /* 0xff8000002e137808 */ /* 0x000fe20007000000 */
[----:B------:R-:W-:Y:S01]  /*2d20*/  IMAD.WIDE.U32 R12, R10, -0x2daee0ad, RZ ;  /* 0xd2511f530a0c7825 */ /* 0x000fe200078e00ff */
[----:B------:R-:W-:Y:S01]  /*2d30*/  FMNMX.FTZ R6, R23, R28, !PT ;  /* 0x0000001c17067209 */ /* 0x000fe20007810000 */
[----:B------:R-:W1:Y:S01]  /*2d40*/  SHFL.BFLY PT, R15, R2, 0x2, 0x1f ;  /* 0x0c401f00020f7f89 */ /* 0x000e6200000e0000 */
[----:B------:R-:W-:Y:S01]  /*2d50*/  FSEL R20, R47, -INF , !P5 ;  /* 0xff8000002f147808 */ /* 0x000fe20006800000 */
[----:B------:R-:W-:Y:S01]  /*2d60*/  ULDC UR8, c[0x0][0x2ec] ;  /* 0x0000bb0000087ab9 */ /* 0x000fe20000000800 */
[----:B------:R-:W-:Y:S01]  /*2d70*/  LOP3.LUT R7, R9, UR20, R14, 0x96, !PT ;  /* 0x0000001409077c12 */ /* 0x000fe2000f8e960e */
[----:B------:R-:W-:Y:S01]  /*2d80*/  ULDC.U8 UR24, c[0x0][0x388] ;  /* 0x0000e20000187ab9 */ /* 0x000fe20000000000 */
[----:B------:R-:W-:Y:S01]  /*2d90*/  FMNMX.FTZ R6, R19, R6, !PT ;  /* 0x0000000613067209 */ /* 0x000fe20007810000 */
[----:B------:R-:W-:Y:S01]  /*2da0*/  UIADD3 UR29, UR34, 0x1715609d, URZ ;  /* 0x1715609d221d7890 */ /* 0x000fe2000fffe03f */
[----:B------:R-:W-:Y:S01]  /*2db0*/  FSEL R66, R66, -INF , !P4 ;  /* 0xff80000042427808 */ /* 0x000fe20006000000 */
[----:B------:R-:W-:Y:S01]  /*2dc0*/  UIADD3 UR30, UR35, 0x646e171e, URZ ;  /* 0x646e171e231e7890 */ /* 0x000fe2000fffe03f */
[----:B------:R-:W-:Y:S01]  /*2dd0*/  FMNMX.FTZ R9, R20, R6, !PT ;  /* 0x0000000614097209 */ /* 0x000fe20007810000 */
[----:B------:R-:W-:Y:S01]  /*2de0*/  IMAD.WIDE.U32 R6, R7, -0x326172a9, RZ ;  /* 0xcd9e8d5707067825 */ /* 0x000fe200078e00ff */
[----:B------:R-:W-:-:S02]  /*2df0*/  FSEL R67, R67, -INF , !P3 ;  /* 0xff80000043437808 */ /* 0x000fc40005800000 */
[----:B------:R-:W-:Y:S02]  /*2e00*/  FMNMX.FTZ R9, R66, R9, !PT ;  /* 0x0000000942097209 */ /* 0x000fe40007810000 */
[----:B------:R-:W-:Y:S02]  /*2e10*/  LOP3.LUT R7, R7, UR19, R4, 0x96, !PT ;  /* 0x0000001307077c12 */ /* 0x000fe4000f8e9604 */
[----:B------:R-:W-:Y:S02]  /*2e20*/  FSEL R76, R42, -INF , !P2 ;  /* 0xff8000002a4c7808 */ /* 0x000fe40005000000 */
[----:B------:R-:W-:Y:S01]  /*2e30*/  FMNMX.FTZ R9, R67, R9, !PT ;  /* 0x0000000943097209 */ /* 0x000fe20007810000 */
[----:B------:R-:W-:Y:S01]  /*2e40*/  IMAD.WIDE.U32 R10, R7, -0x2daee0ad, RZ ;  /* 0xd2511f53070a7825 */ /* 0x000fe200078e00ff */
[----:B------:R-:W-:Y:S02]  /*2e50*/  FSEL R79, R43, -INF , !P0 ;  /* 0xff8000002b4f7808 */ /* 0x000fe40004000000 */
[----:B------:R-:W-:-:S02]  /*2e60*/  FMNMX.FTZ R7, R76, R9, !PT ;  /* 0x000000094c077209 */ /* 0x000fc40007810000 */
[----:B------:R-:W-:Y:S02]  /*2e70*/  LOP3.LUT R9, R25, R174, RZ, 0x3c, !PT ;  /* 0x000000ae19097212 */ /* 0x000fe400078e3cff */
[----:B------:R-:W-:Y:S02]  /*2e80*/  LOP3.LUT R8, R13, UR18, R8, 0x96, !PT ;  /* 0x000000120d087c12 */ /* 0x000fe4000f8e9608 */
[----:B------:R-:W-:Y:S01]  /*2e90*/  FMNMX.FTZ R13, R79, R7, !PT ;  /* 0x000000074f0d7209 */ /* 0x000fe20007810000 */
[----:B------:R-:W-:Y:S01]  /*2ea0*/  IMAD.WIDE.U32 R52, R9, -0x2daee0ad, RZ ;  /* 0xd2511f5309347825 */ /* 0x000fe200078e00ff */
[----:B------:R-:W-:Y:S02]  /*2eb0*/  LOP3.LUT R7, R11, UR16, R12, 0x96, !PT ;  /* 0x000000100b077c12 */ /* 0x000fe4000f8e960c */
[----:B-1----:R-:W-:Y:S01]  /*2ec0*/  FMNMX.FTZ R11, R2, R15, !PT ;  /* 0x0000000f020b7209 */ /* 0x002fe20007810000 */
[----:B------:R-:W-:Y:S01]  /*2ed0*/  IMAD.WIDE.U32 R8, R8, -0x326172a9, RZ ;  /* 0xcd9e8d5708087825 */ /* 0x000fe200078e00ff */
[----:B------:R-:W-:Y:S01]  /*2ee0*/  SHFL.BFLY PT, R12, R13, 0x2, 0x1f ;  /* 0x0c401f000d0c7f89 */ /* 0x000fe200000e0000 */
[----:B------:R-:W-:-:S02]  /*2ef0*/  LOP3.LUT R48, R5, UR21, R24, 0x96, !PT ;  /* 0x0000001505307c12 */ /* 0x000fc4000f8e9618 */
[----:B------:R-:W-:Y:S01]  /*2f00*/  IMAD.WIDE.U32 R64, R7, -0x326172a9, RZ ;  /* 0xcd9e8d5707407825 */ /* 0x000fe200078e00ff */
[----:B------:R-:W-:Y:S02]  /*2f10*/  LOP3.LUT R7, R53, UR20, R14, 0x96, !PT ;  /* 0x0000001435077c12 */ /* 0x000fe4000f8e960e */
[----:B------:R-:W1:Y:S01]  /*2f20*/  SHFL.BFLY PT, R14, R11, 0x1, 0x1f ;  /* 0x0c201f000b0e7f89 */ /* 0x000e6200000e0000 */
[----:B------:R-:W-:Y:S02]  /*2f30*/  LOP3.LUT R6, R9, UR17, R6, 0x96, !PT ;  /* 0x0000001109067c12 */ /* 0x000fe4000f8e9606 */
[----:B------:R-:W-:Y:S01]  /*2f40*/  LOP3.LUT R2, R65, UR15, R8, 0x96, !PT ;  /* 0x0000000f41027c12 */ /* 0x000fe2000f8e9608 */
[----:B------:R-:W-:Y:S01]  /*2f50*/  IMAD.WIDE.U32 R46, R7, -0x326172a9, RZ ;  /* 0xcd9e8d57072e7825 */ /* 0x000fe200078e00ff */
[----:B------:R-:W-:Y:S02]  /*2f60*/  FSEL R44, R36, -INF , !P6 ;  /* 0xff800000242c7808 */ /* 0x000fe40007000000 */
[----:B------:R-:W-:Y:S01]  /*2f70*/  FMNMX.FTZ R5, R54, R57, !PT ;  /* 0x0000003936057209 */ /* 0x000fe20007810000 */
[----:B------:R-:W-:Y:S01]  /*2f80*/  IMAD.WIDE.U32 R6, R6, -0x2daee0ad, RZ ;  /* 0xd2511f5306067825 */ /* 0x000fe200078e00ff */
[----:B------:R-:W-:-:S02]  /*2f90*/  LOP3.LUT R53, R47, UR19, R4, 0x96, !PT ;  /* 0x000000132f357c12 */ /* 0x000fc4000f8e9604 */
[----:B------:R-:W-:Y:S01]  /*2fa0*/  FSEL R45, R37, -INF , !P5 ;  /* 0xff800000252d7808 */ /* 0x000fe20006800000 */
[----:B------:R-:W-:Y:S01]  /*2fb0*/  IMAD.WIDE.U32 R62, R2, -0x2daee0ad, RZ ;  /* 0xd2511f53023e7825 */ /* 0x000fe200078e00ff */
[----:B------:R-:W-:Y:S02]  /*2fc0*/  LOP3.LUT R7, R7, UR14, R10, 0x96, !PT ;  /* 0x0000000e07077c12 */ /* 0x000fe4000f8e960a */
[----:B------:R-:W-:Y:S01]  /*2fd0*/  FSEL R47, R38, -INF , !P6 ;  /* 0xff800000262f7808 */ /* 0x000fe20007000000 */
[----:B------:R-:W-:Y:S01]  /*2fe0*/  IMAD.IADD R2, R89, 0x1, R90 ;  /* 0x0000000159027824 */ /* 0x000fe200078e025a */
[----:B------:R-:W-:Y:S01]  /*2ff0*/  LOP3.LUT R4, R63, UR5, R6, 0x96, !PT ;  /* 0x000000053f047c12 */ /* 0x000fe2000f8e9606 */
[----:B------:R-:W-:Y:S01]  /*3000*/  IMAD.WIDE.U32 R58, R7, -0x326172a9, RZ ;  /* 0xcd9e8d57073a7825 */ /* 0x000fe200078e00ff */
[----:B------:R-:W-:Y:S02]  /*3010*/  FMNMX.FTZ R7, R44, R5, !PT ;  /* 0x000000052c077209 */ /* 0x000fe40007810000 */
[----:B------:R-:W-:Y:S01]  /*3020*/  FSEL R63, R68, -INF , !P4 ;  /* 0xff800000443f7808 */ /* 0x000fe20006000000 */
[----:B------:R-:W-:Y:S01]  /*3030*/  IMAD.WIDE.U32 R4, R4, -0x326172a9, RZ ;  /* 0xcd9e8d5704047825 */ /* 0x000fe200078e00ff */
[----:B------:R-:W-:-:S02]  /*3040*/  FMNMX.FTZ R7, R45, R7, !PT ;  /* 0x000000072d077209 */ /* 0x000fc40007810000 */
[----:B-1----:R-:W-:Y:S02]  /*3050*/  FMNMX.FTZ R134, R11, R14, !PT ;  /* 0x0000000e0b867209 */ /* 0x002fe40007810000 */
[----:B------:R-:W-:Y:S02]  /*3060*/  LOP3.LUT R6, R5, UR22, R58, 0x96, !PT ;  /* 0x0000001605067c12 */ /* 0x000fe4000f8e963a */
[----:B------:R-:W-:Y:S02]  /*3070*/  FSEL R58, R69, -INF , !P3 ;  /* 0xff800000453a7808 */ /* 0x000fe40005800000 */
[----:B------:R-:W-:Y:S01]  /*3080*/  FMNMX.FTZ R8, R63, R7, !PT ;  /* 0x000000073f087209 */ /* 0x000fe20007810000 */
[C---:B------:R-:W-:Y:S01]  /*3090*/  FMUL.FTZ R7, R134.reuse, UR8 ;  /* 0x0000000886077c20 */ /* 0x040fe20008410000 */
[----:B------:R-:W-:Y:S02]  /*30a0*/  FMNMX.FTZ R9, R13, R12, !PT ;  /* 0x0000000c0d097209 */ /* 0x000fe40007810000 */
[----:B------:R-:W-:-:S02]  /*30b0*/  FSETP.NEU.FTZ.AND P1, PT, R134, -INF , PT ;  /* 0xff8000008600780b */ /* 0x000fc40003f3d000 */
[----:B------:R-:W-:Y:S01]  /*30c0*/  FSEL R68, R32, -INF , !P2 ;  /* 0xff80000020447808 */ /* 0x000fe20005000000 */
[----:B------:R-:W1:Y:S01]  /*30d0*/  SHFL.BFLY PT, R11, R9, 0x1, 0x1f ;  /* 0x0c201f00090b7f89 */ /* 0x000e6200000e0000 */
[----:B------:R-:W-:Y:S02]  /*30e0*/  FMNMX.FTZ R8, R58, R8, !PT ;  /* 0x000000083a087209 */ /* 0x000fe40007810000 */
[----:B------:R-:W-:Y:S02]  /*30f0*/  FSEL R13, R7, RZ, P1 ;  /* 0x000000ff070d7208 */ /* 0x000fe40000800000 */
[----:B------:R-:W-:Y:S02]  /*3100*/  FSEL R69, R33, -INF , !P0 ;  /* 0xff80000021457808 */ /* 0x000fe40004000000 */
[----:B------:R-:W-:Y:S01]  /*3110*/  FMNMX.FTZ R7, R68, R8, !PT ;  /* 0x0000000844077209 */ /* 0x000fe20007810000 */
[----:B------:R-:W-:Y:S01]  /*3120*/  FFMA.FTZ R8, R18, UR8, -R13 ;  /* 0x0000000812087c23 */ /* 0x000fe2000801080d */
[----:B------:R-:W-:-:S02]  /*3130*/  LOP3.LUT R12, R4, 0xffff, RZ, 0xc0, !PT ;  /* 0x0000ffff040c7812 */ /* 0x000fc400078ec0ff */
[----:B------:R-:W-:Y:S01]  /*3140*/  FMNMX.FTZ R7, R69, R7, !PT ;  /* 0x0000000745077209 */ /* 0x000fe20007810000 */
[----:B------:R2:W-:Y:S01]  /*3150*/  MUFU.EX2 R82, R8 ;  /* 0x0000000800527308 */ /* 0x0005e20000000800 */
[----:B------:R-:W-:Y:S02]  /*3160*/  FMNMX.FTZ R5, R72, R73, !PT ;  /* 0x0000004948057209 */ /* 0x000fe40007810000 */
[----:B------:R-:W-:Y:S01]  /*3170*/  FSEL R56, R39, -INF , !P5 ;  /* 0xff80000027387808 */ /* 0x000fe20006800000 */
[----:B------:R-:W3:Y:S01]  /*3180*/  SHFL.BFLY PT, R15, R7, 0x2, 0x1f ;  /* 0x0c401f00070f7f89 */ /* 0x000ee200000e0000 */
[----:B------:R-:W-:Y:S02]  /*3190*/  FMNMX.FTZ R5, R47, R5, !PT ;  /* 0x000000052f057209 */ /* 0x000fe40007810000 */
[----:B------:R-:W-:Y:S02]  /*31a0*/  ISETP.NE.AND P6, PT, R16, RZ, PT ;  /* 0x000000ff1000720c */ /* 0x000fe40003fc5270 */
[----:B------:R-:W-:-:S02]  /*31b0*/  LOP3.LUT R16, R4, 0xff, RZ, 0xc0, !PT ;  /* 0x000000ff04107812 */ /* 0x000fc400078ec0ff */
[--C-:B------:R-:W-:Y:S02]  /*31c0*/  SHF.R.U32.HI R10, RZ, 0x10, R4.reuse ;  /* 0x00000010ff0a7819 */ /* 0x100fe40000011604 */
[----:B------:R-:W-:Y:S01]  /*31d0*/  SHF.R.U32.HI R14, RZ, 0x18, R4 ;  /* 0x00000018ff0e7819 */ /* 0x000fe20000011604 */
[----:B------:R-:W-:Y:S01]  /*31e0*/  FFMA.FTZ R4, R22, UR8, -R13 ;  /* 0x0000000816047c23 */ /* 0x000fe2000801080d */
[----:B------:R-:W-:Y:S02]  /*31f0*/  FSEL R70, R70, -INF , !P4 ;  /* 0xff80000046467808 */ /* 0x000fe40006000000 */
[----:B------:R-:W-:Y:S01]  /*3200*/  FMNMX.FTZ R5, R56, R5, !PT ;  /* 0x0000000538057209 */ /* 0x000fe20007810000 */
[----:B------:R4:W-:Y:S01]  /*3210*/  MUFU.EX2 R252, R4 ;  /* 0x0000000400fc7308 */ /* 0x0009e20000000800 */
[----:B-1----:R-:W-:Y:S02]  /*3220*/  FMNMX.FTZ R133, R9, R11, !PT ;  /* 0x0000000b09857209 */ /* 0x002fe40007810000 */
[----:B------:R-:W-:-:S02]  /*3230*/  FSEL R85, R71, -INF , !P3 ;  /* 0xff80000047557808 */ /* 0x000fc40005800000 */
[----:B--2---:R-:W-:Y:S01]  /*3240*/  SHF.R.U32.HI R8, RZ, 0x8, R12 ;  /* 0x00000008ff087819 */ /* 0x004fe2000001160c */
[----:B------:R-:W-:Y:S01]  /*3250*/  FMUL.FTZ R12, R133, UR8 ;  /* 0x00000008850c7c20 */ /* 0x000fe20008410000 */
[----:B------:R-:W-:Y:S02]  /*3260*/  FSEL R71, R34, -INF , !P2 ;  /* 0xff80000022477808 */ /* 0x000fe40005000000 */
[----:B------:R-:W-:Y:S02]  /*3270*/  FSEL R84, R35, -INF , !P0 ;  /* 0xff80000023547808 */ /* 0x000fe40004000000 */
[----:B------:R-:W-:Y:S02]  /*3280*/  LOP3.LUT R9, R10, 0xff, RZ, 0xc0, !PT ;  /* 0x000000ff0a097812 */ /* 0x000fe400078ec0ff */
[----:B------:R-:W-:Y:S02]  /*3290*/  FSETP.NEU.FTZ.AND P0, PT, R133, -INF , PT ;  /* 0xff8000008500780b */ /* 0x000fe40003f1d000 */
[----:B------:R-:W-:-:S02]  /*32a0*/  LEA R213, R2, UR4, 0x1 ;  /* 0x0000000402d57c11 */ /* 0x000fc4000f8e08ff */
[----:B----4-:R-:W-:Y:S01]  /*32b0*/  FMNMX.FTZ R4, R70, R5, !PT ;  /* 0x0000000546047209 */ /* 0x010fe20007810000 */
[----:B------:R-:W-:Y:S01]  /*32c0*/  FFMA.FTZ R5, R21, UR8, -R13 ;  /* 0x0000000815057c23 */ /* 0x000fe2000801080d */
[----:B------:R-:W-:Y:S01]  /*32d0*/  FSEL R12, R12, RZ, P0 ;  /* 0x000000ff0c0c7208 */ /* 0x000fe20000000000 */
[--C-:B------:R-:W-:Y:S01]  /*32e0*/  IMAD R215, R3, 0x2, R213.reuse ;  /* 0x0000000203d77824 */ /* 0x100fe200078e02d5 */
[----:B------:R-:W-:Y:S01]  /*32f0*/  FMNMX.FTZ R4, R85, R4, !PT ;  /* 0x0000000455047209 */ /* 0x000fe20007810000 */
[----:B------:R1:W-:Y:S01]  /*3300*/  MUFU.EX2 R251, R5 ;  /* 0x0000000500fb7308 */ /* 0x0003e20000000800 */
[----:B------:R-:W-:Y:S01]  /*3310*/  LOP3.LUT R2, R6, 0xffff, RZ, 0xc0, !PT ;  /* 0x0000ffff06027812 */ /* 0x000fe200078ec0ff */
[----:B------:R-:W-:Y:S01]  /*3320*/  FFMA.FTZ R3, R23, UR8, -R12 ;  /* 0x0000000817037c23 */ /* 0x000fe2000801080c */
[----:B------:R-:W-:Y:S01]  /*3330*/  FMNMX.FTZ R4, R71, R4, !PT ;  /* 0x0000000447047209 */ /* 0x000fe20007810000 */
[----:B------:R-:W-:Y:S01]  /*3340*/  IMAD R218, R0, 0x2, R213 ;  /* 0x0000000200da7824 */ /* 0x000fe200078e02d5 */
[----:B------:R-:W-:Y:S01]  /*3350*/  PRMT R18, R16, 0x5410, R8 ;  /* 0x0000541010127816 */ /* 0x000fe20000000008 */
[----:B------:R-:W-:Y:S01]  /*3360*/  IMAD R217, R0, 0x2, R215 ;  /* 0x0000000200d97824 */ /* 0x000fe200078e02d7 */
[----:B------:R-:W-:Y:S01]  /*3370*/  FMNMX.FTZ R4, R84, R4, !PT ;  /* 0x0000000454047209 */ /* 0x000fe20007810000 */
[----:B------:R2:W-:Y:S01]  /*3380*/  MUFU.EX2 R250, R3 ;  /* 0x0000000300fa7308 */ /* 0x0005e20000000800 */
[----:B------:R-:W-:Y:S01]  /*3390*/  LOP3.LUT R10, R6, 0xff, RZ, 0xc0, !PT ;  /* 0x000000ff060a7812 */ /* 0x000fe200078ec0ff */
[----:B------:R-:W-:Y:S01]  /*33a0*/  LDSM.16.MT88.4 R36, [R213+0xa000] ;  /* 0x00a00000d524783b */ /* 0x000fe20000004200 */
[----:B------:R-:W-:-:S03]  /*33b0*/  SHF.R.U32.HI R8, RZ, 0x18, R6 ;  /* 0x00000018ff087819 */ /* 0x000fc60000011606 */
[----:B------:R-:W4:Y:S01]  /*33c0*/  SHFL.BFLY PT, R11, R4, 0x2, 0x1f ;  /* 0x0c401f00040b7f89 */ /* 0x000f2200000e0000 */
[----:B-1----:R-:W-:Y:S01]  /*33d0*/  FFMA.FTZ R5, R17, UR8, -R13 ;  /* 0x0000000811057c23 */ /* 0x002fe2000801080d */
[----:B------:R-:W-:Y:S01]  /*33e0*/  PRMT R17, R9, 0x5410, R14 ;  /* 0x0000541009117816 */ /* 0x000fe2000000000e */
[----:B------:R-:W-:Y:S01]  /*33f0*/  IMAD.U32 R14, RZ, RZ, UR24 ;  /* 0x00000018ff0e7e24 */ /* 0x000fe2000f8e00ff */
[----:B---3--:R-:W-:Y:S01]  /*3400*/  FMNMX.FTZ R9, R7, R15, !PT ;  /* 0x0000000f07097209 */ /* 0x008fe20007810000 */
[----:B------:R1:W-:Y:S01]  /*3410*/  MUFU.EX2 R205, R5 ;  /* 0x0000000500cd7308 */ /* 0x0003e20000000800 */
[----:B------:R-:W-:Y:S01]  /*3420*/  FFMA.FTZ R7, R20, UR8, -R12 ;  /* 0x0000000814077c23 */ /* 0x000fe2000801080c */
[----:B------:R-:W-:Y:S01]  /*3430*/  LDSM.16.MT88.4 R24, [R215+0xa000] ;  /* 0x00a00000d718783b */ /* 0x000fe20000004200 */
[----:B------:R-:W-:-:S03]  /*3440*/  LEA R14, R14, UR24, 0x10 ;  /* 0x000000180e0e7c11 */ /* 0x000fc6000f8e80ff */
[----:B------:R-:W3:Y:S02]  /*3450*/  SHFL.BFLY PT, R15, R9, 0x1, 0x1f ;  /* 0x0c201f00090f7f89 */ /* 0x000ee400000e0000 */
[----:B------:R-:W-:Y:S01]  /*3460*/  MUFU.EX2 R179, R7 ;  /* 0x0000000700b37308 */ /* 0x000fe20000000800 */
[--C-:B--2---:R-:W-:Y:S01]  /*3470*/  HSET2.LE.AND R3, R17, R14.reuse, PT ;  /* 0x0000000e11037233 */ /* 0x104fe20003803000 */
[----:B------:R-:W-:Y:S01]  /*3480*/  LDSM.16.MT88.4 R20, [R218+0xa000] ;  /* 0x00a00000da14783b */ /* 0x000fe20000004200 */
[----:B------:R-:W-:-:S03]  /*3490*/  HSET2.LE.AND R0, R18, R14, PT ;  /* 0x0000000e12007233 */ /* 0x000fc60003803000 */
[----:B------:R-:W-:Y:S01]  /*34a0*/  LDSM.16.MT88.4 R32, [R217+0xa000] ;  /* 0x00a00000d920783b */ /* 0x000fe20000004200 */
[----:B-1----:R-:W-:Y:S01]  /*34b0*/  FFMA.FTZ R5, R19, UR8, -R12 ;  /* 0x0000000813057c23 */ /* 0x002fe2000801080c */
[----:B----4-:R-:W-:Y:S02]  /*34c0*/  FMNMX.FTZ R16, R4, R11, !PT ;  /* 0x0000000b04107209 */ /* 0x010fe40007810000 */
[----:B------:R-:W-:Y:S01]  /*34d0*/  LDSM.16.MT88.4 R40, [R215+0xb000] ;  /* 0x00b00000d728783b */ /* 0x000fe20000004200 */
[----:B------:R1:W2:Y:S03]  /*34e0*/  MUFU.EX2 R204, R5 ;  /* 0x0000000500cc7308 */ /* 0x0002a60000000800 */
[----:B------:R-:W4:Y:S04]  /*34f0*/  SHFL.BFLY PT, R17, R16, 0x1, 0x1f ;  /* 0x0c201f0010117f89 */ /* 0x000f2800000e0000 */
[----:B------:R-:W-:Y:S01]  /*3500*/  LDSM.16.MT88.4 R116, [R218+0xb800] ;  /* 0x00b80000da74783b */ /* 0x000fe20000004200 */
[----:B---3--:R-:W-:-:S03]  /*3510*/  FMNMX.FTZ R136, R9, R15, !PT ;  /* 0x0000000f09887209 */ /* 0x008fc60007810000 */
[----:B------:R-:W-:Y:S01]  /*3520*/  LDSM.16.MT88.4 R152, [R213+0xa800] ;  /* 0x00a80000d598783b */ /* 0x000fe20000004200 */
[----:B------:R-:W-:Y:S02]  /*3530*/  FSETP.NEU.FTZ.AND P0, PT, R136, -INF , PT ;  /* 0xff8000008800780b */ /* 0x000fe40003f1d000 */
[----:B-1----:R-:W-:Y:S02]  /*3540*/  SHF.R.U32.HI R5, RZ, 0x10, R6 ;  /* 0x00000010ff057819 */ /* 0x002fe40000011606 */
[----:B------:R-:W-:Y:S02]  /*3550*/  SHF.R.U32.HI R6, RZ, 0x8, R2 ;  /* 0x00000008ff067819 */ /* 0x000fe40000011602 */
[----:B------:R-:W-:Y:S02]  /*3560*/  LOP3.LUT R2, R5, 0xff, RZ, 0xc0, !PT ;  /* 0x000000ff05027812 */ /* 0x000fe400078ec0ff */
[----:B--2---:R-:W-:Y:S02]  /*3570*/  F2FP.BF16.F32.PACK_AB R7, R179, R204 ;  /* 0x000000ccb307723e */ /* 0x004fe400000010ff */
[----:B------:R-:W-:Y:S01]  /*3580*/  PRMT R8, R2, 0x5410, R8 ;  /* 0x0000541002087816 */ /* 0x000fe20000000008 */
[----:B------:R-:W-:Y:S01]  /*3590*/  FFMA.FTZ R2, R28, UR8, -R12 ;  /* 0x000000081c027c23 */ /* 0x000fe2000801080c */
[----:B------:R-:W-:Y:S01]  /*35a0*/  PRMT R6, R10, 0x5410, R6 ;  /* 0x000054100a067816 */ /* 0x000fe20000000006 */
[----:B------:R-:W-:Y:S01]  /*35b0*/  IMAD.WIDE.U32 R10, R48, -0x2daee0ad, RZ ;  /* 0xd2511f53300a7825 */ /* 0x000fe200078e00ff */
[----:B------:R-:W-:Y:S01]  /*35c0*/  LOP3.LUT R7, R3, R7, RZ, 0xc0, !PT ;  /* 0x0000000703077212 */ /* 0x000fe200078ec0ff */
[----:B------:R1:W2:Y:S02]  /*35d0*/  MUFU.EX2 R226, R2 ;  /* 0x0000000200e27308 */ /* 0x0002a40000000800 */
[----:B------:R-:W-:Y:S01]  /*35e0*/  FMUL.FTZ R3, R136, UR8 ;  /* 0x0000000888037c20 */ /* 0x000fe20008410000 */
[----:B------:R-:W-:Y:S01]  /*35f0*/  HSET2.LE.AND R4, R6, R14, PT ;  /* 0x0000000e06047233 */ /* 0x000fe20003803000 */
[----:B------:R-:W3:Y:S01]  /*3600*/  LDSM.16.MT88.4 R28, [R213+0xb000] ;  /* 0x00b00000d51c783b */ /* 0x000ee20000004200 */
[----:B------:R-:W-:-:S02]  /*3610*/  F2FP.BF16.F32.PACK_AB R5, R252, R82 ;  /* 0x00000052fc05723e */ /* 0x000fc400000010ff */
[----:B------:R-:W-:Y:S01]  /*3620*/  FSEL R15, R3, RZ, P0 ;  /* 0x000000ff030f7208 */ /* 0x000fe20000000000 */
[----:B------:R-:W5:Y:S01]  /*3630*/  LDSM.16.MT88.4 R48, [R218+0xb000] ;  /* 0x00b00000da30783b */ /* 0x000f620000004200 */
[----:B------:R-:W-:Y:S02]  /*3640*/  LOP3.LUT R4, R4, R5, RZ, 0xc0, !PT ;  /* 0x0000000504047212 */ /* 0x000fe400078ec0ff */
[----:B----4-:R-:W-:-:S04]  /*3650*/  FMNMX.FTZ R135, R16, R17, !PT ;  /* 0x0000001110877209 */ /* 0x010fc80007810000 */
[----:B------:R-:W-:Y:S02]  /*3660*/  FSETP.NEU.FTZ.AND P0, PT, R135, -INF , PT ;  /* 0xff8000008700780b */ /* 0x000fe40003f1d000 */
[----:B-1----:R-:W-:-:S04]  /*3670*/  F2FP.BF16.F32.PACK_AB R2, R205, R251 ;  /* 0x000000fbcd02723e */ /* 0x002fc800000010ff */
[----:B------:R-:W-:Y:S02]  /*3680*/  LOP3.LUT R6, R0, R2, RZ, 0xc0, !PT ;  /* 0x0000000200067212 */ /* 0x000fe400078ec0ff */
[----:B------:R-:W-:Y:S01]  /*3690*/  HSET2.LE.AND R0, R8, R14, PT ;  /* 0x0000000e08007233 */ /* 0x000fe20003803000 */
[----:B------:R-:W-:Y:S01]  /*36a0*/  IMAD.WIDE.U32 R8, R53, -0x2daee0ad, RZ ;  /* 0xd2511f5335087825 */ /* 0x000fe200078e00ff */
[----:B--2---:R-:W-:-:S04]  /*36b0*/  F2FP.BF16.F32.PACK_AB R2, R226, R250 ;  /* 0x000000fae202723e */ /* 0x004fc800000010ff */
[----:B------:R-:W-:Y:S01]  /*36c0*/  LOP3.LUT R5, R0, R2, RZ, 0xc0, !PT ;  /* 0x0000000200057212 */ /* 0x000fe200078ec0ff */
[----:B------:R-:W-:Y:S01]  /*36d0*/  FFMA.FTZ R0, R54, UR8, -R15 ;  /* 0x0000000836007c23 */ /* 0x000fe2000801080f */
[----:B------:R-:W-:Y:S02]  /*36e0*/  LOP3.LUT R2, R11, UR18, R52, 0x96, !PT ;  /* 0x000000120b027c12 */ /* 0x000fe4000f8e9634 */
[----:B------:R-:W1:Y:S01]  /*36f0*/  LDSM.16.MT88.4 R52, [R217+0xb000] ;  /* 0x00b00000d934783b */ /* 0x000e620000004200 */
[----:B------:R2:W-:Y:S02]  /*3700*/  MUFU.EX2 R225, R0 ;  /* 0x0000000000e17308 */ /* 0x0005e40000000800 */
[----:B------:R-:W-:Y:S01]  /*3710*/  IMAD.WIDE.U32 R2, R2, -0x326172a9, RZ ;  /* 0xcd9e8d5702027825 */ /* 0x000fe200078e00ff */
[----:B------:R-:W-:Y:S04]  /*3720*/  HMMA.16816.F32.BF16 R140, R4, R36, RZ ;  /* 0x00000024048c723c */ /* 0x000fe800000418ff */
[----:B------:R-:W-:-:S02]  /*3730*/  LOP3.LUT R3, R3, UR17, R46, 0x96, !PT ;  /* 0x0000001103037c12 */ /* 0x000fc4000f8e962e */
[C---:B------:R-:W-:Y:S06]  /*3740*/  HMMA.16816.F32.BF16 R92, R4.reuse, R24, RZ ;  /* 0x00000018045c723c */ /* 0x040fec00000418ff */
[----:B------:R-:W-:Y:S01]  /*3750*/  HMMA.16816.F32.BF16 R88, R4, R20, RZ ;  /* 0x000000140458723c */ /* 0x000fe200000418ff */
[----:B--2---:R-:W-:Y:S01]  /*3760*/  LOP3.LUT R0, R9, UR16, R10, 0x96, !PT ;  /* 0x0000001009007c12 */ /* 0x004fe2000f8e960a */
[--C-:B------:R-:W-:Y:S01]  /*3770*/  FFMA.FTZ R9, R57, UR8, -R15.reuse ;  /* 0x0000000839097c23 */ /* 0x100fe2000801080f */
[----:B------:R-:W-:-:S03]  /*3780*/  FFMA.FTZ R10, R45, UR8, -R15 ;  /* 0x000000082d0a7c23 */ /* 0x000fc6000801080f */
[C---:B------:R-:W-:Y:S01]  /*3790*/  HMMA.16816.F32.BF16 R100, R4.reuse, R32, RZ ;  /* 0x000000200464723c */ /* 0x040fe200000418ff */
[----:B------:R-:W-:Y:S01]  /*37a0*/  IMAD.WIDE.U32 R60, R0, -0x326172a9, RZ ;  /* 0xcd9e8d57003c7825 */ /* 0x000fe200078e00ff */
[----:B------:R2:W-:Y:S03]  /*37b0*/  MUFU.EX2 R224, R9 ;  /* 0x0000000900e07308 */ /* 0x0005e60000000800 */
[----:B------:R-:W-:Y:S01]  /*37c0*/  FFMA.FTZ R0, R44, UR8, -R15 ;  /* 0x000000082c007c23 */ /* 0x000fe2000801080f */
[C---:B---3--:R-:W-:Y:S04]  /*37d0*/  HMMA.16816.F32.BF16 R104, R4.reuse, R28, RZ ;  /* 0x0000001c0468723c */ /* 0x048fe800000418ff */
[----:B------:R3:W-:Y:S02]  /*37e0*/  MUFU.EX2 R177, R0 ;  /* 0x0000000000b17308 */ /* 0x0007e40000000800 */
[C---:B------:R-:W-:Y:S06]  /*37f0*/  HMMA.16816.F32.BF16 R112, R4.reuse, R40, RZ ;  /* 0x000000280470723c */ /* 0x040fec00000418ff */
[----:B------:R4:W4:Y:S01]  /*3800*/  MUFU.EX2 R178, R10 ;  /* 0x0000000a00b27308 */ /* 0x0009220000000800 */
[----:B--2---:R-:W-:Y:S01]  /*3810*/  LOP3.LUT R9, R61, UR15, R2, 0x96, !PT ;  /* 0x0000000f3d097c12 */ /* 0x004fe2000f8e9602 */
[----:B------:R-:W-:Y:S01]  /*3820*/  IMAD.WIDE.U32 R2, R3, -0x2daee0ad, RZ ;  /* 0xd2511f5303027825 */ /* 0x000fe200078e00ff */
[----:B-----5:R-:W-:Y:S03]  /*3830*/  HMMA.16816.F32.BF16 R120, R4, R48, RZ ;  /* 0x000000300478723c */ /* 0x020fe600000418ff */
[----:B------:R-:W-:-:S04]  /*3840*/  IMAD.WIDE.U32 R44, R9, -0x2daee0ad, RZ ;  /* 0xd2511f53092c7825 */ /* 0x000fc800078e00ff */
[----:B---3--:R-:W-:Y:S01]  /*3850*/  FMUL.FTZ R0, R135, UR8 ;  /* 0x0000000887007c20 */ /* 0x008fe20008410000 */
[----:B-1----:R-:W-:Y:S01]  /*3860*/  HMMA.16816.F32.BF16 R128, R4, R52, RZ ;  /* 0x000000340480723c */ /* 0x002fe200000418ff */
[----:B------:R-:W-:-:S03]  /*3870*/  LOP3.LUT R2, R45, UR5, R2, 0x96, !PT ;  /* 0x000000052d027c12 */ /* 0x000fc6000f8e9602 */
[----:B------:R-:W-:Y:S02]  /*3880*/  FSEL R16, R0, RZ, P0 ;  /* 0x000000ff00107208 */ /* 0x000fe40000000000 */
[----:B------:R-:W-:Y:S01]  /*3890*/  LOP3.LUT R0, R3, UR14, R8, 0x96, !PT ;  /* 0x0000000e03007c12 */ /* 0x000fe2000f8e9608 */
[----:B------:R-:W-:Y:S01]  /*38a0*/  IMAD.WIDE.U32 R2, R2, -0x326172a9, RZ ;  /* 0xcd9e8d5702027825 */ /* 0x000fe200078e00ff */
[C---:B------:R-:W-:Y:S03]  /*38b0*/  HMMA.16816.F32.BF16 R148, R4.reuse, R38, RZ ;  /* 0x000000260494723c */ /* 0x040fe600000418ff */
[--C-:B------:R-:W-:Y:S01]  /*38c0*/  FFMA.FTZ R8, R47, UR8, -R16.reuse ;  /* 0x000000082f087c23 */ /* 0x100fe20008010810 */
[--C-:B------:R-:W-:Y:S01]  /*38d0*/  FFMA.FTZ R9, R72, UR8, -R16.reuse ;  /* 0x0000000848097c23 */ /* 0x100fe20008010810 */
[----:B------:R-:W-:Y:S01]  /*38e0*/  IMAD.WIDE.U32 R18, R0, -0x326172a9, RZ ;  /* 0xcd9e8d5700127825 */ /* 0x000fe200078e00ff */
[C---:B------:R-:W-:Y:S01]  /*38f0*/  LOP3.LUT R0, R2.reuse, 0xffff, RZ, 0xc0, !PT ;  /* 0x0000ffff02007812 */ /* 0x040fe200078ec0ff */
[----:B------:R1:W-:Y:S01]  /*3900*/  MUFU.EX2 R175, R8 ;  /* 0x0000000800af7308 */ /* 0x0003e20000000800 */
[----:B------:R-:W-:Y:S01]  /*3910*/  LOP3.LUT R11, R2, 0xff, RZ, 0xc0, !PT ;  /* 0x000000ff020b7812 */ /* 0x000fe200078ec0ff */
[----:B----4-:R-:W-:Y:S01]  /*3920*/  FFMA.FTZ R10, R56, UR8, -R16 ;  /* 0x00000008380a7c23 */ /* 0x010fe20008010810 */
[--C-:B------:R-:W-:Y:S01]  /*3930*/  SHF.R.U32.HI R17, RZ, 0x18, R2.reuse ;  /* 0x00000018ff117819 */ /* 0x100fe20000011602 */
[C---:B------:R-:W-:Y:S04]  /*3940*/  HMMA.16816.F32.BF16 R144, R4.reuse, R26, RZ ;  /* 0x0000001a0490723c */ /* 0x040fe800000418ff */
[----:B------:R2:W-:Y:S02]  /*3950*/  MUFU.EX2 R207, R9 ;  /* 0x0000000900cf7308 */ /* 0x0005e40000000800 */
[C---:B------:R-:W-:Y:S06]  /*3960*/  HMMA.16816.F32.BF16 R156, R4.reuse, R22, RZ ;  /* 0x00000016049c723c */ /* 0x040fec00000418ff */
[----:B------:R3:W4:Y:S01]  /*3970*/  MUFU.EX2 R176, R10 ;  /* 0x0000000a00b07308 */ /* 0x0007220000000800 */
[----:B-1----:R-:W-:Y:S01]  /*3980*/  SHF.R.U32.HI R8, RZ, 0x10, R2 ;  /* 0x00000010ff087819 */ /* 0x002fe20000011602 */
[----:B------:R-:W-:Y:S01]  /*3990*/  HMMA.16816.F32.BF16 R164, R4, R34, RZ ;  /* 0x0000002204a4723c */ /* 0x000fe200000418ff */
[----:B------:R-:W-:Y:S01]  /*39a0*/  LOP3.LUT R2, R3, UR22, R18, 0x96, !PT ;  /* 0x0000001603027c12 */ /* 0x000fe2000f8e9612 */
[----:B------:R-:W-:-:S04]  /*39b0*/  FFMA.FTZ R3, R73, UR8, -R16 ;  /* 0x0000000849037c23 */ /* 0x000fc80008010810 */
[----:B------:R1:W5:Y:S01]  /*39c0*/  MUFU.EX2 R206, R3 ;  /* 0x0000000300ce7308 */ /* 0x0003620000000800 */
[----:B--2---:R-:W-:Y:S01]  /*39d0*/  SHF.R.U32.HI R9, RZ, 0x8, R0 ;  /* 0x00000008ff097819 */ /* 0x004fe20000011600 */
[C---:B------:R-:W-:Y:S01]  /*39e0*/  HMMA.16816.F32.BF16 R208, R4.reuse, R30, RZ ;  /* 0x0000001e04d0723c */ /* 0x040fe200000418ff */
[----:B------:R-:W-:Y:S02]  /*39f0*/  LOP3.LUT R0, R8, 0xff, RZ, 0xc0, !PT ;  /* 0x000000ff08007812 */ /* 0x000fe400078ec0ff */
[----:B------:R-:W-:Y:S02]  /*3a00*/  PRMT R11, R11, 0x5410, R9 ;  /* 0x000054100b0b7816 */ /* 0x000fe40000000009 */
[----:B------:R-:W-:Y:S01]  /*3a10*/  PRMT R18, R0, 0x5410, R17 ;  /* 0x0000541000127816 */ /* 0x000fe20000000011 */
[----:B------:R-:W-:Y:S01]  /*3a20*/  HMMA.16816.F32.BF16 R232, R4, R42, RZ ;  /* 0x0000002a04e8723c */ /* 0x000fe200000418ff */
[----:B------:R-:W-:Y:S02]  /*3a30*/  LOP3.LUT R0, R2, 0xffff, RZ, 0xc0, !PT ;  /* 0x0000ffff02007812 */ /* 0x000fe400078ec0ff */
[----:B------:R-:W-:-:S02]  /*3a40*/  SHF.R.U32.HI R9, RZ, 0x10, R2 ;  /* 0x00000010ff097819 */ /* 0x000fc40000011602 */
[----:B------:R-:W-:Y:S01]  /*3a50*/  LOP3.LUT R17, R2, 0xff, RZ, 0xc0, !PT ;  /* 0x000000ff02117812 */ /* 0x000fe200078ec0ff */
[C---:B------:R-:W-:Y:S01]  /*3a60*/  HMMA.16816.F32.BF16 R240, R4.reuse, R50, RZ ;  /* 0x0000003204f0723c */ /* 0x040fe200000418ff */
[----:B---3--:R-:W-:Y:S02]  /*3a70*/  SHF.R.U32.HI R10, RZ, 0x8, R0 ;  /* 0x00000008ff0a7819 */ /* 0x008fe40000011600 */
[----:B------:R-:W-:Y:S02]  /*3a80*/  SHF.R.U32.HI R8, RZ, 0x18, R2 ;  /* 0x00000018ff087819 */ /* 0x000fe40000011602 */
[----:B-1----:R-:W-:Y:S01]  /*3a90*/  LOP3.LUT R3, R9, 0xff, RZ, 0xc0, !PT ;  /* 0x000000ff09037812 */ /* 0x002fe200078ec0ff */
[----:B------:R-:W-:Y:S01]  /*3aa0*/  HMMA.16816.F32.BF16 R236, R4, R54, RZ ;  /* 0x0000003604ec723c */ /* 0x000fe200000418ff */
[----:B------:R-:W-:Y:S02]  /*3ab0*/  HSET2.LE.AND R0, R11, R14, PT ;  /* 0x0000000e0b007233 */ /* 0x000fe40003803000 */
[----:B------:R-:W-:-:S02]  /*3ac0*/  PRMT R9, R17, 0x5410, R10 ;  /* 0x0000541011097816 */ /* 0x000fc4000000000a */
[----:B------:R-:W-:Y:S02]  /*3ad0*/  F2FP.BF16.F32.PACK_AB R2, R178, R177 ;  /* 0x000000b1b202723e */ /* 0x000fe400000010ff */
[----:B------:R-:W-:Y:S02]  /*3ae0*/  PRMT R11, R3, 0x5410, R8 ;  /* 0x00005410030b7816 */ /* 0x000fe40000000008 */
[----:B------:R-:W-:Y:S02]  /*3af0*/  LOP3.LUT R10, R0, R2, RZ, 0xc0, !PT ;  /* 0x00000002000a7212 */ /* 0x000fe400078ec0ff */
[--C-:B------:R-:W-:Y:S02]  /*3b00*/  HSET2.LE.AND R3, R9, R14.reuse, PT ;  /* 0x0000000e09037233 */ /* 0x100fe40003803000 */
[--C-:B------:R-:W-:Y:S02]  /*3b10*/  HSET2.LE.AND R0, R18, R14.reuse, PT ;  /* 0x0000000e12007233 */ /* 0x100fe40003803000 */
[----:B------:R-:W-:-:S02]  /*3b20*/  HSET2.LE.AND R9, R11, R14, PT ;  /* 0x0000000e0b097233 */ /* 0x000fc40003803000 */
[----:B----4-:R-:W-:Y:S02]  /*3b30*/  F2FP.BF16.F32.PACK_AB R2, R176, R175 ;  /* 0x000000afb002723e */ /* 0x010fe400000010ff */
[----:B------:R-:W-:Y:S02]  /*3b40*/  F2FP.BF16.F32.PACK_AB R8, R224, R225 ;  /* 0x000000e1e008723e */ /* 0x000fe400000010ff */
[----:B-----5:R-:W-:Y:S02]  /*3b50*/  F2FP.BF16.F32.PACK_AB R17, R206, R207 ;  /* 0x000000cfce11723e */ /* 0x020fe400000010ff */
[----:B------:R-:W-:Y:S01]  /*3b60*/  LOP3.LUT R11, R0, R2, RZ, 0xc0, !PT ;  /* 0x00000002000b7212 */ /* 0x000fe200078ec0ff */
[----:B------:R-:W-:Y:S01]  /*3b70*/  FFMA.FTZ R0, R78, UR8, -R13 ;  /* 0x000000084e007c23 */ /* 0x000fe2000801080d */
[----:B------:R-:W-:Y:S02]  /*3b80*/  LOP3.LUT R8, R3, R8, RZ, 0xc0, !PT ;  /* 0x0000000803087212 */ /* 0x000fe400078ec0ff */
[----:B------:R-:W-:Y:S01]  /*3b90*/  LOP3.LUT R9, R9, R17, RZ, 0xc0, !PT ;  /* 0x0000001109097212 */ /* 0x000fe200078ec0ff */
[----:B------:R1:W-:Y:S01]  /*3ba0*/  MUFU.EX2 R173, R0 ;  /* 0x0000000000ad7308 */ /* 0x0003e20000000800 */
[----:B------:R-:W-:-:S05]  /*3bb0*/  LOP3.LUT R2, R59, UR29, R64, 0x96, !PT ;  /* 0x0000001d3b027c12 */ /* 0x000fca000f8e9640 */
[----:B------:R-:W-:Y:S01]  /*3bc0*/  HMMA.16816.F32.BF16 R4, R8, R38, RZ ;  /* 0x000000260804723c */ /* 0x000fe200000418ff */
[----:B------:R-:W-:-:S05]  /*3bd0*/  IMAD.WIDE.U32 R2, R2, -0x2daee0ad, RZ ;  /* 0xd2511f5302027825 */ /* 0x000fca00078e00ff */
[----:B------:R-:W-:Y:S01]  /*3be0*/  HMMA.16816.F32.BF16 R96, R8, R36, RZ ;  /* 0x000000240860723c */ /* 0x000fe200000418ff */
[----:B------:R-:W-:Y:S01]  /*3bf0*/  SHF.R.U32.HI R18, RZ, 0x10, R2 ;  /* 0x00000010ff127819 */ /* 0x000fe20000011602 */
[----:B-1----:R-:W-:-:S04]  /*3c00*/  FFMA.FTZ R0, R77, UR8, -R13 ;  /* 0x000000084d007c23 */ /* 0x002fc8000801080d */
[C---:B------:R-:W-:Y:S01]  /*3c10*/  HMMA.16816.F32.BF16 R196, R8.reuse, R20, RZ ;  /* 0x0000001408c4723c */ /* 0x040fe200000418ff */
[----:B------:R1:W-:Y:S05]  /*3c20*/  MUFU.EX2 R172, R0 ;  /* 0x0000000000ac7308 */ /* 0x0003ea0000000800 */
[C---:B------:R-:W-:Y:S06]  /*3c30*/  HMMA.16816.F32.BF16 R36, R8.reuse, R24, RZ ;  /* 0x000000180824723c */ /* 0x040fec00000418ff */
[----:B------:R-:W-:Y:S01]  /*3c40*/  IMAD.MOV.U32 R57, RZ, RZ, R5 ;  /* 0x000000ffff397224 */ /* 0x000fe200078e0005 */
[----:B------:R-:W-:Y:S01]  /*3c50*/  HMMA.16816.F32.BF16 R188, R8, R32, RZ ;  /* 0x0000002008bc723c */ /* 0x000fe200000418ff */
[----:B------:R-:W-:-:S02]  /*3c60*/  IMAD.MOV.U32 R56, RZ, RZ, R4 ;  /* 0x000000ffff387224 */ /* 0x000fc400078e0004 */
[----:B------:R-:W-:Y:S02]  /*3c70*/  IMAD.MOV.U32 R87, RZ, RZ, R6 ;  /* 0x000000ffff577224 */ /* 0x000fe400078e0006 */
[----:B------:R-:W-:Y:S01]  /*3c80*/  IMAD.MOV.U32 R86, RZ, RZ, R7 ;  /* 0x000000ffff567224 */ /* 0x000fe200078e0007 */
[C---:B------:R-:W-:Y:S01]  /*3c90*/  HMMA.16816.F32.BF16 R184, R8.reuse, R28, RZ ;  /* 0x0000001c08b8723c */ /* 0x040fe200000418ff */
[----:B-1----:R-:W-:Y:S01]  /*3ca0*/  FFMA.FTZ R0, R75, UR8, -R13 ;  /* 0x000000084b007c23 */ /* 0x002fe2000801080d */
[----:B------:R-:W-:Y:S02]  /*3cb0*/  IMAD.MOV.U32 R81, RZ, RZ, R97 ;  /* 0x000000ffff517224 */ /* 0x000fe400078e0061 */
[----:B------:R-:W-:Y:S01]  /*3cc0*/  IMAD.MOV.U32 R80, RZ, RZ, R98 ;  /* 0x000000ffff507224 */ /* 0x000fe200078e0062 */
[----:B------:R1:W-:Y:S01]  /*3cd0*/  MUFU.EX2 R138, R0 ;  /* 0x00000000008a7308 */ /* 0x0003e20000000800 */
[----:B------:R-:W-:Y:S01]  /*3ce0*/  HMMA.16816.F32.BF16 R4, R8, R26, RZ ;  /* 0x0000001a0804723c */ /* 0x000fe200000418ff */
[----:B------:R-:W-:-:S02]  /*3cf0*/  IMAD.MOV.U32 R59, RZ, RZ, R81 ;  /* 0x000000ffff3b7224 */ /* 0x000fc400078e0051 */
[----:B------:R-:W-:Y:S02]  /*3d00*/  IMAD.MOV.U32 R75, RZ, RZ, R80 ;  /* 0x000000ffff4b7224 */ /* 0x000fe400078e0050 */
[----:B------:R-:W-:Y:S01]  /*3d10*/  IMAD.MOV.U32 R17, RZ, RZ, R96 ;  /* 0x000000ffff117224 */ /* 0x000fe200078e0060 */
[C---:B------:R-:W-:Y:S01]  /*3d20*/  HMMA.16816.F32.BF16 R24, R8.reuse, R34, RZ ;  /* 0x000000220818723c */ /* 0x040fe200000418ff */
[----:B------:R-:W-:Y:S02]  /*3d30*/  IMAD.MOV.U32 R73, RZ, RZ, R99 ;  /* 0x000000ffff497224 */ /* 0x000fe400078e0063 */
[----:B------:R-:W-:Y:S03]  /*3d40*/  LDSM.16.MT88.4 R96, [R213+0xb800] ;  /* 0x00b80000d560783b */ /* 0x000fe60000004200 */
[----:B------:R-:W-:Y:S01]  /*3d50*/  HMMA.16816.F32.BF16 R244, R8, R30, RZ ;  /* 0x0000001e08f4723c */ /* 0x000fe200000418ff */
[----:B------:R-:W-:-:S02]  /*3d60*/  IMAD.MOV.U32 R35, RZ, RZ, R82 ;  /* 0x000000ffff237224 */ /* 0x000fc400078e0052 */
[----:B------:R-:W-:Y:S01]  /*3d70*/  LDSM.16.MT88.4 R80, [R217+0xa800] ;  /* 0x00a80000d950783b */ /* 0x000fe20000004200 */
[----:B-1----:R-:W-:Y:S01]  /*3d80*/  FFMA.FTZ R0, R74, UR8, -R13 ;  /* 0x000000084a007c23 */ /* 0x002fe2000801080d */
[----:B------:R-:W-:Y:S01]  /*3d90*/  SHF.R.U32.HI R13, RZ, 0x18, R2 ;  /* 0x00000018ff0d7819 */ /* 0x000fe20000011602 */
[----:B------:R-:W-:Y:S01]  /*3da0*/  HMMA.16816.F32.BF16 R160, R8, R48, RZ ;  /* 0x0000003008a0723c */ /* 0x000fe200000418ff */
[----:B------:R-:W-:Y:S01]  /*3db0*/  IMAD.MOV.U32 R34, RZ, RZ, R57 ;  /* 0x000000ffff227224 */ /* 0x000fe200078e0039 */
[----:B------:R1:W-:Y:S01]  /*3dc0*/  MUFU.EX2 R137, R0 ;  /* 0x0000000000897308 */ /* 0x0003e20000000800 */
[----:B------:R-:W-:-:S03]  /*3dd0*/  IMAD.MOV.U32 R31, RZ, RZ, R56 ;  /* 0x000000ffff1f7224 */ /* 0x000fc600078e0038 */
[----:B------:R-:W-:Y:S01]  /*3de0*/  IMAD.MOV.U32 R111, RZ, RZ, R4 ;  /* 0x000000ffff6f7224 */ /* 0x000fe200078e0004 */
[C---:B------:R-:W-:Y:S01]  /*3df0*/  HMMA.16816.F32.BF16 R200, R8.reuse, R50, RZ ;  /* 0x0000003208c8723c */ /* 0x040fe200000418ff */
[----:B------:R-:W-:Y:S02]  /*3e00*/  IMAD.MOV.U32 R110, RZ, RZ, R5 ;  /* 0x000000ffff6e7224 */ /* 0x000fe400078e0005 */
[----:B------:R-:W-:Y:S02]  /*3e10*/  IMAD.MOV.U32 R109, RZ, RZ, R6 ;  /* 0x000000ffff6d7224 */ /* 0x000fe400078e0006 */
[----:B------:R-:W-:Y:S01]  /*3e20*/  IMAD.MOV.U32 R108, RZ, RZ, R7 ;  /* 0x000000ffff6c7224 */ /* 0x000fe200078e0007 */
[----:B------:R-:W-:Y:S01]  /*3e30*/  HMMA.16816.F32.BF16 R168, R8, R52, RZ ;  /* 0x0000003408a8723c */ /* 0x000fe200000418ff */
[----:B------:R-:W-:Y:S02]  /*3e40*/  IMAD.MOV.U32 R48, RZ, RZ, R111 ;  /* 0x000000ffff307224 */ /* 0x000fe400078e006f */
[----:B------:R-:W-:-:S02]  /*3e50*/  IMAD.MOV.U32 R49, RZ, RZ, R110 ;  /* 0x000000ffff317224 */ /* 0x000fc400078e006e */
[----:B------:R-:W-:Y:S01]  /*3e60*/  IMAD.MOV.U32 R50, RZ, RZ, R109 ;  /* 0x000000ffff327224 */ /* 0x000fe200078e006d */
[C---:B------:R-:W-:Y:S01]  /*3e70*/  HMMA.16816.F32.BF16 R4, R8.reuse, R22, RZ ;  /* 0x000000160804723c */ /* 0x040fe200000418ff */
[----:B-1----:R-:W-:Y:S01]  /*3e80*/  LOP3.LUT R0, R3, UR30, R62, 0x96, !PT ;  /* 0x0000001e03007c12 */ /* 0x002fe2000f8e963e */
[----:B------:R-:W-:Y:S02]  /*3e90*/  IMAD.MOV.U32 R51, RZ, RZ, R108 ;  /* 0x000000ffff337224 */ /* 0x000fe400078e006c */
[----:B------:R-:W-:Y:S01]  /*3ea0*/  LDSM.16.MT88.4 R108, [R215+0xb800] ;  /* 0x00b80000d76c783b */ /* 0x000fe20000004200 */
[----:B------:R-:W-:Y:S01]  /*3eb0*/  IMAD.MOV.U32 R77, RZ, RZ, R27 ;  /* 0x000000ffff4d7224 */ /* 0x000fe200078e001b */
[----:B------:R-:W-:Y:S01]  /*3ec0*/  HMMA.16816.F32.BF16 R192, R8, R54, RZ ;  /* 0x0000003608c0723c */ /* 0x000fe200000418ff */
[----:B------:R-:W-:Y:S02]  /*3ed0*/  IMAD.MOV.U32 R62, RZ, RZ, R26 ;  /* 0x000000ffff3e7224 */ /* 0x000fe400078e001a */
[----:B------:R-:W-:-:S02]  /*3ee0*/  IMAD.MOV.U32 R47, RZ, RZ, R25 ;  /* 0x000000ffff2f7224 */ /* 0x000fc400078e0019 */
[----:B------:R-:W-:Y:S01]  /*3ef0*/  IMAD.MOV.U32 R46, RZ, RZ, R24 ;  /* 0x000000ffff2e7224 */ /* 0x000fe200078e0018 */
[C---:B------:R-:W-:Y:S01]  /*3f00*/  HMMA.16816.F32.BF16 R180, R8.reuse, R40, RZ ;  /* 0x0000002808b4723c */ /* 0x040fe200000418ff */
[----:B------:R-:W-:Y:S01]  /*3f10*/  IMAD.MOV.U32 R54, RZ, RZ, R75 ;  /* 0x000000ffff367224 */ /* 0x000fe200078e004b */
[----:B------:R-:W1:Y:S01]  /*3f20*/  LDSM.16.MT88.4 R24, [R215+0xa800] ;  /* 0x00a80000d718783b */ /* 0x000e620000004200 */
[----:B------:R-:W-:Y:S02]  /*3f30*/  IMAD.MOV.U32 R55, RZ, RZ, R73 ;  /* 0x000000ffff377224 */ /* 0x000fe400078e0049 */
[----:B------:R-:W-:Y:S01]  /*3f40*/  IMAD.MOV.U32 R53, RZ, RZ, R59 ;  /* 0x000000ffff357224 */ /* 0x000fe200078e003b */
[----:B------:R-:W-:Y:S06]  /*3f50*/  HMMA.16816.F32.BF16 R228, R8, R42, RZ ;  /* 0x0000002a08e4723c */ /* 0x000fec00000418ff */
[----:B------:R-:W-:-:S02]  /*3f60*/  IMAD.MOV.U32 R78, RZ, RZ, R4 ;  /* 0x000000ffff4e7224 */ /* 0x000fc400078e0004 */
[--C-:B------:R-:W-:Y:S01]  /*3f70*/  FFMA.FTZ R4, R66, UR8, -R12.reuse ;  /* 0x0000000842047c23 */ /* 0x100fe2000801080c */
[----:B------:R-:W-:Y:S01]  /*3f80*/  IMAD.MOV.U32 R20, RZ, RZ, R5 ;  /* 0x000000ffff147224 */ /* 0x000fe200078e0005 */
[C---:B------:R-:W-:Y:S01]  /*3f90*/  LOP3.LUT R5, R2.reuse, 0xffff, RZ, 0xc0, !PT ;  /* 0x0000ffff02057812 */ /* 0x040fe200078ec0ff */
[----:B------:R-:W-:Y:S01]  /*3fa0*/  IMAD.MOV.U32 R72, RZ, RZ, R7 ;  /* 0x000000ffff487224 */ /* 0x000fe200078e0007 */
[----:B------:R2:W-:Y:S01]  /*3fb0*/  MUFU.EX2 R132, R4 ;  /* 0x0000000400847308 */ /* 0x0005e20000000800 */
[----:B------:R-:W-:Y:S01]  /*3fc0*/  LOP3.LUT R7, R2, 0xff, RZ, 0xc0, !PT ;  /* 0x000000ff02077812 */ /* 0x000fe200078ec0ff */
[----:B------:R-:W-:Y:S01]  /*3fd0*/  FFMA.FTZ R2, R76, UR8, -R12 ;  /* 0x000000084c027c23 */ /* 0x000fe2000801080c */
[C---:B------:R-:W-:Y:S01]  /*3fe0*/  LOP3.LUT R3, R0.reuse, 0xffff, RZ, 0xc0, !PT ;  /* 0x0000ffff00037812 */ /* 0x040fe200078ec0ff */
[----:B------:R-:W-:Y:S01]  /*3ff0*/  IMAD.MOV.U32 R21, RZ, RZ, R6 ;  /* 0x000000ffff157224 */ /* 0x000fe200078e0006 */
[----:B------:R-:W-:Y:S01]  /*4000*/  LOP3.LUT R6, R0, 0xff, RZ, 0xc0, !PT ;  /* 0x000000ff00067812 */ /* 0x000fe200078ec0ff */
[----:B------:R-:W-:Y:S01]  /*4010*/  IMAD.MOV.U32 R76, RZ, RZ, R20 ;  /* 0x000000ffff4c7224 */ /* 0x000fe200078e0014 */
[----:B------:R-:W-:Y:S01]  /*4020*/  SHF.R.U32.HI R3, RZ, 0x8, R3 ;  /* 0x00000008ff037819 */ /* 0x000fe20000011603 */
[----:B------:R3:W-:Y:S01]  /*4030*/  MUFU.EX2 R32, R2 ;  /* 0x0000000200207308 */ /* 0x0007e20000000800 */
[----:B------:R-:W-:Y:S01]  /*4040*/  SHF.R.U32.HI R5, RZ, 0x8, R5 ;  /* 0x00000008ff057819 */ /* 0x000fe20000011605 */
[----:B------:R-:W-:Y:S01]  /*4050*/  IMAD.MOV.U32 R29, RZ, RZ, R21 ;  /* 0x000000ffff1d7224 */ /* 0x000fe200078e0015 */
[----:B------:R-:W-:Y:S01]  /*4060*/  PRMT R6, R6, 0x5410, R3 ;  /* 0x0000541006067816 */ /* 0x000fe20000000003 */
[----:B------:R-:W-:Y:S01]  /*4070*/  IMAD.MOV.U32 R21, RZ, RZ, R17 ;  /* 0x000000ffff157224 */ /* 0x000fe200078e0011 */
[----:B------:R-:W-:Y:S01]  /*4080*/  PRMT R17, R7, 0x5410, R5 ;  /* 0x0000541007117816 */ /* 0x000fe20000000005 */
[----:B------:R-:W-:Y:S01]  /*4090*/  FFMA.FTZ R3, R79, UR8, -R12 ;  /* 0x000000084f037c23 */ /* 0x000fe2000801080c */
[----:B------:R-:W-:Y:S01]  /*40a0*/  SHF.R.U32.HI R7, RZ, 0x18, R0 ;  /* 0x00000018ff077819 */ /* 0x000fe20000011600 */
[----:B------:R-:W-:-:S02]  /*40b0*/  IMAD.MOV.U32 R52, RZ, RZ, R21 ;  /* 0x000000ffff347224 */ /* 0x000fc400078e0015 */
[----:B--2---:R-:W-:Y:S01]  /*40c0*/  FFMA.FTZ R4, R67, UR8, -R12 ;  /* 0x0000000843047c23 */ /* 0x004fe2000801080c */
[----:B------:R2:W4:Y:S01]  /*40d0*/  MUFU.EX2 R30, R3 ;  /* 0x00000003001e7308 */ /* 0x0005220000000800 */
[----:B------:R-:W-:Y:S01]  /*40e0*/  LOP3.LUT R5, R18, 0xff, RZ, 0xc0, !PT ;  /* 0x000000ff12057812 */ /* 0x000fe200078ec0ff */
[----:B------:R-:W5:Y:S03]  /*40f0*/  LDSM.16.MT88.4 R64, [R218+0xa800] ;  /* 0x00a80000da40783b */ /* 0x000f660000004200 */
[----:B------:R-:W-:Y:S01]  /*4100*/  PRMT R5, R5, 0x5410, R13 ;  /* 0x0000541005057816 */ /* 0x000fe2000000000d */
[----:B------:R-:W5:Y:S01]  /*4110*/  LDSM.16.MT88.4 R20, [R217+0xb800] ;  /* 0x00b80000d914783b */ /* 0x000f620000004200 */
[----:B---3--:R-:W-:Y:S01]  /*4120*/  SHF.R.U32.HI R2, RZ, 0x10, R0 ;  /* 0x00000010ff027819 */ /* 0x008fe20000011600 */
[----:B------:R3:W1:Y:S01]  /*4130*/  MUFU.EX2 R33, R4 ;  /* 0x0000000400217308 */ /* 0x0006620000000800 */
[----:B------:R-:W-:-:S02]  /*4140*/  HSET2.LE.AND R0, R6, R14, PT ;  /* 0x0000000e06007233 */ /* 0x000fc40003803000 */
[--C-:B------:R-:W-:Y:S02]  /*4150*/  HSET2.LE.AND R5, R5, R14.reuse, PT ;  /* 0x0000000e05057233 */ /* 0x100fe40003803000 */
[----:B--2---:R-:W-:Y:S02]  /*4160*/  HSET2.LE.AND R3, R17, R14, PT ;  /* 0x0000000e11037233 */ /* 0x004fe40003803000 */
[----:B----4-:R-:W-:-:S04]  /*4170*/  F2FP.BF16.F32.PACK_AB R6, R30, R32 ;  /* 0x000000201e06723e */ /* 0x010fc800000010ff */
[----:B------:R-:W-:Y:S02]  /*4180*/  LOP3.LUT R127, R5, R6, RZ, 0xc0, !PT ;  /* 0x00000006057f7212 */ /* 0x000fe400078ec0ff */
[----:B---3--:R-:W-:Y:S02]  /*4190*/  LOP3.LUT R4, R2, 0xff, RZ, 0xc0, !PT ;  /* 0x000000ff02047812 */ /* 0x008fe400078ec0ff */
[----:B------:R-:W-:Y:S02]  /*41a0*/  F2FP.BF16.F32.PACK_AB R2, R172, R173 ;  /* 0x000000adac02723e */ /* 0x000fe400000010ff */
[----:B------:R-:W-:Y:S02]  /*41b0*/  PRMT R4, R4, 0x5410, R7 ;  /* 0x0000541004047816 */ /* 0x000fe40000000007 */
[----:B------:R-:W-:Y:S02]  /*41c0*/  LOP3.LUT R124, R0, R2, RZ, 0xc0, !PT ;  /* 0x00000002007c7212 */ /* 0x000fe400078ec0ff */
[----:B-1----:R-:W-:-:S02]  /*41d0*/  F2FP.BF16.F32.PACK_AB R2, R33, R132 ;  /* 0x000000842102723e */ /* 0x002fc400000010ff */
[----:B------:R-:W-:Y:S02]  /*41e0*/  HSET2.LE.AND R0, R4, R14, PT ;  /* 0x0000000e04007233 */ /* 0x000fe40003803000 */
[----:B------:R-:W-:-:S03]  /*41f0*/  F2FP.BF16.F32.PACK_AB R4, R137, R138 ;  /* 0x0000008a8904723e */ /* 0x000fc600000010ff */
[----:B------:R-:W-:Y:S01]  /*4200*/  LOP3.LUT R125, R0, R2, RZ, 0xc0, !PT ;  /* 0x00000002007d7212 */ /* 0x000fe200078ec0ff */
[----:B------:R-:W-:Y:S01]  /*4210*/  FFMA.FTZ R0, R63, UR8, -R15 ;  /* 0x000000083f007c23 */ /* 0x000fe2000801080f */
[----:B------:R-:W-:Y:S01]  /*4220*/  LOP3.LUT R126, R3, R4, RZ, 0xc0, !PT ;  /* 0x00000004037e7212 */ /* 0x000fe200078ec0ff */
[----:B------:R-:W-:Y:S01]  /*4230*/  FFMA.FTZ R4, R71, UR8, -R16 ;  /* 0x0000000847047c23 */ /* 0x000fe20008010810 */
[----:B------:R-:W-:Y:S01]  /*4240*/  LOP3.LUT R2, R19, UR29, R60, 0x96, !PT ;  /* 0x0000001d13027c12 */ /* 0x000fe2000f8e963c */
[----:B------:R1:W-:Y:S01]  /*4250*/  MUFU.EX2 R17, R0 ;  /* 0x0000000000117308 */ /* 0x0003e20000000800 */
[----:B------:R-:W-:-:S03]  /*4260*/  IMAD.MOV.U32 R19, RZ, RZ, R47 ;  /* 0x000000ffff137224 */ /* 0x000fc600078e002f */
[----:B------:R-:W-:Y:S01]  /*4270*/  IMAD.WIDE.U32 R2, R2, -0x2daee0ad, RZ ;  /* 0xd2511f5302027825 */ /* 0x000fe200078e00ff */
[C---:B------:R-:W-:Y:S03]  /*4280*/  HMMA.16816.F32.BF16 R140, R124.reuse, R152, R140 ;  /* 0x000000987c8c723c */ /* 0x040fe6000004188c */
[----:B------:R2:W-:Y:S01]  /*4290*/  MUFU.EX2 R13, R4 ;  /* 0x00000004000d7308 */ /* 0x0005e20000000800 */
[C---:B------:R-:W-:Y:S02]  /*42a0*/  LOP3.LUT R5, R2.reuse, 0xffff, RZ, 0xc0, !PT ;  /* 0x0000ffff02057812 */ /* 0x040fe400078ec0ff */
[----:B------:R-:W-:Y:S01]  /*42b0*/  LOP3.LUT R10, R2, 0xff, RZ, 0xc0, !PT ;  /* 0x000000ff020a7812 */ /* 0x000fe200078ec0ff */
[----:B------:R-:W-:Y:S01]  /*42c0*/  HMMA.16816.F32.BF16 R148, R124, R154, R148 ;  /* 0x0000009a7c94723c */ /* 0x000fe20000041894 */
[----:B------:R-:W-:Y:S02]  /*42d0*/  SHF.R.U32.HI R9, RZ, 0x18, R2 ;  /* 0x00000018ff097819 */ /* 0x000fe40000011602 */
[----:B------:R-:W-:Y:S01]  /*42e0*/  SHF.R.U32.HI R8, RZ, 0x8, R5 ;  /* 0x00000008ff087819 */ /* 0x000fe20000011605 */
[----:B-1----:R-:W-:-:S02]  /*42f0*/  FFMA.FTZ R0, R58, UR8, -R15 ;  /* 0x000000083a007c23 */ /* 0x002fc4000801080f */
[C---:B------:R-:W-:Y:S02]  /*4300*/  HMMA.16816.F32.BF16 R40, R124.reuse, R24, R92 ;  /* 0x000000187c28723c */ /* 0x040fe4000004185c */
[----:B------:R1:W3:Y:S04]  /*4310*/  MUFU.EX2 R18, R0 ;  /* 0x0000000000127308 */ /* 0x0002e80000000800 */
[----:B-----5:R-:W-:Y:S01]  /*4320*/  HMMA.16816.F32.BF16 R56, R124, R64, R88 ;  /* 0x000000407c38723c */ /* 0x020fe20000041858 */
[----:B--2---:R-:W-:-:S04]  /*4330*/  FFMA.FTZ R4, R85, UR8, -R16 ;  /* 0x0000000855047c23 */ /* 0x004fc80008010810 */
[----:B------:R-:W-:Y:S01]  /*4340*/  MUFU.EX2 R11, R4 ;  /* 0x00000004000b7308 */ /* 0x000fe20000000800 */
[C---:B------:R-:W-:Y:S06]  /*4350*/  HMMA.16816.F32.BF16 R88, R124.reuse, R96, R104 ;  /* 0x000000607c58723c */ /* 0x040fec0000041868 */
[----:B------:R-:W-:Y:S01]  /*4360*/  HMMA.16816.F32.BF16 R104, R124, R108, R112 ;  /* 0x0000006c7c68723c */ /* 0x000fe20000041870 */
[----:B-1----:R-:W-:Y:S01]  /*4370*/  FFMA.FTZ R0, R68, UR8, -R15 ;  /* 0x0000000844007c23 */ /* 0x002fe2000801080f */
[----:B------:R-:W-:-:S03]  /*4380*/  IMAD.MOV.U32 R68, RZ, RZ, R72 ;  /* 0x000000ffff447224 */ /* 0x000fc600078e0048 */
[----:B------:R1:W-:Y:S01]  /*4390*/  MUFU.EX2 R28, R0 ;  /* 0x00000000001c7308 */ /* 0x0003e20000000800 */
[C---:B------:R-:W-:Y:S06]  /*43a0*/  HMMA.16816.F32.BF16 R72, R124.reuse, R80, R100 ;  /* 0x000000507c48723c */ /* 0x040fec0000041864 */
[----:B------:R-:W-:Y:S01]  /*43b0*/  HMMA.16816.F32.BF16 R112, R124, R116, R120 ;  /* 0x000000747c70723c */ /* 0x000fe20000041878 */
[----:B------:R-:W-:Y:S02]  /*43c0*/  IMAD.MOV.U32 R103, RZ, RZ, R29 ;  /* 0x000000ffff677224 */ /* 0x000fe400078e001d */
[----:B------:R-:W-:-:S02]  /*43d0*/  IMAD.MOV.U32 R102, RZ, RZ, R76 ;  /* 0x000000ffff667224 */ /* 0x000fc400078e004c */
[----:B------:R-:W-:Y:S01]  /*43e0*/  IMAD.MOV.U32 R101, RZ, RZ, R78 ;  /* 0x000000ffff657224 */ /* 0x000fe200078e004e */
[C---:B------:R-:W-:Y:S01]  /*43f0*/  HMMA.16816.F32.BF16 R120, R124.reuse, R20, R128 ;  /* 0x000000147c78723c */ /* 0x040fe20000041880 */
[----:B------:R-:W-:Y:S02]  /*4400*/  IMAD.MOV.U32 R100, RZ, RZ, R77 ;  /* 0x000000ffff647224 */ /* 0x000fe400078e004d */
[----:B-1----:R-:W-:Y:S01]  /*4410*/  FFMA.FTZ R0, R69, UR8, -R15 ;  /* 0x0000000845007c23 */ /* 0x002fe2000801080f */
[----:B------:R-:W-:Y:S02]  /*4420*/  IMAD.MOV.U32 R69, RZ, RZ, R62 ;  /* 0x000000ffff457224 */ /* 0x000fe400078e003e */
[C---:B------:R-:W-:Y:S01]  /*4430*/  HMMA.16816.F32.BF16 R92, R124.reuse, R98, R208 ;  /* 0x000000627c5c723c */ /* 0x040fe200000418d0 */
[----:B------:R1:W2:Y:S05]  /*4440*/  MUFU.EX2 R29, R0 ;  /* 0x00000000001d7308 */ /* 0x0002aa0000000800 */
[----:B------:R-:W-:Y:S01]  /*4450*/  HMMA.16816.F32.BF16 R60, R124, R66, R156 ;  /* 0x000000427c3c723c */ /* 0x000fe2000004189c */
[----:B------:R-:W-:-:S02]  /*4460*/  IMAD.MOV.U32 R209, RZ, RZ, R19 ;  /* 0x000000ffffd17224 */ /* 0x000fc400078e0013 */
[----:B------:R-:W-:Y:S02]  /*4470*/  IMAD.MOV.U32 R210, RZ, RZ, R69 ;  /* 0x000000ffffd27224 */ /* 0x000fe400078e0045 */
[----:B------:R-:W-:Y:S01]  /*4480*/  IMAD.MOV.U32 R211, RZ, RZ, R100 ;  /* 0x000000ffffd37224 */ /* 0x000fe200078e0064 */
[C---:B------:R-:W-:Y:S06]  /*4490*/  HMMA.16816.F32.BF16 R156, R124.reuse, R110, R232 ;  /* 0x0000006e7c9c723c */ /* 0x040fec00000418e8 */
[----:B------:R-:W-:Y:S01]  /*44a0*/  HMMA.16816.F32.BF16 R76, R124, R82, R164 ;  /* 0x000000527c4c723c */ /* 0x000fe200000418a4 */
[----:B-1----:R-:W-:Y:S01]  /*44b0*/  FFMA.FTZ R0, R70, UR8, -R16 ;  /* 0x0000000846007c23 */ /* 0x002fe20008010810 */
[----:B------:R-:W-:-:S02]  /*44c0*/  IMAD.MOV.U32 R70, RZ, RZ, R46 ;  /* 0x000000ffff467224 */ /* 0x000fc400078e002e */
[----:B------:R-:W-:Y:S01]  /*44d0*/  IMAD.MOV.U32 R232, RZ, RZ, R101 ;  /* 0x000000ffffe87224 */ /* 0x000fe200078e0065 */
[----:B------:R1:W-:Y:S01]  /*44e0*/  MUFU.EX2 R15, R0 ;  /* 0x00000000000f7308 */ /* 0x0003e20000000800 */
[----:B------:R-:W-:Y:S01]  /*44f0*/  IMAD.MOV.U32 R233, RZ, RZ, R102 ;  /* 0x000000ffffe97224 */ /* 0x000fe200078e0066 */
[C---:B------:R-:W-:Y:S01]  /*4500*/  HMMA.16816.F32.BF16 R164, R124.reuse, R118, R240 ;  /* 0x000000767ca4723c */ /* 0x040fe200000418f0 */
[----:B------:R-:W-:Y:S02]  /*4510*/  IMAD.MOV.U32 R234, RZ, RZ, R103 ;  /* 0x000000ffffea7224 */ /* 0x000fe400078e0067 */
[----:B------:R-:W-:Y:S02]  /*4520*/  IMAD.MOV.U32 R235, RZ, RZ, R68 ;  /* 0x000000ffffeb7224 */ /* 0x000fe400078e0044 */
[----:B------:R-:W-:Y:S01]  /*4530*/  IMAD.MOV.U32 R208, RZ, RZ, R70 ;  /* 0x000000ffffd07224 */ /* 0x000fe200078e0046 */
[----:B-1----:R-:W-:Y:S02]  /*4540*/  LOP3.LUT R0, R3, UR30, R44, 0x96, !PT ;  /* 0x0000001e03007c12 */ /* 0x002fe4000f8e962c */
[----:B------:R-:W-:Y:S01]  /*4550*/  SHF.R.U32.HI R3, RZ, 0x10, R2 ;  /* 0x00000010ff037819 */ /* 0x000fe20000011602 */
[----:B------:R-:W-:Y:S01]  /*4560*/  FFMA.FTZ R2, R84, UR8, -R16 ;  /* 0x0000000854027c23 */ /* 0x000fe20008010810 */
[----:B------:R-:W-:Y:S01]  /*4570*/  LOP3.LUT R7, R0, 0xff, RZ, 0xc0, !PT ;  /* 0x000000ff00077812 */ /* 0x000fe200078ec0ff */
[----:B------:R-:W-:Y:S01]  /*4580*/  HMMA.16816.F32.BF16 R44, R124, R26, R144 ;  /* 0x0000001a7c2c723c */ /* 0x000fe20000041890 */
[----:B------:R-:W-:Y:S01]  /*4590*/  LOP3.LUT R6, R3, 0xff, RZ, 0xc0, !PT ;  /* 0x000000ff03067812 */ /* 0x000fe200078ec0ff */
[----:B------:R1:W4:Y:S01]  /*45a0*/  MUFU.EX2 R12, R2 ;  /* 0x00000002000c7308 */ /* 0x0003220000000800 */
[----:B------:R-:W-:-:S02]  /*45b0*/  SHF.R.U32.HI R3, RZ, 0x10, R0 ;  /* 0x00000010ff037819 */ /* 0x000fc40000011600 */
[----:B------:R-:W-:Y:S01]  /*45c0*/  SHF.R.U32.HI R5, RZ, 0x18, R0 ;  /* 0x00000018ff057819 */ /* 0x000fe20000011600 */
[----:B------:R-:W-:Y:S01]  /*45d0*/  HMMA.16816.F32.BF16 R124, R124, R22, R236 ;  /* 0x000000167c7c723c */ /* 0x000fe200000418ec */
[----:B------:R-:W-:Y:S02]  /*45e0*/  LOP3.LUT R3, R3, 0xff, RZ, 0xc0, !PT ;  /* 0x000000ff03037812 */ /* 0x000fe400078ec0ff */
[----:B------:R-:W-:Y:S02]  /*45f0*/  PRMT R4, R6, 0x5410, R9 ;  /* 0x0000541006047816 */ /* 0x000fe40000000009 */
[----:B------:R-:W-:Y:S02]  /*4600*/  PRMT R3, R3, 0x5410, R5 ;  /* 0x0000541003037816 */ /* 0x000fe40000000005 */
[----:B---3--:R-:W-:Y:S02]  /*4610*/  F2FP.BF16.F32.PACK_AB R5, R18, R17 ;  /* 0x000000111205723e */ /* 0x008fe400000010ff */
[----:B------:R-:W-:-:S02]  /*4620*/  HSET2.LE.AND R4, R4, R14, PT ;  /* 0x0000000e04047233 */ /* 0x000fc40003803000 */
[----:B-1----:R-:W-:-:S04]  /*4630*/  LOP3.LUT R2, R0, 0xffff, RZ, 0xc0, !PT ;  /* 0x0000ffff00027812 */ /* 0x002fc800078ec0ff */
[----:B------:R-:W-:Y:S02]  /*4640*/  SHF.R.U32.HI R0, RZ, 0x8, R2 ;  /* 0x00000008ff007819 */ /* 0x000fe40000011602 */
[----:B------:R-:W-:Y:S02]  /*4650*/  PRMT R2, R10, 0x5410, R8 ;  /* 0x000054100a027816 */ /* 0x000fe40000000008 */
[----:B------:R-:W-:Y:S02]  /*4660*/  PRMT R0, R7, 0x5410, R0 ;  /* 0x0000541007007816 */ /* 0x000fe40000000000 */
[--C-:B------:R-:W-:Y:S02]  /*4670*/  HSET2.LE.AND R7, R3, R14.reuse, PT ;  /* 0x0000000e03077233 */ /* 0x100fe40003803000 */
[--C-:B------:R-:W-:Y:S02]  /*4680*/  HSET2.LE.AND R2, R2, R14.reuse, PT ;  /* 0x0000000e02027233 */ /* 0x100fe40003803000 */
[----:B------:R-:W-:-:S02]  /*4690*/  HSET2.LE.AND R6, R0, R14, PT ;  /* 0x0000000e00067233 */ /* 0x000fc40003803000 */
[----:B--2---:R-:W-:Y:S02]  /*46a0*/  F2FP.BF16.F32.PACK_AB R0, R29, R28 ;  /* 0x0000001c1d00723e */ /* 0x004fe400000010ff */
[----:B----4-:R-:W-:Y:S02]  /*46b0*/  F2FP.BF16.F32.PACK_AB R3, R12, R13 ;  /* 0x0000000d0c03723e */ /* 0x010fe400000010ff */
[----:B------:R-:W-:Y:S01]  /*46c0*/  LOP3.LUT R130, R2, R0, RZ, 0xc0, !PT ;  /* 0x0000000002827212 */ /* 0x000fe200078ec0ff */
[----:B------:R-:W-:Y:S01]  /*46d0*/  FADD.FTZ R2, R207, R206 ;  /* 0x000000cecf027221 */ /* 0x000fe20000010000 */
[----:B------:R-:W-:Y:S02]  /*46e0*/  F2FP.BF16.F32.PACK_AB R0, R11, R15 ;  /* 0x0000000f0b00723e */ /* 0x000fe400000010ff */
[----:B------:R-:W-:Y:S01]  /*46f0*/  LOP3.LUT R131, R4, R3, RZ, 0xc0, !PT ;  /* 0x0000000304837212 */ /* 0x000fe200078ec0ff */
[----:B------:R-:W-:Y:S01]  /*4700*/  IMAD.MOV.U32 R4, RZ, RZ, R31 ;  /* 0x000000ffff047224 */ /* 0x000fe200078e001f */
[----:B------:R-:W-:Y:S01]  /*4710*/  LOP3.LUT R128, R6, R5, RZ, 0xc0, !PT ;  /* 0x0000000506807212 */ /* 0x000fe200078ec0ff */
[----:B------:R-:W-:Y:S01]  /*4720*/  IMAD.MOV.U32 R5, RZ, RZ, R34 ;  /* 0x000000ffff057224 */ /* 0x000fe200078e0022 */
[----:B------:R-:W-:Y:S01]  /*4730*/  LOP3.LUT R129, R7, R0, RZ, 0xc0, !PT ;  /* 0x0000000007817212 */ /* 0x000fe200078ec0ff */
[----:B------:R-:W-:-:S02]  /*4740*/  IMAD.MOV.U32 R6, RZ, RZ, R87 ;  /* 0x000000ffff067224 */ /* 0x000fc400078e0057 */
[----:B------:R-:W-:Y:S01]  /*4750*/  FADD.FTZ R3, R225, R224 ;  /* 0x000000e0e1037221 */ /* 0x000fe20000010000 */
[----:B------:R-:W-:Y:S02]  /*4760*/  IMAD.MOV.U32 R7, RZ, RZ, R86 ;  /* 0x000000ffff077224 */ /* 0x000fe400078e0056 */
[----:B------:R-:W-:Y:S01]  /*4770*/  FADD.FTZ R0, R35, R252 ;  /* 0x000000fc23007221 */ /* 0x000fe20000010000 */
[----:B------:R-:W-:Y:S01]  /*4780*/  FADD.FTZ R2, R175, R2 ;  /* 0x00000002af027221 */ /* 0x000fe20000010000 */
[----:B------:R-:W-:Y:S01]  /*4790*/  FADD.FTZ R3, R177, R3 ;  /* 0x00000003b1037221 */ /* 0x000fe20000010000 */
[C---:B------:R-:W-:Y:S01]  /*47a0*/  HMMA.16816.F32.BF16 R144, R128.reuse, R152, R52 ;  /* 0x000000988090723c */ /* 0x040fe20000041834 */
[C---:B------:R-:W-:Y:S02]  /*47b0*/  VIADD R225, R223.reuse, 0x1000 ;  /* 0x00001000dfe17836 */ /* 0x040fe40000000000 */
[----:B------:R-:W-:Y:S01]  /*47c0*/  FADD.FTZ R2, R176, R2 ;  /* 0x00000002b0027221 */ /* 0x000fe20000010000 */
[----:B------:R-:W-:Y:S01]  /*47d0*/  FADD.FTZ R3, R178, R3 ;  /* 0x00000003b2037221 */ /* 0x000fe20000010000 */
[----:B------:R-:W-:Y:S01]  /*47e0*/  VIADD R224, R223, 0x1800 ;  /* 0x00001800dfe07836 */ /* 0x000fe20000000000 */
[----:B------:R-:W-:Y:S01]  /*47f0*/  HMMA.16816.F32.BF16 R152, R128, R154, R4 ;  /* 0x0000009a8098723c */ /* 0x000fe20000041804 */
[----:B------:R-:W-:-:S04]  /*4800*/  FADD.FTZ R15, R15, R2 ;  /* 0x000000020f0f7221 */ /* 0x000fc80000010000 */
[----:B------:R-:W-:Y:S01]  /*4810*/  FADD.FTZ R15, R11, R15 ;  /* 0x0000000f0b0f7221 */ /* 0x000fe20000010000 */
[C---:B------:R-:W-:Y:S01]  /*4820*/  HMMA.16816.F32.BF16 R52, R128.reuse, R64, R196 ;  /* 0x000000408034723c */ /* 0x040fe200000418c4 */
[----:B------:R-:W-:Y:S01]  /*4830*/  FADD.FTZ R4, R250, R226 ;  /* 0x000000e2fa047221 */ /* 0x000fe20000010000 */
[----:B------:R-:W-:Y:S01]  /*4840*/  FADD.FTZ R5, R251, R0 ;  /* 0x00000000fb057221 */ /* 0x000fe20000010000 */
[----:B------:R-:W-:Y:S01]  /*4850*/  FADD.FTZ R15, R13, R15 ;  /* 0x0000000f0d0f7221 */ /* 0x000fe20000010000 */
[----:B------:R-:W-:Y:S02]  /*4860*/  VIADD R226, R223, 0x800 ;  /* 0x00000800dfe27836 */ /* 0x000fe40000000000 */
[----:B------:R-:W-:Y:S01]  /*4870*/  FADD.FTZ R0, R204, R4 ;  /* 0x00000004cc007221 */ /* 0x000fe20000010000 */
[----:B------:R-:W-:Y:S01]  /*4880*/  FADD.FTZ R5, R205, R5 ;  /* 0x00000005cd057221 */ /* 0x000fe20000010000 */
[----:B------:R-:W-:Y:S02]  /*4890*/  HMMA.16816.F32.BF16 R64, R128, R66, R232 ;  /* 0x000000428040723c */ /* 0x000fe400000418e8 */
[----:B------:R-:W-:Y:S01]  /*48a0*/  FADD.FTZ R4, R179, R0 ;  /* 0x00000000b3047221 */ /* 0x000fe20000010000 */
[----:B------:R-:W-:Y:S01]  /*48b0*/  FADD.FTZ R0, R17, R3 ;  /* 0x0000000311007221 */ /* 0x000fe20000010000 */
[----:B------:R-:W-:-:S02]  /*48c0*/  FADD.FTZ R2, R173, R5 ;  /* 0x00000005ad027221 */ /* 0x000fc40000010000 */
        /* <DEDUP_REMOVED lines=23> */
[----:B------:R-:W-:-:S08]  /*4a40*/  NOP ;  /* 0x0000000000007918 */ /* 0x000fd00000000000 */
[----:B------:R-:W-:-:S15]  /*4a50*/  @!P6 BRA `(.L_x_1533) ;  /* 0x0000002c0040e947 */ /* 0x000fde0003800000 */
[C---:B------:R-:W-:Y:S01]  /*4a60*/  IMAD.WIDE.U32 R2, R139.reuse, -0x326172a9, RZ ;  /* 0xcd9e8d578b027825 */ /* 0x040fe200078e00ff */
[----:B------:R-:W-:Y:S01]  /*4a70*/  IADD3 R35, R139, 0x4, RZ ;  /* 0x000000048b237810 */ /* 0x000fe20007ffe0ff */
[----:B------:R-:W-:Y:S01]  /*4a80*/  USHF.L.U64.HI UR31, UR6, 0x5, UR7 ;  /* 0x00000005061f7899 */ /* 0x000fe20008010207 */
[----:B------:R-:W-:Y:S01]  /*4a90*/  MOV R132, R135 ;  /* 0x0000008700847202 */ /* 0x000fe20000000f00 */
[----:B------:R-:W-:Y:S01]  /*4aa0*/  IMAD.WIDE.U32 R228, R248, -0x2daee0ad, RZ ;  /* 0xd2511f53f8e47825 */ /* 0x000fe200078e00ff */
[----:B------:R1:W-:Y:S01]  /*4ab0*/  STL.64 [R1], R2 ;  /* 0x0000000201007387 */ /* 0x0003e20000100a00 */
[----:B------:R-:W-:Y:S01]  /*4ac0*/  LOP3.LUT R240, R3, R174, RZ, 0x3c, !PT ;  /* 0x000000ae03f07212 */ /* 0x000fe200078e3cff */
[----:B------:R-:W-:Y:S01]  /*4ad0*/  USHF.L.U32 UR37, UR6, 0x5, URZ ;  /* 0x0000000506257899 */ /* 0x000fe2000800063f */
[----:B------:R-:W-:Y:S01]  /*4ae0*/  IMAD.WIDE.U32 R250, R35, -0x326172a9, RZ ;  /* 0xcd9e8d5723fa7825 */ /* 0x000fe200078e00ff */
[----:B------:R-:W-:Y:S01]  /*4af0*/  MOV R0, R136 ;  /* 0x0000008800007202 */ /* 0x000fe20000000f00 */
[----:B------:R-:W-:Y:S01]  /*4b00*/  ULEA.HI.SX32 UR39, UR39, 0xfffffffe, 0x1b ;  /* 0xfffffffe27277891 */ /* 0x000fe2000f8fda3f */
[----:B------:R-:W-:Y:S01]  /*4b10*/  MOV R138, R133 ;  /* 0x00000085008a7202 */ /* 0x000fe20000000f00 */
[----:B------:R-:W-:Y:S01]  /*4b20*/  IMAD.WIDE.U32 R240, R240, -0x2daee0ad, RZ ;  /* 0xd2511f53f0f07825 */ /* 0x000fe200078e00ff */
[----:B------:R-:W-:Y:S01]  /*4b30*/  LOP3.LUT R238, R251, R174, RZ, 0x3c, !PT ;  /* 0x000000aefbee7212 */ /* 0x000fe200078e3cff */
[----:B------:R-:W-:Y:S01]  /*4b40*/  ULDC UR4, c[0x0][0x2ec] ;  /* 0x0000bb0000047ab9 */ /* 0x000fe20000000800 */
[----:B------:R-:W-:Y:S01]  /*4b50*/  MOV R137, R134 ;  /* 0x0000008600897202 */ /* 0x000fe20000000f00 */
[----:B------:R-:W-:Y:S01]  /*4b60*/  ULDC.64 UR12, c[0x0][0x250] ;  /* 0x00009400000c7ab9 */ /* 0x000fe20000000a00 */
[----:B------:R-:W-:Y:S01]  /*4b70*/  MOV R252, 0x7054 ;  /* 0x0000705400fc7802 */ /* 0x000fe20000000f00 */
[----:B------:R-:W-:Y:S01]  /*4b80*/  IMAD.WIDE.U32 R238, R238, -0x2daee0ad, RZ ;  /* 0xd2511f53eeee7825 */ /* 0x000fe200078e00ff */
[----:B------:R-:W-:Y:S01]  /*4b90*/  ULDC.64 UR6, c[0x0][0x218] ;  /* 0x0000860000067ab9 */ /* 0x000fe20000000a00 */
[----:B------:R-:W-:Y:S01]  /*4ba0*/  ULDC.64 UR8, c[0x0][0x248] ;  /* 0x0000920000087ab9 */ /* 0x000fe20000000a00 */
[----:B------:R-:W-:Y:S01]  /*4bb0*/  ULDC.64 UR10, c[0x0][0x220] ;  /* 0x00008800000a7ab9 */ /* 0x000fe20000000a00 */
[----:B------:R-:W-:Y:S05]  /*4bc0*/  BRA `(.L_x_1534) ;  /* 0x0000000000687947 */ /* 0x000fea0003800000 */
.L_x_1536:
        /* <DEDUP_REMOVED lines=15> */
[----:B------:R-:W-:Y:S04]  /*4cc0*/  LEA.HI.X R3, R3, UR7, R135, 0x1, P1 ;  /* 0x0000000703037c11 */ /* 0x000fe800088f0c87 */
        /* <DEDUP_REMOVED lines=8> */
[----:B------:R-:W0:Y:S01]  /*4d50*/  LDGDEPBAR ;  /* 0x00000000000079af */ /* 0x000e220000000000 */
[----:B------:R-:W-:Y:S05]  /*4d60*/  BRA `(.L_x_1535) ;  /* 0x0000000800347947 */ /* 0x000fea0003800000 */
.L_x_1534:
[----:B------:R-:W2:Y:S01]  /*4d70*/  LDL.64 R6, [R1+0x10] ;  /* 0x0000100001067983 */ /* 0x000ea20000100a00 */
[----:B------:R-:W-:Y:S01]  /*4d80*/  USHF.R.S32.HI UR36, URZ, 0x1f, UR39 ;  /* 0x0000001f3f247899 */ /* 0x000fe20008011427 */
[----:B------:R-:W-:Y:S04]  /*4d90*/  DEPBAR.LE SB0, 0x0 ;  /* 0x000080000000791a */ /* 0x000fe80000000000 */
[----:B------:R-:W-:Y:S01]  /*4da0*/  UIMAD UR36, UR36, UR12, URZ ;  /* 0x0000000c242472a4 */ /* 0x000fe2000f8e023f */
[----:B------:R-:W-:Y:S01]  /*4db0*/  BAR.SYNC.DEFER_BLOCKING 0x0 ;  /* 0x0000000000007b1d */ /* 0x000fe20000010000 */
[----:B------:R-:W-:Y:S01]  /*4dc0*/  UIMAD.WIDE.U32 UR40, UR39, UR12, URZ ;  /* 0x0000000c272872a5 */ /* 0x000fe2000f8e003f */
[----:B------:R-:W-:Y:S01]  /*4dd0*/  ISETP.LT.AND P2, PT, RZ, UR39, PT ;  /* 0x00000027ff007c0c */ /* 0x000fe2000bf41270 */
[----:B------:R-:W-:Y:S04]  /*4de0*/  UIMAD UR36, UR39, UR13, UR36 ;  /* 0x0000000d272472a4 */ /* 0x000fe8000f8e0224 */
[----:B------:R-:W-:Y:S01]  /*4df0*/  UIADD3 UR36, UR41, UR36, URZ ;  /* 0x0000002429247290 */ /* 0x000fe2000fffe03f */
[----:B-1----:R-:W-:Y:S02]  /*4e00*/  IMAD.U32 R3, RZ, RZ, UR40 ;  /* 0x00000028ff037e24 */ /* 0x002fe4000f8e00ff */
[----:B------:R-:W-:Y:S03]  /*4e10*/  IMAD.U32 R4, RZ, RZ, UR40 ;  /* 0x00000028ff047e24 */ /* 0x000fe6000f8e00ff */
[----:B------:R-:W-:Y:S01]  /*4e20*/  IMAD.U32 R5, RZ, RZ, UR36 ;  /* 0x00000024ff057e24 */ /* 0x000fe2000f8e00ff */
[----:B--2---:R-:W-:Y:S04]  /*4e30*/  LEA R3, P0, R3, R6, 0x5 ;  /* 0x0000000603037211 */ /* 0x004fe800078028ff */
[C---:B------:R-:W-:Y:S02]  /*4e40*/  LEA R2, P1, R3.reuse, UR10, 0x1 ;  /* 0x0000000a03027c11 */ /* 0x040fe4000f8208ff */
[----:B------:R-:W-:Y:S02]  /*4e50*/  LEA.HI.X R5, R4, R249, R5, 0x5, P0 ;  /* 0x000000f904057211 */ /* 0x000fe400000f2c05 */
[----:B------:R-:W-:Y:S02]  /*4e60*/  IADD3 R4, P0, R2, UR37, RZ ;  /* 0x0000002502047c10 */ /* 0x000fe4000ff1e0ff */
[----:B------:R-:W-:Y:S04]  /*4e70*/  LEA.HI.X R3, R3, UR11, R5, 0x1, P1 ;  /* 0x0000000b03037c11 */ /* 0x000fe800088f0c05 */
[----:B------:R-:W-:Y:S01]  /*4e80*/  IADD3.X R5, R3, UR31, RZ, P0, !PT ;  /* 0x0000001f03057c10 */ /* 0x000fe200087fe4ff */
[----:B------:R-:W-:Y:S01]  /*4e90*/  @!PT LDS RZ, [RZ] ;  /* 0x00000000fffff984 */ /* 0x000fe20000000800 */
[----:B------:R-:W-:Y:S01]  /*4ea0*/  @!PT LDS RZ, [RZ] ;  /* 0x00000000fffff984 */ /* 0x000fe20000000800 */
[----:B------:R-:W-:Y:S01]  /*4eb0*/  @!PT LDS RZ, [RZ] ;  /* 0x00000000fffff984 */ /* 0x000fe20000000800 */
[----:B------:R-:W-:Y:S04]  /*4ec0*/  LDGSTS.E.BYPASS.LTC128B.128 [R227+0xa000], desc[UR32][R2.64] ;  /* 0x0a00000002e37fae */ /* 0x000fe8000b901d60 */
[----:B------:R-:W-:Y:S04]  /*4ed0*/  LDGSTS.E.BYPASS.LTC128B.128 [R227+0xb000], desc[UR32][R2.64+0x80] ;  /* 0x0b00008002e37fae */ /* 0x000fe8000b901d60 */
[----:B------:R-:W-:Y:S04]  /*4ee0*/  LDGSTS.E.BYPASS.LTC128B.128 [R227+0xa800], desc[UR32][R4.64] ;  /* 0x0a80000004e37fae */ /* 0x000fe8000b901d60 */
[----:B------:R1:W-:Y:S04]  /*4ef0*/  LDGSTS.E.BYPASS.LTC128B.128 [R227+0xb800], desc[UR32][R4.64+0x80] ;  /* 0x0b80008004e37fae */ /* 0x0003e8000b901d60 */
        /* <DEDUP_REMOVED lines=110> */
[----:B------:R-:W-:Y:S05]  /*55e0*/  FMNMX.FTZ R2, R23, R2, !PT ;  /* 0x0000000217027209 */ /* 0x000fea0007810000 */
[----:B------:R-:W-:Y:S02]  /*55f0*/  FMNMX.FTZ R136, R32, R136, !PT ;  /* 0x0000008820887209 */ /* 0x000fe40007810000 */
[----:B------:R-:W-:Y:S02]  /*5600*/  FMNMX.FTZ R2, R34, R2, !PT ;  /* 0x0000000222027209 */ /* 0x000fe40007810000 */
[----:B------:R-:W-:Y:S02]  /*5610*/  FMNMX.FTZ R136, R33, R136, !PT ;  /* 0x0000008821887209 */ /* 0x000fe40007810000 */
[----:B------:R-:W-:Y:S01]  /*5620*/  FMNMX.FTZ R133, R35, R2, !PT ;  /* 0x0000000223857209 */ /* 0x000fe20007810000 */
[----:B------:R-:W-:Y:S06]  /*5630*/  @P2 BRA `(.L_x_1536) ;  /* 0xfffffff400642947 */ /* 0x000fec000383ffff */
.L_x_1535:
[----:B------:R-:W2:Y:S01]  /*5640*/  LDL.64 R180, [R1] ;  /* 0x0000000001b47983 */ /* 0x000ea20000100a00 */
[----:B------:R-:W-:Y:S02]  /*5650*/  MOV R139, UR35 ;  /* 0x00000023008b7c02 */ /* 0x000fe40008000f00 */
[--C-:B------:R-:W-:Y:S02]  /*5660*/  LOP3.LUT R174, R241, UR20, R228.reuse, 0x96, !PT ;  /* 0x00000014f1ae7c12 */ /* 0x100fe4000f8e96e4 */
[----:B------:R-:W-:Y:S01]  /*5670*/  LOP3.LUT R172, R239, UR20, R228, 0x96, !PT ;  /* 0x00000014efac7c12 */ /* 0x000fe2000f8e96e4 */
[----:B-1----:R-:W1:Y:S01]  /*5680*/  SHFL.BFLY PT, R2, R136, 0x2, 0x1f ;  /* 0x0c401f0088027f89 */ /* 0x002e6200000e0000 */
[----:B------:R-:W-:Y:S01]  /*5690*/  MOV R188, UR24 ;  /* 0x0000001800bc7c02 */ /* 0x000fe20008000f00 */
[----:B------:R-:W-:Y:S06]  /*56a0*/  IMAD.WIDE.U32 R174, R174, -0x326172a9, RZ ;  /* 0xcd9e8d57aeae7825 */ /* 0x000fec00078e00ff */
[----:B------:R-:W3:Y:S01]  /*56b0*/  SHFL.BFLY PT, R135, R133, 0x2, 0x1f ;  /* 0x0c401f0085877f89 */ /* 0x000ee200000e0000 */
[----:B------:R-:W-:Y:S01]  /*56c0*/  PRMT R188, R188, R252, UR24 ;  /* 0x00000018bcbc7e16 */ /* 0x000fe200080000fc */
[----:B------:R-:W-:Y:S06]  /*56d0*/  IMAD.WIDE.U32 R172, R172, -0x326172a9, RZ ;  /* 0xcd9e8d57acac7825 */ /* 0x000fec00078e00ff */
[----:B------:R-:W-:Y:S01]  /*56e0*/  LDSM.16.MT88.4 R184, [R215+0xa000] ;  /* 0x00a00000d7b8783b */ /* 0x000fe20000004200 */
[----:B-1----:R-:W-:Y:S02]  /*56f0*/  FMNMX.FTZ R136, R136, R2, !PT ;  /* 0x0000000288887209 */ /* 0x002fe40007810000 */
[----:B------:R-:W-:Y:S02]  /*5700*/  FMNMX.FTZ R2, R8, R137, !PT ;  /* 0x0000008908027209 */ /* 0x000fe40007810000 */
[----:B---3--:R-:W-:Y:S03]  /*5710*/  FMNMX.FTZ R135, R133, R135, !PT ;  /* 0x0000008785877209 */ /* 0x008fe60007810000 */
[----:B------:R-:W1:Y:S01]  /*5720*/  SHFL.BFLY PT, R133, R136, 0x1, 0x1f ;  /* 0x0c201f0088857f89 */ /* 0x000e6200000e0000 */
[----:B------:R-:W-:Y:S02]  /*5730*/  FMNMX.FTZ R3, R9, R2, !PT ;  /* 0x0000000209037209 */ /* 0x000fe40007810000 */
[----:B------:R-:W-:Y:S05]  /*5740*/  FMNMX.FTZ R2, R10, R138, !PT ;  /* 0x0000008a0a027209 */ /* 0x000fea0007810000 */
[----:B------:R-:W3:Y:S01]  /*5750*/  SHFL.BFLY PT, R134, R135, 0x1, 0x1f ;  /* 0x0c201f0087867f89 */ /* 0x000ee200000e0000 */
[----:B------:R-:W-:Y:S02]  /*5760*/  FMNMX.FTZ R3, R12, R3, !PT ;  /* 0x000000030c037209 */ /* 0x000fe40007810000 */
[----:B------:R-:W-:Y:S02]  /*5770*/  FMNMX.FTZ R2, R11, R2, !PT ;  /* 0x000000020b027209 */ /* 0x000fe40007810000 */
[----:B------:R-:W-:Y:S02]  /*5780*/  FMNMX.FTZ R3, R13, R3, !PT ;  /* 0x000000030d037209 */ /* 0x000fe40007810000 */
[----:B------:R-:W-:Y:S02]  /*5790*/  FMNMX.FTZ R2, R14, R2, !PT ;  /* 0x000000020e027209 */ /* 0x000fe40007810000 */
[----:B------:R-:W-:Y:S02]  /*57a0*/  FMNMX.FTZ R3, R24, R3, !PT ;  /* 0x0000000318037209 */ /* 0x000fe40007810000 */
[----:B------:R-:W-:Y:S04]  /*57b0*/  FMNMX.FTZ R2, R15, R2, !PT ;  /* 0x000000020f027209 */ /* 0x000fe80007810000 */
[----:B------:R-:W-:Y:S04]  /*57c0*/  FMNMX.FTZ R2, R26, R2, !PT ;  /* 0x000000021a027209 */ /* 0x000fe80007810000 */
[----:B------:R-:W-:Y:S02]  /*57d0*/  FMNMX.FTZ R2, R27, R2, !PT ;  /* 0x000000021b027209 */ /* 0x000fe40007810000 */
[----:B-1----:R-:W-:Y:S02]  /*57e0*/  FMNMX.FTZ R136, R136, R133, !PT ;  /* 0x0000008588887209 */ /* 0x002fe40007810000 */
[----:B------:R-:W-:Y:S02]  /*57f0*/  FMNMX.FTZ R133, R25, R3, !PT ;  /* 0x0000000319857209 */ /* 0x000fe40007810000 */
[----:B---3--:R-:W-:Y:S01]  /*5800*/  FMNMX.FTZ R135, R135, R134, !PT ;  /* 0x0000008687877209 */ /* 0x008fe20007810000 */
[----:B------:R-:W-:Y:S01]  /*5810*/  FADD.FTZ R0, -R136, R0 ;  /* 0x0000000088007221 */ /* 0x000fe20000010100 */
[----:B------:R-:W-:Y:S01]  /*5820*/  FMNMX.FTZ R133, R28, R133, !PT ;  /* 0x000000851c857209 */ /* 0x000fe20007810000 */
[C---:B------:R-:W-:Y:S01]  /*5830*/  FMUL.FTZ R189, R136.reuse, UR4 ;  /* 0x0000000488bd7c20 */ /* 0x040fe20008410000 */
[----:B------:R-:W-:Y:S01]  /*5840*/  FSETP.NEU.FTZ.AND P0, PT, R136, -INF , PT ;  /* 0xff8000008800780b */ /* 0x000fe20003f1d000 */
[----:B------:R-:W-:Y:S01]  /*5850*/  FMUL.FTZ R3, R0, UR4 ;  /* 0x0000000400037c20 */ /* 0x000fe20008410000 */
[----:B------:R-:W-:Y:S01]  /*5860*/  FADD.FTZ R0, -R135, R132 ;  /* 0x0000008487007221 */ /* 0x000fe20000010100 */
[----:B------:R-:W-:Y:S01]  /*5870*/  FMNMX.FTZ R134, R29, R133, !PT ;  /* 0x000000851d867209 */ /* 0x000fe20007810000 */
[----:B------:R-:W-:Y:S01]  /*5880*/  FMUL.FTZ R190, R135, UR4 ;  /* 0x0000000487be7c20 */ /* 0x000fe20008410000 */
[----:B------:R1:W3:Y:S01]  /*5890*/  MUFU.EX2 R132, R3 ;  /* 0x0000000300847308 */ /* 0x0002e20000000800 */
[----:B------:R-:W-:Y:S02]  /*58a0*/  FSEL R189, R189, RZ, P0 ;  /* 0x000000ffbdbd7208 */ /* 0x000fe40000000000 */
[----:B------:R-:W4:Y:S01]  /*58b0*/  SHFL.BFLY PT, R176, R134, 0x2, 0x1f ;  /* 0x0c401f0086b07f89 */ /* 0x000f2200000e0000 */
[----:B------:R-:W-:Y:S02]  /*58c0*/  FSETP.NEU.FTZ.AND P0, PT, R135, -INF , PT ;  /* 0xff8000008700780b */ /* 0x000fe40003f1d000 */
[--C-:B------:R-:W-:Y:S01]  /*58d0*/  FFMA.FTZ R16, R16, UR4, -R189.reuse ;  /* 0x0000000410107c23 */ /* 0x100fe200080108bd */
[--C-:B------:R-:W-:Y:S01]  /*58e0*/  FFMA.FTZ R17, R17, UR4, -R189.reuse ;  /* 0x0000000411117c23 */ /* 0x100fe200080108bd */
[----:B------:R-:W-:Y:S01]  /*58f0*/  FSEL R190, R190, RZ, P0 ;  /* 0x000000ffbebe7208 */ /* 0x000fe20000000000 */
[--C-:B------:R-:W-:Y:S01]  /*5900*/  FFMA.FTZ R4, R4, UR4, -R189.reuse ;  /* 0x0000000404047c23 */ /* 0x100fe200080108bd */
[----:B------:R5:W-:Y:S01]  /*5910*/  MUFU.EX2 R248, R16 ;  /* 0x0000001000f87308 */ /* 0x000be20000000800 */
[--C-:B------:R-:W-:Y:S01]  /*5920*/  FFMA.FTZ R5, R5, UR4, -R189.reuse ;  /* 0x0000000405057c23 */ /* 0x100fe200080108bd */
[--C-:B------:R-:W-:Y:S01]  /*5930*/  FFMA.FTZ R33, R33, UR4, -R189.reuse ;  /* 0x0000000421217c23 */ /* 0x100fe200080108bd */
[--C-:B------:R-:W-:Y:S01]  /*5940*/  FFMA.FTZ R18, R18, UR4, -R190.reuse ;  /* 0x0000000412127c23 */ /* 0x100fe200080108be */
[----:B------:R-:W-:Y:S01]  /*5950*/  FFMA.FTZ R32, R32, UR4, -R189 ;  /* 0x0000000420207c23 */ /* 0x000fe200080108bd */
[--C-:B------:R-:W-:Y:S01]  /*5960*/  FFMA.FTZ R34, R34, UR4, -R190.reuse ;  /* 0x0000000422227c23 */ /* 0x100fe200080108be */
[--C-:B------:R-:W-:Y:S01]  /*5970*/  FFMA.FTZ R35, R35, UR4, -R190.reuse ;  /* 0x0000000423237c23 */ /* 0x100fe200080108be */
[----:B-1----:R-:W-:Y:S01]  /*5980*/  FMUL.FTZ R3, R0, UR4 ;  /* 0x0000000400037c20 */ /* 0x002fe20008410000 */
[----:B------:R-:W-:Y:S02]  /*5990*/  FMNMX.FTZ R0, R30, R2, !PT ;  /* 0x000000021e007209 */ /* 0x000fe40007810000 */
[----:B------:R1:W-:Y:S01]  /*59a0*/  MUFU.EX2 R247, R17 ;  /* 0x0000001100f77308 */ /* 0x0003e20000000800 */
[----:B------:R-:W-:Y:S01]  /*59b0*/  LOP3.LUT R2, R229, UR39, R139, 0x96, !PT ;  /* 0x00000027e5027c12 */ /* 0x000fe2000f8e968b */
[----:B------:R-:W-:Y:S01]  /*59c0*/  FFMA.FTZ R139, R19, UR4, -R190 ;  /* 0x00000004138b7c23 */ /* 0x000fe200080108be */
[----:B------:R-:W-:Y:S01]  /*59d0*/  FMNMX.FTZ R0, R31, R0, !PT ;  /* 0x000000001f007209 */ /* 0x000fe20007810000 */
[C---:B---3--:R-:W-:Y:S01]  /*59e0*/  FMUL.FTZ R36, R132.reuse, R36 ;  /* 0x0000002484247220 */ /* 0x048fe20000410000 */
[----:B------:R-:W-:Y:S01]  /*59f0*/  FMUL.FTZ R37, R132, R37 ;  /* 0x0000002584257220 */ /* 0x000fe20000410000 */
[----:B------:R-:W-:Y:S04]  /*5a00*/  IMAD.WIDE.U32 R178, R2, -0x326172a9, RZ ;  /* 0xcd9e8d5702b27825 */ /* 0x000fe800078e00ff */
[----:B------:R-:W-:Y:S01]  /*5a10*/  FMUL.FTZ R48, R132, R48 ;  /* 0x0000003084307220 */ /* 0x000fe20000410000 */
[----:B------:R-:W3:Y:S01]  /*5a20*/  SHFL.BFLY PT, R2, R0, 0x2, 0x1f ;  /* 0x0c401f0000027f89 */ /* 0x000ee200000e0000 */
[----:B------:R3:W-:Y:S01]  /*5a30*/  MUFU.EX2 R246, R18 ;  /* 0x0000001200f67308 */ /* 0x0007e20000000800 */
[----:B----4-:R-:W-:Y:S01]  /*5a40*/  FMNMX.FTZ R134, R134, R176, !PT ;  /* 0x000000b086867209 */ /* 0x010fe20007810000 */
[C---:B------:R-:W-:Y:S01]  /*5a50*/  FMUL.FTZ R49, R132.reuse, R49 ;  /* 0x0000003184317220 */ /* 0x040fe20000410000 */
[----:B-----5:R-:W-:Y:S01]  /*5a60*/  LOP3.LUT R16, R175, UR19, R178, 0x96, !PT ;  /* 0x00000013af107c12 */ /* 0x020fe2000f8e96b2 */
[----:B------:R-:W-:Y:S01]  /*5a70*/  FMUL.FTZ R52, R132, R52 ;  /* 0x0000003484347220 */ /* 0x000fe20000410000 */
[----:B------:R-:W-:Y:S02]  /*5a80*/  LOP3.LUT R175, R179, UR21, R250, 0x96, !PT ;  /* 0x00000015b3af7c12 */ /* 0x000fe4000f8e96fa */
[----:B------:R-:W4:Y:S01]  /*5a90*/  SHFL.BFLY PT, R176, R134, 0x1, 0x1f ;  /* 0x0c201f0086b07f89 */ /* 0x000f2200000e0000 */
[----:B------:R-:W-:Y:S02]  /*5aa0*/  LOP3.LUT R173, R173, UR19, R178, 0x96, !PT ;  /* 0x00000013adad7c12 */ /* 0x000fe4000f8e96b2 */
[----:B------:R-:W-:Y:S01]  /*5ab0*/  MUFU.EX2 R244, R4 ;  /* 0x0000000400f47308 */ /* 0x000fe20000000800 */
[----:B-1----:R-:W-:Y:S04]  /*5ac0*/  IMAD.WIDE.U32 R16, R16, -0x2daee0ad, RZ ;  /* 0xd2511f5310107825 */ /* 0x002fe800078e00ff */
[C---:B------:R-:W-:Y:S01]  /*5ad0*/  FMUL.FTZ R53, R132.reuse, R53 ;  /* 0x0000003584357220 */ /* 0x040fe20000410000 */
[----:B------:R-:W-:Y:S01]  /*5ae0*/  UIADD3 UR39, UR39, -0x1, URZ ;  /* 0xffffffff27277890 */ /* 0x000fe2000fffe03f */
[C---:B------:R-:W-:Y:S01]  /*5af0*/  FMUL.FTZ R64, R132.reuse, R64 ;  /* 0x0000004084407220 */ /* 0x040fe20000410000 */
[C---:B------:R-:W-:Y:S01]  /*5b00*/  FMUL.FTZ R65, R132.reuse, R65 ;  /* 0x0000004184417220 */ /* 0x040fe20000410000 */
[C---:B------:R-:W-:Y:S01]  /*5b10*/  FMUL.FTZ R68, R132.reuse, R68 ;  /* 0x0000004484447220 */ /* 0x040fe20000410000 */
[C---:B------:R-:W-:Y:S01]  /*5b20*/  FMUL.FTZ R69, R132.reuse, R69 ;  /* 0x0000004584457220 */ /* 0x040fe20000410000 */
[----:B------:R-:W-:Y:S01]  /*5b30*/  MUFU.EX2 R243, R5 ;  /* 0x0000000500f37308 */ /* 0x000fe20000000800 */
[----:B---3--:R-:W-:Y:S04]  /*5b40*/  IMAD.WIDE.U32 R18, R173, -0x2daee0ad, RZ ;  /* 0xd2511f53ad127825 */ /* 0x008fe800078e00ff */
[C---:B------:R-:W-:Y:S01]  /*5b50*/  FMUL.FTZ R80, R132.reuse, R80 ;  /* 0x0000005084507220 */ /* 0x040fe20000410000 */
[C---:B------:R-:W-:Y:S01]  /*5b60*/  FMUL.FTZ R81, R132.reuse, R81 ;  /* 0x0000005184517220 */ /* 0x040fe20000410000 */
[C---:B------:R-:W-:Y:S01]  /*5b70*/  FMUL.FTZ R84, R132.reuse, R84 ;  /* 0x0000005484547220 */ /* 0x040fe20000410000 */
[----:B------:R-:W-:Y:S01]  /*5b80*/  FMUL.FTZ R85, R132, R85 ;  /* 0x0000005584557220 */ /* 0x000fe20000410000 */
[----:B------:R-:W-:Y:S01]  /*5b90*/  FMNMX.FTZ R0, R0, R2, !PT ;  /* 0x0000000200007209 */ /* 0x000fe20007810000 */
[----:B------:R-:W-:Y:S01]  /*5ba0*/  MUFU.EX2 R245, R139 ;  /* 0x0000008b00f57308 */ /* 0x000fe20000000800 */
[C---:B------:R-:W-:Y:S01]  /*5bb0*/  FMUL.FTZ R96, R132.reuse, R96 ;  /* 0x0000006084607220 */ /* 0x040fe20000410000 */
[C---:B------:R-:W-:Y:S01]  /*5bc0*/  FMUL.FTZ R97, R132.reuse, R97 ;  /* 0x0000006184617220 */ /* 0x040fe20000410000 */
[C---:B------:R-:W-:Y:S01]  /*5bd0*/  FMUL.FTZ R100, R132.reuse, R100 ;  /* 0x0000006484647220 */ /* 0x040fe20000410000 */
[----:B------:R-:W1:Y:S01]  /*5be0*/  SHFL.BFLY PT, R2, R0, 0x1, 0x1f ;  /* 0x0c201f0000027f89 */ /* 0x000e6200000e0000 */
[----:B------:R-:W-:Y:S01]  /*5bf0*/  FMUL.FTZ R101, R132, R101 ;  /* 0x0000006584657220 */ /* 0x000fe20000410000 */
[----:B----4-:R-:W-:Y:S01]  /*5c00*/  FMNMX.FTZ R134, R134, R176, !PT ;  /* 0x000000b086867209 */ /* 0x010fe20007810000 */
[----:B------:R-:W-:Y:S03]  /*5c10*/  FFMA.FTZ R22, R22, UR4, -R190 ;  /* 0x0000000416167c23 */ /* 0x000fe600080108be */
[----:B------:R-:W3:Y:S01]  /*5c20*/  MUFU.EX2 R3, R3 ;  /* 0x0000000300037308 */ /* 0x000ee20000000800 */
[----:B------:R-:W-:Y:S01]  /*5c30*/  FMUL.FTZ R108, R132, R108 ;  /* 0x0000006c846c7220 */ /* 0x000fe20000410000 */
[----:B------:R-:W-:Y:S01]  /*5c40*/  FSETP.NEU.FTZ.AND P0, PT, R134, -INF , PT ;  /* 0xff8000008600780b */ /* 0x000fe20003f1d000 */
[C---:B------:R-:W-:Y:S01]  /*5c50*/  FMUL.FTZ R109, R132.reuse, R109 ;  /* 0x0000006d846d7220 */ /* 0x040fe20000410000 */
[C---:B------:R-:W-:Y:S01]  /*5c60*/  FMUL.FTZ R116, R132.reuse, R116 ;  /* 0x0000007484747220 */ /* 0x040fe20000410000 */
[C---:B------:R-:W-:Y:S01]  /*5c70*/  FMUL.FTZ R117, R132.reuse, R117 ;  /* 0x0000007584757220 */ /* 0x040fe20000410000 */
[C---:B------:R-:W-:Y:S01]  /*5c80*/  FMUL.FTZ R128, R132.reuse, R128 ;  /* 0x0000008084807220 */ /* 0x040fe20000410000 */
[----:B------:R-:W-:Y:S03]  /*5c90*/  FMUL.FTZ R129, R132, R129 ;  /* 0x0000008184817220 */ /* 0x000fe60000410000 */
[----:B------:R-:W-:Y:S10]  /*5ca0*/  MUFU.EX2 R204, R34 ;  /* 0x0000002200cc7308 */ /* 0x000ff40000000800 */
[----:B------:R4:W-:Y:S01]  /*5cb0*/  MUFU.EX2 R205, R33 ;  /* 0x0000002100cd7308 */ /* 0x0009e20000000800 */
        /* <DEDUP_REMOVED lines=16> */
[--C-:B----4-:R-:W-:Y:S01]  /*5dc0*/  FFMA.FTZ R33, R20, UR4, -R189.reuse ;  /* 0x0000000414217c23 */ /* 0x110fe200080108bd */
[----:B------:R-:W-:Y:S01]  /*5dd0*/  FFMA.FTZ R189, R21, UR4, -R189 ;  /* 0x0000000415bd7c23 */ /* 0x000fe200080108bd */
        /* <DEDUP_REMOVED lines=8> */
[----:B------:R-:W-:Y:S01]  /*5e60*/  MUFU.EX2 R206, R32 ;  /* 0x0000002000ce7308 */ /* 0x000fe20000000800 */
[----:B--2---:R-:W-:Y:S01]  /*5e70*/  LOP3.LUT R133, R179, UR21, R180, 0x96, !PT ;  /* 0x00000015b3857c12 */ /* 0x004fe2000f8e96b4 */
[----:B------:R-:W-:Y:S04]  /*5e80*/  IMAD.WIDE.U32 R178, R175, -0x2daee0ad, RZ ;  /* 0xd2511f53afb27825 */ /* 0x000fe800078e00ff */
[----:B------:R-:W-:Y:S01]  /*5e90*/  IMAD.WIDE.U32 R180, R133, -0x2daee0ad, RZ ;  /* 0xd2511f5385b47825 */ /* 0x000fe200078e00ff */
[----:B------:R-:W-:Y:S02]  /*5ea0*/  LOP3.LUT R19, R19, UR16, R178, 0x96, !PT ;  /* 0x0000001013137c12 */ /* 0x000fe4000f8e96b2 */
[----:B------:R-:W-:Y:S03]  /*5eb0*/  LOP3.LUT R173, R17, UR16, R180, 0x96, !PT ;  /* 0x0000001011ad7c12 */ /* 0x000fe6000f8e96b4 */
[----:B------:R-:W-:Y:S01]  /*5ec0*/  IMAD.WIDE.U32 R196, R19, -0x326172a9, RZ ;  /* 0xcd9e8d5713c47825 */ /* 0x000fe200078e00ff */
[----:B------:R-:W-:Y:S02]  /*5ed0*/  LOP3.LUT R17, R179, UR18, R238, 0x96, !PT ;  /* 0x00000012b3117c12 */ /* 0x000fe4000f8e96ee */
[----:B------:R-:W-:Y:S01]  /*5ee0*/  LOP3.LUT R133, R181, UR18, R240, 0x96, !PT ;  /* 0x00000012b5857c12 */ /* 0x000fe2000f8e96f0 */
[----:B------:R-:W-:Y:S04]  /*5ef0*/  IMAD.WIDE.U32 R192, R173, -0x326172a9, RZ ;  /* 0xcd9e8d57adc07825 */ /* 0x000fe800078e00ff */
[----:B------:R-:W-:Y:S04]  /*5f00*/  IMAD.WIDE.U32 R178, R17, -0x326172a9, RZ ;  /* 0xcd9e8d5711b27825 */ /* 0x000fe800078e00ff */
[----:B------:R-:W-:Y:S01]  /*5f10*/  IMAD.WIDE.U32 R180, R133, -0x326172a9, RZ ;  /* 0xcd9e8d5785b47825 */ /* 0x000fe200078e00ff */
[----:B------:R-:W-:Y:S02]  /*5f20*/  LOP3.LUT R4, R179, UR17, R172, 0x96, !PT ;  /* 0x00000011b3047c12 */ /* 0x000fe4000f8e96ac */
[----:B------:R-:W-:Y:S02]  /*5f30*/  LOP3.LUT R19, R197, UR15, R178, 0x96, !PT ;  /* 0x0000000fc5137c12 */ /* 0x000fe4000f8e96b2 */
[----:B------:R-:W-:Y:S01]  /*5f40*/  LOP3.LUT R174, R181, UR17, R174, 0x96, !PT ;  /* 0x00000011b5ae7c12 */ /* 0x000fe2000f8e96ae */
[----:B------:R-:W-:Y:S01]  /*5f50*/  IMAD.WIDE.U32 R4, R4, -0x2daee0ad, RZ ;  /* 0xd2511f5304047825 */ /* 0x000fe200078e00ff */
[----:B------:R-:W-:Y:S01]  /*5f60*/  LOP3.LUT R17, R193, UR15, R180, 0x96, !PT ;  /* 0x0000000fc1117c12 */ /* 0x000fe2000f8e96b4 */
[----:B------:R-:W2:Y:S02]  /*5f70*/  LDSM.16.MT88.4 R176, [R213+0xa000] ;  /* 0x00a00000d5b0783b */ /* 0x000ea40000004200 */
[----:B------:R-:W-:Y:S01]  /*5f80*/  FMUL.FTZ R193, R134, UR4 ;  /* 0x0000000486c17c20 */ /* 0x000fe20008410000 */
[----:B------:R-:W-:Y:S01]  /*5f90*/  IMAD.WIDE.U32 R198, R19, -0x2daee0ad, RZ ;  /* 0xd2511f5313c67825 */ /* 0x000fe200078e00ff */
[----:B-1----:R-:W-:Y:S02]  /*5fa0*/  FMNMX.FTZ R133, R0, R2, !PT ;  /* 0x0000000200857209 */ /* 0x002fe40007810000 */
[----:B------:R-:W-:Y:S01]  /*5fb0*/  LOP3.LUT R19, R5, UR14, R18, 0x96, !PT ;  /* 0x0000000e05137c12 */ /* 0x000fe2000f8e9612 */
[----:B------:R-:W-:Y:S01]  /*5fc0*/  FFMA.FTZ R5, R7, UR4, -R190 ;  /* 0x0000000407057c23 */ /* 0x000fe200080108be */
[----:B------:R-:W-:Y:S01]  /*5fd0*/  IMAD.WIDE.U32 R174, R174, -0x2daee0ad, RZ ;  /* 0xd2511f53aeae7825 */ /* 0x000fe200078e00ff */
[----:B------:R-:W-:Y:S03]  /*5fe0*/  FSEL R193, R193, RZ, P0 ;  /* 0x000000ffc1c17208 */ /* 0x000fe60000000000 */
[C---:B------:R-:W-:Y:S01]  /*5ff0*/  FMUL.FTZ R191, R133.reuse, UR4 ;  /* 0x0000000485bf7c20 */ /* 0x040fe20008410000 */
[----:B------:R1:W-:Y:S01]  /*6000*/  MUFU.EX2 R237, R5 ;  /* 0x0000000500ed7308 */ /* 0x0003e20000000800 */
[----:B------:R-:W-:Y:S01]  /*6010*/  FSETP.NEU.FTZ.AND P0, PT, R133, -INF , PT ;  /* 0xff8000008500780b */ /* 0x000fe20003f1d000 */
[----:B------:R-:W-:Y:S01]  /*6020*/  IMAD.WIDE.U32 R194, R17, -0x2daee0ad, RZ ;  /* 0xd2511f5311c27825 */ /* 0x000fe200078e00ff */
[----:B------:R-:W-:Y:S03]  /*6030*/  LOP3.LUT R17, R175, UR14, R16, 0x96, !PT ;  /* 0x0000000eaf117c12 */ /* 0x000fe6000f8e9610 */
[----:B------:R-:W-:Y:S01]  /*6040*/  FFMA.FTZ R16, R6, UR4, -R190 ;  /* 0x0000000406107c23 */ /* 0x000fe200080108be */
[----:B------:R-:W-:Y:S01]  /*6050*/  FSEL R191, R191, RZ, P0 ;  /* 0x000000ffbfbf7208 */ /* 0x000fe20000000000 */
[--C-:B------:R-:W-:Y:S01]  /*6060*/  FFMA.FTZ R9, R9, UR4, -R193.reuse ;  /* 0x0000000409097c23 */ /* 0x100fe200080108c1 */
[----:B------:R-:W-:Y:S01]  /*6070*/  FFMA.FTZ R8, R8, UR4, -R193 ;  /* 0x0000000408087c23 */ /* 0x000fe200080108c1 */
[----:B------:R3:W4:Y:S01]  /*6080*/  MUFU.EX2 R242, R16 ;  /* 0x0000001000f27308 */ /* 0x0007220000000800 */
[----:B------:R-:W-:Y:S01]  /*6090*/  LOP3.LUT R4, R199, UR5, R4, 0x96, !PT ;  /* 0x00000005c7047c12 */ /* 0x000fe2000f8e9604 */
[--C-:B------:R-:W-:Y:S01]  /*60a0*/  FFMA.FTZ R10, R10, UR4, -R191.reuse ;  /* 0x000000040a0a7c23 */ /* 0x100fe200080108bf */
[----:B------:R-:W-:Y:S01]  /*60b0*/  LOP3.LUT R6, R195, UR5, R174, 0x96, !PT ;  /* 0x00000005c3067c12 */ /* 0x000fe2000f8e96ae */
[----:B------:R-:W-:Y:S04]  /*60c0*/  IMAD.WIDE.U32 R200, R17, -0x326172a9, RZ ;  /* 0xcd9e8d5711c87825 */ /* 0x000fe800078e00ff */
[----:B------:R-:W-:Y:S01]  /*60d0*/  FFMA.FTZ R11, R11, UR4, -R191 ;  /* 0x000000040b0b7c23 */ /* 0x000fe200080108bf */
[--C-:B------:R-:W-:Y:S01]  /*60e0*/  FFMA.FTZ R12, R12, UR4, -R193.reuse ;  /* 0x000000040c0c7c23 */ /* 0x100fe200080108c1 */
[----:B------:R5:W-:Y:S01]  /*60f0*/  MUFU.EX2 R235, R9 ;  /* 0x0000000900eb7308 */ /* 0x000be20000000800 */
[----:B-1----:R-:W-:Y:S04]  /*6100*/  IMAD.WIDE.U32 R4, R4, -0x326172a9, RZ ;  /* 0xcd9e8d5704047825 */ /* 0x002fe800078e00ff */
[----:B------:R-:W-:Y:S01]  /*6110*/  FFMA.FTZ R13, R13, UR4, -R193 ;  /* 0x000000040d0d7c23 */ /* 0x000fe200080108c1 */
[--C-:B------:R-:W-:Y:S01]  /*6120*/  FFMA.FTZ R14, R14, UR4, -R191.reuse ;  /* 0x000000040e0e7c23 */ /* 0x100fe200080108bf */
[----:B------:R-:W-:Y:S01]  /*6130*/  IMAD.WIDE.U32 R6, R6, -0x326172a9, RZ ;  /* 0xcd9e8d5706067825 */ /* 0x000fe200078e00ff */
[----:B------:R-:W-:Y:S02]  /*6140*/  LOP3.LUT R0, R4, 0xffff, RZ, 0xc0, !PT ;  /* 0x0000ffff04007812 */ /* 0x000fe400078ec0ff */
[----:B------:R1:W-:Y:S01]  /*6150*/  MUFU.EX2 R236, R8 ;  /* 0x0000000800ec7308 */ /* 0x0003e20000000800 */
[----:B------:R-:W-:Y:S01]  /*6160*/  IMAD.WIDE.U32 R202, R19, -0x326172a9, RZ ;  /* 0xcd9e8d5713ca7825 */ /* 0x000fe200078e00ff */
[C---:B------:R-:W-:Y:S02]  /*6170*/  LOP3.LUT R2, R6.reuse, 0xffff, RZ, 0xc0, !PT ;  /* 0x0000ffff06027812 */ /* 0x040fe400078ec0ff */
[----:B---3--:R-:W-:Y:S01]  /*6180*/  SHF.R.U32.HI R16, RZ, 0x10, R6 ;  /* 0x00000010ff107819 */ /* 0x008fe20000011606 */
[----:B------:R-:W-:Y:S01]  /*6190*/  FFMA.FTZ R15, R15, UR4, -R191 ;  /* 0x000000040f0f7c23 */ /* 0x000fe200080108bf */
[----:B------:R-:W-:Y:S01]  /*61a0*/  LOP3.LUT R18, R6, 0xff, RZ, 0xc0, !PT ;  /* 0x000000ff06127812 */ /* 0x000fe200078ec0ff */
[----:B------:R-:W-:Y:S03]  /*61b0*/  FFMA.FTZ R190, R23, UR4, -R190 ;  /* 0x0000000417be7c23 */ /* 0x000fe600080108be */
[----:B------:R3:W-:Y:S01]  /*61c0*/  MUFU.EX2 R234, R10 ;  /* 0x0000000a00ea7308 */ /* 0x0007e20000000800 */
[----:B------:R-:W-:Y:S01]  /*61d0*/  SHF.R.U32.HI R17, RZ, 0x18, R6 ;  /* 0x00000018ff117819 */ /* 0x000fe20000011606 */
[----:B------:R-:W-:Y:S01]  /*61e0*/  FMUL.FTZ R23, R3, R163 ;  /* 0x000000a303177220 */ /* 0x000fe20000410000 */
[----:B-----5:R-:W-:Y:S01]  /*61f0*/  LOP3.LUT R9, R4, 0xff, RZ, 0xc0, !PT ;  /* 0x000000ff04097812 */ /* 0x020fe200078ec0ff */
[--C-:B------:R-:W-:Y:S01]  /*6200*/  FFMA.FTZ R24, R24, UR4, -R193.reuse ;  /* 0x0000000418187c23 */ /* 0x100fe200080108c1 */
[----:B------:R-:W-:Y:S01]  /*6210*/  SHF.R.U32.HI R0, RZ, 0x8, R0 ;  /* 0x00000008ff007819 */ /* 0x000fe20000011600 */
[----:B------:R-:W-:Y:S01]  /*6220*/  FFMA.FTZ R25, R25, UR4, -R193 ;  /* 0x0000000419197c23 */ /* 0x000fe200080108c1 */
[----:B------:R-:W-:Y:S03]  /*6230*/  LOP3.LUT R6, R7, UR22, R200, 0x96, !PT ;  /* 0x0000001607067c12 */ /* 0x000fe6000f8e96c8 */
[----:B------:R-:W-:Y:S01]  /*6240*/  MUFU.EX2 R211, R11 ;  /* 0x0000000b00d37308 */ /* 0x000fe20000000800 */
[----:B------:R-:W-:Y:S01]  /*6250*/  SHF.R.U32.HI R2, RZ, 0x8, R2 ;  /* 0x00000008ff027819 */ /* 0x000fe20000011602 */
[----:B------:R-:W-:Y:S01]  /*6260*/  FFMA.FTZ R26, R26, UR4, -R191 ;  /* 0x000000041a1a7c23 */ /* 0x000fe200080108bf */
[----:B------:R-:W-:Y:S01]  /*6270*/  LOP3.LUT R7, R16, 0xff, RZ, 0xc0, !PT ;  /* 0x000000ff10077812 */ /* 0x000fe200078ec0ff */
[----:B------:R-:W-:Y:S01]  /*6280*/  FMUL.FTZ R16, R132, R152 ;  /* 0x0000009884107220 */ /* 0x000fe20000410000 */
[----:B-1----:R-:W-:Y:S01]  /*6290*/  SHF.R.U32.HI R8, RZ, 0x10, R4 ;  /* 0x00000010ff087819 */ /* 0x002fe20000011604 */
[--C-:B------:R-:W-:Y:S01]  /*62a0*/  FFMA.FTZ R28, R28, UR4, -R193.reuse ;  /* 0x000000041c1c7c23 */ /* 0x100fe200080108c1 */
[----:B------:R-:W-:Y:S03]  /*62b0*/  PRMT R18, R18, 0x5410, R2 ;  /* 0x0000541012127816 */ /* 0x000fe60000000002 */
[----:B------:R-:W-:Y:S01]  /*62c0*/  MUFU.EX2 R210, R12 ;  /* 0x0000000c00d27308 */ /* 0x000fe20000000800 */
[----:B---3--:R-:W-:Y:S01]  /*62d0*/  PRMT R10, R9, 0x5410, R0 ;  /* 0x00005410090a7816 */ /* 0x008fe20000000000 */
[----:B------:R-:W-:Y:S01]  /*62e0*/  FFMA.FTZ R193, R29, UR4, -R193 ;  /* 0x000000041dc17c23 */ /* 0x000fe200080108c1 */
[----:B------:R-:W-:Y:S01]  /*62f0*/  SHF.R.U32.HI R0, RZ, 0x10, R6 ;  /* 0x00000010ff007819 */ /* 0x000fe20000011606 */
[----:B------:R-:W-:Y:S01]  /*6300*/  FMUL.FTZ R29, R132, R169 ;  /* 0x000000a9841d7220 */ /* 0x000fe20000410000 */
[----:B------:R-:W-:Y:S02]  /*6310*/  SHF.R.U32.HI R19, RZ, 0x18, R4 ;  /* 0x00000018ff137819 */ /* 0x000fe40000011604 */
[----:B------:R-:W-:Y:S03]  /*6320*/  LOP3.LUT R2, R6, 0xffff, RZ, 0xc0, !PT ;  /* 0x0000ffff06027812 */ /* 0x000fe600078ec0ff */
[----:B------:R-:W-:Y:S01]  /*6330*/  MUFU.EX2 R209, R13 ;  /* 0x0000000d00d17308 */ /* 0x000fe20000000800 */
[----:B------:R-:W-:Y:S02]  /*6340*/  PRMT R17, R7, 0x5410, R17 ;  /* 0x0000541007117816 */ /* 0x000fe40000000011 */
[----:B------:R-:W-:Y:S02]  /*6350*/  LOP3.LUT R4, R5, UR22, R202, 0x96, !PT ;  /* 0x0000001605047c12 */ /* 0x000fe4000f8e96ca */
[----:B------:R-:W-:Y:S02]  /*6360*/  LOP3.LUT R7, R8, 0xff, RZ, 0xc0, !PT ;  /* 0x000000ff08077812 */ /* 0x000fe400078ec0ff */
[----:B------:R-:W-:Y:S03]  /*6370*/  LOP3.LUT R5, R6, 0xff, RZ, 0xc0, !PT ;  /* 0x000000ff06057812 */ /* 0x000fe600078ec0ff */
[----:B------:R-:W-:Y:S01]  /*6380*/  MUFU.EX2 R208, R14 ;  /* 0x0000000e00d07308 */ /* 0x000fe20000000800 */
[----:B------:R-:W-:Y:S02]  /*6390*/  SHF.R.U32.HI R6, RZ, 0x18, R6 ;  /* 0x00000018ff067819 */ /* 0x000fe40000011606 */
[----:B------:R-:W-:Y:S02]  /*63a0*/  LOP3.LUT R0, R0, 0xff, RZ, 0xc0, !PT ;  /* 0x000000ff00007812 */ /* 0x000fe400078ec0ff */
[----:B------:R-:W-:Y:S02]  /*63b0*/  SHF.R.U32.HI R2, RZ, 0x8, R2 ;  /* 0x00000008ff027819 */ /* 0x000fe40000011602 */
[----:B------:R-:W-:Y:S03]  /*63c0*/  PRMT R19, R7, 0x5410, R19 ;  /* 0x0000541007137816 */ /* 0x000fe60000000013 */
[----:B------:R-:W-:Y:S01]  /*63d0*/  MUFU.EX2 R207, R15 ;  /* 0x0000000f00cf7308 */ /* 0x000fe20000000800 */
[----:B------:R-:W-:Y:S02]  /*63e0*/  PRMT R7, R0, 0x5410, R6 ;  /* 0x0000541000077816 */ /* 0x000fe40000000006 */
[----:B------:R-:W-:Y:S02]  /*63f0*/  PRMT R8, R5, 0x5410, R2 ;  /* 0x0000541005087816 */ /* 0x000fe40000000002 */
[C---:B------:R-:W-:Y:S02]  /*6400*/  LOP3.LUT R0, R4.reuse, 0xffff, RZ, 0xc0, !PT ;  /* 0x0000ffff04007812 */ /* 0x040fe400078ec0ff */
[--C-:B------:R-:W-:Y:S03]  /*6410*/  SHF.R.U32.HI R2, RZ, 0x10, R4.reuse ;  /* 0x00000010ff027819 */ /* 0x100fe60000011604 */
[----:B------:R-:W-:Y:S01]  /*6420*/  MUFU.EX2 R199, R190 ;  /* 0x000000be00c77308 */ /* 0x000fe20000000800 */
[----:B------:R-:W-:Y:S02]  /*6430*/  LOP3.LUT R6, R4, 0xff, RZ, 0xc0, !PT ;  /* 0x000000ff04067812 */ /* 0x000fe400078ec0ff */
[----:B------:R-:W-:Y:S02]  /*6440*/  SHF.R.U32.HI R5, RZ, 0x18, R4 ;  /* 0x00000018ff057819 */ /* 0x000fe40000011604 */
[--C-:B------:R-:W-:Y:S01]  /*6450*/  HSET2.LE.AND R174, R18, R188.reuse, PT ;  /* 0x000000bc12ae7233 */ /* 0x100fe20003803000 */
[----:B------:R-:W-:Y:S01]  /*6460*/  FMUL.FTZ R18, R3, R154 ;  /* 0x0000009a03127220 */ /* 0x000fe20000410000 */
[----:B------:R-:W-:Y:S03]  /*6470*/  SHF.R.U32.HI R4, RZ, 0x8, R0 ;  /* 0x00000008ff047819 */ /* 0x000fe60000011600 */
[----:B------:R-:W-:Y:S01]  /*6480*/  MUFU.EX2 R202, R33 ;  /* 0x0000002100ca7308 */ /* 0x000fe20000000800 */
[----:B------:R-:W-:Y:S02]  /*6490*/  F2FP.BF16.F32.PACK_AB R0, R247, R248 ;  /* 0x000000f8f700723e */ /* 0x000fe400000010ff */
[----:B------:R-:W-:Y:S02]  /*64a0*/  LOP3.LUT R2, R2, 0xff, RZ, 0xc0, !PT ;  /* 0x000000ff02027812 */ /* 0x000fe400078ec0ff */
[----:B------:R-:W-:Y:S01]  /*64b0*/  LOP3.LUT R174, R174, R0, RZ, 0xc0, !PT ;  /* 0x00000000aeae7212 */ /* 0x000fe200078ec0ff */
[----:B------:R-:W-:Y:S01]  /*64c0*/  FADD.FTZ R0, -R133, R138 ;  /* 0x0000008a85007221 */ /* 0x000fe20000010100 */
[----:B------:R-:W-:Y:S01]  /*64d0*/  PRMT R181, R2, 0x5410, R5 ;  /* 0x0000541002b57816 */ /* 0x000fe20000000005 */
[----:B------:R-:W-:Y:S01]  /*64e0*/  FADD.FTZ R2, -R134, R137 ;  /* 0x0000008986027221 */ /* 0x000fe20000010100 */
[----:B------:R-:W-:Y:S01]  /*64f0*/  PRMT R9, R6, 0x5410, R4 ;  /* 0x0000541006097816 */ /* 0x000fe20000000004 */
[----:B------:R-:W-:Y:S01]  /*6500*/  FMUL.FTZ R0, R0, UR4 ;  /* 0x0000000400007c20 */ /* 0x000fe20008410000 */
[--C-:B------:R-:W-:Y:S01]  /*6510*/  HSET2.LE.AND R4, R17, R188.reuse, PT ;  /* 0x000000bc11047233 */ /* 0x100fe20003803000 */
[----:B------:R-:W-:Y:S01]  /*6520*/  FMUL.FTZ R2, R2, UR4 ;  /* 0x0000000402027c20 */ /* 0x000fe20008410000 */
[--C-:B------:R-:W-:Y:S01]  /*6530*/  HSET2.LE.AND R6, R7, R188.reuse, PT ;  /* 0x000000bc07067233 */ /* 0x100fe20003803000 */
[----:B------:R-:W-:Y:S01]  /*6540*/  FMUL.FTZ R17, R132, R153 ;  /* 0x0000009984117220 */ /* 0x000fe20000410000 */
[--C-:B------:R-:W-:Y:S01]  /*6550*/  HSET2.LE.AND R5, R8, R188.reuse, PT ;  /* 0x000000bc08057233 */ /* 0x100fe20003803000 */
[----:B------:R-:W1:Y:S01]  /*6560*/  MUFU.EX2 R0, R0 ;  /* 0x0000000000007308 */ /* 0x000e620000000800 */
[----:B------:R-:W-:Y:S02]  /*6570*/  F2FP.BF16.F32.PACK_AB R175, R245, R246 ;  /* 0x000000f6f5af723e */ /* 0x000fe400000010ff */
[----:B----4-:R-:W-:Y:S02]  /*6580*/  F2FP.BF16.F32.PACK_AB R173, R237, R242 ;  /* 0x000000f2edad723e */ /* 0x010fe400000010ff */
[----:B------:R-:W-:Y:S02]  /*6590*/  F2FP.BF16.F32.PACK_AB R172, R243, R244 ;  /* 0x000000f4f3ac723e */ /* 0x000fe400000010ff */
[----:B------:R-:W-:Y:S03]  /*65a0*/  LOP3.LUT R175, R4, R175, RZ, 0xc0, !PT ;  /* 0x000000af04af7212 */ /* 0x000fe600078ec0ff */
[----:B------:R-:W3:Y:S01]  /*65b0*/  MUFU.EX2 R2, R2 ;  /* 0x0000000200027308 */ /* 0x000ee20000000800 */
[----:B------:R-:W-:Y:S02]  /*65c0*/  LOP3.LUT R173, R6, R173, RZ, 0xc0, !PT ;  /* 0x000000ad06ad7212 */ /* 0x000fe400078ec0ff */
[----:B------:R-:W-:Y:S02]  /*65d0*/  LOP3.LUT R172, R5, R172, RZ, 0xc0, !PT ;  /* 0x000000ac05ac7212 */ /* 0x000fe400078ec0ff */
[--C-:B------:R-:W-:Y:S02]  /*65e0*/  HSET2.LE.AND R6, R10, R188.reuse, PT ;  /* 0x000000bc0a067233 */ /* 0x100fe40003803000 */
[--C-:B------:R-:W-:Y:S01]  /*65f0*/  HSET2.LE.AND R7, R19, R188.reuse, PT ;  /* 0x000000bc13077233 */ /* 0x100fe20003803000 */
[----:B------:R-:W-:Y:S01]  /*6600*/  FMUL.FTZ R19, R3, R155 ;  /* 0x0000009b03137220 */ /* 0x000fe20000410000 */
[--C-:B------:R-:W-:Y:S01]  /*6610*/  HSET2.LE.AND R4, R9, R188.reuse, PT ;  /* 0x000000bc09047233 */ /* 0x100fe20003803000 */
[C---:B-1----:R-:W-:Y:S01]  /*6620*/  FMUL.FTZ R10, R0.reuse, R142 ;  /* 0x0000008e000a7220 */ /* 0x042fe20000410000 */
[--C-:B------:R-:W-:Y:S01]  /*6630*/  HSET2.LE.AND R181, R181, R188.reuse, PT ;  /* 0x000000bcb5b57233 */ /* 0x100fe20003803000 */
[C---:B------:R-:W-:Y:S01]  /*6640*/  FMUL.FTZ R11, R0.reuse, R143 ;  /* 0x0000008f000b7220 */ /* 0x040fe20000410000 */
[----:B------:R-:W-:Y:S01]  /*6650*/  F2FP.BF16.F32.PACK_AB R180, R235, R236 ;  /* 0x000000ecebb4723e */ /* 0x000fe200000010ff */
[C---:B------:R-:W-:Y:S01]  /*6660*/  FMUL.FTZ R14, R0.reuse, R150 ;  /* 0x00000096000e7220 */ /* 0x040fe20000410000 */
[----:B------:R-:W-:Y:S01]  /*6670*/  F2FP.BF16.F32.PACK_AB R5, R211, R234 ;  /* 0x000000ead305723e */ /* 0x000fe200000010ff */
[----:B------:R-:W-:Y:S01]  /*6680*/  FMUL.FTZ R15, R0, R151 ;  /* 0x00000097000f7220 */ /* 0x000fe20000410000 */
[----:B------:R-:W-:Y:S01]  /*6690*/  F2FP.BF16.F32.PACK_AB R182, R209, R210 ;  /* 0x000000d2d1b6723e */ /* 0x000fe200000010ff */
[C---:B---3--:R-:W-:Y:S01]  /*66a0*/  FMUL.FTZ R8, R2.reuse, R140 ;  /* 0x0000008c02087220 */ /* 0x048fe20000410000 */
[----:B------:R-:W-:Y:S01]  /*66b0*/  F2FP.BF16.F32.PACK_AB R183, R207, R208 ;  /* 0x000000d0cfb7723e */ /* 0x000fe200000010ff */
[----:B------:R-:W-:Y:S01]  /*66c0*/  FMUL.FTZ R9, R2, R141 ;  /* 0x0000008d02097220 */ /* 0x000fe20000410000 */
[----:B------:R-:W-:Y:S01]  /*66d0*/  LOP3.LUT R180, R4, R180, RZ, 0xc0, !PT ;  /* 0x000000b404b47212 */ /* 0x000fe200078ec0ff */
[C---:B------:R-:W-:Y:S01]  /*66e0*/  FMUL.FTZ R4, R132.reuse, R144 ;  /* 0x0000009084047220 */ /* 0x040fe20000410000 */
[----:B------:R-:W-:Y:S01]  /*66f0*/  LOP3.LUT R181, R181, R5, RZ, 0xc0, !PT ;  /* 0x00000005b5b57212 */ /* 0x000fe200078ec0ff */
[----:B------:R-:W-:Y:S01]  /*6700*/  FMUL.FTZ R5, R132, R145 ;  /* 0x0000009184057220 */ /* 0x000fe20000410000 */
[----:B------:R-:W-:Y:S01]  /*6710*/  LOP3.LUT R182, R6, R182, RZ, 0xc0, !PT ;  /* 0x000000b606b67212 */ /* 0x000fe200078ec0ff */
[----:B------:R-:W-:Y:S01]  /*6720*/  FMUL.FTZ R6, R3, R146 ;  /* 0x0000009203067220 */ /* 0x000fe20000410000 */
[----:B------:R-:W-:Y:S01]  /*6730*/  LOP3.LUT R183, R7, R183, RZ, 0xc0, !PT ;  /* 0x000000b707b77212 */ /* 0x000fe200078ec0ff */
[C---:B------:R-:W-:Y:S01]  /*6740*/  FMUL.FTZ R7, R3.reuse, R147 ;  /* 0x0000009303077220 */ /* 0x040fe20000410000 */
[----:B------:R-:W1:Y:S01]  /*6750*/  LDSM.16.MT88.4 R140, [R218+0xa000] ;  /* 0x00a00000da8c783b */ /* 0x000e620000004200 */
[C---:B------:R-:W-:Y:S01]  /*6760*/  FMUL.FTZ R12, R2.reuse, R148 ;  /* 0x00000094020c7220 */ /* 0x040fe20000410000 */
[C---:B------:R-:W-:Y:S01]  /*6770*/  FMUL.FTZ R13, R2.reuse, R149 ;  /* 0x00000095020d7220 */ /* 0x040fe20000410000 */
[----:B------:R-:W-:Y:S01]  /*6780*/  FMUL.FTZ R33, R2, R157 ;  /* 0x0000009d02217220 */ /* 0x000fe20000410000 */
[----:B------:R-:W-:Y:S01]  /*6790*/  FMUL.FTZ R34, R0, R158 ;  /* 0x0000009e00227220 */ /* 0x000fe20000410000 */
[C---:B------:R-:W-:Y:S01]  /*67a0*/  FMUL.FTZ R40, R2.reuse, R40 ;  /* 0x0000002802287220 */ /* 0x040fe20000410000 */
[-C--:B--2---:R-:W-:Y:S01]  /*67b0*/  HMMA.16816.F32.BF16 R4, R172, R176.reuse, R4 ;  /* 0x000000b0ac04723c */ /* 0x084fe20000041804 */
[----:B------:R2:W-:Y:S01]  /*67c0*/  MUFU.EX2 R200, R22 ;  /* 0x0000001600c87308 */ /* 0x0005e20000000800 */
[----:B------:R-:W3:Y:S03]  /*67d0*/  LDSM.16.MT88.4 R144, [R217+0xa000] ;  /* 0x00a00000d990783b */ /* 0x000ee60000004200 */
[----:B------:R-:W-:Y:S01]  /*67e0*/  FMUL.FTZ R41, R2, R41 ;  /* 0x0000002902297220 */ /* 0x000fe20000410000 */
[C---:B------:R-:W-:Y:S05]  /*67f0*/  HMMA.16816.F32.BF16 R8, R180.reuse, R176, R8 ;  /* 0x000000b0b408723c */ /* 0x040fea0000041808 */
[----:B------:R4:W-:Y:S01]  /*6800*/  MUFU.EX2 R197, R25 ;  /* 0x0000001900c57308 */ /* 0x0009e20000000800 */
[----:B------:R-:W5:Y:S01]  /*6810*/  LDSM.16.MT88.4 R148, [R213+0xb000] ;  /* 0x00b00000d594783b */ /* 0x000f620000004200 */
[C---:B------:R-:W-:Y:S01]  /*6820*/  FMUL.FTZ R42, R0.reuse, R42 ;  /* 0x0000002a002a7220 */ /* 0x040fe20000410000 */
[-C--:B------:R-:W-:Y:S03]  /*6830*/  HMMA.16816.F32.BF16 R12, R180, R178.reuse, R12 ;  /* 0x000000b2b40c723c */ /* 0x080fe6000004180c */
[----:B------:R-:W-:Y:S03]  /*6840*/  FMUL.FTZ R43, R0, R43 ;  /* 0x0000002b002b7220 */ /* 0x000fe60000410000 */
[C---:B------:R-:W-:Y:S01]  /*6850*/  HMMA.16816.F32.BF16 R16, R172.reuse, R178, R16 ;  /* 0x000000b2ac10723c */ /* 0x040fe20000041810 */
[----:B------:R1:W-:Y:S04]  /*6860*/  MUFU.EX2 R195, R26 ;  /* 0x0000001a00c37308 */ /* 0x0003e80000000800 */
[----:B--2---:R-:W-:Y:S01]  /*6870*/  FMUL.FTZ R22, R3, R162 ;  /* 0x000000a203167220 */ /* 0x004fe20000410000 */
[-C--:B------:R-:W-:Y:S05]  /*6880*/  HMMA.16816.F32.BF16 R36, R172, R184.reuse, R36 ;  /* 0x000000b8ac24723c */ /* 0x080fea0000041824 */
[----:B------:R-:W-:Y:S01]  /*6890*/  MUFU.EX2 R193, R193 ;  /* 0x000000c100c17308 */ /* 0x000fe20000000800 */
[C---:B------:R-:W-:Y:S01]  /*68a0*/  FMUL.FTZ R44, R2.reuse, R44 ;  /* 0x0000002c022c7220 */ /* 0x040fe20000410000 */
[C---:B------:R-:W-:Y:S04]  /*68b0*/  HMMA.16816.F32.BF16 R40, R180.reuse, R184, R40 ;  /* 0x000000b8b428723c */ /* 0x040fe80000041828 */
[----:B------:R-:W-:Y:S01]  /*68c0*/  FMUL.FTZ R45, R2, R45 ;  /* 0x0000002d022d7220 */ /* 0x000fe20000410000 */
[C---:B------:R-:W-:Y:S01]  /*68d0*/  FMUL.FTZ R46, R0.reuse, R46 ;  /* 0x0000002e002e7220 */ /* 0x040fe20000410000 */
[----:B------:R-:W-:Y:S01]  /*68e0*/  FMUL.FTZ R47, R0, R47 ;  /* 0x0000002f002f7220 */ /* 0x000fe20000410000 */
[----:B----4-:R-:W-:Y:S01]  /*68f0*/  FMUL.FTZ R25, R2, R165 ;  /* 0x000000a502197220 */ /* 0x010fe20000410000 */
[----:B-1----:R-:W-:Y:S03]  /*6900*/  FMUL.FTZ R26, R0, R166 ;  /* 0x000000a6001a7220 */ /* 0x002fe60000410000 */
        /* <DEDUP_REMOVED lines=8> */
[-C--:B------:R-:W-:Y:S05]  /*6990*/  HMMA.16816.F32.BF16 R52, R172, R140.reuse, R52 ;  /* 0x0000008cac34723c */ /* 0x080fea0000041834 */
[C---:B------:R-:W-:Y:S01]  /*69a0*/  FMUL.FTZ R62, R0.reuse, R62 ;  /* 0x0000003e003e7220 */ /* 0x040fe20000410000 */
[C---:B------:R-:W-:Y:S05]  /*69b0*/  HMMA.16816.F32.BF16 R56, R180.reuse, R140, R56 ;  /* 0x0000008cb438723c */ /* 0x040fea0000041838 */
[----:B------:R-:W-:Y:S01]  /*69c0*/  FMUL.FTZ R63, R0, R63 ;  /* 0x0000003f003f7220 */ /* 0x000fe20000410000 */
[C---:B------:R-:W-:Y:S01]  /*69d0*/  FMUL.FTZ R72, R2.reuse, R72 ;  /* 0x0000004802487220 */ /* 0x040fe20000410000 */
[----:B------:R-:W-:Y:S01]  /*69e0*/  FMUL.FTZ R73, R2, R73 ;  /* 0x0000004902497220 */ /* 0x000fe20000410000 */
[C---:B------:R-:W-:Y:S03]  /*69f0*/  FMUL.FTZ R74, R0.reuse, R74 ;  /* 0x0000004a004a7220 */ /* 0x040fe60000410000 */
[----:B------:R-:W-:Y:S01]  /*6a00*/  FMUL.FTZ R75, R0, R75 ;  /* 0x0000004b004b7220 */ /* 0x000fe20000410000 */
[-C--:B------:R-:W-:Y:S03]  /*6a10*/  HMMA.16816.F32.BF16 R60, R180, R142.reuse, R60 ;  /* 0x0000008eb43c723c */ /* 0x080fe6000004183c */
[C---:B------:R-:W-:Y:S01]  /*6a20*/  FMUL.FTZ R76, R2.reuse, R76 ;  /* 0x0000004c024c7220 */ /* 0x040fe20000410000 */
[----:B------:R-:W-:Y:S01]  /*6a30*/  FMUL.FTZ R77, R2, R77 ;  /* 0x0000004d024d7220 */ /* 0x000fe20000410000 */
[C---:B------:R-:W-:Y:S01]  /*6a40*/  FMUL.FTZ R78, R0.reuse, R78 ;  /* 0x0000004e004e7220 */ /* 0x040fe20000410000 */
[C---:B------:R-:W-:Y:S01]  /*6a50*/  HMMA.16816.F32.BF16 R64, R172.reuse, R142, R64 ;  /* 0x0000008eac40723c */ /* 0x040fe20000041840 */
[----:B------:R-:W1:Y:S04]  /*6a60*/  LDSM.16.MT88.4 R140, [R215+0xb000] ;  /* 0x00b00000d78c783b */ /* 0x000e680000004200 */
[----:B------:R-:W-:Y:S01]  /*6a70*/  FMUL.FTZ R79, R0, R79 ;  /* 0x0000004f004f7220 */ /* 0x000fe20000410000 */
[-C--:B---3--:R-:W-:Y:S05]  /*6a80*/  HMMA.16816.F32.BF16 R68, R172, R144.reuse, R68 ;  /* 0x00000090ac44723c */ /* 0x088fea0000041844 */
[----:B------:R-:W-:Y:S01]  /*6a90*/  LOP3.LUT R138, R201, UR29, R192, 0x96, !PT ;  /* 0x0000001dc98a7c12 */ /* 0x000fe2000f8e96c0 */
[C---:B------:R-:W-:Y:S01]  /*6aa0*/  HMMA.16816.F32.BF16 R72, R180.reuse, R144, R72 ;  /* 0x00000090b448723c */ /* 0x040fe20000041848 */
[----:B------:R-:W-:Y:S04]  /*6ab0*/  MUFU.EX2 R201, R189 ;  /* 0x000000bd00c97308 */ /* 0x000fe80000000800 */
[C---:B------:R-:W-:Y:S01]  /*6ac0*/  FMUL.FTZ R88, R2.reuse, R88 ;  /* 0x0000005802587220 */ /* 0x040fe20000410000 */
[-C--:B------:R-:W-:Y:S05]  /*6ad0*/  HMMA.16816.F32.BF16 R76, R180, R146.reuse, R76 ;  /* 0x00000092b44c723c */ /* 0x080fea000004184c */
[----:B------:R-:W-:Y:S01]  /*6ae0*/  LOP3.LUT R144, R203, UR29, R196, 0x96, !PT ;  /* 0x0000001dcb907c12 */ /* 0x000fe2000f8e96c4 */
[C---:B------:R-:W-:Y:S01]  /*6af0*/  HMMA.16816.F32.BF16 R80, R172.reuse, R146, R80 ;  /* 0x00000092ac50723c */ /* 0x040fe20000041850 */
[----:B------:R2:W3:Y:S04]  /*6b00*/  MUFU.EX2 R203, R35 ;  /* 0x0000002300cb7308 */ /* 0x0004e80000000800 */
[----:B------:R-:W-:Y:S01]  /*6b10*/  FMUL.FTZ R89, R2, R89 ;  /* 0x0000005902597220 */ /* 0x000fe20000410000 */
[-C--:B-----5:R-:W-:Y:S05]  /*6b20*/  HMMA.16816.F32.BF16 R84, R172, R148.reuse, R84 ;  /* 0x00000094ac54723c */ /* 0x0a0fea0000041854 */
[C---:B------:R-:W-:Y:S01]  /*6b30*/  FMUL.FTZ R90, R0.reuse, R90 ;  /* 0x0000005a005a7220 */ /* 0x040fe20000410000 */
[----:B------:R-:W-:Y:S01]  /*6b40*/  FMUL.FTZ R91, R0, R91 ;  /* 0x0000005b005b7220 */ /* 0x000fe20000410000 */
[C---:B------:R-:W-:Y:S01]  /*6b50*/  FMUL.FTZ R92, R2.reuse, R92 ;  /* 0x0000005c025c7220 */ /* 0x040fe20000410000 */
[----:B------:R-:W-:Y:S03]  /*6b60*/  FMUL.FTZ R93, R2, R93 ;  /* 0x0000005d025d7220 */ /* 0x000fe60000410000 */
[----:B------:R-:W-:Y:S04]  /*6b70*/  IMAD.WIDE.U32 R138, R138, -0x2daee0ad, RZ ;  /* 0xd2511f538a8a7825 */ /* 0x000fe800078e00ff */
[----:B------:R-:W-:Y:S01]  /*6b80*/  FMUL.FTZ R94, R0, R94 ;  /* 0x0000005e005e7220 */ /* 0x000fe20000410000 */
[C---:B------:R-:W-:Y:S04]  /*6b90*/  HMMA.16816.F32.BF16 R88, R180.reuse, R148, R88 ;  /* 0x00000094b458723c */ /* 0x040fe80000041858 */
[----:B------:R-:W-:Y:S04]  /*6ba0*/  IMAD.WIDE.U32 R144, R144, -0x2daee0ad, RZ ;  /* 0xd2511f5390907825 */ /* 0x000fe800078e00ff */
[----:B------:R-:W-:Y:S03]  /*6bb0*/  FMUL.FTZ R95, R0, R95 ;  /* 0x0000005f005f7220 */ /* 0x000fe60000410000 */
[----:B------:R-:W-:Y:S01]  /*6bc0*/  LOP3.LUT R146, R138, 0xffff, RZ, 0xc0, !PT ;  /* 0x0000ffff8a927812 */ /* 0x000fe200078ec0ff */
[----:B--2---:R-:W-:Y:S01]  /*6bd0*/  FMUL.FTZ R35, R0, R159 ;  /* 0x0000009f00237220 */ /* 0x004fe20000410000 */
[----:B------:R-:W-:Y:S02]  /*6be0*/  LOP3.LUT R152, R139, UR30, R194, 0x96, !PT ;  /* 0x0000001e8b987c12 */ /* 0x000fe4000f8e96c2 */
[-C--:B------:R-:W-:Y:S01]  /*6bf0*/  HMMA.16816.F32.BF16 R92, R180, R150.reuse, R92 ;  /* 0x00000096b45c723c */ /* 0x080fe2000004185c */
[----:B------:R2:W-:Y:S02]  /*6c00*/  MUFU.EX2 R194, R28 ;  /* 0x0000001c00c27308 */ /* 0x0005e40000000800 */
[--C-:B------:R-:W-:Y:S01]  /*6c10*/  SHF.R.U32.HI R139, RZ, 0x10, R138.reuse ;  /* 0x00000010ff8b7819 */ /* 0x100fe2000001168a */
[----:B------:R-:W-:Y:S01]  /*6c20*/  FMUL.FTZ R104, R2, R104 ;  /* 0x0000006802687220 */ /* 0x000fe20000410000 */
[----:B------:R-:W-:Y:S01]  /*6c30*/  LOP3.LUT R154, R138, 0xff, RZ, 0xc0, !PT ;  /* 0x000000ff8a9a7812 */ /* 0x000fe200078ec0ff */
[C---:B------:R-:W-:Y:S05]  /*6c40*/  HMMA.16816.F32.BF16 R96, R172.reuse, R150, R96 ;  /* 0x00000096ac60723c */ /* 0x040fea0000041860 */
[----:B------:R-:W-:Y:S01]  /*6c50*/  SHF.R.U32.HI R153, RZ, 0x18, R138 ;  /* 0x00000018ff997819 */ /* 0x000fe2000001168a */
[-C--:B-1----:R-:W-:Y:S05]  /*6c60*/  HMMA.16816.F32.BF16 R100, R172, R140.reuse, R100 ;  /* 0x0000008cac64723c */ /* 0x082fea0000041864 */
[----:B------:R-:W-:Y:S01]  /*6c70*/  LOP3.LUT R138, R144, 0xffff, RZ, 0xc0, !PT ;  /* 0x0000ffff908a7812 */ /* 0x000fe200078ec0ff */
[----:B------:R-:W-:Y:S01]  /*6c80*/  FMUL.FTZ R105, R2, R105 ;  /* 0x0000006902697220 */ /* 0x000fe20000410000 */
[----:B------:R-:W-:Y:S01]  /*6c90*/  LOP3.LUT R137, R145, UR30, R198, 0x96, !PT ;  /* 0x0000001e91897c12 */ /* 0x000fe2000f8e96c6 */
[C---:B------:R-:W-:Y:S01]  /*6ca0*/  FMUL.FTZ R106, R0.reuse, R106 ;  /* 0x0000006a006a7220 */ /* 0x040fe20000410000 */
[----:B------:R1:W4:Y:S02]  /*6cb0*/  MUFU.EX2 R198, R24 ;  /* 0x0000001800c67308 */ /* 0x0003240000000800 */
[----:B------:R-:W-:Y:S01]  /*6cc0*/  SHF.R.U32.HI R145, RZ, 0x8, R146 ;  /* 0x00000008ff917819 */ /* 0x000fe20000011692 */
[----:B------:R-:W-:Y:S01]  /*6cd0*/  FMUL.FTZ R107, R0, R107 ;  /* 0x0000006b006b7220 */ /* 0x000fe20000410000 */
[----:B------:R-:W-:Y:S01]  /*6ce0*/  LOP3.LUT R139, R139, 0xff, RZ, 0xc0, !PT ;  /* 0x000000ff8b8b7812 */ /* 0x000fe200078ec0ff */
[----:B--2---:R-:W-:Y:S01]  /*6cf0*/  FMUL.FTZ R28, R132, R168 ;  /* 0x000000a8841c7220 */ /* 0x004fe20000410000 */
[----:B------:R-:W-:Y:S01]  /*6d00*/  LOP3.LUT R147, R144, 0xff, RZ, 0xc0, !PT ;  /* 0x000000ff90937812 */ /* 0x000fe200078ec0ff */
[C---:B------:R-:W-:Y:S01]  /*6d10*/  FMUL.FTZ R112, R2.reuse, R112 ;  /* 0x0000007002707220 */ /* 0x040fe20000410000 */
[----:B------:R-:W-:Y:S01]  /*6d20*/  SHF.R.U32.HI R138, RZ, 0x8, R138 ;  /* 0x00000008ff8a7819 */ /* 0x000fe2000001168a */
[----:B------:R-:W-:Y:S01]  /*6d30*/  FMUL.FTZ R113, R2, R113 ;  /* 0x0000007102717220 */ /* 0x000fe20000410000 */
[C---:B------:R-:W-:Y:S04]  /*6d40*/  HMMA.16816.F32.BF16 R104, R180.reuse, R140, R104 ;  /* 0x0000008cb468723c */ /* 0x040fe80000041868 */
[--C-:B------:R-:W-:Y:S01]  /*6d50*/  SHF.R.U32.HI R148, RZ, 0x10, R144.reuse ;  /* 0x00000010ff947819 */ /* 0x100fe20000011690 */
[----:B------:R-:W-:Y:S01]  /*6d60*/  FMUL.FTZ R114, R0, R114 ;  /* 0x0000007200727220 */ /* 0x000fe20000410000 */
[----:B------:R-:W-:Y:S01]  /*6d70*/  PRMT R155, R154, 0x5410, R145 ;  /* 0x000054109a9b7816 */ /* 0x000fe20000000091 */
[----:B------:R-:W-:Y:S01]  /*6d80*/  FMUL.FTZ R115, R0, R115 ;  /* 0x0000007300737220 */ /* 0x000fe20000410000 */
[----:B------:R-:W-:Y:S03]  /*6d90*/  LOP3.LUT R32, R152, 0xffff, RZ, 0xc0, !PT ;  /* 0x0000ffff98207812 */ /* 0x000fe600078ec0ff */
[----:B------:R-:W-:Y:S01]  /*6da0*/  PRMT R154, R139, 0x5410, R153 ;  /* 0x000054108b9a7816 */ /* 0x000fe20000000099 */
[C---:B-1----:R-:W-:Y:S01]  /*6db0*/  FMUL.FTZ R24, R2.reuse, R164 ;  /* 0x000000a402187220 */ /* 0x042fe20000410000 */
[----:B------:R-:W-:Y:S01]  /*6dc0*/  SHF.R.U32.HI R192, RZ, 0x18, R144 ;  /* 0x00000018ffc07819 */ /* 0x000fe20000011690 */
[C---:B------:R-:W-:Y:S01]  /*6dd0*/  FMUL.FTZ R120, R2.reuse, R120 ;  /* 0x0000007802787220 */ /* 0x040fe20000410000 */
[----:B------:R-:W-:Y:S01]  /*6de0*/  PRMT R153, R147, 0x5410, R138 ;  /* 0x0000541093997816 */ /* 0x000fe2000000008a */
[----:B------:R-:W-:Y:S01]  /*6df0*/  FMUL.FTZ R121, R2, R121 ;  /* 0x0000007902797220 */ /* 0x000fe20000410000 */
[----:B------:R-:W-:Y:S01]  /*6e00*/  LOP3.LUT R139, R148, 0xff, RZ, 0xc0, !PT ;  /* 0x000000ff948b7812 */ /* 0x000fe200078ec0ff */
[----:B------:R-:W1:Y:S01]  /*6e10*/  LDSM.16.MT88.4 R144, [R218+0xb000] ;  /* 0x00b00000da90783b */ /* 0x000e620000004200 */
[----:B------:R-:W-:Y:S01]  /*6e20*/  LOP3.LUT R138, R152, 0xff, RZ, 0xc0, !PT ;  /* 0x000000ff988a7812 */ /* 0x000fe200078ec0ff */
[C---:B------:R-:W-:Y:S01]  /*6e30*/  FMUL.FTZ R122, R0.reuse, R122 ;  /* 0x0000007a007a7220 */ /* 0x040fe20000410000 */
[----:B------:R-:W-:Y:S01]  /*6e40*/  SHF.R.U32.HI R32, RZ, 0x8, R32 ;  /* 0x00000008ff207819 */ /* 0x000fe20000011620 */
[----:B------:R-:W-:Y:S01]  /*6e50*/  FMUL.FTZ R123, R0, R123 ;  /* 0x0000007b007b7220 */ /* 0x000fe20000410000 */
[----:B------:R-:W-:Y:S01]  /*6e60*/  PRMT R192, R139, 0x5410, R192 ;  /* 0x000054108bc07816 */ /* 0x000fe200000000c0 */
[----:B------:R-:W-:Y:S01]  /*6e70*/  FMUL.FTZ R124, R2, R124 ;  /* 0x0000007c027c7220 */ /* 0x000fe20000410000 */
[----:B------:R-:W-:Y:S01]  /*6e80*/  PRMT R139, R138, 0x5410, R32 ;  /* 0x000054108a8b7816 */ /* 0x000fe20000000020 */
[----:B------:R-:W-:Y:S01]  /*6e90*/  FMUL.FTZ R125, R2, R125 ;  /* 0x0000007d027d7220 */ /* 0x000fe20000410000 */
[----:B------:R-:W-:Y:S01]  /*6ea0*/  SHF.R.U32.HI R20, RZ, 0x10, R152 ;  /* 0x00000010ff147819 */ /* 0x000fe20000011698 */
[C---:B------:R-:W-:Y:S01]  /*6eb0*/  FMUL.FTZ R126, R0.reuse, R126 ;  /* 0x0000007e007e7220 */ /* 0x040fe20000410000 */
[----:B------:R-:W-:Y:S01]  /*6ec0*/  SHF.R.U32.HI R32, RZ, 0x10, R137 ;  /* 0x00000010ff207819 */ /* 0x000fe20000011689 */
[----:B------:R-:W-:Y:S01]  /*6ed0*/  FMUL.FTZ R127, R0, R127 ;  /* 0x0000007f007f7220 */ /* 0x000fe20000410000 */
[----:B------:R-:W-:Y:S02]  /*6ee0*/  LOP3.LUT R150, R20, 0xff, RZ, 0xc0, !PT ;  /* 0x000000ff14967812 */ /* 0x000fe400078ec0ff */
[----:B------:R-:W-:Y:S01]  /*6ef0*/  LOP3.LUT R20, R32, 0xff, RZ, 0xc0, !PT ;  /* 0x000000ff20147812 */ /* 0x000fe200078ec0ff */
[C---:B------:R-:W-:Y:S01]  /*6f00*/  FMUL.FTZ R32, R2.reuse, R156 ;  /* 0x0000009c02207220 */ /* 0x040fe20000410000 */
[--C-:B------:R-:W-:Y:S01]  /*6f10*/  HSET2.LE.AND R151, R153, R188.reuse, PT ;  /* 0x000000bc99977233 */ /* 0x100fe20003803000 */
[----:B------:R-:W-:Y:S01]  /*6f20*/  LDSM.16.MT88.4 R156, [R215+0xa800] ;  /* 0x00a80000d79c783b */ /* 0x000fe20000004200 */
[--C-:B------:R-:W-:Y:S01]  /*6f30*/  HSET2.LE.AND R139, R139, R188.reuse, PT ;  /* 0x000000bc8b8b7233 */ /* 0x100fe20003803000 */
[----:B------:R-:W-:Y:S01]  /*6f40*/  FFMA.FTZ R2, R2, R231, R236 ;  /* 0x000000e702027223 */ /* 0x000fe200000100ec */
[--C-:B------:R-:W-:Y:S02]  /*6f50*/  HSET2.LE.AND R192, R192, R188.reuse, PT ;  /* 0x000000bcc0c07233 */ /* 0x100fe40003803000 */
[-C--:B------:R-:W-:Y:S03]  /*6f60*/  HMMA.16816.F32.BF16 R32, R180, R142.reuse, R32 ;  /* 0x0000008eb420723c */ /* 0x080fe60000041820 */
[----:B------:R-:W-:Y:S02]  /*6f70*/  SHF.R.U32.HI R152, RZ, 0x18, R152 ;  /* 0x00000018ff987819 */ /* 0x000fe40000011698 */
[C---:B------:R-:W-:Y:S01]  /*6f80*/  LOP3.LUT R138, R137.reuse, 0xff, RZ, 0xc0, !PT ;  /* 0x000000ff898a7812 */ /* 0x040fe200078ec0ff */
[C---:B------:R-:W-:Y:S01]  /*6f90*/  HMMA.16816.F32.BF16 R108, R172.reuse, R142, R108 ;  /* 0x0000008eac6c723c */ /* 0x040fe2000004186c */
[----:B------:R-:W2:Y:S04]  /*6fa0*/  LDSM.16.MT88.4 R140, [R217+0xb000] ;  /* 0x00b00000d98c783b */ /* 0x000ea80000004200 */
[----:B------:R-:W-:Y:S02]  /*6fb0*/  LOP3.LUT R21, R137, 0xffff, RZ, 0xc0, !PT ;  /* 0x0000ffff89157812 */ /* 0x000fe400078ec0ff */
[----:B------:R-:W-:Y:S01]  /*6fc0*/  PRMT R150, R150, 0x5410, R152 ;  /* 0x0000541096967816 */ /* 0x000fe20000000098 */
[----:B------:R-:W-:Y:S03]  /*6fd0*/  FFMA.FTZ R152, R27, UR4, -R191 ;  /* 0x000000041b987c23 */ /* 0x000fe600080108bf */
[----:B------:R-:W-:Y:S01]  /*6fe0*/  SHF.R.U32.HI R137, RZ, 0x18, R137 ;  /* 0x00000018ff897819 */ /* 0x000fe20000011689 */
[----:B------:R5:W4:Y:S01]  /*6ff0*/  MUFU.EX2 R196, R152 ;  /* 0x0000009800c47308 */ /* 0x000b220000000800 */
[----:B------:R-:W-:Y:S01]  /*7000*/  SHF.R.U32.HI R21, RZ, 0x8, R21 ;  /* 0x00000008ff157819 */ /* 0x000fe20000011615 */
[----:B------:R-:W-:Y:S01]  /*7010*/  FMUL.FTZ R27, R0, R167 ;  /* 0x000000a7001b7220 */ /* 0x000fe20000410000 */
[----:B------:R-:W-:Y:S01]  /*7020*/  PRMT R149, R20, 0x5410, R137 ;  /* 0x0000541014957816 */ /* 0x000fe20000000089 */
[----:B------:R-:W-:Y:S01]  /*7030*/  FMUL.FTZ R20, R132, R160 ;  /* 0x000000a084147220 */ /* 0x000fe20000410000 */
[----:B------:R-:W-:Y:S01]  /*7040*/  PRMT R148, R138, 0x5410, R21 ;  /* 0x000054108a947816 */ /* 0x000fe20000000015 */
[C---:B------:R-:W-:Y:S01]  /*7050*/  FMUL.FTZ R21, R132.reuse, R161 ;  /* 0x000000a184157220 */ /* 0x040fe20000410000 */
[----:B------:R-:W-:Y:S01]  /*7060*/  LDSM.16.MT88.4 R164, [R217+0xa800] ;  /* 0x00a80000d9a4783b */ /* 0x000fe20000004200 */
[--C-:B------:R-:W-:Y:S01]  /*7070*/  HSET2.LE.AND R137, R155, R188.reuse, PT ;  /* 0x000000bc9b897233 */ /* 0x100fe20003803000 */
[----:B------:R-:W-:Y:S01]  /*7080*/  FFMA.FTZ R132, R132, R233, R244 ;  /* 0x000000e984847223 */ /* 0x000fe200000100f4 */
[--C-:B------:R-:W-:Y:S01]  /*7090*/  HSET2.LE.AND R138, R154, R188.reuse, PT ;  /* 0x000000bc9a8a7233 */ /* 0x100fe20003803000 */
[----:B------:R-:W-:Y:S01]  /*70a0*/  FFMA.FTZ R0, R0, R230, R234 ;  /* 0x000000e600007223 */ /* 0x000fe200000100ea */
[--C-:B------:R-:W-:Y:S01]  /*70b0*/  HSET2.LE.AND R150, R150, R188.reuse, PT ;  /* 0x000000bc96967233 */ /* 0x100fe20003803000 */
[-C--:B-1----:R-:W-:Y:S02]  /*70c0*/  HMMA.16816.F32.BF16 R20, R172, R144.reuse, R20 ;  /* 0x00000090ac14723c */ /* 0x082fe40000041814 */
[----:B------:R-:W-:Y:S01]  /*70d0*/  LDSM.16.MT88.4 R160, [R218+0xa800] ;  /* 0x00a80000daa0783b */ /* 0x000fe20000004200 */
[--C-:B------:R-:W-:Y:S01]  /*70e0*/  HSET2.LE.AND R148, R148, R188.reuse, PT ;  /* 0x000000bc94947233 */ /* 0x100fe20003803000 */
[----:B------:R-:W-:Y:S01]  /*70f0*/  FADD.FTZ R132, R243, R132 ;  /* 0x00000084f3847221 */ /* 0x000fe20000010000 */
[----:B------:R-:W-:Y:S01]  /*7100*/  HSET2.LE.AND R149, R149, R188, PT ;  /* 0x000000bc95957233 */ /* 0x000fe20003803000 */
[C---:B------:R-:W-:Y:S04]  /*7110*/  HMMA.16816.F32.BF16 R112, R180.reuse, R144, R112 ;  /* 0x00000090b470723c */ /* 0x040fe80000041870 */
[----:B-----5:R-:W1:Y:S01]  /*7120*/  LDSM.16.MT88.4 R152, [R213+0xa800] ;  /* 0x00a80000d598783b */ /* 0x020e620000004200 */
[----:B------:R-:W-:Y:S01]  /*7130*/  F2FP.BF16.F32.PACK_AB R178, R205, R206 ;  /* 0x000000cecdb2723e */ /* 0x000fe200000010ff */
[-C--:B------:R-:W-:Y:S05]  /*7140*/  HMMA.16816.F32.BF16 R24, R180, R146.reuse, R24 ;  /* 0x00000092b418723c */ /* 0x080fea0000041818 */
[--C-:B------:R-:W-:Y:S01]  /*7150*/  FFMA.FTZ R144, R30, UR4, -R191.reuse ;  /* 0x000000041e907c23 */ /* 0x100fe200080108bf */
[C---:B------:R-:W-:Y:S05]  /*7160*/  HMMA.16816.F32.BF16 R116, R172.reuse, R146, R116 ;  /* 0x00000092ac74723c */ /* 0x040fea0000041874 */
[----:B------:R-:W-:Y:S01]  /*7170*/  FFMA.FTZ R191, R31, UR4, -R191 ;  /* 0x000000041fbf7c23 */ /* 0x000fe200080108bf */
[C---:B------:R-:W-:Y:S01]  /*7180*/  FMUL.FTZ R30, R3.reuse, R170 ;  /* 0x000000aa031e7220 */ /* 0x040fe20000410000 */
[----:B------:R-:W-:Y:S01]  /*7190*/  FMUL.FTZ R31, R3, R171 ;  /* 0x000000ab031f7220 */ /* 0x000fe20000410000 */
[----:B---3--:R-:W-:Y:S01]  /*71a0*/  F2FP.BF16.F32.PACK_AB R179, R203, R204 ;  /* 0x000000cccbb3723e */ /* 0x008fe200000010ff */
[----:B------:R-:W3:Y:S02]  /*71b0*/  LDSM.16.MT88.4 R168, [R213+0xb800] ;  /* 0x00b80000d5a8783b */ /* 0x000ee40000004200 */
[----:B------:R-:W-:Y:S01]  /*71c0*/  LOP3.LUT R178, R137, R178, RZ, 0xc0, !PT ;  /* 0x000000b289b27212 */ /* 0x000fe200078ec0ff */
[----:B------:R-:W-:Y:S01]  /*71d0*/  FFMA.FTZ R3, R3, R232, R242 ;  /* 0x000000e803037223 */ /* 0x000fe200000100f2 */
[----:B------:R5:W-:Y:S01]  /*71e0*/  MUFU.EX2 R137, R191 ;  /* 0x000000bf00897308 */ /* 0x000be20000000800 */
[-C--:B--2---:R-:W-:Y:S03]  /*71f0*/  HMMA.16816.F32.BF16 R28, R172, R140.reuse, R28 ;  /* 0x0000008cac1c723c */ /* 0x084fe6000004181c */
[----:B------:R-:W-:Y:S01]  /*7200*/  LOP3.LUT R179, R138, R179, RZ, 0xc0, !PT ;  /* 0x000000b38ab37212 */ /* 0x000fe200078ec0ff */
[----:B------:R-:W-:Y:S01]  /*7210*/  FADD.FTZ R3, R237, R3 ;  /* 0x00000003ed037221 */ /* 0x000fe20000010000 */
[----:B------:R-:W-:Y:S01]  /*7220*/  F2FP.BF16.F32.PACK_AB R176, R201, R202 ;  /* 0x000000cac9b0723e */ /* 0x000fe200000010ff */
[C---:B------:R-:W-:Y:S03]  /*7230*/  HMMA.16816.F32.BF16 R120, R180.reuse, R140, R120 ;  /* 0x0000008cb478723c */ /* 0x040fe60000041878 */
[----:B------:R1:W2:Y:S02]  /*7240*/  MUFU.EX2 R138, R144 ;  /* 0x00000090008a7308 */ /* 0x0002a40000000800 */
[----:B------:R-:W-:Y:S01]  /*7250*/  F2FP.BF16.F32.PACK_AB R177, R199, R200 ;  /* 0x000000c8c7b1723e */ /* 0x000fe200000010ff */
[-C--:B------:R-:W-:Y:S01]  /*7260*/  HMMA.16816.F32.BF16 R124, R180, R142.reuse, R124 ;  /* 0x0000008eb47c723c */ /* 0x080fe2000004187c */
[----:B------:R-:W-:Y:S04]  /*7270*/  LDSM.16.MT88.4 R180, [R218+0xb800] ;  /* 0x00b80000dab4783b */ /* 0x000fe80000004200 */
[----:B------:R-:W-:Y:S01]  /*7280*/  LOP3.LUT R176, R139, R176, RZ, 0xc0, !PT ;  /* 0x000000b08bb07212 */ /* 0x000fe200078ec0ff */
[----:B------:R-:W-:Y:S03]  /*7290*/  HMMA.16816.F32.BF16 R128, R172, R142, R128 ;  /* 0x0000008eac80723c */ /* 0x000fe60000041880 */
[----:B-----5:R-:W5:Y:S02]  /*72a0*/  LDSM.16.MT88.4 R188, [R215+0xb800] ;  /* 0x00b80000d7bc783b */ /* 0x020f640000004200 */
[----:B------:R-:W-:Y:S01]  /*72b0*/  LOP3.LUT R177, R150, R177, RZ, 0xc0, !PT ;  /* 0x000000b196b17212 */ /* 0x000fe200078ec0ff */
[----:B------:R-:W-:Y:S01]  /*72c0*/  FADD.FTZ R0, R211, R0 ;  /* 0x00000000d3007221 */ /* 0x000fe20000010000 */
[----:B----4-:R-:W-:Y:S01]  /*72d0*/  F2FP.BF16.F32.PACK_AB R184, R197, R198 ;  /* 0x000000c6c5b8723e */ /* 0x010fe200000010ff */
[----:B------:R-:W-:Y:S03]  /*72e0*/  FADD.FTZ R3, R246, R3 ;  /* 0x00000003f6037221 */ /* 0x000fe60000010000 */
[----:B------:R-:W-:Y:S01]  /*72f0*/  F2FP.BF16.F32.PACK_AB R185, R196, R195 ;  /* 0x000000c3c4b9723e */ /* 0x000fe200000010ff */
[-C--:B-1----:R-:W-:Y:S01]  /*7300*/  HMMA.16816.F32.BF16 R144, R176, R152.reuse, R4 ;  /* 0x00000098b090723c */ /* 0x082fe20000041804 */
[----:B------:R-:W1:Y:S04]  /*7310*/  LDSM.16.MT88.4 R172, [R217+0xb800] ;  /* 0x00b80000d9ac783b */ /* 0x000e680000004200 */
[----:B------:R-:W-:Y:S01]  /*7320*/  F2FP.BF16.F32.PACK_AB R186, R193, R194 ;  /* 0x000000c2c1ba723e */ /* 0x000fe200000010ff */
[----:B------:R-:W-:Y:S01]  /*7330*/  FADD.FTZ R0, R208, R0 ;  /* 0x00000000d0007221 */ /* 0x000fe20000010000 */
[----:B--2---:R-:W-:Y:S01]  /*7340*/  F2FP.BF16.F32.PACK_AB R187, R137, R138 ;  /* 0x0000008a89bb723e */ /* 0x004fe200000010ff */
[----:B------:R-:W-:Y:S03]  /*7350*/  FADD.FTZ R5, R235, R2 ;  /* 0x00000002eb057221 */ /* 0x000fe60000010000 */
[----:B------:R-:W-:Y:S01]  /*7360*/  LOP3.LUT R184, R148, R184, RZ, 0xc0, !PT ;  /* 0x000000b894b87212 */ /* 0x000fe200078ec0ff */
[----:B------:R-:W-:Y:S01]  /*7370*/  FADD.FTZ R2, R248, R132 ;  /* 0x00000084f8027221 */ /* 0x000fe20000010000 */
[----:B------:R-:W-:Y:S01]  /*7380*/  LOP3.LUT R185, R149, R185, RZ, 0xc0, !PT ;  /* 0x000000b995b97212 */ /* 0x000fe200078ec0ff */
[----:B------:R-:W-:Y:S01]  /*7390*/  FADD.FTZ R5, R210, R5 ;  /* 0x00000005d2057221 */ /* 0x000fe20000010000 */
[----:B------:R-:W-:Y:S01]  /*73a0*/  LOP3.LUT R186, R151, R186, RZ, 0xc0, !PT ;  /* 0x000000ba97ba7212 */ /* 0x000fe200078ec0ff */
[----:B------:R-:W-:Y:S01]  /*73b0*/  FADD.FTZ R2, R247, R2 ;  /* 0x00000002f7027221 */ /* 0x000fe20000010000 */
[----:B------:R-:W-:Y:S01]  /*73c0*/  LOP3.LUT R187, R192, R187, RZ, 0xc0, !PT ;  /* 0x000000bbc0bb7212 */ /* 0x000fe200078ec0ff */
[----:B------:R-:W-:Y:S01]  /*73d0*/  FADD.FTZ R3, R245, R3 ;  /* 0x00000003f5037221 */ /* 0x000fe20000010000 */
[----:B------:R-:W-:Y:S01]  /*73e0*/  FADD.FTZ R5, R209, R5 ;  /* 0x00000005d1057221 */ /* 0x000fe20000010000 */
[----:B------:R-:W-:Y:S01]  /*73f0*/  FADD.FTZ R4, R207, R0 ;  /* 0x00000000cf047221 */ /* 0x000fe20000010000 */
[----:B------:R-:W-:Y:S01]  /*7400*/  FADD.FTZ R0, R202, R2 ;  /* 0x00000002ca007221 */ /* 0x000fe20000010000 */
[----:B------:R-:W-:Y:S01]  /*7410*/  FADD.FTZ R2, R200, R3 ;  /* 0x00000003c8027221 */ /* 0x000fe20000010000 */
        /* <DEDUP_REMOVED lines=32> */
[-C--:B---3--:R-:W-:Y:S05]  /*7620*/  HMMA.16816.F32.BF16 R84, R176, R168.reuse, R84 ;  /* 0x000000a8b054723c */ /* 0x088fea0000041854 */
[----:B------:R-:W-:Y:S01]  /*7630*/  MOV R137, R134 ;  /* 0x0000008600897202 */ /* 0x000fe20000000f00 */
[C---:B------:R-:W-:Y:S06]  /*7640*/  HMMA.16816.F32.BF16 R88, R184.reuse, R168, R88 ;  /* 0x000000a8b858723c */ /* 0x040fec0000041858 */
[-C--:B------:R-:W-:Y:S06]  /*7650*/  HMMA.16816.F32.BF16 R92, R184, R170.reuse, R92 ;  /* 0x000000aab85c723c */ /* 0x080fec000004185c */
[C---:B------:R-:W-:Y:S06]  /*7660*/  HMMA.16816.F32.BF16 R96, R176.reuse, R170, R96 ;  /* 0x000000aab060723c */ /* 0x040fec0000041860 */
[-C--:B-----5:R-:W-:Y:S06]  /*7670*/  HMMA.16816.F32.BF16 R100, R176, R188.reuse, R100 ;  /* 0x000000bcb064723c */ /* 0x0a0fec0000041864 */
        /* <DEDUP_REMOVED lines=10> */
[----:B------:R-:W-:Y:S01]  /*7720*/  HMMA.16816.F32.BF16 R128, R176, R174, R128 ;  /* 0x000000aeb080723c */ /* 0x000fe20000041880 */
[----:B------:R-:W-:Y:S11]  /*7730*/  @!UPT UIADD3 URZ, URZ, URZ, URZ ;  /* 0x0000003f3f3ff290 */ /* 0x000ff6000fffe03f */
[----:B------:R-:W-:Y:S01]  /*7740*/  @!UPT UIADD3 URZ, URZ, URZ, URZ ;  /* 0x0000003f3f3ff290 */ /* 0x000fe2000fffe03f */
[----:B------:R-:W-:Y:S11]  /*7750*/  @P2 BRA `(.L_x_1534) ;  /* 0xffffffd400842947 */ /* 0x000ff6000383ffff */
.L_x_1533:
[----:B------:R-:W1:Y:S01]  /*7760*/  SHFL.BFLY PT, R0, R233, 0x2, 0x1f ;  /* 0x0c401f00e9007f89 */ /* 0x000e6200000e0000 */
[----:B------:R-:W-:Y:S01]  /*7770*/  ULDC UR4, c[0x0][0x38c] ;  /* 0x0000e30000047ab9 */ /* 0x000fe20000000800 */
[----:B------:R-:W-:Y:S01]  /*7780*/  MOV R9, 0x3f800000 ;  /* 0x3f80000000097802 */ /* 0x000fe20000000f00 */
[----:B------:R-:W-:Y:S01]  /*7790*/  UMOV UR5, 0x400 ;  /* 0x0000040000057882 */ /* 0x000fe20000000000 */
[----:B------:R-:W2:Y:S01]  /*77a0*/  SHFL.BFLY PT, R2, R232, 0x2, 0x1f ;  /* 0x0c401f00e8027f89 */ /* 0x000ea200000e0000 */
[----:B------:R-:W-:Y:S01]  /*77b0*/  UISETP.NE.AND UP0, UPT, UR27, -0x1, UPT ;  /* 0xffffffff1b00788c */ /* 0x000fe2000bf05270 */
[----:B------:R-:W3:Y:S01]  /*77c0*/  S2R R138, SR_TID.X ;  /* 0x00000000008a7919 */ /* 0x000ee20000002100 */
[----:B-1----:R-:W-:Y:S02]  /*77d0*/  FADD.FTZ R233, R0, R233 ;  /* 0x000000e900e97221 */ /* 0x002fe40000010000 */
[----:B------:R-:W1:Y:S01]  /*77e0*/  SHFL.BFLY PT, R0, R231, 0x2, 0x1f ;  /* 0x0c401f00e7007f89 */ /* 0x000e6200000e0000 */
[----:B--2---:R-:W-:-:S03]  /*77f0*/  FADD.FTZ R232, R2, R232 ;  /* 0x000000e802e87221 */ /* 0x004fc60000010000 */
[----:B------:R-:W2:Y:S04]  /*7800*/  SHFL.BFLY PT, R4, R233, 0x1, 0x1f ;  /* 0x0c201f00e9047f89 */ /* 0x000ea800000e0000 */
[----:B------:R-:W4:Y:S04]  /*7810*/  SHFL.BFLY PT, R2, R230, 0x2, 0x1f ;  /* 0x0c401f00e6027f89 */ /* 0x000f2800000e0000 */
[----:B------:R-:W5:Y:S01]  /*7820*/  SHFL.BFLY PT, R3, R232, 0x1, 0x1f ;  /* 0x0c201f00e8037f89 */ /* 0x000f6200000e0000 */
[----:B---3--:R-:W-:-:S04]  /*7830*/  SHF.R.S32.HI R137, RZ, 0x1f, R138 ;  /* 0x0000001fff897819 */ /* 0x008fc8000001148a */
[CC--:B------:R-:W-:Y:S02]  /*7840*/  LEA.HI R6, R137.reuse, R138.reuse, RZ, 0x2 ;  /* 0x0000008a89067211 */ /* 0x0c0fe400078f10ff */
[----:B------:R-:W-:Y:S02]  /*7850*/  LEA.HI R137, R137, R138, RZ, 0x5 ;  /* 0x0000008a89897211 */ /* 0x000fe400078f28ff */
[--C-:B------:R-:W-:Y:S01]  /*7860*/  SHF.R.S32.HI R5, RZ, 0x2, R6.reuse ;  /* 0x00000002ff057819 */ /* 0x100fe20000011406 */
[----:B-1----:R-:W-:Y:S01]  /*7870*/  FADD.FTZ R231, R0, R231 ;  /* 0x000000e700e77221 */ /* 0x002fe20000010000 */
[----:B------:R-:W-:Y:S02]  /*7880*/  MOV R0, 0x3f800000 ;  /* 0x3f80000000007802 */ /* 0x000fe40000000f00 */
[----:B------:R-:W-:Y:S01]  /*7890*/  SHF.R.S32.HI R26, RZ, 0x1f, R6 ;  /* 0x0000001fff1a7819 */ /* 0x000fe20000011406 */
[----:B--2---:R-:W-:-:S03]  /*78a0*/  FADD.FTZ R233, R233, R4 ;  /* 0x00000004e9e97221 */ /* 0x004fc60000010000 */
[----:B------:R-:W-:Y:S01]  /*78b0*/  LEA.HI R26, R26, R5, RZ, 0x3 ;  /* 0x000000051a1a7211 */ /* 0x000fe200078f18ff */
[----:B----4-:R-:W-:Y:S01]  /*78c0*/  FADD.FTZ R230, R2, R230 ;  /* 0x000000e602e67221 */ /* 0x010fe20000010000 */
[----:B------:R-:W-:Y:S02]  /*78d0*/  FSETP.NE.FTZ.AND P5, PT, R233, RZ, PT ;  /* 0x000000ffe900720b */ /* 0x000fe40003fb5000 */
[----:B------:R-:W-:Y:S01]  /*78e0*/  LOP3.LUT R26, R26, 0xfffffff8, RZ, 0xc0, !PT ;  /* 0xfffffff81a1a7812 */ /* 0x000fe200078ec0ff */
[----:B-----5:R-:W-:Y:S01]  /*78f0*/  FADD.FTZ R232, R232, R3 ;  /* 0x00000003e8e87221 */ /* 0x020fe20000010000 */
[----:B------:R-:W1:Y:S01]  /*7900*/  SHFL.BFLY PT, R4, R230, 0x1, 0x1f ;  /* 0x0c201f00e6047f89 */ /* 0x000e6200000e0000 */
[----:B------:R-:W-:Y:S02]  /*7910*/  MOV R2, 0x3f800000 ;  /* 0x3f80000000027802 */ /* 0x000fe40000000f00 */
[----:B------:R-:W-:Y:S01]  /*7920*/  IADD3 R26, R5, -R26, RZ ;  /* 0x8000001a051a7210 */ /* 0x000fe20007ffe0ff */
[----:B------:R-:W2:Y:S01]  /*7930*/  SHFL.BFLY PT, R3, R231, 0x1, 0x1f ;  /* 0x0c201f00e7037f89 */ /* 0x000ea200000e0000 */
[----:B------:R-:W-:-:S04]  /*7940*/  FSETP.NE.FTZ.AND P4, PT, R232, RZ, PT ;  /* 0x000000ffe800720b */ /* 0x000fc80003f95000 */
[----:B------:R-:W3:Y:S09]  /*7950*/  @P5 MUFU.RCP R0, R233 ;  /* 0x000000e900005308 */ /* 0x000ef20000001000 */
[----:B------:R-:W4:Y:S01]  /*7960*/  @P4 MUFU.RCP R2, R232 ;  /* 0x000000e800024308 */ /* 0x000f220000001000 */
[----:B-1----:R-:W-:Y:S01]  /*7970*/  FADD.FTZ R132, R230, R4 ;  /* 0x00000004e6847221 */ /* 0x002fe20000010000 */
[----:B---3--:R-:W-:Y:S01]  /*7980*/  FMUL.FTZ R0, R0, UR4 ;  /* 0x0000000400007c20 */ /* 0x008fe20008410000 */
[----:B--2---:R-:W-:-:S03]  /*7990*/  FADD.FTZ R231, R231, R3 ;  /* 0x00000003e7e77221 */ /* 0x004fc60000010000 */
[----:B------:R-:W-:Y:S01]  /*79a0*/  FSETP.NE.FTZ.AND P6, PT, R132, RZ, PT ;  /* 0x000000ff8400720b */ /* 0x000fe20003fd5000 */
[----:B------:R-:W-:Y:S01]  /*79b0*/  FMUL.FTZ R12, R0, R37 ;  /* 0x00000025000c7220 */ /* 0x000fe20000410000 */
[----:B------:R-:W-:Y:S01]  /*79c0*/  LOP3.LUT R3, R6, 0x3ffffffc, RZ, 0xc0, !PT ;  /* 0x3ffffffc06037812 */ /* 0x000fe200078ec0ff */
[C---:B------:R-:W-:Y:S01]  /*79d0*/  FMUL.FTZ R144, R0.reuse, R144 ;  /* 0x0000009000907220 */ /* 0x040fe20000410000 */
[----:B------:R-:W-:Y:S01]  /*79e0*/  FSETP.NE.FTZ.AND P3, PT, R231, RZ, PT ;  /* 0x000000ffe700720b */ /* 0x000fe20003f75000 */
[C---:B------:R-:W-:Y:S01]  /*79f0*/  FMUL.FTZ R5, R0.reuse, R145 ;  /* 0x0000009100057220 */ /* 0x040fe20000410000 */
        /* <DEDUP_REMOVED lines=31> */
[----:B------:R-:W1:Y:S01]  /*7bf0*/  @P6 MUFU.RCP R9, R132 ;  /* 0x0000008400096308 */ /* 0x000e620000001000 */
[----:B----4-:R-:W-:Y:S01]  /*7c00*/  FMUL.FTZ R2, R2, UR4 ;  /* 0x0000000402027c20 */ /* 0x010fe20008410000 */
[----:B------:R-:W-:-:S02]  /*7c10*/  R2P PR, R26, 0x6 ;  /* 0x000000061a007804 */ /* 0x000fc40000000000 */
[----:B------:R-:W-:Y:S01]  /*7c20*/  F2FP.BF16.F32.PACK_AB R5, R5, R144 ;  /* 0x000000900505723e */ /* 0x000fe200000010ff */
        /* <DEDUP_REMOVED lines=12> */
[----:B-1----:R-:W-:Y:S01]  /*7cf0*/  FMUL.FTZ R9, R9, UR4 ;  /* 0x0000000409097c20 */ /* 0x002fe20008410000 */
[C---:B------:R-:W-:Y:S01]  /*7d00*/  FMUL.FTZ R67, R2.reuse, R67 ;  /* 0x0000004302437220 */ /* 0x040fe20000410000 */
[C---:B------:R-:W-:Y:S01]  /*7d10*/  FMUL.FTZ R70, R2.reuse, R70 ;  /* 0x0000004602467220 */ /* 0x040fe20000410000 */
[C---:B------:R-:W-:Y:S01]  /*7d20*/  FMUL.FTZ R52, R2.reuse, R71 ;  /* 0x0000004702347220 */ /* 0x040fe20000410000 */
[C---:B------:R-:W-:Y:S01]  /*7d30*/  FMUL.FTZ R82, R2.reuse, R82 ;  /* 0x0000005202527220 */ /* 0x040fe20000410000 */
[C---:B------:R-:W-:Y:S01]  /*7d40*/  FMUL.FTZ R48, R2.reuse, R83 ;  /* 0x0000005302307220 */ /* 0x040fe20000410000 */
[C---:B------:R-:W-:Y:S01]  /*7d50*/  FMUL.FTZ R86, R2.reuse, R86 ;  /* 0x0000005602567220 */ /* 0x040fe20000410000 */
[----:B------:R-:W-:Y:S01]  /*7d60*/  FMUL.FTZ R87, R2, R87 ;  /* 0x0000005702577220 */ /* 0x000fe20000410000 */
[----:B--2---:R-:W-:Y:S01]  /*7d70*/  FMUL.FTZ R0, R0, UR4 ;  /* 0x0000000400007c20 */ /* 0x004fe20008410000 */
[----:B------:R-:W1:Y:S01]  /*7d80*/  S2UR UR4, SR_CgaCtaId ;  /* 0x00000000000479c3 */ /* 0x000e620000008800 */
        /* <DEDUP_REMOVED lines=35> */
[----:B------:R-:W-:Y:S01]  /*7fc0*/  FMUL.FTZ R102, R2, R102 ;  /* 0x0000006602667220 */ /* 0x000fe20000410000 */
[----:B------:R-:W-:Y:S01]  /*7fd0*/  F2FP.BF16.F32.PACK_AB R20, R20, R56 ;  /* 0x000000381414723e */ /* 0x000fe200000010ff */
[C---:B------:R-:W-:Y:S01]  /*7fe0*/  FMUL.FTZ R36, R2.reuse, R103 ;  /* 0x0000006702247220 */ /* 0x040fe20000410000 */
[----:B------:R-:W-:Y:S01]  /*7ff0*/  SHF.R.S32.HI R56, RZ, 0x5, R137 ;  /* 0x00000005ff387819 */ /* 0x000fe20000011489 */
[----:B------:R-:W-:Y:S01]  /*8000*/  FMUL.FTZ R110, R2, R110 ;  /* 0x0000006e026e7220 */ /* 0x000fe20000410000 */
[----:B------:R-:W-:Y:S01]  /*8010*/  LOP3.LUT R0, R0, 0x1c0, RZ, 0xc0, !PT ;  /* 0x000001c000007812 */ /* 0x000fe200078ec0ff */
        /* <DEDUP_REMOVED lines=11> */
[----:B-1----:R-:W-:Y:S01]  /*80d0*/  ULEA UR4, UR4, UR5, 0x18 ;  /* 0x0000000504047291 */ /* 0x002fe2000f8ec03f */
[----:B------:R-:W-:Y:S01]  /*80e0*/  LEA.HI R0, R0, R0, RZ, 0x1d ;  /* 0x0000000000007211 */ /* 0x000fe200078fe8ff */
[C---:B------:R-:W-:Y:S01]  /*80f0*/  FMUL.FTZ R142, R9.reuse, R142 ;  /* 0x0000008e098e7220 */ /* 0x040fe20000410000 */
[----:B------:R-:W-:Y:S01]  /*8100*/  ISETP.NE.U32.AND P0, PT, R26, 0x1, PT ;  /* 0x000000011a00780c */ /* 0x000fe20003f05070 */
[C---:B------:R-:W-:Y:S01]  /*8110*/  FMUL.FTZ R7, R9.reuse, R143 ;  /* 0x0000008f09077220 */ /* 0x040fe20000410000 */
[----:B------:R-:W-:Y:S01]  /*8120*/  LEA R0, R2, R0, 0x1 ;  /* 0x0000000002007211 */ /* 0x000fe200078e08ff */
[C---:B------:R-:W-:Y:S01]  /*8130*/  FMUL.FTZ R150, R9.reuse, R150 ;  /* 0x0000009609967220 */ /* 0x040fe20000410000 */
[----:B------:R-:W-:Y:S01]  /*8140*/  F2FP.BF16.F32.PACK_AB R4, R4, R146 ;  /* 0x000000920404723e */ /* 0x000fe200000010ff */
[C---:B------:R-:W-:Y:S01]  /*8150*/  FMUL.FTZ R13, R9.reuse, R151 ;  /* 0x00000097090d7220 */ /* 0x040fe20000410000 */
[----:B------:R-:W-:Y:S01]  /*8160*/  LEA R0, R0, UR4, 0x1 ;  /* 0x0000000400007c11 */ /* 0x000fe2000f8e08ff */
[----:B------:R-:W-:Y:S01]  /*8170*/  FMUL.FTZ R42, R9, R42 ;  /* 0x0000002a092a7220 */ /* 0x000fe20000410000 */
[----:B------:R-:W-:Y:S01]  /*8180*/  F2FP.BF16.F32.PACK_AB R3, R3, R152 ;  /* 0x000000980303723e */ /* 0x000fe200000010ff */
[C---:B------:R-:W-:Y:S01]  /*8190*/  FMUL.FTZ R17, R9.reuse, R43 ;  /* 0x0000002b09117220 */ /* 0x040fe20000410000 */
[C---:B------:R-:W-:Y:S01]  /*81a0*/  IADD3 R2, R0.reuse, -0x10, RZ ;  /* 0xfffffff000027810 */ /* 0x040fe20007ffe0ff */
[----:B------:R1:W-:Y:S01]  /*81b0*/  STS [R0], R5 ;  /* 0x0000000500007388 */ /* 0x0003e20000000800 */
[----:B------:R-:W-:Y:S01]  /*81c0*/  MOV R57, 0xffffffe0 ;  /* 0xffffffe000397802 */ /* 0x000fe20000000f00 */
[C---:B------:R-:W-:Y:S01]  /*81d0*/  FMUL.FTZ R46, R9.reuse, R46 ;  /* 0x0000002e092e7220 */ /* 0x040fe20000410000 */
[----:B------:R-:W-:Y:S01]  /*81e0*/  @P0 IADD3 R2, R0, 0x10, RZ ;  /* 0x0000001000020810 */ /* 0x000fe20007ffe0ff */
[----:B------:R-:W-:Y:S01]  /*81f0*/  STS [R0+0x400], R4 ;  /* 0x0004000400007388 */ /* 0x000fe20000000800 */
[----:B------:R-:W-:Y:S01]  /*8200*/  F2FP.BF16.F32.PACK_AB R6, R6, R154 ;  /* 0x0000009a0606723e */ /* 0x000fe200000010ff */
[----:B------:R-:W-:Y:S01]  /*8210*/  FMUL.FTZ R23, R9, R47 ;  /* 0x0000002f09177220 */ /* 0x000fe20000410000 */
[----:B------:R-:W-:Y:S01]  /*8220*/  F2FP.BF16.F32.PACK_AB R8, R8, R140 ;  /* 0x0000008c0808723e */ /* 0x000fe200000010ff */
[----:B------:R2:W-:Y:S01]  /*8230*/  STS [R2], R3 ;  /* 0x0000000302007388 */ /* 0x0005e20000000800 */
[----:B------:R-:W-:Y:S01]  /*8240*/  F2FP.BF16.F32.PACK_AB R7, R7, R142 ;  /* 0x0000008e0707723e */ /* 0x000fe200000010ff */
[C---:B------:R-:W-:Y:S01]  /*8250*/  FMUL.FTZ R58, R9.reuse, R58 ;  /* 0x0000003a093a7220 */ /* 0x040fe20000410000 */
[----:B------:R-:W-:Y:S01]  /*8260*/  F2FP.BF16.F32.PACK_AB R10, R10, R148 ;  /* 0x000000940a0a723e */ /* 0x000fe200000010ff */
[----:B------:R-:W-:Y:S01]  /*8270*/  FMUL.FTZ R25, R9, R59 ;  /* 0x0000003b09197220 */ /* 0x000fe20000410000 */
[----:B------:R-:W-:Y:S01]  /*8280*/  F2FP.BF16.F32.PACK_AB R13, R13, R150 ;  /* 0x000000960d0d723e */ /* 0x000fe200000010ff */
[C---:B------:R-:W-:Y:S01]  /*8290*/  FMUL.FTZ R62, R9.reuse, R62 ;  /* 0x0000003e093e7220 */ /* 0x040fe20000410000 */
[----:B------:R-:W-:Y:S01]  /*82a0*/  F2FP.BF16.F32.PACK_AB R12, R12, R15 ;  /* 0x0000000f0c0c723e */ /* 0x000fe200000010ff */
[----:B------:R-:W-:Y:S01]  /*82b0*/  FMUL.FTZ R54, R9, R63 ;  /* 0x0000003f09367220 */ /* 0x000fe20000410000 */
[----:B------:R-:W-:Y:S01]  /*82c0*/  F2FP.BF16.F32.PACK_AB R11, R11, R14 ;  /* 0x0000000e0b0b723e */ /* 0x000fe200000010ff */
[----:B------:R-:W-:Y:S01]  /*82d0*/  STS [R2+0x400], R6 ;  /* 0x0004000602007388 */ /* 0x000fe20000000800 */
[----:B------:R-:W-:Y:S01]  /*82e0*/  F2FP.BF16.F32.PACK_AB R15, R49, R22 ;  /* 0x00000016310f723e */ /* 0x000fe200000010ff */
[C---:B------:R-:W-:Y:S01]  /*82f0*/  FMUL.FTZ R74, R9.reuse, R74 ;  /* 0x0000004a094a7220 */ /* 0x040fe20000410000 */
[----:B------:R-:W-:Y:S01]  /*8300*/  F2FP.BF16.F32.PACK_AB R14, R18, R19 ;  /* 0x00000013120e723e */ /* 0x000fe200000010ff */
[----:B------:R3:W-:Y:S01]  /*8310*/  STS [R0+0x2000], R8 ;  /* 0x0020000800007388 */ /* 0x0007e20000000800 */
[----:B------:R-:W-:Y:S01]  /*8320*/  F2FP.BF16.F32.PACK_AB R16, R16, R40 ;  /* 0x000000281010723e */ /* 0x000fe200000010ff */
[----:B------:R-:W-:Y:S01]  /*8330*/  FMUL.FTZ R50, R9, R75 ;  /* 0x0000004b09327220 */ /* 0x000fe20000410000 */
[----:B-1----:R-:W-:Y:S01]  /*8340*/  MOV R5, 0x40 ;  /* 0x0000004000057802 */ /* 0x002fe20000000f00 */
[----:B------:R1:W-:Y:S01]  /*8350*/  STS [R0+0x2400], R7 ;  /* 0x0024000700007388 */ /* 0x0003e20000000800 */
[----:B------:R-:W-:Y:S01]  /*8360*/  F2FP.BF16.F32.PACK_AB R17, R17, R42 ;  /* 0x0000002a1111723e */ /* 0x000fe200000010ff */
[----:B------:R-:W-:Y:S01]  /*8370*/  FMUL.FTZ R78, R9, R78 ;  /* 0x0000004e094e7220 */ /* 0x000fe20000410000 */
[----:B------:R-:W-:Y:S01]  /*8380*/  SEL R5, R5, 0xffffffc0, !P2 ;  /* 0xffffffc005057807 */ /* 0x000fe20005000000 */
[----:B------:R-:W-:Y:S01]  /*8390*/  STS [R2+0x2000], R10 ;  /* 0x0020000a02007388 */ /* 0x000fe20000000800 */
[----:B------:R-:W-:Y:S01]  /*83a0*/  F2FP.BF16.F32.PACK_AB R24, R24, R44 ;  /* 0x0000002c1818723e */ /* 0x000fe200000010ff */
[----:B------:R-:W-:Y:S01]  /*83b0*/  FMUL.FTZ R79, R9, R79 ;  /* 0x0000004f094f7220 */ /* 0x000fe20000410000 */
[----:B--2---:R-:W-:Y:S01]  /*83c0*/  SEL R3, R57, 0x20, P1 ;  /* 0x0000002039037807 */ /* 0x004fe20000800000 */
[----:B------:R-:W-:Y:S01]  /*83d0*/  STS [R2+0x2400], R13 ;  /* 0x0024000d02007388 */ /* 0x000fe20000000800 */
[----:B------:R-:W-:Y:S01]  /*83e0*/  F2FP.BF16.F32.PACK_AB R23, R23, R46 ;  /* 0x0000002e1717723e */ /* 0x000fe200000010ff */
[C---:B------:R-:W-:Y:S01]  /*83f0*/  FMUL.FTZ R90, R9.reuse, R90 ;  /* 0x0000005a095a7220 */ /* 0x040fe20000410000 */
[C---:B------:R-:W-:Y:S01]  /*8400*/  IADD3 R4, R0.reuse, R3, RZ ;  /* 0x0000000300047210 */ /* 0x040fe20007ffe0ff */
[----:B------:R-:W-:Y:S01]  /*8410*/  FMUL.FTZ R91, R9, R91 ;  /* 0x0000005b095b7220 */ /* 0x000fe20000410000 */
[----:B------:R-:W-:Y:S01]  /*8420*/  IADD3 R3, R3, R2, RZ ;  /* 0x0000000203037210 */ /* 0x000fe20007ffe0ff */
[----:B------:R-:W-:Y:S01]  /*8430*/  FMUL.FTZ R94, R9, R94 ;  /* 0x0000005e095e7220 */ /* 0x000fe20000410000 */
[----:B------:R-:W-:Y:S01]  /*8440*/  F2FP.BF16.F32.PACK_AB R22, R53, R29 ;  /* 0x0000001d3516723e */ /* 0x000fe200000010ff */
[----:B------:R-:W-:Y:S01]  /*8450*/  STS [R4], R12 ;  /* 0x0000000c04007388 */ /* 0x000fe20000000800 */
[----:B------:R-:W-:Y:S01]  /*8460*/  F2FP.BF16.F32.PACK_AB R21, R21, R27 ;  /* 0x0000001b1515723e */ /* 0x000fe200000010ff */
[----:B------:R-:W-:Y:S01]  /*8470*/  FMUL.FTZ R38, R9, R95 ;  /* 0x0000005f09267220 */ /* 0x000fe20000410000 */
[----:B------:R-:W-:Y:S01]  /*8480*/  F2FP.BF16.F32.PACK_AB R19, R65, R64 ;  /* 0x000000404113723e */ /* 0x000fe200000010ff */
[----:B------:R-:W-:Y:S01]  /*8490*/  STS [R4+0x400], R11 ;  /* 0x0004000b04007388 */ /* 0x000fe20000000800 */
[----:B---3--:R-:W-:Y:S01]  /*84a0*/  IADD3 R8, R0, R5, RZ ;  /* 0x0000000500087210 */ /* 0x008fe20007ffe0ff */
[----:B------:R-:W-:Y:S01]  /*84b0*/  FMUL.FTZ R106, R9, R106 ;  /* 0x0000006a096a7220 */ /* 0x000fe20000410000 */
[----:B------:R-:W-:Y:S01]  /*84c0*/  F2FP.BF16.F32.PACK_AB R18, R67, R66 ;  /* 0x000000424312723e */ /* 0x000fe200000010ff */
[----:B------:R2:W-:Y:S01]  /*84d0*/  STS [R3], R15 ;  /* 0x0000000f03007388 */ /* 0x0005e20000000800 */
[----:B-1----:R-:W-:Y:S01]  /*84e0*/  IADD3 R7, R5, R2, RZ ;  /* 0x0000000205077210 */ /* 0x002fe20007ffe0ff */
[----:B------:R-:W-:Y:S01]  /*84f0*/  FMUL.FTZ R34, R9, R107 ;  /* 0x0000006b09227220 */ /* 0x000fe20000410000 */
[----:B------:R-:W-:Y:S01]  /*8500*/  F2FP.BF16.F32.PACK_AB R25, R25, R58 ;  /* 0x0000003a1919723e */ /* 0x000fe200000010ff */
[----:B------:R1:W-:Y:S01]  /*8510*/  STS [R3+0x400], R14 ;  /* 0x0004000e03007388 */ /* 0x0003e20000000800 */
[----:B------:R-:W-:Y:S01]  /*8520*/  F2FP.BF16.F32.PACK_AB R55, R55, R60 ;  /* 0x0000003c3737723e */ /* 0x000fe200000010ff */
[----:B------:R-:W-:Y:S01]  /*8530*/  FMUL.FTZ R158, R9, R158 ;  /* 0x0000009e099e7220 */ /* 0x000fe20000410000 */
[----:B------:R-:W-:Y:S01]  /*8540*/  F2FP.BF16.F32.PACK_AB R54, R54, R62 ;  /* 0x0000003e3636723e */ /* 0x000fe200000010ff */
[----:B------:R3:W-:Y:S01]  /*8550*/  STS [R4+0x2000], R16 ;  /* 0x0020001004007388 */ /* 0x0007e20000000800 */
[----:B------:R-:W-:Y:S01]  /*8560*/  F2FP.BF16.F32.PACK_AB R53, R69, R68 ;  /* 0x000000444535723e */ /* 0x000fe200000010ff */
[----:B------:R-:W-:Y:S01]  /*8570*/  FMUL.FTZ R30, R9, R159 ;  /* 0x0000009f091e7220 */ /* 0x000fe20000410000 */
[----:B------:R-:W-:Y:S01]  /*8580*/  F2FP.BF16.F32.PACK_AB R52, R52, R70 ;  /* 0x000000463434723e */ /* 0x000fe200000010ff */
[----:B------:R-:W-:Y:S01]  /*8590*/  STS [R4+0x2400], R17 ;  /* 0x0024001104007388 */ /* 0x000fe20000000800 */
[-C--:B------:R-:W-:Y:S01]  /*85a0*/  IADD3 R6, R4, R5.reuse, RZ ;  /* 0x0000000504067210 */ /* 0x080fe20007ffe0ff */
[----:B------:R-:W-:Y:S01]  /*85b0*/  @UP0 ULDC.64 UR4, c[0x0][0x298] ;  /* 0x0000a60000040ab9 */ /* 0x000fe20000000a00 */
[----:B------:R-:W-:Y:S01]  /*85c0*/  F2FP.BF16.F32.PACK_AB R49, R81, R80 ;  /* 0x000000505131723e */ /* 0x000fe200000010ff */
[----:B------:R-:W-:Y:S01]  /*85d0*/  STS [R3+0x2000], R24 ;  /* 0x0020001803007388 */ /* 0x000fe20000000800 */
[----:B------:R-:W-:Y:S01]  /*85e0*/  F2FP.BF16.F32.PACK_AB R48, R48, R82 ;  /* 0x000000523030723e */ /* 0x000fe200000010ff */
[----:B------:R-:W-:Y:S01]  /*85f0*/  @UP0 UIMAD.WIDE.U32 UR8, UR27, UR4, URZ ;  /* 0x000000041b0802a5 */ /* 0x000fe2000f8e003f */
[----:B------:R-:W-:Y:S01]  /*8600*/  IADD3 R5, R3, R5, RZ ;  /* 0x0000000503057210 */ /* 0x000fe20007ffe0ff */
[----:B------:R-:W-:Y:S01]  /*8610*/  STS [R3+0x2400], R23 ;  /* 0x0024001703007388 */ /* 0x000fe20000000800 */
[----:B------:R-:W-:Y:S01]  /*8620*/  F2FP.BF16.F32.PACK_AB R51, R51, R72 ;  /* 0x000000483333723e */ /* 0x000fe200000010ff */
[----:B------:R-:W-:Y:S01]  /*8630*/  FMUL.FTZ R114, R9, R114 ;  /* 0x0000007209727220 */ /* 0x000fe20000410000 */
[----:B------:R-:W-:Y:S01]  /*8640*/  F2FP.BF16.F32.PACK_AB R50, R50, R74 ;  /* 0x0000004a3232723e */ /* 0x000fe200000010ff */
[----:B------:R-:W-:Y:S01]  /*8650*/  STS [R8], R22 ;  /* 0x0000001608007388 */ /* 0x000fe20000000800 */
[----:B------:R-:W-:Y:S01]  /*8660*/  F2FP.BF16.F32.PACK_AB R47, R77, R76 ;  /* 0x0000004c4d2f723e */ /* 0x000fe200000010ff */
[----:B------:R-:W-:Y:S01]  /*8670*/  FMUL.FTZ R115, R9, R115 ;  /* 0x0000007309737220 */ /* 0x000fe20000410000 */
[----:B------:R-:W-:Y:S01]  /*8680*/  F2FP.BF16.F32.PACK_AB R46, R79, R78 ;  /* 0x0000004e4f2e723e */ /* 0x000fe200000010ff */
        /* <DEDUP_REMOVED lines=22> */
[----:B--2---:R-:W-:Y:S01]  /*87f0*/  FMUL.FTZ R15, R9, R127 ;  /* 0x0000007f090f7220 */ /* 0x004fe20000410000 */
[----:B------:R-:W-:Y:S01]  /*8800*/  F2FP.BF16.F32.PACK_AB R32, R32, R110 ;  /* 0x0000006e2020723e */ /* 0x000fe200000010ff */
[----:B------:R-:W-:Y:S01]  /*8810*/  STS [R7+0x2400], R54 ;  /* 0x0024003607007388 */ /* 0x000fe20000000800 */
[----:B------:R-:W-:Y:S01]  /*8820*/  F2FP.BF16.F32.PACK_AB R35, R35, R104 ;  /* 0x000000682323723e */ /* 0x000fe200000010ff */
[----:B------:R-:W-:Y:S01]  /*8830*/  @UP0 UIMAD UR6, UR27, UR5, UR9 ;  /* 0x000000051b0602a4 */ /* 0x000fe2000f8e0209 */
        /* <DEDUP_REMOVED lines=11> */
[----:B------:R-:W-:-:S02]  /*88f0*/  PLOP3.LUT P0, PT, PT, PT, UP0, 0x80, 0x0 ;  /* 0x000000000000781c */ /* 0x000fc40003f0f008 */
[----:B-1----:R-:W-:Y:S01]  /*8900*/  F2FP.BF16.F32.PACK_AB R14, R113, R112 ;  /* 0x00000070710e723e */ /* 0x002fe200000010ff */
        /* <DEDUP_REMOVED lines=8> */
[----:B---3--:R-:W-:Y:S01]  /*8990*/  F2FP.BF16.F32.PACK_AB R16, R125, R124 ;  /* 0x0000007c7d10723e */ /* 0x008fe200000010ff */
[----:B------:R-:W-:Y:S01]  /*89a0*/  STS [R5+0x2400], R46 ;  /* 0x0024002e05007388 */ /* 0x000fe20000000800 */
[----:B------:R-:W-:-:S03]  /*89b0*/  F2FP.BF16.F32.PACK_AB R15, R15, R126 ;  /* 0x0000007e0f0f723e */ /* 0x000fc600000010ff */
        /* <DEDUP_REMOVED lines=9> */
[----:B------:R3:W-:Y:S04]  /*8a50*/  STS [R4+0x4400], R36 ;  /* 0x0044002404007388 */ /* 0x0007e80000000800 */
[----:B------:R-:W-:Y:S04]  /*8a60*/  STS [R3+0x4000], R33 ;  /* 0x0040002103007388 */ /* 0x000fe80000000800 */
[----:B------:R-:W-:Y:S01]  /*8a70*/  STS [R3+0x4400], R32 ;  /* 0x0044002003007388 */ /* 0x000fe20000000800 */
[----:B-1----:R-:W-:-:S03]  /*8a80*/  F2FP.BF16.F32.PACK_AB R0, R131, R130 ;  /* 0x000000828300723e */ /* 0x002fc600000010ff */
[----:B------:R-:W-:Y:S04]  /*8a90*/  STS [R4+0x6000], R35 ;  /* 0x0060002304007388 */ /* 0x000fe80000000800 */
[----:B------:R1:W-:Y:S01]  /*8aa0*/  STS [R4+0x6400], R34 ;  /* 0x0064002204007388 */ /* 0x0003e20000000800 */
[----:B--2---:R-:W-:-:S03]  /*8ab0*/  F2FP.BF16.F32.PACK_AB R2, R129, R128 ;  /* 0x000000808102723e */ /* 0x004fc600000010ff */
[----:B------:R-:W-:Y:S04]  /*8ac0*/  STS [R3+0x6000], R31 ;  /* 0x0060001f03007388 */ /* 0x000fe80000000800 */
[----:B------:R2:W-:Y:S04]  /*8ad0*/  STS [R3+0x6400], R30 ;  /* 0x0064001e03007388 */ /* 0x0005e80000000800 */
[----:B------:R4:W-:Y:S04]  /*8ae0*/  STS [R8+0x4000], R29 ;  /* 0x0040001d08007388 */ /* 0x0009e80000000800 */
[----:B------:R4:W-:Y:S01]  /*8af0*/  STS [R8+0x4400], R28 ;  /* 0x0044001c08007388 */ /* 0x0009e20000000800 */
[----:B---3--:R-:W3:Y:S03]  /*8b00*/  S2R R36, SR_TID.X ;  /* 0x0000000000247919 */ /* 0x008ee60000002100 */
[----:B------:R4:W-:Y:S01]  /*8b10*/  STS [R7+0x4000], R27 ;  /* 0x0040001b07007388 */ /* 0x0009e20000000800 */
[----:B-1----:R-:W-:-:S03]  /*8b20*/  F2FP.BF16.F32.PACK_AB R4, R121, R120 ;  /* 0x000000787904723e */ /* 0x002fc600000010ff */
[----:B------:R4:W-:Y:S01]  /*8b30*/  STS [R7+0x4400], R26 ;  /* 0x0044001a07007388 */ /* 0x0009e20000000800 */
[----:B--2---:R-:W-:Y:S01]  /*8b40*/  F2FP.BF16.F32.PACK_AB R3, R123, R122 ;  /* 0x0000007a7b03723e */ /* 0x004fe200000010ff */
        /* <DEDUP_REMOVED lines=8> */
.L_x_1537:
[----:B------:R-:W-:Y:S01]  /*8bd0*/  ULDC.U8 UR4, c[0x0][0x3d9] ;  /* 0x0000f64000047ab9 */ /* 0x000fe20000000000 */
[----:B------:R-:W-:Y:S01]  /*8be0*/  STS [R8+0x6000], R14 ;  /* 0x0060000e08007388 */ /* 0x000fe20000000800 */
[----:B------:R-:W-:Y:S01]  /*8bf0*/  ISETP.NE.AND P2, PT, RZ, UR4, PT ;  /* 0x00000004ff007c0c */ /* 0x000fe2000bf45270 */
[----:B------:R-:W-:Y:S01]  /*8c00*/  ULDC.U8 UR7, c[0x0][0x3d8] ;  /* 0x0000f60000077ab9 */ /* 0x000fe20000000000 */
[----:B---3--:R-:W-:Y:S01]  /*8c10*/  SHF.R.S32.HI R18, RZ, 0x1f, R36 ;  /* 0x0000001fff127819 */ /* 0x008fe20000011424 */
[----:B------:R-:W-:Y:S01]  /*8c20*/  STS [R8+0x6400], R13 ;  /* 0x0064000d08007388 */ /* 0x000fe20000000800 */
[----:B------:R-:W-:Y:S02]  /*8c30*/  ISETP.NE.AND P0, PT, RZ, UR7, PT ;  /* 0x00000007ff007c0c */ /* 0x000fe4000bf05270 */
[----:B------:R-:W-:Y:S01]  /*8c40*/  LEA.HI R17, R18, R36, RZ, 0x3 ;  /* 0x0000002412117211 */ /* 0x000fe200078f18ff */
[----:B------:R-:W-:Y:S01]  /*8c50*/  STS [R7+0x6000], R12 ;  /* 0x0060000c07007388 */ /* 0x000fe20000000800 */
[----:B------:R-:W-:-:S03]  /*8c60*/  ISETP.EQ.AND P0, PT, RZ, UR4, P0 ;  /* 0x00000004ff007c0c */ /* 0x000fc60008702270 */
[----:B------:R1:W-:Y:S04]  /*8c70*/  STS [R7+0x6400], R11 ;  /* 0x0064000b07007388 */ /* 0x0003e80000000800 */
[----:B------:R2:W-:Y:S04]  /*8c80*/  STS [R6+0x4000], R10 ;  /* 0x0040000a06007388 */ /* 0x0005e80000000800 */
[----:B------:R3:W-:Y:S04]  /*8c90*/  STS [R6+0x4400], R9 ;  /* 0x0044000906007388 */ /* 0x0007e80000000800 */
[----:B------:R-:W-:Y:S04]  /*8ca0*/  STS [R5+0x4000], R2 ;  /* 0x0040000205007388 */ /* 0x000fe80000000800 */
[----:B------:R5:W-:Y:S04]  /*8cb0*/  STS [R5+0x4400], R0 ;  /* 0x0044000005007388 */ /* 0x000be80000000800 */
[----:B------:R5:W-:Y:S04]  /*8cc0*/  STS [R6+0x6400], R3 ;  /* 0x0064000306007388 */ /* 0x000be80000000800 */
[----:B------:R5:W-:Y:S01]  /*8cd0*/  STS [R6+0x6000], R4 ;  /* 0x0060000406007388 */ /* 0x000be20000000800 */
[----:B-1----:R-:W1:Y:S01]  /*8ce0*/  @P5 LDC R11, c[0x0][0x2e8] ;  /* 0x0000ba00ff0b5b82 */ /* 0x002e620000000800 */
[----:B----4-:R-:W4:Y:S01]  /*8cf0*/  S2R R7, SR_CTAID.Y ;  /* 0x0000000000077919 */ /* 0x010f220000002600 */
[----:B--2---:R-:W-:Y:S01]  /*8d00*/  SHF.R.S32.HI R10, RZ, 0x3, R17 ;  /* 0x00000003ff0a7819 */ /* 0x004fe20000011411 */
[----:B------:R-:W2:Y:S01]  /*8d10*/  S2R R26, SR_CTAID.Z ;  /* 0x00000000001a7919 */ /* 0x000ea20000002700 */
[----:B---3--:R3:W1:Y:S01]  /*8d20*/  @P5 MUFU.LG2 R9, R233 ;  /* 0x000000e900095308 */ /* 0x0086620000000c00 */
[----:B------:R-:W1:Y:S01]  /*8d30*/  S2R R27, SR_CTAID.X ;  /* 0x00000000001b7919 */ /* 0x000e620000002500 */
[----:B------:R-:W-:Y:S01]  /*8d40*/  STS [R5+0x6400], R15 ;  /* 0x0064000f05007388 */ /* 0x000fe20000000800 */
[----:B-----5:R-:W-:-:S03]  /*8d50*/  VIADD R0, R10, 0x10 ;  /* 0x000000100a007836 */ /* 0x020fc60000000000 */
[----:B------:R5:W-:Y:S01]  /*8d60*/  STS [R5+0x6000], R16 ;  /* 0x0060001005007388 */ /* 0x000be20000000800 */
[----:B------:R-:W3:Y:S01]  /*8d70*/  @P2 LDC.64 R2, c[0x0][0x2c0] ;  /* 0x0000b000ff022b82 */ /* 0x000ee20000000a00 */
[----:B------:R-:W-:Y:S01]  /*8d80*/  ISETP.GE.AND P1, PT, R0, UR23, PT ;  /* 0x0000001700007c0c */ /* 0x000fe2000bf26270 */
[----:B------:R-:W-:-:S03]  /*8d90*/  @P2 IMAD.MOV.U32 R4, RZ, RZ, 0x1 ;  /* 0x00000001ff042424 */ /* 0x000fc600078e00ff */
[----:B------:R-:W-:Y:S02]  /*8da0*/  P2R R22, PR, RZ, 0x2 ;  /* 0x00000002ff167803 */ /* 0x000fe40000000000 */
[----:B------:R-:W-:Y:S01]  /*8db0*/  @!P0 PLOP3.LUT P1, PT, PT, PT, PT, 0x8, 0x0 ;  /* 0x000000000000881c */ /* 0x000fe20003f2e170 */
[----:B------:R-:W1:Y:S01]  /*8dc0*/  @P2 LDC R6, c[0x0][0x2c0] ;  /* 0x0000b000ff062b82 */ /* 0x000e620000000800 */
[----:B-----5:R1:W1:Y:S01]  /*8dd0*/  @P4 MUFU.LG2 R16, R232 ;  /* 0x000000e800104308 */ /* 0x0202620000000c00 */
[----:B---3--:R-:W-:Y:S01]  /*8de0*/  @P2 IMAD R0, R3, R2, RZ ;  /* 0x0000000203002224 */ /* 0x008fe200078e02ff */
[----:B------:R-:W-:Y:S01]  /*8df0*/  @!P0 CS2R R2, SRZ ;  /* 0x0000000000028805 */ /* 0x000fe2000001ff00 */
[----:B--2-4-:R-:W-:Y:S08]  /*8e00*/  @!P0 BRA `(.L_x_1538) ;  /* 0x0000000000208947 */ /* 0x014ff00003800000 */
[----:B------:R-:W2:Y:S01]  /*8e10*/  S2UR UR4, SR_CTAID.Y ;  /* 0x00000000000479c3 */ /* 0x000ea20000002600 */
[----:B------:R-:W-:Y:S01]  /*8e20*/  ULDC UR5, c[0x0][0x2c4] ;  /* 0x0000b10000057ab9 */ /* 0x000fe20000000800 */
[----:B------:R-:W-:Y:S01]  /*8e30*/  PLOP3.LUT P1, PT, PT, PT, PT, 0x80, 0x0 ;  /* 0x000000000000781c */ /* 0x000fe20003f2f070 */
[----:B--2---:R-:W-:-:S04]  /*8e40*/  UIMAD UR4, UR4, UR5, URZ ;  /* 0x00000005040472a4 */ /* 0x004fc8000f8e023f */
[----:B------:R-:W-:-:S04]  /*8e50*/  USEL UR27, UR4, UR27, !UP0 ;  /* 0x0000001b041b7287 */ /* 0x000fc8000c000000 */
[----:B------:R-:W-:Y:S02]  /*8e60*/  USHF.R.S32.HI UR4, URZ, 0x1f, UR27 ;  /* 0x0000001f3f047899 */ /* 0x000fe4000801141b */
[----:B------:R-:W-:-:S04]  /*8e70*/  IMAD.U32 R2, RZ, RZ, UR27 ;  /* 0x0000001bff027e24 */ /* 0x000fc8000f8e00ff */
[----:B------:R-:W-:Y:S02]  /*8e80*/  MOV R3, UR4 ;  /* 0x0000000400037c02 */ /* 0x000fe40008000f00 */
.L_x_1538:
[----:B------:R-:W-:Y:S05]  /*8e90*/  @P2 BRA `(.L_x_1539) ;  /* 0x0000000000182947 */ /* 0x000fea0003800000 */
[----:B------:R-:W2:Y:S01]  /*8ea0*/  LDC R0, c[0x0][0x2c4] ;  /* 0x0000b100ff007b82 */ /* 0x000ea20000000800 */
[----:B------:R-:W-:Y:S02]  /*8eb0*/  ISETP.NE.AND P0, PT, RZ, UR7, PT ;  /* 0x00000007ff007c0c */ /* 0x000fe4000bf05270 */
[----:B-1----:R-:W-:-:S05]  /*8ec0*/  MOV R6, 0x1 ;  /* 0x0000000100067802 */ /* 0x002fca0000000f00 */
[----:B------:R-:W1:Y:S08]  /*8ed0*/  LDC R4, c[0x0][0x270] ;  /* 0x00009c00ff047b82 */ /* 0x000e700000000800 */
[----:B--2---:R-:W1:Y:S02]  /*8ee0*/  @P0 LDC R0, c[0x0][0x2e4] ;  /* 0x0000b900ff000b82 */ /* 0x004e640000000800 */
[----:B-1----:R-:W-:-:S07]  /*8ef0*/  IMAD R4, R0, R4, RZ ;  /* 0x0000000400047224 */ /* 0x002fce00078e02ff */
.L_x_1539:
[----:B------:R-:W-:Y:S01]  /*8f00*/  BAR.SYNC.DEFER_BLOCKING 0x0 ;  /* 0x0000000000007b1d */ /* 0x000fe20000010000 */
[----:B------:R-:W-:Y:S01]  /*8f10*/  IMAD R4, R7, R4, RZ ;  /* 0x0000000407047224 */ /* 0x000fe200078e02ff */
[C---:B------:R-:W-:Y:S01]  /*8f20*/  IADD3 R7, R10.reuse, 0x30, RZ ;  /* 0x000000300a077810 */ /* 0x040fe20007ffe0ff */
[C---:B------:R-:W-:Y:S02]  /*8f30*/  VIADD R8, R10.reuse, 0x20 ;  /* 0x000000200a087836 */ /* 0x040fe40000000000 */
[----:B-1----:R-:W-:Y:S01]  /*8f40*/  @P5 FMUL.FTZ R9, R9, 0.69314718246459960938 ;  /* 0x3f31721809095820 */ /* 0x002fe20000410000 */
[----:B------:R-:W-:Y:S02]  /*8f50*/  VIADD R5, R10, 0x40 ;  /* 0x000000400a057836 */ /* 0x000fe40000000000 */
[----:B------:R-:W1:Y:S01]  /*8f60*/  @P4 LDC R15, c[0x0][0x2e8] ;  /* 0x0000ba00ff0f4b82 */ /* 0x000e620000000800 */
[----:B------:R-:W2:Y:S01]  /*8f70*/  @P3 MUFU.LG2 R13, R231 ;  /* 0x000000e7000d3308 */ /* 0x000ea20000000c00 */
[----:B------:R-:W-:Y:S01]  /*8f80*/  SEL R4, R4, RZ, !P1 ;  /* 0x000000ff04047207 */ /* 0x000fe20004800000 */
[----:B------:R-:W-:Y:S01]  /*8f90*/  IMAD.MOV.U32 R21, RZ, RZ, 0x7f800000 ;  /* 0x7f800000ff157424 */ /* 0x000fe200078e00ff */
[----:B------:R-:W-:Y:S01]  /*8fa0*/  ISETP.GE.AND P0, PT, R8, UR23, PT ;  /* 0x0000001708007c0c */ /* 0x000fe2000bf06270 */
[----:B------:R-:W-:Y:S01]  /*8fb0*/  @P5 FFMA.FTZ R21, R136, R11, R9 ;  /* 0x0000000b88155223 */ /* 0x000fe20000010009 */
[----:B------:R-:W-:Y:S01]  /*8fc0*/  ISETP.GE.AND P1, PT, R7, UR23, PT ;  /* 0x0000001707007c0c */ /* 0x000fe2000bf26270 */
[----:B------:R-:W-:Y:S01]  /*8fd0*/  IMAD R0, R26, R0, R4 ;  /* 0x000000001a007224 */ /* 0x000fe200078e0204 */
[----:B------:R-:W3:Y:S01]  /*8fe0*/  @P3 LDC R14, c[0x0][0x2e8] ;  /* 0x0000ba00ff0e3b82 */ /* 0x000ee20000000800 */
[----:B------:R-:W-:Y:S01]  /*8ff0*/  P2R R23, PR, RZ, 0x1 ;  /* 0x00000001ff177803 */ /* 0x000fe20000000000 */
[----:B------:R-:W-:Y:S01]  /*9000*/  IMAD R4, R27, R6, RZ ;  /* 0x000000061b047224 */ /* 0x000fe200078e02ff */
[----:B------:R-:W-:Y:S01]  /*9010*/  ISETP.GE.AND P0, PT, R5, UR23, PT ;  /* 0x0000001705007c0c */ /* 0x000fe2000bf06270 */
[----:B------:R-:W-:Y:S01]  /*9020*/  @P4 FMUL.FTZ R7, R16, 0.69314718246459960938 ;  /* 0x3f31721810074820 */ /* 0x000fe20000410000 */
[----:B------:R-:W-:Y:S01]  /*9030*/  IMAD.MOV.U32 R20, RZ, RZ, 0x7f800000 ;  /* 0x7f800000ff147424 */ /* 0x000fe200078e00ff */
[----:B------:R-:W-:Y:S01]  /*9040*/  MOV R19, 0x7f800000 ;  /* 0x7f80000000137802 */ /* 0x000fe20000000f00 */
[----:B------:R-:W-:Y:S01]  /*9050*/  IMAD.SHL.U32 R8, R4, 0x80, RZ ;  /* 0x0000008004087824 */ /* 0x000fe200078e00ff */
[----:B------:R-:W4:Y:S01]  /*9060*/  @P6 LDC R12, c[0x0][0x2e8] ;  /* 0x0000ba00ff0c6b82 */ /* 0x000f220000000800 */
[----:B------:R-:W-:Y:S01]  /*9070*/  P2R R24, PR, RZ, 0x2 ;  /* 0x00000002ff187803 */ /* 0x000fe20000000000 */
[----:B------:R1:W4:Y:S01]  /*9080*/  LDS.128 R32, [R227+0x3800] ;  /* 0x00380000e3207984 */ /* 0x0003220000000c00 */
[----:B--2---:R-:W-:Y:S01]  /*9090*/  @P3 FMUL.FTZ R5, R13, 0.69314718246459960938 ;  /* 0x3f3172180d053820 */ /* 0x004fe20000410000 */
[----:B------:R-:W-:Y:S01]  /*90a0*/  LEA.HI R13, R18, R36, RZ, 0x5 ;  /* 0x00000024120d7211 */ /* 0x000fe200078f28ff */
[----:B------:R-:W2:Y:S01]  /*90b0*/  @P6 MUFU.LG2 R9, R132 ;  /* 0x0000008400096308 */ /* 0x000ea20000000c00 */
[----:B------:R1:W2:Y:S01]  /*90c0*/  LDS.128 R28, [R227+0x7800] ;  /* 0x00780000e31c7984 */ /* 0x0002a20000000c00 */
[----:B------:R-:W-:Y:S01]  /*90d0*/  P2R R25, PR, RZ, 0x1 ;  /* 0x00000001ff197803 */ /* 0x000fe20000000000 */
[----:B-1----:R-:W-:Y:S01]  /*90e0*/  @P4 FFMA.FTZ R20, R135, R15, R7 ;  /* 0x0000000f87144223 */ /* 0x002fe20000010007 */
[----:B------:R-:W-:Y:S01]  /*90f0*/  LOP3.LUT R4, R13, 0xffffffe0, RZ, 0xc0, !PT ;  /* 0xffffffe00d047812 */ /* 0x000fe200078ec0ff */
[----:B------:R-:W-:Y:S01]  /*9100*/  BSSY B0, `(.L_x_1540) ;  /* 0x000003c000007945 */ /* 0x000fe20003800000 */
[----:B------:R-:W-:Y:S01]  /*9110*/  SHF.R.S32.HI R13, RZ, 0x1f, R8 ;  /* 0x0000001fff0d7819 */ /* 0x000fe20000011408 */
[----:B------:R-:W-:Y:S01]  /*9120*/  IMAD.MOV.U32 R18, RZ, RZ, 0x7f800000 ;  /* 0x7f800000ff127424 */ /* 0x000fe200078e00ff */
[--C-:B------:R-:W-:Y:S01]  /*9130*/  IADD3 R7, P1, P0, R8, R2, R0.reuse ;  /* 0x0000000208077210 */ /* 0x100fe2000783e000 */
[----:B------:R-:W-:Y:S01]  /*9140*/  VIADD R2, R10, 0x50 ;  /* 0x000000500a027836 */ /* 0x000fe20000000000 */
[----:B------:R-:W-:Y:S01]  /*9150*/  LOP3.LUT R8, R17, 0xfffffff8, RZ, 0xc0, !PT ;  /* 0xfffffff811087812 */ /* 0x000fe200078ec0ff */
[----:B---3--:R-:W-:Y:S01]  /*9160*/  @P3 FFMA.FTZ R19, R134, R14, R5 ;  /* 0x0000000e86133223 */ /* 0x008fe20000010005 */
[----:B------:R-:W-:-:S02]  /*9170*/  SHF.R.S32.HI R5, RZ, 0x1f, R0 ;  /* 0x0000001fff057819 */ /* 0x000fc40000011400 */
[----:B------:R-:W-:Y:S02]  /*9180*/  IADD3 R0, -R4, R36, RZ ;  /* 0x0000002404007210 */ /* 0x000fe40007ffe1ff */
[----:B------:R-:W-:Y:S01]  /*9190*/  IADD3.X R4, R13, R3, R5, P1, P0 ;  /* 0x000000030d047210 */ /* 0x000fe20000fe0405 */
[----:B--2---:R-:W-:Y:S01]  /*91a0*/  @P6 FMUL.FTZ R3, R9, 0.69314718246459960938 ;  /* 0x3f31721809036820 */ /* 0x004fe20000410000 */
[----:B------:R-:W-:Y:S02]  /*91b0*/  LOP3.LUT P0, RZ, R0, 0x3, RZ, 0xc0, !PT ;  /* 0x0000000300ff7812 */ /* 0x000fe4000780c0ff */
[----:B------:R-:W-:Y:S01]  /*91c0*/  ISETP.GE.AND P5, PT, R2, UR23, PT ;  /* 0x0000001702007c0c */ /* 0x000fe2000bfa6270 */
[----:B----4-:R-:W-:Y:S01]  /*91d0*/  @P6 FFMA.FTZ R18, R133, R12, R3 ;  /* 0x0000000c85126223 */ /* 0x010fe20000010003 */
[----:B------:R-:W-:-:S04]  /*91e0*/  IADD3 R2, -R8, R36, RZ ;  /* 0x0000002408027210 */ /* 0x000fc80007ffe1ff */
[----:B------:R-:W-:-:S05]  /*91f0*/  SHF.L.U32 R17, R2, 0x3, RZ ;  /* 0x0000000302117819 */ /* 0x000fca00000006ff */
[----:B------:R-:W-:Y:S05]  /*9200*/  @P0 BRA `(.L_x_1541) ;  /* 0x0000000000ac0947 */ /* 0x000fea0003800000 */
        /* <DEDUP_REMOVED lines=14> */
[----:B------:R-:W-:Y:S02]  /*92f0*/  @!P3 LEA.HI.X.SX32 R9, R2, R4, 0x1, P0 ;  /* 0x000000040209b211 */ /* 0x000fe400000f0eff */
[----:B------:R-:W-:-:S04]  /*9300*/  @!P2 IADD3 R12, P0, R0, R7, RZ ;  /* 0x00000007000ca210 */ /* 0x000fc80007f1e0ff */
[----:B------:R-:W-:Y:S01]  /*9310*/  @!P2 LEA.HI.X.SX32 R15, R0, R4, 0x1, P0 ;  /* 0x00000004000fa211 */ /* 0x000fe200000f0eff */
[----:B------:R-:W-:-:S05]  /*9320*/  VIADD R0, R3, 0x40 ;  /* 0x0000004003007836 */ /* 0x000fca0000000000 */
[----:B------:R-:W-:-:S13]  /*9330*/  ISETP.GE.AND P1, PT, R0, UR23, PT ;  /* 0x0000001700007c0c */ /* 0x000fda000bf26270 */
        /* <DEDUP_REMOVED lines=22> */
[----:B------:R-:W-:-:S05]  /*94a0*/  @!P0 LEA.HI.X R3, R13, R3, R0, 0x2, P4 ;  /* 0x000000030d038211 */ /* 0x000fca00020f1400 */
[----:B------:R2:W-:Y:S04]  /*94b0*/  @!P0 STG.E desc[UR32][R2.64], R18 ;  /* 0x0000001202008986 */ /* 0x0005e8000c101920 */
.L_x_1541:
[----:B------:R-:W-:Y:S05]  /*94c0*/  BSYNC B0 ;  /* 0x0000000000007941 */ /* 0x000fea0003800000 */
.L_x_1540:
        /* <DEDUP_REMOVED lines=31> */
.L_x_1543:
[----:B------:R-:W-:Y:S05]  /*96c0*/  BSYNC B0 ;  /* 0x0000000000007941 */ /* 0x000fea0003800000 */
.L_x_1542:
[----:B--2-4-:R2:W4:Y:S01]  /*96d0*/  LDS.128 R12, [R227+0x800] ;  /* 0x00080000e30c7984 */ /* 0x0145220000000c00 */
[----:B------:R-:W-:Y:S01]  /*96e0*/  ISETP.NE.AND P0, PT, R22, RZ, PT ;  /* 0x000000ff1600720c */ /* 0x000fe20003f05270 */
[----:B------:R-:W-:Y:S01]  /*96f0*/  BSSY B0, `(.L_x_1544) ;  /* 0x0000012000007945 */ /* 0x000fe20003800000 */
[----:B------:R-:W-:Y:S01]  /*9700*/  ISETP.GE.AND P1, PT, R20, UR23, PT ;  /* 0x0000001714007c0c */ /* 0x000fe2000bf26270 */
[----:B---3--:R2:W3:Y:S10]  /*9710*/  LDS.128 R8, [R227+0x4800] ;  /* 0x00480000e3087984 */ /* 0x0084f40000000c00 */
        /* <DEDUP_REMOVED lines=15> */
.L_x_1545:
[----:B------:R-:W-:Y:S05]  /*9810*/  BSYNC B0 ;  /* 0x0000000000007941 */ /* 0x000fea0003800000 */
.L_x_1544:
[----:B----4-:R4:W1:Y:S01]  /*9820*/  LDS.128 R12, [R227+0x1000] ;  /* 0x00100000e30c7984 */ /* 0x0108620000000c00 */
[----:B------:R-:W-:Y:S01]  /*9830*/  ISETP.NE.AND P0, PT, R23, RZ, PT ;  /* 0x000000ff1700720c */ /* 0x000fe20003f05270 */
[----:B------:R-:W-:Y:S02]  /*9840*/  BSSY B0, `(.L_x_1546) ;  /* 0x0000011000007945 */ /* 0x000fe40003800000 */
        /* <DEDUP_REMOVED lines=16> */
.L_x_1547:
[----:B------:R-:W-:Y:S05]  /*9950*/  BSYNC B0 ;  /* 0x0000000000007941 */ /* 0x000fea0003800000 */
.L_x_1546:
[----:B-1----:R1:W1:Y:S01]  /*9960*/  LDS.128 R12, [R227+0x1800] ;  /* 0x00180000e30c7984 */ /* 0x0022620000000c00 */
[----:B------:R-:W-:Y:S01]  /*9970*/  ISETP.NE.AND P0, PT, R24, RZ, PT ;  /* 0x000000ff1800720c */ /* 0x000fe20003f05270 */
[----:B------:R-:W-:Y:S02]  /*9980*/  BSSY B0, `(.L_x_1548) ;  /* 0x0000011000007945 */ /* 0x000fe40003800000 */
[----:B---3--:R3:W1:Y:S10]  /*9990*/  LDS.128 R8, [R227+0x5800] ;  /* 0x00580000e3087984 */ /* 0x0086740000000c00 */
        /* <DEDUP_REMOVED lines=15> */
.L_x_1549:
[----:B------:R-:W-:Y:S05]  /*9a90*/  BSYNC B0 ;  /* 0x0000000000007941 */ /* 0x000fea0003800000 */
.L_x_1548:
[----:B-1----:R1:W1:Y:S01]  /*9aa0*/  LDS.128 R12, [R227+0x2000] ;  /* 0x00200000e30c7984 */ /* 0x0022620000000c00 */
[----:B------:R-:W-:Y:S01]  /*9ab0*/  ISETP.NE.AND P0, PT, R25, RZ, PT ;  /* 0x000000ff1900720c */ /* 0x000fe20003f05270 */
[----:B------:R-:W-:Y:S02]  /*9ac0*/  BSSY B0, `(.L_x_1550) ;  /* 0x0000011000007945 */ /* 0x000fe40003800000 */
[----:B------:R1:W1:Y:S10]  /*9ad0*/  LDS.128 R8, [R227+0x6000] ;  /* 0x00600000e3087984 */ /* 0x0002740000000c00 */
        /* <DEDUP_REMOVED lines=15> */
.L_x_1551:
[----:B------:R-:W-:Y:S05]  /*9bd0*/  BSYNC B0 ;  /* 0x0000000000007941 */ /* 0x000fea0003800000 */
.L_x_1550:
        /* <DEDUP_REMOVED lines=18> */
.L_x_1553:
[----:B------:R-:W-:Y:S05]  /*9d00*/  BSYNC B0 ;  /* 0x0000000000007941 */ /* 0x000fea0003800000 */
.L_x_1552:
        /* <DEDUP_REMOVED lines=18> */
.L_x_1555:
[----:B------:R-:W-:Y:S05]  /*9e30*/  BSYNC B0 ;  /* 0x0000000000007941 */ /* 0x000fea0003800000 */
.L_x_1554:
        /* <DEDUP_REMOVED lines=16> */
.L_x_1529:
[----:B------:R-:W-:Y:S01]  /*9f40*/  ULDC.U8 UR8, c[0x0][0x3d9] ;  /* 0x0000f64000087ab9 */ /* 0x000fe20000000000 */
[----:B------:R-:W-:Y:S01]  /*9f50*/  UISETP.NE.AND UP0, UPT, UR27, -0x1, UPT ;  /* 0xffffffff1b00788c */ /* 0x000fe2000bf05270 */
[----:B------:R-:W-:Y:S01]  /*9f60*/  LEA.HI R8, R34, R91, RZ, 0x3 ;  /* 0x0000005b22087211 */ /* 0x000fe200078f18ff */
[----:B------:R-:W-:Y:S01]  /*9f70*/  UISETP.NE.AND UP3, UPT, UR8, URZ, UPT ;  /* 0x0000003f0800728c */ /* 0x000fe2000bf65270 */
[C---:B------:R-:W-:Y:S01]  /*9f80*/  LOP3.LUT P1, RZ, R91.reuse, 0x7, RZ, 0xc0, !PT ;  /* 0x000000075bff7812 */ /* 0x040fe2000782c0ff */
[----:B------:R-:W-:Y:S01]  /*9f90*/  ULDC.U8 UR13, c[0x0][0x3d8] ;  /* 0x0000f600000d7ab9 */ /* 0x000fe20000000000 */
[----:B------:R-:W-:Y:S01]  /*9fa0*/  LOP3.LUT R0, R8, 0x1ffffff8, RZ, 0xc0, !PT ;  /* 0x1ffffff808007812 */ /* 0x000fe200078ec0ff */
[----:B------:R-:W-:Y:S01]  /*9fb0*/  UISETP.NE.AND UP2, UPT, UR13, URZ, UPT ;  /* 0x0000003f0d00728c */ /* 0x000fe2000bf45270 */
[----:B------:R-:W-:Y:S01]  /*9fc0*/  SHF.R.S32.HI R8, RZ, 0x3, R8 ;  /* 0x00000003ff087819 */ /* 0x000fe20000011408 */
[----:B------:R-:W-:Y:S01]  /*9fd0*/  UIADD3 UR23, -UR7, UR23, URZ ;  /* 0x0000001707177290 */ /* 0x000fe2000fffe13f */
[----:B------:R-:W-:Y:S01]  /*9fe0*/  IMAD.U32 R6, RZ, RZ, UR28 ;  /* 0x0000001cff067e24 */ /* 0x000fe2000f8e00ff */
[----:B------:R-:W-:Y:S01]  /*9ff0*/  UISETP.EQ.AND UP2, UPT, UR8, URZ, UP2 ;  /* 0x0000003f0800728c */ /* 0x000fe20009742270 */
[----:B------:R-:W-:Y:S01]  /*a000*/  IMAD.IADD R0, R91, 0x1, -R0 ;  /* 0x000000015b007824 */ /* 0x000fe200078e0a00 */
[----:B------:R-:W-:Y:S01]  /*a010*/  @!UP0 USHF.R.S32.HI UR15, URZ, 0x1f, UR14 ;  /* 0x0000001f3f0f8899 */ /* 0x000fe2000801140e */
[----:B------:R-:W-:Y:S01]  /*a020*/  SHF.R.S32.HI R9, RZ, 0x1f, R8 ;  /* 0x0000001fff097819 */ /* 0x000fe20000011408 */
[----:B------:R-:W-:Y:S01]  /*a030*/  @UP3 ULDC.64 UR4, c[0x0][0x2c0] ;  /* 0x0000b00000043ab9 */ /* 0x000fe20000000a00 */
[----:B------:R-:W-:Y:S01]  /*a040*/  @UP0 ULDC.64 UR10, c[0x0][0x298] ;  /* 0x0000a600000a0ab9 */ /* 0x000fe20000000a00 */
[----:B------:R-:W-:Y:S01]  /*a050*/  @UP3 UIMAD UR12, UR5, UR4, URZ ;  /* 0x00000004050c32a4 */ /* 0x000fe2000f8e023f */
[----:B------:R-:W-:Y:S01]  /*a060*/  IMAD.SHL.U32 R0, R0, 0x8, RZ ;  /* 0x0000000800007824 */ /* 0x000fe200078e00ff */
[----:B------:R-:W-:Y:S01]  /*a070*/  @UP0 UIMAD.WIDE.U32 UR16, UR27, UR10, URZ ;  /* 0x0000000a1b1002a5 */ /* 0x000fe2000f8e003f */
[C---:B------:R-:W-:Y:S01]  /*a080*/  ISETP.GE.OR P1, PT, R8.reuse, UR23, P1 ;  /* 0x0000001708007c0c */ /* 0x040fe20008f26670 */
[----:B------:R-:W-:Y:S01]  /*a090*/  @!UP0 ULDC.64 UR4, c[0x0][0x290] ;  /* 0x0000a40000048ab9 */ /* 0x000fe20000000a00 */
[----:B------:R-:W-:Y:S01]  /*a0a0*/  USHF.R.S32.HI UR10, URZ, 0x1f, UR9 ;  /* 0x0000001f3f0a7899 */ /* 0x000fe20008011409 */
[C---:B------:R-:W-:Y:S01]  /*a0b0*/  VIADD R14, R8.reuse, 0x10 ;  /* 0x00000010080e7836 */ /* 0x040fe20000000000 */
[----:B------:R-:W-:Y:S01]  /*a0c0*/  @!UP0 UIMAD UR15, UR15, UR4, URZ ;  /* 0x000000040f0f82a4 */ /* 0x000fe2000f8e023f */
[C---:B------:R-:W-:Y:S01]  /*a0d0*/  VIADD R15, R8.reuse, 0x20 ;  /* 0x00000020080f7836 */ /* 0x040fe20000000000 */
[----:B------:R-:W-:Y:S01]  /*a0e0*/  @!UP0 UIMAD.WIDE.U32 UR18, UR14, UR4, URZ ;  /* 0x000000040e1282a5 */ /* 0x000fe2000f8e003f */
[C---:B------:R-:W-:Y:S01]  /*a0f0*/  VIADD R16, R8.reuse, 0x30 ;  /* 0x0000003008107836 */ /* 0x040fe20000000000 */
[----:B------:R-:W-:Y:S01]  /*a100*/  @!UP0 UIMAD UR15, UR14, UR5, UR15 ;  /* 0x000000050e0f82a4 */ /* 0x000fe2000f8e020f */
[----:B------:R-:W-:Y:S01]  /*a110*/  VIADD R18, R8, 0x40 ;  /* 0x0000004008127836 */ /* 0x000fe20000000000 */
[----:B------:R-:W-:Y:S01]  /*a120*/  @UP0 UIMAD UR11, UR27, UR11, UR17 ;  /* 0x0000000b1b0b02a4 */ /* 0x000fe2000f8e0211 */
[----:B------:R-:W-:Y:S01]  /*a130*/  BSSY B0, `(.L_x_1556) ;  /* 0x0000036000007945 */ /* 0x000fe20003800000 */
[----:B------:R-:W-:Y:S01]  /*a140*/  @!UP0 UIADD3 UR11, UR19, UR15, URZ ;  /* 0x0000000f130b8290 */ /* 0x000fe2000fffe03f */
[----:B------:R-:W-:Y:S01]  /*a150*/  P2R R22, PR, RZ, 0x2 ;  /* 0x00000002ff167803 */ /* 0x000fe20000000000 */
[----:B------:R-:W-:Y:S01]  /*a160*/  @!UP0 UMOV UR16, UR18 ;  /* 0x0000001200108c82 */ /* 0x000fe20008000000 */
[----:B------:R-:W-:Y:S01]  /*a170*/  UISETP.NE.AND UP0, UPT, UR13, URZ, !UP3 ;  /* 0x0000003f0d00728c */ /* 0x000fe2000df05270 */
[C---:B------:R-:W-:Y:S01]  /*a180*/  IADD3 R2, P0, R0.reuse, UR16, RZ ;  /* 0x0000001000027c10 */ /* 0x040fe2000ff1e0ff */
[----:B------:R-:W-:Y:S01]  /*a190*/  ULDC.64 UR4, c[0x0][0x2a0] ;  /* 0x0000a80000047ab9 */ /* 0x000fe20000000a00 */
[----:B------:R-:W-:Y:S01]  /*a1a0*/  @!UP3 ULDC UR8, c[0x0][0x2c4] ;  /* 0x0000b1000008bab9 */ /* 0x000fe20000000800 */
[----:B------:R-:W-:Y:S01]  /*a1b0*/  UIMAD UR10, UR10, UR4, URZ ;  /* 0x000000040a0a72a4 */ /* 0x000fe2000f8e023f */
[----:B------:R-:W-:Y:S01]  /*a1c0*/  LEA.HI.X.SX32 R3, R0, UR11, 0x1, P0 ;  /* 0x0000000b00037c11 */ /* 0x000fe200080f0eff */
[----:B------:R-:W-:Y:S01]  /*a1d0*/  UISETP.NE.OR UP1, UPT, UR27, -0x1, !UP2 ;  /* 0xffffffff1b00788c */ /* 0x000fe2000d725670 */
[----:B------:R-:W-:Y:S01]  /*a1e0*/  IMAD.U32 R0, RZ, RZ, UR4 ;  /* 0x00000004ff007e24 */ /* 0x000fe2000f8e00ff */
[----:B------:R-:W-:Y:S01]  /*a1f0*/  UIMAD UR5, UR9, UR5, UR10 ;  /* 0x00000005090572a4 */ /* 0x000fe2000f8e020a */
[----:B------:R-:W-:Y:S01]  /*a200*/  ISETP.GE.AND P0, PT, R8, UR23, PT ;  /* 0x0000001708007c0c */ /* 0x000fe2000bf06270 */
[----:B------:R-:W-:Y:S01]  /*a210*/  @UP2 ULDC UR11, c[0x0][0x2c4] ;  /* 0x0000b100000b2ab9 */ /* 0x000fe20000000800 */
[----:B------:R-:W-:Y:S01]  /*a220*/  @UP0 ULDC UR8, c[0x0][0x2e4] ;  /* 0x0000b90000080ab9 */ /* 0x000fe20000000800 */
[----:B------:R-:W-:Y:S01]  /*a230*/  @UP3 UMOV UR10, 0x1 ;  /* 0x00000001000a3882 */ /* 0x000fe20000000000 */
[----:B------:R-:W-:Y:S01]  /*a240*/  @!UP3 UIMAD UR10, UR8, UR6, URZ ;  /* 0x00000006080ab2a4 */ /* 0x000fe2000f8e023f */
[----:B------:R-:W-:Y:S01]  /*a250*/  IMAD.WIDE.U32 R12, R0, UR9, R2 ;  /* 0x00000009000c7c25 */ /* 0x000fe2000f8e0002 */
[----:B------:R-:W-:Y:S01]  /*a260*/  @UP3 ULDC UR4, c[0x0][0x2c0] ;  /* 0x0000b00000043ab9 */ /* 0x000fe20000000800 */
[----:B------:R-:W-:Y:S01]  /*a270*/  @!UP3 UMOV UR12, UR8 ;  /* 0x00000008000cbc82 */ /* 0x000fe20008000000 */
[----:B------:R-:W-:Y:S01]  /*a280*/  UIMAD UR10, UR14, UR10, URZ ;  /* 0x0000000a0e0a72a4 */ /* 0x000fe2000f8e023f */
[----:B------:R-:W-:Y:S01]  /*a290*/  VIADD R11, R13, UR5 ;  /* 0x000000050d0b7c36 */ /* 0x000fe20008000000 */
[----:B------:R-:W-:Y:S01]  /*a2a0*/  @!UP1 UIMAD UR27, UR14, UR11, URZ ;  /* 0x0000000b0e1b92a4 */ /* 0x000fe2000f8e023f */
[----:B------:R-:W-:Y:S01]  /*a2b0*/  ISETP.GE.AND P1, PT, R14, UR23, PT ;  /* 0x000000170e007c0c */ /* 0x000fe2000bf26270 */
[----:B------:R-:W-:Y:S01]  /*a2c0*/  USEL UR10, UR10, URZ, !UP2 ;  /* 0x0000003f0a0a7287 */ /* 0x000fe2000d000000 */
[----:B------:R-:W-:Y:S01]  /*a2d0*/  ISETP.GE.AND P2, PT, R15, UR23, PT ;  /* 0x000000170f007c0c */ /* 0x000fe2000bf46270 */
[----:B------:R-:W-:Y:S01]  /*a2e0*/  @!UP3 UMOV UR4, 0x1 ;  /* 0x000000010004b882 */ /* 0x000fe20000000000 */
[----:B------:R-:W-:Y:S01]  /*a2f0*/  @!UP2 UMOV UR16, URZ ;  /* 0x0000003f0010ac82 */ /* 0x000fe20008000000 */
[----:B------:R-:W-:Y:S01]  /*a300*/  UIMAD UR9, UR9, UR12, UR10 ;  /* 0x0000000c090972a4 */ /* 0x000fe2000f8e020a */
[----:B------:R-:W-:Y:S01]  /*a310*/  ISETP.GE.AND P3, PT, R16, UR23, PT ;  /* 0x0000001710007c0c */ /* 0x000fe2000bf66270 */
[----:B------:R-:W-:Y:S01]  /*a320*/  UIMAD UR7, UR7, UR4, URZ ;  /* 0x00000004070772a4 */ /* 0x000fe2000f8e023f */
[----:B------:R-:W-:Y:S01]  /*a330*/  ISETP.GE.AND P6, PT, R18, UR23, PT ;  /* 0x0000001712007c0c */ /* 0x000fe2000bfc6270 */
[----:B------:R-:W-:Y:S01]  /*a340*/  @UP2 UMOV UR16, UR27 ;  /* 0x0000001b00102c82 */ /* 0x000fe20008000000 */
[----:B------:R-:W-:Y:S01]  /*a350*/  @!UP2 UMOV UR17, URZ ;  /* 0x0000003f0011ac82 */ /* 0x000fe20008000000 */
[----:B------:R-:W-:Y:S01]  /*a360*/  USHF.R.S32.HI UR6, URZ, 0x1f, UR9 ;  /* 0x0000001f3f067899 */ /* 0x000fe20008011409 */
[----:B------:R-:W-:Y:S01]  /*a370*/  IMAD.WIDE R6, R6, 0x80, R8 ;  /* 0x0000008006067825 */ /* 0x000fe200078e0208 */
[----:B------:R-:W-:-:S02]  /*a380*/  @UP2 USHF.R.S32.HI UR17, URZ, 0x1f, UR27 ;  /* 0x0000001f3f112899 */ /* 0x000fc4000801141b */
[----:B------:R-:W-:Y:S01]  /*a390*/  USHF.R.S32.HI UR8, URZ, 0x1f, UR7 ;  /* 0x0000001f3f087899 */ /* 0x000fe20008011407 */
[----:B------:R-:W-:Y:S01]  /*a3a0*/  VIADD R20, R8, 0x50 ;  /* 0x0000005008147836 */ /* 0x000fe20000000000 */
        /* <DEDUP_REMOVED lines=14> */
.L_x_1557:
[----:B------:R-:W-:Y:S05]  /*a490*/  BSYNC B0 ;  /* 0x0000000000007941 */ /* 0x000fea0003800000 */
.L_x_1556:
        /* <DEDUP_REMOVED lines=18> */
.L_x_1559:
[----:B------:R-:W-:Y:S05]  /*a5c0*/  BSYNC B0 ;  /* 0x0000000000007941 */ /* 0x000fea0003800000 */
.L_x_1558:
        /* <DEDUP_REMOVED lines=18> */
.L_x_1561:
[----:B------:R-:W-:Y:S05]  /*a6f0*/  BSYNC B0 ;  /* 0x0000000000007941 */ /* 0x000fea0003800000 */
.L_x_1560:
        /* <DEDUP_REMOVED lines=17> */
.L_x_1563:
[----:B------:R-:W-:Y:S05]  /*a810*/  BSYNC B0 ;  /* 0x0000000000007941 */ /* 0x000fea0003800000 */
.L_x_1562:
[----:B------:R-:W-:Y:S01]  /*a820*/  LOP3.LUT P2, RZ, R91, 0x7, RZ, 0xc0, !PT ;  /* 0x000000075bff7812 */ /* 0x000fe2000784c0ff */
[----:B------:R-:W-:Y:S03]  /*a830*/  BSSY B0, `(.L_x_1564) ;  /* 0x0000012000007945 */ /* 0x000fe60003800000 */
[----:B------:R-:W-:-:S04]  /*a840*/  ISETP.GE.OR P0, PT, R14, UR23, P2 ;  /* 0x000000170e007c0c */ /* 0x000fc80009706670 */
[----:B------:R-:W-:Y:S01]  /*a850*/  P2R R21, PR, RZ, 0x1 ;  /* 0x00000001ff157803 */ /* 0x000fe20000000000 */
[----:B------:R-:W-:Y:S08]  /*a860*/  @P6 BRA `(.L_x_1565) ;  /* 0x0000000000386947 */ /* 0x000ff00003800000 */
        /* <DEDUP_REMOVED lines=14> */
.L_x_1565:
[----:B------:R-:W-:Y:S05]  /*a950*/  BSYNC B0 ;  /* 0x0000000000007941 */ /* 0x000fea0003800000 */
.L_x_1564:
        /* <DEDUP_REMOVED lines=17> */
.L_x_1567:
[----:B------:R-:W-:Y:S05]  /*aa70*/  BSYNC B0 ;  /* 0x0000000000007941 */ /* 0x000fea0003800000 */
.L_x_1566:
        /* <DEDUP_REMOVED lines=16> */
.L_x_1569:
[----:B------:R-:W-:Y:S05]  /*ab80*/  BSYNC B0 ;  /* 0x0000000000007941 */ /* 0x000fea0003800000 */
.L_x_1568:
        /* <DEDUP_REMOVED lines=16> */
.L_x_1571:
[----:B------:R-:W-:Y:S05]  /*ac90*/  BSYNC B0 ;  /* 0x0000000000007941 */ /* 0x000fea0003800000 */
.L_x_1570:
[----:B------:R-:W-:Y:S01]  /*aca0*/  ISETP.NE.AND P0, PT, R22, RZ, PT ;  /* 0x000000ff1600720c */ /* 0x000fe20003f05270 */
[----:B------:R-:W-:-:S12]  /*acb0*/  BSSY B0, `(.L_x_1572) ;  /* 0x000000a000007945 */ /* 0x000fd80003800000 */
        /* <DEDUP_REMOVED lines=9> */
.L_x_1573:
[----:B------:R-:W-:Y:S05]  /*ad50*/  BSYNC B0 ;  /* 0x0000000000007941 */ /* 0x000fea0003800000 */
.L_x_1572:
[----:B------:R-:W-:Y:S01]  /*ad60*/  ISETP.NE.AND P0, PT, R21, RZ, PT ;  /* 0x000000ff1500720c */ /* 0x000fe20003f05270 */
[----:B------:R-:W-:Y:S01]  /*ad70*/  BSSY B0, `(.L_x_1574) ;  /* 0x0000010000007945 */ /* 0x000fe20003800000 */
[----:B------:R-:W-:-:S04]  /*ad80*/  LOP3.LUT P5, RZ, R91, 0x7, RZ, 0xc0, !PT ;  /* 0x000000075bff7812 */ /* 0x000fc800078ac0ff */
        /* <DEDUP_REMOVED lines=14> */
.L_x_1575:
[----:B------:R-:W-:Y:S05]  /*ae70*/  BSYNC B0 ;  /* 0x0000000000007941 */ /* 0x000fea0003800000 */
.L_x_1574:
        /* <DEDUP_REMOVED lines=10> */
.L_x_1577:
[----:B------:R-:W-:Y:S05]  /*af20*/  BSYNC B0 ;  /* 0x0000000000007941 */ /* 0x000fea0003800000 */
.L_x_1576:
        /* <DEDUP_REMOVED lines=10> */
.L_x_1579:
[----:B------:R-:W-:Y:S05]  /*afd0*/  BSYNC B0 ;  /* 0x0000000000007941 */ /* 0x000fea0003800000 */
.L_x_1578:
        /* <DEDUP_REMOVED lines=10> */
.L_x_1581:
[----:B------:R-:W-:Y:S05]  /*b080*/  BSYNC B0 ;  /* 0x0000000000007941 */ /* 0x000fea0003800000 */
.L_x_1580:
        /* <DEDUP_REMOVED lines=10> */
.L_x_1583:
[----:B------:R-:W-:Y:S05]  /*b130*/  BSYNC B0 ;  /* 0x0000000000007941 */ /* 0x000fea0003800000 */
.L_x_1582:
        /* <DEDUP_REMOVED lines=10> */
.L_x_1585:
[----:B------:R-:W-:Y:S05]  /*b1e0*/  BSYNC B0 ;  /* 0x0000000000007941 */ /* 0x000fea0003800000 */
.L_x_1584:
        /* <DEDUP_REMOVED lines=10> */
.L_x_1586:
        /* <DEDUP_REMOVED lines=15> */
.L_x_2936:


//--------------------- .text._ZN5flash16flash_fwd_kernelI23Flash_fwd_kernel_traitsILi128ELi128ELi32ELi4ELb0ELb0EN7cutlass10bfloat16_tE19Flash_kernel_traitsILi128ELi128ELi32ELi4ES3_EELb0ELb0ELb0ELb0ELb0ELb1ELb1ELb0EEEvNS_16Flash_fwd_paramsE --------------------------
	.section	.text._ZN5flash16flash_fwd_kernelI23Flash_fwd_kernel_traitsILi128ELi128ELi32ELi4ELb0ELb0EN7cutlass10bfloat16_tE19Flash_kernel_traitsILi128ELi128ELi32ELi4ES3_EELb0ELb0ELb0ELb0ELb0ELb1ELb1ELb0EEEvNS_16Flash_fwd_paramsE,"ax",@progbits
	.align	128
        .global         _ZN5flash16flash_fwd_kernelI23Flash_fwd_kernel_traitsILi128ELi128ELi32ELi4ELb0ELb0EN7cutlass10bfloat16_tE19Flash_kernel_traitsILi128ELi128ELi32ELi4ES3_EELb0ELb0ELb0ELb0ELb0ELb1ELb1ELb0EEEvNS_16Flash_fwd_paramsE
        .type           _ZN5flash16flash_fwd_kernelI23Flash_fwd_kernel_traitsILi128ELi128ELi32ELi4ELb0ELb0EN7cutlass10bfloat16_tE19Flash_kernel_traitsILi128ELi128ELi32ELi4ES3_EELb0ELb0ELb0ELb0ELb0ELb1ELb1ELb0EEEvNS_16Flash_fwd_paramsE,@function
        .size           _ZN5flash16flash_fwd_kernelI23Flash_fwd_kernel_traitsILi128ELi128ELi32ELi4ELb0ELb0EN7cutlass10bfloat16_tE19Flash_kernel_traitsILi128ELi128ELi32ELi4ES3_EELb0ELb0ELb0ELb0ELb0ELb1ELb1ELb0EEEvNS_16Flash_fwd_paramsE,(.L_x_2937 - _ZN5flash16flash_fwd_kernelI23Flash_fwd_kernel_traitsILi128ELi128ELi32ELi4ELb0ELb0EN7cutlass10bfloat16_tE19Flash_kernel_traitsILi128ELi128ELi32ELi4ES3_EELb0ELb0ELb0ELb0ELb0ELb1ELb1ELb0EEEvNS_16Flash_fwd_paramsE)
        .other          _ZN5flash16flash_fwd_kernelI23Flash_fwd_kernel_traitsILi128ELi128ELi32ELi4ELb0ELb0EN7cutlass10bfloat16_tE19Flash_kernel_traitsILi128ELi128ELi32ELi4ES3_EELb0ELb0ELb0ELb0ELb0ELb1ELb1ELb0EEEvNS_16Flash_fwd_paramsE,@"STO_CUDA_ENTRY STV_DEFAULT"
_ZN5flash16flash_fwd_kernelI23Flash_fwd_kernel_traitsILi128ELi128ELi32ELi4ELb0ELb0EN7cutlass10bfloat16_tE19Flash_kernel_traitsILi128ELi128ELi32ELi4ES3_EELb0ELb0ELb0ELb0ELb0ELb1ELb1ELb0EEEvNS_16Flash_fwd_paramsE:
.text._ZN5flash16flash_fwd_kernelI23Flash_fwd_kernel_traitsILi128ELi128ELi32ELi4ELb0ELb0EN7cutlass10bfloat16_tE19Flash_kernel_traitsILi128ELi128ELi32ELi4ES3_EELb0ELb0ELb0ELb0ELb0ELb1ELb1ELb0EEEvNS_16Flash_fwd_paramsE:
        /* <DEDUP_REMOVED lines=41> */
.L_x_1587:
[----:B-1----:R-:W1:Y:S02]  /*0290*/  LDC R4, c[0x0][0x2c8] ;  /* 0x0000b200ff047b82 */ /* 0x002e640000000800 */
.L_x_1588:
        /* <DEDUP_REMOVED lines=94> */
[----:B------:R-:W2:Y:S01]  /*0880*/  @!P1 LDC.64 R12, c[0x0][0x240] ;  /* 0x00009000ff0c9b82 */ /* 0x000ea20000000a00 */
[----:B------:R1:W-:Y:S01]  /*0890*/  STL.64 [R1+0x8], R42 ;  /* 0x0000082a01007387 */ /* 0x0003e20000100a00 */
        /* <DEDUP_REMOVED lines=119> */
[----:B------:R-:W-:-:S03]  /*1010*/  ISETP.NE.AND P5, PT, R33, RZ, PT ;  /* 0x000000ff2100720c */ /* 0x000fc60003fa5270 */
        /* <DEDUP_REMOVED lines=14> */
[----:B------:R-:W-:Y:S01]  /*1100*/  @!P2 IMAD.IADD R3, R3, 0x1, R6 ;  /* 0x000000010303a824 */ /* 0x000fe200078e0206 */
[C---:B---3--:R-:W-:Y:S01]  /*1110*/  @!P2 LEA R20, P3, R2.reuse, R20, 0x1 ;  /* 0x000000140214a211 */ /* 0x048fe200078608ff */
[----:B------:R-:W-:Y:S03]  /*1120*/  @!P0 LDGSTS.E.BYPASS.LTC128B.128 [R0+0x2800], desc[UR14][R4.64] ;  /* 0x0280000004008fae */ /* 0x000fe6000b901d4e */
[----:B------:R-:W-:Y:S01]  /*1130*/  @!P2 LEA.HI.X R21, R2, R21, R3, 0x1, P3 ;  /* 0x000000150215a211 */ /* 0x000fe200018f0c03 */
[----:B------:R3:W-:Y:S01]  /*1140*/  @!P0 LDGSTS.E.BYPASS.LTC128B.128 [R0+0x6800], desc[UR14][R4.64+0x80] ;  /* 0x0680008004008fae */ /* 0x0007e2000b901d4e */
[----:B------:R-:W-:-:S02]  /*1150*/  LOP3.LUT R3, R8, 0xfffffff0, RZ, 0xc0, !PT ;  /* 0xfffffff008037812 */ /* 0x000fc400078ec0ff */
[-C--:B------:R-:W-:Y:S02]  /*1160*/  ISETP.GE.AND P0, PT, R35, R18.reuse, PT ;  /* 0x000000122300720c */ /* 0x080fe40003f06270 */
[----:B------:R-:W1:Y:S01]  /*1170*/  @!P1 LDC.64 R34, c[0x0][0x240] ;  /* 0x00009000ff229b82 */ /* 0x000e620000000a00 */
[----:B------:R-:W-:Y:S01]  /*1180*/  IMAD.IADD R6, R120, 0x1, -R3 ;  /* 0x0000000178067824 */ /* 0x000fe200078e0a03 */
[----:B------:R-:W-:Y:S02]  /*1190*/  @!P2 MOV R3, 0x400 ;  /* 0x000004000003a802 */ /* 0x000fe40000000f00 */
[----:B------:R-:W-:Y:S02]  /*11a0*/  ISETP.GE.AND P3, PT, R10, R18, PT ;  /* 0x000000120a00720c */ /* 0x000fe40003f66270 */
[----:B----4-:R-:W-:Y:S02]  /*11b0*/  @!P2 LEA R27, R25, R3, 0x18 ;  /* 0x00000003191ba211 */ /* 0x010fe400078ec0ff */
[----:B---3--:R-:W-:-:S02]  /*11c0*/  LEA.HI R4, R8, R7, RZ, 0x1 ;  /* 0x0000000708047211 */ /* 0x008fc400078f08ff */
        /* <DEDUP_REMOVED lines=36> */
.L_x_1590:
        /* <DEDUP_REMOVED lines=15> */
.L_x_1591:
[----:B------:R-:W-:Y:S01]  /*1500*/  @!P1 IMAD.X R7, RZ, RZ, R43, P5 ;  /* 0x000000ffff079224 */ /* 0x000fe200028e062b */
[----:B------:R-:W-:Y:S01]  /*1510*/  ISETP.NE.AND P5, PT, R33, RZ, PT ;  /* 0x000000ff2100720c */ /* 0x000fe20003fa5270 */
[----:B------:R-:W-:Y:S01]  /*1520*/  IMAD R0, R11, R12, RZ ;  /* 0x0000000c0b007224 */ /* 0x000fe200078e02ff */
[----:B------:R-:W-:Y:S01]  /*1530*/  @!P1 MOV R4, R16 ;  /* 0x0000001000049202 */ /* 0x000fe20000000f00 */
[----:B------:R-:W-:Y:S01]  /*1540*/  IMAD.WIDE.U32 R2, R10, R12, R28 ;  /* 0x0000000c0a027225 */ /* 0x000fe200078e001c */
[C---:B------:R-:W-:Y:S01]  /*1550*/  @!P1 LEA R23, R19.reuse, R23, 0x1 ;  /* 0x0000001713179211 */ /* 0x040fe200078e08ff */
[----:B------:R-:W-:Y:S01]  /*1560*/  ULDC.64 UR6, c[0x0][0x260] ;  /* 0x0000980000067ab9 */ /* 0x000fe20000000a00 */
[----:B------:R-:W-:Y:S01]  /*1570*/  SHF.R.S32.HI R14, RZ, 0x1f, R32 ;  /* 0x0000001fff0e7819 */ /* 0x000fe20000011420 */
[C---:B------:R-:W-:Y:S01]  /*1580*/  @!P2 IMAD R6, R19.reuse, 0x2, R27 ;  /* 0x000000021306a824 */ /* 0x040fe200078e021b */
[----:B------:R-:W-:Y:S01]  /*1590*/  IADD3 R2, P4, R8, R2, RZ ;  /* 0x0000000208027210 */ /* 0x000fe20007f9e0ff */
[----:B------:R-:W-:Y:S01]  /*15a0*/  IMAD R0, R10, R13, R0 ;  /* 0x0000000d0a007224 */ /* 0x000fe200078e0200 */
[C---:B------:R-:W-:Y:S01]  /*15b0*/  SHF.L.U64.HI R124, R12.reuse, 0x5, R13 ;  /* 0x000000050c7c7819 */ /* 0x040fe2000001020d */
        /* <DEDUP_REMOVED lines=9> */
[-C--:B------:R-:W-:Y:S01]  /*1650*/  @!P1 IMAD R0, R7, R34.reuse, RZ ;  /* 0x0000002207009224 */ /* 0x080fe200078e02ff */
[----:B------:R-:W-:Y:S01]  /*1660*/  SHF.R.S32.HI R16, RZ, 0x1f, R77 ;  /* 0x0000001fff107819 */ /* 0x000fe2000001144d */
[----:B------:R-:W-:Y:S01]  /*1670*/  @!P5 IMAD R22, R19, 0x2, R31 ;  /* 0x000000021316d824 */ /* 0x000fe200078e021f */
[----:B------:R-:W-:Y:S01]  /*1680*/  SHF.L.U32 R119, R12, 0x4, RZ ;  /* 0x000000040c777819 */ /* 0x000fe200000006ff */
[----:B------:R-:W-:Y:S01]  /*1690*/  @!P1 IMAD R9, R18, R35, R0 ;  /* 0x0000002312099224 */ /* 0x000fe200078e0200 */
[----:B------:R-:W-:Y:S01]  /*16a0*/  SHF.L.U64.HI R116, R12, 0x4, R13 ;  /* 0x000000040c747819 */ /* 0x000fe2000001020d */
[----:B------:R-:W-:Y:S01]  /*16b0*/  @!P1 IMAD.WIDE.U32 R4, R18, R34, R4 ;  /* 0x0000002212049225 */ /* 0x000fe200078e0004 */
[----:B------:R-:W-:Y:S01]  /*16c0*/  ULDC UR5, c[0x0][0x39c] ;  /* 0x0000e70000057ab9 */ /* 0x000fe20000000800 */
[----:B------:R-:W3:Y:S02]  /*16d0*/  @!P5 LDC.64 R18, c[0x0][0x218] ;  /* 0x00008600ff12db82 */ /* 0x000ee40000000a00 */
[----:B------:R-:W-:-:S04]  /*16e0*/  IMAD.WIDE.U32 R42, R32, UR6, R2 ;  /* 0x00000006202a7c25 */ /* 0x000fc8000f8e0002 */
[-C--:B------:R-:W-:Y:S01]  /*16f0*/  IMAD.WIDE.U32 R2, R10, R138.reuse, R28 ;  /* 0x0000008a0a027225 */ /* 0x080fe200078e001c */
[----:B------:R-:W-:Y:S03]  /*1700*/  STL.64 [R1+0x30], R42 ;  /* 0x0000302a01007387 */ /* 0x000fe60000100a00 */
[----:B------:R-:W-:Y:S01]  /*1710*/  IMAD R0, R11, R138, RZ ;  /* 0x0000008a0b007224 */ /* 0x000fe200078e02ff */
[----:B------:R-:W-:Y:S01]  /*1720*/  IADD3 R8, P2, R25, R2, RZ ;  /* 0x0000000219087210 */ /* 0x000fe20007f5e0ff */
[----:B------:R-:W-:Y:S01]  /*1730*/  IMAD.SHL.U32 R121, R12, 0x20, RZ ;  /* 0x000000200c797824 */ /* 0x000fe200078e00ff */
[----:B------:R-:W-:Y:S01]  /*1740*/  @!P1 IADD3 R2, R5, R9, RZ ;  /* 0x0000000905029210 */ /* 0x000fe20007ffe0ff */
[----:B------:R-:W-:Y:S01]  /*1750*/  IMAD R7, R10, R139, R0 ;  /* 0x0000008b0a077224 */ /* 0x000fe200078e0200 */
[----:B------:R-:W4:Y:S01]  /*1760*/  @!P3 LDC.64 R12, c[0x0][0x220] ;  /* 0x00008800ff0cbb82 */ /* 0x000f220000000a00 */
[----:B------:R-:W-:Y:S01]  /*1770*/  IMAD R0, R124, R77, RZ ;  /* 0x0000004d7c007224 */ /* 0x000fe200078e02ff */
[----:B------:R-:W-:Y:S01]  /*1780*/  STL [R1+0x24], R124 ;  /* 0x0000247c01007387 */ /* 0x000fe20000100800 */
[----:B--2---:R-:W-:Y:S01]  /*1790*/  IMAD R6, R14, UR6, RZ ;  /* 0x000000060e067c24 */ /* 0x004fe2000f8e02ff */
[----:B------:R-:W-:Y:S01]  /*17a0*/  IADD3.X R9, R30, R3, R7, P2, !PT ;  /* 0x000000031e097210 */ /* 0x000fe200017fe407 */
[----:B------:R-:W-:Y:S01]  /*17b0*/  IMAD.MOV.U32 R122, RZ, RZ, R42 ;  /* 0x000000ffff7a7224 */ /* 0x000fe200078e002a */
[----:B------:R-:W-:Y:S01]  /*17c0*/  STL [R1+0x20], R121 ;  /* 0x0000207901007387 */ /* 0x000fe20000100800 */
[----:B------:R-:W-:Y:S01]  /*17d0*/  IMAD R15, R32, UR7, R6 ;  /* 0x00000007200f7c24 */ /* 0x000fe2000f8e0206 */
[----:B------:R-:W2:Y:S01]  /*17e0*/  @!P6 LDC.64 R20, c[0x0][0x218] ;  /* 0x00008600ff14eb82 */ /* 0x000ea20000000a00 */
[----:B-1----:R-:W-:Y:S01]  /*17f0*/  @!P1 LEA R6, P4, R4, R26, 0x1 ;  /* 0x0000001a04069211 */ /* 0x002fe200078808ff */
[----:B------:R-:W-:Y:S01]  /*1800*/  IMAD R0, R16, R121, R0 ;  /* 0x0000007910007224 */ /* 0x000fe200078e0200 */
[----:B------:R-:W-:Y:S01]  /*1810*/  ULDC.64 UR6, c[0x0][0x268] ;  /* 0x00009a0000067ab9 */ /* 0x000fe20000000a00 */
[----:B------:R-:W-:Y:S01]  /*1820*/  IMAD.IADD R123, R43, 0x1, R15 ;  /* 0x000000012b7b7824 */ /* 0x000fe200078e020f */
[----:B------:R-:W-:Y:S01]  /*1830*/  @!P1 LEA.HI.X R7, R4, R27, R2, 0x1, P4 ;  /* 0x0000001b04079211 */ /* 0x000fe200020f0c02 */
[----:B------:R-:W-:-:S02]  /*1840*/  IMAD R5, R14, UR6, RZ ;  /* 0x000000060e057c24 */ /* 0x000fc4000f8e02ff */
[----:B------:R-:W-:Y:S01]  /*1850*/  IMAD.WIDE.U32 R2, R77, R121, R122 ;  /* 0x000000794d027225 */ /* 0x000fe200078e007a */
[----:B------:R-:W-:Y:S03]  /*1860*/  STL.64 [R1+0x18], R122 ;  /* 0x0000187a01007387 */ /* 0x000fe60000100a00 */
[----:B------:R-:W-:Y:S01]  /*1870*/  IMAD.IADD R0, R3, 0x1, R0 ;  /* 0x0000000103007824 */ /* 0x000fe200078e0200 */
[----:B---3--:R-:W-:Y:S01]  /*1880*/  @!P5 LEA R4, P4, R2, R18, 0x1 ;  /* 0x000000120204d211 */ /* 0x008fe200078808ff */
[----:B------:R-:W-:Y:S01]  /*1890*/  IMAD R14, R32, UR7, R5 ;  /* 0x00000007200e7c24 */ /* 0x000fe2000f8e0205 */
[----:B------:R-:W-:Y:S01]  /*18a0*/  @!P6 IADD3 R3, P2, R119, R2, RZ ;  /* 0x000000027703e210 */ /* 0x000fe20007f5e0ff */
[----:B------:R-:W-:Y:S01]  /*18b0*/  @!P1 LDGSTS.E.BYPASS.LTC128B.128 [R23+0x3800], desc[UR14][R6.64] ;  /* 0x0380000006179fae */ /* 0x000fe2000b901d4e */
[----:B------:R-:W-:Y:S01]  /*18c0*/  @!P5 LEA.HI.X R5, R2, R19, R0, 0x1, P4 ;  /* 0x000000130205d211 */ /* 0x000fe200020f0c00 */
[----:B------:R-:W-:-:S02]  /*18d0*/  IMAD.WIDE.U32 R24, R32, UR6, R8 ;  /* 0x0000000620187c25 */ /* 0x000fc4000f8e0008 */
[----:B------:R1:W-:Y:S02]  /*18e0*/  @!P1 LDGSTS.E.BYPASS.LTC128B.128 [R23+0x7800], desc[UR14][R6.64+0x80] ;  /* 0x0780008006179fae */ /* 0x0003e4000b901d4e */
[----:B------:R-:W-:Y:S01]  /*18f0*/  @!P6 IMAD.X R0, R116, 0x1, R0, P2 ;  /* 0x000000017400e824 */ /* 0x000fe200010e0600 */
[C---:B--2---:R-:W-:Y:S01]  /*1900*/  @!P6 LEA R2, P2, R3.reuse, R20, 0x1 ;  /* 0x000000140302e211 */ /* 0x044fe200078408ff */
[----:B------:R-:W-:Y:S03]  /*1910*/  @!P5 LDGSTS.E.BYPASS.LTC128B.128 [R22+0x8000], desc[UR14][R4.64] ;  /* 0x080000000416dfae */ /* 0x000fe6000b901d4e */
[----:B------:R-:W-:Y:S01]  /*1920*/  @!P6 LEA.HI.X R3, R3, R21, R0, 0x1, P2 ;  /* 0x000000150303e211 */ /* 0x000fe200010f0c00 */
[----:B------:R2:W-:Y:S01]  /*1930*/  @!P5 LDGSTS.E.BYPASS.LTC128B.128 [R22+0x9000], desc[UR14][R4.64+0x80] ;  /* 0x090000800416dfae */ /* 0x0005e2000b901d4e */
[----:B------:R-:W-:-:S03]  /*1940*/  SHF.L.U32 R0, R39, 0x6, RZ ;  /* 0x0000000627007819 */ /* 0x000fc600000006ff */
[----:B------:R-:W-:Y:S01]  /*1950*/  @!P6 LDGSTS.E.BYPASS.LTC128B.128 [R17+0x8800], desc[UR14][R2.64] ;  /* 0x088000000211efae */ /* 0x000fe2000b901d4e */
[----:B------:R-:W-:-:S03]  /*1960*/  LOP3.LUT R0, R0, 0x1c0, RZ, 0xc0, !PT ;  /* 0x000001c000007812 */ /* 0x000fc600078ec0ff */
[----:B------:R3:W-:Y:S04]  /*1970*/  @!P6 LDGSTS.E.BYPASS.LTC128B.128 [R17+0x9800], desc[UR14][R2.64+0x80] ;  /* 0x098000800211efae */ /* 0x0007e8000b901d4e */
[----:B------:R-:W0:Y:S04]  /*1980*/  LDGDEPBAR ;  /* 0x00000000000079af */ /* 0x000e280000000000 */
[----:B------:R-:W-:Y:S01]  /*1990*/  STL.64 [R1+0x28], R24 ;  /* 0x0000281801007387 */ /* 0x000fe20000100a00 */
[----:B-1----:R-:W-:Y:S01]  /*19a0*/  IMAD.SHL.U32 R6, R10, 0x8, RZ ;  /* 0x000000080a067824 */ /* 0x002fe200078e00ff */
[----:B------:R-:W-:Y:S01]  /*19b0*/  SHF.L.U32 R7, R38, 0x3, RZ ;  /* 0x0000000326077819 */ /* 0x000fe200000006ff */
[----:B------:R-:W1:Y:S03]  /*19c0*/  @!P0 LDC.64 R10, c[0x0][0x220] ;  /* 0x00008800ff0a8b82 */ /* 0x000e660000000a00 */
[----:B------:R-:W-:-:S02]  /*19d0*/  LOP3.LUT R8, R0, 0x8, R6, 0xf8, !PT ;  /* 0x0000000800087812 */ /* 0x000fc400078ef806 */
[----:B------:R-:W-:Y:S01]  /*19e0*/  SHF.R.U32.HI R6, RZ, 0x3, R0 ;  /* 0x00000003ff067819 */ /* 0x000fe20000011600 */
[----:B--2---:R-:W-:Y:S02]  /*19f0*/  IMAD R5, R16, R138, RZ ;  /* 0x0000008a10057224 */ /* 0x004fe400078e02ff */
[----:B------:R-:W-:Y:S01]  /*1a00*/  IMAD.SHL.U32 R4, R37, 0x40, RZ ;  /* 0x0000004025047824 */ /* 0x000fe200078e00ff */
[----:B------:R-:W-:Y:S01]  /*1a10*/  LOP3.LUT R9, R8, R6, RZ, 0x3c, !PT ;  /* 0x0000000608097212 */ /* 0x000fe200078e3cff */
[----:B------:R-:W-:Y:S01]  /*1a20*/  IMAD R5, R77, R139, R5 ;  /* 0x0000008b4d057224 */ /* 0x000fe200078e0205 */
[----:B------:R-:W-:Y:S02]  /*1a30*/  LEA.HI R8, R41, R120, RZ, 0x5 ;  /* 0x0000007829087211 */ /* 0x000fe400078f28ff */
[----:B------:R-:W-:Y:S01]  /*1a40*/  LOP3.LUT R4, R4, 0x1c0, RZ, 0xc0, !PT ;  /* 0x000001c004047812 */ /* 0x000fe200078ec0ff */
[----:B---3--:R-:W-:Y:S01]  /*1a50*/  IMAD.WIDE.U32 R2, R77, R138, RZ ;  /* 0x0000008a4d027225 */ /* 0x008fe200078e00ff */
[----:B------:R-:W-:-:S04]  /*1a60*/  DEPBAR.LE SB0, 0x0 ;  /* 0x000080000000791a */ /* 0x000fc80000000000 */
[----:B------:R-:W-:Y:S01]  /*1a70*/  IMAD.IADD R3, R3, 0x1, R5 ;  /* 0x0000000103037824 */ /* 0x000fe200078e0205 */
[----:B------:R-:W-:Y:S01]  /*1a80*/  BAR.SYNC.DEFER_BLOCKING 0x0 ;  /* 0x0000000000007b1d */ /* 0x000fe20000010000 */
[----:B------:R-:W-:Y:S01]  /*1a90*/  IMAD.IADD R5, R25, 0x1, R14 ;  /* 0x0000000119057824 */ /* 0x000fe200078e020e */
[----:B------:R-:W-:Y:S02]  /*1aa0*/  LEA R0, P1, R2, R24, 0x5 ;  /* 0x0000001802007211 */ /* 0x000fe400078228ff */
[----:B------:R-:W-:Y:S02]  /*1ab0*/  LOP3.LUT R7, R4, 0x8, R7, 0xf8, !PT ;  /* 0x0000000804077812 */ /* 0x000fe400078ef807 */
[----:B------:R-:W-:Y:S01]  /*1ac0*/  SHF.R.U32.HI R4, RZ, 0x3, R4 ;  /* 0x00000003ff047819 */ /* 0x000fe20000011604 */
[----:B------:R2:W-:Y:S01]  /*1ad0*/  STL [R1+0x38], R5 ;  /* 0x0000380501007387 */ /* 0x0005e20000100800 */
[----:B------:R-:W-:Y:S02]  /*1ae0*/  LEA.HI.X R2, R2, R5, R3, 0x5, P1 ;  /* 0x0000000502027211 */ /* 0x000fe400008f2c03 */
[----:B------:R-:W-:-:S02]  /*1af0*/  LOP3.LUT R118, R7, R4, RZ, 0x3c, !PT ;  /* 0x0000000407767212 */ /* 0x000fc400078e3cff */
[----:B----4-:R-:W-:Y:S02]  /*1b00*/  @!P3 LEA R4, P2, R0, R12, 0x1 ;  /* 0x0000000c0004b211 */ /* 0x010fe400078408ff */
[----:B------:R-:W-:Y:S02]  /*1b10*/  SHF.R.S32.HI R8, RZ, 0x5, R8 ;  /* 0x00000005ff087819 */ /* 0x000fe40000011408 */
[----:B------:R-:W-:Y:S02]  /*1b20*/  @!P0 LEA R3, P1, R138, R0, 0x4 ;  /* 0x000000008a038211 */ /* 0x000fe400078220ff */
[----:B------:R-:W-:Y:S02]  /*1b30*/  SHF.L.U32 R120, R120, 0x1, RZ ;  /* 0x0000000178787819 */ /* 0x000fe400000006ff */
[----:B-1----:R-:W-:Y:S01]  /*1b40*/  @!P0 LEA R6, P4, R3, R10, 0x1 ;  /* 0x0000000a03068211 */ /* 0x002fe200078808ff */
[----:B------:R-:W-:Y:S04]  /*1b50*/  @P3 STS.128 [R228+0xa000], RZ ;  /* 0x00a000ffe4003388 */ /* 0x000fe80000000c00 */
[----:B------:R-:W-:Y:S01]  /*1b60*/  @P3 STS.128 [R228+0xb000], RZ ;  /* 0x00b000ffe4003388 */ /* 0x000fe20000000c00 */
[----:B--2---:R-:W-:-:S04]  /*1b70*/  SHF.L.U32 R5, R36, 0x6, RZ ;  /* 0x0000000624057819 */ /* 0x004fc800000006ff */
[----:B------:R-:W-:Y:S02]  /*1b80*/  LOP3.LUT R117, R5, 0xfffffe00, RZ, 0xc0, !PT ;  /* 0xfffffe0005757812 */ /* 0x000fe400078ec0ff */
[----:B------:R-:W-:Y:S01]  /*1b90*/  @!P3 LEA.HI.X R5, R0, R13, R2, 0x1, P2 ;  /* 0x0000000d0005b211 */ /* 0x000fe200010f0c02 */
[----:B------:R-:W-:Y:S01]  /*1ba0*/  IMAD R0, R38, 0x200, R9 ;  /* 0x0000020026007824 */ /* 0x000fe200078e0209 */
[----:B------:R-:W-:Y:S01]  /*1bb0*/  @!P0 LEA.HI.X R2, R138, R2, R139, 0x4, P1 ;  /* 0x000000028a028211 */ /* 0x000fe200008f248b */
[----:B------:R-:W-:Y:S01]  /*1bc0*/  IMAD R8, R8, 0x400, R117 ;  /* 0x0000040008087824 */ /* 0x000fe200078e0275 */
[----:B------:R-:W-:Y:S01]  /*1bd0*/  R2P PR, R37, 0x6 ;  /* 0x0000000625007804 */ /* 0x000fe20000000000 */
[----:B------:R-:W-:Y:S01]  /*1be0*/  @!PT LDS RZ, [RZ] ;  /* 0x00000000fffff984 */ /* 0x000fe20000000800 */
[----:B------:R-:W-:Y:S01]  /*1bf0*/  @!PT LDS RZ, [RZ] ;  /* 0x00000000fffff984 */ /* 0x000fe20000000800 */
[----:B------:R-:W-:Y:S01]  /*1c00*/  @!PT LDS RZ, [RZ] ;  /* 0x00000000fffff984 */ /* 0x000fe20000000800 */
[----:B------:R-:W-:Y:S01]  /*1c10*/  @!P3 LDGSTS.E.BYPASS.LTC128B.128 [R228+0xa000], desc[UR14][R4.64] ;  /* 0x0a00000004e4bfae */ /* 0x000fe2000b901d4e */
[----:B------:R-:W-:Y:S01]  /*1c20*/  @!P0 LEA.HI.X R7, R3, R11, R2, 0x1, P4 ;  /* 0x0000000b03078211 */ /* 0x000fe200020f0c02 */
[----:B------:R-:W-:Y:S01]  /*1c30*/  IMAD.MOV.U32 R3, RZ, RZ, 0x10 ;  /* 0x00000010ff037424 */ /* 0x000fe200078e00ff */
[----:B------:R-:W-:Y:S01]  /*1c40*/  IADD3 R2, R118, R8, RZ ;  /* 0x0000000876027210 */ /* 0x000fe20007ffe0ff */
[----:B------:R-:W-:Y:S01]  /*1c50*/  @!P3 LDGSTS.E.BYPASS.LTC128B.128 [R228+0xb000], desc[UR14][R4.64+0x80] ;  /* 0x0b00008004e4bfae */ /* 0x000fe2000b901d4e */
[----:B------:R-:W-:-:S02]  /*1c60*/  LEA R212, R0, UR4, 0x1 ;  /* 0x0000000400d47c11 */ /* 0x000fc4000f8e08ff */
[----:B------:R-:W-:Y:S01]  /*1c70*/  LEA R214, R2, UR4, 0x1 ;  /* 0x0000000402d67c11 */ /* 0x000fe2000f8e08ff */
[----:B------:R-:W-:Y:S01]  /*1c80*/  @P0 STS.128 [R228+0xa800], RZ ;  /* 0x00a800ffe4000388 */ /* 0x000fe20000000c00 */
[----:B------:R-:W-:Y:S01]  /*1c90*/  IMAD.MOV.U32 R2, RZ, RZ, -0x20 ;  /* 0xffffffe0ff027424 */ /* 0x000fe200078e00ff */
[----:B------:R-:W-:Y:S01]  /*1ca0*/  SEL R3, R3, 0xfffffff0, !P1 ;  /* 0xfffffff003037807 */ /* 0x000fe20004800000 */
[C---:B------:R-:W-:Y:S01]  /*1cb0*/  VIADD R223, R212.reuse, 0x8020 ;  /* 0x00008020d4df7836 */ /* 0x040fe20000000000 */
[----:B------:R-:W-:Y:S01]  /*1cc0*/  @P0 STS.128 [R228+0xb800], RZ ;  /* 0x00b800ffe4000388 */ /* 0x000fe20000000c00 */
[----:B------:R-:W-:Y:S02]  /*1cd0*/  IADD3 R0, R212, 0x8000, RZ ;  /* 0x00008000d4007810 */ /* 0x000fe40007ffe0ff */
[----:B------:R-:W-:Y:S01]  /*1ce0*/  SEL R2, R2, 0x20, P2 ;  /* 0x0000002002027807 */ /* 0x000fe20001000000 */
[----:B------:R-:W-:Y:S01]  /*1cf0*/  @!PT LDS RZ, [RZ] ;  /* 0x00000000fffff984 */ /* 0x000fe20000000800 */
[----:B------:R-:W-:Y:S01]  /*1d00*/  @!PT LDS RZ, [RZ] ;  /* 0x00000000fffff984 */ /* 0x000fe20000000800 */
[----:B------:R-:W-:Y:S01]  /*1d10*/  @!PT LDS RZ, [RZ] ;  /* 0x00000000fffff984 */ /* 0x000fe20000000800 */
[----:B------:R-:W-:Y:S01]  /*1d20*/  @!P0 LDGSTS.E.BYPASS.LTC128B.128 [R228+0xa800], desc[UR14][R6.64] ;  /* 0x0a80000006e48fae */ /* 0x000fe2000b901d4e */
[----:B------:R-:W-:Y:S01]  /*1d30*/  R2P PR, R39, 0x6 ;  /* 0x0000000627007804 */ /* 0x000fe20000000000 */
[----:B------:R-:W-:Y:S01]  /*1d40*/  IMAD R216, R3, 0x2, R214 ;  /* 0x0000000203d87824 */ /* 0x000fe200078e02d6 */
[C---:B------:R-:W-:Y:S01]  /*1d50*/  LEA R222, R2.reuse, R214, 0x1 ;  /* 0x000000d602de7211 */ /* 0x040fe200078e08ff */
[----:B------:R1:W-:Y:S02]  /*1d60*/  @!P0 LDGSTS.E.BYPASS.LTC128B.128 [R228+0xb800], desc[UR14][R6.64+0x80] ;  /* 0x0b80008006e48fae */ /* 0x0003e4000b901d4e */
[----:B------:R-:W-:-:S02]  /*1d70*/  IMAD R220, R2, 0x2, R216 ;  /* 0x0000000202dc7824 */ /* 0x000fc400078e02d8 */
[----:B------:R-:W-:Y:S04]  /*1d80*/  LDSM.16.M88.4 R16, [R214] ;  /* 0x00000000d610783b */ /* 0x000fe80000000200 */
[----:B------:R-:W2:Y:S02]  /*1d90*/  LDSM.16.M88.4 R20, [R212+0x8000] ;  /* 0x00800000d414783b */ /* 0x000ea40000000200 */
[----:B------:R-:W-:Y:S01]  /*1da0*/  @P1 IADD3 R223, R0, -0x20, RZ ;  /* 0xffffffe000df1810 */ /* 0x000fe20007ffe0ff */
[----:B------:R-:W-:Y:S01]  /*1db0*/  IMAD.MOV.U32 R0, RZ, RZ, 0x40 ;  /* 0x00000040ff007424 */ /* 0x000fe200078e00ff */
[----:B------:R-:W3:Y:S04]  /*1dc0*/  LDSM.16.M88.4 R12, [R214+0x2000] ;  /* 0x00200000d60c783b */ /* 0x000ee80000000200 */
[----:B------:R-:W-:Y:S01]  /*1dd0*/  LDSM.16.M88.4 R8, [R216] ;  /* 0x00000000d808783b */ /* 0x000fe20000000200 */
[----:B------:R-:W-:-:S03]  /*1de0*/  SEL R0, R0, 0xffffffc0, !P2 ;  /* 0xffffffc000007807 */ /* 0x000fc60005000000 */
[----:B------:R-:W4:Y:S02]  /*1df0*/  LDSM.16.M88.4 R28, [R223] ;  /* 0x00000000df1c783b */ /* 0x000f240000000200 */
[----:B------:R-:W-:Y:S02]  /*1e00*/  IMAD.IADD R221, R212, 0x1, R0 ;  /* 0x00000001d4dd7824 */ /* 0x000fe400078e0200 */
[----:B------:R-:W-:Y:S01]  /*1e10*/  LDSM.16.M88.4 R40, [R222] ;  /* 0x00000000de28783b */ /* 0x000fe20000000200 */
[----:B------:R-:W-:-:S03]  /*1e20*/  IMAD.IADD R219, R0, 0x1, R223 ;  /* 0x0000000100db7824 */ /* 0x000fc600078e02df */
[----:B-1----:R-:W1:Y:S04]  /*1e30*/  LDSM.16.M88.4 R4, [R216+0x2000] ;  /* 0x00200000d804783b */ /* 0x002e680000000200 */
[----:B------:R-:W-:Y:S04]  /*1e40*/  LDSM.16.M88.4 R52, [R221+0x8000] ;  /* 0x00800000dd34783b */ /* 0x000fe80000000200 */
[----:B------:R-:W5:Y:S04]  /*1e50*/  LDSM.16.M88.4 R56, [R212+0x8800] ;  /* 0x00880000d438783b */ /* 0x000f680000000200 */
[----:B------:R-:W5:Y:S04]  /*1e60*/  LDSM.16.M88.4 R24, [R222+0x2000] ;  /* 0x00200000de18783b */ /* 0x000f680000000200 */
[----:B------:R-:W-:Y:S01]  /*1e70*/  LDSM.16.M88.4 R64, [R219] ;  /* 0x00000000db40783b */ /* 0x000fe20000000200 */
[-C--:B--2---:R-:W-:Y:S03]  /*1e80*/  HMMA.16816.F32.BF16 R36, R16, R20.reuse, RZ ;  /* 0x000000141024723c */ /* 0x084fe600000418ff */
[----:B------:R-:W2:Y:S04]  /*1e90*/  LDSM.16.M88.4 R48, [R220] ;  /* 0x00000000dc30783b */ /* 0x000ea80000000200 */
[----:B------:R-:W2:Y:S01]  /*1ea0*/  LDSM.16.M88.4 R60, [R223+0x800] ;  /* 0x00080000df3c783b */ /* 0x000ea20000000200 */
[C---:B---3--:R-:W-:Y:S03]  /*1eb0*/  HMMA.16816.F32.BF16 R32, R12.reuse, R20, RZ ;  /* 0x000000140c20723c */ /* 0x048fe600000418ff */
[----:B------:R-:W-:Y:S03]  /*1ec0*/  LDSM.16.M88.4 R100, [R212+0x9000] ;  /* 0x00900000d464783b */ /* 0x000fe60000000200 */
[-C--:B------:R-:W-:Y:S01]  /*1ed0*/  HMMA.16816.F32.BF16 R68, R12, R22.reuse, RZ ;  /* 0x000000160c44723c */ /* 0x080fe200000418ff */
[----:B------:R-:W-:Y:S04]  /*1ee0*/  LDSM.16.M88.4 R108, [R223+0x1000] ;  /* 0x00100000df6c783b */ /* 0x000fe80000000200 */
[----:B------:R-:W0:Y:S01]  /*1ef0*/  LDGDEPBAR ;  /* 0x00000000000079af */ /* 0x000e220000000000 */
[----:B------:R-:W-:Y:S06]  /*1f00*/  HMMA.16816.F32.BF16 R80, R16, R22, RZ ;  /* 0x000000161050723c */ /* 0x000fec00000418ff */
[-C--:B----4-:R-:W-:Y:S01]  /*1f10*/  HMMA.16816.F32.BF16 R44, R8, R28.reuse, R36 ;  /* 0x0000001c082c723c */ /* 0x090fe20000041824 */
[----:B------:R-:W3:Y:S05]  /*1f20*/  LDSM.16.M88.4 R36, [R220+0x2000] ;  /* 0x00200000dc24783b */ /* 0x000eea0000000200 */
[----:B-1----:R-:W-:Y:S06]  /*1f30*/  HMMA.16816.F32.BF16 R32, R4, R28, R32 ;  /* 0x0000001c0420723c */ /* 0x002fec0000041820 */
[C---:B-----5:R-:W-:Y:S06]  /*1f40*/  HMMA.16816.F32.BF16 R92, R12.reuse, R56, RZ ;  /* 0x000000380c5c723c */ /* 0x060fec00000418ff */
[----:B------:R-:W-:Y:S06]  /*1f50*/  HMMA.16816.F32.BF16 R84, R12, R58, RZ ;  /* 0x0000003a0c54723c */ /* 0x000fec00000418ff */
[-C--:B------:R-:W-:Y:S01]  /*1f60*/  HMMA.16816.F32.BF16 R88, R40, R52.reuse, R44 ;  /* 0x000000342858723c */ /* 0x080fe2000004182c */
[----:B------:R-:W1:Y:S05]  /*1f70*/  LDSM.16.M88.4 R44, [R214+0x4000] ;  /* 0x00400000d62c783b */ /* 0x000e6a0000000200 */
[----:B------:R-:W-:Y:S01]  /*1f80*/  HMMA.16816.F32.BF16 R96, R24, R52, R32 ;  /* 0x000000341860723c */ /* 0x000fe20000041820 */
[----:B------:R-:W-:Y:S05]  /*1f90*/  LDSM.16.M88.4 R32, [R214+0x6000] ;  /* 0x00600000d620783b */ /* 0x000fea0000000200 */
[----:B------:R-:W-:Y:S06]  /*1fa0*/  HMMA.16816.F32.BF16 R72, R16, R56, RZ ;  /* 0x000000381048723c */ /* 0x000fec00000418ff */
[-C--:B------:R-:W-:Y:S01]  /*1fb0*/  HMMA.16816.F32.BF16 R20, R4, R30.reuse, R68 ;  /* 0x0000001e0414723c */ /* 0x080fe20000041844 */
[----:B------:R-:W4:Y:S05]  /*1fc0*/  LDSM.16.M88.4 R68, [R221+0x8800] ;  /* 0x00880000dd44783b */ /* 0x000f2a0000000200 */
[----:B------:R-:W-:Y:S01]  /*1fd0*/  HMMA.16816.F32.BF16 R12, R8, R30, R80 ;  /* 0x0000001e080c723c */ /* 0x000fe20000041850 */
[----:B------:R-:W5:Y:S05]  /*1fe0*/  LDSM.16.M88.4 R28, [R216+0x4000] ;  /* 0x00400000d81c783b */ /* 0x000f6a0000000200 */
[----:B--2---:R-:W-:Y:S06]  /*1ff0*/  HMMA.16816.F32.BF16 R88, R48, R64, R88 ;  /* 0x000000403058723c */ /* 0x004fec0000041858 */
[----:B------:R-:W-:Y:S01]  /*2000*/  HMMA.16816.F32.BF16 R16, R16, R58, RZ ;  /* 0x0000003a1010723c */ /* 0x000fe200000418ff */
[----:B------:R-:W2:Y:S05]  /*2010*/  LDSM.16.M88.4 R56, [R219+0x800] ;  /* 0x00080000db38783b */ /* 0x000eaa0000000200 */
[C---:B------:R-:W-:Y:S06]  /*2020*/  HMMA.16816.F32.BF16 R92, R4.reuse, R60, R92 ;  /* 0x0000003c045c723c */ /* 0x040fec000004185c */
[----:B------:R-:W-:Y:S06]  /*2030*/  HMMA.16816.F32.BF16 R84, R4, R62, R84 ;  /* 0x0000003e0454723c */ /* 0x000fec0000041854 */
[----:B---3--:R-:W-:Y:S06]  /*2040*/  HMMA.16816.F32.BF16 R80, R36, R64, R96 ;  /* 0x000000402450723c */ /* 0x008fec0000041860 */
[----:B------:R-:W-:Y:S06]  /*2050*/  HMMA.16816.F32.BF16 R112, R8, R60, R72 ;  /* 0x0000003c0870723c */ /* 0x000fec0000041848 */
[-C--:B------:R-:W-:Y:S01]  /*2060*/  HMMA.16816.F32.BF16 R72, R24, R54.reuse, R20 ;  /* 0x000000361848723c */ /* 0x080fe20000041814 */
[----:B------:R-:W3:Y:S05]  /*2070*/  LDSM.16.M88.4 R20, [R216+0x6000] ;  /* 0x00600000d814783b */ /* 0x000eea0000000200 */
[----:B------:R-:W-:Y:S01]  /*2080*/  HMMA.16816.F32.BF16 R4, R40, R54, R12 ;  /* 0x000000362804723c */ /* 0x000fe2000004180c */
[----:B------:R-:W-:Y:S05]  /*2090*/  LDSM.16.M88.4 R52, [R221+0x9000] ;  /* 0x00900000dd34783b */ /* 0x000fea0000000200 */
[----:B-1----:R-:W-:Y:S06]  /*20a0*/  HMMA.16816.F32.BF16 R12, R44, R100, R88 ;  /* 0x000000642c0c723c */ /* 0x002fec0000041858 */
[----:B------:R-:W-:Y:S01]  /*20b0*/  HMMA.16816.F32.BF16 R88, R8, R62, R16 ;  /* 0x0000003e0858723c */ /* 0x000fe20000041810 */
[----:B------:R-:W1:Y:S04]  /*20c0*/  LDSM.16.M88.4 R16, [R222+0x4000] ;  /* 0x00400000de10783b */ /* 0x000e680000000200 */
[----:B------:R-:W-:Y:S01]  /*20d0*/  LDSM.16.M88.4 R60, [R219+0x1000] ;  /* 0x00100000db3c783b */ /* 0x000fe20000000200 */
[C---:B----4-:R-:W-:Y:S03]  /*20e0*/  HMMA.16816.F32.BF16 R96, R24.reuse, R68, R92 ;  /* 0x000000441860723c */ /* 0x050fe6000004185c */
[----:B------:R-:W-:Y:S03]  /*20f0*/  LDSM.16.M88.4 R8, [R220+0x4000] ;  /* 0x00400000dc08783b */ /* 0x000fe60000000200 */
[----:B------:R-:W-:Y:S01]  /*2100*/  HMMA.16816.F32.BF16 R84, R24, R70, R84 ;  /* 0x000000461854723c */ /* 0x000fe20000041854 */
[----:B------:R-:W4:Y:S05]  /*2110*/  LDSM.16.M88.4 R24, [R212+0x9800] ;  /* 0x00980000d418783b */ /* 0x000f2a0000000200 */
[----:B------:R-:W-:Y:S06]  /*2120*/  HMMA.16816.F32.BF16 R80, R32, R100, R80 ;  /* 0x000000642050723c */ /* 0x000fec0000041850 */
[-C--:B------:R-:W-:Y:S06]  /*2130*/  HMMA.16816.F32.BF16 R104, R36, R66.reuse, R72 ;  /* 0x000000422468723c */ /* 0x080fec0000041848 */
[----:B------:R-:W-:Y:S06]  /*2140*/  HMMA.16816.F32.BF16 R64, R48, R66, R4 ;  /* 0x000000423040723c */ /* 0x000fec0000041804 */
[----:B-----5:R-:W-:Y:S01]  /*2150*/  HMMA.16816.F32.BF16 R4, R28, R108, R12 ;  /* 0x0000006c1c04723c */ /* 0x020fe2000004180c */
[----:B------:R-:W5:Y:S05]  /*2160*/  LDSM.16.M88.4 R12, [R222+0x6000] ;  /* 0x00600000de0c783b */ /* 0x000f6a0000000200 */
[C---:B------:R-:W-:Y:S06]  /*2170*/  HMMA.16816.F32.BF16 R92, R40.reuse, R68, R112 ;  /* 0x00000044285c723c */ /* 0x040fec0000041870 */
[----:B------:R-:W-:Y:S06]  /*2180*/  HMMA.16816.F32.BF16 R72, R40, R70, R88 ;  /* 0x000000462848723c */ /* 0x000fec0000041858 */
[C---:B--2---:R-:W-:Y:S06]  /*2190*/  HMMA.16816.F32.BF16 R88, R36.reuse, R56, R96 ;  /* 0x000000382458723c */ /* 0x044fec0000041860 */
[----:B------:R-:W-:Y:S06]  /*21a0*/  HMMA.16816.F32.BF16 R40, R36, R58, R84 ;  /* 0x0000003a2428723c */ /* 0x000fec0000041854 */
[----:B---3--:R-:W-:Y:S06]  /*21b0*/  HMMA.16816.F32.BF16 R36, R20, R108, R80 ;  /* 0x0000006c1424723c */ /* 0x008fec0000041850 */
[----:B------:R-:W-:Y:S06]  /*21c0*/  HMMA.16816.F32.BF16 R64, R44, R102, R64 ;  /* 0x000000662c40723c */ /* 0x000fec0000041840 */
[----:B------:R-:W-:Y:S06]  /*21d0*/  HMMA.16816.F32.BF16 R84, R48, R56, R92 ;  /* 0x000000383054723c */ /* 0x000fec000004185c */
[----:B-1----:R-:W-:Y:S01]  /*21e0*/  HMMA.16816.F32.BF16 R68, R16, R52, R4 ;  /* 0x000000341044723c */ /* 0x002fe20000041804 */
[----:B------:R-:W1:Y:S05]  /*21f0*/  LDSM.16.M88.4 R4, [R220+0x6000] ;  /* 0x00600000dc04783b */ /* 0x000e6a0000000200 */
[C---:B------:R-:W-:Y:S06]  /*2200*/  HMMA.16816.F32.BF16 R80, R32.reuse, R102, R104 ;  /* 0x000000662050723c */ /* 0x040fec0000041868 */
[C---:B----4-:R-:W-:Y:S06]  /*2210*/  HMMA.16816.F32.BF16 R88, R32.reuse, R24, R88 ;  /* 0x000000182058723c */ /* 0x050fec0000041858 */
[----:B------:R-:W-:Y:S06]  /*2220*/  HMMA.16816.F32.BF16 R92, R32, R26, R40 ;  /* 0x0000001a205c723c */ /* 0x000fec0000041828 */
[----:B------:R-:W-:Y:S06]  /*2230*/  HMMA.16816.F32.BF16 R72, R48, R58, R72 ;  /* 0x0000003a3048723c */ /* 0x000fec0000041848 */
[----:B-----5:R-:W-:Y:S01]  /*2240*/  HMMA.16816.F32.BF16 R32, R12, R52, R36 ;  /* 0x000000340c20723c */ /* 0x020fe20000041824 */
[----:B------:R-:W2:Y:S05]  /*2250*/  LDSM.16.M88.4 R36, [R223+0x1800] ;  /* 0x00180000df24783b */ /* 0x000eaa0000000200 */
[----:B------:R-:W-:Y:S06]  /*2260*/  HMMA.16816.F32.BF16 R40, R28, R110, R64 ;  /* 0x0000006e1c28723c */ /* 0x000fec0000041840 */
[----:B------:R-:W-:Y:S06]  /*2270*/  HMMA.16816.F32.BF16 R56, R44, R24, R84 ;  /* 0x000000182c38723c */ /* 0x000fec0000041854 */
[----:B------:R-:W-:Y:S06]  /*2280*/  HMMA.16816.F32.BF16 R64, R8, R60, R68 ;  /* 0x0000003c0840723c */ /* 0x000fec0000041844 */
[----:B------:R-:W-:Y:S06]  /*2290*/  HMMA.16816.F32.BF16 R48, R20, R110, R80 ;  /* 0x0000006e1430723c */ /* 0x000fec0000041850 */
[----:B------:R-:W-:Y:S01]  /*22a0*/  HMMA.16816.F32.BF16 R72, R44, R26, R72 ;  /* 0x0000001a2c48723c */ /* 0x000fe20000041848 */
[----:B------:R-:W3:Y:S05]  /*22b0*/  LDSM.16.M88.4 R24, [R221+0x9800] ;  /* 0x00980000dd18783b */ /* 0x000eea0000000200 */
[----:B------:R-:W-:Y:S06]  /*22c0*/  HMMA.16816.F32.BF16 R44, R16, R54, R40 ;  /* 0x00000036102c723c */ /* 0x000fec0000041828 */
[----:B-1----:R-:W-:Y:S01]  /*22d0*/  HMMA.16816.F32.BF16 R68, R4, R60, R32 ;  /* 0x0000003c0444723c */ /* 0x002fe20000041820 */
[----:B------:R-:W-:Y:S01]  /*22e0*/  FMUL.FTZ R0, R64, UR5 ;  /* 0x0000000540007c20 */ /* 0x000fe20008410000 */
[----:B------:R-:W1:Y:S01]  /*22f0*/  LDSM.16.M88.4 R32, [R219+0x1800] ;  /* 0x00180000db20783b */ /* 0x000e620000000200 */
[----:B------:R-:W-:-:S04]  /*2300*/  DEPBAR.LE SB0, 0x0 ;  /* 0x000080000000791a */ /* 0x000fc80000000000 */
[----:B--2---:R-:W-:Y:S01]  /*2310*/  HMMA.16816.F32.BF16 R40, R28, R36, R56 ;  /* 0x000000241c28723c */ /* 0x004fe20000041838 */
[----:B------:R2:W-:Y:S05]  /*2320*/  MUFU.TANH R85, R0 ;  /* 0x0000000000557308 */ /* 0x0005ea0000002400 */
[----:B------:R-:W-:Y:S06]  /*2330*/  HMMA.16816.F32.BF16 R52, R12, R54, R48 ;  /* 0x000000360c34723c */ /* 0x000fec0000041830 */
[----:B------:R-:W-:Y:S01]  /*2340*/  HMMA.16816.F32.BF16 R56, R20, R36, R88 ;  /* 0x000000241438723c */ /* 0x000fe20000041858 */
[----:B--2---:R-:W-:-:S05]  /*2350*/  FMUL.FTZ R0, R65, UR5 ;  /* 0x0000000541007c20 */ /* 0x004fca0008410000 */
[----:B------:R-:W-:Y:S01]  /*2360*/  HMMA.16816.F32.BF16 R80, R8, R62, R44 ;  /* 0x0000003e0850723c */ /* 0x000fe2000004182c */
[----:B------:R2:W-:Y:S05]  /*2370*/  MUFU.TANH R84, R0 ;  /* 0x0000000000547308 */ /* 0x0005ea0000002400 */
[----:B------:R-:W-:Y:S06]  /*2380*/  HMMA.16816.F32.BF16 R44, R28, R38, R72 ;  /* 0x000000261c2c723c */ /* 0x000fec0000041848 */
[----:B---3--:R-:W-:Y:S06]  /*2390*/  HMMA.16816.F32.BF16 R48, R16, R24, R40 ;  /* 0x000000181030723c */ /* 0x008fec0000041828 */
[----:B------:R-:W-:Y:S01]  /*23a0*/  HMMA.16816.F32.BF16 R20, R20, R38, R92 ;  /* 0x000000261414723c */ /* 0x000fe2000004185c */
[----:B--2---:R-:W-:-:S04]  /*23b0*/  FMUL.FTZ R0, R66, UR5 ;  /* 0x0000000542007c20 */ /* 0x004fc80008410000 */
[----:B------:R2:W-:Y:S01]  /*23c0*/  MUFU.TANH R79, R0 ;  /* 0x00000000004f7308 */ /* 0x0005e20000002400 */
[----:B------:R-:W-:Y:S06]  /*23d0*/  HMMA.16816.F32.BF16 R52, R4, R62, R52 ;  /* 0x0000003e0434723c */ /* 0x000fec0000041834 */
[----:B------:R-:W-:Y:S06]  /*23e0*/  HMMA.16816.F32.BF16 R40, R12, R24, R56 ;  /* 0x000000180c28723c */ /* 0x000fec0000041838 */
[----:B------:R-:W-:Y:S01]  /*23f0*/  HMMA.16816.F32.BF16 R16, R16, R26, R44 ;  /* 0x0000001a1010723c */ /* 0x000fe2000004182c */
[----:B--2---:R-:W-:-:S05]  /*2400*/  FMUL.FTZ R0, R67, UR5 ;  /* 0x0000000543007c20 */ /* 0x004fca0008410000 */
[----:B-1----:R-:W-:Y:S01]  /*2410*/  HMMA.16816.F32.BF16 R64, R8, R32, R48 ;  /* 0x000000200840723c */ /* 0x002fe20000041830 */
[----:B------:R1:W-:Y:S05]  /*2420*/  MUFU.TANH R78, R0 ;  /* 0x00000000004e7308 */ /* 0x0003ea0000002400 */
[----:B------:R-:W-:Y:S06]  /*2430*/  HMMA.16816.F32.BF16 R12, R12, R26, R20 ;  /* 0x0000001a0c0c723c */ /* 0x000fec0000041814 */
[----:B------:R-:W-:Y:S06]  /*2440*/  HMMA.16816.F32.BF16 R28, R4, R32, R40 ;  /* 0x00000020041c723c */ /* 0x000fec0000041828 */
[----:B------:R-:W-:Y:S01]  /*2450*/  HMMA.16816.F32.BF16 R24, R8, R34, R16 ;  /* 0x000000220818723c */ /* 0x000fe20000041810 */
[----:B-1----:R-:W-:-:S04]  /*2460*/  FMUL.FTZ R0, R68, UR5 ;  /* 0x0000000544007c20 */ /* 0x002fc80008410000 */
[----:B------:R1:W-:Y:S07]  /*2470*/  MUFU.TANH R68, R0 ;  /* 0x0000000000447308 */ /* 0x0003ee0000002400 */
[----:B------:R-:W-:Y:S06]  /*2480*/  HMMA.16816.F32.BF16 R4, R4, R34, R12 ;  /* 0x000000220404723c */ /* 0x000fec000004180c */
[----:B------:R-:W-:Y:S01]  /*2490*/  FMUL.FTZ R28, R28, UR5 ;  /* 0x000000051c1c7c20 */ /* 0x000fe20008410000 */
[----:B------:R-:W-:Y:S01]  /*24a0*/  FMUL.FTZ R8, R31, UR5 ;  /* 0x000000051f087c20 */ /* 0x000fe20008410000 */
[----:B------:R-:W-:Y:S01]  /*24b0*/  FMUL.FTZ R30, R30, UR5 ;  /* 0x000000051e1e7c20 */ /* 0x000fe20008410000 */
[----:B-1----:R-:W-:Y:S01]  /*24c0*/  FMUL.FTZ R0, R69, UR5 ;  /* 0x0000000545007c20 */ /* 0x002fe20008410000 */
[----:B------:R-:W-:Y:S02]  /*24d0*/  MUFU.TANH R32, R28 ;  /* 0x0000001c00207308 */ /* 0x000fe40000002400 */
[----:B------:R-:W-:-:S06]  /*24e0*/  FMUL.FTZ R9, R24, UR5 ;  /* 0x0000000518097c20 */ /* 0x000fcc0008410000 */
[----:B------:R1:W-:Y:S06]  /*24f0*/  MUFU.TANH R61, R0 ;  /* 0x00000000003d7308 */ /* 0x0003ec0000002400 */
[----:B------:R-:W-:Y:S01]  /*2500*/  FMUL.FTZ R4, R4, UR5 ;  /* 0x0000000504047c20 */ /* 0x000fe20008410000 */
[----:B------:R-:W-:Y:S01]  /*2510*/  FMUL.FTZ R6, R6, UR5 ;  /* 0x0000000506067c20 */ /* 0x000fe20008410000 */
[----:B------:R-:W-:Y:S08]  /*2520*/  MUFU.TANH R13, R9 ;  /* 0x00000009000d7308 */ /* 0x000ff00000002400 */
[----:B------:R-:W-:Y:S01]  /*2530*/  MUFU.TANH R12, R4 ;  /* 0x00000004000c7308 */ /* 0x000fe20000002400 */
[----:B-1----:R-:W-:-:S07]  /*2540*/  FMUL.FTZ R0, R70, UR5 ;  /* 0x0000000546007c20 */ /* 0x002fce0008410000 */
[----:B------:R1:W2:Y:S08]  /*2550*/  MUFU.TANH R60, R0 ;  /* 0x00000000003c7308 */ /* 0x0002b00000002400 */
[----:B------:R-:W-:Y:S08]  /*2560*/  MUFU.TANH R28, R8 ;  /* 0x00000008001c7308 */ /* 0x000ff00000002400 */
[----:B------:R-:W-:Y:S01]  /*2570*/  MUFU.TANH R30, R30 ;  /* 0x0000001e001e7308 */ /* 0x000fe20000002400 */
[----:B-1----:R-:W-:-:S07]  /*2580*/  FMUL.FTZ R0, R71, UR5 ;  /* 0x0000000547007c20 */ /* 0x002fce0008410000 */
[----:B------:R1:W3:Y:S08]  /*2590*/  MUFU.TANH R58, R0 ;  /* 0x00000000003a7308 */ /* 0x0002f00000002400 */
[----:B------:R-:W4:Y:S01]  /*25a0*/  MUFU.TANH R21, R6 ;  /* 0x0000000600157308 */ /* 0x000f220000002400 */
[----:B-1----:R-:W-:-:S07]  /*25b0*/  FMUL.FTZ R0, R80, UR5 ;  /* 0x0000000550007c20 */ /* 0x002fce0008410000 */
        /* <DEDUP_REMOVED lines=17> */
[----:B-1----:R-:W-:-:S05]  /*26d0*/  LOP3.LUT R0, R120, 0x6, RZ, 0xc0, !PT ;  /* 0x0000000678007812 */ /* 0x002fca00078ec0ff */
[----:B------:R-:W-:-:S04]  /*26e0*/  IMAD R0, R77, 0x20, R0 ;  /* 0x000000204d007824 */ /* 0x000fc800078e0200 */
[C---:B------:R-:W-:Y:S01]  /*26f0*/  VIADD R10, R0.reuse, 0x8 ;  /* 0x00000008000a7836 */ /* 0x040fe20000000000 */
[C---:B------:R-:W-:Y:S01]  /*2700*/  IADD3 R9, R0.reuse, 0x9, RZ ;  /* 0x0000000900097810 */ /* 0x040fe20007ffe0ff */
[C---:B------:R-:W-:Y:S01]  /*2710*/  VIADD R4, R0.reuse, 0x18 ;  /* 0x0000001800047836 */ /* 0x040fe20000000000 */
[----:B------:R-:W-:Y:S01]  /*2720*/  IADD3 R8, R0, 0x1, RZ ;  /* 0x0000000100087810 */ /* 0x000fe20007ffe0ff */
[----:B------:R-:W-:Y:S01]  /*2730*/  BAR.SYNC.DEFER_BLOCKING 0x0 ;  /* 0x0000000000007b1d */ /* 0x000fe20000010000 */
[-C--:B------:R-:W-:Y:S01]  /*2740*/  ISETP.GE.AND P0, PT, R10, R76.reuse, PT ;  /* 0x0000004c0a00720c */ /* 0x080fe20003f06270 */
[----:B------:R-:W-:Y:S01]  /*2750*/  FMUL.FTZ R10, R7, UR5 ;  /* 0x00000005070a7c20 */ /* 0x000fe20008410000 */
[-C--:B------:R-:W-:Y:S02]  /*2760*/  ISETP.GE.AND P6, PT, R9, R76.reuse, PT ;  /* 0x0000004c0900720c */ /* 0x080fe40003fc6270 */
[----:B------:R-:W-:Y:S02]  /*2770*/  P2R R9, PR, RZ, 0x1 ;  /* 0x00000001ff097803 */ /* 0x000fe40000000000 */
[----:B------:R-:W-:-:S02]  /*2780*/  ISETP.GE.AND P0, PT, R0, R76, PT ;  /* 0x0000004c0000720c */ /* 0x000fc40003f06270 */
[-C--:B------:R-:W-:Y:S01]  /*2790*/  ISETP.GE.AND P3, PT, R4, R76.reuse, PT ;  /* 0x0000004c0400720c */ /* 0x080fe20003f66270 */
[----:B------:R-:W-:Y:S01]  /*27a0*/  FMUL.FTZ R4, R25, UR5 ;  /* 0x0000000519047c20 */ /* 0x000fe20008410000 */
[----:B--2---:R-:W-:Y:S02]  /*27b0*/  FSEL R22, R60, -INF , !P0 ;  /* 0xff8000003c167808 */ /* 0x004fe40004000000 */
[----:B------:R-:W-:Y:S01]  /*27c0*/  FSEL R20, R68, -INF , !P0 ;  /* 0xff80000044147808 */ /* 0x000fe20004000000 */
[----:B------:R1:W2:Y:S01]  /*27d0*/  MUFU.TANH R11, R4 ;  /* 0x00000004000b7308 */ /* 0x0002a20000002400 */
[----:B------:R-:W-:Y:S02]  /*27e0*/  FSEL R64, R79, -INF , !P0 ;  /* 0xff8000004f407808 */ /* 0x000fe40004000000 */
[----:B------:R-:W-:Y:S02]  /*27f0*/  FSEL R18, R85, -INF , !P0 ;  /* 0xff80000055127808 */ /* 0x000fe40004000000 */
[----:B------:R-:W-:Y:S01]  /*2800*/  ISETP.GE.AND P1, PT, R8, R76, PT ;  /* 0x0000004c0800720c */ /* 0x000fe20003f26270 */
[----:B------:R-:W-:Y:S01]  /*2810*/  VIADD R8, R0, 0x10 ;  /* 0x0000001000087836 */ /* 0x000fe20000000000 */
[----:B------:R-:W-:-:S02]  /*2820*/  ISETP.GE.AND P0, PT, R76, 0x21, PT ;  /* 0x000000214c00780c */ /* 0x000fc40003f06270 */
[----:B---3--:R-:W-:Y:S02]  /*2830*/  FSEL R23, R58, -INF , !P1 ;  /* 0xff8000003a177808 */ /* 0x008fe40004800000 */
[-C--:B------:R-:W-:Y:S02]  /*2840*/  ISETP.GE.AND P5, PT, R8, R76.reuse, PT ;  /* 0x0000004c0800720c */ /* 0x080fe40003fa6270 */
[C---:B------:R-:W-:Y:S02]  /*2850*/  IADD3 R8, R0.reuse, 0x11, RZ ;  /* 0x0000001100087810 */ /* 0x040fe40007ffe0ff */
[----:B------:R-:W-:Y:S02]  /*2860*/  IADD3 R0, R0, 0x19, RZ ;  /* 0x0000001900007810 */ /* 0x000fe40007ffe0ff */
[----:B------:R-:W-:Y:S01]  /*2870*/  ISETP.GE.AND P4, PT, R8, R76, PT ;  /* 0x0000004c0800720c */ /* 0x000fe20003f86270 */
[----:B------:R-:W-:Y:S01]  /*2880*/  FMUL.FTZ R8, R5, UR5 ;  /* 0x0000000505087c20 */ /* 0x000fe20008410000 */
[----:B------:R-:W-:-:S02]  /*2890*/  FSEL R19, R61, -INF , !P1 ;  /* 0xff8000003d137808 */ /* 0x000fc40004800000 */
[----:B------:R-:W-:Y:S02]  /*28a0*/  FSEL R63, R78, -INF , !P1 ;  /* 0xff8000004e3f7808 */ /* 0x000fe40004800000 */
[----:B------:R-:W-:Y:S02]  /*28b0*/  FSEL R24, R84, -INF , !P1 ;  /* 0xff80000054187808 */ /* 0x000fe40004800000 */
[----:B------:R-:W-:Y:S01]  /*28c0*/  ISETP.GE.AND P2, PT, R0, R76, PT ;  /* 0x0000004c0000720c */ /* 0x000fe20003f46270 */
[----:B-12-4-:R-:W-:-:S12]  /*28d0*/  @!P0 BRA `(.L_x_1592) ;  /* 0x00000000004c8947 */ /* 0x016fd80003800000 */
        /* <DEDUP_REMOVED lines=19> */
.L_x_1592:
[----:B------:R-:W-:Y:S01]  /*2a10*/  ISETP.NE.AND P1, PT, R9, RZ, PT ;  /* 0x000000ff0900720c */ /* 0x000fe20003f25270 */
[----:B-1----:R-:W1:Y:S01]  /*2a20*/  MUFU.TANH R5, R8 ;  /* 0x0000000800057308 */ /* 0x002e620000002400 */
[----:B------:R-:W-:Y:S02]  /*2a30*/  FMNMX.FTZ R0, R20, R19, !PT ;  /* 0x0000001314007209 */ /* 0x000fe40007810000 */
[----:B------:R-:W-:Y:S02]  /*2a40*/  FSEL R15, R37, -INF , !P1 ;  /* 0xff800000250f7808 */ /* 0x000fe40004800000 */
[----:B------:R-:W-:Y:S02]  /*2a50*/  FSEL R16, R36, -INF , !P6 ;  /* 0xff80000024107808 */ /* 0x000fe40007000000 */
[----:B------:R-:W-:Y:S01]  /*2a60*/  FMNMX.FTZ R0, R15, R0, !PT ;  /* 0x000000000f007209 */ /* 0x000fe20007810000 */
[----:B------:R2:W3:Y:S01]  /*2a70*/  MUFU.TANH R6, R10 ;  /* 0x0000000a00067308 */ /* 0x0004e20000002400 */
        /* <DEDUP_REMOVED lines=14> */
[----:B-1----:R-:W-:Y:S01]  /*2b60*/  FSEL R55, R5, -INF , !P2 ;  /* 0xff80000005377808 */ /* 0x002fe20005000000 */
[----:B------:R-:W-:Y:S01]  /*2b70*/  FMUL.FTZ R5, R82, UR5 ;  /* 0x0000000552057c20 */ /* 0x000fe20008410000 */
[----:B------:R-:W-:Y:S02]  /*2b80*/  FMNMX.FTZ R0, R57, R0, !PT ;  /* 0x0000000039007209 */ /* 0x000fe40007810000 */
[----:B------:R-:W-:Y:S02]  /*2b90*/  FSEL R68, R13, -INF , !P3 ;  /* 0xff8000000d447808 */ /* 0x000fe40005800000 */
[----:B------:R-:W-:Y:S01]  /*2ba0*/  FMNMX.FTZ R4, R65, R4, !PT ;  /* 0x0000000441047209 */ /* 0x000fe20007810000 */
[----:B------:R1:W-:Y:S01]  /*2bb0*/  MUFU.TANH R13, R5 ;  /* 0x00000005000d7308 */ /* 0x0003e20000002400 */
[----:B------:R-:W-:-:S02]  /*2bc0*/  FMNMX.FTZ R134, R55, R0, !PT ;  /* 0x0000000037867209 */ /* 0x000fc40007810000 */
[----:B--2---:R-:W-:Y:S02]  /*2bd0*/  FSEL R10, R39, -INF , !P1 ;  /* 0xff800000270a7808 */ /* 0x004fe40004800000 */
[----:B------:R-:W-:Y:S01]  /*2be0*/  FMNMX.FTZ R0, R22, R23, !PT ;  /* 0x0000001716007209 */ /* 0x000fe20007810000 */
[----:B------:R-:W2:Y:S01]  /*2bf0*/  SHFL.BFLY PT, R7, R134, 0x2, 0x1f ;  /* 0x0c401f0086077f89 */ /* 0x000ea200000e0000 */
[----:B------:R-:W-:Y:S02]  /*2c00*/  FSEL R69, R11, -INF , !P2 ;  /* 0xff8000000b457808 */ /* 0x000fe40005000000 */
[----:B------:R-:W-:Y:S02]  /*2c10*/  FMNMX.FTZ R4, R68, R4, !PT ;  /* 0x0000000444047209 */ /* 0x000fe40007810000 */
[----:B------:R-:W-:Y:S02]  /*2c20*/  FSEL R17, R38, -INF , !P6 ;  /* 0xff80000026117808 */ /* 0x000fe40007000000 */
[----:B------:R-:W-:-:S02]  /*2c30*/  FMNMX.FTZ R0, R10, R0, !PT ;  /* 0x000000000a007209 */ /* 0x000fc40007810000 */
[----:B------:R-:W-:Y:S02]  /*2c40*/  FMNMX.FTZ R4, R69, R4, !PT ;  /* 0x0000000445047209 */ /* 0x000fe40007810000 */
[----:B------:R-:W-:Y:S01]  /*2c50*/  FSEL R51, R30, -INF , !P5 ;  /* 0xff8000001e337808 */ /* 0x000fe20006800000 */
[----:B-1----:R-:W-:Y:S01]  /*2c60*/  FMUL.FTZ R5, R83, UR5 ;  /* 0x0000000553057c20 */ /* 0x002fe20008410000 */
[----:B------:R-:W-:Y:S01]  /*2c70*/  FMNMX.FTZ R0, R17, R0, !PT ;  /* 0x0000000011007209 */ /* 0x000fe20007810000 */
[----:B------:R-:W1:Y:S01]  /*2c80*/  SHFL.BFLY PT, R136, R4, 0x2, 0x1f ;  /* 0x0c401f0004887f89 */ /* 0x000e6200000e0000 */
[----:B------:R-:W-:Y:S01]  /*2c90*/  FSEL R50, R28, -INF , !P4 ;  /* 0xff8000001c327808 */ /* 0x000fe20006000000 */
[----:B------:R4:W5:Y:S01]  /*2ca0*/  MUFU.TANH R48, R5 ;  /* 0x0000000500307308 */ /* 0x0009620000002400 */
[----:B------:R-:W-:Y:S02]  /*2cb0*/  FMNMX.FTZ R0, R51, R0, !PT ;  /* 0x0000000033007209 */ /* 0x000fe40007810000 */
[----:B------:R-:W-:-:S02]  /*2cc0*/  FSEL R52, R21, -INF , !P3 ;  /* 0xff80000015347808 */ /* 0x000fc40005800000 */
[----:B------:R-:W-:Y:S02]  /*2cd0*/  FMNMX.FTZ R0, R50, R0, !PT ;  /* 0x0000000032007209 */ /* 0x000fe40007810000 */
[----:B---3--:R-:W-:Y:S02]  /*2ce0*/  FSEL R53, R6, -INF , !P2 ;  /* 0xff80000006357808 */ /* 0x008fe40005000000 */
[----:B------:R-:W-:Y:S02]  /*2cf0*/  FMNMX.FTZ R0, R52, R0, !PT ;  /* 0x0000000034007209 */ /* 0x000fe40007810000 */
[----:B--2---:R-:W-:Y:S02]  /*2d00*/  FMNMX.FTZ R134, R134, R7, !PT ;  /* 0x0000000786867209 */ /* 0x004fe40007810000 */
[----:B------:R-:W-:-:S03]  /*2d10*/  FMNMX.FTZ R0, R53, R0, !PT ;  /* 0x0000000035007209 */ /* 0x000fc60007810000 */
[----:B------:R-:W2:Y:S01]  /*2d20*/  SHFL.BFLY PT, R8, R134, 0x1, 0x1f ;  /* 0x0c201f0086087f89 */ /* 0x000ea200000e0000 */
[----:B----4-:R-:W-:Y:S01]  /*2d30*/  FMUL.FTZ R5, R27, UR5 ;  /* 0x000000051b057c20 */ /* 0x010fe20008410000 */
[----:B-----5:R-:W-:Y:S02]  /*2d40*/  FSEL R48, R48, -INF , !P6 ;  /* 0xff80000030307808 */ /* 0x020fe40007000000 */
[----:B------:R-:W3:Y:S01]  /*2d50*/  SHFL.BFLY PT, R6, R0, 0x2, 0x1f ;  /* 0x0c401f0000067f89 */ /* 0x000ee200000e0000 */
[----:B-1----:R-:W-:Y:S01]  /*2d60*/  FMNMX.FTZ R136, R4, R136, !PT ;  /* 0x0000008804887209 */ /* 0x002fe20007810000 */
[----:B------:R-:W-:Y:S01]  /*2d70*/  FMUL.FTZ R4, R66, UR5 ;  /* 0x0000000542047c20 */ /* 0x000fe20008410000 */
[----:B------:R-:W-:Y:S01]  /*2d80*/  FSEL R66, R13, -INF , !P1 ;  /* 0xff8000000d427808 */ /* 0x000fe20004800000 */
[----:B------:R-:W1:Y:S02]  /*2d90*/  MUFU.TANH R5, R5 ;  /* 0x0000000500057308 */ /* 0x000e640000002400 */
[----:B------:R-:W4:Y:S06]  /*2da0*/  SHFL.BFLY PT, R7, R136, 0x1, 0x1f ;  /* 0x0c201f0088077f89 */ /* 0x000f2c00000e0000 */
[----:B------:R5:W4:Y:S01]  /*2db0*/  MUFU.TANH R12, R4 ;  /* 0x00000004000c7308 */ /* 0x000b220000002400 */
[----:B--2---:R-:W-:-:S02]  /*2dc0*/  FMNMX.FTZ R134, R134, R8, !PT ;  /* 0x0000000886867209 */ /* 0x004fc40007810000 */
[----:B-1----:R-:W-:Y:S02]  /*2dd0*/  FSEL R62, R5, -INF , !P2 ;  /* 0xff800000053e7808 */ /* 0x002fe40005000000 */
[----:B---3--:R-:W-:Y:S02]  /*2de0*/  FMNMX.FTZ R6, R0, R6, !PT ;  /* 0x0000000600067209 */ /* 0x008fe40007810000 */
[----:B------:R-:W-:-:S03]  /*2df0*/  FSETP.NEU.FTZ.AND P1, PT, R134, -INF , PT ;  /* 0xff8000008600780b */ /* 0x000fc60003f3d000 */
[----:B------:R-:W1:Y:S01]  /*2e00*/  SHFL.BFLY PT, R133, R6, 0x1, 0x1f ;  /* 0x0c201f0006857f89 */ /* 0x000e6200000e0000 */
[----:B-----5:R-:W-:Y:S01]  /*2e10*/  FMUL.FTZ R4, R67, UR5 ;  /* 0x0000000543047c20 */ /* 0x020fe20008410000 */
[----:B----4-:R-:W-:Y:S02]  /*2e20*/  FSEL R49, R12, -INF , !P5 ;  /* 0xff8000000c317808 */ /* 0x010fe40006800000 */
[----:B------:R-:W-:Y:S01]  /*2e30*/  FMNMX.FTZ R136, R136, R7, !PT ;  /* 0x0000000788887209 */ /* 0x000fe20007810000 */
[----:B------:R2:W3:Y:S02]  /*2e40*/  MUFU.TANH R11, R4 ;  /* 0x00000004000b7308 */ /* 0x0004e40000002400 */
[----:B--2---:R-:W-:Y:S01]  /*2e50*/  FMUL.FTZ R4, R26, UR5 ;  /* 0x000000051a047c20 */ /* 0x004fe20008410000 */
[----:B---3--:R-:W-:Y:S01]  /*2e60*/  FSEL R54, R11, -INF , !P4 ;  /* 0xff8000000b367808 */ /* 0x008fe20006000000 */
[----:B------:R-:W-:Y:S01]  /*2e70*/  ULDC UR5, c[0x0][0x2ec] ;  /* 0x0000bb0000057ab9 */ /* 0x000fe20000000800 */
[----:B-1----:R-:W-:-:S03]  /*2e80*/  FMNMX.FTZ R133, R6, R133, !PT ;  /* 0x0000008506857209 */ /* 0x002fc60007810000 */
[----:B------:R1:W2:Y:S01]  /*2e90*/  MUFU.TANH R9, R4 ;  /* 0x0000000400097308 */ /* 0x0002a20000002400 */
[----:B------:R-:W-:Y:S01]  /*2ea0*/  FMUL.FTZ R14, R136, UR5 ;  /* 0x00000005880e7c20 */ /* 0x000fe20008410000 */
[----:B------:R-:W-:Y:S01]  /*2eb0*/  FMUL.FTZ R13, R134, UR5 ;  /* 0x00000005860d7c20 */ /* 0x000fe20008410000 */
[----:B------:R-:W-:-:S04]  /*2ec0*/  FMUL.FTZ R12, R133, UR5 ;  /* 0x00000005850c7c20 */ /* 0x000fc80008410000 */
[----:B------:R-:W-:Y:S02]  /*2ed0*/  FSEL R13, R13, RZ, P1 ;  /* 0x000000ff0d0d7208 */ /* 0x000fe40000800000 */
[----:B------:R-:W-:-:S04]  /*2ee0*/  FSETP.NEU.FTZ.AND P1, PT, R133, -INF , PT ;  /* 0xff8000008500780b */ /* 0x000fc80003f3d000 */
[----:B------:R-:W-:Y:S02]  /*2ef0*/  FSEL R12, R12, RZ, P1 ;  /* 0x000000ff0c0c7208 */ /* 0x000fe40000800000 */
[----:B-1----:R-:W-:Y:S02]  /*2f00*/  FMNMX.FTZ R4, R64, R63, !PT ;  /* 0x0000003f40047209 */ /* 0x002fe40007810000 */
[----:B--2---:R-:W-:Y:S02]  /*2f10*/  FSEL R61, R9, -INF , !P3 ;  /* 0xff800000093d7808 */ /* 0x004fe40005800000 */
[----:B------:R-:W-:Y:S02]  /*2f20*/  FMNMX.FTZ R0, R66, R4, !PT ;  /* 0x0000000442007209 */ /* 0x000fe40007810000 */
[----:B------:R-:W-:Y:S02]  /*2f30*/  FSETP.NEU.FTZ.AND P3, PT, R136, -INF , PT ;  /* 0xff8000008800780b */ /* 0x000fe40003f7d000 */
[----:B------:R-:W-:-:S02]  /*2f40*/  FMNMX.FTZ R0, R48, R0, !PT ;  /* 0x0000000030007209 */ /* 0x000fc40007810000 */
[----:B------:R-:W-:Y:S02]  /*2f50*/  FSEL R14, R14, RZ, P3 ;  /* 0x000000ff0e0e7208 */ /* 0x000fe40001800000 */
[----:B------:R-:W-:-:S04]  /*2f60*/  FMNMX.FTZ R0, R49, R0, !PT ;  /* 0x0000000031007209 */ /* 0x000fc80007810000 */
[----:B------:R-:W-:-:S04]  /*2f70*/  FMNMX.FTZ R0, R54, R0, !PT ;  /* 0x0000000036007209 */ /* 0x000fc80007810000 */
[----:B------:R-:W-:Y:S01]  /*2f80*/  FMNMX.FTZ R4, R61, R0, !PT ;  /* 0x000000003d047209 */ /* 0x000fe20007810000 */
[----:B------:R-:W-:-:S03]  /*2f90*/  FFMA.FTZ R0, R18, UR5, -R14 ;  /* 0x0000000512007c23 */ /* 0x000fc6000801080e */
[----:B------:R-:W-:Y:S01]  /*2fa0*/  FMNMX.FTZ R4, R62, R4, !PT ;  /* 0x000000043e047209 */ /* 0x000fe20007810000 */
[----:B------:R1:W-:Y:S04]  /*2fb0*/  MUFU.EX2 R70, R0 ;  /* 0x0000000000467308 */ /* 0x0003e80000000800 */
[----:B------:R-:W2:Y:S01]  /*2fc0*/  SHFL.BFLY PT, R5, R4, 0x2, 0x1f ;  /* 0x0c401f0004057f89 */ /* 0x000ea200000e0000 */
[----:B-1----:R-:W-:-:S04]  /*2fd0*/  FFMA.FTZ R0, R20, UR5, -R13 ;  /* 0x0000000514007c23 */ /* 0x002fc8000801080d */
[----:B------:R1:W-:Y:S01]  /*2fe0*/  MUFU.EX2 R80, R0 ;  /* 0x0000000000507308 */ /* 0x0003e20000000800 */
[----:B--2---:R-:W-:Y:S01]  /*2ff0*/  FMNMX.FTZ R4, R4, R5, !PT ;  /* 0x0000000504047209 */ /* 0x004fe20007810000 */
[----:B------:R-:W-:-:S04]  /*3000*/  FFMA.FTZ R5, R22, UR5, -R12 ;  /* 0x0000000516057c23 */ /* 0x000fc8000801080c */
[----:B------:R-:W2:Y:S02]  /*3010*/  SHFL.BFLY PT, R135, R4, 0x1, 0x1f ;  /* 0x0c201f0004877f89 */ /* 0x000ea400000e0000 */
[----:B------:R-:W-:Y:S01]  /*3020*/  MUFU.EX2 R252, R5 ;  /* 0x0000000500fc7308 */ /* 0x000fe20000000800 */
[----:B-1----:R-:W-:-:S07]  /*3030*/  FFMA.FTZ R0, R19, UR5, -R13 ;  /* 0x0000000513007c23 */ /* 0x002fce000801080d */
[----:B------:R1:W3:Y:S01]  /*3040*/  MUFU.EX2 R71, R0 ;  /* 0x0000000000477308 */ /* 0x0002e20000000800 */
[----:B--2---:R-:W-:Y:S01]  /*3050*/  FMNMX.FTZ R135, R4, R135, !PT ;  /* 0x0000008704877209 */ /* 0x004fe20007810000 */
[----:B-1----:R-:W-:Y:S01]  /*3060*/  FFMA.FTZ R0, R15, UR5, -R13 ;  /* 0x000000050f007c23 */ /* 0x002fe2000801080d */
[----:B---3--:R-:W-:Y:S02]  /*3070*/  F2FP.BF16.F32.PACK_AB R4, R71, R80 ;  /* 0x000000504704723e */ /* 0x008fe400000010ff */
[----:B------:R-:W-:-:S03]  /*3080*/  FSETP.NEU.FTZ.AND P1, PT, R135, -INF , PT ;  /* 0xff8000008700780b */ /* 0x000fc60003f3d000 */
        /* <DEDUP_REMOVED lines=9> */
[----:B------:R-:W-:Y:S01]  /*3120*/  LDSM.16.MT88.4 R36, [R213+0xa000] ;  /* 0x00a00000d524783b */ /* 0x000fe20000004200 */
[----:B------:R-:W-:Y:S02]  /*3130*/  IMAD R218, R2, 0x2, R213 ;  /* 0x0000000202da7824 */ /* 0x000fe400078e02d5 */
[----:B------:R-:W-:Y:S01]  /*3140*/  FFMA.FTZ R3, R56, UR5, -R14 ;  /* 0x0000000538037c23 */ /* 0x000fe2000801080e */
[----:B------:R-:W-:Y:S02]  /*3150*/  IMAD R217, R2, 0x2, R215 ;  /* 0x0000000202d97824 */ /* 0x000fe400078e02d7 */
[----:B------:R-:W-:Y:S01]  /*3160*/  FMUL.FTZ R2, R135, UR5 ;  /* 0x0000000587027c20 */ /* 0x000fe20008410000 */
[----:B------:R-:W3:Y:S01]  /*3170*/  LDSM.16.MT88.4 R32, [R215+0xa000] ;  /* 0x00a00000d720783b */ /* 0x000ee20000004200 */
[----:B------:R-:W-:Y:S03]  /*3180*/  MUFU.EX2 R141, R3 ;  /* 0x00000003008d7308 */ /* 0x000fe60000000800 */
[----:B------:R-:W4:Y:S04]  /*3190*/  LDSM.16.MT88.4 R28, [R218+0xa000] ;  /* 0x00a00000da1c783b */ /* 0x000f280000004200 */
[----:B------:R-:W5:Y:S01]  /*31a0*/  LDSM.16.MT88.4 R20, [R213+0xb000] ;  /* 0x00b00000d514783b */ /* 0x000f620000004200 */
[----:B-1----:R-:W-:Y:S01]  /*31b0*/  FFMA.FTZ R0, R10, UR5, -R12 ;  /* 0x000000050a007c23 */ /* 0x002fe2000801080c */
[----:B--2---:R-:W-:-:S02]  /*31c0*/  F2FP.BF16.F32.PACK_AB R5, R231, R252 ;  /* 0x000000fce705723e */ /* 0x004fc400000010ff */
[----:B------:R-:W-:Y:S01]  /*31d0*/  LDSM.16.MT88.4 R40, [R218+0xb000] ;  /* 0x00b00000da28783b */ /* 0x000fe20000004200 */
[----:B------:R1:W-:Y:S03]  /*31e0*/  MUFU.EX2 R142, R0 ;  /* 0x00000000008e7308 */ /* 0x0003e60000000800 */
[----:B------:R-:W-:Y:S04]  /*31f0*/  LDSM.16.MT88.4 R96, [R215+0xb800] ;  /* 0x00b80000d760783b */ /* 0x000fe80000004200 */
[----:B------:R-:W-:Y:S04]  /*3200*/  LDSM.16.MT88.4 R156, [R213+0xa800] ;  /* 0x00a80000d59c783b */ /* 0x000fe80000004200 */
[----:B------:R-:W-:Y:S04]  /*3210*/  LDSM.16.MT88.4 R172, [R215+0xa800] ;  /* 0x00a80000d7ac783b */ /* 0x000fe80000004200 */
[----:B------:R-:W-:Y:S01]  /*3220*/  LDSM.16.MT88.4 R112, [R218+0xb800] ;  /* 0x00b80000da70783b */ /* 0x000fe20000004200 */
[----:B-1----:R-:W-:-:S03]  /*3230*/  FFMA.FTZ R0, R17, UR5, -R12 ;  /* 0x0000000511007c23 */ /* 0x002fc6000801080c */
[----:B------:R-:W-:Y:S01]  /*3240*/  LDSM.16.MT88.4 R16, [R215+0xb000] ;  /* 0x00b00000d710783b */ /* 0x000fe20000004200 */
[----:B------:R1:W2:Y:S02]  /*3250*/  MUFU.EX2 R143, R0 ;  /* 0x00000000008f7308 */ /* 0x0002a40000000800 */
[--C-:B-1----:R-:W-:Y:S01]  /*3260*/  FFMA.FTZ R0, R24, UR5, -R14.reuse ;  /* 0x0000000518007c23 */ /* 0x102fe2000801080e */
[----:B--2---:R-:W-:Y:S01]  /*3270*/  F2FP.BF16.F32.PACK_AB R7, R143, R142 ;  /* 0x0000008e8f07723e */ /* 0x004fe200000010ff */
[----:B------:R-:W1:Y:S04]  /*3280*/  LDSM.16.MT88.4 R24, [R217+0xa000] ;  /* 0x00a00000d918783b */ /* 0x000e680000004200 */
[----:B------:R2:W4:Y:S02]  /*3290*/  MUFU.EX2 R230, R0 ;  /* 0x0000000000e67308 */ /* 0x0005240000000800 */
[C---:B---3--:R-:W-:Y:S06]  /*32a0*/  HMMA.16816.F32.BF16 R160, R4.reuse, R32, RZ ;  /* 0x0000002004a0723c */ /* 0x048fec00000418ff */
[C---:B------:R-:W-:Y:S06]  /*32b0*/  HMMA.16816.F32.BF16 R144, R4.reuse, R36, RZ ;  /* 0x000000240490723c */ /* 0x040fec00000418ff */
[C---:B------:R-:W-:Y:S01]  /*32c0*/  HMMA.16816.F32.BF16 R152, R4.reuse, R38, RZ ;  /* 0x000000260498723c */ /* 0x040fe200000418ff */
[----:B--2---:R-:W-:Y:S01]  /*32d0*/  FFMA.FTZ R0, R44, UR5, -R14 ;  /* 0x000000052c007c23 */ /* 0x004fe2000801080e */
[----:B----4-:R-:W-:Y:S01]  /*32e0*/  F2FP.BF16.F32.PACK_AB R8, R230, R70 ;  /* 0x00000046e608723e */ /* 0x010fe200000010ff */
[----:B------:R-:W2:Y:S02]  /*32f0*/  LDSM.16.MT88.4 R44, [R217+0xb000] ;  /* 0x00b00000d92c783b */ /* 0x000ea40000004200 */
[----:B------:R3:W4:Y:S01]  /*3300*/  MUFU.EX2 R140, R0 ;  /* 0x00000000008c7308 */ /* 0x0007220000000800 */
[C---:B------:R-:W-:Y:S06]  /*3310*/  HMMA.16816.F32.BF16 R72, R4.reuse, R28, RZ ;  /* 0x0000001c0448723c */ /* 0x040fec00000418ff */
[C---:B-----5:R-:W-:Y:S06]  /*3320*/  HMMA.16816.F32.BF16 R84, R4.reuse, R20, RZ ;  /* 0x000000140454723c */ /* 0x060fec00000418ff */
[----:B------:R-:W-:Y:S01]  /*3330*/  HMMA.16816.F32.BF16 R168, R4, R34, RZ ;  /* 0x0000002204a8723c */ /* 0x000fe200000418ff */
[----:B---3--:R-:W-:-:S02]  /*3340*/  FSEL R0, R2, RZ, P1 ;  /* 0x000000ff02007208 */ /* 0x008fc40000800000 */
[----:B----4-:R-:W-:-:S03]  /*3350*/  F2FP.BF16.F32.PACK_AB R10, R141, R140 ;  /* 0x0000008c8d0a723e */ /* 0x010fc600000010ff */
[----:B-1----:R-:W-:Y:S01]  /*3360*/  HMMA.16816.F32.BF16 R76, R4, R24, RZ ;  /* 0x00000018044c723c */ /* 0x002fe200000418ff */
[----:B------:R-:W-:-:S04]  /*3370*/  FFMA.FTZ R2, R64, UR5, -R0 ;  /* 0x0000000540027c23 */ /* 0x000fc80008010800 */
[----:B------:R1:W-:Y:S01]  /*3380*/  MUFU.EX2 R229, R2 ;  /* 0x0000000200e57308 */ /* 0x0003e20000000800 */
[C---:B------:R-:W-:Y:S06]  /*3390*/  HMMA.16816.F32.BF16 R88, R4.reuse, R16, RZ ;  /* 0x000000100458723c */ /* 0x040fec00000418ff */
[C---:B------:R-:W-:Y:S06]  /*33a0*/  HMMA.16816.F32.BF16 R104, R4.reuse, R40, RZ ;  /* 0x000000280468723c */ /* 0x040fec00000418ff */
[----:B--2---:R-:W-:Y:S01]  /*33b0*/  HMMA.16816.F32.BF16 R120, R4, R44, RZ ;  /* 0x0000002c0478723c */ /* 0x004fe200000418ff */
[----:B-1----:R-:W-:-:S05]  /*33c0*/  FFMA.FTZ R2, R63, UR5, -R0 ;  /* 0x000000053f027c23 */ /* 0x002fca0008010800 */
        /* <DEDUP_REMOVED lines=10> */
[----:B------:R-:W2:Y:S01]  /*3470*/  LDSM.16.MT88.4 R4, [R218+0xa800] ;  /* 0x00a80000da04783b */ /* 0x000ea20000004200 */
[----:B-1----:R-:W-:-:S04]  /*3480*/  FFMA.FTZ R2, R48, UR5, -R0 ;  /* 0x0000000530027c23 */ /* 0x002fc80008010800 */
[----:B------:R-:W1:Y:S02]  /*3490*/  MUFU.EX2 R137, R2 ;  /* 0x0000000200897308 */ /* 0x000e640000000800 */
[----:B-1----:R-:W-:Y:S01]  /*34a0*/  F2FP.BF16.F32.PACK_AB R11, R137, R132 ;  /* 0x00000084890b723e */ /* 0x002fe200000010ff */
[----:B------:R-:W-:-:S06]  /*34b0*/  FFMA.FTZ R2, R59, UR5, -R14 ;  /* 0x000000053b027c23 */ /* 0x000fcc000801080e */
[C---:B------:R-:W-:Y:S01]  /*34c0*/  HMMA.16816.F32.BF16 R196, R8.reuse, R32, RZ ;  /* 0x0000002008c4723c */ /* 0x040fe200000418ff */
[----:B------:R1:W-:Y:S05]  /*34d0*/  MUFU.EX2 R33, R2 ;  /* 0x0000000200217308 */ /* 0x0003ea0000000800 */
[C---:B------:R-:W-:Y:S06]  /*34e0*/  HMMA.16816.F32.BF16 R200, R8.reuse, R36, RZ ;  /* 0x0000002408c8723c */ /* 0x040fec00000418ff */
[----:B------:R-:W-:Y:S01]  /*34f0*/  HMMA.16816.F32.BF16 R248, R8, R38, RZ ;  /* 0x0000002608f8723c */ /* 0x000fe200000418ff */
[----:B-1----:R-:W-:-:S05]  /*3500*/  FFMA.FTZ R2, R60, UR5, -R13 ;  /* 0x000000053c027c23 */ /* 0x002fca000801080d */
[C---:B------:R-:W-:Y:S01]  /*3510*/  HMMA.16816.F32.BF16 R36, R8.reuse, R28, RZ ;  /* 0x0000001c0824723c */ /* 0x040fe200000418ff */
[----:B------:R1:W-:Y:S05]  /*3520*/  MUFU.EX2 R32, R2 ;  /* 0x0000000200207308 */ /* 0x0003ea0000000800 */
[C---:B------:R-:W-:Y:S06]  /*3530*/  HMMA.16816.F32.BF16 R188, R8.reuse, R24, RZ ;  /* 0x0000001808bc723c */ /* 0x040fec00000418ff */
[C---:B------:R-:W-:Y:S06]  /*3540*/  HMMA.16816.F32.BF16 R184, R8.reuse, R20, RZ ;  /* 0x0000001408b8723c */ /* 0x040fec00000418ff */
[----:B------:R-:W-:Y:S01]  /*3550*/  HMMA.16816.F32.BF16 R244, R8, R34, RZ ;  /* 0x0000002208f4723c */ /* 0x000fe200000418ff */
[----:B-1----:R-:W-:-:S04]  /*3560*/  FFMA.FTZ R2, R58, UR5, -R13 ;  /* 0x000000053a027c23 */ /* 0x002fc8000801080d */
[----:B------:R1:W3:Y:S02]  /*3570*/  MUFU.EX2 R29, R2 ;  /* 0x00000002001d7308 */ /* 0x0002e40000000800 */
[----:B------:R-:W-:Y:S01]  /*3580*/  IMAD.MOV.U32 R35, RZ, RZ, R80 ;  /* 0x000000ffff237224 */ /* 0x000fe200078e0050 */
[----:B------:R-:W-:Y:S01]  /*3590*/  HMMA.16816.F32.BF16 R240, R8, R30, RZ ;  /* 0x0000001e08f0723c */ /* 0x000fe200000418ff */
[----:B------:R-:W-:Y:S01]  /*35a0*/  LDSM.16.MT88.4 R80, [R213+0xb800] ;  /* 0x00b80000d550783b */ /* 0x000fe20000004200 */
[----:B------:R-:W-:-:S04]  /*35b0*/  IMAD.MOV.U32 R34, RZ, RZ, R71 ;  /* 0x000000ffff227224 */ /* 0x000fc800078e0047 */
[----:B------:R-:W-:Y:S01]  /*35c0*/  HMMA.16816.F32.BF16 R236, R8, R26, RZ ;  /* 0x0000001a08ec723c */ /* 0x000fe200000418ff */
[----:B------:R-:W-:-:S05]  /*35d0*/  IMAD.MOV.U32 R31, RZ, RZ, R70 ;  /* 0x000000ffff1f7224 */ /* 0x000fca00078e0046 */
[----:B------:R-:W-:Y:S01]  /*35e0*/  HMMA.16816.F32.BF16 R232, R8, R22, RZ ;  /* 0x0000001608e8723c */ /* 0x000fe200000418ff */
[----:B-1----:R-:W-:Y:S01]  /*35f0*/  FFMA.FTZ R2, R57, UR5, -R13 ;  /* 0x0000000539027c23 */ /* 0x002fe2000801080d */
[----:B---3--:R-:W-:-:S04]  /*3600*/  F2FP.BF16.F32.PACK_AB R124, R29, R32 ;  /* 0x000000201d7c723e */ /* 0x008fc800000010ff */
[C---:B------:R-:W-:Y:S01]  /*3610*/  HMMA.16816.F32.BF16 R180, R8.reuse, R16, RZ ;  /* 0x0000001008b4723c */ /* 0x040fe200000418ff */
[----:B------:R1:W-:Y:S05]  /*3620*/  MUFU.EX2 R28, R2 ;  /* 0x00000002001c7308 */ /* 0x0003ea0000000800 */
[C---:B------:R-:W-:Y:S01]  /*3630*/  HMMA.16816.F32.BF16 R224, R8.reuse, R18, RZ ;  /* 0x0000001208e0723c */ /* 0x040fe200000418ff */
[----:B------:R-:W-:Y:S05]  /*3640*/  LDSM.16.MT88.4 R16, [R217+0xb800] ;  /* 0x00b80000d910783b */ /* 0x000fea0000004200 */
[----:B------:R-:W-:Y:S01]  /*3650*/  HMMA.16816.F32.BF16 R100, R8, R40, RZ ;  /* 0x000000280864723c */ /* 0x000fe200000418ff */
[----:B-1----:R-:W-:-:S05]  /*3660*/  FFMA.FTZ R2, R55, UR5, -R13 ;  /* 0x0000000537027c23 */ /* 0x002fca000801080d */
[C---:B------:R-:W-:Y:S01]  /*3670*/  HMMA.16816.F32.BF16 R208, R8.reuse, R42, RZ ;  /* 0x0000002a08d0723c */ /* 0x040fe200000418ff */
[----:B------:R1:W3:Y:S05]  /*3680*/  MUFU.EX2 R25, R2 ;  /* 0x0000000200197308 */ /* 0x0002ea0000000800 */
[C---:B------:R-:W-:Y:S06]  /*3690*/  HMMA.16816.F32.BF16 R116, R8.reuse, R44, RZ ;  /* 0x0000002c0874723c */ /* 0x040fec00000418ff */
[----:B------:R-:W-:Y:S01]  /*36a0*/  HMMA.16816.F32.BF16 R204, R8, R46, RZ ;  /* 0x0000002e08cc723c */ /* 0x000fe200000418ff */
        /* <DEDUP_REMOVED lines=10> */
[--C-:B-1----:R-:W-:Y:S01]  /*3750*/  FFMA.FTZ R2, R65, UR5, -R14.reuse ;  /* 0x0000000541027c23 */ /* 0x102fe2000801080e */
[----:B---3--:R-:W-:Y:S01]  /*3760*/  F2FP.BF16.F32.PACK_AB R127, R15, R20 ;  /* 0x000000140f7f723e */ /* 0x008fe200000010ff */
[----:B------:R-:W1:Y:S04]  /*3770*/  LDSM.16.MT88.4 R64, [R217+0xa800] ;  /* 0x00a80000d940783b */ /* 0x000e680000004200 */
[----:B------:R3:W4:Y:S02]  /*3780*/  MUFU.EX2 R13, R2 ;  /* 0x00000002000d7308 */ /* 0x0007240000000800 */
[C---:B--2---:R-:W-:Y:S06]  /*3790*/  HMMA.16816.F32.BF16 R40, R124.reuse, R4, R72 ;  /* 0x000000047c28723c */ /* 0x044fec0000041848 */
[C---:B------:R-:W-:Y:S06]  /*37a0*/  HMMA.16816.F32.BF16 R44, R124.reuse, R6, R92 ;  /* 0x000000067c2c723c */ /* 0x040fec000004185c */
[----:B------:R-:W-:Y:S01]  /*37b0*/  HMMA.16816.F32.BF16 R92, R124, R98, R148 ;  /* 0x000000627c5c723c */ /* 0x000fe20000041894 */
[----:B---3--:R-:W-:-:S04]  /*37c0*/  FFMA.FTZ R2, R68, UR5, -R14 ;  /* 0x0000000544027c23 */ /* 0x008fc8000801080e */
[----:B------:R2:W-:Y:S01]  /*37d0*/  MUFU.EX2 R12, R2 ;  /* 0x00000002000c7308 */ /* 0x0005e20000000800 */
[C---:B------:R-:W-:Y:S06]  /*37e0*/  HMMA.16816.F32.BF16 R144, R124.reuse, R156, R144 ;  /* 0x0000009c7c90723c */ /* 0x040fec0000041890 */
[C---:B------:R-:W-:Y:S06]  /*37f0*/  HMMA.16816.F32.BF16 R152, R124.reuse, R158, R152 ;  /* 0x0000009e7c98723c */ /* 0x040fec0000041898 */
[----:B------:R-:W-:Y:S01]  /*3800*/  HMMA.16816.F32.BF16 R160, R124, R172, R160 ;  /* 0x000000ac7ca0723c */ /* 0x000fe200000418a0 */
[----:B--2---:R-:W-:-:S05]  /*3810*/  FFMA.FTZ R2, R69, UR5, -R14 ;  /* 0x0000000545027c23 */ /* 0x004fca000801080e */
[C---:B-1----:R-:W-:Y:S01]  /*3820*/  HMMA.16816.F32.BF16 R56, R124.reuse, R64, R76 ;  /* 0x000000407c38723c */ /* 0x042fe2000004184c */
[----:B------:R1:W2:Y:S05]  /*3830*/  MUFU.EX2 R9, R2 ;  /* 0x0000000200097308 */ /* 0x0002aa0000000800 */
[C---:B------:R-:W-:Y:S06]  /*3840*/  HMMA.16816.F32.BF16 R76, R124.reuse, R82, R128 ;  /* 0x000000527c4c723c */ /* 0x040fec0000041880 */
[----:B------:R-:W-:Y:S01]  /*3850*/  HMMA.16816.F32.BF16 R72, R124, R80, R84 ;  /* 0x000000507c48723c */ /* 0x000fe20000041854 */
[----:B----4-:R-:W-:-:S05]  /*3860*/  F2FP.BF16.F32.PACK_AB R128, R13, R33 ;  /* 0x000000210d80723e */ /* 0x010fca00000010ff */
        /* <DEDUP_REMOVED lines=17> */
[----:B-1----:R-:W-:-:S07]  /*3980*/  F2FP.BF16.F32.PACK_AB R131, R0, R2 ;  /* 0x000000020083723e */ /* 0x002fce00000010ff */
[C---:B------:R-:W-:Y:S06]  /*3990*/  HMMA.16816.F32.BF16 R36, R128.reuse, R4, R36 ;  /* 0x000000048024723c */ /* 0x040fec0000041824 */
[----:B------:R-:W-:Y:S01]  /*39a0*/  HMMA.16816.F32.BF16 R48, R128, R6, R240 ;  /* 0x000000068030723c */ /* 0x000fe200000418f0 */
[----:B------:R-:W-:Y:S01]  /*39b0*/  FADD.FTZ R5, R31, R230 ;  /* 0x000000e61f057221 */ /* 0x000fe20000010000 */
[----:B------:R-:W-:-:S03]  /*39c0*/  FADD.FTZ R4, R229, R179 ;  /* 0x000000b3e5047221 */ /* 0x000fc60000010000 */
        /* <DEDUP_REMOVED lines=22> */
[----:B------:R-:W-:Y:S01]  /*3b30*/  HMMA.16816.F32.BF16 R164, R128, R172, R196 ;  /* 0x000000ac80a4723c */ /* 0x000fe200000418c4 */
[----:B------:R1:W-:Y:S01]  /*3b40*/  STL [R1+0x4], R3 ;  /* 0x0000040301007387 */ /* 0x0003e20000100800 */
[----:B------:R-:W-:Y:S01]  /*3b50*/  FADD.FTZ R251, R143, R7 ;  /* 0x000000078ffb7221 */ /* 0x000fe20000010000 */
[----:B------:R-:W-:-:S02]  /*3b60*/  FADD.FTZ R252, R25, R252 ;  /* 0x000000fc19fc7221 */ /* 0x000fc40000010000 */
[----:B------:R1:W-:Y:S01]  /*3b70*/  STL [R1], R0 ;  /* 0x0000000001007387 */ /* 0x0003e20000100800 */
        /* <DEDUP_REMOVED lines=14> */
[----:B------:R-:W-:-:S02]  /*3c60*/  VIADD R226, R223, 0x800 ;  /* 0x00000800dfe27836 */ /* 0x000fc40000000000 */
[C---:B------:R-:W-:Y:S02]  /*3c70*/  VIADD R225, R223.reuse, 0x1000 ;  /* 0x00001000dfe17836 */ /* 0x040fe40000000000 */
[----:B------:R-:W-:Y:S01]  /*3c80*/  VIADD R224, R223, 0x1800 ;  /* 0x00001800dfe07836 */ /* 0x000fe20000000000 */
[----:B------:R-:W-:Y:S01]  /*3c90*/  HMMA.16816.F32.BF16 R128, R128, R18, R204 ;  /* 0x000000128080723c */ /* 0x000fe200000418cc */
[----:B------:R-:W-:-:S08]  /*3ca0*/  NOP ;  /* 0x0000000000007918 */ /* 0x000fd00000000000 */
[----:B-1----:R-:W-:-:S15]  /*3cb0*/  @!P0 BRA `(.L_x_1593) ;  /* 0x0000002400e08947 */ /* 0x002fde0003800000 */
[C---:B------:R-:W-:Y:S01]  /*3cc0*/  SHF.L.U64.HI R2, R138.reuse, 0x5, R139 ;  /* 0x000000058a027819 */ /* 0x040fe2000001028b */
[----:B------:R-:W-:Y:S01]  /*3cd0*/  IMAD.SHL.U32 R0, R138, 0x20, RZ ;  /* 0x000000208a007824 */ /* 0x000fe200078e00ff */
[----:B------:R-:W-:Y:S01]  /*3ce0*/  LEA.HI.SX32 R227, R178, 0xfffffffe, 0x1b ;  /* 0xfffffffeb2e37811 */ /* 0x000fe200078fdaff */
[----:B------:R-:W-:Y:S01]  /*3cf0*/  IMAD.MOV.U32 R3, RZ, RZ, R136 ;  /* 0x000000ffff037224 */ /* 0x000fe200078e0088 */
[----:B------:R-:W-:Y:S01]  /*3d00*/  MOV R132, R135 ;  /* 0x0000008700847202 */ /* 0x000fe20000000f00 */
[----:B------:R1:W-:Y:S01]  /*3d10*/  STL [R1+0x10], R2 ;  /* 0x0000100201007387 */ /* 0x0003e20000100800 */
[----:B------:R-:W-:Y:S01]  /*3d20*/  MOV R138, R133 ;  /* 0x00000085008a7202 */ /* 0x000fe20000000f00 */
[----:B------:R-:W-:Y:S01]  /*3d30*/  IMAD.MOV.U32 R137, RZ, RZ, R134 ;  /* 0x000000ffff897224 */ /* 0x000fe200078e0086 */
[----:B------:R-:W-:Y:S01]  /*3d40*/  ULDC UR5, c[0x0][0x39c] ;  /* 0x0000e70000057ab9 */ /* 0x000fe20000000800 */
[----:B------:R1:W-:Y:S01]  /*3d50*/  STL [R1+0x14], R0 ;  /* 0x0000140001007387 */ /* 0x0003e20000100800 */
[----:B------:R-:W-:Y:S01]  /*3d60*/  ULDC UR4, c[0x0][0x2ec] ;  /* 0x0000bb0000047ab9 */ /* 0x000fe20000000800 */
[----:B------:R-:W-:Y:S01]  /*3d70*/  ULDC.64 UR12, c[0x0][0x250] ;  /* 0x00009400000c7ab9 */ /* 0x000fe20000000a00 */
[----:B------:R-:W-:Y:S01]  /*3d80*/  ULDC.64 UR6, c[0x0][0x218] ;  /* 0x0000860000067ab9 */ /* 0x000fe20000000a00 */
[----:B------:R-:W-:Y:S01]  /*3d90*/  ULDC.64 UR8, c[0x0][0x248] ;  /* 0x0000920000087ab9 */ /* 0x000fe20000000a00 */
[----:B------:R-:W-:Y:S01]  /*3da0*/  ULDC.64 UR10, c[0x0][0x220] ;  /* 0x00008800000a7ab9 */ /* 0x000fe20000000a00 */
[----:B------:R-:W-:Y:S05]  /*3db0*/  BRA `(.L_x_1594) ;  /* 0x0000000000647947 */ /* 0x000fea0003800000 */
.L_x_1596:
[----:B------:R-:W2:Y:S01]  /*3dc0*/  LDL.64 R232, [R1+0x30] ;  /* 0x0000300001e87983 */ /* 0x000ea20000100a00 */
[----:B------:R-:W-:Y:S03]  /*3dd0*/  VIADD R0, R227, 0xffffffff ;  /* 0xffffffffe3007836 */ /* 0x000fe60000000000 */
[----:B------:R-:W5:Y:S01]  /*3de0*/  LDL.64 R230, [R1+0x18] ;  /* 0x0000180001e67983 */ /* 0x000f620000100a00 */
[----:B------:R-:W-:Y:S01]  /*3df0*/  IMAD.WIDE.U32 R6, R0, UR8, RZ ;  /* 0x0000000800067c25 */ /* 0x000fe2000f8e00ff */
[----:B------:R-:W-:Y:S02]  /*3e00*/  SHF.R.S32.HI R2, RZ, 0x1f, R0 ;  /* 0x0000001fff027819 */ /* 0x000fe40000011400 */
[----:B------:R-:W3:Y:S03]  /*3e10*/  LDL R134, [R1+0x20] ;  /* 0x0000200001867983 */ /* 0x000ee60000100800 */
[----:B------:R-:W-:Y:S01]  /*3e20*/  IMAD R2, R2, UR8, RZ ;  /* 0x0000000802027c24 */ /* 0x000fe2000f8e02ff */
[----:B------:R-:W4:Y:S03]  /*3e30*/  LDL R133, [R1+0x24] ;  /* 0x0000240001857983 */ /* 0x000f260000100800 */
[----:B------:R-:W-:Y:S04]  /*3e40*/  IMAD R2, R0, UR9, R2 ;  /* 0x0000000900027c24 */ /* 0x000fe8000f8e0202 */
[----:B------:R-:W-:Y:S01]  /*3e50*/  IMAD.IADD R2, R7, 0x1, R2 ;  /* 0x0000000107027824 */ /* 0x000fe200078e0202 */
[----:B--2---:R-:W-:Y:S04]  /*3e60*/  LEA R0, P1, R6, R232, 0x5 ;  /* 0x000000e806007211 */ /* 0x004fe800078228ff */
[----:B------:R-:W-:Y:S02]  /*3e70*/  LEA R4, P2, R0, UR6, 0x1 ;  /* 0x0000000600047c11 */ /* 0x000fe4000f8408ff */
[----:B-----5:R-:W-:Y:S02]  /*3e80*/  LEA.HI.X R2, R6, R231, R2, 0x5, P1 ;  /* 0x000000e706027211 */ /* 0x020fe400008f2c02 */
[----:B---3--:R-:W-:Y:S02]  /*3e90*/  IADD3 R6, P1, R134, R4, RZ ;  /* 0x0000000486067210 */ /* 0x008fe40007f3e0ff */
[----:B------:R-:W-:Y:S05]  /*3ea0*/  LEA.HI.X R5, R0, UR7, R2, 0x1, P2 ;  /* 0x0000000700057c11 */ /* 0x000fea00090f0c02 */
[----:B------:R-:W-:Y:S01]  /*3eb0*/  @!PT LDS RZ, [RZ] ;  /* 0x00000000fffff984 */ /* 0x000fe20000000800 */
[----:B------:R-:W-:Y:S01]  /*3ec0*/  @!PT LDS RZ, [RZ] ;  /* 0x00000000fffff984 */ /* 0x000fe20000000800 */
[----:B------:R-:W-:Y:S01]  /*3ed0*/  @!PT LDS RZ, [RZ] ;  /* 0x00000000fffff984 */ /* 0x000fe20000000800 */
[----:B------:R1:W-:Y:S01]  /*3ee0*/  LDGSTS.E.BYPASS.LTC128B.128 [R228+0x8000], desc[UR14][R4.64] ;  /* 0x0800000004e47fae */ /* 0x0003e2000b901d4e */
[----:B----4-:R-:W-:Y:S03]  /*3ef0*/  IMAD.X R7, R133, 0x1, R5, P1 ;  /* 0x0000000185077824 */ /* 0x010fe600008e0605 */
[----:B------:R1:W-:Y:S04]  /*3f00*/  LDGSTS.E.BYPASS.LTC128B.128 [R228+0x9000], desc[UR14][R4.64+0x80] ;  /* 0x0900008004e47fae */ /* 0x0003e8000b901d4e */
[----:B------:R1:W-:Y:S04]  /*3f10*/  LDGSTS.E.BYPASS.LTC128B.128 [R228+0x8800], desc[UR14][R6.64] ;  /* 0x0880000006e47fae */ /* 0x0003e8000b901d4e */
[----:B------:R1:W-:Y:S04]  /*3f20*/  LDGSTS.E.BYPASS.LTC128B.128 [R228+0x9800], desc[UR14][R6.64+0x80] ;  /* 0x0980008006e47fae */ /* 0x0003e8000b901d4e */
[----:B------:R-:W0:Y:S01]  /*3f30*/  LDGDEPBAR ;  /* 0x00000000000079af */ /* 0x000e220000000000 */
[----:B------:R-:W-:Y:S05]  /*3f40*/  BRA `(.L_x_1595) ;  /* 0x0000000c00547947 */ /* 0x000fea0003800000 */
.L_x_1594:
[----:B------:R-:W2:Y:S01]  /*3f50*/  LDL.64 R12, [R1+0x28] ;  /* 0x00002800010c7983 */ /* 0x000ea20000100a00 */
[----:B-1----:R-:W-:Y:S01]  /*3f60*/  SHF.R.S32.HI R0, RZ, 0x1f, R227 ;  /* 0x0000001fff007819 */ /* 0x002fe200000114e3 */
[----:B------:R-:W-:Y:S04]  /*3f70*/  DEPBAR.LE SB0, 0x0 ;  /* 0x000080000000791a */ /* 0x000fe80000000000 */
[----:B------:R-:W3:Y:S01]  /*3f80*/  LDL R10, [R1+0x38] ;  /* 0x00003800010a7983 */ /* 0x000ee20000100800 */
[----:B------:R-:W-:Y:S02]  /*3f90*/  IMAD R0, R0, UR12, RZ ;  /* 0x0000000c00007c24 */ /* 0x000fe4000f8e02ff */
[C---:B------:R-:W-:Y:S03]  /*3fa0*/  IMAD.WIDE.U32 R6, R227.reuse, UR12, RZ ;  /* 0x0000000ce3067c25 */ /* 0x040fe6000f8e00ff */
[----:B------:R-:W4:Y:S01]  /*3fb0*/  LDL R9, [R1+0x14] ;  /* 0x0000140001097983 */ /* 0x000f220000100800 */
[----:B------:R-:W-:Y:S05]  /*3fc0*/  IMAD R2, R227, UR13, R0 ;  /* 0x0000000de3027c24 */ /* 0x000fea000f8e0200 */
[----:B------:R-:W5:Y:S01]  /*3fd0*/  LDL R8, [R1+0x10] ;  /* 0x0000100001087983 */ /* 0x000f620000100800 */
[----:B------:R-:W-:Y:S01]  /*3fe0*/  BAR.SYNC.DEFER_BLOCKING 0x0 ;  /* 0x0000000000007b1d */ /* 0x000fe20000010000 */
[----:B------:R-:W-:Y:S02]  /*3ff0*/  IADD3 R2, R7, R2, RZ ;  /* 0x0000000207027210 */ /* 0x000fe40007ffe0ff */
[----:B--2---:R-:W-:Y:S04]  /*4000*/  LEA R0, P0, R6, R12, 0x5 ;  /* 0x0000000c06007211 */ /* 0x004fe800078028ff */
[----:B------:R-:W-:Y:S02]  /*4010*/  LEA R4, P1, R0, UR10, 0x1 ;  /* 0x0000000a00047c11 */ /* 0x000fe4000f8208ff */
[----:B---3--:R-:W-:Y:S04]  /*4020*/  LEA.HI.X R7, R6, R10, R2, 0x5, P0 ;  /* 0x0000000a06077211 */ /* 0x008fe800000f2c02 */
[----:B------:R-:W-:Y:S02]  /*4030*/  LEA.HI.X R5, R0, UR11, R7, 0x1, P1 ;  /* 0x0000000b00057c11 */ /* 0x000fe400088f0c07 */
[----:B----4-:R-:W-:Y:S03]  /*4040*/  IADD3 R6, P0, R4, R9, RZ ;  /* 0x0000000904067210 */ /* 0x010fe60007f1e0ff */
[----:B------:R-:W-:Y:S01]  /*4050*/  @!PT LDS RZ, [RZ] ;  /* 0x00000000fffff984 */ /* 0x000fe20000000800 */
[----:B------:R-:W-:Y:S01]  /*4060*/  @!PT LDS RZ, [RZ] ;  /* 0x00000000fffff984 */ /* 0x000fe20000000800 */
[----:B------:R-:W-:Y:S01]  /*4070*/  @!PT LDS RZ, [RZ] ;  /* 0x00000000fffff984 */ /* 0x000fe20000000800 */
[----:B------:R-:W-:Y:S01]  /*4080*/  LDGSTS.E.BYPASS.LTC128B.128 [R228+0xa000], desc[UR14][R4.64] ;  /* 0x0a00000004e47fae */ /* 0x000fe2000b901d4e */
[----:B-----5:R-:W-:Y:S02]  /*4090*/  IADD3.X R7, R5, R8, RZ, P0, !PT ;  /* 0x0000000805077210 */ /* 0x020fe400007fe4ff */
[----:B------:R-:W-:Y:S03]  /*40a0*/  ISETP.GT.AND P0, PT, R227, RZ, PT ;  /* 0x000000ffe300720c */ /* 0x000fe60003f04270 */
[----:B------:R-:W-:Y:S06]  /*40b0*/  LDGSTS.E.BYPASS.LTC128B.128 [R228+0xb000], desc[UR14][R4.64+0x80] ;  /* 0x0b00008004e47fae */ /* 0x000fec000b901d4e */
[----:B------:R-:W-:Y:S06]  /*40c0*/  LDGSTS.E.BYPASS.LTC128B.128 [R228+0xa800], desc[UR14][R6.64] ;  /* 0x0a80000006e47fae */ /* 0x000fec000b901d4e */
[----:B------:R1:W-:Y:S06]  /*40d0*/  LDGSTS.E.BYPASS.LTC128B.128 [R228+0xb800], desc[UR14][R6.64+0x80] ;  /* 0x0b80008006e47fae */ /* 0x0003ec000b901d4e */
[----:B------:R-:W-:Y:S06]  /*40e0*/  LDSM.16.M88.4 R32, [R214] ;  /* 0x00000000d620783b */ /* 0x000fec0000000200 */
[----:B------:R-:W1:Y:S06]  /*40f0*/  LDSM.16.M88.4 R16, [R212+0x8000] ;  /* 0x00800000d410783b */ /* 0x000e6c0000000200 */
[----:B------:R-:W2:Y:S06]  /*4100*/  LDSM.16.M88.4 R28, [R214+0x2000] ;  /* 0x00200000d61c783b */ /* 0x000eac0000000200 */
        /* <DEDUP_REMOVED lines=12> */
[----:B------:R-:W-:Y:S01]  /*41d0*/  LDSM.16.M88.4 R200, [R221+0x8800] ;  /* 0x00880000ddc8783b */ /* 0x000fe20000000200 */
[-C--:B---3--:R-:W-:Y:S05]  /*41e0*/  HMMA.16816.F32.BF16 R20, R32, R140.reuse, RZ ;  /* 0x0000008c2014723c */ /* 0x088fea00000418ff */
[----:B------:R-:W-:Y:S01]  /*41f0*/  LDSM.16.M88.4 R204, [R220] ;  /* 0x00000000dccc783b */ /* 0x000fe20000000200 */
[C---:B------:R-:W-:Y:S05]  /*4200*/  HMMA.16816.F32.BF16 R24, R28.reuse, R140, RZ ;  /* 0x0000008c1c18723c */ /* 0x040fea00000418ff */
[----:B------:R-:W-:Y:S01]  /*4210*/  LDSM.16.M88.4 R208, [R219] ;  /* 0x00000000dbd0783b */ /* 0x000fe20000000200 */
[-C--:B------:R-:W-:Y:S06]  /*4220*/  HMMA.16816.F32.BF16 R28, R28, R142.reuse, RZ ;  /* 0x0000008e1c1c723c */ /* 0x080fec00000418ff */
[----:B------:R-:W-:Y:S01]  /*4230*/  HMMA.16816.F32.BF16 R32, R32, R142, RZ ;  /* 0x0000008e2020723c */ /* 0x000fe200000418ff */
[----:B------:R-:W3:Y:S05]  /*4240*/  LDSM.16.M88.4 R140, [R222+0x2000] ;  /* 0x00200000de8c783b */ /* 0x000eea0000000200 */
        /* <DEDUP_REMOVED lines=17> */
[-C--:B------:R-:W-:Y:S06]  /*4360*/  HMMA.16816.F32.BF16 R20, R192, R200.reuse, R20 ;  /* 0x000000c8c014723c */ /* 0x080fec0000041814 */
[C---:B------:R-:W-:Y:S06]  /*4370*/  HMMA.16816.F32.BF16 R24, R140.reuse, R200, R24 ;  /* 0x000000c88c18723c */ /* 0x040fec0000041818 */
[-C--:B------:R-:W-:Y:S01]  /*4380*/  HMMA.16816.F32.BF16 R28, R140, R202.reuse, R28 ;  /* 0x000000ca8c1c723c */ /* 0x080fe2000004181c */
[----:B------:R-:W3:Y:S05]  /*4390*/  LDSM.16.M88.4 R140, [R214+0x6000] ;  /* 0x00600000d68c783b */ /* 0x000eea0000000200 */
[----:B------:R-:W-:Y:S01]  /*43a0*/  HMMA.16816.F32.BF16 R32, R192, R202, R32 ;  /* 0x000000cac020723c */ /* 0x000fe20000041820 */
[----:B------:R-:W4:Y:S05]  /*43b0*/  LDSM.16.M88.4 R192, [R212+0x9800] ;  /* 0x00980000d4c0783b */ /* 0x000f2a0000000200 */
[-C--:B------:R-:W-:Y:S01]  /*43c0*/  HMMA.16816.F32.BF16 R4, R204, R208.reuse, R4 ;  /* 0x000000d0cc04723c */ /* 0x080fe20000041804 */
[----:B------:R-:W5:Y:S05]  /*43d0*/  LDSM.16.M88.4 R200, [R225] ;  /* 0x00000000e1c8783b */ /* 0x000f6a0000000200 */
[C---:B-1----:R-:W-:Y:S06]  /*43e0*/  HMMA.16816.F32.BF16 R8, R176.reuse, R208, R8 ;  /* 0x000000d0b008723c */ /* 0x042fec0000041808 */
[-C--:B------:R-:W-:Y:S06]  /*43f0*/  HMMA.16816.F32.BF16 R12, R176, R210.reuse, R12 ;  /* 0x000000d2b00c723c */ /* 0x080fec000004180c */
[C---:B------:R-:W-:Y:S01]  /*4400*/  HMMA.16816.F32.BF16 R16, R204.reuse, R210, R16 ;  /* 0x000000d2cc10723c */ /* 0x040fe20000041810 */
[----:B------:R-:W-:Y:S05]  /*4410*/  LDSM.16.M88.4 R208, [R221+0x9000] ;  /* 0x00900000ddd0783b */ /* 0x000fea0000000200 */
[-C--:B------:R-:W-:Y:S06]  /*4420*/  HMMA.16816.F32.BF16 R20, R204, R180.reuse, R20 ;  /* 0x000000b4cc14723c */ /* 0x080fec0000041814 */
[C---:B------:R-:W-:Y:S06]  /*4430*/  HMMA.16816.F32.BF16 R24, R176.reuse, R180, R24 ;  /* 0x000000b4b018723c */ /* 0x040fec0000041818 */
[-C--:B------:R-:W-:Y:S01]  /*4440*/  HMMA.16816.F32.BF16 R28, R176, R182.reuse, R28 ;  /* 0x000000b6b01c723c */ /* 0x080fe2000004181c */
[----:B------:R-:W1:Y:S05]  /*4450*/  LDSM.16.M88.4 R176, [R216+0x6000] ;  /* 0x00600000d8b0783b */ /* 0x000e6a0000000200 */
[----:B------:R-:W-:Y:S01]  /*4460*/  HMMA.16816.F32.BF16 R32, R204, R182, R32 ;  /* 0x000000b6cc20723c */ /* 0x000fe20000041820 */
[----:B------:R-:W1:Y:S05]  /*4470*/  LDSM.16.M88.4 R180, [R224] ;  /* 0x00000000e0b4783b */ /* 0x000e6a0000000200 */
[-C--:B--2---:R-:W-:Y:S01]  /*4480*/  HMMA.16816.F32.BF16 R4, R184, R188.reuse, R4 ;  /* 0x000000bcb804723c */ /* 0x084fe20000041804 */
[----:B------:R-:W2:Y:S05]  /*4490*/  LDSM.16.M88.4 R204, [R222+0x4000] ;  /* 0x00400000decc783b */ /* 0x000eaa0000000200 */
[C---:B---3--:R-:W-:Y:S06]  /*44a0*/  HMMA.16816.F32.BF16 R8, R140.reuse, R188, R8 ;  /* 0x000000bc8c08723c */ /* 0x048fec0000041808 */
[-C--:B------:R-:W-:Y:S06]  /*44b0*/  HMMA.16816.F32.BF16 R12, R140, R190.reuse, R12 ;  /* 0x000000be8c0c723c */ /* 0x080fec000004180c */
[C---:B------:R-:W-:Y:S01]  /*44c0*/  HMMA.16816.F32.BF16 R16, R184.reuse, R190, R16 ;  /* 0x000000beb810723c */ /* 0x040fe20000041810 */
[----:B------:R-:W-:Y:S05]  /*44d0*/  LDSM.16.M88.4 R188, [R220+0x4000] ;  /* 0x00400000dcbc783b */ /* 0x000fea0000000200 */
[-C--:B----4-:R-:W-:Y:S06]  /*44e0*/  HMMA.16816.F32.BF16 R20, R184, R192.reuse, R20 ;  /* 0x000000c0b814723c */ /* 0x090fec0000041814 */
[C---:B------:R-:W-:Y:S06]  /*44f0*/  HMMA.16816.F32.BF16 R24, R140.reuse, R192, R24 ;  /* 0x000000c08c18723c */ /* 0x040fec0000041818 */
[-C--:B------:R-:W-:Y:S01]  /*4500*/  HMMA.16816.F32.BF16 R28, R140, R194.reuse, R28 ;  /* 0x000000c28c1c723c */ /* 0x080fe2000004181c */
[----:B------:R-:W3:Y:S05]  /*4510*/  LDSM.16.M88.4 R140, [R222+0x6000] ;  /* 0x00600000de8c783b */ /* 0x000eea0000000200 */
[----:B------:R-:W-:Y:S01]  /*4520*/  HMMA.16816.F32.BF16 R32, R184, R194, R32 ;  /* 0x000000c2b820723c */ /* 0x000fe20000041820 */
[----:B------:R-:W4:Y:S05]  /*4530*/  LDSM.16.M88.4 R184, [R221+0x9800] ;  /* 0x00980000ddb8783b */ /* 0x000f2a0000000200 */
[-C--:B-----5:R-:W-:Y:S01]  /*4540*/  HMMA.16816.F32.BF16 R4, R196, R200.reuse, R4 ;  /* 0x000000c8c404723c */ /* 0x0a0fe20000041804 */
[----:B------:R-:W5:Y:S05]  /*4550*/  LDSM.16.M88.4 R192, [R219+0x1000] ;  /* 0x00100000dbc0783b */ /* 0x000f6a0000000200 */
[C---:B-1----:R-:W-:Y:S06]  /*4560*/  HMMA.16816.F32.BF16 R8, R176.reuse, R200, R8 ;  /* 0x000000c8b008723c */ /* 0x042fec0000041808 */
[-C--:B------:R-:W-:Y:S06]  /*4570*/  HMMA.16816.F32.BF16 R12, R176, R202.reuse, R12 ;  /* 0x000000cab00c723c */ /* 0x080fec000004180c */
[C---:B------:R-:W-:Y:S06]  /*4580*/  HMMA.16816.F32.BF16 R16, R196.reuse, R202, R16 ;  /* 0x000000cac410723c */ /* 0x040fec0000041810 */
[-C--:B------:R-:W-:Y:S06]  /*4590*/  HMMA.16816.F32.BF16 R20, R196, R180.reuse, R20 ;  /* 0x000000b4c414723c */ /* 0x080fec0000041814 */
[C---:B------:R-:W-:Y:S06]  /*45a0*/  HMMA.16816.F32.BF16 R24, R176.reuse, R180, R24 ;  /* 0x000000b4b018723c */ /* 0x040fec0000041818 */
[-C--:B------:R-:W-:Y:S01]  /*45b0*/  HMMA.16816.F32.BF16 R28, R176, R182.reuse, R28 ;  /* 0x000000b6b01c723c */ /* 0x080fe2000004181c */
[----:B------:R-:W1:Y:S05]  /*45c0*/  LDSM.16.M88.4 R176, [R220+0x6000] ;  /* 0x00600000dcb0783b */ /* 0x000e6a0000000200 */
[----:B------:R-:W-:Y:S06]  /*45d0*/  HMMA.16816.F32.BF16 R32, R196, R182, R32 ;  /* 0x000000b6c420723c */ /* 0x000fec0000041820 */
[-C--:B--2---:R-:W-:Y:S06]  /*45e0*/  HMMA.16816.F32.BF16 R4, R204, R208.reuse, R4 ;  /* 0x000000d0cc04723c */ /* 0x084fec0000041804 */
[C---:B---3--:R-:W-:Y:S06]  /*45f0*/  HMMA.16816.F32.BF16 R8, R140.reuse, R208, R8 ;  /* 0x000000d08c08723c */ /* 0x048fec0000041808 */
[-C--:B------:R-:W-:Y:S06]  /*4600*/  HMMA.16816.F32.BF16 R12, R140, R210.reuse, R12 ;  /* 0x000000d28c0c723c */ /* 0x080fec000004180c */
[C---:B------:R-:W-:Y:S06]  /*4610*/  HMMA.16816.F32.BF16 R16, R204.reuse, R210, R16 ;  /* 0x000000d2cc10723c */ /* 0x040fec0000041810 */
[-C--:B----4-:R-:W-:Y:S06]  /*4620*/  HMMA.16816.F32.BF16 R20, R204, R184.reuse, R20 ;  /* 0x000000b8cc14723c */ /* 0x090fec0000041814 */
[C---:B------:R-:W-:Y:S06]  /*4630*/  HMMA.16816.F32.BF16 R24, R140.reuse, R184, R24 ;  /* 0x000000b88c18723c */ /* 0x040fec0000041818 */
[-C--:B------:R-:W-:Y:S06]  /*4640*/  HMMA.16816.F32.BF16 R28, R140, R186.reuse, R28 ;  /* 0x000000ba8c1c723c */ /* 0x080fec000004181c */
[----:B------:R-:W-:Y:S06]  /*4650*/  HMMA.16816.F32.BF16 R32, R204, R186, R32 ;  /* 0x000000bacc20723c */ /* 0x000fec0000041820 */
[-C--:B-----5:R-:W-:Y:S06]  /*4660*/  HMMA.16816.F32.BF16 R4, R188, R192.reuse, R4 ;  /* 0x000000c0bc04723c */ /* 0x0a0fec0000041804 */
[C---:B-1----:R-:W-:Y:S06]  /*4670*/  HMMA.16816.F32.BF16 R8, R176.reuse, R192, R8 ;  /* 0x000000c0b008723c */ /* 0x042fec0000041808 */
        /* <DEDUP_REMOVED lines=15> */
[----:B------:R-:W-:Y:S06]  /*4770*/  FMUL.FTZ R15, R15, UR5 ;  /* 0x000000050f0f7c20 */ /* 0x000fec0008410000 */
[----:B------:R-:W2:Y:S01]  /*4780*/  MUFU.TANH R182, R5 ;  /* 0x0000000500b67308 */ /* 0x000ea20000002400 */
[----:B-1----:R-:W-:Y:S09]  /*4790*/  FMNMX.FTZ R2, R141, R3, !PT ;  /* 0x000000038d027209 */ /* 0x002ff20007810000 */
[----:B------:R1:W-:Y:S10]  /*47a0*/  MUFU.TANH R183, R7 ;  /* 0x0000000700b77308 */ /* 0x0003f40000002400 */
[----:B------:R3:W-:Y:S01]  /*47b0*/  MUFU.TANH R180, R12 ;  /* 0x0000000c00b47308 */ /* 0x0007e20000002400 */
[----:B--2---:R-:W-:Y:S09]  /*47c0*/  FMNMX.FTZ R2, R182, R2, !PT ;  /* 0x00000002b6027209 */ /* 0x004ff20007810000 */
[----:B------:R2:W-:Y:S01]  /*47d0*/  MUFU.TANH R187, R11 ;  /* 0x0000000b00bb7308 */ /* 0x0005e20000002400 */
[----:B-1----:R-:W1:Y:S01]  /*47e0*/  LDSM.16.M88.4 R4, [R219+0x1800] ;  /* 0x00180000db04783b */ /* 0x002e620000000200 */
[----:B------:R-:W-:Y:S08]  /*47f0*/  DEPBAR.LE SB0, 0x0 ;  /* 0x000080000000791a */ /* 0x000ff00000000000 */
[----:B------:R4:W-:Y:S01]  /*4800*/  MUFU.TANH R185, R14 ;  /* 0x0000000e00b97308 */ /* 0x0009e20000002400 */
[----:B------:R-:W-:Y:S01]  /*4810*/  BAR.SYNC.DEFER_BLOCKING 0x0 ;  /* 0x0000000000007b1d */ /* 0x000fe20000010000 */
[----:B---3--:R-:W-:Y:S08]  /*4820*/  FMUL.FTZ R12, R16, UR5 ;  /* 0x00000005100c7c20 */ /* 0x008ff00008410000 */
[----:B------:R3:W-:Y:S01]  /*4830*/  MUFU.TANH R184, R13 ;  /* 0x0000000d00b87308 */ /* 0x0007e20000002400 */
[----:B--2---:R-:W-:Y:S09]  /*4840*/  FMUL.FTZ R11, R17, UR5 ;  /* 0x00000005110b7c20 */ /* 0x004ff20008410000 */
[----:B------:R-:W2:Y:S01]  /*4850*/  MUFU.TANH R12, R12 ;  /* 0x0000000c000c7308 */ /* 0x000ea20000002400 */
[----:B----4-:R-:W-:Y:S09]  /*4860*/  FMUL.FTZ R14, R18, UR5 ;  /* 0x00000005120e7c20 */ /* 0x010ff20008410000 */
[----:B------:R-:W4:Y:S01]  /*4870*/  MUFU.TANH R181, R10 ;  /* 0x0000000a00b57308 */ /* 0x000f220000002400 */
[----:B---3--:R-:W-:Y:S09]  /*4880*/  FMUL.FTZ R13, R19, UR5 ;  /* 0x00000005130d7c20 */ /* 0x008ff20008410000 */
[----:B------:R-:W3:Y:S01]  /*4890*/  MUFU.TANH R143, R8 ;  /* 0x00000008008f7308 */ /* 0x000ee20000002400 */
[-C--:B-1----:R-:W-:Y:S05]  /*48a0*/  HMMA.16816.F32.BF16 R20, R188, R4.reuse, R20 ;  /* 0x00000004bc14723c */ /* 0x082fea0000041814 */
[----:B--2---:R-:W-:Y:S01]  /*48b0*/  FMNMX.FTZ R2, R12, R2, !PT ;  /* 0x000000020c027209 */ /* 0x004fe20007810000 */
[C---:B------:R-:W-:Y:S03]  /*48c0*/  HMMA.16816.F32.BF16 R24, R176.reuse, R4, R24 ;  /* 0x00000004b018723c */ /* 0x040fe60000041818 */
[----:B------:R-:W-:Y:S03]  /*48d0*/  MUFU.TANH R14, R14 ;  /* 0x0000000e000e7308 */ /* 0x000fe60000002400 */
[-C--:B------:R-:W-:Y:S07]  /*48e0*/  HMMA.16816.F32.BF16 R28, R176, R6.reuse, R28 ;  /* 0x00000006b01c723c */ /* 0x080fee000004181c */
[----:B------:R-:W1:Y:S01]  /*48f0*/  MUFU.TANH R11, R11 ;  /* 0x0000000b000b7308 */ /* 0x000e620000002400 */
[----:B----4-:R-:W-:Y:S01]  /*4900*/  FMNMX.FTZ R4, R181, R138, !PT ;  /* 0x0000008ab5047209 */ /* 0x010fe20007810000 */
[----:B------:R-:W-:Y:S08]  /*4910*/  HMMA.16816.F32.BF16 R32, R188, R6, R32 ;  /* 0x00000006bc20723c */ /* 0x000ff00000041820 */
[----:B------:R-:W2:Y:S03]  /*4920*/  MUFU.TANH R186, R9 ;  /* 0x0000000900ba7308 */ /* 0x000ea60000002400 */
        /* <DEDUP_REMOVED lines=9> */
[----:B---3--:R-:W-:Y:S01]  /*49c0*/  FMNMX.FTZ R5, R143, R137, !PT ;  /* 0x000000898f057209 */ /* 0x008fe20007810000 */
[----:B------:R-:W-:Y:S01]  /*49d0*/  FMUL.FTZ R0, R31, UR5 ;  /* 0x000000051f007c20 */ /* 0x000fe20008410000 */
[----:B------:R-:W-:Y:S01]  /*49e0*/  FMUL.FTZ R28, R28, UR5 ;  /* 0x000000051c1c7c20 */ /* 0x000fe20008410000 */
[----:B------:R-:W-:Y:S03]  /*49f0*/  FMUL.FTZ R29, R29, UR5 ;  /* 0x000000051d1d7c20 */ /* 0x000fe60008410000 */
[----:B------:R-:W3:Y:S01]  /*4a00*/  MUFU.TANH R193, R20 ;  /* 0x0000001400c17308 */ /* 0x000ee20000002400 */
[----:B------:R-:W-:Y:S01]  /*4a10*/  FMUL.FTZ R30, R30, UR5 ;  /* 0x000000051e1e7c20 */ /* 0x000fe20008410000 */
[----:B-1----:R-:W-:Y:S01]  /*4a20*/  FMNMX.FTZ R2, R11, R2, !PT ;  /* 0x000000020b027209 */ /* 0x002fe20007810000 */
[----:B------:R-:W-:Y:S01]  /*4a30*/  FMUL.FTZ R32, R32, UR5 ;  /* 0x0000000520207c20 */ /* 0x000fe20008410000 */
[----:B------:R-:W-:Y:S01]  /*4a40*/  FMUL.FTZ R34, R34, UR5 ;  /* 0x0000000522227c20 */ /* 0x000fe20008410000 */
[----:B------:R-:W-:Y:S01]  /*4a50*/  FMUL.FTZ R33, R33, UR5 ;  /* 0x0000000521217c20 */ /* 0x000fe20008410000 */
[----:B------:R-:W-:Y:S01]  /*4a60*/  FMUL.FTZ R35, R35, UR5 ;  /* 0x0000000523237c20 */ /* 0x000fe20008410000 */
[----:B------:R-:W-:Y:S03]  /*4a70*/  FMNMX.FTZ R6, R187, R4, !PT ;  /* 0x00000004bb067209 */ /* 0x000fe60007810000 */
[----:B------:R1:W-:Y:S01]  /*4a80*/  MUFU.TANH R139, R0 ;  /* 0x00000000008b7308 */ /* 0x0003e20000002400 */
[----:B--2---:R-:W-:Y:S09]  /*4a90*/  FMNMX.FTZ R5, R186, R5, !PT ;  /* 0x00000005ba057209 */ /* 0x004ff20007810000 */
[----:B------:R-:W2:Y:S01]  /*4aa0*/  MUFU.TANH R194, R22 ;  /* 0x0000001600c27308 */ /* 0x000ea20000002400 */
[----:B---3--:R-:W-:Y:S02]  /*4ab0*/  FMNMX.FTZ R4, R193, R2, !PT ;  /* 0x00000002c1047209 */ /* 0x008fe40007810000 */
[----:B------:R-:W-:Y:S02]  /*4ac0*/  FMNMX.FTZ R2, R180, R5, !PT ;  /* 0x00000005b4027209 */ /* 0x000fe40007810000 */
[----:B------:R-:W-:Y:S02]  /*4ad0*/  FMNMX.FTZ R5, R185, R6, !PT ;  /* 0x00000006b9057209 */ /* 0x000fe40007810000 */
[----:B------:R-:W-:Y:S03]  /*4ae0*/  FMNMX.FTZ R2, R184, R2, !PT ;  /* 0x00000002b8027209 */ /* 0x000fe60007810000 */
[----:B------:R-:W3:Y:S01]  /*4af0*/  MUFU.TANH R192, R21 ;  /* 0x0000001500c07308 */ /* 0x000ee20000002400 */
[----:B-1----:R-:W-:Y:S04]  /*4b00*/  FMNMX.FTZ R0, R142, R132, !PT ;  /* 0x000000848e007209 */ /* 0x002fe80007810000 */
[----:B------:R-:W-:Y:S05]  /*4b10*/  FMNMX.FTZ R0, R183, R0, !PT ;  /* 0x00000000b7007209 */ /* 0x000fea0007810000 */
[----:B------:R-:W1:Y:S01]  /*4b20*/  MUFU.TANH R195, R23 ;  /* 0x0000001700c37308 */ /* 0x000e620000002400 */
[----:B------:R-:W-:Y:S04]  /*4b30*/  FMNMX.FTZ R0, R14, R0, !PT ;  /* 0x000000000e007209 */ /* 0x000fe80007810000 */
[----:B------:R-:W-:Y:S05]  /*4b40*/  FMNMX.FTZ R0, R13, R0, !PT ;  /* 0x000000000d007209 */ /* 0x000fea0007810000 */
[----:B------:R-:W4:Y:S01]  /*4b50*/  MUFU.TANH R189, R32 ;  /* 0x0000002000bd7308 */ /* 0x000f220000002400 */
[----:B--2---:R-:W-:Y:S02]  /*4b60*/  FMNMX.FTZ R0, R194, R0, !PT ;  /* 0x00000000c2007209 */ /* 0x004fe40007810000 */
[----:B---3--:R-:W-:Y:S07]  /*4b70*/  FMNMX.FTZ R4, R192, R4, !PT ;  /* 0x00000004c0047209 */ /* 0x008fee0007810000 */
[----:B------:R-:W2:Y:S01]  /*4b80*/  MUFU.TANH R15, R15 ;  /* 0x0000000f000f7308 */ /* 0x000ea20000002400 */
[----:B-1----:R-:W-:Y:S09]  /*4b90*/  FMNMX.FTZ R0, R195, R0, !PT ;  /* 0x00000000c3007209 */ /* 0x002ff20007810000 */
[----:B------:R-:W1:Y:S01]  /*4ba0*/  MUFU.TANH R196, R24 ;  /* 0x0000001800c47308 */ /* 0x000e620000002400 */
[----:B----4-:R-:W-:Y:S09]  /*4bb0*/  FMNMX.FTZ R136, R189, R4, !PT ;  /* 0x00000004bd887209 */ /* 0x010ff20007810000 */
[----:B------:R-:W-:Y:S01]  /*4bc0*/  MUFU.TANH R198, R25 ;  /* 0x0000001900c67308 */ /* 0x000fe20000002400 */
[----:B--2---:R-:W-:Y:S09]  /*4bd0*/  FMNMX.FTZ R10, R15, R5, !PT ;  /* 0x000000050f0a7209 */ /* 0x004ff20007810000 */
[----:B------:R-:W-:Y:S01]  /*4be0*/  MUFU.TANH R197, R26 ;  /* 0x0000001a00c57308 */ /* 0x000fe20000002400 */
[----:B-1----:R-:W-:Y:S09]  /*4bf0*/  FMNMX.FTZ R8, R196, R2, !PT ;  /* 0x00000002c4087209 */ /* 0x002ff20007810000 */
[----:B------:R-:W-:Y:S10]  /*4c00*/  MUFU.TANH R201, R27 ;  /* 0x0000001b00c97308 */ /* 0x000ff40000002400 */
[----:B------:R-:W-:Y:S10]  /*4c10*/  MUFU.TANH R199, R28 ;  /* 0x0000001c00c77308 */ /* 0x000ff40000002400 */
[----:B------:R-:W-:Y:S10]  /*4c20*/  MUFU.TANH R200, R29 ;  /* 0x0000001d00c87308 */ /* 0x000ff40000002400 */
[----:B------:R-:W-:Y:S10]  /*4c30*/  MUFU.TANH R140, R30 ;  /* 0x0000001e008c7308 */ /* 0x000ff40000002400 */
[----:B------:R-:W1:Y:S10]  /*4c40*/  MUFU.TANH R190, R34 ;  /* 0x0000002200be7308 */ /* 0x000e740000002400 */
[----:B------:R-:W2:Y:S10]  /*4c50*/  MUFU.TANH R188, R33 ;  /* 0x0000002100bc7308 */ /* 0x000eb40000002400 */
[----:B------:R3:W4:Y:S01]  /*4c60*/  MUFU.TANH R191, R35 ;  /* 0x0000002300bf7308 */ /* 0x0007220000002400 */
[----:B-1----:R-:W-:Y:S02]  /*4c70*/  FMNMX.FTZ R9, R190, R0, !PT ;  /* 0x00000000be097209 */ /* 0x002fe40007810000 */
[----:B--2---:R-:W-:Y:S01]  /*4c80*/  FMNMX.FTZ R136, R188, R136, !PT ;  /* 0x00000088bc887209 */ /* 0x004fe20007810000 */
[----:B------:R-:W-:Y:S06]  /*4c90*/  @P0 BRA `(.L_x_1596) ;  /* 0xfffffff000480947 */ /* 0x000fec000383ffff */
.L_x_1595:
[----:B-1----:R-:W1:Y:S01]  /*4ca0*/  SHFL.BFLY PT, R6, R136, 0x2, 0x1f ;  /* 0x0c401f0088067f89 */ /* 0x002e6200000e0000 */
[----:B----4-:R-:W-:Y:S02]  /*4cb0*/  FMNMX.FTZ R5, R191, R9, !PT ;  /* 0x00000009bf057209 */ /* 0x010fe40007810000 */
        /* <DEDUP_REMOVED lines=9> */
[----:B------:R-:W4:Y:S01]  /*4d50*/  SHFL.BFLY PT, R134, R4, 0x2, 0x1f ;  /* 0x0c401f0004867f89 */ /* 0x000f2200000e0000 */
[----:B------:R-:W-:Y:S07]  /*4d60*/  FMNMX.FTZ R0, R139, R0, !PT ;  /* 0x000000008b007209 */ /* 0x000fee0007810000 */
[----:B------:R-:W-:Y:S08]  /*4d70*/  LDSM.16.MT88.4 R176, [R215+0xa000] ;  /* 0x00a00000d7b0783b */ /* 0x000ff00000004200 */
[----:B------:R-:W5:Y:S01]  /*4d80*/  SHFL.BFLY PT, R2, R0, 0x2, 0x1f ;  /* 0x0c401f0000027f89 */ /* 0x000f6200000e0000 */
[----:B-1----:R-:W-:Y:S07]  /*4d90*/  FMNMX.FTZ R136, R136, R6, !PT ;  /* 0x0000000688887209 */ /* 0x002fee0007810000 */
[----:B------:R-:W1:Y:S01]  /*4da0*/  SHFL.BFLY PT, R6, R136, 0x1, 0x1f ;  /* 0x0c201f0088067f89 */ /* 0x000e6200000e0000 */
[----:B--2---:R-:W-:Y:S02]  /*4db0*/  FMNMX.FTZ R5, R5, R7, !PT ;  /* 0x0000000705057209 */ /* 0x004fe40007810000 */
[----:B----4-:R-:W-:Y:S05]  /*4dc0*/  FMNMX.FTZ R134, R4, R134, !PT ;  /* 0x0000008604867209 */ /* 0x010fea0007810000 */
[----:B------:R-:W2:Y:S08]  /*4dd0*/  SHFL.BFLY PT, R135, R5, 0x1, 0x1f ;  /* 0x0c201f0005877f89 */ /* 0x000eb000000e0000 */
[----:B------:R-:W4:Y:S01]  /*4de0*/  SHFL.BFLY PT, R7, R134, 0x1, 0x1f ;  /* 0x0c201f0086077f89 */ /* 0x000f2200000e0000 */
[----:B-----5:R-:W-:Y:S07]  /*4df0*/  FMNMX.FTZ R2, R0, R2, !PT ;  /* 0x0000000200027209 */ /* 0x020fee0007810000 */
[----:B------:R-:W5:Y:S01]  /*4e00*/  SHFL.BFLY PT, R4, R2, 0x1, 0x1f ;  /* 0x0c201f0002047f89 */ /* 0x000f6200000e0000 */
[----:B-1----:R-:W-:Y:S04]  /*4e10*/  FMNMX.FTZ R136, R136, R6, !PT ;  /* 0x0000000688887209 */ /* 0x002fe80007810000 */
[C---:B------:R-:W-:Y:S01]  /*4e20*/  FSETP.NEU.FTZ.AND P1, PT, R136.reuse, -INF , PT ;  /* 0xff8000008800780b */ /* 0x040fe20003f3d000 */
[----:B------:R-:W-:Y:S01]  /*4e30*/  FADD.FTZ R0, -R136, R3 ;  /* 0x0000000388007221 */ /* 0x000fe20000010100 */
[----:B--2---:R-:W-:Y:S03]  /*4e40*/  FMNMX.FTZ R135, R5, R135, !PT ;  /* 0x0000008705877209 */ /* 0x004fe60007810000 */
[----:B------:R-:W-:Y:S01]  /*4e50*/  FMUL.FTZ R3, R0, UR4 ;  /* 0x0000000400037c20 */ /* 0x000fe20008410000 */
[----:B----4-:R-:W-:Y:S01]  /*4e60*/  FMNMX.FTZ R134, R134, R7, !PT ;  /* 0x0000000786867209 */ /* 0x010fe20007810000 */
[----:B------:R-:W-:Y:S02]  /*4e70*/  FADD.FTZ R0, -R135, R132 ;  /* 0x0000008487007221 */ /* 0x000fe40000010100 */
[----:B------:R1:W2:Y:S01]  /*4e80*/  MUFU.EX2 R132, R3 ;  /* 0x0000000300847308 */ /* 0x0002a20000000800 */
[----:B-----5:R-:W-:Y:S01]  /*4e90*/  FMNMX.FTZ R133, R2, R4, !PT ;  /* 0x0000000402857209 */ /* 0x020fe20007810000 */
        /* <DEDUP_REMOVED lines=12> */
[----:B------:R-:W-:Y:S01]  /*4f60*/  FFMA.FTZ R4, R141, UR4, -R137 ;  /* 0x000000048d047c23 */ /* 0x000fe20008010889 */
[----:B------:R-:W-:Y:S01]  /*4f70*/  FSEL R138, R138, RZ, P1 ;  /* 0x000000ff8a8a7208 */ /* 0x000fe20000800000 */
[C---:B------:R-:W-:Y:S01]  /*4f80*/  FMUL.FTZ R141, R134.reuse, UR4 ;  /* 0x00000004868d7c20 */ /* 0x040fe20008410000 */
[----:B------:R-:W-:Y:S01]  /*4f90*/  FSETP.NEU.FTZ.AND P1, PT, R134, -INF , PT ;  /* 0xff8000008600780b */ /* 0x000fe20003f3d000 */
[C---:B------:R-:W-:Y:S01]  /*4fa0*/  FMUL.FTZ R32, R132.reuse, R172 ;  /* 0x000000ac84207220 */ /* 0x040fe20000410000 */
[C---:B------:R-:W-:Y:S01]  /*4fb0*/  FMUL.FTZ R33, R132.reuse, R173 ;  /* 0x000000ad84217220 */ /* 0x040fe20000410000 */
[--C-:B------:R-:W-:Y:S03]  /*4fc0*/  FFMA.FTZ R5, R13, UR4, -R138.reuse ;  /* 0x000000040d057c23 */ /* 0x100fe6000801088a */
[----:B------:R2:W-:Y:S01]  /*4fd0*/  MUFU.EX2 R248, R4 ;  /* 0x0000000400f87308 */ /* 0x0005e20000000800 */
[----:B------:R-:W-:Y:S01]  /*4fe0*/  FSEL R141, R141, RZ, P1 ;  /* 0x000000ff8d8d7208 */ /* 0x000fe20000800000 */
[C---:B------:R-:W-:Y:S01]  /*4ff0*/  FMUL.FTZ R36, R132.reuse, R36 ;  /* 0x0000002484247220 */ /* 0x040fe20000410000 */
[C---:B------:R-:W-:Y:S01]  /*5000*/  FSETP.NEU.FTZ.AND P1, PT, R133.reuse, -INF , PT ;  /* 0xff8000008500780b */ /* 0x040fe20003f3d000 */
[C---:B------:R-:W-:Y:S01]  /*5010*/  FMUL.FTZ R37, R132.reuse, R37 ;  /* 0x0000002584257220 */ /* 0x040fe20000410000 */
[----:B------:R-:W-:Y:S01]  /*5020*/  FMUL.FTZ R48, R132, R48 ;  /* 0x0000003084307220 */ /* 0x000fe20000410000 */
[--C-:B------:R-:W-:Y:S01]  /*5030*/  FFMA.FTZ R9, R184, UR4, -R141.reuse ;  /* 0x00000004b8097c23 */ /* 0x100fe2000801088d */
[----:B------:R-:W-:Y:S03]  /*5040*/  FFMA.FTZ R7, R180, UR4, -R141 ;  /* 0x00000004b4077c23 */ /* 0x000fe6000801088d */
[----:B------:R-:W4:Y:S01]  /*5050*/  MUFU.EX2 R0, R0 ;  /* 0x0000000000007308 */ /* 0x000f220000000800 */
[C---:B-1----:R-:W-:Y:S01]  /*5060*/  FMUL.FTZ R8, R2.reuse, R144 ;  /* 0x0000009002087220 */ /* 0x042fe20000410000 */
[C---:B------:R-:W-:Y:S01]  /*5070*/  FMUL.FTZ R13, R2.reuse, R153 ;  /* 0x00000099020d7220 */ /* 0x040fe20000410000 */
[C---:B------:R-:W-:Y:S01]  /*5080*/  FMUL.FTZ R24, R2.reuse, R160 ;  /* 0x000000a002187220 */ /* 0x040fe20000410000 */
[C---:B------:R-:W-:Y:S01]  /*5090*/  FMUL.FTZ R25, R2.reuse, R161 ;  /* 0x000000a102197220 */ /* 0x040fe20000410000 */
[C---:B------:R-:W-:Y:S01]  /*50a0*/  FMUL.FTZ R28, R2.reuse, R168 ;  /* 0x000000a8021c7220 */ /* 0x040fe20000410000 */
[C---:B------:R-:W-:Y:S01]  /*50b0*/  FMUL.FTZ R29, R2.reuse, R169 ;  /* 0x000000a9021d7220 */ /* 0x040fe20000410000 */
[----:B------:R-:W-:Y:S03]  /*50c0*/  FMUL.FTZ R40, R2, R40 ;  /* 0x0000002802287220 */ /* 0x000fe60000410000 */
[----:B------:R1:W-:Y:S01]  /*50d0*/  MUFU.EX2 R241, R9 ;  /* 0x0000000900f17308 */ /* 0x0003e20000000800 */
[--C-:B--2---:R-:W-:Y:S01]  /*50e0*/  FFMA.FTZ R4, R182, UR4, -R137.reuse ;  /* 0x00000004b6047c23 */ /* 0x104fe20008010889 */
[C---:B------:R-:W-:Y:S01]  /*50f0*/  FMUL.FTZ R41, R2.reuse, R41 ;  /* 0x0000002902297220 */ /* 0x040fe20000410000 */
[C---:B------:R-:W-:Y:S01]  /*5100*/  FMUL.FTZ R44, R2.reuse, R44 ;  /* 0x0000002c022c7220 */ /* 0x040fe20000410000 */
[----:B------:R-:W-:Y:S01]  /*5110*/  FMUL.FTZ R45, R2, R45 ;  /* 0x0000002d022d7220 */ /* 0x000fe20000410000 */
[C---:B------:R-:W-:Y:S01]  /*5120*/  FMUL.FTZ R49, R132.reuse, R49 ;  /* 0x0000003184317220 */ /* 0x040fe20000410000 */
[C---:B------:R-:W-:Y:S01]  /*5130*/  FMUL.FTZ R52, R132.reuse, R52 ;  /* 0x0000003484347220 */ /* 0x040fe20000410000 */
[----:B------:R-:W-:Y:S03]  /*5140*/  FMUL.FTZ R53, R132, R53 ;  /* 0x0000003584357220 */ /* 0x000fe60000410000 */
[----:B------:R2:W5:Y:S01]  /*5150*/  MUFU.EX2 R250, R4 ;  /* 0x0000000400fa7308 */ /* 0x0005620000000800 */
[C---:B----4-:R-:W-:Y:S01]  /*5160*/  FMUL.FTZ R10, R0.reuse, R146 ;  /* 0x00000092000a7220 */ /* 0x050fe20000410000 */
[C---:B------:R-:W-:Y:S01]  /*5170*/  FMUL.FTZ R26, R0.reuse, R162 ;  /* 0x000000a2001a7220 */ /* 0x040fe20000410000 */
[C---:B------:R-:W-:Y:S01]  /*5180*/  FMUL.FTZ R27, R0.reuse, R163 ;  /* 0x000000a3001b7220 */ /* 0x040fe20000410000 */
[C---:B------:R-:W-:Y:S01]  /*5190*/  FMUL.FTZ R30, R0.reuse, R170 ;  /* 0x000000aa001e7220 */ /* 0x040fe20000410000 */
[C---:B------:R-:W-:Y:S01]  /*51a0*/  FMUL.FTZ R31, R0.reuse, R171 ;  /* 0x000000ab001f7220 */ /* 0x040fe20000410000 */
[C---:B------:R-:W-:Y:S01]  /*51b0*/  FMUL.FTZ R42, R0.reuse, R42 ;  /* 0x0000002a002a7220 */ /* 0x040fe20000410000 */
[----:B------:R-:W-:Y:S03]  /*51c0*/  FMUL.FTZ R43, R0, R43 ;  /* 0x0000002b002b7220 */ /* 0x000fe60000410000 */
[----:B------:R-:W4:Y:S01]  /*51d0*/  MUFU.EX2 R3, R3 ;  /* 0x0000000300037308 */ /* 0x000f220000000800 */
[----:B-1----:R-:W-:Y:S01]  /*51e0*/  FMUL.FTZ R9, R2, R145 ;  /* 0x0000009102097220 */ /* 0x002fe20000410000 */
[C---:B------:R-:W-:Y:S01]  /*51f0*/  FMUL.FTZ R46, R0.reuse, R46 ;  /* 0x0000002e002e7220 */ /* 0x040fe20000410000 */
[----:B------:R-:W-:Y:S01]  /*5200*/  FMUL.FTZ R47, R0, R47 ;  /* 0x0000002f002f7220 */ /* 0x000fe20000410000 */
[----:B------:R-:W-:Y:S01]  /*5210*/  LDSM.16.MT88.4 R160, [R213+0xb000] ;  /* 0x00b00000d5a0783b */ /* 0x000fe20000004200 */
[C---:B------:R-:W-:Y:S01]  /*5220*/  FMUL.FTZ R56, R2.reuse, R56 ;  /* 0x0000003802387220 */ /* 0x040fe20000410000 */
[----:B------:R-:W-:Y:S01]  /*5230*/  FMUL.FTZ R57, R2, R57 ;  /* 0x0000003902397220 */ /* 0x000fe20000410000 */
[----:B------:R-:W-:Y:S03]  /*5240*/  FMUL.FTZ R58, R0, R58 ;  /* 0x0000003a003a7220 */ /* 0x000fe60000410000 */
[----:B------:R1:W-:Y:S01]  /*5250*/  MUFU.EX2 R245, R5 ;  /* 0x0000000500f57308 */ /* 0x0003e20000000800 */
[--C-:B--2---:R-:W-:Y:S01]  /*5260*/  FFMA.FTZ R4, R142, UR4, -R138.reuse ;  /* 0x000000048e047c23 */ /* 0x104fe2000801088a */
[----:B------:R-:W-:Y:S01]  /*5270*/  FMUL.FTZ R142, R133, UR4 ;  /* 0x00000004858e7c20 */ /* 0x000fe20008410000 */
[----:B-----5:R-:W-:Y:S01]  /*5280*/  F2FP.BF16.F32.PACK_AB R144, R250, R248 ;  /* 0x000000f8fa90723e */ /* 0x020fe200000010ff */
[----:B------:R-:W-:Y:S01]  /*5290*/  FMUL.FTZ R59, R0, R59 ;  /* 0x0000003b003b7220 */ /* 0x000fe20000410000 */
[C---:B------:R-:W-:Y:S01]  /*52a0*/  FMUL.FTZ R60, R2.reuse, R60 ;  /* 0x0000003c023c7220 */ /* 0x040fe20000410000 */
[----:B------:R-:W-:Y:S01]  /*52b0*/  FMUL.FTZ R61, R2, R61 ;  /* 0x0000003d023d7220 */ /* 0x000fe20000410000 */
[----:B------:R-:W-:Y:S03]  /*52c0*/  FSEL R142, R142, RZ, P1 ;  /* 0x000000ff8e8e7208 */ /* 0x000fe60000800000 */
[----:B------:R2:W-:Y:S01]  /*52d0*/  MUFU.EX2 R244, R4 ;  /* 0x0000000400f47308 */ /* 0x0005e20000000800 */
[C---:B----4-:R-:W-:Y:S01]  /*52e0*/  FMUL.FTZ R6, R3.reuse, R150 ;  /* 0x0000009603067220 */ /* 0x050fe20000410000 */
[C---:B------:R-:W-:Y:S01]  /*52f0*/  FMUL.FTZ R18, R3.reuse, R158 ;  /* 0x0000009e03127220 */ /* 0x040fe20000410000 */
[C---:B------:R-:W-:Y:S01]  /*5300*/  FMUL.FTZ R19, R3.reuse, R159 ;  /* 0x0000009f03137220 */ /* 0x040fe20000410000 */
[C---:B------:R-:W-:Y:S01]  /*5310*/  FMUL.FTZ R34, R3.reuse, R174 ;  /* 0x000000ae03227220 */ /* 0x040fe20000410000 */
[----:B------:R-:W-:Y:S01]  /*5320*/  LDSM.16.MT88.4 R156, [R217+0xa000] ;  /* 0x00a00000d99c783b */ /* 0x000fe20000004200 */
[C---:B---3--:R-:W-:Y:S01]  /*5330*/  FMUL.FTZ R35, R3.reuse, R175 ;  /* 0x000000af03237220 */ /* 0x048fe20000410000 */
[C---:B------:R-:W-:Y:S03]  /*5340*/  FMUL.FTZ R38, R3.reuse, R38 ;  /* 0x0000002603267220 */ /* 0x040fe60000410000 */
[----:B------:R3:W4:Y:S01]  /*5350*/  MUFU.EX2 R239, R7 ;  /* 0x0000000700ef7308 */ /* 0x0007220000000800 */
[----:B-1----:R-:W-:Y:S01]  /*5360*/  FMUL.FTZ R5, R132, R149 ;  /* 0x0000009584057220 */ /* 0x002fe20000410000 */
[C---:B------:R-:W-:Y:S01]  /*5370*/  FMUL.FTZ R39, R3.reuse, R39 ;  /* 0x0000002703277220 */ /* 0x040fe20000410000 */
[C---:B------:R-:W-:Y:S01]  /*5380*/  FMUL.FTZ R50, R3.reuse, R50 ;  /* 0x0000003203327220 */ /* 0x040fe20000410000 */
[C---:B------:R-:W-:Y:S01]  /*5390*/  FMUL.FTZ R51, R3.reuse, R51 ;  /* 0x0000003303337220 */ /* 0x040fe20000410000 */
[C---:B------:R-:W-:Y:S01]  /*53a0*/  FMUL.FTZ R54, R3.reuse, R54 ;  /* 0x0000003603367220 */ /* 0x040fe20000410000 */
[----:B------:R-:W-:Y:S01]  /*53b0*/  FMUL.FTZ R55, R3, R55 ;  /* 0x0000003703377220 */ /* 0x000fe20000410000 */
[C---:B------:R-:W-:Y:S01]  /*53c0*/  FMUL.FTZ R62, R0.reuse, R62 ;  /* 0x0000003e003e7220 */ /* 0x040fe20000410000 */
[----:B------:R-:W-:Y:S01]  /*53d0*/  FMUL.FTZ R63, R0, R63 ;  /* 0x0000003f003f7220 */ /* 0x000fe20000410000 */
[--C-:B--2---:R-:W-:Y:S01]  /*53e0*/  FFMA.FTZ R4, R183, UR4, -R138.reuse ;  /* 0x00000004b7047c23 */ /* 0x104fe2000801088a */
[C---:B------:R-:W-:Y:S01]  /*53f0*/  FMUL.FTZ R64, R132.reuse, R64 ;  /* 0x0000004084407220 */ /* 0x040fe20000410000 */
[C---:B------:R-:W-:Y:S01]  /*5400*/  FMUL.FTZ R65, R132.reuse, R65 ;  /* 0x0000004184417220 */ /* 0x040fe20000410000 */
[C---:B------:R-:W-:Y:S01]  /*5410*/  FMUL.FTZ R66, R3.reuse, R66 ;  /* 0x0000004203427220 */ /* 0x040fe20000410000 */
[----:B------:R1:W2:Y:S01]  /*5420*/  MUFU.EX2 R246, R4 ;  /* 0x0000000400f67308 */ /* 0x0002a20000000800 */
[C---:B------:R-:W-:Y:S01]  /*5430*/  FMUL.FTZ R67, R3.reuse, R67 ;  /* 0x0000004303437220 */ /* 0x040fe20000410000 */
[C---:B------:R-:W-:Y:S01]  /*5440*/  FMUL.FTZ R68, R132.reuse, R68 ;  /* 0x0000004484447220 */ /* 0x040fe20000410000 */
[----:B------:R-:W-:Y:S01]  /*5450*/  FMUL.FTZ R69, R132, R69 ;  /* 0x0000004584457220 */ /* 0x000fe20000410000 */
[----:B---3--:R-:W-:Y:S01]  /*5460*/  FMUL.FTZ R7, R3, R151 ;  /* 0x0000009703077220 */ /* 0x008fe20000410000 */
[----:B----4-:R-:W-:Y:S01]  /*5470*/  F2FP.BF16.F32.PACK_AB R150, R241, R239 ;  /* 0x000000eff196723e */ /* 0x010fe200000010ff */
        /* <DEDUP_REMOVED lines=10> */
[----:B------:R-:W-:Y:S01]  /*5520*/  FMUL.FTZ R80, R132, R80 ;  /* 0x0000005084507220 */ /* 0x000fe20000410000 */
[--C-:B-1----:R-:W-:Y:S01]  /*5530*/  FFMA.FTZ R4, R12, UR4, -R137.reuse ;  /* 0x000000040c047c23 */ /* 0x102fe20008010889 */
[----:B--2---:R-:W-:Y:S01]  /*5540*/  F2FP.BF16.F32.PACK_AB R145, R246, R244 ;  /* 0x000000f4f691723e */ /* 0x004fe200000010ff */
[----:B------:R-:W-:Y:S01]  /*5550*/  FMUL.FTZ R12, R2, R152 ;  /* 0x00000098020c7220 */ /* 0x000fe20000410000 */
[C---:B------:R-:W-:Y:S01]  /*5560*/  FMUL.FTZ R81, R132.reuse, R81 ;  /* 0x0000005184517220 */ /* 0x040fe20000410000 */
[----:B------:R1:W-:Y:S01]  /*5570*/  MUFU.EX2 R247, R4 ;  /* 0x0000000400f77308 */ /* 0x0003e20000000800 */
        /* <DEDUP_REMOVED lines=16> */
[----:B-1----:R-:W-:Y:S01]  /*5680*/  FFMA.FTZ R4, R11, UR4, -R137 ;  /* 0x000000040b047c23 */ /* 0x002fe20008010889 */
[----:B------:R-:W-:Y:S01]  /*5690*/  FMUL.FTZ R11, R0, R147 ;  /* 0x00000093000b7220 */ /* 0x000fe20000410000 */
[C---:B------:R-:W-:Y:S01]  /*56a0*/  FMUL.FTZ R98, R3.reuse, R98 ;  /* 0x0000006203627220 */ /* 0x040fe20000410000 */
[C---:B------:R-:W-:Y:S01]  /*56b0*/  FMUL.FTZ R99, R3.reuse, R99 ;  /* 0x0000006303637220 */ /* 0x040fe20000410000 */
[----:B------:R1:W2:Y:S01]  /*56c0*/  MUFU.EX2 R249, R4 ;  /* 0x0000000400f97308 */ /* 0x0002a20000000800 */
        /* <DEDUP_REMOVED lines=17> */
[----:B--2---:R-:W-:Y:S01]  /*57e0*/  F2FP.BF16.F32.PACK_AB R146, R249, R247 ;  /* 0x000000f7f992723e */ /* 0x004fe200000010ff */
[----:B------:R-:W-:Y:S01]  /*57f0*/  FMUL.FTZ R14, R0, R154 ;  /* 0x0000009a000e7220 */ /* 0x000fe20000410000 */
[C---:B------:R-:W-:Y:S01]  /*5800*/  FMUL.FTZ R116, R132.reuse, R116 ;  /* 0x0000007484747220 */ /* 0x040fe20000410000 */
[----:B------:R1:W2:Y:S01]  /*5810*/  MUFU.EX2 R243, R4 ;  /* 0x0000000400f37308 */ /* 0x0002a20000000800 */
[----:B------:R-:W-:Y:S01]  /*5820*/  FMUL.FTZ R117, R132, R117 ;  /* 0x0000007584757220 */ /* 0x000fe20000410000 */
[C---:B------:R-:W-:Y:S01]  /*5830*/  FMUL.FTZ R118, R3.reuse, R118 ;  /* 0x0000007603767220 */ /* 0x040fe20000410000 */
[C---:B------:R-:W-:Y:S01]  /*5840*/  FMUL.FTZ R119, R3.reuse, R119 ;  /* 0x0000007703777220 */ /* 0x040fe20000410000 */
[----:B------:R-:W-:Y:S01]  /*5850*/  FFMA.FTZ R140, R140, UR4, -R142 ;  /* 0x000000048c8c7c23 */ /* 0x000fe2000801088e */
        /* <DEDUP_REMOVED lines=8> */
[----:B------:R-:W-:Y:S01]  /*58e0*/  LDSM.16.MT88.4 R172, [R215+0xa800] ;  /* 0x00a80000d7ac783b */ /* 0x000fe20000004200 */
[C---:B------:R-:W-:Y:S01]  /*58f0*/  FMUL.FTZ R128, R132.reuse, R128 ;  /* 0x0000008084807220 */ /* 0x040fe20000410000 */
[----:B------:R-:W-:Y:S01]  /*5900*/  FMUL.FTZ R129, R132, R129 ;  /* 0x0000008184817220 */ /* 0x000fe20000410000 */
[----:B------:R-:W-:Y:S01]  /*5910*/  FMUL.FTZ R130, R3, R130 ;  /* 0x0000008203827220 */ /* 0x000fe20000410000 */
[----:B-1----:R-:W-:Y:S01]  /*5920*/  FFMA.FTZ R4, R143, UR4, -R141 ;  /* 0x000000048f047c23 */ /* 0x002fe2000801088d */
[----:B--2---:R-:W-:Y:S01]  /*5930*/  F2FP.BF16.F32.PACK_AB R147, R245, R243 ;  /* 0x000000f3f593723e */ /* 0x004fe200000010ff */
[----:B------:R-:W-:Y:S01]  /*5940*/  FFMA.FTZ R143, R193, UR4, -R137 ;  /* 0x00000004c18f7c23 */ /* 0x000fe20008010889 */
[----:B------:R-:W-:Y:S01]  /*5950*/  FMUL.FTZ R131, R3, R131 ;  /* 0x0000008303837220 */ /* 0x000fe20000410000 */
[----:B------:R1:W2:Y:S10]  /*5960*/  MUFU.EX2 R240, R4 ;  /* 0x0000000400f07308 */ /* 0x0002b40000000800 */
[----:B------:R3:W-:Y:S01]  /*5970*/  MUFU.EX2 R233, R143 ;  /* 0x0000008f00e97308 */ /* 0x0007e20000000800 */
[----:B-1----:R-:W-:Y:S01]  /*5980*/  FFMA.FTZ R4, R186, UR4, -R141 ;  /* 0x00000004ba047c23 */ /* 0x002fe2000801088d */
[----:B--2---:R-:W-:Y:S08]  /*5990*/  FFMA.FTZ R2, R2, R252, R240 ;  /* 0x000000fc02027223 */ /* 0x004ff000000100f0 */
[----:B------:R1:W-:Y:S01]  /*59a0*/  MUFU.EX2 R242, R4 ;  /* 0x0000000400f27308 */ /* 0x0003e20000000800 */
[----:B---3--:R-:W-:Y:S09]  /*59b0*/  FFMA.FTZ R143, R194, UR4, -R138 ;  /* 0x00000004c28f7c23 */ /* 0x008ff2000801088a */
[----:B------:R2:W-:Y:S01]  /*59c0*/  MUFU.EX2 R230, R143 ;  /* 0x0000008f00e67308 */ /* 0x0005e20000000800 */
[----:B-1----:R-:W-:Y:S02]  /*59d0*/  FFMA.FTZ R4, R181, UR4, -R142 ;  /* 0x00000004b5047c23 */ /* 0x002fe4000801088e */
[----:B------:R-:W-:Y:S07]  /*59e0*/  LDSM.16.MT88.4 R180, [R218+0xa800] ;  /* 0x00a80000dab4783b */ /* 0x000fee0000004200 */
[----:B------:R1:W-:Y:S01]  /*59f0*/  MUFU.EX2 R236, R4 ;  /* 0x0000000400ec7308 */ /* 0x0003e20000000800 */
[----:B--2---:R-:W-:Y:S09]  /*5a00*/  FFMA.FTZ R143, R190, UR4, -R138 ;  /* 0x00000004be8f7c23 */ /* 0x004ff2000801088a */
[----:B------:R-:W-:Y:S01]  /*5a10*/  MUFU.EX2 R211, R143 ;  /* 0x0000008f00d37308 */ /* 0x000fe20000000800 */
[--C-:B-1----:R-:W-:Y:S09]  /*5a20*/  FFMA.FTZ R4, R187, UR4, -R142.reuse ;  /* 0x00000004bb047c23 */ /* 0x102ff2000801088e */
[----:B------:R1:W2:Y:S02]  /*5a30*/  MUFU.EX2 R238, R4 ;  /* 0x0000000400ee7308 */ /* 0x0002a40000000800 */
[--C-:B-1----:R-:W-:Y:S01]  /*5a40*/  FFMA.FTZ R4, R185, UR4, -R142.reuse ;  /* 0x00000004b9047c23 */ /* 0x102fe2000801088e */
[----:B--2---:R-:W-:Y:S01]  /*5a50*/  F2FP.BF16.F32.PACK_AB R149, R238, R236 ;  /* 0x000000ecee95723e */ /* 0x004fe200000010ff */
[----:B------:R-:W-:Y:S06]  /*5a60*/  LDSM.16.MT88.4 R184, [R217+0xa800] ;  /* 0x00a80000d9b8783b */ /* 0x000fec0000004200 */
[----:B------:R1:W2:Y:S02]  /*5a70*/  MUFU.EX2 R235, R4 ;  /* 0x0000000400eb7308 */ /* 0x0002a40000000800 */
[----:B-1----:R-:W-:Y:S01]  /*5a80*/  FFMA.FTZ R4, R15, UR4, -R142 ;  /* 0x000000040f047c23 */ /* 0x002fe2000801088e */
[C---:B------:R-:W-:Y:S01]  /*5a90*/  FMUL.FTZ R15, R0.reuse, R155 ;  /* 0x0000009b000f7220 */ /* 0x040fe20000410000 */
[----:B------:R-:W-:Y:S01]  /*5aa0*/  FFMA.FTZ R0, R0, R251, R236 ;  /* 0x000000fb00007223 */ /* 0x000fe200000100ec */
[----:B------:R-:W1:Y:S05]  /*5ab0*/  LDSM.16.MT88.4 R152, [R218+0xa000] ;  /* 0x00a00000da98783b */ /* 0x000e6a0000004200 */
[----:B------:R3:W4:Y:S01]  /*5ac0*/  MUFU.EX2 R237, R4 ;  /* 0x0000000400ed7308 */ /* 0x0007220000000800 */
[----:B------:R-:W-:Y:S04]  /*5ad0*/  FADD.FTZ R0, R238, R0 ;  /* 0x00000000ee007221 */ /* 0x000fe80000010000 */
[----:B--2---:R-:W-:Y:S01]  /*5ae0*/  FADD.FTZ R0, R235, R0 ;  /* 0x00000000eb007221 */ /* 0x004fe20000010000 */
[----:B---3--:R-:W-:Y:S01]  /*5af0*/  FMUL.FTZ R4, R132, R148 ;  /* 0x0000009484047220 */ /* 0x008fe20000410000 */
[----:B------:R-:W-:Y:S02]  /*5b00*/  F2FP.BF16.F32.PACK_AB R148, R242, R240 ;  /* 0x000000f0f294723e */ /* 0x000fe400000010ff */
[----:B----4-:R-:W-:Y:S04]  /*5b10*/  F2FP.BF16.F32.PACK_AB R151, R237, R235 ;  /* 0x000000ebed97723e */ /* 0x010fe800000010ff */
[-C--:B------:R-:W-:Y:S06]  /*5b20*/  HMMA.16816.F32.BF16 R4, R144, R20.reuse, R4 ;  /* 0x000000149004723c */ /* 0x080fec0000041804 */
[C---:B------:R-:W-:Y:S06]  /*5b30*/  HMMA.16816.F32.BF16 R8, R148.reuse, R20, R8 ;  /* 0x000000149408723c */ /* 0x040fec0000041808 */
[-C--:B------:R-:W-:Y:S05]  /*5b40*/  HMMA.16816.F32.BF16 R12, R148, R22.reuse, R12 ;  /* 0x00000016940c723c */ /* 0x080fea000004180c */
[C---:B------:R-:W-:Y:S01]  /*5b50*/  FMUL.FTZ R20, R132.reuse, R164 ;  /* 0x000000a484147220 */ /* 0x040fe20000410000 */
[C---:B------:R-:W-:Y:S05]  /*5b60*/  HMMA.16816.F32.BF16 R16, R144.reuse, R22, R16 ;  /* 0x000000169010723c */ /* 0x040fea0000041810 */
[----:B------:R-:W-:Y:S01]  /*5b70*/  FMUL.FTZ R21, R132, R165 ;  /* 0x000000a584157220 */ /* 0x000fe20000410000 */
[--C-:B------:R-:W-:Y:S01]  /*5b80*/  FFMA.FTZ R164, R189, UR4, -R137.reuse ;  /* 0x00000004bda47c23 */ /* 0x100fe20008010889 */
[C---:B------:R-:W-:Y:S01]  /*5b90*/  FMUL.FTZ R22, R3.reuse, R166 ;  /* 0x000000a603167220 */ /* 0x040fe20000410000 */
[----:B------:R-:W-:Y:S02]  /*5ba0*/  FMUL.FTZ R23, R3, R167 ;  /* 0x000000a703177220 */ /* 0x000fe40000410000 */
[----:B------:R-:W-:Y:S05]  /*5bb0*/  MUFU.EX2 R231, R164 ;  /* 0x000000a400e77308 */ /* 0x000fea0000000800 */
[-C--:B------:R-:W-:Y:S06]  /*5bc0*/  HMMA.16816.F32.BF16 R20, R144, R176.reuse, R20 ;  /* 0x000000b09014723c */ /* 0x080fec0000041814 */
[C---:B------:R-:W-:Y:S06]  /*5bd0*/  HMMA.16816.F32.BF16 R24, R148.reuse, R176, R24 ;  /* 0x000000b09418723c */ /* 0x040fec0000041818 */
[-C--:B------:R-:W-:Y:S06]  /*5be0*/  HMMA.16816.F32.BF16 R28, R148, R178.reuse, R28 ;  /* 0x000000b2941c723c */ /* 0x080fec000004181c */
[C---:B------:R-:W-:Y:S06]  /*5bf0*/  HMMA.16816.F32.BF16 R32, R144.reuse, R178, R32 ;  /* 0x000000b29020723c */ /* 0x040fec0000041820 */
[-C--:B-1----:R-:W-:Y:S06]  /*5c00*/  HMMA.16816.F32.BF16 R36, R144, R152.reuse, R36 ;  /* 0x000000989024723c */ /* 0x082fec0000041824 */
[C---:B------:R-:W-:Y:S06]  /*5c10*/  HMMA.16816.F32.BF16 R40, R148.reuse, R152, R40 ;  /* 0x000000989428723c */ /* 0x040fec0000041828 */
[-C--:B------:R-:W-:Y:S06]  /*5c20*/  HMMA.16816.F32.BF16 R44, R148, R154.reuse, R44 ;  /* 0x0000009a942c723c */ /* 0x080fec000004182c */
[C---:B------:R-:W-:Y:S01]  /*5c30*/  HMMA.16816.F32.BF16 R48, R144.reuse, R154, R48 ;  /* 0x0000009a9030723c */ /* 0x040fe20000041830 */
[----:B------:R-:W1:Y:S05]  /*5c40*/  LDSM.16.MT88.4 R152, [R215+0xb000] ;  /* 0x00b00000d798783b */ /* 0x000e6a0000004200 */
[-C--:B------:R-:W-:Y:S06]  /*5c50*/  HMMA.16816.F32.BF16 R52, R144, R156.reuse, R52 ;  /* 0x0000009c9034723c */ /* 0x080fec0000041834 */
[C---:B------:R-:W-:Y:S06]  /*5c60*/  HMMA.16816.F32.BF16 R56, R148.reuse, R156, R56 ;  /* 0x0000009c9438723c */ /* 0x040fec0000041838 */
[-C--:B------:R-:W-:Y:S05]  /*5c70*/  HMMA.16816.F32.BF16 R60, R148, R158.reuse, R60 ;  /* 0x0000009e943c723c */ /* 0x080fea000004183c */
[--C-:B------:R-:W-:Y:S01]  /*5c80*/  FFMA.FTZ R156, R192, UR4, -R137.reuse ;  /* 0x00000004c09c7c23 */ /* 0x100fe20008010889 */
[C---:B------:R-:W-:Y:S03]  /*5c90*/  HMMA.16816.F32.BF16 R64, R144.reuse, R158, R64 ;  /* 0x0000009e9040723c */ /* 0x040fe60000041840 */
[----:B------:R2:W-:Y:S02]  /*5ca0*/  MUFU.EX2 R234, R156 ;  /* 0x0000009c00ea7308 */ /* 0x0005e40000000800 */
[----:B------:R-:W-:Y:S01]  /*5cb0*/  FFMA.FTZ R137, R188, UR4, -R137 ;  /* 0x00000004bc897c23 */ /* 0x000fe20008010889 */
[-C--:B------:R-:W-:Y:S07]  /*5cc0*/  HMMA.16816.F32.BF16 R68, R144, R160.reuse, R68 ;  /* 0x000000a09044723c */ /* 0x080fee0000041844 */
[----:B------:R3:W-:Y:S01]  /*5cd0*/  MUFU.EX2 R229, R137 ;  /* 0x0000008900e57308 */ /* 0x0007e20000000800 */
[C---:B------:R-:W-:Y:S06]  /*5ce0*/  HMMA.16816.F32.BF16 R72, R148.reuse, R160, R72 ;  /* 0x000000a09448723c */ /* 0x040fec0000041848 */
[-C--:B------:R-:W-:Y:S01]  /*5cf0*/  HMMA.16816.F32.BF16 R76, R148, R162.reuse, R76 ;  /* 0x000000a2944c723c */ /* 0x080fe2000004184c */
[----:B--2---:R-:W2:Y:S04]  /*5d00*/  LDSM.16.MT88.4 R156, [R218+0xb000] ;  /* 0x00b00000da9c783b */ /* 0x004ea80000004200 */
[--C-:B------:R-:W-:Y:S01]  /*5d10*/  FFMA.FTZ R160, R195, UR4, -R138.reuse ;  /* 0x00000004c3a07c23 */ /* 0x100fe2000801088a */
[C---:B------:R-:W-:Y:S03]  /*5d20*/  HMMA.16816.F32.BF16 R80, R144.reuse, R162, R80 ;  /* 0x000000a29050723c */ /* 0x040fe60000041850 */
[----:B------:R-:W-:Y:S01]  /*5d30*/  MUFU.EX2 R232, R160 ;  /* 0x000000a000e87308 */ /* 0x000fe20000000800 */
[----:B------:R-:W-:Y:S01]  /*5d40*/  LDSM.16.MT88.4 R192, [R215+0xb800] ;  /* 0x00b80000d7c0783b */ /* 0x000fe20000004200 */
[--C-:B---3--:R-:W-:Y:S01]  /*5d50*/  FFMA.FTZ R137, R196, UR4, -R141.reuse ;  /* 0x00000004c4897c23 */ /* 0x108fe2000801088d */
[-C--:B-1----:R-:W-:Y:S07]  /*5d60*/  HMMA.16816.F32.BF16 R84, R144, R152.reuse, R84 ;  /* 0x000000989054723c */ /* 0x082fee0000041854 */
[----:B------:R1:W-:Y:S01]  /*5d70*/  MUFU.EX2 R209, R137 ;  /* 0x0000008900d17308 */ /* 0x0003e20000000800 */
[C---:B------:R-:W-:Y:S04]  /*5d80*/  HMMA.16816.F32.BF16 R88, R148.reuse, R152, R88 ;  /* 0x000000989458723c */ /* 0x040fe80000041858 */
[----:B------:R-:W-:Y:S02]  /*5d90*/  FFMA.FTZ R138, R191, UR4, -R138 ;  /* 0x00000004bf8a7c23 */ /* 0x000fe4000801088a */
[-C--:B------:R-:W-:Y:S01]  /*5da0*/  HMMA.16816.F32.BF16 R92, R148, R154.reuse, R92 ;  /* 0x0000009a945c723c */ /* 0x080fe2000004185c */
[----:B------:R-:W-:Y:S02]  /*5db0*/  LDSM.16.MT88.4 R188, [R213+0xb800] ;  /* 0x00b80000d5bc783b */ /* 0x000fe40000004200 */
[----:B------:R3:W4:Y:S03]  /*5dc0*/  MUFU.EX2 R210, R138 ;  /* 0x0000008a00d27308 */ /* 0x0007260000000800 */
[C---:B------:R-:W-:Y:S03]  /*5dd0*/  HMMA.16816.F32.BF16 R96, R144.reuse, R154, R96 ;  /* 0x0000009a9060723c */ /* 0x040fe60000041860 */
[----:B------:R-:W5:Y:S02]  /*5de0*/  LDSM.16.MT88.4 R152, [R217+0xb000] ;  /* 0x00b00000d998783b */ /* 0x000f640000004200 */
[--C-:B-1----:R-:W-:Y:S04]  /*5df0*/  FFMA.FTZ R137, R198, UR4, -R141.reuse ;  /* 0x00000004c6897c23 */ /* 0x102fe8000801088d */
[----:B------:R1:W1:Y:S01]  /*5e00*/  MUFU.EX2 R208, R137 ;  /* 0x0000008900d07308 */ /* 0x0002620000000800 */
[-C--:B--2---:R-:W-:Y:S03]  /*5e10*/  HMMA.16816.F32.BF16 R100, R144, R156.reuse, R100 ;  /* 0x0000009c9064723c */ /* 0x084fe60000041864 */
[--C-:B---3--:R-:W-:Y:S01]  /*5e20*/  FFMA.FTZ R138, R197, UR4, -R142.reuse ;  /* 0x00000004c58a7c23 */ /* 0x108fe2000801088e */
[----:B----4-:R-:W-:Y:S02]  /*5e30*/  F2FP.BF16.F32.PACK_AB R143, R210, R211 ;  /* 0x000000d3d28f723e */ /* 0x010fe400000010ff */
[C---:B------:R-:W-:Y:S03]  /*5e40*/  HMMA.16816.F32.BF16 R104, R148.reuse, R156, R104 ;  /* 0x0000009c9468723c */ /* 0x040fe60000041868 */
[----:B------:R-:W-:Y:S03]  /*5e50*/  MUFU.EX2 R207, R138 ;  /* 0x0000008a00cf7308 */ /* 0x000fe60000000800 */
[-C--:B------:R-:W-:Y:S07]  /*5e60*/  HMMA.16816.F32.BF16 R108, R148, R158.reuse, R108 ;  /* 0x0000009e946c723c */ /* 0x080fee000004186c */
[----:B------:R2:W-:Y:S01]  /*5e70*/  MUFU.EX2 R138, R140 ;  /* 0x0000008c008a7308 */ /* 0x0005e20000000800 */
[--C-:B-1----:R-:W-:Y:S01]  /*5e80*/  FFMA.FTZ R137, R201, UR4, -R142.reuse ;  /* 0x00000004c9897c23 */ /* 0x102fe2000801088e */
[C---:B------:R-:W-:Y:S01]  /*5e90*/  HMMA.16816.F32.BF16 R112, R144.reuse, R158, R112 ;  /* 0x0000009e9070723c */ /* 0x040fe20000041870 */
[----:B------:R-:W1:Y:S07]  /*5ea0*/  LDSM.16.MT88.4 R156, [R213+0xa800] ;  /* 0x00a80000d59c783b */ /* 0x000e6e0000004200 */
[----:B------:R3:W4:Y:S03]  /*5eb0*/  MUFU.EX2 R206, R137 ;  /* 0x0000008900ce7308 */ /* 0x0007260000000800 */
[----:B------:R-:W-:Y:S01]  /*5ec0*/  FFMA.FTZ R142, R139, UR4, -R142 ;  /* 0x000000048b8e7c23 */ /* 0x000fe2000801088e */
[----:B------:R-:W-:Y:S01]  /*5ed0*/  F2FP.BF16.F32.PACK_AB R176, R208, R209 ;  /* 0x000000d1d0b0723e */ /* 0x000fe200000010ff */
[----:B------:R-:W4:Y:S01]  /*5ee0*/  LDL.LU R139, [R1] ;  /* 0x00000000018b7983 */ /* 0x000f220000300800 */
[-C--:B-----5:R-:W-:Y:S03]  /*5ef0*/  HMMA.16816.F32.BF16 R116, R144, R152.reuse, R116 ;  /* 0x000000989074723c */ /* 0x0a0fe60000041874 */
[----:B--2---:R-:W-:Y:S03]  /*5f00*/  F2FP.BF16.F32.PACK_AB R140, R234, R233 ;  /* 0x000000e9ea8c723e */ /* 0x004fe600000010ff */
[C---:B------:R-:W-:Y:S05]  /*5f10*/  HMMA.16816.F32.BF16 R120, R148.reuse, R152, R120 ;  /* 0x000000989478723c */ /* 0x040fea0000041878 */
[--C-:B---3--:R-:W-:Y:S01]  /*5f20*/  FFMA.FTZ R137, R199, UR4, -R141.reuse ;  /* 0x00000004c7897c23 */ /* 0x108fe2000801088d */
[-C--:B------:R-:W-:Y:S01]  /*5f30*/  HMMA.16816.F32.BF16 R124, R148, R154.reuse, R124 ;  /* 0x0000009a947c723c */ /* 0x080fe2000004187c */
[----:B------:R-:W2:Y:S02]  /*5f40*/  LDSM.16.MT88.4 R196, [R218+0xb800] ;  /* 0x00b80000dac4783b */ /* 0x000ea40000004200 */
[----:B------:R-:W-:Y:S02]  /*5f50*/  MUFU.EX2 R205, R137 ;  /* 0x0000008900cd7308 */ /* 0x000fe40000000800 */
[----:B------:R-:W-:Y:S01]  /*5f60*/  FFMA.FTZ R141, R200, UR4, -R141 ;  /* 0x00000004c88d7c23 */ /* 0x000fe2000801088d */
[----:B------:R-:W-:Y:S03]  /*5f70*/  HMMA.16816.F32.BF16 R128, R144, R154, R128 ;  /* 0x0000009a9080723c */ /* 0x000fe60000041880 */
[----:B------:R-:W3:Y:S04]  /*5f80*/  LDSM.16.MT88.4 R200, [R217+0xb800] ;  /* 0x00b80000d9c8783b */ /* 0x000ee80000004200 */
[----:B------:R5:W1:Y:S01]  /*5f90*/  MUFU.EX2 R204, R141 ;  /* 0x0000008d00cc7308 */ /* 0x000a620000000800 */
[----:B----4-:R-:W-:Y:S09]  /*5fa0*/  F2FP.BF16.F32.PACK_AB R177, R206, R207 ;  /* 0x000000cfceb1723e */ /* 0x010ff200000010ff */
[----:B------:R4:W2:Y:S01]  /*5fb0*/  MUFU.EX2 R137, R142 ;  /* 0x0000008e00897308 */ /* 0x0008a20000000800 */
[----:B-----5:R-:W-:Y:S02]  /*5fc0*/  F2FP.BF16.F32.PACK_AB R141, R232, R230 ;  /* 0x000000e6e88d723e */ /* 0x020fe400000010ff */
[----:B-1----:R-:W-:Y:S02]  /*5fd0*/  F2FP.BF16.F32.PACK_AB R178, R204, R205 ;  /* 0x000000cdccb2723e */ /* 0x002fe400000010ff */
[----:B----4-:R-:W-:Y:S02]  /*5fe0*/  F2FP.BF16.F32.PACK_AB R142, R229, R231 ;  /* 0x000000e7e58e723e */ /* 0x010fe400000010ff */
[----:B--2---:R-:W-:Y:S05]  /*5ff0*/  F2FP.BF16.F32.PACK_AB R179, R137, R138 ;  /* 0x0000008a89b3723e */ /* 0x004fea00000010ff */
[-C--:B------:R-:W-:Y:S01]  /*6000*/  HMMA.16816.F32.BF16 R148, R140, R156.reuse, R4 ;  /* 0x0000009c8c94723c */ /* 0x080fe20000041804 */
[----:B------:R-:W2:Y:S05]  /*6010*/  LDL.LU R7, [R1+0x4] ;  /* 0x0000040001077983 */ /* 0x000eaa0000300800 */
        /* <DEDUP_REMOVED lines=32> */
[-C--:B---3--:R-:W-:Y:S06]  /*6220*/  HMMA.16816.F32.BF16 R116, R140, R200.reuse, R116 ;  /* 0x000000c88c74723c */ /* 0x088fec0000041874 */
[C---:B------:R-:W-:Y:S06]  /*6230*/  HMMA.16816.F32.BF16 R120, R176.reuse, R200, R120 ;  /* 0x000000c8b078723c */ /* 0x040fec0000041878 */
[-C--:B------:R-:W-:Y:S06]  /*6240*/  HMMA.16816.F32.BF16 R124, R176, R202.reuse, R124 ;  /* 0x000000cab07c723c */ /* 0x080fec000004187c */
[----:B------:R-:W-:Y:S05]  /*6250*/  HMMA.16816.F32.BF16 R128, R140, R202, R128 ;  /* 0x000000ca8c80723c */ /* 0x000fea0000041880 */
[----:B------:R-:W-:Y:S06]  /*6260*/  FFMA.FTZ R3, R3, R139, R244 ;  /* 0x0000008b03037223 */ /* 0x000fec00000100f4 */
[----:B------:R-:W-:Y:S04]  /*6270*/  FADD.FTZ R3, R246, R3 ;  /* 0x00000003f6037221 */ /* 0x000fe80000010000 */
[----:B------:R-:W-:Y:S04]  /*6280*/  FADD.FTZ R3, R243, R3 ;  /* 0x00000003f3037221 */ /* 0x000fe80000010000 */
[----:B------:R-:W-:Y:S01]  /*6290*/  FADD.FTZ R3, R245, R3 ;  /* 0x00000003f5037221 */ /* 0x000fe20000010000 */
[----:B--2---:R-:W-:Y:S04]  /*62a0*/  FFMA.FTZ R132, R132, R7, R248 ;  /* 0x0000000784847223 */ /* 0x004fe800000100f8 */
[----:B------:R-:W-:Y:S04]  /*62b0*/  FADD.FTZ R132, R250, R132 ;  /* 0x00000084fa847221 */ /* 0x000fe80000010000 */
[----:B------:R-:W-:Y:S01]  /*62c0*/  FADD.FTZ R2, R247, R132 ;  /* 0x00000084f7027221 */ /* 0x000fe20000010000 */
[----:B------:R-:W-:Y:S03]  /*62d0*/  MOV R132, R135 ;  /* 0x0000008700847202 */ /* 0x000fe60000000f00 */
[----:B------:R-:W-:Y:S04]  /*62e0*/  FADD.FTZ R2, R249, R2 ;  /* 0x00000002f9027221 */ /* 0x000fe80000010000 */
        /* <DEDUP_REMOVED lines=18> */
[----:B------:R1:W-:Y:S02]  /*6410*/  STL [R1], R3 ;  /* 0x0000000301007387 */ /* 0x0003e40000100800 */
[----:B-1----:R-:W-:Y:S01]  /*6420*/  MOV R3, R136 ;  /* 0x0000008800037202 */ /* 0x002fe20000000f00 */
[----:B------:R-:W-:Y:S06]  /*6430*/  @P0 BRA `(.L_x_1594) ;  /* 0xffffffd800c40947 */ /* 0x000fec000383ffff */
.L_x_1593:
[----:B------:R-:W2:Y:S04]  /*6440*/  LDL.LU R4, [R1+0x4] ;  /* 0x0000040001047983 */ /* 0x000ea80000300800 */
[----:B------:R-:W3:Y:S04]  /*6450*/  LDL.LU R6, [R1] ;  /* 0x0000000001067983 */ /* 0x000ee80000300800 */
[----:B------:R-:W4:Y:S01]  /*6460*/  LDL R12, [R1+0x40] ;  /* 0x00004000010c7983 */ /* 0x000f220000100800 */
[----:B------:R-:W1:Y:S01]  /*6470*/  S2UR UR4, SR_CgaCtaId ;  /* 0x00000000000479c3 */ /* 0x000e620000008800 */
[----:B------:R-:W-:-:S02]  /*6480*/  UMOV UR5, 0x400 ;  /* 0x0000040000057882 */ /* 0x000fc40000000000 */
[----:B------:R-:W5:Y:S01]  /*6490*/  SHFL.BFLY PT, R3, R252, 0x2, 0x1f ;  /* 0x0c401f00fc037f89 */ /* 0x000f6200000e0000 */
[----:B------:R-:W5:Y:S01]  /*64a0*/  S2R R9, SR_TID.X ;  /* 0x0000000000097919 */ /* 0x000f620000002100 */
[----:B-1----:R-:W-:Y:S01]  /*64b0*/  ULEA UR4, UR4, UR5, 0x18 ;  /* 0x0000000504047291 */ /* 0x002fe2000f8ec03f */
[----:B-----5:R-:W-:-:S05]  /*64c0*/  FADD.FTZ R252, R3, R252 ;  /* 0x000000fc03fc7221 */ /* 0x020fca0000010000 */
[----:B------:R-:W1:Y:S01]  /*64d0*/  SHFL.BFLY PT, R3, R252, 0x1, 0x1f ;  /* 0x0c201f00fc037f89 */ /* 0x000e6200000e0000 */
[----:B------:R-:W-:-:S04]  /*64e0*/  SHF.R.S32.HI R8, RZ, 0x1f, R9 ;  /* 0x0000001fff087819 */ /* 0x000fc80000011409 */
[----:B------:R-:W-:Y:S01]  /*64f0*/  LEA.HI R7, R8, R9, RZ, 0x2 ;  /* 0x0000000908077211 */ /* 0x000fe200078f10ff */
[----:B-1----:R-:W-:-:S03]  /*6500*/  FADD.FTZ R252, R252, R3 ;  /* 0x00000003fcfc7221 */ /* 0x002fc60000010000 */
[----:B------:R-:W-:Y:S01]  /*6510*/  LOP3.LUT R3, R7, 0x3ffffffc, RZ, 0xc0, !PT ;  /* 0x3ffffffc07037812 */ /* 0x000fe200078ec0ff */
[----:B--2---:R-:W1:Y:S04]  /*6520*/  SHFL.BFLY PT, R0, R4, 0x2, 0x1f ;  /* 0x0c401f0004007f89 */ /* 0x004e6800000e0000 */
[----:B---3--:R-:W2:Y:S01]  /*6530*/  SHFL.BFLY PT, R2, R6, 0x2, 0x1f ;  /* 0x0c401f0006027f89 */ /* 0x008ea200000e0000 */
[----:B----4-:R-:W-:Y:S01]  /*6540*/  ISETP.NE.AND P0, PT, R12, -0x1, PT ;  /* 0xffffffff0c00780c */ /* 0x010fe20003f05270 */
[----:B-1----:R-:W-:Y:S02]  /*6550*/  FADD.FTZ R0, R0, R4 ;  /* 0x0000000400007221 */ /* 0x002fe40000010000 */
[----:B------:R-:W1:Y:S01]  /*6560*/  SHFL.BFLY PT, R4, R251, 0x2, 0x1f ;  /* 0x0c401f00fb047f89 */ /* 0x000e6200000e0000 */
[----:B--2---:R-:W-:-:S03]  /*6570*/  FADD.FTZ R2, R2, R6 ;  /* 0x0000000602027221 */ /* 0x004fc60000010000 */
[----:B------:R-:W2:Y:S04]  /*6580*/  SHFL.BFLY PT, R5, R0, 0x1, 0x1f ;  /* 0x0c201f0000057f89 */ /* 0x000ea800000e0000 */
[----:B------:R-:W3:Y:S01]  /*6590*/  SHFL.BFLY PT, R6, R2, 0x1, 0x1f ;  /* 0x0c201f0002067f89 */ /* 0x000ee200000e0000 */
[----:B-1----:R-:W-:Y:S01]  /*65a0*/  FADD.FTZ R251, R4, R251 ;  /* 0x000000fb04fb7221 */ /* 0x002fe20000010000 */
[----:B------:R-:W-:Y:S01]  /*65b0*/  SHF.R.S32.HI R4, RZ, 0x1f, R7 ;  /* 0x0000001fff047819 */ /* 0x000fe20000011407 */
[----:B--2---:R-:W-:Y:S01]  /*65c0*/  FADD.FTZ R132, R0, R5 ;  /* 0x0000000500847221 */ /* 0x004fe20000010000 */
[----:B------:R-:W-:Y:S02]  /*65d0*/  MOV R0, 0x3f800000 ;  /* 0x3f80000000007802 */ /* 0x000fe40000000f00 */
[----:B------:R-:W1:Y:S01]  /*65e0*/  SHFL.BFLY PT, R5, R251, 0x1, 0x1f ;  /* 0x0c201f00fb057f89 */ /* 0x000e6200000e0000 */
[----:B---3--:R-:W-:Y:S01]  /*65f0*/  FADD.FTZ R137, R2, R6 ;  /* 0x0000000602897221 */ /* 0x008fe20000010000 */
[----:B------:R-:W-:-:S02]  /*6600*/  FSETP.NE.FTZ.AND P4, PT, R132, RZ, PT ;  /* 0x000000ff8400720b */ /* 0x000fc40003f95000 */
[----:B------:R-:W-:Y:S02]  /*6610*/  SHF.R.S32.HI R2, RZ, 0x2, R7 ;  /* 0x00000002ff027819 */ /* 0x000fe40000011407 */
[----:B------:R-:W-:Y:S02]  /*6620*/  FSETP.NE.FTZ.AND P3, PT, R137, RZ, PT ;  /* 0x000000ff8900720b */ /* 0x000fe40003f75000 */
[----:B------:R-:W-:Y:S02]  /*6630*/  LEA.HI R4, R4, R2, RZ, 0x3 ;  /* 0x0000000204047211 */ /* 0x000fe400078f18ff */
[----:B------:R-:W-:Y:S02]  /*6640*/  IADD3 R6, -R3, R9, RZ ;  /* 0x0000000903067210 */ /* 0x000fe40007ffe1ff */
[----:B------:R-:W-:Y:S02]  /*6650*/  LOP3.LUT R4, R4, 0xfffffff8, RZ, 0xc0, !PT ;  /* 0xfffffff804047812 */ /* 0x000fe400078ec0ff */
[----:B------:R-:W-:Y:S01]  /*6660*/  MOV R3, 0x3f800000 ;  /* 0x3f80000000037802 */ /* 0x000fe20000000f00 */
[----:B------:R-:W2:Y:S01]  /*6670*/  @P4 MUFU.RCP R0, R132 ;  /* 0x0000008400004308 */ /* 0x000ea20000001000 */
[----:B------:R-:W-:-:S04]  /*6680*/  IADD3 R2, R2, -R4, RZ ;  /* 0x8000000402027210 */ /* 0x000fc80007ffe0ff */
[C---:B------:R-:W-:Y:S02]  /*6690*/  SHF.L.U32 R21, R2.reuse, 0x6, RZ ;  /* 0x0000000602157819 */ /* 0x040fe400000006ff */
[----:B------:R-:W-:Y:S01]  /*66a0*/  R2P PR, R2, 0x6 ;  /* 0x0000000602007804 */ /* 0x000fe20000000000 */
[----:B-1----:R-:W-:Y:S01]  /*66b0*/  FADD.FTZ R138, R251, R5 ;  /* 0x00000005fb8a7221 */ /* 0x002fe20000010000 */
[----:B------:R-:W-:Y:S01]  /*66c0*/  LEA.HI R5, R8, R9, RZ, 0x5 ;  /* 0x0000000908057211 */ /* 0x000fe200078f28ff */
[----:B------:R-:W1:Y:S01]  /*66d0*/  @P3 MUFU.RCP R3, R137 ;  /* 0x0000008900033308 */ /* 0x000e620000001000 */
[----:B------:R-:W3:Y:S01]  /*66e0*/  @P0 LDC.64 R8, c[0x0][0x298] ;  /* 0x0000a600ff080b82 */ /* 0x000ee20000000a00 */
[----:B------:R-:W-:-:S04]  /*66f0*/  LOP3.LUT R21, R21, 0x1c0, RZ, 0xc0, !PT ;  /* 0x000001c015157812 */ /* 0x000fc800078ec0ff */
[----:B------:R-:W-:Y:S01]  /*6700*/  LEA.HI R21, R21, R21, RZ, 0x1d ;  /* 0x0000001515157211 */ /* 0x000fe200078fe8ff */
[C---:B--2---:R-:W-:Y:S01]  /*6710*/  FMUL.FTZ R11, R0.reuse, R165 ;  /* 0x000000a5000b7220 */ /* 0x044fe20000410000 */
[C---:B------:R-:W-:Y:S01]  /*6720*/  FMUL.FTZ R165, R0.reuse, R81 ;  /* 0x0000005100a57220 */ /* 0x040fe20000410000 */
[----:B------:R-:W-:Y:S01]  /*6730*/  SHF.R.S32.HI R81, RZ, 0x5, R5 ;  /* 0x00000005ff517819 */ /* 0x000fe20000011405 */
        /* <DEDUP_REMOVED lines=31> */
[----:B---3--:R-:W-:Y:S01]  /*6930*/  @P0 IMAD.WIDE.U32 R4, R12, R8, RZ ;  /* 0x000000080c040225 */ /* 0x008fe200078e00ff */
[----:B------:R-:W-:-:S03]  /*6940*/  MOV R84, 0xffffffe0 ;  /* 0xffffffe000547802 */ /* 0x000fc60000000f00 */
[C---:B-1----:R-:W-:Y:S01]  /*6950*/  FMUL.FTZ R150, R3.reuse, R150 ;  /* 0x0000009603967220 */ /* 0x042fe20000410000 */
[----:B------:R-:W-:Y:S01]  /*6960*/  LEA R21, R0, R21, 0x1 ;  /* 0x0000001500157211 */ /* 0x000fe200078e08ff */
[C---:B------:R-:W-:Y:S01]  /*6970*/  FMUL.FTZ R151, R3.reuse, R151 ;  /* 0x0000009703977220 */ /* 0x040fe20000410000 */
[----:B------:R-:W-:Y:S01]  /*6980*/  MOV R80, 0x40 ;  /* 0x0000004000507802 */ /* 0x000fe20000000f00 */
[----:B------:R-:W-:Y:S01]  /*6990*/  FMUL.FTZ R158, R3, R158 ;  /* 0x0000009e039e7220 */ /* 0x000fe20000410000 */
[----:B------:R-:W-:Y:S01]  /*69a0*/  LEA R21, R21, UR4, 0x1 ;  /* 0x0000000415157c11 */ /* 0x000fe2000f8e08ff */
[C---:B------:R-:W-:Y:S01]  /*69b0*/  FMUL.FTZ R159, R3.reuse, R159 ;  /* 0x0000009f039f7220 */ /* 0x040fe20000410000 */
[----:B------:R-:W-:Y:S01]  /*69c0*/  @P0 IMAD R96, R12, R9, R5 ;  /* 0x000000090c600224 */ /* 0x000fe200078e0205 */
[----:B------:R-:W-:Y:S01]  /*69d0*/  @P0 MOV R85, R4 ;  /* 0x0000000400550202 */ /* 0x000fe20000000f00 */
[----:B------:R-:W-:Y:S01]  /*69e0*/  FMUL.FTZ R166, R3, R166 ;  /* 0x000000a603a67220 */ /* 0x000fe20000410000 */
[----:B------:R-:W-:-:S02]  /*69f0*/  SEL R84, R84, 0x20, P1 ;  /* 0x0000002054547807 */ /* 0x000fc40000800000 */
[----:B------:R-:W-:Y:S01]  /*6a00*/  SEL R80, R80, 0xffffffc0, !P2 ;  /* 0xffffffc050507807 */ /* 0x000fe20005000000 */
        /* <DEDUP_REMOVED lines=9> */
.L_x_1597:
        /* <DEDUP_REMOVED lines=23> */
.L_x_1598:
        /* <DEDUP_REMOVED lines=8> */
[C---:B------:R-:W-:Y:S01]  /*6c90*/  FMUL.FTZ R66, R3.reuse, R66 ;  /* 0x0000004203427220 */ /* 0x040fe20000410000 */
[----:B------:R-:W-:Y:S01]  /*6ca0*/  FSETP.NE.FTZ.AND P6, PT, R252, RZ, PT ;  /* 0x000000fffc00720b */ /* 0x000fe20003fd5000 */
[C---:B------:R-:W-:Y:S01]  /*6cb0*/  FMUL.FTZ R67, R3.reuse, R67 ;  /* 0x0000004303437220 */ /* 0x040fe20000410000 */
[----:B------:R-:W-:Y:S01]  /*6cc0*/  MOV R2, 0x3f800000 ;  /* 0x3f80000000027802 */ /* 0x000fe20000000f00 */
[C---:B------:R-:W-:Y:S01]  /*6cd0*/  FMUL.FTZ R70, R3.reuse, R70 ;  /* 0x0000004603467220 */ /* 0x040fe20000410000 */
        /* <DEDUP_REMOVED lines=325> */
.L_x_1600:
[----:B------:R-:W-:Y:S05]  /*8130*/  BSYNC B0 ;  /* 0x0000000000007941 */ /* 0x000fea0003800000 */
.L_x_1599:
[----:B--2---:R1:W5:Y:S01]  /*8140*/  LDL.64 R22, [R1+0x8] ;  /* 0x0000080001167983 */ /* 0x0043620000100a00 */
[----:B------:R-:W-:Y:S01]  /*8150*/  IADD3 R2, P1, R20, R85, RZ ;  /* 0x0000005514027210 */ /* 0x000fe20007f3e0ff */
        /* <DEDUP_REMOVED lines=21> */
[----:B-----5:R-:W-:-:S04]  /*82b0*/  IMAD R0, R23, UR4, RZ ;  /* 0x0000000417007c24 */ /* 0x020fc8000f8e02ff */
        /* <DEDUP_REMOVED lines=8> */
.L_x_1602:
[----:B------:R-:W-:Y:S05]  /*8340*/  BSYNC B0 ;  /* 0x0000000000007941 */ /* 0x000fea0003800000 */
.L_x_1601:
[----:B--2-4-:R2:W4:Y:S01]  /*8350*/  LDS.128 R12, [R228+0x800] ;  /* 0x00080000e40c7984 */ /* 0x0145220000000c00 */
[----:B------:R-:W-:Y:S01]  /*8360*/  BSSY B0, `(.L_x_1603) ;  /* 0x0000012000007945 */ /* 0x000fe20003800000 */
[----:B------:R-:W-:Y:S02]  /*8370*/  ISETP.GE.AND P1, PT, R18, R167, PT ;  /* 0x000000a71200720c */ /* 0x000fe40003f26270 */
[----:B---3--:R2:W3:Y:S01]  /*8380*/  LDS.128 R8, [R228+0x4800] ;  /* 0x00480000e4087984 */ /* 0x0084e20000000c00 */
[----:B------:R-:W-:Y:S05]  /*8390*/  @P4 BRA `(.L_x_1604) ;  /* 0x0000000000384947 */ /* 0x000fea0003800000 */
[----:B-----5:R-:W-:Y:S01]  /*83a0*/  IADD3 R0, P4, R22, 0x10, RZ ;  /* 0x0000001016007810 */ /* 0x020fe20007f9e0ff */
        /* <DEDUP_REMOVED lines=13> */
.L_x_1604:
[----:B------:R-:W-:Y:S05]  /*8480*/  BSYNC B0 ;  /* 0x0000000000007941 */ /* 0x000fea0003800000 */
.L_x_1603:
[----:B----4-:R4:W1:Y:S01]  /*8490*/  LDS.128 R12, [R228+0x1000] ;  /* 0x00100000e40c7984 */ /* 0x0108620000000c00 */
[----:B------:R-:W-:Y:S03]  /*84a0*/  BSSY B0, `(.L_x_1605) ;  /* 0x0000011000007945 */ /* 0x000fe60003800000 */
        /* <DEDUP_REMOVED lines=16> */
.L_x_1606:
[----:B------:R-:W-:Y:S05]  /*85b0*/  BSYNC B0 ;  /* 0x0000000000007941 */ /* 0x000fea0003800000 */
.L_x_1605:
[----:B-1----:R1:W1:Y:S01]  /*85c0*/  LDS.128 R12, [R228+0x1800] ;  /* 0x00180000e40c7984 */ /* 0x0022620000000c00 */
[----:B------:R-:W-:Y:S03]  /*85d0*/  BSSY B0, `(.L_x_1607) ;  /* 0x0000011000007945 */ /* 0x000fe60003800000 */
[----:B---3--:R3:W1:Y:S01]  /*85e0*/  LDS.128 R8, [R228+0x5800] ;  /* 0x00580000e4087984 */ /* 0x0086620000000c00 */
        /* <DEDUP_REMOVED lines=15> */
.L_x_1608:
[----:B------:R-:W-:Y:S05]  /*86e0*/  BSYNC B0 ;  /* 0x0000000000007941 */ /* 0x000fea0003800000 */
.L_x_1607:
[----:B-1----:R1:W1:Y:S01]  /*86f0*/  LDS.128 R12, [R228+0x2000] ;  /* 0x00200000e40c7984 */ /* 0x0022620000000c00 */
[----:B------:R-:W-:Y:S03]  /*8700*/  BSSY B0, `(.L_x_1609) ;  /* 0x0000011000007945 */ /* 0x000fe60003800000 */
[----:B------:R1:W1:Y:S01]  /*8710*/  LDS.128 R8, [R228+0x6000] ;  /* 0x00600000e4087984 */ /* 0x0002620000000c00 */
        /* <DEDUP_REMOVED lines=15> */
.L_x_1610:
[----:B------:R-:W-:Y:S05]  /*8810*/  BSYNC B0 ;  /* 0x0000000000007941 */ /* 0x000fea0003800000 */
.L_x_1609:
        /* <DEDUP_REMOVED lines=18> */
.L_x_1612:
[----:B------:R-:W-:Y:S05]  /*8940*/  BSYNC B0 ;  /* 0x0000000000007941 */ /* 0x000fea0003800000 */
.L_x_1611:
        /* <DEDUP_REMOVED lines=18> */
.L_x_1614:
[----:B------:R-:W-:Y:S05]  /*8a70*/  BSYNC B0 ;  /* 0x0000000000007941 */ /* 0x000fea0003800000 */
.L_x_1613:
[----:B------:R-:W-:Y:S05]  /*8a80*/  @P1 EXIT ;  /* 0x000000000000194d */ /* 0x000fea0003800000 */
[----:B-----5:R-:W-:Y:S01]  /*8a90*/  IADD3 R6, P0, R22, 0x70, RZ ;  /* 0x0000007016067810 */ /* 0x020fe20007f1e0ff */
        /* <DEDUP_REMOVED lines=14> */
.L_x_1589:
        /* <DEDUP_REMOVED lines=79> */
.L_x_1616:
[----:B------:R-:W-:Y:S05]  /*9070*/  BSYNC B0 ;  /* 0x0000000000007941 */ /* 0x000fea0003800000 */
.L_x_1615:
        /* <DEDUP_REMOVED lines=18> */
.L_x_1618:
[----:B------:R-:W-:Y:S05]  /*91a0*/  BSYNC B0 ;  /* 0x0000000000007941 */ /* 0x000fea0003800000 */
.L_x_1617:
        /* <DEDUP_REMOVED lines=18> */
.L_x_1620:
[----:B------:R-:W-:Y:S05]  /*92d0*/  BSYNC B0 ;  /* 0x0000000000007941 */ /* 0x000fea0003800000 */
.L_x_1619:
        /* <DEDUP_REMOVED lines=17> */
.L_x_1622:
[----:B------:R-:W-:Y:S05]  /*93f0*/  BSYNC B0 ;  /* 0x0000000000007941 */ /* 0x000fea0003800000 */
.L_x_1621:
        /* <DEDUP_REMOVED lines=17> */
.L_x_1624:
[----:B------:R-:W-:Y:S05]  /*9510*/  BSYNC B0 ;  /* 0x0000000000007941 */ /* 0x000fea0003800000 */
.L_x_1623:
        /* <DEDUP_REMOVED lines=19> */
.L_x_1626:
[----:B------:R-:W-:Y:S05]  /*9650*/  BSYNC B0 ;  /* 0x0000000000007941 */ /* 0x000fea0003800000 */
.L_x_1625:
        /* <DEDUP_REMOVED lines=16> */
.L_x_1628:
[----:B------:R-:W-:Y:S05]  /*9760*/  BSYNC B0 ;  /* 0x0000000000007941 */ /* 0x000fea0003800000 */
.L_x_1627:
        /* <DEDUP_REMOVED lines=19> */
.L_x_1630:
[----:B------:R-:W-:Y:S05]  /*98a0*/  BSYNC B0 ;  /* 0x0000000000007941 */ /* 0x000fea0003800000 */
.L_x_1629:
        /* <DEDUP_REMOVED lines=11> */
.L_x_1632:
[----:B------:R-:W-:Y:S05]  /*9960*/  BSYNC B0 ;  /* 0x0000000000007941 */ /* 0x000fea0003800000 */
.L_x_1631:
        /* <DEDUP_REMOVED lines=15> */
.L_x_1634:
[----:B------:R-:W-:Y:S05]  /*9a60*/  BSYNC B0 ;  /* 0x0000000000007941 */ /* 0x000fea0003800000 */
.L_x_1633:
        /* <DEDUP_REMOVED lines=10> */
.L_x_1636:
[----:B------:R-:W-:Y:S05]  /*9b10*/  BSYNC B0 ;  /* 0x0000000000007941 */ /* 0x000fea0003800000 */
.L_x_1635:
        /* <DEDUP_REMOVED lines=10> */
.L_x_1638:
[----:B------:R-:W-:Y:S05]  /*9bc0*/  BSYNC B0 ;  /* 0x0000000000007941 */ /* 0x000fea0003800000 */
.L_x_1637:
        /* <DEDUP_REMOVED lines=10> */
.L_x_1640:
[----:B------:R-:W-:Y:S05]  /*9c70*/  BSYNC B0 ;  /* 0x0000000000007941 */ /* 0x000fea0003800000 */
.L_x_1639:
        /* <DEDUP_REMOVED lines=10> */
.L_x_1642:
[----:B------:R-:W-:Y:S05]  /*9d20*/  BSYNC B0 ;  /* 0x0000000000007941 */ /* 0x000fea0003800000 */
.L_x_1641:
        /* <DEDUP_REMOVED lines=10> */
.L_x_1644:
[----:B------:R-:W-:Y:S05]  /*9dd0*/  BSYNC B0 ;  /* 0x0000000000007941 */ /* 0x000fea0003800000 */
.L_x_1643:
        /* <DEDUP_REMOVED lines=10> */
.L_x_1645:
        /* <DEDUP_REMOVED lines=16> */
.L_x_2937:


//--------------------- .text._ZN5flash16flash_fwd_kernelI23Flash_fwd_kernel_traitsILi128ELi128ELi32ELi4ELb0ELb0EN7cutlass10bfloat16_tE19Flash_kernel_traitsILi128ELi128ELi32ELi4ES3_EELb1ELb0ELb0ELb0ELb0ELb0ELb0ELb0EEEvNS_16Flash_fwd_paramsE --------------------------
	.section	.text._ZN5flash16flash_fwd_kernelI23Flash_fwd_kernel_traitsILi128ELi128ELi32ELi4ELb0ELb0EN7cutlass10bfloat16_tE19Flash_kernel_traitsILi128ELi128ELi32ELi4ES3_EELb1ELb0ELb0ELb0ELb0ELb0ELb0ELb0EEEvNS_16Flash_fwd_paramsE,"ax",@progbits
	.align	128
        .global         _ZN5flash16flash_fwd_kernelI23Flash_fwd_kernel_traitsILi128ELi128ELi32ELi4ELb0ELb0EN7cutlass10bfloat16_tE19Flash_kernel_traitsILi128ELi128ELi32ELi4ES3_EELb1ELb0ELb0ELb0ELb0ELb0ELb0ELb0EEEvNS_16Flash_fwd_paramsE
        .type           _ZN5flash16flash_fwd_kernelI23Flash_fwd_kernel_traitsILi128ELi128ELi32ELi4ELb0ELb0EN7cutlass10bfloat16_tE19Flash_kernel_traitsILi128ELi128ELi32ELi4ES3_EELb1ELb0ELb0ELb0ELb0ELb0ELb0ELb0EEEvNS_16Flash_fwd_paramsE,@function
        .size           _ZN5flash16flash_fwd_kernelI23Flash_fwd_kernel_traitsILi128ELi128ELi32ELi4ELb0ELb0EN7cutlass10bfloat16_tE19Flash_kernel_traitsILi128ELi128ELi32ELi4ES3_EELb1ELb0ELb0ELb0ELb0ELb0ELb0ELb0EEEvNS_16Flash_fwd_paramsE,(.L_x_2938 - _ZN5flash16flash_fwd_kernelI23Flash_fwd_kernel_traitsILi128ELi128ELi32ELi4ELb0ELb0EN7cutlass10bfloat16_tE19Flash_kernel_traitsILi128ELi128ELi32ELi4ES3_EELb1ELb0ELb0ELb0ELb0ELb0ELb0ELb0EEEvNS_16Flash_fwd_paramsE)
        .other          _ZN5flash16flash_fwd_kernelI23Flash_fwd_kernel_traitsILi128ELi128ELi32ELi4ELb0ELb0EN7cutlass10bfloat16_tE19Flash_kernel_traitsILi128ELi128ELi32ELi4ES3_EELb1ELb0ELb0ELb0ELb0ELb0ELb0ELb0EEEvNS_16Flash_fwd_paramsE,@"STO_CUDA_ENTRY STV_DEFAULT"
_ZN5flash16flash_fwd_kernelI23Flash_fwd_kernel_traitsILi128ELi128ELi32ELi4ELb0ELb0EN7cutlass10bfloat16_tE19Flash_kernel_traitsILi128ELi128ELi32ELi4ES3_EELb1ELb0ELb0ELb0ELb0ELb0ELb0ELb0EEEvNS_16Flash_fwd_paramsE:
.text._ZN5flash16flash_fwd_kernelI23Flash_fwd_kernel_traitsILi128ELi128ELi32ELi4ELb0ELb0EN7cutlass10bfloat16_tE19Flash_kernel_traitsILi128ELi128ELi32ELi4ES3_EELb1ELb0ELb0ELb0ELb0ELb0ELb0ELb0EEEvNS_16Flash_fwd_paramsE:
[----:B------:R-:W1:Y:S08]  /*0000*/  LDC R1, c[0x0][0x28] ;  /* 0x00000a00ff017b82 */ /* 0x000e700000000800 */
[----:B------:R-:W2:Y:S01]  /*0010*/  LDC R83, c[0x0][0x3ac] ;  /* 0x0000eb00ff537b82 */ /* 0x000ea20000000800 */
[----:B------:R-:W-:Y:S01]  /*0020*/  ULDC.U8 UR4, c[0x0][0x3b4] ;  /* 0x0000ed0000047ab9 */ /* 0x000fe20000000000 */
[----:B------:R-:W-:Y:S01]  /*0030*/  ULDC.64 UR8, c[0x0][0x208] ;  /* 0x0000820000087ab9 */ /* 0x000fe20000000a00 */
[----:B------:R-:W-:Y:S01]  /*0040*/  ISETP.NE.AND P3, PT, RZ, UR4, PT ;  /* 0x00000004ff007c0c */ /* 0x000fe2000bf65270 */
[----:B-1----:R-:W-:-:S04]  /*0050*/  VIADD R1, R1, 0xffffffe0 ;  /* 0xffffffe001017836 */ /* 0x002fc80000000000 */
[----:B------:R-:W1:Y:S01]  /*0060*/  LDC R172, c[0x0][0x3a8] ;  /* 0x0000ea00ffac7b82 */ /* 0x000e620000000800 */
[----:B------:R-:W-:Y:S02]  /*0070*/  ULDC.64 UR4, c[0x0][0x3a0] ;  /* 0x0000e80000047ab9 */ /* 0x000fe40000000a00 */
[----:B------:R-:W-:Y:S01]  /*0080*/  IMAD.U32 R240, RZ, RZ, UR4 ;  /* 0x00000004fff07e24 */ /* 0x000fe2000f8e00ff */
[----:B------:R-:W3:Y:S01]  /*0090*/  S2R R230, SR_CTAID.X ;  /* 0x0000000000e67919 */ /* 0x000ee20000002500 */
[----:B------:R-:W3:Y:S03]  /*00a0*/  S2R R16, SR_CTAID.Y ;  /* 0x0000000000107919 */ /* 0x000ee60000002600 */
[----:B------:R-:W4:Y:S01]  /*00b0*/  LDC.64 R2, c[0x0][0x300] ;  /* 0x0000c000ff027b82 */ /* 0x000f220000000a00 */
[----:B--2---:R-:W-:Y:S01]  /*00c0*/  @P3 IMAD.MOV.U32 R173, RZ, RZ, R83 ;  /* 0x000000ffffad3224 */ /* 0x004fe200078e0053 */
[----:B------:R-:W3:Y:S06]  /*00d0*/  S2R R19, SR_CTAID.Z ;  /* 0x0000000000137919 */ /* 0x000eec0000002700 */
[----:B------:R-:W2:Y:S01]  /*00e0*/  @P3 LDC R0, c[0x0][0x3b0] ;  /* 0x0000ec00ff003b82 */ /* 0x000ea20000000800 */
[----:B-1----:R-:W2:Y:S01]  /*00f0*/  @P3 LDG.E.64 R6, desc[UR8][R172.64] ;  /* 0x00000008ac063981 */ /* 0x002ea2000c1e1b00 */
[----:B------:R-:W-:Y:S01]  /*0100*/  IMAD.U32 R241, RZ, RZ, UR5 ;  /* 0x00000005fff17e24 */ /* 0x000fe2000f8e00ff */
[----:B------:R-:W-:Y:S01]  /*0110*/  ULDC.64 UR4, c[0x0][0x2f0] ;  /* 0x0000bc0000047ab9 */ /* 0x000fe20000000a00 */
[----:B------:R-:W1:Y:S01]  /*0120*/  S2R R82, SR_TID.X ;  /* 0x0000000000527919 */ /* 0x000e620000002100 */
[----:B------:R-:W-:-:S03]  /*0130*/  IMAD.MOV.U32 R229, RZ, RZ, -0x1 ;  /* 0xffffffffffe57424 */ /* 0x000fc600078e00ff */
[----:B------:R-:W2:Y:S01]  /*0140*/  LDC.64 R8, c[0x0][0x2f8] ;  /* 0x0000be00ff087b82 */ /* 0x000ea20000000a00 */
[----:B------:R-:W2:Y:S01]  /*0150*/  @P3 LDG.E.64 R240, desc[UR8][R240.64] ;  /* 0x00000008f0f03981 */ /* 0x000ea2000c1e1b00 */
[----:B----4-:R-:W-:Y:S02]  /*0160*/  ISETP.NE.U32.AND P0, PT, R2, RZ, PT ;  /* 0x000000ff0200720c */ /* 0x010fe40003f05070 */
[----:B------:R-:W-:Y:S02]  /*0170*/  ISETP.NE.U32.AND P4, PT, RZ, UR4, PT ;  /* 0x00000004ff007c0c */ /* 0x000fe4000bf85070 */
[----:B------:R-:W-:Y:S02]  /*0180*/  ISETP.NE.AND.EX P1, PT, R3, RZ, PT, P0 ;  /* 0x000000ff0300720c */ /* 0x000fe40003f25300 */
[----:B------:R-:W-:Y:S01]  /*0190*/  ISETP.NE.AND.EX P0, PT, RZ, UR5, PT, P4 ;  /* 0x00000005ff007c0c */ /* 0x000fe2000bf05340 */
[----:B------:R-:W4:Y:S01]  /*01a0*/  LDC.64 R2, c[0x0][0x2f8] ;  /* 0x0000be00ff027b82 */ /* 0x000f220000000a00 */
[----:B---3--:R-:W-:-:S04]  /*01b0*/  LOP3.LUT R5, R19, R230, R16, 0xfe, !PT ;  /* 0x000000e613057212 */ /* 0x008fc800078efe10 */
[----:B-1----:R-:W-:-:S03]  /*01c0*/  LOP3.LUT P2, RZ, R5, R82, RZ, 0xfc, !PT ;  /* 0x0000005205ff7212 */ /* 0x002fc6000784fcff */
[----:B------:R-:W1:Y:S10]  /*01d0*/  LDC.64 R4, c[0x0][0x2f0] ;  /* 0x0000bc00ff047b82 */ /* 0x000e740000000a00 */
[----:B------:R-:W3:Y:S01]  /*01e0*/  @!P2 LDC.64 R14, c[0x0][0x3b8] ;  /* 0x0000ee00ff0eab82 */ /* 0x000ee20000000a00 */
[----:B-1----:R-:W-:-:S07]  /*01f0*/  IMAD.WIDE R20, R16, 0x4, R4 ;  /* 0x0000000410147825 */ /* 0x002fce00078e0204 */
[----:B------:R-:W1:Y:S01]  /*0200*/  @P1 LDC.64 R4, c[0x0][0x300] ;  /* 0x0000c000ff041b82 */ /* 0x000e620000000a00 */
[----:B--2---:R-:W-:-:S07]  /*0210*/  @P3 IADD3 R172, P5, R6, R0, RZ ;  /* 0x0000000006ac3210 */ /* 0x004fce0007fbe0ff */
[----:B------:R-:W2:Y:S01]  /*0220*/  LDC.U8 R0, c[0x0][0x3c2] ;  /* 0x0000f080ff007b82 */ /* 0x000ea20000000000 */
[----:B------:R-:W-:Y:S01]  /*0230*/  @P3 IMAD.X R83, RZ, RZ, R7, P5 ;  /* 0x000000ffff533224 */ /* 0x000fe200028e0607 */
[----:B---3--:R-:W-:Y:S03]  /*0240*/  @!P2 STG.E.64 desc[UR8][R14.64], R240 ;  /* 0x000000f00e00a986 */ /* 0x008fe6000c101b08 */
[----:B------:R-:W-:-:S05]  /*0250*/  @!P2 IMAD.MOV.U32 R173, RZ, RZ, R83 ;  /* 0x000000ffffada224 */ /* 0x000fca00078e0053 */
[----:B------:R3:W-:Y:S04]  /*0260*/  @!P2 STG.E.64 desc[UR8][R14.64+0x8], R172 ;  /* 0x000008ac0e00a986 */ /* 0x0007e8000c101b08 */
[----:B------:R-:W3:Y:S04]  /*0270*/  @P0 LDG.E R229, desc[UR8][R20.64] ;  /* 0x0000000814e50981 */ /* 0x000ee8000c1e1900 */
[----:B------:R-:W3:Y:S01]  /*0280*/  @P0 LDG.E R6, desc[UR8][R20.64+0x4] ;  /* 0x0000040814060981 */ /* 0x000ee2000c1e1900 */
[----:B----4-:R-:W-:Y:S01]  /*0290*/  ISETP.EQ.U32.AND P2, PT, R2, RZ, PT ;  /* 0x000000ff0200720c */ /* 0x010fe20003f42070 */
[----:B------:R-:W-:Y:S01]  /*02a0*/  IMAD.MOV.U32 R18, RZ, RZ, -0x1 ;  /* 0xffffffffff127424 */ /* 0x000fe200078e00ff */
[----:B--2---:R-:W-:Y:S01]  /*02b0*/  ISETP.NE.AND P3, PT, R0, RZ, PT ;  /* 0x000000ff0000720c */ /* 0x004fe20003f65270 */
[C---:B-1----:R-:W-:Y:S01]  /*02c0*/  @P1 IMAD.WIDE R10, R16.reuse, 0x4, R4 ;  /* 0x00000004100a1825 */ /* 0x042fe200078e0204 */
[----:B------:R-:W1:Y:S02]  /*02d0*/  LDC R0, c[0x0][0x270] ;  /* 0x00009c00ff007b82 */ /* 0x000e640000000800 */
[----:B------:R-:W-:Y:S01]  /*02e0*/  ISETP.EQ.OR.EX P2, PT, R3, RZ, !P3, P2 ;  /* 0x000000ff0300720c */ /* 0x000fe20005f42720 */
[----:B------:R-:W-:Y:S01]  /*02f0*/  IMAD.WIDE R4, R16, 0x4, R8 ;  /* 0x0000000410047825 */ /* 0x000fe200078e0208 */
[----:B------:R-:W-:-:S03]  /*0300*/  SHF.R.S32.HI R17, RZ, 0x1f, R82 ;  /* 0x0000001fff117819 */ /* 0x000fc60000011452 */
[----:B------:R-:W-:Y:S01]  /*0310*/  IMAD.MOV.U32 R13, RZ, RZ, RZ ;  /* 0x000000ffff0d7224 */ /* 0x000fe200078e00ff */
[----:B------:R-:W-:-:S04]  /*0320*/  LEA.HI R80, R17, R82, RZ, 0x5 ;  /* 0x0000005211507211 */ /* 0x000fc800078f28ff */
[----:B------:R-:W-:Y:S01]  /*0330*/  LOP3.LUT R9, R80, 0xffffffe0, RZ, 0xc0, !PT ;  /* 0xffffffe050097812 */ /* 0x000fe200078ec0ff */
[----:B------:R2:W5:Y:S04]  /*0340*/  @P1 LDG.E R13, desc[UR8][R10.64] ;  /* 0x000000080a0d1981 */ /* 0x000568000c1e1900 */
[----:B------:R2:W5:Y:S01]  /*0350*/  @!P2 LDG.E R18, desc[UR8][R4.64] ;  /* 0x000000080412a981 */ /* 0x000562000c1e1900 */
[----:B------:R-:W-:Y:S02]  /*0360*/  IMAD.IADD R9, R82, 0x1, -R9 ;  /* 0x0000000152097824 */ /* 0x000fe400078e0a09 */
[----:B-1----:R-:W-:-:S04]  /*0370*/  IMAD R7, R16, R0, R19 ;  /* 0x0000000010077224 */ /* 0x002fc800078e0213 */
[----:B------:R-:W-:Y:S02]  /*0380*/  IMAD.SHL.U32 R7, R7, 0x20, RZ ;  /* 0x0000002007077824 */ /* 0x000fe400078e00ff */
[----:B---3--:R-:W-:-:S06]  /*0390*/  @P0 IMAD.IADD R219, R6, 0x1, -R229 ;  /* 0x0000000106db0824 */ /* 0x008fcc00078e0ae5 */
[----:B------:R-:W1:Y:S01]  /*03a0*/  @!P0 LDC R219, c[0x0][0x2c4] ;  /* 0x0000b100ffdb8b82 */ /* 0x000e620000000800 */
[----:B------:R-:W-:Y:S02]  /*03b0*/  ISETP.NE.U32.AND P0, PT, R2, RZ, PT ;  /* 0x000000ff0200720c */ /* 0x000fe40003f05070 */
[----:B------:R-:W-:Y:S02]  /*03c0*/  SHF.R.S32.HI R2, RZ, 0x1f, R7 ;  /* 0x0000001fff027819 */ /* 0x000fe40000011407 */
[----:B------:R-:W-:Y:S02]  /*03d0*/  ISETP.NE.AND.EX P2, PT, R3, RZ, PT, P0 ;  /* 0x000000ff0300720c */ /* 0x000fe40003f45300 */
[--C-:B------:R-:W-:Y:S02]  /*03e0*/  IADD3 R172, P1, P0, R7, R172, R9.reuse ;  /* 0x000000ac07ac7210 */ /* 0x100fe4000783e009 */
[----:B------:R-:W-:-:S04]  /*03f0*/  SHF.R.S32.HI R9, RZ, 0x1f, R9 ;  /* 0x0000001fff097819 */ /* 0x000fc80000011409 */
[----:B------:R-:W-:-:S05]  /*0400*/  IADD3.X R83, R2, R83, R9, P1, P0 ;  /* 0x0000005302537210 */ /* 0x000fca0000fe0409 */
[----:B--2---:R-:W-:Y:S05]  /*0410*/  @!P2 BRA `(.L_x_1646) ;  /* 0x000000000010a947 */ /* 0x004fea0003800000 */
[----:B------:R-:W2:Y:S02]  /*0420*/  @P3 LDG.E R3, desc[UR8][R4.64+0x4] ;  /* 0x0000040804033981 */ /* 0x000ea4000c1e1900 */
[----:B--2--5:R-:W-:-:S06]  /*0430*/  @P3 IADD3 R6, R3, -R18, RZ ;  /* 0x8000001203063210 */ /* 0x024fcc0007ffe0ff */
[----:B------:R3:W5:Y:S01]  /*0440*/  @!P3 LDG.E R6, desc[UR8][R4.64] ;  /* 0x000000080406b981 */ /* 0x000762000c1e1900 */
[----:B------:R-:W-:Y:S05]  /*0450*/  BRA `(.L_x_1647) ;  /* 0x0000000000047947 */ /* 0x000fea0003800000 */
.L_x_1646:
[----:B------:R-:W2:Y:S02]  /*0460*/  LDC R6, c[0x0][0x2c8] ;  /* 0x0000b200ff067b82 */ /* 0x000ea40000000800 */
.L_x_1647:
[----:B------:R-:W4:Y:S02]  /*0470*/  LDC.64 R2, c[0x0][0x308] ;  /* 0x0000c200ff027b82 */ /* 0x000f240000000a00 */
[----:B----4-:R-:W-:-:S04]  /*0480*/  ISETP.NE.U32.AND P0, PT, R2, RZ, PT ;  /* 0x000000ff0200720c */ /* 0x010fc80003f05070 */
[----:B------:R-:W-:-:S13]  /*0490*/  ISETP.NE.AND.EX P0, PT, R3, RZ, PT, P0 ;  /* 0x000000ff0300720c */ /* 0x000fda0003f05300 */
[----:B------:R-:W4:Y:S08]  /*04a0*/  @P0 LDC.64 R2, c[0x0][0x308] ;  /* 0x0000c200ff020b82 */ /* 0x000f300000000a00 */
[----:B---3--:R-:W3:Y:S01]  /*04b0*/  @!P0 LDC R5, c[0x0][0x2cc] ;  /* 0x0000b300ff058b82 */ /* 0x008ee20000000800 */
[----:B----4-:R-:W-:-:S07]  /*04c0*/  @P0 IMAD.WIDE R8, R16, 0x4, R2 ;  /* 0x0000000410080825 */ /* 0x010fce00078e0202 */
[----:B------:R-:W4:Y:S01]  /*04d0*/  @!P0 LDC.64 R2, c[0x0][0x318] ;  /* 0x0000c600ff028b82 */ /* 0x000f220000000a00 */
[----:B------:R-:W2:Y:S01]  /*04e0*/  @P0 LDG.E R84, desc[UR8][R8.64] ;  /* 0x0000000808540981 */ /* 0x000ea2000c1e1900 */
[----:B------:R-:W-:Y:S01]  /*04f0*/  IMAD.SHL.U32 R4, R230, 0x80, RZ ;  /* 0x00000080e6047824 */ /* 0x000fe200078e00ff */
[----:B----4-:R-:W-:-:S04]  /*0500*/  @!P0 ISETP.NE.U32.AND P1, PT, R2, RZ, PT ;  /* 0x000000ff0200820c */ /* 0x010fc80003f25070 */
[----:B------:R-:W-:Y:S02]  /*0510*/  @!P0 ISETP.NE.AND.EX P2, PT, R3, RZ, PT, P1 ;  /* 0x000000ff0300820c */ /* 0x000fe40003f45310 */
[----:B-1----:R-:W-:Y:S02]  /*0520*/  ISETP.GT.AND P1, PT, R219, R4, PT ;  /* 0x00000004db00720c */ /* 0x002fe40003f24270 */
[----:B---3--:R-:W-:Y:S01]  /*0530*/  @!P0 SEL R5, R5, RZ, P2 ;  /* 0x000000ff05058207 */ /* 0x008fe20001000000 */
[----:B--2--5:R-:W-:-:S03]  /*0540*/  @P0 IMAD.IADD R84, R84, 0x1, -R13 ;  /* 0x0000000154540824 */ /* 0x024fc600078e0a0d */
[----:B------:R-:W-:-:S07]  /*0550*/  @!P0 IADD3 R84, R5, R6, -R13 ;  /* 0x0000000605548210 */ /* 0x000fce0007ffe80d */
[----:B------:R-:W-:Y:S05]  /*0560*/  @!P1 EXIT ;  /* 0x000000000000994d */ /* 0x000fea0003800000 */
        /* <DEDUP_REMOVED lines=8> */
[-C--:B------:R-:W-:Y:S02]  /*05f0*/  LEA.HI R11, R17, R82.reuse, RZ, 0x3 ;  /* 0x00000052110b7211 */ /* 0x080fe400078f18ff */
[----:B------:R-:W-:Y:S02]  /*0600*/  IABS R8, R19 ;  /* 0x0000001300087213 */ /* 0x000fe40000000000 */
[----:B------:R-:W-:Y:S02]  /*0610*/  SHF.R.S32.HI R20, RZ, 0x3, R11 ;  /* 0x00000003ff147819 */ /* 0x000fe4000001140b */
[----:B------:R-:W-:Y:S02]  /*0620*/  ISETP.NE.AND P0, PT, R18, -0x1, PT ;  /* 0xffffffff1200780c */ /* 0x000fe40003f05270 */
[----:B------:R-:W-:Y:S01]  /*0630*/  LOP3.LUT R11, R11, 0xfffffff8, RZ, 0xc0, !PT ;  /* 0xfffffff80b0b7812 */ /* 0x000fe200078ec0ff */
[----:B------:R-:W-:Y:S01]  /*0640*/  IMAD.SHL.U32 R231, R20, 0x40, RZ ;  /* 0x0000004014e77824 */ /* 0x000fe200078e00ff */
[----:B------:R-:W-:Y:S01]  /*0650*/  LEA.HI R10, R17, R82, RZ, 0x4 ;  /* 0x00000052110a7211 */ /* 0x000fe200078f20ff */
[----:B------:R-:W2:Y:S01]  /*0660*/  @!P1 LDC.64 R6, c[0x0][0x228] ;  /* 0x00008a00ff069b82 */ /* 0x000ea20000000a00 */
[----:B------:R-:W-:-:S02]  /*0670*/  @!P1 SHF.R.S32.HI R9, RZ, 0x1f, R16 ;  /* 0x0000001fff099819 */ /* 0x000fc40000011410 */
[----:B------:R-:W-:Y:S02]  /*0680*/  LOP3.LUT R231, R231, 0x1c0, RZ, 0xc0, !PT ;  /* 0x000001c0e7e77812 */ /* 0x000fe400078ec0ff */
[----:B------:R-:W-:-:S03]  /*0690*/  LEA.HI R17, R17, R82, RZ, 0x6 ;  /* 0x0000005211117211 */ /* 0x000fc600078f30ff */
[----:B------:R-:W3:Y:S01]  /*06a0*/  @P1 LDC.64 R4, c[0x0][0x240] ;  /* 0x00009000ff041b82 */ /* 0x000ee20000000a00 */
[----:B-1----:R-:W-:-:S04]  /*06b0*/  IABS R14, R12 ;  /* 0x0000000c000e7213 */ /* 0x002fc80000000000 */
[----:B------:R-:W1:Y:S03]  /*06c0*/  I2F.RP R0, R14 ;  /* 0x0000000e00007306 */ /* 0x000e660000209400 */
[----:B------:R-:W4:Y:S01]  /*06d0*/  @P0 LDC.64 R226, c[0x0][0x248] ;  /* 0x00009200ffe20b82 */ /* 0x000f220000000a00 */
[----:B--2---:R-:W-:-:S04]  /*06e0*/  @!P1 IMAD.WIDE.U32 R24, R16, R6, RZ ;  /* 0x0000000610189225 */ /* 0x004fc800078e00ff */
[----:B-1----:R-:W1:Y:S01]  /*06f0*/  MUFU.RCP R22, R0 ;  /* 0x0000000000167308 */ /* 0x002e620000001000 */
[----:B---3--:R-:W-:-:S04]  /*0700*/  @P1 IMAD.WIDE.U32 R26, R229, R4, RZ ;  /* 0x00000004e51a1225 */ /* 0x008fc800078e00ff */
[----:B------:R-:W-:Y:S01]  /*0710*/  @P1 IMAD R5, R229, R5, R27 ;  /* 0x00000005e5051224 */ /* 0x000fe200078e021b */
[----:B------:R-:W-:Y:S01]  /*0720*/  @P1 MOV R15, R26 ;  /* 0x0000001a000f1202 */ /* 0x000fe20000000f00 */
[----:B------:R-:W-:Y:S02]  /*0730*/  @!P1 IMAD.MOV.U32 R15, RZ, RZ, R24 ;  /* 0x000000ffff0f9224 */ /* 0x000fe400078e0018 */
[----:B------:R-:W-:Y:S02]  /*0740*/  @P0 IMAD.IADD R24, R13, 0x1, R18 ;  /* 0x000000010d180824 */ /* 0x000fe400078e0212 */
[----:B-1----:R-:W-:Y:S01]  /*0750*/  VIADD R22, R22, 0xffffffe ;  /* 0x0ffffffe16167836 */ /* 0x002fe20000000000 */
[----:B------:R-:W-:-:S03]  /*0760*/  IADD3 R0, R20, 0x20, RZ ;  /* 0x0000002014007810 */ /* 0x000fc60007ffe0ff */
[----:B------:R-:W1:Y:S01]  /*0770*/  F2I.FTZ.U32.TRUNC.NTZ R23, R22 ;  /* 0x0000001600177305 */ /* 0x000e62000021f000 */
[----:B------:R-:W-:Y:S01]  /*0780*/  ISETP.GE.AND P4, PT, R0, R219, PT ;  /* 0x000000db0000720c */ /* 0x000fe20003f86270 */
[----:B------:R-:W-:-:S05]  /*0790*/  VIADD R0, R20, 0x30 ;  /* 0x0000003014007836 */ /* 0x000fca0000000000 */
[----:B------:R-:W-:Y:S01]  /*07a0*/  ISETP.GE.AND P6, PT, R0, R219, PT ;  /* 0x000000db0000720c */ /* 0x000fe20003fc6270 */
[----:B------:R-:W-:-:S05]  /*07b0*/  VIADD R0, R20, 0x40 ;  /* 0x0000004014007836 */ /* 0x000fca0000000000 */
[----:B------:R-:W-:Y:S01]  /*07c0*/  ISETP.GE.AND P2, PT, R0, R219, PT ;  /* 0x000000db0000720c */ /* 0x000fe20003f46270 */
[----:B------:R-:W-:Y:S02]  /*07d0*/  IMAD.IADD R0, R82, 0x1, -R11 ;  /* 0x0000000152007824 */ /* 0x000fe400078e0a0b */
[--C-:B-1----:R-:W-:Y:S01]  /*07e0*/  IMAD.MOV R3, RZ, RZ, -R23.reuse ;  /* 0x000000ffff037224 */ /* 0x102fe200078e0a17 */
[----:B------:R-:W-:Y:S01]  /*07f0*/  P2R R11, PR, RZ, 0x4 ;  /* 0x00000004ff0b7803 */ /* 0x000fe20000000000 */
[----:B------:R-:W-:Y:S02]  /*0800*/  IMAD.MOV.U32 R22, RZ, RZ, RZ ;  /* 0x000000ffff167224 */ /* 0x000fe400078e00ff */
[----:B------:R-:W-:Y:S02]  /*0810*/  IMAD R3, R3, R14, RZ ;  /* 0x0000000e03037224 */ /* 0x000fe400078e02ff */
[----:B------:R-:W-:Y:S02]  /*0820*/  IMAD.SHL.U32 R174, R0, 0x8, RZ ;  /* 0x0000000800ae7824 */ /* 0x000fe400078e00ff */
[----:B------:R-:W-:Y:S01]  /*0830*/  IMAD.HI.U32 R3, R23, R3, R22 ;  /* 0x0000000317037227 */ /* 0x000fe200078e0016 */
[----:B------:R-:W-:-:S02]  /*0840*/  LOP3.LUT R23, R10, 0xfffffff0, RZ, 0xc0, !PT ;  /* 0xfffffff00a177812 */ /* 0x000fc400078ec0ff */
[----:B------:R-:W-:Y:S01]  /*0850*/  LOP3.LUT R4, R231, 0x38, R174, 0xf8, !PT ;  /* 0x00000038e7047812 */ /* 0x000fe200078ef8ae */
[----:B------:R-:W-:Y:S01]  /*0860*/  @!P1 IMAD R22, R9, R6, RZ ;  /* 0x0000000609169224 */ /* 0x000fe200078e02ff */
[----:B------:R-:W-:Y:S01]  /*0870*/  SHF.R.U32.HI R231, RZ, 0x3, R231 ;  /* 0x00000003ffe77819 */ /* 0x000fe200000116e7 */
[----:B------:R-:W-:-:S03]  /*0880*/  IMAD.HI.U32 R3, R3, R8, RZ ;  /* 0x0000000803037227 */ /* 0x000fc600078e00ff */
[----:B------:R-:W-:Y:S01]  /*0890*/  LOP3.LUT R231, R4, R231, RZ, 0x3c, !PT ;  /* 0x000000e704e77212 */ /* 0x000fe200078e3cff */
[----:B------:R-:W-:Y:S01]  /*08a0*/  @!P1 IMAD R22, R16, R7, R22 ;  /* 0x0000000710169224 */ /* 0x000fe200078e0216 */
[----:B------:R-:W-:Y:S01]  /*08b0*/  IADD3 R9, -R3, RZ, RZ ;  /* 0x000000ff03097210 */ /* 0x000fe20007ffe1ff */
[----:B------:R-:W-:Y:S01]  /*08c0*/  IMAD.IADD R23, R82, 0x1, -R23 ;  /* 0x0000000152177824 */ /* 0x000fe200078e0a17 */
[----:B------:R-:W-:Y:S01]  /*08d0*/  LOP3.LUT R4, R19, R12, RZ, 0x3c, !PT ;  /* 0x0000000c13047212 */ /* 0x000fe200078e3cff */
[----:B------:R-:W-:Y:S02]  /*08e0*/  @!P1 IMAD.IADD R5, R25, 0x1, R22 ;  /* 0x0000000119059824 */ /* 0x000fe400078e0216 */
[----:B------:R-:W-:Y:S01]  /*08f0*/  IMAD R7, R14, R9, R8 ;  /* 0x000000090e077224 */ /* 0x000fe200078e0208 */
[----:B------:R-:W-:Y:S01]  /*0900*/  ISETP.GE.AND P1, PT, R4, RZ, PT ;  /* 0x000000ff0400720c */ /* 0x000fe20003f26270 */
[----:B------:R-:W1:Y:S01]  /*0910*/  @P0 LDC.64 R8, c[0x0][0x250] ;  /* 0x00009400ff080b82 */ /* 0x000e620000000a00 */
[----:B------:R-:W-:Y:S01]  /*0920*/  SHF.R.S32.HI R4, RZ, 0x1f, R23 ;  /* 0x0000001fff047819 */ /* 0x000fe20000011417 */
[----:B------:R-:W-:Y:S01]  /*0930*/  @P0 IMAD.IADD R6, R13, 0x1, R18 ;  /* 0x000000010d060824 */ /* 0x000fe200078e0212 */
[----:B------:R-:W-:-:S02]  /*0940*/  ISETP.GT.U32.AND P2, PT, R14, R7, PT ;  /* 0x000000070e00720c */ /* 0x000fc40003f44070 */
[----:B------:R-:W-:Y:S02]  /*0950*/  LEA.HI R4, R4, R23, RZ, 0x3 ;  /* 0x0000001704047211 */ /* 0x000fe400078f18ff */
[----:B------:R-:W-:Y:S01]  /*0960*/  SHF.L.U32 R18, R17, 0x3, RZ ;  /* 0x0000000311127819 */ /* 0x000fe200000006ff */
[----:B----4-:R-:W-:-:S03]  /*0970*/  @P0 IMAD R17, R6, R227, RZ ;  /* 0x000000e306110224 */ /* 0x010fc600078e02ff */
[----:B------:R-:W-:-:S05]  /*0980*/  LOP3.LUT R231, R231, 0xfffffe00, R18, 0xf8, !PT ;  /* 0xfffffe00e7e77812 */ /* 0x000fca00078ef812 */
[----:B------:R-:W-:-:S04]  /*0990*/  @!P2 IADD3 R7, R7, -R14, RZ ;  /* 0x8000000e0707a210 */ /* 0x000fc80007ffe0ff */
[----:B------:R-:W-:Y:S01]  /*09a0*/  ISETP.GE.U32.AND P3, PT, R7, R14, PT ;  /* 0x0000000e0700720c */ /* 0x000fe20003f66070 */
[----:B------:R-:W-:Y:S01]  /*09b0*/  @P0 IMAD.WIDE.U32 R6, R6, R226, RZ ;  /* 0x000000e206060225 */ /* 0x000fe200078e00ff */
[----:B------:R-:W-:-:S03]  /*09c0*/  LOP3.LUT R14, R4, 0xfffffff8, RZ, 0xc0, !PT ;  /* 0xfffffff8040e7812 */ /* 0x000fc600078ec0ff */
[C---:B-1----:R-:W-:Y:S01]  /*09d0*/  @P0 IMAD R22, R24.reuse, R9, RZ ;  /* 0x0000000918160224 */ /* 0x042fe200078e02ff */
[----:B------:R-:W-:Y:S01]  /*09e0*/  @P0 IADD3 R17, R7, R17, RZ ;  /* 0x0000001107110210 */ /* 0x000fe20007ffe0ff */
[----:B------:R-:W-:-:S04]  /*09f0*/  @P0 IMAD.WIDE.U32 R24, R24, R8, RZ ;  /* 0x0000000818180225 */ /* 0x000fc800078e00ff */
[----:B------:R-:W-:Y:S02]  /*0a00*/  IMAD.IADD R14, R23, 0x1, -R14 ;  /* 0x00000001170e7824 */ /* 0x000fe400078e0a0e */
[----:B------:R-:W-:Y:S02]  /*0a10*/  @P0 IMAD.IADD R22, R25, 0x1, R22 ;  /* 0x0000000119160824 */ /* 0x000fe400078e0216 */
[----:B------:R-:W-:Y:S01]  /*0a20*/  @P0 IMAD.MOV.U32 R18, RZ, RZ, R6 ;  /* 0x000000ffff120224 */ /* 0x000fe200078e0006 */
[----:B------:R-:W-:Y:S06]  /*0a30*/  @P0 BRA `(.L_x_1649) ;  /* 0x0000000000340947 */ /* 0x000fec0003800000 */
[----:B------:R-:W1:Y:S01]  /*0a40*/  LDC.64 R226, c[0x0][0x248] ;  /* 0x00009200ffe27b82 */ /* 0x000e620000000a00 */
[----:B------:R-:W-:-:S07]  /*0a50*/  SHF.R.S32.HI R17, RZ, 0x1f, R13 ;  /* 0x0000001fff117819 */ /* 0x000fce000001140d */
[----:B------:R-:W2:Y:S01]  /*0a60*/  LDC.64 R6, c[0x0][0x230] ;  /* 0x00008c00ff067b82 */ /* 0x000ea20000000a00 */
[-C--:B-1----:R-:W-:Y:S01]  /*0a70*/  IMAD R18, R17, R226.reuse, RZ ;  /* 0x000000e211127224 */ /* 0x082fe200078e02ff */
[----:B------:R-:W-:Y:S01]  /*0a80*/  SHF.R.S32.HI R17, RZ, 0x1f, R16 ;  /* 0x0000001fff117819 */ /* 0x000fe20000011410 */
        /* <DEDUP_REMOVED lines=8> */
.L_x_1649:
[----:B------:R-:W-:Y:S05]  /*0b10*/  @P0 BRA `(.L_x_1650) ;  /* 0x0000000000300947 */ /* 0x000fea0003800000 */
        /* <DEDUP_REMOVED lines=11> */
[----:B------:R-:W-:-:S07]  /*0bd0*/  IADD3 R22, R25, R7, RZ ;  /* 0x0000000719167210 */ /* 0x000fce0007ffe0ff */
.L_x_1650:
[----:B------:R-:W-:Y:S01]  /*0be0*/  @!P2 VIADD R3, R3, 0x1 ;  /* 0x000000010303a836 */ /* 0x000fe20000000000 */
[----:B------:R-:W-:Y:S01]  /*0bf0*/  ISETP.NE.AND P2, PT, R12, RZ, PT ;  /* 0x000000ff0c00720c */ /* 0x000fe20003f45270 */
[----:B------:R-:W1:Y:S01]  /*0c00*/  S2UR UR10, SR_CgaCtaId ;  /* 0x00000000000a79c3 */ /* 0x000e620000008800 */
[----:B------:R-:W-:Y:S01]  /*0c10*/  SHF.R.S32.HI R175, RZ, 0x1f, R174 ;  /* 0x0000001fffaf7819 */ /* 0x000fe200000114ae */
[----:B------:R-:W-:Y:S01]  /*0c20*/  ULDC.64 UR4, c[0x0][0x258] ;  /* 0x0000960000047ab9 */ /* 0x000fe20000000a00 */
[----:B------:R-:W-:Y:S01]  /*0c30*/  SHF.R.S32.HI R21, RZ, 0x1f, R20 ;  /* 0x0000001fff157819 */ /* 0x000fe20000011414 */
[----:B------:R-:W-:Y:S01]  /*0c40*/  ULDC.64 UR6, c[0x0][0x260] ;  /* 0x0000980000067ab9 */ /* 0x000fe20000000a00 */
[----:B------:R-:W-:Y:S01]  /*0c50*/  @P3 IADD3 R3, R3, 0x1, RZ ;  /* 0x0000000103033810 */ /* 0x000fe20007ffe0ff */
[-C--:B------:R-:W-:Y:S01]  /*0c60*/  IMAD.WIDE.U32 R30, R20, R226.reuse, R174 ;  /* 0x000000e2141e7225 */ /* 0x080fe200078e00ae */
[C---:B------:R-:W-:Y:S01]  /*0c70*/  IADD3 R26, P0, R174.reuse, R15, RZ ;  /* 0x0000000fae1a7210 */ /* 0x040fe20007f1e0ff */
[----:B------:R-:W-:Y:S01]  /*0c80*/  BSSY B0, `(.L_x_1651) ;  /* 0x0000043000007945 */ /* 0x000fe20003800000 */
[----:B------:R-:W-:Y:S01]  /*0c90*/  SHF.R.S32.HI R7, RZ, 0x1f, R19 ;  /* 0x0000001fff077819 */ /* 0x000fe20000011413 */
[----:B------:R-:W-:Y:S01]  /*0ca0*/  IMAD R6, R21, R226, RZ ;  /* 0x000000e215067224 */ /* 0x000fe200078e02ff */
[----:B------:R-:W-:Y:S01]  /*0cb0*/  IADD3 R232, R174, 0x40, RZ ;  /* 0x00000040aee87810 */ /* 0x000fe20007ffe0ff */
[----:B------:R-:W-:Y:S01]  /*0cc0*/  @!P1 IMAD.MOV R3, RZ, RZ, -R3 ;  /* 0x000000ffff039224 */ /* 0x000fe200078e0a03 */
[----:B------:R-:W-:Y:S01]  /*0cd0*/  IADD3 R236, P1, R18, R30, RZ ;  /* 0x0000001e12ec7210 */ /* 0x000fe20007f3e0ff */
[----:B------:R-:W-:Y:S01]  /*0ce0*/  IMAD R6, R20, R227, R6 ;  /* 0x000000e314067224 */ /* 0x000fe200078e0206 */
[----:B------:R-:W-:Y:S01]  /*0cf0*/  @!P2 LOP3.LUT R3, RZ, R12, RZ, 0x33, !PT ;  /* 0x0000000cff03a212 */ /* 0x000fe200078e33ff */
[----:B------:R-:W-:-:S02]  /*0d00*/  IMAD.X R27, R175, 0x1, R5, P0 ;  /* 0x00000001af1b7824 */ /* 0x000fc400000e0605 */
[-C--:B------:R-:W-:Y:S01]  /*0d10*/  IMAD.WIDE.U32 R28, R20, R8.reuse, R174 ;  /* 0x00000008141c7225 */ /* 0x080fe200078e00ae */
[----:B------:R-:W-:Y:S02]  /*0d20*/  IADD3.X R237, R17, R31, R6, P1, !PT ;  /* 0x0000001f11ed7210 */ /* 0x000fe40000ffe406 */
[----:B------:R-:W-:Y:S01]  /*0d30*/  SHF.R.S32.HI R6, RZ, 0x1f, R3 ;  /* 0x0000001fff067819 */ /* 0x000fe20000011403 */
[----:B------:R-:W-:Y:S01]  /*0d40*/  IMAD R5, R21, R8, RZ ;  /* 0x0000000815057224 */ /* 0x000fe200078e02ff */
[----:B------:R-:W-:Y:S01]  /*0d50*/  IADD3 R234, P0, R24, R28, RZ ;  /* 0x0000001c18ea7210 */ /* 0x000fe20007f1e0ff */
[----:B------:R-:W-:Y:S02]  /*0d60*/  IMAD R12, R7, UR4, RZ ;  /* 0x00000004070c7c24 */ /* 0x000fe4000f8e02ff */
[----:B------:R-:W-:Y:S02]  /*0d70*/  IMAD R5, R20, R9, R5 ;  /* 0x0000000914057224 */ /* 0x000fe400078e0205 */
[----:B------:R-:W-:-:S03]  /*0d80*/  IMAD.WIDE.U32 R16, R19, UR4, R26 ;  /* 0x0000000413107c25 */ /* 0x000fc6000f8e001a */
[----:B------:R-:W-:Y:S01]  /*0d90*/  IADD3.X R235, R22, R29, R5, P0, !PT ;  /* 0x0000001d16eb7210 */ /* 0x000fe200007fe405 */
[----:B------:R-:W-:Y:S01]  /*0da0*/  IMAD R19, R19, UR5, R12 ;  /* 0x0000000513137c24 */ /* 0x000fe2000f8e020c */
[----:B------:R-:W-:Y:S01]  /*0db0*/  ISETP.GE.AND P0, PT, R20, R219, PT ;  /* 0x000000db1400720c */ /* 0x000fe20003f06270 */
[----:B------:R-:W-:Y:S01]  /*0dc0*/  IMAD R12, R6, UR6, RZ ;  /* 0x00000006060c7c24 */ /* 0x000fe2000f8e02ff */
[----:B------:R-:W-:Y:S01]  /*0dd0*/  ULDC.64 UR4, c[0x0][0x268] ;  /* 0x00009a0000047ab9 */ /* 0x000fe20000000a00 */
[----:B------:R-:W-:Y:S01]  /*0de0*/  IMAD.WIDE.U32 R236, R3, UR6, R236 ;  /* 0x0000000603ec7c25 */ /* 0x000fe2000f8e00ec */
[----:B------:R-:W-:Y:S02]  /*0df0*/  MOV R5, 0x10 ;  /* 0x0000001000057802 */ /* 0x000fe40000000f00 */
[----:B------:R-:W-:Y:S01]  /*0e00*/  IADD3 R19, R17, R19, RZ ;  /* 0x0000001311137210 */ /* 0x000fe20007ffe0ff */
[----:B------:R-:W-:Y:S02]  /*0e10*/  IMAD R239, R3, UR7, R12 ;  /* 0x0000000703ef7c24 */ /* 0x000fe4000f8e020c */
[----:B------:R-:W-:-:S02]  /*0e20*/  VIADD R12, R20, 0x10 ;  /* 0x00000010140c7836 */ /* 0x000fc40000000000 */
[----:B------:R-:W-:Y:S02]  /*0e30*/  IMAD R6, R6, UR4, RZ ;  /* 0x0000000406067c24 */ /* 0x000fe4000f8e02ff */
[C---:B------:R-:W-:Y:S01]  /*0e40*/  IMAD.WIDE.U32 R234, R3.reuse, UR4, R234 ;  /* 0x0000000403ea7c25 */ /* 0x040fe2000f8e00ea */
[----:B------:R-:W-:Y:S01]  /*0e50*/  ISETP.GE.AND P3, PT, R12, R219, PT ;  /* 0x000000db0c00720c */ /* 0x000fe20003f66270 */
[----:B------:R-:W-:Y:S02]  /*0e60*/  UMOV UR4, 0x400 ;  /* 0x0000040000047882 */ /* 0x000fe40000000000 */
[----:B-1----:R-:W-:Y:S01]  /*0e70*/  ULEA UR4, UR10, UR4, 0x18 ;  /* 0x000000040a047291 */ /* 0x002fe2000f8ec03f */
[----:B------:R-:W-:Y:S01]  /*0e80*/  IMAD R13, R3, UR5, R6 ;  /* 0x00000005030d7c24 */ /* 0x000fe2000f8e0206 */
[----:B------:R-:W-:Y:S01]  /*0e90*/  R2P PR, R14, 0x6 ;  /* 0x000000060e007804 */ /* 0x000fe20000000000 */
[----:B------:R-:W-:Y:S01]  /*0ea0*/  VIADD R26, R20, 0x50 ;  /* 0x00000050141a7836 */ /* 0x000fe20000000000 */
[----:B------:R-:W-:Y:S01]  /*0eb0*/  MOV R3, 0x20 ;  /* 0x0000002000037802 */ /* 0x000fe20000000f00 */
[----:B------:R-:W-:Y:S01]  /*0ec0*/  IMAD.WIDE R22, R230, 0x80, R20 ;  /* 0x00000080e6167825 */ /* 0x000fe200078e0214 */
[----:B------:R-:W-:-:S02]  /*0ed0*/  LEA R231, R231, UR4, 0x1 ;  /* 0x00000004e7e77c11 */ /* 0x000fc4000f8e08ff */
        /* <DEDUP_REMOVED lines=29> */
.L_x_1652:
[----:B------:R-:W-:Y:S05]  /*10b0*/  BSYNC B0 ;  /* 0x0000000000007941 */ /* 0x000fea0003800000 */
.L_x_1651:
[----:B------:R-:W-:Y:S01]  /*10c0*/  ISETP.GE.AND P0, PT, R26, R219, PT ;  /* 0x000000db1a00720c */ /* 0x000fe20003f06270 */
[----:B------:R-:W-:Y:S01]  /*10d0*/  BSSY B0, `(.L_x_1653) ;  /* 0x0000021000007945 */ /* 0x000fe20003800000 */
[----:B------:R-:W-:Y:S02]  /*10e0*/  VIADD R28, R20, 0x60 ;  /* 0x00000060141c7836 */ /* 0x000fe40000000000 */
[----:B------:R-:W-:Y:S01]  /*10f0*/  P2R R24, PR, RZ, 0x1 ;  /* 0x00000001ff187803 */ /* 0x000fe20000000000 */
[----:B------:R-:W-:Y:S08]  /*1100*/  @P3 BRA `(.L_x_1654) ;  /* 0x0000000000743947 */ /* 0x000ff00003800000 */
        /* <DEDUP_REMOVED lines=10> */
[----:B-12---:R-:W1:Y:S01]  /*11b0*/  @!P0 LDC.64 R6, c[0x0][0x210] ;  /* 0x00008400ff068b82 */ /* 0x006e620000000a00 */
[----:B------:R-:W-:Y:S01]  /*11c0*/  IMAD R15, R26, UR7, R15 ;  /* 0x000000071a0f7c24 */ /* 0x000fe2000f8e020f */
[----:B------:R3:W-:Y:S01]  /*11d0*/  @P0 STS.128 [R231+0x800], RZ ;  /* 0x000800ffe7000388 */ /* 0x0007e20000000c00 */
[----:B-1----:R-:W-:Y:S02]  /*11e0*/  @!P0 LEA R26, P2, R30, R6, 0x1 ;  /* 0x000000061e1a8211 */ /* 0x002fe400078408ff */
[----:B------:R-:W-:-:S05]  /*11f0*/  IMAD.IADD R6, R31, 0x1, R15 ;  /* 0x000000011f067824 */ /* 0x000fca00078e020f */
        /* <DEDUP_REMOVED lines=14> */
.L_x_1654:
[----:B------:R-:W-:Y:S05]  /*12e0*/  BSYNC B0 ;  /* 0x0000000000007941 */ /* 0x000fea0003800000 */
.L_x_1653:
[----:B------:R-:W-:Y:S01]  /*12f0*/  BSSY B0, `(.L_x_1655) ;  /* 0x0000021000007945 */ /* 0x000fe20003800000 */
[----:B------:R-:W-:Y:S02]  /*1300*/  ISETP.GE.AND P3, PT, R28, R219, PT ;  /* 0x000000db1c00720c */ /* 0x000fe40003f66270 */
[----:B------:R-:W-:Y:S01]  /*1310*/  IADD3 R28, R20, 0x70, RZ ;  /* 0x00000070141c7810 */ /* 0x000fe20007ffe0ff */
[----:B------:R-:W-:Y:S05]  /*1320*/  @P4 BRA `(.L_x_1656) ;  /* 0x0000000000744947 */ /* 0x000fea0003800000 */
[----:B------:R-:W-:Y:S01]  /*1330*/  ULDC UR5, c[0x0][0x2d0] ;  /* 0x0000b40000057ab9 */ /* 0x000fe20000000800 */
[----:B---34-:R-:W-:Y:S01]  /*1340*/  IADD3 R26, P1, R22, 0x20, RZ ;  /* 0x00000020161a7810 */ /* 0x018fe20007f3e0ff */
        /* <DEDUP_REMOVED lines=27> */
.L_x_1656:
[----:B------:R-:W-:Y:S05]  /*1500*/  BSYNC B0 ;  /* 0x0000000000007941 */ /* 0x000fea0003800000 */
.L_x_1655:
[----:B------:R-:W-:Y:S01]  /*1510*/  LEA.HI.SX32 R81, R2, 0xffffffff, 0x1b ;  /* 0xffffffff02517811 */ /* 0x000fe200078fdaff */
[----:B------:R-:W-:Y:S01]  /*1520*/  BSSY B0, `(.L_x_1657) ;  /* 0x0000021000007945 */ /* 0x000fe20003800000 */
[----:B------:R-:W-:-:S03]  /*1530*/  ISETP.GE.AND P5, PT, R28, R219, PT ;  /* 0x000000db1c00720c */ /* 0x000fc60003fa6270 */
[----:B------:R-:W-:Y:S01]  /*1540*/  IMAD R15, R81, -0x20, R84 ;  /* 0xffffffe0510f7824 */ /* 0x000fe200078e0254 */
[----:B------:R-:W-:Y:S09]  /*1550*/  @P6 BRA `(.L_x_1658) ;  /* 0x0000000000746947 */ /* 0x000ff20003800000 */
[----:B------:R-:W-:Y:S01]  /*1560*/  ULDC UR5, c[0x0][0x2d0] ;  /* 0x0000b40000057ab9 */ /* 0x000fe20000000800 */
[----:B-1234-:R-:W-:Y:S01]  /*1570*/  IADD3 R26, P1, R22, 0x30, RZ ;  /* 0x00000030161a7810 */ /* 0x01efe20007f3e0ff */
        /* <DEDUP_REMOVED lines=8> */
[----:B------:R-:W1:Y:S01]  /*1600*/  @!P0 LDC.64 R6, c[0x0][0x210] ;  /* 0x00008400ff068b82 */ /* 0x000e620000000a00 */
        /* <DEDUP_REMOVED lines=18> */
.L_x_1658:
[----:B------:R-:W-:Y:S05]  /*1730*/  BSYNC B0 ;  /* 0x0000000000007941 */ /* 0x000fea0003800000 */
.L_x_1657:
[----:B------:R-:W-:Y:S01]  /*1740*/  ISETP.NE.AND P0, PT, R11, RZ, PT ;  /* 0x000000ff0b00720c */ /* 0x000fe20003f05270 */
[----:B------:R-:W-:Y:S01]  /*1750*/  BSSY B0, `(.L_x_1659) ;  /* 0x0000022000007945 */ /* 0x000fe20003800000 */
[----:B------:R-:W-:Y:S02]  /*1760*/  SHF.R.S32.HI R217, RZ, 0x4, R10 ;  /* 0x00000004ffd97819 */ /* 0x000fe4000001140a */
[----:B------:R-:W-:Y:S02]  /*1770*/  ISETP.GE.AND P6, PT, R20, R15, PT ;  /* 0x0000000f1400720c */ /* 0x000fe40003fc6270 */
[----:B------:R-:W-:-:S07]  /*1780*/  LEA.HI R25, R10, R217, RZ, 0x1 ;  /* 0x000000d90a197211 */ /* 0x000fce00078f08ff */
[----:B------:R-:W-:Y:S05]  /*1790*/  @P0 BRA `(.L_x_1660) ;  /* 0x0000000000740947 */ /* 0x000fea0003800000 */
[----:B------:R-:W-:Y:S01]  /*17a0*/  ULDC UR5, c[0x0][0x2d0] ;  /* 0x0000b40000057ab9 */ /* 0x000fe20000000800 */
[----:B------:R-:W-:Y:S01]  /*17b0*/  IADD3 R11, P1, R22, 0x40, RZ ;  /* 0x00000040160b7810 */ /* 0x000fe20007f3e0ff */
[----:B------:R-:W-:Y:S01]  /*17c0*/  ULDC.64 UR6, c[0x0][0x240] ;  /* 0x0000900000067ab9 */ /* 0x000fe20000000a00 */
[----:B------:R-:W-:Y:S01]  /*17d0*/  ISETP.GE.AND P0, PT, R174, UR5, PT ;  /* 0x00000005ae007c0c */ /* 0x000fe2000bf06270 */
[----:B-1234-:R-:W-:Y:S01]  /*17e0*/  IMAD.MOV.U32 R26, RZ, RZ, R16 ;  /* 0x000000ffff1a7224 */ /* 0x01efe200078e0010 */
[----:B------:R-:W-:Y:S01]  /*17f0*/  MOV R27, R19 ;  /* 0x00000013001b7202 */ /* 0x000fe20000000f00 */
[----:B------:R-:W-:Y:S01]  /*1800*/  IMAD.X R10, RZ, RZ, R23, P1 ;  /* 0x000000ffff0a7224 */ /* 0x000fe200008e0617 */
[----:B------:R-:W-:-:S03]  /*1810*/  ISETP.GE.AND P1, PT, R232, UR5, PT ;  /* 0x00000005e8007c0c */ /* 0x000fc6000bf26270 */
[----:B------:R-:W-:Y:S02]  /*1820*/  IMAD R10, R10, UR6, RZ ;  /* 0x000000060a0a7c24 */ /* 0x000fe4000f8e02ff */
[----:B------:R-:W-:-:S04]  /*1830*/  IMAD.WIDE.U32 R26, R11, UR6, R26 ;  /* 0x000000060b1a7c25 */ /* 0x000fc8000f8e001a */
        /* <DEDUP_REMOVED lines=19> */
.L_x_1660:
[----:B------:R-:W-:Y:S05]  /*1970*/  BSYNC B0 ;  /* 0x0000000000007941 */ /* 0x000fea0003800000 */
.L_x_1659:
[----:B------:R-:W-:Y:S01]  /*1980*/  ISETP.NE.AND P0, PT, R24, RZ, PT ;  /* 0x000000ff1800720c */ /* 0x000fe20003f05270 */
[----:B------:R-:W-:Y:S01]  /*1990*/  BSSY B0, `(.L_x_1661) ;  /* 0x0000022000007945 */ /* 0x000fe20003800000 */
[----:B-12---:R-:W-:Y:S02]  /*19a0*/  LOP3.LUT R6, R25, 0xfffffffe, RZ, 0xc0, !PT ;  /* 0xfffffffe19067812 */ /* 0x006fe400078ec0ff */
[----:B------:R-:W-:-:S03]  /*19b0*/  ISETP.GE.AND P4, PT, R20, R15, PT ;  /* 0x0000000f1400720c */ /* 0x000fc60003f86270 */
[----:B------:R-:W-:-:S06]  /*19c0*/  IMAD.IADD R217, R217, 0x1, -R6 ;  /* 0x00000001d9d97824 */ /* 0x000fcc00078e0a06 */
        /* <DEDUP_REMOVED lines=30> */
.L_x_1662:
[----:B------:R-:W-:Y:S05]  /*1bb0*/  BSYNC B0 ;  /* 0x0000000000007941 */ /* 0x000fea0003800000 */
.L_x_1661:
        /* <DEDUP_REMOVED lines=31> */
.L_x_1664:
[----:B------:R-:W-:Y:S05]  /*1db0*/  BSYNC B0 ;  /* 0x0000000000007941 */ /* 0x000fea0003800000 */
.L_x_1663:
[C---:B-12---:R-:W-:Y:S01]  /*1dc0*/  SHF.L.U64.HI R6, R226.reuse, 0x5, R227 ;  /* 0x00000005e2067819 */ /* 0x046fe200000102e3 */
        /* <DEDUP_REMOVED lines=8> */
[----:B---34-:R-:W-:-:S04]  /*1e50*/  IMAD.WIDE.U32 R26, R81, R85, R238 ;  /* 0x00000055511a7225 */ /* 0x018fc800078e00ee */
[----:B------:R-:W-:Y:S01]  /*1e60*/  IMAD R24, R7, R85, R24 ;  /* 0x0000005507187224 */ /* 0x000fe200078e0218 */
[----:B------:R-:W-:Y:S05]  /*1e70*/  @P5 BRA `(.L_x_1666) ;  /* 0x0000000000745947 */ /* 0x000fea0003800000 */
[----:B------:R-:W-:Y:S01]  /*1e80*/  ULDC UR5, c[0x0][0x2d0] ;  /* 0x0000b40000057ab9 */ /* 0x000fe20000000800 */
[----:B------:R-:W-:Y:S01]  /*1e90*/  IADD3 R17, P1, R22, 0x70, RZ ;  /* 0x0000007016117810 */ /* 0x000fe20007f3e0ff */
[----:B------:R-:W-:Y:S01]  /*1ea0*/  ULDC.64 UR6, c[0x0][0x240] ;  /* 0x0000900000067ab9 */ /* 0x000fe20000000a00 */
[----:B------:R-:W-:Y:S01]  /*1eb0*/  ISETP.GE.AND P0, PT, R174, UR5, PT ;  /* 0x00000005ae007c0c */ /* 0x000fe2000bf06270 */
[----:B------:R-:W-:Y:S02]  /*1ec0*/  IMAD.MOV.U32 R22, RZ, RZ, R16 ;  /* 0x000000ffff167224 */ /* 0x000fe400078e0010 */
[----:B------:R-:W-:Y:S01]  /*1ed0*/  IMAD.X R18, RZ, RZ, R23, P1 ;  /* 0x000000ffff127224 */ /* 0x000fe200008e0617 */
[----:B------:R-:W-:Y:S02]  /*1ee0*/  MOV R23, R19 ;  /* 0x0000001300177202 */ /* 0x000fe40000000f00 */
[----:B------:R-:W-:Y:S01]  /*1ef0*/  ISETP.GE.AND P1, PT, R232, UR5, PT ;  /* 0x00000005e8007c0c */ /* 0x000fe2000bf26270 */
[----:B------:R-:W-:-:S02]  /*1f00*/  IMAD R18, R18, UR6, RZ ;  /* 0x0000000612127c24 */ /* 0x000fc4000f8e02ff */
        /* <DEDUP_REMOVED lines=20> */
.L_x_1666:
[----:B------:R-:W-:Y:S05]  /*2050*/  BSYNC B0 ;  /* 0x0000000000007941 */ /* 0x000fea0003800000 */
.L_x_1665:
[----:B------:R-:W-:Y:S01]  /*2060*/  BSSY B0, `(.L_x_1667) ;  /* 0x0000019000007945 */ /* 0x000fe20003800000 */
[----:B------:R-:W-:Y:S01]  /*2070*/  IMAD.SHL.U32 R20, R20, 0x8, RZ ;  /* 0x0000000814147824 */ /* 0x000fe200078e00ff */
[----:B------:R-:W-:Y:S02]  /*2080*/  LOP3.LUT R25, R25, 0x1c0, RZ, 0xc0, !PT ;  /* 0x000001c019197812 */ /* 0x000fe400078ec0ff */
[----:B------:R-:W-:Y:S01]  /*2090*/  IADD3 R24, R27, R24, RZ ;  /* 0x000000181b187210 */ /* 0x000fe20007ffe0ff */
[----:B------:R-:W-:Y:S06]  /*20a0*/  @P6 BRA `(.L_x_1668) ;  /* 0x0000000000506947 */ /* 0x000fec0003800000 */
[----:B------:R-:W-:Y:S02]  /*20b0*/  ULDC UR5, c[0x0][0x2d0] ;  /* 0x0000b40000057ab9 */ /* 0x000fe40000000800 */
[----:B------:R-:W-:Y:S02]  /*20c0*/  ISETP.GE.AND P0, PT, R174, UR5, PT ;  /* 0x00000005ae007c0c */ /* 0x000fe4000bf06270 */
[----:B------:R-:W-:-:S11]  /*20d0*/  ISETP.GE.AND P1, PT, R232, UR5, PT ;  /* 0x00000005e8007c0c */ /* 0x000fd6000bf26270 */
        /* <DEDUP_REMOVED lines=17> */
.L_x_1668:
[----:B------:R-:W-:Y:S05]  /*21f0*/  BSYNC B0 ;  /* 0x0000000000007941 */ /* 0x000fea0003800000 */
.L_x_1667:
        /* <DEDUP_REMOVED lines=9> */
[----:B-1234-:R-:W1:Y:S01]  /*2290*/  @!P0 LDC.64 R10, c[0x0][0x218] ;  /* 0x00008600ff0a8b82 */ /* 0x01ee620000000a00 */
        /* <DEDUP_REMOVED lines=16> */
.L_x_1670:
[----:B------:R-:W-:Y:S05]  /*23a0*/  BSYNC B0 ;  /* 0x0000000000007941 */ /* 0x000fea0003800000 */
.L_x_1669:
[----:B------:R-:W0:Y:S01]  /*23b0*/  LDGDEPBAR ;  /* 0x00000000000079af */ /* 0x000e220000000000 */
[----:B------:R-:W-:Y:S01]  /*23c0*/  IMAD.SHL.U32 R17, R14, 0x40, RZ ;  /* 0x000000400e117824 */ /* 0x000fe200078e00ff */
[----:B-1234-:R-:W-:Y:S01]  /*23d0*/  LOP3.LUT R10, R25, 0x8, R20, 0xf8, !PT ;  /* 0x00000008190a7812 */ /* 0x01efe200078ef814 */
[----:B------:R-:W-:Y:S01]  /*23e0*/  IMAD.SHL.U32 R14, R217, 0x8, RZ ;  /* 0x00000008d90e7824 */ /* 0x000fe200078e00ff */
[----:B------:R-:W-:Y:S01]  /*23f0*/  SHF.R.U32.HI R25, RZ, 0x3, R25 ;  /* 0x00000003ff197819 */ /* 0x000fe20000011619 */
[----:B------:R-:W-:Y:S01]  /*2400*/  IMAD.SHL.U32 R11, R4, 0x40, RZ ;  /* 0x00000040040b7824 */ /* 0x000fe200078e00ff */
[----:B------:R-:W-:Y:S01]  /*2410*/  LOP3.LUT R17, R17, 0x1c0, RZ, 0xc0, !PT ;  /* 0x000001c011117812 */ /* 0x000fe200078ec0ff */
[-C--:B------:R-:W-:Y:S01]  /*2420*/  IMAD.WIDE.U32 R18, R81, R8.reuse, RZ ;  /* 0x0000000851127225 */ /* 0x080fe200078e00ff */
[----:B------:R-:W-:Y:S01]  /*2430*/  SHF.R.S32.HI R80, RZ, 0x5, R80 ;  /* 0x00000005ff507819 */ /* 0x000fe20000011450 */
[----:B------:R-:W-:Y:S01]  /*2440*/  BSSY B0, `(.L_x_1671) ;  /* 0x000002b000007945 */ /* 0x000fe20003800000 */
[----:B------:R-:W-:Y:S01]  /*2450*/  LOP3.LUT R4, R17, 0x8, R14, 0xf8, !PT ;  /* 0x0000000811047812 */ /* 0x000fe200078ef80e */
[----:B------:R-:W-:Y:S01]  /*2460*/  IMAD R14, R7, R8, RZ ;  /* 0x00000008070e7224 */ /* 0x000fe200078e02ff */
[----:B------:R-:W-:Y:S01]  /*2470*/  SHF.R.U32.HI R17, RZ, 0x3, R17 ;  /* 0x00000003ff117819 */ /* 0x000fe20000011611 */
[----:B------:R-:W-:Y:S01]  /*2480*/  IMAD.IADD R226, R235, 0x1, R13 ;  /* 0x00000001ebe27824 */ /* 0x000fe200078e020d */
[----:B------:R-:W-:Y:S01]  /*2490*/  LOP3.LUT R7, R11, 0xfffffe00, RZ, 0xc0, !PT ;  /* 0xfffffe000b077812 */ /* 0x000fe200078ec0ff */
[----:B------:R-:W-:Y:S01]  /*24a0*/  IMAD R11, R81, R9, R14 ;  /* 0x00000009510b7224 */ /* 0x000fe200078e020e */
[----:B------:R-:W-:-:S02]  /*24b0*/  LOP3.LUT R10, R10, R25, RZ, 0x3c, !PT ;  /* 0x000000190a0a7212 */ /* 0x000fc400078e3cff */
[----:B------:R-:W-:Y:S01]  /*24c0*/  LOP3.LUT R4, R4, R17, RZ, 0x3c, !PT ;  /* 0x0000001104047212 */ /* 0x000fe200078e3cff */
[----:B------:R-:W-:Y:S01]  /*24d0*/  IMAD R17, R80, 0x400, R7 ;  /* 0x0000040050117824 */ /* 0x000fe200078e0207 */
[----:B------:R-:W-:Y:S01]  /*24e0*/  LEA R13, P0, R18, R234, 0x5 ;  /* 0x000000ea120d7211 */ /* 0x000fe200078028ff */
[----:B------:R-:W-:Y:S01]  /*24f0*/  IMAD.IADD R11, R19, 0x1, R11 ;  /* 0x00000001130b7824 */ /* 0x000fe200078e020b */
[----:B------:R-:W-:Y:S01]  /*2500*/  ISETP.GE.AND P2, PT, R12, R15, PT ;  /* 0x0000000f0c00720c */ /* 0x000fe20003f46270 */
[----:B------:R-:W-:Y:S01]  /*2510*/  IMAD R217, R217, 0x200, R10 ;  /* 0x00000200d9d97824 */ /* 0x000fe200078e020a */
[----:B------:R-:W-:-:S04]  /*2520*/  DEPBAR.LE SB0, 0x0 ;  /* 0x000080000000791a */ /* 0x000fc80000000000 */
[----:B------:R-:W-:Y:S01]  /*2530*/  BAR.SYNC.DEFER_BLOCKING 0x0 ;  /* 0x0000000000007b1d */ /* 0x000fe20000010000 */
        /* <DEDUP_REMOVED lines=10> */
[----:B------:R-:W2:Y:S01]  /*25e0*/  @!P0 LDC.64 R10, c[0x0][0x220] ;  /* 0x00008800ff0a8b82 */ /* 0x000ea20000000a00 */
[----:B------:R3:W-:Y:S01]  /*25f0*/  @P0 STS.128 [R231+0xa000], RZ ;  /* 0x00a000ffe7000388 */ /* 0x0007e20000000c00 */
[----:B--2---:R-:W-:-:S04]  /*2600*/  @!P0 LEA R10, P3, R13, R10, 0x1 ;  /* 0x0000000a0d0a8211 */ /* 0x004fc800078608ff */
        /* <DEDUP_REMOVED lines=14> */
.L_x_1672:
[----:B------:R-:W-:Y:S05]  /*26f0*/  BSYNC B0 ;  /* 0x0000000000007941 */ /* 0x000fea0003800000 */
.L_x_1671:
[----:B------:R4:W-:Y:S01]  /*2700*/  @P2 STS.128 [R231+0xa800], RZ ;  /* 0x00a800ffe7002388 */ /* 0x0009e20000000c00 */
[----:B------:R-:W-:Y:S03]  /*2710*/  BSSY B0, `(.L_x_1673) ;  /* 0x000001b000007945 */ /* 0x000fe60003800000 */
[----:B------:R4:W-:Y:S01]  /*2720*/  @P2 STS.128 [R231+0xb800], RZ ;  /* 0x00b800ffe7002388 */ /* 0x0009e20000000c00 */
[----:B------:R-:W-:Y:S05]  /*2730*/  @P2 BRA `(.L_x_1674) ;  /* 0x0000000000602947 */ /* 0x000fea0003800000 */
[----:B------:R-:W-:Y:S01]  /*2740*/  ULDC UR5, c[0x0][0x2d0] ;  /* 0x0000b40000057ab9 */ /* 0x000fe20000000800 */
[----:B------:R-:W-:Y:S01]  /*2750*/  IMAD.WIDE.U32 R14, R8, 0x10, RZ ;  /* 0x00000010080e7825 */ /* 0x000fe200078e00ff */
[----:B------:R-:W-:Y:S02]  /*2760*/  ISETP.GE.AND P0, PT, R174, UR5, PT ;  /* 0x00000005ae007c0c */ /* 0x000fe4000bf06270 */
[----:B------:R-:W-:Y:S01]  /*2770*/  ISETP.GE.AND P1, PT, R232, UR5, PT ;  /* 0x00000005e8007c0c */ /* 0x000fe2000bf26270 */
[----:B------:R-:W-:Y:S01]  /*2780*/  IMAD.SHL.U32 R9, R9, 0x10, RZ ;  /* 0x0000001009097824 */ /* 0x000fe200078e00ff */
[----:B------:R-:W-:-:S04]  /*2790*/  IADD3 R13, P2, R13, R14, RZ ;  /* 0x0000000e0d0d7210 */ /* 0x000fc80007f5e0ff */
[----:B------:R-:W-:-:S05]  /*27a0*/  IADD3.X R12, R12, R15, R9, P2, !PT ;  /* 0x0000000f0c0c7210 */ /* 0x000fca00017fe409 */
[----:B--23--:R-:W2:Y:S01]  /*27b0*/  @!P0 LDC.64 R10, c[0x0][0x220] ;  /* 0x00008800ff0a8b82 */ /* 0x00cea20000000a00 */
        /* <DEDUP_REMOVED lines=16> */
.L_x_1674:
[----:B------:R-:W-:Y:S05]  /*28c0*/  BSYNC B0 ;  /* 0x0000000000007941 */ /* 0x000fea0003800000 */
.L_x_1673:
[----:B------:R-:W-:Y:S01]  /*28d0*/  LDSM.16.M88.4 R76, [R217+0x8000] ;  /* 0x00800000d94c783b */ /* 0x000fe20000000200 */
[----:B------:R-:W-:Y:S01]  /*28e0*/  R2P PR, R0, 0x6 ;  /* 0x0000000600007804 */ /* 0x000fe20000000000 */
[C---:B------:R-:W-:Y:S01]  /*28f0*/  VIADD R0, R217.reuse, 0x8000 ;  /* 0x00008000d9007836 */ /* 0x040fe20000000000 */
[----:B------:R-:W1:Y:S01]  /*2900*/  LDC.U8 R176, c[0x0][0x388] ;  /* 0x0000e200ffb07b82 */ /* 0x000e620000000000 */
[----:B--23--:R-:W2:Y:S01]  /*2910*/  LDSM.16.M88.4 R8, [R218+0x2000] ;  /* 0x00200000da08783b */ /* 0x00cea20000000200 */
[----:B------:R-:W-:Y:S02]  /*2920*/  VIADD R215, R217, 0x8020 ;  /* 0x00008020d9d77836 */ /* 0x000fe40000000000 */
[--C-:B------:R-:W-:Y:S01]  /*2930*/  IMAD R216, R5, 0x2, R218.reuse ;  /* 0x0000000205d87824 */ /* 0x100fe200078e02da */
[----:B------:R-:W3:Y:S01]  /*2940*/  LDSM.16.M88.4 R44, [R218] ;  /* 0x00000000da2c783b */ /* 0x000ee20000000200 */
[C---:B------:R-:W-:Y:S02]  /*2950*/  IMAD R214, R3.reuse, 0x2, R218 ;  /* 0x0000000203d67824 */ /* 0x040fe400078e02da */
[----:B------:R-:W-:Y:S01]  /*2960*/  IMAD R213, R3, 0x2, R216 ;  /* 0x0000000203d57824 */ /* 0x000fe200078e02d8 */
[----:B------:R-:W5:Y:S01]  /*2970*/  LDSM.16.M88.4 R68, [R217+0x8800] ;  /* 0x00880000d944783b */ /* 0x000f620000000200 */
[----:B------:R-:W-:-:S02]  /*2980*/  IMAD.SHL.U32 R82, R82, 0x2, RZ ;  /* 0x0000000252527824 */ /* 0x000fc400078e00ff */
[----:B------:R-:W-:Y:S01]  /*2990*/  @P1 VIADD R215, R0, 0xffffffe0 ;  /* 0xffffffe000d71836 */ /* 0x000fe20000000000 */
[----:B------:R-:W-:Y:S01]  /*29a0*/  LDSM.16.M88.4 R64, [R216+0x2000] ;  /* 0x00200000d840783b */ /* 0x000fe20000000200 */
[----:B------:R-:W-:Y:S01]  /*29b0*/  IMAD.MOV.U32 R0, RZ, RZ, 0x40 ;  /* 0x00000040ff007424 */ /* 0x000fe200078e00ff */
[----:B------:R-:W-:Y:S01]  /*29c0*/  LOP3.LUT R82, R82, 0x6, RZ, 0xc0, !PT ;  /* 0x0000000652527812 */ /* 0x000fe200078ec0ff */
[C---:B------:R-:W-:Y:S01]  /*29d0*/  VIADD R207, R215.reuse, 0x800 ;  /* 0x00000800d7cf7836 */ /* 0x040fe20000000000 */
[----:B------:R-:W4:Y:S01]  /*29e0*/  LDSM.16.M88.4 R60, [R215] ;  /* 0x00000000d73c783b */ /* 0x000f220000000200 */
[C---:B------:R-:W-:Y:S01]  /*29f0*/  VIADD R205, R215.reuse, 0x1000 ;  /* 0x00001000d7cd7836 */ /* 0x040fe20000000000 */
[----:B------:R-:W-:Y:S01]  /*2a00*/  SEL R0, R0, 0xffffffc0, !P2 ;  /* 0xffffffc000007807 */ /* 0x000fe20005000000 */
[----:B------:R-:W-:Y:S01]  /*2a10*/  VIADD R204, R215, 0x1800 ;  /* 0x00001800d7cc7836 */ /* 0x000fe20000000000 */
[----:B------:R-:W1:Y:S03]  /*2a20*/  LDSM.16.M88.4 R56, [R216] ;  /* 0x00000000d838783b */ /* 0x000e660000000200 */
[----:B------:R-:W-:Y:S01]  /*2a30*/  IMAD.IADD R211, R217, 0x1, R0 ;  /* 0x00000001d9d37824 */ /* 0x000fe200078e0200 */
[----:B------:R-:W1:Y:S01]  /*2a40*/  LDSM.16.M88.4 R52, [R215+0x800] ;  /* 0x00080000d734783b */ /* 0x000e620000000200 */
[----:B------:R-:W-:-:S03]  /*2a50*/  IMAD.IADD R206, R0, 0x1, R215 ;  /* 0x0000000100ce7824 */ /* 0x000fc600078e02d7 */
[----:B------:R-:W-:Y:S04]  /*2a60*/  LDSM.16.M88.4 R36, [R214+0x2000] ;  /* 0x00200000d624783b */ /* 0x000fe80000000200 */
[----:B------:R-:W1:Y:S04]  /*2a70*/  LDSM.16.M88.4 R32, [R211+0x8000] ;  /* 0x00800000d320783b */ /* 0x000e680000000200 */
[----:B------:R-:W1:Y:S01]  /*2a80*/  LDSM.16.M88.4 R40, [R214] ;  /* 0x00000000d628783b */ /* 0x000e620000000200 */
[-C--:B--2---:R-:W-:Y:S03]  /*2a90*/  HMMA.16816.F32.BF16 R20, R8, R76.reuse, RZ ;  /* 0x0000004c0814723c */ /* 0x084fe600000418ff */
[----:B------:R-:W2:Y:S04]  /*2aa0*/  LDSM.16.M88.4 R28, [R211+0x8800] ;  /* 0x00880000d31c783b */ /* 0x000ea80000000200 */
[----:B------:R-:W-:Y:S01]  /*2ab0*/  LDSM.16.M88.4 R72, [R213] ;  /* 0x00000000d548783b */ /* 0x000fe20000000200 */
[----:B---3--:R-:W-:Y:S03]  /*2ac0*/  HMMA.16816.F32.BF16 R24, R44, R76, RZ ;  /* 0x0000004c2c18723c */ /* 0x008fe600000418ff */
[----:B------:R-:W0:Y:S03]  /*2ad0*/  LDGDEPBAR ;  /* 0x00000000000079af */ /* 0x000e260000000000 */
[C---:B-----5:R-:W-:Y:S06]  /*2ae0*/  HMMA.16816.F32.BF16 R12, R8.reuse, R68, RZ ;  /* 0x00000044080c723c */ /* 0x060fec00000418ff */
[C---:B------:R-:W-:Y:S06]  /*2af0*/  HMMA.16816.F32.BF16 R16, R8.reuse, R78, RZ ;  /* 0x0000004e0810723c */ /* 0x040fec00000418ff */
[----:B------:R-:W-:Y:S06]  /*2b00*/  HMMA.16816.F32.BF16 R8, R8, R70, RZ ;  /* 0x000000460808723c */ /* 0x000fec00000418ff */
[C---:B------:R-:W-:Y:S06]  /*2b10*/  HMMA.16816.F32.BF16 R76, R44.reuse, R78, RZ ;  /* 0x0000004e2c4c723c */ /* 0x040fec00000418ff */
[----:B------:R-:W-:Y:S06]  /*2b20*/  HMMA.16816.F32.BF16 R48, R44, R68, RZ ;  /* 0x000000442c30723c */ /* 0x000fec00000418ff */
[----:B----4-:R-:W-:Y:S06]  /*2b30*/  HMMA.16816.F32.BF16 R20, R64, R60, R20 ;  /* 0x0000003c4014723c */ /* 0x010fec0000041814 */
[----:B------:R-:W-:Y:S01]  /*2b40*/  HMMA.16816.F32.BF16 R44, R44, R70, RZ ;  /* 0x000000462c2c723c */ /* 0x000fe200000418ff */
[----:B------:R-:W-:Y:S05]  /*2b50*/  LDSM.16.M88.4 R68, [R213+0x2000] ;  /* 0x00200000d544783b */ /* 0x000fea0000000200 */
[----:B-1----:R-:W-:Y:S06]  /*2b60*/  HMMA.16816.F32.BF16 R24, R56, R60, R24 ;  /* 0x0000003c3818723c */ /* 0x002fec0000041818 */
[C---:B------:R-:W-:Y:S06]  /*2b70*/  HMMA.16816.F32.BF16 R12, R64.reuse, R52, R12 ;  /* 0x00000034400c723c */ /* 0x040fec000004180c */
[C---:B------:R-:W-:Y:S06]  /*2b80*/  HMMA.16816.F32.BF16 R16, R64.reuse, R62, R16 ;  /* 0x0000003e4010723c */ /* 0x040fec0000041810 */
[----:B------:R-:W-:Y:S01]  /*2b90*/  HMMA.16816.F32.BF16 R8, R64, R54, R8 ;  /* 0x000000364008723c */ /* 0x000fe20000041808 */
[----:B------:R-:W1:Y:S05]  /*2ba0*/  LDSM.16.M88.4 R64, [R206] ;  /* 0x00000000ce40783b */ /* 0x000e6a0000000200 */
[C---:B------:R-:W-:Y:S01]  /*2bb0*/  HMMA.16816.F32.BF16 R76, R56.reuse, R62, R76 ;  /* 0x0000003e384c723c */ /* 0x040fe2000004184c */
[----:B------:R-:W3:Y:S05]  /*2bc0*/  LDSM.16.M88.4 R60, [R206+0x800] ;  /* 0x00080000ce3c783b */ /* 0x000eea0000000200 */
[----:B------:R-:W-:Y:S06]  /*2bd0*/  HMMA.16816.F32.BF16 R48, R56, R52, R48 ;  /* 0x000000343830723c */ /* 0x000fec0000041830 */
[----:B------:R-:W-:Y:S06]  /*2be0*/  HMMA.16816.F32.BF16 R20, R36, R32, R20 ;  /* 0x000000202414723c */ /* 0x000fec0000041814 */
[----:B------:R-:W-:Y:S01]  /*2bf0*/  HMMA.16816.F32.BF16 R44, R56, R54, R44 ;  /* 0x00000036382c723c */ /* 0x000fe2000004182c */
[----:B------:R-:W-:Y:S05]  /*2c00*/  LDSM.16.M88.4 R52, [R218+0x4000] ;  /* 0x00400000da34783b */ /* 0x000fea0000000200 */
[----:B------:R-:W-:Y:S06]  /*2c10*/  HMMA.16816.F32.BF16 R24, R40, R32, R24 ;  /* 0x000000202818723c */ /* 0x000fec0000041818 */
[C---:B--2---:R-:W-:Y:S06]  /*2c20*/  HMMA.16816.F32.BF16 R12, R36.reuse, R28, R12 ;  /* 0x0000001c240c723c */ /* 0x044fec000004180c */
[C---:B------:R-:W-:Y:S06]  /*2c30*/  HMMA.16816.F32.BF16 R16, R36.reuse, R34, R16 ;  /* 0x000000222410723c */ /* 0x040fec0000041810 */
[----:B------:R-:W-:Y:S01]  /*2c40*/  HMMA.16816.F32.BF16 R8, R36, R30, R8 ;  /* 0x0000001e2408723c */ /* 0x000fe20000041808 */
[----:B------:R-:W-:Y:S05]  /*2c50*/  LDSM.16.M88.4 R36, [R218+0x6000] ;  /* 0x00600000da24783b */ /* 0x000fea0000000200 */
[C---:B------:R-:W-:Y:S01]  /*2c60*/  HMMA.16816.F32.BF16 R76, R40.reuse, R34, R76 ;  /* 0x00000022284c723c */ /* 0x040fe2000004184c */
[----:B------:R-:W2:Y:S05]  /*2c70*/  LDSM.16.M88.4 R32, [R217+0x9000] ;  /* 0x00900000d920783b */ /* 0x000eaa0000000200 */
[----:B------:R-:W-:Y:S01]  /*2c80*/  HMMA.16816.F32.BF16 R56, R40, R28, R48 ;  /* 0x0000001c2838723c */ /* 0x000fe20000041830 */
[----:B------:R-:W4:Y:S05]  /*2c90*/  LDSM.16.M88.4 R48, [R217+0x9800] ;  /* 0x00980000d930783b */ /* 0x000f2a0000000200 */
[----:B-1----:R-:W-:Y:S06]  /*2ca0*/  HMMA.16816.F32.BF16 R20, R68, R64, R20 ;  /* 0x000000404414723c */ /* 0x002fec0000041814 */
[----:B------:R-:W-:Y:S01]  /*2cb0*/  HMMA.16816.F32.BF16 R44, R40, R30, R44 ;  /* 0x0000001e282c723c */ /* 0x000fe2000004182c */
[----:B------:R-:W-:Y:S04]  /*2cc0*/  LDSM.16.M88.4 R40, [R216+0x6000] ;  /* 0x00600000d828783b */ /* 0x000fe80000000200 */
[----:B------:R-:W1:Y:S01]  /*2cd0*/  LDSM.16.M88.4 R28, [R215+0x1000] ;  /* 0x00100000d71c783b */ /* 0x000e620000000200 */
[----:B------:R-:W-:Y:S06]  /*2ce0*/  HMMA.16816.F32.BF16 R24, R72, R64, R24 ;  /* 0x000000404818723c */ /* 0x000fec0000041818 */
[C---:B------:R-:W-:Y:S06]  /*2cf0*/  HMMA.16816.F32.BF16 R16, R68.reuse, R66, R16 ;  /* 0x000000424410723c */ /* 0x040fec0000041810 */
[C---:B---3--:R-:W-:Y:S06]  /*2d00*/  HMMA.16816.F32.BF16 R12, R68.reuse, R60, R12 ;  /* 0x0000003c440c723c */ /* 0x048fec000004180c */
[----:B------:R-:W-:Y:S06]  /*2d10*/  HMMA.16816.F32.BF16 R8, R68, R62, R8 ;  /* 0x0000003e4408723c */ /* 0x000fec0000041808 */
[C---:B------:R-:W-:Y:S01]  /*2d20*/  HMMA.16816.F32.BF16 R76, R72.reuse, R66, R76 ;  /* 0x00000042484c723c */ /* 0x040fe2000004184c */
[----:B------:R-:W3:Y:S05]  /*2d30*/  LDSM.16.M88.4 R64, [R216+0x4000] ;  /* 0x00400000d840783b */ /* 0x000eea0000000200 */
[----:B------:R-:W-:Y:S01]  /*2d40*/  HMMA.16816.F32.BF16 R68, R72, R60, R56 ;  /* 0x0000003c4844723c */ /* 0x000fe20000041838 */
[----:B------:R-:W5:Y:S05]  /*2d50*/  LDSM.16.M88.4 R56, [R215+0x1800] ;  /* 0x00180000d738783b */ /* 0x000f6a0000000200 */
[----:B--2---:R-:W-:Y:S06]  /*2d60*/  HMMA.16816.F32.BF16 R20, R36, R32, R20 ;  /* 0x000000202414723c */ /* 0x004fec0000041814 */
[----:B------:R-:W-:Y:S06]  /*2d70*/  HMMA.16816.F32.BF16 R44, R72, R62, R44 ;  /* 0x0000003e482c723c */ /* 0x000fec000004182c */
[----:B------:R-:W-:Y:S06]  /*2d80*/  HMMA.16816.F32.BF16 R24, R52, R32, R24 ;  /* 0x000000203418723c */ /* 0x000fec0000041818 */
[C---:B------:R-:W-:Y:S06]  /*2d90*/  HMMA.16816.F32.BF16 R16, R36.reuse, R34, R16 ;  /* 0x000000222410723c */ /* 0x040fec0000041810 */
[C---:B----4-:R-:W-:Y:S06]  /*2da0*/  HMMA.16816.F32.BF16 R12, R36.reuse, R48, R12 ;  /* 0x00000030240c723c */ /* 0x050fec000004180c */
[----:B------:R-:W-:Y:S01]  /*2db0*/  HMMA.16816.F32.BF16 R60, R36, R50, R8 ;  /* 0x00000032243c723c */ /* 0x000fe20000041808 */
[----:B------:R-:W-:Y:S04]  /*2dc0*/  LDSM.16.M88.4 R36, [R214+0x6000] ;  /* 0x00600000d624783b */ /* 0x000fe80000000200 */
[----:B------:R-:W2:Y:S01]  /*2dd0*/  LDSM.16.M88.4 R8, [R211+0x9000] ;  /* 0x00900000d308783b */ /* 0x000ea20000000200 */
[C---:B------:R-:W-:Y:S03]  /*2de0*/  HMMA.16816.F32.BF16 R76, R52.reuse, R34, R76 ;  /* 0x00000022344c723c */ /* 0x040fe6000004184c */
[----:B------:R-:W4:Y:S03]  /*2df0*/  LDSM.16.M88.4 R32, [R214+0x4000] ;  /* 0x00400000d620783b */ /* 0x000f260000000200 */
[----:B------:R-:W-:Y:S06]  /*2e00*/  HMMA.16816.F32.BF16 R68, R52, R48, R68 ;  /* 0x000000303444723c */ /* 0x000fec0000041844 */
[----:B-1----:R-:W-:Y:S06]  /*2e10*/  HMMA.16816.F32.BF16 R20, R40, R28, R20 ;  /* 0x0000001c2814723c */ /* 0x002fec0000041814 */
[----:B------:R-:W-:Y:S01]  /*2e20*/  HMMA.16816.F32.BF16 R52, R52, R50, R44 ;  /* 0x000000323434723c */ /* 0x000fe2000004182c */
[----:B------:R-:W-:Y:S04]  /*2e30*/  LDSM.16.M88.4 R48, [R213+0x6000] ;  /* 0x00600000d530783b */ /* 0x000fe80000000200 */
[----:B------:R-:W-:Y:S01]  /*2e40*/  LDSM.16.M88.4 R44, [R211+0x9800] ;  /* 0x00980000d32c783b */ /* 0x000fe20000000200 */
[----:B---3--:R-:W-:Y:S06]  /*2e50*/  HMMA.16816.F32.BF16 R24, R64, R28, R24 ;  /* 0x0000001c4018723c */ /* 0x008fec0000041818 */
[C---:B------:R-:W-:Y:S06]  /*2e60*/  HMMA.16816.F32.BF16 R16, R40.reuse, R30, R16 ;  /* 0x0000001e2810723c */ /* 0x040fec0000041810 */
[C---:B-----5:R-:W-:Y:S06]  /*2e70*/  HMMA.16816.F32.BF16 R12, R40.reuse, R56, R12 ;  /* 0x00000038280c723c */ /* 0x060fec000004180c */
[----:B------:R-:W-:Y:S01]  /*2e80*/  HMMA.16816.F32.BF16 R60, R40, R58, R60 ;  /* 0x0000003a283c723c */ /* 0x000fe2000004183c */
[----:B------:R-:W1:Y:S05]  /*2e90*/  LDSM.16.M88.4 R40, [R206+0x1000] ;  /* 0x00100000ce28783b */ /* 0x000e6a0000000200 */
[C---:B------:R-:W-:Y:S01]  /*2ea0*/  HMMA.16816.F32.BF16 R76, R64.reuse, R30, R76 ;  /* 0x0000001e404c723c */ /* 0x040fe2000004184c */
[----:B------:R-:W3:Y:S05]  /*2eb0*/  LDSM.16.M88.4 R28, [R213+0x4000] ;  /* 0x00400000d51c783b */ /* 0x000eea0000000200 */
[----:B------:R-:W-:Y:S06]  /*2ec0*/  HMMA.16816.F32.BF16 R68, R64, R56, R68 ;  /* 0x000000384044723c */ /* 0x000fec0000041844 */
[----:B--2---:R-:W-:Y:S06]  /*2ed0*/  HMMA.16816.F32.BF16 R20, R36, R8, R20 ;  /* 0x000000082414723c */ /* 0x004fec0000041814 */
[----:B------:R-:W-:Y:S01]  /*2ee0*/  HMMA.16816.F32.BF16 R64, R64, R58, R52 ;  /* 0x0000003a4040723c */ /* 0x000fe20000041834 */
[----:B------:R-:W2:Y:S01]  /*2ef0*/  LDSM.16.M88.4 R52, [R206+0x1800] ;  /* 0x00180000ce34783b */ /* 0x000ea20000000200 */
[----:B------:R-:W-:-:S04]  /*2f00*/  DEPBAR.LE SB0, 0x0 ;  /* 0x000080000000791a */ /* 0x000fc80000000000 */
[----:B----4-:R-:W-:Y:S06]  /*2f10*/  HMMA.16816.F32.BF16 R24, R32, R8, R24 ;  /* 0x000000082018723c */ /* 0x010fec0000041818 */
[----:B------:R-:W-:Y:S01]  /*2f20*/  HMMA.16816.F32.BF16 R16, R36, R10, R16 ;  /* 0x0000000a2410723c */ /* 0x000fe20000041810 */
[----:B------:R-:W-:-:S05]  /*2f30*/  IMAD R9, R81, 0x20, R82 ;  /* 0x0000002051097824 */ /* 0x000fca00078e0252 */
[----:B------:R-:W-:Y:S01]  /*2f40*/  HMMA.16816.F32.BF16 R76, R32, R10, R76 ;  /* 0x0000000a204c723c */ /* 0x000fe2000004184c */
[----:B------:R-:W-:-:S05]  /*2f50*/  ISETP.GE.AND P1, PT, R9, R84, PT ;  /* 0x000000540900720c */ /* 0x000fca0003f26270 */
[----:B-1----:R-:W-:Y:S01]  /*2f60*/  HMMA.16816.F32.BF16 R20, R48, R40, R20 ;  /* 0x000000283014723c */ /* 0x002fe20000041814 */
[----:B------:R-:W-:-:S05]  /*2f70*/  VIADD R11, R9, 0x9 ;  /* 0x00000009090b7836 */ /* 0x000fca0000000000 */
[----:B------:R-:W-:Y:S01]  /*2f80*/  HMMA.16816.F32.BF16 R12, R36, R44, R12 ;  /* 0x0000002c240c723c */ /* 0x000fe2000004180c */
[----:B------:R-:W-:Y:S01]  /*2f90*/  ISETP.GE.AND P5, PT, R11, R84, PT ;  /* 0x000000540b00720c */ /* 0x000fe20003fa6270 */
[----:B------:R-:W-:-:S04]  /*2fa0*/  VIADD R11, R9, 0x11 ;  /* 0x00000011090b7836 */ /* 0x000fc80000000000 */
[----:B------:R-:W-:Y:S01]  /*2fb0*/  HMMA.16816.F32.BF16 R60, R36, R46, R60 ;  /* 0x0000002e243c723c */ /* 0x000fe2000004183c */
[----:B------:R-:W-:-:S05]  /*2fc0*/  ISETP.GE.AND P3, PT, R11, R84, PT ;  /* 0x000000540b00720c */ /* 0x000fca0003f66270 */
[C---:B------:R-:W-:Y:S06]  /*2fd0*/  HMMA.16816.F32.BF16 R68, R32.reuse, R44, R68 ;  /* 0x0000002c2044723c */ /* 0x040fec0000041844 */
[----:B------:R-:W-:Y:S01]  /*2fe0*/  HMMA.16816.F32.BF16 R64, R32, R46, R64 ;  /* 0x0000002e2040723c */ /* 0x000fe20000041840 */
[----:B------:R-:W-:Y:S02]  /*2ff0*/  FSEL R59, R22, -INF , !P1 ;  /* 0xff800000163b7808 */ /* 0x000fe40004800000 */
[----:B------:R-:W-:-:S03]  /*3000*/  FSEL R10, R20, -INF , !P1 ;  /* 0xff800000140a7808 */ /* 0x000fc60004800000 */
[----:B---3--:R-:W-:Y:S01]  /*3010*/  HMMA.16816.F32.BF16 R24, R28, R40, R24 ;  /* 0x000000281c18723c */ /* 0x008fe20000041818 */
[C---:B------:R-:W-:Y:S02]  /*3020*/  VIADD R33, R9.reuse, 0x8 ;  /* 0x0000000809217836 */ /* 0x040fe40000000000 */
[----:B------:R-:W-:-:S03]  /*3030*/  VIADD R35, R9, 0x1 ;  /* 0x0000000109237836 */ /* 0x000fc60000000000 */
[-C--:B------:R-:W-:Y:S01]  /*3040*/  HMMA.16816.F32.BF16 R16, R48, R42.reuse, R16 ;  /* 0x0000002a3010723c */ /* 0x080fe20000041810 */
[-C--:B------:R-:W-:Y:S01]  /*3050*/  ISETP.GE.AND P6, PT, R33, R84.reuse, PT ;  /* 0x000000542100720c */ /* 0x080fe20003fc6270 */
[----:B------:R-:W-:Y:S01]  /*3060*/  VIADD R33, R9, 0x10 ;  /* 0x0000001009217836 */ /* 0x000fe20000000000 */
[-C--:B------:R-:W-:Y:S01]  /*3070*/  ISETP.GE.AND P0, PT, R35, R84.reuse, PT ;  /* 0x000000542300720c */ /* 0x080fe20003f06270 */
[----:B------:R-:W-:Y:S02]  /*3080*/  VIADD R35, R9, 0x18 ;  /* 0x0000001809237836 */ /* 0x000fe40000000000 */
[----:B------:R-:W-:Y:S01]  /*3090*/  HMMA.16816.F32.BF16 R76, R28, R42, R76 ;  /* 0x0000002a1c4c723c */ /* 0x000fe2000004184c */
[-C--:B------:R-:W-:Y:S01]  /*30a0*/  ISETP.GE.AND P4, PT, R33, R84.reuse, PT ;  /* 0x000000542100720c */ /* 0x080fe20003f86270 */
[----:B------:R-:W-:Y:S01]  /*30b0*/  VIADD R9, R9, 0x19 ;  /* 0x0000001909097836 */ /* 0x000fe20000000000 */
[----:B------:R-:W-:Y:S02]  /*30c0*/  FSEL R57, R23, -INF , !P0 ;  /* 0xff80000017397808 */ /* 0x000fe40004000000 */
[----:B------:R-:W-:Y:S01]  /*30d0*/  FSEL R8, R21, -INF , !P0 ;  /* 0xff80000015087808 */ /* 0x000fe20004000000 */
[----:B--2---:R-:W-:Y:S01]  /*30e0*/  HMMA.16816.F32.BF16 R12, R48, R52, R12 ;  /* 0x00000034300c723c */ /* 0x004fe2000004180c */
[----:B------:R-:W-:-:S05]  /*30f0*/  ISETP.GE.AND P2, PT, R35, R84, PT ;  /* 0x000000542300720c */ /* 0x000fca0003f46270 */
[----:B------:R-:W-:Y:S01]  /*3100*/  HMMA.16816.F32.BF16 R60, R48, R54, R60 ;  /* 0x00000036303c723c */ /* 0x000fe2000004183c */
[----:B------:R-:W-:Y:S02]  /*3110*/  FSEL R23, R26, -INF , !P1 ;  /* 0xff8000001a177808 */ /* 0x000fe40004800000 */
[----:B------:R-:W-:Y:S02]  /*3120*/  FSEL R33, R24, -INF , !P1 ;  /* 0xff80000018217808 */ /* 0x000fe40004800000 */
[----:B------:R-:W-:Y:S01]  /*3130*/  ISETP.GE.AND P1, PT, R84, 0x21, PT ;  /* 0x000000215400780c */ /* 0x000fe20003f26270 */
[C---:B------:R-:W-:Y:S01]  /*3140*/  HMMA.16816.F32.BF16 R68, R28.reuse, R52, R68 ;  /* 0x000000341c44723c */ /* 0x040fe20000041844 */
[----:B------:R-:W-:Y:S02]  /*3150*/  FSEL R75, R18, -INF , !P6 ;  /* 0xff800000124b7808 */ /* 0x000fe40007000000 */
[----:B------:R-:W-:Y:S02]  /*3160*/  P2R R0, PR, RZ, 0x2 ;  /* 0x00000002ff007803 */ /* 0x000fe40000000000 */
[----:B------:R-:W-:Y:S01]  /*3170*/  FSEL R72, R16, -INF , !P6 ;  /* 0xff80000010487808 */ /* 0x000fe20007000000 */
[----:B------:R-:W-:Y:S01]  /*3180*/  HMMA.16816.F32.BF16 R64, R28, R54, R64 ;  /* 0x000000361c40723c */ /* 0x000fe20000041840 */
[----:B------:R-:W-:-:S02]  /*3190*/  FSEL R27, R27, -INF , !P0 ;  /* 0xff8000001b1b7808 */ /* 0x000fc40004000000 */
[----:B------:R-:W-:Y:S02]  /*31a0*/  FSEL R25, R25, -INF , !P0 ;  /* 0xff80000019197808 */ /* 0x000fe40004000000 */
[----:B------:R-:W-:Y:S02]  /*31b0*/  ISETP.GE.AND P0, PT, R9, R84, PT ;  /* 0x000000540900720c */ /* 0x000fe40003f06270 */
[----:B------:R-:W-:Y:S02]  /*31c0*/  FSEL R29, R78, -INF , !P6 ;  /* 0xff8000004e1d7808 */ /* 0x000fe40007000000 */
[----:B------:R-:W-:Y:S02]  /*31d0*/  FSEL R31, R76, -INF , !P6 ;  /* 0xff8000004c1f7808 */ /* 0x000fe40007000000 */
[----:B------:R-:W-:Y:S02]  /*31e0*/  ISETP.NE.AND P6, PT, R0, RZ, PT ;  /* 0x000000ff0000720c */ /* 0x000fe40003fc5270 */
        /* <DEDUP_REMOVED lines=67> */
.L_x_1677:
[----:B------:R-:W-:Y:S05]  /*3620*/  BSYNC B0 ;  /* 0x0000000000007941 */ /* 0x000fea0003800000 */
.L_x_1676:
[----:B------:R-:W0:Y:S02]  /*3630*/  LDGDEPBAR ;  /* 0x00000000000079af */ /* 0x000e240000000000 */
.L_x_1675:
[----:B-12---:R-:W-:Y:S01]  /*3640*/  FMNMX.FTZ R12, R33, R25, !PT ;  /* 0x00000019210c7209 */ /* 0x006fe20007810000 */
[----:B------:R-:W-:Y:S01]  /*3650*/  IMAD.WIDE.U32 R102, R172, -0x2daee0ad, RZ ;  /* 0xd2511f53ac667825 */ /* 0x000fe200078e00ff */
[----:B------:R-:W-:Y:S01]  /*3660*/  FMNMX.FTZ R0, R23, R27, !PT ;  /* 0x0000001b17007209 */ /* 0x000fe20007810000 */
[----:B------:R-:W-:Y:S01]  /*3670*/  ULDC UR5, c[0x0][0x2ec] ;  /* 0x0000bb0000057ab9 */ /* 0x000fe20000000800 */
[----:B------:R-:W-:Y:S01]  /*3680*/  FMNMX.FTZ R12, R31, R12, !PT ;  /* 0x0000000c1f0c7209 */ /* 0x000fe20007810000 */
[C---:B------:R-:W-:Y:S01]  /*3690*/  VIADD R124, R240.reuse, 0x9e3779b9 ;  /* 0x9e3779b9f07c7836 */ /* 0x040fe20000000000 */
[----:B------:R-:W-:Y:S01]  /*36a0*/  FMNMX.FTZ R0, R29, R0, !PT ;  /* 0x000000001d007209 */ /* 0x000fe20007810000 */
[----:B------:R-:W-:Y:S01]  /*36b0*/  VIADD R88, R241, 0x76cf5d0a ;  /* 0x76cf5d0af1587836 */ /* 0x000fe20000000000 */
[----:B------:R-:W-:Y:S01]  /*36c0*/  FMNMX.FTZ R12, R77, R12, !PT ;  /* 0x0000000c4d0c7209 */ /* 0x000fe20007810000 */
[----:B------:R-:W-:Y:S01]  /*36d0*/  VIADD R89, R241, 0x32370b8f ;  /* 0x32370b8ff1597836 */ /* 0x000fe20000000000 */
[----:B------:R-:W-:Y:S01]  /*36e0*/  FMNMX.FTZ R0, R79, R0, !PT ;  /* 0x000000004f007209 */ /* 0x000fe20007810000 */
[C---:B------:R-:W-:Y:S01]  /*36f0*/  VIADD R74, R240.reuse, 0xdaa66d2b ;  /* 0xdaa66d2bf04a7836 */ /* 0x040fe20000000000 */
[----:B------:R-:W-:Y:S01]  /*3700*/  FMNMX.FTZ R12, R17, R12, !PT ;  /* 0x0000000c110c7209 */ /* 0x000fe20007810000 */
[----:B------:R-:W-:Y:S01]  /*3710*/  VIADD R91, R240, 0x78dde6e4 ;  /* 0x78dde6e4f05b7836 */ /* 0x000fe20000000000 */
[----:B------:R-:W-:Y:S01]  /*3720*/  FMNMX.FTZ R11, R179, R0, !PT ;  /* 0x00000000b30b7209 */ /* 0x000fe20007810000 */
[----:B------:R-:W-:Y:S01]  /*3730*/  IMAD R0, R230, 0x8, R80 ;  /* 0x00000008e6007824 */ /* 0x000fe200078e0250 */
[----:B------:R-:W-:Y:S01]  /*3740*/  FMNMX.FTZ R12, R69, R12, !PT ;  /* 0x0000000c450c7209 */ /* 0x000fe20007810000 */
[----:B------:R-:W-:Y:S01]  /*3750*/  VIADD R233, R241, 0xa9066899 ;  /* 0xa9066899f1e97836 */ /* 0x000fe20000000000 */
[----:B------:R-:W-:Y:S01]  /*3760*/  FMNMX.FTZ R6, R178, R11, !PT ;  /* 0x0000000bb2067209 */ /* 0x000fe20007810000 */
[----:B------:R-:W-:Y:S01]  /*3770*/  IMAD.WIDE.U32 R18, R0, -0x326172a9, RZ ;  /* 0xcd9e8d5700127825 */ /* 0x000fe200078e00ff */
[----:B------:R-:W-:-:S02]  /*3780*/  FMNMX.FTZ R12, R9, R12, !PT ;  /* 0x0000000c090c7209 */ /* 0x000fc40007810000 */
[----:B------:R-:W-:Y:S01]  /*3790*/  FMNMX.FTZ R6, R167, R6, !PT ;  /* 0x00000006a7067209 */ /* 0x000fe20007810000 */
[----:B------:R-:W-:Y:S01]  /*37a0*/  IMAD.IADD R212, R7, 0x1, R4 ;  /* 0x0000000107d47824 */ /* 0x000fe200078e0204 */
[----:B------:R-:W-:Y:S01]  /*37b0*/  FMNMX.FTZ R12, R65, R12, !PT ;  /* 0x0000000c410c7209 */ /* 0x000fe20007810000 */
[----:B------:R-:W-:Y:S01]  /*37c0*/  IMAD R224, R176, 0x10000, R176 ;  /* 0x00010000b0e07824 */ /* 0x000fe200078e02b0 */
[----:B------:R-:W-:Y:S01]  /*37d0*/  FMNMX.FTZ R6, R67, R6, !PT ;  /* 0x0000000643067209 */ /* 0x000fe20007810000 */
[----:B------:R-:W-:Y:S01]  /*37e0*/  VIADD R58, R241, 0xed9eba14 ;  /* 0xed9eba14f13a7836 */ /* 0x000fe20000000000 */
[----:B------:R-:W-:Y:S01]  /*37f0*/  LOP3.LUT R173, R83, R240, RZ, 0x3c, !PT ;  /* 0x000000f053ad7212 */ /* 0x000fe200078e3cff */
[----:B------:R-:W1:Y:S01]  /*3800*/  SHFL.BFLY PT, R13, R12, 0x2, 0x1f ;  /* 0x0c401f000c0d7f89 */ /* 0x000e6200000e0000 */
[----:B------:R-:W-:Y:S01]  /*3810*/  FMNMX.FTZ R21, R10, R8, !PT ;  /* 0x000000080a157209 */ /* 0x000fe20007810000 */
[----:B------:R-:W-:Y:S01]  /*3820*/  VIADD R177, R0, 0x4 ;  /* 0x0000000400b17836 */ /* 0x000fe20000000000 */
[----:B------:R-:W-:Y:S01]  /*3830*/  LOP3.LUT R14, R19, R173, RZ, 0x3c, !PT ;  /* 0x000000ad130e7212 */ /* 0x000fe200078e3cff */
[----:B------:R-:W2:Y:S01]  /*3840*/  SHFL.BFLY PT, R11, R6, 0x2, 0x1f ;  /* 0x0c401f00060b7f89 */ /* 0x000ea200000e0000 */
[----:B------:R-:W-:Y:S01]  /*3850*/  VIADD R19, R241, 0xbb67ae85 ;  /* 0xbb67ae85f1137836 */ /* 0x000fe20000000000 */
[----:B------:R-:W-:Y:S01]  /*3860*/  FMNMX.FTZ R21, R72, R21, !PT ;  /* 0x0000001548157209 */ /* 0x000fe20007810000 */
[----:B------:R-:W-:Y:S01]  /*3870*/  VIADD R101, R240, 0xb54cda56 ;  /* 0xb54cda56f0657836 */ /* 0x000fe20000000000 */
[----:B------:R-:W-:Y:S01]  /*3880*/  LOP3.LUT R120, R103, R81, R241, 0x96, !PT ;  /* 0x0000005167787212 */ /* 0x000fe200078e96f1 */
[----:B------:R-:W-:Y:S01]  /*3890*/  IMAD.WIDE.U32 R14, R14, -0x2daee0ad, RZ ;  /* 0xd2511f530e0e7825 */ /* 0x000fe200078e00ff */
[----:B------:R-:W-:-:S02]  /*38a0*/  FMNMX.FTZ R21, R56, R21, !PT ;  /* 0x0000001538157209 */ /* 0x000fc40007810000 */
[----:B------:R-:W-:Y:S01]  /*38b0*/  LEA R212, R212, UR4, 0x1 ;  /* 0x00000004d4d47c11 */ /* 0x000fe2000f8e08ff */
[----:B------:R-:W-:Y:S01]  /*38c0*/  IMAD.WIDE.U32 R120, R120, -0x326172a9, RZ ;  /* 0xcd9e8d5778787825 */ /* 0x000fe200078e00ff */
[----:B------:R-:W-:Y:S02]  /*38d0*/  LOP3.LUT R34, R15, R102, R19, 0x96, !PT ;  /* 0x000000660f227212 */ /* 0x000fe400078e9613 */
[----:B------:R-:W-:Y:S01]  /*38e0*/  FMNMX.FTZ R21, R222, R21, !PT ;  /* 0x00000015de157209 */ /* 0x000fe20007810000 */
[--C-:B------:R-:W-:Y:S01]  /*38f0*/  IMAD R210, R5, 0x2, R212.reuse ;  /* 0x0000000205d27824 */ /* 0x100fe200078e02d4 */
[----:B------:R-:W-:Y:S01]  /*3900*/  LDSM.16.MT88.4 R152, [R212+0xa000] ;  /* 0x00a00000d498783b */ /* 0x000fe20000004200 */
[----:B------:R-:W-:Y:S01]  /*3910*/  IMAD.WIDE.U32 R34, R34, -0x326172a9, RZ ;  /* 0xcd9e8d5722227825 */ /* 0x000fe200078e00ff */
[----:B------:R-:W-:Y:S02]  /*3920*/  FMNMX.FTZ R21, R220, R21, !PT ;  /* 0x00000015dc157209 */ /* 0x000fe40007810000 */
[----:B------:R-:W-:Y:S01]  /*3930*/  LDSM.16.MT88.4 R44, [R210+0xa000] ;  /* 0x00a00000d22c783b */ /* 0x000fe20000004200 */
[C---:B------:R-:W-:Y:S01]  /*3940*/  IMAD R209, R3.reuse, 0x2, R212 ;  /* 0x0000000203d17824 */ /* 0x040fe200078e02d4 */
[----:B-1----:R-:W-:Y:S01]  /*3950*/  FMNMX.FTZ R13, R12, R13, !PT ;  /* 0x0000000d0c0d7209 */ /* 0x002fe20007810000 */
[----:B------:R-:W-:Y:S01]  /*3960*/  IMAD R208, R3, 0x2, R210 ;  /* 0x0000000203d07824 */ /* 0x000fe200078e02d2 */
[----:B------:R-:W-:Y:S01]  /*3970*/  LOP3.LUT R12, R121, R18, R124, 0x96, !PT ;  /* 0x00000012790c7212 */ /* 0x000fe200078e967c */
[----:B------:R-:W-:Y:S01]  /*3980*/  VIADD R100, R241, 0x646e171e ;  /* 0x646e171ef1647836 */ /* 0x000fe20000000000 */
[----:B--2---:R-:W-:Y:S01]  /*3990*/  FMNMX.FTZ R6, R6, R11, !PT ;  /* 0x0000000b06067209 */ /* 0x004fe20007810000 */
[----:B------:R-:W1:Y:S01]  /*39a0*/  SHFL.BFLY PT, R166, R13, 0x1, 0x1f ;  /* 0x0c201f000da67f89 */ /* 0x000e6200000e0000 */
[----:B------:R-:W-:Y:S01]  /*39b0*/  VIADD R11, R240, 0x3c6ef372 ;  /* 0x3c6ef372f00b7836 */ /* 0x000fe20000000000 */
[----:B------:R-:W-:Y:S01]  /*39c0*/  FMNMX.FTZ R15, R202, R21, !PT ;  /* 0x00000015ca0f7209 */ /* 0x000fe20007810000 */
[----:B------:R-:W-:Y:S01]  /*39d0*/  IMAD.WIDE.U32 R20, R12, -0x2daee0ad, RZ ;  /* 0xd2511f530c147825 */ /* 0x000fe200078e00ff */
[----:B------:R-:W2:Y:S02]  /*39e0*/  SHFL.BFLY PT, R165, R6, 0x1, 0x1f ;  /* 0x0c201f0006a57f89 */ /* 0x000ea400000e0000 */
[----:B------:R-:W-:-:S02]  /*39f0*/  LOP3.LUT R242, R35, R120, R11, 0x96, !PT ;  /* 0x0000007823f27212 */ /* 0x000fc400078e960b */
[----:B------:R-:W-:Y:S01]  /*3a00*/  LOP3.LUT R14, R21, R14, R88, 0x96, !PT ;  /* 0x0000000e150e7212 */ /* 0x000fe200078e9658 */
[----:B------:R-:W-:Y:S02]  /*3a10*/  LDSM.16.MT88.4 R60, [R209+0xa000] ;  /* 0x00a00000d13c783b */ /* 0x000fe40000004200 */
[----:B------:R-:W-:Y:S02]  /*3a20*/  IMAD.WIDE.U32 R242, R242, -0x2daee0ad, RZ ;  /* 0xd2511f53f2f27825 */ /* 0x000fe400078e00ff */
[----:B------:R-:W-:Y:S03]  /*3a30*/  LDSM.16.MT88.4 R144, [R212+0xb000] ;  /* 0x00b00000d490783b */ /* 0x000fe60000004200 */
[----:B------:R-:W-:Y:S01]  /*3a40*/  LOP3.LUT R20, R243, R20, R89, 0x96, !PT ;  /* 0x00000014f3147212 */ /* 0x000fe200078e9659 */
[----:B------:R-:W-:Y:S04]  /*3a50*/  LDSM.16.MT88.4 R140, [R210+0xb000] ;  /* 0x00b00000d28c783b */ /* 0x000fe80000004200 */
[----:B------:R-:W-:Y:S01]  /*3a60*/  IMAD.WIDE.U32 R20, R20, -0x326172a9, RZ ;  /* 0xcd9e8d5714147825 */ /* 0x000fe200078e00ff */
[----:B------:R-:W-:Y:S01]  /*3a70*/  LDSM.16.MT88.4 R108, [R209+0xb000] ;  /* 0x00b00000d16c783b */ /* 0x000fe20000004200 */
[----:B-1----:R-:W-:-:S02]  /*3a80*/  FMNMX.FTZ R166, R13, R166, !PT ;  /* 0x000000a60da67209 */ /* 0x002fc40007810000 */
[----:B------:R-:W-:Y:S01]  /*3a90*/  FMNMX.FTZ R13, R200, R15, !PT ;  /* 0x0000000fc80d7209 */ /* 0x000fe20007810000 */
[----:B------:R-:W-:Y:S01]  /*3aa0*/  IMAD.WIDE.U32 R14, R14, -0x326172a9, RZ ;  /* 0xcd9e8d570e0e7825 */ /* 0x000fe200078e00ff */
[----:B------:R-:W-:-:S03]  /*3ab0*/  FSETP.NEU.FTZ.AND P0, PT, R166, -INF , PT ;  /* 0xff800000a600780b */ /* 0x000fc60003f1d000 */
[----:B------:R-:W-:Y:S01]  /*3ac0*/  FMUL.FTZ R12, R166, UR5 ;  /* 0x00000005a60c7c20 */ /* 0x000fe20008410000 */
[----:B--2---:R-:W-:Y:S01]  /*3ad0*/  FMNMX.FTZ R165, R6, R165, !PT ;  /* 0x000000a506a57209 */ /* 0x004fe20007810000 */
[----:B------:R-:W1:Y:S01]  /*3ae0*/  SHFL.BFLY PT, R164, R13, 0x2, 0x1f ;  /* 0x0c401f000da47f89 */ /* 0x000e6200000e0000 */
[----:B------:R-:W-:Y:S02]  /*3af0*/  LOP3.LUT R15, R15, R34, R74, 0x96, !PT ;  /* 0x000000220f0f7212 */ /* 0x000fe400078e964a */
[----:B------:R-:W-:Y:S01]  /*3b00*/  FSEL R12, R12, RZ, P0 ;  /* 0x000000ff0c0c7208 */ /* 0x000fe20000000000 */
[----:B------:R-:W-:Y:S01]  /*3b10*/  FMUL.FTZ R244, R165, UR5 ;  /* 0x00000005a5f47c20 */ /* 0x000fe20008410000 */
[----:B------:R-:W-:Y:S01]  /*3b20*/  LOP3.LUT R14, R21, R14, R91, 0x96, !PT ;  /* 0x0000000e150e7212 */ /* 0x000fe200078e965b */
[----:B------:R-:W-:Y:S01]  /*3b30*/  LDSM.16.MT88.4 R168, [R212+0xa800] ;  /* 0x00a80000d4a8783b */ /* 0x000fe20000004200 */
[----:B------:R-:W-:Y:S01]  /*3b40*/  FSETP.NEU.FTZ.AND P0, PT, R165, -INF , PT ;  /* 0xff800000a500780b */ /* 0x000fe20003f1d000 */
[----:B------:R-:W-:Y:S01]  /*3b50*/  FFMA.FTZ R190, R25, UR5, -R12 ;  /* 0x0000000519be7c23 */ /* 0x000fe2000801080c */
[----:B------:R-:W-:-:S04]  /*3b60*/  IMAD.WIDE.U32 R24, R15, -0x2daee0ad, RZ ;  /* 0xd2511f530f187825 */ /* 0x000fc800078e00ff */
[--C-:B------:R-:W-:Y:S01]  /*3b70*/  FFMA.FTZ R186, R31, UR5, -R12.reuse ;  /* 0x000000051fba7c23 */ /* 0x100fe2000801080c */
[----:B------:R-:W-:Y:S01]  /*3b80*/  FFMA.FTZ R185, R77, UR5, -R12 ;  /* 0x000000054db97c23 */ /* 0x000fe2000801080c */
[----:B------:R-:W-:Y:S01]  /*3b90*/  FSEL R244, R244, RZ, P0 ;  /* 0x000000fff4f47208 */ /* 0x000fe20000000000 */
[----:B------:R-:W-:Y:S01]  /*3ba0*/  IMAD.WIDE.U32 R14, R14, -0x2daee0ad, RZ ;  /* 0xd2511f530e0e7825 */ /* 0x000fe200078e00ff */
[----:B------:R-:W-:-:S03]  /*3bb0*/  LOP3.LUT R242, R25, R242, R58, 0x96, !PT ;  /* 0x000000f219f27212 */ /* 0x000fc600078e963a */
[----:B------:R-:W-:Y:S01]  /*3bc0*/  FFMA.FTZ R181, R9, UR5, -R12 ;  /* 0x0000000509b57c23 */ /* 0x000fe2000801080c */
[----:B------:R-:W-:Y:S01]  /*3bd0*/  MUFU.EX2 R186, R186 ;  /* 0x000000ba00ba7308 */ /* 0x000fe20000000800 */
[----:B------:R-:W-:Y:S01]  /*3be0*/  FFMA.FTZ R188, R23, UR5, -R244 ;  /* 0x0000000517bc7c23 */ /* 0x000fe200080108f4 */
[----:B------:R-:W-:Y:S01]  /*3bf0*/  LOP3.LUT R6, R15, R24, R233, 0x96, !PT ;  /* 0x000000180f067212 */ /* 0x000fe200078e96e9 */
[----:B------:R-:W-:-:S04]  /*3c00*/  IMAD.WIDE.U32 R242, R242, -0x326172a9, RZ ;  /* 0xcd9e8d57f2f27825 */ /* 0x000fc800078e00ff */
[----:B------:R-:W-:Y:S01]  /*3c10*/  FFMA.FTZ R180, R65, UR5, -R12 ;  /* 0x0000000541b47c23 */ /* 0x000fe2000801080c */
[--C-:B------:R-:W-:Y:S01]  /*3c20*/  FFMA.FTZ R187, R29, UR5, -R244.reuse ;  /* 0x000000051dbb7c23 */ /* 0x100fe200080108f4 */
[--C-:B------:R-:W-:Y:S01]  /*3c30*/  FFMA.FTZ R184, R79, UR5, -R244.reuse ;  /* 0x000000054fb87c23 */ /* 0x100fe200080108f4 */
[----:B------:R-:W-:Y:S01]  /*3c40*/  IMAD.WIDE.U32 R6, R6, -0x326172a9, RZ ;  /* 0xcd9e8d5706067825 */ /* 0x000fe200078e00ff */
[----:B------:R-:W2:Y:S01]  /*3c50*/  MUFU.EX2 R185, R185 ;  /* 0x000000b900b97308 */ /* 0x000ea20000000800 */
[----:B-1----:R-:W-:Y:S02]  /*3c60*/  FMNMX.FTZ R164, R13, R164, !PT ;  /* 0x000000a40da47209 */ /* 0x002fe40007810000 */
[----:B------:R-:W-:Y:S01]  /*3c70*/  FFMA.FTZ R191, R27, UR5, -R244 ;  /* 0x000000051bbf7c23 */ /* 0x000fe200080108f4 */
[----:B------:R-:W-:Y:S01]  /*3c80*/  IMAD.WIDE.U32 R22, R177, -0x326172a9, RZ ;  /* 0xcd9e8d57b1167825 */ /* 0x000fe200078e00ff */
[----:B------:R-:W-:-:S03]  /*3c90*/  LOP3.LUT R4, R6, 0xffff, RZ, 0xc0, !PT ;  /* 0x0000ffff06047812 */ /* 0x000fc600078ec0ff */
[--C-:B------:R-:W-:Y:S01]  /*3ca0*/  FFMA.FTZ R193, R33, UR5, -R12.reuse ;  /* 0x0000000521c17c23 */ /* 0x100fe2000801080c */
[----:B------:R-:W-:Y:S01]  /*3cb0*/  LOP3.LUT R13, R6, 0xff, RZ, 0xc0, !PT ;  /* 0x000000ff060d7812 */ /* 0x000fe200078ec0ff */
[----:B------:R-:W-:Y:S01]  /*3cc0*/  FFMA.FTZ R183, R17, UR5, -R12 ;  /* 0x0000000511b77c23 */ /* 0x000fe2000801080c */
[--C-:B------:R-:W-:Y:S01]  /*3cd0*/  SHF.R.U32.HI R131, RZ, 0x10, R6.reuse ;  /* 0x00000010ff837819 */ /* 0x100fe20000011606 */
[----:B------:R-:W-:Y:S01]  /*3ce0*/  MUFU.EX2 R181, R181 ;  /* 0x000000b500b57308 */ /* 0x000fe20000000800 */
[----:B------:R-:W-:Y:S01]  /*3cf0*/  SHF.R.U32.HI R18, RZ, 0x18, R6 ;  /* 0x00000018ff127819 */ /* 0x000fe20000011606 */
[----:B------:R-:W-:Y:S01]  /*3d00*/  FFMA.FTZ R182, R69, UR5, -R12 ;  /* 0x0000000545b67c23 */ /* 0x000fe2000801080c */
[----:B------:R-:W-:Y:S01]  /*3d10*/  FMNMX.FTZ R6, R59, R57, !PT ;  /* 0x000000393b067209 */ /* 0x000fe20007810000 */
[----:B------:R-:W-:Y:S01]  /*3d20*/  FFMA.FTZ R167, R167, UR5, -R244 ;  /* 0x00000005a7a77c23 */ /* 0x000fe200080108f4 */
[----:B------:R-:W-:Y:S01]  /*3d30*/  SHF.R.U32.HI R4, RZ, 0x8, R4 ;  /* 0x00000008ff047819 */ /* 0x000fe20000011604 */
[----:B------:R-:W-:Y:S01]  /*3d40*/  FFMA.FTZ R179, R179, UR5, -R244 ;  /* 0x00000005b3b37c23 */ /* 0x000fe200080108f4 */
[----:B------:R-:W-:Y:S01]  /*3d50*/  FMNMX.FTZ R6, R75, R6, !PT ;  /* 0x000000064b067209 */ /* 0x000fe20007810000 */
[----:B------:R-:W1:Y:S01]  /*3d60*/  MUFU.EX2 R180, R180 ;  /* 0x000000b400b47308 */ /* 0x000e620000000800 */
[----:B------:R-:W-:Y:S01]  /*3d70*/  PRMT R13, R13, 0x5410, R4 ;  /* 0x000054100d0d7816 */ /* 0x000fe20000000004 */
[--C-:B------:R-:W-:Y:S01]  /*3d80*/  FFMA.FTZ R178, R178, UR5, -R244.reuse ;  /* 0x00000005b2b27c23 */ /* 0x100fe200080108f4 */
[----:B------:R-:W-:Y:S01]  /*3d90*/  FMNMX.FTZ R6, R73, R6, !PT ;  /* 0x0000000649067209 */ /* 0x000fe20007810000 */
[----:B------:R-:W-:Y:S01]  /*3da0*/  FFMA.FTZ R244, R67, UR5, -R244 ;  /* 0x0000000543f47c23 */ /* 0x000fe200080108f4 */
[----:B--2---:R-:W-:Y:S01]  /*3db0*/  F2FP.BF16.F32.PACK_AB R3, R185, R186 ;  /* 0x000000bab903723e */ /* 0x004fe200000010ff */
[----:B------:R-:W-:Y:S01]  /*3dc0*/  LDSM.16.MT88.4 R76, [R208+0xa000] ;  /* 0x00a00000d04c783b */ /* 0x000fe20000004200 */
[----:B------:R-:W-:Y:S01]  /*3dd0*/  HSET2.LE.AND R130, R13, R224, PT ;  /* 0x000000e00d827233 */ /* 0x000fe20003803000 */
[----:B------:R-:W-:Y:S01]  /*3de0*/  MUFU.EX2 R187, R187 ;  /* 0x000000bb00bb7308 */ /* 0x000fe20000000800 */
[----:B------:R-:W-:Y:S01]  /*3df0*/  FMNMX.FTZ R6, R223, R6, !PT ;  /* 0x00000006df067209 */ /* 0x000fe20007810000 */
[----:B------:R-:W-:Y:S01]  /*3e00*/  LDSM.16.MT88.4 R32, [R210+0xa800] ;  /* 0x00a80000d220783b */ /* 0x000fe20000004200 */
[----:B------:R-:W-:Y:S01]  /*3e10*/  LOP3.LUT R16, R7, R242, R101, 0x96, !PT ;  /* 0x000000f207107212 */ /* 0x000fe200078e9665 */
[----:B------:R-:W-:Y:S01]  /*3e20*/  VIADD R242, R240, 0x1715609d ;  /* 0x1715609df0f27836 */ /* 0x000fe20000000000 */
[----:B------:R-:W-:Y:S01]  /*3e30*/  LOP3.LUT R130, R130, R3, RZ, 0xc0, !PT ;  /* 0x0000000382827212 */ /* 0x000fe200078ec0ff */
[----:B------:R-:W-:Y:S01]  /*3e40*/  LDSM.16.MT88.4 R28, [R209+0xa800] ;  /* 0x00a80000d11c783b */ /* 0x000fe20000004200 */
[----:B------:R-:W-:Y:S01]  /*3e50*/  FMNMX.FTZ R6, R221, R6, !PT ;  /* 0x00000006dd067209 */ /* 0x000fe20007810000 */
[----:B------:R-:W2:Y:S01]  /*3e60*/  MUFU.EX2 R184, R184 ;  /* 0x000000b800b87308 */ /* 0x000ea20000000800 */
[----:B------:R-:W-:Y:S01]  /*3e70*/  LOP3.LUT R122, R23, R173, RZ, 0x3c, !PT ;  /* 0x000000ad177a7212 */ /* 0x000fe200078e3cff */
[----:B------:R-:W3:Y:S01]  /*3e80*/  SHFL.BFLY PT, R3, R164, 0x1, 0x1f ;  /* 0x0c201f00a4037f89 */ /* 0x000ee200000e0000 */
[----:B------:R-:W-:-:S02]  /*3e90*/  FMNMX.FTZ R6, R203, R6, !PT ;  /* 0x00000006cb067209 */ /* 0x000fc40007810000 */
[----:B------:R-:W-:Y:S01]  /*3ea0*/  LOP3.LUT R131, R131, 0xff, RZ, 0xc0, !PT ;  /* 0x000000ff83837812 */ /* 0x000fe200078ec0ff */
[----:B------:R-:W-:Y:S01]  /*3eb0*/  IMAD.WIDE.U32 R122, R122, -0x2daee0ad, RZ ;  /* 0xd2511f537a7a7825 */ /* 0x000fe200078e00ff */
[----:B------:R-:W-:Y:S01]  /*3ec0*/  FMNMX.FTZ R13, R201, R6, !PT ;  /* 0x00000006c90d7209 */ /* 0x000fe20007810000 */
[----:B------:R-:W-:Y:S01]  /*3ed0*/  MUFU.EX2 R188, R188 ;  /* 0x000000bc00bc7308 */ /* 0x000fe20000000800 */
[----:B------:R-:W-:Y:S01]  /*3ee0*/  PRMT R131, R131, 0x5410, R18 ;  /* 0x0000541083837816 */ /* 0x000fe20000000012 */
[----:B------:R-:W-:Y:S01]  /*3ef0*/  LDSM.16.MT88.4 R24, [R208+0xa800] ;  /* 0x00a80000d018783b */ /* 0x000fe20000004200 */
[----:B------:R-:W-:Y:S02]  /*3f00*/  LOP3.LUT R18, R243, R20, R242, 0x96, !PT ;  /* 0x00000014f3127212 */ /* 0x000fe400078e96f2 */
[----:B------:R-:W-:Y:S01]  /*3f10*/  SHF.R.U32.HI R129, RZ, 0x10, R16 ;  /* 0x00000010ff817819 */ /* 0x000fe20000011610 */
[----:B------:R-:W4:Y:S01]  /*3f20*/  SHFL.BFLY PT, R90, R13, 0x2, 0x1f ;  /* 0x0c401f000d5a7f89 */ /* 0x000f2200000e0000 */
[C---:B------:R-:W-:Y:S01]  /*3f30*/  LOP3.LUT R4, R16.reuse, 0xffff, RZ, 0xc0, !PT ;  /* 0x0000ffff10047812 */ /* 0x040fe200078ec0ff */
[----:B------:R-:W5:Y:S01]  /*3f40*/  MUFU.EX2 R191, R191 ;  /* 0x000000bf00bf7308 */ /* 0x000f620000000800 */
[----:B------:R-:W-:-:S02]  /*3f50*/  LOP3.LUT R7, R16, 0xff, RZ, 0xc0, !PT ;  /* 0x000000ff10077812 */ /* 0x000fc400078ec0ff */
[----:B------:R-:W-:Y:S01]  /*3f60*/  LOP3.LUT R102, R123, R102, R19, 0x96, !PT ;  /* 0x000000667b667212 */ /* 0x000fe200078e9613 */
[----:B------:R-:W-:Y:S01]  /*3f70*/  IMAD.WIDE.U32 R18, R18, -0x2daee0ad, RZ ;  /* 0xd2511f5312127825 */ /* 0x000fe200078e00ff */
[----:B------:R-:W-:Y:S02]  /*3f80*/  SHF.R.U32.HI R16, RZ, 0x18, R16 ;  /* 0x00000018ff107819 */ /* 0x000fe40000011610 */
[----:B------:R-:W-:Y:S01]  /*3f90*/  LOP3.LUT R129, R129, 0xff, RZ, 0xc0, !PT ;  /* 0x000000ff81817812 */ /* 0x000fe200078ec0ff */
[----:B------:R-:W-:Y:S01]  /*3fa0*/  MUFU.EX2 R193, R193 ;  /* 0x000000c100c17308 */ /* 0x000fe20000000800 */
[----:B------:R-:W-:Y:S01]  /*3fb0*/  SHF.R.U32.HI R4, RZ, 0x8, R4 ;  /* 0x00000008ff047819 */ /* 0x000fe20000011604 */
[----:B------:R-:W-:Y:S01]  /*3fc0*/  IMAD.WIDE.U32 R102, R102, -0x326172a9, RZ ;  /* 0xcd9e8d5766667825 */ /* 0x000fe200078e00ff */
[----:B------:R-:W-:Y:S02]  /*3fd0*/  PRMT R129, R129, 0x5410, R16 ;  /* 0x0000541081817816 */ /* 0x000fe40000000010 */
[----:B------:R-:W-:-:S02]  /*3fe0*/  LOP3.LUT R16, R18, 0xffff, RZ, 0xc0, !PT ;  /* 0x0000ffff12107812 */ /* 0x000fc400078ec0ff */
[----:B---3--:R-:W-:Y:S01]  /*3ff0*/  FMNMX.FTZ R164, R164, R3, !PT ;  /* 0x00000003a4a47209 */ /* 0x008fe20007810000 */
[----:B------:R-:W3:Y:S01]  /*4000*/  MUFU.EX2 R190, R190 ;  /* 0x000000be00be7308 */ /* 0x000ee20000000800 */
[----:B------:R-:W-:Y:S02]  /*4010*/  LOP3.LUT R3, R18, 0xff, RZ, 0xc0, !PT ;  /* 0x000000ff12037812 */ /* 0x000fe400078ec0ff */
[----:B------:R-:W-:Y:S01]  /*4020*/  SHF.R.U32.HI R16, RZ, 0x8, R16 ;  /* 0x00000008ff107819 */ /* 0x000fe20000011610 */
[----:B------:R-:W-:Y:S01]  /*4030*/  FMUL.FTZ R225, R164, UR5 ;  /* 0x00000005a4e17c20 */ /* 0x000fe20008410000 */
[----:B------:R-:W-:Y:S02]  /*4040*/  PRMT R7, R7, 0x5410, R4 ;  /* 0x0000541007077816 */ /* 0x000fe40000000004 */
[----:B------:R-:W-:Y:S01]  /*4050*/  PRMT R3, R3, 0x5410, R16 ;  /* 0x0000541003037816 */ /* 0x000fe20000000010 */
[----:B------:R-:W-:Y:S01]  /*4060*/  MUFU.EX2 R183, R183 ;  /* 0x000000b700b77308 */ /* 0x000fe20000000800 */
[----:B----4-:R-:W-:-:S02]  /*4070*/  FMNMX.FTZ R90, R13, R90, !PT ;  /* 0x0000005a0d5a7209 */ /* 0x010fc40007810000 */
[--C-:B------:R-:W-:Y:S02]  /*4080*/  HSET2.LE.AND R131, R131, R224.reuse, PT ;  /* 0x000000e083837233 */ /* 0x100fe40003803000 */
[----:B------:R-:W-:Y:S02]  /*4090*/  HSET2.LE.AND R42, R3, R224, PT ;  /* 0x000000e0032a7233 */ /* 0x000fe40003803000 */
[----:B-1----:R-:W-:Y:S01]  /*40a0*/  F2FP.BF16.F32.PACK_AB R3, R180, R181 ;  /* 0x000000b5b403723e */ /* 0x002fe200000010ff */
[----:B------:R-:W-:Y:S01]  /*40b0*/  MUFU.EX2 R182, R182 ;  /* 0x000000b600b67308 */ /* 0x000fe20000000800 */
[----:B--2---:R-:W-:Y:S02]  /*40c0*/  F2FP.BF16.F32.PACK_AB R4, R184, R187 ;  /* 0x000000bbb804723e */ /* 0x004fe400000010ff */
[----:B------:R-:W-:Y:S02]  /*40d0*/  LOP3.LUT R42, R42, R3, RZ, 0xc0, !PT ;  /* 0x000000032a2a7212 */ /* 0x000fe400078ec0ff */
[----:B------:R-:W1:Y:S01]  /*40e0*/  SHFL.BFLY PT, R3, R90, 0x1, 0x1f ;  /* 0x0c201f005a037f89 */ /* 0x000e6200000e0000 */
[----:B------:R-:W-:-:S02]  /*40f0*/  LOP3.LUT R124, R121, R22, R124, 0x96, !PT ;  /* 0x00000016797c7212 */ /* 0x000fc400078e967c */
[----:B------:R-:W-:Y:S01]  /*4100*/  LOP3.LUT R120, R103, R120, R11, 0x96, !PT ;  /* 0x0000007867787212 */ /* 0x000fe200078e960b */
[----:B------:R-:W-:Y:S01]  /*4110*/  MUFU.EX2 R167, R167 ;  /* 0x000000a700a77308 */ /* 0x000fe20000000800 */
[----:B------:R-:W-:Y:S01]  /*4120*/  LOP3.LUT R131, R131, R4, RZ, 0xc0, !PT ;  /* 0x0000000483837212 */ /* 0x000fe200078ec0ff */
[----:B------:R-:W-:Y:S01]  /*4130*/  IMAD.WIDE.U32 R124, R124, -0x2daee0ad, RZ ;  /* 0xd2511f537c7c7825 */ /* 0x000fe200078e00ff */
[--C-:B------:R-:W-:Y:S01]  /*4140*/  HSET2.LE.AND R7, R7, R224.reuse, PT ;  /* 0x000000e007077233 */ /* 0x100fe20003803000 */
[----:B------:R-:W-:Y:S01]  /*4150*/  LDSM.16.MT88.4 R20, [R212+0xb800] ;  /* 0x00b80000d414783b */ /* 0x000fe20000004200 */
[----:B------:R-:W-:Y:S01]  /*4160*/  HSET2.LE.AND R129, R129, R224, PT ;  /* 0x000000e081817233 */ /* 0x000fe20003803000 */
[----:B------:R-:W-:Y:S01]  /*4170*/  IMAD.WIDE.U32 R120, R120, -0x2daee0ad, RZ ;  /* 0xd2511f5378787825 */ /* 0x000fe200078e00ff */
[----:B-----5:R-:W-:Y:S01]  /*4180*/  F2FP.BF16.F32.PACK_AB R4, R191, R188 ;  /* 0x000000bcbf04723e */ /* 0x020fe200000010ff */
[----:B------:R-:W2:Y:S01]  /*4190*/  MUFU.EX2 R244, R244 ;  /* 0x000000f400f47308 */ /* 0x000ea20000000800 */
[----:B---3--:R-:W-:Y:S01]  /*41a0*/  F2FP.BF16.F32.PACK_AB R128, R190, R193 ;  /* 0x000000c1be80723e */ /* 0x008fe200000010ff */
[----:B------:R-:W-:Y:S01]  /*41b0*/  FADD.FTZ R193, R193, R190 ;  /* 0x000000bec1c17221 */ /* 0x000fe20000010000 */
[----:B------:R-:W-:Y:S01]  /*41c0*/  LOP3.LUT R12, R19, R14, R100, 0x96, !PT ;  /* 0x0000000e130c7212 */ /* 0x000fe200078e9664 */
[----:B------:R-:W-:Y:S01]  /*41d0*/  FADD.FTZ R188, R188, R191 ;  /* 0x000000bfbcbc7221 */ /* 0x000fe20000010000 */
[----:B------:R-:W-:Y:S01]  /*41e0*/  SHF.R.U32.HI R14, RZ, 0x10, R18 ;  /* 0x00000010ff0e7819 */ /* 0x000fe20000011612 */
[----:B------:R-:W-:Y:S01]  /*41f0*/  FADD.FTZ R186, R186, R193 ;  /* 0x000000c1baba7221 */ /* 0x000fe20000010000 */
[----:B------:R-:W-:Y:S01]  /*4200*/  LOP3.LUT R128, R7, R128, RZ, 0xc0, !PT ;  /* 0x0000008007807212 */ /* 0x000fe200078ec0ff */
[----:B------:R-:W-:Y:S01]  /*4210*/  MUFU.EX2 R179, R179 ;  /* 0x000000b300b37308 */ /* 0x000fe20000000800 */
[----:B------:R-:W-:Y:S01]  /*4220*/  LOP3.LUT R129, R129, R4, RZ, 0xc0, !PT ;  /* 0x0000000481817212 */ /* 0x000fe200078ec0ff */
[----:B------:R-:W-:Y:S01]  /*4230*/  FADD.FTZ R187, R187, R188 ;  /* 0x000000bcbbbb7221 */ /* 0x000fe20000010000 */
[----:B------:R-:W-:Y:S01]  /*4240*/  LOP3.LUT R88, R125, R122, R88, 0x96, !PT ;  /* 0x0000007a7d587212 */ /* 0x000fe200078e9658 */
[----:B------:R-:W3:Y:S01]  /*4250*/  LDSM.16.MT88.4 R4, [R208+0xb000] ;  /* 0x00b00000d004783b */ /* 0x000ee20000004200 */
[----:B------:R-:W-:Y:S01]  /*4260*/  LOP3.LUT R89, R121, R124, R89, 0x96, !PT ;  /* 0x0000007c79597212 */ /* 0x000fe200078e9659 */
[----:B------:R-:W-:Y:S01]  /*4270*/  FADD.FTZ R186, R185, R186 ;  /* 0x000000bab9ba7221 */ /* 0x000fe20000010000 */
[----:B------:R-:W-:Y:S01]  /*4280*/  SHF.R.U32.HI R43, RZ, 0x18, R18 ;  /* 0x00000018ff2b7819 */ /* 0x000fe20000011612 */
[----:B------:R-:W4:Y:S01]  /*4290*/  MUFU.EX2 R178, R178 ;  /* 0x000000b200b27308 */ /* 0x000f220000000800 */
[----:B------:R-:W-:Y:S01]  /*42a0*/  LOP3.LUT R14, R14, 0xff, RZ, 0xc0, !PT ;  /* 0x000000ff0e0e7812 */ /* 0x000fe200078ec0ff */
[----:B------:R-:W-:Y:S01]  /*42b0*/  IMAD.WIDE.U32 R122, R88, -0x326172a9, RZ ;  /* 0xcd9e8d57587a7825 */ /* 0x000fe200078e00ff */
[----:B------:R-:W-:Y:S01]  /*42c0*/  SHF.R.U32.HI R41, RZ, 0x10, R12 ;  /* 0x00000010ff297819 */ /* 0x000fe2000001160c */
[----:B------:R-:W5:Y:S01]  /*42d0*/  LDSM.16.MT88.4 R16, [R210+0xb800] ;  /* 0x00b80000d210783b */ /* 0x000f620000004200 */
[----:B------:R-:W-:Y:S01]  /*42e0*/  PRMT R43, R14, 0x5410, R43 ;  /* 0x000054100e2b7816 */ /* 0x000fe2000000002b */
[----:B------:R-:W-:Y:S01]  /*42f0*/  IMAD.WIDE.U32 R88, R89, -0x326172a9, RZ ;  /* 0xcd9e8d5759587825 */ /* 0x000fe200078e00ff */
[C---:B------:R-:W-:Y:S01]  /*4300*/  LOP3.LUT R14, R12.reuse, 0xffff, RZ, 0xc0, !PT ;  /* 0x0000ffff0c0e7812 */ /* 0x040fe200078ec0ff */
[----:B------:R-:W-:Y:S01]  /*4310*/  HMMA.16816.F32.BF16 R160, R128, R152, RZ ;  /* 0x0000009880a0723c */ /* 0x000fe200000418ff */
[----:B------:R-:W-:Y:S01]  /*4320*/  LOP3.LUT R11, R12, 0xff, RZ, 0xc0, !PT ;  /* 0x000000ff0c0b7812 */ /* 0x000fe200078ec0ff */
[----:B------:R-:W-:Y:S01]  /*4330*/  FADD.FTZ R184, R184, R187 ;  /* 0x000000bbb8b87221 */ /* 0x000fe20000010000 */
[----:B------:R-:W-:-:S02]  /*4340*/  FSETP.NEU.FTZ.AND P0, PT, R164, -INF , PT ;  /* 0xff800000a400780b */ /* 0x000fc40003f1d000 */
[----:B-1----:R-:W-:Y:S01]  /*4350*/  FMNMX.FTZ R3, R90, R3, !PT ;  /* 0x000000035a037209 */ /* 0x002fe20007810000 */
[C---:B------:R-:W-:Y:S01]  /*4360*/  HMMA.16816.F32.BF16 R36, R128.reuse, R44, RZ ;  /* 0x0000002c8024723c */ /* 0x040fe200000418ff */
[----:B------:R-:W-:Y:S02]  /*4370*/  LOP3.LUT R74, R123, R102, R74, 0x96, !PT ;  /* 0x000000667b4a7212 */ /* 0x000fe400078e964a */
[----:B------:R-:W-:Y:S01]  /*4380*/  SHF.R.U32.HI R12, RZ, 0x18, R12 ;  /* 0x00000018ff0c7819 */ /* 0x000fe2000001160c */
[----:B------:R-:W-:Y:S01]  /*4390*/  FMUL.FTZ R246, R3, UR5 ;  /* 0x0000000503f67c20 */ /* 0x000fe20008410000 */
[----:B------:R-:W-:Y:S01]  /*43a0*/  SHF.R.U32.HI R14, RZ, 0x8, R14 ;  /* 0x00000008ff0e7819 */ /* 0x000fe2000001160e */
[C---:B------:R-:W-:Y:S01]  /*43b0*/  HMMA.16816.F32.BF16 R52, R128.reuse, R60, RZ ;  /* 0x0000003c8034723c */ /* 0x040fe200000418ff */
[----:B------:R-:W-:Y:S02]  /*43c0*/  LOP3.LUT R41, R41, 0xff, RZ, 0xc0, !PT ;  /* 0x000000ff29297812 */ /* 0x000fe400078ec0ff */
[----:B------:R-:W-:Y:S01]  /*43d0*/  LOP3.LUT R102, R89, R122, R91, 0x96, !PT ;  /* 0x0000007a59667212 */ /* 0x000fe200078e965b */
[----:B------:R-:W-:Y:S01]  /*43e0*/  IMAD.WIDE.U32 R90, R74, -0x2daee0ad, RZ ;  /* 0xd2511f534a5a7825 */ /* 0x000fe200078e00ff */
[----:B------:R-:W-:Y:S01]  /*43f0*/  FSEL R225, R225, RZ, P0 ;  /* 0x000000ffe1e17208 */ /* 0x000fe20000000000 */
[----:B------:R-:W-:Y:S01]  /*4400*/  HMMA.16816.F32.BF16 R68, R128, R76, RZ ;  /* 0x0000004c8044723c */ /* 0x000fe200000418ff */
[----:B------:R-:W-:Y:S01]  /*4410*/  PRMT R11, R11, 0x5410, R14 ;  /* 0x000054100b0b7816 */ /* 0x000fe2000000000e */
[----:B------:R-:W-:Y:S01]  /*4420*/  IMAD.WIDE.U32 R102, R102, -0x2daee0ad, RZ ;  /* 0xd2511f5366667825 */ /* 0x000fe200078e00ff */
[----:B------:R-:W-:-:S03]  /*4430*/  PRMT R41, R41, 0x5410, R12 ;  /* 0x0000541029297816 */ /* 0x000fc6000000000c */
[--C-:B------:R-:W-:Y:S01]  /*4440*/  FFMA.FTZ R189, R10, UR5, -R225.reuse ;  /* 0x000000050abd7c23 */ /* 0x100fe200080108e1 */
[----:B------:R-:W-:Y:S01]  /*4450*/  FSETP.NEU.FTZ.AND P0, PT, R3, -INF , PT ;  /* 0xff8000000300780b */ /* 0x000fe20003f1d000 */
[--C-:B------:R-:W-:Y:S01]  /*4460*/  FFMA.FTZ R194, R8, UR5, -R225.reuse ;  /* 0x0000000508c27c23 */ /* 0x100fe200080108e1 */
[--C-:B------:R-:W-:Y:S01]  /*4470*/  HSET2.LE.AND R43, R43, R224.reuse, PT ;  /* 0x000000e02b2b7233 */ /* 0x100fe20003803000 */
[--C-:B------:R-:W-:Y:S01]  /*4480*/  FFMA.FTZ R195, R56, UR5, -R225.reuse ;  /* 0x0000000538c37c23 */ /* 0x100fe200080108e1 */
[----:B--2---:R-:W-:Y:S01]  /*4490*/  F2FP.BF16.F32.PACK_AB R12, R244, R167 ;  /* 0x000000a7f40c723e */ /* 0x004fe200000010ff */
[--C-:B------:R-:W-:Y:S01]  /*44a0*/  FFMA.FTZ R192, R72, UR5, -R225.reuse ;  /* 0x0000000548c07c23 */ /* 0x100fe200080108e1 */
[----:B------:R-:W-:Y:S01]  /*44b0*/  F2FP.BF16.F32.PACK_AB R9, R182, R183 ;  /* 0x000000b7b609723e */ /* 0x000fe200000010ff */
[----:B------:R-:W-:Y:S01]  /*44c0*/  MUFU.EX2 R189, R189 ;  /* 0x000000bd00bd7308 */ /* 0x000fe20000000800 */
[--C-:B------:R-:W-:Y:S01]  /*44d0*/  HSET2.LE.AND R40, R11, R224.reuse, PT ;  /* 0x000000e00b287233 */ /* 0x100fe20003803000 */
[C---:B------:R-:W-:Y:S01]  /*44e0*/  HMMA.16816.F32.BF16 R84, R128.reuse, R144, RZ ;  /* 0x000000908054723c */ /* 0x040fe200000418ff */
[----:B------:R-:W-:Y:S01]  /*44f0*/  HSET2.LE.AND R41, R41, R224, PT ;  /* 0x000000e029297233 */ /* 0x000fe20003803000 */
[--C-:B------:R-:W-:Y:S01]  /*4500*/  FFMA.FTZ R249, R200, UR5, -R225.reuse ;  /* 0x00000005c8f97c23 */ /* 0x100fe200080108e1 */
[----:B----4-:R-:W-:Y:S01]  /*4510*/  F2FP.BF16.F32.PACK_AB R10, R178, R179 ;  /* 0x000000b3b20a723e */ /* 0x010fe200000010ff */
[----:B------:R-:W-:Y:S01]  /*4520*/  FFMA.FTZ R202, R202, UR5, -R225 ;  /* 0x00000005caca7c23 */ /* 0x000fe200080108e1 */
[----:B------:R-:W-:Y:S01]  /*4530*/  FSEL R246, R246, RZ, P0 ;  /* 0x000000fff6f67208 */ /* 0x000fe20000000000 */
[----:B------:R-:W-:Y:S01]  /*4540*/  MUFU.EX2 R194, R194 ;  /* 0x000000c200c27308 */ /* 0x000fe20000000800 */
[----:B------:R-:W-:Y:S01]  /*4550*/  LOP3.LUT R74, R103, R90, R233, 0x96, !PT ;  /* 0x0000005a674a7212 */ /* 0x000fe200078e96e9 */
[----:B------:R-:W-:Y:S01]  /*4560*/  HMMA.16816.F32.BF16 R96, R128, R140, RZ ;  /* 0x0000008c8060723c */ /* 0x000fe200000418ff */
[----:B------:R-:W-:Y:S01]  /*4570*/  LOP3.LUT R43, R43, R12, RZ, 0xc0, !PT ;  /* 0x0000000c2b2b7212 */ /* 0x000fe200078ec0ff */
[----:B------:R-:W-:Y:S01]  /*4580*/  FFMA.FTZ R196, R75, UR5, -R246 ;  /* 0x000000054bc47c23 */ /* 0x000fe200080108f6 */
[----:B------:R-:W-:Y:S01]  /*4590*/  LOP3.LUT R40, R40, R9, RZ, 0xc0, !PT ;  /* 0x0000000928287212 */ /* 0x000fe200078ec0ff */
[----:B------:R-:W1:Y:S01]  /*45a0*/  LDSM.16.MT88.4 R12, [R209+0xb800] ;  /* 0x00b80000d10c783b */ /* 0x000e620000004200 */
[----:B------:R-:W-:Y:S01]  /*45b0*/  LOP3.LUT R41, R41, R10, RZ, 0xc0, !PT ;  /* 0x0000000a29297212 */ /* 0x000fe200078ec0ff */
[----:B------:R-:W-:Y:S01]  /*45c0*/  IMAD.WIDE.U32 R74, R74, -0x326172a9, RZ ;  /* 0xcd9e8d574a4a7825 */ /* 0x000fe200078e00ff */
[----:B------:R-:W-:Y:S01]  /*45d0*/  LOP3.LUT R90, R91, R120, R58, 0x96, !PT ;  /* 0x000000785b5a7212 */ /* 0x000fe200078e963a */
[----:B------:R-:W2:Y:S02]  /*45e0*/  LDSM.16.MT88.4 R8, [R208+0xb800] ;  /* 0x00b80000d008783b */ /* 0x000ea40000004200 */
[--C-:B------:R-:W-:Y:S01]  /*45f0*/  FFMA.FTZ R197, R59, UR5, -R246.reuse ;  /* 0x000000053bc57c23 */ /* 0x100fe200080108f6 */
[----:B------:R-:W-:Y:S01]  /*4600*/  FFMA.FTZ R199, R73, UR5, -R246 ;  /* 0x0000000549c77c23 */ /* 0x000fe200080108f6 */
[----:B------:R-:W-:Y:S01]  /*4610*/  LOP3.LUT R58, R74, 0xffff, RZ, 0xc0, !PT ;  /* 0x0000ffff4a3a7812 */ /* 0x000fe200078ec0ff */
[----:B------:R-:W-:Y:S01]  /*4620*/  IMAD.WIDE.U32 R90, R90, -0x326172a9, RZ ;  /* 0xcd9e8d575a5a7825 */ /* 0x000fe200078e00ff */
[----:B------:R-:W-:-:S03]  /*4630*/  SHF.R.U32.HI R56, RZ, 0x10, R74 ;  /* 0x00000010ff387819 */ /* 0x000fc6000001164a */
[----:B------:R-:W-:Y:S01]  /*4640*/  FFMA.FTZ R198, R57, UR5, -R246 ;  /* 0x0000000539c67c23 */ /* 0x000fe200080108f6 */
[----:B------:R-:W-:Y:S01]  /*4650*/  LOP3.LUT R59, R74, 0xff, RZ, 0xc0, !PT ;  /* 0x000000ff4a3b7812 */ /* 0x000fe200078ec0ff */
[----:B------:R-:W-:Y:S01]  /*4660*/  MUFU.EX2 R192, R192 ;  /* 0x000000c000c07308 */ /* 0x000fe20000000800 */
[----:B------:R-:W-:Y:S01]  /*4670*/  SHF.R.U32.HI R58, RZ, 0x8, R58 ;  /* 0x00000008ff3a7819 */ /* 0x000fe2000001163a */
[C---:B------:R-:W-:Y:S01]  /*4680*/  HMMA.16816.F32.BF16 R136, R128.reuse, R108, RZ ;  /* 0x0000006c8088723c */ /* 0x040fe200000418ff */
[----:B------:R-:W-:Y:S01]  /*4690*/  SHF.R.U32.HI R73, RZ, 0x18, R74 ;  /* 0x00000018ff497819 */ /* 0x000fe2000001164a */
[--C-:B------:R-:W-:Y:S01]  /*46a0*/  FFMA.FTZ R200, R203, UR5, -R246.reuse ;  /* 0x00000005cbc87c23 */ /* 0x100fe200080108f6 */
[----:B------:R-:W-:Y:S01]  /*46b0*/  LOP3.LUT R56, R56, 0xff, RZ, 0xc0, !PT ;  /* 0x000000ff38387812 */ /* 0x000fe200078ec0ff */
[----:B------:R-:W-:Y:S01]  /*46c0*/  FFMA.FTZ R247, R201, UR5, -R246 ;  /* 0x00000005c9f77c23 */ /* 0x000fe200080108f6 */
[----:B------:R-:W-:Y:S01]  /*46d0*/  LOP3.LUT R101, R75, R90, R101, 0x96, !PT ;  /* 0x0000005a4b657212 */ /* 0x000fe200078e9665 */
[----:B------:R-:W4:Y:S01]  /*46e0*/  MUFU.EX2 R195, R195 ;  /* 0x000000c300c37308 */ /* 0x000f220000000800 */
[----:B------:R-:W-:Y:S01]  /*46f0*/  PRMT R59, R59, 0x5410, R58 ;  /* 0x000054103b3b7816 */ /* 0x000fe2000000003a */
[C---:B---3--:R-:W-:Y:S01]  /*4700*/  HMMA.16816.F32.BF16 R116, R128.reuse, R4, RZ ;  /* 0x000000048074723c */ /* 0x048fe200000418ff */
[----:B------:R-:W-:Y:S01]  /*4710*/  PRMT R57, R56, 0x5410, R73 ;  /* 0x0000541038397816 */ /* 0x000fe20000000049 */
[----:B------:R-:W-:Y:S01]  /*4720*/  FFMA.FTZ R243, R220, UR5, -R225 ;  /* 0x00000005dcf37c23 */ /* 0x000fe200080108e1 */
[----:B------:R-:W-:Y:S01]  /*4730*/  LOP3.LUT R73, R101, 0xffff, RZ, 0xc0, !PT ;  /* 0x0000ffff65497812 */ /* 0x000fe200078ec0ff */
[--C-:B------:R-:W-:Y:S01]  /*4740*/  FFMA.FTZ R220, R221, UR5, -R246.reuse ;  /* 0x00000005dddc7c23 */ /* 0x100fe200080108f6 */
[----:B------:R-:W-:Y:S01]  /*4750*/  SHF.R.U32.HI R58, RZ, 0x10, R101 ;  /* 0x00000010ff3a7819 */ /* 0x000fe20000011665 */
[----:B------:R-:W-:Y:S01]  /*4760*/  MUFU.EX2 R197, R197 ;  /* 0x000000c500c57308 */ /* 0x000fe20000000800 */
[C---:B------:R-:W-:Y:S01]  /*4770*/  HMMA.16816.F32.BF16 R148, R128.reuse, R154, RZ ;  /* 0x0000009a8094723c */ /* 0x040fe200000418ff */
[----:B------:R-:W-:Y:S01]  /*4780*/  LOP3.LUT R56, R101, 0xff, RZ, 0xc0, !PT ;  /* 0x000000ff65387812 */ /* 0x000fe200078ec0ff */
[----:B------:R-:W-:Y:S01]  /*4790*/  FFMA.FTZ R222, R222, UR5, -R225 ;  /* 0x00000005dede7c23 */ /* 0x000fe200080108e1 */
[----:B------:R-:W-:Y:S01]  /*47a0*/  SHF.R.U32.HI R73, RZ, 0x8, R73 ;  /* 0x00000008ff497819 */ /* 0x000fe20000011649 */
[----:B------:R-:W-:Y:S01]  /*47b0*/  FFMA.FTZ R223, R223, UR5, -R246 ;  /* 0x00000005dfdf7c23 */ /* 0x000fe200080108f6 */
[----:B------:R-:W-:Y:S01]  /*47c0*/  SHF.R.U32.HI R101, RZ, 0x18, R101 ;  /* 0x00000018ff657819 */ /* 0x000fe20000011665 */
[C---:B------:R-:W-:Y:S01]  /*47d0*/  HMMA.16816.F32.BF16 R48, R128.reuse, R46, RZ ;  /* 0x0000002e8030723c */ /* 0x040fe200000418ff */
[----:B------:R-:W-:Y:S01]  /*47e0*/  MUFU.EX2 R196, R196 ;  /* 0x000000c400c47308 */ /* 0x000fe20000000800 */
[----:B------:R-:W-:Y:S01]  /*47f0*/  LOP3.LUT R58, R58, 0xff, RZ, 0xc0, !PT ;  /* 0x000000ff3a3a7812 */ /* 0x000fe200078ec0ff */
[----:B------:R-:W-:Y:S01]  /*4800*/  FADD.FTZ R183, R183, R186 ;  /* 0x000000bab7b77221 */ /* 0x000fe20000010000 */
[----:B------:R-:W-:Y:S01]  /*4810*/  PRMT R73, R56, 0x5410, R73 ;  /* 0x0000541038497816 */ /* 0x000fe20000000049 */
[----:B------:R-:W-:Y:S01]  /*4820*/  FADD.FTZ R179, R179, R184 ;  /* 0x000000b8b3b37221 */ /* 0x000fe20000010000 */
[C---:B------:R-:W-:Y:S01]  /*4830*/  HMMA.16816.F32.BF16 R64, R128.reuse, R62, RZ ;  /* 0x0000003e8040723c */ /* 0x040fe200000418ff */
[----:B------:R-:W-:Y:S01]  /*4840*/  PRMT R101, R58, 0x5410, R101 ;  /* 0x000054103a657816 */ /* 0x000fe20000000065 */
[----:B------:R-:W-:Y:S01]  /*4850*/  FADD.FTZ R182, R182, R183 ;  /* 0x000000b7b6b67221 */ /* 0x000fe20000010000 */
[----:B------:R-:W3:Y:S01]  /*4860*/  MUFU.EX2 R199, R199 ;  /* 0x000000c700c77308 */ /* 0x000ee20000000800 */
[--C-:B------:R-:W-:Y:S01]  /*4870*/  HSET2.LE.AND R59, R59, R224.reuse, PT ;  /* 0x000000e03b3b7233 */ /* 0x100fe20003803000 */
[----:B------:R-:W-:Y:S01]  /*4880*/  FADD.FTZ R178, R178, R179 ;  /* 0x000000b3b2b27221 */ /* 0x000fe20000010000 */
[----:B------:R-:W-:Y:S01]  /*4890*/  HMMA.16816.F32.BF16 R80, R128, R78, RZ ;  /* 0x0000004e8050723c */ /* 0x000fe200000418ff */
[----:B------:R-:W-:-:S02]  /*48a0*/  HSET2.LE.AND R56, R57, R224, PT ;  /* 0x000000e039387233 */ /* 0x000fc40003803000 */
[--C-:B------:R-:W-:Y:S01]  /*48b0*/  HSET2.LE.AND R73, R73, R224.reuse, PT ;  /* 0x000000e049497233 */ /* 0x100fe20003803000 */
[----:B------:R-:W-:Y:S01]  /*48c0*/  FADD.FTZ R167, R167, R178 ;  /* 0x000000b2a7a77221 */ /* 0x000fe20000010000 */
[----:B------:R-:W5:Y:S01]  /*48d0*/  MUFU.EX2 R198, R198 ;  /* 0x000000c600c67308 */ /* 0x000f620000000800 */
[C---:B------:R-:W-:Y:S01]  /*48e0*/  HMMA.16816.F32.BF16 R92, R128.reuse, R146, RZ ;  /* 0x00000092805c723c */ /* 0x040fe200000418ff */
[----:B------:R-:W-:Y:S01]  /*48f0*/  HSET2.LE.AND R101, R101, R224, PT ;  /* 0x000000e065657233 */ /* 0x000fe20003803000 */
[----:B------:R-:W-:Y:S01]  /*4900*/  FADD.FTZ R244, R244, R167 ;  /* 0x000000a7f4f47221 */ /* 0x000fe20000010000 */
[----:B----4-:R-:W-:Y:S02]  /*4910*/  F2FP.BF16.F32.PACK_AB R126, R195, R192 ;  /* 0x000000c0c37e723e */ /* 0x010fe400000010ff */
[----:B------:R-:W-:Y:S01]  /*4920*/  F2FP.BF16.F32.PACK_AB R124, R194, R189 ;  /* 0x000000bdc27c723e */ /* 0x000fe200000010ff */
[C---:B------:R-:W-:Y:S01]  /*4930*/  HMMA.16816.F32.BF16 R104, R128.reuse, R142, RZ ;  /* 0x0000008e8068723c */ /* 0x040fe200000418ff */
[----:B------:R-:W-:Y:S01]  /*4940*/  LOP3.LUT R250, R91, R88, R242, 0x96, !PT ;  /* 0x000000585bfa7212 */ /* 0x000fe200078e96f2 */
[----:B------:R-:W-:Y:S01]  /*4950*/  MUFU.EX2 R202, R202 ;  /* 0x000000ca00ca7308 */ /* 0x000fe20000000800 */
[----:B---3--:R-:W-:Y:S01]  /*4960*/  F2FP.BF16.F32.PACK_AB R127, R199, R196 ;  /* 0x000000c4c77f723e */ /* 0x008fe200000010ff */
[----:B------:R-:W-:Y:S01]  /*4970*/  FADD.FTZ R189, R189, R194 ;  /* 0x000000c2bdbd7221 */ /* 0x000fe20000010000 */
[----:B------:R-:W-:Y:S01]  /*4980*/  LOP3.LUT R126, R59, R126, RZ, 0xc0, !PT ;  /* 0x0000007e3b7e7212 */ /* 0x000fe200078ec0ff */
[C---:B------:R-:W-:Y:S01]  /*4990*/  HMMA.16816.F32.BF16 R112, R128.reuse, R110, RZ ;  /* 0x0000006e8070723c */ /* 0x040fe200000418ff */
[----:B------:R-:W-:Y:S01]  /*49a0*/  LOP3.LUT R127, R56, R127, RZ, 0xc0, !PT ;  /* 0x0000007f387f7212 */ /* 0x000fe200078ec0ff */
[----:B------:R-:W-:Y:S01]  /*49b0*/  IMAD.WIDE.U32 R250, R250, -0x2daee0ad, RZ ;  /* 0xd2511f53fafa7825 */ /* 0x000fe200078e00ff */
[----:B------:R-:W-:Y:S01]  /*49c0*/  LOP3.LUT R124, R73, R124, RZ, 0xc0, !PT ;  /* 0x0000007c497c7212 */ /* 0x000fe200078ec0ff */
[----:B------:R-:W3:Y:S01]  /*49d0*/  MUFU.EX2 R249, R249 ;  /* 0x000000f900f97308 */ /* 0x000ee20000000800 */
[----:B-----5:R-:W-:Y:S01]  /*49e0*/  F2FP.BF16.F32.PACK_AB R58, R198, R197 ;  /* 0x000000c5c63a723e */ /* 0x020fe200000010ff */
[----:B------:R-:W-:Y:S01]  /*49f0*/  HMMA.16816.F32.BF16 R128, R128, R6, RZ ;  /* 0x000000068080723c */ /* 0x000fe200000418ff */
[----:B------:R-:W-:Y:S01]  /*4a00*/  LOP3.LUT R245, R251, R102, R100, 0x96, !PT ;  /* 0x00000066fbf57212 */ /* 0x000fe200078e9664 */
[----:B------:R-:W-:Y:S01]  /*4a10*/  FADD.FTZ R197, R197, R198 ;  /* 0x000000c6c5c57221 */ /* 0x000fe20000010000 */
[----:B------:R-:W-:Y:S01]  /*4a20*/  LOP3.LUT R125, R101, R58, RZ, 0xc0, !PT ;  /* 0x0000003a657d7212 */ /* 0x000fe200078ec0ff */
[----:B------:R-:W-:Y:S01]  /*4a30*/  FADD.FTZ R192, R192, R189 ;  /* 0x000000bdc0c07221 */ /* 0x000fe20000010000 */
[----:B------:R-:W-:Y:S01]  /*4a40*/  LOP3.LUT R221, R250, 0xff, RZ, 0xc0, !PT ;  /* 0x000000fffadd7812 */ /* 0x000fe200078ec0ff */
[----:B------:R-:W-:Y:S01]  /*4a50*/  HMMA.16816.F32.BF16 R160, R40, R168, R160 ;  /* 0x000000a828a0723c */ /* 0x000fe200000418a0 */
[----:B------:R-:W-:Y:S01]  /*4a60*/  MUFU.EX2 R200, R200 ;  /* 0x000000c800c87308 */ /* 0x000fe20000000800 */
[----:B------:R-:W-:Y:S01]  /*4a70*/  LOP3.LUT R203, R245, 0xff, RZ, 0xc0, !PT ;  /* 0x000000fff5cb7812 */ /* 0x000fe200078ec0ff */
[----:B------:R-:W-:Y:S01]  /*4a80*/  FADD.FTZ R196, R196, R197 ;  /* 0x000000c5c4c47221 */ /* 0x000fe20000010000 */
[----:B------:R-:W-:-:S02]  /*4a90*/  FADD.FTZ R195, R195, R192 ;  /* 0x000000c0c3c37221 */ /* 0x000fc40000010000 */
[----:B------:R-:W-:Y:S01]  /*4aa0*/  HMMA.16816.F32.BF16 R120, R124, R4, RZ ;  /* 0x000000047c78723c */ /* 0x000fe200000418ff */
[----:B------:R-:W-:Y:S02]  /*4ab0*/  FADD.FTZ R196, R199, R196 ;  /* 0x000000c4c7c47221 */ /* 0x000fe40000010000 */
[----:B------:R-:W4:Y:S03]  /*4ac0*/  MUFU.EX2 R247, R247 ;  /* 0x000000f700f77308 */ /* 0x000f260000000800 */
[C---:B------:R-:W-:Y:S01]  /*4ad0*/  HMMA.16816.F32.BF16 R36, R40.reuse, R32, R36 ;  /* 0x000000202824723c */ /* 0x040fe20000041824 */
[----:B------:R-:W-:Y:S02]  /*4ae0*/  LOP3.LUT R4, R250, 0xffff, RZ, 0xc0, !PT ;  /* 0x0000fffffa047812 */ /* 0x000fe400078ec0ff */
[----:B------:R-:W-:Y:S02]  /*4af0*/  SHF.R.U32.HI R5, RZ, 0x10, R250 ;  /* 0x00000010ff057819 */ /* 0x000fe400000116fa */
[----:B------:R-:W-:Y:S01]  /*4b00*/  MUFU.EX2 R222, R222 ;  /* 0x000000de00de7308 */ /* 0x000fe20000000800 */
[C---:B------:R-:W-:Y:S06]  /*4b10*/  HMMA.16816.F32.BF16 R52, R40.reuse, R28, R52 ;  /* 0x0000001c2834723c */ /* 0x040fec0000041834 */
[C---:B------:R-:W-:Y:S01]  /*4b20*/  HMMA.16816.F32.BF16 R68, R40.reuse, R24, R68 ;  /* 0x000000182844723c */ /* 0x040fe20000041844 */
[----:B------:R-:W5:Y:S05]  /*4b30*/  MUFU.EX2 R243, R243 ;  /* 0x000000f300f37308 */ /* 0x000f6a0000000800 */
[C---:B------:R-:W-:Y:S03]  /*4b40*/  HMMA.16816.F32.BF16 R84, R40.reuse, R20, R84 ;  /* 0x000000142854723c */ /* 0x040fe60000041854 */
[----:B------:R-:W-:Y:S03]  /*4b50*/  MUFU.EX2 R201, R223 ;  /* 0x000000df00c97308 */ /* 0x000fe60000000800 */
[C---:B------:R-:W-:Y:S05]  /*4b60*/  HMMA.16816.F32.BF16 R96, R40.reuse, R16, R96 ;  /* 0x000000102860723c */ /* 0x040fea0000041860 */
[----:B------:R-:W5:Y:S01]  /*4b70*/  MUFU.EX2 R220, R220 ;  /* 0x000000dc00dc7308 */ /* 0x000f620000000800 */
[C---:B-1----:R-:W-:Y:S06]  /*4b80*/  HMMA.16816.F32.BF16 R136, R40.reuse, R12, R136 ;  /* 0x0000000c2888723c */ /* 0x042fec0000041888 */
[C---:B--2---:R-:W-:Y:S06]  /*4b90*/  HMMA.16816.F32.BF16 R116, R40.reuse, R8, R116 ;  /* 0x000000082874723c */ /* 0x044fec0000041874 */
        /* <DEDUP_REMOVED lines=22> */
[----:B------:R-:W-:Y:S07]  /*4d00*/  HMMA.16816.F32.BF16 R124, R124, R6, RZ ;  /* 0x000000067c7c723c */ /* 0x000fee00000418ff */
[----:B------:R-:W-:-:S02]  /*4d10*/  SHF.R.U32.HI R6, RZ, 0x8, R4 ;  /* 0x00000008ff067819 */ /* 0x000fc40000011604 */
[----:B------:R-:W-:Y:S02]  /*4d20*/  SHF.R.U32.HI R7, RZ, 0x18, R250 ;  /* 0x00000018ff077819 */ /* 0x000fe400000116fa */
[----:B------:R-:W-:Y:S02]  /*4d30*/  LOP3.LUT R4, R5, 0xff, RZ, 0xc0, !PT ;  /* 0x000000ff05047812 */ /* 0x000fe400078ec0ff */
[----:B------:R-:W-:Y:S02]  /*4d40*/  PRMT R221, R221, 0x5410, R6 ;  /* 0x00005410dddd7816 */ /* 0x000fe40000000006 */
[----:B------:R-:W-:Y:S02]  /*4d50*/  LOP3.LUT R6, R245, 0xffff, RZ, 0xc0, !PT ;  /* 0x0000fffff5067812 */ /* 0x000fe400078ec0ff */
[----:B------:R-:W-:Y:S02]  /*4d60*/  SHF.R.U32.HI R5, RZ, 0x10, R245 ;  /* 0x00000010ff057819 */ /* 0x000fe400000116f5 */
[----:B------:R-:W-:-:S02]  /*4d70*/  PRMT R7, R4, 0x5410, R7 ;  /* 0x0000541004077816 */ /* 0x000fc40000000007 */
[----:B------:R-:W-:Y:S02]  /*4d80*/  SHF.R.U32.HI R6, RZ, 0x8, R6 ;  /* 0x00000008ff067819 */ /* 0x000fe40000011606 */
[----:B------:R-:W-:Y:S02]  /*4d90*/  SHF.R.U32.HI R4, RZ, 0x18, R245 ;  /* 0x00000018ff047819 */ /* 0x000fe400000116f5 */
[----:B------:R-:W-:Y:S02]  /*4da0*/  LOP3.LUT R5, R5, 0xff, RZ, 0xc0, !PT ;  /* 0x000000ff05057812 */ /* 0x000fe400078ec0ff */
[----:B------:R-:W-:Y:S02]  /*4db0*/  PRMT R203, R203, 0x5410, R6 ;  /* 0x00005410cbcb7816 */ /* 0x000fe40000000006 */
[----:B------:R-:W-:Y:S02]  /*4dc0*/  PRMT R5, R5, 0x5410, R4 ;  /* 0x0000541005057816 */ /* 0x000fe40000000004 */
[----:B------:R-:W-:-:S02]  /*4dd0*/  HSET2.LE.AND R6, R221, R224, PT ;  /* 0x000000e0dd067233 */ /* 0x000fc40003803000 */
[--C-:B------:R-:W-:Y:S02]  /*4de0*/  HSET2.LE.AND R7, R7, R224.reuse, PT ;  /* 0x000000e007077233 */ /* 0x100fe40003803000 */
[--C-:B------:R-:W-:Y:S02]  /*4df0*/  HSET2.LE.AND R4, R203, R224.reuse, PT ;  /* 0x000000e0cb047233 */ /* 0x100fe40003803000 */
[----:B------:R-:W-:Y:S02]  /*4e00*/  HSET2.LE.AND R5, R5, R224, PT ;  /* 0x000000e005057233 */ /* 0x000fe40003803000 */
[----:B---3--:R-:W-:Y:S02]  /*4e10*/  F2FP.BF16.F32.PACK_AB R203, R249, R202 ;  /* 0x000000caf9cb723e */ /* 0x008fe400000010ff */
[----:B----4-:R-:W-:Y:S02]  /*4e20*/  F2FP.BF16.F32.PACK_AB R224, R247, R200 ;  /* 0x000000c8f7e0723e */ /* 0x010fe400000010ff */
[----:B------:R-:W-:-:S02]  /*4e30*/  LOP3.LUT R6, R6, R203, RZ, 0xc0, !PT ;  /* 0x000000cb06067212 */ /* 0x000fc400078ec0ff */
[----:B------:R-:W-:Y:S02]  /*4e40*/  LOP3.LUT R7, R7, R224, RZ, 0xc0, !PT ;  /* 0x000000e007077212 */ /* 0x000fe400078ec0ff */
[----:B-----5:R-:W-:Y:S01]  /*4e50*/  F2FP.BF16.F32.PACK_AB R203, R243, R222 ;  /* 0x000000def3cb723e */ /* 0x020fe200000010ff */
[----:B------:R-:W-:Y:S01]  /*4e60*/  FADD.FTZ R222, R222, R195 ;  /* 0x000000c3dede7221 */ /* 0x000fe20000010000 */
[----:B------:R-:W-:Y:S01]  /*4e70*/  F2FP.BF16.F32.PACK_AB R224, R220, R201 ;  /* 0x000000c9dce0723e */ /* 0x000fe200000010ff */
[----:B------:R-:W-:Y:S01]  /*4e80*/  FADD.FTZ R201, R201, R196 ;  /* 0x000000c4c9c97221 */ /* 0x000fe20000010000 */
[----:B------:R-:W-:Y:S01]  /*4e90*/  LOP3.LUT R4, R4, R203, RZ, 0xc0, !PT ;  /* 0x000000cb04047212 */ /* 0x000fe200078ec0ff */
[----:B------:R-:W-:Y:S01]  /*4ea0*/  FADD.FTZ R243, R243, R222 ;  /* 0x000000def3f37221 */ /* 0x000fe20000010000 */
[----:B------:R-:W-:Y:S01]  /*4eb0*/  LOP3.LUT R5, R5, R224, RZ, 0xc0, !PT ;  /* 0x000000e005057212 */ /* 0x000fe200078ec0ff */
[----:B------:R-:W-:Y:S02]  /*4ec0*/  FADD.FTZ R201, R220, R201 ;  /* 0x000000c9dcc97221 */ /* 0x000fe40000010000 */
[----:B------:R-:W-:-:S02]  /*4ed0*/  FADD.FTZ R202, R202, R243 ;  /* 0x000000f3caca7221 */ /* 0x000fc40000010000 */
[----:B------:R-:W-:Y:S02]  /*4ee0*/  FADD.FTZ R200, R200, R201 ;  /* 0x000000c9c8c87221 */ /* 0x000fe40000010000 */
[----:B------:R-:W-:Y:S01]  /*4ef0*/  HMMA.16816.F32.BF16 R152, R4, R170, R152 ;  /* 0x000000aa0498723c */ /* 0x000fe20000041898 */
[----:B------:R-:W-:Y:S01]  /*4f00*/  FADD.FTZ R249, R249, R202 ;  /* 0x000000caf9f97221 */ /* 0x000fe20000010000 */
[----:B------:R-:W-:-:S04]  /*4f10*/  FADD.FTZ R247, R247, R200 ;  /* 0x000000c8f7f77221 */ /* 0x000fc80000010000 */
        /* <DEDUP_REMOVED lines=19> */
[----:B------:R-:W-:Y:S01]  /*5050*/  IMAD.WIDE.U32 R6, R0, -0x326172a9, RZ ;  /* 0xcd9e8d5700067825 */ /* 0x000fe200078e00ff */
[----:B------:R-:W-:Y:S01]  /*5060*/  ULDC UR4, c[0x0][0x2d0] ;  /* 0x0000b40000047ab9 */ /* 0x000fe20000000800 */
[----:B------:R-:W-:Y:S01]  /*5070*/  MOV R0, R3 ;  /* 0x0000000300007202 */ /* 0x000fe20000000f00 */
[----:B------:R-:W1:Y:S01]  /*5080*/  LDC.64 R224, c[0x0][0x250] ;  /* 0x00009400ffe07b82 */ /* 0x000e620000000a00 */
[----:B------:R-:W-:Y:S01]  /*5090*/  IMAD.WIDE.U32 R4, R177, -0x326172a9, RZ ;  /* 0xcd9e8d57b1047825 */ /* 0x000fe200078e00ff */
[----:B------:R-:W-:Y:S01]  /*50a0*/  ISETP.GE.AND P1, PT, R174, UR4, PT ;  /* 0x00000004ae007c0c */ /* 0x000fe2000bf26270 */
[----:B------:R-:W-:Y:S01]  /*50b0*/  STL.64 [R1+0x10], R6 ;  /* 0x0000100601007387 */ /* 0x000fe20000100a00 */
[-C--:B------:R-:W-:Y:S01]  /*50c0*/  LOP3.LUT R3, R7, R173.reuse, RZ, 0x3c, !PT ;  /* 0x000000ad07037212 */ /* 0x080fe200078e3cff */
[----:B------:R-:W-:Y:S01]  /*50d0*/  IMAD.MOV.U32 R167, RZ, RZ, R166 ;  /* 0x000000ffffa77224 */ /* 0x000fe200078e00a6 */
[----:B------:R-:W-:Y:S01]  /*50e0*/  LOP3.LUT R250, R5, R173, RZ, 0x3c, !PT ;  /* 0x000000ad05fa7212 */ /* 0x000fe200078e3cff */
[----:B------:R2:W-:Y:S01]  /*50f0*/  STL.64 [R1], R4 ;  /* 0x0000000401007387 */ /* 0x0005e20000100a00 */
[----:B------:R-:W-:Y:S01]  /*5100*/  LEA.HI.SX32 R245, R2, 0xfffffffe, 0x1b ;  /* 0xfffffffe02f57811 */ /* 0x000fe200078fdaff */
[----:B------:R-:W-:Y:S01]  /*5110*/  IMAD.MOV.U32 R2, RZ, RZ, R165 ;  /* 0x000000ffff027224 */ /* 0x000fe200078e00a5 */
[----:B------:R-:W-:Y:S01]  /*5120*/  MOV R169, R164 ;  /* 0x000000a400a97202 */ /* 0x000fe20000000f00 */
[----:B------:R-:W-:Y:S01]  /*5130*/  IMAD.WIDE.U32 R250, R250, -0x2daee0ad, RZ ;  /* 0xd2511f53fafa7825 */ /* 0x000fe200078e00ff */
[----:B------:R-:W-:Y:S01]  /*5140*/  PRMT R243, R176, 0x7054, R176 ;  /* 0x00007054b0f37816 */ /* 0x000fe200000000b0 */
[----:B------:R-:W-:Y:S01]  /*5150*/  ULDC UR5, c[0x0][0x2d0] ;  /* 0x0000b40000057ab9 */ /* 0x000fe20000000800 */
[----:B------:R-:W-:Y:S01]  /*5160*/  ULDC UR4, c[0x0][0x2ec] ;  /* 0x0000bb0000047ab9 */ /* 0x000fe20000000800 */
[----:B------:R-:W3:Y:S01]  /*5170*/  @!P1 LDC.64 R222, c[0x0][0x220] ;  /* 0x00008800ffde9b82 */ /* 0x000ee20000000a00 */
[----:B------:R-:W-:-:S07]  /*5180*/  ULDC.64 UR6, c[0x0][0x248] ;  /* 0x0000920000067ab9 */ /* 0x000fce0000000a00 */
[----:B------:R-:W4:Y:S01]  /*5190*/  @!P1 LDC.64 R220, c[0x0][0x220] ;  /* 0x00008800ffdc9b82 */ /* 0x000f220000000a00 */
[----:B--2---:R-:W-:-:S05]  /*51a0*/  IMAD.WIDE.U32 R4, R172, -0x2daee0ad, RZ ;  /* 0xd2511f53ac047825 */ /* 0x004fca00078e00ff */
[----:B------:R2:W-:Y:S02]  /*51b0*/  STL.64 [R1+0x18], R4 ;  /* 0x0000180401007387 */ /* 0x0005e40000100a00 */
[----:B--2---:R-:W-:-:S05]  /*51c0*/  IMAD.WIDE.U32 R4, R3, -0x2daee0ad, RZ ;  /* 0xd2511f5303047825 */ /* 0x004fca00078e00ff */
[----:B------:R2:W-:Y:S01]  /*51d0*/  STL.64 [R1+0x8], R4 ;  /* 0x0000080401007387 */ /* 0x0005e20000100a00 */
[----:B-1-34-:R-:W-:Y:S05]  /*51e0*/  BRA `(.L_x_1679) ;  /* 0x0000000000b07947 */ /* 0x01afea0003800000 */
.L_x_1681:
[----:B------:R1:W-:Y:S01]  /*51f0*/  @P1 STS.128 [R231+0x8000], RZ ;  /* 0x008000ffe7001388 */ /* 0x0003e20000000c00 */
[----:B------:R-:W2:Y:S01]  /*5200*/  @!P1 LDC.64 R176, c[0x0][0x218] ;  /* 0x00008600ffb09b82 */ /* 0x000ea20000000a00 */
[----:B------:R-:W-:Y:S04]  /*5210*/  VIADD R166, R245, 0xffffffff ;  /* 0xfffffffff5a67836 */ /* 0x000fe80000000000 */
[----:B------:R-:W-:Y:S01]  /*5220*/  IMAD.WIDE.U32 R182, R166, UR6, RZ ;  /* 0x00000006a6b67c25 */ /* 0x000fe2000f8e00ff */
[----:B------:R-:W-:Y:S02]  /*5230*/  SHF.R.S32.HI R181, RZ, 0x1f, R166 ;  /* 0x0000001fffb57819 */ /* 0x000fe400000114a6 */
[----:B------:R-:W3:Y:S01]  /*5240*/  @!P0 LDC.64 R174, c[0x0][0x218] ;  /* 0x00008600ffae8b82 */ /* 0x000ee20000000a00 */
[----:B------:R-:W-:Y:S02]  /*5250*/  LEA R179, P2, R182, R236, 0x5 ;  /* 0x000000ecb6b37211 */ /* 0x000fe400078428ff */
[----:B------:R-:W-:Y:S02]  /*5260*/  IMAD R181, R181, UR6, RZ ;  /* 0x00000006b5b57c24 */ /* 0x000fe4000f8e02ff */
[----:B------:R-:W-:Y:S02]  /*5270*/  IADD3 R3, P5, R228, R179, RZ ;  /* 0x000000b3e4037210 */ /* 0x000fe40007fbe0ff */
[----:B------:R-:W-:Y:S01]  /*5280*/  IMAD R181, R166, UR7, R181 ;  /* 0x00000007a6b57c24 */ /* 0x000fe2000f8e02b5 */
[----:B------:R-:W4:Y:S03]  /*5290*/  @!P1 LDC.64 R172, c[0x0][0x218] ;  /* 0x00008600ffac9b82 */ /* 0x000f260000000a00 */
[----:B------:R-:W-:Y:S05]  /*52a0*/  IMAD.IADD R181, R183, 0x1, R181 ;  /* 0x00000001b7b57824 */ /* 0x000fea00078e02b5 */
[----:B------:R-:W5:Y:S01]  /*52b0*/  @!P0 LDC.64 R164, c[0x0][0x218] ;  /* 0x00008600ffa48b82 */ /* 0x000f620000000a00 */
[----:B------:R-:W-:Y:S02]  /*52c0*/  LEA.HI.X R166, R182, R239, R181, 0x5, P2 ;  /* 0x000000efb6a67211 */ /* 0x000fe400010f2cb5 */
[----:B-----5:R-:W-:Y:S02]  /*52d0*/  @!P0 LEA R164, P2, R3, R164, 0x1 ;  /* 0x000000a403a48211 */ /* 0x020fe400078408ff */
[C---:B--2---:R-:W-:Y:S02]  /*52e0*/  @!P1 LEA R176, P6, R179.reuse, R176, 0x1 ;  /* 0x000000b0b3b09211 */ /* 0x044fe400078c08ff */
[C---:B---3--:R-:W-:Y:S02]  /*52f0*/  @!P0 LEA R174, P3, R179.reuse, R174, 0x1 ;  /* 0x000000aeb3ae8211 */ /* 0x048fe400078608ff */
[C-C-:B------:R-:W-:Y:S02]  /*5300*/  @!P1 LEA.HI.X R177, R179.reuse, R177, R166.reuse, 0x1, P6 ;  /* 0x000000b1b3b19211 */ /* 0x140fe400030f0ca6 */
[--C-:B------:R-:W-:Y:S02]  /*5310*/  @!P0 LEA.HI.X R175, R179, R175, R166.reuse, 0x1, P3 ;  /* 0x000000afb3af8211 */ /* 0x100fe400018f0ca6 */
[----:B----4-:R-:W-:Y:S01]  /*5320*/  @!P1 LEA R178, P4, R3, R172, 0x1 ;  /* 0x000000ac03b29211 */ /* 0x010fe200078808ff */
[----:B------:R-:W-:Y:S01]  /*5330*/  @!PT LDS RZ, [RZ] ;  /* 0x00000000fffff984 */ /* 0x000fe20000000800 */
[----:B------:R-:W-:Y:S01]  /*5340*/  @!PT LDS RZ, [RZ] ;  /* 0x00000000fffff984 */ /* 0x000fe20000000800 */
[----:B------:R-:W-:Y:S01]  /*5350*/  @!PT LDS RZ, [RZ] ;  /* 0x00000000fffff984 */ /* 0x000fe20000000800 */
[----:B------:R1:W-:Y:S01]  /*5360*/  @!P1 LDGSTS.E.BYPASS.LTC128B.128 [R231+0x8000], desc[UR8][R176.64] ;  /* 0x08000000b0e79fae */ /* 0x0003e2000b901d48 */
[----:B------:R-:W-:Y:S03]  /*5370*/  IMAD.X R172, R227, 0x1, R166, P5 ;  /* 0x00000001e3ac7824 */ /* 0x000fe600028e06a6 */
[----:B------:R1:W-:Y:S02]  /*5380*/  @P0 STS.128 [R231+0x9000], RZ ;  /* 0x009000ffe7000388 */ /* 0x0003e40000000c00 */
[C-C-:B------:R-:W-:Y:S02]  /*5390*/  @!P1 LEA.HI.X R179, R3.reuse, R173, R172.reuse, 0x1, P4 ;  /* 0x000000ad03b39211 */ /* 0x140fe400020f0cac */
        /* <DEDUP_REMOVED lines=17> */
.L_x_1679:
[----:B------:R-:W-:Y:S01]  /*54b0*/  ISETP.GE.AND P0, PT, R232, UR5, PT ;  /* 0x00000005e8007c0c */ /* 0x000fe2000bf06270 */
[----:B------:R-:W-:Y:S04]  /*54c0*/  DEPBAR.LE SB0, 0x0 ;  /* 0x000080000000791a */ /* 0x000fe80000000000 */
[----:B------:R-:W-:Y:S01]  /*54d0*/  BAR.SYNC.DEFER_BLOCKING 0x0 ;  /* 0x0000000000007b1d */ /* 0x000fe20000010000 */
[----:B------:R-:W-:Y:S01]  /*54e0*/  SHF.R.S32.HI R3, RZ, 0x1f, R245 ;  /* 0x0000001fff037819 */ /* 0x000fe200000114f5 */
[-C--:B------:R-:W-:Y:S04]  /*54f0*/  IMAD.WIDE.U32 R6, R245, R224.reuse, RZ ;  /* 0x000000e0f5067225 */ /* 0x080fe800078e00ff */
[----:B------:R-:W-:Y:S01]  /*5500*/  IMAD R166, R3, R224, RZ ;  /* 0x000000e003a67224 */ /* 0x000fe200078e02ff */
[----:B------:R-:W-:Y:S03]  /*5510*/  LEA R168, P2, R6, R234, 0x5 ;  /* 0x000000ea06a87211 */ /* 0x000fe600078428ff */
[----:B------:R-:W-:Y:S01]  /*5520*/  IMAD R166, R245, R225, R166 ;  /* 0x000000e1f5a67224 */ /* 0x000fe200078e02a6 */
[----:B------:R-:W-:Y:S03]  /*5530*/  LEA R3, P5, R224, R168, 0x4 ;  /* 0x000000a8e0037211 */ /* 0x000fe600078a20ff */
[----:B------:R-:W-:Y:S01]  /*5540*/  IMAD.IADD R166, R7, 0x1, R166 ;  /* 0x0000000107a67824 */ /* 0x000fe200078e02a6 */
[C---:B------:R-:W-:Y:S04]  /*5550*/  @!P1 LEA R10, P4, R3.reuse, R220, 0x1 ;  /* 0x000000dc030a9211 */ /* 0x040fe800078808ff */
[----:B------:R-:W-:Y:S02]  /*5560*/  LEA.HI.X R166, R6, R226, R166, 0x5, P2 ;  /* 0x000000e206a67211 */ /* 0x000fe400010f2ca6 */
[----:B------:R-:W-:Y:S02]  /*5570*/  @!P1 LEA R6, P6, R168, R222, 0x1 ;  /* 0x000000dea8069211 */ /* 0x000fe400078c08ff */
[----:B------:R-:W-:Y:S01]  /*5580*/  LEA.HI.X R170, R224, R166, R225, 0x4, P5 ;  /* 0x000000a6e0aa7211 */ /* 0x000fe200028f24e1 */
[----:B------:R-:W1:Y:S01]  /*5590*/  @!P0 LDC.64 R202, c[0x0][0x220] ;  /* 0x00008800ffca8b82 */ /* 0x000e620000000a00 */
[C---:B------:R-:W-:Y:S01]  /*55a0*/  @!P1 LEA.HI.X R7, R168.reuse, R223, R166, 0x1, P6 ;  /* 0x000000dfa8079211 */ /* 0x040fe200030f0ca6 */
[----:B------:R-:W-:Y:S01]  /*55b0*/  @P1 STS.128 [R231+0xa000], RZ ;  /* 0x00a000ffe7001388 */ /* 0x000fe20000000c00 */
[--C-:B------:R-:W-:Y:S02]  /*55c0*/  @!P1 LEA.HI.X R11, R3, R221, R170.reuse, 0x1, P4 ;  /* 0x000000dd030b9211 */ /* 0x100fe400020f0caa */
[----:B------:R-:W-:Y:S01]  /*55d0*/  ISETP.GT.AND P5, PT, R245, RZ, PT ;  /* 0x000000fff500720c */ /* 0x000fe20003fa4270 */
[----:B------:R-:W-:Y:S01]  /*55e0*/  @!PT LDS RZ, [RZ] ;  /* 0x00000000fffff984 */ /* 0x000fe20000000800 */
[----:B------:R-:W-:Y:S01]  /*55f0*/  @!PT LDS RZ, [RZ] ;  /* 0x00000000fffff984 */ /* 0x000fe20000000800 */
[----:B------:R-:W-:Y:S01]  /*5600*/  @!PT LDS RZ, [RZ] ;  /* 0x00000000fffff984 */ /* 0x000fe20000000800 */
[----:B------:R-:W-:Y:S02]  /*5610*/  @!P1 LDGSTS.E.BYPASS.LTC128B.128 [R231+0xa000], desc[UR8][R6.64] ;  /* 0x0a00000006e79fae */ /* 0x000fe4000b901d48 */
[----:B------:R-:W3:Y:S01]  /*5620*/  @!P0 LDC.64 R164, c[0x0][0x220] ;  /* 0x00008800ffa48b82 */ /* 0x000ee20000000a00 */
[----:B------:R-:W-:Y:S01]  /*5630*/  P2R R246, PR, RZ, 0x20 ;  /* 0x00000020fff67803 */ /* 0x000fe20000000000 */
[----:B------:R-:W-:Y:S01]  /*5640*/  @P0 STS.128 [R231+0xb000], RZ ;  /* 0x00b000ffe7000388 */ /* 0x000fe20000000c00 */
[C---:B---3--:R-:W-:Y:S02]  /*5650*/  @!P0 LEA R164, P2, R3.reuse, R164, 0x1 ;  /* 0x000000a403a48211 */ /* 0x048fe400078408ff */
[C---:B-1----:R-:W-:Y:S02]  /*5660*/  @!P0 LEA R202, P3, R168.reuse, R202, 0x1 ;  /* 0x000000caa8ca8211 */ /* 0x042fe400078608ff */
[----:B------:R-:W-:Y:S02]  /*5670*/  @!P0 LEA.HI.X R165, R3, R165, R170, 0x1, P2 ;  /* 0x000000a503a58211 */ /* 0x000fe400010f0caa */
[----:B------:R-:W-:Y:S05]  /*5680*/  @!P0 LEA.HI.X R203, R168, R203, R166, 0x1, P3 ;  /* 0x000000cba8cb8211 */ /* 0x000fea00018f0ca6 */
        /* <DEDUP_REMOVED lines=15> */
[----:B------:R-:W2:Y:S04]  /*5780*/  LDSM.16.M88.4 R176, [R217+0x8000] ;  /* 0x00800000d9b0783b */ /* 0x000ea80000000200 */
[----:B------:R-:W3:Y:S04]  /*5790*/  LDSM.16.M88.4 R180, [R218+0x2000] ;  /* 0x00200000dab4783b */ /* 0x000ee80000000200 */
[----:B------:R-:W5:Y:S04]  /*57a0*/  LDSM.16.M88.4 R184, [R217+0x8800] ;  /* 0x00880000d9b8783b */ /* 0x000f680000000200 */
[----:B------:R-:W0:Y:S04]  /*57b0*/  LDGDEPBAR ;  /* 0x00000000000079af */ /* 0x000e280000000000 */
[----:B------:R-:W-:Y:S04]  /*57c0*/  LDSM.16.M88.4 R188, [R216] ;  /* 0x00000000d8bc783b */ /* 0x000fe80000000200 */
[----:B------:R-:W4:Y:S04]  /*57d0*/  LDSM.16.M88.4 R192, [R215] ;  /* 0x00000000d7c0783b */ /* 0x000f280000000200 */
[----:B------:R-:W4:Y:S04]  /*57e0*/  LDSM.16.M88.4 R196, [R216+0x2000] ;  /* 0x00200000d8c4783b */ /* 0x000f280000000200 */
[----:B-1----:R-:W1:Y:S01]  /*57f0*/  LDSM.16.M88.4 R200, [R207] ;  /* 0x00000000cfc8783b */ /* 0x002e620000000200 */
[-C--:B--2---:R-:W-:Y:S06]  /*5800*/  HMMA.16816.F32.BF16 R4, R172, R176.reuse, RZ ;  /* 0x000000b0ac04723c */ /* 0x084fec00000418ff */
[C---:B---3--:R-:W-:Y:S06]  /*5810*/  HMMA.16816.F32.BF16 R8, R180.reuse, R176, RZ ;  /* 0x000000b0b408723c */ /* 0x048fec00000418ff */
[-C--:B------:R-:W-:Y:S06]  /*5820*/  HMMA.16816.F32.BF16 R12, R180, R178.reuse, RZ ;  /* 0x000000b2b40c723c */ /* 0x080fec00000418ff */
[C---:B------:R-:W-:Y:S01]  /*5830*/  HMMA.16816.F32.BF16 R16, R172.reuse, R178, RZ ;  /* 0x000000b2ac10723c */ /* 0x040fe200000418ff */
[----:B------:R-:W-:Y:S05]  /*5840*/  LDSM.16.M88.4 R176, [R211+0x8000] ;  /* 0x00800000d3b0783b */ /* 0x000fea0000000200 */
[-C--:B-----5:R-:W-:Y:S06]  /*5850*/  HMMA.16816.F32.BF16 R20, R172, R184.reuse, RZ ;  /* 0x000000b8ac14723c */ /* 0x0a0fec00000418ff */
[C---:B------:R-:W-:Y:S06]  /*5860*/  HMMA.16816.F32.BF16 R24, R180.reuse, R184, RZ ;  /* 0x000000b8b418723c */ /* 0x040fec00000418ff */
[-C--:B------:R-:W-:Y:S01]  /*5870*/  HMMA.16816.F32.BF16 R28, R180, R186.reuse, RZ ;  /* 0x000000bab41c723c */ /* 0x080fe200000418ff */
[----:B------:R-:W-:Y:S05]  /*5880*/  LDSM.16.M88.4 R180, [R214+0x2000] ;  /* 0x00200000d6b4783b */ /* 0x000fea0000000200 */
[----:B------:R-:W-:Y:S01]  /*5890*/  HMMA.16816.F32.BF16 R32, R172, R186, RZ ;  /* 0x000000baac20723c */ /* 0x000fe200000418ff */
[----:B------:R-:W2:Y:S04]  /*58a0*/  LDSM.16.M88.4 R172, [R214] ;  /* 0x00000000d6ac783b */ /* 0x000ea80000000200 */
[----:B------:R-:W3:Y:S01]  /*58b0*/  LDSM.16.M88.4 R184, [R211+0x8800] ;  /* 0x00880000d3b8783b */ /* 0x000ee20000000200 */
[-C--:B----4-:R-:W-:Y:S06]  /*58c0*/  HMMA.16816.F32.BF16 R4, R188, R192.reuse, R4 ;  /* 0x000000c0bc04723c */ /* 0x090fec0000041804 */
[C---:B------:R-:W-:Y:S06]  /*58d0*/  HMMA.16816.F32.BF16 R8, R196.reuse, R192, R8 ;  /* 0x000000c0c408723c */ /* 0x040fec0000041808 */
[-C--:B------:R-:W-:Y:S06]  /*58e0*/  HMMA.16816.F32.BF16 R12, R196, R194.reuse, R12 ;  /* 0x000000c2c40c723c */ /* 0x080fec000004180c */
[C---:B------:R-:W-:Y:S01]  /*58f0*/  HMMA.16816.F32.BF16 R16, R188.reuse, R194, R16 ;  /* 0x000000c2bc10723c */ /* 0x040fe20000041810 */
[----:B------:R-:W-:Y:S05]  /*5900*/  LDSM.16.M88.4 R192, [R213] ;  /* 0x00000000d5c0783b */ /* 0x000fea0000000200 */
[-C--:B-1----:R-:W-:Y:S06]  /*5910*/  HMMA.16816.F32.BF16 R20, R188, R200.reuse, R20 ;  /* 0x000000c8bc14723c */ /* 0x082fec0000041814 */
[C---:B------:R-:W-:Y:S06]  /*5920*/  HMMA.16816.F32.BF16 R24, R196.reuse, R200, R24 ;  /* 0x000000c8c418723c */ /* 0x040fec0000041818 */
[-C--:B------:R-:W-:Y:S01]  /*5930*/  HMMA.16816.F32.BF16 R28, R196, R202.reuse, R28 ;  /* 0x000000cac41c723c */ /* 0x080fe2000004181c */
[----:B------:R-:W1:Y:S05]  /*5940*/  LDSM.16.M88.4 R196, [R206] ;  /* 0x00000000cec4783b */ /* 0x000e6a0000000200 */
[----:B------:R-:W-:Y:S01]  /*5950*/  HMMA.16816.F32.BF16 R32, R188, R202, R32 ;  /* 0x000000cabc20723c */ /* 0x000fe20000041820 */
[----:B------:R-:W4:Y:S04]  /*5960*/  LDSM.16.M88.4 R188, [R213+0x2000] ;  /* 0x00200000d5bc783b */ /* 0x000f280000000200 */
[----:B------:R-:W-:Y:S01]  /*5970*/  LDSM.16.M88.4 R200, [R217+0x9000] ;  /* 0x00900000d9c8783b */ /* 0x000fe20000000200 */
[-C--:B--2---:R-:W-:Y:S06]  /*5980*/  HMMA.16816.F32.BF16 R4, R172, R176.reuse, R4 ;  /* 0x000000b0ac04723c */ /* 0x084fec0000041804 */
[C---:B------:R-:W-:Y:S06]  /*5990*/  HMMA.16816.F32.BF16 R8, R180.reuse, R176, R8 ;  /* 0x000000b0b408723c */ /* 0x040fec0000041808 */
[-C--:B------:R-:W-:Y:S06]  /*59a0*/  HMMA.16816.F32.BF16 R12, R180, R178.reuse, R12 ;  /* 0x000000b2b40c723c */ /* 0x080fec000004180c */
[C---:B------:R-:W-:Y:S01]  /*59b0*/  HMMA.16816.F32.BF16 R16, R172.reuse, R178, R16 ;  /* 0x000000b2ac10723c */ /* 0x040fe20000041810 */
[----:B------:R-:W2:Y:S05]  /*59c0*/  LDSM.16.M88.4 R176, [R206+0x800] ;  /* 0x00080000ceb0783b */ /* 0x000eaa0000000200 */
[-C--:B---3--:R-:W-:Y:S06]  /*59d0*/  HMMA.16816.F32.BF16 R20, R172, R184.reuse, R20 ;  /* 0x000000b8ac14723c */ /* 0x088fec0000041814 */
[C---:B------:R-:W-:Y:S06]  /*59e0*/  HMMA.16816.F32.BF16 R24, R180.reuse, R184, R24 ;  /* 0x000000b8b418723c */ /* 0x040fec0000041818 */
[-C--:B------:R-:W-:Y:S01]  /*59f0*/  HMMA.16816.F32.BF16 R28, R180, R186.reuse, R28 ;  /* 0x000000bab41c723c */ /* 0x080fe2000004181c */
[----:B------:R-:W3:Y:S05]  /*5a00*/  LDSM.16.M88.4 R180, [R218+0x4000] ;  /* 0x00400000dab4783b */ /* 0x000eea0000000200 */
[----:B------:R-:W-:Y:S01]  /*5a10*/  HMMA.16816.F32.BF16 R32, R172, R186, R32 ;  /* 0x000000baac20723c */ /* 0x000fe20000041820 */
[----:B------:R-:W5:Y:S04]  /*5a20*/  LDSM.16.M88.4 R172, [R218+0x6000] ;  /* 0x00600000daac783b */ /* 0x000f680000000200 */
[----:B------:R-:W5:Y:S01]  /*5a30*/  LDSM.16.M88.4 R184, [R217+0x9800] ;  /* 0x00980000d9b8783b */ /* 0x000f620000000200 */
[-C--:B-1----:R-:W-:Y:S06]  /*5a40*/  HMMA.16816.F32.BF16 R4, R192, R196.reuse, R4 ;  /* 0x000000c4c004723c */ /* 0x082fec0000041804 */
[C---:B----4-:R-:W-:Y:S06]  /*5a50*/  HMMA.16816.F32.BF16 R8, R188.reuse, R196, R8 ;  /* 0x000000c4bc08723c */ /* 0x050fec0000041808 */
[-C--:B------:R-:W-:Y:S06]  /*5a60*/  HMMA.16816.F32.BF16 R12, R188, R198.reuse, R12 ;  /* 0x000000c6bc0c723c */ /* 0x080fec000004180c */
[C---:B------:R-:W-:Y:S01]  /*5a70*/  HMMA.16816.F32.BF16 R16, R192.reuse, R198, R16 ;  /* 0x000000c6c010723c */ /* 0x040fe20000041810 */
[----:B------:R-:W-:Y:S05]  /*5a80*/  LDSM.16.M88.4 R196, [R204] ;  /* 0x00000000ccc4783b */ /* 0x000fea0000000200 */
[-C--:B--2---:R-:W-:Y:S06]  /*5a90*/  HMMA.16816.F32.BF16 R20, R192, R176.reuse, R20 ;  /* 0x000000b0c014723c */ /* 0x084fec0000041814 */
[C---:B------:R-:W-:Y:S06]  /*5aa0*/  HMMA.16816.F32.BF16 R24, R188.reuse, R176, R24 ;  /* 0x000000b0bc18723c */ /* 0x040fec0000041818 */
[-C--:B------:R-:W-:Y:S01]  /*5ab0*/  HMMA.16816.F32.BF16 R28, R188, R178.reuse, R28 ;  /* 0x000000b2bc1c723c */ /* 0x080fe2000004181c */
[----:B------:R-:W-:Y:S05]  /*5ac0*/  LDSM.16.M88.4 R188, [R205] ;  /* 0x00000000cdbc783b */ /* 0x000fea0000000200 */
[----:B------:R-:W-:Y:S01]  /*5ad0*/  HMMA.16816.F32.BF16 R32, R192, R178, R32 ;  /* 0x000000b2c020723c */ /* 0x000fe20000041820 */
[----:B------:R-:W1:Y:S04]  /*5ae0*/  LDSM.16.M88.4 R176, [R216+0x4000] ;  /* 0x00400000d8b0783b */ /* 0x000e680000000200 */
[----:B------:R-:W2:Y:S01]  /*5af0*/  LDSM.16.M88.4 R192, [R216+0x6000] ;  /* 0x00600000d8c0783b */ /* 0x000ea20000000200 */
[-C--:B---3--:R-:W-:Y:S06]  /*5b00*/  HMMA.16816.F32.BF16 R4, R180, R200.reuse, R4 ;  /* 0x000000c8b404723c */ /* 0x088fec0000041804 */
        /* <DEDUP_REMOVED lines=11> */
[-C--:B-1----:R-:W-:Y:S06]  /*5bc0*/  HMMA.16816.F32.BF16 R4, R176, R188.reuse, R4 ;  /* 0x000000bcb004723c */ /* 0x082fec0000041804 */
[C---:B--2---:R-:W-:Y:S06]  /*5bd0*/  HMMA.16816.F32.BF16 R8, R192.reuse, R188, R8 ;  /* 0x000000bcc008723c */ /* 0x044fec0000041808 */
[-C--:B------:R-:W-:Y:S06]  /*5be0*/  HMMA.16816.F32.BF16 R12, R192, R190.reuse, R12 ;  /* 0x000000bec00c723c */ /* 0x080fec000004180c */
[C---:B------:R-:W-:Y:S01]  /*5bf0*/  HMMA.16816.F32.BF16 R16, R176.reuse, R190, R16 ;  /* 0x000000beb010723c */ /* 0x040fe20000041810 */
[----:B------:R-:W1:Y:S05]  /*5c00*/  LDSM.16.M88.4 R188, [R211+0x9800] ;  /* 0x00980000d3bc783b */ /* 0x000e6a0000000200 */
[-C--:B------:R-:W-:Y:S06]  /*5c10*/  HMMA.16816.F32.BF16 R20, R176, R196.reuse, R20 ;  /* 0x000000c4b014723c */ /* 0x080fec0000041814 */
[C---:B------:R-:W-:Y:S06]  /*5c20*/  HMMA.16816.F32.BF16 R24, R192.reuse, R196, R24 ;  /* 0x000000c4c018723c */ /* 0x040fec0000041818 */
[-C--:B------:R-:W-:Y:S01]  /*5c30*/  HMMA.16816.F32.BF16 R28, R192, R198.reuse, R28 ;  /* 0x000000c6c01c723c */ /* 0x080fe2000004181c */
[----:B------:R-:W2:Y:S05]  /*5c40*/  LDSM.16.M88.4 R192, [R213+0x4000] ;  /* 0x00400000d5c0783b */ /* 0x000eaa0000000200 */
[----:B------:R-:W-:Y:S01]  /*5c50*/  HMMA.16816.F32.BF16 R32, R176, R198, R32 ;  /* 0x000000c6b020723c */ /* 0x000fe20000041820 */
[----:B------:R-:W5:Y:S04]  /*5c60*/  LDSM.16.M88.4 R176, [R213+0x6000] ;  /* 0x00600000d5b0783b */ /* 0x000f680000000200 */
[----:B------:R-:W5:Y:S01]  /*5c70*/  LDSM.16.M88.4 R196, [R206+0x1800] ;  /* 0x00180000cec4783b */ /* 0x000f620000000200 */
[-C--:B---3--:R-:W-:Y:S01]  /*5c80*/  HMMA.16816.F32.BF16 R4, R172, R180.reuse, R4 ;  /* 0x000000b4ac04723c */ /* 0x088fe20000041804 */
[----:B------:R-:W-:Y:S04]  /*5c90*/  DEPBAR.LE SB0, 0x0 ;  /* 0x000080000000791a */ /* 0x000fe80000000000 */
[----:B------:R-:W-:Y:S01]  /*5ca0*/  BAR.SYNC.DEFER_BLOCKING 0x0 ;  /* 0x0000000000007b1d */ /* 0x000fe20000010000 */
[C---:B----4-:R-:W-:Y:S06]  /*5cb0*/  HMMA.16816.F32.BF16 R8, R184.reuse, R180, R8 ;  /* 0x000000b4b808723c */ /* 0x050fec0000041808 */
[-C--:B------:R-:W-:Y:S06]  /*5cc0*/  HMMA.16816.F32.BF16 R12, R184, R182.reuse, R12 ;  /* 0x000000b6b80c723c */ /* 0x080fec000004180c */
[C---:B------:R-:W-:Y:S06]  /*5cd0*/  HMMA.16816.F32.BF16 R16, R172.reuse, R182, R16 ;  /* 0x000000b6ac10723c */ /* 0x040fec0000041810 */
[-C--:B-1----:R-:W-:Y:S06]  /*5ce0*/  HMMA.16816.F32.BF16 R20, R172, R188.reuse, R20 ;  /* 0x000000bcac14723c */ /* 0x082fec0000041814 */
[C---:B------:R-:W-:Y:S06]  /*5cf0*/  HMMA.16816.F32.BF16 R24, R184.reuse, R188, R24 ;  /* 0x000000bcb818723c */ /* 0x040fec0000041818 */
[-C--:B------:R-:W-:Y:S06]  /*5d00*/  HMMA.16816.F32.BF16 R28, R184, R190.reuse, R28 ;  /* 0x000000beb81c723c */ /* 0x080fec000004181c */
[----:B------:R-:W-:Y:S06]  /*5d10*/  HMMA.16816.F32.BF16 R32, R172, R190, R32 ;  /* 0x000000beac20723c */ /* 0x000fec0000041820 */
[-C--:B--2---:R-:W-:Y:S06]  /*5d20*/  HMMA.16816.F32.BF16 R4, R192, R200.reuse, R4 ;  /* 0x000000c8c004723c */ /* 0x084fec0000041804 */
[C---:B-----5:R-:W-:Y:S06]  /*5d30*/  HMMA.16816.F32.BF16 R8, R176.reuse, R200, R8 ;  /* 0x000000c8b008723c */ /* 0x060fec0000041808 */
[-C--:B------:R-:W-:Y:S06]  /*5d40*/  HMMA.16816.F32.BF16 R12, R176, R202.reuse, R12 ;  /* 0x000000cab00c723c */ /* 0x080fec000004180c */
[C---:B------:R-:W-:Y:S06]  /*5d50*/  HMMA.16816.F32.BF16 R16, R192.reuse, R202, R16 ;  /* 0x000000cac010723c */ /* 0x040fec0000041810 */
[----:B------:R-:W-:Y:S01]  /*5d60*/  FMNMX.FTZ R164, R4, R167, !PT ;  /* 0x000000a704a47209 */ /* 0x000fe20007810000 */
[-C--:B------:R-:W-:Y:S04]  /*5d70*/  HMMA.16816.F32.BF16 R20, R192, R196.reuse, R20 ;  /* 0x000000c4c014723c */ /* 0x080fe80000041814 */
        /* <DEDUP_REMOVED lines=19> */
.L_x_1680:
[----:B-1----:R-:W-:Y:S01]  /*5eb0*/  FMNMX.FTZ R164, R8, R169, !PT ;  /* 0x000000a908a47209 */ /* 0x002fe20007810000 */
[----:B------:R-:W2:Y:S01]  /*5ec0*/  LDL.64 R186, [R1+0x18] ;  /* 0x0000180001ba7983 */ /* 0x000ea20000100a00 */
[C---:B------:R-:W-:Y:S02]  /*5ed0*/  IADD3 R175, R240.reuse, -0x61c88647, RZ ;  /* 0x9e3779b9f0af7810 */ /* 0x040fe40007ffe0ff */
[----:B------:R-:W-:Y:S02]  /*5ee0*/  IADD3 R177, R240, 0x3c6ef372, RZ ;  /* 0x3c6ef372f0b17810 */ /* 0x000fe40007ffe0ff */
[----:B------:R-:W-:Y:S01]  /*5ef0*/  ISETP.NE.AND P2, PT, R246, RZ, PT ;  /* 0x000000fff600720c */ /* 0x000fe20003f45270 */
[----:B------:R-:W3:Y:S06]  /*5f00*/  LDL.64 R188, [R1+0x8] ;  /* 0x0000080001bc7983 */ /* 0x000eec0000100a00 */
[----:B------:R-:W4:Y:S06]  /*5f10*/  LDL.64 R184, [R1] ;  /* 0x0000000001b87983 */ /* 0x000f2c0000100a00 */
[----:B------:R-:W5:Y:S06]  /*5f20*/  LDL.64 R182, [R1+0x10] ;  /* 0x0000100001b67983 */ /* 0x000f6c0000100a00 */
[----:B------:R-:W1:Y:S08]  /*5f30*/  SHFL.BFLY PT, R165, R170, 0x2, 0x1f ;  /* 0x0c401f00aaa57f89 */ /* 0x000e7000000e0000 */
[----:B------:R-:W1:Y:S02]  /*5f40*/  SHFL.BFLY PT, R3, R168, 0x2, 0x1f ;  /* 0x0c401f00a8037f89 */ /* 0x000e6400000e0000 */
[----:B-1----:R-:W-:Y:S02]  /*5f50*/  FMNMX.FTZ R173, R170, R165, !PT ;  /* 0x000000a5aaad7209 */ /* 0x002fe40007810000 */
[----:B------:R-:W-:Y:S04]  /*5f60*/  FMNMX.FTZ R174, R168, R3, !PT ;  /* 0x00000003a8ae7209 */ /* 0x000fe80007810000 */
[----:B------:R-:W1:Y:S01]  /*5f70*/  SHFL.BFLY PT, R166, R173, 0x1, 0x1f ;  /* 0x0c201f00ada67f89 */ /* 0x000e6200000e0000 */
[----:B------:R-:W-:Y:S07]  /*5f80*/  FMNMX.FTZ R3, R9, R164, !PT ;  /* 0x000000a409037209 */ /* 0x000fee0007810000 */
[----:B------:R-:W1:Y:S01]  /*5f90*/  SHFL.BFLY PT, R165, R174, 0x1, 0x1f ;  /* 0x0c201f00aea57f89 */ /* 0x000e6200000e0000 */
[----:B------:R-:W-:Y:S02]  /*5fa0*/  FMNMX.FTZ R164, R12, R3, !PT ;  /* 0x000000030ca47209 */ /* 0x000fe40007810000 */
[----:B------:R-:W-:Y:S02]  /*5fb0*/  IADD3 R3, R241, -0x4498517b, RZ ;  /* 0xbb67ae85f1037810 */ /* 0x000fe40007ffe0ff */
[----:B------:R-:W-:Y:S02]  /*5fc0*/  FMNMX.FTZ R179, R13, R164, !PT ;  /* 0x000000a40db37209 */ /* 0x000fe40007810000 */
[----:B------:R-:W-:Y:S02]  /*5fd0*/  FMNMX.FTZ R164, R10, R0, !PT ;  /* 0x000000000aa47209 */ /* 0x000fe40007810000 */
[----:B------:R-:W-:Y:S02]  /*5fe0*/  FMNMX.FTZ R168, R24, R179, !PT ;  /* 0x000000b318a87209 */ /* 0x000fe40007810000 */
[----:B-1----:R-:W-:Y:S02]  /*5ff0*/  FMNMX.FTZ R166, R173, R166, !PT ;  /* 0x000000a6ada67209 */ /* 0x002fe40007810000 */
[----:B------:R-:W-:Y:S03]  /*6000*/  FMNMX.FTZ R165, R174, R165, !PT ;  /* 0x000000a5aea57209 */ /* 0x000fe60007810000 */
[C---:B------:R-:W-:Y:S01]  /*6010*/  FMUL.FTZ R252, R166.reuse, UR4 ;  /* 0x00000004a6fc7c20 */ /* 0x040fe20008410000 */
[----:B------:R-:W-:Y:S01]  /*6020*/  FSETP.NEU.FTZ.AND P0, PT, R166, -INF , PT ;  /* 0xff800000a600780b */ /* 0x000fe20003f1d000 */
[C---:B------:R-:W-:Y:S03]  /*6030*/  FADD.FTZ R2, -R165.reuse, R2 ;  /* 0x00000002a5027221 */ /* 0x040fe60000010100 */
[----:B------:R-:W-:Y:S01]  /*6040*/  FSEL R252, R252, RZ, P0 ;  /* 0x000000fffcfc7208 */ /* 0x000fe20000000000 */
[C---:B------:R-:W-:Y:S01]  /*6050*/  FMUL.FTZ R248, R165.reuse, UR4 ;  /* 0x00000004a5f87c20 */ /* 0x040fe20008410000 */
[----:B------:R-:W-:Y:S03]  /*6060*/  FSETP.NEU.FTZ.AND P0, PT, R165, -INF , PT ;  /* 0xff800000a500780b */ /* 0x000fe60003f1d000 */
[--C-:B------:R-:W-:Y:S01]  /*6070*/  FFMA.FTZ R199, R4, UR4, -R252.reuse ;  /* 0x0000000404c77c23 */ /* 0x100fe200080108fc */
[----:B------:R-:W-:Y:S01]  /*6080*/  FSEL R248, R248, RZ, P0 ;  /* 0x000000fff8f87208 */ /* 0x000fe20000000000 */
[----:B------:R-:W-:Y:S04]  /*6090*/  FFMA.FTZ R21, R21, UR4, -R252 ;  /* 0x0000000415157c23 */ /* 0x000fe800080108fc */
[--C-:B------:R-:W-:Y:S01]  /*60a0*/  FFMA.FTZ R198, R6, UR4, -R248.reuse ;  /* 0x0000000406c67c23 */ /* 0x100fe200080108f8 */
[----:B------:R-:W-:Y:S10]  /*60b0*/  MUFU.EX2 R199, R199 ;  /* 0x000000c700c77308 */ /* 0x000ff40000000800 */
[----:B------:R-:W-:Y:S01]  /*60c0*/  MUFU.EX2 R198, R198 ;  /* 0x000000c600c67308 */ /* 0x000fe20000000800 */
[----:B--2---:R-:W-:Y:S01]  /*60d0*/  LOP3.LUT R172, R187, R245, R241, 0x96, !PT ;  /* 0x000000f5bbac7212 */ /* 0x004fe200078e96f1 */
[--C-:B------:R-:W-:Y:S01]  /*60e0*/  FFMA.FTZ R187, R19, UR4, -R248.reuse ;  /* 0x0000000413bb7c23 */ /* 0x100fe200080108f8 */
[-CC-:B------:R-:W-:Y:S02]  /*60f0*/  LOP3.LUT R180, R251, R186.reuse, R3.reuse, 0x96, !PT ;  /* 0x000000bafbb47212 */ /* 0x180fe400078e9603 */
[----:B------:R-:W-:Y:S01]  /*6100*/  IADD3 R245, R245, -0x1, RZ ;  /* 0xfffffffff5f57810 */ /* 0x000fe20007ffe0ff */
[----:B------:R-:W-:Y:S01]  /*6110*/  IMAD.WIDE.U32 R172, R172, -0x326172a9, RZ ;  /* 0xcd9e8d57acac7825 */ /* 0x000fe200078e00ff */
[----:B---3--:R-:W-:Y:S03]  /*6120*/  LOP3.LUT R174, R189, R186, R3, 0x96, !PT ;  /* 0x000000babdae7212 */ /* 0x008fe600078e9603 */
[----:B------:R-:W-:Y:S01]  /*6130*/  MUFU.EX2 R187, R187 ;  /* 0x000000bb00bb7308 */ /* 0x000fe20000000800 */
[----:B------:R-:W-:Y:S01]  /*6140*/  FMNMX.FTZ R3, R25, R168, !PT ;  /* 0x000000a819037209 */ /* 0x000fe20007810000 */
[----:B------:R-:W-:Y:S04]  /*6150*/  IMAD.WIDE.U32 R180, R180, -0x326172a9, RZ ;  /* 0xcd9e8d57b4b47825 */ /* 0x000fe800078e00ff */
[----:B------:R-:W-:Y:S01]  /*6160*/  FFMA.FTZ R186, R18, UR4, -R248 ;  /* 0x0000000412ba7c23 */ /* 0x000fe200080108f8 */
[--C-:B----4-:R-:W-:Y:S01]  /*6170*/  LOP3.LUT R176, R173, R184, R175.reuse, 0x96, !PT ;  /* 0x000000b8adb07212 */ /* 0x110fe200078e96af */
[--C-:B------:R-:W-:Y:S01]  /*6180*/  FFMA.FTZ R185, R17, UR4, -R252.reuse ;  /* 0x0000000411b97c23 */ /* 0x100fe200080108fc */
[----:B------:R-:W-:Y:S01]  /*6190*/  FFMA.FTZ R184, R16, UR4, -R252 ;  /* 0x0000000410b87c23 */ /* 0x000fe200080108fc */
[----:B------:R-:W-:Y:S01]  /*61a0*/  FFMA.FTZ R189, R7, UR4, -R248 ;  /* 0x0000000407bd7c23 */ /* 0x000fe200080108f8 */
[----:B------:R-:W-:Y:S01]  /*61b0*/  IADD3 R7, R240, -0x4ab325aa, RZ ;  /* 0xb54cda56f0077810 */ /* 0x000fe20007ffe0ff */
[----:B------:R-:W-:Y:S01]  /*61c0*/  MUFU.EX2 R186, R186 ;  /* 0x000000ba00ba7308 */ /* 0x000fe20000000800 */
[----:B-----5:R-:W-:Y:S01]  /*61d0*/  LOP3.LUT R170, R173, R182, R175, 0x96, !PT ;  /* 0x000000b6adaa7212 */ /* 0x020fe200078e96af */
[----:B------:R-:W-:Y:S01]  /*61e0*/  IMAD.WIDE.U32 R174, R174, -0x326172a9, RZ ;  /* 0xcd9e8d57aeae7825 */ /* 0x000fe200078e00ff */
[----:B------:R-:W-:Y:S02]  /*61f0*/  FMNMX.FTZ R173, R11, R164, !PT ;  /* 0x000000a40bad7209 */ /* 0x000fe40007810000 */
[----:B------:R-:W-:Y:S01]  /*6200*/  FMNMX.FTZ R182, R28, R3, !PT ;  /* 0x000000031cb67209 */ /* 0x000fe20007810000 */
[----:B------:R-:W-:Y:S01]  /*6210*/  FADD.FTZ R3, -R166, R167 ;  /* 0x000000a7a6037221 */ /* 0x000fe20000010100 */
[----:B------:R-:W-:Y:S01]  /*6220*/  FMNMX.FTZ R178, R14, R173, !PT ;  /* 0x000000ad0eb27209 */ /* 0x000fe20007810000 */
[----:B------:R-:W-:Y:S01]  /*6230*/  FMUL.FTZ R167, R2, UR4 ;  /* 0x0000000402a77c20 */ /* 0x000fe20008410000 */
[----:B------:R-:W-:Y:S01]  /*6240*/  FMNMX.FTZ R164, R29, R182, !PT ;  /* 0x000000b61da47209 */ /* 0x000fe20007810000 */
[----:B------:R-:W-:Y:S01]  /*6250*/  FMUL.FTZ R168, R3, UR4 ;  /* 0x0000000403a87c20 */ /* 0x000fe20008410000 */
[----:B------:R-:W-:Y:S01]  /*6260*/  FMNMX.FTZ R3, R15, R178, !PT ;  /* 0x000000b20f037209 */ /* 0x000fe20007810000 */
[----:B------:R-:W-:Y:S01]  /*6270*/  IMAD.WIDE.U32 R182, R176, -0x2daee0ad, RZ ;  /* 0xd2511f53b0b67825 */ /* 0x000fe200078e00ff */
[-CC-:B------:R-:W-:Y:S01]  /*6280*/  LOP3.LUT R178, R181, R172.reuse, R177.reuse, 0x96, !PT ;  /* 0x000000acb5b27212 */ /* 0x180fe200078e96b1 */
[----:B------:R-:W1:Y:S01]  /*6290*/  SHFL.BFLY PT, R173, R164, 0x2, 0x1f ;  /* 0x0c401f00a4ad7f89 */ /* 0x000e6200000e0000 */
[----:B------:R-:W-:Y:S01]  /*62a0*/  FMNMX.FTZ R2, R26, R3, !PT ;  /* 0x000000031a027209 */ /* 0x000fe20007810000 */
[----:B------:R-:W-:Y:S01]  /*62b0*/  MUFU.EX2 R184, R184 ;  /* 0x000000b800b87308 */ /* 0x000fe20000000800 */
[----:B------:R-:W-:Y:S01]  /*62c0*/  LOP3.LUT R172, R175, R172, R177, 0x96, !PT ;  /* 0x000000acafac7212 */ /* 0x000fe200078e96b1 */
[----:B------:R-:W-:Y:S01]  /*62d0*/  IMAD.WIDE.U32 R178, R178, -0x2daee0ad, RZ ;  /* 0xd2511f53b2b27825 */ /* 0x000fe200078e00ff */
[----:B------:R-:W-:Y:S02]  /*62e0*/  FMNMX.FTZ R3, R27, R2, !PT ;  /* 0x000000021b037209 */ /* 0x000fe40007810000 */
[C---:B------:R-:W-:Y:S02]  /*62f0*/  IADD3 R177, R241.reuse, 0x32370b8f, RZ ;  /* 0x32370b8ff1b17810 */ /* 0x040fe40007ffe0ff */
[----:B------:R-:W-:Y:S03]  /*6300*/  FMNMX.FTZ R2, R30, R3, !PT ;  /* 0x000000031e027209 */ /* 0x000fe60007810000 */
[----:B------:R-:W-:Y:S01]  /*6310*/  MUFU.EX2 R185, R185 ;  /* 0x000000b900b97308 */ /* 0x000fe20000000800 */
[----:B------:R-:W-:Y:S02]  /*6320*/  IADD3 R175, R241, 0x76cf5d0a, RZ ;  /* 0x76cf5d0af1af7810 */ /* 0x000fe40007ffe0ff */
[----:B------:R-:W-:Y:S02]  /*6330*/  FMNMX.FTZ R3, R31, R2, !PT ;  /* 0x000000021f037209 */ /* 0x000fe40007810000 */
[----:B------:R-:W-:Y:S02]  /*6340*/  LOP3.LUT R176, R179, R182, R177, 0x96, !PT ;  /* 0x000000b6b3b07212 */ /* 0x000fe400078e96b1 */
[--C-:B------:R-:W-:Y:S01]  /*6350*/  LOP3.LUT R16, R183, R250, R175.reuse, 0x96, !PT ;  /* 0x000000fab7107212 */ /* 0x100fe200078e96af */
[----:B------:R-:W2:Y:S01]  /*6360*/  SHFL.BFLY PT, R2, R3, 0x2, 0x1f ;  /* 0x0c401f0003027f89 */ /* 0x000ea200000e0000 */
[----:B------:R-:W-:Y:S01]  /*6370*/  IMAD.WIDE.U32 R182, R170, -0x2daee0ad, RZ ;  /* 0xd2511f53aab67825 */ /* 0x000fe200078e00ff */
[----:B------:R-:W-:Y:S01]  /*6380*/  IADD3 R170, R240, -0x255992d5, RZ ;  /* 0xdaa66d2bf0aa7810 */ /* 0x000fe20007ffe0ff */
[----:B------:R-:W-:Y:S02]  /*6390*/  MUFU.EX2 R189, R189 ;  /* 0x000000bd00bd7308 */ /* 0x000fe40000000800 */
[----:B------:R-:W-:Y:S01]  /*63a0*/  IMAD.WIDE.U32 R202, R16, -0x326172a9, RZ ;  /* 0xcd9e8d5710ca7825 */ /* 0x000fe200078e00ff */
[----:B-1----:R-:W-:Y:S02]  /*63b0*/  FMNMX.FTZ R164, R164, R173, !PT ;  /* 0x000000ada4a47209 */ /* 0x002fe40007810000 */
[----:B------:R-:W-:Y:S01]  /*63c0*/  LOP3.LUT R175, R183, R188, R175, 0x96, !PT ;  /* 0x000000bcb7af7212 */ /* 0x000fe200078e96af */
[----:B------:R-:W-:Y:S01]  /*63d0*/  IMAD.WIDE.U32 R172, R172, -0x2daee0ad, RZ ;  /* 0xd2511f53acac7825 */ /* 0x000fe200078e00ff */
[----:B------:R-:W-:Y:S01]  /*63e0*/  LOP3.LUT R16, R203, R180, R170, 0x96, !PT ;  /* 0x000000b4cb107212 */ /* 0x000fe200078e96aa */
[----:B------:R-:W1:Y:S02]  /*63f0*/  SHFL.BFLY PT, R17, R164, 0x1, 0x1f ;  /* 0x0c201f00a4117f89 */ /* 0x000e6400000e0000 */
[----:B------:R-:W-:Y:S01]  /*6400*/  FFMA.FTZ R188, R5, UR4, -R252 ;  /* 0x0000000405bc7c23 */ /* 0x000fe200080108fc */
[----:B------:R-:W-:Y:S01]  /*6410*/  IMAD.WIDE.U32 R18, R176, -0x326172a9, RZ ;  /* 0xcd9e8d57b0127825 */ /* 0x000fe200078e00ff */
[----:B------:R-:W-:Y:S01]  /*6420*/  LOP3.LUT R177, R173, R182, R177, 0x96, !PT ;  /* 0x000000b6adb17212 */ /* 0x000fe200078e96b1 */
[----:B------:R-:W3:Y:S01]  /*6430*/  MUFU.EX2 R168, R168 ;  /* 0x000000a800a87308 */ /* 0x000ee20000000800 */
[----:B------:R-:W-:Y:S01]  /*6440*/  IADD3 R173, R240, 0x78dde6e4, RZ ;  /* 0x78dde6e4f0ad7810 */ /* 0x000fe20007ffe0ff */
[----:B------:R-:W-:Y:S03]  /*6450*/  IMAD.WIDE.U32 R200, R175, -0x326172a9, RZ ;  /* 0xcd9e8d57afc87825 */ /* 0x000fe600078e00ff */
[--C-:B------:R-:W-:Y:S01]  /*6460*/  LOP3.LUT R202, R19, R202, R173.reuse, 0x96, !PT ;  /* 0x000000ca13ca7212 */ /* 0x100fe200078e96ad */
[----:B------:R-:W-:Y:S01]  /*6470*/  IMAD.WIDE.U32 R196, R177, -0x326172a9, RZ ;  /* 0xcd9e8d57b1c47825 */ /* 0x000fe200078e00ff */
[----:B------:R-:W-:Y:S03]  /*6480*/  LOP3.LUT R4, R201, R174, R170, 0x96, !PT ;  /* 0x000000aec9047212 */ /* 0x000fe600078e96aa */
[----:B------:R-:W-:Y:S01]  /*6490*/  MUFU.EX2 R188, R188 ;  /* 0x000000bc00bc7308 */ /* 0x000fe20000000800 */
[----:B--2---:R-:W-:Y:S01]  /*64a0*/  FMNMX.FTZ R2, R3, R2, !PT ;  /* 0x0000000203027209 */ /* 0x004fe20007810000 */
[----:B------:R-:W-:Y:S01]  /*64b0*/  IMAD.WIDE.U32 R174, R16, -0x2daee0ad, RZ ;  /* 0xd2511f5310ae7825 */ /* 0x000fe200078e00ff */
[----:B------:R-:W-:Y:S02]  /*64c0*/  LOP3.LUT R200, R197, R200, R173, 0x96, !PT ;  /* 0x000000c8c5c87212 */ /* 0x000fe400078e96ad */
[----:B------:R-:W-:Y:S01]  /*64d0*/  IADD3 R16, R241, -0x126145ec, RZ ;  /* 0xed9eba14f1107810 */ /* 0x000fe20007ffe0ff */
[----:B------:R-:W2:Y:S01]  /*64e0*/  SHFL.BFLY PT, R3, R2, 0x1, 0x1f ;  /* 0x0c201f0002037f89 */ /* 0x000ea200000e0000 */
[----:B------:R-:W-:Y:S03]  /*64f0*/  IMAD.WIDE.U32 R202, R202, -0x2daee0ad, RZ ;  /* 0xd2511f53caca7825 */ /* 0x000fe600078e00ff */
[----:B------:R-:W4:Y:S01]  /*6500*/  MUFU.EX2 R167, R167 ;  /* 0x000000a700a77308 */ /* 0x000f220000000800 */
[----:B---3--:R-:W-:Y:S01]  /*6510*/  FMUL.FTZ R36, R168, R36 ;  /* 0x00000024a8247220 */ /* 0x008fe20000410000 */
[----:B------:R-:W-:Y:S01]  /*6520*/  IMAD.WIDE.U32 R176, R4, -0x2daee0ad, RZ ;  /* 0xd2511f5304b07825 */ /* 0x000fe200078e00ff */
[----:B-1----:R-:W-:Y:S02]  /*6530*/  FMNMX.FTZ R164, R164, R17, !PT ;  /* 0x00000011a4a47209 */ /* 0x002fe40007810000 */
[--C-:B------:R-:W-:Y:S01]  /*6540*/  LOP3.LUT R4, R175, R178, R16.reuse, 0x96, !PT ;  /* 0x000000b2af047212 */ /* 0x100fe200078e9610 */
[----:B------:R-:W-:Y:S01]  /*6550*/  IMAD.WIDE.U32 R200, R200, -0x2daee0ad, RZ ;  /* 0xd2511f53c8c87825 */ /* 0x000fe200078e00ff */
[--C-:B------:R-:W-:Y:S03]  /*6560*/  LOP3.LUT R5, R203, R174, R233.reuse, 0x96, !PT ;  /* 0x000000aecb057212 */ /* 0x100fe600078e96e9 */
[C---:B------:R-:W-:Y:S01]  /*6570*/  FMUL.FTZ R170, R164.reuse, UR4 ;  /* 0x00000004a4aa7c20 */ /* 0x040fe20008410000 */
[----:B------:R-:W-:Y:S01]  /*6580*/  FSETP.NEU.FTZ.AND P0, PT, R164, -INF , PT ;  /* 0xff800000a400780b */ /* 0x000fe20003f1d000 */
[----:B------:R-:W-:Y:S01]  /*6590*/  FMUL.FTZ R37, R168, R37 ;  /* 0x00000025a8257220 */ /* 0x000fe20000410000 */
[----:B------:R-:W-:Y:S01]  /*65a0*/  LOP3.LUT R16, R177, R172, R16, 0x96, !PT ;  /* 0x000000acb1107212 */ /* 0x000fe200078e9610 */
[----:B------:R-:W-:Y:S01]  /*65b0*/  IMAD.WIDE.U32 R172, R4, -0x326172a9, RZ ;  /* 0xcd9e8d5704ac7825 */ /* 0x000fe200078e00ff */
[----:B------:R-:W-:Y:S02]  /*65c0*/  LOP3.LUT R6, R201, R176, R233, 0x96, !PT ;  /* 0x000000b0c9067212 */ /* 0x000fe400078e96e9 */
[----:B------:R-:W-:Y:S01]  /*65d0*/  FSEL R170, R170, RZ, P0 ;  /* 0x000000ffaaaa7208 */ /* 0x000fe20000000000 */
[----:B------:R-:W-:Y:S01]  /*65e0*/  IMAD.WIDE.U32 R4, R5, -0x326172a9, RZ ;  /* 0xcd9e8d5705047825 */ /* 0x000fe200078e00ff */
[----:B------:R-:W1:Y:S02]  /*65f0*/  LDSM.16.MT88.4 R176, [R212+0xa000] ;  /* 0x00a00000d4b0783b */ /* 0x000e640000004200 */
[----:B------:R-:W-:Y:S01]  /*6600*/  LOP3.LUT R201, R173, R18, R242, 0x96, !PT ;  /* 0x00000012adc97212 */ /* 0x000fe200078e96f2 */
[----:B------:R-:W-:Y:S01]  /*6610*/  IMAD.WIDE.U32 R194, R16, -0x326172a9, RZ ;  /* 0xcd9e8d5710c27825 */ /* 0x000fe200078e00ff */
[----:B--2---:R-:W-:Y:S03]  /*6620*/  FMNMX.FTZ R3, R2, R3, !PT ;  /* 0x0000000302037209 */ /* 0x004fe60007810000 */
[--C-:B------:R-:W-:Y:S01]  /*6630*/  FFMA.FTZ R190, R9, UR4, -R170.reuse ;  /* 0x0000000409be7c23 */ /* 0x100fe200080108aa */
[----:B------:R-:W-:Y:S01]  /*6640*/  IMAD.WIDE.U32 R16, R6, -0x326172a9, RZ ;  /* 0xcd9e8d5706107825 */ /* 0x000fe200078e00ff */
[C---:B------:R-:W-:Y:S03]  /*6650*/  FSETP.NEU.FTZ.AND P0, PT, R3.reuse, -INF , PT ;  /* 0xff8000000300780b */ /* 0x040fe60003f1d000 */
[----:B------:R-:W-:Y:S01]  /*6660*/  FMUL.FTZ R246, R3, UR4 ;  /* 0x0000000403f67c20 */ /* 0x000fe20008410000 */
[----:B------:R-:W-:Y:S01]  /*6670*/  LOP3.LUT R9, R4, 0xffff, RZ, 0xc0, !PT ;  /* 0x0000ffff04097812 */ /* 0x000fe200078ec0ff */
[----:B------:R-:W-:Y:S01]  /*6680*/  FFMA.FTZ R191, R8, UR4, -R170 ;  /* 0x0000000408bf7c23 */ /* 0x000fe200080108aa */
[--C-:B------:R-:W-:Y:S01]  /*6690*/  LOP3.LUT R6, R5, R172, R7.reuse, 0x96, !PT ;  /* 0x000000ac05067212 */ /* 0x100fe200078e9607 */
[----:B------:R-:W-:Y:S01]  /*66a0*/  FADD.FTZ R0, -R3, R0 ;  /* 0x0000000003007221 */ /* 0x000fe20000010100 */
[----:B------:R-:W-:Y:S01]  /*66b0*/  FSEL R246, R246, RZ, P0 ;  /* 0x000000fff6f67208 */ /* 0x000fe20000000000 */
[----:B------:R-:W-:Y:S01]  /*66c0*/  MUFU.EX2 R190, R190 ;  /* 0x000000be00be7308 */ /* 0x000fe20000000800 */
[----:B------:R-:W-:Y:S01]  /*66d0*/  LOP3.LUT R7, R17, R194, R7, 0x96, !PT ;  /* 0x000000c211077212 */ /* 0x000fe200078e9607 */
[----:B----4-:R-:W-:Y:S01]  /*66e0*/  FMUL.FTZ R38, R167, R38 ;  /* 0x00000026a7267220 */ /* 0x010fe20000410000 */
[----:B------:R-:W-:Y:S01]  /*66f0*/  LOP3.LUT R182, R4, 0xff, RZ, 0xc0, !PT ;  /* 0x000000ff04b67812 */ /* 0x000fe200078ec0ff */
[--C-:B------:R-:W-:Y:S01]  /*6700*/  FFMA.FTZ R193, R10, UR4, -R246.reuse ;  /* 0x000000040ac17c23 */ /* 0x100fe200080108f6 */
[----:B------:R-:W-:Y:S01]  /*6710*/  SHF.R.U32.HI R9, RZ, 0x8, R9 ;  /* 0x00000008ff097819 */ /* 0x000fe20000011609 */
[----:B------:R-:W-:Y:S01]  /*6720*/  FFMA.FTZ R192, R11, UR4, -R246 ;  /* 0x000000040bc07c23 */ /* 0x000fe200080108f6 */
[----:B------:R-:W-:Y:S03]  /*6730*/  SHF.R.U32.HI R10, RZ, 0x10, R7 ;  /* 0x00000010ff0a7819 */ /* 0x000fe60000011607 */
[----:B------:R-:W-:Y:S01]  /*6740*/  MUFU.EX2 R191, R191 ;  /* 0x000000bf00bf7308 */ /* 0x000fe20000000800 */
[----:B------:R-:W-:Y:S01]  /*6750*/  LOP3.LUT R19, R16, 0xffff, RZ, 0xc0, !PT ;  /* 0x0000ffff10137812 */ /* 0x000fe200078ec0ff */
[----:B------:R-:W-:Y:S01]  /*6760*/  FMUL.FTZ R39, R167, R39 ;  /* 0x00000027a7277220 */ /* 0x000fe20000410000 */
[----:B------:R-:W-:Y:S01]  /*6770*/  SHF.R.U32.HI R17, RZ, 0x10, R16 ;  /* 0x00000010ff117819 */ /* 0x000fe20000011610 */
[----:B------:R-:W-:Y:S01]  /*6780*/  FMUL.FTZ R48, R168, R48 ;  /* 0x00000030a8307220 */ /* 0x000fe20000410000 */
[----:B------:R-:W-:Y:S01]  /*6790*/  PRMT R182, R182, 0x5410, R9 ;  /* 0x00005410b6b67816 */ /* 0x000fe20000000009 */
[C---:B------:R-:W-:Y:S01]  /*67a0*/  FMUL.FTZ R49, R168.reuse, R49 ;  /* 0x00000031a8317220 */ /* 0x040fe20000410000 */
[C---:B------:R-:W-:Y:S03]  /*67b0*/  LOP3.LUT R9, R7.reuse, 0xffff, RZ, 0xc0, !PT ;  /* 0x0000ffff07097812 */ /* 0x040fe600078ec0ff */
[----:B------:R-:W-:Y:S01]  /*67c0*/  MUFU.EX2 R193, R193 ;  /* 0x000000c100c17308 */ /* 0x000fe20000000800 */
[----:B------:R-:W-:Y:S01]  /*67d0*/  LOP3.LUT R172, R7, 0xff, RZ, 0xc0, !PT ;  /* 0x000000ff07ac7812 */ /* 0x000fe200078ec0ff */
[C---:B------:R-:W-:Y:S01]  /*67e0*/  FMUL.FTZ R50, R167.reuse, R50 ;  /* 0x00000032a7327220 */ /* 0x040fe20000410000 */
[----:B------:R-:W-:Y:S01]  /*67f0*/  SHF.R.U32.HI R5, RZ, 0x10, R4 ;  /* 0x00000010ff057819 */ /* 0x000fe20000011604 */
[----:B------:R-:W-:Y:S01]  /*6800*/  FMUL.FTZ R51, R167, R51 ;  /* 0x00000033a7337220 */ /* 0x000fe20000410000 */
[----:B------:R-:W-:Y:S01]  /*6810*/  SHF.R.U32.HI R7, RZ, 0x18, R7 ;  /* 0x00000018ff077819 */ /* 0x000fe20000011607 */
[----:B------:R-:W-:Y:S01]  /*6820*/  FMUL.FTZ R52, R168, R52 ;  /* 0x00000034a8347220 */ /* 0x000fe20000410000 */
[----:B------:R-:W-:Y:S03]  /*6830*/  LOP3.LUT R10, R10, 0xff, RZ, 0xc0, !PT ;  /* 0x000000ff0a0a7812 */ /* 0x000fe600078ec0ff */
[----:B------:R-:W-:Y:S01]  /*6840*/  MUFU.EX2 R192, R192 ;  /* 0x000000c000c07308 */ /* 0x000fe20000000800 */
[----:B------:R-:W-:Y:S01]  /*6850*/  SHF.R.U32.HI R2, RZ, 0x18, R16 ;  /* 0x00000018ff027819 */ /* 0x000fe20000011610 */
[----:B------:R-:W-:Y:S01]  /*6860*/  FMUL.FTZ R53, R168, R53 ;  /* 0x00000035a8357220 */ /* 0x000fe20000410000 */
[----:B------:R-:W-:Y:S01]  /*6870*/  LOP3.LUT R17, R17, 0xff, RZ, 0xc0, !PT ;  /* 0x000000ff11117812 */ /* 0x000fe200078ec0ff */
[----:B------:R-:W-:Y:S01]  /*6880*/  FMUL.FTZ R54, R167, R54 ;  /* 0x00000036a7367220 */ /* 0x000fe20000410000 */
[----:B------:R-:W-:Y:S01]  /*6890*/  SHF.R.U32.HI R8, RZ, 0x18, R4 ;  /* 0x00000018ff087819 */ /* 0x000fe20000011604 */
[----:B------:R-:W-:Y:S01]  /*68a0*/  FADD.FTZ R4, -R164, R169 ;  /* 0x000000a9a4047221 */ /* 0x000fe20000010100 */
[----:B------:R-:W-:Y:S01]  /*68b0*/  LOP3.LUT R5, R5, 0xff, RZ, 0xc0, !PT ;  /* 0x000000ff05057812 */ /* 0x000fe200078ec0ff */
[----:B------:R-:W-:Y:S01]  /*68c0*/  FMUL.FTZ R55, R167, R55 ;  /* 0x00000037a7377220 */ /* 0x000fe20000410000 */
[----:B------:R-:W-:Y:S01]  /*68d0*/  PRMT R10, R10, 0x5410, R7 ;  /* 0x000054100a0a7816 */ /* 0x000fe20000000007 */
[C---:B------:R-:W-:Y:S01]  /*68e0*/  FMUL.FTZ R64, R168.reuse, R64 ;  /* 0x00000040a8407220 */ /* 0x040fe20000410000 */
[----:B------:R-:W-:Y:S01]  /*68f0*/  SHF.R.U32.HI R7, RZ, 0x10, R6 ;  /* 0x00000010ff077819 */ /* 0x000fe20000011606 */
[----:B------:R-:W-:Y:S01]  /*6900*/  FMUL.FTZ R65, R168, R65 ;  /* 0x00000041a8417220 */ /* 0x000fe20000410000 */
[----:B------:R-:W-:Y:S01]  /*6910*/  PRMT R2, R17, 0x5410, R2 ;  /* 0x0000541011027816 */ /* 0x000fe20000000002 */
[----:B------:R-:W-:Y:S01]  /*6920*/  FMUL.FTZ R66, R167, R66 ;  /* 0x00000042a7427220 */ /* 0x000fe20000410000 */
[----:B------:R-:W-:Y:S01]  /*6930*/  PRMT R8, R5, 0x5410, R8 ;  /* 0x0000541005087816 */ /* 0x000fe20000000008 */
[----:B------:R-:W-:Y:S01]  /*6940*/  FMUL.FTZ R67, R167, R67 ;  /* 0x00000043a7437220 */ /* 0x000fe20000410000 */
[----:B------:R-:W-:Y:S01]  /*6950*/  LOP3.LUT R5, R6, 0xffff, RZ, 0xc0, !PT ;  /* 0x0000ffff06057812 */ /* 0x000fe200078ec0ff */
[----:B------:R-:W-:Y:S01]  /*6960*/  FMUL.FTZ R68, R168, R68 ;  /* 0x00000044a8447220 */ /* 0x000fe20000410000 */
[----:B------:R-:W-:Y:S01]  /*6970*/  LOP3.LUT R180, R6, 0xff, RZ, 0xc0, !PT ;  /* 0x000000ff06b47812 */ /* 0x000fe200078ec0ff */
[C---:B------:R-:W-:Y:S01]  /*6980*/  FMUL.FTZ R69, R168.reuse, R69 ;  /* 0x00000045a8457220 */ /* 0x040fe20000410000 */
[----:B------:R-:W-:Y:S01]  /*6990*/  LOP3.LUT R7, R7, 0xff, RZ, 0xc0, !PT ;  /* 0x000000ff07077812 */ /* 0x000fe200078ec0ff */
[C---:B------:R-:W-:Y:S01]  /*69a0*/  FMUL.FTZ R70, R167.reuse, R70 ;  /* 0x00000046a7467220 */ /* 0x040fe20000410000 */
[----:B------:R-:W-:Y:S01]  /*69b0*/  SHF.R.U32.HI R6, RZ, 0x18, R6 ;  /* 0x00000018ff067819 */ /* 0x000fe20000011606 */
[----:B------:R-:W-:Y:S01]  /*69c0*/  FMUL.FTZ R71, R167, R71 ;  /* 0x00000047a7477220 */ /* 0x000fe20000410000 */
[--C-:B------:R-:W-:Y:S01]  /*69d0*/  HSET2.LE.AND R175, R2, R243.reuse, PT ;  /* 0x000000f302af7233 */ /* 0x100fe20003803000 */
[C---:B------:R-:W-:Y:S01]  /*69e0*/  FMUL.FTZ R80, R168.reuse, R80 ;  /* 0x00000050a8507220 */ /* 0x040fe20000410000 */
[----:B------:R-:W-:Y:S01]  /*69f0*/  F2FP.BF16.F32.PACK_AB R2, R187, R186 ;  /* 0x000000babb02723e */ /* 0x000fe200000010ff */
[----:B------:R-:W-:Y:S01]  /*6a00*/  FMUL.FTZ R81, R168, R81 ;  /* 0x00000051a8517220 */ /* 0x000fe20000410000 */
[----:B------:R-:W-:Y:S01]  /*6a10*/  PRMT R6, R7, 0x5410, R6 ;  /* 0x0000541007067816 */ /* 0x000fe20000000006 */
[----:B------:R-:W-:Y:S01]  /*6a20*/  FMUL.FTZ R7, R167, R163 ;  /* 0x000000a3a7077220 */ /* 0x000fe20000410000 */
[----:B------:R-:W-:Y:S01]  /*6a30*/  LOP3.LUT R175, R175, R2, RZ, 0xc0, !PT ;  /* 0x00000002afaf7212 */ /* 0x000fe200078ec0ff */
[----:B------:R-:W-:Y:S01]  /*6a40*/  FMUL.FTZ R2, R4, UR4 ;  /* 0x0000000404027c20 */ /* 0x000fe20008410000 */
[----:B------:R-:W-:Y:S01]  /*6a50*/  LOP3.LUT R174, R16, 0xff, RZ, 0xc0, !PT ;  /* 0x000000ff10ae7812 */ /* 0x000fe200078ec0ff */
[C---:B------:R-:W-:Y:S01]  /*6a60*/  FMUL.FTZ R82, R167.reuse, R82 ;  /* 0x00000052a7527220 */ /* 0x040fe20000410000 */
[----:B------:R-:W-:Y:S01]  /*6a70*/  SHF.R.U32.HI R19, RZ, 0x8, R19 ;  /* 0x00000008ff137819 */ /* 0x000fe20000011613 */
[----:B------:R-:W-:Y:S01]  /*6a80*/  FMUL.FTZ R83, R167, R83 ;  /* 0x00000053a7537220 */ /* 0x000fe20000410000 */
[--C-:B------:R-:W-:Y:S01]  /*6a90*/  HSET2.LE.AND R181, R6, R243.reuse, PT ;  /* 0x000000f306b57233 */ /* 0x100fe20003803000 */
[----:B------:R-:W-:Y:S01]  /*6aa0*/  FMUL.FTZ R6, R0, UR4 ;  /* 0x0000000400067c20 */ /* 0x000fe20008410000 */
[----:B------:R-:W-:Y:S01]  /*6ab0*/  PRMT R174, R174, 0x5410, R19 ;  /* 0x00005410aeae7816 */ /* 0x000fe20000000013 */
[----:B------:R-:W2:Y:S01]  /*6ac0*/  MUFU.EX2 R2, R2 ;  /* 0x0000000200027308 */ /* 0x000ea20000000800 */
[----:B------:R-:W-:Y:S01]  /*6ad0*/  MOV R18, R196 ;  /* 0x000000c400127202 */ /* 0x000fe20000000f00 */
[--C-:B------:R-:W-:Y:S01]  /*6ae0*/  FFMA.FTZ R196, R14, UR4, -R246.reuse ;  /* 0x000000040ec47c23 */ /* 0x100fe200080108f6 */
[----:B------:R-:W-:Y:S01]  /*6af0*/  MOV R19, R197 ;  /* 0x000000c500137202 */ /* 0x000fe20000000f00 */
[----:B------:R-:W-:Y:S01]  /*6b00*/  FFMA.FTZ R197, R15, UR4, -R246 ;  /* 0x000000040fc57c23 */ /* 0x000fe200080108f6 */
[----:B------:R-:W-:Y:S01]  /*6b10*/  MOV R16, R194 ;  /* 0x000000c200107202 */ /* 0x000fe20000000f00 */
[--C-:B------:R-:W-:Y:S01]  /*6b20*/  FFMA.FTZ R194, R12, UR4, -R170.reuse ;  /* 0x000000040cc27c23 */ /* 0x100fe200080108aa */
[----:B------:R-:W-:Y:S01]  /*6b30*/  MOV R17, R195 ;  /* 0x000000c300117202 */ /* 0x000fe20000000f00 */
[----:B------:R-:W-:Y:S02]  /*6b40*/  FFMA.FTZ R195, R13, UR4, -R170 ;  /* 0x000000040dc37c23 */ /* 0x000fe400080108aa */
[----:B------:R-:W3:Y:S01]  /*6b50*/  MUFU.EX2 R0, R6 ;  /* 0x0000000600007308 */ /* 0x000ee20000000800 */
[----:B------:R-:W-:Y:S01]  /*6b60*/  SHF.R.U32.HI R9, RZ, 0x8, R9 ;  /* 0x00000008ff097819 */ /* 0x000fe20000011609 */
[C---:B------:R-:W-:Y:S01]  /*6b70*/  FMUL.FTZ R84, R168.reuse, R84 ;  /* 0x00000054a8547220 */ /* 0x040fe20000410000 */
[----:B------:R-:W-:Y:S01]  /*6b80*/  SHF.R.U32.HI R5, RZ, 0x8, R5 ;  /* 0x00000008ff057819 */ /* 0x000fe20000011605 */
[----:B------:R-:W-:Y:S01]  /*6b90*/  FMUL.FTZ R85, R168, R85 ;  /* 0x00000055a8557220 */ /* 0x000fe20000410000 */
[----:B------:R-:W-:Y:S01]  /*6ba0*/  PRMT R172, R172, 0x5410, R9 ;  /* 0x00005410acac7816 */ /* 0x000fe20000000009 */
[----:B------:R-:W-:Y:S01]  /*6bb0*/  FMUL.FTZ R86, R167, R86 ;  /* 0x00000056a7567220 */ /* 0x000fe20000410000 */
[--C-:B------:R-:W-:Y:S03]  /*6bc0*/  HSET2.LE.AND R174, R174, R243.reuse, PT ;  /* 0x000000f3aeae7233 */ /* 0x100fe60003803000 */
[----:B------:R-:W-:Y:S01]  /*6bd0*/  MUFU.EX2 R194, R194 ;  /* 0x000000c200c27308 */ /* 0x000fe20000000800 */
[----:B------:R-:W-:Y:S01]  /*6be0*/  PRMT R180, R180, 0x5410, R5 ;  /* 0x00005410b4b47816 */ /* 0x000fe20000000005 */
[C---:B--2---:R-:W-:Y:S01]  /*6bf0*/  FMUL.FTZ R9, R2.reuse, R157 ;  /* 0x0000009d02097220 */ /* 0x044fe20000410000 */
[----:B------:R-:W-:Y:S01]  /*6c00*/  F2FP.BF16.F32.PACK_AB R5, R185, R184 ;  /* 0x000000b8b905723e */ /* 0x000fe200000010ff */
[C---:B------:R-:W-:Y:S01]  /*6c10*/  FMUL.FTZ R12, R2.reuse, R152 ;  /* 0x00000098020c7220 */ /* 0x040fe20000410000 */
[--C-:B------:R-:W-:Y:S01]  /*6c20*/  HSET2.LE.AND R172, R172, R243.reuse, PT ;  /* 0x000000f3acac7233 */ /* 0x100fe20003803000 */
[----:B------:R-:W-:Y:S01]  /*6c30*/  FMUL.FTZ R13, R2, R153 ;  /* 0x00000099020d7220 */ /* 0x000fe20000410000 */
[----:B------:R-:W-:Y:S03]  /*6c40*/  LOP3.LUT R174, R174, R5, RZ, 0xc0, !PT ;  /* 0x00000005aeae7212 */ /* 0x000fe600078ec0ff */
[----:B------:R-:W2:Y:S01]  /*6c50*/  MUFU.EX2 R195, R195 ;  /* 0x000000c300c37308 */ /* 0x000ea20000000800 */
[--C-:B------:R-:W-:Y:S01]  /*6c60*/  HSET2.LE.AND R173, R10, R243.reuse, PT ;  /* 0x000000f30aad7233 */ /* 0x100fe20003803000 */
[----:B---3--:R-:W-:Y:S01]  /*6c70*/  FMUL.FTZ R10, R0, R158 ;  /* 0x0000009e000a7220 */ /* 0x008fe20000410000 */
[----:B------:R-:W-:Y:S01]  /*6c80*/  F2FP.BF16.F32.PACK_AB R5, R188, R199 ;  /* 0x000000c7bc05723e */ /* 0x000fe200000010ff */
[----:B------:R-:W-:Y:S01]  /*6c90*/  FMUL.FTZ R11, R0, R159 ;  /* 0x0000009f000b7220 */ /* 0x000fe20000410000 */
[----:B------:R-:W-:Y:S01]  /*6ca0*/  F2FP.BF16.F32.PACK_AB R4, R189, R198 ;  /* 0x000000c6bd04723e */ /* 0x000fe200000010ff */
[----:B------:R-:W-:Y:S01]  /*6cb0*/  FMUL.FTZ R6, R167, R162 ;  /* 0x000000a2a7067220 */ /* 0x000fe20000410000 */
[--C-:B------:R-:W-:Y:S03]  /*6cc0*/  HSET2.LE.AND R183, R8, R243.reuse, PT ;  /* 0x000000f308b77233 */ /* 0x100fe60003803000 */
[----:B------:R-:W-:Y:S01]  /*6cd0*/  MUFU.EX2 R196, R196 ;  /* 0x000000c400c47308 */ /* 0x000fe20000000800 */
[----:B------:R-:W-:Y:S01]  /*6ce0*/  LOP3.LUT R172, R172, R5, RZ, 0xc0, !PT ;  /* 0x00000005acac7212 */ /* 0x000fe200078ec0ff */
[----:B------:R-:W-:Y:S01]  /*6cf0*/  FMUL.FTZ R8, R2, R156 ;  /* 0x0000009c02087220 */ /* 0x000fe20000410000 */
[----:B------:R-:W-:Y:S01]  /*6d00*/  LOP3.LUT R173, R173, R4, RZ, 0xc0, !PT ;  /* 0x00000004adad7212 */ /* 0x000fe200078ec0ff */
[----:B------:R-:W3:Y:S01]  /*6d10*/  LDSM.16.MT88.4 R156, [R210+0xa000] ;  /* 0x00a00000d29c783b */ /* 0x000ee20000004200 */
[--C-:B------:R-:W-:Y:S01]  /*6d20*/  HSET2.LE.AND R180, R180, R243.reuse, PT ;  /* 0x000000f3b4b47233 */ /* 0x100fe20003803000 */
[----:B------:R-:W-:Y:S01]  /*6d30*/  FMUL.FTZ R14, R0, R154 ;  /* 0x0000009a000e7220 */ /* 0x000fe20000410000 */
[----:B------:R-:W-:Y:S03]  /*6d40*/  F2FP.BF16.F32.PACK_AB R5, R190, R191 ;  /* 0x000000bfbe05723e */ /* 0x000fe600000010ff */
[----:B------:R-:W4:Y:S01]  /*6d50*/  MUFU.EX2 R197, R197 ;  /* 0x000000c500c57308 */ /* 0x000f220000000800 */
[----:B------:R-:W-:Y:S01]  /*6d60*/  F2FP.BF16.F32.PACK_AB R4, R192, R193 ;  /* 0x000000c1c004723e */ /* 0x000fe200000010ff */
[----:B------:R-:W-:Y:S01]  /*6d70*/  FMUL.FTZ R15, R0, R155 ;  /* 0x0000009b000f7220 */ /* 0x000fe20000410000 */
[----:B------:R-:W-:Y:S01]  /*6d80*/  LOP3.LUT R180, R180, R5, RZ, 0xc0, !PT ;  /* 0x00000005b4b47212 */ /* 0x000fe200078ec0ff */
[C---:B------:R-:W-:Y:S01]  /*6d90*/  FMUL.FTZ R40, R2.reuse, R40 ;  /* 0x0000002802287220 */ /* 0x040fe20000410000 */
[----:B------:R-:W-:Y:S01]  /*6da0*/  LOP3.LUT R181, R181, R4, RZ, 0xc0, !PT ;  /* 0x00000004b5b57212 */ /* 0x000fe200078ec0ff */
[----:B------:R-:W-:Y:S01]  /*6db0*/  FMUL.FTZ R41, R2, R41 ;  /* 0x0000002902297220 */ /* 0x000fe20000410000 */
[--C-:B------:R-:W-:Y:S01]  /*6dc0*/  HSET2.LE.AND R182, R182, R243.reuse, PT ;  /* 0x000000f3b6b67233 */ /* 0x100fe20003803000 */
[C---:B------:R-:W-:Y:S01]  /*6dd0*/  FMUL.FTZ R42, R0.reuse, R42 ;  /* 0x0000002a002a7220 */ /* 0x040fe20000410000 */
[----:B--2---:R-:W-:Y:S01]  /*6de0*/  F2FP.BF16.F32.PACK_AB R5, R195, R194 ;  /* 0x000000c2c305723e */ /* 0x004fe200000010ff */
[----:B------:R-:W-:Y:S01]  /*6df0*/  FMUL.FTZ R43, R0, R43 ;  /* 0x0000002b002b7220 */ /* 0x000fe20000410000 */
[----:B------:R-:W-:Y:S01]  /*6e00*/  MOV R162, R18 ;  /* 0x0000001200a27202 */ /* 0x000fe20000000f00 */
[----:B------:R-:W-:Y:S01]  /*6e10*/  FMUL.FTZ R18, R167, R150 ;  /* 0x00000096a7127220 */ /* 0x000fe20000410000 */
[----:B------:R-:W-:Y:S01]  /*6e20*/  LOP3.LUT R182, R182, R5, RZ, 0xc0, !PT ;  /* 0x00000005b6b67212 */ /* 0x000fe200078ec0ff */
[C---:B------:R-:W-:Y:S01]  /*6e30*/  FMUL.FTZ R5, R168.reuse, R161 ;  /* 0x000000a1a8057220 */ /* 0x040fe20000410000 */
[----:B------:R-:W-:Y:S01]  /*6e40*/  MOV R161, R17 ;  /* 0x0000001100a17202 */ /* 0x000fe20000000f00 */
[----:B------:R-:W-:Y:S01]  /*6e50*/  FMUL.FTZ R17, R168, R149 ;  /* 0x00000095a8117220 */ /* 0x000fe20000410000 */
[----:B----4-:R-:W-:Y:S01]  /*6e60*/  F2FP.BF16.F32.PACK_AB R4, R197, R196 ;  /* 0x000000c4c504723e */ /* 0x010fe200000010ff */
[----:B------:R-:W-:Y:S01]  /*6e70*/  FMUL.FTZ R44, R2, R44 ;  /* 0x0000002c022c7220 */ /* 0x000fe20000410000 */
[----:B------:R-:W-:Y:S01]  /*6e80*/  MOV R163, R19 ;  /* 0x0000001300a37202 */ /* 0x000fe20000000f00 */
[----:B------:R-:W-:Y:S01]  /*6e90*/  FMUL.FTZ R19, R167, R151 ;  /* 0x00000097a7137220 */ /* 0x000fe20000410000 */
[----:B------:R-:W-:Y:S01]  /*6ea0*/  LOP3.LUT R183, R183, R4, RZ, 0xc0, !PT ;  /* 0x00000004b7b77212 */ /* 0x000fe200078ec0ff */
[C---:B------:R-:W-:Y:S01]  /*6eb0*/  FMUL.FTZ R4, R168.reuse, R160 ;  /* 0x000000a0a8047220 */ /* 0x040fe20000410000 */
[----:B------:R-:W-:Y:S01]  /*6ec0*/  LDSM.16.MT88.4 R152, [R208+0xa000] ;  /* 0x00a00000d098783b */ /* 0x000fe20000004200 */
[----:B------:R-:W-:Y:S01]  /*6ed0*/  MOV R160, R16 ;  /* 0x0000001000a07202 */ /* 0x000fe20000000f00 */
[----:B------:R-:W-:Y:S01]  /*6ee0*/  FMUL.FTZ R16, R168, R148 ;  /* 0x00000094a8107220 */ /* 0x000fe20000410000 */
[C---:B------:R-:W-:Y:S01]  /*6ef0*/  FMUL.FTZ R60, R2.reuse, R60 ;  /* 0x0000003c023c7220 */ /* 0x040fe20000410000 */
[----:B------:R-:W-:Y:S01]  /*6f00*/  FMUL.FTZ R61, R2, R61 ;  /* 0x0000003d023d7220 */ /* 0x000fe20000410000 */
[C---:B------:R-:W-:Y:S01]  /*6f10*/  FMUL.FTZ R62, R0.reuse, R62 ;  /* 0x0000003e003e7220 */ /* 0x040fe20000410000 */
[-C--:B-1----:R-:W-:Y:S01]  /*6f20*/  HMMA.16816.F32.BF16 R4, R172, R176.reuse, R4 ;  /* 0x000000b0ac04723c */ /* 0x082fe20000041804 */
[----:B------:R1:W-:Y:S01]  /*6f30*/  MUFU.EX2 R163, R21 ;  /* 0x0000001500a37308 */ /* 0x0003e20000000800 */
[----:B------:R-:W2:Y:S03]  /*6f40*/  LDSM.16.MT88.4 R148, [R209+0xa000] ;  /* 0x00a00000d194783b */ /* 0x000ea60000004200 */
[----:B------:R-:W-:Y:S01]  /*6f50*/  FMUL.FTZ R63, R0, R63 ;  /* 0x0000003f003f7220 */ /* 0x000fe20000410000 */
[C---:B------:R-:W-:Y:S05]  /*6f60*/  HMMA.16816.F32.BF16 R8, R180.reuse, R176, R8 ;  /* 0x000000b0b408723c */ /* 0x040fea0000041808 */
[C---:B------:R-:W-:Y:S01]  /*6f70*/  FMUL.FTZ R76, R2.reuse, R76 ;  /* 0x0000004c024c7220 */ /* 0x040fe20000410000 */
[-C--:B------:R-:W-:Y:S05]  /*6f80*/  HMMA.16816.F32.BF16 R12, R180, R178.reuse, R12 ;  /* 0x000000b2b40c723c */ /* 0x080fea000004180c */
[C---:B------:R-:W-:Y:S01]  /*6f90*/  FMUL.FTZ R77, R2.reuse, R77 ;  /* 0x0000004d024d7220 */ /* 0x040fe20000410000 */
[C---:B------:R-:W-:Y:S05]  /*6fa0*/  HMMA.16816.F32.BF16 R16, R172.reuse, R178, R16 ;  /* 0x000000b2ac10723c */ /* 0x040fea0000041810 */
[C---:B-1----:R-:W-:Y:S01]  /*6fb0*/  FMUL.FTZ R21, R2.reuse, R141 ;  /* 0x0000008d02157220 */ /* 0x042fe20000410000 */
[-C--:B---3--:R-:W-:Y:S05]  /*6fc0*/  HMMA.16816.F32.BF16 R36, R172, R156.reuse, R36 ;  /* 0x0000009cac24723c */ /* 0x088fea0000041824 */
[----:B------:R-:W-:Y:S01]  /*6fd0*/  FMUL.FTZ R45, R2, R45 ;  /* 0x0000002d022d7220 */ /* 0x000fe20000410000 */
[C---:B------:R-:W-:Y:S05]  /*6fe0*/  HMMA.16816.F32.BF16 R40, R180.reuse, R156, R40 ;  /* 0x0000009cb428723c */ /* 0x040fea0000041828 */
[C---:B------:R-:W-:Y:S01]  /*6ff0*/  FMUL.FTZ R46, R0.reuse, R46 ;  /* 0x0000002e002e7220 */ /* 0x040fe20000410000 */
[C---:B------:R-:W-:Y:S01]  /*7000*/  FMUL.FTZ R47, R0.reuse, R47 ;  /* 0x0000002f002f7220 */ /* 0x040fe20000410000 */
[----:B------:R-:W-:Y:S01]  /*7010*/  LOP3.LUT R156, R161, R162, R242, 0x96, !PT ;  /* 0x000000a2a19c7212 */ /* 0x000fe200078e96f2 */
[----:B------:R-:W-:Y:S03]  /*7020*/  FMUL.FTZ R78, R0, R78 ;  /* 0x0000004e004e7220 */ /* 0x000fe60000410000 */
[----:B------:R-:W-:Y:S01]  /*7030*/  IADD3 R157, R241, 0x646e171e, RZ ;  /* 0x646e171ef19d7810 */ /* 0x000fe20007ffe0ff */
[----:B------:R-:W-:Y:S01]  /*7040*/  IMAD.WIDE.U32 R160, R156, -0x2daee0ad, RZ ;  /* 0xd2511f539ca07825 */ /* 0x000fe200078e00ff */
[-C--:B------:R-:W-:Y:S03]  /*7050*/  HMMA.16816.F32.BF16 R44, R180, R158.reuse, R44 ;  /* 0x0000009eb42c723c */ /* 0x080fe6000004182c */
[----:B------:R-:W-:Y:S01]  /*7060*/  FMUL.FTZ R79, R0, R79 ;  /* 0x0000004f004f7220 */ /* 0x000fe20000410000 */
[----:B------:R-:W-:Y:S01]  /*7070*/  FMUL.FTZ R87, R167, R87 ;  /* 0x00000057a7577220 */ /* 0x000fe20000410000 */
[----:B------:R-:W-:Y:S01]  /*7080*/  FFMA.FTZ R203, R33, UR4, -R252 ;  /* 0x0000000421cb7c23 */ /* 0x000fe200080108fc */
[C---:B------:R-:W-:Y:S05]  /*7090*/  HMMA.16816.F32.BF16 R48, R172.reuse, R158, R48 ;  /* 0x0000009eac30723c */ /* 0x040fea0000041830 */
[C---:B------:R-:W-:Y:S01]  /*70a0*/  FMUL.FTZ R56, R2.reuse, R56 ;  /* 0x0000003802387220 */ /* 0x040fe20000410000 */
[-C--:B--2---:R-:W-:Y:S01]  /*70b0*/  HMMA.16816.F32.BF16 R52, R172, R148.reuse, R52 ;  /* 0x00000094ac34723c */ /* 0x084fe20000041834 */
[----:B------:R-:W-:Y:S04]  /*70c0*/  MUFU.EX2 R203, R203 ;  /* 0x000000cb00cb7308 */ /* 0x000fe80000000800 */
[----:B------:R-:W-:Y:S01]  /*70d0*/  FMUL.FTZ R57, R2, R57 ;  /* 0x0000003902397220 */ /* 0x000fe20000410000 */
[C---:B------:R-:W-:Y:S01]  /*70e0*/  FMUL.FTZ R58, R0.reuse, R58 ;  /* 0x0000003a003a7220 */ /* 0x040fe20000410000 */
[----:B------:R-:W-:Y:S01]  /*70f0*/  FMUL.FTZ R59, R0, R59 ;  /* 0x0000003b003b7220 */ /* 0x000fe20000410000 */
[----:B------:R-:W-:Y:S03]  /*7100*/  LOP3.LUT R158, R160, 0xffff, RZ, 0xc0, !PT ;  /* 0x0000ffffa09e7812 */ /* 0x000fe600078ec0ff */
[----:B------:R-:W-:Y:S01]  /*7110*/  FMUL.FTZ R33, R2, R145 ;  /* 0x0000009102217220 */ /* 0x000fe20000410000 */
[C---:B------:R-:W-:Y:S01]  /*7120*/  FMUL.FTZ R92, R168.reuse, R92 ;  /* 0x0000005ca85c7220 */ /* 0x040fe20000410000 */
[----:B------:R-:W-:Y:S01]  /*7130*/  FMUL.FTZ R93, R168, R93 ;  /* 0x0000005da85d7220 */ /* 0x000fe20000410000 */
[C---:B------:R-:W-:Y:S04]  /*7140*/  HMMA.16816.F32.BF16 R56, R180.reuse, R148, R56 ;  /* 0x00000094b438723c */ /* 0x040fe80000041838 */
[C---:B------:R-:W-:Y:S01]  /*7150*/  FMUL.FTZ R94, R167.reuse, R94 ;  /* 0x0000005ea75e7220 */ /* 0x040fe20000410000 */
[----:B------:R-:W-:Y:S01]  /*7160*/  FMUL.FTZ R95, R167, R95 ;  /* 0x0000005fa75f7220 */ /* 0x000fe20000410000 */
[-C--:B------:R-:W-:Y:S05]  /*7170*/  HMMA.16816.F32.BF16 R60, R180, R150.reuse, R60 ;  /* 0x00000096b43c723c */ /* 0x080fea000004183c */
[----:B------:R-:W-:Y:S01]  /*7180*/  IMAD.WIDE.U32 R148, R201, -0x2daee0ad, RZ ;  /* 0xd2511f53c9947825 */ /* 0x000fe200078e00ff */
[C---:B------:R-:W-:Y:S05]  /*7190*/  HMMA.16816.F32.BF16 R64, R172.reuse, R150, R64 ;  /* 0x00000096ac40723c */ /* 0x040fea0000041840 */
[C---:B------:R-:W-:Y:S01]  /*71a0*/  FMUL.FTZ R72, R2.reuse, R72 ;  /* 0x0000004802487220 */ /* 0x040fe20000410000 */
[-C--:B------:R-:W-:Y:S05]  /*71b0*/  HMMA.16816.F32.BF16 R68, R172, R152.reuse, R68 ;  /* 0x00000098ac44723c */ /* 0x080fea0000041844 */
[----:B------:R-:W-:Y:S01]  /*71c0*/  FMUL.FTZ R73, R2, R73 ;  /* 0x0000004902497220 */ /* 0x000fe20000410000 */
[C---:B------:R-:W-:Y:S01]  /*71d0*/  FMUL.FTZ R74, R0.reuse, R74 ;  /* 0x0000004a004a7220 */ /* 0x040fe20000410000 */
[----:B------:R-:W-:Y:S01]  /*71e0*/  FMUL.FTZ R75, R0, R75 ;  /* 0x0000004b004b7220 */ /* 0x000fe20000410000 */
[----:B------:R-:W-:Y:S03]  /*71f0*/  LOP3.LUT R202, R149, R202, R157, 0x96, !PT ;  /* 0x000000ca95ca7212 */ /* 0x000fe600078e969d */
[C---:B------:R-:W-:Y:S01]  /*7200*/  LOP3.LUT R162, R148.reuse, 0xffff, RZ, 0xc0, !PT ;  /* 0x0000ffff94a27812 */ /* 0x040fe200078ec0ff */
[----:B------:R-:W-:Y:S01]  /*7210*/  FFMA.FTZ R201, R35, UR4, -R248 ;  /* 0x0000000423c97c23 */ /* 0x000fe200080108f8 */
[--C-:B------:R-:W-:Y:S01]  /*7220*/  SHF.R.U32.HI R159, RZ, 0x10, R148.reuse ;  /* 0x00000010ff9f7819 */ /* 0x100fe20000011694 */
[C---:B------:R-:W-:Y:S04]  /*7230*/  HMMA.16816.F32.BF16 R72, R180.reuse, R152, R72 ;  /* 0x00000098b448723c */ /* 0x040fe80000041848 */
[----:B------:R-:W-:Y:S01]  /*7240*/  LOP3.LUT R178, R148, 0xff, RZ, 0xc0, !PT ;  /* 0x000000ff94b27812 */ /* 0x000fe200078ec0ff */
[----:B------:R-:W-:Y:S01]  /*7250*/  FMUL.FTZ R35, R0, R147 ;  /* 0x0000009300237220 */ /* 0x000fe20000410000 */
[-C--:B------:R-:W-:Y:S01]  /*7260*/  HMMA.16816.F32.BF16 R76, R180, R154.reuse, R76 ;  /* 0x0000009ab44c723c */ /* 0x080fe2000004184c */
[----:B------:R-:W-:Y:S04]  /*7270*/  MUFU.EX2 R201, R201 ;  /* 0x000000c900c97308 */ /* 0x000fe80000000800 */
[----:B------:R-:W-:Y:S01]  /*7280*/  SHF.R.U32.HI R156, RZ, 0x18, R148 ;  /* 0x00000018ff9c7819 */ /* 0x000fe20000011694 */
[C---:B------:R-:W-:Y:S01]  /*7290*/  HMMA.16816.F32.BF16 R80, R172.reuse, R154, R80 ;  /* 0x0000009aac50723c */ /* 0x040fe20000041850 */
[----:B------:R-:W1:Y:S04]  /*72a0*/  LDSM.16.MT88.4 R148, [R212+0xb000] ;  /* 0x00b00000d494783b */ /* 0x000e680000004200 */
[----:B------:R-:W-:Y:S01]  /*72b0*/  LOP3.LUT R152, R160, 0xff, RZ, 0xc0, !PT ;  /* 0x000000ffa0987812 */ /* 0x000fe200078ec0ff */
[C---:B------:R-:W-:Y:S01]  /*72c0*/  FMUL.FTZ R88, R2.reuse, R88 ;  /* 0x0000005802587220 */ /* 0x040fe20000410000 */
[----:B------:R-:W-:Y:S01]  /*72d0*/  SHF.R.U32.HI R153, RZ, 0x8, R158 ;  /* 0x00000008ff997819 */ /* 0x000fe2000001169e */
[----:B------:R-:W-:Y:S03]  /*72e0*/  FMUL.FTZ R89, R2, R89 ;  /* 0x0000005902597220 */ /* 0x000fe60000410000 */
[----:B------:R-:W-:Y:S01]  /*72f0*/  PRMT R158, R152, 0x5410, R153 ;  /* 0x00005410989e7816 */ /* 0x000fe20000000099 */
[C---:B------:R-:W-:Y:S01]  /*7300*/  FMUL.FTZ R90, R0.reuse, R90 ;  /* 0x0000005a005a7220 */ /* 0x040fe20000410000 */
[----:B------:R-:W-:Y:S01]  /*7310*/  SHF.R.U32.HI R153, RZ, 0x8, R162 ;  /* 0x00000008ff997819 */ /* 0x000fe200000116a2 */
[----:B------:R-:W-:Y:S01]  /*7320*/  FMUL.FTZ R91, R0, R91 ;  /* 0x0000005b005b7220 */ /* 0x000fe20000410000 */
[----:B------:R-:W-:Y:S01]  /*7330*/  SHF.R.U32.HI R152, RZ, 0x10, R160 ;  /* 0x00000010ff987819 */ /* 0x000fe200000116a0 */
[----:B------:R-:W-:Y:S01]  /*7340*/  FMUL.FTZ R96, R168, R96 ;  /* 0x00000060a8607220 */ /* 0x000fe20000410000 */
[----:B------:R-:W-:Y:S01]  /*7350*/  PRMT R178, R178, 0x5410, R153 ;  /* 0x00005410b2b27816 */ /* 0x000fe20000000099 */
[----:B------:R-:W-:Y:S01]  /*7360*/  FMUL.FTZ R97, R168, R97 ;  /* 0x00000061a8617220 */ /* 0x000fe20000410000 */
[C---:B------:R-:W-:Y:S01]  /*7370*/  LOP3.LUT R153, R202.reuse, 0xffff, RZ, 0xc0, !PT ;  /* 0x0000ffffca997812 */ /* 0x040fe200078ec0ff */
[C---:B------:R-:W-:Y:S01]  /*7380*/  FMUL.FTZ R98, R167.reuse, R98 ;  /* 0x00000062a7627220 */ /* 0x040fe20000410000 */
[----:B------:R-:W-:Y:S01]  /*7390*/  LOP3.LUT R176, R202, 0xff, RZ, 0xc0, !PT ;  /* 0x000000ffcab07812 */ /* 0x000fe200078ec0ff */
[----:B------:R-:W-:Y:S01]  /*73a0*/  FMUL.FTZ R99, R167, R99 ;  /* 0x00000063a7637220 */ /* 0x000fe20000410000 */
[----:B------:R-:W-:Y:S01]  /*73b0*/  SHF.R.U32.HI R153, RZ, 0x8, R153 ;  /* 0x00000008ff997819 */ /* 0x000fe20000011699 */
[----:B------:R-:W-:Y:S01]  /*73c0*/  FMUL.FTZ R104, R168, R104 ;  /* 0x00000068a8687220 */ /* 0x000fe20000410000 */
[----:B------:R-:W-:Y:S01]  /*73d0*/  LOP3.LUT R157, R161, R200, R157, 0x96, !PT ;  /* 0x000000c8a19d7212 */ /* 0x000fe200078e969d */
[----:B------:R-:W-:Y:S01]  /*73e0*/  FFMA.FTZ R200, R32, UR4, -R252 ;  /* 0x0000000420c87c23 */ /* 0x000fe200080108fc */
[----:B------:R-:W-:Y:S01]  /*73f0*/  SHF.R.U32.HI R161, RZ, 0x18, R160 ;  /* 0x00000018ffa17819 */ /* 0x000fe200000116a0 */
[----:B------:R-:W-:Y:S01]  /*7400*/  FMUL.FTZ R32, R2, R144 ;  /* 0x0000009002207220 */ /* 0x000fe20000410000 */
[----:B------:R-:W-:Y:S01]  /*7410*/  LOP3.LUT R160, R152, 0xff, RZ, 0xc0, !PT ;  /* 0x000000ff98a07812 */ /* 0x000fe200078ec0ff */
[----:B------:R-:W-:Y:S01]  /*7420*/  FFMA.FTZ R144, R20, UR4, -R252 ;  /* 0x0000000414907c23 */ /* 0x000fe200080108fc */
[----:B------:R-:W-:Y:S01]  /*7430*/  PRMT R176, R176, 0x5410, R153 ;  /* 0x00005410b0b07816 */ /* 0x000fe20000000099 */
[----:B------:R-:W-:Y:S01]  /*7440*/  FMUL.FTZ R105, R168, R105 ;  /* 0x00000069a8697220 */ /* 0x000fe20000410000 */
[----:B------:R-:W2:Y:S01]  /*7450*/  LDSM.16.MT88.4 R152, [R210+0xb000] ;  /* 0x00b00000d298783b */ /* 0x000ea20000004200 */
[----:B------:R3:W-:Y:S01]  /*7460*/  MUFU.EX2 R252, R144 ;  /* 0x0000009000fc7308 */ /* 0x0007e20000000800 */
[----:B------:R-:W-:Y:S01]  /*7470*/  PRMT R160, R160, 0x5410, R161 ;  /* 0x00005410a0a07816 */ /* 0x000fe200000000a1 */
[C---:B------:R-:W-:Y:S01]  /*7480*/  FMUL.FTZ R106, R167.reuse, R106 ;  /* 0x0000006aa76a7220 */ /* 0x040fe20000410000 */
[--C-:B------:R-:W-:Y:S01]  /*7490*/  SHF.R.U32.HI R161, RZ, 0x10, R202.reuse ;  /* 0x00000010ffa17819 */ /* 0x100fe200000116ca */
[----:B------:R-:W-:Y:S01]  /*74a0*/  FMUL.FTZ R107, R167, R107 ;  /* 0x0000006ba76b7220 */ /* 0x000fe20000410000 */
[----:B------:R-:W-:Y:S01]  /*74b0*/  SHF.R.U32.HI R162, RZ, 0x18, R202 ;  /* 0x00000018ffa27819 */ /* 0x000fe200000116ca */
[C---:B------:R-:W-:Y:S01]  /*74c0*/  FMUL.FTZ R112, R168.reuse, R112 ;  /* 0x00000070a8707220 */ /* 0x040fe20000410000 */
[-C--:B-1----:R-:W-:Y:S03]  /*74d0*/  HMMA.16816.F32.BF16 R84, R172, R148.reuse, R84 ;  /* 0x00000094ac54723c */ /* 0x082fe60000041854 */
[----:B------:R-:W1:Y:S01]  /*74e0*/  MUFU.EX2 R200, R200 ;  /* 0x000000c800c87308 */ /* 0x000e620000000800 */
[----:B------:R-:W-:Y:S01]  /*74f0*/  LOP3.LUT R159, R159, 0xff, RZ, 0xc0, !PT ;  /* 0x000000ff9f9f7812 */ /* 0x000fe200078ec0ff */
[----:B------:R-:W-:Y:S01]  /*7500*/  FMUL.FTZ R113, R168, R113 ;  /* 0x00000071a8717220 */ /* 0x000fe20000410000 */
[----:B------:R-:W-:Y:S01]  /*7510*/  LOP3.LUT R145, R161, 0xff, RZ, 0xc0, !PT ;  /* 0x000000ffa1917812 */ /* 0x000fe200078ec0ff */
[C---:B------:R-:W-:Y:S04]  /*7520*/  HMMA.16816.F32.BF16 R88, R180.reuse, R148, R88 ;  /* 0x00000094b458723c */ /* 0x040fe80000041858 */
[----:B------:R-:W-:Y:S01]  /*7530*/  PRMT R156, R159, 0x5410, R156 ;  /* 0x000054109f9c7816 */ /* 0x000fe2000000009c */
[----:B------:R-:W-:Y:S01]  /*7540*/  FFMA.FTZ R159, R34, UR4, -R248 ;  /* 0x00000004229f7c23 */ /* 0x000fe200080108f8 */
[----:B------:R-:W-:Y:S01]  /*7550*/  FMUL.FTZ R34, R0, R146 ;  /* 0x0000009200227220 */ /* 0x000fe20000410000 */
[----:B------:R-:W-:Y:S02]  /*7560*/  LOP3.LUT R149, R157, 0xffff, RZ, 0xc0, !PT ;  /* 0x0000ffff9d957812 */ /* 0x000fe400078ec0ff */
[----:B------:R4:W5:Y:S02]  /*7570*/  MUFU.EX2 R202, R159 ;  /* 0x0000009f00ca7308 */ /* 0x0009640000000800 */
[----:B------:R-:W-:Y:S01]  /*7580*/  PRMT R162, R145, 0x5410, R162 ;  /* 0x0000541091a27816 */ /* 0x000fe200000000a2 */
[C---:B------:R-:W-:Y:S01]  /*7590*/  FMUL.FTZ R116, R168.reuse, R116 ;  /* 0x00000074a8747220 */ /* 0x040fe20000410000 */
[----:B---3--:R-:W3:Y:S01]  /*75a0*/  LDSM.16.MT88.4 R144, [R209+0xb000] ;  /* 0x00b00000d190783b */ /* 0x008ee20000004200 */
[-C--:B------:R-:W-:Y:S03]  /*75b0*/  HMMA.16816.F32.BF16 R32, R180, R150.reuse, R32 ;  /* 0x00000096b420723c */ /* 0x080fe60000041820 */
[----:B------:R-:W-:Y:S01]  /*75c0*/  LOP3.LUT R148, R157, 0xff, RZ, 0xc0, !PT ;  /* 0x000000ff9d947812 */ /* 0x000fe200078ec0ff */
[----:B------:R-:W-:Y:S01]  /*75d0*/  FMUL.FTZ R117, R168, R117 ;  /* 0x00000075a8757220 */ /* 0x000fe20000410000 */
[----:B------:R-:W-:Y:S01]  /*75e0*/  SHF.R.U32.HI R149, RZ, 0x8, R149 ;  /* 0x00000008ff957819 */ /* 0x000fe20000011695 */
[C---:B------:R-:W-:Y:S05]  /*75f0*/  HMMA.16816.F32.BF16 R92, R172.reuse, R150, R92 ;  /* 0x00000096ac5c723c */ /* 0x040fea000004185c */
[----:B------:R-:W-:Y:S01]  /*7600*/  PRMT R148, R148, 0x5410, R149 ;  /* 0x0000541094947816 */ /* 0x000fe20000000095 */
[-C--:B--2---:R-:W-:Y:S05]  /*7610*/  HMMA.16816.F32.BF16 R96, R172, R152.reuse, R96 ;  /* 0x00000098ac60723c */ /* 0x084fea0000041860 */
[----:B------:R-:W-:Y:S01]  /*7620*/  FFMA.FTZ R149, R22, UR4, -R248 ;  /* 0x0000000416957c23 */ /* 0x000fe200080108f8 */
[C---:B------:R-:W-:Y:S01]  /*7630*/  FMUL.FTZ R100, R2.reuse, R100 ;  /* 0x0000006402647220 */ /* 0x040fe20000410000 */
[----:B------:R-:W-:Y:S01]  /*7640*/  FMUL.FTZ R101, R2, R101 ;  /* 0x0000006502657220 */ /* 0x000fe20000410000 */
[C---:B------:R-:W-:Y:S01]  /*7650*/  FMUL.FTZ R102, R0.reuse, R102 ;  /* 0x0000006600667220 */ /* 0x040fe20000410000 */
[----:B------:R2:W5:Y:S02]  /*7660*/  MUFU.EX2 R177, R149 ;  /* 0x0000009500b17308 */ /* 0x0005640000000800 */
[C---:B------:R-:W-:Y:S01]  /*7670*/  FMUL.FTZ R103, R0.reuse, R103 ;  /* 0x0000006700677220 */ /* 0x040fe20000410000 */
[--C-:B------:R-:W-:Y:S01]  /*7680*/  SHF.R.U32.HI R169, RZ, 0x10, R157.reuse ;  /* 0x00000010ffa97819 */ /* 0x100fe2000001169d */
[----:B------:R-:W-:Y:S01]  /*7690*/  FMUL.FTZ R22, R0, R142 ;  /* 0x0000008e00167220 */ /* 0x000fe20000410000 */
[----:B------:R-:W-:Y:S01]  /*76a0*/  SHF.R.U32.HI R20, RZ, 0x18, R157 ;  /* 0x00000018ff147819 */ /* 0x000fe2000001169d */
[----:B------:R-:W-:Y:S01]  /*76b0*/  FFMA.FTZ R150, R29, UR4, -R170 ;  /* 0x000000041d967c23 */ /* 0x000fe200080108aa */
[----:B------:R-:W-:Y:S01]  /*76c0*/  LOP3.LUT R169, R169, 0xff, RZ, 0xc0, !PT ;  /* 0x000000ffa9a97812 */ /* 0x000fe200078ec0ff */
[----:B------:R-:W-:Y:S01]  /*76d0*/  FFMA.FTZ R151, R27, UR4, -R246 ;  /* 0x000000041b977c23 */ /* 0x000fe200080108f6 */
[C---:B------:R-:W-:Y:S04]  /*76e0*/  HMMA.16816.F32.BF16 R100, R180.reuse, R152, R100 ;  /* 0x00000098b464723c */ /* 0x040fe80000041864 */
[----:B------:R-:W-:Y:S01]  /*76f0*/  PRMT R169, R169, 0x5410, R20 ;  /* 0x00005410a9a97816 */ /* 0x000fe20000000014 */
[----:B------:R-:W-:Y:S01]  /*7700*/  FFMA.FTZ R248, R23, UR4, -R248 ;  /* 0x0000000417f87c23 */ /* 0x000fe200080108f8 */
[----:B------:R-:W-:Y:S01]  /*7710*/  FMUL.FTZ R20, R2, R140 ;  /* 0x0000008c02147220 */ /* 0x000fe20000410000 */
[----:B------:R-:W-:Y:S01]  /*7720*/  FMUL.FTZ R23, R0, R143 ;  /* 0x0000008f00177220 */ /* 0x000fe20000410000 */
[--C-:B----4-:R-:W-:Y:S01]  /*7730*/  FFMA.FTZ R159, R24, UR4, -R170.reuse ;  /* 0x00000004189f7c23 */ /* 0x110fe200080108aa */
[----:B------:R-:W4:Y:S02]  /*7740*/  LDSM.16.MT88.4 R140, [R208+0xb000] ;  /* 0x00b00000d08c783b */ /* 0x000f240000004200 */
[--C-:B------:R-:W-:Y:S01]  /*7750*/  FFMA.FTZ R153, R25, UR4, -R170.reuse ;  /* 0x0000000419997c23 */ /* 0x100fe200080108aa */
[----:B--2---:R-:W-:Y:S01]  /*7760*/  FFMA.FTZ R149, R28, UR4, -R170 ;  /* 0x000000041c957c23 */ /* 0x004fe200080108aa */
[C---:B------:R-:W-:Y:S01]  /*7770*/  FMUL.FTZ R27, R167.reuse, R139 ;  /* 0x0000008ba71b7220 */ /* 0x040fe20000410000 */
[-C--:B------:R-:W-:Y:S01]  /*7780*/  HMMA.16816.F32.BF16 R20, R180, R154.reuse, R20 ;  /* 0x0000009ab414723c */ /* 0x080fe20000041814 */
[----:B------:R-:W-:Y:S02]  /*7790*/  MUFU.EX2 R179, R159 ;  /* 0x0000009f00b37308 */ /* 0x000fe40000000800 */
[--C-:B------:R-:W-:Y:S01]  /*77a0*/  FFMA.FTZ R152, R30, UR4, -R246.reuse ;  /* 0x000000041e987c23 */ /* 0x100fe200080108f6 */
[----:B------:R-:W-:Y:S01]  /*77b0*/  FMUL.FTZ R30, R0, R134 ;  /* 0x00000086001e7220 */ /* 0x000fe20000410000 */
[--C-:B------:R-:W-:Y:S01]  /*77c0*/  FFMA.FTZ R157, R26, UR4, -R246.reuse ;  /* 0x000000041a9d7c23 */ /* 0x100fe200080108f6 */
[C---:B------:R-:W-:Y:S05]  /*77d0*/  HMMA.16816.F32.BF16 R104, R172.reuse, R154, R104 ;  /* 0x0000009aac68723c */ /* 0x040fea0000041868 */
[----:B------:R-:W-:Y:S01]  /*77e0*/  MUFU.EX2 R161, R153 ;  /* 0x0000009900a17308 */ /* 0x000fe20000000800 */
[C---:B------:R-:W-:Y:S01]  /*77f0*/  FMUL.FTZ R24, R168.reuse, R136 ;  /* 0x00000088a8187220 */ /* 0x040fe20000410000 */
[----:B------:R-:W-:Y:S01]  /*7800*/  FMUL.FTZ R25, R168, R137 ;  /* 0x00000089a8197220 */ /* 0x000fe20000410000 */
[----:B------:R-:W-:Y:S03]  /*7810*/  FMUL.FTZ R26, R167, R138 ;  /* 0x0000008aa71a7220 */ /* 0x000fe60000410000 */
[----:B------:R-:W-:Y:S04]  /*7820*/  FFMA.FTZ R246, R31, UR4, -R246 ;  /* 0x000000041ff67c23 */ /* 0x000fe800080108f6 */
[----:B------:R-:W-:Y:S01]  /*7830*/  MUFU.EX2 R159, R151 ;  /* 0x00000097009f7308 */ /* 0x000fe20000000800 */
[C---:B------:R-:W-:Y:S01]  /*7840*/  FMUL.FTZ R28, R2.reuse, R132 ;  /* 0x00000084021c7220 */ /* 0x040fe20000410000 */
[----:B------:R-:W-:Y:S01]  /*7850*/  FMUL.FTZ R29, R2, R133 ;  /* 0x00000085021d7220 */ /* 0x000fe20000410000 */
[-C--:B---3--:R-:W-:Y:S03]  /*7860*/  HMMA.16816.F32.BF16 R24, R172, R144.reuse, R24 ;  /* 0x00000090ac18723c */ /* 0x088fe60000041818 */
[----:B------:R-:W-:Y:S01]  /*7870*/  FMUL.FTZ R31, R0, R135 ;  /* 0x00000087001f7220 */ /* 0x000fe20000410000 */
[C---:B------:R-:W-:Y:S03]  /*7880*/  FMUL.FTZ R128, R168.reuse, R128 ;  /* 0x00000080a8807220 */ /* 0x040fe60000410000 */
[----:B------:R-:W2:Y:S01]  /*7890*/  MUFU.EX2 R134, R149 ;  /* 0x0000009500867308 */ /* 0x000ea20000000800 */
[C---:B------:R-:W-:Y:S03]  /*78a0*/  FMUL.FTZ R129, R168.reuse, R129 ;  /* 0x00000081a8817220 */ /* 0x040fe60000410000 */
[----:B------:R-:W-:Y:S01]  /*78b0*/  FFMA.FTZ R199, R168, R171, R199 ;  /* 0x000000aba8c77223 */ /* 0x000fe200000100c7 */
[C---:B------:R-:W-:Y:S01]  /*78c0*/  FMUL.FTZ R108, R2.reuse, R108 ;  /* 0x0000006c026c7220 */ /* 0x040fe20000410000 */
[C---:B------:R-:W-:Y:S04]  /*78d0*/  HMMA.16816.F32.BF16 R28, R180.reuse, R144, R28 ;  /* 0x00000090b41c723c */ /* 0x040fe8000004181c */
[----:B------:R3:W-:Y:S01]  /*78e0*/  MUFU.EX2 R153, R150 ;  /* 0x0000009600997308 */ /* 0x0007e20000000800 */
[----:B------:R-:W-:Y:S01]  /*78f0*/  FMUL.FTZ R109, R2, R109 ;  /* 0x0000006d026d7220 */ /* 0x000fe20000410000 */
[C---:B------:R-:W-:Y:S01]  /*7900*/  FMUL.FTZ R110, R0.reuse, R110 ;  /* 0x0000006e006e7220 */ /* 0x040fe20000410000 */
[----:B------:R-:W-:Y:S01]  /*7910*/  FMUL.FTZ R111, R0, R111 ;  /* 0x0000006f006f7220 */ /* 0x000fe20000410000 */
[--C-:B------:R-:W-:Y:S03]  /*7920*/  HSET2.LE.AND R168, R148, R243.reuse, PT ;  /* 0x000000f394a87233 */ /* 0x100fe60003803000 */
[C---:B------:R-:W-:Y:S01]  /*7930*/  FMUL.FTZ R114, R167.reuse, R114 ;  /* 0x00000072a7727220 */ /* 0x040fe20000410000 */
[----:B------:R-:W-:Y:S01]  /*7940*/  FMUL.FTZ R115, R167, R115 ;  /* 0x00000073a7737220 */ /* 0x000fe20000410000 */
[----:B-1----:R-:W-:Y:S01]  /*7950*/  F2FP.BF16.F32.PACK_AB R133, R203, R200 ;  /* 0x000000c8cb85723e */ /* 0x002fe200000010ff */
[-C--:B------:R-:W-:Y:S01]  /*7960*/  HMMA.16816.F32.BF16 R108, R180, R146.reuse, R108 ;  /* 0x00000092b46c723c */ /* 0x080fe2000004186c */
[----:B------:R-:W1:Y:S02]  /*7970*/  MUFU.EX2 R248, R248 ;  /* 0x000000f800f87308 */ /* 0x000e640000000800 */
[C---:B------:R-:W-:Y:S01]  /*7980*/  FMUL.FTZ R118, R167.reuse, R118 ;  /* 0x00000076a7767220 */ /* 0x040fe20000410000 */
[----:B------:R-:W-:Y:S01]  /*7990*/  FMUL.FTZ R119, R167, R119 ;  /* 0x00000077a7777220 */ /* 0x000fe20000410000 */
[----:B-----5:R-:W-:Y:S01]  /*79a0*/  F2FP.BF16.F32.PACK_AB R132, R201, R202 ;  /* 0x000000cac984723e */ /* 0x020fe200000010ff */
[C---:B------:R-:W-:Y:S01]  /*79b0*/  HMMA.16816.F32.BF16 R112, R172.reuse, R146, R112 ;  /* 0x00000092ac70723c */ /* 0x040fe20000041870 */
[----:B---3--:R-:W3:Y:S04]  /*79c0*/  LDSM.16.MT88.4 R148, [R212+0xa800] ;  /* 0x00a80000d494783b */ /* 0x008ee80000004200 */
[----:B------:R-:W-:Y:S01]  /*79d0*/  MUFU.EX2 R246, R246 ;  /* 0x000000f600f67308 */ /* 0x000fe20000000800 */
[----:B------:R-:W-:Y:S01]  /*79e0*/  MOV R170, R177 ;  /* 0x000000b100aa7202 */ /* 0x000fe20000000f00 */
[-C--:B----4-:R-:W-:Y:S08]  /*79f0*/  HMMA.16816.F32.BF16 R116, R172, R140.reuse, R116 ;  /* 0x0000008cac74723c */ /* 0x090ff00000041874 */
[----:B------:R-:W4:Y:S03]  /*7a00*/  MUFU.EX2 R177, R157 ;  /* 0x0000009d00b17308 */ /* 0x000f260000000800 */
[C---:B------:R-:W-:Y:S01]  /*7a10*/  FMUL.FTZ R120, R2.reuse, R120 ;  /* 0x0000007802787220 */ /* 0x040fe20000410000 */
[----:B------:R-:W-:Y:S01]  /*7a20*/  FMUL.FTZ R121, R2, R121 ;  /* 0x0000007902797220 */ /* 0x000fe20000410000 */
[C---:B------:R-:W-:Y:S01]  /*7a30*/  FMUL.FTZ R122, R0.reuse, R122 ;  /* 0x0000007a007a7220 */ /* 0x040fe20000410000 */
[----:B------:R-:W-:Y:S01]  /*7a40*/  FMUL.FTZ R123, R0, R123 ;  /* 0x0000007b007b7220 */ /* 0x000fe20000410000 */
[----:B------:R-:W-:Y:S01]  /*7a50*/  MOV R145, R170 ;  /* 0x000000aa00917202 */ /* 0x000fe20000000f00 */
[C---:B------:R-:W-:Y:S01]  /*7a60*/  FMUL.FTZ R130, R167.reuse, R130 ;  /* 0x00000082a7827220 */ /* 0x040fe20000410000 */
[C---:B------:R-:W-:Y:S01]  /*7a70*/  FMUL.FTZ R131, R167.reuse, R131 ;  /* 0x00000083a7837220 */ /* 0x040fe20000410000 */
[----:B------:R-:W-:Y:S01]  /*7a80*/  FFMA.FTZ R198, R167, R244, R198 ;  /* 0x000000f4a7c67223 */ /* 0x000fe200000100c6 */
[--C-:B------:R-:W-:Y:S01]  /*7a90*/  HSET2.LE.AND R170, R158, R243.reuse, PT ;  /* 0x000000f39eaa7233 */ /* 0x100fe20003803000 */
[----:B------:R-:W5:Y:S01]  /*7aa0*/  MUFU.EX2 R167, R152 ;  /* 0x0000009800a77308 */ /* 0x000f620000000800 */
[C---:B------:R-:W-:Y:S04]  /*7ab0*/  HMMA.16816.F32.BF16 R120, R180.reuse, R140, R120 ;  /* 0x0000008cb478723c */ /* 0x040fe80000041878 */
[--C-:B------:R-:W-:Y:S01]  /*7ac0*/  HSET2.LE.AND R171, R160, R243.reuse, PT ;  /* 0x000000f3a0ab7233 */ /* 0x100fe20003803000 */
[C---:B------:R-:W-:Y:S01]  /*7ad0*/  FMUL.FTZ R124, R2.reuse, R124 ;  /* 0x0000007c027c7220 */ /* 0x040fe20000410000 */
[----:B------:R-:W-:Y:S01]  /*7ae0*/  F2FP.BF16.F32.PACK_AB R135, R163, R252 ;  /* 0x000000fca387723e */ /* 0x000fe200000010ff */
[----:B------:R-:W-:Y:S01]  /*7af0*/  FMUL.FTZ R125, R2, R125 ;  /* 0x0000007d027d7220 */ /* 0x000fe20000410000 */
[C---:B------:R-:W-:Y:S03]  /*7b00*/  FMUL.FTZ R126, R0.reuse, R126 ;  /* 0x0000007e007e7220 */ /* 0x040fe60000410000 */
[C---:B------:R-:W-:Y:S01]  /*7b10*/  FMUL.FTZ R127, R0.reuse, R127 ;  /* 0x0000007f007f7220 */ /* 0x040fe20000410000 */
[----:B--2---:R-:W-:Y:S01]  /*7b20*/  MOV R244, R134 ;  /* 0x0000008600f47202 */ /* 0x004fe20000000f00 */
[----:B------:R-:W-:Y:S01]  /*7b30*/  FFMA.FTZ R193, R0, R247, R193 ;  /* 0x000000f700c17223 */ /* 0x000fe200000100c1 */
[----:B------:R-:W-:Y:S01]  /*7b40*/  LOP3.LUT R170, R170, R133, RZ, 0xc0, !PT ;  /* 0x00000085aaaa7212 */ /* 0x000fe200078ec0ff */
[----:B------:R-:W-:Y:S01]  /*7b50*/  FFMA.FTZ R191, R2, R249, R191 ;  /* 0x000000f902bf7223 */ /* 0x000fe200000100bf */
[----:B------:R-:W-:Y:S01]  /*7b60*/  LOP3.LUT R171, R171, R132, RZ, 0xc0, !PT ;  /* 0x00000084abab7212 */ /* 0x000fe200078ec0ff */
[----:B------:R-:W-:Y:S01]  /*7b70*/  FADD.FTZ R193, R192, R193 ;  /* 0x000000c1c0c17221 */ /* 0x000fe20000010000 */
[-C--:B------:R-:W-:Y:S03]  /*7b80*/  HMMA.16816.F32.BF16 R124, R180, R142.reuse, R124 ;  /* 0x0000008eb47c723c */ /* 0x080fe6000004187c */
[----:B------:R-:W-:Y:S01]  /*7b90*/  LOP3.LUT R168, R168, R135, RZ, 0xc0, !PT ;  /* 0x00000087a8a87212 */ /* 0x000fe200078ec0ff */
[----:B------:R-:W-:Y:S01]  /*7ba0*/  FADD.FTZ R199, R188, R199 ;  /* 0x000000c7bcc77221 */ /* 0x000fe20000010000 */
[----:B------:R-:W2:Y:S01]  /*7bb0*/  LDSM.16.MT88.4 R132, [R210+0xa800] ;  /* 0x00a80000d284783b */ /* 0x000ea20000004200 */
[----:B------:R-:W-:Y:S05]  /*7bc0*/  HMMA.16816.F32.BF16 R128, R172, R142, R128 ;  /* 0x0000008eac80723c */ /* 0x000fea0000041880 */
[--C-:B------:R-:W-:Y:S01]  /*7bd0*/  HSET2.LE.AND R169, R169, R243.reuse, PT ;  /* 0x000000f3a9a97233 */ /* 0x100fe20003803000 */
[----:B------:R-:W-:Y:S01]  /*7be0*/  FADD.FTZ R189, R189, R198 ;  /* 0x000000c6bdbd7221 */ /* 0x000fe20000010000 */
[----:B-1----:R-:W-:Y:S01]  /*7bf0*/  F2FP.BF16.F32.PACK_AB R136, R248, R145 ;  /* 0x00000091f888723e */ /* 0x002fe200000010ff */
[----:B------:R-:W-:Y:S03]  /*7c00*/  LDSM.16.MT88.4 R172, [R208+0xb800] ;  /* 0x00b80000d0ac783b */ /* 0x000fe60000004200 */
[----:B------:R-:W-:Y:S01]  /*7c10*/  MOV R144, R179 ;  /* 0x000000b300907202 */ /* 0x000fe20000000f00 */
[----:B------:R-:W-:Y:S01]  /*7c20*/  FADD.FTZ R191, R190, R191 ;  /* 0x000000bfbebf7221 */ /* 0x000fe20000010000 */
[----:B----4-:R-:W-:Y:S01]  /*7c30*/  MOV R147, R177 ;  /* 0x000000b100937202 */ /* 0x010fe20000000f00 */
[----:B------:R-:W-:Y:S01]  /*7c40*/  FADD.FTZ R196, R196, R193 ;  /* 0x000000c1c4c47221 */ /* 0x000fe20000010000 */
[----:B------:R-:W-:Y:S01]  /*7c50*/  LOP3.LUT R169, R169, R136, RZ, 0xc0, !PT ;  /* 0x00000088a9a97212 */ /* 0x000fe200078ec0ff */
[----:B------:R-:W-:Y:S01]  /*7c60*/  FADD.FTZ R184, R184, R199 ;  /* 0x000000c7b8b87221 */ /* 0x000fe20000010000 */
[--C-:B------:R-:W-:Y:S01]  /*7c70*/  HSET2.LE.AND R176, R176, R243.reuse, PT ;  /* 0x000000f3b0b07233 */ /* 0x100fe20003803000 */
[----:B------:R-:W-:Y:S01]  /*7c80*/  FADD.FTZ R186, R186, R189 ;  /* 0x000000bdbaba7221 */ /* 0x000fe20000010000 */
[--C-:B------:R-:W-:Y:S01]  /*7c90*/  HSET2.LE.AND R177, R162, R243.reuse, PT ;  /* 0x000000f3a2b17233 */ /* 0x100fe20003803000 */
[----:B------:R-:W-:Y:S01]  /*7ca0*/  FADD.FTZ R194, R194, R191 ;  /* 0x000000bfc2c27221 */ /* 0x000fe20000010000 */
[--C-:B------:R-:W-:Y:S01]  /*7cb0*/  HSET2.LE.AND R179, R156, R243.reuse, PT ;  /* 0x000000f39cb37233 */ /* 0x100fe20003803000 */
[----:B------:R-:W-:Y:S01]  /*7cc0*/  FADD.FTZ R196, R197, R196 ;  /* 0x000000c4c5c47221 */ /* 0x000fe20000010000 */
[----:B------:R-:W-:Y:S01]  /*7cd0*/  HSET2.LE.AND R178, R178, R243, PT ;  /* 0x000000f3b2b27233 */ /* 0x000fe20003803000 */
[----:B------:R-:W-:Y:S01]  /*7ce0*/  FADD.FTZ R185, R185, R184 ;  /* 0x000000b8b9b97221 */ /* 0x000fe20000010000 */
[----:B------:R-:W-:Y:S01]  /*7cf0*/  F2FP.BF16.F32.PACK_AB R137, R161, R144 ;  /* 0x00000090a189723e */ /* 0x000fe200000010ff */
[----:B------:R-:W-:Y:S01]  /*7d00*/  FADD.FTZ R186, R187, R186 ;  /* 0x000000babbba7221 */ /* 0x000fe20000010000 */
[----:B------:R-:W-:Y:S01]  /*7d10*/  F2FP.BF16.F32.PACK_AB R138, R159, R147 ;  /* 0x000000939f8a723e */ /* 0x000fe200000010ff */
[----:B------:R-:W-:Y:S01]  /*7d20*/  FADD.FTZ R194, R195, R194 ;  /* 0x000000c2c3c27221 */ /* 0x000fe20000010000 */
[----:B------:R-:W-:Y:S01]  /*7d30*/  F2FP.BF16.F32.PACK_AB R141, R153, R244 ;  /* 0x000000f4998d723e */ /* 0x000fe200000010ff */
[----:B------:R-:W-:Y:S01]  /*7d40*/  FADD.FTZ R185, R252, R185 ;  /* 0x000000b9fcb97221 */ /* 0x000fe20000010000 */
[----:B-----5:R-:W-:Y:S02]  /*7d50*/  F2FP.BF16.F32.PACK_AB R140, R246, R167 ;  /* 0x000000a7f68c723e */ /* 0x020fe400000010ff */
[----:B------:R-:W-:Y:S02]  /*7d60*/  MOV R181, R161 ;  /* 0x000000a100b57202 */ /* 0x000fe40000000f00 */
[----:B------:R-:W-:Y:S02]  /*7d70*/  MOV R180, R163 ;  /* 0x000000a300b47202 */ /* 0x000fe40000000f00 */
[-C--:B---3--:R-:W-:Y:S01]  /*7d80*/  HMMA.16816.F32.BF16 R160, R168, R148.reuse, R4 ;  /* 0x00000094a8a0723c */ /* 0x088fe20000041804 */
[----:B------:R-:W-:Y:S04]  /*7d90*/  LDSM.16.MT88.4 R4, [R208+0xa800] ;  /* 0x00a80000d004783b */ /* 0x000fe80000004200 */
[----:B------:R-:W-:Y:S01]  /*7da0*/  LOP3.LUT R176, R176, R137, RZ, 0xc0, !PT ;  /* 0x00000089b0b07212 */ /* 0x000fe200078ec0ff */
[----:B------:R-:W-:Y:S01]  /*7db0*/  FADD.FTZ R185, R180, R185 ;  /* 0x000000b9b4b97221 */ /* 0x000fe20000010000 */
[----:B------:R-:W-:Y:S02]  /*7dc0*/  LOP3.LUT R177, R177, R138, RZ, 0xc0, !PT ;  /* 0x0000008ab1b17212 */ /* 0x000fe400078ec0ff */
[----:B------:R-:W1:Y:S02]  /*7dd0*/  LDSM.16.MT88.4 R136, [R209+0xa800] ;  /* 0x00a80000d188783b */ /* 0x000e640000004200 */
[----:B------:R-:W-:Y:S01]  /*7de0*/  LOP3.LUT R178, R178, R141, RZ, 0xc0, !PT ;  /* 0x0000008db2b27212 */ /* 0x000fe200078ec0ff */
[----:B------:R-:W-:Y:S01]  /*7df0*/  FADD.FTZ R200, R200, R185 ;  /* 0x000000b9c8c87221 */ /* 0x000fe20000010000 */
[----:B------:R-:W-:Y:S02]  /*7e00*/  LOP3.LUT R179, R179, R140, RZ, 0xc0, !PT ;  /* 0x0000008cb3b37212 */ /* 0x000fe400078ec0ff */
[----:B------:R-:W-:Y:S02]  /*7e10*/  MOV R182, R159 ;  /* 0x0000009f00b67202 */ /* 0x000fe40000000f00 */
[----:B------:R-:W-:Y:S02]  /*7e20*/  MOV R183, R153 ;  /* 0x0000009900b77202 */ /* 0x000fe40000000f00 */
[----:B------:R-:W-:Y:S01]  /*7e30*/  MOV R0, R3 ;  /* 0x0000000300007202 */ /* 0x000fe20000000f00 */
[C---:B------:R-:W-:Y:S01]  /*7e40*/  HMMA.16816.F32.BF16 R156, R176.reuse, R148, R8 ;  /* 0x00000094b09c723c */ /* 0x040fe20000041808 */
[----:B------:R-:W3:Y:S03]  /*7e50*/  LDSM.16.MT88.4 R8, [R212+0xb800] ;  /* 0x00b80000d408783b */ /* 0x000ee60000004200 */
[----:B------:R-:W-:Y:S02]  /*7e60*/  MOV R2, R165 ;  /* 0x000000a500027202 */ /* 0x000fe40000000f00 */
[-C--:B------:R-:W-:Y:S03]  /*7e70*/  HMMA.16816.F32.BF16 R152, R176, R150.reuse, R12 ;  /* 0x00000096b098723c */ /* 0x080fe6000004180c */
[----:B------:R-:W4:Y:S03]  /*7e80*/  LDSM.16.MT88.4 R12, [R210+0xb800] ;  /* 0x00b80000d20c783b */ /* 0x000f260000004200 */
[C---:B------:R-:W-:Y:S05]  /*7e90*/  HMMA.16816.F32.BF16 R148, R168.reuse, R150, R16 ;  /* 0x00000096a894723c */ /* 0x040fea0000041810 */
[----:B------:R-:W5:Y:S01]  /*7ea0*/  LDSM.16.MT88.4 R16, [R209+0xb800] ;  /* 0x00b80000d110783b */ /* 0x000f620000004200 */
[-C--:B--2---:R-:W-:Y:S06]  /*7eb0*/  HMMA.16816.F32.BF16 R36, R168, R132.reuse, R36 ;  /* 0x00000084a824723c */ /* 0x084fec0000041824 */
        /* <DEDUP_REMOVED lines=9> */
[-C--:B------:R-:W-:Y:S05]  /*7f50*/  HMMA.16816.F32.BF16 R76, R176, R6.reuse, R76 ;  /* 0x00000006b04c723c */ /* 0x080fea000004184c */
[----:B------:R-:W-:Y:S01]  /*7f60*/  MOV R4, R147 ;  /* 0x0000009300047202 */ /* 0x000fe20000000f00 */
[C---:B------:R-:W-:Y:S05]  /*7f70*/  HMMA.16816.F32.BF16 R80, R168.reuse, R6, R80 ;  /* 0x00000006a850723c */ /* 0x040fea0000041850 */
[----:B------:R-:W-:Y:S01]  /*7f80*/  MOV R5, R145 ;  /* 0x0000009100057202 */ /* 0x000fe20000000f00 */
[-C--:B---3--:R-:W-:Y:S05]  /*7f90*/  HMMA.16816.F32.BF16 R84, R168, R8.reuse, R84 ;  /* 0x00000008a854723c */ /* 0x088fea0000041854 */
[----:B------:R-:W-:Y:S01]  /*7fa0*/  MOV R7, R144 ;  /* 0x0000009000077202 */ /* 0x000fe20000000f00 */
[C---:B------:R-:W-:Y:S05]  /*7fb0*/  HMMA.16816.F32.BF16 R88, R176.reuse, R8, R88 ;  /* 0x00000008b058723c */ /* 0x040fea0000041858 */
[----:B------:R-:W-:Y:S01]  /*7fc0*/  FADD.FTZ R196, R4, R196 ;  /* 0x000000c404c47221 */ /* 0x000fe20000010000 */
[-C--:B------:R-:W-:Y:S05]  /*7fd0*/  HMMA.16816.F32.BF16 R144, R176, R10.reuse, R32 ;  /* 0x0000000ab090723c */ /* 0x080fea0000041820 */
[----:B------:R-:W-:Y:S01]  /*7fe0*/  FADD.FTZ R5, R5, R186 ;  /* 0x000000ba05057221 */ /* 0x000fe20000010000 */
[C---:B------:R-:W-:Y:S05]  /*7ff0*/  HMMA.16816.F32.BF16 R92, R168.reuse, R10, R92 ;  /* 0x0000000aa85c723c */ /* 0x040fea000004185c */
[----:B------:R-:W-:Y:S01]  /*8000*/  FADD.FTZ R194, R7, R194 ;  /* 0x000000c207c27221 */ /* 0x000fe20000010000 */
[-C--:B----4-:R-:W-:Y:S05]  /*8010*/  HMMA.16816.F32.BF16 R96, R168, R12.reuse, R96 ;  /* 0x0000000ca860723c */ /* 0x090fea0000041860 */
[----:B------:R-:W-:Y:S01]  /*8020*/  FADD.FTZ R196, R182, R196 ;  /* 0x000000c4b6c47221 */ /* 0x000fe20000010000 */
[C---:B------:R-:W-:Y:S05]  /*8030*/  HMMA.16816.F32.BF16 R100, R176.reuse, R12, R100 ;  /* 0x0000000cb064723c */ /* 0x040fea0000041864 */
[----:B------:R-:W-:Y:S01]  /*8040*/  FADD.FTZ R5, R248, R5 ;  /* 0x00000005f8057221 */ /* 0x000fe20000010000 */
[-C--:B------:R-:W-:Y:S05]  /*8050*/  HMMA.16816.F32.BF16 R140, R176, R14.reuse, R20 ;  /* 0x0000000eb08c723c */ /* 0x080fea0000041814 */
[----:B------:R-:W-:Y:S01]  /*8060*/  FADD.FTZ R194, R181, R194 ;  /* 0x000000c2b5c27221 */ /* 0x000fe20000010000 */
[C---:B------:R-:W-:Y:S05]  /*8070*/  HMMA.16816.F32.BF16 R104, R168.reuse, R14, R104 ;  /* 0x0000000ea868723c */ /* 0x040fea0000041868 */
[----:B------:R-:W-:Y:S01]  /*8080*/  FADD.FTZ R167, R167, R196 ;  /* 0x000000c4a7a77221 */ /* 0x000fe20000010000 */
[-C--:B-----5:R-:W-:Y:S05]  /*8090*/  HMMA.16816.F32.BF16 R136, R168, R16.reuse, R24 ;  /* 0x00000010a888723c */ /* 0x0a0fea0000041818 */
        /* <DEDUP_REMOVED lines=11> */
[-C--:B------:R-:W-:Y:S06]  /*8150*/  HMMA.16816.F32.BF16 R124, R176, R174.reuse, R124 ;  /* 0x000000aeb07c723c */ /* 0x080fec000004187c */
[----:B------:R-:W-:Y:S07]  /*8160*/  HMMA.16816.F32.BF16 R128, R168, R174, R128 ;  /* 0x000000aea880723c */ /* 0x000fee0000041880 */
[----:B------:R-:W-:Y:S01]  /*8170*/  MOV R169, R164 ;  /* 0x000000a400a97202 */ /* 0x000fe20000000f00 */
[----:B------:R-:W-:Y:S01]  /*8180*/  FADD.FTZ R171, R203, R200 ;  /* 0x000000c8cbab7221 */ /* 0x000fe20000010000 */
[----:B------:R-:W-:Y:S04]  /*8190*/  @!UPT UIADD3 URZ, URZ, URZ, URZ ;  /* 0x0000003f3f3ff290 */ /* 0x000fe8000fffe03f */
[----:B------:R-:W-:Y:S11]  /*81a0*/  @P2 BRA `(.L_x_1679) ;  /* 0xffffffd000c02947 */ /* 0x000ff6000383ffff */
.L_x_1678:
[----:B------:R-:W1:Y:S01]  /*81b0*/  SHFL.BFLY PT, R0, R171, 0x2, 0x1f ;  /* 0x0c401f00ab007f89 */ /* 0x000e6200000e0000 */
[----:B------:R-:W-:Y:S01]  /*81c0*/  MOV R10, 0x3f800000 ;  /* 0x3f800000000a7802 */ /* 0x000fe20000000f00 */
[----:B------:R-:W-:Y:S01]  /*81d0*/  ULDC UR4, c[0x0][0x38c] ;  /* 0x0000e30000047ab9 */ /* 0x000fe20000000800 */
[----:B------:R-:W-:Y:S01]  /*81e0*/  MOV R11, 0x3f800000 ;  /* 0x3f800000000b7802 */ /* 0x000fe20000000f00 */
[----:B------:R-:W2:Y:S01]  /*81f0*/  SHFL.BFLY PT, R5, R244, 0x2, 0x1f ;  /* 0x0c401f00f4057f89 */ /* 0x000ea200000e0000 */
[----:B------:R-:W-:-:S03]  /*8200*/  UMOV UR5, 0x400 ;  /* 0x0000040000057882 */ /* 0x000fc60000000000 */
[----:B------:R-:W3:Y:S04]  /*8210*/  SHFL.BFLY PT, R4, R249, 0x2, 0x1f ;  /* 0x0c401f00f9047f89 */ /* 0x000ee800000e0000 */
[----:B------:R-:W4:Y:S01]  /*8220*/  SHFL.BFLY PT, R8, R247, 0x2, 0x1f ;  /* 0x0c401f00f7087f89 */ /* 0x000f2200000e0000 */
[----:B-1----:R-:W-:Y:S02]  /*8230*/  FADD.FTZ R7, R0, R171 ;  /* 0x000000ab00077221 */ /* 0x002fe40000010000 */
[----:B------:R-:W1:Y:S01]  /*8240*/  S2R R0, SR_TID.X ;  /* 0x0000000000007919 */ /* 0x000e620000002100 */
[----:B--2---:R-:W-:Y:S02]  /*8250*/  FADD.FTZ R5, R5, R244 ;  /* 0x000000f405057221 */ /* 0x004fe40000010000 */
[----:B------:R-:W2:Y:S01]  /*8260*/  SHFL.BFLY PT, R2, R7, 0x1, 0x1f ;  /* 0x0c201f0007027f89 */ /* 0x000ea200000e0000 */
[----:B---3--:R-:W-:-:S03]  /*8270*/  FADD.FTZ R4, R4, R249 ;  /* 0x000000f904047221 */ /* 0x008fc60000010000 */
[----:B------:R-:W3:Y:S01]  /*8280*/  SHFL.BFLY PT, R6, R5, 0x1, 0x1f ;  /* 0x0c201f0005067f89 */ /* 0x000ee200000e0000 */
[----:B----4-:R-:W-:-:S03]  /*8290*/  FADD.FTZ R13, R8, R247 ;  /* 0x000000f7080d7221 */ /* 0x010fc60000010000 */
[----:B------:R-:W4:Y:S04]  /*82a0*/  SHFL.BFLY PT, R15, R4, 0x1, 0x1f ;  /* 0x0c201f00040f7f89 */ /* 0x000f2800000e0000 */
[----:B------:R-:W5:Y:S01]  /*82b0*/  SHFL.BFLY PT, R12, R13, 0x1, 0x1f ;  /* 0x0c201f000d0c7f89 */ /* 0x000f6200000e0000 */
[----:B--2---:R-:W-:Y:S01]  /*82c0*/  FADD.FTZ R2, R7, R2 ;  /* 0x0000000207027221 */ /* 0x004fe20000010000 */
[----:B---3--:R-:W-:Y:S01]  /*82d0*/  FADD.FTZ R6, R5, R6 ;  /* 0x0000000605067221 */ /* 0x008fe20000010000 */
[----:B-1----:R-:W-:-:S03]  /*82e0*/  SHF.R.S32.HI R5, RZ, 0x1f, R0 ;  /* 0x0000001fff057819 */ /* 0x002fc60000011400 */
[----:B------:R-:W-:Y:S01]  /*82f0*/  FSETP.NE.FTZ.AND P5, PT, R2, RZ, PT ;  /* 0x000000ff0200720b */ /* 0x000fe20003fb5000 */
[----:B----4-:R-:W-:Y:S01]  /*8300*/  FADD.FTZ R15, R4, R15 ;  /* 0x0000000f040f7221 */ /* 0x010fe20000010000 */
[----:B------:R-:W-:Y:S02]  /*8310*/  LEA.HI R9, R5, R0, RZ, 0x2 ;  /* 0x0000000005097211 */ /* 0x000fe400078f10ff */
[----:B------:R-:W-:Y:S01]  /*8320*/  FSETP.NE.FTZ.AND P4, PT, R6, RZ, PT ;  /* 0x000000ff0600720b */ /* 0x000fe20003f95000 */
[----:B-----5:R-:W-:Y:S01]  /*8330*/  FADD.FTZ R4, R13, R12 ;  /* 0x0000000c0d047221 */ /* 0x020fe20000010000 */
[--C-:B------:R-:W-:Y:S02]  /*8340*/  SHF.R.S32.HI R8, RZ, 0x2, R9.reuse ;  /* 0x00000002ff087819 */ /* 0x100fe40000011409 */
[----:B------:R-:W-:Y:S02]  /*8350*/  SHF.R.S32.HI R7, RZ, 0x1f, R9 ;  /* 0x0000001fff077819 */ /* 0x000fe40000011409 */
[----:B------:R-:W-:-:S02]  /*8360*/  FSETP.NE.FTZ.AND P3, PT, R15, RZ, PT ;  /* 0x000000ff0f00720b */ /* 0x000fc40003f75000 */
[----:B------:R-:W-:Y:S01]  /*8370*/  LEA.HI R7, R7, R8, RZ, 0x3 ;  /* 0x0000000807077211 */ /* 0x000fe200078f18ff */
[----:B------:R-:W1:Y:S01]  /*8380*/  @P5 MUFU.RCP R10, R2 ;  /* 0x00000002000a5308 */ /* 0x000e620000001000 */
[----:B------:R-:W-:Y:S02]  /*8390*/  FSETP.NE.FTZ.AND P6, PT, R4, RZ, PT ;  /* 0x000000ff0400720b */ /* 0x000fe40003fd5000 */
[----:B------:R-:W-:Y:S02]  /*83a0*/  LOP3.LUT R9, R9, 0x3ffffffc, RZ, 0xc0, !PT ;  /* 0x3ffffffc09097812 */ /* 0x000fe400078ec0ff */
[----:B------:R-:W-:Y:S02]  /*83b0*/  LOP3.LUT R7, R7, 0xfffffff8, RZ, 0xc0, !PT ;  /* 0xfffffff807077812 */ /* 0x000fe400078ec0ff */
[-C--:B------:R-:W-:Y:S01]  /*83c0*/  LEA.HI R5, R5, R0.reuse, RZ, 0x5 ;  /* 0x0000000005057211 */ /* 0x080fe200078f28ff */
[----:B------:R-:W2:Y:S01]  /*83d0*/  @P4 MUFU.RCP R11, R6 ;  /* 0x00000006000b4308 */ /* 0x000ea20000001000 */
[----:B------:R-:W-:-:S02]  /*83e0*/  IADD3 R9, -R9, R0, RZ ;  /* 0x0000000009097210 */ /* 0x000fc40007ffe1ff */
[----:B------:R-:W-:Y:S02]  /*83f0*/  IADD3 R7, R8, -R7, RZ ;  /* 0x8000000708077210 */ /* 0x000fe40007ffe0ff */
[----:B------:R-:W-:Y:S02]  /*8400*/  MOV R0, 0x3f800000 ;  /* 0x3f80000000007802 */ /* 0x000fe40000000f00 */
[----:B------:R-:W-:Y:S01]  /*8410*/  MOV R8, 0x3f800000 ;  /* 0x3f80000000087802 */ /* 0x000fe20000000f00 */
[----:B-1----:R-:W-:Y:S01]  /*8420*/  FMUL.FTZ R10, R10, UR4 ;  /* 0x000000040a0a7c20 */ /* 0x002fe20008410000 */
[----:B------:R-:W-:Y:S02]  /*8430*/  R2P PR, R7, 0x6 ;  /* 0x0000000607007804 */ /* 0x000fe40000000000 */
[----:B------:R-:W1:Y:S01]  /*8440*/  @P3 MUFU.RCP R0, R15 ;  /* 0x0000000f00003308 */ /* 0x000e620000001000 */
[----:B------:R-:W-:Y:S01]  /*8450*/  SHF.R.S32.HI R12, RZ, 0x5, R5 ;  /* 0x00000005ff0c7819 */ /* 0x000fe20000011405 */
[C---:B------:R-:W-:Y:S01]  /*8460*/  FMUL.FTZ R160, R10.reuse, R160 ;  /* 0x000000a00aa07220 */ /* 0x040fe20000410000 */
[C---:B------:R-:W-:Y:S01]  /*8470*/  FMUL.FTZ R161, R10.reuse, R161 ;  /* 0x000000a10aa17220 */ /* 0x040fe20000410000 */
[C---:B------:R-:W-:Y:S01]  /*8480*/  FMUL.FTZ R148, R10.reuse, R148 ;  /* 0x000000940a947220 */ /* 0x040fe20000410000 */
[C---:B------:R-:W-:Y:S01]  /*8490*/  FMUL.FTZ R149, R10.reuse, R149 ;  /* 0x000000950a957220 */ /* 0x040fe20000410000 */
[----:B--2---:R-:W-:Y:S01]  /*84a0*/  FMUL.FTZ R11, R11, UR4 ;  /* 0x000000040b0b7c20 */ /* 0x004fe20008410000 */
        /* <DEDUP_REMOVED lines=34> */
[----:B------:R-:W-:Y:S01]  /*86d0*/  LOP3.LUT R7, R7, 0x1, RZ, 0xc0, !PT ;  /* 0x0000000107077812 */ /* 0x000fe200078ec0ff */
[C---:B------:R-:W-:Y:S01]  /*86e0*/  FMUL.FTZ R163, R11.reuse, R163 ;  /* 0x000000a30ba37220 */ /* 0x040fe20000410000 */
[----:B------:R-:W-:Y:S01]  /*86f0*/  LOP3.LUT R10, R10, 0x1c0, RZ, 0xc0, !PT ;  /* 0x000001c00a0a7812 */ /* 0x000fe200078ec0ff */
[C---:B------:R-:W-:Y:S01]  /*8700*/  FMUL.FTZ R150, R11.reuse, R150 ;  /* 0x000000960b967220 */ /* 0x040fe20000410000 */
[----:B------:R-:W-:Y:S01]  /*8710*/  LEA R9, R12, R9, 0x9 ;  /* 0x000000090c097211 */ /* 0x000fe200078e48ff */
[----:B------:R-:W-:Y:S01]  /*8720*/  FMUL.FTZ R151, R11, R151 ;  /* 0x000000970b977220 */ /* 0x000fe20000410000 */
[----:B------:R-:W-:Y:S01]  /*8730*/  LEA.HI R10, R10, R10, RZ, 0x1d ;  /* 0x0000000a0a0a7211 */ /* 0x000fe200078fe8ff */
[C---:B------:R-:W-:Y:S01]  /*8740*/  FMUL.FTZ R156, R0.reuse, R156 ;  /* 0x0000009c009c7220 */ /* 0x040fe20000410000 */
[----:B------:R-:W-:Y:S01]  /*8750*/  ISETP.NE.U32.AND P0, PT, R7, 0x1, PT ;  /* 0x000000010700780c */ /* 0x000fe20003f05070 */
[----:B-1----:R-:W-:Y:S01]  /*8760*/  ULEA UR4, UR4, UR5, 0x18 ;  /* 0x0000000504047291 */ /* 0x002fe2000f8ec03f */
[----:B------:R-:W-:Y:S01]  /*8770*/  LEA R9, R9, R10, 0x1 ;  /* 0x0000000a09097211 */ /* 0x000fe200078e08ff */
[----:B------:R-:W-:Y:S01]  /*8780*/  FMUL.FTZ R157, R0, R157 ;  /* 0x0000009d009d7220 */ /* 0x000fe20000410000 */
[----:B------:R-:W-:Y:S01]  /*8790*/  MOV R7, 0x20 ;  /* 0x0000002000077802 */ /* 0x000fe20000000f00 */
[C---:B------:R-:W-:Y:S01]  /*87a0*/  FMUL.FTZ R158, R8.reuse, R158 ;  /* 0x0000009e089e7220 */ /* 0x040fe20000410000 */
[----:B------:R-:W-:Y:S01]  /*87b0*/  FMUL.FTZ R159, R8, R159 ;  /* 0x0000009f089f7220 */ /* 0x000fe20000410000 */
[----:B------:R-:W-:Y:S01]  /*87c0*/  LEA R9, R9, UR4, 0x1 ;  /* 0x0000000409097c11 */ /* 0x000fe2000f8e08ff */
[C---:B------:R-:W-:Y:S01]  /*87d0*/  FMUL.FTZ R152, R0.reuse, R152 ;  /* 0x0000009800987220 */ /* 0x040fe20000410000 */
[----:B------:R-:W-:Y:S01]  /*87e0*/  FMUL.FTZ R153, R0, R153 ;  /* 0x0000009900997220 */ /* 0x000fe20000410000 */
[C---:B------:R-:W-:Y:S01]  /*87f0*/  FMUL.FTZ R154, R8.reuse, R154 ;  /* 0x0000009a089a7220 */ /* 0x040fe20000410000 */
[----:B------:R-:W-:Y:S01]  /*8800*/  FMUL.FTZ R155, R8, R155 ;  /* 0x0000009b089b7220 */ /* 0x000fe20000410000 */
[----:B------:R-:W-:Y:S01]  /*8810*/  IADD3 R5, R9, -0x10, RZ ;  /* 0xfffffff009057810 */ /* 0x000fe20007ffe0ff */
[C---:B------:R-:W-:Y:S01]  /*8820*/  FMUL.FTZ R38, R11.reuse, R38 ;  /* 0x000000260b267220 */ /* 0x040fe20000410000 */
[----:B------:R-:W-:Y:S01]  /*8830*/  FMUL.FTZ R39, R11, R39 ;  /* 0x000000270b277220 */ /* 0x000fe20000410000 */
[----:B------:R-:W-:Y:S01]  /*8840*/  @P0 IADD3 R5, R9, 0x10, RZ ;  /* 0x0000001009050810 */ /* 0x000fe20007ffe0ff */
[----:B------:R-:W-:Y:S01]  /*8850*/  FMUL.FTZ R50, R11, R50 ;  /* 0x000000320b327220 */ /* 0x000fe20000410000 */
[----:B------:R-:W-:Y:S01]  /*8860*/  SEL R10, R7, 0xffffffe0, !P1 ;  /* 0xffffffe0070a7807 */ /* 0x000fe20004800000 */
[----:B------:R-:W-:Y:S01]  /*8870*/  FMUL.FTZ R51, R11, R51 ;  /* 0x000000330b337220 */ /* 0x000fe20000410000 */
[----:B------:R-:W-:Y:S01]  /*8880*/  F2FP.BF16.F32.PACK_AB R160, R161, R160 ;  /* 0x000000a0a1a0723e */ /* 0x000fe200000010ff */
[C---:B------:R-:W-:Y:S01]  /*8890*/  FMUL.FTZ R40, R0.reuse, R40 ;  /* 0x0000002800287220 */ /* 0x040fe20000410000 */
[----:B------:R-:W-:Y:S01]  /*88a0*/  F2FP.BF16.F32.PACK_AB R162, R163, R162 ;  /* 0x000000a2a3a2723e */ /* 0x000fe200000010ff */
[----:B------:R-:W-:Y:S01]  /*88b0*/  FMUL.FTZ R41, R0, R41 ;  /* 0x0000002900297220 */ /* 0x000fe20000410000 */
[----:B------:R-:W-:Y:S01]  /*88c0*/  MOV R13, 0x40 ;  /* 0x00000040000d7802 */ /* 0x000fe20000000f00 */
[C---:B------:R-:W-:Y:S01]  /*88d0*/  FMUL.FTZ R42, R8.reuse, R42 ;  /* 0x0000002a082a7220 */ /* 0x040fe20000410000 */
[----:B------:R-:W-:Y:S01]  /*88e0*/  FMUL.FTZ R43, R8, R43 ;  /* 0x0000002b082b7220 */ /* 0x000fe20000410000 */
[----:B------:R-:W-:Y:S01]  /*88f0*/  F2FP.BF16.F32.PACK_AB R148, R149, R148 ;  /* 0x000000949594723e */ /* 0x000fe200000010ff */
[C---:B------:R-:W-:Y:S01]  /*8900*/  FMUL.FTZ R44, R0.reuse, R44 ;  /* 0x0000002c002c7220 */ /* 0x040fe20000410000 */
[----:B------:R-:W-:Y:S01]  /*8910*/  F2FP.BF16.F32.PACK_AB R150, R151, R150 ;  /* 0x000000969796723e */ /* 0x000fe200000010ff */
[----:B------:R-:W-:Y:S01]  /*8920*/  FMUL.FTZ R45, R0, R45 ;  /* 0x0000002d002d7220 */ /* 0x000fe20000410000 */
[C---:B------:R-:W-:Y:S01]  /*8930*/  FMUL.FTZ R46, R8.reuse, R46 ;  /* 0x0000002e082e7220 */ /* 0x040fe20000410000 */
        /* <DEDUP_REMOVED lines=8> */
[----:B------:R-:W-:Y:S01]  /*89c0*/  FMUL.FTZ R67, R11, R67 ;  /* 0x000000430b437220 */ /* 0x000fe20000410000 */
[----:B------:R-:W-:Y:S01]  /*89d0*/  IADD3 R7, R9, R10, RZ ;  /* 0x0000000a09077210 */ /* 0x000fe20007ffe0ff */
[----:B------:R-:W-:Y:S01]  /*89e0*/  FMUL.FTZ R56, R0, R56 ;  /* 0x0000003800387220 */ /* 0x000fe20000410000 */
[----:B------:R-:W-:Y:S01]  /*89f0*/  IADD3 R17, R10, R5, RZ ;  /* 0x000000050a117210 */ /* 0x000fe20007ffe0ff */
[----:B------:R-:W-:Y:S01]  /*8a00*/  FMUL.FTZ R57, R0, R57 ;  /* 0x0000003900397220 */ /* 0x000fe20000410000 */
[----:B------:R-:W-:Y:S01]  /*8a10*/  F2FP.BF16.F32.PACK_AB R36, R37, R36 ;  /* 0x000000242524723e */ /* 0x000fe200000010ff */
[C---:B------:R-:W-:Y:S01]  /*8a20*/  FMUL.FTZ R58, R8.reuse, R58 ;  /* 0x0000003a083a7220 */ /* 0x040fe20000410000 */
[----:B------:R-:W-:Y:S01]  /*8a30*/  F2FP.BF16.F32.PACK_AB R38, R39, R38 ;  /* 0x000000262726723e */ /* 0x000fe200000010ff */
[----:B------:R-:W-:Y:S01]  /*8a40*/  FMUL.FTZ R59, R8, R59 ;  /* 0x0000003b083b7220 */ /* 0x000fe20000410000 */
[----:B------:R-:W-:Y:S01]  /*8a50*/  SEL R10, R13, 0xffffffc0, !P2 ;  /* 0xffffffc00d0a7807 */ /* 0x000fe20005000000 */
[----:B------:R-:W-:Y:S01]  /*8a60*/  STS [R9], R160 ;  /* 0x000000a009007388 */ /* 0x000fe20000000800 */
[----:B------:R-:W-:Y:S01]  /*8a70*/  F2FP.BF16.F32.PACK_AB R48, R49, R48 ;  /* 0x000000303130723e */ /* 0x000fe200000010ff */
[C---:B------:R-:W-:Y:S01]  /*8a80*/  FMUL.FTZ R60, R0.reuse, R60 ;  /* 0x0000003c003c7220 */ /* 0x040fe20000410000 */
[----:B------:R-:W-:Y:S01]  /*8a90*/  F2FP.BF16.F32.PACK_AB R50, R51, R50 ;  /* 0x000000323332723e */ /* 0x000fe200000010ff */
[----:B------:R-:W-:Y:S01]  /*8aa0*/  STS [R9+0x400], R162 ;  /* 0x000400a209007388 */ /* 0x000fe20000000800 */
[----:B------:R-:W-:Y:S01]  /*8ab0*/  FMUL.FTZ R61, R0, R61 ;  /* 0x0000003d003d7220 */ /* 0x000fe20000410000 */
[C---:B------:R-:W-:Y:S01]  /*8ac0*/  FMUL.FTZ R62, R8.reuse, R62 ;  /* 0x0000003e083e7220 */ /* 0x040fe20000410000 */
[----:B------:R-:W-:Y:S01]  /*8ad0*/  FMUL.FTZ R63, R8, R63 ;  /* 0x0000003f083f7220 */ /* 0x000fe20000410000 */
[----:B------:R-:W-:Y:S01]  /*8ae0*/  F2FP.BF16.F32.PACK_AB R40, R41, R40 ;  /* 0x000000282928723e */ /* 0x000fe200000010ff */
[----:B------:R-:W-:Y:S01]  /*8af0*/  STS [R5], R148 ;  /* 0x0000009405007388 */ /* 0x000fe20000000800 */
[----:B------:R-:W-:Y:S01]  /*8b00*/  F2FP.BF16.F32.PACK_AB R42, R43, R42 ;  /* 0x0000002a2b2a723e */ /* 0x000fe200000010ff */
[C---:B------:R-:W-:Y:S01]  /*8b10*/  FMUL.FTZ R70, R11.reuse, R70 ;  /* 0x000000460b467220 */ /* 0x040fe20000410000 */
[----:B------:R-:W-:Y:S01]  /*8b20*/  FMUL.FTZ R71, R11, R71 ;  /* 0x000000470b477220 */ /* 0x000fe20000410000 */
[----:B------:R-:W-:Y:S01]  /*8b30*/  STS [R5+0x400], R150 ;  /* 0x0004009605007388 */ /* 0x000fe20000000800 */
[----:B------:R-:W-:Y:S01]  /*8b40*/  F2FP.BF16.F32.PACK_AB R44, R45, R44 ;  /* 0x0000002c2d2c723e */ /* 0x000fe200000010ff */
[----:B------:R-:W-:Y:S01]  /*8b50*/  FMUL.FTZ R82, R11, R82 ;  /* 0x000000520b527220 */ /* 0x000fe20000410000 */
[----:B------:R-:W-:Y:S01]  /*8b60*/  F2FP.BF16.F32.PACK_AB R46, R47, R46 ;  /* 0x0000002e2f2e723e */ /* 0x000fe200000010ff */
[----:B------:R-:W-:Y:S01]  /*8b70*/  STS [R9+0x2000], R156 ;  /* 0x0020009c09007388 */ /* 0x000fe20000000800 */
[----:B------:R-:W-:Y:S01]  /*8b80*/  FMUL.FTZ R83, R11, R83 ;  /* 0x000000530b537220 */ /* 0x000fe20000410000 */
[----:B------:R-:W-:Y:S01]  /*8b90*/  F2FP.BF16.F32.PACK_AB R52, R53, R52 ;  /* 0x000000343534723e */ /* 0x000fe200000010ff */
[C---:B------:R-:W-:Y:S01]  /*8ba0*/  FMUL.FTZ R72, R0.reuse, R72 ;  /* 0x0000004800487220 */ /* 0x040fe20000410000 */
[----:B------:R-:W-:Y:S01]  /*8bb0*/  STS [R9+0x2400], R158 ;  /* 0x0024009e09007388 */ /* 0x000fe20000000800 */
[----:B------:R-:W-:Y:S01]  /*8bc0*/  F2FP.BF16.F32.PACK_AB R54, R55, R54 ;  /* 0x000000363736723e */ /* 0x000fe200000010ff */
[----:B------:R-:W-:Y:S01]  /*8bd0*/  FMUL.FTZ R73, R0, R73 ;  /* 0x0000004900497220 */ /* 0x000fe20000410000 */
[----:B------:R-:W-:Y:S01]  /*8be0*/  IADD3 R13, R9, R10, RZ ;  /* 0x0000000a090d7210 */ /* 0x000fe20007ffe0ff */
[----:B------:R-:W-:Y:S01]  /*8bf0*/  STS [R5+0x2000], R152 ;  /* 0x0020009805007388 */ /* 0x000fe20000000800 */
[C---:B------:R-:W-:Y:S01]  /*8c00*/  FMUL.FTZ R74, R8.reuse, R74 ;  /* 0x0000004a084a7220 */ /* 0x040fe20000410000 */
[----:B------:R-:W-:Y:S01]  /*8c10*/  FMUL.FTZ R75, R8, R75 ;  /* 0x0000004b084b7220 */ /* 0x000fe20000410000 */
[----:B------:R-:W-:Y:S01]  /*8c20*/  F2FP.BF16.F32.PACK_AB R64, R65, R64 ;  /* 0x000000404140723e */ /* 0x000fe200000010ff */
[----:B------:R-:W-:Y:S01]  /*8c30*/  STS [R5+0x2400], R154 ;  /* 0x0024009a05007388 */ /* 0x000fe20000000800 */
[----:B------:R-:W-:Y:S01]  /*8c40*/  F2FP.BF16.F32.PACK_AB R66, R67, R66 ;  /* 0x000000424342723e */ /* 0x000fe200000010ff */
[----:B------:R-:W-:Y:S01]  /*8c50*/  FMUL.FTZ R76, R0, R76 ;  /* 0x0000004c004c7220 */ /* 0x000fe20000410000 */
[----:B------:R-:W-:Y:S01]  /*8c60*/  IADD3 R19, R10, R5, RZ ;  /* 0x000000050a137210 */ /* 0x000fe20007ffe0ff */
[----:B------:R-:W-:Y:S01]  /*8c70*/  STS [R7], R36 ;  /* 0x0000002407007388 */ /* 0x000fe20000000800 */
[----:B------:R-:W-:Y:S01]  /*8c80*/  FMUL.FTZ R77, R0, R77 ;  /* 0x0000004d004d7220 */ /* 0x000fe20000410000 */
[C---:B------:R-:W-:Y:S01]  /*8c90*/  FMUL.FTZ R78, R8.reuse, R78 ;  /* 0x0000004e084e7220 */ /* 0x040fe20000410000 */
[----:B------:R-:W-:Y:S01]  /*8ca0*/  FMUL.FTZ R79, R8, R79 ;  /* 0x0000004f084f7220 */ /* 0x000fe20000410000 */
[----:B------:R-:W-:Y:S01]  /*8cb0*/  STS [R7+0x400], R38 ;  /* 0x0004002607007388 */ /* 0x000fe20000000800 */
[----:B------:R-:W-:Y:S01]  /*8cc0*/  F2FP.BF16.F32.PACK_AB R56, R57, R56 ;  /* 0x000000383938723e */ /* 0x000fe200000010ff */
[----:B------:R-:W-:Y:S01]  /*8cd0*/  FMUL.FTZ R86, R11, R86 ;  /* 0x000000560b567220 */ /* 0x000fe20000410000 */
[----:B------:R-:W-:Y:S01]  /*8ce0*/  F2FP.BF16.F32.PACK_AB R58, R59, R58 ;  /* 0x0000003a3b3a723e */ /* 0x000fe200000010ff */
[----:B------:R-:W-:Y:S01]  /*8cf0*/  STS [R17], R48 ;  /* 0x0000003011007388 */ /* 0x000fe20000000800 */
[----:B------:R-:W-:Y:S01]  /*8d00*/  FMUL.FTZ R87, R11, R87 ;  /* 0x000000570b577220 */ /* 0x000fe20000410000 */
[----:B------:R-:W-:Y:S01]  /*8d10*/  F2FP.BF16.F32.PACK_AB R60, R61, R60 ;  /* 0x0000003c3d3c723e */ /* 0x000fe200000010ff */
[----:B------:R-:W-:Y:S01]  /*8d20*/  FMUL.FTZ R94, R11, R94 ;  /* 0x0000005e0b5e7220 */ /* 0x000fe20000410000 */
[----:B------:R-:W-:Y:S01]  /*8d30*/  STS [R17+0x400], R50 ;  /* 0x0004003211007388 */ /* 0x000fe20000000800 */
[----:B------:R-:W-:Y:S01]  /*8d40*/  F2FP.BF16.F32.PACK_AB R62, R63, R62 ;  /* 0x0000003e3f3e723e */ /* 0x000fe200000010ff */
[----:B------:R-:W-:Y:S01]  /*8d50*/  FMUL.FTZ R95, R11, R95 ;  /* 0x0000005f0b5f7220 */ /* 0x000fe20000410000 */
[----:B------:R-:W-:Y:S01]  /*8d60*/  F2FP.BF16.F32.PACK_AB R68, R69, R68 ;  /* 0x000000444544723e */ /* 0x000fe200000010ff */
[----:B------:R-:W-:Y:S01]  /*8d70*/  STS [R7+0x2000], R40 ;  /* 0x0020002807007388 */ /* 0x000fe20000000800 */
[----:B------:R-:W-:Y:S01]  /*8d80*/  F2FP.BF16.F32.PACK_AB R70, R71, R70 ;  /* 0x000000464746723e */ /* 0x000fe200000010ff */
[C---:B------:R-:W-:Y:S01]  /*8d90*/  FMUL.FTZ R88, R0.reuse, R88 ;  /* 0x0000005800587220 */ /* 0x040fe20000410000 */
[----:B------:R-:W-:Y:S01]  /*8da0*/  IADD3 R23, R7, R10, RZ ;  /* 0x0000000a07177210 */ /* 0x000fe20007ffe0ff */
[----:B------:R-:W-:Y:S01]  /*8db0*/  STS [R7+0x2400], R42 ;  /* 0x0024002a07007388 */ /* 0x000fe20000000800 */
[----:B------:R-:W-:Y:S01]  /*8dc0*/  FMUL.FTZ R89, R0, R89 ;  /* 0x0000005900597220 */ /* 0x000fe20000410000 */
[C---:B------:R-:W-:Y:S01]  /*8dd0*/  FMUL.FTZ R90, R8.reuse, R90 ;  /* 0x0000005a085a7220 */ /* 0x040fe20000410000 */
[----:B------:R-:W-:Y:S01]  /*8de0*/  FMUL.FTZ R91, R8, R91 ;  /* 0x0000005b085b7220 */ /* 0x000fe20000410000 */
[----:B------:R-:W-:Y:S01]  /*8df0*/  STS [R17+0x2000], R44 ;  /* 0x0020002c11007388 */ /* 0x000fe20000000800 */
[----:B------:R-:W-:Y:S01]  /*8e00*/  F2FP.BF16.F32.PACK_AB R80, R81, R80 ;  /* 0x000000505150723e */ /* 0x000fe200000010ff */
[C---:B------:R-:W-:Y:S01]  /*8e10*/  FMUL.FTZ R144, R0.reuse, R144 ;  /* 0x0000009000907220 */ /* 0x040fe20000410000 */
[----:B------:R-:W-:Y:S01]  /*8e20*/  F2FP.BF16.F32.PACK_AB R82, R83, R82 ;  /* 0x000000525352723e */ /* 0x000fe200000010ff */
[----:B------:R-:W-:Y:S01]  /*8e30*/  STS [R17+0x2400], R46 ;  /* 0x0024002e11007388 */ /* 0x000fe20000000800 */
[----:B------:R-:W-:Y:S01]  /*8e40*/  IADD3 R25, R17, R10, RZ ;  /* 0x0000000a11197210 */ /* 0x000fe20007ffe0ff */
[----:B------:R-:W-:Y:S01]  /*8e50*/  FMUL.FTZ R145, R0, R145 ;  /* 0x0000009100917220 */ /* 0x000fe20000410000 */
[----:B------:R-:W-:Y:S01]  /*8e60*/  ISETP.NE.AND P1, PT, R229, -0x1, PT ;  /* 0xffffffffe500780c */ /* 0x000fe20003f25270 */
[----:B------:R-:W-:Y:S01]  /*8e70*/  STS [R13], R52 ;  /* 0x000000340d007388 */ /* 0x000fe20000000800 */
[C---:B------:R-:W-:Y:S01]  /*8e80*/  FMUL.FTZ R146, R8.reuse, R146 ;  /* 0x0000009208927220 */ /* 0x040fe20000410000 */
[----:B------:R-:W-:Y:S01]  /*8e90*/  FMUL.FTZ R147, R8, R147 ;  /* 0x0000009308937220 */ /* 0x000fe20000410000 */
[----:B------:R-:W-:Y:S01]  /*8ea0*/  F2FP.BF16.F32.PACK_AB R72, R73, R72 ;  /* 0x000000484948723e */ /* 0x000fe200000010ff */
[----:B------:R-:W-:Y:S01]  /*8eb0*/  STS [R13+0x400], R54 ;  /* 0x000400360d007388 */ /* 0x000fe20000000800 */
[----:B------:R-:W-:Y:S01]  /*8ec0*/  F2FP.BF16.F32.PACK_AB R74, R75, R74 ;  /* 0x0000004a4b4a723e */ /* 0x000fe200000010ff */
[C---:B------:R-:W-:Y:S01]  /*8ed0*/  FMUL.FTZ R98, R11.reuse, R98 ;  /* 0x000000620b627220 */ /* 0x040fe20000410000 */
[----:B------:R-:W-:Y:S01]  /*8ee0*/  FMUL.FTZ R99, R11, R99 ;  /* 0x000000630b637220 */ /* 0x000fe20000410000 */
[----:B------:R-:W-:Y:S01]  /*8ef0*/  STS [R19], R64 ;  /* 0x0000004013007388 */ /* 0x000fe20000000800 */
        /* <DEDUP_REMOVED lines=10> */
[C---:B------:R-:W-:Y:S01]  /*8fa0*/  FMUL.FTZ R102, R8.reuse, R102 ;  /* 0x0000006608667220 */ /* 0x040fe20000410000 */
        /* <DEDUP_REMOVED lines=11> */
[----:B------:R-:W-:Y:S01]  /*9060*/  FMUL.FTZ R138, R11, R138 ;  /* 0x0000008a0b8a7220 */ /* 0x000fe20000410000 */
[----:B------:R-:W-:Y:S01]  /*9070*/  STS [R23], R68 ;  /* 0x0000004417007388 */ /* 0x000fe20000000800 */
[----:B------:R-:W-:Y:S01]  /*9080*/  F2FP.BF16.F32.PACK_AB R90, R91, R90 ;  /* 0x0000005a5b5a723e */ /* 0x000fe200000010ff */
        /* <DEDUP_REMOVED lines=24> */
[----:B------:R-:W-:Y:S01]  /*9210*/  FMUL.FTZ R118, R11, R118 ;  /* 0x000000760b767220 */ /* 0x000fe20000410000 */
[----:B------:R-:W-:Y:S01]  /*9220*/  F2FP.BF16.F32.PACK_AB R102, R103, R102 ;  /* 0x000000666766723e */ /* 0x000fe200000010ff */
[----:B------:R-:W-:Y:S01]  /*9230*/  STS [R25+0x2400], R78 ;  /* 0x0024004e19007388 */ /* 0x000fe20000000800 */
[C---:B------:R-:W-:Y:S01]  /*9240*/  FMUL.FTZ R119, R11.reuse, R119 ;  /* 0x000000770b777220 */ /* 0x040fe20000410000 */
        /* <DEDUP_REMOVED lines=8> */
[C---:B------:R-:W-:Y:S01]  /*92d0*/  FMUL.FTZ R120, R0.reuse, R120 ;  /* 0x0000007800787220 */ /* 0x040fe20000410000 */
[----:B------:R-:W-:Y:S01]  /*92e0*/  F2FP.BF16.F32.PACK_AB R112, R113, R112 ;  /* 0x000000707170723e */ /* 0x000fe200000010ff */
[----:B------:R-:W-:Y:S01]  /*92f0*/  STS [R5+0x4000], R92 ;  /* 0x0040005c05007388 */ /* 0x000fe20000000800 */
[----:B------:R-:W-:Y:S01]  /*9300*/  F2FP.BF16.F32.PACK_AB R114, R115, R114 ;  /* 0x000000727372723e */ /* 0x000fe200000010ff */
[----:B------:R-:W-:Y:S01]  /*9310*/  FMUL.FTZ R121, R0, R121 ;  /* 0x0000007900797220 */ /* 0x000fe20000410000 */
[----:B------:R-:W-:Y:S01]  /*9320*/  F2FP.BF16.F32.PACK_AB R132, R133, R132 ;  /* 0x000000848584723e */ /* 0x000fe200000010ff */
[----:B------:R-:W-:Y:S01]  /*9330*/  STS [R5+0x4400], R94 ;  /* 0x0044005e05007388 */ /* 0x000fe20000000800 */
[----:B------:R-:W-:Y:S01]  /*9340*/  F2FP.BF16.F32.PACK_AB R134, R135, R134 ;  /* 0x000000868786723e */ /* 0x000fe200000010ff */
[----:B------:R-:W1:Y:S01]  /*9350*/  @P1 LDC.64 R20, c[0x0][0x298] ;  /* 0x0000a600ff141b82 */ /* 0x000e620000000a00 */
[----:B------:R-:W-:Y:S01]  /*9360*/  F2FP.BF16.F32.PACK_AB R108, R109, R108 ;  /* 0x0000006c6d6c723e */ /* 0x000fe200000010ff */
[----:B------:R-:W-:Y:S01]  /*9370*/  STS [R9+0x6000], R88 ;  /* 0x0060005809007388 */ /* 0x000fe20000000800 */
[----:B------:R-:W-:Y:S01]  /*9380*/  F2FP.BF16.F32.PACK_AB R110, R111, R110 ;  /* 0x0000006e6f6e723e */ /* 0x000fe200000010ff */
[C---:B------:R-:W-:Y:S01]  /*9390*/  FMUL.FTZ R10, R8.reuse, R122 ;  /* 0x0000007a080a7220 */ /* 0x040fe20000410000 */
[----:B------:R-:W-:Y:S01]  /*93a0*/  F2FP.BF16.F32.PACK_AB R116, R117, R116 ;  /* 0x000000747574723e */ /* 0x000fe200000010ff */
[----:B------:R1:W-:Y:S01]  /*93b0*/  STS [R9+0x6400], R90 ;  /* 0x0064005a09007388 */ /* 0x0003e20000000800 */
[----:B------:R-:W-:Y:S01]  /*93c0*/  F2FP.BF16.F32.PACK_AB R118, R119, R118 ;  /* 0x000000767776723e */ /* 0x000fe200000010ff */
[C---:B------:R-:W-:Y:S01]  /*93d0*/  FMUL.FTZ R123, R8.reuse, R123 ;  /* 0x0000007b087b7220 */ /* 0x040fe20000410000 */
[----:B------:R-:W-:Y:S01]  /*93e0*/  F2FP.BF16.F32.PACK_AB R128, R129, R128 ;  /* 0x000000808180723e */ /* 0x000fe200000010ff */
[----:B------:R-:W-:Y:S01]  /*93f0*/  STS [R5+0x6000], R144 ;  /* 0x0060009005007388 */ /* 0x000fe20000000800 */
[----:B------:R-:W-:Y:S01]  /*9400*/  F2FP.BF16.F32.PACK_AB R11, R11, R130 ;  /* 0x000000820b0b723e */ /* 0x000fe200000010ff */
[C---:B------:R-:W-:Y:S01]  /*9410*/  FMUL.FTZ R14, R8.reuse, R126 ;  /* 0x0000007e080e7220 */ /* 0x040fe20000410000 */
[----:B------:R-:W-:Y:S01]  /*9420*/  F2FP.BF16.F32.PACK_AB R120, R121, R120 ;  /* 0x000000787978723e */ /* 0x000fe200000010ff */
[----:B------:R2:W-:Y:S01]  /*9430*/  STS [R5+0x6400], R146 ;  /* 0x0064009205007388 */ /* 0x0005e20000000800 */
[----:B------:R-:W-:Y:S01]  /*9440*/  FMUL.FTZ R127, R8, R127 ;  /* 0x0000007f087f7220 */ /* 0x000fe20000410000 */
[C---:B------:R-:W-:Y:S01]  /*9450*/  FMUL.FTZ R124, R0.reuse, R124 ;  /* 0x0000007c007c7220 */ /* 0x040fe20000410000 */
[----:B------:R-:W-:Y:S01]  /*9460*/  FMUL.FTZ R125, R0, R125 ;  /* 0x0000007d007d7220 */ /* 0x000fe20000410000 */
[----:B------:R3:W-:Y:S01]  /*9470*/  STS [R7+0x4000], R96 ;  /* 0x0040006007007388 */ /* 0x0007e20000000800 */
[----:B------:R-:W-:-:S02]  /*9480*/  F2FP.BF16.F32.PACK_AB R10, R123, R10 ;  /* 0x0000000a7b0a723e */ /* 0x000fc400000010ff */
[----:B------:R-:W-:Y:S01]  /*9490*/  F2FP.BF16.F32.PACK_AB R14, R127, R14 ;  /* 0x0000000e7f0e723e */ /* 0x000fe200000010ff */
[----:B------:R3:W-:Y:S01]  /*94a0*/  STS [R7+0x4400], R98 ;  /* 0x0044006207007388 */ /* 0x0007e20000000800 */
[----:B------:R-:W-:-:S03]  /*94b0*/  F2FP.BF16.F32.PACK_AB R124, R125, R124 ;  /* 0x0000007c7d7c723e */ /* 0x000fc600000010ff */
[----:B------:R3:W-:Y:S04]  /*94c0*/  STS [R17+0x4000], R104 ;  /* 0x0040006811007388 */ /* 0x0007e80000000800 */
[----:B------:R3:W-:Y:S01]  /*94d0*/  STS [R17+0x4400], R106 ;  /* 0x0044006a11007388 */ /* 0x0007e20000000800 */
[----:B-1----:R-:W-:-:S03]  /*94e0*/  @P1 IMAD.WIDE.U32 R8, R229, R20, RZ ;  /* 0x00000014e5081225 */ /* 0x002fc600078e00ff */
[----:B------:R3:W-:Y:S01]  /*94f0*/  STS [R7+0x6000], R100 ;  /* 0x0060006407007388 */ /* 0x0007e20000000800 */
[----:B------:R-:W-:Y:S01]  /*9500*/  @P1 IMAD R21, R229, R21, R9 ;  /* 0x00000015e5151224 */ /* 0x000fe200078e0209 */
[----:B------:R-:W-:Y:S02]  /*9510*/  @P1 MOV R0, R8 ;  /* 0x0000000800001202 */ /* 0x000fe40000000f00 */
[----:B------:R3:W-:Y:S04]  /*9520*/  STS [R7+0x6400], R102 ;  /* 0x0064006607007388 */ /* 0x0007e80000000800 */
        /* <DEDUP_REMOVED lines=13> */
[----:B------:R3:W-:Y:S01]  /*9600*/  STS [R25+0x4400], R11 ;  /* 0x0044000b19007388 */ /* 0x0007e20000000800 */
[----:B--2---:R-:W1:Y:S03]  /*9610*/  S2R R5, SR_TID.X ;  /* 0x0000000000057919 */ /* 0x004e660000002100 */
[----:B------:R3:W-:Y:S01]  /*9620*/  STS [R23+0x6000], R120 ;  /* 0x0060007817007388 */ /* 0x0007e20000000800 */
[----:B------:R-:W-:Y:S05]  /*9630*/  @P1 BRA `(.L_x_1682) ;  /* 0x0000000000201947 */ /* 0x000fea0003800000 */
[----:B------:R-:W3:Y:S01]  /*9640*/  S2R R0, SR_CTAID.Y ;  /* 0x0000000000007919 */ /* 0x000ee20000002600 */
[----:B------:R-:W2:Y:S01]  /*9650*/  LDC.64 R8, c[0x0][0x290] ;  /* 0x0000a400ff087b82 */ /* 0x000ea20000000a00 */
[----:B---3--:R-:W-:Y:S01]  /*9660*/  SHF.R.S32.HI R7, RZ, 0x1f, R0 ;  /* 0x0000001fff077819 */ /* 0x008fe20000011400 */
[----:B--2---:R-:W-:-:S04]  /*9670*/  IMAD.WIDE.U32 R16, R0, R8, RZ ;  /* 0x0000000800107225 */ /* 0x004fc800078e00ff */
[----:B------:R-:W-:-:S04]  /*9680*/  IMAD R7, R7, R8, RZ ;  /* 0x0000000807077224 */ /* 0x000fc800078e02ff */
[----:B------:R-:W-:Y:S01]  /*9690*/  IMAD R7, R0, R9, R7 ;  /* 0x0000000900077224 */ /* 0x000fe200078e0207 */
[----:B------:R-:W-:-:S04]  /*96a0*/  MOV R0, R16 ;  /* 0x0000001000007202 */ /* 0x000fc80000000f00 */
[----:B------:R-:W-:-:S07]  /*96b0*/  IADD3 R21, R17, R7, RZ ;  /* 0x0000000711157210 */ /* 0x000fce0007ffe0ff */
.L_x_1682:
[----:B------:R2:W-:Y:S01]  /*96c0*/  STS [R23+0x6400], R10 ;  /* 0x0064000a17007388 */ /* 0x0005e20000000800 */
[----:B------:R-:W-:Y:S01]  /*96d0*/  ULDC.U8 UR5, c[0x0][0x3d8] ;  /* 0x0000f60000057ab9 */ /* 0x000fe20000000000 */
[----:B------:R-:W4:Y:S01]  /*96e0*/  @P5 LDC R27, c[0x0][0x2e8] ;  /* 0x0000ba00ff1b5b82 */ /* 0x000f220000000800 */
[----:B------:R-:W-:Y:S01]  /*96f0*/  ISETP.NE.AND P0, PT, RZ, UR5, PT ;  /* 0x00000005ff007c0c */ /* 0x000fe2000bf05270 */
[----:B------:R4:W-:Y:S01]  /*9700*/  STS [R25+0x6000], R124 ;  /* 0x0060007c19007388 */ /* 0x0009e20000000800 */
[----:B------:R-:W-:Y:S01]  /*9710*/  ULDC.U8 UR4, c[0x0][0x3d9] ;  /* 0x0000f64000047ab9 */ /* 0x000fe20000000000 */
[----:B------:R-:W2:Y:S01]  /*9720*/  @P5 MUFU.LG2 R2, R2 ;  /* 0x0000000200025308 */ /* 0x000ea20000000c00 */
[----:B------:R-:W-:Y:S01]  /*9730*/  ISETP.EQ.AND P0, PT, RZ, UR4, P0 ;  /* 0x00000004ff007c0c */ /* 0x000fe20008702270 */
[----:B---3--:R-:W3:Y:S01]  /*9740*/  S2R R17, SR_CTAID.Y ;  /* 0x0000000000117919 */ /* 0x008ee20000002600 */
[----:B------:R-:W-:Y:S01]  /*9750*/  ISETP.NE.AND P2, PT, RZ, UR4, PT ;  /* 0x00000004ff007c0c */ /* 0x000fe2000bf45270 */
[----:B------:R-:W3:Y:S01]  /*9760*/  @P4 LDC R20, c[0x0][0x2e8] ;  /* 0x0000ba00ff144b82 */ /* 0x000ee20000000800 */
[----:B-1----:R-:W-:Y:S01]  /*9770*/  SHF.R.S32.HI R22, RZ, 0x1f, R5 ;  /* 0x0000001fff167819 */ /* 0x002fe20000011405 */
[----:B------:R-:W1:Y:S02]  /*9780*/  S2R R13, SR_CTAID.Z ;  /* 0x00000000000d7919 */ /* 0x000e640000002700 */
[----:B------:R-:W1:Y:S01]  /*9790*/  @P4 MUFU.LG2 R6, R6 ;  /* 0x0000000600064308 */ /* 0x000e620000000c00 */
[CC--:B------:R-:W-:Y:S01]  /*97a0*/  LEA.HI R26, R22.reuse, R5.reuse, RZ, 0x5 ;  /* 0x00000005161a7211 */ /* 0x0c0fe200078f28ff */
[----:B------:R-:W1:Y:S01]  /*97b0*/  S2R R7, SR_CTAID.X ;  /* 0x0000000000077919 */ /* 0x000e620000002500 */
[----:B------:R-:W-:Y:S01]  /*97c0*/  LEA.HI R22, R22, R5, RZ, 0x3 ;  /* 0x0000000516167211 */ /* 0x000fe200078f18ff */
[----:B------:R-:W1:Y:S01]  /*97d0*/  @P3 LDC R19, c[0x0][0x2e8] ;  /* 0x0000ba00ff133b82 */ /* 0x000e620000000800 */
[----:B------:R1:W-:Y:S01]  /*97e0*/  STS [R25+0x6400], R14 ;  /* 0x0064000e19007388 */ /* 0x0003e20000000800 */
[----:B------:R-:W-:-:S02]  /*97f0*/  @!P0 CS2R R30, SRZ ;  /* 0x00000000001e8805 */ /* 0x000fc4000001ff00 */
[----:B--2---:R2:W1:Y:S01]  /*9800*/  @P3 MUFU.LG2 R23, R15 ;  /* 0x0000000f00173308 */ /* 0x0044620000000c00 */
[----:B------:R-:W-:-:S03]  /*9810*/  P2R R10, PR, RZ, 0x4 ;  /* 0x00000004ff0a7803 */ /* 0x000fc60000000000 */
[----:B------:R-:W1:Y:S01]  /*9820*/  @P2 LDC.64 R8, c[0x0][0x2c0] ;  /* 0x0000b000ff082b82 */ /* 0x000e620000000a00 */
[----:B------:R-:W-:Y:S01]  /*9830*/  @!P0 PLOP3.LUT P2, PT, PT, PT, PT, 0x8, 0x0 ;  /* 0x000000000000881c */ /* 0x000fe20003f4e170 */
[----:B------:R-:W-:-:S12]  /*9840*/  @!P0 BRA `(.L_x_1683) ;  /* 0x0000000000188947 */ /* 0x000fd80003800000 */
[----:B------:R-:W5:Y:S01]  /*9850*/  S2R R11, SR_CTAID.Y ;  /* 0x00000000000b7919 */ /* 0x000f620000002600 */
[----:B-1----:R-:W5:Y:S01]  /*9860*/  LDC R14, c[0x0][0x2c4] ;  /* 0x0000b100ff0e7b82 */ /* 0x002f620000000800 */
[----:B------:R-:W-:Y:S01]  /*9870*/  PLOP3.LUT P2, PT, PT, PT, PT, 0x80, 0x0 ;  /* 0x000000000000781c */ /* 0x000fe20003f4f070 */
[----:B-----5:R-:W-:-:S05]  /*9880*/  IMAD R14, R11, R14, RZ ;  /* 0x0000000e0b0e7224 */ /* 0x020fca00078e02ff */
[----:B------:R-:W-:-:S04]  /*9890*/  SEL R30, R14, R229, !P1 ;  /* 0x000000e50e1e7207 */ /* 0x000fc80004800000 */
[----:B------:R-:W-:-:S07]  /*98a0*/  SHF.R.S32.HI R31, RZ, 0x1f, R30 ;  /* 0x0000001fff1f7819 */ /* 0x000fce000001141e */
.L_x_1683:
[----:B------:R-:W-:Y:S02]  /*98b0*/  ISETP.NE.AND P0, PT, R10, RZ, PT ;  /* 0x000000ff0a00720c */ /* 0x000fe40003f05270 */
[----:B------:R-:W-:Y:S02]  /*98c0*/  SHF.R.S32.HI R16, RZ, 0x3, R22 ;  /* 0x00000003ff107819 */ /* 0x000fe40000011416 */
[----:B------:R-:W-:Y:S02]  /*98d0*/  LOP3.LUT R26, R26, 0xffffffe0, RZ, 0xc0, !PT ;  /* 0xffffffe01a1a7812 */ /* 0x000fe400078ec0ff */
[----:B------:R-:W-:Y:S01]  /*98e0*/  LOP3.LUT R22, R22, 0xfffffff8, RZ, 0xc0, !PT ;  /* 0xfffffff816167812 */ /* 0x000fe200078ec0ff */
[----:B------:R-:W-:-:S06]  /*98f0*/  VIADD R18, R16, 0x10 ;  /* 0x0000001010127836 */ /* 0x000fcc0000000000 */
[----:B-1----:R-:W1:Y:S01]  /*9900*/  @P0 LDC R14, c[0x0][0x2c0] ;  /* 0x0000b000ff0e0b82 */ /* 0x002e620000000800 */
[----:B------:R-:W-:Y:S02]  /*9910*/  @P0 IMAD R28, R9, R8, RZ ;  /* 0x00000008091c0224 */ /* 0x000fe400078e02ff */
[----:B------:R-:W-:Y:S01]  /*9920*/  @P0 IMAD.MOV.U32 R24, RZ, RZ, 0x1 ;  /* 0x00000001ff180424 */ /* 0x000fe200078e00ff */
[----:B------:R-:W-:Y:S06]  /*9930*/  @P0 BRA `(.L_x_1684) ;  /* 0x0000000000180947 */ /* 0x000fec0003800000 */
[----:B------:R-:W5:Y:S01]  /*9940*/  LDC R28, c[0x0][0x2c4] ;  /* 0x0000b100ff1c7b82 */ /* 0x000f620000000800 */
[----:B------:R-:W-:Y:S02]  /*9950*/  ISETP.NE.AND P0, PT, RZ, UR5, PT ;  /* 0x00000005ff007c0c */ /* 0x000fe4000bf05270 */
[----:B-1----:R-:W-:-:S05]  /*9960*/  MOV R14, 0x1 ;  /* 0x00000001000e7802 */ /* 0x002fca0000000f00 */
[----:B------:R-:W1:Y:S08]  /*9970*/  LDC R9, c[0x0][0x270] ;  /* 0x00009c00ff097b82 */ /* 0x000e700000000800 */
[----:B-----5:R-:W1:Y:S02]  /*9980*/  @P0 LDC R28, c[0x0][0x2e4] ;  /* 0x0000b900ff1c0b82 */ /* 0x020e640000000800 */
[----:B-1----:R-:W-:-:S07]  /*9990*/  IMAD R24, R28, R9, RZ ;  /* 0x000000091c187224 */ /* 0x002fce00078e02ff */
.L_x_1684:
[----:B------:R-:W-:Y:S01]  /*99a0*/  BAR.SYNC.DEFER_BLOCKING 0x0 ;  /* 0x0000000000007b1d */ /* 0x000fe20000010000 */
[----:B----4-:R-:W-:Y:S01]  /*99b0*/  @P5 FMUL.FTZ R25, R2, 0.69314718246459960938 ;  /* 0x3f31721802195820 */ /* 0x010fe20000410000 */
[----:B------:R-:W-:Y:S01]  /*99c0*/  ISETP.GE.AND P0, PT, R18, R219, PT ;  /* 0x000000db1200720c */ /* 0x000fe20003f06270 */
[----:B------:R-:W-:Y:S02]  /*99d0*/  IMAD.MOV.U32 R18, RZ, RZ, 0x7f800000 ;  /* 0x7f800000ff127424 */ /* 0x000fe400078e00ff */
[----:B------:R-:W-:Y:S01]  /*99e0*/  @P3 FMUL.FTZ R23, R23, 0.69314718246459960938 ;  /* 0x3f31721817173820 */ /* 0x000fe20000410000 */
[----:B------:R-:W-:Y:S02]  /*99f0*/  @P5 FFMA.FTZ R18, R166, R27, R25 ;  /* 0x0000001ba6125223 */ /* 0x000fe40000010019 */
[----:B------:R-:W4:Y:S01]  /*9a00*/  @P6 LDC R2, c[0x0][0x2e8] ;  /* 0x0000ba00ff026b82 */ /* 0x000f220000000800 */
[----:B------:R-:W-:Y:S01]  /*9a10*/  IMAD.IADD R26, R5, 0x1, -R26 ;  /* 0x00000001051a7824 */ /* 0x000fe200078e0a1a */
[----:B------:R-:W5:Y:S01]  /*9a20*/  @P6 MUFU.LG2 R4, R4 ;  /* 0x0000000400046308 */ /* 0x000f620000000c00 */
[----:B---3--:R-:W-:Y:S01]  /*9a30*/  IMAD R27, R17, R24, RZ ;  /* 0x00000018111b7224 */ /* 0x008fe200078e02ff */
[----:B--2---:R-:W-:Y:S01]  /*9a40*/  P2R R15, PR, RZ, 0x1 ;  /* 0x00000001ff0f7803 */ /* 0x004fe20000000000 */
[----:B------:R-:W-:Y:S01]  /*9a50*/  IMAD.IADD R5, R5, 0x1, -R22 ;  /* 0x0000000105057824 */ /* 0x000fe200078e0a16 */
[----:B------:R-:W-:Y:S01]  /*9a60*/  IADD3 R22, R16, 0x20, RZ ;  /* 0x0000002010167810 */ /* 0x000fe20007ffe0ff */
[----:B-1----:R-:W-:Y:S01]  /*9a70*/  IMAD R7, R7, R14, RZ ;  /* 0x0000000e07077224 */ /* 0x002fe200078e02ff */
[----:B------:R-:W-:Y:S01]  /*9a80*/  SEL R27, R27, RZ, !P2 ;  /* 0x000000ff1b1b7207 */ /* 0x000fe20005000000 */
[----:B------:R-:W-:Y:S01]  /*9a90*/  IMAD.MOV.U32 R24, RZ, RZ, 0x7f800000 ;  /* 0x7f800000ff187424 */ /* 0x000fe200078e00ff */
[----:B------:R-:W-:Y:S01]  /*9aa0*/  ISETP.GE.AND P0, PT, R22, R219, PT ;  /* 0x000000db1600720c */ /* 0x000fe20003f06270 */
[----:B------:R-:W-:Y:S01]  /*9ab0*/  @P3 FFMA.FTZ R24, R164, R19, R23 ;  /* 0x00000013a4183223 */ /* 0x000fe20000010017 */
[----:B------:R-:W-:Y:S01]  /*9ac0*/  LOP3.LUT P2, RZ, R26, 0x3, RZ, 0xc0, !PT ;  /* 0x000000031aff7812 */ /* 0x000fe2000784c0ff */
[----:B------:R-:W-:Y:S01]  /*9ad0*/  IMAD.SHL.U32 R23, R7, 0x80, RZ ;  /* 0x0000008007177824 */ /* 0x000fe200078e00ff */
[----:B------:R-:W-:Y:S01]  /*9ae0*/  IADD3 R32, R16, 0x30, RZ ;  /* 0x0000003010207810 */ /* 0x000fe20007ffe0ff */
[----:B------:R-:W-:Y:S01]  /*9af0*/  IMAD R27, R13, R28, R27 ;  /* 0x0000001c0d1b7224 */ /* 0x000fe200078e021b */
[----:B------:R-:W-:Y:S01]  /*9b00*/  P2R R22, PR, RZ, 0x1 ;  /* 0x00000001ff167803 */ /* 0x000fe20000000000 */
[----:B------:R-:W-:Y:S01]  /*9b10*/  @P4 FMUL.FTZ R6, R6, 0.69314718246459960938 ;  /* 0x3f31721806064820 */ /* 0x000fe20000410000 */
[----:B------:R1:W2:Y:S01]  /*9b20*/  LDS.128 R8, [R231+0x3800] ;  /* 0x00380000e7087984 */ /* 0x0002a20000000c00 */
[----:B------:R-:W-:Y:S01]  /*9b30*/  ISETP.GE.AND P0, PT, R32, R219, PT ;  /* 0x000000db2000720c */ /* 0x000fe20003f06270 */
[----:B-----5:R-:W-:Y:S01]  /*9b40*/  @P6 FMUL.FTZ R4, R4, 0.69314718246459960938 ;  /* 0x3f31721804046820 */ /* 0x020fe20000410000 */
[----:B------:R-:W-:Y:S01]  /*9b50*/  SHF.R.S32.HI R7, RZ, 0x1f, R23 ;  /* 0x0000001fff077819 */ /* 0x000fe20000011417 */
[----:B------:R-:W-:Y:S01]  /*9b60*/  BSSY B0, `(.L_x_1685) ;  /* 0x0000036000007945 */ /* 0x000fe20003800000 */
[----:B------:R-:W-:-:S02]  /*9b70*/  P2R R19, PR, RZ, 0x1 ;  /* 0x00000001ff137803 */ /* 0x000fc40000000000 */
[--C-:B------:R-:W-:Y:S02]  /*9b80*/  IADD3 R23, P1, P0, R23, R30, R27.reuse ;  /* 0x0000001e17177210 */ /* 0x100fe4000783e01b */
[----:B------:R-:W-:Y:S02]  /*9b90*/  SHF.R.S32.HI R30, RZ, 0x1f, R27 ;  /* 0x0000001fff1e7819 */ /* 0x000fe4000001141b */
[----:B------:R-:W-:Y:S01]  /*9ba0*/  MOV R25, 0x7f800000 ;  /* 0x7f80000000197802 */ /* 0x000fe20000000f00 */
[----:B------:R-:W-:Y:S01]  /*9bb0*/  @P4 FFMA.FTZ R25, R165, R20, R6 ;  /* 0x00000014a5194223 */ /* 0x000fe20000010006 */
[----:B------:R-:W-:Y:S01]  /*9bc0*/  MOV R20, 0x7f800000 ;  /* 0x7f80000000147802 */ /* 0x000fe20000000f00 */
[----:B----4-:R-:W-:Y:S01]  /*9bd0*/  @P6 FFMA.FTZ R20, R3, R2, R4 ;  /* 0x0000000203146223 */ /* 0x010fe20000010004 */
[----:B------:R-:W-:Y:S02]  /*9be0*/  SHF.L.U32 R27, R5, 0x3, RZ ;  /* 0x00000003051b7819 */ /* 0x000fe400000006ff */
[----:B------:R-:W-:Y:S01]  /*9bf0*/  IADD3.X R30, R7, R31, R30, P1, P0 ;  /* 0x0000001f071e7210 */ /* 0x000fe20000fe041e */
[----:B-1----:R-:W-:Y:S06]  /*9c00*/  @P2 BRA `(.L_x_1686) ;  /* 0x0000000000ac2947 */ /* 0x002fec0003800000 */
        /* <DEDUP_REMOVED lines=14> */
[CC--:B------:R-:W-:Y:S02]  /*9cf0*/  @!P3 IMAD R4, R26.reuse, R14.reuse, RZ ;  /* 0x0000000e1a04b224 */ /* 0x0c0fe400078e02ff */
[----:B------:R-:W-:Y:S02]  /*9d00*/  VIADD R26, R26, 0x48 ;  /* 0x000000481a1a7836 */ /* 0x000fe40000000000 */
[-C--:B------:R-:W-:Y:S01]  /*9d10*/  @!P2 IMAD R28, R28, R14.reuse, RZ ;  /* 0x0000000e1c1ca224 */ /* 0x080fe200078e02ff */
[----:B------:R-:W-:Y:S01]  /*9d20*/  @!P3 IADD3 R5, P0, R4, R23, RZ ;  /* 0x000000170405b210 */ /* 0x000fe20007f1e0ff */
[----:B------:R-:W-:Y:S01]  /*9d30*/  @!P1 IMAD R12, R12, R14, RZ ;  /* 0x0000000e0c0c9224 */ /* 0x000fe200078e02ff */
[----:B------:R-:W3:Y:S02]  /*9d40*/  @!P2 LDC.64 R6, c[0x0][0x2b0] ;  /* 0x0000ac00ff06ab82 */ /* 0x000ee40000000a00 */
[----:B------:R-:W-:-:S02]  /*9d50*/  @!P3 LEA.HI.X.SX32 R4, R4, R30, 0x1, P0 ;  /* 0x0000001e0404b211 */ /* 0x000fc400000f0eff */
[----:B-1----:R-:W-:-:S04]  /*9d60*/  @!P3 LEA R32, P0, R5, R2, 0x2 ;  /* 0x000000020520b211 */ /* 0x002fc800078010ff */
[----:B------:R-:W-:Y:S02]  /*9d70*/  @!P3 LEA.HI.X R33, R5, R3, R4, 0x2, P0 ;  /* 0x000000030521b211 */ /* 0x000fe400000f1404 */
[----:B------:R-:W-:Y:S01]  /*9d80*/  ISETP.GE.AND P0, PT, R26, R219, PT ;  /* 0x000000db1a00720c */ /* 0x000fe20003f06270 */
[----:B------:R-:W1:Y:S02]  /*9d90*/  @!P1 LDC.64 R4, c[0x0][0x2b0] ;  /* 0x0000ac00ff049b82 */ /* 0x000e640000000a00 */
[----:B------:R4:W-:Y:S01]  /*9da0*/  @!P3 STG.E desc[UR8][R32.64], R18 ;  /* 0x000000122000b986 */ /* 0x0009e2000c101908 */
[----:B------:R-:W-:-:S04]  /*9db0*/  @!P2 IADD3 R29, P3, R28, R23, RZ ;  /* 0x000000171c1da210 */ /* 0x000fc80007f7e0ff */
[----:B------:R-:W-:Y:S02]  /*9dc0*/  @!P2 LEA.HI.X.SX32 R28, R28, R30, 0x1, P3 ;  /* 0x0000001e1c1ca211 */ /* 0x000fe400018f0eff */
[----:B---3--:R-:W-:-:S03]  /*9dd0*/  @!P2 LEA R34, P3, R29, R6, 0x2 ;  /* 0x000000061d22a211 */ /* 0x008fc600078610ff */
[----:B------:R-:W3:Y:S01]  /*9de0*/  @!P0 LDC.64 R2, c[0x0][0x2b0] ;  /* 0x0000ac00ff028b82 */ /* 0x000ee20000000a00 */
[----:B------:R-:W-:Y:S01]  /*9df0*/  @!P2 LEA.HI.X R35, R29, R7, R28, 0x2, P3 ;  /* 0x000000071d23a211 */ /* 0x000fe200018f141c */
[----:B------:R-:W-:Y:S01]  /*9e00*/  @!P0 IMAD R14, R26, R14, RZ ;  /* 0x0000000e1a0e8224 */ /* 0x000fe200078e02ff */
[----:B------:R-:W-:-:S03]  /*9e10*/  @!P1 IADD3 R6, P3, R12, R23, RZ ;  /* 0x000000170c069210 */ /* 0x000fc60007f7e0ff */
[----:B------:R4:W-:Y:S01]  /*9e20*/  @!P2 STG.E desc[UR8][R34.64], R25 ;  /* 0x000000192200a986 */ /* 0x0009e2000c101908 */
[----:B------:R-:W-:Y:S02]  /*9e30*/  @!P1 LEA.HI.X.SX32 R12, R12, R30, 0x1, P3 ;  /* 0x0000001e0c0c9211 */ /* 0x000fe400018f0eff */
[----:B-1----:R-:W-:-:S04]  /*9e40*/  @!P1 LEA R4, P3, R6, R4, 0x2 ;  /* 0x0000000406049211 */ /* 0x002fc800078610ff */
[----:B------:R-:W-:Y:S02]  /*9e50*/  @!P1 LEA.HI.X R5, R6, R5, R12, 0x2, P3 ;  /* 0x0000000506059211 */ /* 0x000fe400018f140c */
[----:B------:R-:W-:-:S03]  /*9e60*/  @!P0 IADD3 R23, P3, R14, R23, RZ ;  /* 0x000000170e178210 */ /* 0x000fc60007f7e0ff */
[----:B------:R4:W-:Y:S01]  /*9e70*/  @!P1 STG.E desc[UR8][R4.64], R24 ;  /* 0x0000001804009986 */ /* 0x0009e2000c101908 */
[----:B------:R-:W-:Y:S02]  /*9e80*/  @!P0 LEA.HI.X.SX32 R14, R14, R30, 0x1, P3 ;  /* 0x0000001e0e0e8211 */ /* 0x000fe400018f0eff */
[----:B---3--:R-:W-:-:S04]  /*9e90*/  @!P0 LEA R2, P3, R23, R2, 0x2 ;  /* 0x0000000217028211 */ /* 0x008fc800078610ff */
[----:B------:R-:W-:-:S05]  /*9ea0*/  @!P0 LEA.HI.X R3, R23, R3, R14, 0x2, P3 ;  /* 0x0000000317038211 */ /* 0x000fca00018f140e */
[----:B------:R4:W-:Y:S04]  /*9eb0*/  @!P0 STG.E desc[UR8][R2.64], R20 ;  /* 0x0000001402008986 */ /* 0x0009e8000c101908 */
.L_x_1686:
[----:B------:R-:W-:Y:S05]  /*9ec0*/  BSYNC B0 ;  /* 0x0000000000007941 */ /* 0x000fea0003800000 */
.L_x_1685:
[----:B----4-:R-:W-:Y:S01]  /*9ed0*/  SHF.R.S32.HI R4, RZ, 0x1f, R27 ;  /* 0x0000001fff047819 */ /* 0x010fe2000001141b */
[----:B------:R1:W3:Y:S01]  /*9ee0*/  LDS.128 R28, [R231] ;  /* 0x00000000e71c7984 */ /* 0x0002e20000000c00 */
[----:B------:R-:W-:Y:S01]  /*9ef0*/  IADD3 R20, P0, R27, R0, RZ ;  /* 0x000000001b147210 */ /* 0x000fe20007f1e0ff */
[----:B------:R-:W-:Y:S01]  /*9f00*/  VIADD R0, R16, 0x50 ;  /* 0x0000005010007836 */ /* 0x000fe20000000000 */
[----:B------:R-:W-:Y:S01]  /*9f10*/  SHF.R.S32.HI R3, RZ, 0x1f, R13 ;  /* 0x0000001fff037819 */ /* 0x000fe2000001140d */
[----:B------:R-:W-:Y:S01]  /*9f20*/  ULDC.64 UR4, c[0x0][0x2a0] ;  /* 0x0000a80000047ab9 */ /* 0x000fe20000000a00 */
[----:B------:R-:W-:Y:S01]  /*9f30*/  IADD3.X R21, R4, R21, RZ, P0, !PT ;  /* 0x0000001504157210 */ /* 0x000fe200007fe4ff */
[C---:B------:R-:W-:Y:S01]  /*9f40*/  VIADD R2, R16.reuse, 0x40 ;  /* 0x0000004010027836 */ /* 0x040fe20000000000 */
[----:B------:R1:W4:Y:S01]  /*9f50*/  LDS.128 R4, [R231+0x4000] ;  /* 0x00400000e7047984 */ /* 0x0003220000000c00 */
[-C--:B------:R-:W-:Y:S01]  /*9f60*/  ISETP.GE.AND P0, PT, R16, R219.reuse, PT ;  /* 0x000000db1000720c */ /* 0x080fe20003f06270 */
[----:B------:R-:W-:Y:S01]  /*9f70*/  BSSY B0, `(.L_x_1687) ;  /* 0x0000019000007945 */ /* 0x000fe20003800000 */
[-C--:B------:R-:W-:Y:S01]  /*9f80*/  ISETP.GE.AND P6, PT, R0, R219.reuse, PT ;  /* 0x000000db0000720c */ /* 0x080fe20003fc6270 */
[----:B------:R-:W-:Y:S01]  /*9f90*/  IMAD R0, R3, UR4, RZ ;  /* 0x0000000403007c24 */ /* 0x000fe2000f8e02ff */
[----:B------:R-:W-:Y:S01]  /*9fa0*/  SHF.R.S32.HI R17, RZ, 0x1f, R16 ;  /* 0x0000001fff117819 */ /* 0x000fe20000011410 */
[----:B------:R-:W-:Y:S01]  /*9fb0*/  IMAD.WIDE.U32 R20, R13, UR4, R20 ;  /* 0x000000040d147c25 */ /* 0x000fe2000f8e0014 */
[----:B------:R-:W-:-:S03]  /*9fc0*/  ISETP.GE.AND P3, PT, R2, R219, PT ;  /* 0x000000db0200720c */ /* 0x000fc60003f66270 */
[----:B------:R-:W-:Y:S02]  /*9fd0*/  IMAD R0, R13, UR5, R0 ;  /* 0x000000050d007c24 */ /* 0x000fe4000f8e0200 */
[----:B------:R-:W-:-:S03]  /*9fe0*/  IMAD.WIDE R24, R230, 0x80, R16 ;  /* 0x00000080e6187825 */ /* 0x000fc600078e0210 */
[----:B------:R-:W-:Y:S01]  /*9ff0*/  IADD3 R33, R21, R0, RZ ;  /* 0x0000000015217210 */ /* 0x000fe20007ffe0ff */
[----:B------:R-:W-:Y:S01]  /*a000*/  VIADD R2, R16, 0x60 ;  /* 0x0000006010027836 */ /* 0x000fe20000000000 */
        /* <DEDUP_REMOVED lines=12> */
[----:B------:R-:W-:-:S09]  /*a0d0*/  ISETP.GE.AND P0, PT, R232, UR4, PT ;  /* 0x00000004e8007c0c */ /* 0x000fd2000bf06270 */
[----:B---3--:R3:W-:Y:S04]  /*a0e0*/  @!P1 STG.E.128 desc[UR8][R34.64], R28 ;  /* 0x0000001c22009986 */ /* 0x0087e8000c101d08 */
[----:B----4-:R3:W-:Y:S02]  /*a0f0*/  @!P0 STG.E.128 desc[UR8][R34.64+0x80], R4 ;  /* 0x0000800422008986 */ /* 0x0107e4000c101d08 */
.L_x_1688:
[----:B------:R-:W-:Y:S05]  /*a100*/  BSYNC B0 ;  /* 0x0000000000007941 */ /* 0x000fea0003800000 */
.L_x_1687:
[----:B------:R-:W-:Y:S01]  /*a110*/  ISETP.NE.AND P0, PT, R15, RZ, PT ;  /* 0x000000ff0f00720c */ /* 0x000fe20003f05270 */
[----:B---34-:R3:W4:Y:S01]  /*a120*/  LDS.128 R4, [R231+0x4800] ;  /* 0x00480000e7047984 */ /* 0x0187220000000c00 */
[----:B------:R-:W-:Y:S01]  /*a130*/  BSSY B0, `(.L_x_1689) ;  /* 0x0000016000007945 */ /* 0x000fe20003800000 */
[----:B------:R-:W-:Y:S01]  /*a140*/  ISETP.GE.AND P5, PT, R2, R219, PT ;  /* 0x000000db0200720c */ /* 0x000fe20003fa6270 */
[----:B------:R-:W-:Y:S01]  /*a150*/  VIADD R16, R16, 0x70 ;  /* 0x0000007010107836 */ /* 0x000fe20000000000 */
[----:B------:R3:W1:Y:S08]  /*a160*/  LDS.128 R12, [R231+0x800] ;  /* 0x00080000e70c7984 */ /* 0x0006700000000c00 */
[----:B------:R-:W-:Y:S05]  /*a170*/  @P0 BRA `(.L_x_1690) ;  /* 0x0000000000440947 */ /* 0x000fea0003800000 */
[----:B------:R-:W-:Y:S01]  /*a180*/  IADD3 R2, P0, R24, 0x10, RZ ;  /* 0x0000001018027810 */ /* 0x000fe20007f1e0ff */
[----:B------:R-:W-:Y:S01]  /*a190*/  ULDC.64 UR4, c[0x0][0x298] ;  /* 0x0000a60000047ab9 */ /* 0x000fe20000000a00 */
[----:B------:R-:W-:Y:S01]  /*a1a0*/  MOV R29, R33 ;  /* 0x00000021001d7202 */ /* 0x000fe20000000f00 */
[----:B------:R-:W-:Y:S02]  /*a1b0*/  IMAD.MOV.U32 R28, RZ, RZ, R20 ;  /* 0x000000ffff1c7224 */ /* 0x000fe400078e0014 */
[----:B------:R-:W-:Y:S02]  /*a1c0*/  IMAD.X R0, RZ, RZ, R25, P0 ;  /* 0x000000ffff007224 */ /* 0x000fe400000e0619 */
[----:B------:R-:W-:-:S04]  /*a1d0*/  IMAD.WIDE.U32 R28, R2, UR4, R28 ;  /* 0x00000004021c7c25 */ /* 0x000fc8000f8e001c */
[----:B------:R-:W-:-:S04]  /*a1e0*/  IMAD R3, R0, UR4, RZ ;  /* 0x0000000400037c24 */ /* 0x000fc8000f8e02ff */
[----:B------:R-:W-:Y:S01]  /*a1f0*/  IMAD R3, R2, UR5, R3 ;  /* 0x0000000502037c24 */ /* 0x000fe2000f8e0203 */
[----:B------:R-:W-:Y:S02]  /*a200*/  ULDC.64 UR4, c[0x0][0x280] ;  /* 0x0000a00000047ab9 */ /* 0x000fe40000000a00 */
[C---:B------:R-:W-:Y:S01]  /*a210*/  LEA R2, P0, R28.reuse, UR4, 0x1 ;  /* 0x000000041c027c11 */ /* 0x040fe2000f8008ff */
[----:B------:R-:W-:Y:S01]  /*a220*/  IMAD.IADD R3, R29, 0x1, R3 ;  /* 0x000000011d037824 */ /* 0x000fe200078e0203 */
[----:B------:R-:W-:Y:S02]  /*a230*/  ULDC UR4, c[0x0][0x2d0] ;  /* 0x0000b40000047ab9 */ /* 0x000fe40000000800 */
[----:B------:R-:W-:Y:S02]  /*a240*/  ISETP.GE.AND P1, PT, R27, UR4, PT ;  /* 0x000000041b007c0c */ /* 0x000fe4000bf26270 */
[----:B------:R-:W-:Y:S02]  /*a250*/  LEA.HI.X R3, R28, UR5, R3, 0x1, P0 ;  /* 0x000000051c037c11 */ /* 0x000fe400080f0c03 */
[----:B------:R-:W-:-:S09]  /*a260*/  ISETP.GE.AND P0, PT, R232, UR4, PT ;  /* 0x00000004e8007c0c */ /* 0x000fd2000bf06270 */
[----:B-1----:R1:W-:Y:S04]  /*a270*/  @!P1 STG.E.128 desc[UR8][R2.64], R12 ;  /* 0x0000000c02009986 */ /* 0x0023e8000c101d08 */
[----:B----4-:R1:W-:Y:S02]  /*a280*/  @!P0 STG.E.128 desc[UR8][R2.64+0x80], R4 ;  /* 0x0000800402008986 */ /* 0x0103e4000c101d08 */
.L_x_1690:
[----:B------:R-:W-:Y:S05]  /*a290*/  BSYNC B0 ;  /* 0x0000000000007941 */ /* 0x000fea0003800000 */
.L_x_1689:
[----:B-1----:R1:W1:Y:S01]  /*a2a0*/  LDS.128 R12, [R231+0x1000] ;  /* 0x00100000e70c7984 */ /* 0x0022620000000c00 */
[----:B------:R-:W-:Y:S01]  /*a2b0*/  ISETP.NE.AND P0, PT, R22, RZ, PT ;  /* 0x000000ff1600720c */ /* 0x000fe20003f05270 */
[----:B------:R-:W-:Y:S01]  /*a2c0*/  BSSY B0, `(.L_x_1691) ;  /* 0x0000015000007945 */ /* 0x000fe20003800000 */
[----:B------:R-:W-:Y:S01]  /*a2d0*/  ISETP.GE.AND P4, PT, R16, R219, PT ;  /* 0x000000db1000720c */ /* 0x000fe20003f86270 */
[----:B----4-:R4:W1:Y:S10]  /*a2e0*/  LDS.128 R4, [R231+0x5000] ;  /* 0x00500000e7047984 */ /* 0x0108740000000c00 */
        /* <DEDUP_REMOVED lines=17> */
[----:B------:R1:W-:Y:S02]  /*a400*/  @!P0 STG.E.128 desc[UR8][R2.64+0x80], R4 ;  /* 0x0000800402008986 */ /* 0x0003e4000c101d08 */
.L_x_1692:
[----:B------:R-:W-:Y:S05]  /*a410*/  BSYNC B0 ;  /* 0x0000000000007941 */ /* 0x000fea0003800000 */
.L_x_1691:
[----:B-1----:R1:W1:Y:S01]  /*a420*/  LDS.128 R12, [R231+0x1800] ;  /* 0x00180000e70c7984 */ /* 0x0022620000000c00 */
[----:B------:R-:W-:Y:S01]  /*a430*/  ISETP.NE.AND P0, PT, R19, RZ, PT ;  /* 0x000000ff1300720c */ /* 0x000fe20003f05270 */
[----:B------:R-:W-:Y:S02]  /*a440*/  BSSY B0, `(.L_x_1693) ;  /* 0x0000014000007945 */ /* 0x000fe40003800000 */
[----:B------:R1:W1:Y:S10]  /*a450*/  LDS.128 R4, [R231+0x5800] ;  /* 0x00580000e7047984 */ /* 0x0002740000000c00 */
[----:B------:R-:W-:Y:S05]  /*a460*/  @P0 BRA `(.L_x_1694) ;  /* 0x0000000000440947 */ /* 0x000fea0003800000 */
        /* <DEDUP_REMOVED lines=15> */
[----:B-1----:R1:W-:Y:S04]  /*a560*/  @!P1 STG.E.128 desc[UR8][R2.64], R12 ;  /* 0x0000000c02009986 */ /* 0x0023e8000c101d08 */
[----:B------:R1:W-:Y:S02]  /*a570*/  @!P0 STG.E.128 desc[UR8][R2.64+0x80], R4 ;  /* 0x0000800402008986 */ /* 0x0003e4000c101d08 */
.L_x_1694:
[----:B------:R-:W-:Y:S05]  /*a580*/  BSYNC B0 ;  /* 0x0000000000007941 */ /* 0x000fea0003800000 */
.L_x_1693:
[----:B-1----:R1:W1:Y:S01]  /*a590*/  LDS.128 R12, [R231+0x2000] ;  /* 0x00200000e70c7984 */ /* 0x0022620000000c00 */
[----:B------:R-:W-:Y:S03]  /*a5a0*/  BSSY B0, `(.L_x_1695) ;  /* 0x0000014000007945 */ /* 0x000fe60003800000 */
[----:B------:R1:W1:Y:S01]  /*a5b0*/  LDS.128 R4, [R231+0x6000] ;  /* 0x00600000e7047984 */ /* 0x0002620000000c00 */
        /* <DEDUP_REMOVED lines=18> */
.L_x_1696:
[----:B------:R-:W-:Y:S05]  /*a6e0*/  BSYNC B0 ;  /* 0x0000000000007941 */ /* 0x000fea0003800000 */
.L_x_1695:
        /* <DEDUP_REMOVED lines=21> */
.L_x_1698:
[----:B------:R-:W-:Y:S05]  /*a840*/  BSYNC B0 ;  /* 0x0000000000007941 */ /* 0x000fea0003800000 */
.L_x_1697:
        /* <DEDUP_REMOVED lines=21> */
.L_x_1700:
[----:B------:R-:W-:Y:S05]  /*a9a0*/  BSYNC B0 ;  /* 0x0000000000007941 */ /* 0x000fea0003800000 */
.L_x_1699:
        /* <DEDUP_REMOVED lines=17> */
[----:B--2---:R2:W-:Y:S01]  /*aac0*/  @!P1 STG.E.128 desc[UR8][R2.64], R8 ;  /* 0x0000000802009986 */ /* 0x0045e2000c101d08 */
[----:B------:R-:W-:Y:S05]  /*aad0*/  @P0 EXIT ;  /* 0x000000000000094d */ /* 0x000fea0003800000 */
[----:B-1----:R-:W-:Y:S01]  /*aae0*/  STG.E.128 desc[UR8][R2.64+0x80], R4 ;  /* 0x0000800402007986 */ /* 0x002fe2000c101d08 */
[----:B------:R-:W-:Y:S05]  /*aaf0*/  EXIT ;  /* 0x000000000000794d */ /* 0x000fea0003800000 */
.L_x_1648:
[----:B------:R-:W-:Y:S01]  /*ab00*/  ISETP.NE.AND P0, PT, R229, -0x1, PT ;  /* 0xffffffffe500780c */ /* 0x000fe20003f05270 */
[----:B------:R-:W1:Y:S01]  /*ab10*/  LDC.U8 R8, c[0x0][0x3d9] ;  /* 0x0000f640ff087b82 */ /* 0x000e620000000000 */
[----:B------:R-:W-:Y:S01]  /*ab20*/  LEA.HI R12, R17, R82, RZ, 0x3 ;  /* 0x00000052110c7211 */ /* 0x000fe200078f18ff */
[----:B------:R-:W-:Y:S01]  /*ab30*/  ULDC.64 UR4, c[0x0][0x2a0] ;  /* 0x0000a80000047ab9 */ /* 0x000fe20000000a00 */
[----:B------:R-:W-:Y:S01]  /*ab40*/  IADD3 R219, -R4, R219, RZ ;  /* 0x000000db04db7210 */ /* 0x000fe20007ffe1ff */
[----:B------:R-:W-:Y:S01]  /*ab50*/  BSSY B0, `(.L_x_1701) ;  /* 0x0000038000007945 */ /* 0x000fe20003800000 */
[----:B------:R-:W-:-:S03]  /*ab60*/  SHF.R.S32.HI R18, RZ, 0x1f, R19 ;  /* 0x0000001fff127819 */ /* 0x000fc60000011413 */
[----:B------:R-:W2:Y:S02]  /*ab70*/  LDC.U8 R9, c[0x0][0x3d8] ;  /* 0x0000f600ff097b82 */ /* 0x000ea40000000000 */
[----:B------:R-:W-:Y:S02]  /*ab80*/  IMAD R18, R18, UR4, RZ ;  /* 0x0000000412127c24 */ /* 0x000fe4000f8e02ff */
[----:B------:R-:W-:Y:S02]  /*ab90*/  @!P0 SHF.R.S32.HI R5, RZ, 0x1f, R16 ;  /* 0x0000001fff058819 */ /* 0x000fe40000011410 */
[----:B------:R-:W-:Y:S02]  /*aba0*/  IMAD R29, R19, UR5, R18 ;  /* 0x00000005131d7c24 */ /* 0x000fe4000f8e0212 */
[----:B------:R-:W3:Y:S08]  /*abb0*/  @!P0 LDC.64 R2, c[0x0][0x290] ;  /* 0x0000a400ff028b82 */ /* 0x000ef00000000a00 */
[----:B------:R-:W4:Y:S01]  /*abc0*/  @P0 LDC.64 R6, c[0x0][0x298] ;  /* 0x0000a600ff060b82 */ /* 0x000f220000000a00 */
[----:B-1----:R-:W-:-:S02]  /*abd0*/  ISETP.NE.AND P5, PT, R8, RZ, PT ;  /* 0x000000ff0800720c */ /* 0x002fc40003fa5270 */
[----:B--2---:R-:W-:-:S04]  /*abe0*/  ISETP.NE.AND P1, PT, R9, RZ, PT ;  /* 0x000000ff0900720c */ /* 0x004fc80003f25270 */
[----:B------:R-:W-:Y:S02]  /*abf0*/  ISETP.EQ.AND P2, PT, R8, RZ, P1 ;  /* 0x000000ff0800720c */ /* 0x000fe40000f42270 */
[----:B------:R-:W-:Y:S01]  /*ac00*/  ISETP.NE.AND P1, PT, R9, RZ, !P5 ;  /* 0x000000ff0900720c */ /* 0x000fe20006f25270 */
[----:B---3--:R-:W-:-:S04]  /*ac10*/  @!P0 IMAD R10, R5, R2, RZ ;  /* 0x00000002050a8224 */ /* 0x008fc800078e02ff */
[----:B------:R-:W1:Y:S01]  /*ac20*/  @!P5 LDC R5, c[0x0][0x2c4] ;  /* 0x0000b100ff05db82 */ /* 0x000e620000000800 */
[C---:B------:R-:W-:Y:S02]  /*ac30*/  @!P0 IMAD R3, R16.reuse, R3, R10 ;  /* 0x0000000310038224 */ /* 0x040fe400078e020a */
[----:B------:R-:W-:-:S04]  /*ac40*/  @!P0 IMAD.WIDE.U32 R10, R16, R2, RZ ;  /* 0x00000002100a8225 */ /* 0x000fc800078e00ff */
[C---:B----4-:R-:W-:Y:S01]  /*ac50*/  @P0 IMAD.WIDE.U32 R26, R229.reuse, R6, RZ ;  /* 0x00000006e51a0225 */ /* 0x050fe200078e00ff */
[----:B------:R-:W2:Y:S01]  /*ac60*/  @P2 LDC R9, c[0x0][0x2c4] ;  /* 0x0000b100ff092b82 */ /* 0x000ea20000000800 */
[----:B------:R-:W-:Y:S02]  /*ac70*/  P2R R6, PR, RZ, 0x4 ;  /* 0x00000004ff067803 */ /* 0x000fe40000000000 */
[----:B------:R-:W-:Y:S01]  /*ac80*/  @P0 IMAD R14, R229, R7, R27 ;  /* 0x00000007e50e0224 */ /* 0x000fe200078e021b */
[----:B------:R-:W-:Y:S01]  /*ac90*/  LOP3.LUT R7, R12, 0xfffffff8, RZ, 0xc0, !PT ;  /* 0xfffffff80c077812 */ /* 0x000fe200078ec0ff */
[----:B------:R-:W-:Y:S01]  /*aca0*/  @!P0 IMAD.MOV.U32 R26, RZ, RZ, R10 ;  /* 0x000000ffff1a8224 */ /* 0x000fe200078e000a */
[----:B------:R-:W-:Y:S01]  /*acb0*/  SHF.R.S32.HI R12, RZ, 0x3, R12 ;  /* 0x00000003ff0c7819 */ /* 0x000fe2000001140c */
[----:B------:R-:W-:Y:S02]  /*acc0*/  @!P0 IMAD.IADD R14, R11, 0x1, R3 ;  /* 0x000000010b0e8824 */ /* 0x000fe400078e0203 */
[----:B------:R-:W-:Y:S01]  /*acd0*/  IMAD.IADD R7, R82, 0x1, -R7 ;  /* 0x0000000152077824 */ /* 0x000fe200078e0a07 */
[----:B------:R-:W3:Y:S01]  /*ace0*/  @P5 LDC R11, c[0x0][0x2c0] ;  /* 0x0000b000ff0b5b82 */ /* 0x000ee20000000800 */
[C---:B------:R-:W-:Y:S01]  /*acf0*/  VIADD R10, R12.reuse, 0x10 ;  /* 0x000000100c0a7836 */ /* 0x040fe20000000000 */
[--C-:B------:R-:W-:Y:S01]  /*ad00*/  SHF.R.S32.HI R13, RZ, 0x1f, R12.reuse ;  /* 0x0000001fff0d7819 */ /* 0x100fe2000001140c */
[----:B------:R-:W-:Y:S01]  /*ad10*/  VIADD R22, R12, 0x20 ;  /* 0x000000200c167836 */ /* 0x000fe20000000000 */
[C---:B------:R-:W-:Y:S01]  /*ad20*/  ISETP.NE.AND P6, PT, R7.reuse, RZ, PT ;  /* 0x000000ff0700720c */ /* 0x040fe20003fc5270 */
[----:B------:R-:W-:Y:S01]  /*ad30*/  IMAD.SHL.U32 R7, R7, 0x8, RZ ;  /* 0x0000000807077824 */ /* 0x000fe200078e00ff */
[----:B------:R-:W-:Y:S01]  /*ad40*/  ISETP.GE.AND P3, PT, R10, R219, PT ;  /* 0x000000db0a00720c */ /* 0x000fe20003f66270 */
[----:B------:R-:W-:Y:S01]  /*ad50*/  IMAD.WIDE R230, R230, 0x80, R12 ;  /* 0x00000080e6e67825 */ /* 0x000fe200078e020c */
[----:B------:R-:W4:Y:S02]  /*ad60*/  @P5 LDC.64 R2, c[0x0][0x2c0] ;  /* 0x0000b000ff025b82 */ /* 0x000f240000000a00 */
[----:B------:R-:W-:-:S02]  /*ad70*/  IADD3 R26, P0, R7, R26, RZ ;  /* 0x0000001a071a7210 */ /* 0x000fc40007f1e0ff */
[C---:B------:R-:W-:Y:S02]  /*ad80*/  IADD3 R15, R7.reuse, 0x40, RZ ;  /* 0x00000040070f7810 */ /* 0x040fe40007ffe0ff */
[----:B------:R-:W-:Y:S02]  /*ad90*/  LEA.HI.X.SX32 R27, R7, R14, 0x1, P0 ;  /* 0x0000000e071b7211 */ /* 0x000fe400000f0eff */
[----:B-1----:R-:W1:Y:S01]  /*ada0*/  @P1 LDC R5, c[0x0][0x2e4] ;  /* 0x0000b900ff051b82 */ /* 0x002e620000000800 */
[----:B------:R-:W-:Y:S01]  /*adb0*/  ISETP.GE.AND P0, PT, R12, R219, PT ;  /* 0x000000db0c00720c */ /* 0x000fe20003f06270 */
[----:B------:R-:W-:-:S04]  /*adc0*/  IMAD.WIDE.U32 R26, R19, UR4, R26 ;  /* 0x00000004131a7c25 */ /* 0x000fc8000f8e001a */
[----:B------:R-:W-:-:S08]  /*add0*/  IMAD.IADD R29, R29, 0x1, R27 ;  /* 0x000000011d1d7824 */ /* 0x000fd000078e021b */
[----:B--2---:R-:W-:Y:S05]  /*ade0*/  @P0 BRA `(.L_x_1702) ;  /* 0x0000000000380947 */ /* 0x004fea0003800000 */
        /* <DEDUP_REMOVED lines=14> */
.L_x_1702:
[----:B------:R-:W-:Y:S05]  /*aed0*/  BSYNC B0 ;  /* 0x0000000000007941 */ /* 0x000fea0003800000 */
.L_x_1701:
[----:B------:R-:W-:Y:S01]  /*aee0*/  BSSY B0, `(.L_x_1703) ;  /* 0x0000015000007945 */ /* 0x000fe20003800000 */
[----:B------:R-:W-:Y:S02]  /*aef0*/  ISETP.GE.AND P4, PT, R22, R219, PT ;  /* 0x000000db1600720c */ /* 0x000fe40003f86270 */
[----:B------:R-:W-:Y:S01]  /*af00*/  IADD3 R20, R12, 0x30, RZ ;  /* 0x000000300c147810 */ /* 0x000fe20007ffe0ff */
[----:B------:R-:W-:Y:S05]  /*af10*/  @P3 BRA `(.L_x_1704) ;  /* 0x0000000000443947 */ /* 0x000fea0003800000 */
[----:B------:R-:W-:Y:S01]  /*af20*/  IADD3 R17, P0, R230, 0x10, RZ ;  /* 0x00000010e6117810 */ /* 0x000fe20007f1e0ff */
[----:B------:R-:W-:Y:S01]  /*af30*/  ULDC.64 UR4, c[0x0][0x298] ;  /* 0x0000a60000047ab9 */ /* 0x000fe20000000a00 */
[----:B--2---:R-:W-:Y:S01]  /*af40*/  MOV R25, R29 ;  /* 0x0000001d00197202 */ /* 0x004fe20000000f00 */
        /* <DEDUP_REMOVED lines=14> */
.L_x_1704:
[----:B------:R-:W-:Y:S05]  /*b030*/  BSYNC B0 ;  /* 0x0000000000007941 */ /* 0x000fea0003800000 */
.L_x_1703:
[----:B------:R-:W-:Y:S01]  /*b040*/  BSSY B0, `(.L_x_1705) ;  /* 0x0000014000007945 */ /* 0x000fe20003800000 */
[----:B------:R-:W-:-:S03]  /*b050*/  ISETP.GE.AND P3, PT, R20, R219, PT ;  /* 0x000000db1400720c */ /* 0x000fc60003f66270 */
[----:B------:R-:W-:Y:S10]  /*b060*/  @P4 BRA `(.L_x_1706) ;  /* 0x0000000000444947 */ /* 0x000ff40003800000 */
        /* <DEDUP_REMOVED lines=17> */
.L_x_1706:
[----:B------:R-:W-:Y:S05]  /*b180*/  BSYNC B0 ;  /* 0x0000000000007941 */ /* 0x000fea0003800000 */
.L_x_1705:
[----:B------:R-:W-:Y:S01]  /*b190*/  ISETP.NE.AND P0, PT, R6, RZ, PT ;  /* 0x000000ff0600720c */ /* 0x000fe20003f05270 */
[----:B------:R-:W-:Y:S01]  /*b1a0*/  BSSY B0, `(.L_x_1707) ;  /* 0x0000017000007945 */ /* 0x000fe20003800000 */
[C---:B------:R-:W-:Y:S01]  /*b1b0*/  VIADD R18, R12.reuse, 0x40 ;  /* 0x000000400c127836 */ /* 0x040fe20000000000 */
[----:B------:R-:W-:Y:S01]  /*b1c0*/  IADD3 R14, R12, 0x50, RZ ;  /* 0x000000500c0e7810 */ /* 0x000fe20007ffe0ff */
[----:B------:R-:W-:Y:S01]  /*b1d0*/  @P5 IMAD.MOV.U32 R21, RZ, RZ, 0x1 ;  /* 0x00000001ff155424 */ /* 0x000fe200078e00ff */
[----:B------:R-:W-:Y:S01]  /*b1e0*/  ISETP.NE.OR P4, PT, R229, -0x1, !P0 ;  /* 0xffffffffe500780c */ /* 0x000fe20004785670 */
[----:B------:R-:W-:-:S12]  /*b1f0*/  @P3 BRA `(.L_x_1708) ;  /* 0x0000000000443947 */ /* 0x000fd80003800000 */
[----:B--2---:R-:W-:Y:S01]  /*b200*/  IADD3 R24, P0, R230, 0x30, RZ ;  /* 0x00000030e6187810 */ /* 0x004fe20007f1e0ff */
        /* <DEDUP_REMOVED lines=16> */
.L_x_1708:
[----:B------:R-:W-:Y:S05]  /*b310*/  BSYNC B0 ;  /* 0x0000000000007941 */ /* 0x000fea0003800000 */
.L_x_1707:
[----:B------:R-:W-:Y:S01]  /*b320*/  ISETP.GE.AND P0, PT, R18, R219, PT ;  /* 0x000000db1200720c */ /* 0x000fe20003f06270 */
[----:B------:R-:W-:Y:S01]  /*b330*/  BSSY B0, `(.L_x_1709) ;  /* 0x000001a000007945 */ /* 0x000fe20003800000 */
[----:B------:R-:W-:Y:S01]  /*b340*/  ISETP.NE.AND P1, PT, R8, RZ, PT ;  /* 0x000000ff0800720c */ /* 0x000fe20003f25270 */
[----:B------:R-:W-:Y:S01]  /*b350*/  @!P4 IMAD R229, R16, R9, RZ ;  /* 0x0000000910e5c224 */ /* 0x000fe200078e02ff */
[----:B------:R-:W-:-:S11]  /*b360*/  ISETP.GE.AND P5, PT, R14, R219, PT ;  /* 0x000000db0e00720c */ /* 0x000fd60003fa6270 */
[----:B-1----:R-:W-:Y:S01]  /*b370*/  @!P1 IMAD R21, R5, R0, RZ ;  /* 0x0000000005159224 */ /* 0x002fe200078e02ff */
[C---:B------:R-:W-:Y:S01]  /*b380*/  IADD3 R0, R12.reuse, 0x70, RZ ;  /* 0x000000700c007810 */ /* 0x040fe20007ffe0ff */
[----:B--2-4-:R-:W-:Y:S01]  /*b390*/  @P1 IMAD R30, R3, R2, RZ ;  /* 0x00000002031e1224 */ /* 0x014fe200078e02ff */
[----:B------:R-:W-:Y:S01]  /*b3a0*/  IADD3 R2, R12, 0x60, RZ ;  /* 0x000000600c027810 */ /* 0x000fe20007ffe0ff */
[----:B------:R-:W-:Y:S06]  /*b3b0*/  @P0 BRA `(.L_x_1710) ;  /* 0x0000000000440947 */ /* 0x000fec0003800000 */
        /* <DEDUP_REMOVED lines=17> */
.L_x_1710:
[----:B------:R-:W-:Y:S05]  /*b4d0*/  BSYNC B0 ;  /* 0x0000000000007941 */ /* 0x000fea0003800000 */
.L_x_1709:
[----:B------:R-:W-:Y:S01]  /*b4e0*/  ISETP.NE.AND P1, PT, R8, RZ, PT ;  /* 0x000000ff0800720c */ /* 0x000fe20003f25270 */
[----:B------:R-:W-:Y:S01]  /*b4f0*/  IMAD R21, R16, R21, RZ ;  /* 0x0000001510157224 */ /* 0x000fe200078e02ff */
[----:B------:R-:W-:Y:S01]  /*b500*/  ISETP.NE.AND P0, PT, R6, RZ, PT ;  /* 0x000000ff0600720c */ /* 0x000fe20003f05270 */
[----:B------:R-:W-:Y:S01]  /*b510*/  BSSY B0, `(.L_x_1711) ;  /* 0x000001a000007945 */ /* 0x000fe20003800000 */
[-C--:B------:R-:W-:Y:S02]  /*b520*/  ISETP.GE.AND P3, PT, R2, R219.reuse, PT ;  /* 0x000000db0200720c */ /* 0x080fe40003f66270 */
[----:B------:R-:W-:-:S07]  /*b530*/  ISETP.GE.AND P4, PT, R0, R219, PT ;  /* 0x000000db0000720c */ /* 0x000fce0003f86270 */
[----:B------:R-:W-:Y:S01]  /*b540*/  @!P1 IMAD.MOV.U32 R30, RZ, RZ, R5 ;  /* 0x000000ffff1e9224 */ /* 0x000fe200078e0005 */
[----:B------:R-:W-:Y:S02]  /*b550*/  SEL R5, R21, RZ, !P0 ;  /* 0x000000ff15057207 */ /* 0x000fe40004000000 */
[----:B-1----:R-:W-:Y:S01]  /*b560*/  @!P0 CS2R R24, SRZ ;  /* 0x0000000000188805 */ /* 0x002fe2000001ff00 */
[----:B---3--:R-:W-:Y:S01]  /*b570*/  @!P1 IMAD.MOV.U32 R11, RZ, RZ, 0x1 ;  /* 0x00000001ff0b9424 */ /* 0x008fe200078e00ff */
[----:B------:R-:W-:Y:S01]  /*b580*/  @P0 SHF.R.S32.HI R16, RZ, 0x1f, R229 ;  /* 0x0000001fff100819 */ /* 0x000fe200000114e5 */
        /* <DEDUP_REMOVED lines=18> */
.L_x_1712:
[----:B------:R-:W-:Y:S05]  /*b6b0*/  BSYNC B0 ;  /* 0x0000000000007941 */ /* 0x000fea0003800000 */
.L_x_1711:
        /* <DEDUP_REMOVED lines=19> */
.L_x_1714:
[----:B------:R-:W-:Y:S05]  /*b7f0*/  BSYNC B0 ;  /* 0x0000000000007941 */ /* 0x000fea0003800000 */
.L_x_1713:
[----:B------:R-:W-:Y:S04]  /*b800*/  BSSY B0, `(.L_x_1715) ;  /* 0x0000012000007945 */ /* 0x000fe80003800000 */
[----:B------:R-:W-:Y:S05]  /*b810*/  @P4 BRA `(.L_x_1716) ;  /* 0x0000000000404947 */ /* 0x000fea0003800000 */
[----:B------:R-:W-:Y:S01]  /*b820*/  IADD3 R3, P0, R230, 0x70, RZ ;  /* 0x00000070e6037810 */ /* 0x000fe20007f1e0ff */
[----:B------:R-:W-:Y:S01]  /*b830*/  ULDC.64 UR4, c[0x0][0x298] ;  /* 0x0000a60000047ab9 */ /* 0x000fe20000000a00 */
[----:B------:R-:W-:Y:S01]  /*b840*/  MOV R27, R29 ;  /* 0x0000001d001b7202 */ /* 0x000fe20000000f00 */
[----:B------:R-:W-:Y:S02]  /*b850*/  ULDC UR6, c[0x0][0x2d0] ;  /* 0x0000b40000067ab9 */ /* 0x000fe40000000800 */
        /* <DEDUP_REMOVED lines=12> */
.L_x_1716:
[----:B------:R-:W-:Y:S05]  /*b920*/  BSYNC B0 ;  /* 0x0000000000007941 */ /* 0x000fea0003800000 */
.L_x_1715:
[----:B------:R-:W-:Y:S01]  /*b930*/  ISETP.NE.AND P0, PT, R6, RZ, PT ;  /* 0x000000ff0600720c */ /* 0x000fe20003f05270 */
[----:B------:R-:W-:Y:S01]  /*b940*/  IMAD R3, R4, R11, RZ ;  /* 0x0000000b04037224 */ /* 0x000fe200078e02ff */
[-C--:B------:R-:W-:Y:S01]  /*b950*/  ISETP.GE.OR P2, PT, R12, R219.reuse, P6 ;  /* 0x000000db0c00720c */ /* 0x080fe20003746670 */
[----:B------:R-:W-:Y:S01]  /*b960*/  IMAD R30, R19, R30, R5 ;  /* 0x0000001e131e7224 */ /* 0x000fe200078e0205 */
[----:B------:R-:W-:Y:S01]  /*b970*/  BSSY B0, `(.L_x_1717) ;  /* 0x0000012000007945 */ /* 0x000fe20003800000 */
[-C--:B------:R-:W-:Y:S02]  /*b980*/  ISETP.GE.OR P3, PT, R10, R219.reuse, P6 ;  /* 0x000000db0a00720c */ /* 0x080fe40003766670 */
[----:B------:R-:W-:Y:S02]  /*b990*/  SHF.R.S32.HI R5, RZ, 0x1f, R3 ;  /* 0x0000001fff057819 */ /* 0x000fe40000011403 */
[----:B------:R-:W-:-:S04]  /*b9a0*/  ISETP.GE.OR P4, PT, R22, R219, P6 ;  /* 0x000000db1600720c */ /* 0x000fc80003786670 */
[----:B------:R-:W-:Y:S02]  /*b9b0*/  @P0 IMAD.MOV.U32 R24, RZ, RZ, R229 ;  /* 0x000000ffff180224 */ /* 0x000fe400078e00e5 */
[----:B------:R-:W-:-:S03]  /*b9c0*/  @P0 IMAD.MOV.U32 R25, RZ, RZ, R16 ;  /* 0x000000ffff190224 */ /* 0x000fc600078e0010 */
[--C-:B------:R-:W-:Y:S02]  /*b9d0*/  IADD3 R3, P1, P0, R3, R24, R30.reuse ;  /* 0x0000001803037210 */ /* 0x100fe4000783e01e */
        /* <DEDUP_REMOVED lines=11> */
.L_x_1718:
[----:B------:R-:W-:Y:S05]  /*ba90*/  BSYNC B0 ;  /* 0x0000000000007941 */ /* 0x000fea0003800000 */
.L_x_1717:
[-C--:B------:R-:W-:Y:S01]  /*baa0*/  ISETP.GE.OR P0, PT, R2, R219.reuse, P6 ;  /* 0x000000db0200720c */ /* 0x080fe20003706670 */
[----:B------:R-:W-:Y:S01]  /*bab0*/  BSSY B0, `(.L_x_1719) ;  /* 0x000000f000007945 */ /* 0x000fe20003800000 */
[-C--:B------:R-:W-:Y:S02]  /*bac0*/  ISETP.GE.OR P1, PT, R20, R219.reuse, P6 ;  /* 0x000000db1400720c */ /* 0x080fe40003726670 */
[-C--:B------:R-:W-:Y:S02]  /*bad0*/  ISETP.GE.OR P2, PT, R18, R219.reuse, P6 ;  /* 0x000000db1200720c */ /* 0x080fe40003746670 */
[-C--:B------:R-:W-:Y:S02]  /*bae0*/  ISETP.GE.OR P5, PT, R14, R219.reuse, P6 ;  /* 0x000000db0e00720c */ /* 0x080fe400037a6670 */
[----:B------:R-:W-:Y:S02]  /*baf0*/  ISETP.GE.OR P6, PT, R0, R219, P6 ;  /* 0x000000db0000720c */ /* 0x000fe400037c6670 */
[----:B------:R-:W-:Y:S01]  /*bb00*/  P2R R4, PR, RZ, 0x1 ;  /* 0x00000001ff047803 */ /* 0x000fe20000000000 */
[----:B------:R-:W-:Y:S10]  /*bb10*/  @P3 BRA `(.L_x_1720) ;  /* 0x0000000000203947 */ /* 0x000ff40003800000 */
[----:B----4-:R-:W-:Y:S01]  /*bb20*/  IMAD R5, R10, R11, RZ ;  /* 0x0000000b0a057224 */ /* 0x010fe200078e02ff */
[----:B------:R-:W-:-:S04]  /*bb30*/  ULDC.64 UR4, c[0x0][0x2b0] ;  /* 0x0000ac0000047ab9 */ /* 0x000fc80000000a00 */
[----:B------:R-:W-:-:S04]  /*bb40*/  IADD3 R6, P0, R5, R3, RZ ;  /* 0x0000000305067210 */ /* 0x000fc80007f1e0ff */
[----:B------:R-:W-:Y:S02]  /*bb50*/  LEA.HI.X.SX32 R5, R5, R24, 0x1, P0 ;  /* 0x0000001805057211 */ /* 0x000fe400000f0eff */
[----:B-12---:R-:W-:-:S04]  /*bb60*/  LEA R8, P0, R6, UR4, 0x2 ;  /* 0x0000000406087c11 */ /* 0x006fc8000f8010ff */
[----:B------:R-:W-:Y:S01]  /*bb70*/  LEA.HI.X R9, R6, UR5, R5, 0x2, P0 ;  /* 0x0000000506097c11 */ /* 0x000fe200080f1405 */
[----:B------:R-:W-:-:S05]  /*bb80*/  IMAD.MOV.U32 R5, RZ, RZ, 0x7f800000 ;  /* 0x7f800000ff057424 */ /* 0x000fca00078e00ff */
[----:B------:R1:W-:Y:S03]  /*bb90*/  STG.E desc[UR8][R8.64], R5 ;  /* 0x0000000508007986 */ /* 0x0003e6000c101908 */
.L_x_1720:
[----:B------:R-:W-:Y:S05]  /*bba0*/  BSYNC B0 ;  /* 0x0000000000007941 */ /* 0x000fea0003800000 */
.L_x_1719:
[----:B------:R-:W-:Y:S04]  /*bbb0*/  BSSY B0, `(.L_x_1721) ;  /* 0x000000a000007945 */ /* 0x000fe80003800000 */
[----:B------:R-:W-:Y:S05]  /*bbc0*/  @P4 BRA `(.L_x_1722) ;  /* 0x0000000000204947 */ /* 0x000fea0003800000 */
[----:B-1--4-:R-:W-:Y:S01]  /*bbd0*/  IMAD R5, R22, R11, RZ ;  /* 0x0000000b16057224 */ /* 0x012fe200078e02ff */
[----:B------:R-:W-:-:S04]  /*bbe0*/  ULDC.64 UR4, c[0x0][0x2b0] ;  /* 0x0000ac0000047ab9 */ /* 0x000fc80000000a00 */
[----:B------:R-:W-:-:S04]  /*bbf0*/  IADD3 R6, P0, R5, R3, RZ ;  /* 0x0000000305067210 */ /* 0x000fc80007f1e0ff */
[----:B------:R-:W-:Y:S02]  /*bc00*/  LEA.HI.X.SX32 R5, R5, R24, 0x1, P0 ;  /* 0x0000001805057211 */ /* 0x000fe400000f0eff */
[----:B--2---:R-:W-:-:S04]  /*bc10*/  LEA R8, P0, R6, UR4, 0x2 ;  /* 0x0000000406087c11 */ /* 0x004fc8000f8010ff */
[----:B------:R-:W-:Y:S01]  /*bc20*/  LEA.HI.X R9, R6, UR5, R5, 0x2, P0 ;  /* 0x0000000506097c11 */ /* 0x000fe200080f1405 */
[----:B------:R-:W-:-:S05]  /*bc30*/  IMAD.MOV.U32 R5, RZ, RZ, 0x7f800000 ;  /* 0x7f800000ff057424 */ /* 0x000fca00078e00ff */
[----:B------:R1:W-:Y:S03]  /*bc40*/  STG.E desc[UR8][R8.64], R5 ;  /* 0x0000000508007986 */ /* 0x0003e6000c101908 */
.L_x_1722:
[----:B------:R-:W-:Y:S05]  /*bc50*/  BSYNC B0 ;  /* 0x0000000000007941 */ /* 0x000fea0003800000 */
.L_x_1721:
        /* <DEDUP_REMOVED lines=10> */
.L_x_1724:
[----:B------:R-:W-:Y:S05]  /*bd00*/  BSYNC B0 ;  /* 0x0000000000007941 */ /* 0x000fea0003800000 */
.L_x_1723:
        /* <DEDUP_REMOVED lines=10> */
.L_x_1726:
[----:B------:R-:W-:Y:S05]  /*bdb0*/  BSYNC B0 ;  /* 0x0000000000007941 */ /* 0x000fea0003800000 */
.L_x_1725:
        /* <DEDUP_REMOVED lines=10> */
.L_x_1728:
[----:B------:R-:W-:Y:S05]  /*be60*/  BSYNC B0 ;  /* 0x0000000000007941 */ /* 0x000fea0003800000 */
.L_x_1727:
[----:B------:R-:W-:Y:S01]  /*be70*/  ISETP.NE.AND P0, PT, R4, RZ, PT ;  /* 0x000000ff0400720c */ /* 0x000fe20003f05270 */
[----:B------:R-:W-:-:S12]  /*be80*/  BSSY B0, `(.L_x_1729) ;  /* 0x000000a000007945 */ /* 0x000fd80003800000 */
[----:B------:R-:W-:Y:S05]  /*be90*/  @P0 BRA `(.L_x_1730) ;  /* 0x0000000000200947 */ /* 0x000fea0003800000 */
[----:B------:R-:W-:Y:S01]  /*bea0*/  IMAD R2, R2, R11, RZ ;  /* 0x0000000b02027224 */ /* 0x000fe200078e02ff */
[----:B------:R-:W-:Y:S01]  /*beb0*/  ULDC.64 UR4, c[0x0][0x2b0] ;  /* 0x0000ac0000047ab9 */ /* 0x000fe20000000a00 */
[----:B----4-:R-:W-:-:S03]  /*bec0*/  IMAD.MOV.U32 R7, RZ, RZ, 0x7f800000 ;  /* 0x7f800000ff077424 */ /* 0x010fc600078e00ff */
[----:B-1----:R-:W-:-:S04]  /*bed0*/  IADD3 R5, P0, R2, R3, RZ ;  /* 0x0000000302057210 */ /* 0x002fc80007f1e0ff */
[----:B------:R-:W-:Y:S02]  /*bee0*/  LEA.HI.X.SX32 R2, R2, R24, 0x1, P0 ;  /* 0x0000001802027211 */ /* 0x000fe400000f0eff */
[----:B------:R-:W-:-:S04]  /*bef0*/  LEA R4, P0, R5, UR4, 0x2 ;  /* 0x0000000405047c11 */ /* 0x000fc8000f8010ff */
[----:B------:R-:W-:-:S05]  /*bf00*/  LEA.HI.X R5, R5, UR5, R2, 0x2, P0 ;  /* 0x0000000505057c11 */ /* 0x000fca00080f1402 */
[----:B------:R1:W-:Y:S04]  /*bf10*/  STG.E desc[UR8][R4.64], R7 ;  /* 0x0000000704007986 */ /* 0x0003e8000c101908 */
.L_x_1730:
[----:B------:R-:W-:Y:S05]  /*bf20*/  BSYNC B0 ;  /* 0x0000000000007941 */ /* 0x000fea0003800000 */
.L_x_1729:
[----:B------:R-:W-:Y:S05]  /*bf30*/  @P6 EXIT ;  /* 0x000000000000694d */ /* 0x000fea0003800000 */
[----:B------:R-:W-:Y:S01]  /*bf40*/  IMAD R0, R0, R11, RZ ;  /* 0x0000000b00007224 */ /* 0x000fe200078e02ff */
[----:B------:R-:W-:Y:S01]  /*bf50*/  ULDC.64 UR4, c[0x0][0x2b0] ;  /* 0x0000ac0000047ab9 */ /* 0x000fe20000000a00 */
[----:B-1--4-:R-:W-:-:S03]  /*bf60*/  IMAD.MOV.U32 R5, RZ, RZ, 0x7f800000 ;  /* 0x7f800000ff057424 */ /* 0x012fc600078e00ff */
[----:B------:R-:W-:-:S04]  /*bf70*/  IADD3 R3, P0, R0, R3, RZ ;  /* 0x0000000300037210 */ /* 0x000fc80007f1e0ff */
[----:B------:R-:W-:Y:S02]  /*bf80*/  LEA.HI.X.SX32 R0, R0, R24, 0x1, P0 ;  /* 0x0000001800007211 */ /* 0x000fe400000f0eff */
[----:B------:R-:W-:-:S04]  /*bf90*/  LEA R2, P0, R3, UR4, 0x2 ;  /* 0x0000000403027c11 */ /* 0x000fc8000f8010ff */
[----:B------:R-:W-:-:S05]  /*bfa0*/  LEA.HI.X R3, R3, UR5, R0, 0x2, P0 ;  /* 0x0000000503037c11 */ /* 0x000fca00080f1400 */
[----:B------:R-:W-:Y:S01]  /*bfb0*/  STG.E desc[UR8][R2.64], R5 ;  /* 0x0000000502007986 */ /* 0x000fe2000c101908 */
[----:B------:R-:W-:Y:S05]  /*bfc0*/  EXIT ;  /* 0x000000000000794d */ /* 0x000fea0003800000 */
.L_x_1731:
        /* <DEDUP_REMOVED lines=11> */
.L_x_2938:


//--------------------- .text._ZN5flash16flash_fwd_kernelI23Flash_fwd_kernel_traitsILi128ELi128ELi32ELi4ELb0ELb0EN7cutlass10bfloat16_tE19Flash_kernel_traitsILi128ELi128ELi32ELi4ES3_EELb1ELb0ELb1ELb0ELb0ELb0ELb0ELb0EEEvNS_16Flash_fwd_paramsE --------------------------
	.section	.text._ZN5flash16flash_fwd_kernelI23Flash_fwd_kernel_traitsILi128ELi128ELi32ELi4ELb0ELb0EN7cutlass10bfloat16_tE19Flash_kernel_traitsILi128ELi128ELi32ELi4ES3_EELb1ELb0ELb1ELb0ELb0ELb0ELb0ELb0EEEvNS_16Flash_fwd_paramsE,"ax",@progbits
	.align	128
        .global         _ZN5flash16flash_fwd_kernelI23Flash_fwd_kernel_traitsILi128ELi128ELi32ELi4ELb0ELb0EN7cutlass10bfloat16_tE19Flash_kernel_traitsILi128ELi128ELi32ELi4ES3_EELb1ELb0ELb1ELb0ELb0ELb0ELb0ELb0EEEvNS_16Flash_fwd_paramsE
        .type           _ZN5flash16flash_fwd_kernelI23Flash_fwd_kernel_traitsILi128ELi128ELi32ELi4ELb0ELb0EN7cutlass10bfloat16_tE19Flash_kernel_traitsILi128ELi128ELi32ELi4ES3_EELb1ELb0ELb1ELb0ELb0ELb0ELb0ELb0EEEvNS_16Flash_fwd_paramsE,@function
        .size           _ZN5flash16flash_fwd_kernelI23Flash_fwd_kernel_traitsILi128ELi128ELi32ELi4ELb0ELb0EN7cutlass10bfloat16_tE19Flash_kernel_traitsILi128ELi128ELi32ELi4ES3_EELb1ELb0ELb1ELb0ELb0ELb0ELb0ELb0EEEvNS_16Flash_fwd_paramsE,(.L_x_2939 - _ZN5flash16flash_fwd_kernelI23Flash_fwd_kernel_traitsILi128ELi128ELi32ELi4ELb0ELb0EN7cutlass10bfloat16_tE19Flash_kernel_traitsILi128ELi128ELi32ELi4ES3_EELb1ELb0ELb1ELb0ELb0ELb0ELb0ELb0EEEvNS_16Flash_fwd_paramsE)
        .other          _ZN5flash16flash_fwd_kernelI23Flash_fwd_kernel_traitsILi128ELi128ELi32ELi4ELb0ELb0EN7cutlass10bfloat16_tE19Flash_kernel_traitsILi128ELi128ELi32ELi4ES3_EELb1ELb0ELb1ELb0ELb0ELb0ELb0ELb0EEEvNS_16Flash_fwd_paramsE,@"STO_CUDA_ENTRY STV_DEFAULT"
_ZN5flash16flash_fwd_kernelI23Flash_fwd_kernel_traitsILi128ELi128ELi32ELi4ELb0ELb0EN7cutlass10bfloat16_tE19Flash_kernel_traitsILi128ELi128ELi32ELi4ES3_EELb1ELb0ELb1ELb0ELb0ELb0ELb0ELb0EEEvNS_16Flash_fwd_paramsE:
.text._ZN5flash16flash_fwd_kernelI23Flash_fwd_kernel_traitsILi128ELi128ELi32ELi4ELb0ELb0EN7cutlass10bfloat16_tE19Flash_kernel_traitsILi128ELi128ELi32ELi4ES3_EELb1ELb0ELb1ELb0ELb0ELb0ELb0ELb0EEEvNS_16Flash_fwd_paramsE:
        /* <DEDUP_REMOVED lines=51> */
[----:B------:R-:W-:Y:S01]  /*0330*/  @!P3 IMAD.MOV.U32 R5, RZ, RZ, R7 ;  /* 0x000000ffff05b224 */ /* 0x000fe200078e0007 */
[----:B------:R-:W-:-:S04]  /*0340*/  PLOP3.LUT P2, PT, PT, PT, UP0, 0x80, 0x0 ;  /* 0x000000000000781c */ /* 0x000fc80003f4f008 */
[----:B------:R1:W-:Y:S04]  /*0350*/  @!P3 STG.E.64 desc[UR22][R8.64+0x8], R4 ;  /* 0x000008040800b986 */ /* 0x0003e8000c101b16 */
[----:B-1----:R-:W2:Y:S04]  /*0360*/  @P0 LDG.E R8, desc[UR22][R2.64] ;  /* 0x0000001602080981 */ /* 0x002ea8000c1e1900 */
[----:B------:R1:W3:Y:S02]  /*0370*/  @P0 LDG.E R5, desc[UR22][R2.64+0x4] ;  /* 0x0000041602050981 */ /* 0x0002e4000c1e1900 */
[----:B-1----:R-:W-:-:S02]  /*0380*/  IMAD.U32 R2, RZ, RZ, UR8 ;  /* 0x00000008ff027e24 */ /* 0x002fc4000f8e00ff */
[----:B------:R-:W-:-:S05]  /*0390*/  IMAD.U32 R3, RZ, RZ, UR9 ;  /* 0x00000009ff037e24 */ /* 0x000fca000f8e00ff */
[----:B------:R1:W4:Y:S02]  /*03a0*/  @P1 LDG.E R0, desc[UR22][R2.64] ;  /* 0x0000001602001981 */ /* 0x000324000c1e1900 */
[----:B-1----:R-:W-:Y:S02]  /*03b0*/  IMAD.U32 R2, RZ, RZ, UR6 ;  /* 0x00000006ff027e24 */ /* 0x002fe4000f8e00ff */
[----:B------:R-:W-:Y:S01]  /*03c0*/  IMAD.U32 R3, RZ, RZ, UR7 ;  /* 0x00000007ff037e24 */ /* 0x000fe2000f8e00ff */
[----:B------:R-:W-:Y:S01]  /*03d0*/  SHF.R.S32.HI R13, RZ, 0x1f, R93 ;  /* 0x0000001fff0d7819 */ /* 0x000fe2000001145d */
[----:B------:R-:W-:-:S03]  /*03e0*/  ULDC UR7, c[0x0][0x270] ;  /* 0x00009c0000077ab9 */ /* 0x000fc60000000800 */
[----:B------:R-:W5:Y:S01]  /*03f0*/  @!P2 LDG.E R4, desc[UR22][R2.64] ;  /* 0x000000160204a981 */ /* 0x000f62000c1e1900 */
[----:B------:R-:W-:Y:S01]  /*0400*/  LEA.HI R89, R13, R93, RZ, 0x5 ;  /* 0x0000005d0d597211 */ /* 0x000fe200078f28ff */
[----:B------:R-:W-:Y:S01]  /*0410*/  UMOV UR12, URZ ;  /* 0x0000003f000c7c82 */ /* 0x000fe20008000000 */
[----:B------:R-:W-:Y:S01]  /*0420*/  UIMAD UR8, UR11, UR7, UR28 ;  /* 0x000000070b0872a4 */ /* 0x000fe2000f8e021c */
[----:B------:R-:W-:Y:S01]  /*0430*/  UMOV UR16, 0xffffffff ;  /* 0xffffffff00107882 */ /* 0x000fe20000000000 */
        /* <DEDUP_REMOVED lines=8> */
[----:B------:R-:W-:-:S05]  /*04c0*/  LOP3.LUT R0, R89, 0xffffffe0, RZ, 0xc0, !PT ;  /* 0xffffffe059007812 */ /* 0x000fca00078ec0ff */
[----:B------:R-:W-:-:S05]  /*04d0*/  IMAD.IADD R88, R93, 0x1, -R0 ;  /* 0x000000015d587824 */ /* 0x000fca00078e0a00 */
[--C-:B------:R-:W-:Y:S02]  /*04e0*/  SHF.R.S32.HI R0, RZ, 0x1f, R88.reuse ;  /* 0x0000001fff007819 */ /* 0x100fe40000011458 */
[----:B-----5:R-:W-:Y:S02]  /*04f0*/  @!P2 R2UR UR6, R4 ;  /* 0x000000000406a2ca */ /* 0x020fe400000e0000 */
[----:B------:R-:W-:Y:S01]  /*0500*/  ISETP.NE.AND.EX P2, PT, RZ, UR5, PT, P0 ;  /* 0x00000005ff007c0c */ /* 0x000fe2000bf45300 */
[----:B------:R-:W-:Y:S01]  /*0510*/  USHF.R.S32.HI UR5, URZ, 0x1f, UR4 ;  /* 0x0000001f3f057899 */ /* 0x000fe20008011404 */
[----:B------:R-:W-:-:S05]  /*0520*/  IADD3 R95, P1, P0, R6, UR4, R88 ;  /* 0x00000004065f7c10 */ /* 0x000fca000f83e058 */
[----:B------:R1:W-:Y:S01]  /*0530*/  STL [R1+0x78], R95 ;  /* 0x0000785f01007387 */ /* 0x0003e20000100800 */
[----:B------:R-:W-:-:S05]  /*0540*/  IADD3.X R94, R7, UR5, R0, P1, P0 ;  /* 0x00000005075e7c10 */ /* 0x000fca0008fe0400 */
[----:B------:R-:W-:Y:S05]  /*0550*/  @!P2 BRA `(.L_x_1732) ;  /* 0x00000000001ca947 */ /* 0x000fea0003800000 */
[----:B------:R-:W-:-:S13]  /*0560*/  PLOP3.LUT P0, PT, PT, PT, UP3, 0x80, 0x0 ;  /* 0x000000000000781c */ /* 0x000fda0003f0f038 */
[----:B------:R-:W2:Y:S04]  /*0570*/  @P0 LDG.E R0, desc[UR22][R2.64+0x4] ;  /* 0x0000041602000981 */ /* 0x000ea8000c1e1900 */
[----:B------:R-:W3:Y:S01]  /*0580*/  @!P0 LDG.E R2, desc[UR22][R2.64] ;  /* 0x0000001602028981 */ /* 0x000ee2000c1e1900 */
[----:B--2---:R-:W-:-:S13]  /*0590*/  @P0 R2UR UR8, R0 ;  /* 0x00000000000802ca */ /* 0x004fda00000e0000 */
[----:B------:R-:W-:-:S07]  /*05a0*/  @UP3 UIADD3 UR8, UR8, -UR6, URZ ;  /* 0x8000000608083290 */ /* 0x000fce000fffe03f */
[----:B---3--:R-:W-:Y:S01]  /*05b0*/  @!P0 R2UR UR8, R2 ;  /* 0x00000000020882ca */ /* 0x008fe200000e0000 */
[----:B------:R-:W-:-:S14]  /*05c0*/  BRA `(.L_x_1733) ;  /* 0x0000000000047947 */ /* 0x000fdc0003800000 */
.L_x_1732:
[----:B------:R-:W-:Y:S01]  /*05d0*/  ULDC UR8, c[0x0][0x2c8] ;  /* 0x0000b20000087ab9 */ /* 0x000fe20000000800 */
.L_x_1733:
        /* <DEDUP_REMOVED lines=20> */
[----:B------:R-:W-:Y:S02]  /*0720*/  @!UP2 UIADD3 UR24, UR4, UR8, -UR12 ;  /* 0x000000080418a290 */ /* 0x000fe4000fffe80c */
        /* <DEDUP_REMOVED lines=22> */
[----:B------:R-:W-:Y:S05]  /*0890*/  @P0 BRA `(.L_x_1734) ;  /* 0x0000001400200947 */ /* 0x000fea0003800000 */
[----:B------:R-:W-:Y:S01]  /*08a0*/  UISETP.NE.AND UP1, UPT, UR16, -0x1, UPT ;  /* 0xffffffff1000788c */ /* 0x000fe2000bf25270 */
[----:B------:R-:W-:Y:S01]  /*08b0*/  LEA.HI R8, R13, R93, RZ, 0x3 ;  /* 0x0000005d0d087211 */ /* 0x000fe200078f18ff */
[----:B------:R-:W-:Y:S01]  /*08c0*/  USHF.R.S32.HI UR10, URZ, 0x1f, UR28 ;  /* 0x0000001f3f0a7899 */ /* 0x000fe2000801141c */
[----:B------:R-:W-:Y:S01]  /*08d0*/  IMAD.U32 R6, RZ, RZ, UR17 ;  /* 0x00000011ff067e24 */ /* 0x000fe2000f8e00ff */
[----:B------:R-:W-:Y:S01]  /*08e0*/  UIADD3 UR25, -UR21, UR25, URZ ;  /* 0x0000001915197290 */ /* 0x000fe2000fffe13f */
[----:B------:R-:W-:Y:S01]  /*08f0*/  LOP3.LUT R0, R8, 0xfffffff8, RZ, 0xc0, !PT ;  /* 0xfffffff808007812 */ /* 0x000fe200078ec0ff */
[----:B------:R-:W-:Y:S01]  /*0900*/  BSSY B0, `(.L_x_1735) ;  /* 0x000004f000007945 */ /* 0x000fe20003800000 */
[----:B------:R-:W-:-:S03]  /*0910*/  SHF.R.S32.HI R8, RZ, 0x3, R8 ;  /* 0x00000003ff087819 */ /* 0x000fc60000011408 */
[----:B------:R-:W-:Y:S01]  /*0920*/  IMAD.IADD R0, R93, 0x1, -R0 ;  /* 0x000000015d007824 */ /* 0x000fe200078e0a00 */
[----:B------:R-:W-:Y:S01]  /*0930*/  @!UP1 USHF.R.S32.HI UR6, URZ, 0x1f, UR11 ;  /* 0x0000001f3f069899 */ /* 0x000fe2000801140b */
[----:B------:R-:W-:Y:S01]  /*0940*/  ISETP.GE.AND P4, PT, R8, UR25, PT ;  /* 0x0000001908007c0c */ /* 0x000fe2000bf86270 */
[----:B------:R-:W-:Y:S01]  /*0950*/  @!UP1 ULDC.64 UR4, c[0x0][0x290] ;  /* 0x0000a40000049ab9 */ /* 0x000fe20000000a00 */
[----:B------:R-:W-:Y:S01]  /*0960*/  @UP1 ULDC.64 UR8, c[0x0][0x298] ;  /* 0x0000a60000081ab9 */ /* 0x000fe20000000a00 */
[----:B------:R-:W-:Y:S01]  /*0970*/  @!UP1 UIMAD UR6, UR6, UR4, URZ ;  /* 0x00000004060692a4 */ /* 0x000fe2000f8e023f */
[----:B------:R-:W-:Y:S01]  /*0980*/  IMAD.SHL.U32 R14, R0, 0x8, RZ ;  /* 0x00000008000e7824 */ /* 0x000fe200078e00ff */
[----:B------:R-:W-:Y:S01]  /*0990*/  @UP1 UIMAD.WIDE.U32 UR18, UR16, UR8, URZ ;  /* 0x00000008101212a5 */ /* 0x000fe2000f8e003f */
[--C-:B------:R-:W-:Y:S01]  /*09a0*/  SHF.R.S32.HI R9, RZ, 0x1f, R8.reuse ;  /* 0x0000001fff097819 */ /* 0x100fe20000011408 */
[----:B------:R-:W-:Y:S01]  /*09b0*/  @!UP1 UIMAD UR14, UR11, UR5, UR6 ;  /* 0x000000050b0e92a4 */ /* 0x000fe2000f8e0206 */
[C---:B------:R-:W-:Y:S01]  /*09c0*/  VIADD R17, R8.reuse, 0x10 ;  /* 0x0000001008117836 */ /* 0x040fe20000000000 */
[----:B------:R-:W-:Y:S01]  /*09d0*/  ULDC.U8 UR8, c[0x0][0x3d8] ;  /* 0x0000f60000087ab9 */ /* 0x000fe20000000000 */
[----:B------:R-:W-:Y:S01]  /*09e0*/  ULDC.U8 UR6, c[0x0][0x3d9] ;  /* 0x0000f64000067ab9 */ /* 0x000fe20000000000 */
[----:B------:R-:W-:Y:S01]  /*09f0*/  UISETP.NE.AND UP3, UPT, UR8, URZ, UPT ;  /* 0x0000003f0800728c */ /* 0x000fe2000bf65270 */
[C---:B------:R-:W-:Y:S01]  /*0a00*/  VIADD R20, R8.reuse, 0x30 ;  /* 0x0000003008147836 */ /* 0x040fe20000000000 */
[----:B------:R-:W-:Y:S01]  /*0a10*/  UISETP.NE.AND UP2, UPT, UR6, URZ, UPT ;  /* 0x0000003f0600728c */ /* 0x000fe2000bf45270 */
[----:B------:R-:W-:Y:S01]  /*0a20*/  IADD3 R18, R8, 0x20, RZ ;  /* 0x0000002008127810 */ /* 0x000fe20007ffe0ff */
[----:B------:R-:W-:Y:S01]  /*0a30*/  @!UP1 UIMAD.WIDE.U32 UR12, UR11, UR4, URZ ;  /* 0x000000040b0c92a5 */ /* 0x000fe2000f8e003f */
[----:B------:R-:W-:Y:S01]  /*0a40*/  ISETP.NE.AND P1, PT, R0, RZ, PT ;  /* 0x000000ff0000720c */ /* 0x000fe20003f25270 */
[----:B------:R-:W-:Y:S01]  /*0a50*/  UISETP.NE.AND UP0, UPT, UR8, URZ, !UP2 ;  /* 0x0000003f0800728c */ /* 0x000fe2000d705270 */
[----:B------:R-:W-:Y:S01]  /*0a60*/  ISETP.GE.AND P3, PT, R18, UR25, PT ;  /* 0x0000001912007c0c */ /* 0x000fe2000bf66270 */
[----:B------:R-:W-:Y:S01]  /*0a70*/  UISETP.EQ.AND UP3, UPT, UR6, URZ, UP3 ;  /* 0x0000003f0600728c */ /* 0x000fe20009f62270 */
[----:B------:R-:W-:Y:S01]  /*0a80*/  ISETP.GE.AND P2, PT, R20, UR25, PT ;  /* 0x0000001914007c0c */ /* 0x000fe2000bf46270 */
[----:B------:R-:W-:Y:S01]  /*0a90*/  ULDC.64 UR4, c[0x0][0x2a0] ;  /* 0x0000a80000047ab9 */ /* 0x000fe20000000a00 */
[----:B------:R-:W-:Y:S01]  /*0aa0*/  @UP1 UIMAD UR9, UR16, UR9, UR19 ;  /* 0x00000009100912a4 */ /* 0x000fe2000f8e0213 */
[----:B------:R-:W-:Y:S01]  /*0ab0*/  IMAD.U32 R12, RZ, RZ, UR4 ;  /* 0x00000004ff0c7e24 */ /* 0x000fe2000f8e00ff */
[----:B------:R-:W-:Y:S01]  /*0ac0*/  UIMAD UR10, UR10, UR4, URZ ;  /* 0x000000040a0a72a4 */ /* 0x000fe2000f8e023f */
[----:B------:R-:W-:Y:S01]  /*0ad0*/  IMAD.WIDE R6, R6, 0x80, R8 ;  /* 0x0000008006067825 */ /* 0x000fe200078e0208 */
[----:B------:R-:W-:Y:S01]  /*0ae0*/  @!UP2 ULDC UR6, c[0x0][0x2c4] ;  /* 0x0000b1000006aab9 */ /* 0x000fe20000000800 */
[----:B------:R-:W-:Y:S01]  /*0af0*/  @UP2 UMOV UR8, 0x1 ;  /* 0x0000000100082882 */ /* 0x000fe20000000000 */
[----:B------:R-:W-:Y:S01]  /*0b00*/  UIMAD UR10, UR28, UR5, UR10 ;  /* 0x000000051c0a72a4 */ /* 0x000fe2000f8e020a */
[----:B------:R-:W-:Y:S01]  /*0b10*/  VIADD R22, R8, 0x40 ;  /* 0x0000004008167836 */ /* 0x000fe20000000000 */
[----:B------:R-:W-:Y:S01]  /*0b20*/  @UP0 ULDC UR6, c[0x0][0x2e4] ;  /* 0x0000b90000060ab9 */ /* 0x000fe20000000800 */
[----:B------:R-:W-:Y:S01]  /*0b30*/  @UP2 ULDC.64 UR4, c[0x0][0x2c0] ;  /* 0x0000b00000042ab9 */ /* 0x000fe20000000a00 */
[----:B------:R-:W-:Y:S01]  /*0b40*/  @!UP1 UIADD3 UR9, UR13, UR14, URZ ;  /* 0x0000000e0d099290 */ /* 0x000fe2000fffe03f */
[C---:B------:R-:W-:Y:S01]  /*0b50*/  IADD3 R15, R14.reuse, 0x40, RZ ;  /* 0x000000400e0f7810 */ /* 0x040fe20007ffe0ff */
[----:B------:R-:W-:Y:S01]  /*0b60*/  @!UP1 UMOV UR18, UR12 ;  /* 0x0000000c00129c82 */ /* 0x000fe20008000000 */
[----:B------:R-:W-:Y:S01]  /*0b70*/  @UP2 UIMAD UR4, UR5, UR4, URZ ;  /* 0x00000004050422a4 */ /* 0x000fe2000f8e023f */
[----:B------:R-:W-:Y:S01]  /*0b80*/  IADD3 R2, P0, R14, UR18, RZ ;  /* 0x000000120e027c10 */ /* 0x000fe2000ff1e0ff */
[----:B------:R-:W-:Y:S01]  /*0b90*/  @!UP2 UIMAD UR8, UR6, UR7, URZ ;  /* 0x000000070608a2a4 */ /* 0x000fe2000f8e023f */
[----:B------:R-:W-:-:S02]  /*0ba0*/  @UP3 ULDC UR5, c[0x0][0x2c4] ;  /* 0x0000b10000053ab9 */ /* 0x000fc40000000800 */
[----:B------:R-:W-:Y:S01]  /*0bb0*/  LEA.HI.X.SX32 R3, R14, UR9, 0x1, P0 ;  /* 0x000000090e037c11 */ /* 0x000fe200080f0eff */
[----:B------:R-:W-:Y:S01]  /*0bc0*/  @UP3 UIMAD UR5, UR11, UR5, URZ ;  /* 0x000000050b0532a4 */ /* 0x000fe2000f8e023f */
[----:B------:R-:W-:Y:S01]  /*0bd0*/  ISETP.GE.AND P0, PT, R17, UR25, PT ;  /* 0x0000001911007c0c */ /* 0x000fe2000bf06270 */
[----:B------:R-:W-:Y:S02]  /*0be0*/  UIMAD UR8, UR11, UR8, URZ ;  /* 0x000000080b0872a4 */ /* 0x000fe4000f8e023f */
[----:B------:R-:W-:Y:S01]  /*0bf0*/  @UP3 USEL UR5, UR5, UR16, !UP1 ;  /* 0x0000001005053287 */ /* 0x000fe2000c800000 */
[----:B------:R-:W-:Y:S01]  /*0c00*/  IMAD.WIDE.U32 R12, R12, UR28, R2 ;  /* 0x0000001c0c0c7c25 */ /* 0x000fe2000f8e0002 */
[----:B------:R-:W-:Y:S01]  /*0c10*/  @UP2 ULDC UR9, c[0x0][0x2c0] ;  /* 0x0000b00000092ab9 */ /* 0x000fe20000000800 */
[----:B------:R-:W-:Y:S01]  /*0c20*/  USEL UR8, UR8, URZ, !UP3 ;  /* 0x0000003f08087287 */ /* 0x000fe2000d800000 */
[----:B------:R-:W-:Y:S01]  /*0c30*/  @!UP2 UMOV UR9, 0x1 ;  /* 0x000000010009a882 */ /* 0x000fe20000000000 */
[----:B------:R-:W-:Y:S01]  /*0c40*/  @!UP2 UMOV UR4, UR6 ;  /* 0x000000060004ac82 */ /* 0x000fe20008000000 */
[----:B------:R-:W-:Y:S01]  /*0c50*/  UIMAD UR6, UR21, UR9, URZ ;  /* 0x00000009150672a4 */ /* 0x000fe2000f8e023f */
[----:B------:R-:W-:Y:S01]  /*0c60*/  VIADD R11, R13, UR10 ;  /* 0x0000000a0d0b7c36 */ /* 0x000fe20008000000 */
[----:B------:R-:W-:Y:S01]  /*0c70*/  UIMAD UR28, UR28, UR4, UR8 ;  /* 0x000000041c1c72a4 */ /* 0x000fe2000f8e0208 */
[----:B------:R-:W-:Y:S01]  /*0c80*/  @!UP3 UMOV UR12, URZ ;  /* 0x0000003f000cbc82 */ /* 0x000fe20008000000 */
[----:B------:R-:W-:Y:S01]  /*0c90*/  @UP3 UMOV UR12, UR5 ;  /* 0x00000005000c3c82 */ /* 0x000fe20008000000 */
[----:B------:R-:W-:Y:S01]  /*0ca0*/  @!UP3 UMOV UR13, URZ ;  /* 0x0000003f000dbc82 */ /* 0x000fe20008000000 */
[----:B------:R-:W-:-:S02]  /*0cb0*/  USHF.R.S32.HI UR4, URZ, 0x1f, UR6 ;  /* 0x0000001f3f047899 */ /* 0x000fc40008011406 */
[----:B------:R-:W-:Y:S02]  /*0cc0*/  @UP3 USHF.R.S32.HI UR13, URZ, 0x1f, UR5 ;  /* 0x0000001f3f0d3899 */ /* 0x000fe40008011405 */
        /* <DEDUP_REMOVED lines=18> */
.L_x_1736:
[----:B------:R-:W-:Y:S05]  /*0df0*/  BSYNC B0 ;  /* 0x0000000000007941 */ /* 0x000fea0003800000 */
.L_x_1735:
        /* <DEDUP_REMOVED lines=9> */
[----:B--2---:R-:W-:Y:S01]  /*0e90*/  IMAD.X R2, RZ, RZ, R7, P0 ;  /* 0x000000ffff027224 */ /* 0x004fe200000e0607 */
        /* <DEDUP_REMOVED lines=11> */
.L_x_1738:
[----:B------:R-:W-:Y:S05]  /*0f50*/  BSYNC B0 ;  /* 0x0000000000007941 */ /* 0x000fea0003800000 */
.L_x_1737:
        /* <DEDUP_REMOVED lines=9> */
[----:B--23--:R-:W-:Y:S01]  /*0ff0*/  IMAD.X R2, RZ, RZ, R7, P3 ;  /* 0x000000ffff027224 */ /* 0x00cfe200018e0607 */
        /* <DEDUP_REMOVED lines=11> */
.L_x_1740:
[----:B------:R-:W-:Y:S05]  /*10b0*/  BSYNC B0 ;  /* 0x0000000000007941 */ /* 0x000fea0003800000 */
.L_x_1739:
        /* <DEDUP_REMOVED lines=9> */
[----:B--234-:R-:W-:Y:S01]  /*1150*/  IMAD.X R2, RZ, RZ, R7, P2 ;  /* 0x000000ffff027224 */ /* 0x01cfe200010e0607 */
        /* <DEDUP_REMOVED lines=11> */
.L_x_1742:
[----:B------:R-:W-:Y:S05]  /*1210*/  BSYNC B0 ;  /* 0x0000000000007941 */ /* 0x000fea0003800000 */
.L_x_1741:
        /* <DEDUP_REMOVED lines=20> */
.L_x_1744:
[----:B------:R-:W-:Y:S05]  /*1360*/  BSYNC B0 ;  /* 0x0000000000007941 */ /* 0x000fea0003800000 */
.L_x_1743:
        /* <DEDUP_REMOVED lines=20> */
.L_x_1746:
[----:B------:R-:W-:Y:S05]  /*14b0*/  BSYNC B0 ;  /* 0x0000000000007941 */ /* 0x000fea0003800000 */
.L_x_1745:
        /* <DEDUP_REMOVED lines=20> */
.L_x_1748:
[----:B------:R-:W-:Y:S05]  /*1600*/  BSYNC B0 ;  /* 0x0000000000007941 */ /* 0x000fea0003800000 */
.L_x_1747:
[----:B------:R-:W-:Y:S01]  /*1610*/  BSSY B0, `(.L_x_1749) ;  /* 0x0000014000007945 */ /* 0x000fe20003800000 */
[----:B------:R-:W-:-:S03]  /*1620*/  ISETP.GE.OR P6, PT, R18, UR25, P1 ;  /* 0x0000001912007c0c */ /* 0x000fc60008fc6670 */
[----:B------:R-:W-:Y:S10]  /*1630*/  @P2 BRA `(.L_x_1750) ;  /* 0x0000000000442947 */ /* 0x000ff40003800000 */
[----:B------:R-:W-:Y:S01]  /*1640*/  IADD3 R0, P2, R6, 0x70, RZ ;  /* 0x0000007006007810 */ /* 0x000fe20007f5e0ff */
[----:B------:R-:W-:Y:S01]  /*1650*/  ULDC.64 UR4, c[0x0][0x298] ;  /* 0x0000a60000047ab9 */ /* 0x000fe20000000a00 */
[----:B--234-:R-:W-:Y:S01]  /*1660*/  MOV R3, R11 ;  /* 0x0000000b00037202 */ /* 0x01cfe20000000f00 */
        /* <DEDUP_REMOVED lines=14> */
.L_x_1750:
[----:B------:R-:W-:Y:S05]  /*1750*/  BSYNC B0 ;  /* 0x0000000000007941 */ /* 0x000fea0003800000 */
.L_x_1749:
[----:B------:R-:W-:Y:S04]  /*1760*/  BSSY B0, `(.L_x_1751) ;  /* 0x000000a000007945 */ /* 0x000fe80003800000 */
[----:B------:R-:W-:Y:S05]  /*1770*/  @P5 BRA `(.L_x_1752) ;  /* 0x0000000000205947 */ /* 0x000fea0003800000 */
[----:B------:R-:W-:Y:S01]  /*1780*/  IMAD R0, R8, UR9, RZ ;  /* 0x0000000908007c24 */ /* 0x000fe2000f8e02ff */
[----:B------:R-:W-:-:S04]  /*1790*/  ULDC.64 UR4, c[0x0][0x2b0] ;  /* 0x0000ac0000047ab9 */ /* 0x000fc80000000a00 */
[----:B--234-:R-:W-:-:S04]  /*17a0*/  IADD3 R3, P2, R0, UR6, RZ ;  /* 0x0000000600037c10 */ /* 0x01cfc8000ff5e0ff */
[----:B------:R-:W-:Y:S02]  /*17b0*/  LEA.HI.X.SX32 R0, R0, UR12, 0x1, P2 ;  /* 0x0000000c00007c11 */ /* 0x000fe400090f0eff */
[----:B------:R-:W-:-:S04]  /*17c0*/  LEA R2, P2, R3, UR4, 0x2 ;  /* 0x0000000403027c11 */ /* 0x000fc8000f8410ff */
[----:B------:R-:W-:Y:S01]  /*17d0*/  LEA.HI.X R3, R3, UR5, R0, 0x2, P2 ;  /* 0x0000000503037c11 */ /* 0x000fe200090f1400 */
[----:B------:R-:W-:-:S05]  /*17e0*/  IMAD.MOV.U32 R0, RZ, RZ, 0x7f800000 ;  /* 0x7f800000ff007424 */ /* 0x000fca00078e00ff */
[----:B------:R2:W-:Y:S03]  /*17f0*/  STG.E desc[UR22][R2.64], R0 ;  /* 0x0000000002007986 */ /* 0x0005e6000c101916 */
.L_x_1752:
[----:B------:R-:W-:Y:S05]  /*1800*/  BSYNC B0 ;  /* 0x0000000000007941 */ /* 0x000fea0003800000 */
.L_x_1751:
[----:B------:R-:W-:Y:S01]  /*1810*/  BSSY B0, `(.L_x_1753) ;  /* 0x000000f000007945 */ /* 0x000fe20003800000 */
[----:B------:R-:W-:Y:S02]  /*1820*/  ISETP.GE.OR P5, PT, R20, UR25, P1 ;  /* 0x0000001914007c0c */ /* 0x000fe40008fa6670 */
[----:B------:R-:W-:Y:S02]  /*1830*/  ISETP.GE.OR P4, PT, R22, UR25, P1 ;  /* 0x0000001916007c0c */ /* 0x000fe40008f86670 */
[----:B------:R-:W-:Y:S02]  /*1840*/  ISETP.GE.OR P3, PT, R21, UR25, P1 ;  /* 0x0000001915007c0c */ /* 0x000fe40008f66670 */
[----:B------:R-:W-:Y:S02]  /*1850*/  ISETP.GE.OR P2, PT, R19, UR25, P1 ;  /* 0x0000001913007c0c */ /* 0x000fe40008f46670 */
[----:B------:R-:W-:Y:S01]  /*1860*/  ISETP.GE.OR P1, PT, R16, UR25, P1 ;  /* 0x0000001910007c0c */ /* 0x000fe20008f26670 */
[----:B------:R-:W-:-:S12]  /*1870*/  @P0 BRA `(.L_x_1754) ;  /* 0x0000000000200947 */ /* 0x000fd80003800000 */
[----:B--2---:R-:W-:Y:S01]  /*1880*/  IMAD R0, R17, UR9, RZ ;  /* 0x0000000911007c24 */ /* 0x004fe2000f8e02ff */
[----:B------:R-:W-:-:S04]  /*1890*/  ULDC.64 UR4, c[0x0][0x2b0] ;  /* 0x0000ac0000047ab9 */ /* 0x000fc80000000a00 */
[----:B---34-:R-:W-:-:S04]  /*18a0*/  IADD3 R3, P0, R0, UR6, RZ ;  /* 0x0000000600037c10 */ /* 0x018fc8000ff1e0ff */
[----:B------:R-:W-:Y:S02]  /*18b0*/  LEA.HI.X.SX32 R0, R0, UR12, 0x1, P0 ;  /* 0x0000000c00007c11 */ /* 0x000fe400080f0eff */
[----:B------:R-:W-:-:S04]  /*18c0*/  LEA R2, P0, R3, UR4, 0x2 ;  /* 0x0000000403027c11 */ /* 0x000fc8000f8010ff */
[----:B------:R-:W-:Y:S01]  /*18d0*/  LEA.HI.X R3, R3, UR5, R0, 0x2, P0 ;  /* 0x0000000503037c11 */ /* 0x000fe200080f1400 */
[----:B------:R-:W-:-:S05]  /*18e0*/  IMAD.MOV.U32 R0, RZ, RZ, 0x7f800000 ;  /* 0x7f800000ff007424 */ /* 0x000fca00078e00ff */
[----:B------:R2:W-:Y:S03]  /*18f0*/  STG.E desc[UR22][R2.64], R0 ;  /* 0x0000000002007986 */ /* 0x0005e6000c101916 */
.L_x_1754:
[----:B------:R-:W-:Y:S05]  /*1900*/  BSYNC B0 ;  /* 0x0000000000007941 */ /* 0x000fea0003800000 */
.L_x_1753:
[----:B------:R-:W-:Y:S04]  /*1910*/  BSSY B0, `(.L_x_1755) ;  /* 0x000000a000007945 */ /* 0x000fe80003800000 */
[----:B------:R-:W-:Y:S05]  /*1920*/  @P6 BRA `(.L_x_1756) ;  /* 0x0000000000206947 */ /* 0x000fea0003800000 */
        /* <DEDUP_REMOVED lines=8> */
.L_x_1756:
[----:B------:R-:W-:Y:S05]  /*19b0*/  BSYNC B0 ;  /* 0x0000000000007941 */ /* 0x000fea0003800000 */
.L_x_1755:
        /* <DEDUP_REMOVED lines=10> */
.L_x_1758:
[----:B------:R-:W-:Y:S05]  /*1a60*/  BSYNC B0 ;  /* 0x0000000000007941 */ /* 0x000fea0003800000 */
.L_x_1757:
        /* <DEDUP_REMOVED lines=10> */
.L_x_1760:
[----:B------:R-:W-:Y:S05]  /*1b10*/  BSYNC B0 ;  /* 0x0000000000007941 */ /* 0x000fea0003800000 */
.L_x_1759:
        /* <DEDUP_REMOVED lines=10> */
.L_x_1762:
[----:B------:R-:W-:Y:S05]  /*1bc0*/  BSYNC B0 ;  /* 0x0000000000007941 */ /* 0x000fea0003800000 */
.L_x_1761:
        /* <DEDUP_REMOVED lines=10> */
.L_x_1764:
[----:B------:R-:W-:Y:S05]  /*1c70*/  BSYNC B0 ;  /* 0x0000000000007941 */ /* 0x000fea0003800000 */
.L_x_1763:
[----:B------:R-:W-:Y:S05]  /*1c80*/  @P1 EXIT ;  /* 0x000000000000194d */ /* 0x000fea0003800000 */
[----:B--2---:R-:W-:Y:S01]  /*1c90*/  IMAD R0, R16, UR9, RZ ;  /* 0x0000000910007c24 */ /* 0x004fe2000f8e02ff */
[----:B------:R-:W-:-:S04]  /*1ca0*/  ULDC.64 UR4, c[0x0][0x2b0] ;  /* 0x0000ac0000047ab9 */ /* 0x000fc80000000a00 */
[----:B---34-:R-:W-:-:S04]  /*1cb0*/  IADD3 R3, P0, R0, UR6, RZ ;  /* 0x0000000600037c10 */ /* 0x018fc8000ff1e0ff */
[----:B------:R-:W-:Y:S02]  /*1cc0*/  LEA.HI.X.SX32 R0, R0, UR12, 0x1, P0 ;  /* 0x0000000c00007c11 */ /* 0x000fe400080f0eff */
[----:B------:R-:W-:-:S04]  /*1cd0*/  LEA R2, P0, R3, UR4, 0x2 ;  /* 0x0000000403027c11 */ /* 0x000fc8000f8010ff */
[----:B------:R-:W-:Y:S01]  /*1ce0*/  LEA.HI.X R3, R3, UR5, R0, 0x2, P0 ;  /* 0x0000000503037c11 */ /* 0x000fe200080f1400 */
[----:B------:R-:W-:-:S05]  /*1cf0*/  IMAD.MOV.U32 R0, RZ, RZ, 0x7f800000 ;  /* 0x7f800000ff007424 */ /* 0x000fca00078e00ff */
[----:B------:R-:W-:Y:S01]  /*1d00*/  STG.E desc[UR22][R2.64], R0 ;  /* 0x0000000002007986 */ /* 0x000fe2000c101916 */
[----:B------:R-:W-:Y:S05]  /*1d10*/  EXIT ;  /* 0x000000000000794d */ /* 0x000fea0003800000 */
.L_x_1734:
[----:B------:R-:W2:Y:S01]  /*1d20*/  LDC R14, c[0x0][0x278] ;  /* 0x00009e00ff0e7b82 */ /* 0x000ea20000000800 */
[----:B------:R-:W3:Y:S01]  /*1d30*/  S2R R7, SR_CTAID.Z ;  /* 0x0000000000077919 */ /* 0x000ee20000002700 */
[C---:B------:R-:W-:Y:S01]  /*1d40*/  LEA.HI R5, R13.reuse, R93, RZ, 0x3 ;  /* 0x0000005d0d057211 */ /* 0x040fe200078f18ff */
[----:B------:R-:W-:Y:S01]  /*1d50*/  UIADD3 UR14, -UR21, UR25, URZ ;  /* 0x00000019150e7290 */ /* 0x000fe2000fffe13f */
[----:B------:R-:W-:Y:S01]  /*1d60*/  MOV R8, UR17 ;  /* 0x0000001100087c02 */ /* 0x000fe20008000f00 */
[----:B------:R-:W-:Y:S01]  /*1d70*/  UISETP.NE.AND UP0, UPT, UR16, -0x1, UPT ;  /* 0xffffffff1000788c */ /* 0x000fe2000bf05270 */
[----:B------:R-:W-:Y:S01]  /*1d80*/  SHF.R.S32.HI R6, RZ, 0x3, R5 ;  /* 0x00000003ff067819 */ /* 0x000fe20000011405 */
[----:B------:R-:W-:Y:S01]  /*1d90*/  UISETP.NE.AND UP1, UPT, UR6, -0x1, UPT ;  /* 0xffffffff0600788c */ /* 0x000fe2000bf25270 */
[----:B------:R-:W-:Y:S02]  /*1da0*/  MOV R101, R17 ;  /* 0x0000001100657202 */ /* 0x000fe40000000f00 */
[----:B------:R-:W-:-:S03]  /*1db0*/  LEA.HI R23, R13, R93, RZ, 0x4 ;  /* 0x0000005d0d177211 */ /* 0x000fc600078f20ff */
[----:B------:R-:W-:-:S03]  /*1dc0*/  PLOP3.LUT P1, PT, PT, PT, UP1, 0x80, 0x0 ;  /* 0x000000000000781c */ /* 0x000fc60003f2f018 */
[----:B------:R-:W-:Y:S01]  /*1dd0*/  @UP0 ULDC.64 UR4, c[0x0][0x240] ;  /* 0x0000900000040ab9 */ /* 0x000fe20000000a00 */
[----:B------:R-:W-:Y:S02]  /*1de0*/  @!UP0 USHF.R.S32.HI UR8, URZ, 0x1f, UR11 ;  /* 0x0000001f3f088899 */ /* 0x000fe4000801140b */
[----:B------:R-:W-:Y:S02]  /*1df0*/  @UP0 UIMAD.WIDE.U32 UR30, UR16, UR4, URZ ;  /* 0x00000004101e02a5 */ /* 0x000fe4000f8e003f */
[----:B------:R-:W-:Y:S02]  /*1e00*/  @UP1 UIADD3 UR7, UR12, UR6, URZ ;  /* 0x000000060c071290 */ /* 0x000fe4000fffe03f */
[----:B------:R-:W-:Y:S01]  /*1e10*/  @UP0 UIMAD UR10, UR16, UR5, UR31 ;  /* 0x00000005100a02a4 */ /* 0x000fe2000f8e021f */
[----:B--2---:R-:W-:Y:S02]  /*1e20*/  IABS R0, R14 ;  /* 0x0000000e00007213 */ /* 0x004fe40000000000 */
[----:B------:R-:W-:-:S02]  /*1e30*/  @!UP0 ULDC.64 UR4, c[0x0][0x228] ;  /* 0x00008a0000048ab9 */ /* 0x000fc40000000a00 */
[----:B------:R-:W-:Y:S01]  /*1e40*/  @!UP0 UIMAD UR8, UR8, UR4, URZ ;  /* 0x00000004080882a4 */ /* 0x000fe2000f8e023f */
[----:B------:R-:W-:Y:S01]  /*1e50*/  IMAD.MOV.U32 R11, RZ, RZ, R0 ;  /* 0x000000ffff0b7224 */ /* 0x000fe200078e0000 */
[----:B------:R-:W-:Y:S02]  /*1e60*/  @!UP0 UIMAD.WIDE.U32 UR32, UR11, UR4, URZ ;  /* 0x000000040b2082a5 */ /* 0x000fe4000f8e003f */
[----:B------:R-:W-:Y:S01]  /*1e70*/  @!UP0 UIMAD UR5, UR11, UR5, UR8 ;  /* 0x000000050b0582a4 */ /* 0x000fe2000f8e0208 */
[----:B------:R-:W2:Y:S02]  /*1e80*/  I2F.RP R2, R11 ;  /* 0x0000000b00027306 */ /* 0x000ea40000209400 */
[----:B------:R-:W-:Y:S01]  /*1e90*/  @UP1 ULDC.64 UR8, c[0x0][0x248] ;  /* 0x0000920000081ab9 */ /* 0x000fe20000000a00 */
[----:B------:R-:W-:Y:S02]  /*1ea0*/  @!UP0 UIADD3 UR10, UR33, UR5, URZ ;  /* 0x00000005210a8290 */ /* 0x000fe4000fffe03f */
[----:B------:R-:W-:-:S02]  /*1eb0*/  @UP1 UIMAD.WIDE.U32 UR34, UR7, UR8, URZ ;  /* 0x00000008072212a5 */ /* 0x000fc4000f8e003f */
[----:B------:R-:W-:Y:S01]  /*1ec0*/  @UP1 UIMAD UR7, UR7, UR9, URZ ;  /* 0x00000009070712a4 */ /* 0x000fe2000f8e023f */
[----:B------:R-:W-:-:S03]  /*1ed0*/  @!UP0 UMOV UR30, UR32 ;  /* 0x00000020001e8c82 */ /* 0x000fc60008000000 */
[----:B------:R-:W-:Y:S01]  /*1ee0*/  @UP1 UIADD3 UR31, UR35, UR7, URZ ;  /* 0x00000007231f1290 */ /* 0x000fe2000fffe03f */
[----:B--2---:R-:W2:Y:S02]  /*1ef0*/  MUFU.RCP R2, R2 ;  /* 0x0000000200027308 */ /* 0x004ea40000001000 */
[----:B--2---:R-:W-:-:S06]  /*1f00*/  VIADD R2, R2, 0xffffffe ;  /* 0x0ffffffe02027836 */ /* 0x004fcc0000000000 */
[----:B------:R-:W2:Y:S02]  /*1f10*/  F2I.FTZ.U32.TRUNC.NTZ R3, R2 ;  /* 0x0000000200037305 */ /* 0x000ea4000021f000 */
[----:B--2---:R-:W-:Y:S02]  /*1f20*/  IMAD.MOV R0, RZ, RZ, -R3 ;  /* 0x000000ffff007224 */ /* 0x004fe400078e0a03 */
[----:B------:R-:W-:Y:S02]  /*1f30*/  IMAD.MOV.U32 R2, RZ, RZ, RZ ;  /* 0x000000ffff027224 */ /* 0x000fe400078e00ff */
[----:B------:R-:W-:Y:S01]  /*1f40*/  IMAD.MOV.U32 R4, RZ, RZ, R0 ;  /* 0x000000ffff047224 */ /* 0x000fe200078e0000 */
[----:B------:R-:W-:-:S03]  /*1f50*/  IADD3 R0, R6, 0x20, RZ ;  /* 0x0000002006007810 */ /* 0x000fc60007ffe0ff */
[----:B------:R-:W-:Y:S01]  /*1f60*/  IMAD R4, R4, R11, RZ ;  /* 0x0000000b04047224 */ /* 0x000fe200078e02ff */
[----:B------:R-:W-:Y:S01]  /*1f70*/  ISETP.GE.AND P4, PT, R0, UR14, PT ;  /* 0x0000000e00007c0c */ /* 0x000fe2000bf86270 */
[----:B------:R-:W-:Y:S02]  /*1f80*/  VIADD R0, R6, 0x40 ;  /* 0x0000004006007836 */ /* 0x000fe40000000000 */
[----:B------:R-:W-:Y:S01]  /*1f90*/  IMAD.HI.U32 R3, R3, R4, R2 ;  /* 0x0000000403037227 */ /* 0x000fe200078e0002 */
[----:B---3--:R-:W-:Y:S02]  /*1fa0*/  IABS R4, R7 ;  /* 0x0000000700047213 */ /* 0x008fe40000000000 */
[----:B------:R-:W-:Y:S01]  /*1fb0*/  ISETP.GE.AND P0, PT, R0, UR14, PT ;  /* 0x0000000e00007c0c */ /* 0x000fe2000bf06270 */
[----:B------:R-:W-:Y:S01]  /*1fc0*/  VIADD R2, R6, 0x30 ;  /* 0x0000003006027836 */ /* 0x000fe20000000000 */
[----:B------:R-:W-:Y:S01]  /*1fd0*/  SHF.R.S32.HI R7, RZ, 0x1f, R6 ;  /* 0x0000001fff077819 */ /* 0x000fe20000011406 */
[----:B------:R-:W-:Y:S01]  /*1fe0*/  IMAD.HI.U32 R0, R3, R4, RZ ;  /* 0x0000000403007227 */ /* 0x000fe200078e00ff */
[----:B------:R-:W-:-:S02]  /*1ff0*/  LOP3.LUT R3, R5, 0xfffffff8, RZ, 0xc0, !PT ;  /* 0xfffffff805037812 */ /* 0x000fc400078ec0ff */
[----:B------:R-:W-:Y:S01]  /*2000*/  ISETP.GE.AND P3, PT, R2, UR14, PT ;  /* 0x0000000e02007c0c */ /* 0x000fe2000bf66270 */
[----:B------:R-:W-:Y:S01]  /*2010*/  IMAD.MOV R2, RZ, RZ, -R0 ;  /* 0x000000ffff027224 */ /* 0x000fe200078e0a00 */
[----:B------:R-:W-:Y:S01]  /*2020*/  IADD3 R21, -R3, R93, RZ ;  /* 0x0000005d03157210 */ /* 0x000fe20007ffe1ff */
[----:B------:R-:W-:-:S04]  /*2030*/  IMAD.WIDE R8, R8, 0x80, R6 ;  /* 0x0000008008087825 */ /* 0x000fc800078e0206 */
[----:B------:R-:W-:Y:S02]  /*2040*/  IMAD.SHL.U32 R16, R21, 0x8, RZ ;  /* 0x0000000815107824 */ /* 0x000fe400078e00ff */
[C---:B------:R-:W-:Y:S02]  /*2050*/  IMAD R2, R11.reuse, R2, R4 ;  /* 0x000000020b027224 */ /* 0x040fe400078e0204 */
[----:B------:R-:W-:Y:S01]  /*2060*/  IMAD.SHL.U32 R4, R6, 0x40, RZ ;  /* 0x0000004006047824 */ /* 0x000fe200078e00ff */
[----:B------:R2:W-:Y:S01]  /*2070*/  STL [R1+0x50], R16 ;  /* 0x0000501001007387 */ /* 0x0005e20000100800 */
[--C-:B------:R-:W-:Y:S01]  /*2080*/  IMAD.MOV.U32 R100, RZ, RZ, R16.reuse ;  /* 0x000000ffff647224 */ /* 0x100fe200078e0010 */
[----:B------:R-:W-:Y:S01]  /*2090*/  ISETP.GT.U32.AND P5, PT, R11, R2, PT ;  /* 0x000000020b00720c */ /* 0x000fe20003fa4070 */
[----:B------:R-:W-:Y:S01]  /*20a0*/  IMAD.MOV.U32 R100, RZ, RZ, R16 ;  /* 0x000000ffff647224 */ /* 0x000fe200078e0010 */
[----:B------:R-:W-:-:S04]  /*20b0*/  LOP3.LUT R3, R4, 0x1c0, RZ, 0xc0, !PT ;  /* 0x000001c004037812 */ /* 0x000fc800078ec0ff */
        /* <DEDUP_REMOVED lines=15> */
.L_x_1765:
[----:B------:R-:W-:Y:S01]  /*21b0*/  SHF.R.S32.HI R101, RZ, 0x1f, R100 ;  /* 0x0000001fff657819 */ /* 0x000fe20000011464 */
[----:B------:R-:W-:Y:S01]  /*21c0*/  @UP1 UIADD3 UR13, UR12, UR6, URZ ;  /* 0x000000060c0d1290 */ /* 0x000fe2000fffe03f */
[----:B------:R-:W-:Y:S01]  /*21d0*/  LOP3.LUT R5, R23, 0xfffffff0, RZ, 0xc0, !PT ;  /* 0xfffffff017057812 */ /* 0x000fe200078ec0ff */
[----:B------:R-:W-:Y:S01]  /*21e0*/  @!P5 IMAD.IADD R2, R2, 0x1, -R11 ;  /* 0x000000010202d824 */ /* 0x000fe200078e0a0b */
[----:B------:R-:W-:Y:S01]  /*21f0*/  LOP3.LUT R12, R4, R3, RZ, 0x3c, !PT ;  /* 0x00000003040c7212 */ /* 0x000fe200078e3cff */
[----:B------:R3:W-:Y:S01]  /*2200*/  STL [R1+0x54], R101 ;  /* 0x0000546501007387 */ /* 0x0007e20000100800 */
        /* <DEDUP_REMOVED lines=12> */
[----:B------:R-:W-:Y:S02]  /*22d0*/  LEA.HI R10, R13, R93, RZ, 0x6 ;  /* 0x0000005d0d0a7211 */ /* 0x000fe400078f30ff */
[----:B------:R-:W-:Y:S01]  /*22e0*/  LEA.HI R22, R2, R4, RZ, 0x3 ;  /* 0x0000000402167211 */ /* 0x000fe200078f18ff */
[----:B------:R-:W-:Y:S08]  /*22f0*/  @P1 BRA `(.L_x_1766) ;  /* 0x0000000000301947 */ /* 0x000ff00003800000 */
        /* <DEDUP_REMOVED lines=12> */
.L_x_1766:
        /* <DEDUP_REMOVED lines=15> */
[----:B------:R-:W4:Y:S01]  /*24b0*/  S2UR UR31, SR_CgaCtaId ;  /* 0x00000000001f79c3 */ /* 0x000f220000008800 */
        /* <DEDUP_REMOVED lines=23> */
[----:B----4-:R-:W-:Y:S01]  /*2630*/  ULEA UR4, UR31, UR4, 0x18 ;  /* 0x000000041f047291 */ /* 0x010fe2000f8ec03f */
        /* <DEDUP_REMOVED lines=22> */
[----:B--2---:R-:W2:Y:S01]  /*27a0*/  @!P6 LDC.64 R16, c[0x0][0x210] ;  /* 0x00008400ff10eb82 */ /* 0x004ea20000000a00 */
[----:B------:R4:W-:Y:S01]  /*27b0*/  @P6 STS.128 [R223], RZ ;  /* 0x000000ffdf006388 */ /* 0x0009e20000000c00 */
[----:B--2---:R-:W-:-:S04]  /*27c0*/  @!P6 LEA R16, P1, R12, R16, 0x1 ;  /* 0x000000100c10e211 */ /* 0x004fc800078208ff */
        /* <DEDUP_REMOVED lines=14> */
.L_x_1768:
[----:B------:R-:W-:Y:S05]  /*28b0*/  BSYNC B0 ;  /* 0x0000000000007941 */ /* 0x000fea0003800000 */
.L_x_1767:
[----:B------:R-:W-:Y:S01]  /*28c0*/  BSSY B0, `(.L_x_1769) ;  /* 0x0000021000007945 */ /* 0x000fe20003800000 */
[----:B------:R-:W-:Y:S02]  /*28d0*/  ISETP.GE.AND P1, PT, R3, UR14, PT ;  /* 0x0000000e03007c0c */ /* 0x000fe4000bf26270 */
        /* <DEDUP_REMOVED lines=12> */
[----:B--2-4-:R-:W2:Y:S01]  /*29a0*/  @!P5 LDC.64 R16, c[0x0][0x210] ;  /* 0x00008400ff10db82 */ /* 0x014ea20000000a00 */
[----:B------:R-:W-:Y:S01]  /*29b0*/  IMAD R0, R0, UR11, R3 ;  /* 0x0000000b00007c24 */ /* 0x000fe2000f8e0203 */
[----:B------:R4:W-:Y:S03]  /*29c0*/  @P5 STS.128 [R223+0x800], RZ ;  /* 0x000800ffdf005388 */ /* 0x0009e60000000c00 */
[----:B------:R-:W-:Y:S01]  /*29d0*/  IMAD.IADD R0, R13, 0x1, R0 ;  /* 0x000000010d007824 */ /* 0x000fe200078e0200 */
        /* <DEDUP_REMOVED lines=15> */
.L_x_1770:
[----:B------:R-:W-:Y:S05]  /*2ad0*/  BSYNC B0 ;  /* 0x0000000000007941 */ /* 0x000fea0003800000 */
.L_x_1769:
        /* <DEDUP_REMOVED lines=34> */
.L_x_1772:
[----:B------:R-:W-:Y:S05]  /*2d00*/  BSYNC B0 ;  /* 0x0000000000007941 */ /* 0x000fea0003800000 */
.L_x_1771:
        /* <DEDUP_REMOVED lines=33> */
.L_x_1774:
[----:B------:R-:W-:Y:S05]  /*2f20*/  BSYNC B0 ;  /* 0x0000000000007941 */ /* 0x000fea0003800000 */
.L_x_1773:
[----:B------:R-:W-:Y:S01]  /*2f30*/  SHF.R.S32.HI R18, RZ, 0x4, R23 ;  /* 0x00000004ff127819 */ /* 0x000fe20000011417 */
[----:B------:R-:W-:Y:S01]  /*2f40*/  BSSY B0, `(.L_x_1775) ;  /* 0x0000021000007945 */ /* 0x000fe20003800000 */
[----:B------:R-:W-:Y:S02]  /*2f50*/  ISETP.GE.AND P3, PT, R19, UR5, PT ;  /* 0x0000000513007c0c */ /* 0x000fe4000bf66270 */
[----:B------:R-:W-:Y:S01]  /*2f60*/  LEA.HI R5, R23, R18, RZ, 0x1 ;  /* 0x0000001217057211 */ /* 0x000fe200078f08ff */
        /* <DEDUP_REMOVED lines=30> */
.L_x_1776:
[----:B------:R-:W-:Y:S05]  /*3150*/  BSYNC B0 ;  /* 0x0000000000007941 */ /* 0x000fea0003800000 */
.L_x_1775:
[----:B------:R-:W-:Y:S01]  /*3160*/  LOP3.LUT R5, R5, 0xfffffffe, RZ, 0xc0, !PT ;  /* 0xfffffffe05057812 */ /* 0x000fe200078ec0ff */
[----:B------:R-:W-:Y:S01]  /*3170*/  BSSY B0, `(.L_x_1777) ;  /* 0x0000021000007945 */ /* 0x000fe20003800000 */
[----:B------:R-:W-:-:S03]  /*3180*/  ISETP.GE.AND P0, PT, R19, UR5, PT ;  /* 0x0000000513007c0c */ /* 0x000fc6000bf06270 */
[----:B------:R-:W-:Y:S01]  /*3190*/  IMAD.IADD R18, R18, 0x1, -R5 ;  /* 0x0000000112127824 */ /* 0x000fe200078e0a05 */
        /* <DEDUP_REMOVED lines=30> */
.L_x_1778:
[----:B------:R-:W-:Y:S05]  /*3380*/  BSYNC B0 ;  /* 0x0000000000007941 */ /* 0x000fea0003800000 */
.L_x_1777:
        /* <DEDUP_REMOVED lines=31> */
.L_x_1780:
[----:B------:R-:W-:Y:S05]  /*3580*/  BSYNC B0 ;  /* 0x0000000000007941 */ /* 0x000fea0003800000 */
.L_x_1779:
        /* <DEDUP_REMOVED lines=30> */
.L_x_1782:
[----:B------:R-:W-:Y:S05]  /*3770*/  BSYNC B0 ;  /* 0x0000000000007941 */ /* 0x000fea0003800000 */
.L_x_1781:
[----:B------:R-:W-:Y:S01]  /*3780*/  IADD3 R97, R29, R24, RZ ;  /* 0x000000181d617210 */ /* 0x000fe20007ffe0ff */
[----:B------:R-:W-:Y:S01]  /*3790*/  IMAD.MOV.U32 R96, RZ, RZ, R28 ;  /* 0x000000ffff607224 */ /* 0x000fe200078e001c */
[----:B------:R-:W-:Y:S01]  /*37a0*/  USHF.L.U32 UR31, UR8, 0x5, URZ ;  /* 0x00000005081f7899 */ /* 0x000fe2000800063f */
[----:B------:R-:W-:Y:S01]  /*37b0*/  IMAD.SHL.U32 R0, R21, 0x40, RZ ;  /* 0x0000004015007824 */ /* 0x000fe200078e00ff */
[----:B------:R-:W-:Y:S01]  /*37c0*/  USHF.L.U64.HI UR30, UR8, 0x5, UR9 ;  /* 0x00000005081e7899 */ /* 0x000fe20008010209 */
[C---:B------:R-:W-:Y:S01]  /*37d0*/  ISETP.GE.AND P1, PT, R6.reuse, UR5, PT ;  /* 0x0000000506007c0c */ /* 0x040fe2000bf26270 */
[----:B------:R1:W-:Y:S01]  /*37e0*/  STL.64 [R1+0x58], R96 ;  /* 0x0000586001007387 */ /* 0x0003e20000100a00 */
[C---:B------:R-:W-:Y:S01]  /*37f0*/  ISETP.GE.AND P5, PT, R6.reuse, UR5, PT ;  /* 0x0000000506007c0c */ /* 0x040fe2000bfa6270 */
[----:B------:R-:W-:Y:S01]  /*3800*/  IMAD.SHL.U32 R6, R6, 0x8, RZ ;  /* 0x0000000806067824 */ /* 0x000fe200078e00ff */
[----:B------:R-:W-:Y:S01]  /*3810*/  USHF.R.S32.HI UR33, URZ, 0x1f, UR12 ;  /* 0x0000001f3f217899 */ /* 0x000fe2000801140c */
[----:B------:R-:W-:Y:S01]  /*3820*/  LOP3.LUT R0, R0, 0x1c0, RZ, 0xc0, !PT ;  /* 0x000001c000007812 */ /* 0x000fe200078ec0ff */
[----:B------:R-:W-:Y:S01]  /*3830*/  UIMAD UR10, UR30, UR12, URZ ;  /* 0x0000000c1e0a72a4 */ /* 0x000fe2000f8e023f */
[----:B------:R-:W-:Y:S01]  /*3840*/  IMAD.U32 R92, RZ, RZ, UR31 ;  /* 0x0000001fff5c7e24 */ /* 0x000fe2000f8e00ff */
[----:B------:R-:W-:Y:S01]  /*3850*/  BSSY B0, `(.L_x_1783) ;  /* 0x000001e000007945 */ /* 0x000fe20003800000 */
[----:B------:R-:W-:Y:S01]  /*3860*/  LOP3.LUT R3, R0, 0x8, R6, 0xf8, !PT ;  /* 0x0000000800037812 */ /* 0x000fe200078ef806 */
[----:B------:R-:W-:Y:S01]  /*3870*/  UIMAD UR10, UR33, UR31, UR10 ;  /* 0x0000001f210a72a4 */ /* 0x000fe2000f8e020a */
[----:B------:R-:W-:Y:S01]  /*3880*/  SHF.R.U32.HI R0, RZ, 0x3, R0 ;  /* 0x00000003ff007819 */ /* 0x000fe20000011600 */
[----:B------:R-:W-:Y:S01]  /*3890*/  IMAD.WIDE.U32 R6, R92, UR12, R96 ;  /* 0x0000000c5c067c25 */ /* 0x000fe2000f8e0060 */
[----:B------:R-:W-:-:S02]  /*38a0*/  SHF.L.U32 R5, R18, 0x3, RZ ;  /* 0x0000000312057819 */ /* 0x000fc400000006ff */
[----:B------:R-:W-:Y:S01]  /*38b0*/  LOP3.LUT R12, R3, R0, RZ, 0x3c, !PT ;  /* 0x00000000030c7212 */ /* 0x000fe200078e3cff */
[----:B------:R-:W-:Y:S01]  /*38c0*/  IMAD.SHL.U32 R0, R20, 0x40, RZ ;  /* 0x0000004014007824 */ /* 0x000fe200078e00ff */
[----:B------:R-:W-:Y:S01]  /*38d0*/  IADD3 R3, R7, UR10, RZ ;  /* 0x0000000a07037c10 */ /* 0x000fe2000fffe0ff */
[----:B------:R-:W-:Y:S06]  /*38e0*/  @P1 BRA `(.L_x_1784) ;  /* 0x0000000000501947 */ /* 0x000fec0003800000 */
[----:B------:R-:W-:Y:S02]  /*38f0*/  ULDC UR10, c[0x0][0x2d0] ;  /* 0x0000b400000a7ab9 */ /* 0x000fe40000000800 */
[----:B------:R-:W-:Y:S02]  /*3900*/  ISETP.GE.AND P2, PT, R100, UR10, PT ;  /* 0x0000000a64007c0c */ /* 0x000fe4000bf46270 */
[----:B------:R-:W-:-:S11]  /*3910*/  ISETP.GE.AND P1, PT, R98, UR10, PT ;  /* 0x0000000a62007c0c */ /* 0x000fd6000bf26270 */
        /* <DEDUP_REMOVED lines=17> */
.L_x_1784:
[----:B------:R-:W-:Y:S05]  /*3a30*/  BSYNC B0 ;  /* 0x0000000000007941 */ /* 0x000fea0003800000 */
.L_x_1783:
[----:B------:R-:W-:Y:S01]  /*3a40*/  USHF.L.U64.HI UR13, UR8, 0x4, UR9 ;  /* 0x00000004080d7899 */ /* 0x000fe20008010209 */
[----:B------:R-:W-:Y:S01]  /*3a50*/  BSSY B0, `(.L_x_1785) ;  /* 0x000001a000007945 */ /* 0x000fe20003800000 */
[----:B------:R-:W-:Y:S01]  /*3a60*/  USHF.L.U32 UR28, UR8, 0x4, URZ ;  /* 0x00000004081c7899 */ /* 0x000fe2000800063f */
[----:B-1----:R-:W-:Y:S02]  /*3a70*/  LOP3.LUT R8, R0, 0x1c0, RZ, 0xc0, !PT ;  /* 0x000001c000087812 */ /* 0x002fe400078ec0ff */
[----:B------:R-:W-:Y:S09]  /*3a80*/  @P3 BRA `(.L_x_1786) ;  /* 0x0000000000583947 */ /* 0x000ff20003800000 */
[----:B------:R-:W-:Y:S01]  /*3a90*/  ULDC UR10, c[0x0][0x2d0] ;  /* 0x0000b400000a7ab9 */ /* 0x000fe20000000800 */
[----:B------:R-:W-:Y:S02]  /*3aa0*/  IADD3 R0, P3, R6, UR28, RZ ;  /* 0x0000001c06007c10 */ /* 0x000fe4000ff7e0ff */
[----:B------:R-:W-:Y:S02]  /*3ab0*/  ISETP.GE.AND P2, PT, R100, UR10, PT ;  /* 0x0000000a64007c0c */ /* 0x000fe4000bf46270 */
[----:B------:R-:W-:Y:S02]  /*3ac0*/  ISETP.GE.AND P1, PT, R98, UR10, PT ;  /* 0x0000000a62007c0c */ /* 0x000fe4000bf26270 */
[----:B------:R-:W-:-:S09]  /*3ad0*/  IADD3.X R3, R3, UR13, RZ, P3, !PT ;  /* 0x0000000d03037c10 */ /* 0x000fd20009ffe4ff */
        /* <DEDUP_REMOVED lines=17> */
.L_x_1786:
[----:B------:R-:W-:Y:S05]  /*3bf0*/  BSYNC B0 ;  /* 0x0000000000007941 */ /* 0x000fea0003800000 */
.L_x_1785:
[----:B------:R-:W0:Y:S01]  /*3c00*/  LDGDEPBAR ;  /* 0x00000000000079af */ /* 0x000e220000000000 */
[----:B------:R-:W-:Y:S01]  /*3c10*/  IMAD.IADD R11, R27, 0x1, R25 ;  /* 0x000000011b0b7824 */ /* 0x000fe200078e0219 */
[----:B------:R-:W-:Y:S01]  /*3c20*/  UIADD3 UR32, UR24, -UR20, -UR25 ;  /* 0x8000001418207290 */ /* 0x000fe2000fffe819 */
[----:B------:R-:W-:Y:S01]  /*3c30*/  IMAD.MOV.U32 R10, RZ, RZ, R26 ;  /* 0x000000ffff0a7224 */ /* 0x000fe200078e001a */
[----:B------:R-:W-:Y:S01]  /*3c40*/  USHF.L.U64.HI UR20, UR6, 0x5, UR7 ;  /* 0x0000000506147899 */ /* 0x000fe20008010207 */
[----:B-1----:R-:W-:Y:S01]  /*3c50*/  IMAD.SHL.U32 R6, R22, 0x40, RZ ;  /* 0x0000004016067824 */ /* 0x002fe200078e00ff */
[----:B------:R-:W-:Y:S01]  /*3c60*/  USHF.L.U32 UR29, UR6, 0x5, URZ ;  /* 0x00000005061d7899 */ /* 0x000fe2000800063f */
[----:B------:R-:W-:Y:S01]  /*3c70*/  LOP3.LUT R5, R8, 0x8, R5, 0xf8, !PT ;  /* 0x0000000808057812 */ /* 0x000fe200078ef805 */
[----:B------:R1:W-:Y:S01]  /*3c80*/  STL.64 [R1+0x68], R10 ;  /* 0x0000680a01007387 */ /* 0x0003e20000100a00 */
[----:B------:R-:W-:Y:S01]  /*3c90*/  UIMAD UR10, UR20, UR12, URZ ;  /* 0x0000000c140a72a4 */ /* 0x000fe2000f8e023f */
[----:B------:R-:W-:Y:S01]  /*3ca0*/  LOP3.LUT R91, R6, 0xfffffe00, RZ, 0xc0, !PT ;  /* 0xfffffe00065b7812 */ /* 0x000fe200078ec0ff */
[----:B------:R-:W-:Y:S01]  /*3cb0*/  IMAD R0, R18, 0x200, R12 ;  /* 0x0000020012007824 */ /* 0x000fe200078e020c */
[----:B------:R-:W-:Y:S01]  /*3cc0*/  MOV R6, UR12 ;  /* 0x0000000c00067c02 */ /* 0x000fe20008000f00 */
[----:B------:R-:W-:Y:S01]  /*3cd0*/  UIMAD UR10, UR33, UR29, UR10 ;  /* 0x0000001d210a72a4 */ /* 0x000fe2000f8e020a */
[----:B------:R-:W-:Y:S01]  /*3ce0*/  SHF.R.U32.HI R3, RZ, 0x3, R8 ;  /* 0x00000003ff037819 */ /* 0x000fe20000011608 */
[----:B------:R-:W-:Y:S01]  /*3cf0*/  UIADD3 UR34, UR24, 0x1, -UR25 ;  /* 0x0000000118227890 */ /* 0x000fe2000fffe819 */
[----:B------:R-:W-:Y:S01]  /*3d00*/  SHF.R.S32.HI R89, RZ, 0x5, R89 ;  /* 0x00000005ff597819 */ /* 0x000fe20000011459 */
[----:B------:R-:W-:Y:S01]  /*3d10*/  IMAD.WIDE.U32 R6, R6, UR29, R10 ;  /* 0x0000001d06067c25 */ /* 0x000fe2000f8e000a */
[----:B------:R-:W-:Y:S01]  /*3d20*/  LOP3.LUT R90, R5, R3, RZ, 0x3c, !PT ;  /* 0x00000003055a7212 */ /* 0x000fe200078e3cff */
[----:B------:R-:W-:Y:S01]  /*3d30*/  UIADD3 UR34, UR34, UR19, URZ ;  /* 0x0000001322227290 */ /* 0x000fe2000fffe03f */
[----:B------:R-:W-:Y:S01]  /*3d40*/  LEA R208, R0, UR4, 0x1 ;  /* 0x0000000400d07c11 */ /* 0x000fe2000f8e08ff */
[----:B------:R-:W-:Y:S01]  /*3d50*/  IMAD R3, R89, 0x400, R91 ;  /* 0x0000040059037824 */ /* 0x000fe200078e025b */
[----:B------:R-:W-:Y:S01]  /*3d60*/  IADD3 R0, R7, UR10, RZ ;  /* 0x0000000a07007c10 */ /* 0x000fe2000fffe0ff */
[----:B------:R-:W-:Y:S01]  /*3d70*/  BSSY B0, `(.L_x_1787) ;  /* 0x000001b000007945 */ /* 0x000fe20003800000 */
[----:B------:R-:W-:-:S04]  /*3d80*/  DEPBAR.LE SB0, 0x0 ;  /* 0x000080000000791a */ /* 0x000fc80000000000 */
[----:B------:R-:W-:Y:S01]  /*3d90*/  BAR.SYNC.DEFER_BLOCKING 0x0 ;  /* 0x0000000000007b1d */ /* 0x000fe20000010000 */
[----:B------:R-:W-:-:S05]  /*3da0*/  IADD3 R3, R90, R3, RZ ;  /* 0x000000035a037210 */ /* 0x000fca0007ffe0ff */
        /* <DEDUP_REMOVED lines=23> */
.L_x_1788:
[----:B------:R-:W-:Y:S05]  /*3f20*/  BSYNC B0 ;  /* 0x0000000000007941 */ /* 0x000fea0003800000 */
.L_x_1787:
        /* <DEDUP_REMOVED lines=29> */
.L_x_1790:
[----:B------:R-:W-:Y:S05]  /*4100*/  BSYNC B0 ;  /* 0x0000000000007941 */ /* 0x000fea0003800000 */
.L_x_1789:
[----:B------:R-:W-:Y:S01]  /*4110*/  LDSM.16.M88.4 R28, [R208+0x8000] ;  /* 0x00800000d01c783b */ /* 0x000fe20000000200 */
[----:B------:R-:W-:Y:S01]  /*4120*/  R2P PR, R21, 0x6 ;  /* 0x0000000615007804 */ /* 0x000fe20000000000 */
[C---:B------:R-:W-:Y:S01]  /*4130*/  VIADD R0, R208.reuse, 0x8000 ;  /* 0x00008000d0007836 */ /* 0x040fe20000000000 */
[----:B------:R-:W-:Y:S01]  /*4140*/  LEA R6, R89, UR21, 0x4 ;  /* 0x0000001559067c11 */ /* 0x000fe2000f8e20ff */
[----:B-1----:R-:W1:Y:S01]  /*4150*/  LDSM.16.M88.4 R8, [R210+0x2000] ;  /* 0x00200000d208783b */ /* 0x002e620000000200 */
[----:B------:R-:W-:Y:S01]  /*4160*/  VIADD R219, R208, 0x8020 ;  /* 0x00008020d0db7836 */ /* 0x000fe20000000000 */
[----:B------:R-:W5:Y:S01]  /*4170*/  LDC.U8 R249, c[0x0][0x388] ;  /* 0x0000e200fff97b82 */ /* 0x000f620000000000 */
[--C-:B------:R-:W-:Y:S01]  /*4180*/  IMAD R212, R4, 0x2, R210.reuse ;  /* 0x0000000204d47824 */ /* 0x100fe200078e02d2 */
[----:B------:R-:W3:Y:S01]  /*4190*/  LDSM.16.M88.4 R36, [R208+0x8800] ;  /* 0x00880000d024783b */ /* 0x000ee20000000200 */
[C---:B------:R-:W-:Y:S01]  /*41a0*/  IMAD R218, R2.reuse, 0x2, R210 ;  /* 0x0000000202da7824 */ /* 0x040fe200078e02d2 */
[----:B------:R-:W-:Y:S01]  /*41b0*/  UMOV UR5, UR12 ;  /* 0x0000000c00057c82 */ /* 0x000fe20008000000 */
[----:B------:R-:W-:Y:S01]  /*41c0*/  IMAD R217, R2, 0x2, R212 ;  /* 0x0000000202d97824 */ /* 0x000fe200078e02d4 */
[----:B--2-4-:R-:W2:Y:S01]  /*41d0*/  LDSM.16.M88.4 R16, [R210] ;  /* 0x00000000d210783b */ /* 0x014ea20000000200 */
[----:B------:R-:W-:Y:S01]  /*41e0*/  IMAD.U32 R7, RZ, RZ, UR34 ;  /* 0x00000022ff077e24 */ /* 0x000fe2000f8e00ff */
[----:B------:R-:W-:Y:S01]  /*41f0*/  UISETP.GT.AND UP0, UPT, UR5, UR15, UPT ;  /* 0x0000000f0500728c */ /* 0x000fe2000bf04270 */
[----:B------:R-:W-:Y:S01]  /*4200*/  @P1 VIADD R219, R0, 0xffffffe0 ;  /* 0xffffffe000db1836 */ /* 0x000fe20000000000 */
[----:B------:R-:W-:Y:S01]  /*4210*/  LDSM.16.M88.4 R12, [R212+0x2000] ;  /* 0x00200000d40c783b */ /* 0x000fe20000000200 */
[----:B------:R-:W-:Y:S01]  /*4220*/  IMAD.MOV.U32 R0, RZ, RZ, 0x40 ;  /* 0x00000040ff007424 */ /* 0x000fe200078e00ff */
[----:B------:R-:W-:Y:S01]  /*4230*/  UIADD3 UR21, UR26, -0x4ab325aa, URZ ;  /* 0xb54cda561a157890 */ /* 0x000fe2000fffe03f */
[----:B------:R-:W-:Y:S01]  /*4240*/  IMAD.SHL.U32 R93, R93, 0x2, RZ ;  /* 0x000000025d5d7824 */ /* 0x000fe200078e00ff */
[----:B------:R-:W4:Y:S01]  /*4250*/  LDSM.16.M88.4 R40, [R219] ;  /* 0x00000000db28783b */ /* 0x000f220000000200 */
[----:B------:R-:W-:Y:S01]  /*4260*/  IMAD.U32 R3, RZ, RZ, UR12 ;  /* 0x0000000cff037e24 */ /* 0x000fe2000f8e00ff */
[----:B------:R-:W-:Y:S01]  /*4270*/  SEL R0, R0, 0xffffffc0, !P2 ;  /* 0xffffffc000007807 */ /* 0x000fe20005000000 */
[----:B------:R-:W-:Y:S01]  /*4280*/  IMAD.U32 R5, RZ, RZ, UR17 ;  /* 0x00000011ff057e24 */ /* 0x000fe2000f8e00ff */
[----:B------:R-:W4:Y:S01]  /*4290*/  LDSM.16.M88.4 R48, [R219+0x800] ;  /* 0x00080000db30783b */ /* 0x000f220000000200 */
[----:B------:R-:W-:Y:S01]  /*42a0*/  LOP3.LUT R251, R93, 0x6, RZ, 0xc0, !PT ;  /* 0x000000065dfb7812 */ /* 0x000fe200078ec0ff */
[----:B------:R-:W-:Y:S01]  /*42b0*/  UIADD3 UR12, UR27, 0x646e171e, URZ ;  /* 0x646e171e1b0c7890 */ /* 0x000fe2000fffe03f */
[----:B------:R-:W-:Y:S01]  /*42c0*/  IMAD.IADD R216, R208, 0x1, R0 ;  /* 0x00000001d0d87824 */ /* 0x000fe200078e0200 */
[----:B------:R-:W4:Y:S01]  /*42d0*/  LDSM.16.M88.4 R24, [R212] ;  /* 0x00000000d418783b */ /* 0x000f220000000200 */
[----:B------:R-:W-:Y:S01]  /*42e0*/  IMAD.IADD R215, R0, 0x1, R219 ;  /* 0x0000000100d77824 */ /* 0x000fe200078e02db */
[----:B------:R-:W-:Y:S01]  /*42f0*/  SHF.R.S32.HI R0, RZ, 0x1f, R88 ;  /* 0x0000001fff007819 */ /* 0x000fe20000011458 */
[----:B------:R-:W-:Y:S01]  /*4300*/  IMAD R3, R3, 0x20, R251 ;  /* 0x0000002003037824 */ /* 0x000fe200078e02fb */
[----:B------:R-:W-:Y:S01]  /*4310*/  LDSM.16.M88.4 R20, [R218+0x2000] ;  /* 0x00200000da14783b */ /* 0x000fe20000000200 */
[----:B------:R-:W-:Y:S01]  /*4320*/  IMAD R252, R5, 0x8, R89 ;  /* 0x0000000805fc7824 */ /* 0x000fe200078e0259 */
[----:B------:R-:W-:Y:S01]  /*4330*/  LEA.HI R0, R0, R88, RZ, 0x2 ;  /* 0x0000005800007211 */ /* 0x000fe200078f10ff */
[----:B------:R-:W-:Y:S01]  /*4340*/  VIADD R5, R3, 0x1 ;  /* 0x0000000103057836 */ /* 0x000fe20000000000 */
[----:B------:R-:W4:Y:S01]  /*4350*/  LDSM.16.M88.4 R44, [R216+0x8000] ;  /* 0x00800000d82c783b */ /* 0x000f220000000200 */
[----:B-----5:R-:W-:Y:S01]  /*4360*/  IMAD R120, R249, 0x10000, R249 ;  /* 0x00010000f9787824 */ /* 0x020fe200078e02f9 */
[----:B------:R-:W-:Y:S01]  /*4370*/  SHF.R.S32.HI R0, RZ, 0x2, R0 ;  /* 0x00000002ff007819 */ /* 0x000fe20000011400 */
[C---:B------:R-:W-:Y:S01]  /*4380*/  VIADD R222, R219.reuse, 0x800 ;  /* 0x00000800dbde7836 */ /* 0x040fe20000000000 */
[----:B------:R-:W5:Y:S01]  /*4390*/  LDSM.16.M88.4 R68, [R216+0x8800] ;  /* 0x00880000d844783b */ /* 0x000f620000000200 */
[----:B------:R-:W-:-:S02]  /*43a0*/  VIADD R221, R219, 0x1000 ;  /* 0x00001000dbdd7836 */ /* 0x000fc40000000000 */
[----:B------:R-:W-:Y:S01]  /*43b0*/  IMAD.IADD R6, R0, 0x1, R6 ;  /* 0x0000000100067824 */ /* 0x000fe200078e0206 */
[C---:B-1----:R-:W-:Y:S01]  /*43c0*/  HMMA.16816.F32.BF16 R60, R8.reuse, R28, RZ ;  /* 0x0000001c083c723c */ /* 0x042fe200000418ff */
[----:B------:R-:W1:Y:S01]  /*43d0*/  LDSM.16.M88.4 R32, [R218] ;  /* 0x00000000da20783b */ /* 0x000e620000000200 */
[----:B------:R-:W-:Y:S01]  /*43e0*/  LOP3.LUT R0, R90, R91, RZ, 0xfc, !PT ;  /* 0x0000005b5a007212 */ /* 0x000fe200078efcff */
[----:B------:R-:W-:Y:S01]  /*43f0*/  VIADD R220, R219, 0x1800 ;  /* 0x00001800dbdc7836 */ /* 0x000fe20000000000 */
[----:B------:R-:W-:Y:S01]  /*4400*/  VIADDMNMX R226, R6, UR32, RZ, !PT ;  /* 0x0000002006e27c46 */ /* 0x000fe2000f8001ff */
[----:B------:R-:W0:Y:S01]  /*4410*/  LDGDEPBAR ;  /* 0x00000000000079af */ /* 0x000e220000000000 */
[C---:B---3--:R-:W-:Y:S06]  /*4420*/  HMMA.16816.F32.BF16 R52, R8.reuse, R36, RZ ;  /* 0x000000240834723c */ /* 0x048fec00000418ff */
[C---:B------:R-:W-:Y:S06]  /*4430*/  HMMA.16816.F32.BF16 R56, R8.reuse, R30, RZ ;  /* 0x0000001e0838723c */ /* 0x040fec00000418ff */
[----:B------:R-:W-:Y:S06]  /*4440*/  HMMA.16816.F32.BF16 R8, R8, R38, RZ ;  /* 0x000000260808723c */ /* 0x000fec00000418ff */
[C---:B--2---:R-:W-:Y:S06]  /*4450*/  HMMA.16816.F32.BF16 R64, R16.reuse, R28, RZ ;  /* 0x0000001c1040723c */ /* 0x044fec00000418ff */
[C---:B------:R-:W-:Y:S06]  /*4460*/  HMMA.16816.F32.BF16 R28, R16.reuse, R30, RZ ;  /* 0x0000001e101c723c */ /* 0x040fec00000418ff */
[----:B------:R-:W-:Y:S06]  /*4470*/  HMMA.16816.F32.BF16 R76, R16, R36, RZ ;  /* 0x00000024104c723c */ /* 0x000fec00000418ff */
[----:B----4-:R-:W-:Y:S06]  /*4480*/  HMMA.16816.F32.BF16 R80, R12, R40, R60 ;  /* 0x000000280c50723c */ /* 0x010fec000004183c */
[----:B------:R-:W-:Y:S06]  /*4490*/  HMMA.16816.F32.BF16 R84, R16, R38, RZ ;  /* 0x000000261054723c */ /* 0x000fec00000418ff */
[C---:B------:R-:W-:Y:S01]  /*44a0*/  HMMA.16816.F32.BF16 R72, R12.reuse, R48, R52 ;  /* 0x000000300c48723c */ /* 0x040fe20000041834 */
[----:B------:R-:W-:Y:S05]  /*44b0*/  LDSM.16.M88.4 R52, [R215+0x800] ;  /* 0x00080000d734783b */ /* 0x000fea0000000200 */
[C---:B------:R-:W-:Y:S06]  /*44c0*/  HMMA.16816.F32.BF16 R60, R12.reuse, R42, R56 ;  /* 0x0000002a0c3c723c */ /* 0x040fec0000041838 */
[----:B------:R-:W-:Y:S01]  /*44d0*/  HMMA.16816.F32.BF16 R16, R12, R50, R8 ;  /* 0x000000320c10723c */ /* 0x000fe20000041808 */
[----:B------:R-:W-:Y:S04]  /*44e0*/  LDSM.16.M88.4 R8, [R217+0x2000] ;  /* 0x00200000d908783b */ /* 0x000fe80000000200 */
[----:B------:R-:W2:Y:S01]  /*44f0*/  LDSM.16.M88.4 R12, [R215] ;  /* 0x00000000d70c783b */ /* 0x000ea20000000200 */
[C---:B------:R-:W-:Y:S06]  /*4500*/  HMMA.16816.F32.BF16 R36, R24.reuse, R40, R64 ;  /* 0x000000281824723c */ /* 0x040fec0000041840 */
[C---:B------:R-:W-:Y:S01]  /*4510*/  HMMA.16816.F32.BF16 R56, R24.reuse, R42, R28 ;  /* 0x0000002a1838723c */ /* 0x040fe2000004181c */
[----:B------:R-:W3:Y:S05]  /*4520*/  LDSM.16.M88.4 R28, [R217] ;  /* 0x00000000d91c783b */ /* 0x000eea0000000200 */
[----:B------:R-:W-:Y:S06]  /*4530*/  HMMA.16816.F32.BF16 R64, R24, R48, R76 ;  /* 0x000000301840723c */ /* 0x000fec000004184c */
[----:B------:R-:W-:Y:S06]  /*4540*/  HMMA.16816.F32.BF16 R80, R20, R44, R80 ;  /* 0x0000002c1450723c */ /* 0x000fec0000041850 */
[----:B------:R-:W-:Y:S01]  /*4550*/  HMMA.16816.F32.BF16 R76, R24, R50, R84 ;  /* 0x00000032184c723c */ /* 0x000fe20000041854 */
[----:B------:R-:W-:Y:S05]  /*4560*/  LDSM.16.M88.4 R24, [R208+0x9000] ;  /* 0x00900000d018783b */ /* 0x000fea0000000200 */
[C---:B-----5:R-:W-:Y:S06]  /*4570*/  HMMA.16816.F32.BF16 R84, R20.reuse, R68, R72 ;  /* 0x000000441454723c */ /* 0x060fec0000041848 */
[C---:B------:R-:W-:Y:S06]  /*4580*/  HMMA.16816.F32.BF16 R48, R20.reuse, R46, R60 ;  /* 0x0000002e1430723c */ /* 0x040fec000004183c */
[----:B------:R-:W-:Y:S01]  /*4590*/  HMMA.16816.F32.BF16 R40, R20, R70, R16 ;  /* 0x000000461428723c */ /* 0x000fe20000041810 */
[----:B------:R-:W4:Y:S04]  /*45a0*/  LDSM.16.M88.4 R16, [R210+0x6000] ;  /* 0x00600000d210783b */ /* 0x000f280000000200 */
[----:B------:R-:W-:Y:S01]  /*45b0*/  LDSM.16.M88.4 R20, [R210+0x4000] ;  /* 0x00400000d214783b */ /* 0x000fe20000000200 */
[C---:B-1----:R-:W-:Y:S06]  /*45c0*/  HMMA.16816.F32.BF16 R36, R32.reuse, R44, R36 ;  /* 0x0000002c2024723c */ /* 0x042fec0000041824 */
[C---:B------:R-:W-:Y:S01]  /*45d0*/  HMMA.16816.F32.BF16 R44, R32.reuse, R46, R56 ;  /* 0x0000002e202c723c */ /* 0x040fe20000041838 */
[----:B------:R-:W1:Y:S05]  /*45e0*/  LDSM.16.M88.4 R56, [R208+0x9800] ;  /* 0x00980000d038783b */ /* 0x000e6a0000000200 */
[----:B------:R-:W-:Y:S06]  /*45f0*/  HMMA.16816.F32.BF16 R60, R32, R68, R64 ;  /* 0x00000044203c723c */ /* 0x000fec0000041840 */
[----:B--2---:R-:W-:Y:S06]  /*4600*/  HMMA.16816.F32.BF16 R64, R8, R12, R80 ;  /* 0x0000000c0840723c */ /* 0x004fec0000041850 */
[----:B------:R-:W-:Y:S06]  /*4610*/  HMMA.16816.F32.BF16 R68, R32, R70, R76 ;  /* 0x000000462044723c */ /* 0x000fec000004184c */
[C---:B------:R-:W-:Y:S06]  /*4620*/  HMMA.16816.F32.BF16 R76, R8.reuse, R52, R84 ;  /* 0x00000034084c723c */ /* 0x040fec0000041854 */
[C---:B------:R-:W-:Y:S06]  /*4630*/  HMMA.16816.F32.BF16 R72, R8.reuse, R14, R48 ;  /* 0x0000000e0848723c */ /* 0x040fec0000041830 */
[----:B------:R-:W-:Y:S01]  /*4640*/  HMMA.16816.F32.BF16 R32, R8, R54, R40 ;  /* 0x000000360820723c */ /* 0x000fe20000041828 */
[----:B------:R-:W-:Y:S04]  /*4650*/  LDSM.16.M88.4 R8, [R212+0x6000] ;  /* 0x00600000d408783b */ /* 0x000fe80000000200 */
[----:B------:R-:W-:Y:S01]  /*4660*/  LDSM.16.M88.4 R40, [R219+0x1800] ;  /* 0x00180000db28783b */ /* 0x000fe20000000200 */
[C---:B---3--:R-:W-:Y:S03]  /*4670*/  HMMA.16816.F32.BF16 R48, R28.reuse, R12, R36 ;  /* 0x0000000c1c30723c */ /* 0x048fe60000041824 */
[----:B------:R-:W2:Y:S03]  /*4680*/  LDSM.16.M88.4 R36, [R219+0x1000] ;  /* 0x00100000db24783b */ /* 0x000ea60000000200 */
[C---:B------:R-:W-:Y:S01]  /*4690*/  HMMA.16816.F32.BF16 R44, R28.reuse, R14, R44 ;  /* 0x0000000e1c2c723c */ /* 0x040fe2000004182c */
[----:B------:R-:W3:Y:S05]  /*46a0*/  LDSM.16.M88.4 R12, [R212+0x4000] ;  /* 0x00400000d40c783b */ /* 0x000eea0000000200 */
[----:B------:R-:W-:Y:S06]  /*46b0*/  HMMA.16816.F32.BF16 R60, R28, R52, R60 ;  /* 0x000000341c3c723c */ /* 0x000fec000004183c */
[----:B----4-:R-:W-:Y:S06]  /*46c0*/  HMMA.16816.F32.BF16 R64, R16, R24, R64 ;  /* 0x000000181040723c */ /* 0x010fec0000041840 */
[----:B------:R-:W-:Y:S01]  /*46d0*/  HMMA.16816.F32.BF16 R52, R28, R54, R68 ;  /* 0x000000361c34723c */ /* 0x000fe20000041844 */
[----:B------:R-:W-:Y:S05]  /*46e0*/  LDSM.16.M88.4 R28, [R218+0x4000] ;  /* 0x00400000da1c783b */ /* 0x000fea0000000200 */
[C---:B-1----:R-:W-:Y:S06]  /*46f0*/  HMMA.16816.F32.BF16 R80, R16.reuse, R56, R76 ;  /* 0x000000381050723c */ /* 0x042fec000004184c */
[C---:B------:R-:W-:Y:S06]  /*4700*/  HMMA.16816.F32.BF16 R72, R16.reuse, R26, R72 ;  /* 0x0000001a1048723c */ /* 0x040fec0000041848 */
[----:B------:R-:W-:Y:S01]  /*4710*/  HMMA.16816.F32.BF16 R76, R16, R58, R32 ;  /* 0x0000003a104c723c */ /* 0x000fe20000041820 */
[----:B------:R-:W-:Y:S05]  /*4720*/  LDSM.16.M88.4 R32, [R216+0x9000] ;  /* 0x00900000d820783b */ /* 0x000fea0000000200 */
[C---:B------:R-:W-:Y:S06]  /*4730*/  HMMA.16816.F32.BF16 R48, R20.reuse, R24, R48 ;  /* 0x000000181430723c */ /* 0x040fec0000041830 */
[C---:B------:R-:W-:Y:S01]  /*4740*/  HMMA.16816.F32.BF16 R16, R20.reuse, R26, R44 ;  /* 0x0000001a1410723c */ /* 0x040fe2000004182c */
[----:B------:R-:W1:Y:S05]  /*4750*/  LDSM.16.M88.4 R24, [R218+0x6000] ;  /* 0x00600000da18783b */ /* 0x000e6a0000000200 */
[----:B------:R-:W-:Y:S06]  /*4760*/  HMMA.16816.F32.BF16 R44, R20, R56, R60 ;  /* 0x00000038142c723c */ /* 0x000fec000004183c */
[----:B--2---:R-:W-:Y:S06]  /*4770*/  HMMA.16816.F32.BF16 R64, R8, R36, R64 ;  /* 0x000000240840723c */ /* 0x004fec0000041840 */
[----:B------:R-:W-:Y:S01]  /*4780*/  HMMA.16816.F32.BF16 R68, R20, R58, R52 ;  /* 0x0000003a1444723c */ /* 0x000fe20000041834 */
[----:B------:R-:W2:Y:S04]  /*4790*/  LDSM.16.M88.4 R56, [R216+0x9800] ;  /* 0x00980000d838783b */ /* 0x000ea80000000200 */
[----:B------:R-:W-:Y:S01]  /*47a0*/  LDSM.16.M88.4 R20, [R217+0x4000] ;  /* 0x00400000d914783b */ /* 0x000fe20000000200 */
[----:B---3--:R-:W-:Y:S06]  /*47b0*/  HMMA.16816.F32.BF16 R60, R12, R36, R48 ;  /* 0x000000240c3c723c */ /* 0x008fec0000041830 */
[-C--:B------:R-:W-:Y:S06]  /*47c0*/  HMMA.16816.F32.BF16 R72, R8, R38.reuse, R72 ;  /* 0x000000260848723c */ /* 0x080fec0000041848 */
[C---:B------:R-:W-:Y:S01]  /*47d0*/  HMMA.16816.F32.BF16 R52, R12.reuse, R38, R16 ;  /* 0x000000260c34723c */ /* 0x040fe20000041810 */
[----:B------:R-:W-:Y:S04]  /*47e0*/  LDSM.16.M88.4 R16, [R217+0x6000] ;  /* 0x00600000d910783b */ /* 0x000fe80000000200 */
[----:B------:R-:W3:Y:S01]  /*47f0*/  LDSM.16.M88.4 R36, [R215+0x1000] ;  /* 0x00100000d724783b */ /* 0x000ee20000000200 */
[-C--:B------:R-:W-:Y:S06]  /*4800*/  HMMA.16816.F32.BF16 R48, R12, R40.reuse, R44 ;  /* 0x000000280c30723c */ /* 0x080fec000004182c */
[C---:B------:R-:W-:Y:S06]  /*4810*/  HMMA.16816.F32.BF16 R44, R8.reuse, R40, R80 ;  /* 0x00000028082c723c */ /* 0x040fec0000041850 */
[----:B------:R-:W-:Y:S06]  /*4820*/  HMMA.16816.F32.BF16 R76, R8, R42, R76 ;  /* 0x0000002a084c723c */ /* 0x000fec000004184c */
[----:B-1----:R-:W-:Y:S06]  /*4830*/  HMMA.16816.F32.BF16 R8, R24, R32, R64 ;  /* 0x000000201808723c */ /* 0x002fec0000041840 */
[----:B------:R-:W-:Y:S06]  /*4840*/  HMMA.16816.F32.BF16 R68, R12, R42, R68 ;  /* 0x0000002a0c44723c */ /* 0x000fec0000041844 */
[C---:B------:R-:W-:Y:S06]  /*4850*/  HMMA.16816.F32.BF16 R12, R28.reuse, R32, R60 ;  /* 0x000000201c0c723c */ /* 0x040fec000004183c */
[-C--:B--2---:R-:W-:Y:S06]  /*4860*/  HMMA.16816.F32.BF16 R60, R28, R56.reuse, R48 ;  /* 0x000000381c3c723c */ /* 0x084fec0000041830 */
[----:B------:R-:W-:Y:S06]  /*4870*/  HMMA.16816.F32.BF16 R48, R24, R56, R44 ;  /* 0x000000381830723c */ /* 0x000fec000004182c */
        /* <DEDUP_REMOVED lines=9> */
[----:B------:R-:W-:Y:S02]  /*4910*/  VIADDMNMX R227, R9, UR32, RZ, !PT ;  /* 0x0000002009e37c46 */ /* 0x000fe4000f8001ff */
[----:B------:R-:W-:Y:S02]  /*4920*/  VIADDMNMX R225, R10, UR32, RZ, !PT ;  /* 0x000000200ae17c46 */ /* 0x000fe4000f8001ff */
[----:B------:R-:W-:Y:S01]  /*4930*/  VIADDMNMX R224, R11, UR32, RZ, !PT ;  /* 0x000000200be07c46 */ /* 0x000fe2000f8001ff */
[----:B------:R-:W-:Y:S01]  /*4940*/  HMMA.16816.F32.BF16 R32, R20, R36, R12 ;  /* 0x000000241420723c */ /* 0x000fe2000004180c */
[----:B------:R-:W-:-:S02]  /*4950*/  VIMNMX R230, R8, UR24, PT ;  /* 0x0000001808e67c48 */ /* 0x000fc4000bfe0100 */
[----:B------:R-:W1:Y:S01]  /*4960*/  LDSM.16.M88.4 R8, [R215+0x1800] ;  /* 0x00180000d708783b */ /* 0x000e620000000200 */
[----:B------:R-:W-:Y:S01]  /*4970*/  ISETP.GE.AND P4, PT, R3, R231, PT ;  /* 0x000000e70300720c */ /* 0x000fe20003f86270 */
[----:B------:R-:W-:-:S04]  /*4980*/  DEPBAR.LE SB0, 0x0 ;  /* 0x000080000000791a */ /* 0x000fc80000000000 */
[----:B------:R-:W-:Y:S01]  /*4990*/  HMMA.16816.F32.BF16 R24, R24, R58, R76 ;  /* 0x0000003a1818723c */ /* 0x000fe2000004184c */
[C-C-:B------:R-:W-:Y:S02]  /*49a0*/  IADD3 R12, R7.reuse, 0x40, R6.reuse ;  /* 0x00000040070c7810 */ /* 0x140fe40007ffe006 */
[----:B------:R-:W-:Y:S01]  /*49b0*/  IADD3 R7, R7, 0x48, R6 ;  /* 0x0000004807077810 */ /* 0x000fe20007ffe006 */
[----:B------:R-:W-:Y:S01]  /*49c0*/  VIADD R6, R3, 0x9 ;  /* 0x0000000903067836 */ /* 0x000fe20000000000 */
[----:B------:R-:W-:Y:S01]  /*49d0*/  VIMNMX R229, R12, UR24, PT ;  /* 0x000000180ce57c48 */ /* 0x000fe2000bfe0100 */
[-C--:B------:R-:W-:Y:S01]  /*49e0*/  HMMA.16816.F32.BF16 R40, R16, R38.reuse, R40 ;  /* 0x000000261028723c */ /* 0x080fe20000041828 */
[----:B------:R-:W-:Y:S02]  /*49f0*/  VIMNMX R228, R7, UR24, PT ;  /* 0x0000001807e47c48 */ /* 0x000fe4000bfe0100 */
[----:B------:R-:W-:Y:S02]  /*4a00*/  ISETP.LT.OR P4, PT, R3, R226, P4 ;  /* 0x000000e20300720c */ /* 0x000fe40002781670 */
[C---:B------:R-:W-:Y:S01]  /*4a10*/  ISETP.GE.AND P6, PT, R5.reuse, R231, PT ;  /* 0x000000e70500720c */ /* 0x040fe20003fc6270 */
[----:B------:R-:W-:Y:S01]  /*4a20*/  HMMA.16816.F32.BF16 R36, R20, R38, R52 ;  /* 0x000000261424723c */ /* 0x000fe20000041834 */
[----:B------:R-:W-:-:S02]  /*4a30*/  ISETP.GE.AND P5, PT, R5, R230, PT ;  /* 0x000000e60500720c */ /* 0x000fc40003fa6270 */
[CC--:B------:R-:W-:Y:S02]  /*4a40*/  ISETP.GE.AND P2, PT, R5.reuse, R229.reuse, PT ;  /* 0x000000e50500720c */ /* 0x0c0fe40003f46270 */
[----:B------:R-:W-:Y:S01]  /*4a50*/  ISETP.GE.AND P0, PT, R5, R228, PT ;  /* 0x000000e40500720c */ /* 0x000fe20003f06270 */
[----:B------:R-:W-:Y:S01]  /*4a60*/  HMMA.16816.F32.BF16 R28, R28, R58, R68 ;  /* 0x0000003a1c1c723c */ /* 0x000fe20000041844 */
[----:B------:R-:W-:Y:S02]  /*4a70*/  FSEL R52, R32, -INF , !P4 ;  /* 0xff80000020347808 */ /* 0x000fe40006000000 */
[C---:B------:R-:W-:Y:S02]  /*4a80*/  ISETP.GE.AND P3, PT, R3.reuse, R230, PT ;  /* 0x000000e60300720c */ /* 0x040fe40003f66270 */
[C---:B------:R-:W-:Y:S02]  /*4a90*/  ISETP.GE.AND P1, PT, R3.reuse, R229, PT ;  /* 0x000000e50300720c */ /* 0x040fe40003f26270 */
[----:B------:R-:W-:-:S02]  /*4aa0*/  ISETP.GE.AND P4, PT, R3, R228, PT ;  /* 0x000000e40300720c */ /* 0x000fc40003f86270 */
[C---:B------:R-:W-:Y:S01]  /*4ab0*/  ISETP.LT.OR P6, PT, R5.reuse, R226, P6 ;  /* 0x000000e20500720c */ /* 0x040fe200037c1670 */
[----:B------:R-:W-:Y:S01]  /*4ac0*/  BAR.SYNC.DEFER_BLOCKING 0x0 ;  /* 0x0000000000007b1d */ /* 0x000fe20000010000 */
[C---:B------:R-:W-:Y:S02]  /*4ad0*/  ISETP.LT.OR P5, PT, R5.reuse, R227, P5 ;  /* 0x000000e30500720c */ /* 0x040fe40002fa1670 */
[C---:B------:R-:W-:Y:S02]  /*4ae0*/  ISETP.LT.OR P2, PT, R5.reuse, R225, P2 ;  /* 0x000000e10500720c */ /* 0x040fe40001741670 */
[----:B------:R-:W-:Y:S01]  /*4af0*/  ISETP.LT.OR P0, PT, R5, R224, P0 ;  /* 0x000000e00500720c */ /* 0x000fe20000701670 */
[C---:B------:R-:W-:Y:S01]  /*4b00*/  VIADD R5, R3.reuse, 0x8 ;  /* 0x0000000803057836 */ /* 0x040fe20000000000 */
[C---:B------:R-:W-:Y:S01]  /*4b10*/  ISETP.LT.OR P3, PT, R3.reuse, R227, P3 ;  /* 0x000000e30300720c */ /* 0x040fe20001f61670 */
[----:B-1----:R-:W-:Y:S01]  /*4b20*/  HMMA.16816.F32.BF16 R12, R16, R8, R48 ;  /* 0x00000008100c723c */ /* 0x002fe20000041830 */
[----:B------:R-:W-:-:S02]  /*4b30*/  ISETP.LT.OR P1, PT, R3, R225, P1 ;  /* 0x000000e10300720c */ /* 0x000fc40000f21670 */
[----:B------:R-:W-:Y:S02]  /*4b40*/  ISETP.LT.OR P4, PT, R3, R224, P4 ;  /* 0x000000e00300720c */ /* 0x000fe40002781670 */
[----:B------:R-:W-:Y:S01]  /*4b50*/  FSEL R53, R34, -INF , !P3 ;  /* 0xff80000022357808 */ /* 0x000fe20005800000 */
[----:B------:R-:W-:Y:S01]  /*4b60*/  HMMA.16816.F32.BF16 R16, R16, R10, R24 ;  /* 0x0000000a1010723c */ /* 0x000fe20000041818 */
[----:B------:R-:W-:Y:S02]  /*4b70*/  FSEL R54, R44, -INF , !P1 ;  /* 0xff8000002c367808 */ /* 0x000fe40004800000 */
[----:B------:R-:W-:Y:S02]  /*4b80*/  FSEL R64, R46, -INF , !P4 ;  /* 0xff8000002e407808 */ /* 0x000fe40006000000 */
[----:B------:R-:W-:Y:S02]  /*4b90*/  FSEL R55, R45, -INF , !P2 ;  /* 0xff8000002d377808 */ /* 0x000fe40005000000 */
[----:B------:R-:W-:-:S02]  /*4ba0*/  ISETP.GE.AND P3, PT, R5, R231, PT ;  /* 0x000000e70500720c */ /* 0x000fc40003f66270 */
[C---:B------:R-:W-:Y:S02]  /*4bb0*/  ISETP.GE.AND P1, PT, R5.reuse, R230, PT ;  /* 0x000000e60500720c */ /* 0x040fe40003f26270 */
[CC--:B------:R-:W-:Y:S02]  /*4bc0*/  ISETP.GE.AND P4, PT, R5.reuse, R229.reuse, PT ;  /* 0x000000e50500720c */ /* 0x0c0fe40003f86270 */
[----:B------:R-:W-:Y:S02]  /*4bd0*/  ISETP.GE.AND P2, PT, R5, R228, PT ;  /* 0x000000e40500720c */ /* 0x000fe40003f46270 */
[----:B------:R-:W-:Y:S02]  /*4be0*/  FSEL R65, R47, -INF , !P0 ;  /* 0xff8000002f417808 */ /* 0x000fe40004000000 */
[----:B------:R-:W-:Y:S02]  /*4bf0*/  ISETP.GE.AND P0, PT, R6, R229, PT ;  /* 0x000000e50600720c */ /* 0x000fe40003f06270 */
[----:B------:R-:W-:-:S02]  /*4c00*/  ISETP.LT.OR P3, PT, R5, R226, P3 ;  /* 0x000000e20500720c */ /* 0x000fc40001f61670 */
[C---:B------:R-:W-:Y:S02]  /*4c10*/  ISETP.LT.OR P1, PT, R5.reuse, R227, P1 ;  /* 0x000000e30500720c */ /* 0x040fe40000f21670 */
[CC--:B------:R-:W-:Y:S02]  /*4c20*/  ISETP.LT.OR P4, PT, R5.reuse, R225.reuse, P4 ;  /* 0x000000e10500720c */ /* 0x0c0fe40002781670 */
[----:B------:R-:W-:Y:S01]  /*4c30*/  ISETP.LT.OR P2, PT, R5, R224, P2 ;  /* 0x000000e00500720c */ /* 0x000fe20001741670 */
[----:B------:R-:W-:Y:S01]  /*4c40*/  VIADD R5, R3, 0x10 ;  /* 0x0000001003057836 */ /* 0x000fe20000000000 */
[----:B------:R-:W-:Y:S02]  /*4c50*/  ISETP.LT.OR P0, PT, R6, R225, P0 ;  /* 0x000000e10600720c */ /* 0x000fe40000701670 */
[----:B------:R-:W-:Y:S02]  /*4c60*/  FSEL R47, R42, -INF , !P2 ;  /* 0xff8000002a2f7808 */ /* 0x000fe40005000000 */
[----:B------:R-:W-:-:S02]  /*4c70*/  FSEL R38, R38, -INF , !P1 ;  /* 0xff80000026267808 */ /* 0x000fc40004800000 */
[----:B------:R-:W-:Y:S02]  /*4c80*/  FSEL R46, R40, -INF , !P4 ;  /* 0xff800000282e7808 */ /* 0x000fe40006000000 */
[----:B------:R-:W-:Y:S02]  /*4c90*/  FSEL R42, R41, -INF , !P0 ;  /* 0xff800000292a7808 */ /* 0x000fe40004000000 */
[----:B------:R-:W-:Y:S02]  /*4ca0*/  FSEL R44, R33, -INF , !P6 ;  /* 0xff800000212c7808 */ /* 0x000fe40007000000 */
[----:B------:R-:W-:Y:S02]  /*4cb0*/  FSEL R45, R35, -INF , !P5 ;  /* 0xff800000232d7808 */ /* 0x000fe40006800000 */
[C---:B------:R-:W-:Y:S01]  /*4cc0*/  ISETP.GE.AND P1, PT, R5.reuse, R231, PT ;  /* 0x000000e70500720c */ /* 0x040fe20003f26270 */
[----:B------:R-:W-:Y:S01]  /*4cd0*/  HMMA.16816.F32.BF16 R32, R20, R8, R60 ;  /* 0x000000081420723c */ /* 0x000fe2000004183c */
[----:B------:R-:W-:-:S02]  /*4ce0*/  ISETP.GE.AND P4, PT, R5, R230, PT ;  /* 0x000000e60500720c */ /* 0x000fc40003f86270 */
[C---:B------:R-:W-:Y:S02]  /*4cf0*/  ISETP.GE.AND P2, PT, R5.reuse, R229, PT ;  /* 0x000000e50500720c */ /* 0x040fe40003f46270 */
[C---:B------:R-:W-:Y:S01]  /*4d00*/  ISETP.GE.AND P0, PT, R5.reuse, R228, PT ;  /* 0x000000e40500720c */ /* 0x040fe20003f06270 */
[----:B------:R-:W-:Y:S01]  /*4d10*/  HMMA.16816.F32.BF16 R20, R20, R10, R28 ;  /* 0x0000000a1414723c */ /* 0x000fe2000004181c */
[C---:B------:R-:W-:Y:S02]  /*4d20*/  ISETP.LT.OR P1, PT, R5.reuse, R226, P1 ;  /* 0x000000e20500720c */ /* 0x040fe40000f21670 */
[C---:B------:R-:W-:Y:S02]  /*4d30*/  ISETP.LT.OR P4, PT, R5.reuse, R227, P4 ;  /* 0x000000e30500720c */ /* 0x040fe40002781670 */
[C---:B------:R-:W-:Y:S02]  /*4d40*/  ISETP.LT.OR P2, PT, R5.reuse, R225, P2 ;  /* 0x000000e10500720c */ /* 0x040fe40001741670 */
[----:B------:R-:W-:Y:S01]  /*4d50*/  ISETP.LT.OR P0, PT, R5, R224, P0 ;  /* 0x000000e00500720c */ /* 0x000fe20000701670 */
[----:B------:R-:W-:Y:S01]  /*4d60*/  VIADD R5, R3, 0x18 ;  /* 0x0000001803057836 */ /* 0x000fe20000000000 */
[----:B------:R-:W-:-:S02]  /*4d70*/  FSEL R36, R36, -INF , !P3 ;  /* 0xff80000024247808 */ /* 0x000fc40005800000 */
[C---:B------:R-:W-:Y:S02]  /*4d80*/  ISETP.GE.AND P6, PT, R6.reuse, R231, PT ;  /* 0x000000e70600720c */ /* 0x040fe40003fc6270 */
[C---:B------:R-:W-:Y:S02]  /*4d90*/  ISETP.GE.AND P5, PT, R6.reuse, R230, PT ;  /* 0x000000e60600720c */ /* 0x040fe40003fa6270 */
[----:B------:R-:W-:Y:S02]  /*4da0*/  ISETP.GE.AND P3, PT, R6, R228, PT ;  /* 0x000000e40600720c */ /* 0x000fe40003f66270 */
[----:B------:R-:W-:Y:S02]  /*4db0*/  FSEL R106, R14, -INF , !P0 ;  /* 0xff8000000e6a7808 */ /* 0x000fe40004000000 */
[----:B------:R-:W-:Y:S02]  /*4dc0*/  ISETP.GE.AND P0, PT, R5, R229, PT ;  /* 0x000000e50500720c */ /* 0x000fe40003f06270 */
[----:B------:R-:W-:-:S02]  /*4dd0*/  ISETP.LT.OR P6, PT, R6, R226, P6 ;  /* 0x000000e20600720c */ /* 0x000fc400037c1670 */
[C---:B------:R-:W-:Y:S02]  /*4de0*/  ISETP.LT.OR P5, PT, R6.reuse, R227, P5 ;  /* 0x000000e30600720c */ /* 0x040fe40002fa1670 */
[----:B------:R-:W-:Y:S01]  /*4df0*/  ISETP.LT.OR P3, PT, R6, R224, P3 ;  /* 0x000000e00600720c */ /* 0x000fe20001f61670 */
[----:B------:R-:W-:Y:S01]  /*4e00*/  VIADD R6, R3, 0x11 ;  /* 0x0000001103067836 */ /* 0x000fe20000000000 */
[----:B------:R-:W-:Y:S01]  /*4e10*/  ISETP.LT.OR P0, PT, R5, R225, P0 ;  /* 0x000000e10500720c */ /* 0x000fe20000701670 */
[----:B------:R-:W-:Y:S01]  /*4e20*/  VIADD R3, R3, 0x19 ;  /* 0x0000001903037836 */ /* 0x000fe20000000000 */
[----:B------:R-:W-:Y:S02]  /*4e30*/  FSEL R43, R43, -INF , !P3 ;  /* 0xff8000002b2b7808 */ /* 0x000fe40005800000 */
[----:B------:R-:W-:Y:S02]  /*4e40*/  FSEL R89, R16, -INF , !P0 ;  /* 0xff80000010597808 */ /* 0x000fe40004000000 */
[----:B------:R-:W-:-:S02]  /*4e50*/  ISETP.GE.AND P0, PT, R3, R228, PT ;  /* 0x000000e40300720c */ /* 0x000fc40003f06270 */
[----:B------:R-:W-:Y:S02]  /*4e60*/  FSEL R37, R37, -INF , !P6 ;  /* 0xff80000025257808 */ /* 0x000fe40007000000 */
[----:B------:R-:W-:Y:S02]  /*4e70*/  ISETP.LT.OR P0, PT, R3, R224, P0 ;  /* 0x000000e00300720c */ /* 0x000fe40000701670 */
[----:B------:R-:W-:Y:S02]  /*4e80*/  FSEL R39, R39, -INF , !P5 ;  /* 0xff80000027277808 */ /* 0x000fe40006800000 */
[----:B------:R-:W-:Y:S02]  /*4e90*/  FSEL R32, R32, -INF , !P1 ;  /* 0xff80000020207808 */ /* 0x000fe40004800000 */
[C---:B------:R-:W-:Y:S02]  /*4ea0*/  ISETP.GE.AND P5, PT, R6.reuse, R231, PT ;  /* 0x000000e70600720c */ /* 0x040fe40003fa6270 */
[----:B------:R-:W-:-:S02]  /*4eb0*/  ISETP.GE.AND P6, PT, R6, R230, PT ;  /* 0x000000e60600720c */ /* 0x000fc40003fc6270 */
[C---:B------:R-:W-:Y:S02]  /*4ec0*/  ISETP.GE.AND P3, PT, R6.reuse, R229, PT ;  /* 0x000000e50600720c */ /* 0x040fe40003f66270 */
[C---:B------:R-:W-:Y:S02]  /*4ed0*/  ISETP.GE.AND P1, PT, R6.reuse, R228, PT ;  /* 0x000000e40600720c */ /* 0x040fe40003f26270 */
[----:B------:R-:W-:Y:S02]  /*4ee0*/  FSEL R107, R19, -INF , !P0 ;  /* 0xff800000136b7808 */ /* 0x000fe40004000000 */
[----:B------:R-:W-:Y:S02]  /*4ef0*/  PLOP3.LUT P0, PT, PT, PT, UP0, 0x80, 0x0 ;  /* 0x000000000000781c */ /* 0x000fe40003f0f008 */
[C---:B------:R-:W-:Y:S02]  /*4f00*/  ISETP.LT.OR P5, PT, R6.reuse, R226, P5 ;  /* 0x000000e20600720c */ /* 0x040fe40002fa1670 */
[----:B------:R-:W-:-:S02]  /*4f10*/  ISETP.LT.OR P6, PT, R6, R227, P6 ;  /* 0x000000e30600720c */ /* 0x000fc400037c1670 */
[C---:B------:R-:W-:Y:S02]  /*4f20*/  ISETP.LT.OR P3, PT, R6.reuse, R225, P3 ;  /* 0x000000e10600720c */ /* 0x040fe40001f61670 */
[----:B------:R-:W-:Y:S02]  /*4f30*/  ISETP.LT.OR P1, PT, R6, R224, P1 ;  /* 0x000000e00600720c */ /* 0x000fe40000f21670 */
[----:B------:R-:W-:Y:S02]  /*4f40*/  FSEL R34, R34, -INF , !P4 ;  /* 0xff80000022227808 */ /* 0x000fe40006000000 */
[----:B------:R-:W-:Y:S02]  /*4f50*/  FSEL R90, R12, -INF , !P2 ;  /* 0xff8000000c5a7808 */ /* 0x000fe40005000000 */
[----:B------:R-:W-:Y:S02]  /*4f60*/  FSEL R33, R33, -INF , !P5 ;  /* 0xff80000021217808 */ /* 0x000fe40006800000 */
[----:B------:R-:W-:-:S02]  /*4f70*/  FSEL R35, R35, -INF , !P6 ;  /* 0xff80000023237808 */ /* 0x000fc40007000000 */
[----:B------:R-:W-:Y:S02]  /*4f80*/  FSEL R88, R13, -INF , !P3 ;  /* 0xff8000000d587808 */ /* 0x000fe40005800000 */
[----:B------:R-:W-:Y:S02]  /*4f90*/  FSEL R104, R15, -INF , !P1 ;  /* 0xff8000000f687808 */ /* 0x000fe40004800000 */
[CC--:B------:R-:W-:Y:S02]  /*4fa0*/  ISETP.GE.AND P4, PT, R5.reuse, R231.reuse, PT ;  /* 0x000000e70500720c */ /* 0x0c0fe40003f86270 */
[C---:B------:R-:W-:Y:S02]  /*4fb0*/  ISETP.GE.AND P2, PT, R5.reuse, R230, PT ;  /* 0x000000e60500720c */ /* 0x040fe40003f46270 */
[----:B------:R-:W-:Y:S02]  /*4fc0*/  ISETP.GE.AND P5, PT, R5, R228, PT ;  /* 0x000000e40500720c */ /* 0x000fe40003fa6270 */
[----:B------:R-:W-:-:S02]  /*4fd0*/  ISETP.GE.AND P3, PT, R3, R231, PT ;  /* 0x000000e70300720c */ /* 0x000fc40003f66270 */
[C---:B------:R-:W-:Y:S02]  /*4fe0*/  ISETP.GE.AND P1, PT, R3.reuse, R230, PT ;  /* 0x000000e60300720c */ /* 0x040fe40003f26270 */
[----:B------:R-:W-:Y:S02]  /*4ff0*/  ISETP.GE.AND P6, PT, R3, R229, PT ;  /* 0x000000e50300720c */ /* 0x000fe40003fc6270 */
[C---:B------:R-:W-:Y:S02]  /*5000*/  ISETP.LT.OR P4, PT, R5.reuse, R226, P4 ;  /* 0x000000e20500720c */ /* 0x040fe40002781670 */
[C---:B------:R-:W-:Y:S02]  /*5010*/  ISETP.LT.OR P2, PT, R5.reuse, R227, P2 ;  /* 0x000000e30500720c */ /* 0x040fe40001741670 */
[----:B------:R-:W-:Y:S02]  /*5020*/  ISETP.LT.OR P5, PT, R5, R224, P5 ;  /* 0x000000e00500720c */ /* 0x000fe40002fa1670 */
        /* <DEDUP_REMOVED lines=55> */
.L_x_1793:
[----:B------:R-:W-:Y:S05]  /*53a0*/  BSYNC B0 ;  /* 0x0000000000007941 */ /* 0x000fea0003800000 */
.L_x_1792:
[----:B------:R-:W0:Y:S02]  /*53b0*/  LDGDEPBAR ;  /* 0x00000000000079af */ /* 0x000e240000000000 */
.L_x_1791:
[----:B------:R-:W-:Y:S01]  /*53c0*/  FMNMX.FTZ R3, R52, R44, !PT ;  /* 0x0000002c34037209 */ /* 0x000fe20007810000 */
[----:B--2---:R-:W-:Y:S01]  /*53d0*/  IMAD.U32 R8, RZ, RZ, UR27 ;  /* 0x0000001bff087e24 */ /* 0x004fe2000f8e00ff */
[----:B-1----:R-:W-:Y:S01]  /*53e0*/  FMNMX.FTZ R6, R64, R65, !PT ;  /* 0x0000004140067209 */ /* 0x002fe20007810000 */
[----:B------:R-:W-:Y:S01]  /*53f0*/  IMAD.WIDE.U32 R240, R95, -0x2daee0ad, RZ ;  /* 0xd2511f535ff07825 */ /* 0x000fe200078e00ff */
[----:B------:R-:W-:Y:S01]  /*5400*/  FMNMX.FTZ R3, R36, R3, !PT ;  /* 0x0000000324037209 */ /* 0x000fe20007810000 */
[----:B------:R-:W-:Y:S01]  /*5410*/  UIADD3 UR37, UR26, -0x61c88647, URZ ;  /* 0x9e3779b91a257890 */ /* 0x000fe2000fffe03f */
[----:B------:R-:W-:Y:S01]  /*5420*/  LOP3.LUT R250, R94, UR26, RZ, 0x3c, !PT ;  /* 0x0000001a5efa7c12 */ /* 0x000fe2000f8e3cff */
[C---:B------:R-:W-:Y:S01]  /*5430*/  VIADD R248, R252.reuse, 0x4 ;  /* 0x00000004fcf87836 */ /* 0x040fe20000000000 */
[----:B------:R-:W-:Y:S01]  /*5440*/  FMNMX.FTZ R3, R37, R3, !PT ;  /* 0x0000000325037209 */ /* 0x000fe20007810000 */
[----:B------:R-:W-:Y:S01]  /*5450*/  IMAD.WIDE.U32 R12, R252, -0x326172a9, RZ ;  /* 0xcd9e8d57fc0c7825 */ /* 0x000fe200078e00ff */
[----:B------:R-:W-:Y:S01]  /*5460*/  LOP3.LUT R8, R241, UR5, R8, 0x96, !PT ;  /* 0x00000005f1087c12 */ /* 0x000fe2000f8e9608 */
[----:B------:R-:W-:Y:S01]  /*5470*/  UIADD3 UR36, UR27, -0x4498517b, URZ ;  /* 0xbb67ae851b247890 */ /* 0x000fe2000fffe03f */
[----:B------:R-:W-:Y:S01]  /*5480*/  FMNMX.FTZ R3, R32, R3, !PT ;  /* 0x0000000320037209 */ /* 0x000fe20007810000 */
[----:B------:R-:W-:Y:S01]  /*5490*/  ULDC UR32, c[0x0][0x2ec] ;  /* 0x0000bb0000207ab9 */ /* 0x000fe20000000800 */
[----:B------:R-:W-:Y:S01]  /*54a0*/  LOP3.LUT R10, R13, R250, RZ, 0x3c, !PT ;  /* 0x000000fa0d0a7212 */ /* 0x000fe200078e3cff */
[----:B------:R-:W-:Y:S01]  /*54b0*/  IMAD.WIDE.U32 R18, R8, -0x326172a9, RZ ;  /* 0xcd9e8d5708127825 */ /* 0x000fe200078e00ff */
[----:B------:R-:W-:Y:S01]  /*54c0*/  FMNMX.FTZ R3, R33, R3, !PT ;  /* 0x0000000321037209 */ /* 0x000fe20007810000 */
[----:B------:R-:W-:Y:S01]  /*54d0*/  UIADD3 UR34, UR27, 0x76cf5d0a, URZ ;  /* 0x76cf5d0a1b227890 */ /* 0x000fe2000fffe03f */
[----:B------:R-:W-:Y:S01]  /*54e0*/  LEA R209, R0, UR4, 0x1 ;  /* 0x0000000400d17c11 */ /* 0x000fe2000f8e08ff */
[----:B------:R-:W-:Y:S01]  /*54f0*/  IMAD.WIDE.U32 R10, R10, -0x2daee0ad, RZ ;  /* 0xd2511f530a0a7825 */ /* 0x000fe200078e00ff */
[----:B------:R-:W-:Y:S01]  /*5500*/  FMNMX.FTZ R3, R26, R3, !PT ;  /* 0x000000031a037209 */ /* 0x000fe20007810000 */
[----:B------:R-:W-:Y:S01]  /*5510*/  UIADD3 UR35, UR26, 0x3c6ef372, URZ ;  /* 0x3c6ef3721a237890 */ /* 0x000fe2000fffe03f */
[----:B------:R-:W-:Y:S01]  /*5520*/  LOP3.LUT R13, R19, UR37, R12, 0x96, !PT ;  /* 0x00000025130d7c12 */ /* 0x000fe2000f8e960c */
[----:B------:R-:W-:Y:S01]  /*5530*/  UIADD3 UR33, UR26, -0x255992d5, URZ ;  /* 0xdaa66d2b1a217890 */ /* 0x000fe2000fffe03f */
[----:B------:R-:W-:Y:S01]  /*5540*/  FMNMX.FTZ R3, R27, R3, !PT ;  /* 0x000000031b037209 */ /* 0x000fe20007810000 */
[----:B------:R-:W-:Y:S01]  /*5550*/  UIADD3 UR31, UR27, 0x32370b8f, URZ ;  /* 0x32370b8f1b1f7890 */ /* 0x000fe2000fffe03f */
[----:B------:R-:W-:Y:S01]  /*5560*/  IMAD R211, R4, 0x2, R209 ;  /* 0x0000000204d37824 */ /* 0x000fe200078e02d1 */
[----:B------:R-:W-:Y:S01]  /*5570*/  UIADD3 UR24, UR27, -0x126145ec, URZ ;  /* 0xed9eba141b187890 */ /* 0x000fe2000fffe03f */
[----:B------:R-:W-:Y:S01]  /*5580*/  IMAD.WIDE.U32 R20, R13, -0x2daee0ad, RZ ;  /* 0xd2511f530d147825 */ /* 0x000fe200078e00ff */
[----:B------:R-:W1:Y:S01]  /*5590*/  SHFL.BFLY PT, R5, R3, 0x2, 0x1f ;  /* 0x0c401f0003057f89 */ /* 0x000e6200000e0000 */
[----:B------:R-:W-:-:S02]  /*55a0*/  UIADD3 UR30, UR26, 0x78dde6e4, URZ ;  /* 0x78dde6e41a1e7890 */ /* 0x000fc4000fffe03f */
[----:B------:R-:W-:Y:S01]  /*55b0*/  UIADD3 UR10, UR27, -0x56f99767, URZ ;  /* 0xa90668991b0a7890 */ /* 0x000fe2000fffe03f */
[C---:B------:R-:W-:Y:S01]  /*55c0*/  IMAD R214, R2.reuse, 0x2, R209 ;  /* 0x0000000202d67824 */ /* 0x040fe200078e02d1 */
[----:B------:R-:W-:Y:S01]  /*55d0*/  UIADD3 UR11, UR26, 0x1715609d, URZ ;  /* 0x1715609d1a0b7890 */ /* 0x000fe2000fffe03f */
[----:B------:R-:W-:Y:S01]  /*55e0*/  IMAD R213, R2, 0x2, R211 ;  /* 0x0000000202d57824 */ /* 0x000fe200078e02d3 */
[----:B------:R-:W-:Y:S04]  /*55f0*/  LDSM.16.MT88.4 R172, [R211+0xa000] ;  /* 0x00a00000d3ac783b */ /* 0x000fe80000004200 */
[----:B------:R-:W-:Y:S04]  /*5600*/  LDSM.16.MT88.4 R56, [R214+0xa000] ;  /* 0x00a00000d638783b */ /* 0x000fe80000004200 */
[----:B------:R-:W-:Y:S04]  /*5610*/  LDSM.16.MT88.4 R72, [R213+0xa000] ;  /* 0x00a00000d548783b */ /* 0x000fe80000004200 */
[----:B------:R-:W-:Y:S04]  /*5620*/  LDSM.16.MT88.4 R184, [R209+0xb000] ;  /* 0x00b00000d1b8783b */ /* 0x000fe80000004200 */
[----:B------:R-:W-:Y:S01]  /*5630*/  LDSM.16.MT88.4 R176, [R211+0xb000] ;  /* 0x00b00000d3b0783b */ /* 0x000fe20000004200 */
[----:B-1----:R-:W-:-:S02]  /*5640*/  FMNMX.FTZ R136, R3, R5, !PT ;  /* 0x0000000503887209 */ /* 0x002fc40007810000 */
[----:B------:R-:W-:Y:S01]  /*5650*/  FMNMX.FTZ R5, R53, R45, !PT ;  /* 0x0000002d35057209 */ /* 0x000fe20007810000 */
[----:B------:R-:W-:Y:S01]  /*5660*/  LDSM.16.MT88.4 R180, [R214+0xb000] ;  /* 0x00b00000d6b4783b */ /* 0x000fe20000004200 */
[----:B------:R-:W-:Y:S02]  /*5670*/  FMNMX.FTZ R3, R54, R55, !PT ;  /* 0x0000003736037209 */ /* 0x000fe40007810000 */
[----:B------:R-:W-:Y:S01]  /*5680*/  FMNMX.FTZ R7, R38, R5, !PT ;  /* 0x0000000526077209 */ /* 0x000fe20007810000 */
[----:B------:R-:W1:Y:S01]  /*5690*/  SHFL.BFLY PT, R9, R136, 0x1, 0x1f ;  /* 0x0c201f0088097f89 */ /* 0x000e6200000e0000 */
[----:B------:R-:W-:Y:S02]  /*56a0*/  FMNMX.FTZ R5, R46, R3, !PT ;  /* 0x000000032e057209 */ /* 0x000fe40007810000 */
[----:B------:R-:W-:Y:S01]  /*56b0*/  FMNMX.FTZ R3, R47, R6, !PT ;  /* 0x000000062f037209 */ /* 0x000fe20007810000 */
[----:B------:R-:W-:Y:S01]  /*56c0*/  LDSM.16.MT88.4 R188, [R213+0xb000] ;  /* 0x00b00000d5bc783b */ /* 0x000fe20000004200 */
[----:B------:R-:W-:-:S02]  /*56d0*/  FMNMX.FTZ R6, R39, R7, !PT ;  /* 0x0000000727067209 */ /* 0x000fc40007810000 */
        /* <DEDUP_REMOVED lines=8> */
[----:B------:R-:W-:Y:S01]  /*5760*/  FMNMX.FTZ R8, R35, R6, !PT ;  /* 0x0000000623087209 */ /* 0x000fe20007810000 */
[----:B------:R-:W-:Y:S01]  /*5770*/  IMAD.WIDE.U32 R6, R248, -0x326172a9, RZ ;  /* 0xcd9e8d57f8067825 */ /* 0x000fe200078e00ff */
        /* <DEDUP_REMOVED lines=10> */
[----:B------:R-:W-:Y:S01]  /*5820*/  STL [R1+0x4c], R250 ;  /* 0x00004cfa01007387 */ /* 0x000fe20000100800 */
[----:B------:R-:W-:-:S02]  /*5830*/  FMNMX.FTZ R137, R107, R137, !PT ;  /* 0x000000896b897209 */ /* 0x000fc40007810000 */
[----:B------:R-:W-:Y:S01]  /*5840*/  LOP3.LUT R8, R7, R250, RZ, 0x3c, !PT ;  /* 0x000000fa07087212 */ /* 0x000fe200078e3cff */
[----:B------:R-:W2:Y:S01]  /*5850*/  SHFL.BFLY PT, R14, R3, 0x2, 0x1f ;  /* 0x0c401f00030e7f89 */ /* 0x000ea200000e0000 */
[----:B-1----:R-:W-:Y:S02]  /*5860*/  FMNMX.FTZ R136, R136, R9, !PT ;  /* 0x0000000988887209 */ /* 0x002fe40007810000 */
[----:B------:R-:W-:Y:S01]  /*5870*/  LOP3.LUT R12, R19, UR37, R6, 0x96, !PT ;  /* 0x00000025130c7c12 */ /* 0x000fe2000f8e9606 */
[----:B------:R-:W1:Y:S01]  /*5880*/  SHFL.BFLY PT, R15, R134, 0x2, 0x1f ;  /* 0x0c401f00860f7f89 */ /* 0x000e6200000e0000 */
[----:B------:R-:W-:Y:S01]  /*5890*/  IMAD.WIDE.U32 R8, R8, -0x2daee0ad, RZ ;  /* 0xd2511f5308087825 */ /* 0x000fe200078e00ff */
[----:B------:R-:W-:-:S03]  /*58a0*/  LOP3.LUT R7, R11, UR36, R240, 0x96, !PT ;  /* 0x000000240b077c12 */ /* 0x000fc6000f8e96f0 */
[C---:B------:R-:W-:Y:S01]  /*58b0*/  FMUL.FTZ R5, R136.reuse, UR32 ;  /* 0x0000002088057c20 */ /* 0x040fe20008410000 */
[----:B------:R-:W3:Y:S01]  /*58c0*/  SHFL.BFLY PT, R16, R137, 0x2, 0x1f ;  /* 0x0c401f0089107f89 */ /* 0x000ee200000e0000 */
[----:B------:R-:W-:Y:S01]  /*58d0*/  FSETP.NEU.FTZ.AND P1, PT, R136, -INF , PT ;  /* 0xff8000008800780b */ /* 0x000fe20003f3d000 */
[----:B------:R-:W-:Y:S01]  /*58e0*/  IMAD.WIDE.U32 R24, R12, -0x2daee0ad, RZ ;  /* 0xd2511f530c187825 */ /* 0x000fe200078e00ff */
[----:B------:R-:W-:Y:S02]  /*58f0*/  LOP3.LUT R6, R9, UR36, R240, 0x96, !PT ;  /* 0x0000002409067c12 */ /* 0x000fe4000f8e96f0 */
[----:B------:R-:W-:Y:S01]  /*5900*/  FSEL R5, R5, RZ, P1 ;  /* 0x000000ff05057208 */ /* 0x000fe20000800000 */
[----:B------:R-:W-:Y:S01]  /*5910*/  IMAD.WIDE.U32 R242, R7, -0x326172a9, RZ ;  /* 0xcd9e8d5707f27825 */ /* 0x000fe200078e00ff */
[----:B------:R-:W-:Y:S02]  /*5920*/  LOP3.LUT R11, R21, UR34, R10, 0x96, !PT ;  /* 0x00000022150b7c12 */ /* 0x000fe4000f8e960a */
[----:B------:R-:W-:Y:S01]  /*5930*/  LOP3.LUT R10, R25, UR34, R8, 0x96, !PT ;  /* 0x00000022190a7c12 */ /* 0x000fe2000f8e9608 */
[----:B------:R-:W-:Y:S01]  /*5940*/  IMAD.WIDE.U32 R6, R6, -0x326172a9, RZ ;  /* 0xcd9e8d5706067825 */ /* 0x000fe200078e00ff */
[----:B------:R-:W-:-:S03]  /*5950*/  LOP3.LUT R9, R243, UR35, R18, 0x96, !PT ;  /* 0x00000023f3097c12 */ /* 0x000fc6000f8e9612 */
[--C-:B------:R-:W-:Y:S01]  /*5960*/  FFMA.FTZ R8, R52, UR32, -R5.reuse ;  /* 0x0000002034087c23 */ /* 0x100fe20008010805 */
[----:B------:R-:W-:Y:S01]  /*5970*/  LOP3.LUT R13, R7, UR35, R18, 0x96, !PT ;  /* 0x00000023070d7c12 */ /* 0x000fe2000f8e9612 */
[----:B------:R-:W-:Y:S01]  /*5980*/  FFMA.FTZ R7, R44, UR32, -R5 ;  /* 0x000000202c077c23 */ /* 0x000fe20008010805 */
[----:B--2---:R-:W-:Y:S01]  /*5990*/  FMNMX.FTZ R3, R3, R14, !PT ;  /* 0x0000000e03037209 */ /* 0x004fe20007810000 */
[----:B------:R-:W-:Y:S01]  /*59a0*/  IMAD.WIDE.U32 R18, R10, -0x326172a9, RZ ;  /* 0xcd9e8d570a127825 */ /* 0x000fe200078e00ff */
[----:B------:R2:W-:Y:S01]  /*59b0*/  MUFU.EX2 R247, R8 ;  /* 0x0000000800f77308 */ /* 0x0005e20000000800 */
[----:B-1----:R-:W-:Y:S02]  /*59c0*/  FMNMX.FTZ R134, R134, R15, !PT ;  /* 0x0000000f86867209 */ /* 0x002fe40007810000 */
[----:B------:R-:W1:Y:S01]  /*59d0*/  SHFL.BFLY PT, R135, R3, 0x1, 0x1f ;  /* 0x0c201f0003877f89 */ /* 0x000e6200000e0000 */
[----:B------:R-:W-:Y:S01]  /*59e0*/  IMAD.WIDE.U32 R14, R11, -0x326172a9, RZ ;  /* 0xcd9e8d570b0e7825 */ /* 0x000fe200078e00ff */
[----:B---3--:R-:W-:-:S03]  /*59f0*/  FMNMX.FTZ R137, R137, R16, !PT ;  /* 0x0000001089897209 */ /* 0x008fc60007810000 */
[----:B------:R-:W-:Y:S01]  /*5a00*/  FFMA.FTZ R11, R37, UR32, -R5 ;  /* 0x00000020250b7c23 */ /* 0x000fe20008010805 */
[----:B------:R-:W3:Y:S01]  /*5a10*/  SHFL.BFLY PT, R16, R134, 0x1, 0x1f ;  /* 0x0c201f0086107f89 */ /* 0x000ee200000e0000 */
[----:B------:R4:W-:Y:S01]  /*5a20*/  MUFU.EX2 R244, R7 ;  /* 0x0000000700f47308 */ /* 0x0009e20000000800 */
[----:B------:R-:W-:Y:S01]  /*5a30*/  IMAD.WIDE.U32 R22, R9, -0x2daee0ad, RZ ;  /* 0xd2511f5309167825 */ /* 0x000fe200078e00ff */
[----:B------:R-:W-:Y:S01]  /*5a40*/  LOP3.LUT R10, R19, UR33, R6, 0x96, !PT ;  /* 0x00000021130a7c12 */ /* 0x000fe2000f8e9606 */
[----:B------:R-:W5:Y:S03]  /*5a50*/  SHFL.BFLY PT, R17, R137, 0x1, 0x1f ;  /* 0x0c201f0089117f89 */ /* 0x000f6600000e0000 */
[----:B------:R-:W-:Y:S02]  /*5a60*/  LOP3.LUT R12, R23, UR31, R20, 0x96, !PT ;  /* 0x0000001f170c7c12 */ /* 0x000fe4000f8e9614 */
[----:B------:R3:W-:Y:S01]  /*5a70*/  MUFU.EX2 R246, R11 ;  /* 0x0000000b00f67308 */ /* 0x0007e20000000800 */
[----:B--2---:R-:W-:-:S02]  /*5a80*/  LOP3.LUT R8, R15, UR33, R242, 0x96, !PT ;  /* 0x000000210f087c12 */ /* 0x004fc4000f8e96f2 */
[----:B------:R-:W-:-:S04]  /*5a90*/  IMAD.WIDE.U32 R20, R12, -0x326172a9, RZ ;  /* 0xcd9e8d570c147825 */ /* 0x000fc800078e00ff */
[----:B------:R-:W-:-:S04]  /*5aa0*/  IMAD.WIDE.U32 R8, R8, -0x2daee0ad, RZ ;  /* 0xd2511f5308087825 */ /* 0x000fc800078e00ff */
[--C-:B----4-:R-:W-:Y:S01]  /*5ab0*/  FFMA.FTZ R7, R36, UR32, -R5.reuse ;  /* 0x0000002024077c23 */ /* 0x110fe20008010805 */
[----:B-1----:R-:W-:Y:S01]  /*5ac0*/  FMNMX.FTZ R135, R3, R135, !PT ;  /* 0x0000008703877209 */ /* 0x002fe20007810000 */
[----:B------:R-:W-:Y:S02]  /*5ad0*/  FFMA.FTZ R3, R33, UR32, -R5 ;  /* 0x0000002021037c23 */ /* 0x000fe40008010805 */
[----:B------:R1:W2:Y:S01]  /*5ae0*/  MUFU.EX2 R245, R7 ;  /* 0x0000000700f57308 */ /* 0x0002a20000000800 */
[----:B---3--:R-:W-:Y:S02]  /*5af0*/  FMNMX.FTZ R134, R134, R16, !PT ;  /* 0x0000001086867209 */ /* 0x008fe40007810000 */
[----:B------:R-:W-:Y:S02]  /*5b00*/  LOP3.LUT R11, R21, UR30, R14, 0x96, !PT ;  /* 0x0000001e150b7c12 */ /* 0x000fe4000f8e960e */
[----:B-----5:R-:W-:-:S03]  /*5b10*/  FMNMX.FTZ R137, R137, R17, !PT ;  /* 0x0000001189897209 */ /* 0x020fc60007810000 */
[----:B------:R3:W-:Y:S01]  /*5b20*/  MUFU.EX2 R238, R3 ;  /* 0x0000000300ee7308 */ /* 0x0007e20000000800 */
[----:B------:R-:W-:Y:S01]  /*5b30*/  IMAD.WIDE.U32 R16, R11, -0x2daee0ad, RZ ;  /* 0xd2511f530b107825 */ /* 0x000fe200078e00ff */
[----:B------:R-:W-:-:S04]  /*5b40*/  FSETP.NEU.FTZ.AND P1, PT, R135, -INF , PT ;  /* 0xff8000008700780b */ /* 0x000fc80003f3d000 */
[----:B------:R-:W-:Y:S01]  /*5b50*/  LOP3.LUT R8, R17, UR10, R8, 0x96, !PT ;  /* 0x0000000a11087c12 */ /* 0x000fe2000f8e9608 */
[----:B-1----:R-:W-:-:S04]  /*5b60*/  IMAD.WIDE.U32 R6, R13, -0x2daee0ad, RZ ;  /* 0xd2511f530d067825 */ /* 0x002fc800078e00ff */
[----:B------:R-:W-:Y:S01]  /*5b70*/  IMAD.WIDE.U32 R12, R10, -0x2daee0ad, RZ ;  /* 0xd2511f530a0c7825 */ /* 0x000fe200078e00ff */
[----:B------:R-:W-:Y:S02]  /*5b80*/  LOP3.LUT R7, R7, UR31, R24, 0x96, !PT ;  /* 0x0000001f07077c12 */ /* 0x000fe4000f8e9618 */
[----:B------:R-:W-:Y:S01]  /*5b90*/  LOP3.LUT R10, R9, UR24, R22, 0x96, !PT ;  /* 0x00000018090a7c12 */ /* 0x000fe2000f8e9616 */
[----:B------:R-:W-:Y:S01]  /*5ba0*/  FFMA.FTZ R9, R32, UR32, -R5 ;  /* 0x0000002020097c23 */ /* 0x000fe20008010805 */
[----:B---3--:R-:W-:Y:S01]  /*5bb0*/  FMUL.FTZ R3, R135, UR32 ;  /* 0x0000002087037c20 */ /* 0x008fe20008410000 */
[----:B------:R-:W-:Y:S01]  /*5bc0*/  IMAD.WIDE.U32 R40, R7, -0x326172a9, RZ ;  /* 0xcd9e8d5707287825 */ /* 0x000fe200078e00ff */
[----:B------:R-:W-:Y:S01]  /*5bd0*/  LOP3.LUT R23, R13, UR24, R6, 0x96, !PT ;  /* 0x000000180d177c12 */ /* 0x000fe2000f8e9606 */
[----:B------:R1:W-:Y:S02]  /*5be0*/  MUFU.EX2 R239, R9 ;  /* 0x0000000900ef7308 */ /* 0x0003e40000000800 */
[----:B------:R-:W-:-:S04]  /*5bf0*/  IMAD.WIDE.U32 R6, R10, -0x326172a9, RZ ;  /* 0xcd9e8d570a067825 */ /* 0x000fc800078e00ff */
[----:B------:R-:W-:Y:S01]  /*5c00*/  FFMA.FTZ R10, R26, UR32, -R5 ;  /* 0x000000201a0a7c23 */ /* 0x000fe20008010805 */
[----:B------:R-:W-:Y:S01]  /*5c10*/  FSEL R3, R3, RZ, P1 ;  /* 0x000000ff03037208 */ /* 0x000fe20000800000 */
[----:B------:R-:W-:Y:S01]  /*5c20*/  IMAD.WIDE.U32 R24, R23, -0x326172a9, RZ ;  /* 0xcd9e8d5717187825 */ /* 0x000fe200078e00ff */
[----:B------:R-:W-:Y:S01]  /*5c30*/  FSETP.NEU.FTZ.AND P1, PT, R134, -INF , PT ;  /* 0xff8000008600780b */ /* 0x000fe20003f3d000 */
[----:B------:R3:W-:Y:S02]  /*5c40*/  MUFU.EX2 R237, R10 ;  /* 0x0000000a00ed7308 */ /* 0x0007e40000000800 */
[--C-:B------:R-:W-:Y:S01]  /*5c50*/  FFMA.FTZ R11, R38, UR32, -R3.reuse ;  /* 0x00000020260b7c23 */ /* 0x100fe20008010803 */
[--C-:B------:R-:W-:Y:S01]  /*5c60*/  FFMA.FTZ R14, R45, UR32, -R3.reuse ;  /* 0x000000202d0e7c23 */ /* 0x100fe20008010803 */
[--C-:B------:R-:W-:Y:S01]  /*5c70*/  FFMA.FTZ R15, R34, UR32, -R3.reuse ;  /* 0x00000020220f7c23 */ /* 0x100fe20008010803 */
[--C-:B------:R-:W-:Y:S01]  /*5c80*/  FFMA.FTZ R26, R35, UR32, -R3.reuse ;  /* 0x00000020231a7c23 */ /* 0x100fe20008010803 */
[----:B------:R-:W-:-:S02]  /*5c90*/  FFMA.FTZ R17, R29, UR32, -R3 ;  /* 0x000000201d117c23 */ /* 0x000fc40008010803 */
[----:B------:R-:W-:Y:S01]  /*5ca0*/  MUFU.EX2 R234, R11 ;  /* 0x0000000b00ea7308 */ /* 0x000fe20000000800 */
[----:B-1----:R-:W-:-:S05]  /*5cb0*/  LOP3.LUT R9, R41, UR30, R18, 0x96, !PT ;  /* 0x0000001e29097c12 */ /* 0x002fca000f8e9612 */
[----:B------:R-:W-:Y:S02]  /*5cc0*/  IMAD.WIDE.U32 R32, R9, -0x2daee0ad, RZ ;  /* 0xd2511f5309207825 */ /* 0x000fe400078e00ff */
[----:B------:R-:W-:Y:S01]  /*5cd0*/  MUFU.EX2 R205, R14 ;  /* 0x0000000e00cd7308 */ /* 0x000fe20000000800 */
[----:B---3--:R-:W-:Y:S01]  /*5ce0*/  LOP3.LUT R10, R7, UR11, R20, 0x96, !PT ;  /* 0x0000000b070a7c12 */ /* 0x008fe2000f8e9614 */
[----:B------:R-:W-:Y:S01]  /*5cf0*/  IMAD.WIDE.U32 R8, R8, -0x326172a9, RZ ;  /* 0xcd9e8d5708087825 */ /* 0x000fe200078e00ff */
[----:B------:R-:W-:-:S03]  /*5d00*/  LOP3.LUT R21, R33, UR10, R12, 0x96, !PT ;  /* 0x0000000a21157c12 */ /* 0x000fc6000f8e960c */
[----:B------:R-:W-:Y:S01]  /*5d10*/  FFMA.FTZ R7, R27, UR32, -R5 ;  /* 0x000000201b077c23 */ /* 0x000fe20008010805 */
[--C-:B------:R-:W-:Y:S01]  /*5d20*/  FFMA.FTZ R12, R39, UR32, -R3.reuse ;  /* 0x00000020270c7c23 */ /* 0x100fe20008010803 */
[--C-:B------:R-:W-:Y:S01]  /*5d30*/  FFMA.FTZ R5, R53, UR32, -R3.reuse ;  /* 0x0000002035057c23 */ /* 0x100fe20008010803 */
[----:B------:R-:W-:Y:S01]  /*5d40*/  FFMA.FTZ R20, R28, UR32, -R3 ;  /* 0x000000201c147c23 */ /* 0x000fe20008010803 */
[----:B------:R1:W-:Y:S01]  /*5d50*/  MUFU.EX2 R236, R7 ;  /* 0x0000000700ec7308 */ /* 0x0003e20000000800 */
[----:B------:R-:W-:Y:S01]  /*5d60*/  LOP3.LUT R3, R9, UR21, R6, 0x96, !PT ;  /* 0x0000001509037c12 */ /* 0x000fe2000f8e9606 */
[----:B------:R-:W3:Y:S01]  /*5d70*/  LDSM.16.MT88.4 R28, [R209+0xa000] ;  /* 0x00a00000d11c783b */ /* 0x000ee20000004200 */
[----:B------:R-:W-:Y:S02]  /*5d80*/  LOP3.LUT R13, R8, 0xff, RZ, 0xc0, !PT ;  /* 0x000000ff080d7812 */ /* 0x000fe400078ec0ff */
[----:B------:R-:W-:Y:S02]  /*5d90*/  LOP3.LUT R0, R3, 0xffff, RZ, 0xc0, !PT ;  /* 0x0000ffff03007812 */ /* 0x000fe400078ec0ff */
[----:B------:R-:W-:Y:S01]  /*5da0*/  SHF.R.U32.HI R2, RZ, 0x10, R3 ;  /* 0x00000010ff027819 */ /* 0x000fe20000011603 */
[----:B------:R-:W4:Y:S03]  /*5db0*/  MUFU.EX2 R233, R12 ;  /* 0x0000000c00e97308 */ /* 0x000f260000000800 */
[----:B------:R-:W-:-:S02]  /*5dc0*/  LOP3.LUT R4, R2, 0xff, RZ, 0xc0, !PT ;  /* 0x000000ff02047812 */ /* 0x000fc400078ec0ff */
[----:B--2---:R-:W-:-:S03]  /*5dd0*/  F2FP.BF16.F32.PACK_AB R2, R246, R245 ;  /* 0x000000f5f602723e */ /* 0x004fc600000010ff */
[----:B------:R2:W5:Y:S01]  /*5de0*/  MUFU.EX2 R235, R5 ;  /* 0x0000000500eb7308 */ /* 0x0005620000000800 */
[----:B-1----:R-:W-:Y:S01]  /*5df0*/  IMAD.WIDE.U32 R6, R10, -0x2daee0ad, RZ ;  /* 0xd2511f530a067825 */ /* 0x002fe200078e00ff */
[----:B------:R-:W-:Y:S02]  /*5e00*/  SHF.R.U32.HI R10, RZ, 0x10, R8 ;  /* 0x00000010ff0a7819 */ /* 0x000fe40000011608 */
[C---:B------:R-:W-:Y:S02]  /*5e10*/  LOP3.LUT R18, R6.reuse, 0xffff, RZ, 0xc0, !PT ;  /* 0x0000ffff06127812 */ /* 0x040fe400078ec0ff */
[----:B------:R-:W-:Y:S02]  /*5e20*/  LOP3.LUT R22, R6, 0xff, RZ, 0xc0, !PT ;  /* 0x000000ff06167812 */ /* 0x000fe400078ec0ff */
[----:B------:R1:W-:Y:S01]  /*5e30*/  MUFU.EX2 R207, R15 ;  /* 0x0000000f00cf7308 */ /* 0x0003e20000000800 */
[--C-:B------:R-:W-:Y:S02]  /*5e40*/  SHF.R.U32.HI R11, RZ, 0x10, R6.reuse ;  /* 0x00000010ff0b7819 */ /* 0x100fe40000011606 */
[----:B------:R-:W-:-:S02]  /*5e50*/  SHF.R.U32.HI R19, RZ, 0x18, R6 ;  /* 0x00000018ff137819 */ /* 0x000fc40000011606 */
[----:B------:R-:W-:Y:S02]  /*5e60*/  LOP3.LUT R6, R10, 0xff, RZ, 0xc0, !PT ;  /* 0x000000ff0a067812 */ /* 0x000fe400078ec0ff */
[----:B------:R-:W-:Y:S01]  /*5e70*/  LOP3.LUT R10, R3, 0xff, RZ, 0xc0, !PT ;  /* 0x000000ff030a7812 */ /* 0x000fe200078ec0ff */
[----:B------:R1:W-:Y:S01]  /*5e80*/  MUFU.EX2 R206, R20 ;  /* 0x0000001400ce7308 */ /* 0x0003e20000000800 */
[----:B--2---:R-:W-:Y:S02]  /*5e90*/  LOP3.LUT R5, R8, 0xffff, RZ, 0xc0, !PT ;  /* 0x0000ffff08057812 */ /* 0x004fe400078ec0ff */
[----:B------:R-:W-:Y:S02]  /*5ea0*/  LOP3.LUT R9, R7, UR12, R16, 0x96, !PT ;  /* 0x0000000c07097c12 */ /* 0x000fe4000f8e9610 */
[----:B------:R-:W-:Y:S02]  /*5eb0*/  SHF.R.U32.HI R8, RZ, 0x18, R8 ;  /* 0x00000018ff087819 */ /* 0x000fe40000011608 */
[----:B------:R-:W-:Y:S01]  /*5ec0*/  SHF.R.U32.HI R7, RZ, 0x8, R5 ;  /* 0x00000008ff077819 */ /* 0x000fe20000011605 */
[----:B------:R-:W2:Y:S01]  /*5ed0*/  MUFU.EX2 R232, R17 ;  /* 0x0000001100e87308 */ /* 0x000ea20000000800 */
[----:B------:R-:W-:-:S02]  /*5ee0*/  PRMT R6, R6, 0x5410, R8 ;  /* 0x0000541006067816 */ /* 0x000fc40000000008 */
[----:B------:R-:W-:Y:S02]  /*5ef0*/  PRMT R7, R13, 0x5410, R7 ;  /* 0x000054100d077816 */ /* 0x000fe40000000007 */
[----:B------:R-:W-:Y:S02]  /*5f00*/  SHF.R.U32.HI R8, RZ, 0x18, R3 ;  /* 0x00000018ff087819 */ /* 0x000fe40000011603 */
[----:B------:R-:W-:Y:S01]  /*5f10*/  SHF.R.U32.HI R5, RZ, 0x8, R0 ;  /* 0x00000008ff057819 */ /* 0x000fe20000011600 */
[----:B------:R-:W-:Y:S01]  /*5f20*/  MUFU.EX2 R197, R26 ;  /* 0x0000001a00c57308 */ /* 0x000fe20000000800 */
[--C-:B------:R-:W-:Y:S02]  /*5f30*/  HSET2.LE.AND R0, R7, R120.reuse, PT ;  /* 0x0000007807007233 */ /* 0x100fe40003803000 */
[----:B------:R-:W-:Y:S02]  /*5f40*/  HSET2.LE.AND R3, R6, R120, PT ;  /* 0x0000007806037233 */ /* 0x000fe40003803000 */
[----:B----4-:R-:W-:-:S02]  /*5f50*/  F2FP.BF16.F32.PACK_AB R7, R233, R234 ;  /* 0x000000eae907723e */ /* 0x010fc400000010ff */
[----:B------:R-:W-:Y:S02]  /*5f60*/  PRMT R5, R10, 0x5410, R5 ;  /* 0x000054100a057816 */ /* 0x000fe40000000005 */
[----:B------:R-:W-:Y:S02]  /*5f70*/  PRMT R4, R4, 0x5410, R8 ;  /* 0x0000541004047816 */ /* 0x000fe40000000008 */
[----:B------:R-:W-:Y:S02]  /*5f80*/  LOP3.LUT R6, R0, R2, RZ, 0xc0, !PT ;  /* 0x0000000200067212 */ /* 0x000fe400078ec0ff */
[----:B------:R-:W-:Y:S02]  /*5f90*/  LOP3.LUT R7, R3, R7, RZ, 0xc0, !PT ;  /* 0x0000000703077212 */ /* 0x000fe400078ec0ff */
[--C-:B------:R-:W-:Y:S02]  /*5fa0*/  HSET2.LE.AND R0, R5, R120.reuse, PT ;  /* 0x0000007805007233 */ /* 0x100fe40003803000 */
[----:B------:R-:W-:-:S02]  /*5fb0*/  HSET2.LE.AND R3, R4, R120, PT ;  /* 0x0000007804037233 */ /* 0x000fc40003803000 */
[----:B------:R-:W-:Y:S02]  /*5fc0*/  F2FP.BF16.F32.PACK_AB R2, R244, R247 ;  /* 0x000000f7f402723e */ /* 0x000fe400000010ff */
[----:B-----5:R-:W-:Y:S02]  /*5fd0*/  F2FP.BF16.F32.PACK_AB R5, R205, R235 ;  /* 0x000000ebcd05723e */ /* 0x020fe400000010ff */
[----:B------:R-:W-:Y:S01]  /*5fe0*/  LOP3.LUT R4, R0, R2, RZ, 0xc0, !PT ;  /* 0x0000000200047212 */ /* 0x000fe200078ec0ff */
[----:B------:R-:W-:Y:S01]  /*5ff0*/  FMUL.FTZ R0, R134, UR32 ;  /* 0x0000002086007c20 */ /* 0x000fe20008410000 */
[----:B------:R-:W-:Y:S01]  /*6000*/  LOP3.LUT R5, R3, R5, RZ, 0xc0, !PT ;  /* 0x0000000503057212 */ /* 0x000fe200078ec0ff */
[----:B------:R-:W-:-:S03]  /*6010*/  IMAD.WIDE.U32 R2, R21, -0x326172a9, RZ ;  /* 0xcd9e8d5715027825 */ /* 0x000fc600078e00ff */
[----:B------:R-:W-:Y:S02]  /*6020*/  FSEL R0, R0, RZ, P1 ;  /* 0x000000ff00007208 */ /* 0x000fe40000800000 */
[C---:B------:R-:W-:Y:S01]  /*6030*/  LOP3.LUT R13, R2.reuse, 0xffff, RZ, 0xc0, !PT ;  /* 0x0000ffff020d7812 */ /* 0x040fe200078ec0ff */
[C---:B---3--:R-:W-:Y:S01]  /*6040*/  HMMA.16816.F32.BF16 R148, R4.reuse, R28, RZ ;  /* 0x0000001c0494723c */ /* 0x048fe200000418ff */
[----:B------:R-:W-:Y:S01]  /*6050*/  LOP3.LUT R14, R2, 0xff, RZ, 0xc0, !PT ;  /* 0x000000ff020e7812 */ /* 0x000fe200078ec0ff */
[----:B------:R-:W-:Y:S01]  /*6060*/  FFMA.FTZ R10, R54, UR32, -R0 ;  /* 0x00000020360a7c23 */ /* 0x000fe20008010800 */
[----:B-1----:R-:W-:Y:S01]  /*6070*/  SHF.R.U32.HI R15, RZ, 0x10, R2 ;  /* 0x00000010ff0f7819 */ /* 0x002fe20000011602 */
[----:B------:R-:W-:Y:S01]  /*6080*/  FFMA.FTZ R12, R55, UR32, -R0 ;  /* 0x00000020370c7c23 */ /* 0x000fe20008010800 */
[----:B------:R-:W-:Y:S01]  /*6090*/  SHF.R.U32.HI R16, RZ, 0x18, R2 ;  /* 0x00000018ff107819 */ /* 0x000fe20000011602 */
[----:B------:R1:W-:Y:S01]  /*60a0*/  MUFU.EX2 R204, R10 ;  /* 0x0000000a00cc7308 */ /* 0x0003e20000000800 */
[----:B------:R-:W-:Y:S01]  /*60b0*/  LOP3.LUT R2, R9, 0xffff, RZ, 0xc0, !PT ;  /* 0x0000ffff09027812 */ /* 0x000fe200078ec0ff */
[----:B------:R-:W-:Y:S01]  /*60c0*/  HMMA.16816.F32.BF16 R160, R4, R172, RZ ;  /* 0x000000ac04a0723c */ /* 0x000fe200000418ff */
[----:B------:R-:W-:-:S02]  /*60d0*/  LOP3.LUT R8, R3, UR21, R24, 0x96, !PT ;  /* 0x0000001503087c12 */ /* 0x000fc4000f8e9618 */
[----:B------:R-:W-:Y:S02]  /*60e0*/  LOP3.LUT R3, R11, 0xff, RZ, 0xc0, !PT ;  /* 0x000000ff0b037812 */ /* 0x000fe400078ec0ff */
[----:B------:R-:W-:Y:S01]  /*60f0*/  LOP3.LUT R11, R9, 0xff, RZ, 0xc0, !PT ;  /* 0x000000ff090b7812 */ /* 0x000fe200078ec0ff */
[----:B------:R3:W-:Y:S01]  /*6100*/  MUFU.EX2 R203, R12 ;  /* 0x0000000c00cb7308 */ /* 0x0007e20000000800 */
[----:B------:R-:W-:Y:S01]  /*6110*/  SHF.R.U32.HI R2, RZ, 0x8, R2 ;  /* 0x00000008ff027819 */ /* 0x000fe20000011602 */
[C---:B------:R-:W-:Y:S01]  /*6120*/  HMMA.16816.F32.BF16 R36, R4.reuse, R56, RZ ;  /* 0x000000380424723c */ /* 0x040fe200000418ff */
[----:B------:R-:W-:Y:S02]  /*6130*/  PRMT R20, R3, 0x5410, R19 ;  /* 0x0000541003147816 */ /* 0x000fe40000000013 */
[----:B------:R-:W-:Y:S01]  /*6140*/  PRMT R19, R11, 0x5410, R2 ;  /* 0x000054100b137816 */ /* 0x000fe20000000002 */
[----:B------:R-:W-:Y:S01]  /*6150*/  FFMA.FTZ R2, R46, UR32, -R0 ;  /* 0x000000202e027c23 */ /* 0x000fe20008010800 */
[C---:B------:R-:W-:Y:S01]  /*6160*/  FMUL.FTZ R11, R137.reuse, UR32 ;  /* 0x00000020890b7c20 */ /* 0x040fe20008410000 */
[----:B------:R-:W-:Y:S01]  /*6170*/  FSETP.NEU.FTZ.AND P1, PT, R137, -INF , PT ;  /* 0xff8000008900780b */ /* 0x000fe20003f3d000 */
[----:B------:R-:W-:Y:S01]  /*6180*/  HMMA.16816.F32.BF16 R52, R4, R72, RZ ;  /* 0x000000480434723c */ /* 0x000fe200000418ff */
[----:B-1----:R-:W-:Y:S01]  /*6190*/  SHF.R.U32.HI R10, RZ, 0x8, R18 ;  /* 0x00000008ff0a7819 */ /* 0x002fe20000011612 */
[----:B------:R1:W-:Y:S01]  /*61a0*/  MUFU.EX2 R202, R2 ;  /* 0x0000000200ca7308 */ /* 0x0003e20000000800 */
[----:B------:R-:W-:-:S02]  /*61b0*/  SHF.R.U32.HI R3, RZ, 0x8, R13 ;  /* 0x00000008ff037819 */ /* 0x000fc4000001160d */
[----:B------:R-:W-:Y:S01]  /*61c0*/  PRMT R18, R22, 0x5410, R10 ;  /* 0x0000541016127816 */ /* 0x000fe2000000000a */
[C---:B------:R-:W-:Y:S01]  /*61d0*/  HMMA.16816.F32.BF16 R68, R4.reuse, R184, RZ ;  /* 0x000000b80444723c */ /* 0x040fe200000418ff */
[----:B------:R-:W-:Y:S01]  /*61e0*/  SHF.R.U32.HI R10, RZ, 0x18, R9 ;  /* 0x00000018ff0a7819 */ /* 0x000fe20000011609 */
[----:B---3--:R-:W-:Y:S01]  /*61f0*/  FFMA.FTZ R12, R42, UR32, -R0 ;  /* 0x000000202a0c7c23 */ /* 0x008fe20008010800 */
[----:B------:R-:W-:Y:S02]  /*6200*/  PRMT R17, R14, 0x5410, R3 ;  /* 0x000054100e117816 */ /* 0x000fe40000000003 */
[----:B------:R-:W-:Y:S01]  /*6210*/  LOP3.LUT R3, R8, 0xffff, RZ, 0xc0, !PT ;  /* 0x0000ffff08037812 */ /* 0x000fe200078ec0ff */
[----:B------:R-:W-:Y:S01]  /*6220*/  MUFU.EX2 R201, R12 ;  /* 0x0000000c00c97308 */ /* 0x000fe20000000800 */
[----:B------:R-:W-:Y:S01]  /*6230*/  HMMA.16816.F32.BF16 R84, R4, R176, RZ ;  /* 0x000000b00454723c */ /* 0x000fe200000418ff */
[----:B-1----:R-:W-:-:S05]  /*6240*/  SHF.R.U32.HI R2, RZ, 0x10, R9 ;  /* 0x00000010ff027819 */ /* 0x002fca0000011609 */
[----:B------:R-:W-:Y:S01]  /*6250*/  HMMA.16816.F32.BF16 R100, R4, R180, RZ ;  /* 0x000000b40464723c */ /* 0x000fe200000418ff */
[----:B------:R-:W-:Y:S02]  /*6260*/  LOP3.LUT R9, R2, 0xff, RZ, 0xc0, !PT ;  /* 0x000000ff02097812 */ /* 0x000fe400078ec0ff */
[----:B------:R-:W-:-:S03]  /*6270*/  FSEL R2, R11, RZ, P1 ;  /* 0x000000ff0b027208 */ /* 0x000fc60000800000 */
[C---:B------:R-:W-:Y:S01]  /*6280*/  HMMA.16816.F32.BF16 R116, R4.reuse, R188, RZ ;  /* 0x000000bc0474723c */ /* 0x040fe200000418ff */
[----:B------:R-:W-:Y:S02]  /*6290*/  PRMT R21, R9, 0x5410, R10 ;  /* 0x0000541009157816 */ /* 0x000fe4000000000a */
[----:B------:R-:W-:Y:S01]  /*62a0*/  LOP3.LUT R9, R15, 0xff, RZ, 0xc0, !PT ;  /* 0x000000ff0f097812 */ /* 0x000fe200078ec0ff */
[----:B------:R-:W-:Y:S01]  /*62b0*/  FFMA.FTZ R10, R64, UR32, -R2 ;  /* 0x00000020400a7c23 */ /* 0x000fe20008010802 */
[----:B------:R-:W-:Y:S01]  /*62c0*/  LOP3.LUT R11, R8, 0xff, RZ, 0xc0, !PT ;  /* 0x000000ff080b7812 */ /* 0x000fe200078ec0ff */
[C---:B------:R-:W-:Y:S01]  /*62d0*/  HMMA.16816.F32.BF16 R152, R4.reuse, R30, RZ ;  /* 0x0000001e0498723c */ /* 0x040fe200000418ff */
[----:B------:R-:W-:Y:S01]  /*62e0*/  PRMT R14, R9, 0x5410, R16 ;  /* 0x00005410090e7816 */ /* 0x000fe20000000010 */
[----:B------:R1:W-:Y:S01]  /*62f0*/  MUFU.EX2 R198, R10 ;  /* 0x0000000a00c67308 */ /* 0x0003e20000000800 */
[----:B------:R-:W-:Y:S02]  /*6300*/  FFMA.FTZ R9, R47, UR32, -R2 ;  /* 0x000000202f097c23 */ /* 0x000fe40008010802 */
[----:B------:R-:W3:Y:S01]  /*6310*/  LDSM.16.MT88.4 R44, [R211+0xa800] ;  /* 0x00a80000d32c783b */ /* 0x000ee20000004200 */
[C---:B------:R-:W-:Y:S04]  /*6320*/  HMMA.16816.F32.BF16 R168, R4.reuse, R174, RZ ;  /* 0x000000ae04a8723c */ /* 0x040fe800000418ff */
[----:B------:R4:W-:Y:S02]  /*6330*/  MUFU.EX2 R199, R9 ;  /* 0x0000000900c77308 */ /* 0x0009e40000000800 */
[C---:B------:R-:W-:Y:S06]  /*6340*/  HMMA.16816.F32.BF16 R48, R4.reuse, R58, RZ ;  /* 0x0000003a0430723c */ /* 0x040fec00000418ff */
[----:B------:R-:W-:Y:S01]  /*6350*/  HMMA.16816.F32.BF16 R80, R4, R186, RZ ;  /* 0x000000ba0450723c */ /* 0x000fe200000418ff */
[----:B-1----:R-:W-:-:S02]  /*6360*/  SHF.R.U32.HI R10, RZ, 0x8, R3 ;  /* 0x00000008ff0a7819 */ /* 0x002fc40000011603 */
[----:B------:R-:W-:Y:S02]  /*6370*/  SHF.R.U32.HI R3, RZ, 0x10, R8 ;  /* 0x00000010ff037819 */ /* 0x000fe40000011608 */
[----:B------:R-:W-:Y:S01]  /*6380*/  PRMT R12, R11, 0x5410, R10 ;  /* 0x000054100b0c7816 */ /* 0x000fe2000000000a */
[----:B------:R-:W-:Y:S01]  /*6390*/  FFMA.FTZ R10, R43, UR32, -R2 ;  /* 0x000000202b0a7c23 */ /* 0x000fe20008010802 */
[----:B------:R-:W-:Y:S01]  /*63a0*/  SHF.R.U32.HI R11, RZ, 0x18, R8 ;  /* 0x00000018ff0b7819 */ /* 0x000fe20000011608 */
[C---:B------:R-:W-:Y:S01]  /*63b0*/  HMMA.16816.F32.BF16 R96, R4.reuse, R178, RZ ;  /* 0x000000b20460723c */ /* 0x040fe200000418ff */
[----:B----4-:R-:W-:Y:S01]  /*63c0*/  LOP3.LUT R9, R3, 0xff, RZ, 0xc0, !PT ;  /* 0x000000ff03097812 */ /* 0x010fe200078ec0ff */
[----:B------:R1:W4:Y:S01]  /*63d0*/  MUFU.EX2 R200, R10 ;  /* 0x0000000a00c87308 */ /* 0x0003220000000800 */
[--C-:B------:R-:W-:Y:S02]  /*63e0*/  HSET2.LE.AND R3, R18, R120.reuse, PT ;  /* 0x0000007812037233 */ /* 0x100fe40003803000 */
[----:B------:R-:W-:Y:S01]  /*63f0*/  PRMT R13, R9, 0x5410, R11 ;  /* 0x00005410090d7816 */ /* 0x000fe2000000000b */
[----:B------:R-:W-:Y:S01]  /*6400*/  FFMA.FTZ R9, R65, UR32, -R2 ;  /* 0x0000002041097c23 */ /* 0x000fe20008010802 */
[----:B------:R-:W-:Y:S01]  /*6410*/  F2FP.BF16.F32.PACK_AB R8, R236, R237 ;  /* 0x000000edec08723e */ /* 0x000fe200000010ff */
[----:B------:R-:W-:Y:S01]  /*6420*/  HMMA.16816.F32.BF16 R64, R4, R74, RZ ;  /* 0x0000004a0440723c */ /* 0x000fe200000418ff */
[----:B------:R-:W-:Y:S01]  /*6430*/  HSET2.LE.AND R11, R14, R120, PT ;  /* 0x000000780e0b7233 */ /* 0x000fe20003803000 */
[----:B------:R5:W3:Y:S01]  /*6440*/  MUFU.EX2 R196, R9 ;  /* 0x0000000900c47308 */ /* 0x000ae20000000800 */
[----:B------:R-:W-:-:S02]  /*6450*/  LOP3.LUT R130, R3, R8, RZ, 0xc0, !PT ;  /* 0x0000000803827212 */ /* 0x000fc400078ec0ff */
[--C-:B------:R-:W-:Y:S01]  /*6460*/  HSET2.LE.AND R3, R20, R120.reuse, PT ;  /* 0x0000007814037233 */ /* 0x100fe20003803000 */
[----:B------:R-:W-:Y:S01]  /*6470*/  HMMA.16816.F32.BF16 R112, R4, R182, RZ ;  /* 0x000000b60470723c */ /* 0x000fe200000418ff */
[----:B--2---:R-:W-:Y:S02]  /*6480*/  F2FP.BF16.F32.PACK_AB R8, R206, R232 ;  /* 0x000000e8ce08723e */ /* 0x004fe400000010ff */
[----:B-1----:R-:W-:Y:S02]  /*6490*/  F2FP.BF16.F32.PACK_AB R10, R238, R239 ;  /* 0x000000efee0a723e */ /* 0x002fe400000010ff */
[----:B------:R-:W-:Y:S02]  /*64a0*/  LOP3.LUT R131, R3, R8, RZ, 0xc0, !PT ;  /* 0x0000000803837212 */ /* 0x000fe400078ec0ff */
[----:B------:R-:W-:Y:S02]  /*64b0*/  HSET2.LE.AND R3, R17, R120, PT ;  /* 0x0000007811037233 */ /* 0x000fe40003803000 */
[----:B----4-:R-:W-:-:S02]  /*64c0*/  F2FP.BF16.F32.PACK_AB R8, R200, R199 ;  /* 0x000000c7c808723e */ /* 0x010fc400000010ff */
[--C-:B-----5:R-:W-:Y:S02]  /*64d0*/  HSET2.LE.AND R9, R19, R120.reuse, PT ;  /* 0x0000007813097233 */ /* 0x120fe40003803000 */
[----:B------:R-:W-:Y:S01]  /*64e0*/  LOP3.LUT R11, R11, R8, RZ, 0xc0, !PT ;  /* 0x000000080b0b7212 */ /* 0x000fe200078ec0ff */
[----:B------:R-:W1:Y:S02]  /*64f0*/  LDSM.16.MT88.4 R16, [R213+0xb800] ;  /* 0x00b80000d510783b */ /* 0x000e640000004200 */
[----:B------:R-:W-:Y:S02]  /*6500*/  LOP3.LUT R128, R9, R10, RZ, 0xc0, !PT ;  /* 0x0000000a09807212 */ /* 0x000fe400078ec0ff */
[----:B------:R-:W-:Y:S02]  /*6510*/  F2FP.BF16.F32.PACK_AB R10, R201, R202 ;  /* 0x000000cac90a723e */ /* 0x000fe400000010ff */
[----:B------:R-:W-:Y:S02]  /*6520*/  HSET2.LE.AND R9, R12, R120, PT ;  /* 0x000000780c097233 */ /* 0x000fe40003803000 */
[----:B------:R-:W-:-:S02]  /*6530*/  F2FP.BF16.F32.PACK_AB R12, R203, R204 ;  /* 0x000000cccb0c723e */ /* 0x000fc400000010ff */
[----:B------:R-:W-:Y:S02]  /*6540*/  LOP3.LUT R10, R3, R10, RZ, 0xc0, !PT ;  /* 0x0000000a030a7212 */ /* 0x000fe400078ec0ff */
[----:B------:R-:W-:Y:S02]  /*6550*/  LOP3.LUT R8, R9, R12, RZ, 0xc0, !PT ;  /* 0x0000000c09087212 */ /* 0x000fe400078ec0ff */
[--C-:B------:R-:W-:Y:S02]  /*6560*/  HSET2.LE.AND R3, R13, R120.reuse, PT ;  /* 0x000000780d037233 */ /* 0x100fe40003803000 */
[----:B---3--:R-:W-:Y:S02]  /*6570*/  F2FP.BF16.F32.PACK_AB R9, R196, R198 ;  /* 0x000000c6c409723e */ /* 0x008fe400000010ff */
[----:B------:R-:W-:Y:S02]  /*6580*/  HSET2.LE.AND R12, R21, R120, PT ;  /* 0x00000078150c7233 */ /* 0x000fe40003803000 */
[----:B------:R-:W-:Y:S01]  /*6590*/  LOP3.LUT R9, R3, R9, RZ, 0xc0, !PT ;  /* 0x0000000903097212 */ /* 0x000fe200078ec0ff */
[----:B------:R-:W-:Y:S01]  /*65a0*/  FFMA.FTZ R3, R90, UR32, -R0 ;  /* 0x000000205a037c23 */ /* 0x000fe20008010800 */
[----:B------:R-:W-:Y:S01]  /*65b0*/  HMMA.16816.F32.BF16 R20, R4, R190, RZ ;  /* 0x000000be0414723c */ /* 0x000fe200000418ff */
[----:B------:R-:W-:-:S02]  /*65c0*/  F2FP.BF16.F32.PACK_AB R13, R197, R207 ;  /* 0x000000cfc50d723e */ /* 0x000fc400000010ff */
[----:B------:R2:W-:Y:S02]  /*65d0*/  MUFU.EX2 R195, R3 ;  /* 0x0000000300c37308 */ /* 0x0005e40000000800 */
[----:B------:R-:W-:Y:S01]  /*65e0*/  LOP3.LUT R129, R12, R13, RZ, 0xc0, !PT ;  /* 0x0000000d0c817212 */ /* 0x000fe200078ec0ff */
[C---:B------:R-:W-:Y:S06]  /*65f0*/  HMMA.16816.F32.BF16 R164, R8.reuse, R172, RZ ;  /* 0x000000ac08a4723c */ /* 0x040fec00000418ff */
[----:B------:R-:W-:Y:S06]  /*6600*/  HMMA.16816.F32.BF16 R172, R8, R174, RZ ;  /* 0x000000ae08ac723c */ /* 0x000fec00000418ff */
[----:B------:R-:W-:Y:S01]  /*6610*/  HMMA.16816.F32.BF16 R160, R128, R44, R160 ;  /* 0x0000002c80a0723c */ /* 0x000fe200000418a0 */
[----:B--2---:R-:W-:-:S04]  /*6620*/  FFMA.FTZ R3, R88, UR32, -R0 ;  /* 0x0000002058037c23 */ /* 0x004fc80008010800 */
[----:B------:R2:W-:Y:S01]  /*6630*/  MUFU.EX2 R194, R3 ;  /* 0x0000000300c27308 */ /* 0x0005e20000000800 */
[C---:B------:R-:W-:Y:S06]  /*6640*/  HMMA.16816.F32.BF16 R168, R128.reuse, R46, R168 ;  /* 0x0000002e80a8723c */ /* 0x040fec00000418a8 */
[C---:B------:R-:W-:Y:S06]  /*6650*/  HMMA.16816.F32.BF16 R148, R128.reuse, R156, R148 ;  /* 0x0000009c8094723c */ /* 0x040fec0000041894 */
[----:B------:R-:W-:Y:S01]  /*6660*/  HMMA.16816.F32.BF16 R36, R128, R60, R36 ;  /* 0x0000003c8024723c */ /* 0x000fe20000041824 */
[--C-:B--2---:R-:W-:Y:S01]  /*6670*/  FFMA.FTZ R3, R89, UR32, -R0.reuse ;  /* 0x0000002059037c23 */ /* 0x104fe20008010800 */
[----:B------:R-:W-:-:S04]  /*6680*/  FFMA.FTZ R0, R91, UR32, -R0 ;  /* 0x000000205b007c23 */ /* 0x000fc80008010800 */
[C---:B------:R-:W-:Y:S01]  /*6690*/  HMMA.16816.F32.BF16 R52, R128.reuse, R140, R52 ;  /* 0x0000008c8034723c */ /* 0x040fe20000041834 */
[----:B------:R2:W-:Y:S05]  /*66a0*/  MUFU.EX2 R193, R3 ;  /* 0x0000000300c17308 */ /* 0x0005ea0000000800 */
[C---:B------:R-:W-:Y:S03]  /*66b0*/  HMMA.16816.F32.BF16 R68, R128.reuse, R76, R68 ;  /* 0x0000004c8044723c */ /* 0x040fe60000041844 */
[----:B------:R3:W4:Y:S03]  /*66c0*/  MUFU.EX2 R192, R0 ;  /* 0x0000000000c07308 */ /* 0x0007260000000800 */
[C---:B------:R-:W-:Y:S06]  /*66d0*/  HMMA.16816.F32.BF16 R84, R128.reuse, R92, R84 ;  /* 0x0000005c8054723c */ /* 0x040fec0000041854 */
[----:B------:R-:W-:Y:S01]  /*66e0*/  HMMA.16816.F32.BF16 R100, R128, R108, R100 ;  /* 0x0000006c8064723c */ /* 0x000fe20000041864 */
[----:B--2---:R-:W-:-:S04]  /*66f0*/  FFMA.FTZ R3, R105, UR32, -R2 ;  /* 0x0000002069037c23 */ /* 0x004fc80008010802 */
[----:B------:R-:W-:Y:S01]  /*6700*/  MUFU.EX2 R133, R3 ;  /* 0x0000000300857308 */ /* 0x000fe20000000800 */
[----:B-1----:R-:W-:Y:S01]  /*6710*/  HMMA.16816.F32.BF16 R116, R128, R16, R116 ;  /* 0x000000108074723c */ /* 0x002fe20000041874 */
[----:B---3--:R-:W-:-:S05]  /*6720*/  FFMA.FTZ R0, R106, UR32, -R2 ;  /* 0x000000206a007c23 */ /* 0x008fca0008010802 */
[C---:B------:R-:W-:Y:S01]  /*6730*/  HMMA.16816.F32.BF16 R152, R128.reuse, R158, R152 ;  /* 0x0000009e8098723c */ /* 0x040fe20000041898 */
[----:B------:R1:W-:Y:S05]  /*6740*/  MUFU.EX2 R139, R0 ;  /* 0x00000000008b7308 */ /* 0x0003ea0000000800 */
[C---:B------:R-:W-:Y:S06]  /*6750*/  HMMA.16816.F32.BF16 R48, R128.reuse, R62, R48 ;  /* 0x0000003e8030723c */ /* 0x040fec0000041830 */
[----:B------:R-:W-:Y:S01]  /*6760*/  HMMA.16816.F32.BF16 R64, R128, R142, R64 ;  /* 0x0000008e8040723c */ /* 0x000fe20000041840 */
[--C-:B-1----:R-:W-:Y:S01]  /*6770*/  FFMA.FTZ R0, R104, UR32, -R2.reuse ;  /* 0x0000002068007c23 */ /* 0x102fe20008010802 */
[----:B------:R-:W-:-:S04]  /*6780*/  FFMA.FTZ R2, R107, UR32, -R2 ;  /* 0x000000206b027c23 */ /* 0x000fc80008010802 */
[C---:B------:R-:W-:Y:S01]  /*6790*/  HMMA.16816.F32.BF16 R80, R128.reuse, R78, R80 ;  /* 0x0000004e8050723c */ /* 0x040fe20000041850 */
[----:B------:R1:W-:Y:S05]  /*67a0*/  MUFU.EX2 R138, R0 ;  /* 0x00000000008a7308 */ /* 0x0003ea0000000800 */
[C---:B------:R-:W-:Y:S03]  /*67b0*/  HMMA.16816.F32.BF16 R96, R128.reuse, R94, R96 ;  /* 0x0000005e8060723c */ /* 0x040fe60000041860 */
[----:B------:R2:W3:Y:S03]  /*67c0*/  MUFU.EX2 R132, R2 ;  /* 0x0000000200847308 */ /* 0x0004e60000000800 */
[----:B------:R-:W-:Y:S06]  /*67d0*/  HMMA.16816.F32.BF16 R112, R128, R110, R112 ;  /* 0x0000006e8070723c */ /* 0x000fec0000041870 */
[----:B------:R-:W-:Y:S01]  /*67e0*/  HMMA.16816.F32.BF16 R144, R8, R28, RZ ;  /* 0x0000001c0890723c */ /* 0x000fe200000418ff */
[----:B-1----:R-:W-:-:S05]  /*67f0*/  LOP3.LUT R0, R25, UR11, R40, 0x96, !PT ;  /* 0x0000000b19007c12 */ /* 0x002fca000f8e9628 */
[----:B------:R-:W-:Y:S01]  /*6800*/  IMAD.WIDE.U32 R4, R0, -0x2daee0ad, RZ ;  /* 0xd2511f5300047825 */ /* 0x000fe200078e00ff */
[----:B------:R-:W-:Y:S04]  /*6810*/  HMMA.16816.F32.BF16 R40, R8, R56, RZ ;  /* 0x000000380828723c */ /* 0x000fe800000418ff */
[----:B------:R-:W-:Y:S02]  /*6820*/  LOP3.LUT R0, R5, UR12, R32, 0x96, !PT ;  /* 0x0000000c05007c12 */ /* 0x000fe4000f8e9620 */
[----:B------:R-:W-:Y:S01]  /*6830*/  LOP3.LUT R6, R4, 0xffff, RZ, 0xc0, !PT ;  /* 0x0000ffff04067812 */ /* 0x000fe200078ec0ff */
[----:B------:R-:W-:Y:S01]  /*6840*/  HMMA.16816.F32.BF16 R128, R128, R18, R20 ;  /* 0x000000128080723c */ /* 0x000fe20000041814 */
[----:B--2---:R-:W-:Y:S02]  /*6850*/  LOP3.LUT R2, R0, 0xffff, RZ, 0xc0, !PT ;  /* 0x0000ffff00027812 */ /* 0x004fe400078ec0ff */
[----:B------:R-:W-:-:S02]  /*6860*/  SHF.R.U32.HI R3, RZ, 0x10, R0 ;  /* 0x00000010ff037819 */ /* 0x000fc40000011600 */
[----:B------:R-:W-:Y:S01]  /*6870*/  LOP3.LUT R13, R4, 0xff, RZ, 0xc0, !PT ;  /* 0x000000ff040d7812 */ /* 0x000fe200078ec0ff */
[C---:B------:R-:W-:Y:S01]  /*6880*/  HMMA.16816.F32.BF16 R88, R8.reuse, R176, RZ ;  /* 0x000000b00858723c */ /* 0x040fe200000418ff */
[--C-:B------:R-:W-:Y:S02]  /*6890*/  SHF.R.U32.HI R7, RZ, 0x10, R4.reuse ;  /* 0x00000010ff077819 */ /* 0x100fe40000011604 */
[----:B------:R-:W-:Y:S02]  /*68a0*/  SHF.R.U32.HI R12, RZ, 0x18, R4 ;  /* 0x00000018ff0c7819 */ /* 0x000fe40000011604 */
[----:B------:R-:W-:Y:S01]  /*68b0*/  LOP3.LUT R5, R0, 0xff, RZ, 0xc0, !PT ;  /* 0x000000ff00057812 */ /* 0x000fe200078ec0ff */
[----:B------:R-:W-:Y:S01]  /*68c0*/  HMMA.16816.F32.BF16 R104, R8, R180, RZ ;  /* 0x000000b40868723c */ /* 0x000fe200000418ff */
[----:B------:R-:W-:Y:S02]  /*68d0*/  SHF.R.U32.HI R4, RZ, 0x18, R0 ;  /* 0x00000018ff047819 */ /* 0x000fe40000011600 */
[----:B------:R-:W-:-:S02]  /*68e0*/  SHF.R.U32.HI R2, RZ, 0x8, R2 ;  /* 0x00000008ff027819 */ /* 0x000fc40000011602 */
[----:B------:R-:W-:Y:S01]  /*68f0*/  SHF.R.U32.HI R0, RZ, 0x8, R6 ;  /* 0x00000008ff007819 */ /* 0x000fe20000011606 */
[C---:B------:R-:W-:Y:S01]  /*6900*/  HMMA.16816.F32.BF16 R28, R8.reuse, R30, RZ ;  /* 0x0000001e081c723c */ /* 0x040fe200000418ff */
[----:B------:R-:W-:Y:S02]  /*6910*/  LOP3.LUT R3, R3, 0xff, RZ, 0xc0, !PT ;  /* 0x000000ff03037812 */ /* 0x000fe400078ec0ff */
[----:B------:R-:W-:Y:S02]  /*6920*/  PRMT R5, R5, 0x5410, R2 ;  /* 0x0000541005057816 */ /* 0x000fe40000000002 */
[----:B------:R-:W-:Y:S01]  /*6930*/  PRMT R0, R13, 0x5410, R0 ;  /* 0x000054100d007816 */ /* 0x000fe20000000000 */
[----:B------:R-:W-:Y:S01]  /*6940*/  HMMA.16816.F32.BF16 R20, R8, R186, RZ ;  /* 0x000000ba0814723c */ /* 0x000fe200000418ff */
[----:B------:R-:W-:Y:S02]  /*6950*/  PRMT R2, R3, 0x5410, R4 ;  /* 0x0000541003027816 */ /* 0x000fe40000000004 */
[----:B------:R-:W-:-:S02]  /*6960*/  LOP3.LUT R6, R7, 0xff, RZ, 0xc0, !PT ;  /* 0x000000ff07067812 */ /* 0x000fc400078ec0ff */
[--C-:B------:R-:W-:Y:S01]  /*6970*/  HSET2.LE.AND R0, R0, R120.reuse, PT ;  /* 0x0000007800007233 */ /* 0x100fe20003803000 */
[C---:B------:R-:W-:Y:S01]  /*6980*/  HMMA.16816.F32.BF16 R24, R8.reuse, R178, RZ ;  /* 0x000000b20818723c */ /* 0x040fe200000418ff */
[----:B------:R-:W-:Y:S02]  /*6990*/  PRMT R6, R6, 0x5410, R12 ;  /* 0x0000541006067816 */ /* 0x000fe4000000000c */
[--C-:B------:R-:W-:Y:S02]  /*69a0*/  HSET2.LE.AND R7, R2, R120.reuse, PT ;  /* 0x0000007802077233 */ /* 0x100fe40003803000 */
[----:B----4-:R-:W-:Y:S01]  /*69b0*/  F2FP.BF16.F32.PACK_AB R2, R192, R193 ;  /* 0x000000c1c002723e */ /* 0x010fe200000010ff */
[----:B------:R-:W-:Y:S01]  /*69c0*/  HMMA.16816.F32.BF16 R12, R8, R74, RZ ;  /* 0x0000004a080c723c */ /* 0x000fe200000418ff */
[--C-:B------:R-:W-:Y:S02]  /*69d0*/  HSET2.LE.AND R3, R6, R120.reuse, PT ;  /* 0x0000007806037233 */ /* 0x100fe40003803000 */
[----:B------:R-:W-:-:S02]  /*69e0*/  HSET2.LE.AND R5, R5, R120, PT ;  /* 0x0000007805057233 */ /* 0x000fc40003803000 */
[----:B------:R-:W-:Y:S01]  /*69f0*/  LOP3.LUT R126, R0, R2, RZ, 0xc0, !PT ;  /* 0x00000002007e7212 */ /* 0x000fe200078ec0ff */
[----:B------:R-:W-:Y:S01]  /*6a00*/  FADD.FTZ R2, R247, R244 ;  /* 0x000000f4f7027221 */ /* 0x000fe20000010000 */
[----:B---3--:R-:W-:Y:S01]  /*6a10*/  F2FP.BF16.F32.PACK_AB R4, R132, R133 ;  /* 0x000000858404723e */ /* 0x008fe200000010ff */
[C---:B------:R-:W-:Y:S01]  /*6a20*/  HMMA.16816.F32.BF16 R120, R8.reuse, R188, RZ ;  /* 0x000000bc0878723c */ /* 0x040fe200000418ff */
[----:B------:R-:W-:Y:S01]  /*6a30*/  F2FP.BF16.F32.PACK_AB R6, R194, R195 ;  /* 0x000000c3c206723e */ /* 0x000fe200000010ff */
[----:B------:R-:W-:Y:S01]  /*6a40*/  FADD.FTZ R2, R245, R2 ;  /* 0x00000002f5027221 */ /* 0x000fe20000010000 */
[----:B------:R-:W-:Y:S02]  /*6a50*/  F2FP.BF16.F32.PACK_AB R0, R138, R139 ;  /* 0x0000008b8a00723e */ /* 0x000fe400000010ff */
[----:B------:R-:W-:Y:S01]  /*6a60*/  LOP3.LUT R127, R3, R4, RZ, 0xc0, !PT ;  /* 0x00000004037f7212 */ /* 0x000fe200078ec0ff */
[----:B------:R-:W-:Y:S01]  /*6a70*/  FADD.FTZ R3, R235, R205 ;  /* 0x000000cdeb037221 */ /* 0x000fe20000010000 */
[----:B------:R-:W-:Y:S01]  /*6a80*/  LOP3.LUT R124, R5, R6, RZ, 0xc0, !PT ;  /* 0x00000006057c7212 */ /* 0x000fe200078ec0ff */
[----:B------:R-:W-:Y:S01]  /*6a90*/  FADD.FTZ R2, R246, R2 ;  /* 0x00000002f6027221 */ /* 0x000fe20000010000 */
[----:B------:R-:W-:Y:S01]  /*6aa0*/  LOP3.LUT R125, R7, R0, RZ, 0xc0, !PT ;  /* 0x00000000077d7212 */ /* 0x000fe200078ec0ff */
[----:B------:R-:W-:Y:S01]  /*6ab0*/  FADD.FTZ R0, R204, R203 ;  /* 0x000000cbcc007221 */ /* 0x000fe20000010000 */
[----:B------:R-:W-:Y:S01]  /*6ac0*/  HMMA.16816.F32.BF16 R4, R8, R58, RZ ;  /* 0x0000003a0804723c */ /* 0x000fe200000418ff */
[----:B------:R-:W-:-:S02]  /*6ad0*/  FADD.FTZ R3, R234, R3 ;  /* 0x00000003ea037221 */ /* 0x000fc40000010000 */
[----:B------:R-:W-:Y:S02]  /*6ae0*/  FADD.FTZ R0, R202, R0 ;  /* 0x00000000ca007221 */ /* 0x000fe40000010000 */
[----:B------:R-:W-:Y:S01]  /*6af0*/  FADD.FTZ R3, R233, R3 ;  /* 0x00000003e9037221 */ /* 0x000fe20000010000 */
[----:B------:R-:W-:Y:S03]  /*6b00*/  HMMA.16816.F32.BF16 R164, R124, R44, R164 ;  /* 0x0000002c7ca4723c */ /* 0x000fe600000418a4 */
[----:B------:R-:W-:-:S03]  /*6b10*/  FADD.FTZ R3, R207, R3 ;  /* 0x00000003cf037221 */ /* 0x000fc60000010000 */
[----:B------:R-:W-:Y:S01]  /*6b20*/  HMMA.16816.F32.BF16 R172, R124, R46, R172 ;  /* 0x0000002e7cac723c */ /* 0x000fe200000418ac */
[----:B------:R-:W-:-:S04]  /*6b30*/  FADD.FTZ R3, R197, R3 ;  /* 0x00000003c5037221 */ /* 0x000fc80000010000 */
[----:B------:R-:W-:Y:S01]  /*6b40*/  FADD.FTZ R3, R232, R3 ;  /* 0x00000003e8037221 */ /* 0x000fe20000010000 */
[----:B------:R-:W-:Y:S03]  /*6b50*/  HMMA.16816.F32.BF16 R56, R8, R72, RZ ;  /* 0x000000480838723c */ /* 0x000fe600000418ff */
[----:B------:R-:W-:-:S03]  /*6b60*/  FADD.FTZ R247, R206, R3 ;  /* 0x00000003cef77221 */ /* 0x000fc60000010000 */
[----:B------:R-:W-:Y:S06]  /*6b70*/  HMMA.16816.F32.BF16 R44, R124, R62, R4 ;  /* 0x0000003e7c2c723c */ /* 0x000fec0000041804 */
[----:B------:R-:W-:Y:S01]  /*6b80*/  HMMA.16816.F32.BF16 R72, R8, R184, RZ ;  /* 0x000000b80848723c */ /* 0x000fe200000418ff */
[----:B------:R-:W-:Y:S01]  /*6b90*/  FADD.FTZ R4, R198, R196 ;  /* 0x000000c4c6047221 */ /* 0x000fe20000010000 */
[----:B------:R-:W-:-:S03]  /*6ba0*/  FADD.FTZ R5, R201, R0 ;  /* 0x00000000c9057221 */ /* 0x000fc60000010000 */
[----:B------:R-:W-:Y:S01]  /*6bb0*/  FADD.FTZ R4, R199, R4 ;  /* 0x00000004c7047221 */ /* 0x000fe20000010000 */
[C---:B------:R-:W-:Y:S03]  /*6bc0*/  HMMA.16816.F32.BF16 R32, R8.reuse, R182, RZ ;  /* 0x000000b60820723c */ /* 0x040fe600000418ff */
[----:B------:R-:W-:Y:S01]  /*6bd0*/  FADD.FTZ R0, R200, R4 ;  /* 0x00000004c8007221 */ /* 0x000fe20000010000 */
[----:B------:R-:W-:Y:S01]  /*6be0*/  FADD.FTZ R4, R239, R2 ;  /* 0x00000002ef047221 */ /* 0x000fe20000010000 */
[----:B------:R-:W-:Y:S01]  /*6bf0*/  FADD.FTZ R2, R195, R5 ;  /* 0x00000005c3027221 */ /* 0x000fe20000010000 */
[----:B------:R-:W-:Y:S01]  /*6c00*/  HMMA.16816.F32.BF16 R8, R8, R190, RZ ;  /* 0x000000be0808723c */ /* 0x000fe200000418ff */
        /* <DEDUP_REMOVED lines=11> */
[C---:B------:R-:W-:Y:S01]  /*6cc0*/  HMMA.16816.F32.BF16 R40, R124.reuse, R60, R40 ;  /* 0x0000003c7c28723c */ /* 0x040fe20000041828 */
[----:B------:R1:W-:Y:S04]  /*6cd0*/  STL [R1+0x18], R244 ;  /* 0x000018f401007387 */ /* 0x0003e80000100800 */
[----:B------:R1:W-:Y:S01]  /*6ce0*/  STL [R1+0x1c], R247 ;  /* 0x00001cf701007387 */ /* 0x0003e20000100800 */
[C---:B------:R-:W-:Y:S03]  /*6cf0*/  HMMA.16816.F32.BF16 R72, R124.reuse, R76, R72 ;  /* 0x0000004c7c48723c */ /* 0x040fe60000041848 */
[----:B------:R1:W-:Y:S03]  /*6d00*/  STL [R1+0x20], R246 ;  /* 0x000020f601007387 */ /* 0x0003e60000100800 */
[C---:B------:R-:W-:Y:S01]  /*6d10*/  HMMA.16816.F32.BF16 R88, R124.reuse, R92, R88 ;  /* 0x0000005c7c58723c */ /* 0x040fe20000041858 */
[----:B------:R1:W-:Y:S05]  /*6d20*/  STL [R1+0x24], R245 ;  /* 0x000024f501007387 */ /* 0x0003ea0000100800 */
        /* <DEDUP_REMOVED lines=11> */
[----:B------:R-:W2:Y:S01]  /*6de0*/  LDL.64 R180, [R1+0x50] ;  /* 0x0000500001b47983 */ /* 0x000ea20000100a00 */
[----:B------:R-:W-:Y:S01]  /*6df0*/  ULDC UR4, c[0x0][0x2d0] ;  /* 0x0000b40000047ab9 */ /* 0x000fe20000000800 */
[----:B------:R-:W-:-:S04]  /*6e00*/  DEPBAR.LE SB0, 0x0 ;  /* 0x000080000000791a */ /* 0x000fc80000000000 */
[----:B------:R-:W3:Y:S04]  /*6e10*/  LDL R177, [R1+0x48] ;  /* 0x0000480001b17983 */ /* 0x000ee80000100800 */
[----:B------:R-:W4:Y:S01]  /*6e20*/  LDL.64 R184, [R1+0x68] ;  /* 0x0000680001b87983 */ /* 0x000f220000100a00 */
[----:B------:R-:W-:-:S04]  /*6e30*/  UIADD3 UR38, UR18, -0x2, URZ ;  /* 0xfffffffe12267890 */ /* 0x000fc8000fffe03f */
[----:B------:R-:W-:Y:S02]  /*6e40*/  USHF.R.S32.HI UR5, URZ, 0x1f, UR38 ;  /* 0x0000001f3f057899 */ /* 0x000fe40008011426 */
[----:B------:R-:W-:Y:S01]  /*6e50*/  IMAD.U32 R2, RZ, RZ, UR38 ;  /* 0x00000026ff027e24 */ /* 0x000fe2000f8e00ff */
[----:B------:R-:W-:Y:S01]  /*6e60*/  UISETP.GT.AND UP0, UPT, UR38, UR15, UPT ;  /* 0x0000000f2600728c */ /* 0x000fe2000bf04270 */
[----:B------:R-:W-:Y:S01]  /*6e70*/  BAR.SYNC.DEFER_BLOCKING 0x0 ;  /* 0x0000000000007b1d */ /* 0x000fe20000010000 */
[----:B--2---:R-:W-:Y:S02]  /*6e80*/  ISETP.GE.AND P3, PT, R180, UR4, PT ;  /* 0x00000004b4007c0c */ /* 0x004fe4000bf66270 */
[----:B---3--:R-:W-:Y:S01]  /*6e90*/  ISETP.GE.AND P2, PT, R177, UR4, PT ;  /* 0x00000004b1007c0c */ /* 0x008fe2000bf46270 */
[----:B------:R-:W-:Y:S01]  /*6ea0*/  UIMAD UR4, UR20, UR38, URZ ;  /* 0x00000026140472a4 */ /* 0x000fe2000f8e023f */
[----:B----4-:R-:W-:-:S03]  /*6eb0*/  IMAD.WIDE.U32 R2, R2, UR29, R184 ;  /* 0x0000001d02027c25 */ /* 0x010fc6000f8e00b8 */
[----:B------:R-:W-:-:S06]  /*6ec0*/  UIMAD UR4, UR5, UR29, UR4 ;  /* 0x0000001d050472a4 */ /* 0x000fcc000f8e0204 */
[----:B------:R-:W1:Y:S01]  /*6ed0*/  @!P3 LDC.64 R10, c[0x0][0x220] ;  /* 0x00008800ff0abb82 */ /* 0x000e620000000a00 */
[----:B------:R-:W-:Y:S01]  /*6ee0*/  @P3 STS.128 [R223+0xa000], RZ ;  /* 0x00a000ffdf003388 */ /* 0x000fe20000000c00 */
[----:B------:R-:W-:Y:S01]  /*6ef0*/  IADD3 R0, P0, R2, UR25, RZ ;  /* 0x0000001902007c10 */ /* 0x000fe2000ff1e0ff */
[----:B------:R-:W-:-:S05]  /*6f00*/  VIADD R3, R3, UR4 ;  /* 0x0000000403037c36 */ /* 0x000fca0008000000 */
[----:B------:R-:W2:Y:S01]  /*6f10*/  @!P2 LDC.64 R6, c[0x0][0x220] ;  /* 0x00008800ff06ab82 */ /* 0x000ea20000000a00 */
[----:B------:R-:W-:-:S07]  /*6f20*/  IADD3.X R5, R3, UR19, RZ, P0, !PT ;  /* 0x0000001303057c10 */ /* 0x000fce00087fe4ff */
[----:B------:R-:W3:Y:S08]  /*6f30*/  @!P3 LDC.64 R8, c[0x0][0x220] ;  /* 0x00008800ff08bb82 */ /* 0x000ef00000000a00 */
[----:B------:R-:W4:Y:S01]  /*6f40*/  @!P2 LDC.64 R12, c[0x0][0x220] ;  /* 0x00008800ff0cab82 */ /* 0x000f220000000a00 */
[----:B-1----:R-:W-:-:S04]  /*6f50*/  @!P3 LEA R10, P5, R2, R10, 0x1 ;  /* 0x0000000a020ab211 */ /* 0x002fc800078a08ff */
[C---:B------:R-:W-:Y:S02]  /*6f60*/  @!P3 LEA.HI.X R11, R2.reuse, R11, R3, 0x1, P5 ;  /* 0x0000000b020bb211 */ /* 0x040fe400028f0c03 */
[----:B--2---:R-:W-:-:S03]  /*6f70*/  @!P2 LEA R6, P1, R2, R6, 0x1 ;  /* 0x000000060206a211 */ /* 0x004fc600078208ff */
[----:B------:R-:W-:Y:S01]  /*6f80*/  @!PT LDS RZ, [RZ] ;  /* 0x00000000fffff984 */ /* 0x000fe20000000800 */
[----:B------:R-:W-:Y:S01]  /*6f90*/  @!PT LDS RZ, [RZ] ;  /* 0x00000000fffff984 */ /* 0x000fe20000000800 */
[----:B------:R-:W-:Y:S01]  /*6fa0*/  @!PT LDS RZ, [RZ] ;  /* 0x00000000fffff984 */ /* 0x000fe20000000800 */
[----:B------:R-:W-:Y:S01]  /*6fb0*/  @!P3 LDGSTS.E.BYPASS.LTC128B.128 [R223+0xa000], desc[UR22][R10.64] ;  /* 0x0a0000000adfbfae */ /* 0x000fe2000b901d56 */
[----:B------:R-:W-:-:S03]  /*6fc0*/  @!P2 LEA.HI.X R7, R2, R7, R3, 0x1, P1 ;  /* 0x000000070207a211 */ /* 0x000fc600008f0c03 */
[----:B------:R-:W-:Y:S01]  /*6fd0*/  @P2 STS.128 [R223+0xb000], RZ ;  /* 0x00b000ffdf002388 */ /* 0x000fe20000000c00 */
[----:B---3--:R-:W-:-:S03]  /*6fe0*/  @!P3 LEA R8, P4, R0, R8, 0x1 ;  /* 0x000000080008b211 */ /* 0x008fc600078808ff */
[----:B------:R-:W-:Y:S01]  /*6ff0*/  @!PT LDS RZ, [RZ] ;  /* 0x00000000fffff984 */ /* 0x000fe20000000800 */
[----:B------:R-:W-:Y:S01]  /*7000*/  @!PT LDS RZ, [RZ] ;  /* 0x00000000fffff984 */ /* 0x000fe20000000800 */
[----:B------:R-:W-:Y:S01]  /*7010*/  @!PT LDS RZ, [RZ] ;  /* 0x00000000fffff984 */ /* 0x000fe20000000800 */
[----:B------:R-:W-:Y:S01]  /*7020*/  @!P2 LDGSTS.E.BYPASS.LTC128B.128 [R223+0xb000], desc[UR22][R6.64+0x80] ;  /* 0x0b00008006dfafae */ /* 0x000fe2000b901d56 */
[----:B------:R-:W-:-:S03]  /*7030*/  @!P3 LEA.HI.X R9, R0, R9, R5, 0x1, P4 ;  /* 0x000000090009b211 */ /* 0x000fc600020f0c05 */
[----:B------:R-:W-:Y:S01]  /*7040*/  @P3 STS.128 [R223+0xa800], RZ ;  /* 0x00a800ffdf003388 */ /* 0x000fe20000000c00 */
[----:B----4-:R-:W-:-:S03]  /*7050*/  @!P2 LEA R4, P0, R0, R12, 0x1 ;  /* 0x0000000c0004a211 */ /* 0x010fc600078008ff */
[----:B------:R-:W-:Y:S01]  /*7060*/  @!PT LDS RZ, [RZ] ;  /* 0x00000000fffff984 */ /* 0x000fe20000000800 */
[----:B------:R-:W-:Y:S01]  /*7070*/  @!PT LDS RZ, [RZ] ;  /* 0x00000000fffff984 */ /* 0x000fe20000000800 */
[----:B------:R-:W-:Y:S01]  /*7080*/  @!PT LDS RZ, [RZ] ;  /* 0x00000000fffff984 */ /* 0x000fe20000000800 */
[----:B------:R1:W-:Y:S01]  /*7090*/  @!P3 LDGSTS.E.BYPASS.LTC128B.128 [R223+0xa800], desc[UR22][R8.64] ;  /* 0x0a80000008dfbfae */ /* 0x0003e2000b901d56 */
[----:B------:R-:W-:Y:S01]  /*70a0*/  @!P2 LEA.HI.X R5, R0, R13, R5, 0x1, P0 ;  /* 0x0000000d0005a211 */ /* 0x000fe200000f0c05 */
[----:B------:R-:W-:Y:S02]  /*70b0*/  IMAD.U32 R0, RZ, RZ, UR38 ;  /* 0x00000026ff007e24 */ /* 0x000fe4000f8e00ff */
[----:B------:R-:W-:Y:S02]  /*70c0*/  @P2 STS.128 [R223+0xb800], RZ ;  /* 0x00b800ffdf002388 */ /* 0x000fe40000000c00 */
[----:B------:R-:W-:Y:S02]  /*70d0*/  IMAD R0, R0, 0x20, R251 ;  /* 0x0000002000007824 */ /* 0x000fe400078e02fb */
[----:B------:R-:W-:Y:S01]  /*70e0*/  @!PT LDS RZ, [RZ] ;  /* 0x00000000fffff984 */ /* 0x000fe20000000800 */
[----:B------:R-:W-:Y:S01]  /*70f0*/  @!PT LDS RZ, [RZ] ;  /* 0x00000000fffff984 */ /* 0x000fe20000000800 */
[----:B------:R-:W-:Y:S01]  /*7100*/  @!PT LDS RZ, [RZ] ;  /* 0x00000000fffff984 */ /* 0x000fe20000000800 */
[----:B------:R2:W-:Y:S02]  /*7110*/  @!P2 LDGSTS.E.BYPASS.LTC128B.128 [R223+0xb800], desc[UR22][R4.64+0x80] ;  /* 0x0b80008004dfafae */ /* 0x0005e4000b901d56 */
[----:B------:R-:W-:-:S02]  /*7120*/  VIADD R2, R0, 0x1 ;  /* 0x0000000100027836 */ /* 0x000fc40000000000 */
[----:B------:R-:W-:Y:S01]  /*7130*/  LDSM.16.M88.4 R20, [R208+0x8000] ;  /* 0x00800000d014783b */ /* 0x000fe20000000200 */
[C---:B------:R-:W-:Y:S01]  /*7140*/  ISETP.GE.AND P1, PT, R0.reuse, R229, PT ;  /* 0x000000e50000720c */ /* 0x040fe20003f26270 */
[C---:B------:R-:W-:Y:S01]  /*7150*/  VIADD R3, R0.reuse, 0x8 ;  /* 0x0000000800037836 */ /* 0x040fe20000000000 */
[C---:B------:R-:W-:Y:S01]  /*7160*/  ISETP.GE.AND P0, PT, R0.reuse, R228, PT ;  /* 0x000000e40000720c */ /* 0x040fe20003f06270 */
[----:B------:R-:W-:Y:S01]  /*7170*/  LDSM.16.M88.4 R16, [R208+0x8800] ;  /* 0x00880000d010783b */ /* 0x000fe20000000200 */
[C---:B------:R-:W-:Y:S02]  /*7180*/  ISETP.LT.OR P1, PT, R0.reuse, R225, P1 ;  /* 0x000000e10000720c */ /* 0x040fe40000f21670 */
[----:B------:R-:W-:Y:S01]  /*7190*/  ISETP.LT.OR P0, PT, R0, R224, P0 ;  /* 0x000000e00000720c */ /* 0x000fe20000701670 */
[----:B------:R-:W-:Y:S01]  /*71a0*/  LDSM.16.M88.4 R28, [R219] ;  /* 0x00000000db1c783b */ /* 0x000fe20000000200 */
[C---:B------:R-:W-:Y:S02]  /*71b0*/  ISETP.GE.AND P4, PT, R2.reuse, R229, PT ;  /* 0x000000e50200720c */ /* 0x040fe40003f86270 */
[C---:B------:R-:W-:Y:S01]  /*71c0*/  ISETP.GE.AND P5, PT, R2.reuse, R231, PT ;  /* 0x000000e70200720c */ /* 0x040fe20003fa6270 */
[----:B------:R-:W-:Y:S01]  /*71d0*/  LDSM.16.M88.4 R12, [R210] ;  /* 0x00000000d20c783b */ /* 0x000fe20000000200 */
[----:B------:R-:W-:-:S02]  /*71e0*/  ISETP.LT.OR P4, PT, R2, R225, P4 ;  /* 0x000000e10200720c */ /* 0x000fc40002781670 */
[----:B------:R-:W-:Y:S01]  /*71f0*/  ISETP.GE.AND P6, PT, R0, R231, PT ;  /* 0x000000e70000720c */ /* 0x000fe20003fc6270 */
[----:B-1----:R-:W1:Y:S01]  /*7200*/  LDSM.16.M88.4 R8, [R210+0x2000] ;  /* 0x00200000d208783b */ /* 0x002e620000000200 */
[-C--:B------:R-:W-:Y:S02]  /*7210*/  ISETP.LT.OR P5, PT, R2, R226.reuse, P5 ;  /* 0x000000e20200720c */ /* 0x080fe40002fa1670 */
[----:B------:R-:W-:Y:S01]  /*7220*/  ISETP.LT.OR P6, PT, R0, R226, P6 ;  /* 0x000000e20000720c */ /* 0x000fe200037c1670 */
[----:B------:R-:W-:Y:S04]  /*7230*/  LDSM.16.M88.4 R24, [R222] ;  /* 0x00000000de18783b */ /* 0x000fe80000000200 */
[----:B--2---:R-:W2:Y:S04]  /*7240*/  LDSM.16.M88.4 R4, [R212+0x2000] ;  /* 0x00200000d404783b */ /* 0x004ea80000000200 */
[----:B------:R-:W0:Y:S01]  /*7250*/  LDGDEPBAR ;  /* 0x00000000000079af */ /* 0x000e220000000000 */
[C---:B-1----:R-:W-:Y:S06]  /*7260*/  HMMA.16816.F32.BF16 R180, R8.reuse, R20, RZ ;  /* 0x0000001408b4723c */ /* 0x042fec00000418ff */
[C---:B------:R-:W-:Y:S06]  /*7270*/  HMMA.16816.F32.BF16 R176, R8.reuse, R22, RZ ;  /* 0x0000001608b0723c */ /* 0x040fec00000418ff */
[C---:B------:R-:W-:Y:S06]  /*7280*/  HMMA.16816.F32.BF16 R140, R8.reuse, R16, RZ ;  /* 0x00000010088c723c */ /* 0x040fec00000418ff */
[----:B------:R-:W-:Y:S01]  /*7290*/  HMMA.16816.F32.BF16 R32, R8, R18, RZ ;  /* 0x000000120820723c */ /* 0x000fe200000418ff */
[----:B------:R-:W1:Y:S05]  /*72a0*/  LDSM.16.M88.4 R8, [R212] ;  /* 0x00000000d408783b */ /* 0x000e6a0000000200 */
[C---:B--2---:R-:W-:Y:S06]  /*72b0*/  HMMA.16816.F32.BF16 R232, R4.reuse, R28, R180 ;  /* 0x0000001c04e8723c */ /* 0x044fec00000418b4 */
[----:B------:R-:W-:Y:S06]  /*72c0*/  HMMA.16816.F32.BF16 R192, R4, R30, R176 ;  /* 0x0000001e04c0723c */ /* 0x000fec00000418b0 */
[C---:B------:R-:W-:Y:S06]  /*72d0*/  HMMA.16816.F32.BF16 R180, R12.reuse, R20, RZ ;  /* 0x000000140cb4723c */ /* 0x040fec00000418ff */
[C---:B------:R-:W-:Y:S06]  /*72e0*/  HMMA.16816.F32.BF16 R176, R12.reuse, R22, RZ ;  /* 0x000000160cb0723c */ /* 0x040fec00000418ff */
[----:B------:R-:W-:Y:S06]  /*72f0*/  HMMA.16816.F32.BF16 R20, R12, R16, RZ ;  /* 0x000000100c14723c */ /* 0x000fec00000418ff */
[C---:B------:R-:W-:Y:S01]  /*7300*/  HMMA.16816.F32.BF16 R196, R4.reuse, R24, R140 ;  /* 0x0000001804c4723c */ /* 0x040fe2000004188c */
[----:B------:R-:W-:Y:S05]  /*7310*/  LDSM.16.M88.4 R140, [R216+0x8800] ;  /* 0x00880000d88c783b */ /* 0x000fea0000000200 */
[----:B------:R-:W-:Y:S01]  /*7320*/  HMMA.16816.F32.BF16 R188, R4, R26, R32 ;  /* 0x0000001a04bc723c */ /* 0x000fe20000041820 */
[----:B------:R-:W2:Y:S04]  /*7330*/  LDSM.16.M88.4 R4, [R218+0x2000] ;  /* 0x00200000da04783b */ /* 0x000ea80000000200 */
[----:B------:R-:W3:Y:S01]  /*7340*/  LDSM.16.M88.4 R32, [R216+0x8000] ;  /* 0x00800000d820783b */ /* 0x000ee20000000200 */
[----:B------:R-:W-:Y:S03]  /*7350*/  HMMA.16816.F32.BF16 R12, R12, R18, RZ ;  /* 0x000000120c0c723c */ /* 0x000fe600000418ff */
[----:B------:R-:W4:Y:S03]  /*7360*/  LDSM.16.M88.4 R16, [R218] ;  /* 0x00000000da10783b */ /* 0x000f260000000200 */
[C---:B-1----:R-:W-:Y:S06]  /*7370*/  HMMA.16816.F32.BF16 R184, R8.reuse, R28, R180 ;  /* 0x0000001c08b8723c */ /* 0x042fec00000418b4 */
[C---:B------:R-:W-:Y:S06]  /*7380*/  HMMA.16816.F32.BF16 R176, R8.reuse, R30, R176 ;  /* 0x0000001e08b0723c */ /* 0x040fec00000418b0 */
[C---:B------:R-:W-:Y:S01]  /*7390*/  HMMA.16816.F32.BF16 R180, R8.reuse, R24, R20 ;  /* 0x0000001808b4723c */ /* 0x040fe20000041814 */
[----:B------:R-:W-:Y:S05]  /*73a0*/  LDSM.16.M88.4 R20, [R215] ;  /* 0x00000000d714783b */ /* 0x000fea0000000200 */
[----:B------:R-:W-:Y:S01]  /*73b0*/  HMMA.16816.F32.BF16 R28, R8, R26, R12 ;  /* 0x0000001a081c723c */ /* 0x000fe2000004180c */
[----:B------:R-:W1:Y:S04]  /*73c0*/  LDSM.16.M88.4 R8, [R217+0x2000] ;  /* 0x00200000d908783b */ /* 0x000e680000000200 */
[----:B------:R-:W5:Y:S04]  /*73d0*/  LDSM.16.M88.4 R24, [R215+0x800] ;  /* 0x00080000d718783b */ /* 0x000f680000000200 */
[----:B------:R-:W5:Y:S01]  /*73e0*/  LDSM.16.M88.4 R12, [R217] ;  /* 0x00000000d90c783b */ /* 0x000f620000000200 */
[C---:B--2---:R-:W-:Y:S06]  /*73f0*/  HMMA.16816.F32.BF16 R236, R4.reuse, R140, R196 ;  /* 0x0000008c04ec723c */ /* 0x044fec00000418c4 */
[C---:B---3--:R-:W-:Y:S06]  /*7400*/  HMMA.16816.F32.BF16 R232, R4.reuse, R32, R232 ;  /* 0x0000002004e8723c */ /* 0x048fec00000418e8 */
[C---:B------:R-:W-:Y:S06]  /*7410*/  HMMA.16816.F32.BF16 R204, R4.reuse, R34, R192 ;  /* 0x0000002204cc723c */ /* 0x040fec00000418c0 */
[----:B------:R-:W-:Y:S01]  /*7420*/  HMMA.16816.F32.BF16 R200, R4, R142, R188 ;  /* 0x0000008e04c8723c */ /* 0x000fe200000418bc */
[----:B------:R-:W-:Y:S05]  /*7430*/  LDSM.16.M88.4 R4, [R210+0x6000] ;  /* 0x00600000d204783b */ /* 0x000fea0000000200 */
[C---:B----4-:R-:W-:Y:S06]  /*7440*/  HMMA.16816.F32.BF16 R196, R16.reuse, R32, R184 ;  /* 0x0000002010c4723c */ /* 0x050fec00000418b8 */
[C---:B------:R-:W-:Y:S01]  /*7450*/  HMMA.16816.F32.BF16 R192, R16.reuse, R34, R176 ;  /* 0x0000002210c0723c */ /* 0x040fe200000418b0 */
[----:B------:R-:W2:Y:S05]  /*7460*/  LDSM.16.M88.4 R32, [R208+0x9000] ;  /* 0x00900000d020783b */ /* 0x000eaa0000000200 */
[C---:B------:R-:W-:Y:S01]  /*7470*/  HMMA.16816.F32.BF16 R184, R16.reuse, R142, R28 ;  /* 0x0000008e10b8723c */ /* 0x040fe2000004181c */
[----:B------:R-:W3:Y:S05]  /*7480*/  LDSM.16.M88.4 R28, [R208+0x9800] ;  /* 0x00980000d01c783b */ /* 0x000eea0000000200 */
[----:B------:R-:W-:Y:S01]  /*7490*/  HMMA.16816.F32.BF16 R188, R16, R140, R180 ;  /* 0x0000008c10bc723c */ /* 0x000fe200000418b4 */
[----:B------:R-:W4:Y:S05]  /*74a0*/  LDSM.16.M88.4 R16, [R210+0x4000] ;  /* 0x00400000d210783b */ /* 0x000f2a0000000200 */
[C---:B-1----:R-:W-:Y:S06]  /*74b0*/  HMMA.16816.F32.BF16 R180, R8.reuse, R20, R232 ;  /* 0x0000001408b4723c */ /* 0x042fec00000418e8 */
[C---:B------:R-:W-:Y:S06]  /*74c0*/  HMMA.16816.F32.BF16 R176, R8.reuse, R22, R204 ;  /* 0x0000001608b0723c */ /* 0x040fec00000418cc */
[C---:B-----5:R-:W-:Y:S06]  /*74d0*/  HMMA.16816.F32.BF16 R140, R8.reuse, R24, R236 ;  /* 0x00000018088c723c */ /* 0x060fec00000418ec */
[----:B------:R-:W-:Y:S06]  /*74e0*/  HMMA.16816.F32.BF16 R8, R8, R26, R200 ;  /* 0x0000001a0808723c */ /* 0x000fec00000418c8 */
[C---:B------:R-:W-:Y:S06]  /*74f0*/  HMMA.16816.F32.BF16 R204, R12.reuse, R20, R196 ;  /* 0x000000140ccc723c */ /* 0x040fec00000418c4 */
[----:B------:R-:W-:Y:S01]  /*7500*/  HMMA.16816.F32.BF16 R200, R12, R22, R192 ;  /* 0x000000160cc8723c */ /* 0x000fe200000418c0 */
[----:B------:R-:W-:Y:S05]  /*7510*/  LDSM.16.M88.4 R20, [R220] ;  /* 0x00000000dc14783b */ /* 0x000fea0000000200 */
[----:B--2---:R-:W-:Y:S06]  /*7520*/  HMMA.16816.F32.BF16 R196, R4, R32, R180 ;  /* 0x0000002004c4723c */ /* 0x004fec00000418b4 */
[----:B------:R-:W-:Y:S06]  /*7530*/  HMMA.16816.F32.BF16 R192, R12, R24, R188 ;  /* 0x000000180cc0723c */ /* 0x000fec00000418bc */
[C---:B---3--:R-:W-:Y:S06]  /*7540*/  HMMA.16816.F32.BF16 R180, R4.reuse, R28, R140 ;  /* 0x0000001c04b4723c */ /* 0x048fec000004188c */
[C---:B------:R-:W-:Y:S06]  /*7550*/  HMMA.16816.F32.BF16 R188, R4.reuse, R34, R176 ;  /* 0x0000002204bc723c */ /* 0x040fec00000418b0 */
[----:B------:R-:W-:Y:S01]  /*7560*/  HMMA.16816.F32.BF16 R140, R4, R30, R8 ;  /* 0x0000001e048c723c */ /* 0x000fe20000041808 */
[----:B------:R-:W1:Y:S04]  /*7570*/  LDSM.16.M88.4 R4, [R212+0x6000] ;  /* 0x00600000d404783b */ /* 0x000e680000000200 */
[----:B------:R-:W2:Y:S01]  /*7580*/  LDSM.16.M88.4 R8, [R212+0x4000] ;  /* 0x00400000d408783b */ /* 0x000ea20000000200 */
[----:B------:R-:W-:Y:S03]  /*7590*/  HMMA.16816.F32.BF16 R184, R12, R26, R184 ;  /* 0x0000001a0cb8723c */ /* 0x000fe600000418b8 */
[----:B------:R-:W3:Y:S03]  /*75a0*/  LDSM.16.M88.4 R12, [R221] ;  /* 0x00000000dd0c783b */ /* 0x000ee60000000200 */
[C---:B----4-:R-:W-:Y:S06]  /*75b0*/  HMMA.16816.F32.BF16 R24, R16.reuse, R32, R204 ;  /* 0x000000201018723c */ /* 0x050fec00000418cc */
[C---:B------:R-:W-:Y:S06]  /*75c0*/  HMMA.16816.F32.BF16 R176, R16.reuse, R34, R200 ;  /* 0x0000002210b0723c */ /* 0x040fec00000418c8 */
[C---:B------:R-:W-:Y:S06]  /*75d0*/  HMMA.16816.F32.BF16 R192, R16.reuse, R28, R192 ;  /* 0x0000001c10c0723c */ /* 0x040fec00000418c0 */
[----:B------:R-:W-:Y:S01]  /*75e0*/  HMMA.16816.F32.BF16 R32, R16, R30, R184 ;  /* 0x0000001e1020723c */ /* 0x000fe200000418b8 */
[----:B------:R-:W-:Y:S04]  /*75f0*/  LDSM.16.M88.4 R16, [R218+0x6000] ;  /* 0x00600000da10783b */ /* 0x000fe80000000200 */
[----:B------:R-:W4:Y:S01]  /*7600*/  LDSM.16.M88.4 R28, [R216+0x9000] ;  /* 0x00900000d81c783b */ /* 0x000f220000000200 */
[----:B-1----:R-:W-:-:S12]  /*7610*/  HMMA.16816.F32.BF16 R200, R4, R20, R180 ;  /* 0x0000001404c8723c */ /* 0x002fd800000418b4 */
[----:B--2---:R-:W-:Y:S06]  /*7620*/  HMMA.16816.F32.BF16 R184, R8, R20, R192 ;  /* 0x0000001408b8723c */ /* 0x004fec00000418c0 */
[----:B---3--:R-:W-:Y:S06]  /*7630*/  HMMA.16816.F32.BF16 R204, R4, R14, R188 ;  /* 0x0000000e04cc723c */ /* 0x008fec00000418bc */
[-C--:B------:R-:W-:Y:S01]  /*7640*/  HMMA.16816.F32.BF16 R180, R8, R12.reuse, R24 ;  /* 0x0000000c08b4723c */ /* 0x080fe20000041818 */
[----:B------:R-:W1:Y:S05]  /*7650*/  LDSM.16.M88.4 R24, [R216+0x9800] ;  /* 0x00980000d818783b */ /* 0x000e6a0000000200 */
[C---:B------:R-:W-:Y:S06]  /*7660*/  HMMA.16816.F32.BF16 R196, R4.reuse, R12, R196 ;  /* 0x0000000c04c4723c */ /* 0x040fec00000418c4 */
[----:B------:R-:W-:Y:S01]  /*7670*/  HMMA.16816.F32.BF16 R188, R4, R22, R140 ;  /* 0x0000001604bc723c */ /* 0x000fe2000004188c */
[----:B------:R-:W2:Y:S05]  /*7680*/  LDSM.16.M88.4 R4, [R218+0x4000] ;  /* 0x00400000da04783b */ /* 0x000eaa0000000200 */
[C---:B------:R-:W-:Y:S01]  /*7690*/  HMMA.16816.F32.BF16 R176, R8.reuse, R14, R176 ;  /* 0x0000000e08b0723c */ /* 0x040fe200000418b0 */
[----:B------:R-:W-:Y:S05]  /*76a0*/  LDSM.16.M88.4 R12, [R217+0x4000] ;  /* 0x00400000d90c783b */ /* 0x000fea0000000200 */
[----:B------:R-:W-:Y:S01]  /*76b0*/  HMMA.16816.F32.BF16 R140, R8, R22, R32 ;  /* 0x00000016088c723c */ /* 0x000fe20000041820 */
[----:B------:R-:W-:Y:S04]  /*76c0*/  LDSM.16.M88.4 R8, [R217+0x6000] ;  /* 0x00600000d908783b */ /* 0x000fe80000000200 */
[----:B------:R-:W3:Y:S01]  /*76d0*/  LDSM.16.M88.4 R20, [R215+0x1000] ;  /* 0x00100000d714783b */ /* 0x000ee20000000200 */
[C---:B----4-:R-:W-:Y:S06]  /*76e0*/  HMMA.16816.F32.BF16 R32, R16.reuse, R28, R196 ;  /* 0x0000001c1020723c */ /* 0x050fec00000418c4 */
[C---:B------:R-:W-:Y:S06]  /*76f0*/  HMMA.16816.F32.BF16 R192, R16.reuse, R30, R204 ;  /* 0x0000001e10c0723c */ /* 0x040fec00000418cc */
[C---:B-1----:R-:W-:Y:S06]  /*7700*/  HMMA.16816.F32.BF16 R200, R16.reuse, R24, R200 ;  /* 0x0000001810c8723c */ /* 0x042fec00000418c8 */
[----:B------:R-:W-:Y:S06]  /*7710*/  HMMA.16816.F32.BF16 R188, R16, R26, R188 ;  /* 0x0000001a10bc723c */ /* 0x000fec00000418bc */
[C---:B--2---:R-:W-:Y:S06]  /*7720*/  HMMA.16816.F32.BF16 R16, R4.reuse, R28, R180 ;  /* 0x0000001c0410723c */ /* 0x044fec00000418b4 */
[C---:B------:R-:W-:Y:S06]  /*7730*/  HMMA.16816.F32.BF16 R176, R4.reuse, R30, R176 ;  /* 0x0000001e04b0723c */ /* 0x040fec00000418b0 */
[C---:B------:R-:W-:Y:S06]  /*7740*/  HMMA.16816.F32.BF16 R180, R4.reuse, R24, R184 ;  /* 0x0000001804b4723c */ /* 0x040fec00000418b8 */
[----:B------:R-:W-:Y:S01]  /*7750*/  HMMA.16816.F32.BF16 R140, R4, R26, R140 ;  /* 0x0000001a048c723c */ /* 0x000fe2000004188c */
[----:B------:R-:W1:Y:S01]  /*7760*/  LDSM.16.M88.4 R4, [R215+0x1800] ;  /* 0x00180000d704783b */ /* 0x000e620000000200 */
[----:B------:R-:W-:-:S04]  /*7770*/  DEPBAR.LE SB0, 0x0 ;  /* 0x000080000000791a */ /* 0x000fc80000000000 */
[-C--:B---3--:R-:W-:Y:S06]  /*7780*/  HMMA.16816.F32.BF16 R32, R8, R20.reuse, R32 ;  /* 0x000000140820723c */ /* 0x088fec0000041820 */
[----:B------:R-:W-:Y:S06]  /*7790*/  HMMA.16816.F32.BF16 R24, R12, R20, R16 ;  /* 0x000000140c18723c */ /* 0x000fec0000041810 */
[-C--:B------:R-:W-:Y:S06]  /*77a0*/  HMMA.16816.F32.BF16 R28, R8, R22.reuse, R192 ;  /* 0x00000016081c723c */ /* 0x080fec00000418c0 */
[----:B------:R-:W-:Y:S06]  /*77b0*/  HMMA.16816.F32.BF16 R20, R12, R22, R176 ;  /* 0x000000160c14723c */ /* 0x000fec00000418b0 */
[----:B------:R-:W-:-:S02]  /*77c0*/  FSEL R138, R32, -INF , !P1 ;  /* 0xff800000208a7808 */ /* 0x000fc40004800000 */
[----:B------:R-:W-:Y:S01]  /*77d0*/  FSEL R185, R34, -INF , !P0 ;  /* 0xff80000022b97808 */ /* 0x000fe20004000000 */
[----:B------:R-:W-:Y:S01]  /*77e0*/  BAR.SYNC.DEFER_BLOCKING 0x0 ;  /* 0x0000000000007b1d */ /* 0x000fe20000010000 */
[C---:B------:R-:W-:Y:S02]  /*77f0*/  ISETP.GE.AND P1, PT, R2.reuse, R230, PT ;  /* 0x000000e60200720c */ /* 0x040fe40003f26270 */
[----:B------:R-:W-:Y:S02]  /*7800*/  ISETP.GE.AND P0, PT, R2, R228, PT ;  /* 0x000000e40200720c */ /* 0x000fe40003f06270 */
[----:B------:R-:W-:Y:S02]  /*7810*/  FSEL R184, R33, -INF , !P4 ;  /* 0xff80000021b87808 */ /* 0x000fe40006000000 */
[----:B------:R-:W-:Y:S02]  /*7820*/  ISETP.GE.AND P4, PT, R0, R230, PT ;  /* 0x000000e60000720c */ /* 0x000fe40003f86270 */
[----:B------:R-:W-:-:S02]  /*7830*/  ISETP.LT.OR P1, PT, R2, R227, P1 ;  /* 0x000000e30200720c */ /* 0x000fc40000f21670 */
[----:B------:R-:W-:Y:S01]  /*7840*/  ISETP.LT.OR P0, PT, R2, R224, P0 ;  /* 0x000000e00200720c */ /* 0x000fe20000701670 */
[C---:B------:R-:W-:Y:S01]  /*7850*/  VIADD R2, R0.reuse, 0x9 ;  /* 0x0000000900027836 */ /* 0x040fe20000000000 */
[----:B------:R-:W-:Y:S02]  /*7860*/  ISETP.LT.OR P4, PT, R0, R227, P4 ;  /* 0x000000e30000720c */ /* 0x000fe40002781670 */
[----:B------:R-:W-:Y:S02]  /*7870*/  FSEL R177, R35, -INF , !P0 ;  /* 0xff80000023b17808 */ /* 0x000fe40004000000 */
[----:B------:R-:W-:Y:S01]  /*7880*/  FSEL R19, R25, -INF , !P5 ;  /* 0xff80000019137808 */ /* 0x000fe20006800000 */
[----:B-1----:R-:W-:Y:S01]  /*7890*/  HMMA.16816.F32.BF16 R32, R8, R4, R200 ;  /* 0x000000040820723c */ /* 0x002fe200000418c8 */
[----:B------:R-:W-:Y:S02]  /*78a0*/  FSEL R133, R27, -INF , !P1 ;  /* 0xff8000001b857808 */ /* 0x000fe40004800000 */
[----:B------:R-:W-:-:S02]  /*78b0*/  ISETP.GE.AND P5, PT, R3, R229, PT ;  /* 0x000000e50300720c */ /* 0x000fc40003fa6270 */
[C---:B------:R-:W-:Y:S01]  /*78c0*/  ISETP.GE.AND P1, PT, R3.reuse, R228, PT ;  /* 0x000000e40300720c */ /* 0x040fe20003f26270 */
[----:B------:R-:W-:Y:S01]  /*78d0*/  HMMA.16816.F32.BF16 R8, R8, R6, R188 ;  /* 0x000000060808723c */ /* 0x000fe200000418bc */
[----:B------:R-:W-:Y:S02]  /*78e0*/  ISETP.GE.AND P0, PT, R2, R229, PT ;  /* 0x000000e50200720c */ /* 0x000fe40003f06270 */
[----:B------:R-:W-:Y:S02]  /*78f0*/  FSEL R16, R24, -INF , !P6 ;  /* 0xff80000018107808 */ /* 0x000fe40007000000 */
[----:B------:R-:W-:Y:S02]  /*7900*/  FSEL R132, R26, -INF , !P4 ;  /* 0xff8000001a847808 */ /* 0x000fe40006000000 */
[----:B------:R-:W-:Y:S01]  /*7910*/  HMMA.16816.F32.BF16 R24, R12, R4, R180 ;  /* 0x000000040c18723c */ /* 0x000fe200000418b4 */
[C---:B------:R-:W-:Y:S02]  /*7920*/  ISETP.LT.OR P5, PT, R3.reuse, R225, P5 ;  /* 0x000000e10300720c */ /* 0x040fe40002fa1670 */
[----:B------:R-:W-:-:S02]  /*7930*/  ISETP.LT.OR P1, PT, R3, R224, P1 ;  /* 0x000000e00300720c */ /* 0x000fc40000f21670 */
[----:B------:R-:W-:Y:S01]  /*7940*/  ISETP.LT.OR P0, PT, R2, R225, P0 ;  /* 0x000000e10200720c */ /* 0x000fe20000701670 */
[----:B------:R-:W-:Y:S01]  /*7950*/  HMMA.16816.F32.BF16 R12, R12, R6, R140 ;  /* 0x000000060c0c723c */ /* 0x000fe2000004188c */
[----:B------:R-:W-:Y:S02]  /*7960*/  FSEL R139, R28, -INF , !P5 ;  /* 0xff8000001c8b7808 */ /* 0x000fe40006800000 */
[----:B------:R-:W-:Y:S02]  /*7970*/  FSEL R179, R30, -INF , !P1 ;  /* 0xff8000001eb37808 */ /* 0x000fe40004800000 */
[----:B------:R-:W-:Y:S02]  /*7980*/  FSEL R176, R29, -INF , !P0 ;  /* 0xff8000001db07808 */ /* 0x000fe40004000000 */
[C---:B------:R-:W-:Y:S02]  /*7990*/  ISETP.GE.AND P6, PT, R3.reuse, R231, PT ;  /* 0x000000e70300720c */ /* 0x040fe40003fc6270 */
        /* <DEDUP_REMOVED lines=15> */
[CC--:B------:R-:W-:Y:S02]  /*7a90*/  ISETP.GE.AND P5, PT, R3.reuse, R231.reuse, PT ;  /* 0x000000e70300720c */ /* 0x0c0fe40003fa6270 */
[C---:B------:R-:W-:Y:S02]  /*7aa0*/  ISETP.GE.AND P1, PT, R3.reuse, R230, PT ;  /* 0x000000e60300720c */ /* 0x040fe40003f26270 */
[C---:B------:R-:W-:Y:S02]  /*7ab0*/  ISETP.GE.AND P6, PT, R2.reuse, R231, PT ;  /* 0x000000e70200720c */ /* 0x040fe40003fc6270 */
[CC--:B------:R-:W-:Y:S02]  /*7ac0*/  ISETP.LT.OR P5, PT, R3.reuse, R226.reuse, P5 ;  /* 0x000000e20300720c */ /* 0x0c0fe40002fa1670 */
[----:B------:R-:W-:Y:S02]  /*7ad0*/  ISETP.LT.OR P1, PT, R3, R227, P1 ;  /* 0x000000e30300720c */ /* 0x000fe40000f21670 */
[----:B------:R-:W-:-:S02]  /*7ae0*/  ISETP.LT.OR P6, PT, R2, R226, P6 ;  /* 0x000000e20200720c */ /* 0x000fc400037c1670 */
        /* <DEDUP_REMOVED lines=15> */
[C---:B------:R-:W-:Y:S02]  /*7be0*/  ISETP.GE.AND P0, PT, R2.reuse, R231, PT ;  /* 0x000000e70200720c */ /* 0x040fe40003f06270 */
[C---:B------:R-:W-:Y:S02]  /*7bf0*/  ISETP.GE.AND P4, PT, R3.reuse, R228, PT ;  /* 0x000000e40300720c */ /* 0x040fe40003f86270 */
[----:B------:R-:W-:Y:S02]  /*7c00*/  ISETP.LT.OR P0, PT, R2, R226, P0 ;  /* 0x000000e20200720c */ /* 0x000fe40000701670 */
[----:B------:R-:W-:Y:S02]  /*7c10*/  ISETP.LT.OR P4, PT, R3, R224, P4 ;  /* 0x000000e00300720c */ /* 0x000fe40002781670 */
[----:B------:R-:W-:-:S02]  /*7c20*/  FSEL R143, R12, -INF , !P0 ;  /* 0xff8000000c8f7808 */ /* 0x000fc40004000000 */
[----:B------:R-:W-:Y:S02]  /*7c30*/  ISETP.GE.AND P0, PT, R0, R229, PT ;  /* 0x000000e50000720c */ /* 0x000fe40003f06270 */
[----:B------:R-:W-:Y:S02]  /*7c40*/  FSEL R197, R34, -INF , !P4 ;  /* 0xff80000022c57808 */ /* 0x000fe40006000000 */
[----:B------:R-:W-:Y:S02]  /*7c50*/  ISETP.LT.OR P0, PT, R0, R225, P0 ;  /* 0x000000e10000720c */ /* 0x000fe40000701670 */
[----:B------:R-:W-:Y:S02]  /*7c60*/  FSEL R195, R33, -INF , !P1 ;  /* 0xff80000021c37808 */ /* 0x000fe40004800000 */
        /* <DEDUP_REMOVED lines=8> */
[----:B------:R-:W-:Y:S02]  /*7cf0*/  FSEL R190, R8, -INF , !P4 ;  /* 0xff80000008be7808 */ /* 0x000fe40006000000 */
[----:B------:R-:W-:Y:S02]  /*7d00*/  FSEL R194, R10, -INF , !P1 ;  /* 0xff8000000ac27808 */ /* 0x000fe40004800000 */
[-C--:B------:R-:W-:Y:S02]  /*7d10*/  ISETP.GE.AND P5, PT, R2, R230.reuse, PT ;  /* 0x000000e60200720c */ /* 0x080fe40003fa6270 */
[C---:B------:R-:W-:Y:S02]  /*7d20*/  ISETP.GE.AND P6, PT, R0.reuse, R231, PT ;  /* 0x000000e70000720c */ /* 0x040fe40003fc6270 */
[C---:B------:R-:W-:Y:S02]  /*7d30*/  ISETP.GE.AND P4, PT, R0.reuse, R230, PT ;  /* 0x000000e60000720c */ /* 0x040fe40003f86270 */
[----:B------:R-:W-:-:S02]  /*7d40*/  ISETP.GE.AND P1, PT, R0, R228, PT ;  /* 0x000000e40000720c */ /* 0x000fc40003f26270 */
[-C--:B------:R-:W-:Y:S02]  /*7d50*/  ISETP.LT.OR P5, PT, R2, R227.reuse, P5 ;  /* 0x000000e30200720c */ /* 0x080fe40002fa1670 */
[C---:B------:R-:W-:Y:S02]  /*7d60*/  ISETP.LT.OR P6, PT, R0.reuse, R226, P6 ;  /* 0x000000e20000720c */ /* 0x040fe400037c1670 */
[C---:B------:R-:W-:Y:S02]  /*7d70*/  ISETP.LT.OR P4, PT, R0.reuse, R227, P4 ;  /* 0x000000e30000720c */ /* 0x040fe40002781670 */
[----:B------:R-:W-:Y:S02]  /*7d80*/  ISETP.LT.OR P1, PT, R0, R224, P1 ;  /* 0x000000e00000720c */ /* 0x000fe40000f21670 */
[----:B------:R-:W-:Y:S02]  /*7d90*/  FSEL R180, R14, -INF , !P5 ;  /* 0xff8000000eb47808 */ /* 0x000fe40006800000 */
        /* <DEDUP_REMOVED lines=53> */
.L_x_1797:
[----:B------:R-:W-:Y:S05]  /*80f0*/  BSYNC B0 ;  /* 0x0000000000007941 */ /* 0x000fea0003800000 */
.L_x_1796:
[----:B------:R-:W0:Y:S02]  /*8100*/  LDGDEPBAR ;  /* 0x00000000000079af */ /* 0x000e240000000000 */
.L_x_1795:
[----:B------:R-:W-:Y:S01]  /*8110*/  FMNMX.FTZ R0, R136, R16, !PT ;  /* 0x0000001088007209 */ /* 0x000fe20007810000 */
[----:B------:R-:W-:Y:S01]  /*8120*/  IMAD.WIDE.U32 R12, R252, -0x326172a9, RZ ;  /* 0xcd9e8d57fc0c7825 */ /* 0x000fe200078e00ff */
[----:B------:R-:W-:Y:S01]  /*8130*/  FMNMX.FTZ R2, R135, R132, !PT ;  /* 0x0000008487027209 */ /* 0x000fe20007810000 */
[----:B------:R-:W-:Y:S01]  /*8140*/  UMOV UR5, UR38 ;  /* 0x0000002600057c82 */ /* 0x000fe20008000000 */
[----:B------:R-:W-:Y:S01]  /*8150*/  FMNMX.FTZ R0, R19, R0, !PT ;  /* 0x0000000013007209 */ /* 0x000fe20007810000 */
[----:B------:R-:W-:Y:S01]  /*8160*/  IMAD.WIDE.U32 R22, R248, -0x326172a9, RZ ;  /* 0xcd9e8d57f8167825 */ /* 0x000fe200078e00ff */
        /* <DEDUP_REMOVED lines=10> */
[----:B-12---:R-:W-:Y:S02]  /*8210*/  FMNMX.FTZ R4, R134, R138, !PT ;  /* 0x0000008a86047209 */ /* 0x006fe40007810000 */
[----:B------:R-:W-:Y:S02]  /*8220*/  FMNMX.FTZ R0, R142, R0, !PT ;  /* 0x000000008e007209 */ /* 0x000fe40007810000 */
[----:B------:R-:W-:Y:S02]  /*8230*/  FMNMX.FTZ R2, R180, R2, !PT ;  /* 0x00000002b4027209 */ /* 0x000fe40007810000 */
[----:B------:R-:W-:Y:S01]  /*8240*/  FMNMX.FTZ R3, R137, R185, !PT ;  /* 0x000000b989037209 */ /* 0x000fe20007810000 */
[----:B------:R-:W1:Y:S01]  /*8250*/  SHFL.BFLY PT, R5, R0, 0x2, 0x1f ;  /* 0x0c401f0000057f89 */ /* 0x000e6200000e0000 */
[----:B------:R-:W-:-:S02]  /*8260*/  FMNMX.FTZ R4, R184, R4, !PT ;  /* 0x00000004b8047209 */ /* 0x000fc40007810000 */
[----:B------:R-:W-:Y:S02]  /*8270*/  FMNMX.FTZ R2, R181, R2, !PT ;  /* 0x00000002b5027209 */ /* 0x000fe40007810000 */
[----:B------:R-:W-:-:S03]  /*8280*/  FMNMX.FTZ R3, R177, R3, !PT ;  /* 0x00000003b1037209 */ /* 0x000fc60007810000 */
[----:B------:R-:W2:Y:S01]  /*8290*/  SHFL.BFLY PT, R6, R2, 0x2, 0x1f ;  /* 0x0c401f0002067f89 */ /* 0x000ea200000e0000 */
[----:B-1----:R-:W-:Y:S02]  /*82a0*/  FMNMX.FTZ R0, R0, R5, !PT ;  /* 0x0000000500007209 */ /* 0x002fe40007810000 */
[----:B------:R-:W-:Y:S02]  /*82b0*/  FMNMX.FTZ R5, R139, R4, !PT ;  /* 0x000000048b057209 */ /* 0x000fe40007810000 */
[----:B------:R-:W-:Y:S01]  /*82c0*/  FMNMX.FTZ R4, R179, R3, !PT ;  /* 0x00000003b3047209 */ /* 0x000fe20007810000 */
[----:B------:R-:W1:Y:S01]  /*82d0*/  SHFL.BFLY PT, R8, R0, 0x1, 0x1f ;  /* 0x0c201f0000087f89 */ /* 0x000e6200000e0000 */
[----:B------:R-:W-:Y:S02]  /*82e0*/  FMNMX.FTZ R5, R176, R5, !PT ;  /* 0x00000005b0057209 */ /* 0x000fe40007810000 */
[----:B------:R-:W-:Y:S02]  /*82f0*/  MOV R3, UR27 ;  /* 0x0000001b00037c02 */ /* 0x000fe40008000f00 */
[----:B------:R-:W-:-:S02]  /*8300*/  FMNMX.FTZ R4, R178, R4, !PT ;  /* 0x00000004b2047209 */ /* 0x000fc40007810000 */
[----:B------:R-:W-:Y:S02]  /*8310*/  FMNMX.FTZ R10, R189, R5, !PT ;  /* 0x00000005bd0a7209 */ /* 0x000fe40007810000 */
[----:B------:R-:W-:Y:S02]  /*8320*/  LOP3.LUT R3, R241, UR38, R3, 0x96, !PT ;  /* 0x00000026f1037c12 */ /* 0x000fe4000f8e9603 */
[----:B------:R-:W-:Y:S02]  /*8330*/  FMNMX.FTZ R4, R197, R4, !PT ;  /* 0x00000004c5047209 */ /* 0x000fe40007810000 */
[----:B------:R-:W-:Y:S01]  /*8340*/  FMNMX.FTZ R10, R195, R10, !PT ;  /* 0x0000000ac30a7209 */ /* 0x000fe20007810000 */
[----:B------:R-:W-:Y:S01]  /*8350*/  IMAD.WIDE.U32 R20, R3, -0x326172a9, RZ ;  /* 0xcd9e8d5703147825 */ /* 0x000fe200078e00ff */
[----:B------:R-:W-:Y:S02]  /*8360*/  FMNMX.FTZ R3, R196, R4, !PT ;  /* 0x00000004c4037209 */ /* 0x000fe40007810000 */
[----:B------:R-:W-:-:S02]  /*8370*/  FMNMX.FTZ R10, R190, R10, !PT ;  /* 0x0000000abe0a7209 */ /* 0x000fc40007810000 */
[----:B------:R-:W-:Y:S02]  /*8380*/  FMNMX.FTZ R3, R194, R3, !PT ;  /* 0x00000003c2037209 */ /* 0x000fe40007810000 */
[----:B------:R-:W-:Y:S02]  /*8390*/  FMNMX.FTZ R10, R188, R10, !PT ;  /* 0x0000000abc0a7209 */ /* 0x000fe40007810000 */
[----:B------:R-:W-:Y:S02]  /*83a0*/  FMNMX.FTZ R7, R191, R3, !PT ;  /* 0x00000003bf077209 */ /* 0x000fe40007810000 */
[----:B--2---:R-:W-:Y:S01]  /*83b0*/  FMNMX.FTZ R6, R2, R6, !PT ;  /* 0x0000000602067209 */ /* 0x004fe20007810000 */
[----:B------:R-:W2:Y:S01]  /*83c0*/  SHFL.BFLY PT, R11, R10, 0x2, 0x1f ;  /* 0x0c401f000a0b7f89 */ /* 0x000ea200000e0000 */
[----:B------:R-:W-:Y:S02]  /*83d0*/  LOP3.LUT R5, R21, UR37, R12, 0x96, !PT ;  /* 0x0000002515057c12 */ /* 0x000fe4000f8e960c */
[-C--:B------:R-:W-:Y:S01]  /*83e0*/  LOP3.LUT R4, R13, R250.reuse, RZ, 0x3c, !PT ;  /* 0x000000fa0d047212 */ /* 0x080fe200078e3cff */
[----:B------:R-:W3:Y:S01]  /*83f0*/  SHFL.BFLY PT, R12, R7, 0x2, 0x1f ;  /* 0x0c401f00070c7f89 */ /* 0x000ee200000e0000 */
[----:B------:R-:W-:Y:S01]  /*8400*/  LOP3.LUT R2, R23, R250, RZ, 0x3c, !PT ;  /* 0x000000fa17027212 */ /* 0x000fe200078e3cff */
[----:B------:R-:W-:Y:S01]  /*8410*/  IMAD.WIDE.U32 R14, R5, -0x2daee0ad, RZ ;  /* 0xd2511f53050e7825 */ /* 0x000fe200078e00ff */
[----:B-1----:R-:W-:Y:S01]  /*8420*/  FMNMX.FTZ R239, R0, R8, !PT ;  /* 0x0000000800ef7209 */ /* 0x002fe20007810000 */
[----:B------:R-:W1:Y:S01]  /*8430*/  SHFL.BFLY PT, R13, R6, 0x1, 0x1f ;  /* 0x0c201f00060d7f89 */ /* 0x000e6200000e0000 */
[----:B------:R-:W-:Y:S01]  /*8440*/  LOP3.LUT R8, R243, UR35, R20, 0x96, !PT ;  /* 0x00000023f3087c12 */ /* 0x000fe2000f8e9614 */
[----:B------:R-:W-:Y:S01]  /*8450*/  IMAD.WIDE.U32 R2, R2, -0x2daee0ad, RZ ;  /* 0xd2511f5302027825 */ /* 0x000fe200078e00ff */
[----:B------:R-:W-:-:S03]  /*8460*/  FSETP.NEU.FTZ.AND P1, PT, R239, -INF , PT ;  /* 0xff800000ef00780b */ /* 0x000fc60003f3d000 */
[----:B------:R-:W-:Y:S01]  /*8470*/  FMUL.FTZ R0, R239, UR32 ;  /* 0x00000020ef007c20 */ /* 0x000fe20008410000 */
[----:B------:R-:W-:Y:S01]  /*8480*/  LOP3.LUT R5, R21, UR37, R22, 0x96, !PT ;  /* 0x0000002515057c12 */ /* 0x000fe2000f8e9616 */
[----:B------:R-:W-:Y:S01]  /*8490*/  IMAD R9, R4, -0x2daee0ad, RZ ;  /* 0xd2511f5304097824 */ /* 0x000fe200078e02ff */
[----:B------:R-:W-:Y:S02]  /*84a0*/  LOP3.LUT R4, R3, UR36, R240, 0x96, !PT ;  /* 0x0000002403047c12 */ /* 0x000fe4000f8e96f0 */
[----:B------:R-:W-:Y:S01]  /*84b0*/  FSEL R0, R0, RZ, P1 ;  /* 0x000000ff00007208 */ /* 0x000fe20000800000 */
[----:B------:R-:W-:Y:S01]  /*84c0*/  IMAD.WIDE.U32 R24, R5, -0x2daee0ad, RZ ;  /* 0xd2511f5305187825 */ /* 0x000fe200078e00ff */
[----:B------:R-:W-:-:S03]  /*84d0*/  LOP3.LUT R3, R15, UR34, R9, 0x96, !PT ;  /* 0x000000220f037c12 */ /* 0x000fc6000f8e9609 */
[----:B------:R-:W-:-:S04]  /*84e0*/  IMAD.WIDE.U32 R8, R8, -0x2daee0ad, RZ ;  /* 0xd2511f5308087825 */ /* 0x000fc800078e00ff */
[--C-:B------:R-:W-:Y:S01]  /*84f0*/  FFMA.FTZ R19, R19, UR32, -R0.reuse ;  /* 0x0000002013137c23 */ /* 0x100fe20008010800 */
[----:B--2---:R-:W-:Y:S01]  /*8500*/  FMNMX.FTZ R10, R10, R11, !PT ;  /* 0x0000000b0a0a7209 */ /* 0x004fe20007810000 */
[----:B------:R-:W-:Y:S01]  /*8510*/  FFMA.FTZ R16, R16, UR32, -R0 ;  /* 0x0000002010107c23 */ /* 0x000fe20008010800 */
[----:B------:R-:W-:Y:S01]  /*8520*/  IMAD.WIDE.U32 R4, R4, -0x326172a9, RZ ;  /* 0xcd9e8d5704047825 */ /* 0x000fe200078e00ff */
[----:B------:R2:W-:Y:S01]  /*8530*/  MUFU.EX2 R32, R19 ;  /* 0x0000001300207308 */ /* 0x0005e20000000800 */
[----:B------:R-:W-:Y:S02]  /*8540*/  LOP3.LUT R2, R25, UR34, R2, 0x96, !PT ;  /* 0x0000002219027c12 */ /* 0x000fe4000f8e9602 */
[----:B------:R-:W-:Y:S01]  /*8550*/  FFMA.FTZ R17, R17, UR32, -R0 ;  /* 0x0000002011117c23 */ /* 0x000fe20008010800 */
[----:B------:R-:W-:Y:S01]  /*8560*/  IMAD.WIDE.U32 R22, R3, -0x326172a9, RZ ;  /* 0xcd9e8d5703167825 */ /* 0x000fe200078e00ff */
[----:B------:R-:W-:-:S03]  /*8570*/  LOP3.LUT R3, R9, UR31, R14, 0x96, !PT ;  /* 0x0000001f09037c12 */ /* 0x000fc6000f8e960e */
[----:B------:R-:W-:Y:S01]  /*8580*/  FFMA.FTZ R18, R18, UR32, -R0 ;  /* 0x0000002012127c23 */ /* 0x000fe20008010800 */
[----:B------:R-:W-:Y:S01]  /*8590*/  LOP3.LUT R9, R5, UR35, R20, 0x96, !PT ;  /* 0x0000002305097c12 */ /* 0x000fe2000f8e9614 */
[----:B------:R-:W-:Y:S01]  /*85a0*/  IMAD.WIDE.U32 R20, R2, -0x326172a9, RZ ;  /* 0xcd9e8d5702147825 */ /* 0x000fe200078e00ff */
[----:B---3--:R-:W-:Y:S01]  /*85b0*/  FMNMX.FTZ R5, R7, R12, !PT ;  /* 0x0000000c07057209 */ /* 0x008fe20007810000 */
[----:B------:R-:W-:Y:S01]  /*85c0*/  MUFU.EX2 R187, R16 ;  /* 0x0000001000bb7308 */ /* 0x000fe20000000800 */
[----:B-1----:R-:W-:Y:S01]  /*85d0*/  FMNMX.FTZ R238, R6, R13, !PT ;  /* 0x0000000d06ee7209 */ /* 0x002fe20007810000 */
[----:B------:R-:W-:Y:S01]  /*85e0*/  IMAD.WIDE.U32 R6, R3, -0x326172a9, RZ ;  /* 0xcd9e8d5703067825 */ /* 0x000fe200078e00ff */
[----:B------:R-:W-:Y:S01]  /*85f0*/  LOP3.LUT R14, R23, UR33, R242, 0x96, !PT ;  /* 0x00000021170e7c12 */ /* 0x000fe2000f8e96f2 */
[----:B------:R-:W1:Y:S01]  /*8600*/  SHFL.BFLY PT, R13, R5, 0x1, 0x1f ;  /* 0x0c201f00050d7f89 */ /* 0x000e6200000e0000 */
[C---:B------:R-:W-:Y:S01]  /*8610*/  FSETP.NEU.FTZ.AND P5, PT, R238.reuse, -INF , PT ;  /* 0xff800000ee00780b */ /* 0x040fe20003fbd000 */
[----:B------:R-:W-:Y:S01]  /*8620*/  FMUL.FTZ R12, R238, UR32 ;  /* 0x00000020ee0c7c20 */ /* 0x000fe20008410000 */
[----:B------:R-:W-:Y:S01]  /*8630*/  IMAD.WIDE.U32 R2, R9, -0x2daee0ad, RZ ;  /* 0xd2511f5309027825 */ /* 0x000fe200078e00ff */
[----:B--2---:R-:W2:Y:S01]  /*8640*/  SHFL.BFLY PT, R19, R10, 0x1, 0x1f ;  /* 0x0c201f000a137f89 */ /* 0x004ea200000e0000 */
[----:B------:R-:W-:Y:S01]  /*8650*/  LOP3.LUT R9, R7, UR30, R22, 0x96, !PT ;  /* 0x0000001e07097c12 */ /* 0x000fe2000f8e9616 */
[----:B------:R3:W-:Y:S01]  /*8660*/  MUFU.EX2 R198, R17 ;  /* 0x0000001100c67308 */ /* 0x0007e20000000800 */
[----:B------:R-:W-:Y:S01]  /*8670*/  FSEL R12, R12, RZ, P5 ;  /* 0x000000ff0c0c7208 */ /* 0x000fe20002800000 */
[----:B------:R-:W-:Y:S01]  /*8680*/  IMAD.WIDE.U32 R14, R14, -0x2daee0ad, RZ ;  /* 0xd2511f530e0e7825 */ /* 0x000fe200078e00ff */
[----:B------:R-:W-:-:S02]  /*8690*/  LOP3.LUT R3, R3, UR31, R24, 0x96, !PT ;  /* 0x0000001f03037c12 */ /* 0x000fc4000f8e9618 */
[----:B------:R-:W-:Y:S01]  /*86a0*/  LOP3.LUT R4, R21, UR33, R4, 0x96, !PT ;  /* 0x0000002115047c12 */ /* 0x000fe2000f8e9604 */
[----:B------:R-:W-:-:S04]  /*86b0*/  IMAD.WIDE.U32 R140, R9, -0x2daee0ad, RZ ;  /* 0xd2511f53098c7825 */ /* 0x000fc800078e00ff */
[----:B------:R-:W-:Y:S01]  /*86c0*/  FFMA.FTZ R7, R132, UR32, -R12 ;  /* 0x0000002084077c23 */ /* 0x000fe2000801080c */
[----:B------:R-:W-:Y:S01]  /*86d0*/  LOP3.LUT R8, R15, UR24, R8, 0x96, !PT ;  /* 0x000000180f087c12 */ /* 0x000fe2000f8e9608 */
[----:B------:R-:W-:Y:S01]  /*86e0*/  MUFU.EX2 R186, R18 ;  /* 0x0000001200ba7308 */ /* 0x000fe20000000800 */
[----:B------:R-:W-:Y:S01]  /*86f0*/  IMAD.WIDE.U32 R28, R3, -0x326172a9, RZ ;  /* 0xcd9e8d57031c7825 */ /* 0x000fe200078e00ff */
[----:B------:R-:W-:-:S03]  /*8700*/  LOP3.LUT R3, R141, UR10, R14, 0x96, !PT ;  /* 0x0000000a8d037c12 */ /* 0x000fc6000f8e960e */
[----:B------:R-:W-:-:S03]  /*8710*/  IMAD.WIDE.U32 R8, R8, -0x326172a9, RZ ;  /* 0xcd9e8d5708087825 */ /* 0x000fc600078e00ff */
[----:B------:R4:W-:Y:S01]  /*8720*/  MUFU.EX2 R35, R7 ;  /* 0x0000000700237308 */ /* 0x0009e20000000800 */
[----:B---3--:R-:W-:-:S04]  /*8730*/  IMAD.WIDE.U32 R16, R4, -0x2daee0ad, RZ ;  /* 0xd2511f5304107825 */ /* 0x008fc800078e00ff */
[----:B------:R-:W-:Y:S01]  /*8740*/  FFMA.FTZ R4, R133, UR32, -R12 ;  /* 0x0000002085047c23 */ /* 0x000fe2000801080c */
[----:B-1----:R-:W-:Y:S02]  /*8750*/  FMNMX.FTZ R236, R5, R13, !PT ;  /* 0x0000000d05ec7209 */ /* 0x002fe40007810000 */
[----:B--2---:R-:W-:Y:S02]  /*8760*/  FMNMX.FTZ R237, R10, R19, !PT ;  /* 0x000000130aed7209 */ /* 0x004fe40007810000 */
[----:B------:R-:W-:Y:S01]  /*8770*/  LOP3.LUT R11, R17, UR24, R2, 0x96, !PT ;  /* 0x00000018110b7c12 */ /* 0x000fe2000f8e9602 */
[----:B------:R-:W-:Y:S01]  /*8780*/  IMAD.WIDE.U32 R2, R3, -0x326172a9, RZ ;  /* 0xcd9e8d5703027825 */ /* 0x000fe200078e00ff */
[----:B------:R1:W-:Y:S01]  /*8790*/  MUFU.EX2 R27, R4 ;  /* 0x00000004001b7308 */ /* 0x0003e20000000800 */
[----:B------:R-:W-:Y:S02]  /*87a0*/  LOP3.LUT R141, R9, UR11, R6, 0x96, !PT ;  /* 0x0000000b098d7c12 */ /* 0x000fe4000f8e9606 */
[C---:B------:R-:W-:Y:S01]  /*87b0*/  FMUL.FTZ R14, R237.reuse, UR32 ;  /* 0x00000020ed0e7c20 */ /* 0x040fe20008410000 */
[----:B------:R-:W-:Y:S01]  /*87c0*/  FSETP.NEU.FTZ.AND P4, PT, R237, -INF , PT ;  /* 0xff800000ed00780b */ /* 0x000fe20003f9d000 */
[----:B------:R-:W-:Y:S01]  /*87d0*/  FMUL.FTZ R13, R236, UR32 ;  /* 0x00000020ec0d7c20 */ /* 0x000fe20008410000 */
[----:B------:R-:W-:-:S02]  /*87e0*/  LOP3.LUT R5, R3, UR21, R8, 0x96, !PT ;  /* 0x0000001503057c12 */ /* 0x000fc4000f8e9608 */
[C---:B------:R-:W-:Y:S01]  /*87f0*/  LOP3.LUT R6, R2.reuse, 0xffff, RZ, 0xc0, !PT ;  /* 0x0000ffff02067812 */ /* 0x040fe200078ec0ff */
[----:B------:R-:W-:Y:S01]  /*8800*/  FFMA.FTZ R3, R31, UR32, -R12 ;  /* 0x000000201f037c23 */ /* 0x000fe2000801080c */
[----:B----4-:R-:W-:Y:S02]  /*8810*/  LOP3.LUT R7, R29, UR30, R20, 0x96, !PT ;  /* 0x0000001e1d077c12 */ /* 0x010fe4000f8e9614 */
[----:B------:R-:W-:Y:S01]  /*8820*/  LOP3.LUT R9, R2, 0xff, RZ, 0xc0, !PT ;  /* 0x000000ff02097812 */ /* 0x000fe200078ec0ff */
[----:B------:R-:W-:Y:S01]  /*8830*/  MUFU.EX2 R199, R3 ;  /* 0x0000000300c77308 */ /* 0x000fe20000000800 */
[----:B------:R-:W-:Y:S01]  /*8840*/  SHF.R.U32.HI R8, RZ, 0x18, R2 ;  /* 0x00000018ff087819 */ /* 0x000fe20000011602 */
[----:B------:R-:W-:Y:S01]  /*8850*/  IMAD.WIDE.U32 R132, R7, -0x2daee0ad, RZ ;  /* 0xd2511f5307847825 */ /* 0x000fe200078e00ff */
[----:B------:R-:W-:-:S03]  /*8860*/  FSEL R14, R14, RZ, P4 ;  /* 0x000000ff0e0e7208 */ /* 0x000fc60002000000 */
[----:B-1----:R-:W-:Y:S01]  /*8870*/  FFMA.FTZ R4, R30, UR32, -R12 ;  /* 0x000000201e047c23 */ /* 0x002fe2000801080c */
[----:B------:R-:W-:Y:S01]  /*8880*/  IMAD.WIDE.U32 R30, R11, -0x326172a9, RZ ;  /* 0xcd9e8d570b1e7825 */ /* 0x000fe200078e00ff */
[----:B------:R-:W-:-:S03]  /*8890*/  SHF.R.U32.HI R6, RZ, 0x8, R6 ;  /* 0x00000008ff067819 */ /* 0x000fc60000011606 */
[----:B------:R-:W-:Y:S01]  /*88a0*/  FFMA.FTZ R7, R138, UR32, -R14 ;  /* 0x000000208a077c23 */ /* 0x000fe2000801080e */
[----:B------:R1:W2:Y:S01]  /*88b0*/  MUFU.EX2 R34, R4 ;  /* 0x0000000400227308 */ /* 0x0002a20000000800 */
[----:B------:R-:W-:Y:S01]  /*88c0*/  PRMT R19, R9, 0x5410, R6 ;  /* 0x0000541009137816 */ /* 0x000fe20000000006 */
[----:B------:R-:W-:Y:S01]  /*88d0*/  FFMA.FTZ R6, R184, UR32, -R14 ;  /* 0x00000020b8067c23 */ /* 0x000fe2000801080e */
[----:B------:R-:W-:-:S05]  /*88e0*/  LOP3.LUT R9, R5, 0xff, RZ, 0xc0, !PT ;  /* 0x000000ff05097812 */ /* 0x000fca00078ec0ff */
[----:B------:R3:W-:Y:S08]  /*88f0*/  MUFU.EX2 R26, R7 ;  /* 0x00000007001a7308 */ /* 0x0007f00000000800 */
[----:B------:R4:W5:Y:S01]  /*8900*/  MUFU.EX2 R33, R6 ;  /* 0x0000000600217308 */ /* 0x0009620000000800 */
[----:B-1----:R-:W-:Y:S02]  /*8910*/  SHF.R.U32.HI R4, RZ, 0x10, R2 ;  /* 0x00000010ff047819 */ /* 0x002fe40000011602 */
[----:B------:R-:W-:-:S02]  /*8920*/  LOP3.LUT R2, R133, UR10, R16, 0x96, !PT ;  /* 0x0000000a85027c12 */ /* 0x000fc4000f8e9610 */
[----:B------:R-:W-:Y:S02]  /*8930*/  LOP3.LUT R4, R4, 0xff, RZ, 0xc0, !PT ;  /* 0x000000ff04047812 */ /* 0x000fe400078ec0ff */
[----:B--2---:R-:W-:Y:S01]  /*8940*/  MOV R138, R34 ;  /* 0x00000022008a7202 */ /* 0x004fe20000000f00 */
[----:B------:R-:W-:Y:S01]  /*8950*/  IMAD.WIDE.U32 R2, R2, -0x326172a9, RZ ;  /* 0xcd9e8d5702027825 */ /* 0x000fe200078e00ff */
[----:B------:R-:W-:Y:S02]  /*8960*/  PRMT R23, R4, 0x5410, R8 ;  /* 0x0000541004177816 */ /* 0x000fe40000000008 */
[----:B---3--:R-:W-:Y:S02]  /*8970*/  FSEL R7, R239, RZ, P1 ;  /* 0x000000ffef077208 */ /* 0x008fe40000800000 */
[----:B------:R-:W-:Y:S02]  /*8980*/  LOP3.LUT R4, R3, UR21, R30, 0x96, !PT ;  /* 0x0000001503047c12 */ /* 0x000fe4000f8e961e */
[C---:B------:R-:W-:Y:S01]  /*8990*/  LOP3.LUT R11, R2.reuse, 0xffff, RZ, 0xc0, !PT ;  /* 0x0000ffff020b7812 */ /* 0x040fe200078ec0ff */
[----:B------:R-:W-:Y:S01]  /*89a0*/  FFMA.FTZ R3, R139, UR32, -R14 ;  /* 0x000000208b037c23 */ /* 0x000fe2000801080e */
[----:B------:R-:W-:Y:S01]  /*89b0*/  LOP3.LUT R17, R2, 0xff, RZ, 0xc0, !PT ;  /* 0x000000ff02117812 */ /* 0x000fe200078ec0ff */
[----:B------:R-:W-:Y:S01]  /*89c0*/  FADD.FTZ R18, R136, -R7 ;  /* 0x8000000788127221 */ /* 0x000fe20000010000 */
[--C-:B------:R-:W-:Y:S01]  /*89d0*/  SHF.R.U32.HI R16, RZ, 0x10, R2.reuse ;  /* 0x00000010ff107819 */ /* 0x100fe20000011602 */
[----:B------:R1:W-:Y:S01]  /*89e0*/  MUFU.EX2 R21, R3 ;  /* 0x0000000300157308 */ /* 0x0003e20000000800 */
[----:B------:R-:W-:Y:S01]  /*89f0*/  SHF.R.U32.HI R15, RZ, 0x18, R2 ;  /* 0x00000018ff0f7819 */ /* 0x000fe20000011602 */
[----:B----4-:R-:W-:Y:S01]  /*8a00*/  FFMA.FTZ R6, R176, UR32, -R14 ;  /* 0x00000020b0067c23 */ /* 0x010fe2000801080e */
[----:B------:R-:W-:Y:S01]  /*8a10*/  FSETP.NEU.FTZ.AND P1, PT, R236, -INF , PT ;  /* 0xff800000ec00780b */ /* 0x000fe20003f3d000 */
[----:B------:R-:W-:Y:S01]  /*8a20*/  FMUL.FTZ R18, R18, UR32 ;  /* 0x0000002012127c20 */ /* 0x000fe20008410000 */
[----:B------:R-:W-:Y:S01]  /*8a30*/  LOP3.LUT R2, R5, 0xffff, RZ, 0xc0, !PT ;  /* 0x0000ffff05027812 */ /* 0x000fe200078ec0ff */
[----:B-----5:R-:W-:Y:S01]  /*8a40*/  IMAD.MOV.U32 R139, RZ, RZ, R33 ;  /* 0x000000ffff8b7224 */ /* 0x020fe200078e0021 */
[----:B------:R-:W-:-:S02]  /*8a50*/  FSEL R13, R13, RZ, P1 ;  /* 0x000000ff0d0d7208 */ /* 0x000fc40000800000 */
[----:B------:R-:W-:Y:S01]  /*8a60*/  SHF.R.U32.HI R2, RZ, 0x8, R2 ;  /* 0x00000008ff027819 */ /* 0x000fe20000011602 */
[----:B------:R-:W2:Y:S01]  /*8a70*/  MUFU.EX2 R18, R18 ;  /* 0x0000001200127308 */ /* 0x000ea20000000800 */
[--C-:B------:R-:W-:Y:S02]  /*8a80*/  SHF.R.U32.HI R8, RZ, 0x18, R5.reuse ;  /* 0x00000018ff087819 */ /* 0x100fe40000011605 */
[----:B------:R-:W-:Y:S02]  /*8a90*/  PRMT R10, R9, 0x5410, R2 ;  /* 0x00005410090a7816 */ /* 0x000fe40000000002 */
[----:B------:R-:W-:Y:S02]  /*8aa0*/  LOP3.LUT R2, R4, 0xffff, RZ, 0xc0, !PT ;  /* 0x0000ffff04027812 */ /* 0x000fe400078ec0ff */
[----:B-1----:R-:W-:Y:S02]  /*8ab0*/  SHF.R.U32.HI R3, RZ, 0x10, R5 ;  /* 0x00000010ff037819 */ /* 0x002fe40000011605 */
[----:B------:R-:W-:-:S02]  /*8ac0*/  FSEL R7, R238, RZ, P5 ;  /* 0x000000ffee077208 */ /* 0x000fc40002800000 */
[----:B------:R-:W-:Y:S01]  /*8ad0*/  LOP3.LUT R5, R3, 0xff, RZ, 0xc0, !PT ;  /* 0x000000ff03057812 */ /* 0x000fe200078ec0ff */
[----:B------:R-:W-:Y:S01]  /*8ae0*/  FFMA.FTZ R3, R185, UR32, -R13 ;  /* 0x00000020b9037c23 */ /* 0x000fe2000801080d */
[----:B------:R-:W-:Y:S01]  /*8af0*/  MOV R136, R198 ;  /* 0x000000c600887202 */ /* 0x000fe20000000f00 */
[----:B------:R-:W-:Y:S01]  /*8b00*/  FADD.FTZ R22, R135, -R7 ;  /* 0x8000000787167221 */ /* 0x000fe20000010000 */
[----:B------:R-:W-:Y:S01]  /*8b10*/  PRMT R9, R5, 0x5410, R8 ;  /* 0x0000541005097816 */ /* 0x000fe20000000008 */
[----:B------:R1:W-:Y:S01]  /*8b20*/  MUFU.EX2 R251, R3 ;  /* 0x0000000300fb7308 */ /* 0x0003e20000000800 */
[----:B------:R-:W-:Y:S01]  /*8b30*/  FSEL R8, R237, RZ, P4 ;  /* 0x000000ffed087208 */ /* 0x000fe20002000000 */
[----:B------:R-:W-:Y:S01]  /*8b40*/  FFMA.FTZ R7, R177, UR32, -R13 ;  /* 0x00000020b1077c23 */ /* 0x000fe2000801080d */
[----:B------:R-:W-:Y:S01]  /*8b50*/  LOP3.LUT R5, R16, 0xff, RZ, 0xc0, !PT ;  /* 0x000000ff10057812 */ /* 0x000fe200078ec0ff */
[----:B--2---:R-:W-:Y:S01]  /*8b60*/  FMUL.FTZ R148, R148, R18 ;  /* 0x0000001294947220 */ /* 0x004fe20000410000 */
[----:B------:R-:W-:Y:S01]  /*8b70*/  MOV R176, R32 ;  /* 0x0000002000b07202 */ /* 0x000fe20000000f00 */
[----:B------:R-:W-:Y:S01]  /*8b80*/  FADD.FTZ R20, R134, -R8 ;  /* 0x8000000886147221 */ /* 0x000fe20000010000 */
[----:B------:R-:W-:Y:S01]  /*8b90*/  MOV R134, R21 ;  /* 0x0000001500867202 */ /* 0x000fe20000000f00 */
[----:B------:R2:W-:Y:S01]  /*8ba0*/  MUFU.EX2 R198, R6 ;  /* 0x0000000600c67308 */ /* 0x0005e20000000800 */
[----:B------:R-:W-:Y:S01]  /*8bb0*/  PRMT R15, R5, 0x5410, R15 ;  /* 0x00005410050f7816 */ /* 0x000fe2000000000f */
[----:B------:R-:W-:Y:S01]  /*8bc0*/  FMUL.FTZ R20, R20, UR32 ;  /* 0x0000002014147c20 */ /* 0x000fe20008410000 */
[----:B------:R-:W-:Y:S01]  /*8bd0*/  PRMT R32, R249, 0x7054, R249 ;  /* 0x00007054f9207816 */ /* 0x000fe200000000f9 */
[-C--:B------:R-:W-:Y:S01]  /*8be0*/  FMUL.FTZ R149, R149, R18.reuse ;  /* 0x0000001295957220 */ /* 0x080fe20000410000 */
[----:B------:R-:W-:Y:S01]  /*8bf0*/  SHF.R.U32.HI R5, RZ, 0x18, R4 ;  /* 0x00000018ff057819 */ /* 0x000fe20000011604 */
[----:B------:R-:W-:Y:S01]  /*8c00*/  FMUL.FTZ R152, R152, R18 ;  /* 0x0000001298987220 */ /* 0x000fe20000410000 */
[----:B------:R-:W-:Y:S01]  /*8c10*/  MOV R135, R186 ;  /* 0x000000ba00877202 */ /* 0x000fe20000000f00 */
[----:B------:R3:W-:Y:S01]  /*8c20*/  MUFU.EX2 R250, R7 ;  /* 0x0000000700fa7308 */ /* 0x0007e20000000800 */
[----:B-1----:R-:W-:Y:S01]  /*8c30*/  SHF.R.U32.HI R3, RZ, 0x8, R2 ;  /* 0x00000008ff037819 */ /* 0x002fe20000011602 */
[-C--:B------:R-:W-:Y:S01]  /*8c40*/  FMUL.FTZ R153, R153, R18.reuse ;  /* 0x0000001299997220 */ /* 0x080fe20000410000 */
[----:B------:R-:W-:Y:S01]  /*8c50*/  LOP3.LUT R2, R4, 0xff, RZ, 0xc0, !PT ;  /* 0x000000ff04027812 */ /* 0x000fe200078ec0ff */
[-C--:B------:R-:W-:Y:S01]  /*8c60*/  FMUL.FTZ R160, R160, R18.reuse ;  /* 0x00000012a0a07220 */ /* 0x080fe20000410000 */
[-C--:B------:R-:W-:Y:S01]  /*8c70*/  FMUL.FTZ R161, R161, R18.reuse ;  /* 0x00000012a1a17220 */ /* 0x080fe20000410000 */
[-C--:B------:R-:W-:Y:S01]  /*8c80*/  FMUL.FTZ R168, R168, R18.reuse ;  /* 0x00000012a8a87220 */ /* 0x080fe20000410000 */
[----:B------:R-:W-:Y:S01]  /*8c90*/  PRMT R21, R2, 0x5410, R3 ;  /* 0x0000541002157816 */ /* 0x000fe20000000003 */
[----:B------:R-:W-:Y:S01]  /*8ca0*/  FFMA.FTZ R3, R179, UR32, -R13 ;  /* 0x00000020b3037c23 */ /* 0x000fe2000801080d */
[----:B--2---:R-:W-:Y:S01]  /*8cb0*/  SHF.R.U32.HI R6, RZ, 0x8, R11 ;  /* 0x00000008ff067819 */ /* 0x004fe2000001160b */
[----:B------:R-:W-:Y:S01]  /*8cc0*/  FMUL.FTZ R169, R169, R18 ;  /* 0x00000012a9a97220 */ /* 0x000fe20000410000 */
[----:B------:R-:W-:Y:S01]  /*8cd0*/  SHF.R.U32.HI R2, RZ, 0x10, R4 ;  /* 0x00000010ff027819 */ /* 0x000fe20000011604 */
[----:B------:R-:W-:Y:S01]  /*8ce0*/  FFMA.FTZ R4, R178, UR32, -R13 ;  /* 0x00000020b2047c23 */ /* 0x000fe2000801080d */
[----:B------:R-:W-:Y:S01]  /*8cf0*/  PRMT R16, R17, 0x5410, R6 ;  /* 0x0000541011107816 */ /* 0x000fe20000000006 */
[----:B------:R1:W-:Y:S01]  /*8d00*/  MUFU.EX2 R249, R3 ;  /* 0x0000000300f97308 */ /* 0x0003e20000000800 */
[--C-:B------:R-:W-:Y:S01]  /*8d10*/  HSET2.LE.AND R6, R19, R32.reuse, PT ;  /* 0x0000002013067233 */ /* 0x100fe20003803000 */
[----:B------:R-:W-:Y:S01]  /*8d20*/  FMUL.FTZ R17, R22, UR32 ;  /* 0x0000002016117c20 */ /* 0x000fe20008410000 */
[----:B---3--:R-:W-:Y:S01]  /*8d30*/  FSEL R7, R236, RZ, P1 ;  /* 0x000000ffec077208 */ /* 0x008fe20000800000 */
[----:B------:R-:W-:Y:S01]  /*8d40*/  IMAD.MOV.U32 R186, RZ, RZ, R244 ;  /* 0x000000ffffba7224 */ /* 0x000fe200078e00f4 */
[----:B------:R-:W-:Y:S01]  /*8d50*/  MOV R178, R26 ;  /* 0x0000001a00b27202 */ /* 0x000fe20000000f00 */
[-C--:B------:R-:W-:Y:S01]  /*8d60*/  FMUL.FTZ R36, R36, R18.reuse ;  /* 0x0000001224247220 */ /* 0x080fe20000410000 */
[----:B------:R-:W-:Y:S01]  /*8d70*/  MOV R33, R245 ;  /* 0x000000f500217202 */ /* 0x000fe20000000f00 */
[----:B------:R2:W-:Y:S01]  /*8d80*/  MUFU.EX2 R248, R4 ;  /* 0x0000000400f87308 */ /* 0x0005e20000000800 */
[----:B------:R-:W-:Y:S01]  /*8d90*/  FADD.FTZ R11, R137, -R7 ;  /* 0x80000007890b7221 */ /* 0x000fe20000010000 */
[--C-:B------:R-:W-:Y:S01]  /*8da0*/  HSET2.LE.AND R7, R23, R32.reuse, PT ;  /* 0x0000002017077233 */ /* 0x100fe20003803000 */
[-C--:B------:R-:W-:Y:S01]  /*8db0*/  FMUL.FTZ R37, R37, R18.reuse ;  /* 0x0000001225257220 */ /* 0x080fe20000410000 */
[----:B------:R-:W-:Y:S01]  /*8dc0*/  MOV R137, R27 ;  /* 0x0000001b00897202 */ /* 0x000fe20000000f00 */
[-C--:B------:R-:W-:Y:S01]  /*8dd0*/  FMUL.FTZ R48, R48, R18.reuse ;  /* 0x0000001230307220 */ /* 0x080fe20000410000 */
[----:B------:R-:W3:Y:S01]  /*8de0*/  LDSM.16.MT88.4 R24, [R209+0xa000] ;  /* 0x00a00000d118783b */ /* 0x000ee20000004200 */
[----:B------:R-:W-:Y:S01]  /*8df0*/  MOV R34, R247 ;  /* 0x000000f700227202 */ /* 0x000fe20000000f00 */
[----:B------:R-:W4:Y:S01]  /*8e00*/  MUFU.EX2 R17, R17 ;  /* 0x0000001100117308 */ /* 0x000f220000000800 */
[----:B-1----:R-:W-:Y:S01]  /*8e10*/  LOP3.LUT R3, R2, 0xff, RZ, 0xc0, !PT ;  /* 0x000000ff02037812 */ /* 0x002fe200078ec0ff */
[----:B------:R-:W-:Y:S01]  /*8e20*/  FMUL.FTZ R49, R49, R18 ;  /* 0x0000001231317220 */ /* 0x000fe20000410000 */
[----:B------:R-:W-:Y:S01]  /*8e30*/  F2FP.BF16.F32.PACK_AB R2, R135, R136 ;  /* 0x000000888702723e */ /* 0x000fe200000010ff */
[-C--:B------:R-:W-:Y:S01]  /*8e40*/  FMUL.FTZ R52, R52, R18.reuse ;  /* 0x0000001234347220 */ /* 0x080fe20000410000 */
[----:B------:R-:W-:Y:S01]  /*8e50*/  PRMT R19, R3, 0x5410, R5 ;  /* 0x0000541003137816 */ /* 0x000fe20000000005 */
[----:B------:R-:W-:Y:S01]  /*8e60*/  FMUL.FTZ R53, R53, R18 ;  /* 0x0000001235357220 */ /* 0x000fe20000410000 */
[----:B------:R-:W-:Y:S01]  /*8e70*/  LOP3.LUT R6, R6, R2, RZ, 0xc0, !PT ;  /* 0x0000000206067212 */ /* 0x000fe200078ec0ff */
[-C--:B------:R-:W-:Y:S01]  /*8e80*/  FMUL.FTZ R64, R64, R18.reuse ;  /* 0x0000001240407220 */ /* 0x080fe20000410000 */
[--C-:B--2---:R-:W-:Y:S01]  /*8e90*/  HSET2.LE.AND R4, R10, R32.reuse, PT ;  /* 0x000000200a047233 */ /* 0x104fe20003803000 */
[----:B------:R-:W-:Y:S01]  /*8ea0*/  FMUL.FTZ R65, R65, R18 ;  /* 0x0000001241417220 */ /* 0x000fe20000410000 */
[----:B------:R-:W-:Y:S01]  /*8eb0*/  F2FP.BF16.F32.PACK_AB R2, R199, R138 ;  /* 0x0000008ac702723e */ /* 0x000fe200000010ff */
[-C--:B------:R-:W-:Y:S01]  /*8ec0*/  FMUL.FTZ R68, R68, R18.reuse ;  /* 0x0000001244447220 */ /* 0x080fe20000410000 */
[----:B------:R-:W-:Y:S01]  /*8ed0*/  F2FP.BF16.F32.PACK_AB R3, R176, R187 ;  /* 0x000000bbb003723e */ /* 0x000fe200000010ff */
[----:B------:R-:W-:Y:S01]  /*8ee0*/  FMUL.FTZ R69, R69, R18 ;  /* 0x0000001245457220 */ /* 0x000fe20000410000 */
[----:B------:R-:W-:Y:S01]  /*8ef0*/  LOP3.LUT R7, R7, R2, RZ, 0xc0, !PT ;  /* 0x0000000207077212 */ /* 0x000fe200078ec0ff */
[----:B------:R-:W-:Y:S01]  /*8f00*/  FMUL.FTZ R80, R80, R18 ;  /* 0x0000001250507220 */ /* 0x000fe20000410000 */
[----:B------:R-:W-:Y:S01]  /*8f10*/  LOP3.LUT R4, R4, R3, RZ, 0xc0, !PT ;  /* 0x0000000304047212 */ /* 0x000fe200078ec0ff */
[-C--:B----4-:R-:W-:Y:S01]  /*8f20*/  FMUL.FTZ R150, R150, R17.reuse ;  /* 0x0000001196967220 */ /* 0x090fe20000410000 */
[--C-:B------:R-:W-:Y:S01]  /*8f30*/  HSET2.LE.AND R2, R16, R32.reuse, PT ;  /* 0x0000002010027233 */ /* 0x100fe20003803000 */
[-C--:B------:R-:W-:Y:S01]  /*8f40*/  FMUL.FTZ R151, R151, R17.reuse ;  /* 0x0000001197977220 */ /* 0x080fe20000410000 */
[----:B------:R-:W-:Y:S01]  /*8f50*/  F2FP.BF16.F32.PACK_AB R3, R198, R134 ;  /* 0x00000086c603723e */ /* 0x000fe200000010ff */
[----:B------:R1:W2:Y:S01]  /*8f60*/  MUFU.EX2 R16, R20 ;  /* 0x0000001400107308 */ /* 0x0002a20000000800 */
[--C-:B------:R-:W-:Y:S01]  /*8f70*/  HSET2.LE.AND R5, R9, R32.reuse, PT ;  /* 0x0000002009057233 */ /* 0x100fe20003803000 */
[----:B------:R-:W-:Y:S01]  /*8f80*/  FMUL.FTZ R154, R154, R17 ;  /* 0x000000119a9a7220 */ /* 0x000fe20000410000 */
[----:B------:R-:W-:Y:S01]  /*8f90*/  F2FP.BF16.F32.PACK_AB R8, R137, R35 ;  /* 0x000000238908723e */ /* 0x000fe200000010ff */
[----:B------:R-:W-:Y:S01]  /*8fa0*/  FMUL.FTZ R155, R155, R17 ;  /* 0x000000119b9b7220 */ /* 0x000fe20000410000 */
[----:B------:R-:W-:Y:S01]  /*8fb0*/  LOP3.LUT R10, R2, R3, RZ, 0xc0, !PT ;  /* 0x00000003020a7212 */ /* 0x000fe200078ec0ff */
[-C--:B------:R-:W-:Y:S01]  /*8fc0*/  FMUL.FTZ R162, R162, R17.reuse ;  /* 0x00000011a2a27220 */ /* 0x080fe20000410000 */
[--C-:B------:R-:W-:Y:S01]  /*8fd0*/  HSET2.LE.AND R2, R15, R32.reuse, PT ;  /* 0x000000200f027233 */ /* 0x100fe20003803000 */
[----:B------:R-:W-:Y:S01]  /*8fe0*/  FMUL.FTZ R163, R163, R17 ;  /* 0x00000011a3a37220 */ /* 0x000fe20000410000 */
[----:B------:R-:W-:Y:S01]  /*8ff0*/  F2FP.BF16.F32.PACK_AB R3, R248, R249 ;  /* 0x000000f9f803723e */ /* 0x000fe200000010ff */
[----:B------:R-:W-:Y:S01]  /*9000*/  FMUL.FTZ R170, R170, R17 ;  /* 0x00000011aaaa7220 */ /* 0x000fe20000410000 */
[----:B------:R-:W-:Y:S01]  /*9010*/  LOP3.LUT R5, R5, R8, RZ, 0xc0, !PT ;  /* 0x0000000805057212 */ /* 0x000fe200078ec0ff */
[----:B------:R-:W-:Y:S01]  /*9020*/  FMUL.FTZ R8, R11, UR32 ;  /* 0x000000200b087c20 */ /* 0x000fe20008410000 */
[----:B------:R-:W-:Y:S01]  /*9030*/  LOP3.LUT R11, R2, R3, RZ, 0xc0, !PT ;  /* 0x00000003020b7212 */ /* 0x000fe200078ec0ff */
[-C--:B------:R-:W-:Y:S01]  /*9040*/  FMUL.FTZ R171, R171, R17.reuse ;  /* 0x00000011abab7220 */ /* 0x080fe20000410000 */
[--C-:B------:R-:W-:Y:S01]  /*9050*/  HSET2.LE.AND R2, R21, R32.reuse, PT ;  /* 0x0000002015027233 */ /* 0x100fe20003803000 */
[----:B------:R-:W4:Y:S01]  /*9060*/  MUFU.EX2 R15, R8 ;  /* 0x00000008000f7308 */ /* 0x000f220000000800 */
[----:B-1----:R-:W1:Y:S01]  /*9070*/  LDSM.16.MT88.4 R20, [R211+0xa000] ;  /* 0x00a00000d314783b */ /* 0x002e620000004200 */
[----:B------:R-:W-:Y:S01]  /*9080*/  F2FP.BF16.F32.PACK_AB R3, R139, R178 ;  /* 0x000000b28b03723e */ /* 0x000fe200000010ff */
        /* <DEDUP_REMOVED lines=8> */
[C---:B---3--:R-:W-:Y:S01]  /*9110*/  HMMA.16816.F32.BF16 R148, R4.reuse, R24, R148 ;  /* 0x000000180494723c */ /* 0x048fe20000041894 */
[-C--:B------:R-:W-:Y:S01]  /*9120*/  FMUL.FTZ R38, R38, R17.reuse ;  /* 0x0000001126267220 */ /* 0x080fe20000410000 */
[-C--:B------:R-:W-:Y:S01]  /*9130*/  FMUL.FTZ R39, R39, R17.reuse ;  /* 0x0000001127277220 */ /* 0x080fe20000410000 */
[-C--:B------:R-:W-:Y:S01]  /*9140*/  FMUL.FTZ R50, R50, R17.reuse ;  /* 0x0000001132327220 */ /* 0x080fe20000410000 */
[----:B------:R-:W-:Y:S01]  /*9150*/  FMUL.FTZ R51, R51, R17 ;  /* 0x0000001133337220 */ /* 0x000fe20000410000 */
[----:B------:R-:W-:Y:S01]  /*9160*/  MOV R177, R33 ;  /* 0x0000002100b17202 */ /* 0x000fe20000000f00 */
[----:B----4-:R-:W-:Y:S01]  /*9170*/  FMUL.FTZ R146, R146, R15 ;  /* 0x0000000f92927220 */ /* 0x010fe20000410000 */
[----:B------:R-:W-:Y:S01]  /*9180*/  LOP3.LUT R8, R2, R3, RZ, 0xc0, !PT ;  /* 0x0000000302087212 */ /* 0x000fe200078ec0ff */
[-C--:B------:R-:W-:Y:S01]  /*9190*/  FMUL.FTZ R147, R147, R15.reuse ;  /* 0x0000000f93937220 */ /* 0x080fe20000410000 */
[----:B------:R-:W-:Y:S01]  /*91a0*/  HSET2.LE.AND R3, R19, R32, PT ;  /* 0x0000002013037233 */ /* 0x000fe20003803000 */
[-C--:B------:R-:W-:Y:S01]  /*91b0*/  FMUL.FTZ R158, R158, R15.reuse ;  /* 0x0000000f9e9e7220 */ /* 0x080fe20000410000 */
[----:B------:R-:W-:Y:S01]  /*91c0*/  LOP3.LUT R19, R31, UR11, R28, 0x96, !PT ;  /* 0x0000000b1f137c12 */ /* 0x000fe2000f8e961c */
[----:B------:R-:W-:Y:S01]  /*91d0*/  FMUL.FTZ R159, R159, R15 ;  /* 0x0000000f9f9f7220 */ /* 0x000fe20000410000 */
[----:B------:R-:W2:Y:S01]  /*91e0*/  LDSM.16.MT88.4 R28, [R214+0xa000] ;  /* 0x00a00000d61c783b */ /* 0x000ea20000004200 */
[----:B------:R-:W-:Y:S01]  /*91f0*/  F2FP.BF16.F32.PACK_AB R2, R250, R251 ;  /* 0x000000fbfa02723e */ /* 0x000fe200000010ff */
[-C--:B------:R-:W-:Y:S01]  /*9200*/  FMUL.FTZ R166, R166, R15.reuse ;  /* 0x0000000fa6a67220 */ /* 0x080fe20000410000 */
[-C--:B------:R-:W-:Y:S01]  /*9210*/  FMUL.FTZ R167, R167, R15.reuse ;  /* 0x0000000fa7a77220 */ /* 0x080fe20000410000 */
[-C--:B------:R-:W-:Y:S01]  /*9220*/  FMUL.FTZ R174, R174, R15.reuse ;  /* 0x0000000faeae7220 */ /* 0x080fe20000410000 */
[----:B------:R-:W-:Y:S01]  /*9230*/  LOP3.LUT R9, R3, R2, RZ, 0xc0, !PT ;  /* 0x0000000203097212 */ /* 0x000fe200078ec0ff */
[-C--:B------:R-:W-:Y:S01]  /*9240*/  FMUL.FTZ R175, R175, R15.reuse ;  /* 0x0000000fafaf7220 */ /* 0x080fe20000410000 */
[----:B------:R-:W-:Y:S01]  /*9250*/  MOV R32, R246 ;  /* 0x000000f600207202 */ /* 0x000fe20000000f00 */
[----:B------:R-:W-:Y:S01]  /*9260*/  HMMA.16816.F32.BF16 R152, R4, R26, R152 ;  /* 0x0000001a0498723c */ /* 0x000fe20000041898 */
[-C--:B------:R-:W-:Y:S01]  /*9270*/  FMUL.FTZ R44, R44, R16.reuse ;  /* 0x000000102c2c7220 */ /* 0x080fe20000410000 */
[----:B------:R-:W-:Y:S01]  /*9280*/  FMUL.FTZ R45, R45, R16 ;  /* 0x000000102d2d7220 */ /* 0x000fe20000410000 */
[----:B------:R-:W-:Y:S01]  /*9290*/  FMUL.FTZ R46, R46, R15 ;  /* 0x0000000f2e2e7220 */ /* 0x000fe20000410000 */
[----:B------:R-:W-:-:S02]  /*92a0*/  IMAD.MOV.U32 R179, RZ, RZ, R32 ;  /* 0x000000ffffb37224 */ /* 0x000fc400078e0020 */
        /* <DEDUP_REMOVED lines=8> */
[----:B------:R-:W3:Y:S01]  /*9330*/  LDSM.16.MT88.4 R24, [R213+0xa000] ;  /* 0x00a00000d518783b */ /* 0x000ee20000004200 */
[----:B------:R-:W-:Y:S01]  /*9340*/  FMUL.FTZ R77, R77, R16 ;  /* 0x000000104d4d7220 */ /* 0x000fe20000410000 */
[-C--:B------:R-:W-:Y:S01]  /*9350*/  FMUL.FTZ R78, R78, R15.reuse ;  /* 0x0000000f4e4e7220 */ /* 0x080fe20000410000 */
[----:B------:R-:W-:Y:S01]  /*9360*/  FMUL.FTZ R79, R79, R15 ;  /* 0x0000000f4f4f7220 */ /* 0x000fe20000410000 */
[--C-:B------:R-:W-:Y:S01]  /*9370*/  FFMA.FTZ R2, R192, UR32, -R0.reuse ;  /* 0x00000020c0027c23 */ /* 0x100fe20008010800 */
[-C--:B-1----:R-:W-:Y:S01]  /*9380*/  HMMA.16816.F32.BF16 R160, R4, R20.reuse, R160 ;  /* 0x0000001404a0723c */ /* 0x082fe200000418a0 */
[-C--:B------:R-:W-:Y:S01]  /*9390*/  FMUL.FTZ R81, R81, R18.reuse ;  /* 0x0000001251517220 */ /* 0x080fe20000410000 */
[-C--:B------:R-:W-:Y:S01]  /*93a0*/  FMUL.FTZ R84, R84, R18.reuse ;  /* 0x0000001254547220 */ /* 0x080fe20000410000 */
[----:B------:R1:W-:Y:S01]  /*93b0*/  MUFU.EX2 R192, R2 ;  /* 0x0000000200c07308 */ /* 0x0003e20000000800 */
[-C--:B------:R-:W-:Y:S01]  /*93c0*/  FMUL.FTZ R85, R85, R18.reuse ;  /* 0x0000001255557220 */ /* 0x080fe20000410000 */
[-C--:B------:R-:W-:Y:S01]  /*93d0*/  FMUL.FTZ R54, R54, R17.reuse ;  /* 0x0000001136367220 */ /* 0x080fe20000410000 */
[----:B------:R-:W-:Y:S01]  /*93e0*/  HMMA.16816.F32.BF16 R240, R8, R20, R164 ;  /* 0x0000001408f0723c */ /* 0x000fe200000418a4 */
[-C--:B------:R-:W-:Y:S01]  /*93f0*/  FMUL.FTZ R55, R55, R17.reuse ;  /* 0x0000001137377220 */ /* 0x080fe20000410000 */
[-C--:B------:R-:W-:Y:S01]  /*9400*/  FMUL.FTZ R96, R96, R18.reuse ;  /* 0x0000001260607220 */ /* 0x080fe20000410000 */
[-C--:B------:R-:W-:Y:S01]  /*9410*/  FMUL.FTZ R66, R66, R17.reuse ;  /* 0x0000001142427220 */ /* 0x080fe20000410000 */
[-C--:B------:R-:W-:Y:S01]  /*9420*/  FMUL.FTZ R67, R67, R17.reuse ;  /* 0x0000001143437220 */ /* 0x080fe20000410000 */
[-C--:B------:R-:W-:Y:S01]  /*9430*/  FMUL.FTZ R70, R70, R17.reuse ;  /* 0x0000001146467220 */ /* 0x080fe20000410000 */
[-C--:B------:R-:W-:Y:S01]  /*9440*/  HMMA.16816.F32.BF16 R168, R4, R22.reuse, R168 ;  /* 0x0000001604a8723c */ /* 0x080fe200000418a8 */
[-C--:B------:R-:W-:Y:S01]  /*9450*/  FMUL.FTZ R71, R71, R17.reuse ;  /* 0x0000001147477220 */ /* 0x080fe20000410000 */
[-C--:B------:R-:W-:Y:S01]  /*9460*/  FMUL.FTZ R82, R82, R17.reuse ;  /* 0x0000001152527220 */ /* 0x080fe20000410000 */
[-C--:B------:R-:W-:Y:S01]  /*9470*/  FMUL.FTZ R83, R83, R17.reuse ;  /* 0x0000001153537220 */ /* 0x080fe20000410000 */
[-C--:B------:R-:W-:Y:S01]  /*9480*/  FMUL.FTZ R97, R97, R18.reuse ;  /* 0x0000001261617220 */ /* 0x080fe20000410000 */
[-C--:B------:R-:W-:Y:S01]  /*9490*/  FMUL.FTZ R100, R100, R18.reuse ;  /* 0x0000001264647220 */ /* 0x080fe20000410000 */
[----:B------:R-:W-:Y:S01]  /*94a0*/  HMMA.16816.F32.BF16 R232, R8, R22, R172 ;  /* 0x0000001608e8723c */ /* 0x000fe200000418ac */
[----:B------:R-:W4:Y:S01]  /*94b0*/  LDSM.16.MT88.4 R20, [R209+0xb000] ;  /* 0x00b00000d114783b */ /* 0x000f220000004200 */
[----:B-1----:R-:W-:Y:S01]  /*94c0*/  FFMA.FTZ R2, R183, UR32, -R0 ;  /* 0x00000020b7027c23 */ /* 0x002fe20008010800 */
[----:B------:R-:W-:Y:S01]  /*94d0*/  FMUL.FTZ R101, R101, R18 ;  /* 0x0000001265657220 */ /* 0x000fe20000410000 */
[-C--:B------:R-:W-:Y:S01]  /*94e0*/  FMUL.FTZ R86, R86, R17.reuse ;  /* 0x0000001156567220 */ /* 0x080fe20000410000 */
[----:B------:R-:W-:Y:S01]  /*94f0*/  FMUL.FTZ R87, R87, R17 ;  /* 0x0000001157577220 */ /* 0x000fe20000410000 */
[C---:B--2---:R-:W-:Y:S01]  /*9500*/  HMMA.16816.F32.BF16 R204, R4.reuse, R28, R36 ;  /* 0x0000001c04cc723c */ /* 0x044fe20000041824 */
[----:B------:R-:W-:Y:S01]  /*9510*/  MOV R173, R35 ;  /* 0x0000002300ad7202 */ /* 0x000fe20000000f00 */
[----:B------:R-:W-:Y:S01]  /*9520*/  LDSM.16.MT88.4 R36, [R214+0xb000] ;  /* 0x00b00000d624783b */ /* 0x000fe20000004200 */
[----:B------:R-:W-:Y:S01]  /*9530*/  MOV R172, R34 ;  /* 0x0000002200ac7202 */ /* 0x000fe20000000f00 */
[----:B------:R-:W-:Y:S01]  /*9540*/  FMUL.FTZ R112, R112, R18 ;  /* 0x0000001270707220 */ /* 0x000fe20000410000 */
[----:B------:R-:W-:Y:S01]  /*9550*/  MOV R175, R187 ;  /* 0x000000bb00af7202 */ /* 0x000fe20000000f00 */
[-C--:B------:R-:W-:Y:S01]  /*9560*/  HMMA.16816.F32.BF16 R200, R4, R30.reuse, R48 ;  /* 0x0000001e04c8723c */ /* 0x080fe20000041830 */
[----:B------:R-:W1:Y:S01]  /*9570*/  LDSM.16.MT88.4 R32, [R211+0xb000] ;  /* 0x00b00000d320783b */ /* 0x000e620000004200 */
[----:B------:R-:W-:Y:S01]  /*9580*/  MOV R174, R186 ;  /* 0x000000ba00ae7202 */ /* 0x000fe20000000f00 */
[-C--:B------:R-:W-:Y:S01]  /*9590*/  FMUL.FTZ R113, R113, R18.reuse ;  /* 0x0000001271717220 */ /* 0x080fe20000410000 */
[-C--:B------:R-:W-:Y:S01]  /*95a0*/  FMUL.FTZ R116, R116, R18.reuse ;  /* 0x0000001274747220 */ /* 0x080fe20000410000 */
[----:B------:R-:W2:Y:S01]  /*95b0*/  LDSM.16.MT88.4 R48, [R213+0xb000] ;  /* 0x00b00000d530783b */ /* 0x000ea20000004200 */
[C---:B------:R-:W-:Y:S01]  /*95c0*/  HMMA.16816.F32.BF16 R184, R8.reuse, R30, R44 ;  /* 0x0000001e08b8723c */ /* 0x040fe2000004182c */
[-C--:B------:R-:W-:Y:S01]  /*95d0*/  FMUL.FTZ R98, R98, R17.reuse ;  /* 0x0000001162627220 */ /* 0x080fe20000410000 */
[-C--:B------:R-:W-:Y:S01]  /*95e0*/  FMUL.FTZ R99, R99, R17.reuse ;  /* 0x0000001163637220 */ /* 0x080fe20000410000 */
[-C--:B------:R-:W-:Y:S01]  /*95f0*/  FMUL.FTZ R117, R117, R18.reuse ;  /* 0x0000001275757220 */ /* 0x080fe20000410000 */
[-C--:B------:R-:W-:Y:S01]  /*9600*/  FMUL.FTZ R128, R128, R18.reuse ;  /* 0x0000001280807220 */ /* 0x080fe20000410000 */
[----:B------:R-:W-:Y:S01]  /*9610*/  FMUL.FTZ R129, R129, R18 ;  /* 0x0000001281817220 */ /* 0x000fe20000410000 */
[-C--:B------:R-:W-:Y:S01]  /*9620*/  FMUL.FTZ R102, R102, R17.reuse ;  /* 0x0000001166667220 */ /* 0x080fe20000410000 */
[----:B------:R-:W-:Y:S01]  /*9630*/  MOV R47, R178 ;  /* 0x000000b2002f7202 */ /* 0x000fe20000000f00 */
[----:B------:R-:W-:Y:S01]  /*9640*/  FMUL.FTZ R103, R103, R17 ;  /* 0x0000001167677220 */ /* 0x000fe20000410000 */
[----:B------:R-:W-:Y:S01]  /*9650*/  MOV R46, R179 ;  /* 0x000000b3002e7202 */ /* 0x000fe20000000f00 */
[----:B------:R-:W-:Y:S01]  /*9660*/  FMUL.FTZ R114, R114, R17 ;  /* 0x0000001172727220 */ /* 0x000fe20000410000 */
[----:B------:R-:W-:Y:S01]  /*9670*/  MOV R45, R177 ;  /* 0x000000b1002d7202 */ /* 0x000fe20000000f00 */
[-C--:B------:R-:W-:Y:S01]  /*9680*/  FMUL.FTZ R115, R115, R17.reuse ;  /* 0x0000001173737220 */ /* 0x080fe20000410000 */
[----:B------:R-:W-:Y:S01]  /*9690*/  MOV R44, R176 ;  /* 0x000000b0002c7202 */ /* 0x000fe20000000f00 */
[-C--:B------:R-:W-:Y:S01]  /*96a0*/  FMUL.FTZ R118, R118, R17.reuse ;  /* 0x0000001176767220 */ /* 0x080fe20000410000 */
[C---:B---3--:R-:W-:Y:S01]  /*96b0*/  HMMA.16816.F32.BF16 R176, R8.reuse, R26, R60 ;  /* 0x0000001a08b0723c */ /* 0x048fe2000004183c */
[-C--:B------:R-:W-:Y:S01]  /*96c0*/  FMUL.FTZ R119, R119, R17.reuse ;  /* 0x0000001177777220 */ /* 0x080fe20000410000 */
        /* <DEDUP_REMOVED lines=8> */
[-C--:B------:R-:W-:Y:S01]  /*9750*/  FMUL.FTZ R59, R59, R15.reuse ;  /* 0x0000000f3b3b7220 */ /* 0x080fe20000410000 */
[----:B------:R-:W-:Y:S01]  /*9760*/  MOV R60, R138 ;  /* 0x0000008a003c7202 */ /* 0x000fe20000000f00 */
[-C--:B------:R-:W-:Y:S01]  /*9770*/  FMUL.FTZ R72, R72, R16.reuse ;  /* 0x0000001048487220 */ /* 0x080fe20000410000 */
[----:B----4-:R-:W-:Y:S01]  /*9780*/  HMMA.16816.F32.BF16 R136, R8, R22, R76 ;  /* 0x000000160888723c */ /* 0x010fe2000004184c */
[-C--:B------:R-:W-:Y:S01]  /*9790*/  FMUL.FTZ R73, R73, R16.reuse ;  /* 0x0000001049497220 */ /* 0x080fe20000410000 */
[-C--:B------:R-:W-:Y:S01]  /*97a0*/  FMUL.FTZ R74, R74, R15.reuse ;  /* 0x0000000f4a4a7220 */ /* 0x080fe20000410000 */
[----:B------:R-:W-:Y:S01]  /*97b0*/  FMUL.FTZ R75, R75, R15 ;  /* 0x0000000f4b4b7220 */ /* 0x000fe20000410000 */
[-C--:B------:R-:W-:Y:S01]  /*97c0*/  FMUL.FTZ R40, R40, R16.reuse ;  /* 0x0000001028287220 */ /* 0x080fe20000410000 */
[----:B------:R-:W-:Y:S01]  /*97d0*/  FMUL.FTZ R41, R41, R16 ;  /* 0x0000001029297220 */ /* 0x000fe20000410000 */
[C---:B------:R-:W-:Y:S01]  /*97e0*/  HMMA.16816.F32.BF16 R52, R4.reuse, R24, R52 ;  /* 0x000000180434723c */ /* 0x040fe20000041834 */
[----:B------:R-:W-:Y:S01]  /*97f0*/  IMAD.MOV.U32 R76, RZ, RZ, R198 ;  /* 0x000000ffff4c7224 */ /* 0x000fe200078e00c6 */
[----:B------:R-:W-:Y:S01]  /*9800*/  MOV R77, R199 ;  /* 0x000000c7004d7202 */ /* 0x000fe20000000f00 */
[----:B------:R3:W-:Y:S01]  /*9810*/  MUFU.EX2 R198, R2 ;  /* 0x0000000200c67308 */ /* 0x0007e20000000800 */
[----:B------:R-:W-:Y:S01]  /*9820*/  MOV R79, R134 ;  /* 0x00000086004f7202 */ /* 0x000fe20000000f00 */
[----:B------:R-:W-:Y:S01]  /*9830*/  FMUL.FTZ R42, R42, R15 ;  /* 0x0000000f2a2a7220 */ /* 0x000fe20000410000 */
[C---:B------:R-:W-:Y:S01]  /*9840*/  HMMA.16816.F32.BF16 R64, R4.reuse, R26, R64 ;  /* 0x0000001a0440723c */ /* 0x040fe20000041840 */
[----:B------:R-:W-:Y:S01]  /*9850*/  MOV R78, R135 ;  /* 0x00000087004e7202 */ /* 0x000fe20000000f00 */
[-C--:B------:R-:W-:Y:S01]  /*9860*/  FMUL.FTZ R43, R43, R15.reuse ;  /* 0x0000000f2b2b7220 */ /* 0x080fe20000410000 */
[-C--:B------:R-:W-:Y:S01]  /*9870*/  FMUL.FTZ R88, R88, R16.reuse ;  /* 0x0000001058587220 */ /* 0x080fe20000410000 */
[-C--:B------:R-:W-:Y:S01]  /*9880*/  FMUL.FTZ R89, R89, R16.reuse ;  /* 0x0000001059597220 */ /* 0x080fe20000410000 */
[-C--:B------:R-:W-:Y:S01]  /*9890*/  FMUL.FTZ R90, R90, R15.reuse ;  /* 0x0000000f5a5a7220 */ /* 0x080fe20000410000 */
[C---:B------:R-:W-:Y:S01]  /*98a0*/  HMMA.16816.F32.BF16 R68, R4.reuse, R20, R68 ;  /* 0x000000140444723c */ /* 0x040fe20000041844 */
[--C-:B------:R-:W-:Y:S01]  /*98b0*/  FFMA.FTZ R26, R194, UR32, -R13.reuse ;  /* 0x00000020c21a7c23 */ /* 0x100fe2000801080d */
[----:B------:R-:W-:Y:S01]  /*98c0*/  FFMA.FTZ R27, R191, UR32, -R13 ;  /* 0x00000020bf1b7c23 */ /* 0x000fe2000801080d */
[-C--:B------:R-:W-:Y:S01]  /*98d0*/  FMUL.FTZ R91, R91, R15.reuse ;  /* 0x0000000f5b5b7220 */ /* 0x080fe20000410000 */
[-C--:B------:R-:W-:Y:S01]  /*98e0*/  FMUL.FTZ R92, R92, R16.reuse ;  /* 0x000000105c5c7220 */ /* 0x080fe20000410000 */
[-C--:B------:R-:W-:Y:S01]  /*98f0*/  FMUL.FTZ R93, R93, R16.reuse ;  /* 0x000000105d5d7220 */ /* 0x080fe20000410000 */
[C---:B------:R-:W-:Y:S01]  /*9900*/  HMMA.16816.F32.BF16 R80, R4.reuse, R22, R80 ;  /* 0x000000160450723c */ /* 0x040fe20000041850 */
[-C--:B------:R-:W-:Y:S01]  /*9910*/  FMUL.FTZ R94, R94, R15.reuse ;  /* 0x0000000f5e5e7220 */ /* 0x080fe20000410000 */
[--C-:B---3--:R-:W-:Y:S01]  /*9920*/  FFMA.FTZ R2, R143, UR32, -R0.reuse ;  /* 0x000000208f027c23 */ /* 0x108fe20008010800 */
[----:B------:R-:W-:Y:S01]  /*9930*/  FFMA.FTZ R0, R142, UR32, -R0 ;  /* 0x000000208e007c23 */ /* 0x000fe20008010800 */
[-C--:B------:R-:W-:Y:S01]  /*9940*/  FMUL.FTZ R95, R95, R15.reuse ;  /* 0x0000000f5f5f7220 */ /* 0x080fe20000410000 */
[-C--:B------:R-:W-:Y:S01]  /*9950*/  FMUL.FTZ R104, R104, R16.reuse ;  /* 0x0000001068687220 */ /* 0x080fe20000410000 */
[----:B------:R3:W-:Y:S01]  /*9960*/  MUFU.EX2 R199, R2 ;  /* 0x0000000200c77308 */ /* 0x0007e20000000800 */
[C---:B-1----:R-:W-:Y:S01]  /*9970*/  HMMA.16816.F32.BF16 R84, R4.reuse, R32, R84 ;  /* 0x000000200454723c */ /* 0x042fe20000041854 */
[-C--:B------:R-:W-:Y:S01]  /*9980*/  FMUL.FTZ R105, R105, R16.reuse ;  /* 0x0000001069697220 */ /* 0x080fe20000410000 */
[-C--:B------:R-:W-:Y:S01]  /*9990*/  FMUL.FTZ R106, R106, R15.reuse ;  /* 0x0000000f6a6a7220 */ /* 0x080fe20000410000 */
[-C--:B------:R-:W-:Y:S01]  /*99a0*/  FMUL.FTZ R107, R107, R15.reuse ;  /* 0x0000000f6b6b7220 */ /* 0x080fe20000410000 */
[-C--:B------:R-:W-:Y:S01]  /*99b0*/  FMUL.FTZ R108, R108, R16.reuse ;  /* 0x000000106c6c7220 */ /* 0x080fe20000410000 */
[-C--:B------:R-:W-:Y:S01]  /*99c0*/  FMUL.FTZ R109, R109, R16.reuse ;  /* 0x000000106d6d7220 */ /* 0x080fe20000410000 */
[C---:B------:R-:W-:Y:S01]  /*99d0*/  HMMA.16816.F32.BF16 R96, R4.reuse, R34, R96 ;  /* 0x000000220460723c */ /* 0x040fe20000041860 */
[----:B------:R1:W4:Y:S01]  /*99e0*/  MUFU.EX2 R183, R0 ;  /* 0x0000000000b77308 */ /* 0x0003220000000800 */
[-C--:B------:R-:W-:Y:S01]  /*99f0*/  FMUL.FTZ R110, R110, R15.reuse ;  /* 0x0000000f6e6e7220 */ /* 0x080fe20000410000 */
[-C--:B------:R-:W-:Y:S01]  /*9a00*/  FMUL.FTZ R111, R111, R15.reuse ;  /* 0x0000000f6f6f7220 */ /* 0x080fe20000410000 */
[-C--:B------:R-:W-:Y:S01]  /*9a10*/  FMUL.FTZ R120, R120, R16.reuse ;  /* 0x0000001078787220 */ /* 0x080fe20000410000 */
[-C--:B------:R-:W-:Y:S01]  /*9a20*/  FMUL.FTZ R121, R121, R16.reuse ;  /* 0x0000001079797220 */ /* 0x080fe20000410000 */
[----:B------:R-:W-:Y:S01]  /*9a30*/  HMMA.16816.F32.BF16 R100, R4, R36, R100 ;  /* 0x000000240464723c */ /* 0x000fe20000041864 */
[-C--:B------:R-:W-:Y:S01]  /*9a40*/  FMUL.FTZ R122, R122, R15.reuse ;  /* 0x0000000f7a7a7220 */ /* 0x080fe20000410000 */
[----:B------:R-:W-:Y:S01]  /*9a50*/  FMUL.FTZ R123, R123, R15 ;  /* 0x0000000f7b7b7220 */ /* 0x000fe20000410000 */
[----:B------:R-:W-:Y:S01]  /*9a60*/  FMUL.FTZ R124, R124, R16 ;  /* 0x000000107c7c7220 */ /* 0x000fe20000410000 */
[----:B---3--:R-:W-:-:S04]  /*9a70*/  IMAD.WIDE.U32 R2, R141, -0x2daee0ad, RZ ;  /* 0xd2511f538d027825 */ /* 0x008fc800078e00ff */
[----:B------:R-:W-:Y:S01]  /*9a80*/  FMUL.FTZ R125, R125, R16 ;  /* 0x000000107d7d7220 */ /* 0x000fe20000410000 */
[C---:B------:R-:W-:Y:S01]  /*9a90*/  HMMA.16816.F32.BF16 R112, R4.reuse, R38, R112 ;  /* 0x000000260470723c */ /* 0x040fe20000041870 */
[-C--:B------:R-:W-:Y:S01]  /*9aa0*/  FMUL.FTZ R126, R126, R15.reuse ;  /* 0x0000000f7e7e7220 */ /* 0x080fe20000410000 */
[----:B------:R-:W-:Y:S01]  /*9ab0*/  FMUL.FTZ R127, R127, R15 ;  /* 0x0000000f7f7f7220 */ /* 0x000fe20000410000 */
[----:B------:R-:W-:Y:S01]  /*9ac0*/  SHF.R.U32.HI R23, RZ, 0x18, R2 ;  /* 0x00000018ff177819 */ /* 0x000fe20000011602 */
[----:B------:R-:W3:Y:S01]  /*9ad0*/  LDSM.16.MT88.4 R156, [R209+0xa800] ;  /* 0x00a80000d19c783b */ /* 0x000ee20000004200 */
[----:B------:R-:W-:Y:S01]  /*9ae0*/  MOV R194, R46 ;  /* 0x0000002e00c27202 */ /* 0x000fe20000000f00 */
[----:B-1----:R-:W-:Y:S01]  /*9af0*/  FFMA.FTZ R0, R193, UR32, -R12 ;  /* 0x00000020c1007c23 */ /* 0x002fe2000801080c */
[C---:B--2---:R-:W-:Y:S01]  /*9b00*/  HMMA.16816.F32.BF16 R116, R4.reuse, R48, R116 ;  /* 0x000000300474723c */ /* 0x044fe20000041874 */
[----:B------:R-:W-:Y:S01]  /*9b10*/  MOV R191, R47 ;  /* 0x0000002f00bf7202 */ /* 0x000fe20000000f00 */
[----:B------:R-:W-:Y:S04]  /*9b20*/  MUFU.EX2 R26, R26 ;  /* 0x0000001a001a7308 */ /* 0x000fe80000000800 */
[----:B------:R-:W-:Y:S01]  /*9b30*/  HMMA.16816.F32.BF16 R164, R4, R50, R128 ;  /* 0x0000003204a4723c */ /* 0x000fe20000041880 */
[----:B------:R-:W1:Y:S03]  /*9b40*/  LDC.U8 R131, c[0x0][0x388] ;  /* 0x0000e200ff837b82 */ /* 0x000e660000000000 */
[----:B------:R2:W-:Y:S02]  /*9b50*/  MUFU.EX2 R142, R0 ;  /* 0x00000000008e7308 */ /* 0x0005e40000000800 */
[----:B------:R-:W-:Y:S01]  /*9b60*/  HMMA.16816.F32.BF16 R56, R8, R24, R56 ;  /* 0x000000180838723c */ /* 0x000fe20000041838 */
[----:B------:R-:W-:Y:S01]  /*9b70*/  LOP3.LUT R4, R3, UR12, R140, 0x96, !PT ;  /* 0x0000000c03047c12 */ /* 0x000fe2000f8e968c */
[----:B------:R-:W-:Y:S01]  /*9b80*/  FFMA.FTZ R5, R189, UR32, -R14 ;  /* 0x00000020bd057c23 */ /* 0x000fe2000801080e */
[----:B------:R-:W-:-:S02]  /*9b90*/  LOP3.LUT R7, R2, 0xffff, RZ, 0xc0, !PT ;  /* 0x0000ffff02077812 */ /* 0x000fc400078ec0ff */
[----:B------:R-:W-:Y:S01]  /*9ba0*/  MOV R189, R60 ;  /* 0x0000003c00bd7202 */ /* 0x000fe20000000f00 */
[C---:B------:R-:W-:Y:S01]  /*9bb0*/  HMMA.16816.F32.BF16 R72, R8.reuse, R20, R72 ;  /* 0x000000140848723c */ /* 0x040fe20000041848 */
[----:B------:R-:W-:Y:S01]  /*9bc0*/  LOP3.LUT R24, R2, 0xff, RZ, 0xc0, !PT ;  /* 0x000000ff02187812 */ /* 0x000fe200078ec0ff */
[----:B------:R5:W-:Y:S01]  /*9bd0*/  MUFU.EX2 R135, R5 ;  /* 0x0000000500877308 */ /* 0x000be20000000800 */
[----:B------:R-:W-:Y:S01]  /*9be0*/  FFMA.FTZ R25, R196, UR32, -R13 ;  /* 0x00000020c4197c23 */ /* 0x000fe2000801080d */
[----:B------:R-:W-:Y:S02]  /*9bf0*/  MOV R196, R45 ;  /* 0x0000002d00c47202 */ /* 0x000fe40000000f00 */
[----:B------:R-:W-:Y:S01]  /*9c00*/  HMMA.16816.F32.BF16 R40, R8, R28, R40 ;  /* 0x0000001c0828723c */ /* 0x000fe20000041828 */
[----:B------:R-:W-:Y:S01]  /*9c10*/  SHF.R.U32.HI R20, RZ, 0x10, R2 ;  /* 0x00000010ff147819 */ /* 0x000fe20000011602 */
[----:B------:R-:W-:-:S04]  /*9c20*/  IMAD.WIDE.U32 R2, R19, -0x2daee0ad, RZ ;  /* 0xd2511f5313027825 */ /* 0x000fc800078e00ff */
[----:B--2---:R-:W-:Y:S01]  /*9c30*/  FFMA.FTZ R0, R182, UR32, -R12 ;  /* 0x00000020b6007c23 */ /* 0x004fe2000801080c */
[----:B------:R-:W-:Y:S01]  /*9c40*/  MOV R182, R77 ;  /* 0x0000004d00b67202 */ /* 0x000fe20000000f00 */
[----:B------:R-:W-:Y:S01]  /*9c50*/  MUFU.EX2 R27, R27 ;  /* 0x0000001b001b7308 */ /* 0x000fe20000000800 */
[C---:B------:R-:W-:Y:S01]  /*9c60*/  HMMA.16816.F32.BF16 R88, R8.reuse, R32, R88 ;  /* 0x000000200858723c */ /* 0x040fe20000041858 */
[C---:B------:R-:W-:Y:S02]  /*9c70*/  LOP3.LUT R6, R2.reuse, 0xffff, RZ, 0xc0, !PT ;  /* 0x0000ffff02067812 */ /* 0x040fe400078ec0ff */
[--C-:B------:R-:W-:Y:S02]  /*9c80*/  SHF.R.U32.HI R19, RZ, 0x10, R2.reuse ;  /* 0x00000010ff137819 */ /* 0x100fe40000011602 */
[----:B------:R-:W-:Y:S01]  /*9c90*/  LOP3.LUT R22, R2, 0xff, RZ, 0xc0, !PT ;  /* 0x000000ff02167812 */ /* 0x000fe200078ec0ff */
[C---:B------:R-:W-:Y:S01]  /*9ca0*/  HMMA.16816.F32.BF16 R32, R8.reuse, R34, R92 ;  /* 0x000000220820723c */ /* 0x040fe2000004185c */
[----:B------:R2:W3:Y:S01]  /*9cb0*/  MUFU.EX2 R143, R0 ;  /* 0x00000000008f7308 */ /* 0x0004e20000000800 */
[----:B------:R-:W-:Y:S01]  /*9cc0*/  SHF.R.U32.HI R21, RZ, 0x18, R2 ;  /* 0x00000018ff157819 */ /* 0x000fe20000011602 */
[--C-:B------:R-:W-:Y:S01]  /*9cd0*/  FFMA.FTZ R2, R190, UR32, -R14.reuse ;  /* 0x00000020be027c23 */ /* 0x100fe2000801080e */
[----:B-----5:R-:W-:Y:S01]  /*9ce0*/  FFMA.FTZ R5, R188, UR32, -R14 ;  /* 0x00000020bc057c23 */ /* 0x020fe2000801080e */
[----:B------:R-:W-:Y:S01]  /*9cf0*/  SHF.R.U32.HI R6, RZ, 0x8, R6 ;  /* 0x00000008ff067819 */ /* 0x000fe20000011606 */
[C---:B------:R-:W-:Y:S01]  /*9d00*/  HMMA.16816.F32.BF16 R104, R8.reuse, R36, R104 ;  /* 0x000000240868723c */ /* 0x040fe20000041868 */
[----:B-1----:R-:W-:Y:S01]  /*9d10*/  PRMT R193, R131, 0x7054, R131 ;  /* 0x0000705483c17816 */ /* 0x002fe20000000083 */
[----:B------:R-:W-:Y:S01]  /*9d20*/  IMAD.MOV.U32 R190, RZ, RZ, R62 ;  /* 0x000000ffffbe7224 */ /* 0x000fe200078e003e */
[----:B------:R1:W-:Y:S01]  /*9d30*/  MUFU.EX2 R133, R2 ;  /* 0x0000000200857308 */ /* 0x0003e20000000800 */
[----:B------:R-:W-:Y:S01]  /*9d40*/  PRMT R22, R22, 0x5410, R6 ;  /* 0x0000541016167816 */ /* 0x000fe20000000006 */
[----:B------:R-:W-:Y:S01]  /*9d50*/  LDSM.16.MT88.4 R92, [R211+0xb800] ;  /* 0x00b80000d35c783b */ /* 0x000fe20000004200 */
[----:B------:R-:W-:Y:S01]  /*9d60*/  HMMA.16816.F32.BF16 R28, R8, R38, R108 ;  /* 0x00000026081c723c */ /* 0x000fe2000004186c */
[----:B------:R-:W-:-:S02]  /*9d70*/  MOV R188, R63 ;  /* 0x0000003f00bc7202 */ /* 0x000fc40000000f00 */
[----:B------:R-:W-:Y:S02]  /*9d80*/  LDSM.16.MT88.4 R108, [R214+0xb800] ;  /* 0x00b80000d66c783b */ /* 0x000fe40000004200 */
[----:B------:R-:W-:Y:S01]  /*9d90*/  MUFU.EX2 R25, R25 ;  /* 0x0000001900197308 */ /* 0x000fe20000000800 */
[----:B--2---:R-:W-:Y:S01]  /*9da0*/  FFMA.FTZ R0, R180, UR32, -R12 ;  /* 0x00000020b4007c23 */ /* 0x004fe2000801080c */
[----:B------:R-:W-:Y:S01]  /*9db0*/  HMMA.16816.F32.BF16 R120, R8, R48, R120 ;  /* 0x000000300878723c */ /* 0x000fe20000041878 */
[----:B------:R-:W-:-:S05]  /*9dc0*/  MOV R180, R78 ;  /* 0x0000004e00b47202 */ /* 0x000fca0000000f00 */
[----:B------:R2:W-:Y:S01]  /*9dd0*/  MUFU.EX2 R141, R0 ;  /* 0x00000000008d7308 */ /* 0x0005e20000000800 */
[----:B-1----:R-:W-:Y:S01]  /*9de0*/  LOP3.LUT R2, R4, 0xffff, RZ, 0xc0, !PT ;  /* 0x0000ffff04027812 */ /* 0x002fe200078ec0ff */
[----:B--2---:R-:W-:Y:S01]  /*9df0*/  FFMA.FTZ R0, R181, UR32, -R12 ;  /* 0x00000020b5007c23 */ /* 0x004fe2000801080c */
[----:B------:R-:W-:Y:S02]  /*9e00*/  SHF.R.U32.HI R12, RZ, 0x8, R7 ;  /* 0x00000008ff0c7819 */ /* 0x000fe40000011607 */
[----:B------:R-:W-:-:S03]  /*9e10*/  LOP3.LUT R7, R20, 0xff, RZ, 0xc0, !PT ;  /* 0x000000ff14077812 */ /* 0x000fc600078ec0ff */
[----:B------:R1:W2:Y:S01]  /*9e20*/  MUFU.EX2 R140, R0 ;  /* 0x00000000008c7308 */ /* 0x0002a20000000800 */
[----:B------:R-:W-:Y:S02]  /*9e30*/  MOV R181, R79 ;  /* 0x0000004f00b57202 */ /* 0x000fe40000000f00 */
[----:B------:R-:W-:Y:S02]  /*9e40*/  PRMT R23, R7, 0x5410, R23 ;  /* 0x0000541007177816 */ /* 0x000fe40000000017 */
[----:B------:R-:W-:Y:S02]  /*9e50*/  SHF.R.U32.HI R7, RZ, 0x18, R4 ;  /* 0x00000018ff077819 */ /* 0x000fe40000011604 */
[----:B-1----:R-:W-:Y:S01]  /*9e60*/  LOP3.LUT R0, R3, UR12, R132, 0x96, !PT ;  /* 0x0000000c03007c12 */ /* 0x002fe2000f8e9684 */
[----:B------:R-:W-:Y:S01]  /*9e70*/  FFMA.FTZ R3, R195, UR32, -R14 ;  /* 0x00000020c3037c23 */ /* 0x000fe2000801080e */
[----:B------:R-:W-:Y:S01]  /*9e80*/  FFMA.FTZ R14, R197, UR32, -R13 ;  /* 0x00000020c50e7c23 */ /* 0x000fe2000801080d */
[----:B------:R-:W-:Y:S01]  /*9e90*/  PRMT R13, R24, 0x5410, R12 ;  /* 0x00005410180d7816 */ /* 0x000fe2000000000c */
[----:B------:R1:W5:Y:S01]  /*9ea0*/  MUFU.EX2 R132, R5 ;  /* 0x0000000500847308 */ /* 0x0003620000000800 */
[----:B------:R-:W-:-:S02]  /*9eb0*/  LOP3.LUT R12, R4, 0xff, RZ, 0xc0, !PT ;  /* 0x000000ff040c7812 */ /* 0x000fc400078ec0ff */
[----:B------:R-:W-:Y:S02]  /*9ec0*/  LOP3.LUT R6, R0, 0xff, RZ, 0xc0, !PT ;  /* 0x000000ff00067812 */ /* 0x000fe400078ec0ff */
[----:B------:R-:W-:Y:S02]  /*9ed0*/  MOV R195, R61 ;  /* 0x0000003d00c37202 */ /* 0x000fe40000000f00 */
[----:B------:R-:W-:Y:S01]  /*9ee0*/  MOV R197, R44 ;  /* 0x0000002c00c57202 */ /* 0x000fe20000000f00 */
[----:B------:R4:W5:Y:S01]  /*9ef0*/  MUFU.EX2 R134, R3 ;  /* 0x0000000300867308 */ /* 0x0009620000000800 */
[----:B------:R-:W5:Y:S04]  /*9f00*/  LDSM.16.MT88.4 R44, [R214+0xa800] ;  /* 0x00a80000d62c783b */ /* 0x000f680000004200 */
[----:B------:R-:W5:Y:S03]  /*9f10*/  LDSM.16.MT88.4 R60, [R213+0xa800] ;  /* 0x00a80000d53c783b */ /* 0x000f660000004200 */
[----:B------:R3:W5:Y:S01]  /*9f20*/  MUFU.EX2 R24, R14 ;  /* 0x0000000e00187308 */ /* 0x0007620000000800 */
[----:B-1----:R-:W-:-:S02]  /*9f30*/  SHF.R.U32.HI R5, RZ, 0x8, R2 ;  /* 0x00000008ff057819 */ /* 0x002fc40000011602 */
[----:B----4-:R-:W-:Y:S02]  /*9f40*/  LOP3.LUT R3, R19, 0xff, RZ, 0xc0, !PT ;  /* 0x000000ff13037812 */ /* 0x010fe400078ec0ff */
[----:B------:R-:W-:Y:S02]  /*9f50*/  PRMT R19, R12, 0x5410, R5 ;  /* 0x000054100c137816 */ /* 0x000fe40000000005 */
[----:B------:R-:W-:Y:S02]  /*9f60*/  PRMT R21, R3, 0x5410, R21 ;  /* 0x0000541003157816 */ /* 0x000fe40000000015 */
[----:B------:R-:W-:Y:S02]  /*9f70*/  SHF.R.U32.HI R3, RZ, 0x10, R4 ;  /* 0x00000010ff037819 */ /* 0x000fe40000011604 */
[----:B------:R-:W-:Y:S02]  /*9f80*/  LOP3.LUT R4, R0, 0xffff, RZ, 0xc0, !PT ;  /* 0x0000ffff00047812 */ /* 0x000fe400078ec0ff */
[----:B------:R-:W-:-:S02]  /*9f90*/  LOP3.LUT R3, R3, 0xff, RZ, 0xc0, !PT ;  /* 0x000000ff03037812 */ /* 0x000fc400078ec0ff */
[----:B------:R-:W-:Y:S02]  /*9fa0*/  SHF.R.U32.HI R2, RZ, 0x8, R4 ;  /* 0x00000008ff027819 */ /* 0x000fe40000011604 */
[----:B---3--:R-:W-:Y:S02]  /*9fb0*/  PRMT R14, R3, 0x5410, R7 ;  /* 0x00005410030e7816 */ /* 0x008fe40000000007 */
[----:B------:R-:W-:Y:S02]  /*9fc0*/  PRMT R20, R6, 0x5410, R2 ;  /* 0x0000541006147816 */ /* 0x000fe40000000002 */
[--C-:B------:R-:W-:Y:S02]  /*9fd0*/  SHF.R.U32.HI R2, RZ, 0x10, R0.reuse ;  /* 0x00000010ff027819 */ /* 0x100fe40000011600 */
[----:B------:R-:W-:Y:S02]  /*9fe0*/  SHF.R.U32.HI R4, RZ, 0x18, R0 ;  /* 0x00000018ff047819 */ /* 0x000fe40000011600 */
[----:B------:R-:W-:-:S02]  /*9ff0*/  LOP3.LUT R3, R2, 0xff, RZ, 0xc0, !PT ;  /* 0x000000ff02037812 */ /* 0x000fc400078ec0ff */
[--C-:B------:R-:W-:Y:S02]  /*a000*/  HSET2.LE.AND R0, R13, R193.reuse, PT ;  /* 0x000000c10d007233 */ /* 0x100fe40003803000 */
[----:B------:R-:W-:Y:S02]  /*a010*/  F2FP.BF16.F32.PACK_AB R2, R183, R199 ;  /* 0x000000c7b702723e */ /* 0x000fe400000010ff */
[----:B------:R-:W-:Y:S02]  /*a020*/  PRMT R13, R3, 0x5410, R4 ;  /* 0x00005410030d7816 */ /* 0x000fe40000000004 */
[----:B------:R-:W-:Y:S02]  /*a030*/  LOP3.LUT R130, R0, R2, RZ, 0xc0, !PT ;  /* 0x0000000200827212 */ /* 0x000fe400078ec0ff */
[--C-:B------:R-:W-:Y:S02]  /*a040*/  HSET2.LE.AND R0, R19, R193.reuse, PT ;  /* 0x000000c113007233 */ /* 0x100fe40003803000 */
[--C-:B------:R-:W-:Y:S01]  /*a050*/  HSET2.LE.AND R2, R14, R193.reuse, PT ;  /* 0x000000c10e027233 */ /* 0x100fe20003803000 */
[----:B------:R-:W-:Y:S01]  /*a060*/  IMAD.MOV.U32 R14, RZ, RZ, R173 ;  /* 0x000000ffff0e7224 */ /* 0x000fe200078e00ad */
[----:B------:R-:W-:-:S02]  /*a070*/  HSET2.LE.AND R4, R23, R193, PT ;  /* 0x000000c117047233 */ /* 0x000fc40003803000 */
[----:B------:R-:W-:Y:S02]  /*a080*/  F2FP.BF16.F32.PACK_AB R12, R198, R192 ;  /* 0x000000c0c60c723e */ /* 0x000fe400000010ff */
[----:B------:R-:W-:Y:S02]  /*a090*/  F2FP.BF16.F32.PACK_AB R3, R143, R142 ;  /* 0x0000008e8f03723e */ /* 0x000fe400000010ff */
[----:B--2---:R-:W-:Y:S02]  /*a0a0*/  F2FP.BF16.F32.PACK_AB R5, R140, R141 ;  /* 0x0000008d8c05723e */ /* 0x004fe400000010ff */
[----:B------:R-:W-:Y:S02]  /*a0b0*/  LOP3.LUT R128, R0, R12, RZ, 0xc0, !PT ;  /* 0x0000000c00807212 */ /* 0x000fe400078ec0ff */
[----:B------:R-:W-:Y:S02]  /*a0c0*/  LOP3.LUT R129, R2, R3, RZ, 0xc0, !PT ;  /* 0x0000000302817212 */ /* 0x000fe400078ec0ff */
[----:B------:R-:W-:-:S02]  /*a0d0*/  HSET2.LE.AND R6, R22, R193, PT ;  /* 0x000000c116067233 */ /* 0x000fc40003803000 */
[----:B------:R-:W-:Y:S02]  /*a0e0*/  LOP3.LUT R131, R4, R5, RZ, 0xc0, !PT ;  /* 0x0000000504837212 */ /* 0x000fe400078ec0ff */
[--C-:B------:R-:W-:Y:S02]  /*a0f0*/  HSET2.LE.AND R0, R21, R193.reuse, PT ;  /* 0x000000c115007233 */ /* 0x100fe40003803000 */
[--C-:B------:R-:W-:Y:S02]  /*a100*/  HSET2.LE.AND R3, R20, R193.reuse, PT ;  /* 0x000000c114037233 */ /* 0x100fe40003803000 */
[----:B------:R-:W-:Y:S01]  /*a110*/  HSET2.LE.AND R5, R13, R193, PT ;  /* 0x000000c10d057233 */ /* 0x000fe20003803000 */
[----:B------:R-:W-:Y:S01]  /*a120*/  HMMA.16816.F32.BF16 R20, R8, R50, R124 ;  /* 0x000000320814723c */ /* 0x000fe2000004187c */
[----:B------:R-:W-:Y:S01]  /*a130*/  MOV R193, R76 ;  /* 0x0000004c00c17202 */ /* 0x000fe20000000f00 */
[----:B------:R-:W-:Y:S01]  /*a140*/  LDSM.16.MT88.4 R124, [R213+0xb800] ;  /* 0x00b80000d57c783b */ /* 0x000fe20000004200 */
[----:B------:R-:W-:-:S02]  /*a150*/  MOV R19, R172 ;  /* 0x000000ac00137202 */ /* 0x000fc40000000f00 */
[----:B------:R-:W-:Y:S01]  /*a160*/  MOV R13, R174 ;  /* 0x000000ae000d7202 */ /* 0x000fe20000000f00 */
[----:B------:R-:W-:Y:S01]  /*a170*/  LDSM.16.MT88.4 R76, [R209+0xb800] ;  /* 0x00b80000d14c783b */ /* 0x000fe20000004200 */
[----:B------:R-:W-:Y:S01]  /*a180*/  MOV R11, R175 ;  /* 0x000000af000b7202 */ /* 0x000fe20000000f00 */
[C---:B------:R-:W-:Y:S01]  /*a190*/  HMMA.16816.F32.BF16 R148, R128.reuse, R156, R148 ;  /* 0x0000009c8094723c */ /* 0x040fe20000041894 */
[----:B-----5:R-:W-:Y:S01]  /*a1a0*/  F2FP.BF16.F32.PACK_AB R7, R132, R133 ;  /* 0x000000858407723e */ /* 0x020fe200000010ff */
[----:B------:R-:W1:Y:S01]  /*a1b0*/  LDSM.16.MT88.4 R172, [R211+0xa800] ;  /* 0x00a80000d3ac783b */ /* 0x000e620000004200 */
[----:B------:R-:W-:Y:S01]  /*a1c0*/  F2FP.BF16.F32.PACK_AB R4, R134, R135 ;  /* 0x000000878604723e */ /* 0x000fe200000010ff */
[----:B------:R-:W-:Y:S01]  /*a1d0*/  FFMA.FTZ R8, R13, R18, R11 ;  /* 0x000000120d087223 */ /* 0x000fe2000001000b */
[----:B------:R-:W-:Y:S01]  /*a1e0*/  F2FP.BF16.F32.PACK_AB R2, R27, R26 ;  /* 0x0000001a1b02723e */ /* 0x000fe200000010ff */
[----:B------:R-:W-:Y:S01]  /*a1f0*/  HMMA.16816.F32.BF16 R152, R128, R158, R152 ;  /* 0x0000009e8098723c */ /* 0x000fe20000041898 */
[----:B------:R-:W-:Y:S01]  /*a200*/  F2FP.BF16.F32.PACK_AB R12, R25, R24 ;  /* 0x00000018190c723e */ /* 0x000fe200000010ff */
[----:B------:R-:W-:Y:S01]  /*a210*/  FADD.FTZ R10, R197, R8 ;  /* 0x00000008c50a7221 */ /* 0x000fe20000010000 */
[----:B------:R-:W-:-:S02]  /*a220*/  LOP3.LUT R6, R6, R7, RZ, 0xc0, !PT ;  /* 0x0000000706067212 */ /* 0x000fc400078ec0ff */
[----:B------:R-:W-:Y:S01]  /*a230*/  LOP3.LUT R4, R3, R4, RZ, 0xc0, !PT ;  /* 0x0000000403047212 */ /* 0x000fe200078ec0ff */
[----:B------:R-:W-:Y:S01]  /*a240*/  FFMA.FTZ R3, R19, R17, R14 ;  /* 0x0000001113037223 */ /* 0x000fe2000001000e */
[----:B------:R-:W-:Y:S01]  /*a250*/  LOP3.LUT R7, R0, R2, RZ, 0xc0, !PT ;  /* 0x0000000200077212 */ /* 0x000fe200078ec0ff */
[----:B------:R-:W-:Y:S01]  /*a260*/  FFMA.FTZ R0, R194, R16, R191 ;  /* 0x00000010c2007223 */ /* 0x000fe200000100bf */
[----:B------:R-:W-:Y:S01]  /*a270*/  LOP3.LUT R5, R5, R12, RZ, 0xc0, !PT ;  /* 0x0000000c05057212 */ /* 0x000fe200078ec0ff */
[----:B------:R-:W-:Y:S01]  /*a280*/  FFMA.FTZ R2, R196, R15, R251 ;  /* 0x0000000fc4027223 */ /* 0x000fe200000100fb */
        /* <DEDUP_REMOVED lines=9> */
[----:B------:R-:W-:Y:S01]  /*a320*/  FADD.FTZ R3, R182, R3 ;  /* 0x00000003b6037221 */ /* 0x000fe20000010000 */
[----:B------:R-:W-:-:S03]  /*a330*/  FADD.FTZ R2, R193, R2 ;  /* 0x00000002c1027221 */ /* 0x000fc60000010000 */
[----:B------:R-:W-:Y:S01]  /*a340*/  FADD.FTZ R3, R142, R3 ;  /* 0x000000038e037221 */ /* 0x000fe20000010000 */
[C---:B------:R-:W-:Y:S01]  /*a350*/  HMMA.16816.F32.BF16 R52, R128.reuse, R60, R52 ;  /* 0x0000003c8034723c */ /* 0x040fe20000041834 */
[----:B------:R-:W-:Y:S01]  /*a360*/  FADD.FTZ R2, R135, R2 ;  /* 0x0000000287027221 */ /* 0x000fe20000010000 */
[----:B------:R-:W-:Y:S01]  /*a370*/  MOV R135, R238 ;  /* 0x000000ee00877202 */ /* 0x000fe20000000f00 */
[----:B------:R-:W-:Y:S02]  /*a380*/  FADD.FTZ R3, R143, R3 ;  /* 0x000000038f037221 */ /* 0x000fe40000010000 */
[----:B------:R-:W-:Y:S01]  /*a390*/  FADD.FTZ R2, R134, R2 ;  /* 0x0000000286027221 */ /* 0x000fe20000010000 */
[----:B------:R-:W-:Y:S01]  /*a3a0*/  HMMA.16816.F32.BF16 R64, R128, R62, R64 ;  /* 0x0000003e8040723c */ /* 0x000fe20000041840 */
[----:B------:R-:W-:Y:S01]  /*a3b0*/  FADD.FTZ R3, R141, R3 ;  /* 0x000000038d037221 */ /* 0x000fe20000010000 */
[----:B------:R-:W-:Y:S01]  /*a3c0*/  MOV R134, R237 ;  /* 0x000000ed00867202 */ /* 0x000fe20000000f00 */
[----:B------:R-:W-:-:S03]  /*a3d0*/  FADD.FTZ R2, R133, R2 ;  /* 0x0000000285027221 */ /* 0x000fc60000010000 */
[C---:B-1----:R-:W-:Y:S06]  /*a3e0*/  HMMA.16816.F32.BF16 R160, R128.reuse, R172, R160 ;  /* 0x000000ac80a0723c */ /* 0x042fec00000418a0 */
        /* <DEDUP_REMOVED lines=22> */
[C---:B------:R-:W-:Y:S06]  /*a550*/  HMMA.16816.F32.BF16 R60, R4.reuse, R62, R176 ;  /* 0x0000003e043c723c */ /* 0x040fec00000418b0 */
[C---:B------:R-:W-:Y:S06]  /*a560*/  HMMA.16816.F32.BF16 R76, R4.reuse, R78, R136 ;  /* 0x0000004e044c723c */ /* 0x040fec0000041888 */
[----:B------:R-:W-:Y:S01]  /*a570*/  HMMA.16816.F32.BF16 R92, R4, R94, R32 ;  /* 0x0000005e045c723c */ /* 0x000fe20000041820 */
[----:B------:R-:W-:-:S02]  /*a580*/  MOV R136, R239 ;  /* 0x000000ef00887202 */ /* 0x000fc40000000f00 */
[----:B------:R-:W-:-:S03]  /*a590*/  MOV R137, R236 ;  /* 0x000000ec00897202 */ /* 0x000fc60000000f00 */
[C---:B------:R-:W-:Y:S06]  /*a5a0*/  HMMA.16816.F32.BF16 R108, R4.reuse, R110, R28 ;  /* 0x0000006e046c723c */ /* 0x040fec000004181c */
[----:B------:R-:W-:Y:S07]  /*a5b0*/  HMMA.16816.F32.BF16 R124, R4, R126, R20 ;  /* 0x0000007e047c723c */ /* 0x000fee0000041814 */
[----:B------:R-:W-:Y:S01]  /*a5c0*/  FADD.FTZ R4, R180, R0 ;  /* 0x00000000b4047221 */ /* 0x000fe20000010000 */
[----:B------:R-:W-:-:S03]  /*a5d0*/  FADD.FTZ R0, R248, R8 ;  /* 0x00000008f8007221 */ /* 0x000fc60000010000 */
[----:B------:R-:W-:Y:S01]  /*a5e0*/  FADD.FTZ R4, R192, R4 ;  /* 0x00000004c0047221 */ /* 0x000fe20000010000 */
[----:B------:R-:W-:-:S03]  /*a5f0*/  FADD.FTZ R0, R24, R0 ;  /* 0x0000000018007221 */ /* 0x000fc60000010000 */
[----:B------:R-:W-:Y:S01]  /*a600*/  FADD.FTZ R4, R198, R4 ;  /* 0x00000004c6047221 */ /* 0x000fe20000010000 */
[----:B------:R-:W-:-:S03]  /*a610*/  FADD.FTZ R0, R25, R0 ;  /* 0x0000000019007221 */ /* 0x000fc60000010000 */
[----:B------:R-:W-:Y:S01]  /*a620*/  FADD.FTZ R4, R199, R4 ;  /* 0x00000004c7047221 */ /* 0x000fe20000010000 */
[----:B------:R-:W-:-:S03]  /*a630*/  FADD.FTZ R0, R26, R0 ;  /* 0x000000001a007221 */ /* 0x000fc60000010000 */
[----:B------:R-:W-:Y:S01]  /*a640*/  FADD.FTZ R244, R183, R4 ;  /* 0x00000004b7f47221 */ /* 0x000fe20000010000 */
[----:B------:R-:W-:-:S04]  /*a650*/  FADD.FTZ R247, R27, R0 ;  /* 0x000000001bf77221 */ /* 0x000fc80000010000 */
[----:B------:R1:W-:Y:S04]  /*a660*/  STL [R1+0x18], R244 ;  /* 0x000018f401007387 */ /* 0x0003e80000100800 */
[----:B------:R1:W-:Y:S04]  /*a670*/  STL [R1+0x1c], R245 ;  /* 0x00001cf501007387 */ /* 0x0003e80000100800 */
[----:B------:R1:W-:Y:S04]  /*a680*/  STL [R1+0x20], R246 ;  /* 0x000020f601007387 */ /* 0x0003e80000100800 */
[----:B------:R1:W-:Y:S01]  /*a690*/  STL [R1+0x24], R247 ;  /* 0x000024f701007387 */ /* 0x0003e20000100800 */
[----:B------:R-:W-:Y:S05]  /*a6a0*/  @!P0 BRA `(.L_x_1794) ;  /* 0x000000ac00a08947 */ /* 0x000fea0003800000 */
[----:B------:R-:W2:Y:S04]  /*a6b0*/  LDL.64 R188, [R1+0x70] ;  /* 0x0000700001bc7983 */ /* 0x000ea80000100a00 */
[----:B------:R-:W3:Y:S01]  /*a6c0*/  LDL.64 R180, [R1+0x68] ;  /* 0x0000680001b47983 */ /* 0x000ee20000100a00 */
[----:B------:R-:W-:Y:S01]  /*a6d0*/  UIADD3 UR33, UR18, -0x3, URZ ;  /* 0xfffffffd12217890 */ /* 0x000fe2000fffe03f */
[----:B------:R-:W4:Y:S01]  /*a6e0*/  @!P3 LDC.64 R10, c[0x0][0x220] ;  /* 0x00008800ff0abb82 */ /* 0x000f220000000a00 */
[----:B------:R-:W-:-:S04]  /*a6f0*/  DEPBAR.LE SB0, 0x0 ;  /* 0x000080000000791a */ /* 0x000fc80000000000 */
[----:B------:R-:W-:-:S03]  /*a700*/  USHF.R.S32.HI UR4, URZ, 0x1f, UR33 ;  /* 0x0000001f3f047899 */ /* 0x000fc60008011421 */
[----:B------:R-:W-:Y:S01]  /*a710*/  BAR.SYNC.DEFER_BLOCKING 0x0 ;  /* 0x0000000000007b1d */ /* 0x000fe20000010000 */
[----:B------:R-:W-:Y:S02]  /*a720*/  UIMAD.WIDE.U32 UR34, UR33, UR6, URZ ;  /* 0x00000006212272a5 */ /* 0x000fe4000f8e003f */
[----:B------:R-:W-:Y:S02]  /*a730*/  UIMAD UR4, UR4, UR6, URZ ;  /* 0x00000006040472a4 */ /* 0x000fe4000f8e023f */
[----:B------:R-:W-:-:S03]  /*a740*/  UISETP.GT.AND UP0, UPT, UR33, UR15, UPT ;  /* 0x0000000f2100728c */ /* 0x000fc6000bf04270 */
[----:B------:R-:W5:Y:S01]  /*a750*/  @!P2 LDC.64 R6, c[0x0][0x220] ;  /* 0x00008800ff06ab82 */ /* 0x000f620000000a00 */
[----:B------:R-:W-:Y:S01]  /*a760*/  UIMAD UR4, UR33, UR7, UR4 ;  /* 0x00000007210472a4 */ /* 0x000fe2000f8e0204 */
[----:B------:R-:W-:Y:S02]  /*a770*/  IMAD.U32 R0, RZ, RZ, UR34 ;  /* 0x00000022ff007e24 */ /* 0x000fe4000f8e00ff */
[----:B------:R-:W-:Y:S01]  /*a780*/  IMAD.U32 R4, RZ, RZ, UR34 ;  /* 0x00000022ff047e24 */ /* 0x000fe2000f8e00ff */
[----:B------:R-:W-:-:S03]  /*a790*/  UIADD3 UR4, UR35, UR4, URZ ;  /* 0x0000000423047290 */ /* 0x000fc6000fffe03f */
[----:B------:R-:W1:Y:S03]  /*a7a0*/  @!P3 LDC.64 R8, c[0x0][0x220] ;  /* 0x00008800ff08bb82 */ /* 0x000e660000000a00 */
[----:B------:R-:W-:-:S05]  /*a7b0*/  IMAD.U32 R3, RZ, RZ, UR4 ;  /* 0x00000004ff037e24 */ /* 0x000fca000f8e00ff */
[----:B------:R-:W1:Y:S01]  /*a7c0*/  @!P2 LDC.64 R12, c[0x0][0x220] ;  /* 0x00008800ff0cab82 */ /* 0x000e620000000a00 */
[----:B------:R-:W-:Y:S01]  /*a7d0*/  @P3 STS.128 [R223+0xa000], RZ ;  /* 0x00a000ffdf003388 */ /* 0x000fe20000000c00 */
[----:B--2---:R-:W-:-:S04]  /*a7e0*/  LEA R0, P1, R0, R188, 0x5 ;  /* 0x000000bc00007211 */ /* 0x004fc800078228ff */
[----:B------:R-:W-:Y:S02]  /*a7f0*/  IADD3 R2, P0, R0, UR25, RZ ;  /* 0x0000001900027c10 */ /* 0x000fe4000ff1e0ff */
[----:B---3--:R-:W-:Y:S02]  /*a800*/  LEA.HI.X R3, R4, R181, R3, 0x5, P1 ;  /* 0x000000b504037211 */ /* 0x008fe400008f2c03 */
[C---:B----4-:R-:W-:Y:S02]  /*a810*/  @!P3 LEA R10, P5, R0.reuse, R10, 0x1 ;  /* 0x0000000a000ab211 */ /* 0x050fe400078a08ff */
[----:B-----5:R-:W-:Y:S02]  /*a820*/  @!P2 LEA R6, P1, R0, R6, 0x1 ;  /* 0x000000060006a211 */ /* 0x020fe400078208ff */
[----:B-1----:R-:W-:Y:S02]  /*a830*/  @!P3 LEA R8, P4, R2, R8, 0x1 ;  /* 0x000000080208b211 */ /* 0x002fe400078808ff */
        /* <DEDUP_REMOVED lines=45> */
[----:B------:R-:W2:Y:S04]  /*ab10*/  LDSM.16.M88.4 R20, [R216+0x8800] ;  /* 0x00880000d814783b */ /* 0x000ea80000000200 */
[----:B------:R-:W4:Y:S01]  /*ab20*/  LDSM.16.M88.4 R8, [R218] ;  /* 0x00000000da08783b */ /* 0x000f220000000200 */
[C---:B------:R-:W-:Y:S06]  /*ab30*/  HMMA.16816.F32.BF16 R196, R12.reuse, R28, R180 ;  /* 0x0000001c0cc4723c */ /* 0x040fec00000418b4 */
[C---:B------:R-:W-:Y:S06]  /*ab40*/  HMMA.16816.F32.BF16 R180, R12.reuse, R32, R140 ;  /* 0x000000200cb4723c */ /* 0x040fec000004188c */
[C---:B------:R-:W-:Y:S06]  /*ab50*/  HMMA.16816.F32.BF16 R176, R12.reuse, R30, R176 ;  /* 0x0000001e0cb0723c */ /* 0x040fec00000418b0 */
[----:B------:R-:W-:Y:S06]  /*ab60*/  HMMA.16816.F32.BF16 R136, R12, R34, R136 ;  /* 0x000000220c88723c */ /* 0x000fec0000041888 */
[C---:B---3--:R-:W-:Y:S06]  /*ab70*/  HMMA.16816.F32.BF16 R140, R16.reuse, R28, R188 ;  /* 0x0000001c108c723c */ /* 0x048fec00000418bc */
[C---:B------:R-:W-:Y:S06]  /*ab80*/  HMMA.16816.F32.BF16 R28, R16.reuse, R30, R192 ;  /* 0x0000001e101c723c */ /* 0x040fec00000418c0 */
[C---:B------:R-:W-:Y:S01]  /*ab90*/  HMMA.16816.F32.BF16 R188, R16.reuse, R32, R24 ;  /* 0x0000002010bc723c */ /* 0x040fe20000041818 */
[----:B------:R-:W-:Y:S05]  /*aba0*/  LDSM.16.M88.4 R24, [R215+0x800] ;  /* 0x00080000d718783b */ /* 0x000fea0000000200 */
[----:B------:R-:W-:Y:S01]  /*abb0*/  HMMA.16816.F32.BF16 R12, R16, R34, R184 ;  /* 0x00000022100c723c */ /* 0x000fe200000418b8 */
[----:B------:R-:W-:Y:S04]  /*abc0*/  LDSM.16.M88.4 R16, [R217+0x2000] ;  /* 0x00200000d910783b */ /* 0x000fe80000000200 */
[----:B------:R-:W3:Y:S01]  /*abd0*/  LDSM.16.M88.4 R32, [R215] ;  /* 0x00000000d720783b */ /* 0x000ee20000000200 */
[C---:B-1----:R-:W-:Y:S06]  /*abe0*/  HMMA.16816.F32.BF16 R184, R4.reuse, R132, R196 ;  /* 0x0000008404b8723c */ /* 0x042fec00000418c4 */
[C---:B--2---:R-:W-:Y:S06]  /*abf0*/  HMMA.16816.F32.BF16 R196, R4.reuse, R20, R180 ;  /* 0x0000001404c4723c */ /* 0x044fec00000418b4 */
[C---:B------:R-:W-:Y:S06]  /*ac00*/  HMMA.16816.F32.BF16 R192, R4.reuse, R134, R176 ;  /* 0x0000008604c0723c */ /* 0x040fec00000418b0 */
[----:B------:R-:W-:Y:S01]  /*ac10*/  HMMA.16816.F32.BF16 R180, R4, R22, R136 ;  /* 0x0000001604b4723c */ /* 0x000fe20000041888 */
[----:B------:R-:W1:Y:S05]  /*ac20*/  LDSM.16.M88.4 R4, [R217] ;  /* 0x00000000d904783b */ /* 0x000e6a0000000200 */
[C---:B----4-:R-:W-:Y:S06]  /*ac30*/  HMMA.16816.F32.BF16 R176, R8.reuse, R132, R140 ;  /* 0x0000008408b0723c */ /* 0x050fec000004188c */
[C---:B------:R-:W-:Y:S01]  /*ac40*/  HMMA.16816.F32.BF16 R136, R8.reuse, R134, R28 ;  /* 0x000000860888723c */ /* 0x040fe2000004181c */
[----:B------:R-:W-:Y:S05]  /*ac50*/  LDSM.16.M88.4 R28, [R208+0x9800] ;  /* 0x00980000d01c783b */ /* 0x000fea0000000200 */
[C---:B------:R-:W-:Y:S06]  /*ac60*/  HMMA.16816.F32.BF16 R140, R8.reuse, R20, R188 ;  /* 0x00000014088c723c */ /* 0x040fec00000418bc */
[----:B------:R-:W-:Y:S01]  /*ac70*/  HMMA.16816.F32.BF16 R132, R8, R22, R12 ;  /* 0x000000160884723c */ /* 0x000fe2000004180c */
[----:B------:R-:W-:Y:S04]  /*ac80*/  LDSM.16.M88.4 R8, [R210+0x6000] ;  /* 0x00600000d208783b */ /* 0x000fe80000000200 */
[----:B------:R-:W2:Y:S01]  /*ac90*/  LDSM.16.M88.4 R20, [R208+0x9000] ;  /* 0x00900000d014783b */ /* 0x000ea20000000200 */
[C---:B---3--:R-:W-:Y:S03]  /*aca0*/  HMMA.16816.F32.BF16 R184, R16.reuse, R32, R184 ;  /* 0x0000002010b8723c */ /* 0x048fe600000418b8 */
[----:B------:R-:W3:Y:S03]  /*acb0*/  LDSM.16.M88.4 R12, [R210+0x4000] ;  /* 0x00400000d20c783b */ /* 0x000ee60000000200 */
[C---:B------:R-:W-:Y:S06]  /*acc0*/  HMMA.16816.F32.BF16 R192, R16.reuse, R34, R192 ;  /* 0x0000002210c0723c */ /* 0x040fec00000418c0 */
[C---:B------:R-:W-:Y:S06]  /*acd0*/  HMMA.16816.F32.BF16 R188, R16.reuse, R24, R196 ;  /* 0x0000001810bc723c */ /* 0x040fec00000418c4 */
[----:B------:R-:W-:Y:S06]  /*ace0*/  HMMA.16816.F32.BF16 R180, R16, R26, R180 ;  /* 0x0000001a10b4723c */ /* 0x000fec00000418b4 */
[C---:B-1----:R-:W-:Y:S06]  /*acf0*/  HMMA.16816.F32.BF16 R176, R4.reuse, R32, R176 ;  /* 0x0000002004b0723c */ /* 0x042fec00000418b0 */
[C---:B------:R-:W-:Y:S06]  /*ad00*/  HMMA.16816.F32.BF16 R136, R4.reuse, R34, R136 ;  /* 0x000000220488723c */ /* 0x040fec0000041888 */
[C---:B------:R-:W-:Y:S06]  /*ad10*/  HMMA.16816.F32.BF16 R32, R4.reuse, R24, R140 ;  /* 0x000000180420723c */ /* 0x040fec000004188c */
[----:B------:R-:W-:Y:S01]  /*ad20*/  HMMA.16816.F32.BF16 R16, R4, R26, R132 ;  /* 0x0000001a0410723c */ /* 0x000fe20000041884 */
[----:B------:R-:W-:Y:S04]  /*ad30*/  LDSM.16.M88.4 R4, [R212+0x6000] ;  /* 0x00600000d404783b */ /* 0x000fe80000000200 */
[----:B------:R-:W1:Y:S01]  /*ad40*/  LDSM.16.M88.4 R132, [R221] ;  /* 0x00000000dd84783b */ /* 0x000e620000000200 */
[C---:B--2---:R-:W-:Y:S03]  /*ad50*/  HMMA.16816.F32.BF16 R140, R8.reuse, R20, R184 ;  /* 0x00000014088c723c */ /* 0x044fe600000418b8 */
[----:B------:R-:W2:Y:S03]  /*ad60*/  LDSM.16.M88.4 R24, [R220] ;  /* 0x00000000dc18783b */ /* 0x000ea60000000200 */
[C---:B------:R-:W-:Y:S06]  /*ad70*/  HMMA.16816.F32.BF16 R192, R8.reuse, R22, R192 ;  /* 0x0000001608c0723c */ /* 0x040fec00000418c0 */
[C---:B------:R-:W-:Y:S06]  /*ad80*/  HMMA.16816.F32.BF16 R188, R8.reuse, R28, R188 ;  /* 0x0000001c08bc723c */ /* 0x040fec00000418bc */
[----:B------:R-:W-:Y:S01]  /*ad90*/  HMMA.16816.F32.BF16 R180, R8, R30, R180 ;  /* 0x0000001e08b4723c */ /* 0x000fe200000418b4 */
[----:B------:R-:W4:Y:S05]  /*ada0*/  LDSM.16.M88.4 R8, [R212+0x4000] ;  /* 0x00400000d408783b */ /* 0x000f2a0000000200 */
[C---:B---3--:R-:W-:Y:S06]  /*adb0*/  HMMA.16816.F32.BF16 R184, R12.reuse, R20, R176 ;  /* 0x000000140cb8723c */ /* 0x048fec00000418b0 */
[C---:B------:R-:W-:Y:S06]  /*adc0*/  HMMA.16816.F32.BF16 R176, R12.reuse, R22, R136 ;  /* 0x000000160cb0723c */ /* 0x040fec0000041888 */
[C---:B------:R-:W-:Y:S01]  /*add0*/  HMMA.16816.F32.BF16 R136, R12.reuse, R28, R32 ;  /* 0x0000001c0c88723c */ /* 0x040fe20000041820 */
[----:B------:R-:W-:Y:S05]  /*ade0*/  LDSM.16.M88.4 R32, [R216+0x9000] ;  /* 0x00900000d820783b */ /* 0x000fea0000000200 */
[----:B------:R-:W-:Y:S01]  /*adf0*/  HMMA.16816.F32.BF16 R20, R12, R30, R16 ;  /* 0x0000001e0c14723c */ /* 0x000fe20000041810 */
[----:B------:R-:W3:Y:S04]  /*ae00*/  LDSM.16.M88.4 R16, [R218+0x6000] ;  /* 0x00600000da10783b */ /* 0x000ee80000000200 */
[----:B------:R-:W5:Y:S01]  /*ae10*/  LDSM.16.M88.4 R28, [R216+0x9800] ;  /* 0x00980000d81c783b */ /* 0x000f620000000200 */
[C---:B-1----:R-:W-:Y:S03]  /*ae20*/  HMMA.16816.F32.BF16 R140, R4.reuse, R132, R140 ;  /* 0x00000084048c723c */ /* 0x042fe6000004188c */
[----:B------:R-:W1:Y:S03]  /*ae30*/  LDSM.16.M88.4 R12, [R218+0x4000] ;  /* 0x00400000da0c783b */ /* 0x000e660000000200 */
[C---:B------:R-:W-:Y:S06]  /*ae40*/  HMMA.16816.F32.BF16 R232, R4.reuse, R134, R192 ;  /* 0x0000008604e8723c */ /* 0x040fec00000418c0 */
[C---:B--2---:R-:W-:Y:S06]  /*ae50*/  HMMA.16816.F32.BF16 R204, R4.reuse, R24, R188 ;  /* 0x0000001804cc723c */ /* 0x044fec00000418bc */
[----:B------:R-:W-:Y:S01]  /*ae60*/  HMMA.16816.F32.BF16 R200, R4, R26, R180 ;  /* 0x0000001a04c8723c */ /* 0x000fe200000418b4 */
[----:B------:R-:W-:Y:S05]  /*ae70*/  LDSM.16.M88.4 R4, [R217+0x6000] ;  /* 0x00600000d904783b */ /* 0x000fea0000000200 */
[C---:B----4-:R-:W-:Y:S06]  /*ae80*/  HMMA.16816.F32.BF16 R196, R8.reuse, R132, R184 ;  /* 0x0000008408c4723c */ /* 0x050fec00000418b8 */
[C---:B------:R-:W-:Y:S06]  /*ae90*/  HMMA.16816.F32.BF16 R192, R8.reuse, R134, R176 ;  /* 0x0000008608c0723c */ /* 0x040fec00000418b0 */
[C---:B------:R-:W-:Y:S06]  /*aea0*/  HMMA.16816.F32.BF16 R188, R8.reuse, R24, R136 ;  /* 0x0000001808bc723c */ /* 0x040fec0000041888 */
[----:B------:R-:W-:Y:S01]  /*aeb0*/  HMMA.16816.F32.BF16 R184, R8, R26, R20 ;  /* 0x0000001a08b8723c */ /* 0x000fe20000041814 */
[----:B------:R-:W2:Y:S04]  /*aec0*/  LDSM.16.M88.4 R20, [R215+0x1800] ;  /* 0x00180000d714783b */ /* 0x000ea80000000200 */
[----:B------:R-:W4:Y:S01]  /*aed0*/  LDSM.16.M88.4 R24, [R215+0x1000] ;  /* 0x00100000d718783b */ /* 0x000f220000000200 */
[----:B---3--:R-:W-:Y:S03]  /*aee0*/  HMMA.16816.F32.BF16 R180, R16, R32, R140 ;  /* 0x0000002010b4723c */ /* 0x008fe6000004188c */
[----:B------:R-:W3:Y:S01]  /*aef0*/  LDSM.16.M88.4 R8, [R217+0x4000] ;  /* 0x00400000d908783b */ /* 0x000ee20000000200 */
[----:B------:R-:W-:-:S04]  /*af00*/  DEPBAR.LE SB0, 0x0 ;  /* 0x000080000000791a */ /* 0x000fc80000000000 */
[C---:B------:R-:W-:Y:S06]  /*af10*/  HMMA.16816.F32.BF16 R176, R16.reuse, R34, R232 ;  /* 0x0000002210b0723c */ /* 0x040fec00000418e8 */
[C---:B-----5:R-:W-:Y:S06]  /*af20*/  HMMA.16816.F32.BF16 R140, R16.reuse, R28, R204 ;  /* 0x0000001c108c723c */ /* 0x060fec00000418cc */
[----:B------:R-:W-:Y:S06]  /*af30*/  HMMA.16816.F32.BF16 R136, R16, R30, R200 ;  /* 0x0000001e1088723c */ /* 0x000fec00000418c8 */
[C---:B-1----:R-:W-:Y:S06]  /*af40*/  HMMA.16816.F32.BF16 R132, R12.reuse, R32, R196 ;  /* 0x000000200c84723c */ /* 0x042fec00000418c4 */
[C---:B------:R-:W-:Y:S06]  /*af50*/  HMMA.16816.F32.BF16 R32, R12.reuse, R34, R192 ;  /* 0x000000220c20723c */ /* 0x040fec00000418c0 */
[C---:B------:R-:W-:Y:S06]  /*af60*/  HMMA.16816.F32.BF16 R16, R12.reuse, R28, R188 ;  /* 0x0000001c0c10723c */ /* 0x040fec00000418bc */
[----:B------:R-:W-:Y:S06]  /*af70*/  HMMA.16816.F32.BF16 R12, R12, R30, R184 ;  /* 0x0000001e0c0c723c */ /* 0x000fec00000418b8 */
[C---:B--2---:R-:W-:Y:S06]  /*af80*/  HMMA.16816.F32.BF16 R184, R4.reuse, R22, R136 ;  /* 0x0000001604b8723c */ /* 0x044fec0000041888 */
[C---:B----4-:R-:W-:Y:S06]  /*af90*/  HMMA.16816.F32.BF16 R180, R4.reuse, R24, R180 ;  /* 0x0000001804b4723c */ /* 0x050fec00000418b4 */
[C---:B------:R-:W-:Y:S06]  /*afa0*/  HMMA.16816.F32.BF16 R176, R4.reuse, R26, R176 ;  /* 0x0000001a04b0723c */ /* 0x040fec00000418b0 */
[----:B------:R-:W-:Y:S06]  /*afb0*/  HMMA.16816.F32.BF16 R140, R4, R20, R140 ;  /* 0x00000014048c723c */ /* 0x000fec000004188c */
[C---:B---3--:R-:W-:Y:S06]  /*afc0*/  HMMA.16816.F32.BF16 R132, R8.reuse, R24, R132 ;  /* 0x000000180884723c */ /* 0x048fec0000041884 */
[C---:B------:R-:W-:Y:S06]  /*afd0*/  HMMA.16816.F32.BF16 R32, R8.reuse, R26, R32 ;  /* 0x0000001a0820723c */ /* 0x040fec0000041820 */
        /* <DEDUP_REMOVED lines=54> */
.L_x_1800:
[----:B------:R-:W-:Y:S05]  /*b340*/  BSYNC B0 ;  /* 0x0000000000007941 */ /* 0x000fea0003800000 */
.L_x_1799:
[----:B------:R-:W0:Y:S02]  /*b350*/  LDGDEPBAR ;  /* 0x00000000000079af */ /* 0x000e240000000000 */
.L_x_1798:
[----:B-1----:R-:W3:Y:S01]  /*b360*/  LDL R9, [R1+0x78] ;  /* 0x0000780001097983 */ /* 0x002ee20000100800 */
[----:B------:R-:W-:-:S03]  /*b370*/  IMAD.U32 R0, RZ, RZ, UR33 ;  /* 0x00000021ff007e24 */ /* 0x000fc6000f8e00ff */
[----:B------:R-:W4:Y:S01]  /*b380*/  LDL R15, [R1+0x4c] ;  /* 0x00004c00010f7983 */ /* 0x000f220000100800 */
[----:B------:R-:W1:Y:S01]  /*b390*/  S2R R2, SR_TID.X ;  /* 0x0000000000027919 */ /* 0x000e620000002100 */
[----:B------:R-:W-:Y:S02]  /*b3a0*/  IMAD.U32 R8, RZ, RZ, UR27 ;  /* 0x0000001bff087e24 */ /* 0x000fe4000f8e00ff */
[----:B------:R-:W-:Y:S01]  /*b3b0*/  VIADD R10, R252, 0x4 ;  /* 0x00000004fc0a7836 */ /* 0x000fe20000000000 */
[----:B------:R-:W-:Y:S01]  /*b3c0*/  UIADD3 UR4, UR26, -0x61c88647, URZ ;  /* 0x9e3779b91a047890 */ /* 0x000fe2000fffe03f */
[----:B------:R-:W5:Y:S01]  /*b3d0*/  LDC.U8 R188, c[0x0][0x388] ;  /* 0x0000e200ffbc7b82 */ /* 0x000f620000000000 */
[----:B-1----:R-:W-:-:S05]  /*b3e0*/  IMAD.SHL.U32 R2, R2, 0x2, RZ ;  /* 0x0000000202027824 */ /* 0x002fca00078e00ff */
[----:B------:R-:W-:-:S05]  /*b3f0*/  LOP3.LUT R2, R2, 0x6, RZ, 0xc0, !PT ;  /* 0x0000000602027812 */ /* 0x000fca00078ec0ff */
[----:B------:R-:W-:-:S04]  /*b400*/  IMAD R0, R0, 0x20, R2 ;  /* 0x0000002000007824 */ /* 0x000fc800078e0202 */
[C---:B------:R-:W-:Y:S02]  /*b410*/  VIADD R6, R0.reuse, 0x8 ;  /* 0x0000000800067836 */ /* 0x040fe40000000000 */
[----:B------:R-:W-:-:S03]  /*b420*/  VIADD R7, R0, 0x1 ;  /* 0x0000000100077836 */ /* 0x000fc60000000000 */
[-C--:B------:R-:W-:Y:S02]  /*b430*/  ISETP.GE.AND P4, PT, R6, R231.reuse, PT ;  /* 0x000000e70600720c */ /* 0x080fe40003f86270 */
[C---:B------:R-:W-:Y:S02]  /*b440*/  ISETP.GE.AND P5, PT, R7.reuse, R231, PT ;  /* 0x000000e70700720c */ /* 0x040fe40003fa6270 */
[----:B------:R-:W-:Y:S02]  /*b450*/  ISETP.GE.AND P1, PT, R0, R230, PT ;  /* 0x000000e60000720c */ /* 0x000fe40003f26270 */
[-C--:B------:R-:W-:Y:S02]  /*b460*/  ISETP.LT.OR P4, PT, R6, R226.reuse, P4 ;  /* 0x000000e20600720c */ /* 0x080fe40002781670 */
[----:B------:R-:W-:Y:S01]  /*b470*/  ISETP.LT.OR P5, PT, R7, R226, P5 ;  /* 0x000000e20700720c */ /* 0x000fe20002fa1670 */
[C---:B--2---:R-:W-:Y:S01]  /*b480*/  VIADD R5, R0.reuse, 0x9 ;  /* 0x0000000900057836 */ /* 0x044fe20000000000 */
[----:B------:R-:W-:-:S02]  /*b490*/  ISETP.LT.OR P1, PT, R0, R227, P1 ;  /* 0x000000e30000720c */ /* 0x000fc40000f21670 */
[----:B------:R-:W-:Y:S02]  /*b4a0*/  FSEL R22, R32, -INF , !P4 ;  /* 0xff80000020167808 */ /* 0x000fe40006000000 */
[----:B------:R-:W-:Y:S02]  /*b4b0*/  ISETP.GE.AND P6, PT, R0, R231, PT ;  /* 0x000000e70000720c */ /* 0x000fe40003fc6270 */
[----:B------:R-:W-:Y:S02]  /*b4c0*/  FSEL R18, R133, -INF , !P5 ;  /* 0xff80000085127808 */ /* 0x000fe40006800000 */
[-C--:B------:R-:W-:Y:S02]  /*b4d0*/  ISETP.GE.AND P4, PT, R6, R230.reuse, PT ;  /* 0x000000e60600720c */ /* 0x080fe40003f86270 */
[-C--:B------:R-:W-:Y:S02]  /*b4e0*/  ISETP.GE.AND P5, PT, R7, R230.reuse, PT ;  /* 0x000000e60700720c */ /* 0x080fe40003fa6270 */
[----:B------:R-:W-:Y:S01]  /*b4f0*/  FSEL R19, R134, -INF , !P1 ;  /* 0xff80000086137808 */ /* 0x000fe20004800000 */
[C---:B------:R-:W-:Y:S01]  /*b500*/  VIADD R4, R0.reuse, 0x10 ;  /* 0x0000001000047836 */ /* 0x040fe20000000000 */
[----:B------:R-:W-:Y:S01]  /*b510*/  ISETP.GE.AND P1, PT, R5, R230, PT ;  /* 0x000000e60500720c */ /* 0x000fe20003f26270 */
[C---:B------:R-:W-:Y:S01]  /*b520*/  VIADD R3, R0.reuse, 0x11 ;  /* 0x0000001100037836 */ /* 0x040fe20000000000 */
[----:B------:R-:W-:-:S02]  /*b530*/  ISETP.LT.OR P6, PT, R0, R226, P6 ;  /* 0x000000e20000720c */ /* 0x000fc400037c1670 */
[-C--:B------:R-:W-:Y:S02]  /*b540*/  ISETP.LT.OR P4, PT, R6, R227.reuse, P4 ;  /* 0x000000e30600720c */ /* 0x080fe40002781670 */
[-C--:B------:R-:W-:Y:S01]  /*b550*/  ISETP.LT.OR P5, PT, R7, R227.reuse, P5 ;  /* 0x000000e30700720c */ /* 0x080fe20002fa1670 */
[----:B------:R-:W-:Y:S01]  /*b560*/  VIADD R2, R0, 0x18 ;  /* 0x0000001800027836 */ /* 0x000fe20000000000 */
[C---:B------:R-:W-:Y:S02]  /*b570*/  ISETP.LT.OR P1, PT, R5.reuse, R227, P1 ;  /* 0x000000e30500720c */ /* 0x040fe40000f21670 */
[----:B------:R-:W-:Y:S02]  /*b580*/  FSEL R14, R132, -INF , !P6 ;  /* 0xff800000840e7808 */ /* 0x000fe40007000000 */
[----:B------:R-:W-:Y:S02]  /*b590*/  FSEL R25, R34, -INF , !P4 ;  /* 0xff80000022197808 */ /* 0x000fe40006000000 */
[----:B------:R-:W-:-:S02]  /*b5a0*/  ISETP.GE.AND P6, PT, R5, R231, PT ;  /* 0x000000e70500720c */ /* 0x000fc40003fc6270 */
[----:B------:R-:W-:Y:S02]  /*b5b0*/  FSEL R24, R135, -INF , !P5 ;  /* 0xff80000087187808 */ /* 0x000fe40006800000 */
[-C--:B------:R-:W-:Y:S02]  /*b5c0*/  ISETP.GE.AND P4, PT, R4, R231.reuse, PT ;  /* 0x000000e70400720c */ /* 0x080fe40003f86270 */
[-C--:B------:R-:W-:Y:S02]  /*b5d0*/  ISETP.GE.AND P5, PT, R3, R231.reuse, PT ;  /* 0x000000e70300720c */ /* 0x080fe40003fa6270 */
[----:B------:R-:W-:Y:S02]  /*b5e0*/  FSEL R27, R35, -INF , !P1 ;  /* 0xff800000231b7808 */ /* 0x000fe40004800000 */
[----:B------:R-:W-:Y:S02]  /*b5f0*/  ISETP.GE.AND P1, PT, R2, R231, PT ;  /* 0x000000e70200720c */ /* 0x000fe40003f26270 */
[----:B------:R-:W-:-:S02]  /*b600*/  ISETP.LT.OR P6, PT, R5, R226, P6 ;  /* 0x000000e20500720c */ /* 0x000fc400037c1670 */
[-C--:B------:R-:W-:Y:S02]  /*b610*/  ISETP.LT.OR P4, PT, R4, R226.reuse, P4 ;  /* 0x000000e20400720c */ /* 0x080fe40002781670 */
[-C--:B------:R-:W-:Y:S02]  /*b620*/  ISETP.LT.OR P5, PT, R3, R226.reuse, P5 ;  /* 0x000000e20300720c */ /* 0x080fe40002fa1670 */
[----:B------:R-:W-:Y:S02]  /*b630*/  ISETP.LT.OR P1, PT, R2, R226, P1 ;  /* 0x000000e20200720c */ /* 0x000fe40000f21670 */
[----:B------:R-:W-:Y:S02]  /*b640*/  FSEL R23, R33, -INF , !P6 ;  /* 0xff80000021177808 */ /* 0x000fe40007000000 */
[----:B------:R-:W-:Y:S02]  /*b650*/  FSEL R133, R136, -INF , !P4 ;  /* 0xff80000088857808 */ /* 0x000fe40006000000 */
[----:B------:R-:W-:-:S02]  /*b660*/  ISETP.GE.AND P4, PT, R0, R229, PT ;  /* 0x000000e50000720c */ /* 0x000fc40003f86270 */
[----:B------:R-:W-:Y:S02]  /*b670*/  FSEL R198, R137, -INF , !P5 ;  /* 0xff80000089c67808 */ /* 0x000fe40006800000 */
[----:B------:R-:W-:Y:S02]  /*b680*/  ISETP.GE.AND P6, PT, R0, R228, PT ;  /* 0x000000e40000720c */ /* 0x000fe40003fc6270 */
[-C--:B------:R-:W-:Y:S02]  /*b690*/  ISETP.GE.AND P5, PT, R4, R230.reuse, PT ;  /* 0x000000e60400720c */ /* 0x080fe40003fa6270 */
[----:B------:R-:W-:Y:S01]  /*b6a0*/  FSEL R200, R28, -INF , !P1 ;  /* 0xff8000001cc87808 */ /* 0x000fe20004800000 */
[----:B------:R-:W-:Y:S01]  /*b6b0*/  IMAD.WIDE.U32 R32, R252, -0x326172a9, RZ ;  /* 0xcd9e8d57fc207825 */ /* 0x000fe200078e00ff */
[----:B------:R-:W-:Y:S02]  /*b6c0*/  ISETP.GE.AND P1, PT, R3, R230, PT ;  /* 0x000000e60300720c */ /* 0x000fe40003f26270 */
[----:B------:R-:W-:Y:S01]  /*b6d0*/  ISETP.LT.OR P4, PT, R0, R225, P4 ;  /* 0x000000e10000720c */ /* 0x000fe20002781670 */
[----:B------:R-:W-:Y:S01]  /*b6e0*/  IMAD.WIDE.U32 R10, R10, -0x326172a9, RZ ;  /* 0xcd9e8d570a0a7825 */ /* 0x000fe200078e00ff */
[----:B------:R-:W-:-:S02]  /*b6f0*/  ISETP.LT.OR P6, PT, R0, R224, P6 ;  /* 0x000000e00000720c */ /* 0x000fc400037c1670 */
[-C--:B------:R-:W-:Y:S01]  /*b700*/  ISETP.LT.OR P5, PT, R4, R227.reuse, P5 ;  /* 0x000000e30400720c */ /* 0x080fe20002fa1670 */
[----:B------:R-:W-:Y:S01]  /*b710*/  VIADD R0, R0, 0x19 ;  /* 0x0000001900007836 */ /* 0x000fe20000000000 */
[----:B------:R-:W-:Y:S02]  /*b720*/  ISETP.LT.OR P1, PT, R3, R227, P1 ;  /* 0x000000e30300720c */ /* 0x000fe40000f21670 */
[----:B------:R-:W-:Y:S02]  /*b730*/  FMNMX.FTZ R12, R239, R14, !PT ;  /* 0x0000000eef0c7209 */ /* 0x000fe40007810000 */
[----:B------:R-:W-:Y:S02]  /*b740*/  FSEL R203, R138, -INF , !P5 ;  /* 0xff8000008acb7808 */ /* 0x000fe40006800000 */
[----:B------:R-:W-:Y:S02]  /*b750*/  ISETP.GE.AND P5, PT, R0, R231, PT ;  /* 0x000000e70000720c */ /* 0x000fe40003fa6270 */
[----:B------:R-:W-:-:S02]  /*b760*/  FSEL R206, R139, -INF , !P1 ;  /* 0xff8000008bce7808 */ /* 0x000fc40004800000 */
[C---:B------:R-:W-:Y:S02]  /*b770*/  ISETP.GE.AND P1, PT, R0.reuse, R230, PT ;  /* 0x000000e60000720c */ /* 0x040fe40003f26270 */
[C---:B------:R-:W-:Y:S02]  /*b780*/  ISETP.LT.OR P5, PT, R0.reuse, R226, P5 ;  /* 0x000000e20000720c */ /* 0x040fe40002fa1670 */
[----:B------:R-:W-:Y:S02]  /*b790*/  ISETP.LT.OR P1, PT, R0, R227, P1 ;  /* 0x000000e30000720c */ /* 0x000fe40000f21670 */
[----:B------:R-:W-:Y:S02]  /*b7a0*/  FSEL R199, R29, -INF , !P5 ;  /* 0xff8000001dc77808 */ /* 0x000fe40006800000 */
[----:B------:R-:W-:Y:S02]  /*b7b0*/  ISETP.GE.AND P5, PT, R2, R230, PT ;  /* 0x000000e60200720c */ /* 0x000fe40003fa6270 */
[----:B------:R-:W-:-:S02]  /*b7c0*/  FSEL R204, R31, -INF , !P1 ;  /* 0xff8000001fcc7808 */ /* 0x000fc40004800000 */
[----:B------:R-:W-:Y:S02]  /*b7d0*/  ISETP.GE.AND P1, PT, R6, R229, PT ;  /* 0x000000e50600720c */ /* 0x000fe40003f26270 */
[----:B------:R-:W-:Y:S02]  /*b7e0*/  ISETP.LT.OR P5, PT, R2, R227, P5 ;  /* 0x000000e30200720c */ /* 0x000fe40002fa1670 */
[----:B------:R-:W-:Y:S02]  /*b7f0*/  ISETP.LT.OR P1, PT, R6, R225, P1 ;  /* 0x000000e10600720c */ /* 0x000fe40000f21670 */
[----:B------:R-:W-:Y:S02]  /*b800*/  FSEL R205, R30, -INF , !P5 ;  /* 0xff8000001ecd7808 */ /* 0x000fe40006800000 */
[----:B------:R-:W-:Y:S02]  /*b810*/  ISETP.GE.AND P5, PT, R7, R229, PT ;  /* 0x000000e50700720c */ /* 0x000fe40003fa6270 */
[----:B------:R-:W-:-:S02]  /*b820*/  FSEL R29, R176, -INF , !P1 ;  /* 0xff800000b01d7808 */ /* 0x000fc40004800000 */
[C---:B------:R-:W-:Y:S02]  /*b830*/  ISETP.GE.AND P1, PT, R7.reuse, R228, PT ;  /* 0x000000e40700720c */ /* 0x040fe40003f26270 */
[C---:B------:R-:W-:Y:S02]  /*b840*/  ISETP.LT.OR P5, PT, R7.reuse, R225, P5 ;  /* 0x000000e10700720c */ /* 0x040fe40002fa1670 */
[----:B------:R-:W-:Y:S02]  /*b850*/  ISETP.LT.OR P1, PT, R7, R224, P1 ;  /* 0x000000e00700720c */ /* 0x000fe40000f21670 */
[----:B------:R-:W-:Y:S02]  /*b860*/  FSEL R26, R181, -INF , !P5 ;  /* 0xff800000b51a7808 */ /* 0x000fe40006800000 */
[----:B------:R-:W-:-:S04]  /*b870*/  ISETP.GE.AND P5, PT, R4, R229, PT ;  /* 0x000000e50400720c */ /* 0x000fc80003fa6270 */
        /* <DEDUP_REMOVED lines=9> */
[----:B------:R-:W-:Y:S01]  /*b910*/  ISETP.LT.OR P6, PT, R0, R225, P6 ;  /* 0x000000e10000720c */ /* 0x000fe200037c1670 */
[----:B------:R-:W-:Y:S01]  /*b920*/  UIADD3 UR5, UR27, -0x4498517b, URZ ;  /* 0xbb67ae851b057890 */ /* 0x000fe2000fffe03f */
[----:B---3--:R-:W-:-:S05]  /*b930*/  IMAD.WIDE.U32 R20, R9, -0x2daee0ad, RZ ;  /* 0xd2511f5309147825 */ /* 0x008fca00078e00ff */
[----:B------:R-:W-:Y:S02]  /*b940*/  LOP3.LUT R8, R21, UR33, R8, 0x96, !PT ;  /* 0x0000002115087c12 */ /* 0x000fe4000f8e9608 */
[-C--:B----4-:R-:W-:Y:S02]  /*b950*/  LOP3.LUT R13, R33, R15.reuse, RZ, 0x3c, !PT ;  /* 0x0000000f210d7212 */ /* 0x090fe400078e3cff */
[----:B------:R-:W-:Y:S01]  /*b960*/  LOP3.LUT R15, R11, R15, RZ, 0x3c, !PT ;  /* 0x0000000f0b0f7212 */ /* 0x000fe200078e3cff */
[----:B------:R-:W-:Y:S01]  /*b970*/  IMAD.WIDE.U32 R8, R8, -0x326172a9, RZ ;  /* 0xcd9e8d5708087825 */ /* 0x000fe200078e00ff */
[----:B------:R-:W-:-:S04]  /*b980*/  FMNMX.FTZ R11, R18, R12, !PT ;  /* 0x0000000c120b7209 */ /* 0x000fc80007810000 */
[C---:B------:R-:W-:Y:S02]  /*b990*/  LOP3.LUT R32, R9.reuse, UR4, R32, 0x96, !PT ;  /* 0x0000000409207c12 */ /* 0x040fe4000f8e9620 */
[----:B------:R-:W-:Y:S02]  /*b9a0*/  LOP3.LUT R12, R9, UR4, R10, 0x96, !PT ;  /* 0x00000004090c7c12 */ /* 0x000fe4000f8e960a */
[----:B------:R-:W-:-:S04]  /*b9b0*/  FMNMX.FTZ R9, R22, R11, !PT ;  /* 0x0000000b16097209 */ /* 0x000fc80007810000 */
[----:B------:R-:W-:Y:S02]  /*b9c0*/  FMNMX.FTZ R9, R23, R9, !PT ;  /* 0x0000000917097209 */ /* 0x000fe40007810000 */
[----:B------:R-:W-:Y:S02]  /*b9d0*/  FSEL R21, R180, -INF , !P4 ;  /* 0xff800000b4157808 */ /* 0x000fe40006000000 */
[----:B------:R-:W-:Y:S02]  /*b9e0*/  FMNMX.FTZ R9, R133, R9, !PT ;  /* 0x0000000985097209 */ /* 0x000fe40007810000 */
[C---:B------:R-:W-:Y:S02]  /*b9f0*/  ISETP.GE.AND P4, PT, R5.reuse, R229, PT ;  /* 0x000000e50500720c */ /* 0x040fe40003f86270 */
[----:B------:R-:W-:Y:S02]  /*ba00*/  FMNMX.FTZ R9, R198, R9, !PT ;  /* 0x00000009c6097209 */ /* 0x000fe40007810000 */
[----:B------:R-:W-:-:S02]  /*ba10*/  ISETP.LT.OR P4, PT, R5, R225, P4 ;  /* 0x000000e10500720c */ /* 0x000fc40002781670 */
[----:B------:R-:W-:Y:S02]  /*ba20*/  FMNMX.FTZ R9, R200, R9, !PT ;  /* 0x00000009c8097209 */ /* 0x000fe40007810000 */
[----:B------:R-:W-:Y:S02]  /*ba30*/  FSEL R30, R177, -INF , !P4 ;  /* 0xff800000b11e7808 */ /* 0x000fe40006000000 */
[----:B------:R-:W-:Y:S02]  /*ba40*/  ISETP.GE.AND P4, PT, R3, R229, PT ;  /* 0x000000e50300720c */ /* 0x000fe40003f86270 */
[----:B------:R-:W-:Y:S02]  /*ba50*/  FMNMX.FTZ R7, R199, R9, !PT ;  /* 0x00000009c7077209 */ /* 0x000fe40007810000 */
[----:B------:R-:W-:Y:S02]  /*ba60*/  FMNMX.FTZ R9, R238, R19, !PT ;  /* 0x00000013ee097209 */ /* 0x000fe40007810000 */
[----:B------:R-:W-:-:S02]  /*ba70*/  ISETP.LT.OR P4, PT, R3, R225, P4 ;  /* 0x000000e10300720c */ /* 0x000fc40002781670 */
[----:B------:R-:W-:Y:S02]  /*ba80*/  FMNMX.FTZ R9, R24, R9, !PT ;  /* 0x0000000918097209 */ /* 0x000fe40007810000 */
[----:B------:R-:W-:Y:S01]  /*ba90*/  FSEL R176, R141, -INF , !P4 ;  /* 0xff8000008db07808 */ /* 0x000fe20006000000 */
[----:B------:R-:W1:Y:S01]  /*baa0*/  SHFL.BFLY PT, R10, R7, 0x2, 0x1f ;  /* 0x0c401f00070a7f89 */ /* 0x000e6200000e0000 */
[----:B------:R-:W-:Y:S02]  /*bab0*/  ISETP.GE.AND P4, PT, R6, R228, PT ;  /* 0x000000e40600720c */ /* 0x000fe40003f86270 */
[----:B------:R-:W-:Y:S02]  /*bac0*/  FMNMX.FTZ R9, R25, R9, !PT ;  /* 0x0000000919097209 */ /* 0x000fe40007810000 */
[----:B------:R-:W-:Y:S02]  /*bad0*/  FSEL R177, R140, -INF , !P5 ;  /* 0xff8000008cb17808 */ /* 0x000fe40006800000 */
[----:B------:R-:W-:-:S02]  /*bae0*/  ISETP.GE.AND P5, PT, R2, R229, PT ;  /* 0x000000e50200720c */ /* 0x000fc40003fa6270 */
[----:B------:R-:W-:Y:S02]  /*baf0*/  ISETP.LT.OR P4, PT, R6, R224, P4 ;  /* 0x000000e00600720c */ /* 0x000fe40002781670 */
[----:B------:R-:W-:Y:S02]  /*bb00*/  FMNMX.FTZ R6, R27, R9, !PT ;  /* 0x000000091b067209 */ /* 0x000fe40007810000 */
[----:B------:R-:W-:Y:S02]  /*bb10*/  ISETP.LT.OR P5, PT, R2, R225, P5 ;  /* 0x000000e10200720c */ /* 0x000fe40002fa1670 */
[----:B------:R-:W-:Y:S02]  /*bb20*/  FMNMX.FTZ R5, R203, R6, !PT ;  /* 0x00000006cb057209 */ /* 0x000fe40007810000 */
[----:B------:R-:W-:Y:S02]  /*bb30*/  FSEL R180, R184, -INF , !P5 ;  /* 0xff800000b8b47808 */ /* 0x000fe40006800000 */
[----:B------:R-:W-:-:S02]  /*bb40*/  ISETP.GE.AND P5, PT, R3, R228, PT ;  /* 0x000000e40300720c */ /* 0x000fc40003fa6270 */
[----:B------:R-:W-:Y:S02]  /*bb50*/  FMNMX.FTZ R5, R206, R5, !PT ;  /* 0x00000005ce057209 */ /* 0x000fe40007810000 */
[----:B------:R-:W-:Y:S02]  /*bb60*/  FSEL R35, R178, -INF , !P4 ;  /* 0xff800000b2237808 */ /* 0x000fe40006000000 */
[C---:B------:R-:W-:Y:S02]  /*bb70*/  ISETP.GE.AND P4, PT, R2.reuse, R228, PT ;  /* 0x000000e40200720c */ /* 0x040fe40003f86270 */
[-C--:B------:R-:W-:Y:S02]  /*bb80*/  ISETP.LT.OR P5, PT, R3, R224.reuse, P5 ;  /* 0x000000e00300720c */ /* 0x080fe40002fa1670 */
[----:B------:R-:W-:Y:S02]  /*bb90*/  FMNMX.FTZ R3, R205, R5, !PT ;  /* 0x00000005cd037209 */ /* 0x000fe40007810000 */
[----:B------:R-:W-:-:S02]  /*bba0*/  ISETP.LT.OR P4, PT, R2, R224, P4 ;  /* 0x000000e00200720c */ /* 0x000fc40002781670 */
[----:B------:R-:W-:Y:S02]  /*bbb0*/  FMNMX.FTZ R2, R204, R3, !PT ;  /* 0x00000003cc027209 */ /* 0x000fe40007810000 */
[----:B------:R-:W-:Y:S02]  /*bbc0*/  FMNMX.FTZ R3, R237, R21, !PT ;  /* 0x00000015ed037209 */ /* 0x000fe40007810000 */
[----:B-1----:R-:W-:Y:S01]  /*bbd0*/  FMNMX.FTZ R7, R7, R10, !PT ;  /* 0x0000000a07077209 */ /* 0x002fe20007810000 */
[----:B------:R-:W1:Y:S01]  /*bbe0*/  SHFL.BFLY PT, R135, R2, 0x2, 0x1f ;  /* 0x0c401f0002877f89 */ /* 0x000e6200000e0000 */
[----:B------:R-:W-:Y:S02]  /*bbf0*/  FMNMX.FTZ R3, R26, R3, !PT ;  /* 0x000000031a037209 */ /* 0x000fe40007810000 */
[----:B------:R-:W-:Y:S01]  /*bc00*/  FSEL R178, R142, -INF , !P1 ;  /* 0xff8000008eb27808 */ /* 0x000fe20004800000 */
[----:B------:R-:W2:Y:S01]  /*bc10*/  SHFL.BFLY PT, R136, R7, 0x1, 0x1f ;  /* 0x0c201f0007887f89 */ /* 0x000ea200000e0000 */
[----:B------:R-:W-:-:S02]  /*bc20*/  ISETP.GE.AND P1, PT, R0, R228, PT ;  /* 0x000000e40000720c */ /* 0x000fc40003f26270 */
[----:B------:R-:W-:Y:S02]  /*bc30*/  FMNMX.FTZ R3, R29, R3, !PT ;  /* 0x000000031d037209 */ /* 0x000fe40007810000 */
[----:B------:R-:W-:Y:S02]  /*bc40*/  ISETP.LT.OR P1, PT, R0, R224, P1 ;  /* 0x000000e00000720c */ /* 0x000fe40000f21670 */
[----:B------:R-:W-:Y:S01]  /*bc50*/  FMNMX.FTZ R0, R30, R3, !PT ;  /* 0x000000031e007209 */ /* 0x000fe20007810000 */
[----:B------:R-:W-:-:S03]  /*bc60*/  IMAD.WIDE.U32 R16, R13, -0x2daee0ad, RZ ;  /* 0xd2511f530d107825 */ /* 0x000fc600078e00ff */
[----:B------:R-:W-:Y:S01]  /*bc70*/  FMNMX.FTZ R0, R177, R0, !PT ;  /* 0x00000000b1007209 */ /* 0x000fe20007810000 */
[----:B------:R-:W-:Y:S01]  /*bc80*/  UIADD3 UR4, UR27, 0x76cf5d0a, URZ ;  /* 0x76cf5d0a1b047890 */ /* 0x000fe2000fffe03f */
[----:B------:R-:W-:Y:S02]  /*bc90*/  IMAD.WIDE.U32 R4, R15, -0x2daee0ad, RZ ;  /* 0xd2511f530f047825 */ /* 0x000fe400078e00ff */
[----:B------:R-:W-:Y:S02]  /*bca0*/  FMNMX.FTZ R0, R176, R0, !PT ;  /* 0x00000000b0007209 */ /* 0x000fe40007810000 */
[----:B------:R-:W-:Y:S01]  /*bcb0*/  IMAD.WIDE.U32 R10, R32, -0x2daee0ad, RZ ;  /* 0xd2511f53200a7825 */ /* 0x000fe200078e00ff */
[----:B------:R-:W-:-:S03]  /*bcc0*/  LOP3.LUT R3, R17, UR5, R20, 0x96, !PT ;  /* 0x0000000511037c12 */ /* 0x000fc6000f8e9614 */
[----:B------:R-:W-:Y:S01]  /*bcd0*/  IMAD.WIDE.U32 R12, R12, -0x2daee0ad, RZ ;  /* 0xd2511f530c0c7825 */ /* 0x000fe200078e00ff */
[----:B------:R-:W-:Y:S02]  /*bce0*/  FSEL R142, R185, -INF , !P6 ;  /* 0xff800000b98e7808 */ /* 0x000fe40007000000 */
[----:B------:R-:W-:Y:S02]  /*bcf0*/  FMNMX.FTZ R0, R180, R0, !PT ;  /* 0x00000000b4007209 */ /* 0x000fe40007810000 */
[----:B------:R-:W-:Y:S02]  /*bd00*/  LOP3.LUT R5, R5, UR5, R20, 0x96, !PT ;  /* 0x0000000505057c12 */ /* 0x000fe4000f8e9614 */
[----:B------:R-:W-:Y:S02]  /*bd10*/  LOP3.LUT R6, R11, UR4, R16, 0x96, !PT ;  /* 0x000000040b067c12 */ /* 0x000fe4000f8e9610 */
[----:B------:R-:W-:Y:S01]  /*bd20*/  LOP3.LUT R13, R13, UR4, R4, 0x96, !PT ;  /* 0x000000040d0d7c12 */ /* 0x000fe2000f8e9604 */
[----:B------:R-:W-:Y:S01]  /*bd30*/  UIADD3 UR4, UR26, 0x3c6ef372, URZ ;  /* 0x3c6ef3721a047890 */ /* 0x000fe2000fffe03f */
[----:B-1----:R-:W-:Y:S01]  /*bd40*/  FMNMX.FTZ R135, R2, R135, !PT ;  /* 0x0000008702877209 */ /* 0x002fe20007810000 */
[----:B------:R-:W-:Y:S01]  /*bd50*/  IMAD.WIDE.U32 R2, R3, -0x326172a9, RZ ;  /* 0xcd9e8d5703027825 */ /* 0x000fe200078e00ff */
[----:B------:R-:W-:Y:S01]  /*bd60*/  FMNMX.FTZ R134, R142, R0, !PT ;  /* 0x000000008e867209 */ /* 0x000fe20007810000 */
[----:B------:R-:W-:Y:S01]  /*bd70*/  UIADD3 UR5, UR26, -0x255992d5, URZ ;  /* 0xdaa66d2b1a057890 */ /* 0x000fe2000fffe03f */
[----:B------:R-:W-:Y:S01]  /*bd80*/  FMNMX.FTZ R0, R236, R28, !PT ;  /* 0x0000001cec007209 */ /* 0x000fe20007810000 */
[----:B------:R-:W-:Y:S01]  /*bd90*/  IMAD.WIDE.U32 R4, R5, -0x326172a9, RZ ;  /* 0xcd9e8d5705047825 */ /* 0x000fe200078e00ff */
[----:B--2---:R-:W-:-:S02]  /*bda0*/  FMNMX.FTZ R136, R7, R136, !PT ;  /* 0x0000008807887209 */ /* 0x004fc40007810000 */
[--C-:B------:R-:W-:Y:S01]  /*bdb0*/  LOP3.LUT R16, R3, UR4, R8.reuse, 0x96, !PT ;  /* 0x0000000403107c12 */ /* 0x100fe2000f8e9608 */
[----:B------:R-:W-:Y:S01]  /*bdc0*/  IMAD.WIDE.U32 R6, R6, -0x326172a9, RZ ;  /* 0xcd9e8d5706067825 */ /* 0x000fe200078e00ff */
[----:B------:R-:W-:Y:S02]  /*bdd0*/  FMNMX.FTZ R3, R34, R0, !PT ;  /* 0x0000000022037209 */ /* 0x000fe40007810000 */
[----:B------:R-:W-:Y:S02]  /*bde0*/  LOP3.LUT R11, R5, UR4, R8, 0x96, !PT ;  /* 0x00000004050b7c12 */ /* 0x000fe4000f8e9608 */
[----:B------:R-:W-:Y:S02]  /*bdf0*/  LOP3.LUT R5, R7, UR5, R2, 0x96, !PT ;  /* 0x0000000507057c12 */ /* 0x000fe4000f8e9602 */
[----:B------:R-:W-:-:S04]  /*be00*/  FMNMX.FTZ R2, R35, R3, !PT ;  /* 0x0000000323027209 */ /* 0x000fc80007810000 */
[----:B------:R-:W-:Y:S02]  /*be10*/  FMNMX.FTZ R2, R132, R2, !PT ;  /* 0x0000000284027209 */ /* 0x000fe40007810000 */
[----:B------:R-:W-:Y:S02]  /*be20*/  FSEL R143, R143, -INF , !P5 ;  /* 0xff8000008f8f7808 */ /* 0x000fe40006800000 */
[----:B------:R-:W-:Y:S01]  /*be30*/  FMNMX.FTZ R137, R178, R2, !PT ;  /* 0x00000002b2897209 */ /* 0x000fe20007810000 */
[----:B------:R-:W1:Y:S01]  /*be40*/  SHFL.BFLY PT, R20, R134, 0x2, 0x1f ;  /* 0x0c401f0086147f89 */ /* 0x000e6200000e0000 */
[----:B------:R-:W-:Y:S01]  /*be50*/  FSEL R179, R186, -INF , !P4 ;  /* 0xff800000bab37808 */ /* 0x000fe20006000000 */
[----:B------:R-:W-:Y:S01]  /*be60*/  IMAD.WIDE.U32 R16, R16, -0x2daee0ad, RZ ;  /* 0xd2511f5310107825 */ /* 0x000fe200078e00ff */
[----:B------:R-:W-:Y:S02]  /*be70*/  FMNMX.FTZ R137, R143, R137, !PT ;  /* 0x000000898f897209 */ /* 0x000fe40007810000 */
[----:B------:R-:W-:-:S02]  /*be80*/  FSEL R207, R187, -INF , !P1 ;  /* 0xff800000bbcf7808 */ /* 0x000fc40004800000 */
[----:B------:R-:W-:Y:S02]  /*be90*/  FMNMX.FTZ R137, R179, R137, !PT ;  /* 0x00000089b3897209 */ /* 0x000fe40007810000 */
[----:B------:R-:W-:Y:S01]  /*bea0*/  LOP3.LUT R15, R17, UR31, R10, 0x96, !PT ;  /* 0x0000001f110f7c12 */ /* 0x000fe2000f8e960a */
[----:B------:R-:W-:Y:S01]  /*beb0*/  IMAD.WIDE.U32 R10, R11, -0x2daee0ad, RZ ;  /* 0xd2511f530b0a7825 */ /* 0x000fe200078e00ff */
[----:B------:R-:W-:Y:S01]  /*bec0*/  FMNMX.FTZ R137, R207, R137, !PT ;  /* 0x00000089cf897209 */ /* 0x000fe20007810000 */
[----:B------:R-:W2:Y:S02]  /*bed0*/  SHFL.BFLY PT, R31, R135, 0x1, 0x1f ;  /* 0x0c201f00871f7f89 */ /* 0x000ea400000e0000 */
[C---:B------:R-:W-:Y:S01]  /*bee0*/  FMUL.FTZ R9, R136.reuse, UR32 ;  /* 0x0000002088097c20 */ /* 0x040fe20008410000 */
[----:B------:R-:W-:Y:S02]  /*bef0*/  FSETP.NEU.FTZ.AND P6, PT, R136, -INF , PT ;  /* 0xff8000008800780b */ /* 0x000fe40003fdd000 */
[----:B------:R-:W-:-:S02]  /*bf00*/  LOP3.LUT R12, R11, UR31, R12, 0x96, !PT ;  /* 0x0000001f0b0c7c12 */ /* 0x000fc4000f8e960c */
[----:B------:R-:W3:Y:S01]  /*bf10*/  SHFL.BFLY PT, R11, R137, 0x2, 0x1f ;  /* 0x0c401f00890b7f89 */ /* 0x000ee200000e0000 */
[----:B------:R-:W-:Y:S01]  /*bf20*/  FSEL R0, R9, RZ, P6 ;  /* 0x000000ff09007208 */ /* 0x000fe20003000000 */
[----:B------:R-:W-:-:S04]  /*bf30*/  IMAD.WIDE.U32 R8, R13, -0x326172a9, RZ ;  /* 0xcd9e8d570d087825 */ /* 0x000fc800078e00ff */
[----:B------:R-:W-:Y:S01]  /*bf40*/  FFMA.FTZ R14, R14, UR32, -R0 ;  /* 0x000000200e0e7c23 */ /* 0x000fe20008010800 */
[----:B-1----:R-:W-:-:S03]  /*bf50*/  FMNMX.FTZ R134, R134, R20, !PT ;  /* 0x0000001486867209 */ /* 0x002fc60007810000 */
[----:B------:R1:W-:Y:S01]  /*bf60*/  MUFU.EX2 R243, R14 ;  /* 0x0000000e00f37308 */ /* 0x0003e20000000800 */
[----:B------:R-:W-:Y:S02]  /*bf70*/  LOP3.LUT R4, R9, UR5, R4, 0x96, !PT ;  /* 0x0000000509047c12 */ /* 0x000fe4000f8e9604 */
[----:B------:R-:W4:Y:S01]  /*bf80*/  SHFL.BFLY PT, R9, R134, 0x1, 0x1f ;  /* 0x0c201f0086097f89 */ /* 0x000f2200000e0000 */
[----:B------:R-:W-:Y:S01]  /*bf90*/  IMAD.WIDE.U32 R32, R12, -0x326172a9, RZ ;  /* 0xcd9e8d570c207825 */ /* 0x000fe200078e00ff */
[----:B--2---:R-:W-:-:S03]  /*bfa0*/  FMNMX.FTZ R135, R135, R31, !PT ;  /* 0x0000001f87877209 */ /* 0x004fc60007810000 */
[----:B-1----:R-:W-:-:S05]  /*bfb0*/  IMAD.WIDE.U32 R14, R15, -0x326172a9, RZ ;  /* 0xcd9e8d570f0e7825 */ /* 0x002fca00078e00ff */
[----:B------:R-:W-:Y:S01]  /*bfc0*/  LOP3.LUT R6, R15, UR30, R6, 0x96, !PT ;  /* 0x0000001e0f067c12 */ /* 0x000fe2000f8e9606 */
[----:B------:R-:W-:Y:S01]  /*bfd0*/  IMAD.WIDE.U32 R2, R5, -0x2daee0ad, RZ ;  /* 0xd2511f5305027825 */ /* 0x000fe200078e00ff */
[----:B---3--:R-:W-:-:S03]  /*bfe0*/  FMNMX.FTZ R137, R137, R11, !PT ;  /* 0x0000000b89897209 */ /* 0x008fc60007810000 */
[----:B------:R-:W-:Y:S01]  /*bff0*/  IMAD.WIDE.U32 R138, R6, -0x2daee0ad, RZ ;  /* 0xd2511f53068a7825 */ /* 0x000fe200078e00ff */
[----:B------:R-:W-:-:S03]  /*c000*/  LOP3.LUT R8, R33, UR30, R8, 0x96, !PT ;  /* 0x0000001e21087c12 */ /* 0x000fc6000f8e9608 */
[C---:B------:R-:W-:Y:S01]  /*c010*/  FMUL.FTZ R13, R135.reuse, UR32 ;  /* 0x00000020870d7c20 */ /* 0x040fe20008410000 */
[----:B------:R-:W-:Y:S01]  /*c020*/  FSETP.NEU.FTZ.AND P5, PT, R135, -INF , PT ;  /* 0xff8000008700780b */ /* 0x000fe20003fbd000 */
[----:B------:R-:W-:Y:S01]  /*c030*/  FFMA.FTZ R18, R18, UR32, -R0 ;  /* 0x0000002012127c23 */ /* 0x000fe20008010800 */
[----:B------:R-:W-:Y:S01]  /*c040*/  LOP3.LUT R6, R3, UR24, R16, 0x96, !PT ;  /* 0x0000001803067c12 */ /* 0x000fe2000f8e9610 */
[----:B------:R-:W-:Y:S01]  /*c050*/  IMAD.WIDE.U32 R4, R4, -0x2daee0ad, RZ ;  /* 0xd2511f5304047825 */ /* 0x000fe200078e00ff */
[----:B------:R-:W-:Y:S01]  /*c060*/  LOP3.LUT R2, R139, UR10, R2, 0x96, !PT ;  /* 0x0000000a8b027c12 */ /* 0x000fe2000f8e9602 */
[----:B------:R-:W1:Y:S01]  /*c070*/  SHFL.BFLY PT, R15, R137, 0x1, 0x1f ;  /* 0x0c201f00890f7f89 */ /* 0x000e6200000e0000 */
[----:B------:R-:W-:Y:S01]  /*c080*/  FSEL R13, R13, RZ, P5 ;  /* 0x000000ff0d0d7208 */ /* 0x000fe20002800000 */
[----:B------:R-:W-:Y:S01]  /*c090*/  IMAD.WIDE.U32 R140, R8, -0x2daee0ad, RZ ;  /* 0xd2511f53088c7825 */ /* 0x000fe200078e00ff */
[----:B------:R2:W-:Y:S03]  /*c0a0*/  MUFU.EX2 R242, R18 ;  /* 0x0000001200f27308 */ /* 0x0005e60000000800 */
[----:B------:R-:W-:-:S04]  /*c0b0*/  IMAD.WIDE.U32 R6, R6, -0x326172a9, RZ ;  /* 0xcd9e8d5706067825 */ /* 0x000fc800078e00ff */
[----:B------:R-:W-:Y:S01]  /*c0c0*/  FFMA.FTZ R19, R19, UR32, -R13 ;  /* 0x0000002013137c23 */ /* 0x000fe2000801080d */
[----:B------:R-:W-:Y:S01]  /*c0d0*/  IMAD.WIDE.U32 R2, R2, -0x326172a9, RZ ;  /* 0xcd9e8d5702027825 */ /* 0x000fe200078e00ff */
[----:B------:R-:W-:Y:S02]  /*c0e0*/  LOP3.LUT R139, R7, UR11, R14, 0x96, !PT ;  /* 0x0000000b078b7c12 */ /* 0x000fe4000f8e960e */
[----:B------:R3:W-:Y:S01]  /*c0f0*/  MUFU.EX2 R235, R19 ;  /* 0x0000001300eb7308 */ /* 0x0007e20000000800 */
[----:B----4-:R-:W-:Y:S02]  /*c100*/  FMNMX.FTZ R134, R134, R9, !PT ;  /* 0x0000000986867209 */ /* 0x010fe40007810000 */
[----:B------:R-:W-:Y:S02]  /*c110*/  LOP3.LUT R14, R2, 0xff, RZ, 0xc0, !PT ;  /* 0x000000ff020e7812 */ /* 0x000fe400078ec0ff */
[----:B--2---:R-:W-:Y:S02]  /*c120*/  LOP3.LUT R18, R5, UR24, R10, 0x96, !PT ;  /* 0x0000001805127c12 */ /* 0x004fe4000f8e960a */
[----:B------:R-:W-:-:S02]  /*c130*/  LOP3.LUT R5, R141, UR10, R4, 0x96, !PT ;  /* 0x0000000a8d057c12 */ /* 0x000fc4000f8e9604 */
[----:B------:R-:W-:Y:S02]  /*c140*/  LOP3.LUT R4, R3, UR21, R6, 0x96, !PT ;  /* 0x0000001503047c12 */ /* 0x000fe4000f8e9606 */
[----:B------:R-:W-:Y:S02]  /*c150*/  LOP3.LUT R6, R2, 0xffff, RZ, 0xc0, !PT ;  /* 0x0000ffff02067812 */ /* 0x000fe400078ec0ff */
[--C-:B------:R-:W-:Y:S02]  /*c160*/  SHF.R.U32.HI R7, RZ, 0x10, R2.reuse ;  /* 0x00000010ff077819 */ /* 0x100fe40000011602 */
[----:B------:R-:W-:Y:S01]  /*c170*/  SHF.R.U32.HI R8, RZ, 0x18, R2 ;  /* 0x00000018ff087819 */ /* 0x000fe20000011602 */
[----:B------:R-:W-:-:S04]  /*c180*/  IMAD.WIDE.U32 R2, R5, -0x326172a9, RZ ;  /* 0xcd9e8d5705027825 */ /* 0x000fc800078e00ff */
[----:B---3--:R-:W-:Y:S01]  /*c190*/  IMAD.WIDE.U32 R18, R18, -0x326172a9, RZ ;  /* 0xcd9e8d5712127825 */ /* 0x008fe200078e00ff */
[----:B------:R-:W-:-:S03]  /*c1a0*/  LOP3.LUT R5, R7, 0xff, RZ, 0xc0, !PT ;  /* 0x000000ff07057812 */ /* 0x000fc600078ec0ff */
[----:B------:R-:W-:Y:S01]  /*c1b0*/  FMUL.FTZ R12, R134, UR32 ;  /* 0x00000020860c7c20 */ /* 0x000fe20008410000 */
[C---:B------:R-:W-:Y:S02]  /*c1c0*/  LOP3.LUT R9, R2.reuse, 0xffff, RZ, 0xc0, !PT ;  /* 0x0000ffff02097812 */ /* 0x040fe400078ec0ff */
[----:B------:R-:W-:Y:S02]  /*c1d0*/  LOP3.LUT R10, R2, 0xff, RZ, 0xc0, !PT ;  /* 0x000000ff020a7812 */ /* 0x000fe400078ec0ff */
[--C-:B------:R-:W-:Y:S02]  /*c1e0*/  SHF.R.U32.HI R11, RZ, 0x10, R2.reuse ;  /* 0x00000010ff0b7819 */ /* 0x100fe40000011602 */
[----:B------:R-:W-:Y:S02]  /*c1f0*/  SHF.R.U32.HI R16, RZ, 0x18, R2 ;  /* 0x00000018ff107819 */ /* 0x000fe40000011602 */
[----:B------:R-:W-:Y:S02]  /*c200*/  LOP3.LUT R2, R3, UR21, R18, 0x96, !PT ;  /* 0x0000001503027c12 */ /* 0x000fe4000f8e9612 */
[----:B------:R-:W-:-:S02]  /*c210*/  FSETP.NEU.FTZ.AND P4, PT, R134, -INF , PT ;  /* 0xff8000008600780b */ /* 0x000fc40003f9d000 */
[----:B------:R-:W-:Y:S02]  /*c220*/  SHF.R.U32.HI R3, RZ, 0x10, R4 ;  /* 0x00000010ff037819 */ /* 0x000fe40000011604 */
[----:B------:R-:W-:Y:S01]  /*c230*/  PRMT R18, R5, 0x5410, R8 ;  /* 0x0000541005127816 */ /* 0x000fe20000000008 */
[----:B------:R-:W-:Y:S01]  /*c240*/  FFMA.FTZ R22, R22, UR32, -R0 ;  /* 0x0000002016167c23 */ /* 0x000fe20008010800 */
[C---:B------:R-:W-:Y:S02]  /*c250*/  LOP3.LUT R5, R4.reuse, 0xffff, RZ, 0xc0, !PT ;  /* 0x0000ffff04057812 */ /* 0x040fe400078ec0ff */
[----:B------:R-:W-:Y:S02]  /*c260*/  LOP3.LUT R8, R4, 0xff, RZ, 0xc0, !PT ;  /* 0x000000ff04087812 */ /* 0x000fe400078ec0ff */
[----:B------:R-:W-:Y:S02]  /*c270*/  SHF.R.U32.HI R7, RZ, 0x18, R4 ;  /* 0x00000018ff077819 */ /* 0x000fe40000011604 */
[----:B------:R-:W-:-:S02]  /*c280*/  SHF.R.U32.HI R6, RZ, 0x8, R6 ;  /* 0x00000008ff067819 */ /* 0x000fc40000011606 */
[----:B------:R-:W-:Y:S02]  /*c290*/  FSEL R12, R12, RZ, P4 ;  /* 0x000000ff0c0c7208 */ /* 0x000fe40002000000 */
[----:B------:R-:W-:Y:S02]  /*c2a0*/  LOP3.LUT R4, R3, 0xff, RZ, 0xc0, !PT ;  /* 0x000000ff03047812 */ /* 0x000fe400078ec0ff */
[----:B------:R-:W-:Y:S02]  /*c2b0*/  SHF.R.U32.HI R3, RZ, 0x8, R9 ;  /* 0x00000008ff037819 */ /* 0x000fe40000011609 */
[----:B-1----:R-:W-:Y:S01]  /*c2c0*/  FMNMX.FTZ R137, R137, R15, !PT ;  /* 0x0000000f89897209 */ /* 0x002fe20007810000 */
[----:B------:R1:W-:Y:S01]  /*c2d0*/  MUFU.EX2 R241, R22 ;  /* 0x0000001600f17308 */ /* 0x0003e20000000800 */
[----:B------:R-:W-:Y:S02]  /*c2e0*/  PRMT R17, R14, 0x5410, R6 ;  /* 0x000054100e117816 */ /* 0x000fe40000000006 */
[----:B------:R-:W-:Y:S01]  /*c2f0*/  PRMT R9, R4, 0x5410, R7 ;  /* 0x0000541004097816 */ /* 0x000fe20000000007 */
[----:B------:R-:W-:Y:S01]  /*c300*/  FFMA.FTZ R4, R30, UR32, -R12 ;  /* 0x000000201e047c23 */ /* 0x000fe2000801080c */
[----:B------:R-:W-:Y:S01]  /*c310*/  SHF.R.U32.HI R6, RZ, 0x8, R5 ;  /* 0x00000008ff067819 */ /* 0x000fe20000011605 */
[----:B------:R-:W-:Y:S01]  /*c320*/  FFMA.FTZ R23, R23, UR32, -R0 ;  /* 0x0000002017177c23 */ /* 0x000fe20008010800 */
[----:B------:R-:W-:Y:S01]  /*c330*/  FMUL.FTZ R14, R137, UR32 ;  /* 0x00000020890e7c20 */ /* 0x000fe20008410000 */
[----:B------:R-:W-:Y:S01]  /*c340*/  FFMA.FTZ R21, R21, UR32, -R12 ;  /* 0x0000002015157c23 */ /* 0x000fe2000801080c */
[----:B------:R-:W-:Y:S01]  /*c350*/  FSETP.NEU.FTZ.AND P1, PT, R137, -INF , PT ;  /* 0xff8000008900780b */ /* 0x000fe20003f3d000 */
[----:B------:R2:W-:Y:S01]  /*c360*/  MUFU.EX2 R196, R4 ;  /* 0x0000000400c47308 */ /* 0x0005e20000000800 */
[----:B------:R-:W-:-:S02]  /*c370*/  PRMT R8, R8, 0x5410, R6 ;  /* 0x0000541008087816 */ /* 0x000fc40000000006 */
[----:B------:R-:W-:Y:S02]  /*c380*/  LOP3.LUT R7, R11, 0xff, RZ, 0xc0, !PT ;  /* 0x000000ff0b077812 */ /* 0x000fe400078ec0ff */
[----:B-1----:R-:W-:Y:S02]  /*c390*/  PRMT R22, R10, 0x5410, R3 ;  /* 0x000054100a167816 */ /* 0x002fe40000000003 */
[C---:B------:R-:W-:Y:S01]  /*c3a0*/  LOP3.LUT R3, R2.reuse, 0xffff, RZ, 0xc0, !PT ;  /* 0x0000ffff02037812 */ /* 0x040fe200078ec0ff */
[----:B------:R-:W1:Y:S01]  /*c3b0*/  MUFU.EX2 R240, R23 ;  /* 0x0000001700f07308 */ /* 0x000e620000000800 */
[----:B------:R-:W-:Y:S01]  /*c3c0*/  LOP3.LUT R6, R2, 0xff, RZ, 0xc0, !PT ;  /* 0x000000ff02067812 */ /* 0x000fe200078ec0ff */
[--C-:B------:R-:W-:Y:S01]  /*c3d0*/  FFMA.FTZ R25, R25, UR32, -R13.reuse ;  /* 0x0000002019197c23 */ /* 0x100fe2000801080d */
[----:B------:R-:W-:Y:S01]  /*c3e0*/  FFMA.FTZ R27, R27, UR32, -R13 ;  /* 0x000000201b1b7c23 */ /* 0x000fe2000801080d */
[----:B------:R-:W-:Y:S02]  /*c3f0*/  FSEL R14, R14, RZ, P1 ;  /* 0x000000ff0e0e7208 */ /* 0x000fe40000800000 */
[----:B--2---:R-:W-:-:S02]  /*c400*/  SHF.R.U32.HI R4, RZ, 0x8, R3 ;  /* 0x00000008ff047819 */ /* 0x004fc40000011603 */
[----:B------:R2:W-:Y:S01]  /*c410*/  MUFU.EX2 R202, R21 ;  /* 0x0000001500ca7308 */ /* 0x0005e20000000800 */
[----:B------:R-:W-:Y:S01]  /*c420*/  SHF.R.U32.HI R3, RZ, 0x10, R2 ;  /* 0x00000010ff037819 */ /* 0x000fe20000011602 */
[----:B------:R-:W-:Y:S01]  /*c430*/  FFMA.FTZ R24, R24, UR32, -R13 ;  /* 0x0000002018187c23 */ /* 0x000fe2000801080d */
[--C-:B------:R-:W-:Y:S01]  /*c440*/  FFMA.FTZ R26, R26, UR32, -R12.reuse ;  /* 0x000000201a1a7c23 */ /* 0x100fe2000801080c */
[----:B------:R-:W-:-:S04]  /*c450*/  FFMA.FTZ R5, R29, UR32, -R12 ;  /* 0x000000201d057c23 */ /* 0x000fc8000801080c */
[----:B------:R-:W-:Y:S01]  /*c460*/  MUFU.EX2 R233, R25 ;  /* 0x0000001900e97308 */ /* 0x000fe20000000800 */
[----:B-----5:R-:W-:Y:S02]  /*c470*/  PRMT R188, R188, 0x7054, R188 ;  /* 0x00007054bcbc7816 */ /* 0x020fe400000000bc */
[----:B--2---:R-:W-:-:S05]  /*c480*/  PRMT R21, R7, 0x5410, R16 ;  /* 0x0000541007157816 */ /* 0x004fca0000000010 */
[----:B------:R-:W2:Y:S01]  /*c490*/  MUFU.EX2 R232, R27 ;  /* 0x0000001b00e87308 */ /* 0x000ea20000000800 */
[----:B------:R-:W-:Y:S02]  /*c4a0*/  PRMT R16, R6, 0x5410, R4 ;  /* 0x0000541006107816 */ /* 0x000fe40000000004 */
[----:B------:R-:W-:Y:S02]  /*c4b0*/  SHF.R.U32.HI R6, RZ, 0x18, R2 ;  /* 0x00000018ff067819 */ /* 0x000fe40000011602 */
[----:B------:R-:W-:Y:S01]  /*c4c0*/  LOP3.LUT R2, R3, 0xff, RZ, 0xc0, !PT ;  /* 0x000000ff03027812 */ /* 0x000fe200078ec0ff */
[----:B------:R-:W-:Y:S02]  /*c4d0*/  FFMA.FTZ R3, R34, UR32, -R14 ;  /* 0x0000002022037c23 */ /* 0x000fe4000801080e */
[----:B------:R-:W3:Y:S01]  /*c4e0*/  MUFU.EX2 R234, R24 ;  /* 0x0000001800ea7308 */ /* 0x000ee20000000800 */
[----:B------:R-:W-:Y:S01]  /*c4f0*/  PRMT R20, R2, 0x5410, R6 ;  /* 0x0000541002147816 */ /* 0x000fe20000000006 */
[----:B------:R-:W-:Y:S01]  /*c500*/  FFMA.FTZ R2, R35, UR32, -R14 ;  /* 0x0000002023027c23 */ /* 0x000fe2000801080e */
[----:B------:R-:W-:-:S05]  /*c510*/  FSEL R4, R135, RZ, P5 ;  /* 0x000000ff87047208 */ /* 0x000fca0002800000 */
[----:B------:R4:W5:Y:S01]  /*c520*/  MUFU.EX2 R201, R26 ;  /* 0x0000001a00c97308 */ /* 0x0009620000000800 */
[----:B------:R-:W-:-:S07]  /*c530*/  HSET2.LE.AND R10, R17, R188, PT ;  /* 0x000000bc110a7233 */ /* 0x000fce0003803000 */
[----:B------:R1:W-:Y:S08]  /*c540*/  MUFU.EX2 R186, R3 ;  /* 0x0000000300ba7308 */ /* 0x0003f00000000800 */
[----:B------:R2:W-:Y:S01]  /*c550*/  MUFU.EX2 R197, R5 ;  /* 0x0000000500c57308 */ /* 0x0005e20000000800 */
[----:B------:R-:W-:Y:S01]  /*c560*/  FADD.FTZ R6, R238, -R4 ;  /* 0x80000004ee067221 */ /* 0x000fe20000010000 */
[----:B------:R-:W-:Y:S01]  /*c570*/  HSET2.LE.AND R11, R18, R188, PT ;  /* 0x000000bc120b7233 */ /* 0x000fe20003803000 */
[----:B----4-:R-:W4:Y:S01]  /*c580*/  LDSM.16.MT88.4 R24, [R209+0xa000] ;  /* 0x00a00000d118783b */ /* 0x010f220000004200 */
[----:B-1----:R-:W-:-:S04]  /*c590*/  FSEL R3, R137, RZ, P1 ;  /* 0x000000ff89037208 */ /* 0x002fc80000800000 */
[----:B------:R1:W-:Y:S01]  /*c5a0*/  MUFU.EX2 R185, R2 ;  /* 0x0000000200b97308 */ /* 0x0003e20000000800 */
[--C-:B--2---:R-:W-:Y:S01]  /*c5b0*/  FFMA.FTZ R5, R28, UR32, -R14.reuse ;  /* 0x000000201c057c23 */ /* 0x104fe2000801080e */
[----:B------:R-:W-:Y:S01]  /*c5c0*/  FADD.FTZ R15, R236, -R3 ;  /* 0x80000003ec0f7221 */ /* 0x000fe20000010000 */
[----:B------:R-:W-:-:S05]  /*c5d0*/  FFMA.FTZ R3, R132, UR32, -R14 ;  /* 0x0000002084037c23 */ /* 0x000fca000801080e */
[----:B------:R2:W4:Y:S01]  /*c5e0*/  MUFU.EX2 R187, R5 ;  /* 0x0000000500bb7308 */ /* 0x0005220000000800 */
[----:B------:R-:W-:Y:S02]  /*c5f0*/  FSEL R4, R134, RZ, P4 ;  /* 0x000000ff86047208 */ /* 0x000fe40002000000 */
[----:B-1----:R-:W-:Y:S02]  /*c600*/  F2FP.BF16.F32.PACK_AB R2, R240, R241 ;  /* 0x000000f1f002723e */ /* 0x002fe400000010ff */
[----:B------:R-:W-:-:S03]  /*c610*/  HSET2.LE.AND R8, R8, R188, PT ;  /* 0x000000bc08087233 */ /* 0x000fc60003803000 */
[----:B------:R1:W-:Y:S01]  /*c620*/  MUFU.EX2 R184, R3 ;  /* 0x0000000300b87308 */ /* 0x0003e20000000800 */
[----:B------:R-:W-:Y:S02]  /*c630*/  LOP3.LUT R10, R10, R2, RZ, 0xc0, !PT ;  /* 0x000000020a0a7212 */ /* 0x000fe400078ec0ff */
[----:B------:R-:W-:Y:S01]  /*c640*/  F2FP.BF16.F32.PACK_AB R2, R232, R233 ;  /* 0x000000e9e802723e */ /* 0x000fe200000010ff */
[----:B------:R-:W-:Y:S01]  /*c650*/  FADD.FTZ R7, R237, -R4 ;  /* 0x80000004ed077221 */ /* 0x000fe20000010000 */
[----:B------:R-:W-:Y:S02]  /*c660*/  HSET2.LE.AND R9, R9, R188, PT ;  /* 0x000000bc09097233 */ /* 0x000fe40003803000 */
[----:B--2---:R-:W-:Y:S02]  /*c670*/  FSEL R5, R136, RZ, P6 ;  /* 0x000000ff88057208 */ /* 0x004fe40003000000 */
[----:B------:R-:W-:Y:S02]  /*c680*/  LOP3.LUT R11, R11, R2, RZ, 0xc0, !PT ;  /* 0x000000020b0b7212 */ /* 0x000fe400078ec0ff */
[----:B---3--:R-:W-:-:S02]  /*c690*/  F2FP.BF16.F32.PACK_AB R4, R234, R235 ;  /* 0x000000ebea04723e */ /* 0x008fc400000010ff */
[----:B-1----:R-:W-:Y:S02]  /*c6a0*/  F2FP.BF16.F32.PACK_AB R3, R242, R243 ;  /* 0x000000f3f203723e */ /* 0x002fe400000010ff */
[--C-:B------:R-:W-:Y:S02]  /*c6b0*/  HSET2.LE.AND R2, R16, R188.reuse, PT ;  /* 0x000000bc10027233 */ /* 0x100fe40003803000 */
[----:B------:R-:W-:Y:S01]  /*c6c0*/  LOP3.LUT R8, R8, R3, RZ, 0xc0, !PT ;  /* 0x0000000308087212 */ /* 0x000fe200078ec0ff */
[----:B------:R-:W-:Y:S01]  /*c6d0*/  FADD.FTZ R5, R239, -R5 ;  /* 0x80000005ef057221 */ /* 0x000fe20000010000 */
[----:B-----5:R-:W-:Y:S02]  /*c6e0*/  F2FP.BF16.F32.PACK_AB R3, R201, R202 ;  /* 0x000000cac903723e */ /* 0x020fe400000010ff */
[----:B------:R-:W-:Y:S01]  /*c6f0*/  LOP3.LUT R9, R9, R4, RZ, 0xc0, !PT ;  /* 0x0000000409097212 */ /* 0x000fe200078ec0ff */
[----:B------:R-:W-:Y:S01]  /*c700*/  FMUL.FTZ R5, R5, UR32 ;  /* 0x0000002005057c20 */ /* 0x000fe20008410000 */
[----:B------:R-:W-:Y:S01]  /*c710*/  LOP3.LUT R4, R2, R3, RZ, 0xc0, !PT ;  /* 0x0000000302047212 */ /* 0x000fe200078ec0ff */
[----:B------:R-:W-:Y:S01]  /*c720*/  FMUL.FTZ R6, R6, UR32 ;  /* 0x0000002006067c20 */ /* 0x000fe20008410000 */
[----:B------:R-:W-:-:S02]  /*c730*/  HSET2.LE.AND R2, R20, R188, PT ;  /* 0x000000bc14027233 */ /* 0x000fc40003803000 */
[----:B----4-:R-:W-:Y:S01]  /*c740*/  F2FP.BF16.F32.PACK_AB R3, R186, R187 ;  /* 0x000000bbba03723e */ /* 0x010fe200000010ff */
[----:B------:R1:W2:Y:S08]  /*c750*/  MUFU.EX2 R18, R5 ;  /* 0x0000000500127308 */ /* 0x0002b00000000800 */
[----:B------:R3:W4:Y:S01]  /*c760*/  MUFU.EX2 R17, R6 ;  /* 0x0000000600117308 */ /* 0x0007220000000800 */
[----:B-1----:R-:W-:-:S02]  /*c770*/  LOP3.LUT R5, R2, R3, RZ, 0xc0, !PT ;  /* 0x0000000302057212 */ /* 0x002fc400078ec0ff */
[----:B------:R-:W-:Y:S02]  /*c780*/  HSET2.LE.AND R2, R22, R188, PT ;  /* 0x000000bc16027233 */ /* 0x000fe40003803000 */
[----:B------:R-:W-:-:S04]  /*c790*/  F2FP.BF16.F32.PACK_AB R3, R196, R197 ;  /* 0x000000c5c403723e */ /* 0x000fc800000010ff */
[----:B---3--:R-:W-:Y:S02]  /*c7a0*/  LOP3.LUT R6, R2, R3, RZ, 0xc0, !PT ;  /* 0x0000000302067212 */ /* 0x008fe400078ec0ff */
[----:B------:R-:W-:Y:S02]  /*c7b0*/  HSET2.LE.AND R3, R21, R188, PT ;  /* 0x000000bc15037233 */ /* 0x000fe40003803000 */
[----:B------:R-:W1:Y:S01]  /*c7c0*/  LDSM.16.MT88.4 R20, [R211+0xa000] ;  /* 0x00a00000d314783b */ /* 0x000e620000004200 */
[-C--:B--2---:R-:W-:Y:S01]  /*c7d0*/  FMUL.FTZ R152, R152, R18.reuse ;  /* 0x0000001298987220 */ /* 0x084fe20000410000 */
[----:B------:R-:W-:Y:S01]  /*c7e0*/  FMUL.FTZ R153, R153, R18 ;  /* 0x0000001299997220 */ /* 0x000fe20000410000 */
[-C--:B----4-:R-:W-:Y:S01]  /*c7f0*/  FMUL.FTZ R154, R154, R17.reuse ;  /* 0x000000119a9a7220 */ /* 0x090fe20000410000 */
[----:B------:R-:W-:-:S07]  /*c800*/  FMUL.FTZ R155, R155, R17 ;  /* 0x000000119b9b7220 */ /* 0x000fce0000410000 */
[----:B------:R-:W-:Y:S01]  /*c810*/  HMMA.16816.F32.BF16 R28, R8, R26, R152 ;  /* 0x0000001a081c723c */ /* 0x000fe20000041898 */
[----:B------:R-:W-:Y:S01]  /*c820*/  FMUL.FTZ R7, R7, UR32 ;  /* 0x0000002007077c20 */ /* 0x000fe20008410000 */
[----:B------:R-:W-:Y:S01]  /*c830*/  FMUL.FTZ R15, R15, UR32 ;  /* 0x000000200f0f7c20 */ /* 0x000fe20008410000 */
[-C--:B------:R-:W-:Y:S01]  /*c840*/  FMUL.FTZ R160, R160, R18.reuse ;  /* 0x00000012a0a07220 */ /* 0x080fe20000410000 */
[----:B------:R-:W-:Y:S01]  /*c850*/  FMUL.FTZ R161, R161, R18 ;  /* 0x00000012a1a17220 */ /* 0x000fe20000410000 */
[-C--:B------:R-:W-:Y:S01]  /*c860*/  FMUL.FTZ R162, R162, R17.reuse ;  /* 0x00000011a2a27220 */ /* 0x080fe20000410000 */
[----:B------:R-:W-:Y:S01]  /*c870*/  FMUL.FTZ R163, R163, R17 ;  /* 0x00000011a3a37220 */ /* 0x000fe20000410000 */
[----:B------:R-:W-:Y:S01]  /*c880*/  F2FP.BF16.F32.PACK_AB R2, R184, R185 ;  /* 0x000000b9b802723e */ /* 0x000fe200000010ff */
[----:B------:R2:W3:Y:S08]  /*c890*/  MUFU.EX2 R16, R7 ;  /* 0x0000000700107308 */ /* 0x0004f00000000800 */
[----:B------:R-:W4:Y:S08]  /*c8a0*/  MUFU.EX2 R15, R15 ;  /* 0x0000000f000f7308 */ /* 0x000f300000000800 */
[----:B------:R-:W-:Y:S01]  /*c8b0*/  IMAD.MOV.U32 R152, RZ, RZ, R29 ;  /* 0x000000ffff987224 */ /* 0x000fe200078e001d */
[----:B--2---:R-:W-:Y:S01]  /*c8c0*/  LOP3.LUT R7, R3, R2, RZ, 0xc0, !PT ;  /* 0x0000000203077212 */ /* 0x004fe200078ec0ff */
[----:B------:R-:W-:-:S02]  /*c8d0*/  IMAD.MOV.U32 R132, RZ, RZ, R30 ;  /* 0x000000ffff847224 */ /* 0x000fc400078e001e */
[----:B------:R-:W-:Y:S02]  /*c8e0*/  IMAD.MOV.U32 R3, RZ, RZ, R31 ;  /* 0x000000ffff037224 */ /* 0x000fe400078e001f */
[----:B------:R-:W-:Y:S02]  /*c8f0*/  IMAD.MOV.U32 R2, RZ, RZ, R28 ;  /* 0x000000ffff027224 */ /* 0x000fe400078e001c */
[C---:B-1----:R-:W-:Y:S01]  /*c900*/  HMMA.16816.F32.BF16 R28, R8.reuse, R20, R160 ;  /* 0x00000014081c723c */ /* 0x042fe200000418a0 */
[-C--:B------:R-:W-:Y:S01]  /*c910*/  FMUL.FTZ R148, R148, R18.reuse ;  /* 0x0000001294947220 */ /* 0x080fe20000410000 */
[----:B------:R-:W-:Y:S01]  /*c920*/  FMUL.FTZ R149, R149, R18 ;  /* 0x0000001295957220 */ /* 0x000fe20000410000 */
[-C--:B------:R-:W-:Y:S01]  /*c930*/  FMUL.FTZ R150, R150, R17.reuse ;  /* 0x0000001196967220 */ /* 0x080fe20000410000 */
[----:B------:R-:W-:Y:S01]  /*c940*/  FMUL.FTZ R151, R151, R17 ;  /* 0x0000001197977220 */ /* 0x000fe20000410000 */
[-C--:B---3--:R-:W-:Y:S01]  /*c950*/  FMUL.FTZ R144, R144, R16.reuse ;  /* 0x0000001090907220 */ /* 0x088fe20000410000 */
[-C--:B------:R-:W-:Y:S01]  /*c960*/  FMUL.FTZ R145, R145, R16.reuse ;  /* 0x0000001091917220 */ /* 0x080fe20000410000 */
[-C--:B----4-:R-:W-:Y:S01]  /*c970*/  FMUL.FTZ R146, R146, R15.reuse ;  /* 0x0000000f92927220 */ /* 0x090fe20000410000 */
[-C--:B------:R-:W-:Y:S01]  /*c980*/  FMUL.FTZ R147, R147, R15.reuse ;  /* 0x0000000f93937220 */ /* 0x080fe20000410000 */
[-C--:B------:R-:W-:Y:S01]  /*c990*/  FMUL.FTZ R156, R156, R16.reuse ;  /* 0x000000109c9c7220 */ /* 0x080fe20000410000 */
[----:B------:R-:W-:Y:S01]  /*c9a0*/  FMUL.FTZ R157, R157, R16 ;  /* 0x000000109d9d7220 */ /* 0x000fe20000410000 */
[-C--:B------:R-:W-:Y:S01]  /*c9b0*/  FMUL.FTZ R158, R158, R15.reuse ;  /* 0x0000000f9e9e7220 */ /* 0x080fe20000410000 */
[----:B------:R-:W-:Y:S01]  /*c9c0*/  FMUL.FTZ R159, R159, R15 ;  /* 0x0000000f9f9f7220 */ /* 0x000fe20000410000 */
[-C--:B------:R-:W-:Y:S06]  /*c9d0*/  HMMA.16816.F32.BF16 R148, R8, R24.reuse, R148 ;  /* 0x000000180894723c */ /* 0x080fec0000041894 */
[C---:B------:R-:W-:Y:S06]  /*c9e0*/  HMMA.16816.F32.BF16 R144, R4.reuse, R24, R144 ;  /* 0x000000180490723c */ /* 0x040fec0000041890 */
[----:B------:R-:W-:Y:S01]  /*c9f0*/  HMMA.16816.F32.BF16 R156, R4, R26, R156 ;  /* 0x0000001a049c723c */ /* 0x000fe2000004189c */
[----:B------:R-:W-:-:S02]  /*ca00*/  IMAD.MOV.U32 R25, RZ, RZ, R31 ;  /* 0x000000ffff197224 */ /* 0x000fc400078e001f */
[----:B------:R-:W-:-:S04]  /*ca10*/  IMAD.MOV.U32 R24, RZ, RZ, R28 ;  /* 0x000000ffff187224 */ /* 0x000fc800078e001c */
[----:B------:R-:W-:Y:S02]  /*ca20*/  IMAD.MOV.U32 R27, RZ, RZ, R29 ;  /* 0x000000ffff1b7224 */ /* 0x000fe400078e001d */
[----:B------:R-:W-:Y:S02]  /*ca30*/  IMAD.MOV.U32 R26, RZ, RZ, R30 ;  /* 0x000000ffff1a7224 */ /* 0x000fe400078e001e */
[----:B------:R-:W1:Y:S01]  /*ca40*/  LDSM.16.MT88.4 R28, [R214+0xa000] ;  /* 0x00a00000d61c783b */ /* 0x000e620000004200 */
        /* <DEDUP_REMOVED lines=12> */
[----:B------:R-:W-:Y:S01]  /*cb10*/  HMMA.16816.F32.BF16 R160, R8, R22, R168 ;  /* 0x0000001608a0723c */ /* 0x000fe200000418a8 */
        /* <DEDUP_REMOVED lines=8> */
[----:B------:R-:W-:-:S02]  /*cba0*/  IMAD.MOV.U32 R169, RZ, RZ, R27 ;  /* 0x000000ffffa97224 */ /* 0x000fc400078e001b */
[----:B------:R-:W-:Y:S02]  /*cbb0*/  IMAD.MOV.U32 R170, RZ, RZ, R26 ;  /* 0x000000ffffaa7224 */ /* 0x000fe400078e001a */
[----:B------:R-:W-:Y:S02]  /*cbc0*/  IMAD.MOV.U32 R171, RZ, RZ, R25 ;  /* 0x000000ffffab7224 */ /* 0x000fe400078e0019 */
[----:B------:R-:W-:Y:S02]  /*cbd0*/  IMAD.MOV.U32 R168, RZ, RZ, R24 ;  /* 0x000000ffffa87224 */ /* 0x000fe400078e0018 */
[----:B------:R-:W2:Y:S01]  /*cbe0*/  LDSM.16.MT88.4 R24, [R213+0xa000] ;  /* 0x00a00000d518783b */ /* 0x000ea20000004200 */
[----:B------:R-:W-:Y:S01]  /*cbf0*/  IMAD.MOV.U32 R181, RZ, RZ, R247 ;  /* 0x000000ffffb57224 */ /* 0x000fe200078e00f7 */
[----:B------:R-:W-:Y:S01]  /*cc00*/  LOP3.LUT R19, R19, UR11, R32, 0x96, !PT ;  /* 0x0000000b13137c12 */ /* 0x000fe2000f8e9620 */
[----:B------:R-:W-:Y:S01]  /*cc10*/  IMAD.MOV.U32 R188, RZ, RZ, R246 ;  /* 0x000000ffffbc7224 */ /* 0x000fe200078e00f6 */
[----:B------:R-:W-:Y:S01]  /*cc20*/  HMMA.16816.F32.BF16 R164, R4, R20, R164 ;  /* 0x0000001404a4723c */ /* 0x000fe200000418a4 */
[----:B------:R-:W-:Y:S01]  /*cc30*/  IMAD.MOV.U32 R189, RZ, RZ, R245 ;  /* 0x000000ffffbd7224 */ /* 0x000fe200078e00f5 */
[----:B------:R-:W-:Y:S01]  /*cc40*/  LDSM.16.MT88.4 R32, [R211+0xb000] ;  /* 0x00b00000d320783b */ /* 0x000fe20000004200 */
[----:B------:R-:W-:-:S03]  /*cc50*/  IMAD.MOV.U32 R190, RZ, RZ, R244 ;  /* 0x000000ffffbe7224 */ /* 0x000fc600078e00f4 */
[C---:B------:R-:W-:Y:S01]  /*cc60*/  HMMA.16816.F32.BF16 R172, R4.reuse, R22, R172 ;  /* 0x0000001604ac723c */ /* 0x040fe200000418ac */
[----:B------:R-:W3:Y:S05]  /*cc70*/  LDSM.16.MT88.4 R20, [R209+0xb000] ;  /* 0x00b00000d114783b */ /* 0x000eea0000004200 */
[C---:B-1----:R-:W-:Y:S01]  /*cc80*/  HMMA.16816.F32.BF16 R248, R4.reuse, R28, R40 ;  /* 0x0000001c04f8723c */ /* 0x042fe20000041828 */
[----:B------:R-:W1:Y:S05]  /*cc90*/  LDSM.16.MT88.4 R40, [R214+0xb000] ;  /* 0x00b00000d628783b */ /* 0x000e6a0000004200 */
[----:B------:R-:W-:Y:S01]  /*cca0*/  HMMA.16816.F32.BF16 R244, R4, R30, R44 ;  /* 0x0000001e04f4723c */ /* 0x000fe2000004182c */
[----:B------:R-:W4:Y:S01]  /*ccb0*/  LDSM.16.MT88.4 R44, [R213+0xb000] ;  /* 0x00b00000d52c783b */ /* 0x000f220000004200 */
        /* <DEDUP_REMOVED lines=48> */
[----:B--2---:R-:W-:Y:S01]  /*cfc0*/  HMMA.16816.F32.BF16 R192, R8, R26, R64 ;  /* 0x0000001a08c0723c */ /* 0x004fe20000041840 */
[-C--:B------:R-:W-:Y:S01]  /*cfd0*/  FMUL.FTZ R52, R52, R18.reuse ;  /* 0x0000001234347220 */ /* 0x080fe20000410000 */
[----:B------:R-:W-:Y:S01]  /*cfe0*/  FMUL.FTZ R53, R53, R18 ;  /* 0x0000001235357220 */ /* 0x000fe20000410000 */
[-C--:B------:R-:W-:Y:S01]  /*cff0*/  FMUL.FTZ R54, R54, R17.reuse ;  /* 0x0000001136367220 */ /* 0x080fe20000410000 */
[----:B------:R-:W-:-:S03]  /*d000*/  FMUL.FTZ R55, R55, R17 ;  /* 0x0000001137377220 */ /* 0x000fc60000410000 */
[----:B------:R-:W-:Y:S02]  /*d010*/  IMAD.MOV.U32 R67, RZ, RZ, R2 ;  /* 0x000000ffff437224 */ /* 0x000fe400078e0002 */
[----:B------:R-:W-:Y:S01]  /*d020*/  FFMA.FTZ R2, R133, UR32, -R0 ;  /* 0x0000002085027c23 */ /* 0x000fe20008010800 */
[----:B------:R-:W-:Y:S01]  /*d030*/  HMMA.16816.F32.BF16 R236, R8, R30, R48 ;  /* 0x0000001e08ec723c */ /* 0x000fe20000041830 */
        /* <DEDUP_REMOVED lines=11> */
[----:B------:R-:W-:Y:S01]  /*d0f0*/  HMMA.16816.F32.BF16 R56, R4, R24, R56 ;  /* 0x000000180438723c */ /* 0x000fe20000041838 */
[----:B------:R-:W-:-:S02]  /*d100*/  IMAD.MOV.U32 R153, RZ, RZ, R160 ;  /* 0x000000ffff997224 */ /* 0x000fc400078e00a0 */
[----:B------:R-:W-:Y:S02]  /*d110*/  IMAD.MOV.U32 R49, RZ, RZ, R132 ;  /* 0x000000ffff317224 */ /* 0x000fe400078e0084 */
[----:B------:R-:W-:Y:S01]  /*d120*/  IMAD.MOV.U32 R50, RZ, RZ, R3 ;  /* 0x000000ffff327224 */ /* 0x000fe200078e0003 */
[----:B------:R-:W-:Y:S01]  /*d130*/  HMMA.16816.F32.BF16 R60, R4, R26, R60 ;  /* 0x0000001a043c723c */ /* 0x000fe2000004183c */
[----:B------:R2:W-:Y:S01]  /*d140*/  MUFU.EX2 R132, R2 ;  /* 0x0000000200847308 */ /* 0x0005e20000000800 */
[----:B------:R-:W-:-:S04]  /*d150*/  IMAD.MOV.U32 R66, RZ, RZ, R190 ;  /* 0x000000ffff427224 */ /* 0x000fc800078e00be */
[----:B---3--:R-:W-:Y:S01]  /*d160*/  HMMA.16816.F32.BF16 R72, R4, R20, R72 ;  /* 0x000000140448723c */ /* 0x008fe20000041848 */
[----:B------:R-:W-:-:S05]  /*d170*/  IMAD.MOV.U32 R65, RZ, RZ, R189 ;  /* 0x000000ffff417224 */ /* 0x000fca00078e00bd */
[----:B------:R-:W-:Y:S01]  /*d180*/  HMMA.16816.F32.BF16 R76, R4, R22, R76 ;  /* 0x00000016044c723c */ /* 0x000fe2000004184c */
[----:B------:R-:W-:-:S05]  /*d190*/  IMAD.MOV.U32 R64, RZ, RZ, R188 ;  /* 0x000000ffff407224 */ /* 0x000fca00078e00bc */
[----:B------:R-:W-:Y:S01]  /*d1a0*/  HMMA.16816.F32.BF16 R88, R4, R32, R88 ;  /* 0x000000200458723c */ /* 0x000fe20000041858 */
[----:B--2---:R-:W-:-:S05]  /*d1b0*/  IMAD.WIDE.U32 R2, R139, -0x2daee0ad, RZ ;  /* 0xd2511f538b027825 */ /* 0x004fca00078e00ff */
[C---:B------:R-:W-:Y:S06]  /*d1c0*/  HMMA.16816.F32.BF16 R92, R4.reuse, R34, R92 ;  /* 0x00000022045c723c */ /* 0x040fec000004185c */
[C---:B-1----:R-:W-:Y:S06]  /*d1d0*/  HMMA.16816.F32.BF16 R104, R4.reuse, R40, R104 ;  /* 0x000000280468723c */ /* 0x042fec0000041868 */
[C---:B------:R-:W-:Y:S06]  /*d1e0*/  HMMA.16816.F32.BF16 R108, R4.reuse, R42, R108 ;  /* 0x0000002a046c723c */ /* 0x040fec000004186c */
[C---:B----4-:R-:W-:Y:S06]  /*d1f0*/  HMMA.16816.F32.BF16 R120, R4.reuse, R44, R120 ;  /* 0x0000002c0478723c */ /* 0x050fec0000041878 */
[----:B------:R-:W-:Y:S07]  /*d200*/  HMMA.16816.F32.BF16 R160, R4, R46, R124 ;  /* 0x0000002e04a0723c */ /* 0x000fee000004187c */
[----:B------:R-:W-:Y:S01]  /*d210*/  FFMA.FTZ R4, R198, UR32, -R0 ;  /* 0x00000020c6047c23 */ /* 0x000fe20008010800 */
[----:B------:R-:W-:Y:S01]  /*d220*/  HMMA.16816.F32.BF16 R52, R8, R24, R52 ;  /* 0x000000180834723c */ /* 0x000fe20000041834 */
[----:B------:R-:W-:-:S02]  /*d230*/  LOP3.LUT R7, R2, 0xffff, RZ, 0xc0, !PT ;  /* 0x0000ffff02077812 */ /* 0x000fc400078ec0ff */
[----:B------:R1:W-:Y:S03]  /*d240*/  MUFU.EX2 R133, R4 ;  /* 0x0000000400857308 */ /* 0x0003e60000000800 */
[----:B------:R-:W-:Y:S01]  /*d250*/  HMMA.16816.F32.BF16 R68, R8, R20, R68 ;  /* 0x000000140844723c */ /* 0x000fe20000041844 */
[----:B------:R-:W-:-:S05]  /*d260*/  LOP3.LUT R24, R2, 0xff, RZ, 0xc0, !PT ;  /* 0x000000ff02187812 */ /* 0x000fca00078ec0ff */
[----:B------:R-:W-:Y:S01]  /*d270*/  HMMA.16816.F32.BF16 R188, R8, R22, R80 ;  /* 0x0000001608bc723c */ /* 0x000fe20000041850 */
[----:B------:R-:W-:-:S06]  /*d280*/  SHF.R.U32.HI R21, RZ, 0x18, R2 ;  /* 0x00000018ff157819 */ /* 0x000fcc0000011602 */
[----:B------:R-:W-:Y:S02]  /*d290*/  SHF.R.U32.HI R22, RZ, 0x10, R2 ;  /* 0x00000010ff167819 */ /* 0x000fe40000011602 */
[----:B-1----:R-:W-:Y:S01]  /*d2a0*/  LOP3.LUT R4, R3, UR12, R138, 0x96, !PT ;  /* 0x0000000c03047c12 */ /* 0x002fe2000f8e968a */
[----:B------:R-:W-:-:S04]  /*d2b0*/  IMAD.WIDE.U32 R2, R19, -0x2daee0ad, RZ ;  /* 0xd2511f5313027825 */ /* 0x000fc800078e00ff */
[----:B------:R-:W-:Y:S01]  /*d2c0*/  FFMA.FTZ R5, R200, UR32, -R0 ;  /* 0x00000020c8057c23 */ /* 0x000fe20008010800 */
[-C--:B------:R-:W-:Y:S01]  /*d2d0*/  FMUL.FTZ R84, R84, R18.reuse ;  /* 0x0000001254547220 */ /* 0x080fe20000410000 */
[----:B------:R-:W-:Y:S01]  /*d2e0*/  FMUL.FTZ R85, R85, R18 ;  /* 0x0000001255557220 */ /* 0x000fe20000410000 */
[-C--:B------:R-:W-:Y:S01]  /*d2f0*/  FMUL.FTZ R86, R86, R17.reuse ;  /* 0x0000001156567220 */ /* 0x080fe20000410000 */
[C---:B------:R-:W-:Y:S01]  /*d300*/  LOP3.LUT R6, R2.reuse, 0xffff, RZ, 0xc0, !PT ;  /* 0x0000ffff02067812 */ /* 0x040fe200078ec0ff */
[----:B------:R-:W-:Y:S01]  /*d310*/  FMUL.FTZ R87, R87, R17 ;  /* 0x0000001157577220 */ /* 0x000fe20000410000 */
[----:B------:R-:W-:Y:S02]  /*d320*/  LOP3.LUT R23, R2, 0xff, RZ, 0xc0, !PT ;  /* 0x000000ff02177812 */ /* 0x000fe400078ec0ff */
[--C-:B------:R-:W-:Y:S02]  /*d330*/  SHF.R.U32.HI R20, RZ, 0x10, R2.reuse ;  /* 0x00000010ff147819 */ /* 0x100fe40000011602 */
[----:B------:R-:W-:-:S02]  /*d340*/  SHF.R.U32.HI R19, RZ, 0x18, R2 ;  /* 0x00000018ff137819 */ /* 0x000fc40000011602 */
[----:B------:R-:W-:Y:S01]  /*d350*/  LOP3.LUT R2, R22, 0xff, RZ, 0xc0, !PT ;  /* 0x000000ff16027812 */ /* 0x000fe200078ec0ff */
[----:B------:R1:W-:Y:S03]  /*d360*/  MUFU.EX2 R138, R5 ;  /* 0x00000005008a7308 */ /* 0x0003e60000000800 */
[----:B------:R-:W-:Y:S01]  /*d370*/  PRMT R21, R2, 0x5410, R21 ;  /* 0x0000541002157816 */ /* 0x000fe20000000015 */
[----:B------:R-:W-:Y:S01]  /*d380*/  FFMA.FTZ R2, R205, UR32, -R13 ;  /* 0x00000020cd027c23 */ /* 0x000fe2000801080d */
[----:B------:R-:W-:Y:S01]  /*d390*/  HMMA.16816.F32.BF16 R84, R8, R32, R84 ;  /* 0x000000200854723c */ /* 0x000fe20000041854 */
[----:B------:R-:W-:Y:S01]  /*d3a0*/  FFMA.FTZ R0, R199, UR32, -R0 ;  /* 0x00000020c7007c23 */ /* 0x000fe20008010800 */
[----:B------:R-:W-:Y:S01]  /*d3b0*/  IMAD.MOV.U32 R126, RZ, RZ, R155 ;  /* 0x000000ffff7e7224 */ /* 0x000fe200078e009b */
[----:B------:R2:W-:Y:S01]  /*d3c0*/  MUFU.EX2 R31, R2 ;  /* 0x00000002001f7308 */ /* 0x0005e20000000800 */
[----:B------:R-:W3:Y:S01]  /*d3d0*/  LDC.U8 R155, c[0x0][0x388] ;  /* 0x0000e200ff9b7b82 */ /* 0x000ee20000000000 */
[----:B-1----:R-:W-:-:S06]  /*d3e0*/  FFMA.FTZ R5, R203, UR32, -R13 ;  /* 0x00000020cb057c23 */ /* 0x002fcc000801080d */
[----:B------:R1:W-:Y:S01]  /*d3f0*/  MUFU.EX2 R33, R5 ;  /* 0x0000000500217308 */ /* 0x0003e20000000800 */
[----:B--2---:R-:W-:-:S07]  /*d400*/  LOP3.LUT R2, R20, 0xff, RZ, 0xc0, !PT ;  /* 0x000000ff14027812 */ /* 0x004fce00078ec0ff */
[----:B------:R2:W4:Y:S01]  /*d410*/  MUFU.EX2 R139, R0 ;  /* 0x00000000008b7308 */ /* 0x0005220000000800 */
[----:B------:R-:W-:Y:S02]  /*d420*/  PRMT R20, R2, 0x5410, R19 ;  /* 0x0000541002147816 */ /* 0x000fe40000000013 */
[----:B------:R-:W-:Y:S01]  /*d430*/  LOP3.LUT R2, R4, 0xffff, RZ, 0xc0, !PT ;  /* 0x0000ffff04027812 */ /* 0x000fe200078ec0ff */
[----:B-1----:R-:W-:-:S04]  /*d440*/  FFMA.FTZ R5, R206, UR32, -R13 ;  /* 0x00000020ce057c23 */ /* 0x002fc8000801080d */
[----:B------:R1:W-:Y:S01]  /*d450*/  MUFU.EX2 R32, R5 ;  /* 0x0000000500207308 */ /* 0x0003e20000000800 */
[----:B--2---:R-:W-:Y:S02]  /*d460*/  LOP3.LUT R0, R3, UR12, R140, 0x96, !PT ;  /* 0x0000000c03007c12 */ /* 0x004fe4000f8e968c */
[----:B------:R-:W-:Y:S01]  /*d470*/  SHF.R.U32.HI R3, RZ, 0x8, R7 ;  /* 0x00000008ff037819 */ /* 0x000fe20000011607 */
[-C--:B------:R-:W-:Y:S01]  /*d480*/  FMUL.FTZ R36, R36, R18.reuse ;  /* 0x0000001224247220 */ /* 0x080fe20000410000 */
[----:B------:R-:W-:Y:S02]  /*d490*/  FMUL.FTZ R37, R37, R18 ;  /* 0x0000001225257220 */ /* 0x000fe40000410000 */
[----:B------:R-:W-:Y:S01]  /*d4a0*/  PRMT R22, R24, 0x5410, R3 ;  /* 0x0000541018167816 */ /* 0x000fe20000000003 */
[-C--:B------:R-:W-:Y:S01]  /*d4b0*/  FMUL.FTZ R38, R38, R17.reuse ;  /* 0x0000001126267220 */ /* 0x080fe20000410000 */
[----:B------:R-:W-:Y:S01]  /*d4c0*/  SHF.R.U32.HI R3, RZ, 0x8, R6 ;  /* 0x00000008ff037819 */ /* 0x000fe20000011606 */
[----:B-1----:R-:W-:Y:S01]  /*d4d0*/  FFMA.FTZ R5, R204, UR32, -R13 ;  /* 0x00000020cc057c23 */ /* 0x002fe2000801080d */
[----:B------:R-:W-:-:S03]  /*d4e0*/  FMUL.FTZ R39, R39, R17 ;  /* 0x0000001127277220 */ /* 0x000fc60000410000 */
[----:B------:R1:W2:Y:S01]  /*d4f0*/  MUFU.EX2 R30, R5 ;  /* 0x00000005001e7308 */ /* 0x0002a20000000800 */
[----:B------:R-:W-:Y:S01]  /*d500*/  PRMT R23, R23, 0x5410, R3 ;  /* 0x0000541017177816 */ /* 0x000fe20000000003 */
[--C-:B------:R-:W-:Y:S01]  /*d510*/  FFMA.FTZ R3, R177, UR32, -R12.reuse ;  /* 0x00000020b1037c23 */ /* 0x100fe2000801080c */
[----:B------:R-:W-:Y:S01]  /*d520*/  FFMA.FTZ R6, R176, UR32, -R12 ;  /* 0x00000020b0067c23 */ /* 0x000fe2000801080c */
[----:B------:R-:W-:Y:S01]  /*d530*/  HMMA.16816.F32.BF16 R36, R8, R28, R36 ;  /* 0x0000001c0824723c */ /* 0x000fe20000041824 */
[----:B------:R-:W-:-:S03]  /*d540*/  SHF.R.U32.HI R7, RZ, 0x18, R4 ;  /* 0x00000018ff077819 */ /* 0x000fc60000011604 */
[----:B------:R5:W-:Y:S01]  /*d550*/  MUFU.EX2 R28, R3 ;  /* 0x00000003001c7308 */ /* 0x000be20000000800 */
[----:B-1----:R-:W-:Y:S02]  /*d560*/  SHF.R.U32.HI R5, RZ, 0x8, R2 ;  /* 0x00000008ff057819 */ /* 0x002fe40000011602 */
[----:B------:R-:W-:-:S04]  /*d570*/  LOP3.LUT R2, R4, 0xff, RZ, 0xc0, !PT ;  /* 0x000000ff04027812 */ /* 0x000fc800078ec0ff */
[----:B------:R-:W-:Y:S01]  /*d580*/  PRMT R13, R2, 0x5410, R5 ;  /* 0x00005410020d7816 */ /* 0x000fe20000000005 */
[----:B------:R-:W-:Y:S01]  /*d590*/  FFMA.FTZ R2, R180, UR32, -R12 ;  /* 0x00000020b4027c23 */ /* 0x000fe2000801080c */
[----:B------:R1:W2:Y:S01]  /*d5a0*/  MUFU.EX2 R29, R6 ;  /* 0x00000006001d7308 */ /* 0x0002a20000000800 */
[----:B------:R-:W-:Y:S02]  /*d5b0*/  SHF.R.U32.HI R5, RZ, 0x10, R4 ;  /* 0x00000010ff057819 */ /* 0x000fe40000011604 */
[--C-:B-----5:R-:W-:Y:S02]  /*d5c0*/  SHF.R.U32.HI R3, RZ, 0x10, R0.reuse ;  /* 0x00000010ff037819 */ /* 0x120fe40000011600 */
[----:B------:R-:W-:-:S03]  /*d5d0*/  SHF.R.U32.HI R4, RZ, 0x18, R0 ;  /* 0x00000018ff047819 */ /* 0x000fc60000011600 */
[----:B------:R5:W-:Y:S01]  /*d5e0*/  MUFU.EX2 R27, R2 ;  /* 0x00000002001b7308 */ /* 0x000be20000000800 */
[----:B------:R-:W-:Y:S01]  /*d5f0*/  FFMA.FTZ R12, R142, UR32, -R12 ;  /* 0x000000208e0c7c23 */ /* 0x000fe2000801080c */
[----:B------:R-:W-:Y:S02]  /*d600*/  LOP3.LUT R5, R5, 0xff, RZ, 0xc0, !PT ;  /* 0x000000ff05057812 */ /* 0x000fe400078ec0ff */
[----:B------:R-:W-:Y:S02]  /*d610*/  LOP3.LUT R3, R3, 0xff, RZ, 0xc0, !PT ;  /* 0x000000ff03037812 */ /* 0x000fe400078ec0ff */
[C---:B-1----:R-:W-:Y:S02]  /*d620*/  LOP3.LUT R6, R0.reuse, 0xff, RZ, 0xc0, !PT ;  /* 0x000000ff00067812 */ /* 0x042fe400078ec0ff */
[----:B---3--:R-:W-:Y:S02]  /*d630*/  PRMT R82, R155, 0x7054, R155 ;  /* 0x000070549b527816 */ /* 0x008fe4000000009b */
[----:B-----5:R-:W-:Y:S01]  /*d640*/  LOP3.LUT R2, R0, 0xffff, RZ, 0xc0, !PT ;  /* 0x0000ffff00027812 */ /* 0x020fe200078ec0ff */
[----:B------:R-:W-:Y:S01]  /*d650*/  FFMA.FTZ R0, R178, UR32, -R14 ;  /* 0x00000020b2007c23 */ /* 0x000fe2000801080e */
[----:B------:R1:W-:Y:S02]  /*d660*/  MUFU.EX2 R26, R12 ;  /* 0x0000000c001a7308 */ /* 0x0003e40000000800 */
[----:B------:R-:W-:-:S02]  /*d670*/  SHF.R.U32.HI R2, RZ, 0x8, R2 ;  /* 0x00000008ff027819 */ /* 0x000fc40000011602 */
[----:B------:R-:W-:Y:S01]  /*d680*/  PRMT R19, R3, 0x5410, R4 ;  /* 0x0000541003137816 */ /* 0x000fe20000000004 */
[----:B------:R-:W-:-:S03]  /*d690*/  FFMA.FTZ R3, R179, UR32, -R14 ;  /* 0x00000020b3037c23 */ /* 0x000fc6000801080e */
[----:B------:R3:W-:Y:S01]  /*d6a0*/  MUFU.EX2 R25, R0 ;  /* 0x0000000000197308 */ /* 0x0007e20000000800 */
[-C--:B------:R-:W-:Y:S01]  /*d6b0*/  FMUL.FTZ R96, R96, R18.reuse ;  /* 0x0000001260607220 */ /* 0x080fe20000410000 */
[-C--:B------:R-:W-:Y:S01]  /*d6c0*/  FMUL.FTZ R97, R97, R18.reuse ;  /* 0x0000001261617220 */ /* 0x080fe20000410000 */
[-C--:B------:R-:W-:Y:S01]  /*d6d0*/  FMUL.FTZ R98, R98, R17.reuse ;  /* 0x0000001162627220 */ /* 0x080fe20000410000 */
[-C--:B------:R-:W-:Y:S01]  /*d6e0*/  FMUL.FTZ R99, R99, R17.reuse ;  /* 0x0000001163637220 */ /* 0x080fe20000410000 */
[-C--:B------:R-:W-:Y:S01]  /*d6f0*/  FMUL.FTZ R116, R116, R18.reuse ;  /* 0x0000001274747220 */ /* 0x080fe20000410000 */
[----:B-1----:R-:W-:Y:S02]  /*d700*/  PRMT R12, R5, 0x5410, R7 ;  /* 0x00005410050c7816 */ /* 0x002fe40000000007 */
[----:B------:R-:W-:Y:S01]  /*d710*/  PRMT R7, R6, 0x5410, R2 ;  /* 0x0000541006077816 */ /* 0x000fe20000000002 */
[--C-:B------:R-:W-:Y:S01]  /*d720*/  FFMA.FTZ R5, R207, UR32, -R14.reuse ;  /* 0x00000020cf057c23 */ /* 0x100fe2000801080e */
[----:B------:R-:W-:Y:S01]  /*d730*/  HSET2.LE.AND R2, R22, R82, PT ;  /* 0x0000005216027233 */ /* 0x000fe20003803000 */
[----:B---3--:R-:W-:Y:S01]  /*d740*/  FFMA.FTZ R0, R143, UR32, -R14 ;  /* 0x000000208f007c23 */ /* 0x008fe2000801080e */
[-C--:B------:R-:W-:Y:S01]  /*d750*/  FMUL.FTZ R117, R117, R18.reuse ;  /* 0x0000001275757220 */ /* 0x080fe20000410000 */
[-C--:B------:R-:W-:Y:S01]  /*d760*/  FMUL.FTZ R118, R118, R17.reuse ;  /* 0x0000001176767220 */ /* 0x080fe20000410000 */
[-C--:B------:R-:W-:Y:S01]  /*d770*/  FMUL.FTZ R119, R119, R17.reuse ;  /* 0x0000001177777220 */ /* 0x080fe20000410000 */
        /* <DEDUP_REMOVED lines=11> */
[----:B------:R-:W-:Y:S01]  /*d830*/  FMUL.FTZ R129, R129, R18 ;  /* 0x0000001281817220 */ /* 0x000fe20000410000 */
[-C--:B------:R-:W-:Y:S01]  /*d840*/  FMUL.FTZ R130, R130, R17.reuse ;  /* 0x0000001182827220 */ /* 0x080fe20000410000 */
[----:B------:R-:W-:Y:S01]  /*d850*/  FMUL.FTZ R131, R131, R17 ;  /* 0x0000001183837220 */ /* 0x000fe20000410000 */
[----:B------:R-:W-:Y:S01]  /*d860*/  IMAD.MOV.U32 R51, RZ, RZ, R153 ;  /* 0x000000ffff337224 */ /* 0x000fe200078e0099 */
[----:B----4-:R-:W-:-:S02]  /*d870*/  F2FP.BF16.F32.PACK_AB R0, R139, R138 ;  /* 0x0000008a8b00723e */ /* 0x010fc400000010ff */
[----:B------:R-:W-:Y:S02]  /*d880*/  MOV R48, R152 ;  /* 0x0000009800307202 */ /* 0x000fe40000000f00 */
[--C-:B------:R-:W-:Y:S01]  /*d890*/  HSET2.LE.AND R4, R13, R82.reuse, PT ;  /* 0x000000520d047233 */ /* 0x100fe20003803000 */
[----:B------:R-:W-:Y:S01]  /*d8a0*/  IMAD.MOV.U32 R83, RZ, RZ, R181 ;  /* 0x000000ffff537224 */ /* 0x000fe200078e00b5 */
[----:B------:R-:W-:Y:S02]  /*d8b0*/  LOP3.LUT R6, R2, R0, RZ, 0xc0, !PT ;  /* 0x0000000002067212 */ /* 0x000fe400078ec0ff */
[--C-:B---3--:R-:W-:Y:S02]  /*d8c0*/  HSET2.LE.AND R3, R21, R82.reuse, PT ;  /* 0x0000005215037233 */ /* 0x108fe40003803000 */
[----:B------:R3:W4:Y:S01]  /*d8d0*/  MUFU.EX2 R21, R5 ;  /* 0x0000000500157308 */ /* 0x0007220000000800 */
[--C-:B------:R-:W-:Y:S02]  /*d8e0*/  HSET2.LE.AND R12, R12, R82.reuse, PT ;  /* 0x000000520c0c7233 */ /* 0x100fe40003803000 */
[----:B------:R-:W-:Y:S01]  /*d8f0*/  HSET2.LE.AND R13, R7, R82, PT ;  /* 0x00000052070d7233 */ /* 0x000fe20003803000 */
[----:B------:R-:W-:Y:S01]  /*d900*/  IMAD.MOV.U32 R125, RZ, RZ, R182 ;  /* 0x000000ffff7d7224 */ /* 0x000fe200078e00b6 */
[----:B--2---:R-:W-:-:S02]  /*d910*/  F2FP.BF16.F32.PACK_AB R7, R30, R31 ;  /* 0x0000001f1e07723e */ /* 0x004fc400000010ff */
[----:B------:R-:W-:Y:S02]  /*d920*/  F2FP.BF16.F32.PACK_AB R0, R32, R33 ;  /* 0x000000212000723e */ /* 0x000fe400000010ff */
[----:B------:R-:W-:Y:S01]  /*d930*/  F2FP.BF16.F32.PACK_AB R2, R29, R28 ;  /* 0x0000001c1d02723e */ /* 0x000fe200000010ff */
[C---:B------:R-:W-:Y:S01]  /*d940*/  HMMA.16816.F32.BF16 R180, R8.reuse, R34, R96 ;  /* 0x0000002208b4723c */ /* 0x040fe20000041860 */
[----:B------:R-:W-:Y:S01]  /*d950*/  IMAD.MOV.U32 R204, RZ, RZ, R51 ;  /* 0x000000ffffcc7224 */ /* 0x000fe200078e0033 */
[----:B------:R-:W-:Y:S01]  /*d960*/  LOP3.LUT R7, R3, R7, RZ, 0xc0, !PT ;  /* 0x0000000703077212 */ /* 0x000fe200078ec0ff */
[----:B------:R-:W-:Y:S01]  /*d970*/  IMAD.MOV.U32 R127, RZ, RZ, R154 ;  /* 0x000000ffff7f7224 */ /* 0x000fe200078e009a */
[----:B---3--:R-:W-:Y:S02]  /*d980*/  F2FP.BF16.F32.PACK_AB R5, R133, R132 ;  /* 0x000000848505723e */ /* 0x008fe400000010ff */
[C---:B------:R-:W-:Y:S01]  /*d990*/  HMMA.16816.F32.BF16 R116, R8.reuse, R44, R116 ;  /* 0x0000002c0874723c */ /* 0x040fe20000041874 */
[----:B------:R-:W-:Y:S01]  /*d9a0*/  IMAD.MOV.U32 R34, RZ, RZ, R49 ;  /* 0x000000ffff227224 */ /* 0x000fe200078e0031 */
[----:B------:R-:W-:Y:S01]  /*d9b0*/  MOV R35, R50 ;  /* 0x0000003200237202 */ /* 0x000fe20000000f00 */
[----:B------:R-:W-:Y:S01]  /*d9c0*/  IMAD.MOV.U32 R198, RZ, RZ, R83 ;  /* 0x000000ffffc67224 */ /* 0x000fe200078e0053 */
[----:B------:R-:W-:Y:S01]  /*d9d0*/  LOP3.LUT R4, R4, R5, RZ, 0xc0, !PT ;  /* 0x0000000504047212 */ /* 0x000fe200078ec0ff */
[----:B------:R-:W-:Y:S01]  /*d9e0*/  IMAD.MOV.U32 R200, RZ, RZ, R64 ;  /* 0x000000ffffc87224 */ /* 0x000fe200078e0040 */
[C---:B------:R-:W-:Y:S01]  /*d9f0*/  HMMA.16816.F32.BF16 R100, R8.reuse, R40, R100 ;  /* 0x000000280864723c */ /* 0x040fe20000041864 */
[----:B------:R-:W-:Y:S01]  /*da00*/  IMAD.MOV.U32 R45, RZ, RZ, R48 ;  /* 0x000000ffff2d7224 */ /* 0x000fe200078e0030 */
[----:B------:R-:W-:Y:S01]  /*da10*/  LOP3.LUT R5, R12, R0, RZ, 0xc0, !PT ;  /* 0x000000000c057212 */ /* 0x000fe200078ec0ff */
[----:B------:R-:W2:Y:S01]  /*da20*/  LDSM.16.MT88.4 R48, [R214+0xa800] ;  /* 0x00a80000d630783b */ /* 0x000ea20000004200 */
[----:B------:R-:W-:Y:S01]  /*da30*/  LOP3.LUT R124, R13, R2, RZ, 0xc0, !PT ;  /* 0x000000020d7c7212 */ /* 0x000fe200078ec0ff */
[----:B------:R-:W-:Y:S01]  /*da40*/  IMAD.MOV.U32 R199, RZ, RZ, R65 ;  /* 0x000000ffffc77224 */ /* 0x000fe200078e0041 */
[C---:B------:R-:W-:Y:S01]  /*da50*/  HMMA.16816.F32.BF16 R176, R8.reuse, R42, R112 ;  /* 0x0000002a08b0723c */ /* 0x040fe20000041870 */
[--C-:B------:R-:W-:Y:S01]  /*da60*/  HSET2.LE.AND R3, R23, R82.reuse, PT ;  /* 0x0000005217037233 */ /* 0x100fe20003803000 */
[----:B------:R-:W-:Y:S01]  /*da70*/  IMAD.MOV.U32 R203, RZ, RZ, R66 ;  /* 0x000000ffffcb7224 */ /* 0x000fe200078e0042 */
[--C-:B------:R-:W-:Y:S01]  /*da80*/  HSET2.LE.AND R13, R20, R82.reuse, PT ;  /* 0x00000052140d7233 */ /* 0x100fe20003803000 */
[----:B------:R-:W-:Y:S01]  /*da90*/  IMAD.MOV.U32 R44, RZ, RZ, R67 ;  /* 0x000000ffff2c7224 */ /* 0x000fe200078e0043 */
[----:B------:R-:W-:Y:S01]  /*daa0*/  HSET2.LE.AND R0, R19, R82, PT ;  /* 0x0000005213007233 */ /* 0x000fe20003803000 */
[----:B------:R-:W-:Y:S01]  /*dab0*/  HMMA.16816.F32.BF16 R140, R8, R46, R128 ;  /* 0x0000002e088c723c */ /* 0x000fe20000041880 */
[----:B------:R-:W3:Y:S04]  /*dac0*/  LDSM.16.MT88.4 R152, [R209+0xa800] ;  /* 0x00a80000d198783b */ /* 0x000ee80000004200 */
[----:B------:R-:W-:Y:S02]  /*dad0*/  LDSM.16.MT88.4 R64, [R213+0xa800] ;  /* 0x00a80000d540783b */ /* 0x000fe40000004200 */
[----:B------:R-:W-:-:S02]  /*dae0*/  IMAD.MOV.U32 R8, RZ, RZ, R168 ;  /* 0x000000ffff087224 */ /* 0x000fc400078e00a8 */
[----:B------:R-:W-:Y:S01]  /*daf0*/  IMAD.MOV.U32 R9, RZ, RZ, R169 ;  /* 0x000000ffff097224 */ /* 0x000fe200078e00a9 */
[----:B------:R-:W-:Y:S01]  /*db00*/  LDSM.16.MT88.4 R80, [R209+0xb800] ;  /* 0x00b80000d150783b */ /* 0x000fe20000004200 */
[----:B------:R-:W-:Y:S02]  /*db10*/  IMAD.MOV.U32 R10, RZ, RZ, R170 ;  /* 0x000000ffff0a7224 */ /* 0x000fe400078e00aa */
[----:B------:R-:W-:Y:S01]  /*db20*/  IMAD.MOV.U32 R11, RZ, RZ, R171 ;  /* 0x000000ffff0b7224 */ /* 0x000fe200078e00ab */
[----:B------:R-:W-:Y:S04]  /*db30*/  LDSM.16.MT88.4 R96, [R211+0xb800] ;  /* 0x00b80000d360783b */ /* 0x000fe80000004200 */
[----:B------:R-:W5:Y:S04]  /*db40*/  LDSM.16.MT88.4 R168, [R211+0xa800] ;  /* 0x00a80000d3a8783b */ /* 0x000f680000004200 */
[----:B------:R-:W5:Y:S04]  /*db50*/  LDSM.16.MT88.4 R112, [R214+0xb800] ;  /* 0x00b80000d670783b */ /* 0x000f680000004200 */
[----:B------:R-:W5:Y:S01]  /*db60*/  LDSM.16.MT88.4 R128, [R213+0xb800] ;  /* 0x00b80000d580783b */ /* 0x000f620000004200 */
[----:B-1----:R-:W-:-:S02]  /*db70*/  F2FP.BF16.F32.PACK_AB R2, R22, R25 ;  /* 0x000000191602723e */ /* 0x002fc400000010ff */
[----:B------:R-:W-:Y:S02]  /*db80*/  F2FP.BF16.F32.PACK_AB R12, R26, R27 ;  /* 0x0000001b1a0c723e */ /* 0x000fe400000010ff */
[----:B----4-:R-:W-:Y:S01]  /*db90*/  F2FP.BF16.F32.PACK_AB R14, R21, R24 ;  /* 0x00000018150e723e */ /* 0x010fe200000010ff */
[----:B------:R-:W-:Y:S01]  /*dba0*/  IMAD.MOV.U32 R205, RZ, RZ, R125 ;  /* 0x000000ffffcd7224 */ /* 0x000fe200078e007d */
[----:B------:R-:W-:Y:S01]  /*dbb0*/  LOP3.LUT R125, R0, R2, RZ, 0xc0, !PT ;  /* 0x00000002007d7212 */ /* 0x000fe200078ec0ff */
[----:B------:R-:W-:Y:S01]  /*dbc0*/  IMAD.MOV.U32 R206, RZ, RZ, R126 ;  /* 0x000000ffffce7224 */ /* 0x000fe200078e007e */
[----:B------:R-:W-:Y:S01]  /*dbd0*/  LOP3.LUT R126, R3, R12, RZ, 0xc0, !PT ;  /* 0x0000000c037e7212 */ /* 0x000fe200078ec0ff */
[----:B------:R-:W-:Y:S01]  /*dbe0*/  IMAD.MOV.U32 R207, RZ, RZ, R127 ;  /* 0x000000ffffcf7224 */ /* 0x000fe200078e007f */
[----:B------:R-:W-:Y:S01]  /*dbf0*/  LOP3.LUT R127, R13, R14, RZ, 0xc0, !PT ;  /* 0x0000000e0d7f7212 */ /* 0x000fe200078ec0ff */
[----:B------:R-:W-:-:S06]  /*dc00*/  FFMA.FTZ R3, R199, R17, R235 ;  /* 0x00000011c7037223 */ /* 0x000fcc00000100eb */
[----:B--2---:R-:W-:Y:S01]  /*dc10*/  HMMA.16816.F32.BF16 R40, R124, R48, R248 ;  /* 0x000000307c28723c */ /* 0x004fe200000418f8 */
[----:B------:R-:W-:-:S05]  /*dc20*/  FFMA.FTZ R2, R200, R16, R202 ;  /* 0x00000010c8027223 */ /* 0x000fca00000100ca */
[----:B---3--:R-:W-:Y:S01]  /*dc30*/  HMMA.16816.F32.BF16 R144, R124, R152, R144 ;  /* 0x000000987c90723c */ /* 0x008fe20000041890 */
[----:B------:R-:W-:Y:S02]  /*dc40*/  IMAD.MOV.U32 R248, RZ, RZ, R44 ;  /* 0x000000fffff87224 */ /* 0x000fe400078e002c */
[----:B------:R-:W-:-:S03]  /*dc50*/  IMAD.MOV.U32 R249, RZ, RZ, R45 ;  /* 0x000000fffff97224 */ /* 0x000fc600078e002d */
[C---:B------:R-:W-:Y:S06]  /*dc60*/  HMMA.16816.F32.BF16 R156, R124.reuse, R154, R156 ;  /* 0x0000009a7c9c723c */ /* 0x040fec000004189c */
[C---:B-----5:R-:W-:Y:S06]  /*dc70*/  HMMA.16816.F32.BF16 R164, R124.reuse, R168, R164 ;  /* 0x000000a87ca4723c */ /* 0x060fec00000418a4 */
        /* <DEDUP_REMOVED lines=11> */
[----:B------:R-:W-:-:S05]  /*dd30*/  IMAD.MOV.U32 R250, RZ, RZ, R34 ;  /* 0x000000fffffa7224 */ /* 0x000fca00078e0022 */
[----:B------:R-:W-:Y:S01]  /*dd40*/  HMMA.16816.F32.BF16 R124, R124, R130, R160 ;  /* 0x000000827c7c723c */ /* 0x000fe200000418a0 */
[----:B------:R-:W-:Y:S02]  /*dd50*/  IMAD.MOV.U32 R251, RZ, RZ, R35 ;  /* 0x000000fffffb7224 */ /* 0x000fe400078e0023 */
[----:B------:R-:W-:-:S03]  /*dd60*/  FFMA.FTZ R0, R198, R15, R187 ;  /* 0x0000000fc6007223 */ /* 0x000fc600000100bb */
[C---:B------:R-:W-:Y:S07]  /*dd70*/  HMMA.16816.F32.BF16 R160, R4.reuse, R168, R8 ;  /* 0x000000a804a0723c */ /* 0x040fee0000041808 */
[----:B------:R-:W-:Y:S01]  /*dd80*/  FFMA.FTZ R11, R203, R18, R243 ;  /* 0x00000012cb0b7223 */ /* 0x000fe200000100f3 */
        /* <DEDUP_REMOVED lines=21> */
[----:B------:R-:W-:Y:S07]  /*dee0*/  HMMA.16816.F32.BF16 R128, R4, R130, R140 ;  /* 0x000000820480723c */ /* 0x000fee000004188c */
        /* <DEDUP_REMOVED lines=25> */
[----:B------:R-:W-:Y:S01]  /*e080*/  UMOV UR5, UR33 ;  /* 0x0000002100057c82 */ /* 0x000fe20008000000 */
[----:B------:R-:W-:Y:S05]  /*e090*/  @!P0 BRA `(.L_x_1794) ;  /* 0x0000007400248947 */ /* 0x000fea0003800000 */
[----:B------:R-:W3:Y:S04]  /*e0a0*/  LDL.64 R204, [R1+0x70] ;  /* 0x0000700001cc7983 */ /* 0x000ee80000100a00 */
[----:B------:R-:W4:Y:S01]  /*e0b0*/  LDL.64 R198, [R1+0x68] ;  /* 0x0000680001c67983 */ /* 0x000f220000100a00 */
        /* <DEDUP_REMOVED lines=13> */
[----:B------:R-:W2:Y:S03]  /*e190*/  @!P3 LDC.64 R8, c[0x0][0x220] ;  /* 0x00008800ff08bb82 */ /* 0x000ea60000000a00 */
[----:B------:R-:W-:-:S05]  /*e1a0*/  IMAD.U32 R3, RZ, RZ, UR4 ;  /* 0x00000004ff037e24 */ /* 0x000fca000f8e00ff */
[----:B------:R-:W2:Y:S01]  /*e1b0*/  @!P2 LDC.64 R12, c[0x0][0x220] ;  /* 0x00008800ff0cab82 */ /* 0x000ea20000000a00 */
[----:B------:R-:W-:Y:S01]  /*e1c0*/  @P3 STS.128 [R223+0xa000], RZ ;  /* 0x00a000ffdf003388 */ /* 0x000fe20000000c00 */
[----:B---3--:R-:W-:-:S04]  /*e1d0*/  LEA R0, P1, R0, R204, 0x5 ;  /* 0x000000cc00007211 */ /* 0x008fc800078228ff */
[----:B------:R-:W-:Y:S02]  /*e1e0*/  IADD3 R2, P0, R0, UR25, RZ ;  /* 0x0000001900027c10 */ /* 0x000fe4000ff1e0ff */
[----:B----4-:R-:W-:Y:S02]  /*e1f0*/  LEA.HI.X R3, R4, R199, R3, 0x5, P1 ;  /* 0x000000c704037211 */ /* 0x010fe400008f2c03 */
[C---:B-1----:R-:W-:Y:S02]  /*e200*/  @!P3 LEA R10, P5, R0.reuse, R10, 0x1 ;  /* 0x0000000a000ab211 */ /* 0x042fe400078a08ff */
[----:B-----5:R-:W-:Y:S02]  /*e210*/  @!P2 LEA R6, P1, R0, R6, 0x1 ;  /* 0x000000060006a211 */ /* 0x020fe400078208ff */
[----:B--2---:R-:W-:Y:S02]  /*e220*/  @!P3 LEA R8, P4, R2, R8, 0x1 ;  /* 0x000000080208b211 */ /* 0x004fe400078808ff */
        /* <DEDUP_REMOVED lines=104> */
[----:B------:R-:W-:Y:S04]  /*e8b0*/  LDSM.16.M88.4 R24, [R215+0x1000] ;  /* 0x00100000d718783b */ /* 0x000fe80000000200 */
[----:B------:R-:W2:Y:S01]  /*e8c0*/  LDSM.16.M88.4 R20, [R215+0x1800] ;  /* 0x00180000d714783b */ /* 0x000ea20000000200 */
        /* <DEDUP_REMOVED lines=10> */
[----:B--2---:R-:W-:Y:S06]  /*e970*/  HMMA.16816.F32.BF16 R192, R4, R22, R176 ;  /* 0x0000001604c0723c */ /* 0x004fec00000418b0 */
[----:B---3--:R-:W-:Y:S06]  /*e980*/  HMMA.16816.F32.BF16 R28, R8, R26, R32 ;  /* 0x0000001a081c723c */ /* 0x008fec0000041820 */
[C---:B------:R-:W-:Y:S06]  /*e990*/  HMMA.16816.F32.BF16 R188, R4.reuse, R24, R188 ;  /* 0x0000001804bc723c */ /* 0x040fec00000418bc */
[C---:B------:R-:W-:Y:S06]  /*e9a0*/  HMMA.16816.F32.BF16 R184, R4.reuse, R26, R184 ;  /* 0x0000001a04b8723c */ /* 0x040fec00000418b8 */
[----:B------:R-:W-:Y:S06]  /*e9b0*/  HMMA.16816.F32.BF16 R180, R4, R20, R180 ;  /* 0x0000001404b4723c */ /* 0x000fec00000418b4 */
        /* <DEDUP_REMOVED lines=55> */
.L_x_1803:
[----:B------:R-:W-:Y:S05]  /*ed30*/  BSYNC B0 ;  /* 0x0000000000007941 */ /* 0x000fea0003800000 */
.L_x_1802:
[----:B------:R-:W0:Y:S02]  /*ed40*/  LDGDEPBAR ;  /* 0x00000000000079af */ /* 0x000e240000000000 */
.L_x_1801:
[----:B-1----:R-:W3:Y:S01]  /*ed50*/  LDL R9, [R1+0x78] ;  /* 0x0000780001097983 */ /* 0x002ee20000100800 */
[----:B------:R-:W-:-:S03]  /*ed60*/  IMAD.U32 R0, RZ, RZ, UR33 ;  /* 0x00000021ff007e24 */ /* 0x000fc6000f8e00ff */
[----:B------:R-:W4:Y:S01]  /*ed70*/  LDL R15, [R1+0x4c] ;  /* 0x00004c00010f7983 */ /* 0x000f220000100800 */
[----:B------:R-:W1:Y:S01]  /*ed80*/  S2R R2, SR_TID.X ;  /* 0x0000000000027919 */ /* 0x000e620000002100 */
[----:B------:R-:W-:Y:S01]  /*ed90*/  IMAD.U32 R8, RZ, RZ, UR27 ;  /* 0x0000001bff087e24 */ /* 0x000fe2000f8e00ff */
[----:B------:R-:W-:Y:S01]  /*eda0*/  UIADD3 UR4, UR26, -0x61c88647, URZ ;  /* 0x9e3779b91a047890 */ /* 0x000fe2000fffe03f */
[C---:B------:R-:W-:Y:S01]  /*edb0*/  IMAD.WIDE.U32 R10, R252.reuse, -0x326172a9, RZ ;  /* 0xcd9e8d57fc0a7825 */ /* 0x040fe200078e00ff */
[----:B------:R-:W-:Y:S01]  /*edc0*/  IADD3 R12, R252, 0x4, RZ ;  /* 0x00000004fc0c7810 */ /* 0x000fe20007ffe0ff */
        /* <DEDUP_REMOVED lines=46> */
[----:B------:R-:W-:Y:S02]  /*f0b0*/  FSEL R177, R32, -INF , !P1 ;  /* 0xff80000020b17808 */ /* 0x000fe40004800000 */
[----:B------:R-:W-:Y:S02]  /*f0c0*/  ISETP.GE.AND P1, PT, R3, R230, PT ;  /* 0x000000e60300720c */ /* 0x000fe40003f26270 */
[----:B------:R-:W-:-:S02]  /*f0d0*/  ISETP.LT.OR P4, PT, R0, R225, P4 ;  /* 0x000000e10000720c */ /* 0x000fc40002781670 */
[C---:B------:R-:W-:Y:S01]  /*f0e0*/  ISETP.LT.OR P6, PT, R0.reuse, R224, P6 ;  /* 0x000000e00000720c */ /* 0x040fe200037c1670 */
[----:B------:R-:W-:Y:S01]  /*f0f0*/  VIADD R0, R0, 0x19 ;  /* 0x0000001900007836 */ /* 0x000fe20000000000 */
[-C--:B------:R-:W-:Y:S02]  /*f100*/  ISETP.LT.OR P5, PT, R4, R227.reuse, P5 ;  /* 0x000000e30400720c */ /* 0x080fe40002fa1670 */
        /* <DEDUP_REMOVED lines=23> */
[----:B------:R-:W-:Y:S02]  /*f280*/  FSEL R179, R180, -INF , !P5 ;  /* 0xff800000b4b37808 */ /* 0x000fe40006800000 */
[C---:B------:R-:W-:Y:S02]  /*f290*/  ISETP.GE.AND P5, PT, R2.reuse, R229, PT ;  /* 0x000000e50200720c */ /* 0x040fe40003fa6270 */
[----:B------:R-:W-:Y:S02]  /*f2a0*/  ISETP.GE.AND P6, PT, R5, R228, PT ;  /* 0x000000e40500720c */ /* 0x000fe40003fc6270 */
[----:B------:R-:W-:-:S02]  /*f2b0*/  ISETP.LT.OR P5, PT, R2, R225, P5 ;  /* 0x000000e10200720c */ /* 0x000fc40002fa1670 */
[----:B------:R-:W-:Y:S02]  /*f2c0*/  ISETP.LT.OR P6, PT, R5, R224, P6 ;  /* 0x000000e00500720c */ /* 0x000fe400037c1670 */
[----:B------:R-:W-:Y:S02]  /*f2d0*/  FSEL R198, R192, -INF , !P5 ;  /* 0xff800000c0c67808 */ /* 0x000fe40006800000 */
[----:B------:R-:W-:Y:S02]  /*f2e0*/  ISETP.GE.AND P5, PT, R3, R228, PT ;  /* 0x000000e40300720c */ /* 0x000fe40003fa6270 */
[----:B------:R-:W-:Y:S02]  /*f2f0*/  FSEL R34, R191, -INF , !P1 ;  /* 0xff800000bf227808 */ /* 0x000fe40004800000 */
[----:B------:R-:W-:Y:S02]  /*f300*/  ISETP.LT.OR P5, PT, R3, R224, P5 ;  /* 0x000000e00300720c */ /* 0x000fe40002fa1670 */
[----:B------:R-:W-:-:S04]  /*f310*/  ISETP.GE.AND P1, PT, R4, R228, PT ;  /* 0x000000e40400720c */ /* 0x000fc80003f26270 */
[----:B------:R-:W-:Y:S02]  /*f320*/  ISETP.LT.OR P1, PT, R4, R224, P1 ;  /* 0x000000e00400720c */ /* 0x000fe40000f21670 */
[----:B------:R-:W-:Y:S02]  /*f330*/  FSEL R132, R187, -INF , !P6 ;  /* 0xff800000bb847808 */ /* 0x000fe40007000000 */
[----:B------:R-:W-:Y:S01]  /*f340*/  FSEL R202, R182, -INF , !P1 ;  /* 0xff800000b6ca7808 */ /* 0x000fe20004800000 */
[----:B---3--:R-:W-:-:S05]  /*f350*/  IMAD.WIDE.U32 R22, R9, -0x2daee0ad, RZ ;  /* 0xd2511f5309167825 */ /* 0x008fca00078e00ff */
[----:B------:R-:W-:-:S05]  /*f360*/  LOP3.LUT R8, R23, UR33, R8, 0x96, !PT ;  /* 0x0000002117087c12 */ /* 0x000fca000f8e9608 */
[----:B------:R-:W-:Y:S01]  /*f370*/  IMAD.WIDE.U32 R8, R8, -0x326172a9, RZ ;  /* 0xcd9e8d5708087825 */ /* 0x000fe200078e00ff */
[----:B----4-:R-:W-:-:S04]  /*f380*/  LOP3.LUT R13, R11, R15, RZ, 0x3c, !PT ;  /* 0x0000000f0b0d7212 */ /* 0x010fc800078e3cff */
[----:B------:R-:W-:Y:S01]  /*f390*/  LOP3.LUT R32, R9, UR4, R10, 0x96, !PT ;  /* 0x0000000409207c12 */ /* 0x000fe2000f8e960a */
[----:B------:R-:W-:Y:S01]  /*f3a0*/  IMAD.WIDE.U32 R10, R12, -0x326172a9, RZ ;  /* 0xcd9e8d570c0a7825 */ /* 0x000fe200078e00ff */
[----:B------:R-:W-:-:S04]  /*f3b0*/  FMNMX.FTZ R12, R136, R14, !PT ;  /* 0x0000000e880c7209 */ /* 0x000fc80007810000 */
[----:B------:R-:W-:Y:S02]  /*f3c0*/  LOP3.LUT R15, R11, R15, RZ, 0x3c, !PT ;  /* 0x0000000f0b0f7212 */ /* 0x000fe400078e3cff */
[----:B------:R-:W-:Y:S02]  /*f3d0*/  FMNMX.FTZ R11, R19, R12, !PT ;  /* 0x0000000c130b7209 */ /* 0x000fe40007810000 */
[----:B------:R-:W-:Y:S02]  /*f3e0*/  LOP3.LUT R12, R9, UR4, R10, 0x96, !PT ;  /* 0x00000004090c7c12 */ /* 0x000fe4000f8e960a */
[----:B------:R-:W-:-:S04]  /*f3f0*/  FMNMX.FTZ R9, R21, R11, !PT ;  /* 0x0000000b15097209 */ /* 0x000fc80007810000 */
[----:B------:R-:W-:Y:S02]  /*f400*/  FMNMX.FTZ R9, R24, R9, !PT ;  /* 0x0000000918097209 */ /* 0x000fe40007810000 */
[----:B------:R-:W-:Y:S02]  /*f410*/  FSEL R23, R188, -INF , !P4 ;  /* 0xff800000bc177808 */ /* 0x000fe40006000000 */
[----:B------:R-:W-:Y:S02]  /*f420*/  FMNMX.FTZ R9, R133, R9, !PT ;  /* 0x0000000985097209 */ /* 0x000fe40007810000 */
[----:B------:R-:W-:Y:S02]  /*f430*/  ISETP.GE.AND P4, PT, R5, R229, PT ;  /* 0x000000e50500720c */ /* 0x000fe40003f86270 */
[----:B------:R-:W-:Y:S02]  /*f440*/  FMNMX.FTZ R9, R143, R9, !PT ;  /* 0x000000098f097209 */ /* 0x000fe40007810000 */
[----:B------:R-:W-:-:S02]  /*f450*/  ISETP.LT.OR P4, PT, R5, R225, P4 ;  /* 0x000000e10500720c */ /* 0x000fc40002781670 */
[----:B------:R-:W-:Y:S02]  /*f460*/  FMNMX.FTZ R9, R177, R9, !PT ;  /* 0x00000009b1097209 */ /* 0x000fe40007810000 */
[----:B------:R-:W-:Y:S02]  /*f470*/  FSEL R31, R185, -INF , !P4 ;  /* 0xff800000b91f7808 */ /* 0x000fe40006000000 */
[----:B------:R-:W-:Y:S02]  /*f480*/  ISETP.GE.AND P4, PT, R3, R229, PT ;  /* 0x000000e50300720c */ /* 0x000fe40003f86270 */
[----:B------:R-:W-:Y:S02]  /*f490*/  FMNMX.FTZ R7, R176, R9, !PT ;  /* 0x00000009b0077209 */ /* 0x000fe40007810000 */
[----:B------:R-:W-:Y:S02]  /*f4a0*/  FMNMX.FTZ R9, R135, R20, !PT ;  /* 0x0000001487097209 */ /* 0x000fe40007810000 */
[----:B------:R-:W-:Y:S01]  /*f4b0*/  ISETP.LT.OR P4, PT, R3, R225, P4 ;  /* 0x000000e10300720c */ /* 0x000fe20002781670 */
[----:B------:R-:W1:Y:S01]  /*f4c0*/  SHFL.BFLY PT, R10, R7, 0x2, 0x1f ;  /* 0x0c401f00070a7f89 */ /* 0x000e6200000e0000 */
[----:B------:R-:W-:-:S02]  /*f4d0*/  FMNMX.FTZ R9, R25, R9, !PT ;  /* 0x0000000919097209 */ /* 0x000fc40007810000 */
[----:B------:R-:W-:Y:S02]  /*f4e0*/  FSEL R178, R181, -INF , !P4 ;  /* 0xff800000b5b27808 */ /* 0x000fe40006000000 */
[----:B------:R-:W-:Y:S02]  /*f4f0*/  ISETP.GE.AND P4, PT, R6, R228, PT ;  /* 0x000000e40600720c */ /* 0x000fe40003f86270 */
[----:B------:R-:W-:Y:S02]  /*f500*/  FMNMX.FTZ R9, R26, R9, !PT ;  /* 0x000000091a097209 */ /* 0x000fe40007810000 */
[----:B------:R-:W-:Y:S02]  /*f510*/  ISETP.LT.OR P4, PT, R6, R224, P4 ;  /* 0x000000e00600720c */ /* 0x000fe40002781670 */
        /* <DEDUP_REMOVED lines=8> */
[----:B-1----:R-:W-:Y:S02]  /*f5a0*/  FMNMX.FTZ R4, R7, R10, !PT ;  /* 0x0000000a07047209 */ /* 0x002fe40007810000 */
[----:B------:R-:W-:Y:S01]  /*f5b0*/  FMNMX.FTZ R3, R134, R23, !PT ;  /* 0x0000001786037209 */ /* 0x000fe20007810000 */
[----:B------:R-:W1:Y:S04]  /*f5c0*/  SHFL.BFLY PT, R18, R2, 0x2, 0x1f ;  /* 0x0c401f0002127f89 */ /* 0x000e6800000e0000 */
[----:B------:R-:W2:Y:S01]  /*f5d0*/  SHFL.BFLY PT, R9, R4, 0x1, 0x1f ;  /* 0x0c201f0004097f89 */ /* 0x000ea200000e0000 */
[----:B------:R-:W-:-:S02]  /*f5e0*/  FMNMX.FTZ R3, R27, R3, !PT ;  /* 0x000000031b037209 */ /* 0x000fc40007810000 */
[C---:B------:R-:W-:Y:S02]  /*f5f0*/  ISETP.GE.AND P6, PT, R0.reuse, R229, PT ;  /* 0x000000e50000720c */ /* 0x040fe40003fc6270 */
[----:B------:R-:W-:Y:S02]  /*f600*/  ISETP.GE.AND P1, PT, R0, R228, PT ;  /* 0x000000e40000720c */ /* 0x000fe40003f26270 */
[----:B------:R-:W-:Y:S02]  /*f610*/  FMNMX.FTZ R3, R30, R3, !PT ;  /* 0x000000031e037209 */ /* 0x000fe40007810000 */
[C---:B------:R-:W-:Y:S02]  /*f620*/  ISETP.LT.OR P6, PT, R0.reuse, R225, P6 ;  /* 0x000000e10000720c */ /* 0x040fe400037c1670 */
[----:B------:R-:W-:Y:S02]  /*f630*/  ISETP.LT.OR P1, PT, R0, R224, P1 ;  /* 0x000000e00000720c */ /* 0x000fe40000f21670 */
[----:B------:R-:W-:Y:S01]  /*f640*/  FMNMX.FTZ R0, R31, R3, !PT ;  /* 0x000000031f007209 */ /* 0x000fe20007810000 */
[----:B------:R-:W-:-:S03]  /*f650*/  IMAD.WIDE.U32 R16, R13, -0x2daee0ad, RZ ;  /* 0xd2511f530d107825 */ /* 0x000fc600078e00ff */
[----:B------:R-:W-:Y:S01]  /*f660*/  FMNMX.FTZ R0, R179, R0, !PT ;  /* 0x00000000b3007209 */ /* 0x000fe20007810000 */
[----:B------:R-:W-:Y:S01]  /*f670*/  IMAD.WIDE.U32 R10, R15, -0x2daee0ad, RZ ;  /* 0xd2511f530f0a7825 */ /* 0x000fe200078e00ff */
[--C-:B------:R-:W-:Y:S01]  /*f680*/  LOP3.LUT R3, R17, UR5, R22.reuse, 0x96, !PT ;  /* 0x0000000511037c12 */ /* 0x100fe2000f8e9616 */
[----:B------:R-:W-:Y:S01]  /*f690*/  UIADD3 UR4, UR27, 0x76cf5d0a, URZ ;  /* 0x76cf5d0a1b047890 */ /* 0x000fe2000fffe03f */
[----:B------:R-:W-:Y:S01]  /*f6a0*/  FMNMX.FTZ R0, R178, R0, !PT ;  /* 0x00000000b2007209 */ /* 0x000fe20007810000 */
[----:B------:R-:W-:Y:S01]  /*f6b0*/  IMAD.WIDE.U32 R6, R32, -0x2daee0ad, RZ ;  /* 0xd2511f5320067825 */ /* 0x000fe200078e00ff */
[----:B------:R-:W-:Y:S01]  /*f6c0*/  LOP3.LUT R5, R11, UR5, R22, 0x96, !PT ;  /* 0x000000050b057c12 */ /* 0x000fe2000f8e9616 */
[----:B------:R-:W-:Y:S01]  /*f6d0*/  UIADD3 UR5, UR26, 0x3c6ef372, URZ ;  /* 0x3c6ef3721a057890 */ /* 0x000fe2000fffe03f */
[----:B-1----:R-:W-:Y:S01]  /*f6e0*/  FMNMX.FTZ R18, R2, R18, !PT ;  /* 0x0000001202127209 */ /* 0x002fe20007810000 */
[----:B------:R-:W-:Y:S01]  /*f6f0*/  IMAD.WIDE.U32 R12, R12, -0x2daee0ad, RZ ;  /* 0xd2511f530c0c7825 */ /* 0x000fe200078e00ff */
[----:B------:R-:W-:-:S02]  /*f700*/  FSEL R142, R193, -INF , !P6 ;  /* 0xff800000c18e7808 */ /* 0x000fc40007000000 */
[----:B------:R-:W-:Y:S01]  /*f710*/  FMNMX.FTZ R0, R198, R0, !PT ;  /* 0x00000000c6007209 */ /* 0x000fe20007810000 */
[----:B------:R-:W-:Y:S01]  /*f720*/  IMAD.WIDE.U32 R2, R3, -0x326172a9, RZ ;  /* 0xcd9e8d5703027825 */ /* 0x000fe200078e00ff */
[----:B--2---:R-:W-:Y:S02]  /*f730*/  FMNMX.FTZ R239, R4, R9, !PT ;  /* 0x0000000904ef7209 */ /* 0x004fe40007810000 */
[----:B------:R-:W-:Y:S02]  /*f740*/  LOP3.LUT R11, R7, UR4, R16, 0x96, !PT ;  /* 0x00000004070b7c12 */ /* 0x000fe4000f8e9610 */
[----:B------:R-:W-:Y:S01]  /*f750*/  LOP3.LUT R22, R13, UR4, R10, 0x96, !PT ;  /* 0x000000040d167c12 */ /* 0x000fe2000f8e960a */
[----:B------:R-:W-:Y:S01]  /*f760*/  FMUL.FTZ R7, R239, UR32 ;  /* 0x00000020ef077c20 */ /* 0x000fe20008410000 */
[----:B------:R-:W-:Y:S02]  /*f770*/  FMNMX.FTZ R13, R142, R0, !PT ;  /* 0x000000008e0d7209 */ /* 0x000fe40007810000 */
[----:B------:R-:W-:-:S02]  /*f780*/  FMNMX.FTZ R0, R137, R29, !PT ;  /* 0x0000001d89007209 */ /* 0x000fc40007810000 */
[----:B------:R-:W-:Y:S01]  /*f790*/  LOP3.LUT R16, R3, UR5, R8, 0x96, !PT ;  /* 0x0000000503107c12 */ /* 0x000fe2000f8e9608 */
[----:B------:R-:W-:Y:S01]  /*f7a0*/  UIADD3 UR4, UR26, -0x255992d5, URZ ;  /* 0xdaa66d2b1a047890 */ /* 0x000fe2000fffe03f */
[----:B------:R-:W-:Y:S01]  /*f7b0*/  FSETP.NEU.FTZ.AND P6, PT, R239, -INF , PT ;  /* 0xff800000ef00780b */ /* 0x000fe20003fdd000 */
[----:B------:R-:W-:Y:S01]  /*f7c0*/  IMAD.WIDE.U32 R4, R5, -0x326172a9, RZ ;  /* 0xcd9e8d5705047825 */ /* 0x000fe200078e00ff */
[----:B------:R-:W-:-:S03]  /*f7d0*/  FMNMX.FTZ R3, R34, R0, !PT ;  /* 0x0000000022037209 */ /* 0x000fc60007810000 */
[----:B------:R-:W-:Y:S01]  /*f7e0*/  IMAD.WIDE.U32 R10, R11, -0x326172a9, RZ ;  /* 0xcd9e8d570b0a7825 */ /* 0x000fe200078e00ff */
[----:B------:R-:W-:-:S03]  /*f7f0*/  FSEL R0, R7, RZ, P6 ;  /* 0x000000ff07007208 */ /* 0x000fc60003000000 */
[----:B------:R-:W-:Y:S01]  /*f800*/  IMAD.WIDE.U32 R16, R16, -0x2daee0ad, RZ ;  /* 0xd2511f5310107825 */ /* 0x000fe200078e00ff */
[----:B------:R-:W-:Y:S02]  /*f810*/  LOP3.LUT R8, R5, UR5, R8, 0x96, !PT ;  /* 0x0000000505087c12 */ /* 0x000fe4000f8e9608 */
[----:B------:R-:W-:Y:S01]  /*f820*/  LOP3.LUT R5, R11, UR4, R2, 0x96, !PT ;  /* 0x000000040b057c12 */ /* 0x000fe2000f8e9602 */
[----:B------:R-:W-:Y:S01]  /*f830*/  FFMA.FTZ R14, R14, UR32, -R0 ;  /* 0x000000200e0e7c23 */ /* 0x000fe20008010800 */
[----:B------:R-:W-:Y:S02]  /*f840*/  FMNMX.FTZ R2, R35, R3, !PT ;  /* 0x0000000323027209 */ /* 0x000fe40007810000 */
[----:B------:R-:W-:Y:S01]  /*f850*/  LOP3.LUT R15, R17, UR31, R6, 0x96, !PT ;  /* 0x0000001f110f7c12 */ /* 0x000fe2000f8e9606 */
[----:B------:R1:W-:Y:S01]  /*f860*/  MUFU.EX2 R244, R14 ;  /* 0x0000000e00f47308 */ /* 0x0003e20000000800 */
[----:B------:R-:W-:Y:S01]  /*f870*/  FMNMX.FTZ R2, R132, R2, !PT ;  /* 0x0000000284027209 */ /* 0x000fe20007810000 */
[----:B------:R-:W-:Y:S01]  /*f880*/  SHFL.BFLY PT, R32, R13, 0x2, 0x1f ;  /* 0x0c401f000d207f89 */ /* 0x000fe200000e0000 */
[----:B------:R-:W-:-:S02]  /*f890*/  FSEL R196, R183, -INF , !P5 ;  /* 0xff800000b7c47808 */ /* 0x000fc40006800000 */
[----:B------:R-:W-:Y:S01]  /*f8a0*/  FMNMX.FTZ R2, R202, R2, !PT ;  /* 0x00000002ca027209 */ /* 0x000fe20007810000 */
[----:B------:R-:W2:Y:S01]  /*f8b0*/  SHFL.BFLY PT, R33, R18, 0x1, 0x1f ;  /* 0x0c201f0012217f89 */ /* 0x000ea200000e0000 */
[----:B------:R-:W-:Y:S01]  /*f8c0*/  FSEL R203, R194, -INF , !P4 ;  /* 0xff800000c2cb7808 */ /* 0x000fe20006000000 */
[----:B-1----:R-:W-:-:S05]  /*f8d0*/  IMAD.WIDE.U32 R14, R15, -0x326172a9, RZ ;  /* 0xcd9e8d570f0e7825 */ /* 0x002fca00078e00ff */
[----:B------:R-:W-:Y:S02]  /*f8e0*/  LOP3.LUT R11, R15, UR30, R10, 0x96, !PT ;  /* 0x0000001e0f0b7c12 */ /* 0x000fe4000f8e960a */
[----:B------:R-:W-:Y:S02]  /*f8f0*/  FMNMX.FTZ R10, R196, R2, !PT ;  /* 0x00000002c40a7209 */ /* 0x000fe40007810000 */
[----:B------:R-:W-:Y:S02]  /*f900*/  FSEL R204, R195, -INF , !P1 ;  /* 0xff800000c3cc7808 */ /* 0x000fe40004800000 */
[----:B------:R-:W-:-:S04]  /*f910*/  FMNMX.FTZ R10, R203, R10, !PT ;  /* 0x0000000acb0a7209 */ /* 0x000fc80007810000 */
[----:B------:R-:W-:Y:S01]  /*f920*/  FMNMX.FTZ R10, R204, R10, !PT ;  /* 0x0000000acc0a7209 */ /* 0x000fe20007810000 */
[----:B------:R-:W-:-:S04]  /*f930*/  IMAD.WIDE.U32 R140, R11, -0x2daee0ad, RZ ;  /* 0xd2511f530b8c7825 */ /* 0x000fc800078e00ff */
[----:B------:R-:W1:Y:S01]  /*f940*/  SHFL.BFLY PT, R11, R10, 0x2, 0x1f ;  /* 0x0c401f000a0b7f89 */ /* 0x000e6200000e0000 */
[----:B------:R-:W-:Y:S01]  /*f950*/  IMAD.WIDE.U32 R8, R8, -0x2daee0ad, RZ ;  /* 0xd2511f5308087825 */ /* 0x000fe200078e00ff */
[----:B--2---:R-:W-:-:S04]  /*f960*/  FMNMX.FTZ R238, R18, R33, !PT ;  /* 0x0000002112ee7209 */ /* 0x004fc80007810000 */
[----:B------:R-:W-:Y:S01]  /*f970*/  LOP3.LUT R12, R9, UR31, R12, 0x96, !PT ;  /* 0x0000001f090c7c12 */ /* 0x000fe2000f8e960c */
[----:B------:R-:W-:Y:S01]  /*f980*/  IMAD.WIDE.U32 R6, R22, -0x326172a9, RZ ;  /* 0xcd9e8d5716067825 */ /* 0x000fe200078e00ff */
[----:B------:R-:W-:-:S03]  /*f990*/  FMNMX.FTZ R9, R13, R32, !PT ;  /* 0x000000200d097209 */ /* 0x000fc60007810000 */
[----:B------:R-:W-:Y:S01]  /*f9a0*/  IMAD.WIDE.U32 R32, R12, -0x326172a9, RZ ;  /* 0xcd9e8d570c207825 */ /* 0x000fe200078e00ff */
[----:B------:R-:W-:Y:S01]  /*f9b0*/  LOP3.LUT R4, R7, UR4, R4, 0x96, !PT ;  /* 0x0000000407047c12 */ /* 0x000fe2000f8e9604 */
[----:B------:R-:W2:Y:S02]  /*f9c0*/  SHFL.BFLY PT, R12, R9, 0x1, 0x1f ;  /* 0x0c201f00090c7f89 */ /* 0x000ea400000e0000 */
[----:B------:R-:W-:-:S04]  /*f9d0*/  IMAD.WIDE.U32 R2, R5, -0x2daee0ad, RZ ;  /* 0xd2511f5305027825 */ /* 0x000fc800078e00ff */
[----:B------:R-:W-:Y:S01]  /*f9e0*/  IMAD.WIDE.U32 R4, R4, -0x2daee0ad, RZ ;  /* 0xd2511f5304047825 */ /* 0x000fe200078e00ff */
[----:B------:R-:W-:Y:S02]  /*f9f0*/  LOP3.LUT R7, R3, UR24, R16, 0x96, !PT ;  /* 0x0000001803077c12 */ /* 0x000fe4000f8e9610 */
[----:B------:R-:W-:Y:S02]  /*fa00*/  LOP3.LUT R3, R33, UR30, R6, 0x96, !PT ;  /* 0x0000001e21037c12 */ /* 0x000fe4000f8e9606 */
[----:B------:R-:W-:Y:S02]  /*fa10*/  LOP3.LUT R18, R5, UR24, R8, 0x96, !PT ;  /* 0x0000001805127c12 */ /* 0x000fe4000f8e9608 */
[----:B-1----:R-:W-:Y:S02]  /*fa20*/  FMNMX.FTZ R5, R10, R11, !PT ;  /* 0x0000000b0a057209 */ /* 0x002fe40007810000 */
[----:B------:R-:W-:Y:S01]  /*fa30*/  LOP3.LUT R2, R141, UR10, R2, 0x96, !PT ;  /* 0x0000000a8d027c12 */ /* 0x000fe2000f8e9602 */
[----:B------:R-:W-:-:S04]  /*fa40*/  IMAD.WIDE.U32 R6, R7, -0x326172a9, RZ ;  /* 0xcd9e8d5707067825 */ /* 0x000fc800078e00ff */
[C---:B------:R-:W-:Y:S01]  /*fa50*/  FMUL.FTZ R13, R238.reuse, UR32 ;  /* 0x00000020ee0d7c20 */ /* 0x040fe20008410000 */
[----:B------:R-:W1:Y:S01]  /*fa60*/  SHFL.BFLY PT, R17, R5, 0x1, 0x1f ;  /* 0x0c201f0005117f89 */ /* 0x000e6200000e0000 */
[----:B------:R-:W-:Y:S01]  /*fa70*/  IMAD.WIDE.U32 R138, R3, -0x2daee0ad, RZ ;  /* 0xd2511f53038a7825 */ /* 0x000fe200078e00ff */
[----:B------:R-:W-:-:S03]  /*fa80*/  FSETP.NEU.FTZ.AND P5, PT, R238, -INF , PT ;  /* 0xff800000ee00780b */ /* 0x000fc60003fbd000 */
[----:B------:R-:W-:Y:S01]  /*fa90*/  IMAD.WIDE.U32 R2, R2, -0x326172a9, RZ ;  /* 0xcd9e8d5702027825 */ /* 0x000fe200078e00ff */
[----:B------:R-:W-:Y:S02]  /*faa0*/  LOP3.LUT R141, R7, UR11, R14, 0x96, !PT ;  /* 0x0000000b078d7c12 */ /* 0x000fe4000f8e960e */
[----:B------:R-:W-:Y:S01]  /*fab0*/  LOP3.LUT R7, R139, UR10, R4, 0x96, !PT ;  /* 0x0000000a8b077c12 */ /* 0x000fe2000f8e9604 */
[----:B------:R-:W-:Y:S01]  /*fac0*/  FFMA.FTZ R19, R19, UR32, -R0 ;  /* 0x0000002013137c23 */ /* 0x000fe20008010800 */
[----:B------:R-:W-:Y:S02]  /*fad0*/  FSEL R13, R13, RZ, P5 ;  /* 0x000000ff0d0d7208 */ /* 0x000fe40002800000 */
[----:B------:R-:W-:Y:S02]  /*fae0*/  LOP3.LUT R4, R3, UR21, R6, 0x96, !PT ;  /* 0x0000001503047c12 */ /* 0x000fe4000f8e9606 */
[----:B------:R-:W-:Y:S02]  /*faf0*/  LOP3.LUT R6, R2, 0xffff, RZ, 0xc0, !PT ;  /* 0x0000ffff02067812 */ /* 0x000fe400078ec0ff */
[----:B--2---:R-:W-:-:S02]  /*fb00*/  FMNMX.FTZ R237, R9, R12, !PT ;  /* 0x0000000c09ed7209 */ /* 0x004fc40007810000 */
[--C-:B------:R-:W-:Y:S02]  /*fb10*/  SHF.R.U32.HI R8, RZ, 0x10, R2.reuse ;  /* 0x00000010ff087819 */ /* 0x100fe40000011602 */
[----:B------:R-:W-:Y:S02]  /*fb20*/  LOP3.LUT R16, R2, 0xff, RZ, 0xc0, !PT ;  /* 0x000000ff02107812 */ /* 0x000fe400078ec0ff */
[----:B------:R-:W-:Y:S01]  /*fb30*/  SHF.R.U32.HI R14, RZ, 0x18, R2 ;  /* 0x00000018ff0e7819 */ /* 0x000fe20000011602 */
[----:B------:R-:W-:Y:S01]  /*fb40*/  IMAD.WIDE.U32 R2, R7, -0x326172a9, RZ ;  /* 0xcd9e8d5707027825 */ /* 0x000fe200078e00ff */
[----:B------:R2:W-:Y:S03]  /*fb50*/  MUFU.EX2 R243, R19 ;  /* 0x0000001300f37308 */ /* 0x0005e60000000800 */
[----:B------:R-:W-:Y:S01]  /*fb60*/  FFMA.FTZ R21, R21, UR32, -R0 ;  /* 0x0000002015157c23 */ /* 0x000fe20008010800 */
[----:B------:R-:W-:Y:S01]  /*fb70*/  FFMA.FTZ R20, R20, UR32, -R13 ;  /* 0x0000002014147c23 */ /* 0x000fe2000801080d */
[----:B------:R-:W-:Y:S01]  /*fb80*/  SHF.R.U32.HI R7, RZ, 0x8, R6 ;  /* 0x00000008ff077819 */ /* 0x000fe20000011606 */
[----:B------:R-:W-:Y:S01]  /*fb90*/  FMUL.FTZ R12, R237, UR32 ;  /* 0x00000020ed0c7c20 */ /* 0x000fe20008410000 */
[----:B------:R-:W-:-:S02]  /*fba0*/  LOP3.LUT R6, R8, 0xff, RZ, 0xc0, !PT ;  /* 0x000000ff08067812 */ /* 0x000fc400078ec0ff */
[----:B------:R-:W-:Y:S01]  /*fbb0*/  FSETP.NEU.FTZ.AND P4, PT, R237, -INF , PT ;  /* 0xff800000ed00780b */ /* 0x000fe20003f9d000 */
[----:B------:R3:W-:Y:S01]  /*fbc0*/  MUFU.EX2 R242, R21 ;  /* 0x0000001500f27308 */ /* 0x0007e20000000800 */
[C---:B------:R-:W-:Y:S02]  /*fbd0*/  LOP3.LUT R10, R2.reuse, 0xffff, RZ, 0xc0, !PT ;  /* 0x0000ffff020a7812 */ /* 0x040fe400078ec0ff */
[----:B------:R-:W-:Y:S02]  /*fbe0*/  LOP3.LUT R11, R2, 0xff, RZ, 0xc0, !PT ;  /* 0x000000ff020b7812 */ /* 0x000fe400078ec0ff */
[----:B------:R-:W-:Y:S01]  /*fbf0*/  SHF.R.U32.HI R15, RZ, 0x10, R2 ;  /* 0x00000010ff0f7819 */ /* 0x000fe20000011602 */
[----:B--2---:R-:W-:Y:S02]  /*fc00*/  IMAD.WIDE.U32 R18, R18, -0x326172a9, RZ ;  /* 0xcd9e8d5712127825 */ /* 0x004fe400078e00ff */
[----:B------:R2:W-:Y:S01]  /*fc10*/  MUFU.EX2 R240, R20 ;  /* 0x0000001400f07308 */ /* 0x0005e20000000800 */
[----:B------:R-:W-:-:S02]  /*fc20*/  FSEL R12, R12, RZ, P4 ;  /* 0x000000ff0c0c7208 */ /* 0x000fc40002000000 */
[----:B---3--:R-:W-:Y:S02]  /*fc30*/  PRMT R21, R6, 0x5410, R14 ;  /* 0x0000541006157816 */ /* 0x008fe4000000000e */
[C---:B------:R-:W-:Y:S01]  /*fc40*/  LOP3.LUT R6, R4.reuse, 0xffff, RZ, 0xc0, !PT ;  /* 0x0000ffff04067812 */ /* 0x040fe200078ec0ff */
[----:B------:R-:W-:Y:S01]  /*fc50*/  FFMA.FTZ R23, R23, UR32, -R12 ;  /* 0x0000002017177c23 */ /* 0x000fe2000801080c */
[----:B------:R-:W-:Y:S02]  /*fc60*/  LOP3.LUT R9, R4, 0xff, RZ, 0xc0, !PT ;  /* 0x000000ff04097812 */ /* 0x000fe400078ec0ff */
[----:B--2---:R-:W-:Y:S02]  /*fc70*/  SHF.R.U32.HI R20, RZ, 0x18, R2 ;  /* 0x00000018ff147819 */ /* 0x004fe40000011602 */
[----:B------:R-:W-:Y:S02]  /*fc80*/  LOP3.LUT R2, R3, UR21, R18, 0x96, !PT ;  /* 0x0000001503027c12 */ /* 0x000fe4000f8e9612 */
[----:B------:R-:W-:-:S02]  /*fc90*/  SHF.R.U32.HI R3, RZ, 0x10, R4 ;  /* 0x00000010ff037819 */ /* 0x000fc40000011604 */
[----:B------:R-:W-:Y:S02]  /*fca0*/  PRMT R18, R16, 0x5410, R7 ;  /* 0x0000541010127816 */ /* 0x000fe40000000007 */
[----:B------:R-:W-:Y:S02]  /*fcb0*/  SHF.R.U32.HI R8, RZ, 0x18, R4 ;  /* 0x00000018ff087819 */ /* 0x000fe40000011604 */
[----:B------:R-:W-:Y:S02]  /*fcc0*/  SHF.R.U32.HI R7, RZ, 0x8, R6 ;  /* 0x00000008ff077819 */ /* 0x000fe40000011606 */
[----:B------:R-:W-:Y:S02]  /*fcd0*/  LOP3.LUT R4, R3, 0xff, RZ, 0xc0, !PT ;  /* 0x000000ff03047812 */ /* 0x000fe400078ec0ff */
[----:B------:R-:W-:Y:S02]  /*fce0*/  SHF.R.U32.HI R3, RZ, 0x8, R10 ;  /* 0x00000008ff037819 */ /* 0x000fe4000001160a */
[----:B-1----:R-:W-:Y:S01]  /*fcf0*/  FMNMX.FTZ R236, R5, R17, !PT ;  /* 0x0000001105ec7209 */ /* 0x002fe20007810000 */
[----:B------:R1:W-:Y:S01]  /*fd00*/  MUFU.EX2 R195, R23 ;  /* 0x0000001700c37308 */ /* 0x0003e20000000800 */
[----:B------:R-:W-:Y:S01]  /*fd10*/  PRMT R17, R9, 0x5410, R7 ;  /* 0x0000541009117816 */ /* 0x000fe20000000007 */
[----:B------:R-:W-:Y:S01]  /*fd20*/  FFMA.FTZ R6, R30, UR32, -R12 ;  /* 0x000000201e067c23 */ /* 0x000fe2000801080c */
[----:B------:R-:W-:Y:S01]  /*fd30*/  PRMT R9, R4, 0x5410, R8 ;  /* 0x0000541004097816 */ /* 0x000fe20000000008 */
[----:B------:R-:W-:Y:S01]  /*fd40*/  FFMA.FTZ R4, R31, UR32, -R12 ;  /* 0x000000201f047c23 */ /* 0x000fe2000801080c */
[----:B------:R-:W-:Y:S01]  /*fd50*/  FFMA.FTZ R24, R24, UR32, -R0 ;  /* 0x0000002018187c23 */ /* 0x000fe20008010800 */
[C---:B------:R-:W-:Y:S01]  /*fd60*/  FMUL.FTZ R14, R236.reuse, UR32 ;  /* 0x00000020ec0e7c20 */ /* 0x040fe20008410000 */
[----:B------:R-:W-:Y:S01]  /*fd70*/  FSETP.NEU.FTZ.AND P1, PT, R236, -INF , PT ;  /* 0xff800000ec00780b */ /* 0x000fe20003f3d000 */
[----:B------:R2:W-:Y:S01]  /*fd80*/  MUFU.EX2 R193, R6 ;  /* 0x0000000600c17308 */ /* 0x0005e20000000800 */
[--C-:B------:R-:W-:Y:S01]  /*fd90*/  FFMA.FTZ R26, R26, UR32, -R13.reuse ;  /* 0x000000201a1a7c23 */ /* 0x100fe2000801080d */
[----:B------:R-:W-:Y:S01]  /*fda0*/  FFMA.FTZ R28, R28, UR32, -R13 ;  /* 0x000000201c1c7c23 */ /* 0x000fe2000801080d */
[----:B-1----:R-:W-:-:S02]  /*fdb0*/  PRMT R23, R11, 0x5410, R3 ;  /* 0x000054100b177816 */ /* 0x002fc40000000003 */
[----:B------:R-:W-:-:S03]  /*fdc0*/  LOP3.LUT R3, R2, 0xffff, RZ, 0xc0, !PT ;  /* 0x0000ffff02037812 */ /* 0x000fc600078ec0ff */
[----:B------:R1:W-:Y:S01]  /*fdd0*/  MUFU.EX2 R192, R4 ;  /* 0x0000000400c07308 */ /* 0x0003e20000000800 */
[----:B------:R-:W-:Y:S02]  /*fde0*/  FSEL R14, R14, RZ, P1 ;  /* 0x000000ff0e0e7208 */ /* 0x000fe40000800000 */
[----:B--2---:R-:W-:-:S05]  /*fdf0*/  LOP3.LUT R6, R2, 0xff, RZ, 0xc0, !PT ;  /* 0x000000ff02067812 */ /* 0x004fca00078ec0ff */
[----:B------:R-:W2:Y:S01]  /*fe00*/  MUFU.EX2 R241, R24 ;  /* 0x0000001800f17308 */ /* 0x000ea20000000800 */
[----:B------:R-:W-:Y:S01]  /*fe10*/  FFMA.FTZ R25, R25, UR32, -R13 ;  /* 0x0000002019197c23 */ /* 0x000fe2000801080d */
[----:B------:R-:W-:Y:S02]  /*fe20*/  LOP3.LUT R7, R15, 0xff, RZ, 0xc0, !PT ;  /* 0x000000ff0f077812 */ /* 0x000fe400078ec0ff */
[----:B-1----:R-:W-:Y:S02]  /*fe30*/  SHF.R.U32.HI R4, RZ, 0x8, R3 ;  /* 0x00000008ff047819 */ /* 0x002fe40000011603 */
[----:B------:R-:W-:Y:S02]  /*fe40*/  SHF.R.U32.HI R3, RZ, 0x10, R2 ;  /* 0x00000010ff037819 */ /* 0x000fe40000011602 */
[----:B------:R-:W-:Y:S01]  /*fe50*/  MUFU.EX2 R206, R26 ;  /* 0x0000001a00ce7308 */ /* 0x000fe20000000800 */
[----:B------:R-:W-:Y:S02]  /*fe60*/  PRMT R16, R6, 0x5410, R4 ;  /* 0x0000541006107816 */ /* 0x000fe40000000004 */
[----:B------:R-:W-:Y:S01]  /*fe70*/  SHF.R.U32.HI R6, RZ, 0x18, R2 ;  /* 0x00000018ff067819 */ /* 0x000fe20000011602 */
[----:B------:R-:W-:Y:S01]  /*fe80*/  FFMA.FTZ R27, R27, UR32, -R12 ;  /* 0x000000201b1b7c23 */ /* 0x000fe2000801080c */
[----:B------:R-:W-:Y:S01]  /*fe90*/  LOP3.LUT R2, R3, 0xff, RZ, 0xc0, !PT ;  /* 0x000000ff03027812 */ /* 0x000fe200078ec0ff */
[----:B------:R-:W-:-:S02]  /*fea0*/  FFMA.FTZ R3, R34, UR32, -R14 ;  /* 0x0000002022037c23 */ /* 0x000fc4000801080e */
[----:B------:R-:W1:Y:S01]  /*feb0*/  MUFU.EX2 R205, R28 ;  /* 0x0000001c00cd7308 */ /* 0x000e620000000800 */
[----:B------:R-:W-:Y:S02]  /*fec0*/  PRMT R22, R7, 0x5410, R20 ;  /* 0x0000541007167816 */ /* 0x000fe40000000014 */
[----:B------:R-:W-:Y:S01]  /*fed0*/  PRMT R20, R2, 0x5410, R6 ;  /* 0x0000541002147816 */ /* 0x000fe20000000006 */
[----:B------:R-:W-:Y:S01]  /*fee0*/  FFMA.FTZ R2, R35, UR32, -R14 ;  /* 0x0000002023027c23 */ /* 0x000fe2000801080e */
[----:B-----5:R-:W-:-:S03]  /*fef0*/  PRMT R232, R232, 0x7054, R232 ;  /* 0x00007054e8e87816 */ /* 0x020fc600000000e8 */
[----:B------:R-:W3:Y:S01]  /*ff00*/  MUFU.EX2 R207, R25 ;  /* 0x0000001900cf7308 */ /* 0x000ee20000000800 */
[----:B------:R-:W-:Y:S01]  /*ff10*/  FFMA.FTZ R5, R29, UR32, -R14 ;  /* 0x000000201d057c23 */ /* 0x000fe2000801080e */
[----:B------:R-:W-:-:S06]  /*ff20*/  FSEL R4, R238, RZ, P5 ;  /* 0x000000ffee047208 */ /* 0x000fcc0002800000 */
[----:B------:R4:W5:Y:S01]  /*ff30*/  MUFU.EX2 R194, R27 ;  /* 0x0000001b00c27308 */ /* 0x0009620000000800 */
[----:B------:R-:W-:-:S07]  /*ff40*/  HSET2.LE.AND R10, R18, R232, PT ;  /* 0x000000e8120a7233 */ /* 0x000fce0003803000 */
[----:B------:R2:W-:Y:S01]  /*ff50*/  MUFU.EX2 R182, R3 ;  /* 0x0000000300b67308 */ /* 0x0005e20000000800 */
[----:B------:R-:W-:Y:S01]  /*ff60*/  FADD.FTZ R6, R135, -R4 ;  /* 0x8000000487067221 */ /* 0x000fe20000010000 */
[----:B------:R-:W-:-:S06]  /*ff70*/  FSEL R4, R237, RZ, P4 ;  /* 0x000000ffed047208 */ /* 0x000fcc0002000000 */
[----:B------:R1:W-:Y:S01]  /*ff80*/  MUFU.EX2 R181, R2 ;  /* 0x0000000200b57308 */ /* 0x0003e20000000800 */
[----:B------:R-:W-:Y:S01]  /*ff90*/  HSET2.LE.AND R11, R21, R232, PT ;  /* 0x000000e8150b7233 */ /* 0x000fe20003803000 */
[----:B----4-:R-:W4:Y:S01]  /*ffa0*/  LDSM.16.MT88.4 R24, [R209+0xa000] ;  /* 0x00a00000d118783b */ /* 0x010f220000004200 */
[----:B--2---:R-:W-:-:S05]  /*ffb0*/  FSEL R3, R236, RZ, P1 ;  /* 0x000000ffec037208 */ /* 0x004fca0000800000 */
[----:B------:R2:W5:Y:S01]  /*ffc0*/  MUFU.EX2 R183, R5 ;  /* 0x0000000500b77308 */ /* 0x0005620000000800 */
[----:B------:R-:W-:Y:S01]  /*ffd0*/  FADD.FTZ R15, R137, -R3 ;  /* 0x80000003890f7221 */ /* 0x000fe20000010000 */
[----:B------:R-:W-:Y:S01]  /*ffe0*/  FFMA.FTZ R3, R132, UR32, -R14 ;  /* 0x0000002084037c23 */ /* 0x000fe2000801080e */
        /* <DEDUP_REMOVED lines=10> */
[----:B------:R-:W-:Y:S02]  /*10090*/  HSET2.LE.AND R2, R16, R232, PT ;  /* 0x000000e810027233 */ /* 0x000fe40003803000 */
[----:B-1----:R-:W-:Y:S01]  /*100a0*/  F2FP.BF16.F32.PACK_AB R3, R243, R244 ;  /* 0x000000f4f303723e */ /* 0x002fe200000010ff */
[----:B------:R-:W-:-:S03]  /*100b0*/  FADD.FTZ R5, R136, -R5 ;  /* 0x8000000588057221 */ /* 0x000fc60000010000 */
[----:B------:R-:W-:Y:S02]  /*100c0*/  LOP3.LUT R8, R8, R3, RZ, 0xc0, !PT ;  /* 0x0000000308087212 */ /* 0x000fe400078ec0ff */
[----:B-----5:R-:W-:Y:S02]  /*100d0*/  F2FP.BF16.F32.PACK_AB R3, R194, R195 ;  /* 0x000000c3c203723e */ /* 0x020fe400000010ff */
[----:B------:R-:W-:Y:S01]  /*100e0*/  LOP3.LUT R9, R9, R4, RZ, 0xc0, !PT ;  /* 0x0000000409097212 */ /* 0x000fe200078ec0ff */
[----:B------:R-:W-:Y:S01]  /*100f0*/  FMUL.FTZ R5, R5, UR32 ;  /* 0x0000002005057c20 */ /* 0x000fe20008410000 */
[----:B------:R-:W-:Y:S01]  /*10100*/  LOP3.LUT R4, R2, R3, RZ, 0xc0, !PT ;  /* 0x0000000302047212 */ /* 0x000fe200078ec0ff */
[----:B------:R-:W-:Y:S01]  /*10110*/  FMUL.FTZ R6, R6, UR32 ;  /* 0x0000002006067c20 */ /* 0x000fe20008410000 */
[----:B------:R-:W-:Y:S02]  /*10120*/  HSET2.LE.AND R2, R20, R232, PT ;  /* 0x000000e814027233 */ /* 0x000fe40003803000 */
[----:B------:R-:W-:Y:S01]  /*10130*/  F2FP.BF16.F32.PACK_AB R3, R182, R183 ;  /* 0x000000b7b603723e */ /* 0x000fe200000010ff */
[----:B------:R1:W2:Y:S08]  /*10140*/  MUFU.EX2 R18, R5 ;  /* 0x0000000500127308 */ /* 0x0002b00000000800 */
[----:B------:R3:W5:Y:S01]  /*10150*/  MUFU.EX2 R17, R6 ;  /* 0x0000000600117308 */ /* 0x0007620000000800 */
        /* <DEDUP_REMOVED lines=8> */
[-C--:B-----5:R-:W-:Y:S01]  /*101e0*/  FMUL.FTZ R154, R154, R17.reuse ;  /* 0x000000119a9a7220 */ /* 0x0a0fe20000410000 */
[----:B------:R-:W-:-:S07]  /*101f0*/  FMUL.FTZ R155, R155, R17 ;  /* 0x000000119b9b7220 */ /* 0x000fce0000410000 */
[----:B----4-:R-:W-:Y:S01]  /*10200*/  HMMA.16816.F32.BF16 R28, R8, R26, R152 ;  /* 0x0000001a081c723c */ /* 0x010fe20000041898 */
[----:B------:R-:W-:Y:S01]  /*10210*/  FMUL.FTZ R15, R15, UR32 ;  /* 0x000000200f0f7c20 */ /* 0x000fe20008410000 */
[-C--:B------:R-:W-:Y:S01]  /*10220*/  FMUL.FTZ R160, R160, R18.reuse ;  /* 0x00000012a0a07220 */ /* 0x080fe20000410000 */
[----:B------:R-:W-:Y:S01]  /*10230*/  FMUL.FTZ R161, R161, R18 ;  /* 0x00000012a1a17220 */ /* 0x000fe20000410000 */
[-C--:B------:R-:W-:Y:S01]  /*10240*/  FMUL.FTZ R162, R162, R17.reuse ;  /* 0x00000011a2a27220 */ /* 0x080fe20000410000 */
[----:B------:R-:W-:Y:S01]  /*10250*/  FMUL.FTZ R163, R163, R17 ;  /* 0x00000011a3a37220 */ /* 0x000fe20000410000 */
[----:B------:R-:W-:Y:S01]  /*10260*/  FMUL.FTZ R7, R7, UR32 ;  /* 0x0000002007077c20 */ /* 0x000fe20008410000 */
[----:B------:R-:W-:Y:S08]  /*10270*/  MUFU.EX2 R15, R15 ;  /* 0x0000000f000f7308 */ /* 0x000ff00000000800 */
[----:B------:R2:W3:Y:S09]  /*10280*/  MUFU.EX2 R16, R7 ;  /* 0x0000000700107308 */ /* 0x0004f20000000800 */
[----:B------:R-:W-:-:S02]  /*10290*/  IMAD.MOV.U32 R154, RZ, RZ, R31 ;  /* 0x000000ffff9a7224 */ /* 0x000fc400078e001f */
[----:B------:R-:W-:Y:S02]  /*102a0*/  IMAD.MOV.U32 R153, RZ, RZ, R29 ;  /* 0x000000ffff997224 */ /* 0x000fe400078e001d */
[----:B------:R-:W-:Y:S02]  /*102b0*/  IMAD.MOV.U32 R152, RZ, RZ, R30 ;  /* 0x000000ffff987224 */ /* 0x000fe400078e001e */
[----:B------:R-:W-:Y:S02]  /*102c0*/  IMAD.MOV.U32 R135, RZ, RZ, R28 ;  /* 0x000000ffff877224 */ /* 0x000fe400078e001c */
[----:B-1----:R-:W-:Y:S01]  /*102d0*/  HMMA.16816.F32.BF16 R28, R8, R20, R160 ;  /* 0x00000014081c723c */ /* 0x002fe200000418a0 */
[----:B------:R-:W-:Y:S01]  /*102e0*/  F2FP.BF16.F32.PACK_AB R2, R180, R181 ;  /* 0x000000b5b402723e */ /* 0x000fe200000010ff */
[-C--:B------:R-:W-:Y:S01]  /*102f0*/  FMUL.FTZ R148, R148, R18.reuse ;  /* 0x0000001294947220 */ /* 0x080fe20000410000 */
[----:B------:R-:W-:Y:S01]  /*10300*/  FMUL.FTZ R149, R149, R18 ;  /* 0x0000001295957220 */ /* 0x000fe20000410000 */
[-C--:B------:R-:W-:Y:S01]  /*10310*/  FMUL.FTZ R150, R150, R17.reuse ;  /* 0x0000001196967220 */ /* 0x080fe20000410000 */
[----:B------:R-:W-:Y:S01]  /*10320*/  FMUL.FTZ R151, R151, R17 ;  /* 0x0000001197977220 */ /* 0x000fe20000410000 */
[----:B--2---:R-:W-:Y:S01]  /*10330*/  LOP3.LUT R7, R3, R2, RZ, 0xc0, !PT ;  /* 0x0000000203077212 */ /* 0x004fe200078ec0ff */
[-C--:B---3--:R-:W-:Y:S01]  /*10340*/  FMUL.FTZ R144, R144, R16.reuse ;  /* 0x0000001090907220 */ /* 0x088fe20000410000 */
[----:B------:R-:W-:Y:S01]  /*10350*/  FMUL.FTZ R145, R145, R16 ;  /* 0x0000001091917220 */ /* 0x000fe20000410000 */
[-C--:B------:R-:W-:Y:S01]  /*10360*/  FMUL.FTZ R146, R146, R15.reuse ;  /* 0x0000000f92927220 */ /* 0x080fe20000410000 */
[----:B------:R-:W-:-:S02]  /*10370*/  FMUL.FTZ R147, R147, R15 ;  /* 0x0000000f93937220 */ /* 0x000fc40000410000 */
[-C--:B------:R-:W-:Y:S06]  /*10380*/  HMMA.16816.F32.BF16 R148, R8, R24.reuse, R148 ;  /* 0x000000180894723c */ /* 0x080fec0000041894 */
[----:B------:R-:W-:Y:S06]  /*10390*/  HMMA.16816.F32.BF16 R144, R4, R24, R144 ;  /* 0x000000180490723c */ /* 0x000fec0000041890 */
[----:B------:R-:W-:-:S02]  /*103a0*/  IMAD.MOV.U32 R3, RZ, RZ, R31 ;  /* 0x000000ffff037224 */ /* 0x000fc400078e001f */
[----:B------:R-:W-:Y:S02]  /*103b0*/  IMAD.MOV.U32 R25, RZ, RZ, R29 ;  /* 0x000000ffff197224 */ /* 0x000fe400078e001d */
        /* <DEDUP_REMOVED lines=18> */
[-C--:B------:R-:W-:Y:S01]  /*104e0*/  FMUL.FTZ R43, R43, R15.reuse ;  /* 0x0000000f2b2b7220 */ /* 0x080fe20000410000 */
[C---:B------:R-:W-:Y:S06]  /*104f0*/  HMMA.16816.F32.BF16 R164, R4.reuse, R20, R164 ;  /* 0x0000001404a4723c */ /* 0x040fec00000418a4 */
[-C--:B------:R-:W-:Y:S06]  /*10500*/  HMMA.16816.F32.BF16 R172, R4, R22.reuse, R172 ;  /* 0x0000001604ac723c */ /* 0x080fec00000418ac */
[----:B------:R-:W-:Y:S06]  /*10510*/  HMMA.16816.F32.BF16 R160, R8, R22, R168 ;  /* 0x0000001608a0723c */ /* 0x000fec00000418a8 */
[C---:B-1----:R-:W-:Y:S01]  /*10520*/  HMMA.16816.F32.BF16 R20, R4.reuse, R28, R40 ;  /* 0x0000001c0414723c */ /* 0x042fe20000041828 */
        /* <DEDUP_REMOVED lines=9> */
[----:B------:R-:W-:Y:S01]  /*105c0*/  LOP3.LUT R19, R19, UR11, R32, 0x96, !PT ;  /* 0x0000000b13137c12 */ /* 0x000fe2000f8e9620 */
[----:B------:R-:W-:Y:S01]  /*105d0*/  HMMA.16816.F32.BF16 R156, R4, R26, R156 ;  /* 0x0000001a049c723c */ /* 0x000fe2000004189c */
[----:B------:R-:W-:Y:S01]  /*105e0*/  IMAD.MOV.U32 R170, RZ, RZ, R24 ;  /* 0x000000ffffaa7224 */ /* 0x000fe200078e0018 */
[----:B------:R-:W-:Y:S04]  /*105f0*/  LDSM.16.MT88.4 R32, [R211+0xb000] ;  /* 0x00b00000d320783b */ /* 0x000fe80000004200 */
[----:B------:R-:W1:Y:S01]  /*10600*/  LDSM.16.MT88.4 R24, [R213+0xa000] ;  /* 0x00a00000d518783b */ /* 0x000e620000004200 */
[----:B------:R-:W-:-:S02]  /*10610*/  IMAD.MOV.U32 R171, RZ, RZ, R3 ;  /* 0x000000ffffab7224 */ /* 0x000fc400078e0003 */
[----:B------:R-:W-:Y:S01]  /*10620*/  IMAD.MOV.U32 R168, RZ, RZ, R2 ;  /* 0x000000ffffa87224 */ /* 0x000fe200078e0002 */
[----:B------:R-:W-:Y:S01]  /*10630*/  LDSM.16.MT88.4 R40, [R214+0xb000] ;  /* 0x00b00000d628783b */ /* 0x000fe20000004200 */
[----:B------:R-:W-:Y:S02]  /*10640*/  IMAD.MOV.U32 R184, RZ, RZ, R248 ;  /* 0x000000ffffb87224 */ /* 0x000fe400078e00f8 */
[----:B------:R-:W-:Y:S01]  /*10650*/  IMAD.MOV.U32 R134, RZ, RZ, R23 ;  /* 0x000000ffff867224 */ /* 0x000fe200078e0017 */
[----:B------:R-:W-:Y:S01]  /*10660*/  MOV R3, R22 ;  /* 0x0000001600037202 */ /* 0x000fe20000000f00 */
[----:B------:R-:W-:Y:S01]  /*10670*/  IMAD.MOV.U32 R132, RZ, RZ, R21 ;  /* 0x000000ffff847224 */ /* 0x000fe200078e0015 */
[----:B------:R-:W-:Y:S01]  /*10680*/  HMMA.16816.F32.BF16 R248, R4, R30, R44 ;  /* 0x0000001e04f8723c */ /* 0x000fe2000004182c */
[----:B------:R-:W-:Y:S01]  /*10690*/  IMAD.MOV.U32 R2, RZ, RZ, R20 ;  /* 0x000000ffff027224 */ /* 0x000fe200078e0014 */
[----:B------:R-:W-:Y:S04]  /*106a0*/  LDSM.16.MT88.4 R44, [R213+0xb000] ;  /* 0x00b00000d52c783b */ /* 0x000fe80000004200 */
[----:B------:R-:W2:Y:S01]  /*106b0*/  LDSM.16.MT88.4 R20, [R209+0xb000] ;  /* 0x00b00000d114783b */ /* 0x000ea20000004200 */
        /* <DEDUP_REMOVED lines=44> */
[----:B-1----:R-:W-:Y:S01]  /*10980*/  HMMA.16816.F32.BF16 R188, R8, R26, R64 ;  /* 0x0000001a08bc723c */ /* 0x002fe20000041840 */
[-C--:B------:R-:W-:Y:S01]  /*10990*/  FMUL.FTZ R52, R52, R18.reuse ;  /* 0x0000001234347220 */ /* 0x080fe20000410000 */
[----:B------:R-:W-:Y:S01]  /*109a0*/  FMUL.FTZ R53, R53, R18 ;  /* 0x0000001235357220 */ /* 0x000fe20000410000 */
[-C--:B------:R-:W-:Y:S01]  /*109b0*/  FMUL.FTZ R54, R54, R17.reuse ;  /* 0x0000001136367220 */ /* 0x080fe20000410000 */
[----:B------:R-:W-:-:S03]  /*109c0*/  FMUL.FTZ R55, R55, R17 ;  /* 0x0000001137377220 */ /* 0x000fc60000410000 */
[----:B------:R-:W-:Y:S02]  /*109d0*/  IMAD.MOV.U32 R65, RZ, RZ, R2 ;  /* 0x000000ffff417224 */ /* 0x000fe400078e0002 */
[----:B------:R-:W-:Y:S01]  /*109e0*/  FFMA.FTZ R2, R133, UR32, -R0 ;  /* 0x0000002085027c23 */ /* 0x000fe20008010800 */
        /* <DEDUP_REMOVED lines=12> */
[----:B------:R-:W-:Y:S01]  /*10ab0*/  IMAD.MOV.U32 R136, RZ, RZ, R163 ;  /* 0x000000ffff887224 */ /* 0x000fe200078e00a3 */
[----:B------:R-:W-:Y:S01]  /*10ac0*/  MOV R67, R3 ;  /* 0x0000000300437202 */ /* 0x000fe20000000f00 */
[----:B------:R-:W-:-:S02]  /*10ad0*/  IMAD.MOV.U32 R66, RZ, RZ, R132 ;  /* 0x000000ffff427224 */ /* 0x000fc400078e0084 */
[----:B------:R1:W-:Y:S01]  /*10ae0*/  MUFU.EX2 R132, R2 ;  /* 0x0000000200847308 */ /* 0x0003e20000000800 */
[----:B------:R-:W-:Y:S01]  /*10af0*/  HMMA.16816.F32.BF16 R60, R4, R26, R60 ;  /* 0x0000001a043c723c */ /* 0x000fe2000004183c */
[----:B------:R-:W-:-:S05]  /*10b00*/  IMAD.MOV.U32 R64, RZ, RZ, R184 ;  /* 0x000000ffff407224 */ /* 0x000fca00078e00b8 */
[C---:B--2---:R-:W-:Y:S06]  /*10b10*/  HMMA.16816.F32.BF16 R72, R4.reuse, R20, R72 ;  /* 0x000000140448723c */ /* 0x044fec0000041848 */
[----:B------:R-:W-:Y:S01]  /*10b20*/  HMMA.16816.F32.BF16 R76, R4, R22, R76 ;  /* 0x00000016044c723c */ /* 0x000fe2000004184c */
[----:B-1----:R-:W-:-:S05]  /*10b30*/  IMAD.WIDE.U32 R2, R141, -0x2daee0ad, RZ ;  /* 0xd2511f538d027825 */ /* 0x002fca00078e00ff */
[C---:B------:R-:W-:Y:S06]  /*10b40*/  HMMA.16816.F32.BF16 R88, R4.reuse, R32, R88 ;  /* 0x000000200458723c */ /* 0x040fec0000041858 */
[C---:B------:R-:W-:Y:S06]  /*10b50*/  HMMA.16816.F32.BF16 R92, R4.reuse, R34, R92 ;  /* 0x00000022045c723c */ /* 0x040fec000004185c */
[C---:B------:R-:W-:Y:S06]  /*10b60*/  HMMA.16816.F32.BF16 R104, R4.reuse, R40, R104 ;  /* 0x000000280468723c */ /* 0x040fec0000041868 */
[C---:B------:R-:W-:Y:S06]  /*10b70*/  HMMA.16816.F32.BF16 R108, R4.reuse, R42, R108 ;  /* 0x0000002a046c723c */ /* 0x040fec000004186c */
[C---:B------:R-:W-:Y:S06]  /*10b80*/  HMMA.16816.F32.BF16 R120, R4.reuse, R44, R120 ;  /* 0x0000002c0478723c */ /* 0x040fec0000041878 */
[----:B------:R-:W-:Y:S01]  /*10b90*/  HMMA.16816.F32.BF16 R160, R4, R46, R124 ;  /* 0x0000002e04a0723c */ /* 0x000fe2000004187c */
[----:B------:R-:W-:-:S06]  /*10ba0*/  FMUL.FTZ R48, R48, R18 ;  /* 0x0000001230307220 */ /* 0x000fcc0000410000 */
[----:B------:R-:W-:Y:S01]  /*10bb0*/  FFMA.FTZ R4, R143, UR32, -R0 ;  /* 0x000000208f047c23 */ /* 0x000fe20008010800 */
[----:B------:R-:W-:Y:S01]  /*10bc0*/  IMAD.MOV.U32 R127, RZ, RZ, R185 ;  /* 0x000000ffff7f7224 */ /* 0x000fe200078e00b9 */
[C---:B------:R-:W-:Y:S01]  /*10bd0*/  HMMA.16816.F32.BF16 R52, R8.reuse, R24, R52 ;  /* 0x000000180834723c */ /* 0x040fe20000041834 */
[----:B------:R-:W-:Y:S01]  /*10be0*/  LOP3.LUT R7, R2, 0xffff, RZ, 0xc0, !PT ;  /* 0x0000ffff02077812 */ /* 0x000fe200078ec0ff */
[----:B------:R1:W-:Y:S01]  /*10bf0*/  MUFU.EX2 R133, R4 ;  /* 0x0000000400857308 */ /* 0x0003e20000000800 */
[----:B------:R-:W-:Y:S01]  /*10c00*/  FMUL.FTZ R49, R49, R18 ;  /* 0x0000001231317220 */ /* 0x000fe20000410000 */
[-C--:B------:R-:W-:Y:S02]  /*10c10*/  FMUL.FTZ R50, R50, R17.reuse ;  /* 0x0000001132327220 */ /* 0x080fe40000410000 */
[----:B------:R-:W-:Y:S01]  /*10c20*/  HMMA.16816.F32.BF16 R68, R8, R20, R68 ;  /* 0x000000140844723c */ /* 0x000fe20000041844 */
[----:B------:R-:W-:Y:S01]  /*10c30*/  LOP3.LUT R24, R2, 0xff, RZ, 0xc0, !PT ;  /* 0x000000ff02187812 */ /* 0x000fe200078ec0ff */
[----:B------:R-:W-:-:S04]  /*10c40*/  FMUL.FTZ R51, R51, R17 ;  /* 0x0000001133337220 */ /* 0x000fc80000410000 */
[----:B------:R-:W-:Y:S01]  /*10c50*/  HMMA.16816.F32.BF16 R184, R8, R22, R80 ;  /* 0x0000001608b8723c */ /* 0x000fe20000041850 */
[----:B------:R-:W-:Y:S02]  /*10c60*/  SHF.R.U32.HI R21, RZ, 0x18, R2 ;  /* 0x00000018ff157819 */ /* 0x000fe40000011602 */
[----:B-1----:R-:W-:-:S04]  /*10c70*/  LOP3.LUT R4, R3, UR12, R140, 0x96, !PT ;  /* 0x0000000c03047c12 */ /* 0x002fc8000f8e968c */
[----:B------:R-:W-:Y:S01]  /*10c80*/  SHF.R.U32.HI R22, RZ, 0x10, R2 ;  /* 0x00000010ff167819 */ /* 0x000fe20000011602 */
        /* <DEDUP_REMOVED lines=9> */
[----:B------:R-:W-:Y:S01]  /*10d20*/  SHF.R.U32.HI R19, RZ, 0x18, R2 ;  /* 0x00000018ff137819 */ /* 0x000fe20000011602 */
[----:B------:R-:W-:Y:S01]  /*10d30*/  HMMA.16816.F32.BF16 R232, R8, R30, R48 ;  /* 0x0000001e08e8723c */ /* 0x000fe20000041830 */
[----:B------:R-:W-:-:S04]  /*10d40*/  LOP3.LUT R2, R22, 0xff, RZ, 0xc0, !PT ;  /* 0x000000ff16027812 */ /* 0x000fc800078ec0ff */
[----:B------:R-:W-:Y:S02]  /*10d50*/  PRMT R21, R2, 0x5410, R21 ;  /* 0x0000541002157816 */ /* 0x000fe40000000015 */
[----:B------:R-:W-:Y:S02]  /*10d60*/  IMAD.MOV.U32 R48, RZ, RZ, R134 ;  /* 0x000000ffff307224 */ /* 0x000fe400078e0086 */
[----:B------:R1:W-:Y:S01]  /*10d70*/  MUFU.EX2 R134, R5 ;  /* 0x0000000500867308 */ /* 0x0003e20000000800 */
[----:B------:R-:W-:Y:S01]  /*10d80*/  FFMA.FTZ R2, R200, UR32, -R13 ;  /* 0x00000020c8027c23 */ /* 0x000fe2000801080d */
[----:B------:R-:W-:Y:S01]  /*10d90*/  HMMA.16816.F32.BF16 R84, R8, R32, R84 ;  /* 0x000000200854723c */ /* 0x000fe20000041854 */
[----:B------:R-:W-:Y:S01]  /*10da0*/  FFMA.FTZ R0, R176, UR32, -R0 ;  /* 0x00000020b0007c23 */ /* 0x000fe20008010800 */
[----:B------:R-:W-:Y:S02]  /*10db0*/  IMAD.MOV.U32 R126, RZ, RZ, R155 ;  /* 0x000000ffff7e7224 */ /* 0x000fe400078e009b */
[----:B------:R-:W2:Y:S02]  /*10dc0*/  LDC.U8 R155, c[0x0][0x388] ;  /* 0x0000e200ff9b7b82 */ /* 0x000ea40000000000 */
[----:B------:R3:W-:Y:S01]  /*10dd0*/  MUFU.EX2 R31, R2 ;  /* 0x00000002001f7308 */ /* 0x0007e20000000800 */
[----:B------:R-:W-:-:S02]  /*10de0*/  IMAD.MOV.U32 R49, RZ, RZ, R135 ;  /* 0x000000ffff317224 */ /* 0x000fc400078e0087 */
[----:B-1----:R-:W-:-:S05]  /*10df0*/  FFMA.FTZ R5, R197, UR32, -R13 ;  /* 0x00000020c5057c23 */ /* 0x002fca000801080d */
[----:B------:R1:W-:Y:S01]  /*10e00*/  MUFU.EX2 R33, R5 ;  /* 0x0000000500217308 */ /* 0x0003e20000000800 */
[----:B---3--:R-:W-:-:S07]  /*10e10*/  LOP3.LUT R2, R20, 0xff, RZ, 0xc0, !PT ;  /* 0x000000ff14027812 */ /* 0x008fce00078ec0ff */
[----:B------:R3:W4:Y:S01]  /*10e20*/  MUFU.EX2 R135, R0 ;  /* 0x0000000000877308 */ /* 0x0007220000000800 */
[----:B------:R-:W-:Y:S02]  /*10e30*/  PRMT R20, R2, 0x5410, R19 ;  /* 0x0000541002147816 */ /* 0x000fe40000000013 */
[----:B------:R-:W-:Y:S01]  /*10e40*/  LOP3.LUT R2, R4, 0xffff, RZ, 0xc0, !PT ;  /* 0x0000ffff04027812 */ /* 0x000fe200078ec0ff */
[----:B-1----:R-:W-:-:S04]  /*10e50*/  FFMA.FTZ R5, R201, UR32, -R13 ;  /* 0x00000020c9057c23 */ /* 0x002fc8000801080d */
[----:B------:R1:W-:Y:S01]  /*10e60*/  MUFU.EX2 R32, R5 ;  /* 0x0000000500207308 */ /* 0x0003e20000000800 */
[----:B---3--:R-:W-:Y:S02]  /*10e70*/  LOP3.LUT R0, R3, UR12, R138, 0x96, !PT ;  /* 0x0000000c03007c12 */ /* 0x008fe4000f8e968a */
        /* <DEDUP_REMOVED lines=8> */
[----:B------:R1:W3:Y:S01]  /*10f00*/  MUFU.EX2 R30, R5 ;  /* 0x00000005001e7308 */ /* 0x0002e20000000800 */
        /* <DEDUP_REMOVED lines=10> */
[----:B------:R1:W3:Y:S01]  /*10fb0*/  MUFU.EX2 R29, R6 ;  /* 0x00000006001d7308 */ /* 0x0002e20000000800 */
        /* <DEDUP_REMOVED lines=8> */
[----:B--2---:R-:W-:Y:S02]  /*11040*/  PRMT R83, R155, 0x7054, R155 ;  /* 0x000070549b537816 */ /* 0x004fe4000000009b */
        /* <DEDUP_REMOVED lines=10> */
[----:B-1----:R-:W-:Y:S02]  /*110f0*/  PRMT R12, R5, 0x5410, R7 ;  /* 0x00005410050c7816 */ /* 0x002fe40000000007 */
[----:B------:R-:W-:Y:S01]  /*11100*/  PRMT R7, R6, 0x5410, R2 ;  /* 0x0000541006077816 */ /* 0x000fe20000000002 */
[--C-:B------:R-:W-:Y:S01]  /*11110*/  FFMA.FTZ R5, R204, UR32, -R14.reuse ;  /* 0x00000020cc057c23 */ /* 0x100fe2000801080e */
[----:B------:R-:W-:Y:S01]  /*11120*/  HSET2.LE.AND R2, R22, R83, PT ;  /* 0x0000005316027233 */ /* 0x000fe20003803000 */
[----:B--2---:R-:W-:Y:S01]  /*11130*/  FFMA.FTZ R0, R196, UR32, -R14 ;  /* 0x00000020c4007c23 */ /* 0x004fe2000801080e */
[----:B------:R1:W-:Y:S01]  /*11140*/  MUFU.EX2 R24, R3 ;  /* 0x0000000300187308 */ /* 0x0003e20000000800 */
[-C--:B------:R-:W-:Y:S01]  /*11150*/  FMUL.FTZ R99, R99, R17.reuse ;  /* 0x0000001163637220 */ /* 0x080fe20000410000 */
[-C--:B------:R-:W-:Y:S01]  /*11160*/  FMUL.FTZ R100, R100, R18.reuse ;  /* 0x0000001264647220 */ /* 0x080fe20000410000 */
[----:B------:R-:W-:Y:S01]  /*11170*/  FMUL.FTZ R101, R101, R18 ;  /* 0x0000001265657220 */ /* 0x000fe20000410000 */
[-C--:B------:R-:W-:Y:S01]  /*11180*/  FMUL.FTZ R102, R102, R17.reuse ;  /* 0x0000001166667220 */ /* 0x080fe20000410000 */
[----:B------:R-:W-:-:S03]  /*11190*/  FMUL.FTZ R103, R103, R17 ;  /* 0x0000001167677220 */ /* 0x000fc60000410000 */
        /* <DEDUP_REMOVED lines=9> */
[--C-:B-1----:R-:W-:Y:S01]  /*11230*/  HSET2.LE.AND R3, R21, R83.reuse, PT ;  /* 0x0000005315037233 */ /* 0x102fe20003803000 */
[-C--:B------:R-:W-:Y:S01]  /*11240*/  FMUL.FTZ R128, R128, R18.reuse ;  /* 0x0000001280807220 */ /* 0x080fe20000410000 */
[----:B------:R-:W-:Y:S01]  /*11250*/  FMUL.FTZ R129, R129, R18 ;  /* 0x0000001281817220 */ /* 0x000fe20000410000 */
[-C--:B------:R-:W-:Y:S01]  /*11260*/  FMUL.FTZ R130, R130, R17.reuse ;  /* 0x0000001182827220 */ /* 0x080fe20000410000 */
[----:B------:R-:W-:Y:S01]  /*11270*/  FMUL.FTZ R131, R131, R17 ;  /* 0x0000001183837220 */ /* 0x000fe20000410000 */
[----:B------:R-:W-:-:S02]  /*11280*/  HSET2.LE.AND R4, R13, R83, PT ;  /* 0x000000530d047233 */ /* 0x000fc40003803000 */
[----:B----4-:R-:W-:Y:S01]  /*11290*/  F2FP.BF16.F32.PACK_AB R0, R135, R134 ;  /* 0x000000868700723e */ /* 0x010fe200000010ff */
[----:B------:R1:W4:Y:S01]  /*112a0*/  MUFU.EX2 R21, R5 ;  /* 0x0000000500157308 */ /* 0x0003220000000800 */
[--C-:B------:R-:W-:Y:S01]  /*112b0*/  HSET2.LE.AND R12, R12, R83.reuse, PT ;  /* 0x000000530c0c7233 */ /* 0x100fe20003803000 */
[----:B------:R-:W-:Y:S01]  /*112c0*/  IMAD.MOV.U32 R50, RZ, RZ, R153 ;  /* 0x000000ffff327224 */ /* 0x000fe200078e0099 */
[----:B------:R-:W-:Y:S01]  /*112d0*/  LOP3.LUT R6, R2, R0, RZ, 0xc0, !PT ;  /* 0x0000000002067212 */ /* 0x000fe200078ec0ff */
[----:B------:R-:W-:Y:S01]  /*112e0*/  IMAD.MOV.U32 R51, RZ, RZ, R152 ;  /* 0x000000ffff337224 */ /* 0x000fe200078e0098 */
[----:B------:R-:W-:Y:S02]  /*112f0*/  HSET2.LE.AND R13, R7, R83, PT ;  /* 0x00000053070d7233 */ /* 0x000fe40003803000 */
[----:B---3--:R-:W-:Y:S02]  /*11300*/  F2FP.BF16.F32.PACK_AB R7, R30, R31 ;  /* 0x0000001f1e07723e */ /* 0x008fe400000010ff */
[----:B------:R-:W-:-:S02]  /*11310*/  F2FP.BF16.F32.PACK_AB R0, R32, R33 ;  /* 0x000000212000723e */ /* 0x000fc400000010ff */
[----:B------:R-:W-:Y:S01]  /*11320*/  F2FP.BF16.F32.PACK_AB R2, R29, R28 ;  /* 0x0000001c1d02723e */ /* 0x000fe200000010ff */
[----:B------:R-:W-:Y:S01]  /*11330*/  IMAD.MOV.U32 R202, RZ, RZ, R137 ;  /* 0x000000ffffca7224 */ /* 0x000fe200078e0089 */
[----:B-1----:R-:W-:Y:S01]  /*11340*/  F2FP.BF16.F32.PACK_AB R5, R133, R132 ;  /* 0x000000848505723e */ /* 0x002fe200000010ff */
[----:B------:R-:W-:Y:S01]  /*11350*/  IMAD.MOV.U32 R203, RZ, RZ, R136 ;  /* 0x000000ffffcb7224 */ /* 0x000fe200078e0088 */
[C---:B------:R-:W-:Y:S01]  /*11360*/  HMMA.16816.F32.BF16 R176, R8.reuse, R34, R96 ;  /* 0x0000002208b0723c */ /* 0x040fe20000041860 */
[----:B------:R-:W-:Y:S01]  /*11370*/  LOP3.LUT R7, R3, R7, RZ, 0xc0, !PT ;  /* 0x0000000703077212 */ /* 0x000fe200078ec0ff */
[----:B------:R-:W-:Y:S01]  /*11380*/  IMAD.MOV.U32 R125, RZ, RZ, R154 ;  /* 0x000000ffff7d7224 */ /* 0x000fe200078e009a */
[----:B------:R-:W-:Y:S01]  /*11390*/  LOP3.LUT R4, R4, R5, RZ, 0xc0, !PT ;  /* 0x0000000504047212 */ /* 0x000fe200078ec0ff */
[----:B------:R-:W-:Y:S01]  /*113a0*/  IMAD.MOV.U32 R197, RZ, RZ, R64 ;  /* 0x000000ffffc57224 */ /* 0x000fe200078e0040 */
[----:B------:R-:W-:Y:S01]  /*113b0*/  LOP3.LUT R5, R12, R0, RZ, 0xc0, !PT ;  /* 0x000000000c057212 */ /* 0x000fe200078ec0ff */
[C---:B------:R-:W-:Y:S01]  /*113c0*/  HMMA.16816.F32.BF16 R100, R8.reuse, R40, R100 ;  /* 0x000000280864723c */ /* 0x040fe20000041864 */
[----:B------:R-:W-:Y:S01]  /*113d0*/  LOP3.LUT R124, R13, R2, RZ, 0xc0, !PT ;  /* 0x000000020d7c7212 */ /* 0x000fe200078ec0ff */
[----:B------:R-:W-:Y:S01]  /*113e0*/  IMAD.MOV.U32 R34, RZ, RZ, R49 ;  /* 0x000000ffff227224 */ /* 0x000fe200078e0031 */
[--C-:B------:R-:W-:Y:S01]  /*113f0*/  HSET2.LE.AND R3, R23, R83.reuse, PT ;  /* 0x0000005317037233 */ /* 0x100fe20003803000 */
[----:B------:R-:W-:Y:S01]  /*11400*/  IMAD.MOV.U32 R35, RZ, RZ, R50 ;  /* 0x000000ffff237224 */ /* 0x000fe200078e0032 */
[--C-:B------:R-:W-:Y:S01]  /*11410*/  HSET2.LE.AND R13, R20, R83.reuse, PT ;  /* 0x00000053140d7233 */ /* 0x100fe20003803000 */
[C---:B------:R-:W-:Y:S01]  /*11420*/  HMMA.16816.F32.BF16 R140, R8.reuse, R42, R112 ;  /* 0x0000002a088c723c */ /* 0x040fe20000041870 */
[----:B------:R-:W-:Y:S01]  /*11430*/  HSET2.LE.AND R0, R19, R83, PT ;  /* 0x0000005313007233 */ /* 0x000fe20003803000 */
[----:B------:R-:W-:Y:S01]  /*11440*/  IMAD.MOV.U32 R40, RZ, RZ, R65 ;  /* 0x000000ffff287224 */ /* 0x000fe200078e0041 */
[----:B------:R-:W-:Y:S01]  /*11450*/  MOV R198, R51 ;  /* 0x0000003300c67202 */ /* 0x000fe20000000f00 */
[----:B------:R-:W-:Y:S01]  /*11460*/  IMAD.MOV.U32 R41, RZ, RZ, R66 ;  /* 0x000000ffff297224 */ /* 0x000fe200078e0042 */
[----:B------:R-:W1:Y:S01]  /*11470*/  LDSM.16.MT88.4 R152, [R209+0xa800] ;  /* 0x00a80000d198783b */ /* 0x000e620000004200 */
[----:B------:R-:W-:Y:S01]  /*11480*/  HMMA.16816.F32.BF16 R116, R8, R44, R116 ;  /* 0x0000002c0874723c */ /* 0x000fe20000041874 */
[----:B------:R-:W-:-:S02]  /*11490*/  IMAD.MOV.U32 R42, RZ, RZ, R67 ;  /* 0x000000ffff2a7224 */ /* 0x000fc400078e0043 */
[----:B------:R-:W-:Y:S01]  /*114a0*/  IMAD.MOV.U32 R43, RZ, RZ, R48 ;  /* 0x000000ffff2b7224 */ /* 0x000fe200078e0030 */
[----:B------:R-:W-:Y:S02]  /*114b0*/  LDSM.16.MT88.4 R64, [R213+0xa800] ;  /* 0x00a80000d540783b */ /* 0x000fe40000004200 */
[----:B------:R-:W-:Y:S02]  /*114c0*/  HMMA.16816.F32.BF16 R136, R8, R46, R128 ;  /* 0x0000002e0888723c */ /* 0x000fe40000041880 */
[----:B------:R-:W3:Y:S04]  /*114d0*/  LDSM.16.MT88.4 R48, [R214+0xa800] ;  /* 0x00a80000d630783b */ /* 0x000ee80000004200 */
[----:B------:R-:W-:Y:S01]  /*114e0*/  LDSM.16.MT88.4 R80, [R209+0xb800] ;  /* 0x00b80000d150783b */ /* 0x000fe20000004200 */
[----:B------:R-:W-:-:S02]  /*114f0*/  IMAD.MOV.U32 R8, RZ, RZ, R168 ;  /* 0x000000ffff087224 */ /* 0x000fc400078e00a8 */
[----:B------:R-:W-:Y:S01]  /*11500*/  IMAD.MOV.U32 R9, RZ, RZ, R169 ;  /* 0x000000ffff097224 */ /* 0x000fe200078e00a9 */
[----:B------:R-:W-:Y:S01]  /*11510*/  LDSM.16.MT88.4 R96, [R211+0xb800] ;  /* 0x00b80000d360783b */ /* 0x000fe20000004200 */
[----:B------:R-:W-:Y:S02]  /*11520*/  IMAD.MOV.U32 R10, RZ, RZ, R170 ;  /* 0x000000ffff0a7224 */ /* 0x000fe400078e00aa */
[----:B------:R-:W-:Y:S01]  /*11530*/  IMAD.MOV.U32 R11, RZ, RZ, R171 ;  /* 0x000000ffff0b7224 */ /* 0x000fe200078e00ab */
[----:B------:R-:W-:Y:S04]  /*11540*/  LDSM.16.MT88.4 R112, [R214+0xb800] ;  /* 0x00b80000d670783b */ /* 0x000fe80000004200 */
[----:B------:R-:W5:Y:S04]  /*11550*/  LDSM.16.MT88.4 R168, [R211+0xa800] ;  /* 0x00a80000d3a8783b */ /* 0x000f680000004200 */
[----:B------:R-:W5:Y:S01]  /*11560*/  LDSM.16.MT88.4 R128, [R213+0xb800] ;  /* 0x00b80000d580783b */ /* 0x000f620000004200 */
[----:B--2---:R-:W-:-:S02]  /*11570*/  F2FP.BF16.F32.PACK_AB R2, R22, R25 ;  /* 0x000000191602723e */ /* 0x004fc400000010ff */
        /* <DEDUP_REMOVED lines=8> */
[----:B------:R-:W-:Y:S01]  /*11600*/  FFMA.FTZ R3, R247, R17, R240 ;  /* 0x00000011f7037223 */ /* 0x000fe200000100f0 */
[----:B------:R-:W-:-:S05]  /*11610*/  FFMA.FTZ R2, R246, R16, R195 ;  /* 0x00000010f6027223 */ /* 0x000fca00000100c3 */
[C---:B-1----:R-:W-:Y:S06]  /*11620*/  HMMA.16816.F32.BF16 R144, R124.reuse, R152, R144 ;  /* 0x000000987c90723c */ /* 0x042fec0000041890 */
[C---:B------:R-:W-:Y:S06]  /*11630*/  HMMA.16816.F32.BF16 R156, R124.reuse, R154, R156 ;  /* 0x0000009a7c9c723c */ /* 0x040fec000004189c */
[C---:B---3--:R-:W-:Y:S06]  /*11640*/  HMMA.16816.F32.BF16 R40, R124.reuse, R48, R40 ;  /* 0x000000307c28723c */ /* 0x048fec0000041828 */
        /* <DEDUP_REMOVED lines=12> */
[----:B------:R-:W-:-:S05]  /*11710*/  MOV R248, R34 ;  /* 0x0000002200f87202 */ /* 0x000fca0000000f00 */
[----:B------:R-:W-:Y:S01]  /*11720*/  HMMA.16816.F32.BF16 R124, R124, R130, R160 ;  /* 0x000000827c7c723c */ /* 0x000fe200000418a0 */
[----:B------:R-:W-:Y:S02]  /*11730*/  IMAD.MOV.U32 R249, RZ, RZ, R35 ;  /* 0x000000fffff97224 */ /* 0x000fe400078e0023 */
[----:B------:R-:W-:-:S03]  /*11740*/  FFMA.FTZ R0, R245, R15, R183 ;  /* 0x0000000ff5007223 */ /* 0x000fc600000100b7 */
[----:B------:R-:W-:Y:S01]  /*11750*/  HMMA.16816.F32.BF16 R160, R4, R168, R8 ;  /* 0x000000a804a0723c */ /* 0x000fe20000041808 */
[----:B------:R-:W-:Y:S02]  /*11760*/  IMAD.MOV.U32 R250, RZ, RZ, R198 ;  /* 0x000000fffffa7224 */ /* 0x000fe400078e00c6 */
[----:B------:R-:W-:-:S04]  /*11770*/  IMAD.MOV.U32 R251, RZ, RZ, R199 ;  /* 0x000000fffffb7224 */ /* 0x000fc800078e00c7 */
        /* <DEDUP_REMOVED lines=49> */
[----:B------:R-:W-:-:S02]  /*11a90*/  IMAD.MOV.U32 R135, RZ, RZ, R238 ;  /* 0x000000ffff877224 */ /* 0x000fc400078e00ee */
[----:B------:R-:W-:Y:S02]  /*11aa0*/  IMAD.MOV.U32 R136, RZ, RZ, R239 ;  /* 0x000000ffff887224 */ /* 0x000fe400078e00ef */
[----:B------:R-:W-:Y:S02]  /*11ab0*/  IMAD.MOV.U32 R137, RZ, RZ, R236 ;  /* 0x000000ffff897224 */ /* 0x000fe400078e00ec */
[----:B------:R-:W-:Y:S01]  /*11ac0*/  IMAD.MOV.U32 R134, RZ, RZ, R237 ;  /* 0x000000ffff867224 */ /* 0x000fe200078e00ed */
[----:B------:R-:W-:Y:S06]  /*11ad0*/  @!P0 BRA `(.L_x_1794) ;  /* 0x0000003800948947 */ /* 0x000fec0003800000 */
[----:B------:R-:W2:Y:S04]  /*11ae0*/  LDL.64 R198, [R1+0x70] ;  /* 0x0000700001c67983 */ /* 0x000ea80000100a00 */
        /* <DEDUP_REMOVED lines=14> */
[----:B------:R-:W3:Y:S03]  /*11bd0*/  @!P3 LDC.64 R8, c[0x0][0x220] ;  /* 0x00008800ff08bb82 */ /* 0x000ee60000000a00 */
[----:B------:R-:W-:-:S05]  /*11be0*/  IMAD.U32 R3, RZ, RZ, UR4 ;  /* 0x00000004ff037e24 */ /* 0x000fca000f8e00ff */
[----:B------:R-:W3:Y:S01]  /*11bf0*/  @!P2 LDC.64 R12, c[0x0][0x220] ;  /* 0x00008800ff0cab82 */ /* 0x000ee20000000a00 */
[----:B------:R-:W-:Y:S01]  /*11c00*/  @P3 STS.128 [R223+0xa000], RZ ;  /* 0x00a000ffdf003388 */ /* 0x000fe20000000c00 */
[----:B--2---:R-:W-:-:S04]  /*11c10*/  LEA R0, P1, R0, R198, 0x5 ;  /* 0x000000c600007211 */ /* 0x004fc800078228ff */
[----:B------:R-:W-:Y:S02]  /*11c20*/  IADD3 R2, P0, R0, UR25, RZ ;  /* 0x0000001900027c10 */ /* 0x000fe4000ff1e0ff */
[----:B----4-:R-:W-:Y:S02]  /*11c30*/  LEA.HI.X R3, R4, R201, R3, 0x5, P1 ;  /* 0x000000c904037211 */ /* 0x010fe400008f2c03 */
[C---:B-1----:R-:W-:Y:S02]  /*11c40*/  @!P3 LEA R10, P5, R0.reuse, R10, 0x1 ;  /* 0x0000000a000ab211 */ /* 0x042fe400078a08ff */
[----:B-----5:R-:W-:Y:S02]  /*11c50*/  @!P2 LEA R6, P1, R0, R6, 0x1 ;  /* 0x000000060006a211 */ /* 0x020fe400078208ff */
[----:B---3--:R-:W-:Y:S02]  /*11c60*/  @!P3 LEA R8, P4, R2, R8, 0x1 ;  /* 0x000000080208b211 */ /* 0x008fe400078808ff */
        /* <DEDUP_REMOVED lines=117> */
[C---:B------:R-:W-:Y:S06]  /*123c0*/  HMMA.16816.F32.BF16 R184, R4.reuse, R22, R136 ;  /* 0x0000001604b8723c */ /* 0x040fec0000041888 */
[C---:B----4-:R-:W-:Y:S06]  /*123d0*/  HMMA.16816.F32.BF16 R180, R4.reuse, R24, R180 ;  /* 0x0000001804b4723c */ /* 0x050fec00000418b4 */
        /* <DEDUP_REMOVED lines=57> */
.L_x_1806:
[----:B------:R-:W-:Y:S05]  /*12770*/  BSYNC B0 ;  /* 0x0000000000007941 */ /* 0x000fea0003800000 */
.L_x_1805:
[----:B------:R-:W0:Y:S02]  /*12780*/  LDGDEPBAR ;  /* 0x00000000000079af */ /* 0x000e240000000000 */
.L_x_1804:
[----:B------:R-:W3:Y:S04]  /*12790*/  LDL R0, [R1+0x78] ;  /* 0x0000780001007983 */ /* 0x000ee80000100800 */
[----:B------:R-:W4:Y:S01]  /*127a0*/  LDL R3, [R1+0x4c] ;  /* 0x00004c0001037983 */ /* 0x000f220000100800 */
[----:B------:R-:W-:Y:S01]  /*127b0*/  IMAD.U32 R2, RZ, RZ, UR33 ;  /* 0x00000021ff027e24 */ /* 0x000fe2000f8e00ff */
[----:B------:R-:W-:Y:S01]  /*127c0*/  UIADD3 UR4, UR26, -0x61c88647, URZ ;  /* 0x9e3779b91a047890 */ /* 0x000fe2000fffe03f */
[C---:B-12---:R-:W-:Y:S01]  /*127d0*/  VIADD R4, R252.reuse, 0x4 ;  /* 0x00000004fc047836 */ /* 0x046fe20000000000 */
[----:B------:R-:W1:Y:S01]  /*127e0*/  S2R R5, SR_TID.X ;  /* 0x0000000000057919 */ /* 0x000e620000002100 */
[----:B------:R-:W-:Y:S01]  /*127f0*/  IMAD.WIDE.U32 R8, R252, -0x326172a9, RZ ;  /* 0xcd9e8d57fc087825 */ /* 0x000fe200078e00ff */
[----:B------:R-:W-:Y:S01]  /*12800*/  UIADD3 UR5, UR27, 0x76cf5d0a, URZ ;  /* 0x76cf5d0a1b057890 */ /* 0x000fe2000fffe03f */
[----:B------:R-:W2:Y:S02]  /*12810*/  LDC.U8 R200, c[0x0][0x388] ;  /* 0x0000e200ffc87b82 */ /* 0x000ea40000000000 */
[----:B--2---:R-:W-:Y:S01]  /*12820*/  PRMT R200, R200, 0x7054, R200 ;  /* 0x00007054c8c87816 */ /* 0x004fe200000000c8 */
[----:B-1----:R-:W-:-:S05]  /*12830*/  IMAD.SHL.U32 R5, R5, 0x2, RZ ;  /* 0x0000000205057824 */ /* 0x002fca00078e00ff */
[----:B------:R-:W-:Y:S01]  /*12840*/  LOP3.LUT R5, R5, 0x6, RZ, 0xc0, !PT ;  /* 0x0000000605057812 */ /* 0x000fe200078ec0ff */
[----:B---3--:R-:W-:-:S04]  /*12850*/  IMAD.WIDE.U32 R14, R0, -0x2daee0ad, RZ ;  /* 0xd2511f53000e7825 */ /* 0x008fc800078e00ff */
[----:B------:R-:W-:Y:S01]  /*12860*/  IMAD.U32 R0, RZ, RZ, UR27 ;  /* 0x0000001bff007e24 */ /* 0x000fe2000f8e00ff */
[----:B----4-:R-:W-:-:S04]  /*12870*/  LOP3.LUT R9, R9, R3, RZ, 0x3c, !PT ;  /* 0x0000000309097212 */ /* 0x010fc800078e3cff */
[----:B------:R-:W-:-:S05]  /*12880*/  LOP3.LUT R0, R15, UR33, R0, 0x96, !PT ;  /* 0x000000210f007c12 */ /* 0x000fca000f8e9600 */
[----:B------:R-:W-:-:S04]  /*12890*/  IMAD.WIDE.U32 R6, R0, -0x326172a9, RZ ;  /* 0xcd9e8d5700067825 */ /* 0x000fc800078e00ff */
[----:B------:R-:W-:Y:S01]  /*128a0*/  IMAD R0, R2, 0x20, R5 ;  /* 0x0000002002007824 */ /* 0x000fe200078e0205 */
[----:B------:R-:W-:Y:S01]  /*128b0*/  LOP3.LUT R11, R7, UR4, R8, 0x96, !PT ;  /* 0x00000004070b7c12 */ /* 0x000fe2000f8e9608 */
[----:B------:R-:W-:-:S03]  /*128c0*/  IMAD.WIDE.U32 R4, R4, -0x326172a9, RZ ;  /* 0xcd9e8d5704047825 */ /* 0x000fc600078e00ff */
[CC--:B------:R-:W-:Y:S01]  /*128d0*/  ISETP.GE.AND P0, PT, R0.reuse, R231.reuse, PT ;  /* 0x000000e70000720c */ /* 0x0c0fe20003f06270 */
[C---:B------:R-:W-:Y:S01]  /*128e0*/  VIADD R2, R0.reuse, 0x1 ;  /* 0x0000000100027836 */ /* 0x040fe20000000000 */
[----:B------:R-:W-:Y:S01]  /*128f0*/  LOP3.LUT R12, R7, UR4, R4, 0x96, !PT ;  /* 0x00000004070c7c12 */ /* 0x000fe2000f8e9604 */
[C---:B------:R-:W-:Y:S01]  /*12900*/  VIADD R4, R0.reuse, 0x10 ;  /* 0x0000001000047836 */ /* 0x040fe20000000000 */
[----:B------:R-:W-:Y:S01]  /*12910*/  ISETP.LT.OR P0, PT, R0, R226, P0 ;  /* 0x000000e20000720c */ /* 0x000fe20000701670 */
[----:B------:R-:W-:Y:S01]  /*12920*/  UIADD3 UR4, UR27, -0x4498517b, URZ ;  /* 0xbb67ae851b047890 */ /* 0x000fe2000fffe03f */
[----:B------:R-:W-:Y:S01]  /*12930*/  ISETP.GE.AND P3, PT, R2, R231, PT ;  /* 0x000000e70200720c */ /* 0x000fe20003f66270 */
[----:B------:R-:W-:Y:S01]  /*12940*/  IMAD.WIDE.U32 R12, R12, -0x2daee0ad, RZ ;  /* 0xd2511f530c0c7825 */ /* 0x000fe200078e00ff */
[C---:B------:R-:W-:Y:S02]  /*12950*/  ISETP.GE.AND P6, PT, R2.reuse, R230, PT ;  /* 0x000000e60200720c */ /* 0x040fe40003fc6270 */
[----:B------:R-:W-:-:S02]  /*12960*/  ISETP.GE.AND P5, PT, R2, R229, PT ;  /* 0x000000e50200720c */ /* 0x000fc40003fa6270 */
[----:B------:R-:W-:Y:S02]  /*12970*/  ISETP.GE.AND P1, PT, R2, R228, PT ;  /* 0x000000e40200720c */ /* 0x000fe40003f26270 */
[----:B------:R-:W-:Y:S02]  /*12980*/  FSEL R7, R132, -INF , !P0 ;  /* 0xff80000084077808 */ /* 0x000fe40004000000 */
[C---:B------:R-:W-:Y:S02]  /*12990*/  ISETP.GE.AND P2, PT, R0.reuse, R230, PT ;  /* 0x000000e60000720c */ /* 0x040fe40003f46270 */
[C---:B------:R-:W-:Y:S02]  /*129a0*/  ISETP.GE.AND P4, PT, R0.reuse, R229, PT ;  /* 0x000000e50000720c */ /* 0x040fe40003f86270 */
[----:B------:R-:W-:Y:S02]  /*129b0*/  ISETP.GE.AND P0, PT, R0, R228, PT ;  /* 0x000000e40000720c */ /* 0x000fe40003f06270 */
[----:B------:R-:W-:-:S02]  /*129c0*/  ISETP.LT.OR P3, PT, R2, R226, P3 ;  /* 0x000000e20200720c */ /* 0x000fc40001f61670 */
[C---:B------:R-:W-:Y:S02]  /*129d0*/  ISETP.LT.OR P6, PT, R2.reuse, R227, P6 ;  /* 0x000000e30200720c */ /* 0x040fe400037c1670 */
[C---:B------:R-:W-:Y:S02]  /*129e0*/  ISETP.LT.OR P5, PT, R2.reuse, R225, P5 ;  /* 0x000000e10200720c */ /* 0x040fe40002fa1670 */
[-C--:B------:R-:W-:Y:S01]  /*129f0*/  ISETP.LT.OR P1, PT, R2, R224.reuse, P1 ;  /* 0x000000e00200720c */ /* 0x080fe20000f21670 */
[C---:B------:R-:W-:Y:S01]  /*12a00*/  VIADD R2, R0.reuse, 0x8 ;  /* 0x0000000800027836 */ /* 0x040fe20000000000 */
        /* <DEDUP_REMOVED lines=17> */
[----:B------:R-:W-:Y:S01]  /*12b20*/  LOP3.LUT R10, R5, R3, RZ, 0x3c, !PT ;  /* 0x00000003050a7212 */ /* 0x000fe200078e3cff */
[----:B------:R-:W-:Y:S01]  /*12b30*/  VIADD R3, R0, 0x11 ;  /* 0x0000001100037836 */ /* 0x000fe20000000000 */
[----:B------:R-:W-:Y:S02]  /*12b40*/  ISETP.GE.AND P6, PT, R2, R231, PT ;  /* 0x000000e70200720c */ /* 0x000fe40003fc6270 */
[----:B------:R-:W-:Y:S02]  /*12b50*/  FMNMX.FTZ R5, R239, R7, !PT ;  /* 0x00000007ef057209 */ /* 0x000fe40007810000 */
[----:B------:R-:W-:Y:S02]  /*12b60*/  FSEL R25, R181, -INF , !P5 ;  /* 0xff800000b5197808 */ /* 0x000fe40006800000 */
[----:B------:R-:W-:Y:S02]  /*12b70*/  FSEL R132, R183, -INF , !P1 ;  /* 0xff800000b7847808 */ /* 0x000fe40004800000 */
[----:B------:R-:W-:-:S02]  /*12b80*/  FSEL R19, R28, -INF , !P2 ;  /* 0xff8000001c137808 */ /* 0x000fc40005000000 */
[C---:B------:R-:W-:Y:S02]  /*12b90*/  ISETP.GE.AND P1, PT, R2.reuse, R230, PT ;  /* 0x000000e60200720c */ /* 0x040fe40003f26270 */
[C---:B------:R-:W-:Y:S02]  /*12ba0*/  ISETP.GE.AND P5, PT, R2.reuse, R229, PT ;  /* 0x000000e50200720c */ /* 0x040fe40003fa6270 */
[C---:B------:R-:W-:Y:S02]  /*12bb0*/  ISETP.GE.AND P2, PT, R2.reuse, R228, PT ;  /* 0x000000e40200720c */ /* 0x040fe40003f46270 */
[----:B------:R-:W-:Y:S02]  /*12bc0*/  ISETP.LT.OR P6, PT, R2, R226, P6 ;  /* 0x000000e20200720c */ /* 0x000fe400037c1670 */
[----:B------:R-:W-:Y:S02]  /*12bd0*/  FSEL R20, R30, -INF , !P4 ;  /* 0xff8000001e147808 */ /* 0x000fe40006000000 */
[----:B------:R-:W-:-:S02]  /*12be0*/  ISETP.GE.AND P4, PT, R4, R231, PT ;  /* 0x000000e70400720c */ /* 0x000fc40003f86270 */
[----:B------:R-:W-:Y:S02]  /*12bf0*/  FMNMX.FTZ R5, R16, R5, !PT ;  /* 0x0000000510057209 */ /* 0x000fe40007810000 */
[C---:B------:R-:W-:Y:S02]  /*12c00*/  ISETP.LT.OR P1, PT, R2.reuse, R227, P1 ;  /* 0x000000e30200720c */ /* 0x040fe40000f21670 */
[C---:B------:R-:W-:Y:S02]  /*12c10*/  ISETP.LT.OR P5, PT, R2.reuse, R225, P5 ;  /* 0x000000e10200720c */ /* 0x040fe40002fa1670 */
[----:B------:R-:W-:Y:S02]  /*12c20*/  ISETP.LT.OR P2, PT, R2, R224, P2 ;  /* 0x000000e00200720c */ /* 0x000fe40001741670 */
[----:B------:R-:W-:Y:S02]  /*12c30*/  FSEL R18, R29, -INF , !P6 ;  /* 0xff8000001d127808 */ /* 0x000fe40007000000 */
[C---:B------:R-:W-:Y:S01]  /*12c40*/  IADD3 R2, R0.reuse, 0x18, RZ ;  /* 0x0000001800027810 */ /* 0x040fe20007ffe0ff */
[----:B------:R-:W-:Y:S01]  /*12c50*/  VIADD R0, R0, 0x19 ;  /* 0x0000001900007836 */ /* 0x000fe20000000000 */
[----:B------:R-:W-:-:S02]  /*12c60*/  ISETP.GE.AND P6, PT, R3, R231, PT ;  /* 0x000000e70300720c */ /* 0x000fc40003fc6270 */
[-C--:B------:R-:W-:Y:S02]  /*12c70*/  ISETP.LT.OR P4, PT, R4, R226.reuse, P4 ;  /* 0x000000e20400720c */ /* 0x080fe40002781670 */
[----:B------:R-:W-:Y:S02]  /*12c80*/  FMNMX.FTZ R5, R19, R5, !PT ;  /* 0x0000000513057209 */ /* 0x000fe40007810000 */
[----:B------:R-:W-:Y:S02]  /*12c90*/  FSEL R32, R177, -INF , !P5 ;  /* 0xff800000b1207808 */ /* 0x000fe40006800000 */
[----:B------:R-:W-:Y:S02]  /*12ca0*/  ISETP.GE.AND P5, PT, R2, R231, PT ;  /* 0x000000e70200720c */ /* 0x000fe40003fa6270 */
[----:B------:R-:W-:Y:S02]  /*12cb0*/  FSEL R177, R140, -INF , !P4 ;  /* 0xff8000008cb17808 */ /* 0x000fe40006000000 */
[----:B------:R-:W-:-:S02]  /*12cc0*/  ISETP.LT.OR P6, PT, R3, R226, P6 ;  /* 0x000000e20300720c */ /* 0x000fc400037c1670 */
[----:B------:R-:W-:Y:S02]  /*12cd0*/  FMNMX.FTZ R5, R18, R5, !PT ;  /* 0x0000000512057209 */ /* 0x000fe40007810000 */
[----:B------:R-:W-:Y:S02]  /*12ce0*/  FSEL R23, R31, -INF , !P1 ;  /* 0xff8000001f177808 */ /* 0x000fe40004800000 */
[----:B------:R-:W-:Y:S02]  /*12cf0*/  FSEL R27, R176, -INF , !P0 ;  /* 0xff800000b01b7808 */ /* 0x000fe40004000000 */
[----:B------:R-:W-:Y:S02]  /*12d00*/  FSEL R34, R178, -INF , !P3 ;  /* 0xff800000b2227808 */ /* 0x000fe40005800000 */
[C---:B------:R-:W-:Y:S02]  /*12d10*/  ISETP.GE.AND P1, PT, R4.reuse, R230, PT ;  /* 0x000000e60400720c */ /* 0x040fe40003f26270 */
[----:B------:R-:W-:-:S02]  /*12d20*/  ISETP.GE.AND P0, PT, R4, R229, PT ;  /* 0x000000e50400720c */ /* 0x000fc40003f06270 */
[----:B------:R-:W-:Y:S02]  /*12d30*/  ISETP.GE.AND P3, PT, R4, R228, PT ;  /* 0x000000e40400720c */ /* 0x000fe40003f66270 */
[----:B------:R-:W-:Y:S02]  /*12d40*/  ISETP.GE.AND P4, PT, R0, R231, PT ;  /* 0x000000e70000720c */ /* 0x000fe40003f86270 */
[----:B------:R-:W-:Y:S02]  /*12d50*/  ISETP.LT.OR P5, PT, R2, R226, P5 ;  /* 0x000000e20200720c */ /* 0x000fe40002fa1670 */
[----:B------:R-:W-:Y:S02]  /*12d60*/  FSEL R176, R141, -INF , !P6 ;  /* 0xff8000008db07808 */ /* 0x000fe40007000000 */
[----:B------:R-:W-:Y:S02]  /*12d70*/  FMNMX.FTZ R5, R177, R5, !PT ;  /* 0x00000005b1057209 */ /* 0x000fe40007810000 */
[----:B------:R-:W-:-:S02]  /*12d80*/  ISETP.LT.OR P1, PT, R4, R227, P1 ;  /* 0x000000e30400720c */ /* 0x000fc40000f21670 */
[C---:B------:R-:W-:Y:S02]  /*12d90*/  ISETP.LT.OR P0, PT, R4.reuse, R225, P0 ;  /* 0x000000e10400720c */ /* 0x040fe40000701670 */
[----:B------:R-:W-:Y:S02]  /*12da0*/  ISETP.LT.OR P3, PT, R4, R224, P3 ;  /* 0x000000e00400720c */ /* 0x000fe40001f61670 */
[----:B------:R-:W-:Y:S02]  /*12db0*/  ISETP.LT.OR P4, PT, R0, R226, P4 ;  /* 0x000000e20000720c */ /* 0x000fe40002781670 */
[----:B------:R-:W-:Y:S02]  /*12dc0*/  FSEL R133, R136, -INF , !P5 ;  /* 0xff80000088857808 */ /* 0x000fe40006800000 */
[----:B------:R-:W-:Y:S02]  /*12dd0*/  FMNMX.FTZ R4, R176, R5, !PT ;  /* 0x00000005b0047209 */ /* 0x000fe40007810000 */
[----:B------:R-:W-:-:S02]  /*12de0*/  FSEL R178, R137, -INF , !P4 ;  /* 0xff80000089b27808 */ /* 0x000fc40006000000 */
[----:B------:R-:W-:Y:S02]  /*12df0*/  FMNMX.FTZ R4, R133, R4, !PT ;  /* 0x0000000485047209 */ /* 0x000fe40007810000 */
[----:B------:R-:W-:Y:S02]  /*12e00*/  FMNMX.FTZ R5, R238, R17, !PT ;  /* 0x00000011ee057209 */ /* 0x000fe40007810000 */
[----:B------:R-:W-:Y:S02]  /*12e10*/  FMNMX.FTZ R4, R178, R4, !PT ;  /* 0x00000004b2047209 */ /* 0x000fe40007810000 */
[----:B------:R-:W-:Y:S02]  /*12e20*/  FMNMX.FTZ R5, R21, R5, !PT ;  /* 0x0000000515057209 */ /* 0x000fe40007810000 */
[----:B------:R-:W-:Y:S01]  /*12e30*/  FSEL R35, R179, -INF , !P2 ;  /* 0xff800000b3237808 */ /* 0x000fe20005000000 */
[----:B------:R-:W1:Y:S01]  /*12e40*/  SHFL.BFLY PT, R8, R4, 0x2, 0x1f ;  /* 0x0c401f0004087f89 */ /* 0x000e6200000e0000 */
[----:B------:R-:W-:-:S02]  /*12e50*/  ISETP.GE.AND P5, PT, R3, R230, PT ;  /* 0x000000e60300720c */ /* 0x000fc40003fa6270 */
[C---:B------:R-:W-:Y:S02]  /*12e60*/  ISETP.GE.AND P6, PT, R3.reuse, R229, PT ;  /* 0x000000e50300720c */ /* 0x040fe40003fc6270 */
[C---:B------:R-:W-:Y:S02]  /*12e70*/  ISETP.GE.AND P2, PT, R3.reuse, R228, PT ;  /* 0x000000e40300720c */ /* 0x040fe40003f46270 */
[----:B------:R-:W-:Y:S02]  /*12e80*/  FMNMX.FTZ R5, R20, R5, !PT ;  /* 0x0000000514057209 */ /* 0x000fe40007810000 */
[C---:B------:R-:W-:Y:S02]  /*12e90*/  ISETP.LT.OR P5, PT, R3.reuse, R227, P5 ;  /* 0x000000e30300720c */ /* 0x040fe40002fa1670 */
[C---:B------:R-:W-:Y:S02]  /*12ea0*/  ISETP.LT.OR P6, PT, R3.reuse, R225, P6 ;  /* 0x000000e10300720c */ /* 0x040fe400037c1670 */
[----:B------:R-:W-:-:S02]  /*12eb0*/  ISETP.LT.OR P2, PT, R3, R224, P2 ;  /* 0x000000e00300720c */ /* 0x000fc40001741670 */
[-C--:B------:R-:W-:Y:S02]  /*12ec0*/  ISETP.GE.AND P4, PT, R2, R230.reuse, PT ;  /* 0x000000e60200720c */ /* 0x080fe40003f86270 */
[----:B------:R-:W-:Y:S02]  /*12ed0*/  FSEL R179, R142, -INF , !P1 ;  /* 0xff8000008eb37808 */ /* 0x000fe40004800000 */
[----:B------:R-:W-:Y:S02]  /*12ee0*/  FMNMX.FTZ R3, R23, R5, !PT ;  /* 0x0000000517037209 */ /* 0x000fe40007810000 */
[----:B------:R-:W-:Y:S02]  /*12ef0*/  ISETP.GE.AND P1, PT, R0, R230, PT ;  /* 0x000000e60000720c */ /* 0x000fe40003f26270 */
[----:B------:R-:W-:Y:S02]  /*12f00*/  ISETP.LT.OR P4, PT, R2, R227, P4 ;  /* 0x000000e30200720c */ /* 0x000fe40002781670 */
[----:B------:R-:W-:-:S02]  /*12f10*/  FSEL R180, R143, -INF , !P5 ;  /* 0xff8000008fb47808 */ /* 0x000fc40006800000 */
[----:B------:R-:W-:Y:S02]  /*12f20*/  FMNMX.FTZ R3, R179, R3, !PT ;  /* 0x00000003b3037209 */ /* 0x000fe40007810000 */
[----:B------:R-:W-:Y:S02]  /*12f30*/  ISETP.LT.OR P1, PT, R0, R227, P1 ;  /* 0x000000e30000720c */ /* 0x000fe40000f21670 */
[----:B------:R-:W-:Y:S02]  /*12f40*/  FSEL R195, R138, -INF , !P4 ;  /* 0xff8000008ac37808 */ /* 0x000fe40006000000 */
[----:B------:R-:W-:Y:S02]  /*12f50*/  FMNMX.FTZ R3, R180, R3, !PT ;  /* 0x00000003b4037209 */ /* 0x000fe40007810000 */
[----:B------:R-:W-:Y:S02]  /*12f60*/  FSEL R198, R188, -INF , !P0 ;  /* 0xff800000bcc67808 */ /* 0x000fe40004000000 */
[----:B------:R-:W-:-:S02]  /*12f70*/  FSEL R196, R139, -INF , !P1 ;  /* 0xff8000008bc47808 */ /* 0x000fc40004800000 */
[CC--:B------:R-:W-:Y:S02]  /*12f80*/  ISETP.GE.AND P4, PT, R0.reuse, R229.reuse, PT ;  /* 0x000000e50000720c */ /* 0x0c0fe40003f86270 */
[-C--:B------:R-:W-:Y:S02]  /*12f90*/  ISETP.GE.AND P0, PT, R0, R228.reuse, PT ;  /* 0x000000e40000720c */ /* 0x080fe40003f06270 */
[C---:B------:R-:W-:Y:S02]  /*12fa0*/  ISETP.GE.AND P5, PT, R2.reuse, R229, PT ;  /* 0x000000e50200720c */ /* 0x040fe40003fa6270 */
[----:B------:R-:W-:Y:S02]  /*12fb0*/  ISETP.GE.AND P1, PT, R2, R228, PT ;  /* 0x000000e40200720c */ /* 0x000fe40003f26270 */
[----:B------:R-:W-:Y:S02]  /*12fc0*/  FMNMX.FTZ R3, R195, R3, !PT ;  /* 0x00000003c3037209 */ /* 0x000fe40007810000 */
[----:B------:R-:W-:-:S02]  /*12fd0*/  ISETP.LT.OR P4, PT, R0, R225, P4 ;  /* 0x000000e10000720c */ /* 0x000fc40002781670 */
[-C--:B------:R-:W-:Y:S02]  /*12fe0*/  ISETP.LT.OR P0, PT, R0, R224.reuse, P0 ;  /* 0x000000e00000720c */ /* 0x080fe40000701670 */
[C---:B------:R-:W-:Y:S02]  /*12ff0*/  ISETP.LT.OR P5, PT, R2.reuse, R225, P5 ;  /* 0x000000e10200720c */ /* 0x040fe40002fa1670 */
[----:B------:R-:W-:Y:S02]  /*13000*/  ISETP.LT.OR P1, PT, R2, R224, P1 ;  /* 0x000000e00200720c */ /* 0x000fe40000f21670 */
[----:B-1----:R-:W-:Y:S01]  /*13010*/  FMNMX.FTZ R0, R4, R8, !PT ;  /* 0x0000000804007209 */ /* 0x002fe20007810000 */
[----:B------:R-:W-:Y:S01]  /*13020*/  IMAD.WIDE.U32 R8, R9, -0x2daee0ad, RZ ;  /* 0xd2511f5309087825 */ /* 0x000fe200078e00ff */
[----:B------:R-:W-:Y:S02]  /*13030*/  FMNMX.FTZ R2, R196, R3, !PT ;  /* 0x00000003c4027209 */ /* 0x000fe40007810000 */
[----:B------:R-:W-:Y:S01]  /*13040*/  FMNMX.FTZ R3, R237, R22, !PT ;  /* 0x00000016ed037209 */ /* 0x000fe20007810000 */
[----:B------:R-:W1:Y:S01]  /*13050*/  SHFL.BFLY PT, R24, R0, 0x1, 0x1f ;  /* 0x0c201f0000187f89 */ /* 0x000e6200000e0000 */
[----:B------:R-:W-:Y:S01]  /*13060*/  FSEL R192, R189, -INF , !P6 ;  /* 0xff800000bdc07808 */ /* 0x000fe20007000000 */
[----:B------:R-:W-:Y:S01]  /*13070*/  IMAD.WIDE.U32 R4, R10, -0x2daee0ad, RZ ;  /* 0xd2511f530a047825 */ /* 0x000fe200078e00ff */
[----:B------:R-:W-:Y:S01]  /*13080*/  FMNMX.FTZ R3, R25, R3, !PT ;  /* 0x0000000319037209 */ /* 0x000fe20007810000 */
[----:B------:R-:W2:Y:S01]  /*13090*/  SHFL.BFLY PT, R15, R2, 0x2, 0x1f ;  /* 0x0c401f00020f7f89 */ /* 0x000ea200000e0000 */
[----:B------:R-:W-:Y:S01]  /*130a0*/  FSEL R194, R184, -INF , !P5 ;  /* 0xff800000b8c27808 */ /* 0x000fe20006800000 */
[----:B------:R-:W-:Y:S01]  /*130b0*/  IMAD.WIDE.U32 R10, R11, -0x2daee0ad, RZ ;  /* 0xd2511f530b0a7825 */ /* 0x000fe200078e00ff */
[----:B------:R-:W-:-:S02]  /*130c0*/  FMNMX.FTZ R3, R27, R3, !PT ;  /* 0x000000031b037209 */ /* 0x000fc40007810000 */
[--C-:B------:R-:W-:Y:S02]  /*130d0*/  LOP3.LUT R9, R9, UR4, R14.reuse, 0x96, !PT ;  /* 0x0000000409097c12 */ /* 0x100fe4000f8e960e */
[----:B------:R-:W-:Y:S02]  /*130e0*/  FMNMX.FTZ R3, R32, R3, !PT ;  /* 0x0000000320037209 */ /* 0x000fe40007810000 */
[----:B------:R-:W-:Y:S01]  /*130f0*/  LOP3.LUT R5, R5, UR4, R14, 0x96, !PT ;  /* 0x0000000405057c12 */ /* 0x000fe2000f8e960e */
[----:B------:R-:W-:Y:S01]  /*13100*/  UIADD3 UR4, UR26, -0x255992d5, URZ ;  /* 0xdaa66d2b1a047890 */ /* 0x000fe2000fffe03f */
[----:B------:R-:W-:Y:S02]  /*13110*/  FMNMX.FTZ R3, R198, R3, !PT ;  /* 0x00000003c6037209 */ /* 0x000fe40007810000 */
[----:B------:R-:W-:Y:S01]  /*13120*/  LOP3.LUT R26, R11, UR5, R8, 0x96, !PT ;  /* 0x000000050b1a7c12 */ /* 0x000fe2000f8e9608 */
[----:B------:R-:W-:Y:S01]  /*13130*/  IMAD.WIDE.U32 R8, R9, -0x326172a9, RZ ;  /* 0xcd9e8d5709087825 */ /* 0x000fe200078e00ff */
[----:B------:R-:W-:-:S02]  /*13140*/  FMNMX.FTZ R3, R192, R3, !PT ;  /* 0x00000003c0037209 */ /* 0x000fc40007810000 */
[----:B------:R-:W-:Y:S01]  /*13150*/  LOP3.LUT R28, R13, UR5, R4, 0x96, !PT ;  /* 0x000000050d1c7c12 */ /* 0x000fe2000f8e9604 */
[----:B------:R-:W-:Y:S01]  /*13160*/  UIADD3 UR5, UR26, 0x3c6ef372, URZ ;  /* 0x3c6ef3721a057890 */ /* 0x000fe2000fffe03f */
[----:B------:R-:W-:Y:S02]  /*13170*/  FSEL R193, R185, -INF , !P4 ;  /* 0xff800000b9c17808 */ /* 0x000fe40006000000 */
[----:B------:R-:W-:Y:S02]  /*13180*/  FMNMX.FTZ R3, R194, R3, !PT ;  /* 0x00000003c2037209 */ /* 0x000fe40007810000 */
[----:B-1----:R-:W-:Y:S02]  /*13190*/  FMNMX.FTZ R136, R0, R24, !PT ;  /* 0x0000001800887209 */ /* 0x002fe40007810000 */
[----:B--2---:R-:W-:Y:S02]  /*131a0*/  FMNMX.FTZ R135, R2, R15, !PT ;  /* 0x0000000f02877209 */ /* 0x004fe40007810000 */
[----:B------:R-:W-:Y:S01]  /*131b0*/  FMNMX.FTZ R134, R193, R3, !PT ;  /* 0x00000003c1867209 */ /* 0x000fe20007810000 */
[----:B------:R-:W-:Y:S01]  /*131c0*/  IMAD.WIDE.U32 R2, R5, -0x326172a9, RZ ;  /* 0xcd9e8d5705027825 */ /* 0x000fe200078e00ff */
[----:B------:R-:W-:-:S03]  /*131d0*/  FMNMX.FTZ R0, R236, R33, !PT ;  /* 0x00000021ec007209 */ /* 0x000fc60007810000 */
[----:B------:R-:W-:Y:S01]  /*131e0*/  FMUL.FTZ R11, R136, UR32 ;  /* 0x00000020880b7c20 */ /* 0x000fe20008410000 */
[----:B------:R-:W-:Y:S01]  /*131f0*/  LOP3.LUT R14, R9, UR5, R6, 0x96, !PT ;  /* 0x00000005090e7c12 */ /* 0x000fe2000f8e9606 */
[----:B------:R-:W-:Y:S01]  /*13200*/  IMAD.WIDE.U32 R4, R26, -0x326172a9, RZ ;  /* 0xcd9e8d571a047825 */ /* 0x000fe200078e00ff */
[----:B------:R-:W-:Y:S01]  /*13210*/  FMNMX.FTZ R9, R132, R0, !PT ;  /* 0x0000000084097209 */ /* 0x000fe20007810000 */
[----:B------:R-:W1:Y:S01]  /*13220*/  SHFL.BFLY PT, R24, R134, 0x2, 0x1f ;  /* 0x0c401f0086187f89 */ /* 0x000e6200000e0000 */
[----:B------:R-:W-:Y:S01]  /*13230*/  FSEL R205, R190, -INF , !P3 ;  /* 0xff800000becd7808 */ /* 0x000fe20005800000 */
[----:B------:R-:W-:Y:S01]  /*13240*/  IMAD.WIDE.U32 R14, R14, -0x2daee0ad, RZ ;  /* 0xd2511f530e0e7825 */ /* 0x000fe200078e00ff */
[----:B------:R-:W-:Y:S01]  /*13250*/  LOP3.LUT R13, R5, UR4, R8, 0x96, !PT ;  /* 0x00000004050d7c12 */ /* 0x000fe2000f8e9608 */
[----:B------:R-:W2:Y:S01]  /*13260*/  SHFL.BFLY PT, R29, R135, 0x1, 0x1f ;  /* 0x0c201f00871d7f89 */ /* 0x000ea200000e0000 */
[----:B------:R-:W-:Y:S02]  /*13270*/  FMNMX.FTZ R5, R34, R9, !PT ;  /* 0x0000000922057209 */ /* 0x000fe40007810000 */
[----:B------:R-:W-:-:S02]  /*13280*/  FSEL R206, R191, -INF , !P2 ;  /* 0xff800000bfce7808 */ /* 0x000fc40005000000 */
[----:B------:R-:W-:Y:S02]  /*13290*/  FMNMX.FTZ R5, R35, R5, !PT ;  /* 0x0000000523057209 */ /* 0x000fe40007810000 */
[----:B------:R-:W-:Y:S02]  /*132a0*/  FSETP.NEU.FTZ.AND P3, PT, R136, -INF , PT ;  /* 0xff8000008800780b */ /* 0x000fe40003f7d000 */
[----:B------:R-:W-:Y:S02]  /*132b0*/  FMNMX.FTZ R137, R205, R5, !PT ;  /* 0x00000005cd897209 */ /* 0x000fe40007810000 */
[----:B------:R-:W-:Y:S02]  /*132c0*/  FSEL R233, R186, -INF , !P1 ;  /* 0xff800000bae97808 */ /* 0x000fe40004800000 */
[----:B------:R-:W-:Y:S02]  /*132d0*/  FSEL R0, R11, RZ, P3 ;  /* 0x000000ff0b007208 */ /* 0x000fe40001800000 */
[----:B------:R-:W-:-:S02]  /*132e0*/  FMNMX.FTZ R137, R206, R137, !PT ;  /* 0x00000089ce897209 */ /* 0x000fc40007810000 */
[----:B------:R-:W-:Y:S01]  /*132f0*/  LOP3.LUT R11, R3, UR5, R6, 0x96, !PT ;  /* 0x00000005030b7c12 */ /* 0x000fe2000f8e9606 */
[----:B------:R-:W-:Y:S01]  /*13300*/  FFMA.FTZ R3, R7, UR32, -R0 ;  /* 0x0000002007037c23 */ /* 0x000fe20008010800 */
[----:B------:R-:W-:Y:S01]  /*13310*/  LOP3.LUT R10, R15, UR31, R10, 0x96, !PT ;  /* 0x0000001f0f0a7c12 */ /* 0x000fe2000f8e960a */
[----:B------:R-:W-:Y:S01]  /*13320*/  IMAD.WIDE.U32 R6, R28, -0x326172a9, RZ ;  /* 0xcd9e8d571c067825 */ /* 0x000fe200078e00ff */
[----:B------:R-:W-:Y:S01]  /*13330*/  FSEL R235, R187, -INF , !P0 ;  /* 0xff800000bbeb7808 */ /* 0x000fe20004000000 */
[----:B------:R3:W-:Y:S01]  /*13340*/  MUFU.EX2 R244, R3 ;  /* 0x0000000300f47308 */ /* 0x0007e20000000800 */
[----:B------:R-:W-:Y:S01]  /*13350*/  FMNMX.FTZ R137, R233, R137, !PT ;  /* 0x00000089e9897209 */ /* 0x000fe20007810000 */
[----:B------:R-:W-:Y:S01]  /*13360*/  IMAD.WIDE.U32 R8, R11, -0x2daee0ad, RZ ;  /* 0xd2511f530b087825 */ /* 0x000fe200078e00ff */
[----:B-1----:R-:W-:-:S03]  /*13370*/  FMNMX.FTZ R134, R134, R24, !PT ;  /* 0x0000001886867209 */ /* 0x002fc60007810000 */
[----:B------:R-:W-:Y:S01]  /*13380*/  FFMA.FTZ R16, R16, UR32, -R0 ;  /* 0x0000002010107c23 */ /* 0x000fe20008010800 */
[----:B------:R-:W-:Y:S01]  /*13390*/  FMNMX.FTZ R137, R235, R137, !PT ;  /* 0x00000089eb897209 */ /* 0x000fe20007810000 */
[----:B------:R-:W-:Y:S01]  /*133a0*/  IMAD.WIDE.U32 R10, R10, -0x326172a9, RZ ;  /* 0xcd9e8d570a0a7825 */ /* 0x000fe200078e00ff */
[----:B------:R-:W-:Y:S01]  /*133b0*/  LOP3.LUT R12, R9, UR31, R12, 0x96, !PT ;  /* 0x0000001f090c7c12 */ /* 0x000fe2000f8e960c */
[----:B------:R1:W-:Y:S01]  /*133c0*/  MUFU.EX2 R243, R16 ;  /* 0x0000001000f37308 */ /* 0x0003e20000000800 */
[----:B------:R-:W4:Y:S01]  /*133d0*/  SHFL.BFLY PT, R9, R134, 0x1, 0x1f ;  /* 0x0c201f0086097f89 */ /* 0x000f2200000e0000 */
[----:B------:R-:W-:Y:S01]  /*133e0*/  LOP3.LUT R15, R7, UR4, R2, 0x96, !PT ;  /* 0x00000004070f7c12 */ /* 0x000fe2000f8e9602 */
[----:B------:R-:W-:Y:S01]  /*133f0*/  FFMA.FTZ R19, R19, UR32, -R0 ;  /* 0x0000002013137c23 */ /* 0x000fe20008010800 */
[----:B------:R-:W-:Y:S01]  /*13400*/  LOP3.LUT R4, R11, UR30, R4, 0x96, !PT ;  /* 0x0000001e0b047c12 */ /* 0x000fe2000f8e9604 */
[----:B------:R-:W-:Y:S01]  /*13410*/  IMAD.WIDE.U32 R30, R12, -0x326172a9, RZ ;  /* 0xcd9e8d570c1e7825 */ /* 0x000fe200078e00ff */
[----:B------:R-:W5:Y:S01]  /*13420*/  SHFL.BFLY PT, R11, R137, 0x2, 0x1f ;  /* 0x0c401f00890b7f89 */ /* 0x000f6200000e0000 */
[----:B--2---:R-:W-:Y:S01]  /*13430*/  FMNMX.FTZ R135, R135, R29, !PT ;  /* 0x0000001d87877209 */ /* 0x004fe20007810000 */
[----:B------:R-:W-:Y:S01]  /*13440*/  MUFU.EX2 R242, R19 ;  /* 0x0000001300f27308 */ /* 0x000fe20000000800 */
[----:B---3--:R-:W-:-:S04]  /*13450*/  IMAD.WIDE.U32 R2, R13, -0x2daee0ad, RZ ;  /* 0xd2511f530d027825 */ /* 0x008fc800078e00ff */
[----:B------:R-:W-:Y:S01]  /*13460*/  FFMA.FTZ R18, R18, UR32, -R0 ;  /* 0x0000002012127c23 */ /* 0x000fe20008010800 */
[C---:B------:R-:W-:Y:S01]  /*13470*/  FSETP.NEU.FTZ.AND P2, PT, R135.reuse, -INF , PT ;  /* 0xff8000008700780b */ /* 0x040fe20003f5d000 */
[----:B------:R-:W-:Y:S01]  /*13480*/  FMUL.FTZ R13, R135, UR32 ;  /* 0x00000020870d7c20 */ /* 0x000fe20008410000 */
[----:B------:R-:W-:Y:S01]  /*13490*/  IMAD.WIDE.U32 R142, R4, -0x2daee0ad, RZ ;  /* 0xd2511f53048e7825 */ /* 0x000fe200078e00ff */
[----:B------:R-:W-:Y:S01]  /*134a0*/  LOP3.LUT R7, R3, UR24, R14, 0x96, !PT ;  /* 0x0000001803077c12 */ /* 0x000fe2000f8e960e */
[----:B------:R-:W-:Y:S01]  /*134b0*/  UMOV UR5, UR33 ;  /* 0x0000002100057c82 */ /* 0x000fe20008000000 */
[----:B------:R-:W-:Y:S01]  /*134c0*/  LOP3.LUT R3, R31, UR30, R6, 0x96, !PT ;  /* 0x0000001e1f037c12 */ /* 0x000fe2000f8e9606 */
[----:B------:R-:W-:Y:S01]  /*134d0*/  IMAD.WIDE.U32 R4, R15, -0x2daee0ad, RZ ;  /* 0xd2511f530f047825 */ /* 0x000fe200078e00ff */
[----:B------:R-:W-:Y:S01]  /*134e0*/  LOP3.LUT R2, R143, UR10, R2, 0x96, !PT ;  /* 0x0000000a8f027c12 */ /* 0x000fe2000f8e9602 */
[----:B------:R-:W-:Y:S01]  /*134f0*/  MUFU.EX2 R241, R18 ;  /* 0x0000001200f17308 */ /* 0x000fe20000000800 */
[----:B------:R-:W-:Y:S01]  /*13500*/  FSEL R13, R13, RZ, P2 ;  /* 0x000000ff0d0d7208 */ /* 0x000fe20001000000 */
[----:B------:R-:W-:Y:S01]  /*13510*/  IMAD.WIDE.U32 R140, R3, -0x2daee0ad, RZ ;  /* 0xd2511f53038c7825 */ /* 0x000fe200078e00ff */
[----:B------:R-:W-:-:S02]  /*13520*/  LOP3.LUT R28, R5, UR24, R8, 0x96, !PT ;  /* 0x00000018051c7c12 */ /* 0x000fc4000f8e9608 */
[----:B------:R-:W-:Y:S01]  /*13530*/  MOV R182, R248 ;  /* 0x000000f800b67202 */ /* 0x000fe20000000f00 */
[----:B------:R-:W-:Y:S01]  /*13540*/  IMAD.WIDE.U32 R6, R7, -0x326172a9, RZ ;  /* 0xcd9e8d5707067825 */ /* 0x000fe200078e00ff */
[----:B----4-:R-:W-:-:S03]  /*13550*/  FMNMX.FTZ R134, R134, R9, !PT ;  /* 0x0000000986867209 */ /* 0x010fc60007810000 */
[----:B------:R-:W-:Y:S01]  /*13560*/  FFMA.FTZ R17, R17, UR32, -R13 ;  /* 0x0000002011117c23 */ /* 0x000fe2000801080d */
[----:B------:R-:W-:Y:S01]  /*13570*/  LOP3.LUT R5, R141, UR10, R4, 0x96, !PT ;  /* 0x0000000a8d057c12 */ /* 0x000fe2000f8e9604 */
[----:B------:R-:W-:Y:S01]  /*13580*/  IMAD.WIDE.U32 R2, R2, -0x326172a9, RZ ;  /* 0xcd9e8d5702027825 */ /* 0x000fe200078e00ff */
[----:B-----5:R-:W-:-:S03]  /*13590*/  FMNMX.FTZ R137, R137, R11, !PT ;  /* 0x0000000b89897209 */ /* 0x020fc60007810000 */
[----:B------:R-:W-:Y:S01]  /*135a0*/  FMUL.FTZ R12, R134, UR32 ;  /* 0x00000020860c7c20 */ /* 0x000fe20008410000 */
[----:B------:R-:W-:Y:S01]  /*135b0*/  LOP3.LUT R143, R7, UR11, R10, 0x96, !PT ;  /* 0x0000000b078f7c12 */ /* 0x000fe2000f8e960a */
[----:B------:R-:W-:Y:S01]  /*135c0*/  IMAD.WIDE.U32 R28, R28, -0x326172a9, RZ ;  /* 0xcd9e8d571c1c7825 */ /* 0x000fe200078e00ff */
[----:B------:R-:W-:Y:S01]  /*135d0*/  LOP3.LUT R4, R3, UR21, R6, 0x96, !PT ;  /* 0x0000001503047c12 */ /* 0x000fe2000f8e9606 */
[----:B------:R-:W2:Y:S01]  /*135e0*/  SHFL.BFLY PT, R15, R137, 0x1, 0x1f ;  /* 0x0c201f00890f7f89 */ /* 0x000ea200000e0000 */
[----:B------:R-:W-:Y:S01]  /*135f0*/  LOP3.LUT R6, R2, 0xffff, RZ, 0xc0, !PT ;  /* 0x0000ffff02067812 */ /* 0x000fe200078ec0ff */
[----:B------:R3:W-:Y:S01]  /*13600*/  MUFU.EX2 R240, R17 ;  /* 0x0000001100f07308 */ /* 0x0007e20000000800 */
[----:B------:R-:W-:Y:S01]  /*13610*/  FSETP.NEU.FTZ.AND P1, PT, R134, -INF , PT ;  /* 0xff8000008600780b */ /* 0x000fe20003f3d000 */
[--C-:B------:R-:W-:Y:S01]  /*13620*/  FFMA.FTZ R21, R21, UR32, -R13.reuse ;  /* 0x0000002015157c23 */ /* 0x100fe2000801080d */
[--C-:B------:R-:W-:Y:S01]  /*13630*/  SHF.R.U32.HI R7, RZ, 0x10, R2.reuse ;  /* 0x00000010ff077819 */ /* 0x100fe20000011602 */
[--C-:B------:R-:W-:Y:S01]  /*13640*/  FFMA.FTZ R20, R20, UR32, -R13.reuse ;  /* 0x0000002014147c23 */ /* 0x100fe2000801080d */
[----:B------:R-:W-:Y:S01]  /*13650*/  LOP3.LUT R14, R2, 0xff, RZ, 0xc0, !PT ;  /* 0x000000ff020e7812 */ /* 0x000fe200078ec0ff */
[----:B------:R-:W-:Y:S01]  /*13660*/  FFMA.FTZ R23, R23, UR32, -R13 ;  /* 0x0000002017177c23 */ /* 0x000fe2000801080d */
[----:B------:R-:W-:Y:S01]  /*13670*/  SHF.R.U32.HI R8, RZ, 0x18, R2 ;  /* 0x00000018ff087819 */ /* 0x000fe20000011602 */
[----:B------:R-:W-:Y:S01]  /*13680*/  IMAD.WIDE.U32 R2, R5, -0x326172a9, RZ ;  /* 0xcd9e8d5705027825 */ /* 0x000fe200078e00ff */
[----:B------:R-:W-:Y:S01]  /*13690*/  SHF.R.U32.HI R6, RZ, 0x8, R6 ;  /* 0x00000008ff067819 */ /* 0x000fe20000011606 */
[----:B------:R-:W4:Y:S01]  /*136a0*/  MUFU.EX2 R234, R21 ;  /* 0x0000001500ea7308 */ /* 0x000f220000000800 */
[----:B------:R-:W-:-:S02]  /*136b0*/  FSEL R12, R12, RZ, P1 ;  /* 0x000000ff0c0c7208 */ /* 0x000fc40000800000 */
[----:B------:R-:W-:Y:S02]  /*136c0*/  LOP3.LUT R5, R7, 0xff, RZ, 0xc0, !PT ;  /* 0x000000ff07057812 */ /* 0x000fe400078ec0ff */
[----:B------:R-:W-:Y:S01]  /*136d0*/  LOP3.LUT R9, R2, 0xffff, RZ, 0xc0, !PT ;  /* 0x0000ffff02097812 */ /* 0x000fe200078ec0ff */
[----:B------:R-:W-:Y:S01]  /*136e0*/  FFMA.FTZ R22, R22, UR32, -R12 ;  /* 0x0000002016167c23 */ /* 0x000fe2000801080c */
[----:B------:R-:W-:Y:S01]  /*136f0*/  LOP3.LUT R10, R2, 0xff, RZ, 0xc0, !PT ;  /* 0x000000ff020a7812 */ /* 0x000fe200078ec0ff */
[----:B------:R-:W-:Y:S01]  /*13700*/  MUFU.EX2 R232, R20 ;  /* 0x0000001400e87308 */ /* 0x000fe20000000800 */
[--C-:B------:R-:W-:Y:S02]  /*13710*/  SHF.R.U32.HI R11, RZ, 0x10, R2.reuse ;  /* 0x00000010ff0b7819 */ /* 0x100fe40000011602 */
[----:B-1----:R-:W-:Y:S02]  /*13720*/  SHF.R.U32.HI R16, RZ, 0x18, R2 ;  /* 0x00000018ff107819 */ /* 0x002fe40000011602 */
[----:B------:R-:W-:Y:S01]  /*13730*/  PRMT R14, R14, 0x5410, R6 ;  /* 0x000054100e0e7816 */ /* 0x000fe20000000006 */
[----:B------:R-:W-:Y:S01]  /*13740*/  FFMA.FTZ R6, R25, UR32, -R12 ;  /* 0x0000002019067c23 */ /* 0x000fe2000801080c */
[----:B------:R-:W-:Y:S01]  /*13750*/  LOP3.LUT R2, R3, UR21, R28, 0x96, !PT ;  /* 0x0000001503027c12 */ /* 0x000fe2000f8e961c */
[----:B------:R-:W1:Y:S01]  /*13760*/  MUFU.EX2 R207, R23 ;  /* 0x0000001700cf7308 */ /* 0x000e620000000800 */
[----:B---3--:R-:W-:-:S02]  /*13770*/  PRMT R17, R5, 0x5410, R8 ;  /* 0x0000541005117816 */ /* 0x008fc40000000008 */
[C---:B------:R-:W-:Y:S02]  /*13780*/  LOP3.LUT R3, R4.reuse, 0xffff, RZ, 0xc0, !PT ;  /* 0x0000ffff04037812 */ /* 0x040fe400078ec0ff */
[--C-:B------:R-:W-:Y:S02]  /*13790*/  SHF.R.U32.HI R5, RZ, 0x10, R4.reuse ;  /* 0x00000010ff057819 */ /* 0x100fe40000011604 */
[----:B--2---:R-:W-:Y:S01]  /*137a0*/  FMNMX.FTZ R137, R137, R15, !PT ;  /* 0x0000000f89897209 */ /* 0x004fe20007810000 */
[----:B------:R2:W-:Y:S01]  /*137b0*/  MUFU.EX2 R199, R6 ;  /* 0x0000000600c77308 */ /* 0x0005e20000000800 */
[----:B------:R-:W-:Y:S02]  /*137c0*/  LOP3.LUT R8, R4, 0xff, RZ, 0xc0, !PT ;  /* 0x000000ff04087812 */ /* 0x000fe400078ec0ff */
[----:B------:R-:W-:Y:S01]  /*137d0*/  SHF.R.U32.HI R7, RZ, 0x18, R4 ;  /* 0x00000018ff077819 */ /* 0x000fe20000011604 */
[----:B------:R-:W-:Y:S01]  /*137e0*/  FMUL.FTZ R19, R137, UR32 ;  /* 0x0000002089137c20 */ /* 0x000fe20008410000 */
[----:B------:R-:W-:Y:S01]  /*137f0*/  LOP3.LUT R4, R5, 0xff, RZ, 0xc0, !PT ;  /* 0x000000ff05047812 */ /* 0x000fe200078ec0ff */
[----:B------:R-:W-:Y:S01]  /*13800*/  FFMA.FTZ R5, R27, UR32, -R12 ;  /* 0x000000201b057c23 */ /* 0x000fe2000801080c */
[----:B------:R-:W-:Y:S01]  /*13810*/  FSETP.NEU.FTZ.AND P0, PT, R137, -INF , PT ;  /* 0xff8000008900780b */ /* 0x000fe20003f1d000 */
[----:B------:R-:W3:Y:S01]  /*13820*/  LDSM.16.MT88.4 R24, [R209+0xa000] ;  /* 0x00a00000d118783b */ /* 0x000ee20000004200 */
[----:B------:R-:W-:Y:S01]  /*13830*/  MUFU.EX2 R204, R22 ;  /* 0x0000001600cc7308 */ /* 0x000fe20000000800 */
[----:B------:R-:W-:-:S02]  /*13840*/  LOP3.LUT R138, R29, UR11, R30, 0x96, !PT ;  /* 0x0000000b1d8a7c12 */ /* 0x000fc4000f8e961e */
[----:B------:R-:W-:Y:S01]  /*13850*/  FSEL R19, R19, RZ, P0 ;  /* 0x000000ff13137208 */ /* 0x000fe20000000000 */
[----:B------:R-:W-:Y:S01]  /*13860*/  LDSM.16.MT88.4 R28, [R213+0xa000] ;  /* 0x00a00000d51c783b */ /* 0x000fe20000004200 */
[----:B--2---:R-:W-:-:S03]  /*13870*/  SHF.R.U32.HI R6, RZ, 0x8, R3 ;  /* 0x00000008ff067819 */ /* 0x004fc60000011603 */
[----:B------:R2:W-:Y:S01]  /*13880*/  MUFU.EX2 R197, R5 ;  /* 0x0000000500c57308 */ /* 0x0005e20000000800 */
[----:B------:R-:W-:Y:S02]  /*13890*/  SHF.R.U32.HI R3, RZ, 0x8, R9 ;  /* 0x00000008ff037819 */ /* 0x000fe40000011609 */
[----:B------:R-:W-:Y:S01]  /*138a0*/  PRMT R9, R4, 0x5410, R7 ;  /* 0x0000541004097816 */ /* 0x000fe20000000007 */
[----:B------:R-:W-:Y:S01]  /*138b0*/  FFMA.FTZ R4, R32, UR32, -R12 ;  /* 0x0000002020047c23 */ /* 0x000fe2000801080c */
[----:B------:R-:W-:Y:S02]  /*138c0*/  PRMT R21, R10, 0x5410, R3 ;  /* 0x000054100a157816 */ /* 0x000fe40000000003 */
[----:B------:R-:W-:Y:S01]  /*138d0*/  LOP3.LUT R3, R2, 0xffff, RZ, 0xc0, !PT ;  /* 0x0000ffff02037812 */ /* 0x000fe200078ec0ff */
[----:B------:R5:W-:Y:S01]  /*138e0*/  MUFU.EX2 R187, R4 ;  /* 0x0000000400bb7308 */ /* 0x000be20000000800 */
[----:B------:R-:W-:Y:S02]  /*138f0*/  PRMT R8, R8, 0x5410, R6 ;  /* 0x0000541008087816 */ /* 0x000fe40000000006 */
[----:B------:R-:W-:-:S02]  /*13900*/  LOP3.LUT R7, R11, 0xff, RZ, 0xc0, !PT ;  /* 0x000000ff0b077812 */ /* 0x000fc400078ec0ff */
[----:B------:R-:W-:Y:S02]  /*13910*/  LOP3.LUT R6, R2, 0xff, RZ, 0xc0, !PT ;  /* 0x000000ff02067812 */ /* 0x000fe400078ec0ff */
[----:B------:R-:W-:Y:S01]  /*13920*/  PRMT R20, R7, 0x5410, R16 ;  /* 0x0000541007147816 */ /* 0x000fe20000000010 */
[----:B--2---:R-:W-:Y:S01]  /*13930*/  FFMA.FTZ R5, R33, UR32, -R19 ;  /* 0x0000002021057c23 */ /* 0x004fe20008010813 */
[--C-:B------:R-:W-:Y:S02]  /*13940*/  HSET2.LE.AND R10, R14, R200.reuse, PT ;  /* 0x000000c80e0a7233 */ /* 0x100fe40003803000 */
[--C-:B------:R-:W-:Y:S01]  /*13950*/  HSET2.LE.AND R11, R17, R200.reuse, PT ;  /* 0x000000c8110b7233 */ /* 0x100fe20003803000 */
[----:B------:R2:W-:Y:S01]  /*13960*/  MUFU.EX2 R186, R5 ;  /* 0x0000000500ba7308 */ /* 0x0005e20000000800 */
[--C-:B------:R-:W-:Y:S02]  /*13970*/  HSET2.LE.AND R8, R8, R200.reuse, PT ;  /* 0x000000c808087233 */ /* 0x100fe40003803000 */
[----:B------:R-:W-:-:S02]  /*13980*/  HSET2.LE.AND R9, R9, R200, PT ;  /* 0x000000c809097233 */ /* 0x000fc40003803000 */
[----:B-----5:R-:W-:Y:S02]  /*13990*/  SHF.R.U32.HI R4, RZ, 0x8, R3 ;  /* 0x00000008ff047819 */ /* 0x020fe40000011603 */
[----:B------:R-:W-:Y:S02]  /*139a0*/  SHF.R.U32.HI R3, RZ, 0x10, R2 ;  /* 0x00000010ff037819 */ /* 0x000fe40000011602 */
[----:B------:R-:W-:Y:S02]  /*139b0*/  PRMT R16, R6, 0x5410, R4 ;  /* 0x0000541006107816 */ /* 0x000fe40000000004 */
[----:B------:R-:W-:Y:S02]  /*139c0*/  SHF.R.U32.HI R6, RZ, 0x18, R2 ;  /* 0x00000018ff067819 */ /* 0x000fe40000011602 */
[----:B------:R-:W-:Y:S01]  /*139d0*/  LOP3.LUT R2, R3, 0xff, RZ, 0xc0, !PT ;  /* 0x000000ff03027812 */ /* 0x000fe200078ec0ff */
[----:B------:R-:W-:Y:S01]  /*139e0*/  FFMA.FTZ R3, R132, UR32, -R19 ;  /* 0x0000002084037c23 */ /* 0x000fe20008010813 */
[----:B------:R-:W-:-:S02]  /*139f0*/  FSEL R4, R135, RZ, P2 ;  /* 0x000000ff87047208 */ /* 0x000fc40001000000 */
[----:B--2---:R-:W-:Y:S01]  /*13a00*/  FSEL R5, R136, RZ, P3 ;  /* 0x000000ff88057208 */ /* 0x004fe20001800000 */
[----:B------:R2:W-:Y:S01]  /*13a10*/  MUFU.EX2 R185, R3 ;  /* 0x0000000300b97308 */ /* 0x0005e20000000800 */
[----:B------:R-:W-:Y:S01]  /*13a20*/  PRMT R15, R2, 0x5410, R6 ;  /* 0x00005410020f7816 */ /* 0x000fe20000000006 */
[----:B------:R-:W-:Y:S01]  /*13a30*/  FFMA.FTZ R2, R34, UR32, -R19 ;  /* 0x0000002022027c23 */ /* 0x000fe20008010813 */
[----:B------:R-:W-:Y:S01]  /*13a40*/  FADD.FTZ R6, R238, -R4 ;  /* 0x80000004ee067221 */ /* 0x000fe20000010000 */
[----:B------:R-:W-:Y:S01]  /*13a50*/  FADD.FTZ R5, R239, -R5 ;  /* 0x80000005ef057221 */ /* 0x000fe20000010000 */
[----:B------:R-:W-:Y:S02]  /*13a60*/  FSEL R4, R134, RZ, P1 ;  /* 0x000000ff86047208 */ /* 0x000fe40000800000 */
[----:B------:R-:W-:Y:S01]  /*13a70*/  FMUL.FTZ R6, R6, UR32 ;  /* 0x0000002006067c20 */ /* 0x000fe20008410000 */
[----:B------:R5:W-:Y:S01]  /*13a80*/  MUFU.EX2 R184, R2 ;  /* 0x0000000200b87308 */ /* 0x000be20000000800 */
[----:B------:R-:W-:Y:S01]  /*13a90*/  FMUL.FTZ R5, R5, UR32 ;  /* 0x0000002005057c20 */ /* 0x000fe20008410000 */
[----:B------:R-:W-:Y:S01]  /*13aa0*/  FADD.FTZ R7, R237, -R4 ;  /* 0x80000004ed077221 */ /* 0x000fe20000010000 */
[----:B----4-:R-:W-:-:S03]  /*13ab0*/  F2FP.BF16.F32.PACK_AB R4, R234, R240 ;  /* 0x000000f0ea04723e */ /* 0x010fc600000010ff */
[----:B------:R-:W-:Y:S01]  /*13ac0*/  FMUL.FTZ R7, R7, UR32 ;  /* 0x0000002007077c20 */ /* 0x000fe20008410000 */
[----:B------:R-:W-:Y:S01]  /*13ad0*/  LOP3.LUT R9, R9, R4, RZ, 0xc0, !PT ;  /* 0x0000000409097212 */ /* 0x000fe200078ec0ff */
[----:B------:R-:W4:Y:S01]  /*13ae0*/  MUFU.EX2 R18, R5 ;  /* 0x0000000500127308 */ /* 0x000f220000000800 */
[----:B--2---:R-:W-:-:S05]  /*13af0*/  FSEL R3, R137, RZ, P0 ;  /* 0x000000ff89037208 */ /* 0x004fca0000000000 */
[----:B------:R-:W-:Y:S01]  /*13b00*/  FADD.FTZ R14, R236, -R3 ;  /* 0x80000003ec0e7221 */ /* 0x000fe20000010000 */
[----:B------:R-:W-:Y:S01]  /*13b10*/  FFMA.FTZ R3, R35, UR32, -R19 ;  /* 0x0000002023037c23 */ /* 0x000fe20008010813 */
[----:B------:R-:W2:Y:S01]  /*13b20*/  MUFU.EX2 R17, R6 ;  /* 0x0000000600117308 */ /* 0x000ea20000000800 */
[----:B-----5:R-:W-:Y:S01]  /*13b30*/  F2FP.BF16.F32.PACK_AB R2, R241, R242 ;  /* 0x000000f2f102723e */ /* 0x020fe200000010ff */
[----:B------:R-:W-:-:S03]  /*13b40*/  FMUL.FTZ R14, R14, UR32 ;  /* 0x000000200e0e7c20 */ /* 0x000fc60008410000 */
[----:B------:R-:W-:Y:S02]  /*13b50*/  LOP3.LUT R10, R10, R2, RZ, 0xc0, !PT ;  /* 0x000000020a0a7212 */ /* 0x000fe400078ec0ff */
[----:B-1----:R-:W-:Y:S01]  /*13b60*/  F2FP.BF16.F32.PACK_AB R2, R207, R232 ;  /* 0x000000e8cf02723e */ /* 0x002fe200000010ff */
[----:B------:R1:W-:Y:S01]  /*13b70*/  MUFU.EX2 R139, R3 ;  /* 0x00000003008b7308 */ /* 0x0003e20000000800 */
[-C--:B----4-:R-:W-:Y:S01]  /*13b80*/  FMUL.FTZ R148, R148, R18.reuse ;  /* 0x0000001294947220 */ /* 0x090fe20000410000 */
[----:B------:R-:W-:Y:S01]  /*13b90*/  FMUL.FTZ R149, R149, R18 ;  /* 0x0000001295957220 */ /* 0x000fe20000410000 */
[----:B------:R-:W-:Y:S01]  /*13ba0*/  LOP3.LUT R11, R11, R2, RZ, 0xc0, !PT ;  /* 0x000000020b0b7212 */ /* 0x000fe200078ec0ff */
[-C--:B------:R-:W-:Y:S01]  /*13bb0*/  FMUL.FTZ R152, R152, R18.reuse ;  /* 0x0000001298987220 */ /* 0x080fe20000410000 */
[--C-:B------:R-:W-:Y:S01]  /*13bc0*/  HSET2.LE.AND R2, R16, R200.reuse, PT ;  /* 0x000000c810027233 */ /* 0x100fe20003803000 */
[-C--:B------:R-:W-:Y:S01]  /*13bd0*/  FMUL.FTZ R153, R153, R18.reuse ;  /* 0x0000001299997220 */ /* 0x080fe20000410000 */
[-C--:B------:R-:W-:Y:S01]  /*13be0*/  FMUL.FTZ R160, R160, R18.reuse ;  /* 0x00000012a0a07220 */ /* 0x080fe20000410000 */
[----:B------:R-:W4:Y:S01]  /*13bf0*/  MUFU.EX2 R16, R7 ;  /* 0x0000000700107308 */ /* 0x000f220000000800 */
        /* <DEDUP_REMOVED lines=8> */
[----:B-1----:R-:W-:Y:S01]  /*13c80*/  F2FP.BF16.F32.PACK_AB R3, R243, R244 ;  /* 0x000000f4f303723e */ /* 0x002fe200000010ff */
[-C--:B------:R-:W-:Y:S01]  /*13c90*/  FMUL.FTZ R169, R169, R18.reuse ;  /* 0x00000012a9a97220 */ /* 0x080fe20000410000 */
[-C--:B------:R-:W-:Y:S01]  /*13ca0*/  FMUL.FTZ R170, R170, R17.reuse ;  /* 0x00000011aaaa7220 */ /* 0x080fe20000410000 */
[----:B------:R-:W-:Y:S01]  /*13cb0*/  FMUL.FTZ R171, R171, R17 ;  /* 0x00000011abab7220 */ /* 0x000fe20000410000 */
[----:B------:R-:W-:Y:S01]  /*13cc0*/  LOP3.LUT R8, R8, R3, RZ, 0xc0, !PT ;  /* 0x0000000308087212 */ /* 0x000fe200078ec0ff */
[----:B------:R-:W-:Y:S01]  /*13cd0*/  FMUL.FTZ R48, R48, R18 ;  /* 0x0000001230307220 */ /* 0x000fe20000410000 */
[----:B------:R-:W-:Y:S01]  /*13ce0*/  F2FP.BF16.F32.PACK_AB R3, R199, R204 ;  /* 0x000000ccc703723e */ /* 0x000fe200000010ff */
[----:B------:R-:W-:Y:S01]  /*13cf0*/  FMUL.FTZ R49, R49, R18 ;  /* 0x0000001231317220 */ /* 0x000fe20000410000 */
[-C--:B----4-:R-:W-:Y:S01]  /*13d00*/  FMUL.FTZ R144, R144, R16.reuse ;  /* 0x0000001090907220 */ /* 0x090fe20000410000 */
[-C--:B------:R-:W-:Y:S01]  /*13d10*/  FMUL.FTZ R145, R145, R16.reuse ;  /* 0x0000001091917220 */ /* 0x080fe20000410000 */
[----:B------:R-:W-:Y:S01]  /*13d20*/  LOP3.LUT R4, R2, R3, RZ, 0xc0, !PT ;  /* 0x0000000302047212 */ /* 0x000fe200078ec0ff */
[----:B---3--:R-:W-:Y:S01]  /*13d30*/  HMMA.16816.F32.BF16 R32, R8, R24, R148 ;  /* 0x000000180820723c */ /* 0x008fe20000041894 */
[--C-:B------:R-:W-:Y:S01]  /*13d40*/  HSET2.LE.AND R2, R15, R200.reuse, PT ;  /* 0x000000c80f027233 */ /* 0x100fe20003803000 */
[----:B------:R-:W-:Y:S01]  /*13d50*/  FMUL.FTZ R156, R156, R16 ;  /* 0x000000109c9c7220 */ /* 0x000fe20000410000 */
[----:B------:R-:W-:Y:S01]  /*13d60*/  F2FP.BF16.F32.PACK_AB R3, R185, R186 ;  /* 0x000000bab903723e */ /* 0x000fe200000010ff */
[----:B------:R-:W1:Y:S01]  /*13d70*/  MUFU.EX2 R15, R14 ;  /* 0x0000000e000f7308 */ /* 0x000e620000000800 */
[-C--:B------:R-:W-:Y:S01]  /*13d80*/  FMUL.FTZ R157, R157, R16.reuse ;  /* 0x000000109d9d7220 */ /* 0x080fe20000410000 */
[-C--:B------:R-:W-:Y:S01]  /*13d90*/  FMUL.FTZ R164, R164, R16.reuse ;  /* 0x00000010a4a47220 */ /* 0x080fe20000410000 */
[----:B------:R-:W-:Y:S01]  /*13da0*/  LOP3.LUT R5, R2, R3, RZ, 0xc0, !PT ;  /* 0x0000000302057212 */ /* 0x000fe200078ec0ff */
[-C--:B------:R-:W-:Y:S01]  /*13db0*/  FMUL.FTZ R165, R165, R16.reuse ;  /* 0x00000010a5a57220 */ /* 0x080fe20000410000 */
[--C-:B------:R-:W-:Y:S01]  /*13dc0*/  HSET2.LE.AND R2, R21, R200.reuse, PT ;  /* 0x000000c815027233 */ /* 0x100fe20003803000 */
[-C--:B------:R-:W-:Y:S01]  /*13dd0*/  FMUL.FTZ R172, R172, R16.reuse ;  /* 0x00000010acac7220 */ /* 0x080fe20000410000 */
[----:B------:R-:W-:Y:S01]  /*13de0*/  F2FP.BF16.F32.PACK_AB R3, R187, R197 ;  /* 0x000000c5bb03723e */ /* 0x000fe200000010ff */
[-C--:B------:R-:W-:Y:S01]  /*13df0*/  FMUL.FTZ R173, R173, R16.reuse ;  /* 0x00000010adad7220 */ /* 0x080fe20000410000 */
[-C--:B------:R-:W-:Y:S01]  /*13e00*/  FMUL.FTZ R40, R40, R16.reuse ;  /* 0x0000001028287220 */ /* 0x080fe20000410000 */
[-C--:B------:R-:W-:Y:S01]  /*13e10*/  FMUL.FTZ R41, R41, R16.reuse ;  /* 0x0000001029297220 */ /* 0x080fe20000410000 */
[----:B------:R-:W-:Y:S01]  /*13e20*/  LOP3.LUT R6, R2, R3, RZ, 0xc0, !PT ;  /* 0x0000000302067212 */ /* 0x000fe200078ec0ff */
[-C--:B------:R-:W-:Y:S01]  /*13e30*/  FMUL.FTZ R44, R44, R16.reuse ;  /* 0x000000102c2c7220 */ /* 0x080fe20000410000 */
[----:B------:R-:W-:Y:S01]  /*13e40*/  HSET2.LE.AND R3, R20, R200, PT ;  /* 0x000000c814037233 */ /* 0x000fe20003803000 */
[----:B------:R-:W-:Y:S01]  /*13e50*/  FMUL.FTZ R45, R45, R16 ;  /* 0x000000102d2d7220 */ /* 0x000fe20000410000 */
[----:B------:R-:W2:Y:S01]  /*13e60*/  LDSM.16.MT88.4 R20, [R211+0xa000] ;  /* 0x00a00000d314783b */ /* 0x000ea20000004200 */
[----:B------:R-:W-:Y:S01]  /*13e70*/  F2FP.BF16.F32.PACK_AB R2, R139, R184 ;  /* 0x000000b88b02723e */ /* 0x000fe200000010ff */
[-C--:B-1----:R-:W-:Y:S01]  /*13e80*/  FMUL.FTZ R146, R146, R15.reuse ;  /* 0x0000000f92927220 */ /* 0x082fe20000410000 */
[-C--:B------:R-:W-:Y:S01]  /*13e90*/  FMUL.FTZ R147, R147, R15.reuse ;  /* 0x0000000f93937220 */ /* 0x080fe20000410000 */
[----:B------:R-:W-:Y:S01]  /*13ea0*/  FMUL.FTZ R158, R158, R15 ;  /* 0x0000000f9e9e7220 */ /* 0x000fe20000410000 */
[----:B------:R-:W-:Y:S01]  /*13eb0*/  LOP3.LUT R7, R3, R2, RZ, 0xc0, !PT ;  /* 0x0000000203077212 */ /* 0x000fe200078ec0ff */
[----:B------:R-:W-:-:S02]  /*13ec0*/  IMAD.MOV.U32 R132, RZ, RZ, R35 ;  /* 0x000000ffff847224 */ /* 0x000fc400078e0023 */
[-C--:B------:R-:W-:Y:S01]  /*13ed0*/  FMUL.FTZ R159, R159, R15.reuse ;  /* 0x0000000f9f9f7220 */ /* 0x080fe20000410000 */
[----:B------:R-:W-:Y:S02]  /*13ee0*/  IMAD.MOV.U32 R14, RZ, RZ, R32 ;  /* 0x000000ffff0e7224 */ /* 0x000fe400078e0020 */
[-C--:B------:R-:W-:Y:S01]  /*13ef0*/  FMUL.FTZ R166, R166, R15.reuse ;  /* 0x0000000fa6a67220 */ /* 0x080fe20000410000 */
[----:B------:R-:W-:Y:S02]  /*13f00*/  IMAD.MOV.U32 R3, RZ, RZ, R33 ;  /* 0x000000ffff037224 */ /* 0x000fe400078e0021 */
[-C--:B------:R-:W-:Y:S01]  /*13f10*/  FMUL.FTZ R167, R167, R15.reuse ;  /* 0x0000000fa7a77220 */ /* 0x080fe20000410000 */
[----:B------:R-:W-:Y:S01]  /*13f20*/  IMAD.MOV.U32 R2, RZ, RZ, R34 ;  /* 0x000000ffff027224 */ /* 0x000fe200078e0022 */
[----:B------:R-:W-:Y:S01]  /*13f30*/  HMMA.16816.F32.BF16 R144, R4, R24, R144 ;  /* 0x000000180490723c */ /* 0x000fe20000041890 */
[-C--:B------:R-:W-:Y:S01]  /*13f40*/  FMUL.FTZ R174, R174, R15.reuse ;  /* 0x0000000faeae7220 */ /* 0x080fe20000410000 */
[-C--:B------:R-:W-:Y:S01]  /*13f50*/  FMUL.FTZ R175, R175, R15.reuse ;  /* 0x0000000fafaf7220 */ /* 0x080fe20000410000 */
[-C--:B------:R-:W-:Y:S01]  /*13f60*/  FMUL.FTZ R42, R42, R15.reuse ;  /* 0x0000000f2a2a7220 */ /* 0x080fe20000410000 */
[-C--:B------:R-:W-:Y:S01]  /*13f70*/  FMUL.FTZ R43, R43, R15.reuse ;  /* 0x0000000f2b2b7220 */ /* 0x080fe20000410000 */
[-C--:B------:R-:W-:Y:S01]  /*13f80*/  FMUL.FTZ R46, R46, R15.reuse ;  /* 0x0000000f2e2e7220 */ /* 0x080fe20000410000 */
[-C--:B------:R-:W-:Y:S01]  /*13f90*/  HMMA.16816.F32.BF16 R32, R8, R26.reuse, R152 ;  /* 0x0000001a0820723c */ /* 0x080fe20000041898 */
[----:B------:R-:W-:Y:S01]  /*13fa0*/  FMUL.FTZ R47, R47, R15 ;  /* 0x0000000f2f2f7220 */ /* 0x000fe20000410000 */
[-C--:B------:R-:W-:Y:S01]  /*13fb0*/  FMUL.FTZ R50, R50, R17.reuse ;  /* 0x0000001132327220 */ /* 0x080fe20000410000 */
[----:B------:R-:W-:Y:S01]  /*13fc0*/  FMUL.FTZ R51, R51, R17 ;  /* 0x0000001133337220 */ /* 0x000fe20000410000 */
        /* <DEDUP_REMOVED lines=17> */
[-C--:B--2---:R-:W-:Y:S01]  /*140e0*/  HMMA.16816.F32.BF16 R24, R8, R20.reuse, R160 ;  /* 0x000000140818723c */ /* 0x084fe200000418a0 */
[-C--:B------:R-:W-:Y:S01]  /*140f0*/  FMUL.FTZ R75, R75, R15.reuse ;  /* 0x0000000f4b4b7220 */ /* 0x080fe20000410000 */
[----:B------:R-:W-:Y:S01]  /*14100*/  FMUL.FTZ R78, R78, R15 ;  /* 0x0000000f4e4e7220 */ /* 0x000fe20000410000 */
[----:B------:R-:W-:Y:S01]  /*14110*/  IMAD.MOV.U32 R155, RZ, RZ, R34 ;  /* 0x000000ffff9b7224 */ /* 0x000fe200078e0022 */
[----:B------:R-:W-:Y:S01]  /*14120*/  MOV R152, R33 ;  /* 0x0000002100987202 */ /* 0x000fe20000000f00 */
[----:B------:R-:W-:Y:S01]  /*14130*/  IMAD.MOV.U32 R154, RZ, RZ, R35 ;  /* 0x000000ffff9a7224 */ /* 0x000fe200078e0023 */
[----:B------:R-:W-:Y:S01]  /*14140*/  HMMA.16816.F32.BF16 R164, R4, R20, R164 ;  /* 0x0000001404a4723c */ /* 0x000fe200000418a4 */
[----:B------:R-:W-:-:S02]  /*14150*/  IMAD.MOV.U32 R153, RZ, RZ, R32 ;  /* 0x000000ffff997224 */ /* 0x000fc400078e0020 */
[-C--:B------:R-:W-:Y:S01]  /*14160*/  FMUL.FTZ R79, R79, R15.reuse ;  /* 0x0000000f4f4f7220 */ /* 0x080fe20000410000 */
[----:B------:R-:W1:Y:S01]  /*14170*/  LDSM.16.MT88.4 R32, [R214+0xa000] ;  /* 0x00a00000d620783b */ /* 0x000e620000004200 */
        /* <DEDUP_REMOVED lines=14> */
[----:B------:R-:W-:-:S02]  /*14260*/  IMAD.MOV.U32 R189, RZ, RZ, R27 ;  /* 0x000000ffffbd7224 */ /* 0x000fc400078e001b */
[-C--:B------:R-:W-:Y:S01]  /*14270*/  FMUL.FTZ R106, R106, R15.reuse ;  /* 0x0000000f6a6a7220 */ /* 0x080fe20000410000 */
[----:B------:R-:W-:Y:S02]  /*14280*/  IMAD.MOV.U32 R188, RZ, RZ, R25 ;  /* 0x000000ffffbc7224 */ /* 0x000fe400078e0019 */
[-C--:B------:R-:W-:Y:S01]  /*14290*/  FMUL.FTZ R107, R107, R15.reuse ;  /* 0x0000000f6b6b7220 */ /* 0x080fe20000410000 */
[----:B------:R-:W-:Y:S02]  /*142a0*/  IMAD.MOV.U32 R183, RZ, RZ, R24 ;  /* 0x000000ffffb77224 */ /* 0x000fe400078e0018 */
[-C--:B------:R-:W-:Y:S01]  /*142b0*/  FMUL.FTZ R110, R110, R15.reuse ;  /* 0x0000000f6e6e7220 */ /* 0x080fe20000410000 */
[----:B------:R-:W-:Y:S02]  /*142c0*/  IMAD.MOV.U32 R181, RZ, RZ, R26 ;  /* 0x000000ffffb57224 */ /* 0x000fe400078e001a */
[-C--:B------:R-:W-:Y:S01]  /*142d0*/  FMUL.FTZ R111, R111, R15.reuse ;  /* 0x0000000f6f6f7220 */ /* 0x080fe20000410000 */
[----:B------:R-:W-:Y:S01]  /*142e0*/  HMMA.16816.F32.BF16 R24, R8, R22, R168 ;  /* 0x000000160818723c */ /* 0x000fe200000418a8 */
[----:B------:R-:W2:Y:S01]  /*142f0*/  LDSM.16.MT88.4 R20, [R209+0xb000] ;  /* 0x00b00000d114783b */ /* 0x000ea20000004200 */
        /* <DEDUP_REMOVED lines=19> */
[----:B------:R-:W-:Y:S01]  /*14430*/  FMUL.FTZ R81, R81, R18 ;  /* 0x0000001251517220 */ /* 0x000fe20000410000 */
[----:B------:R-:W-:Y:S01]  /*14440*/  FMUL.FTZ R82, R82, R17 ;  /* 0x0000001152527220 */ /* 0x000fe20000410000 */
[----:B------:R-:W-:Y:S01]  /*14450*/  HMMA.16816.F32.BF16 R160, R4, R34, R44 ;  /* 0x0000002204a0723c */ /* 0x000fe2000004182c */
[----:B------:R-:W-:Y:S01]  /*14460*/  IMAD.MOV.U32 R171, RZ, RZ, R24 ;  /* 0x000000ffffab7224 */ /* 0x000fe200078e0018 */
[----:B------:R-:W3:Y:S01]  /*14470*/  LDSM.16.MT88.4 R44, [R213+0xb000] ;  /* 0x00b00000d52c783b */ /* 0x000ee20000004200 */
[----:B------:R-:W-:-:S02]  /*14480*/  IMAD.MOV.U32 R170, RZ, RZ, R25 ;  /* 0x000000ffffaa7224 */ /* 0x000fc400078e0019 */
[-C--:B------:R-:W-:Y:S01]  /*14490*/  FMUL.FTZ R83, R83, R17.reuse ;  /* 0x0000001153537220 */ /* 0x080fe20000410000 */
[----:B------:R-:W-:Y:S01]  /*144a0*/  IMAD.MOV.U32 R169, RZ, RZ, R26 ;  /* 0x000000ffffa97224 */ /* 0x000fe200078e001a */
[----:B------:R-:W-:Y:S01]  /*144b0*/  HMMA.16816.F32.BF16 R236, R8, R34, R48 ;  /* 0x0000002208ec723c */ /* 0x000fe20000041830 */
[----:B------:R-:W-:Y:S02]  /*144c0*/  IMAD.MOV.U32 R168, RZ, RZ, R27 ;  /* 0x000000ffffa87224 */ /* 0x000fe400078e001b */
[-C--:B------:R-:W-:Y:S01]  /*144d0*/  FMUL.FTZ R52, R52, R18.reuse ;  /* 0x0000001234347220 */ /* 0x080fe20000410000 */
[----:B------:R-:W4:Y:S01]  /*144e0*/  LDSM.16.MT88.4 R24, [R211+0xb000] ;  /* 0x00b00000d318783b */ /* 0x000f220000004200 */
[----:B------:R-:W-:Y:S01]  /*144f0*/  FMUL.FTZ R53, R53, R18 ;  /* 0x0000001235357220 */ /* 0x000fe20000410000 */
[----:B------:R-:W-:Y:S01]  /*14500*/  FMUL.FTZ R54, R54, R17 ;  /* 0x0000001136367220 */ /* 0x000fe20000410000 */
[----:B------:R-:W-:Y:S01]  /*14510*/  HMMA.16816.F32.BF16 R56, R4, R28, R56 ;  /* 0x0000001c0438723c */ /* 0x000fe20000041838 */
[----:B------:R-:W-:-:S02]  /*14520*/  IMAD.MOV.U32 R51, RZ, RZ, R153 ;  /* 0x000000ffff337224 */ /* 0x000fc400078e0099 */
[----:B------:R-:W-:Y:S01]  /*14530*/  FMUL.FTZ R55, R55, R17 ;  /* 0x0000001137377220 */ /* 0x000fe20000410000 */
[----:B------:R-:W-:Y:S02]  /*14540*/  IMAD.MOV.U32 R153, RZ, RZ, R2 ;  /* 0x000000ffff997224 */ /* 0x000fe400078e0002 */
[----:B------:R-:W-:Y:S01]  /*14550*/  FFMA.FTZ R2, R177, UR32, -R0 ;  /* 0x00000020b1027c23 */ /* 0x000fe20008010800 */
[----:B------:R-:W-:Y:S01]  /*14560*/  IMAD.MOV.U32 R48, RZ, RZ, R152 ;  /* 0x000000ffff307224 */ /* 0x000fe200078e0098 */
[C---:B------:R-:W-:Y:S01]  /*14570*/  HMMA.16816.F32.BF16 R60, R4.reuse, R30, R60 ;  /* 0x0000001e043c723c */ /* 0x040fe2000004183c */
[----:B------:R-:W-:Y:S01]  /*14580*/  IMAD.MOV.U32 R152, RZ, RZ, R3 ;  /* 0x000000ffff987224 */ /* 0x000fe200078e0003 */
[----:B------:R5:W-:Y:S01]  /*14590*/  MUFU.EX2 R34, R2 ;  /* 0x0000000200227308 */ /* 0x000be20000000800 */
[----:B------:R-:W-:Y:S01]  /*145a0*/  FFMA.FTZ R3, R133, UR32, -R0 ;  /* 0x0000002085037c23 */ /* 0x000fe20008010800 */
[----:B------:R-:W-:Y:S01]  /*145b0*/  IMAD.MOV.U32 R50, RZ, RZ, R154 ;  /* 0x000000ffff327224 */ /* 0x000fe200078e009a */
[----:B------:R-:W-:Y:S01]  /*145c0*/  MOV R154, R132 ;  /* 0x00000084009a7202 */ /* 0x000fe20000000f00 */
[----:B--2---:R-:W-:Y:S01]  /*145d0*/  HMMA.16816.F32.BF16 R72, R4, R20, R72 ;  /* 0x000000140448723c */ /* 0x004fe20000041848 */
[----:B------:R-:W-:-:S02]  /*145e0*/  IMAD.MOV.U32 R49, RZ, RZ, R155 ;  /* 0x000000ffff317224 */ /* 0x000fc400078e009b */
[-C--:B------:R-:W-:Y:S01]  /*145f0*/  FMUL.FTZ R84, R84, R18.reuse ;  /* 0x0000001254547220 */ /* 0x080fe20000410000 */
[----:B------:R-:W-:Y:S01]  /*14600*/  IMAD.MOV.U32 R155, RZ, RZ, R14 ;  /* 0x000000ffff9b7224 */ /* 0x000fe200078e000e */
[----:B------:R-:W-:Y:S01]  /*14610*/  MUFU.EX2 R133, R3 ;  /* 0x0000000300857308 */ /* 0x000fe20000000800 */
        /* <DEDUP_REMOVED lines=8> */
[--C-:B-----5:R-:W-:Y:S01]  /*146a0*/  FFMA.FTZ R2, R176, UR32, -R0.reuse ;  /* 0x00000020b0027c23 */ /* 0x120fe20008010800 */
[----:B------:R-:W-:Y:S01]  /*146b0*/  FFMA.FTZ R0, R178, UR32, -R0 ;  /* 0x00000020b2007c23 */ /* 0x000fe20008010800 */
[-C--:B------:R-:W-:Y:S01]  /*146c0*/  FMUL.FTZ R99, R99, R17.reuse ;  /* 0x0000001163637220 */ /* 0x080fe20000410000 */
[-C--:B------:R-:W-:Y:S01]  /*146d0*/  FMUL.FTZ R100, R100, R18.reuse ;  /* 0x0000001264647220 */ /* 0x080fe20000410000 */
[----:B------:R1:W-:Y:S01]  /*146e0*/  MUFU.EX2 R132, R2 ;  /* 0x0000000200847308 */ /* 0x0003e20000000800 */
[C---:B------:R-:W-:Y:S01]  /*146f0*/  HMMA.16816.F32.BF16 R108, R4.reuse, R42, R108 ;  /* 0x0000002a046c723c */ /* 0x040fe2000004186c */
[-C--:B------:R-:W-:Y:S01]  /*14700*/  FMUL.FTZ R101, R101, R18.reuse ;  /* 0x0000001265657220 */ /* 0x080fe20000410000 */
[-C--:B------:R-:W-:Y:S01]  /*14710*/  FMUL.FTZ R102, R102, R17.reuse ;  /* 0x0000001166667220 */ /* 0x080fe20000410000 */
[-C--:B------:R-:W-:Y:S01]  /*14720*/  FMUL.FTZ R103, R103, R17.reuse ;  /* 0x0000001167677220 */ /* 0x080fe20000410000 */
[-C--:B------:R-:W-:Y:S01]  /*14730*/  FMUL.FTZ R112, R112, R18.reuse ;  /* 0x0000001270707220 */ /* 0x080fe20000410000 */
[-C--:B------:R-:W-:Y:S01]  /*14740*/  FMUL.FTZ R113, R113, R18.reuse ;  /* 0x0000001271717220 */ /* 0x080fe20000410000 */
[C---:B---3--:R-:W-:Y:S01]  /*14750*/  HMMA.16816.F32.BF16 R120, R4.reuse, R44, R120 ;  /* 0x0000002c0478723c */ /* 0x048fe20000041878 */
[----:B------:R2:W-:Y:S01]  /*14760*/  MUFU.EX2 R35, R0 ;  /* 0x0000000000237308 */ /* 0x0005e20000000800 */
[-C--:B------:R-:W-:Y:S01]  /*14770*/  FMUL.FTZ R114, R114, R17.reuse ;  /* 0x0000001172727220 */ /* 0x080fe20000410000 */
[-C--:B------:R-:W-:Y:S01]  /*14780*/  FMUL.FTZ R115, R115, R17.reuse ;  /* 0x0000001173737220 */ /* 0x080fe20000410000 */
[-C--:B------:R-:W-:Y:S01]  /*14790*/  FMUL.FTZ R116, R116, R18.reuse ;  /* 0x0000001274747220 */ /* 0x080fe20000410000 */
[-C--:B------:R-:W-:Y:S01]  /*147a0*/  FMUL.FTZ R117, R117, R18.reuse ;  /* 0x0000001275757220 */ /* 0x080fe20000410000 */
[----:B----4-:R-:W-:Y:S01]  /*147b0*/  HMMA.16816.F32.BF16 R88, R4, R24, R88 ;  /* 0x000000180458723c */ /* 0x010fe20000041858 */
[-C--:B------:R-:W-:Y:S01]  /*147c0*/  FMUL.FTZ R118, R118, R17.reuse ;  /* 0x0000001176767220 */ /* 0x080fe20000410000 */
[----:B------:R-:W-:Y:S01]  /*147d0*/  FMUL.FTZ R119, R119, R17 ;  /* 0x0000001177777220 */ /* 0x000fe20000410000 */
[----:B------:R-:W-:Y:S01]  /*147e0*/  FMUL.FTZ R128, R128, R18 ;  /* 0x0000001280807220 */ /* 0x000fe20000410000 */
[----:B-1----:R-:W-:-:S04]  /*147f0*/  IMAD.WIDE.U32 R2, R143, -0x2daee0ad, RZ ;  /* 0xd2511f538f027825 */ /* 0x002fc800078e00ff */
[----:B------:R-:W-:Y:S01]  /*14800*/  FMUL.FTZ R129, R129, R18 ;  /* 0x0000001281817220 */ /* 0x000fe20000410000 */
[----:B------:R-:W-:Y:S01]  /*14810*/  HMMA.16816.F32.BF16 R92, R4, R26, R92 ;  /* 0x0000001a045c723c */ /* 0x000fe2000004185c */
[-C--:B------:R-:W-:Y:S01]  /*14820*/  FMUL.FTZ R130, R130, R17.reuse ;  /* 0x0000001182827220 */ /* 0x080fe20000410000 */
[----:B------:R-:W-:Y:S01]  /*14830*/  FMUL.FTZ R131, R131, R17 ;  /* 0x0000001183837220 */ /* 0x000fe20000410000 */
[----:B------:R-:W-:-:S03]  /*14840*/  SHF.R.U32.HI R14, RZ, 0x10, R2 ;  /* 0x00000010ff0e7819 */ /* 0x000fc60000011602 */
[----:B------:R-:W-:Y:S01]  /*14850*/  HMMA.16816.F32.BF16 R148, R4, R46, R124 ;  /* 0x0000002e0494723c */ /* 0x000fe2000004187c */
[----:B--2---:R-:W-:-:S05]  /*14860*/  FFMA.FTZ R0, R180, UR32, -R13 ;  /* 0x00000020b4007c23 */ /* 0x004fca000801080d */
[C---:B------:R-:W-:Y:S01]  /*14870*/  HMMA.16816.F32.BF16 R36, R8.reuse, R32, R36 ;  /* 0x000000200824723c */ /* 0x040fe20000041824 */
[----:B------:R-:W-:Y:S01]  /*14880*/  FFMA.FTZ R4, R179, UR32, -R13 ;  /* 0x00000020b3047c23 */ /* 0x000fe2000801080d */
[----:B------:R-:W-:Y:S01]  /*14890*/  IMAD.MOV.U32 R125, RZ, RZ, R189 ;  /* 0x000000ffff7d7224 */ /* 0x000fe200078e00bd */
[----:B------:R-:W-:Y:S01]  /*148a0*/  LOP3.LUT R7, R2, 0xffff, RZ, 0xc0, !PT ;  /* 0x0000ffff02077812 */ /* 0x000fe200078ec0ff */
[----:B------:R-:W-:Y:S01]  /*148b0*/  IMAD.MOV.U32 R126, RZ, RZ, R188 ;  /* 0x000000ffff7e7224 */ /* 0x000fe200078e00bc */
[----:B------:R1:W-:Y:S01]  /*148c0*/  MUFU.EX2 R33, R4 ;  /* 0x0000000400217308 */ /* 0x0003e20000000800 */
[C---:B------:R-:W-:Y:S01]  /*148d0*/  HMMA.16816.F32.BF16 R200, R8.reuse, R30, R64 ;  /* 0x0000001e08c8723c */ /* 0x040fe20000041840 */
[----:B------:R-:W-:Y:S01]  /*148e0*/  FFMA.FTZ R5, R196, UR32, -R13 ;  /* 0x00000020c4057c23 */ /* 0x000fe2000801080d */
[----:B------:R-:W2:Y:S01]  /*148f0*/  LDC.U8 R66, c[0x0][0x388] ;  /* 0x0000e200ff427b82 */ /* 0x000ea20000000000 */
[----:B------:R-:W-:Y:S02]  /*14900*/  IMAD.MOV.U32 R127, RZ, RZ, R183 ;  /* 0x000000ffff7f7224 */ /* 0x000fe400078e00b7 */
[----:B------:R-:W-:Y:S01]  /*14910*/  IMAD.MOV.U32 R124, RZ, RZ, R181 ;  /* 0x000000ffff7c7224 */ /* 0x000fe200078e00b5 */
[----:B------:R-:W-:Y:S01]  /*14920*/  HMMA.16816.F32.BF16 R68, R8, R20, R68 ;  /* 0x000000140844723c */ /* 0x000fe20000041844 */
[----:B------:R3:W-:Y:S01]  /*14930*/  MUFU.EX2 R31, R0 ;  /* 0x00000000001f7308 */ /* 0x0007e20000000800 */
[----:B------:R-:W-:-:S02]  /*14940*/  IMAD.MOV.U32 R67, RZ, RZ, R182 ;  /* 0x000000ffff437224 */ /* 0x000fc400078e00b6 */
[----:B------:R-:W-:Y:S02]  /*14950*/  IMAD.MOV.U32 R196, RZ, RZ, R153 ;  /* 0x000000ffffc47224 */ /* 0x000fe400078e0099 */
[C---:B------:R-:W-:Y:S01]  /*14960*/  HMMA.16816.F32.BF16 R188, R8.reuse, R22, R80 ;  /* 0x0000001608bc723c */ /* 0x040fe20000041850 */
[----:B------:R-:W-:Y:S01]  /*14970*/  LOP3.LUT R20, R2, 0xff, RZ, 0xc0, !PT ;  /* 0x000000ff02147812 */ /* 0x000fe200078ec0ff */
[----:B------:R-:W-:Y:S01]  /*14980*/  LDSM.16.MT88.4 R80, [R209+0xb800] ;  /* 0x00b80000d150783b */ /* 0x000fe20000004200 */
[----:B------:R4:W-:Y:S01]  /*14990*/  MUFU.EX2 R30, R5 ;  /* 0x00000005001e7308 */ /* 0x0009e20000000800 */
[----:B-1----:R-:W-:Y:S02]  /*149a0*/  LOP3.LUT R4, R3, UR12, R142, 0x96, !PT ;  /* 0x0000000c03047c12 */ /* 0x002fe4000f8e968e */
[----:B------:R-:W-:Y:S01]  /*149b0*/  HMMA.16816.F32.BF16 R52, R8, R28, R52 ;  /* 0x0000001c0834723c */ /* 0x000fe20000041834 */
[----:B------:R-:W-:Y:S01]  /*149c0*/  SHF.R.U32.HI R22, RZ, 0x18, R2 ;  /* 0x00000018ff167819 */ /* 0x000fe20000011602 */
[----:B------:R-:W-:-:S04]  /*149d0*/  IMAD.WIDE.U32 R2, R138, -0x2daee0ad, RZ ;  /* 0xd2511f538a027825 */ /* 0x000fc800078e00ff */
[----:B---3--:R-:W-:Y:S01]  /*149e0*/  FFMA.FTZ R0, R195, UR32, -R13 ;  /* 0x00000020c3007c23 */ /* 0x008fe2000801080d */
[C---:B------:R-:W-:Y:S01]  /*149f0*/  LOP3.LUT R6, R2.reuse, 0xffff, RZ, 0xc0, !PT ;  /* 0x0000ffff02067812 */ /* 0x040fe200078ec0ff */
[C---:B------:R-:W-:Y:S01]  /*14a00*/  HMMA.16816.F32.BF16 R84, R8.reuse, R24, R84 ;  /* 0x000000180854723c */ /* 0x040fe20000041854 */
[----:B------:R-:W-:Y:S01]  /*14a10*/  LOP3.LUT R21, R2, 0xff, RZ, 0xc0, !PT ;  /* 0x000000ff02157812 */ /* 0x000fe200078ec0ff */
[----:B------:R1:W3:Y:S01]  /*14a20*/  MUFU.EX2 R32, R0 ;  /* 0x0000000000207308 */ /* 0x0002e20000000800 */
[----:B------:R-:W-:Y:S01]  /*14a30*/  SHF.R.U32.HI R13, RZ, 0x18, R2 ;  /* 0x00000018ff0d7819 */ /* 0x000fe20000011602 */
[----:B------:R-:W-:Y:S01]  /*14a40*/  IMAD.MOV.U32 R195, RZ, RZ, R67 ;  /* 0x000000ffffc37224 */ /* 0x000fe200078e0043 */
[----:B------:R-:W-:Y:S01]  /*14a50*/  SHF.R.U32.HI R6, RZ, 0x8, R6 ;  /* 0x00000008ff067819 */ /* 0x000fe20000011606 */
[C---:B------:R-:W-:Y:S01]  /*14a60*/  HMMA.16816.F32.BF16 R180, R8.reuse, R26, R96 ;  /* 0x0000001a08b4723c */ /* 0x040fe20000041860 */
[----:B----4-:R-:W-:Y:S01]  /*14a70*/  LOP3.LUT R5, R14, 0xff, RZ, 0xc0, !PT ;  /* 0x000000ff0e057812 */ /* 0x010fe200078ec0ff */
[----:B------:R-:W-:Y:S01]  /*14a80*/  IMAD.MOV.U32 R138, RZ, RZ, R154 ;  /* 0x000000ffff8a7224 */ /* 0x000fe200078e009a */
[----:B------:R-:W-:Y:S01]  /*14a90*/  LOP3.LUT R14, R4, 0xff, RZ, 0xc0, !PT ;  /* 0x000000ff040e7812 */ /* 0x000fe200078ec0ff */
[----:B------:R-:W-:Y:S01]  /*14aa0*/  LDSM.16.MT88.4 R96, [R211+0xb800] ;  /* 0x00b80000d360783b */ /* 0x000fe20000004200 */
[----:B------:R-:W-:Y:S01]  /*14ab0*/  PRMT R23, R5, 0x5410, R22 ;  /* 0x0000541005177816 */ /* 0x000fe20000000016 */
[----:B------:R-:W-:Y:S01]  /*14ac0*/  HMMA.16816.F32.BF16 R100, R8, R40, R100 ;  /* 0x000000280864723c */ /* 0x000fe20000041864 */
[----:B------:R-:W-:-:S02]  /*14ad0*/  PRMT R22, R21, 0x5410, R6 ;  /* 0x0000541015167816 */ /* 0x000fc40000000006 */
[----:B------:R-:W-:Y:S02]  /*14ae0*/  LOP3.LUT R5, R4, 0xffff, RZ, 0xc0, !PT ;  /* 0x0000ffff04057812 */ /* 0x000fe400078ec0ff */
[----:B------:R-:W-:Y:S01]  /*14af0*/  SHF.R.U32.HI R6, RZ, 0x10, R4 ;  /* 0x00000010ff067819 */ /* 0x000fe20000011604 */
[C---:B------:R-:W-:Y:S01]  /*14b00*/  HMMA.16816.F32.BF16 R176, R8.reuse, R42, R112 ;  /* 0x0000002a08b0723c */ /* 0x040fe20000041870 */
[----:B-1----:R-:W-:Y:S01]  /*14b10*/  LOP3.LUT R0, R3, UR12, R140, 0x96, !PT ;  /* 0x0000000c03007c12 */ /* 0x002fe2000f8e968c */
[----:B------:R-:W-:Y:S01]  /*14b20*/  LDSM.16.MT88.4 R112, [R214+0xb800] ;  /* 0x00b80000d670783b */ /* 0x000fe20000004200 */
[----:B------:R-:W-:Y:S02]  /*14b30*/  SHF.R.U32.HI R3, RZ, 0x8, R7 ;  /* 0x00000008ff037819 */ /* 0x000fe40000011607 */
[----:B------:R-:W-:Y:S01]  /*14b40*/  SHF.R.U32.HI R7, RZ, 0x10, R2 ;  /* 0x00000010ff077819 */ /* 0x000fe20000011602 */
[--C-:B------:R-:W-:Y:S01]  /*14b50*/  FFMA.FTZ R2, R198, UR32, -R12.reuse ;  /* 0x00000020c6027c23 */ /* 0x100fe2000801080c */
[----:B------:R-:W-:Y:S01]  /*14b60*/  PRMT R24, R20, 0x5410, R3 ;  /* 0x0000541014187816 */ /* 0x000fe20000000003 */
[C---:B------:R-:W-:Y:S01]  /*14b70*/  HMMA.16816.F32.BF16 R116, R8.reuse, R44, R116 ;  /* 0x0000002c0874723c */ /* 0x040fe20000041874 */
[----:B------:R-:W-:Y:S01]  /*14b80*/  LOP3.LUT R3, R7, 0xff, RZ, 0xc0, !PT ;  /* 0x000000ff07037812 */ /* 0x000fe200078ec0ff */
[----:B------:R1:W-:Y:S01]  /*14b90*/  MUFU.EX2 R29, R2 ;  /* 0x00000002001d7308 */ /* 0x0003e20000000800 */
[----:B------:R-:W-:Y:S01]  /*14ba0*/  FFMA.FTZ R7, R193, UR32, -R12 ;  /* 0x00000020c1077c23 */ /* 0x000fe2000801080c */
[--C-:B------:R-:W-:Y:S01]  /*14bb0*/  SHF.R.U32.HI R20, RZ, 0x18, R0.reuse ;  /* 0x00000018ff147819 */ /* 0x100fe20000011600 */
[----:B------:R-:W-:Y:S01]  /*14bc0*/  IMAD.MOV.U32 R193, RZ, RZ, R49 ;  /* 0x000000ffffc17224 */ /* 0x000fe200078e0031 */
[----:B------:R-:W-:Y:S01]  /*14bd0*/  PRMT R21, R3, 0x5410, R13 ;  /* 0x0000541003157816 */ /* 0x000fe2000000000d */
[----:B------:R-:W-:Y:S01]  /*14be0*/  HMMA.16816.F32.BF16 R140, R8, R46, R128 ;  /* 0x0000002e088c723c */ /* 0x000fe20000041880 */
[----:B------:R-:W-:Y:S01]  /*14bf0*/  SHF.R.U32.HI R3, RZ, 0x10, R0 ;  /* 0x00000010ff037819 */ /* 0x000fe20000011600 */
[----:B------:R-:W-:Y:S01]  /*14c00*/  LDSM.16.MT88.4 R128, [R213+0xb800] ;  /* 0x00b80000d580783b */ /* 0x000fe20000004200 */
[----:B------:R-:W-:Y:S01]  /*14c10*/  LOP3.LUT R13, R0, 0xff, RZ, 0xc0, !PT ;  /* 0x000000ff000d7812 */ /* 0x000fe200078ec0ff */
[----:B------:R4:W-:Y:S01]  /*14c20*/  MUFU.EX2 R26, R7 ;  /* 0x00000007001a7308 */ /* 0x0009e20000000800 */
[----:B------:R-:W-:Y:S01]  /*14c30*/  LOP3.LUT R6, R6, 0xff, RZ, 0xc0, !PT ;  /* 0x000000ff06067812 */ /* 0x000fe200078ec0ff */
[----:B------:R-:W-:Y:S01]  /*14c40*/  IMAD.MOV.U32 R45, RZ, RZ, R127 ;  /* 0x000000ffff2d7224 */ /* 0x000fe200078e007f */
[----:B------:R-:W-:Y:S01]  /*14c50*/  LOP3.LUT R3, R3, 0xff, RZ, 0xc0, !PT ;  /* 0x000000ff03037812 */ /* 0x000fe200078ec0ff */
[----:B------:R-:W-:Y:S01]  /*14c60*/  IMAD.MOV.U32 R8, RZ, RZ, R171 ;  /* 0x000000ffff087224 */ /* 0x000fe200078e00ab */
[----:B--2---:R-:W-:Y:S01]  /*14c70*/  PRMT R66, R66, 0x7054, R66 ;  /* 0x0000705442427816 */ /* 0x004fe20000000042 */
[----:B------:R-:W-:Y:S01]  /*14c80*/  IMAD.MOV.U32 R9, RZ, RZ, R170 ;  /* 0x000000ffff097224 */ /* 0x000fe200078e00aa */
[----:B------:R-:W-:Y:S01]  /*14c90*/  MOV R198, R152 ;  /* 0x0000009800c67202 */ /* 0x000fe20000000f00 */
[----:B-1----:R-:W-:Y:S01]  /*14ca0*/  FFMA.FTZ R2, R192, UR32, -R12 ;  /* 0x00000020c0027c23 */ /* 0x002fe2000801080c */
[----:B------:R-:W-:Y:S01]  /*14cb0*/  IMAD.MOV.U32 R10, RZ, RZ, R169 ;  /* 0x000000ffff0a7224 */ /* 0x000fe200078e00a9 */
[--C-:B------:R-:W-:Y:S01]  /*14cc0*/  HSET2.LE.AND R21, R21, R66.reuse, PT ;  /* 0x0000004215157233 */ /* 0x100fe20003803000 */
[----:B------:R-:W-:Y:S01]  /*14cd0*/  IMAD.MOV.U32 R11, RZ, RZ, R168 ;  /* 0x000000ffff0b7224 */ /* 0x000fe200078e00a8 */
[----:B------:R1:W-:Y:S01]  /*14ce0*/  MUFU.EX2 R28, R2 ;  /* 0x00000002001c7308 */ /* 0x0003e20000000800 */
[----:B------:R-:W-:Y:S01]  /*14cf0*/  IMAD.MOV.U32 R192, RZ, RZ, R155 ;  /* 0x000000ffffc07224 */ /* 0x000fe200078e009b */
[----:B------:R-:W-:Y:S01]  /*14d00*/  LDSM.16.MT88.4 R168, [R211+0xa800] ;  /* 0x00a80000d3a8783b */ /* 0x000fe20000004200 */
[----:B----4-:R-:W-:-:S03]  /*14d10*/  HSET2.LE.AND R7, R23, R66, PT ;  /* 0x0000004217077233 */ /* 0x010fc60003803000 */
[----:B------:R-:W-:Y:S01]  /*14d20*/  LDSM.16.MT88.4 R152, [R209+0xa800] ;  /* 0x00a80000d198783b */ /* 0x000fe20000004200 */
[----:B------:R-:W-:Y:S02]  /*14d30*/  IMAD.MOV.U32 R23, RZ, RZ, R125 ;  /* 0x000000ffff177224 */ /* 0x000fe400078e007d */
[----:B-1----:R-:W-:Y:S01]  /*14d40*/  FFMA.FTZ R2, R194, UR32, -R12 ;  /* 0x00000020c2027c23 */ /* 0x002fe2000801080c */
[----:B------:R-:W-:Y:S01]  /*14d50*/  SHF.R.U32.HI R12, RZ, 0x18, R4 ;  /* 0x00000018ff0c7819 */ /* 0x000fe20000011604 */
[----:B------:R-:W-:Y:S01]  /*14d60*/  IMAD.MOV.U32 R194, RZ, RZ, R50 ;  /* 0x000000ffffc27224 */ /* 0x000fe200078e0032 */
[----:B------:R-:W-:Y:S01]  /*14d70*/  SHF.R.U32.HI R4, RZ, 0x8, R5 ;  /* 0x00000008ff047819 */ /* 0x000fe20000011605 */
[----:B------:R1:W-:Y:S01]  /*14d80*/  MUFU.EX2 R27, R2 ;  /* 0x00000002001b7308 */ /* 0x0003e20000000800 */
[----:B------:R-:W-:Y:S02]  /*14d90*/  PRMT R6, R6, 0x5410, R12 ;  /* 0x0000541006067816 */ /* 0x000fe4000000000c */
[----:B------:R-:W-:-:S02]  /*14da0*/  PRMT R4, R14, 0x5410, R4 ;  /* 0x000054100e047816 */ /* 0x000fc40000000004 */
[----:B------:R-:W-:Y:S02]  /*14db0*/  PRMT R5, R3, 0x5410, R20 ;  /* 0x0000541003057816 */ /* 0x000fe40000000014 */
[--C-:B------:R-:W-:Y:S02]  /*14dc0*/  HSET2.LE.AND R3, R24, R66.reuse, PT ;  /* 0x0000004218037233 */ /* 0x100fe40003803000 */
[--C-:B------:R-:W-:Y:S02]  /*14dd0*/  HSET2.LE.AND R20, R22, R66.reuse, PT ;  /* 0x0000004216147233 */ /* 0x100fe40003803000 */
[--C-:B------:R-:W-:Y:S02]  /*14de0*/  HSET2.LE.AND R4, R4, R66.reuse, PT ;  /* 0x0000004204047233 */ /* 0x100fe40003803000 */
[----:B------:R-:W-:Y:S01]  /*14df0*/  HSET2.LE.AND R12, R5, R66, PT ;  /* 0x00000042050c7233 */ /* 0x000fe20003803000 */
[--C-:B------:R-:W-:Y:S01]  /*14e00*/  FFMA.FTZ R5, R235, UR32, -R19.reuse ;  /* 0x00000020eb057c23 */ /* 0x100fe20008010813 */
[----:B------:R-:W-:Y:S01]  /*14e10*/  IMAD.MOV.U32 R235, RZ, RZ, R126 ;  /* 0x000000ffffeb7224 */ /* 0x000fe200078e007e */
[----:B-1----:R-:W-:Y:S01]  /*14e20*/  LOP3.LUT R2, R0, 0xffff, RZ, 0xc0, !PT ;  /* 0x0000ffff00027812 */ /* 0x002fe200078ec0ff */
[----:B------:R-:W-:Y:S01]  /*14e30*/  FFMA.FTZ R0, R205, UR32, -R19 ;  /* 0x00000020cd007c23 */ /* 0x000fe20008010813 */
[----:B------:R-:W-:-:S02]  /*14e40*/  IMAD.MOV.U32 R205, RZ, RZ, R48 ;  /* 0x000000ffffcd7224 */ /* 0x000fc400078e0030 */
[----:B------:R-:W-:Y:S01]  /*14e50*/  SHF.R.U32.HI R2, RZ, 0x8, R2 ;  /* 0x00000008ff027819 */ /* 0x000fe20000011602 */
[----:B------:R1:W-:Y:S03]  /*14e60*/  MUFU.EX2 R25, R0 ;  /* 0x0000000000197308 */ /* 0x0003e60000000800 */
[----:B------:R-:W-:Y:S02]  /*14e70*/  PRMT R2, R13, 0x5410, R2 ;  /* 0x000054100d027816 */ /* 0x000fe40000000002 */
[----:B------:R-:W-:-:S03]  /*14e80*/  HSET2.LE.AND R13, R6, R66, PT ;  /* 0x00000042060d7233 */ /* 0x000fc60003803000 */
[----:B------:R-:W-:Y:S02]  /*14e90*/  HSET2.LE.AND R14, R2, R66, PT ;  /* 0x00000042020e7233 */ /* 0x000fe40003803000 */
[----:B------:R-:W-:Y:S01]  /*14ea0*/  LDSM.16.MT88.4 R64, [R213+0xa800] ;  /* 0x00a80000d540783b */ /* 0x000fe20000004200 */
[----:B---3--:R-:W-:-:S04]  /*14eb0*/  F2FP.BF16.F32.PACK_AB R2, R30, R32 ;  /* 0x000000201e02723e */ /* 0x008fc800000010ff */
[----:B------:R-:W-:Y:S01]  /*14ec0*/  LOP3.LUT R7, R7, R2, RZ, 0xc0, !PT ;  /* 0x0000000207077212 */ /* 0x000fe200078ec0ff */
[--C-:B-1----:R-:W-:Y:S01]  /*14ed0*/  FFMA.FTZ R0, R206, UR32, -R19.reuse ;  /* 0x00000020ce007c23 */ /* 0x102fe20008010813 */
[----:B------:R-:W-:Y:S02]  /*14ee0*/  MOV R206, R51 ;  /* 0x0000003300ce7202 */ /* 0x000fe40000000f00 */
[----:B------:R-:W1:Y:S01]  /*14ef0*/  LDSM.16.MT88.4 R48, [R214+0xa800] ;  /* 0x00a80000d630783b */ /* 0x000e620000004200 */
[----:B------:R2:W3:Y:S02]  /*14f00*/  MUFU.EX2 R24, R0 ;  /* 0x0000000000187308 */ /* 0x0004e40000000800 */
[----:B--2---:R-:W-:Y:S01]  /*14f10*/  FFMA.FTZ R0, R233, UR32, -R19 ;  /* 0x00000020e9007c23 */ /* 0x004fe20008010813 */
[----:B---3--:R-:W-:-:S05]  /*14f20*/  F2FP.BF16.F32.PACK_AB R2, R24, R25 ;  /* 0x000000191802723e */ /* 0x008fca00000010ff */
[----:B------:R2:W-:Y:S01]  /*14f30*/  MUFU.EX2 R19, R5 ;  /* 0x0000000500137308 */ /* 0x0005e20000000800 */
[----:B------:R-:W-:Y:S01]  /*14f40*/  IMAD.MOV.U32 R233, RZ, RZ, R124 ;  /* 0x000000ffffe97224 */ /* 0x000fe200078e007c */
[----:B------:R-:W-:-:S06]  /*14f50*/  LOP3.LUT R125, R12, R2, RZ, 0xc0, !PT ;  /* 0x000000020c7d7212 */ /* 0x000fcc00078ec0ff */
[----:B------:R3:W4:Y:S01]  /*14f60*/  MUFU.EX2 R22, R0 ;  /* 0x0000000000167308 */ /* 0x0007220000000800 */
[----:B--2---:R-:W-:-:S04]  /*14f70*/  F2FP.BF16.F32.PACK_AB R5, R31, R33 ;  /* 0x000000211f05723e */ /* 0x004fc800000010ff */
[----:B------:R-:W-:Y:S02]  /*14f80*/  LOP3.LUT R5, R13, R5, RZ, 0xc0, !PT ;  /* 0x000000050d057212 */ /* 0x000fe400078ec0ff */
[----:B---3--:R-:W-:Y:S02]  /*14f90*/  F2FP.BF16.F32.PACK_AB R0, R35, R133 ;  /* 0x000000852300723e */ /* 0x008fe400000010ff */
[----:B----4-:R-:W-:Y:S02]  /*14fa0*/  F2FP.BF16.F32.PACK_AB R2, R19, R22 ;  /* 0x000000161302723e */ /* 0x010fe400000010ff */
[----:B------:R-:W-:Y:S02]  /*14fb0*/  LOP3.LUT R6, R3, R0, RZ, 0xc0, !PT ;  /* 0x0000000003067212 */ /* 0x000fe400078ec0ff */
[----:B------:R-:W-:Y:S02]  /*14fc0*/  F2FP.BF16.F32.PACK_AB R0, R28, R29 ;  /* 0x0000001d1c00723e */ /* 0x000fe400000010ff */
[----:B------:R-:W-:Y:S01]  /*14fd0*/  LOP3.LUT R127, R21, R2, RZ, 0xc0, !PT ;  /* 0x00000002157f7212 */ /* 0x000fe200078ec0ff */
[----:B------:R-:W-:Y:S01]  /*14fe0*/  FFMA.FTZ R2, R246, R16, R204 ;  /* 0x00000010f6027223 */ /* 0x000fe200000100cc */
[----:B------:R-:W-:-:S02]  /*14ff0*/  LOP3.LUT R124, R14, R0, RZ, 0xc0, !PT ;  /* 0x000000000e7c7212 */ /* 0x000fc400078ec0ff */
[----:B------:R-:W-:Y:S02]  /*15000*/  F2FP.BF16.F32.PACK_AB R0, R26, R27 ;  /* 0x0000001b1a00723e */ /* 0x000fe400000010ff */
[----:B------:R-:W-:Y:S02]  /*15010*/  F2FP.BF16.F32.PACK_AB R3, R132, R34 ;  /* 0x000000228403723e */ /* 0x000fe400000010ff */
[----:B------:R-:W-:Y:S01]  /*15020*/  LOP3.LUT R126, R20, R0, RZ, 0xc0, !PT ;  /* 0x00000000147e7212 */ /* 0x000fe200078ec0ff */
[----:B------:R-:W-:Y:S01]  /*15030*/  FFMA.FTZ R0, R245, R15, R186 ;  /* 0x0000000ff5007223 */ /* 0x000fe200000100ba */
[----:B------:R-:W-:Y:S01]  /*15040*/  LOP3.LUT R4, R4, R3, RZ, 0xc0, !PT ;  /* 0x0000000304047212 */ /* 0x000fe200078ec0ff */
[----:B------:R-:W-:-:S04]  /*15050*/  FFMA.FTZ R3, R247, R17, R240 ;  /* 0x00000011f7037223 */ /* 0x000fc800000100f0 */
[C---:B-1----:R-:W-:Y:S06]  /*15060*/  HMMA.16816.F32.BF16 R40, R124.reuse, R48, R248 ;  /* 0x000000307c28723c */ /* 0x042fec00000418f8 */
[C---:B------:R-:W-:Y:S01]  /*15070*/  HMMA.16816.F32.BF16 R144, R124.reuse, R152, R144 ;  /* 0x000000987c90723c */ /* 0x040fe20000041890 */
[----:B------:R-:W-:Y:S02]  /*15080*/  IMAD.MOV.U32 R248, RZ, RZ, R45 ;  /* 0x000000fffff87224 */ /* 0x000fe400078e002d */
[----:B------:R-:W-:Y:S02]  /*15090*/  IMAD.MOV.U32 R249, RZ, RZ, R235 ;  /* 0x000000fffff97224 */ /* 0x000fe400078e00eb */
[----:B------:R-:W-:Y:S01]  /*150a0*/  IMAD.MOV.U32 R250, RZ, RZ, R233 ;  /* 0x000000fffffa7224 */ /* 0x000fe200078e00e9 */
[----:B------:R-:W-:Y:S01]  /*150b0*/  HMMA.16816.F32.BF16 R156, R124, R154, R156 ;  /* 0x0000009a7c9c723c */ /* 0x000fe2000004189c */
[----:B------:R-:W-:-:S05]  /*150c0*/  IMAD.MOV.U32 R251, RZ, RZ, R23 ;  /* 0x000000fffffb7224 */ /* 0x000fca00078e0017 */
[C---:B------:R-:W-:Y:S06]  /*150d0*/  HMMA.16816.F32.BF16 R164, R124.reuse, R168, R164 ;  /* 0x000000a87ca4723c */ /* 0x040fec00000418a4 */
[C---:B------:R-:W-:Y:S06]  /*150e0*/  HMMA.16816.F32.BF16 R172, R124.reuse, R170, R172 ;  /* 0x000000aa7cac723c */ /* 0x040fec00000418ac */
[C---:B------:R-:W-:Y:S06]  /*150f0*/  HMMA.16816.F32.BF16 R44, R124.reuse, R50, R160 ;  /* 0x000000327c2c723c */ /* 0x040fec00000418a0 */
[----:B------:R-:W-:Y:S01]  /*15100*/  HMMA.16816.F32.BF16 R56, R124, R64, R56 ;  /* 0x000000407c38723c */ /* 0x000fe20000041838 */
[----:B------:R-:W-:Y:S01]  /*15110*/  IMAD.MOV.U32 R160, RZ, RZ, R206 ;  /* 0x000000ffffa07224 */ /* 0x000fe200078e00ce */
[----:B------:R-:W-:Y:S01]  /*15120*/  MOV R161, R205 ;  /* 0x000000cd00a17202 */ /* 0x000fe20000000f00 */
[----:B------:R-:W-:-:S02]  /*15130*/  IMAD.MOV.U32 R162, RZ, RZ, R193 ;  /* 0x000000ffffa27224 */ /* 0x000fc400078e00c1 */
[----:B------:R-:W-:Y:S01]  /*15140*/  IMAD.MOV.U32 R163, RZ, RZ, R194 ;  /* 0x000000ffffa37224 */ /* 0x000fe200078e00c2 */
        /* <DEDUP_REMOVED lines=10> */
[----:B------:R-:W-:-:S02]  /*151f0*/  IMAD.MOV.U32 R148, RZ, RZ, R192 ;  /* 0x000000ffff947224 */ /* 0x000fc400078e00c0 */
[----:B------:R-:W-:Y:S02]  /*15200*/  IMAD.MOV.U32 R149, RZ, RZ, R198 ;  /* 0x000000ffff957224 */ /* 0x000fe400078e00c6 */
[----:B------:R-:W-:Y:S01]  /*15210*/  IMAD.MOV.U32 R150, RZ, RZ, R196 ;  /* 0x000000ffff967224 */ /* 0x000fe200078e00c4 */
[----:B------:R-:W-:Y:S01]  /*15220*/  HMMA.16816.F32.BF16 R52, R4, R64, R52 ;  /* 0x000000400434723c */ /* 0x000fe20000041834 */
[----:B------:R-:W-:-:S05]  /*15230*/  IMAD.MOV.U32 R151, RZ, RZ, R138 ;  /* 0x000000ffff977224 */ /* 0x000fca00078e008a */
[C---:B------:R-:W-:Y:S06]  /*15240*/  HMMA.16816.F32.BF16 R68, R4.reuse, R80, R68 ;  /* 0x000000500444723c */ /* 0x040fec0000041844 */
[C---:B------:R-:W-:Y:S06]  /*15250*/  HMMA.16816.F32.BF16 R148, R4.reuse, R152, R148 ;  /* 0x000000980494723c */ /* 0x040fec0000041894 */
[C---:B------:R-:W-:Y:S06]  /*15260*/  HMMA.16816.F32.BF16 R152, R4.reuse, R154, R160 ;  /* 0x0000009a0498723c */ /* 0x040fec00000418a0 */
[C---:B------:R-:W-:Y:S06]  /*15270*/  HMMA.16816.F32.BF16 R160, R4.reuse, R168, R248 ;  /* 0x000000a804a0723c */ /* 0x040fec00000418f8 */
[C---:B------:R-:W-:Y:S06]  /*15280*/  HMMA.16816.F32.BF16 R168, R4.reuse, R170, R8 ;  /* 0x000000aa04a8723c */ /* 0x040fec0000041808 */
[C---:B------:R-:W-:Y:S01]  /*15290*/  HMMA.16816.F32.BF16 R84, R4.reuse, R96, R84 ;  /* 0x000000600454723c */ /* 0x040fe20000041854 */
[----:B------:R-:W-:Y:S01]  /*152a0*/  FFMA.FTZ R11, R195, R18, R244 ;  /* 0x00000012c30b7223 */ /* 0x000fe200000100f4 */
[----:B------:R-:W-:Y:S01]  /*152b0*/  FADD.FTZ R10, R234, R3 ;  /* 0x00000003ea0a7221 */ /* 0x000fe20000010000 */
[----:B------:R-:W-:Y:S01]  /*152c0*/  FADD.FTZ R9, R199, R2 ;  /* 0x00000002c7097221 */ /* 0x000fe20000010000 */
        /* <DEDUP_REMOVED lines=37> */
[----:B------:R4:W-:Y:S02]  /*15520*/  STL [R1+0x24], R0 ;  /* 0x0000240001007387 */ /* 0x0009e40000100800 */
.L_x_1794:
[----:B------:R-:W-:-:S06]  /*15530*/  UISETP.GT.AND UP0, UPT, UR5, UR15, UPT ;  /* 0x0000000f0500728c */ /* 0x000fcc000bf04270 */
[----:B------:R-:W-:-:S13]  /*15540*/  PLOP3.LUT P0, PT, PT, PT, UP0, 0x80, 0x0 ;  /* 0x000000000000781c */ /* 0x000fda0003f0f008 */
[----:B------:R-:W-:Y:S05]  /*15550*/  @!P0 BRA `(.L_x_1807) ;  /* 0x0000003800548947 */ /* 0x000fea0003800000 */
[----:B----4-:R-:W4:Y:S01]  /*15560*/  LDL.64 R4, [R1+0x50] ;  /* 0x0000500001047983 */ /* 0x010f220000100a00 */
[----:B------:R-:W-:Y:S01]  /*15570*/  ULDC UR4, c[0x0][0x2d0] ;  /* 0x0000b40000047ab9 */ /* 0x000fe20000000800 */
[----:B------:R-:W-:Y:S01]  /*15580*/  IADD3 R0, R252, 0x4, RZ ;  /* 0x00000004fc007810 */ /* 0x000fe20007ffe0ff */
[----:B------:R-:W-:Y:S01]  /*15590*/  IMAD.MOV.U32 R132, RZ, RZ, R136 ;  /* 0x000000ffff847224 */ /* 0x000fe200078e0088 */
[----:B------:R-:W5:Y:S01]  /*155a0*/  LDL.LU R2, [R1+0x4c] ;  /* 0x00004c0001027983 */ /* 0x000f620000300800 */
[----:B------:R-:W-:Y:S01]  /*155b0*/  MOV R133, R135 ;  /* 0x0000008700857202 */ /* 0x000fe20000000f00 */
[----:B------:R-:W-:Y:S01]  /*155c0*/  IMAD.MOV.U32 R138, RZ, RZ, R134 ;  /* 0x000000ffff8a7224 */ /* 0x000fe200078e0086 */
[----:B------:R-:W-:Y:S01]  /*155d0*/  MOV R139, R137 ;  /* 0x00000089008b7202 */ /* 0x000fe20000000f00 */
[----:B------:R-:W1:Y:S01]  /*155e0*/  LDL.LU R3, [R1+0x78] ;  /* 0x0000780001037983 */ /* 0x000e620000300800 */
[----:B------:R-:W-:Y:S01]  /*155f0*/  ULDC UR8, c[0x0][0x2d0] ;  /* 0x0000b40000087ab9 */ /* 0x000fe20000000800 */
[----:B------:R-:W-:Y:S01]  /*15600*/  ULDC.64 UR6, c[0x0][0x248] ;  /* 0x0000920000067ab9 */ /* 0x000fe20000000a00 */
[----:B----4-:R-:W-:Y:S01]  /*15610*/  ISETP.GE.AND P4, PT, R4, UR4, PT ;  /* 0x0000000404007c0c */ /* 0x010fe2000bf86270 */
[----:B------:R-:W-:Y:S01]  /*15620*/  ULDC UR4, c[0x0][0x2ec] ;  /* 0x0000bb0000047ab9 */ /* 0x000fe20000000800 */
[----:B------:R-:W4:Y:S01]  /*15630*/  LDC.U8 R4, c[0x0][0x388] ;  /* 0x0000e200ff047b82 */ /* 0x000f220000000000 */
[----:B-123--:R-:W-:-:S10]  /*15640*/  IMAD.WIDE.U32 R246, R3, -0x2daee0ad, RZ ;  /* 0xd2511f5303f67825 */ /* 0x00efd400078e00ff */
[----:B------:R-:W1:Y:S08]  /*15650*/  @!P4 LDC.64 R8, c[0x0][0x220] ;  /* 0x00008800ff08cb82 */ /* 0x000e700000000a00 */
[----:B------:R-:W2:Y:S01]  /*15660*/  @!P4 LDC.64 R6, c[0x0][0x220] ;  /* 0x00008800ff06cb82 */ /* 0x000ea20000000a00 */
[----:B----4-:R-:W-:Y:S01]  /*15670*/  PRMT R4, R4, 0x7054, R4 ;  /* 0x0000705404047816 */ /* 0x010fe20000000004 */
[----:B------:R-:W-:Y:S01]  /*15680*/  IMAD.WIDE.U32 R4, R0, -0x326172a9, RZ ;  /* 0xcd9e8d5700047825 */ /* 0x000fe200078e00ff */
[----:B-1----:R-:W-:Y:S04]  /*15690*/  @!P4 STL.64 [R1+0x40], R8 ;  /* 0x000040080100c387 */ /* 0x002fe80000100a00 */
[----:B--2---:R1:W-:Y:S02]  /*156a0*/  @!P4 STL.64 [R1+0x38], R6 ;  /* 0x000038060100c387 */ /* 0x0043e40000100a00 */
[----:B-1----:R-:W-:-:S05]  /*156b0*/  IMAD.WIDE.U32 R6, R252, -0x326172a9, RZ ;  /* 0xcd9e8d57fc067825 */ /* 0x002fca00078e00ff */
[----:B------:R1:W-:Y:S01]  /*156c0*/  STL.64 [R1+0x28], R6 ;  /* 0x0000280601007387 */ /* 0x0003e20000100a00 */
[-C--:B-----5:R-:W-:Y:S02]  /*156d0*/  LOP3.LUT R0, R7, R2.reuse, RZ, 0x3c, !PT ;  /* 0x0000000207007212 */ /* 0x0a0fe400078e3cff */
[----:B------:R-:W-:Y:S01]  /*156e0*/  LOP3.LUT R2, R5, R2, RZ, 0x3c, !PT ;  /* 0x0000000205027212 */ /* 0x000fe200078e3cff */
[----:B------:R2:W-:Y:S04]  /*156f0*/  STL.64 [R1+0x10], R4 ;  /* 0x0000100401007387 */ /* 0x0005e80000100a00 */
[----:B-1----:R-:W3:Y:S04]  /*15700*/  LDL.LU.64 R6, [R1+0x68] ;  /* 0x0000680001067983 */ /* 0x002ee80000300a00 */
[----:B--2---:R-:W2:Y:S01]  /*15710*/  LDL.LU.64 R4, [R1+0x70] ;  /* 0x0000700001047983 */ /* 0x004ea20000300a00 */
[----:B------:R-:W-:-:S04]  /*15720*/  IMAD.WIDE.U32 R8, R0, -0x2daee0ad, RZ ;  /* 0xd2511f5300087825 */ /* 0x000fc800078e00ff */
[----:B------:R-:W-:Y:S01]  /*15730*/  IMAD.WIDE.U32 R2, R2, -0x2daee0ad, RZ ;  /* 0xd2511f5302027825 */ /* 0x000fe200078e00ff */
[----:B------:R-:W-:Y:S04]  /*15740*/  STL.64 [R1], R8 ;  /* 0x0000000801007387 */ /* 0x000fe80000100a00 */
[----:B------:R3:W-:Y:S02]  /*15750*/  STL.64 [R1+0x8], R2 ;  /* 0x0000080201007387 */ /* 0x0007e40000100a00 */
[----:B---3--:R-:W-:Y:S01]  /*15760*/  IMAD.MOV.U32 R3, RZ, RZ, R7 ;  /* 0x000000ffff037224 */ /* 0x008fe200078e0007 */
[----:B--2---:R-:W-:-:S05]  /*15770*/  MOV R2, R4 ;  /* 0x0000000400027202 */ /* 0x004fca0000000f00 */
[----:B------:R1:W-:Y:S01]  /*15780*/  STL.64 [R1+0x30], R2 ;  /* 0x0000300201007387 */ /* 0x0003e20000100a00 */
[----:B------:R-:W-:Y:S05]  /*15790*/  BRA `(.L_x_1808) ;  /* 0x0000000000c47947 */ /* 0x000fea0003800000 */
.L_x_1810:
        /* <DEDUP_REMOVED lines=49> */
.L_x_1808:
[----:B-1----:R-:W2:Y:S01]  /*15ab0*/  LDL R0, [R1+0x48] ;  /* 0x0000480001007983 */ /* 0x002ea20000100800 */
        /* <DEDUP_REMOVED lines=20> */
[----:B-----5:R-:W-:Y:S02]  /*15c00*/  @!P4 LEA.HI.X R11, R2, R15, R3, 0x1, P5 ;  /* 0x0000000f020bc211 */ /* 0x020fe400028f0c03 */
[----:B------:R-:W-:Y:S02]  /*15c10*/  IADD3.X R5, R3, UR19, RZ, P0, !PT ;  /* 0x0000001303057c10 */ /* 0x000fe400087fe4ff */
[C---:B------:R-:W-:Y:S01]  /*15c20*/  @!P4 LEA R8, P3, R0.reuse, R4, 0x1 ;  /* 0x000000040008c211 */ /* 0x040fe200078608ff */
[----:B------:R-:W-:Y:S01]  /*15c30*/  @!PT LDS RZ, [RZ] ;  /* 0x00000000fffff984 */ /* 0x000fe20000000800 */
[----:B------:R-:W-:Y:S01]  /*15c40*/  @!PT LDS RZ, [RZ] ;  /* 0x00000000fffff984 */ /* 0x000fe20000000800 */
[----:B------:R-:W-:Y:S01]  /*15c50*/  @!PT LDS RZ, [RZ] ;  /* 0x00000000fffff984 */ /* 0x000fe20000000800 */
[----:B------:R-:W-:Y:S02]  /*15c60*/  @!P4 LDGSTS.E.BYPASS.LTC128B.128 [R223+0xa000], desc[UR22][R10.64] ;  /* 0x0a0000000adfcfae */ /* 0x000fe4000b901d56 */
[----:B------:R-:W2:Y:S01]  /*15c70*/  @!P1 LDC.64 R12, c[0x0][0x220] ;  /* 0x00008800ff0c9b82 */ /* 0x000ea20000000a00 */
[----:B------:R-:W-:Y:S01]  /*15c80*/  @!P4 LEA.HI.X R9, R0, R14, R5, 0x1, P3 ;  /* 0x0000000e0009c211 */ /* 0x000fe200018f0c05 */
        /* <DEDUP_REMOVED lines=30> */
[C---:B------:R-:W-:Y:S01]  /*15e70*/  VIADD R134, R0.reuse, 0x1 ;  /* 0x0000000100867836 */ /* 0x040fe20000000000 */
[----:B------:R-:W4:Y:S01]  /*15e80*/  LDSM.16.M88.4 R180, [R219] ;  /* 0x00000000dbb4783b */ /* 0x000f220000000200 */
[CC--:B------:R-:W-:Y:S01]  /*15e90*/  ISETP.GE.AND P2, PT, R0.reuse, R227.reuse, PT ;  /* 0x000000e30000720c */ /* 0x0c0fe20003f46270 */
[C---:B------:R-:W-:Y:S01]  /*15ea0*/  VIADD R3, R0.reuse, 0x11 ;  /* 0x0000001100037836 */ /* 0x040fe20000000000 */
[C---:B------:R-:W-:Y:S01]  /*15eb0*/  ISETP.GE.AND P5, PT, R0.reuse, R226, PT ;  /* 0x000000e20000720c */ /* 0x040fe20003fa6270 */
[----:B------:R-:W5:Y:S01]  /*15ec0*/  LDSM.16.M88.4 R184, [R212+0x2000] ;  /* 0x00200000d4b8783b */ /* 0x000f620000000200 */
[C---:B------:R-:W-:Y:S01]  /*15ed0*/  ISETP.GE.OR P2, PT, R0.reuse, R230, !P2 ;  /* 0x000000e60000720c */ /* 0x040fe20005746670 */
[----:B------:R-:W-:Y:S01]  /*15ee0*/  VIADD R2, R0, 0x18 ;  /* 0x0000001800027836 */ /* 0x000fe20000000000 */
[C---:B------:R-:W-:Y:S01]  /*15ef0*/  ISETP.GE.AND P3, PT, R134.reuse, R226, PT ;  /* 0x000000e28600720c */ /* 0x040fe20003f66270 */
[----:B------:R-:W5:Y:S01]  /*15f00*/  LDSM.16.M88.4 R188, [R222] ;  /* 0x00000000debc783b */ /* 0x000f620000000200 */
[C---:B------:R-:W-:Y:S02]  /*15f10*/  ISETP.GE.AND P0, PT, R134.reuse, R227, PT ;  /* 0x000000e38600720c */ /* 0x040fe40003f06270 */
[CC--:B------:R-:W-:Y:S01]  /*15f20*/  ISETP.GE.OR P3, PT, R134.reuse, R231.reuse, !P3 ;  /* 0x000000e78600720c */ /* 0x0c0fe20005f66670 */
[----:B------:R-:W-:Y:S01]  /*15f30*/  LDSM.16.M88.4 R192, [R218] ;  /* 0x00000000dac0783b */ /* 0x000fe20000000200 */
[----:B------:R-:W-:Y:S02]  /*15f40*/  ISETP.GE.OR P0, PT, R134, R230, !P0 ;  /* 0x000000e68600720c */ /* 0x000fe40004706670 */
[C---:B------:R-:W-:Y:S01]  /*15f50*/  ISETP.GE.OR P5, PT, R0.reuse, R231, !P5 ;  /* 0x000000e70000720c */ /* 0x040fe20006fa6670 */
[----:B------:R-:W5:Y:S01]  /*15f60*/  LDSM.16.M88.4 R196, [R216+0x8000] ;  /* 0x00800000d8c4783b */ /* 0x000f620000000200 */
[C---:B------:R-:W-:Y:S01]  /*15f70*/  ISETP.GE.AND P6, PT, R0.reuse, R225, PT ;  /* 0x000000e10000720c */ /* 0x040fe20003fc6270 */
[-C--:B--2---:R-:W-:Y:S02]  /*15f80*/  HMMA.16816.F32.BF16 R4, R32, R16.reuse, RZ ;  /* 0x000000102004723c */ /* 0x084fe400000418ff */
[----:B------:R-:W2:Y:S01]  /*15f90*/  LDSM.16.M88.4 R200, [R218+0x2000] ;  /* 0x00200000dac8783b */ /* 0x000ea20000000200 */
[----:B------:R-:W-:Y:S03]  /*15fa0*/  ISETP.GE.OR P6, PT, R0, R229, !P6 ;  /* 0x000000e50000720c */ /* 0x000fe600077c6670 */
[----:B------:R-:W-:Y:S01]  /*15fb0*/  LDSM.16.M88.4 R204, [R217+0x2000] ;  /* 0x00200000d9cc783b */ /* 0x000fe20000000200 */
[C---:B---3--:R-:W-:Y:S06]  /*15fc0*/  HMMA.16816.F32.BF16 R8, R28.reuse, R16, RZ ;  /* 0x000000101c08723c */ /* 0x048fec00000418ff */
[-C--:B------:R-:W-:Y:S06]  /*15fd0*/  HMMA.16816.F32.BF16 R12, R28, R18.reuse, RZ ;  /* 0x000000121c0c723c */ /* 0x080fec00000418ff */
[C---:B------:R-:W-:Y:S06]  /*15fe0*/  HMMA.16816.F32.BF16 R16, R32.reuse, R18, RZ ;  /* 0x000000122010723c */ /* 0x040fec00000418ff */
[-C--:B-1----:R-:W-:Y:S06]  /*15ff0*/  HMMA.16816.F32.BF16 R20, R32, R140.reuse, RZ ;  /* 0x0000008c2014723c */ /* 0x082fec00000418ff */
        /* <DEDUP_REMOVED lines=8> */
[----:B------:R-:W-:Y:S05]  /*16080*/  LDSM.16.M88.4 R180, [R217] ;  /* 0x00000000d9b4783b */ /* 0x000fea0000000200 */
[-C--:B------:R-:W-:Y:S06]  /*16090*/  HMMA.16816.F32.BF16 R20, R176, R188.reuse, R20 ;  /* 0x000000bcb014723c */ /* 0x080fec0000041814 */
[C---:B------:R-:W-:Y:S06]  /*160a0*/  HMMA.16816.F32.BF16 R24, R184.reuse, R188, R24 ;  /* 0x000000bcb818723c */ /* 0x040fec0000041818 */
[-C--:B------:R-:W-:Y:S01]  /*160b0*/  HMMA.16816.F32.BF16 R28, R184, R190.reuse, R28 ;  /* 0x000000beb81c723c */ /* 0x080fe2000004181c */
[----:B------:R-:W3:Y:S05]  /*160c0*/  LDSM.16.M88.4 R184, [R215] ;  /* 0x00000000d7b8783b */ /* 0x000eea0000000200 */
[----:B------:R-:W-:Y:S01]  /*160d0*/  HMMA.16816.F32.BF16 R32, R176, R190, R32 ;  /* 0x000000beb020723c */ /* 0x000fe20000041820 */
[----:B------:R-:W4:Y:S04]  /*160e0*/  LDSM.16.M88.4 R176, [R215+0x800] ;  /* 0x00080000d7b0783b */ /* 0x000f280000000200 */
[----:B------:R-:W-:Y:S01]  /*160f0*/  LDSM.16.M88.4 R188, [R210+0x4000] ;  /* 0x00400000d2bc783b */ /* 0x000fe20000000200 */
[-C--:B------:R-:W-:Y:S06]  /*16100*/  HMMA.16816.F32.BF16 R4, R192, R196.reuse, R4 ;  /* 0x000000c4c004723c */ /* 0x080fec0000041804 */
[C---:B--2---:R-:W-:Y:S06]  /*16110*/  HMMA.16816.F32.BF16 R8, R200.reuse, R196, R8 ;  /* 0x000000c4c808723c */ /* 0x044fec0000041808 */
[-C--:B------:R-:W-:Y:S06]  /*16120*/  HMMA.16816.F32.BF16 R12, R200, R198.reuse, R12 ;  /* 0x000000c6c80c723c */ /* 0x080fec000004180c */
[C---:B------:R-:W-:Y:S01]  /*16130*/  HMMA.16816.F32.BF16 R16, R192.reuse, R198, R16 ;  /* 0x000000c6c010723c */ /* 0x040fe20000041810 */
[----:B------:R-:W2:Y:S05]  /*16140*/  LDSM.16.M88.4 R196, [R208+0x9000] ;  /* 0x00900000d0c4783b */ /* 0x000eaa0000000200 */
[-C--:B-1----:R-:W-:Y:S06]  /*16150*/  HMMA.16816.F32.BF16 R20, R192, R140.reuse, R20 ;  /* 0x0000008cc014723c */ /* 0x082fec0000041814 */
[C---:B------:R-:W-:Y:S06]  /*16160*/  HMMA.16816.F32.BF16 R24, R200.reuse, R140, R24 ;  /* 0x0000008cc818723c */ /* 0x040fec0000041818 */
[-C--:B------:R-:W-:Y:S01]  /*16170*/  HMMA.16816.F32.BF16 R28, R200, R142.reuse, R28 ;  /* 0x0000008ec81c723c */ /* 0x080fe2000004181c */
[----:B------:R-:W1:Y:S05]  /*16180*/  LDSM.16.M88.4 R200, [R210+0x6000] ;  /* 0x00600000d2c8783b */ /* 0x000e6a0000000200 */
[----:B------:R-:W-:Y:S01]  /*16190*/  HMMA.16816.F32.BF16 R32, R192, R142, R32 ;  /* 0x0000008ec020723c */ /* 0x000fe20000041820 */
[----:B------:R-:W5:Y:S04]  /*161a0*/  LDSM.16.M88.4 R140, [R208+0x9800] ;  /* 0x00980000d08c783b */ /* 0x000f680000000200 */
[----:B------:R-:W-:Y:S01]  /*161b0*/  LDSM.16.M88.4 R192, [R221] ;  /* 0x00000000ddc0783b */ /* 0x000fe20000000200 */
        /* <DEDUP_REMOVED lines=8> */
[----:B------:R-:W4:Y:S05]  /*16240*/  LDSM.16.M88.4 R204, [R212+0x6000] ;  /* 0x00600000d4cc783b */ /* 0x000f2a0000000200 */
[----:B------:R-:W-:Y:S01]  /*16250*/  HMMA.16816.F32.BF16 R32, R180, R178, R32 ;  /* 0x000000b2b420723c */ /* 0x000fe20000041820 */
[----:B------:R-:W4:Y:S04]  /*16260*/  LDSM.16.M88.4 R176, [R220] ;  /* 0x00000000dcb0783b */ /* 0x000f280000000200 */
[----:B------:R-:W-:Y:S01]  /*16270*/  LDSM.16.M88.4 R180, [R218+0x4000] ;  /* 0x00400000dab4783b */ /* 0x000fe20000000200 */
[-C--:B--2---:R-:W-:Y:S06]  /*16280*/  HMMA.16816.F32.BF16 R4, R188, R196.reuse, R4 ;  /* 0x000000c4bc04723c */ /* 0x084fec0000041804 */
[C---:B-1----:R-:W-:Y:S06]  /*16290*/  HMMA.16816.F32.BF16 R8, R200.reuse, R196, R8 ;  /* 0x000000c4c808723c */ /* 0x042fec0000041808 */
[-C--:B------:R-:W-:Y:S06]  /*162a0*/  HMMA.16816.F32.BF16 R12, R200, R198.reuse, R12 ;  /* 0x000000c6c80c723c */ /* 0x080fec000004180c */
[C---:B------:R-:W-:Y:S01]  /*162b0*/  HMMA.16816.F32.BF16 R16, R188.reuse, R198, R16 ;  /* 0x000000c6bc10723c */ /* 0x040fe20000041810 */
[----:B------:R-:W1:Y:S05]  /*162c0*/  LDSM.16.M88.4 R196, [R216+0x9000] ;  /* 0x00900000d8c4783b */ /* 0x000e6a0000000200 */
[-C--:B-----5:R-:W-:Y:S06]  /*162d0*/  HMMA.16816.F32.BF16 R20, R188, R140.reuse, R20 ;  /* 0x0000008cbc14723c */ /* 0x0a0fec0000041814 */
[C---:B------:R-:W-:Y:S06]  /*162e0*/  HMMA.16816.F32.BF16 R24, R200.reuse, R140, R24 ;  /* 0x0000008cc818723c */ /* 0x040fec0000041818 */
[-C--:B------:R-:W-:Y:S01]  /*162f0*/  HMMA.16816.F32.BF16 R28, R200, R142.reuse, R28 ;  /* 0x0000008ec81c723c */ /* 0x080fe2000004181c */
[----:B------:R-:W2:Y:S05]  /*16300*/  LDSM.16.M88.4 R200, [R218+0x6000] ;  /* 0x00600000dac8783b */ /* 0x000eaa0000000200 */
[----:B------:R-:W-:Y:S01]  /*16310*/  HMMA.16816.F32.BF16 R32, R188, R142, R32 ;  /* 0x0000008ebc20723c */ /* 0x000fe20000041820 */
[----:B------:R-:W5:Y:S04]  /*16320*/  LDSM.16.M88.4 R140, [R216+0x9800] ;  /* 0x00980000d88c783b */ /* 0x000f680000000200 */
[----:B------:R-:W-:Y:S01]  /*16330*/  LDSM.16.M88.4 R188, [R217+0x4000] ;  /* 0x00400000d9bc783b */ /* 0x000fe20000000200 */
[-C--:B---3--:R-:W-:Y:S06]  /*16340*/  HMMA.16816.F32.BF16 R4, R184, R192.reuse, R4 ;  /* 0x000000c0b804723c */ /* 0x088fec0000041804 */
[C---:B----4-:R-:W-:Y:S06]  /*16350*/  HMMA.16816.F32.BF16 R8, R204.reuse, R192, R8 ;  /* 0x000000c0cc08723c */ /* 0x050fec0000041808 */
[-C--:B------:R-:W-:Y:S06]  /*16360*/  HMMA.16816.F32.BF16 R12, R204, R194.reuse, R12 ;  /* 0x000000c2cc0c723c */ /* 0x080fec000004180c */
[C---:B------:R-:W-:Y:S01]  /*16370*/  HMMA.16816.F32.BF16 R16, R184.reuse, R194, R16 ;  /* 0x000000c2b810723c */ /* 0x040fe20000041810 */
[----:B------:R-:W3:Y:S05]  /*16380*/  LDSM.16.M88.4 R192, [R215+0x1000] ;  /* 0x00100000d7c0783b */ /* 0x000eea0000000200 */
[-C--:B------:R-:W-:Y:S06]  /*16390*/  HMMA.16816.F32.BF16 R20, R184, R176.reuse, R20 ;  /* 0x000000b0b814723c */ /* 0x080fec0000041814 */
[C---:B------:R-:W-:Y:S06]  /*163a0*/  HMMA.16816.F32.BF16 R24, R204.reuse, R176, R24 ;  /* 0x000000b0cc18723c */ /* 0x040fec0000041818 */
[-C--:B------:R-:W-:Y:S01]  /*163b0*/  HMMA.16816.F32.BF16 R28, R204, R178.reuse, R28 ;  /* 0x000000b2cc1c723c */ /* 0x080fe2000004181c */
[----:B------:R-:W4:Y:S05]  /*163c0*/  LDSM.16.M88.4 R204, [R217+0x6000] ;  /* 0x00600000d9cc783b */ /* 0x000f2a0000000200 */
[----:B------:R-:W-:Y:S01]  /*163d0*/  HMMA.16816.F32.BF16 R32, R184, R178, R32 ;  /* 0x000000b2b820723c */ /* 0x000fe20000041820 */
[----:B------:R-:W4:Y:S01]  /*163e0*/  LDSM.16.M88.4 R176, [R215+0x1800] ;  /* 0x00180000d7b0783b */ /* 0x000f220000000200 */
[----:B------:R-:W-:Y:S04]  /*163f0*/  DEPBAR.LE SB0, 0x0 ;  /* 0x000080000000791a */ /* 0x000fe80000000000 */
[-C--:B-1----:R-:W-:Y:S01]  /*16400*/  HMMA.16816.F32.BF16 R4, R180, R196.reuse, R4 ;  /* 0x000000c4b404723c */ /* 0x082fe20000041804 */
[----:B------:R-:W-:Y:S05]  /*16410*/  BAR.SYNC.DEFER_BLOCKING 0x0 ;  /* 0x0000000000007b1d */ /* 0x000fea0000010000 */
[C---:B--2---:R-:W-:Y:S06]  /*16420*/  HMMA.16816.F32.BF16 R8, R200.reuse, R196, R8 ;  /* 0x000000c4c808723c */ /* 0x044fec0000041808 */
[-C--:B------:R-:W-:Y:S06]  /*16430*/  HMMA.16816.F32.BF16 R12, R200, R198.reuse, R12 ;  /* 0x000000c6c80c723c */ /* 0x080fec000004180c */
[C---:B------:R-:W-:Y:S06]  /*16440*/  HMMA.16816.F32.BF16 R16, R180.reuse, R198, R16 ;  /* 0x000000c6b410723c */ /* 0x040fec0000041810 */
[-C--:B-----5:R-:W-:Y:S06]  /*16450*/  HMMA.16816.F32.BF16 R20, R180, R140.reuse, R20 ;  /* 0x0000008cb414723c */ /* 0x0a0fec0000041814 */
        /* <DEDUP_REMOVED lines=8> */
[-C--:B------:R-:W-:Y:S04]  /*164e0*/  HMMA.16816.F32.BF16 R20, R188, R176.reuse, R20 ;  /* 0x000000b0bc14723c */ /* 0x080fe80000041814 */
[----:B------:R-:W-:Y:S01]  /*164f0*/  FSEL R180, R5, -INF , !P3 ;  /* 0xff80000005b47808 */ /* 0x000fe20005800000 */
[----:B------:R-:W-:Y:S01]  /*16500*/  VIADD R6, R0, 0x8 ;  /* 0x0000000800067836 */ /* 0x000fe20000000000 */
[----:B------:R-:W-:Y:S01]  /*16510*/  FSEL R182, R7, -INF , !P0 ;  /* 0xff80000007b67808 */ /* 0x000fe20004000000 */
[C---:B------:R-:W-:Y:S04]  /*16520*/  HMMA.16816.F32.BF16 R24, R204.reuse, R176, R24 ;  /* 0x000000b0cc18723c */ /* 0x040fe80000041818 */
[-C--:B------:R-:W-:Y:S01]  /*16530*/  ISETP.GE.AND P0, PT, R6, R226.reuse, PT ;  /* 0x000000e20600720c */ /* 0x080fe20003f06270 */
[----:B------:R-:W-:Y:S01]  /*16540*/  VIADD R5, R0, 0x9 ;  /* 0x0000000900057836 */ /* 0x000fe20000000000 */
[----:B------:R-:W-:Y:S01]  /*16550*/  FSEL R143, R4, -INF , !P5 ;  /* 0xff800000048f7808 */ /* 0x000fe20006800000 */
[-C--:B------:R-:W-:Y:S03]  /*16560*/  HMMA.16816.F32.BF16 R28, R204, R178.reuse, R28 ;  /* 0x000000b2cc1c723c */ /* 0x080fe6000004181c */
[-C--:B------:R-:W-:Y:S01]  /*16570*/  ISETP.GE.OR P0, PT, R6, R231.reuse, !P0 ;  /* 0x000000e70600720c */ /* 0x080fe20004706670 */
[----:B------:R-:W-:Y:S01]  /*16580*/  VIADD R4, R0, 0x10 ;  /* 0x0000001000047836 */ /* 0x000fe20000000000 */
[-C--:B------:R-:W-:Y:S01]  /*16590*/  ISETP.GE.AND P3, PT, R5, R226.reuse, PT ;  /* 0x000000e20500720c */ /* 0x080fe20003f66270 */
[----:B------:R-:W-:Y:S04]  /*165a0*/  HMMA.16816.F32.BF16 R32, R188, R178, R32 ;  /* 0x000000b2bc20723c */ /* 0x000fe80000041820 */
[----:B------:R-:W-:Y:S02]  /*165b0*/  ISETP.GE.AND P2, PT, R4, R226, PT ;  /* 0x000000e20400720c */ /* 0x000fe40003f46270 */
[----:B------:R-:W-:Y:S02]  /*165c0*/  FMNMX.FTZ R7, R143, R132, !PT ;  /* 0x000000848f077209 */ /* 0x000fe40007810000 */
[----:B------:R-:W-:Y:S02]  /*165d0*/  FSEL R142, R16, -INF , !P0 ;  /* 0xff800000108e7808 */ /* 0x000fe40004000000 */
[----:B------:R-:W-:Y:S02]  /*165e0*/  ISETP.GE.OR P3, PT, R5, R231, !P3 ;  /* 0x000000e70500720c */ /* 0x000fe40005f66670 */
[----:B------:R-:W-:Y:S02]  /*165f0*/  FMNMX.FTZ R7, R180, R7, !PT ;  /* 0x00000007b4077209 */ /* 0x000fe40007810000 */
[----:B------:R-:W-:Y:S02]  /*16600*/  ISETP.GE.AND P0, PT, R3, R226, PT ;  /* 0x000000e20300720c */ /* 0x000fe40003f06270 */
[----:B------:R-:W-:Y:S02]  /*16610*/  ISETP.GE.AND P5, PT, R0, R224, PT ;  /* 0x000000e00000720c */ /* 0x000fe40003fa6270 */
[----:B------:R-:W-:Y:S02]  /*16620*/  ISETP.GE.OR P2, PT, R4, R231, !P2 ;  /* 0x000000e70400720c */ /* 0x000fe40005746670 */
[----:B------:R-:W-:Y:S02]  /*16630*/  FSEL R141, R17, -INF , !P3 ;  /* 0xff800000118d7808 */ /* 0x000fe40005800000 */
[----:B------:R-:W-:Y:S02]  /*16640*/  FMNMX.FTZ R135, R142, R7, !PT ;  /* 0x000000078e877209 */ /* 0x000fe40007810000 */
[----:B------:R-:W-:Y:S02]  /*16650*/  ISETP.GE.OR P0, PT, R3, R231, !P0 ;  /* 0x000000e70300720c */ /* 0x000fe40004706670 */
[C---:B------:R-:W-:Y:S01]  /*16660*/  ISETP.GE.OR P5, PT, R0.reuse, R228, !P5 ;  /* 0x000000e40000720c */ /* 0x040fe20006fa6670 */
[----:B------:R-:W-:Y:S01]  /*16670*/  VIADD R0, R0, 0x19 ;  /* 0x0000001900007836 */ /* 0x000fe20000000000 */
[-C--:B------:R-:W-:Y:S02]  /*16680*/  ISETP.GE.AND P3, PT, R2, R226.reuse, PT ;  /* 0x000000e20200720c */ /* 0x080fe40003f66270 */
[----:B------:R-:W-:Y:S02]  /*16690*/  FSEL R204, R20, -INF , !P2 ;  /* 0xff80000014cc7808 */ /* 0x000fe40005000000 */
[----:B------:R-:W-:Y:S02]  /*166a0*/  FMNMX.FTZ R135, R141, R135, !PT ;  /* 0x000000878d877209 */ /* 0x000fe40007810000 */
[----:B------:R-:W-:Y:S02]  /*166b0*/  FSEL R207, R21, -INF , !P0 ;  /* 0xff80000015cf7808 */ /* 0x000fe40004000000 */
[----:B------:R-:W-:Y:S02]  /*166c0*/  PLOP3.LUT P0, PT, PT, PT, UP0, 0x80, 0x0 ;  /* 0x000000000000781c */ /* 0x000fe40003f0f008 */
[----:B------:R-:W-:Y:S02]  /*166d0*/  ISETP.GE.AND P2, PT, R0, R226, PT ;  /* 0x000000e20000720c */ /* 0x000fe40003f46270 */
[----:B------:R-:W-:Y:S02]  /*166e0*/  ISETP.GE.OR P3, PT, R2, R231, !P3 ;  /* 0x000000e70200720c */ /* 0x000fe40005f66670 */
[----:B------:R-:W-:Y:S02]  /*166f0*/  FMNMX.FTZ R135, R204, R135, !PT ;  /* 0x00000087cc877209 */ /* 0x000fe40007810000 */
[----:B------:R-:W-:Y:S02]  /*16700*/  ISETP.GE.OR P2, PT, R0, R231, !P2 ;  /* 0x000000e70000720c */ /* 0x000fe40005746670 */
[----:B------:R-:W-:Y:S02]  /*16710*/  FSEL R199, R32, -INF , !P3 ;  /* 0xff80000020c77808 */ /* 0x000fe40005800000 */
[----:B------:R-:W-:Y:S02]  /*16720*/  FMNMX.FTZ R135, R207, R135, !PT ;  /* 0x00000087cf877209 */ /* 0x000fe40007810000 */
[----:B------:R-:W-:Y:S02]  /*16730*/  FSEL R200, R33, -INF , !P2 ;  /* 0xff80000021c87808 */ /* 0x000fe40005000000 */
[----:B------:R-:W-:Y:S02]  /*16740*/  FMNMX.FTZ R135, R199, R135, !PT ;  /* 0x00000087c7877209 */ /* 0x000fe40007810000 */
[-C--:B------:R-:W-:Y:S02]  /*16750*/  ISETP.GE.AND P3, PT, R6, R227.reuse, PT ;  /* 0x000000e30600720c */ /* 0x080fe40003f66270 */
[----:B------:R-:W-:Y:S02]  /*16760*/  ISETP.GE.AND P2, PT, R5, R227, PT ;  /* 0x000000e30500720c */ /* 0x000fe40003f46270 */
[----:B------:R-:W-:Y:S01]  /*16770*/  FMNMX.FTZ R135, R200, R135, !PT ;  /* 0x00000087c8877209 */ /* 0x000fe20007810000 */
[----:B------:R-:W-:Y:S10]  /*16780*/  @P0 BRA `(.L_x_1810) ;  /* 0xfffffff000040947 */ /* 0x000ff4000383ffff */
.L_x_1809:
[-C--:B------:R-:W-:Y:S01]  /*16790*/  ISETP.GE.OR P3, PT, R6, R230.reuse, !P3 ;  /* 0x000000e60600720c */ /* 0x080fe20005f66670 */
[----:B------:R-:W2:Y:S01]  /*167a0*/  LDL.64 R176, [R1+0x8] ;  /* 0x0000080001b07983 */ /* 0x000ea20000100a00 */
[----:B------:R-:W-:Y:S01]  /*167b0*/  FMNMX.FTZ R7, R181, R133, !PT ;  /* 0x00000085b5077209 */ /* 0x000fe20007810000 */
[----:B------:R-:W-:Y:S01]  /*167c0*/  UIADD3 UR5, UR27, -0x4498517b, URZ ;  /* 0xbb67ae851b057890 */ /* 0x000fe2000fffe03f */
[-C--:B------:R-:W-:Y:S01]  /*167d0*/  ISETP.GE.AND P1, PT, R4, R227.reuse, PT ;  /* 0x000000e30400720c */ /* 0x080fe20003f26270 */
[----:B------:R-:W-:Y:S01]  /*167e0*/  UIADD3 UR32, UR26, -0x61c88647, URZ ;  /* 0x9e3779b91a207890 */ /* 0x000fe2000fffe03f */
[----:B------:R-:W-:Y:S01]  /*167f0*/  ISETP.GE.AND P0, PT, R3, R227, PT ;  /* 0x000000e30300720c */ /* 0x000fe20003f06270 */
[----:B------:R-:W3:Y:S01]  /*16800*/  LDL.64 R190, [R1+0x28] ;  /* 0x0000280001be7983 */ /* 0x000ee20000100a00 */
[-C--:B------:R-:W-:Y:S01]  /*16810*/  ISETP.GE.OR P2, PT, R5, R230.reuse, !P2 ;  /* 0x000000e60500720c */ /* 0x080fe20005746670 */
[----:B------:R-:W-:Y:S01]  /*16820*/  UIADD3 UR18, UR26, 0x3c6ef372, URZ ;  /* 0x3c6ef3721a127890 */ /* 0x000fe2000fffe03f */
[----:B------:R-:W-:Y:S01]  /*16830*/  FSEL R18, R18, -INF , !P3 ;  /* 0xff80000012127808 */ /* 0x000fe20005800000 */
[----:B------:R-:W-:Y:S01]  /*16840*/  UISETP.GT.AND UP0, UPT, UR9, UR15, UPT ;  /* 0x0000000f0900728c */ /* 0x000fe2000bf04270 */
[----:B------:R-:W-:Y:S01]  /*16850*/  FMNMX.FTZ R7, R182, R7, !PT ;  /* 0x00000007b6077209 */ /* 0x000fe20007810000 */
[----:B------:R-:W4:Y:S01]  /*16860*/  LDL.64 R188, [R1+0x10] ;  /* 0x0000100001bc7983 */ /* 0x000f220000100a00 */
[-C--:B------:R-:W-:Y:S02]  /*16870*/  ISETP.GE.OR P1, PT, R4, R230.reuse, !P1 ;  /* 0x000000e60400720c */ /* 0x080fe40004f26670 */
[-C--:B------:R-:W-:Y:S02]  /*16880*/  ISETP.GE.OR P0, PT, R3, R230.reuse, !P0 ;  /* 0x000000e60300720c */ /* 0x080fe40004706670 */
[----:B------:R-:W-:Y:S01]  /*16890*/  FSEL R19, R19, -INF , !P2 ;  /* 0xff80000013137808 */ /* 0x000fe20005000000 */
[----:B------:R-:W5:Y:S01]  /*168a0*/  LDL.64 R178, [R1] ;  /* 0x0000000001b27983 */ /* 0x000f620000100a00 */
[----:B------:R-:W-:Y:S02]  /*168b0*/  FMNMX.FTZ R7, R18, R7, !PT ;  /* 0x0000000712077209 */ /* 0x000fe40007810000 */
[----:B------:R-:W-:Y:S02]  /*168c0*/  FSEL R202, R22, -INF , !P1 ;  /* 0xff80000016ca7808 */ /* 0x000fe40004800000 */
[----:B------:R-:W-:Y:S01]  /*168d0*/  ISETP.GE.AND P1, PT, R2, R227, PT ;  /* 0x000000e30200720c */ /* 0x000fe20003f26270 */
[----:B-1----:R-:W1:Y:S01]  /*168e0*/  SHFL.BFLY PT, R136, R135, 0x2, 0x1f ;  /* 0x0c401f0087887f89 */ /* 0x002e6200000e0000 */
[----:B------:R-:W-:Y:S02]  /*168f0*/  FSEL R201, R23, -INF , !P0 ;  /* 0xff80000017c97808 */ /* 0x000fe40004000000 */
[----:B------:R-:W-:Y:S02]  /*16900*/  FMNMX.FTZ R7, R19, R7, !PT ;  /* 0x0000000713077209 */ /* 0x000fe40007810000 */
[----:B------:R-:W-:Y:S02]  /*16910*/  ISETP.GE.AND P0, PT, R0, R227, PT ;  /* 0x000000e30000720c */ /* 0x000fe40003f06270 */
[-C--:B------:R-:W-:Y:S02]  /*16920*/  ISETP.GE.OR P1, PT, R2, R230.reuse, !P1 ;  /* 0x000000e60200720c */ /* 0x080fe40004f26670 */
[----:B------:R-:W-:Y:S02]  /*16930*/  ISETP.GE.AND P3, PT, R134, R225, PT ;  /* 0x000000e18600720c */ /* 0x000fe40003f66270 */
[----:B------:R-:W-:Y:S02]  /*16940*/  ISETP.GE.OR P0, PT, R0, R230, !P0 ;  /* 0x000000e60000720c */ /* 0x000fe40004706670 */
[----:B------:R-:W-:Y:S02]  /*16950*/  FSEL R187, R34, -INF , !P1 ;  /* 0xff80000022bb7808 */ /* 0x000fe40004800000 */
[----:B------:R-:W-:Y:S02]  /*16960*/  ISETP.GE.OR P3, PT, R134, R229, !P3 ;  /* 0x000000e58600720c */ /* 0x000fe40005f66670 */
[-C--:B------:R-:W-:Y:S02]  /*16970*/  ISETP.GE.AND P1, PT, R6, R225.reuse, PT ;  /* 0x000000e10600720c */ /* 0x080fe40003f26270 */
[----:B------:R-:W-:Y:S02]  /*16980*/  FSEL R17, R8, -INF , !P6 ;  /* 0xff80000008117808 */ /* 0x000fe40007000000 */
[----:B------:R-:W-:Y:S02]  /*16990*/  FSEL R198, R35, -INF , !P0 ;  /* 0xff80000023c67808 */ /* 0x000fe40004000000 */
[----:B------:R-:W-:Y:S02]  /*169a0*/  ISETP.GE.AND P0, PT, R5, R225, PT ;  /* 0x000000e10500720c */ /* 0x000fe40003f06270 */
[----:B-1----:R-:W-:Y:S02]  /*169b0*/  FMNMX.FTZ R136, R135, R136, !PT ;  /* 0x0000008887887209 */ /* 0x002fe40007810000 */
[----:B------:R-:W-:Y:S02]  /*169c0*/  FMNMX.FTZ R135, R202, R7, !PT ;  /* 0x00000007ca877209 */ /* 0x000fe40007810000 */
[----:B------:R-:W-:Y:S02]  /*169d0*/  ISETP.GE.OR P1, PT, R6, R229, !P1 ;  /* 0x000000e50600720c */ /* 0x000fe40004f26670 */
[----:B------:R-:W-:Y:S02]  /*169e0*/  FMNMX.FTZ R135, R201, R135, !PT ;  /* 0x00000087c9877209 */ /* 0x000fe40007810000 */
[----:B------:R-:W-:Y:S02]  /*169f0*/  FSEL R21, R9, -INF , !P3 ;  /* 0xff80000009157808 */ /* 0x000fe40005800000 */
[----:B------:R-:W-:Y:S01]  /*16a00*/  FMNMX.FTZ R7, R17, R138, !PT ;  /* 0x0000008a11077209 */ /* 0x000fe20007810000 */
[----:B------:R-:W-:Y:S01]  /*16a10*/  SHFL.BFLY PT, R9, R136, 0x1, 0x1f ;  /* 0x0c201f0088097f89 */ /* 0x000fe200000e0000 */
[----:B------:R-:W-:Y:S02]  /*16a20*/  FMNMX.FTZ R135, R187, R135, !PT ;  /* 0x00000087bb877209 */ /* 0x000fe40007810000 */
[----:B------:R-:W-:Y:S02]  /*16a30*/  ISETP.GE.OR P0, PT, R5, R229, !P0 ;  /* 0x000000e50500720c */ /* 0x000fe40004706670 */
[----:B------:R-:W-:Y:S02]  /*16a40*/  ISETP.GE.AND P6, PT, R4, R225, PT ;  /* 0x000000e10400720c */ /* 0x000fe40003fc6270 */
[----:B------:R-:W-:Y:S02]  /*16a50*/  FSEL R22, R12, -INF , !P1 ;  /* 0xff8000000c167808 */ /* 0x000fe40004800000 */
[----:B------:R-:W-:Y:S02]  /*16a60*/  FMNMX.FTZ R7, R21, R7, !PT ;  /* 0x0000000715077209 */ /* 0x000fe40007810000 */
[----:B------:R-:W-:Y:S02]  /*16a70*/  FMNMX.FTZ R135, R198, R135, !PT ;  /* 0x00000087c6877209 */ /* 0x000fe40007810000 */
[----:B------:R-:W-:Y:S02]  /*16a80*/  FSEL R23, R13, -INF , !P0 ;  /* 0xff8000000d177808 */ /* 0x000fe40004000000 */
[C---:B------:R-:W-:Y:S01]  /*16a90*/  ISETP.GE.AND P1, PT, R3.reuse, R225, PT ;  /* 0x000000e10300720c */ /* 0x040fe20003f26270 */
[----:B------:R-:W1:Y:S01]  /*16aa0*/  SHFL.BFLY PT, R8, R135, 0x2, 0x1f ;  /* 0x0c401f0087087f89 */ /* 0x000e6200000e0000 */
[----:B------:R-:W-:Y:S02]  /*16ab0*/  ISETP.GE.OR P6, PT, R4, R229, !P6 ;  /* 0x000000e50400720c */ /* 0x000fe400077c6670 */
[----:B------:R-:W-:Y:S02]  /*16ac0*/  FMNMX.FTZ R7, R22, R7, !PT ;  /* 0x0000000716077209 */ /* 0x000fe40007810000 */
[----:B------:R-:W-:Y:S02]  /*16ad0*/  ISETP.GE.AND P0, PT, R2, R225, PT ;  /* 0x000000e10200720c */ /* 0x000fe40003f06270 */
[----:B------:R-:W-:Y:S02]  /*16ae0*/  ISETP.GE.OR P1, PT, R3, R229, !P1 ;  /* 0x000000e50300720c */ /* 0x000fe40004f26670 */
[----:B------:R-:W-:Y:S02]  /*16af0*/  FSEL R203, R24, -INF , !P6 ;  /* 0xff80000018cb7808 */ /* 0x000fe40007000000 */
[----:B------:R-:W-:Y:S02]  /*16b00*/  FMNMX.FTZ R7, R23, R7, !PT ;  /* 0x0000000717077209 */ /* 0x000fe40007810000 */
[----:B------:R-:W-:Y:S02]  /*16b10*/  ISETP.GE.OR P0, PT, R2, R229, !P0 ;  /* 0x000000e50200720c */ /* 0x000fe40004706670 */
[-C--:B------:R-:W-:Y:S02]  /*16b20*/  ISETP.GE.AND P2, PT, R134, R224.reuse, PT ;  /* 0x000000e08600720c */ /* 0x080fe40003f46270 */
[----:B------:R-:W-:Y:S02]  /*16b30*/  ISETP.GE.AND P3, PT, R0, R225, PT ;  /* 0x000000e10000720c */ /* 0x000fe40003f66270 */
[----:B------:R-:W-:Y:S02]  /*16b40*/  FSEL R206, R25, -INF , !P1 ;  /* 0xff80000019ce7808 */ /* 0x000fe40004800000 */
[----:B------:R-:W-:Y:S02]  /*16b50*/  FMNMX.FTZ R7, R203, R7, !PT ;  /* 0x00000007cb077209 */ /* 0x000fe40007810000 */
[----:B------:R-:W-:Y:S02]  /*16b60*/  FSEL R241, R28, -INF , !P0 ;  /* 0xff8000001cf17808 */ /* 0x000fe40004000000 */
[----:B------:R-:W-:Y:S02]  /*16b70*/  ISETP.GE.AND P0, PT, R4, R224, PT ;  /* 0x000000e00400720c */ /* 0x000fe40003f06270 */
[----:B------:R-:W-:Y:S02]  /*16b80*/  ISETP.GE.OR P2, PT, R134, R228, !P2 ;  /* 0x000000e48600720c */ /* 0x000fe40005746670 */
[----:B------:R-:W-:Y:S02]  /*16b90*/  ISETP.GE.AND P1, PT, R6, R224, PT ;  /* 0x000000e00600720c */ /* 0x000fe40003f26270 */
[----:B------:R-:W-:Y:S02]  /*16ba0*/  FSEL R16, R10, -INF , !P5 ;  /* 0xff8000000a107808 */ /* 0x000fe40006800000 */
[----:B------:R-:W-:Y:S02]  /*16bb0*/  ISETP.GE.OR P3, PT, R0, R229, !P3 ;  /* 0x000000e50000720c */ /* 0x000fe40005f66670 */
[----:B------:R-:W-:Y:S02]  /*16bc0*/  FMNMX.FTZ R7, R206, R7, !PT ;  /* 0x00000007ce077209 */ /* 0x000fe40007810000 */
[-C--:B------:R-:W-:Y:S02]  /*16bd0*/  ISETP.GE.OR P0, PT, R4, R228.reuse, !P0 ;  /* 0x000000e40400720c */ /* 0x080fe40004706670 */
[----:B------:R-:W-:Y:S02]  /*16be0*/  FSEL R20, R11, -INF , !P2 ;  /* 0xff8000000b147808 */ /* 0x000fe40005000000 */
[----:B------:R-:W-:Y:S02]  /*16bf0*/  FMNMX.FTZ R4, R16, R139, !PT ;  /* 0x0000008b10047209 */ /* 0x000fe40007810000 */
[----:B------:R-:W-:Y:S02]  /*16c00*/  ISETP.GE.OR P1, PT, R6, R228, !P1 ;  /* 0x000000e40600720c */ /* 0x000fe40004f26670 */
[-C--:B------:R-:W-:Y:S02]  /*16c10*/  ISETP.GE.AND P6, PT, R5, R224.reuse, PT ;  /* 0x000000e00500720c */ /* 0x080fe40003fc6270 */
[----:B------:R-:W-:Y:S02]  /*16c20*/  FSEL R240, R29, -INF , !P3 ;  /* 0xff8000001df07808 */ /* 0x000fe40005800000 */
[----:B------:R-:W-:Y:S02]  /*16c30*/  FMNMX.FTZ R7, R241, R7, !PT ;  /* 0x00000007f1077209 */ /* 0x000fe40007810000 */
[----:B------:R-:W-:Y:S02]  /*16c40*/  ISETP.GE.AND P2, PT, R3, R224, PT ;  /* 0x000000e00300720c */ /* 0x000fe40003f46270 */
[----:B------:R-:W-:Y:S02]  /*16c50*/  FMNMX.FTZ R4, R20, R4, !PT ;  /* 0x0000000414047209 */ /* 0x000fe40007810000 */
[----:B------:R-:W-:Y:S02]  /*16c60*/  FSEL R14, R14, -INF , !P1 ;  /* 0xff8000000e0e7808 */ /* 0x000fe40004800000 */
[----:B------:R-:W-:Y:S02]  /*16c70*/  ISETP.GE.OR P6, PT, R5, R228, !P6 ;  /* 0x000000e40500720c */ /* 0x000fe400077c6670 */
[----:B------:R-:W-:Y:S02]  /*16c80*/  FMNMX.FTZ R5, R240, R7, !PT ;  /* 0x00000007f0057209 */ /* 0x000fe40007810000 */
[----:B------:R-:W-:Y:S02]  /*16c90*/  ISETP.GE.AND P1, PT, R2, R224, PT ;  /* 0x000000e00200720c */ /* 0x000fe40003f26270 */
[----:B------:R-:W-:Y:S01]  /*16ca0*/  ISETP.GE.OR P2, PT, R3, R228, !P2 ;  /* 0x000000e40300720c */ /* 0x000fe20005746670 */
[----:B------:R-:W1:Y:S01]  /*16cb0*/  SHFL.BFLY PT, R134, R5, 0x2, 0x1f ;  /* 0x0c401f0005867f89 */ /* 0x000e6200000e0000 */
[----:B------:R-:W-:Y:S02]  /*16cc0*/  FSEL R15, R15, -INF , !P6 ;  /* 0xff8000000f0f7808 */ /* 0x000fe40007000000 */
[----:B------:R-:W-:Y:S02]  /*16cd0*/  FMNMX.FTZ R3, R14, R4, !PT ;  /* 0x000000040e037209 */ /* 0x000fe40007810000 */
[----:B------:R-:W-:Y:S02]  /*16ce0*/  ISETP.GE.AND P3, PT, R0, R224, PT ;  /* 0x000000e00000720c */ /* 0x000fe40003f66270 */
[----:B------:R-:W-:Y:S02]  /*16cf0*/  ISETP.GE.OR P1, PT, R2, R228, !P1 ;  /* 0x000000e40200720c */ /* 0x000fe40004f26670 */
[----:B------:R-:W-:Y:S02]  /*16d00*/  FSEL R205, R26, -INF , !P0 ;  /* 0xff8000001acd7808 */ /* 0x000fe40004000000 */
[----:B------:R-:W-:Y:S02]  /*16d10*/  FMNMX.FTZ R2, R15, R3, !PT ;  /* 0x000000030f027209 */ /* 0x000fe40007810000 */
[----:B-1----:R-:W-:Y:S02]  /*16d20*/  FMNMX.FTZ R135, R135, R8, !PT ;  /* 0x0000000887877209 */ /* 0x002fe40007810000 */
[----:B------:R-:W-:Y:S02]  /*16d30*/  ISETP.GE.OR P3, PT, R0, R228, !P3 ;  /* 0x000000e40000720c */ /* 0x000fe40005f66670 */
[----:B------:R-:W-:Y:S01]  /*16d40*/  FMNMX.FTZ R0, R205, R2, !PT ;  /* 0x00000002cd007209 */ /* 0x000fe20007810000 */
[----:B------:R-:W1:Y:S01]  /*16d50*/  SHFL.BFLY PT, R6, R135, 0x1, 0x1f ;  /* 0x0c201f0087067f89 */ /* 0x000e6200000e0000 */
[----:B------:R-:W-:Y:S01]  /*16d60*/  FSEL R232, R27, -INF , !P2 ;  /* 0xff8000001be87808 */ /* 0x000fe20005000000 */
[----:B------:R-:W-:Y:S01]  /*16d70*/  IMAD.U32 R2, RZ, RZ, UR27 ;  /* 0x0000001bff027e24 */ /* 0x000fe2000f8e00ff */
[----:B------:R-:W-:Y:S02]  /*16d80*/  FSEL R235, R30, -INF , !P1 ;  /* 0xff8000001eeb7808 */ /* 0x000fe40004800000 */
[----:B------:R-:W-:Y:S02]  /*16d90*/  FMNMX.FTZ R0, R232, R0, !PT ;  /* 0x00000000e8007209 */ /* 0x000fe40007810000 */
[----:B------:R-:W-:Y:S02]  /*16da0*/  FMNMX.FTZ R136, R136, R9, !PT ;  /* 0x0000000988887209 */ /* 0x000fe40007810000 */
[----:B------:R-:W-:Y:S02]  /*16db0*/  FSEL R140, R31, -INF , !P3 ;  /* 0xff8000001f8c7808 */ /* 0x000fe40005800000 */
[----:B------:R-:W-:Y:S01]  /*16dc0*/  FMNMX.FTZ R0, R235, R0, !PT ;  /* 0x00000000eb007209 */ /* 0x000fe20007810000 */
[C---:B------:R-:W-:Y:S01]  /*16dd0*/  FMUL.FTZ R184, R136.reuse, UR4 ;  /* 0x0000000488b87c20 */ /* 0x040fe20008410000 */
[----:B------:R-:W-:Y:S02]  /*16de0*/  FSETP.NEU.FTZ.AND P3, PT, R136, -INF , PT ;  /* 0xff8000008800780b */ /* 0x000fe40003f7d000 */
[----:B------:R-:W-:Y:S02]  /*16df0*/  FMNMX.FTZ R0, R140, R0, !PT ;  /* 0x000000008c007209 */ /* 0x000fe40007810000 */
[----:B------:R-:W-:Y:S02]  /*16e00*/  FSEL R184, R184, RZ, P3 ;  /* 0x000000ffb8b87208 */ /* 0x000fe40001800000 */
[----:B------:R-:W-:Y:S02]  /*16e10*/  LOP3.LUT R3, R247, UR9, R2, 0x96, !PT ;  /* 0x00000009f7037c12 */ /* 0x000fe4000f8e9602 */
[----:B------:R-:W1:Y:S01]  /*16e20*/  SHFL.BFLY PT, R2, R0, 0x2, 0x1f ;  /* 0x0c401f0000027f89 */ /* 0x000e6200000e0000 */
[----:B------:R-:W-:Y:S01]  /*16e30*/  FMNMX.FTZ R134, R5, R134, !PT ;  /* 0x0000008605867209 */ /* 0x000fe20007810000 */
[--C-:B------:R-:W-:Y:S01]  /*16e40*/  FFMA.FTZ R5, R141, UR4, -R184.reuse ;  /* 0x000000048d057c23 */ /* 0x100fe200080108b8 */
[----:B-1----:R-:W-:Y:S01]  /*16e50*/  FMNMX.FTZ R135, R135, R6, !PT ;  /* 0x0000000687877209 */ /* 0x002fe20007810000 */
[----:B------:R-:W-:Y:S04]  /*16e60*/  IMAD.WIDE.U32 R10, R3, -0x326172a9, RZ ;  /* 0xcd9e8d57030a7825 */ /* 0x000fe800078e00ff */
[----:B------:R-:W-:Y:S01]  /*16e70*/  FFMA.FTZ R142, R142, UR4, -R184 ;  /* 0x000000048e8e7c23 */ /* 0x000fe200080108b8 */
[----:B------:R-:W-:Y:S01]  /*16e80*/  MUFU.EX2 R32, R5 ;  /* 0x0000000500207308 */ /* 0x000fe20000000800 */
[C---:B------:R-:W-:Y:S01]  /*16e90*/  FSETP.NEU.FTZ.AND P2, PT, R135.reuse, -INF , PT ;  /* 0xff8000008700780b */ /* 0x040fe20003f5d000 */
[----:B------:R-:W-:Y:S05]  /*16ea0*/  FMUL.FTZ R4, R135, UR4 ;  /* 0x0000000487047c20 */ /* 0x000fea0008410000 */
[----:B------:R-:W-:Y:S03]  /*16eb0*/  FSEL R141, R4, RZ, P2 ;  /* 0x000000ff048d7208 */ /* 0x000fe60001000000 */
[----:B------:R-:W-:Y:S02]  /*16ec0*/  MUFU.EX2 R33, R142 ;  /* 0x0000008e00217308 */ /* 0x000fe40000000800 */
[--C-:B------:R-:W-:Y:S01]  /*16ed0*/  FFMA.FTZ R18, R18, UR4, -R141.reuse ;  /* 0x0000000412127c23 */ /* 0x100fe2000801088d */
[--C-:B------:R-:W-:Y:S07]  /*16ee0*/  FFMA.FTZ R19, R19, UR4, -R141.reuse ;  /* 0x0000000413137c23 */ /* 0x100fee000801088d */
[----:B------:R1:W-:Y:S01]  /*16ef0*/  MUFU.EX2 R245, R18 ;  /* 0x0000001200f57308 */ /* 0x0003e20000000800 */
[----:B------:R-:W-:Y:S09]  /*16f00*/  FMNMX.FTZ R0, R0, R2, !PT ;  /* 0x0000000200007209 */ /* 0x000ff20007810000 */
[----:B------:R-:W5:Y:S01]  /*16f10*/  MUFU.EX2 R244, R19 ;  /* 0x0000001300f47308 */ /* 0x000f620000000800 */
[----:B-1----:R-:W1:Y:S02]  /*16f20*/  SHFL.BFLY PT, R18, R134, 0x1, 0x1f ;  /* 0x0c201f0086127f89 */ /* 0x002e6400000e0000 */
[----:B-1----:R-:W-:Y:S04]  /*16f30*/  FMNMX.FTZ R134, R134, R18, !PT ;  /* 0x0000001286867209 */ /* 0x002fe80007810000 */
[C---:B------:R-:W-:Y:S01]  /*16f40*/  FSETP.NEU.FTZ.AND P1, PT, R134.reuse, -INF , PT ;  /* 0xff8000008600780b */ /* 0x040fe20003f3d000 */
[----:B------:R-:W-:Y:S05]  /*16f50*/  FMUL.FTZ R186, R134, UR4 ;  /* 0x0000000486ba7c20 */ /* 0x000fea0008410000 */
[----:B------:R-:W-:Y:S05]  /*16f60*/  FSEL R186, R186, RZ, P1 ;  /* 0x000000ffbaba7208 */ /* 0x000fea0000800000 */
[--C-:B------:R-:W-:Y:S01]  /*16f70*/  FFMA.FTZ R21, R21, UR4, -R186.reuse ;  /* 0x0000000415157c23 */ /* 0x100fe200080108ba */
[----:B------:R-:W-:Y:S03]  /*16f80*/  FFMA.FTZ R17, R17, UR4, -R186 ;  /* 0x0000000411117c23 */ /* 0x000fe600080108ba */
[----:B------:R-:W-:Y:S10]  /*16f90*/  MUFU.EX2 R242, R21 ;  /* 0x0000001500f27308 */ /* 0x000ff40000000800 */
[----:B------:R-:W1:Y:S01]  /*16fa0*/  MUFU.EX2 R243, R17 ;  /* 0x0000001100f37308 */ /* 0x000e620000000800 */
[----:B--2---:R-:W-:Y:S05]  /*16fb0*/  LOP3.LUT R3, R177, UR5, R246, 0x96, !PT ;  /* 0x00000005b1037c12 */ /* 0x004fea000f8e96f6 */
[----:B------:R-:W-:Y:S01]  /*16fc0*/  IMAD.WIDE.U32 R24, R3, -0x326172a9, RZ ;  /* 0xcd9e8d5703187825 */ /* 0x000fe200078e00ff */
[C---:B---3--:R-:W-:Y:S05]  /*16fd0*/  LOP3.LUT R4, R11.reuse, UR32, R190, 0x96, !PT ;  /* 0x000000200b047c12 */ /* 0x048fea000f8e96be */
[----:B------:R-:W-:Y:S01]  /*16fe0*/  IMAD.WIDE.U32 R4, R4, -0x2daee0ad, RZ ;  /* 0xd2511f5304047825 */ /* 0x000fe200078e00ff */
[----:B----4-:R-:W-:Y:S05]  /*16ff0*/  LOP3.LUT R3, R11, UR32, R188, 0x96, !PT ;  /* 0x000000200b037c12 */ /* 0x010fea000f8e96bc */
[----:B------:R-:W-:Y:S01]  /*17000*/  IMAD.WIDE.U32 R2, R3, -0x2daee0ad, RZ ;  /* 0xd2511f5303027825 */ /* 0x000fe200078e00ff */
[----:B-----5:R-:W-:Y:S01]  /*17010*/  LOP3.LUT R8, R179, UR5, R246, 0x96, !PT ;  /* 0x00000005b3087c12 */ /* 0x020fe2000f8e96f6 */
[----:B------:R-:W-:Y:S01]  /*17020*/  UIADD3 UR5, UR27, 0x76cf5d0a, URZ ;  /* 0x76cf5d0a1b057890 */ /* 0x000fe2000fffe03f */
[----:B------:R-:W-:Y:S03]  /*17030*/  F2FP.BF16.F32.PACK_AB R179, R244, R245 ;  /* 0x000000f5f4b3723e */ /* 0x000fe600000010ff */
[----:B------:R-:W-:Y:S03]  /*17040*/  IMAD.WIDE.U32 R8, R8, -0x326172a9, RZ ;  /* 0xcd9e8d5708087825 */ /* 0x000fe600078e00ff */
[----:B------:R-:W-:Y:S02]  /*17050*/  LOP3.LUT R6, R5, UR5, R178, 0x96, !PT ;  /* 0x0000000505067c12 */ /* 0x000fe4000f8e96b2 */
[----:B------:R-:W-:Y:S01]  /*17060*/  LOP3.LUT R5, R3, UR5, R176, 0x96, !PT ;  /* 0x0000000503057c12 */ /* 0x000fe2000f8e96b0 */
[----:B------:R-:W-:Y:S01]  /*17070*/  FFMA.FTZ R3, R180, UR4, -R184 ;  /* 0x00000004b4037c23 */ /* 0x000fe200080108b8 */
[--C-:B------:R-:W-:Y:S01]  /*17080*/  LOP3.LUT R12, R9, UR18, R10.reuse, 0x96, !PT ;  /* 0x00000012090c7c12 */ /* 0x100fe2000f8e960a */
[----:B------:R-:W-:Y:S01]  /*17090*/  IMAD.WIDE.U32 R6, R6, -0x326172a9, RZ ;  /* 0xcd9e8d5706067825 */ /* 0x000fe200078e00ff */
[----:B------:R-:W-:Y:S01]  /*170a0*/  LOP3.LUT R10, R25, UR18, R10, 0x96, !PT ;  /* 0x00000012190a7c12 */ /* 0x000fe2000f8e960a */
[----:B------:R2:W-:Y:S01]  /*170b0*/  MUFU.EX2 R252, R3 ;  /* 0x0000000300fc7308 */ /* 0x0005e20000000800 */
[----:B------:R-:W-:Y:S01]  /*170c0*/  UIADD3 UR18, UR26, -0x255992d5, URZ ;  /* 0xdaa66d2b1a127890 */ /* 0x000fe2000fffe03f */
[----:B------:R-:W-:Y:S01]  /*170d0*/  IMAD.WIDE.U32 R12, R12, -0x2daee0ad, RZ ;  /* 0xd2511f530c0c7825 */ /* 0x000fe200078e00ff */
[----:B------:R-:W3:Y:S01]  /*170e0*/  LDC.U8 R176, c[0x0][0x388] ;  /* 0x0000e200ffb07b82 */ /* 0x000ee20000000000 */
[----:B------:R-:W-:Y:S01]  /*170f0*/  UMOV UR5, UR9 ;  /* 0x0000000900057c82 */ /* 0x000fe20008000000 */
[----:B------:R-:W-:Y:S01]  /*17100*/  F2FP.BF16.F32.PACK_AB R178, R32, R33 ;  /* 0x0000002120b2723e */ /* 0x000fe200000010ff */
[----:B------:R-:W-:Y:S01]  /*17110*/  IMAD.WIDE.U32 R10, R10, -0x2daee0ad, RZ ;  /* 0xd2511f530a0a7825 */ /* 0x000fe200078e00ff */
[----:B------:R-:W-:Y:S03]  /*17120*/  LOP3.LUT R13, R13, UR31, R4, 0x96, !PT ;  /* 0x0000001f0d0d7c12 */ /* 0x000fe6000f8e9604 */
[----:B------:R-:W-:Y:S01]  /*17130*/  FFMA.FTZ R4, R143, UR4, -R184 ;  /* 0x000000048f047c23 */ /* 0x000fe200080108b8 */
[----:B------:R-:W-:Y:S02]  /*17140*/  LOP3.LUT R7, R7, UR18, R8, 0x96, !PT ;  /* 0x0000001207077c12 */ /* 0x000fe4000f8e9608 */
[----:B------:R-:W-:Y:S01]  /*17150*/  LOP3.LUT R9, R11, UR31, R2, 0x96, !PT ;  /* 0x0000001f0b097c12 */ /* 0x000fe2000f8e9602 */
[----:B------:R4:W-:Y:S01]  /*17160*/  MUFU.EX2 R26, R4 ;  /* 0x00000004001a7308 */ /* 0x0009e20000000800 */
[----:B------:R-:W5:Y:S01]  /*17170*/  SHFL.BFLY PT, R2, R0, 0x1, 0x1f ;  /* 0x0c201f0000027f89 */ /* 0x000f6200000e0000 */
[----:B------:R-:W-:Y:S01]  /*17180*/  IMAD.WIDE.U32 R192, R13, -0x326172a9, RZ ;  /* 0xcd9e8d570dc07825 */ /* 0x000fe200078e00ff */
[----:B-1----:R-:W-:Y:S03]  /*17190*/  F2FP.BF16.F32.PACK_AB R180, R242, R243 ;  /* 0x000000f3f2b4723e */ /* 0x002fe600000010ff */
[--C-:B--2---:R-:W-:Y:S01]  /*171a0*/  FFMA.FTZ R3, R181, UR4, -R141.reuse ;  /* 0x00000004b5037c23 */ /* 0x104fe2000801088d */
[----:B------:R-:W-:Y:S01]  /*171b0*/  IMAD.WIDE.U32 R190, R9, -0x326172a9, RZ ;  /* 0xcd9e8d5709be7825 */ /* 0x000fe200078e00ff */
[----:B------:R-:W-:Y:S02]  /*171c0*/  LOP3.LUT R11, R193, UR30, R6, 0x96, !PT ;  /* 0x0000001ec10b7c12 */ /* 0x000fe4000f8e9606 */
[----:B------:R1:W-:Y:S01]  /*171d0*/  MUFU.EX2 R251, R3 ;  /* 0x0000000300fb7308 */ /* 0x0003e20000000800 */
[----:B------:R-:W-:Y:S04]  /*171e0*/  IMAD.WIDE.U32 R6, R7, -0x2daee0ad, RZ ;  /* 0xd2511f5307067825 */ /* 0x000fe800078e00ff */
[----:B------:R-:W-:Y:S01]  /*171f0*/  IMAD.WIDE.U32 R194, R11, -0x2daee0ad, RZ ;  /* 0xd2511f530bc27825 */ /* 0x000fe200078e00ff */
[----:B------:R-:W-:Y:S02]  /*17200*/  LOP3.LUT R12, R7, UR24, R12, 0x96, !PT ;  /* 0x00000018070c7c12 */ /* 0x000fe4000f8e960c */
[----:B---3--:R-:W-:Y:S01]  /*17210*/  PRMT R19, R176, 0x7054, R176 ;  /* 0x00007054b0137816 */ /* 0x008fe200000000b0 */
[----:B----4-:R-:W-:Y:S01]  /*17220*/  IMAD.WIDE.U32 R4, R5, -0x326172a9, RZ ;  /* 0xcd9e8d5705047825 */ /* 0x010fe200078e00ff */
[----:B------:R-:W-:Y:S03]  /*17230*/  LOP3.LUT R6, R195, UR10, R6, 0x96, !PT ;  /* 0x0000000ac3067c12 */ /* 0x000fe6000f8e9606 */
[----:B------:R-:W-:Y:S01]  /*17240*/  IMAD.WIDE.U32 R188, R12, -0x326172a9, RZ ;  /* 0xcd9e8d570cbc7825 */ /* 0x000fe200078e00ff */
[----:B------:R-:W-:Y:S02]  /*17250*/  LOP3.LUT R5, R5, UR18, R24, 0x96, !PT ;  /* 0x0000001205057c12 */ /* 0x000fe4000f8e9618 */
[----:B------:R-:W-:Y:S01]  /*17260*/  LOP3.LUT R8, R191, UR30, R4, 0x96, !PT ;  /* 0x0000001ebf087c12 */ /* 0x000fe2000f8e9604 */
[----:B-1----:R-:W-:Y:S01]  /*17270*/  FFMA.FTZ R3, R182, UR4, -R141 ;  /* 0x00000004b6037c23 */ /* 0x002fe2000801088d */
[----:B-----5:R-:W-:Y:S01]  /*17280*/  FMNMX.FTZ R137, R0, R2, !PT ;  /* 0x0000000200897209 */ /* 0x020fe20007810000 */
[----:B------:R-:W-:Y:S02]  /*17290*/  IMAD.WIDE.U32 R4, R5, -0x2daee0ad, RZ ;  /* 0xd2511f5305047825 */ /* 0x000fe400078e00ff */
[----:B------:R1:W2:Y:S01]  /*172a0*/  MUFU.EX2 R250, R3 ;  /* 0x0000000300fa7308 */ /* 0x0002a20000000800 */
[----:B------:R-:W-:Y:S01]  /*172b0*/  FSETP.NEU.FTZ.AND P0, PT, R137, -INF , PT ;  /* 0xff8000008900780b */ /* 0x000fe20003f1d000 */
[----:B------:R-:W-:Y:S01]  /*172c0*/  IMAD.WIDE.U32 R196, R8, -0x2daee0ad, RZ ;  /* 0xd2511f5308c47825 */ /* 0x000fe200078e00ff */
[----:B------:R-:W-:Y:S03]  /*172d0*/  LOP3.LUT R8, R5, UR24, R10, 0x96, !PT ;  /* 0x0000001805087c12 */ /* 0x000fe6000f8e960a */
[----:B------:R-:W-:Y:S02]  /*172e0*/  FMUL.FTZ R185, R137, UR4 ;  /* 0x0000000489b97c20 */ /* 0x000fe40008410000 */
[----:B------:R-:W-:Y:S03]  /*172f0*/  IMAD.WIDE.U32 R142, R8, -0x326172a9, RZ ;  /* 0xcd9e8d57088e7825 */ /* 0x000fe600078e00ff */
[----:B------:R-:W-:Y:S05]  /*17300*/  FSEL R185, R185, RZ, P0 ;  /* 0x000000ffb9b97208 */ /* 0x000fea0000000000 */
[--C-:B------:R-:W-:Y:S01]  /*17310*/  FFMA.FTZ R20, R20, UR4, -R185.reuse ;  /* 0x0000000414147c23 */ /* 0x100fe200080108b9 */
[----:B-1----:R-:W-:Y:S01]  /*17320*/  LOP3.LUT R3, R197, UR10, R4, 0x96, !PT ;  /* 0x0000000ac5037c12 */ /* 0x002fe2000f8e9604 */
[----:B------:R-:W-:Y:S04]  /*17330*/  IMAD.WIDE.U32 R4, R6, -0x326172a9, RZ ;  /* 0xcd9e8d5706047825 */ /* 0x000fe800078e00ff */
[----:B------:R-:W-:Y:S01]  /*17340*/  FFMA.FTZ R16, R16, UR4, -R185 ;  /* 0x0000000410107c23 */ /* 0x000fe200080108b9 */
[----:B------:R1:W-:Y:S01]  /*17350*/  MUFU.EX2 R238, R20 ;  /* 0x0000001400ee7308 */ /* 0x0003e20000000800 */
[----:B--2---:R-:W-:Y:S01]  /*17360*/  F2FP.BF16.F32.PACK_AB R177, R250, R251 ;  /* 0x000000fbfab1723e */ /* 0x004fe200000010ff */
[----:B------:R-:W-:Y:S01]  /*17370*/  IMAD.WIDE.U32 R2, R3, -0x326172a9, RZ ;  /* 0xcd9e8d5703027825 */ /* 0x000fe200078e00ff */
[----:B------:R-:W-:Y:S02]  /*17380*/  SHF.R.U32.HI R11, RZ, 0x10, R4 ;  /* 0x00000010ff0b7819 */ /* 0x000fe40000011604 */
[----:B------:R-:W-:Y:S02]  /*17390*/  LOP3.LUT R7, R4, 0xffff, RZ, 0xc0, !PT ;  /* 0x0000ffff04077812 */ /* 0x000fe400078ec0ff */
[C---:B------:R-:W-:Y:S03]  /*173a0*/  LOP3.LUT R6, R2.reuse, 0xffff, RZ, 0xc0, !PT ;  /* 0x0000ffff02067812 */ /* 0x040fe600078ec0ff */
[----:B------:R-:W2:Y:S01]  /*173b0*/  MUFU.EX2 R239, R16 ;  /* 0x0000001000ef7308 */ /* 0x000ea20000000800 */
[----:B------:R-:W-:Y:S02]  /*173c0*/  LOP3.LUT R0, R3, UR21, R142, 0x96, !PT ;  /* 0x0000001503007c12 */ /* 0x000fe4000f8e968e */
[----:B------:R-:W-:Y:S02]  /*173d0*/  LOP3.LUT R9, R2, 0xff, RZ, 0xc0, !PT ;  /* 0x000000ff02097812 */ /* 0x000fe400078ec0ff */
[----:B------:R-:W-:Y:S02]  /*173e0*/  SHF.R.U32.HI R3, RZ, 0x8, R6 ;  /* 0x00000008ff037819 */ /* 0x000fe40000011606 */
[----:B------:R-:W-:Y:S02]  /*173f0*/  LOP3.LUT R12, R4, 0xff, RZ, 0xc0, !PT ;  /* 0x000000ff040c7812 */ /* 0x000fe400078ec0ff */
[----:B------:R-:W-:Y:S01]  /*17400*/  PRMT R182, R9, 0x5410, R3 ;  /* 0x0000541009b67816 */ /* 0x000fe20000000003 */
[----:B------:R-:W-:Y:S01]  /*17410*/  FFMA.FTZ R3, R23, UR4, -R186 ;  /* 0x0000000417037c23 */ /* 0x000fe200080108ba */
[----:B------:R-:W-:Y:S02]  /*17420*/  SHF.R.U32.HI R10, RZ, 0x18, R4 ;  /* 0x00000018ff0a7819 */ /* 0x000fe40000011604 */
[----:B------:R-:W-:Y:S01]  /*17430*/  LOP3.LUT R4, R5, UR21, R188, 0x96, !PT ;  /* 0x0000001505047c12 */ /* 0x000fe2000f8e96bc */
[----:B------:R3:W-:Y:S01]  /*17440*/  MUFU.EX2 R236, R3 ;  /* 0x0000000300ec7308 */ /* 0x0007e20000000800 */
[----:B------:R-:W-:Y:S02]  /*17450*/  LOP3.LUT R5, R11, 0xff, RZ, 0xc0, !PT ;  /* 0x000000ff0b057812 */ /* 0x000fe400078ec0ff */
[--C-:B------:R-:W-:Y:S02]  /*17460*/  SHF.R.U32.HI R8, RZ, 0x10, R2.reuse ;  /* 0x00000010ff087819 */ /* 0x100fe40000011602 */
[----:B------:R-:W-:Y:S01]  /*17470*/  SHF.R.U32.HI R11, RZ, 0x18, R2 ;  /* 0x00000018ff0b7819 */ /* 0x000fe20000011602 */
[----:B------:R-:W-:Y:S01]  /*17480*/  FFMA.FTZ R2, R22, UR4, -R186 ;  /* 0x0000000416027c23 */ /* 0x000fe200080108ba */
[----:B------:R-:W-:Y:S01]  /*17490*/  SHF.R.U32.HI R7, RZ, 0x8, R7 ;  /* 0x00000008ff077819 */ /* 0x000fe20000011607 */
[----:B-1----:R-:W1:Y:S01]  /*174a0*/  LDSM.16.MT88.4 R20, [R209+0xa000] ;  /* 0x00a00000d114783b */ /* 0x002e620000004200 */
[----:B------:R-:W-:Y:S01]  /*174b0*/  SHF.R.U32.HI R6, RZ, 0x10, R4 ;  /* 0x00000010ff067819 */ /* 0x000fe20000011604 */
[----:B------:R4:W-:Y:S01]  /*174c0*/  MUFU.EX2 R237, R2 ;  /* 0x0000000200ed7308 */ /* 0x0009e20000000800 */
[----:B------:R-:W-:Y:S02]  /*174d0*/  PRMT R13, R12, 0x5410, R7 ;  /* 0x000054100c0d7816 */ /* 0x000fe40000000007 */
[----:B------:R-:W-:Y:S02]  /*174e0*/  PRMT R12, R5, 0x5410, R10 ;  /* 0x00005410050c7816 */ /* 0x000fe4000000000a */
[----:B------:R-:W-:Y:S01]  /*174f0*/  LOP3.LUT R10, R8, 0xff, RZ, 0xc0, !PT ;  /* 0x000000ff080a7812 */ /* 0x000fe200078ec0ff */
[----:B---3--:R-:W-:Y:S01]  /*17500*/  FFMA.FTZ R3, R14, UR4, -R185 ;  /* 0x000000040e037c23 */ /* 0x008fe200080108b9 */
[----:B------:R-:W-:Y:S02]  /*17510*/  LOP3.LUT R7, R0, 0xff, RZ, 0xc0, !PT ;  /* 0x000000ff00077812 */ /* 0x000fe400078ec0ff */
[----:B------:R-:W-:Y:S01]  /*17520*/  LOP3.LUT R5, R4, 0xffff, RZ, 0xc0, !PT ;  /* 0x0000ffff04057812 */ /* 0x000fe200078ec0ff */
[----:B------:R3:W-:Y:S01]  /*17530*/  MUFU.EX2 R234, R3 ;  /* 0x0000000300ea7308 */ /* 0x0007e20000000800 */
[----:B------:R-:W-:Y:S02]  /*17540*/  PRMT R11, R10, 0x5410, R11 ;  /* 0x000054100a0b7816 */ /* 0x000fe4000000000b */
[----:B------:R-:W-:Y:S02]  /*17550*/  LOP3.LUT R9, R4, 0xff, RZ, 0xc0, !PT ;  /* 0x000000ff04097812 */ /* 0x000fe400078ec0ff */
[----:B------:R-:W-:Y:S02]  /*17560*/  SHF.R.U32.HI R8, RZ, 0x18, R4 ;  /* 0x00000018ff087819 */ /* 0x000fe40000011604 */
[----:B----4-:R-:W-:Y:S02]  /*17570*/  LOP3.LUT R2, R0, 0xffff, RZ, 0xc0, !PT ;  /* 0x0000ffff00027812 */ /* 0x010fe400078ec0ff */
[----:B------:R-:W-:Y:S02]  /*17580*/  SHF.R.U32.HI R4, RZ, 0x8, R5 ;  /* 0x00000008ff047819 */ /* 0x000fe40000011605 */
[----:B------:R-:W-:Y:S02]  /*17590*/  SHF.R.U32.HI R2, RZ, 0x8, R2 ;  /* 0x00000008ff027819 */ /* 0x000fe40000011602 */
[----:B------:R-:W-:Y:S02]  /*175a0*/  LOP3.LUT R5, R6, 0xff, RZ, 0xc0, !PT ;  /* 0x000000ff06057812 */ /* 0x000fe400078ec0ff */
[----:B------:R-:W-:Y:S02]  /*175b0*/  PRMT R10, R7, 0x5410, R2 ;  /* 0x00005410070a7816 */ /* 0x000fe40000000002 */
[--C-:B------:R-:W-:Y:S02]  /*175c0*/  SHF.R.U32.HI R2, RZ, 0x10, R0.reuse ;  /* 0x00000010ff027819 */ /* 0x100fe40000011600 */
[----:B------:R-:W-:Y:S02]  /*175d0*/  SHF.R.U32.HI R6, RZ, 0x18, R0 ;  /* 0x00000018ff067819 */ /* 0x000fe40000011600 */
[----:B------:R-:W-:Y:S02]  /*175e0*/  FSEL R0, R136, RZ, P3 ;  /* 0x000000ff88007208 */ /* 0x000fe40001800000 */
[----:B------:R-:W-:Y:S02]  /*175f0*/  PRMT R9, R9, 0x5410, R4 ;  /* 0x0000541009097816 */ /* 0x000fe40000000004 */
[----:B------:R-:W-:Y:S01]  /*17600*/  LOP3.LUT R4, R2, 0xff, RZ, 0xc0, !PT ;  /* 0x000000ff02047812 */ /* 0x000fe200078ec0ff */
[----:B------:R-:W-:Y:S01]  /*17610*/  FADD.FTZ R0, -R0, R132 ;  /* 0x0000008400007221 */ /* 0x000fe20000010100 */
[----:B---3--:R-:W-:Y:S02]  /*17620*/  FSEL R3, R135, RZ, P2 ;  /* 0x000000ff87037208 */ /* 0x008fe40001000000 */
[----:B------:R-:W-:Y:S02]  /*17630*/  FSEL R2, R134, RZ, P1 ;  /* 0x000000ff86027208 */ /* 0x000fe40000800000 */
[----:B------:R-:W-:Y:S01]  /*17640*/  PRMT R7, R4, 0x5410, R6 ;  /* 0x0000541004077816 */ /* 0x000fe20000000006 */
[----:B------:R-:W-:Y:S01]  /*17650*/  FADD.FTZ R4, -R3, R133 ;  /* 0x0000008503047221 */ /* 0x000fe20000010100 */
[----:B------:R-:W-:Y:S01]  /*17660*/  PRMT R8, R5, 0x5410, R8 ;  /* 0x0000541005087816 */ /* 0x000fe20000000008 */
[----:B------:R-:W-:Y:S01]  /*17670*/  FADD.FTZ R3, -R2, R138 ;  /* 0x0000008a02037221 */ /* 0x000fe20000010100 */
[----:B------:R-:W-:Y:S01]  /*17680*/  FMUL.FTZ R2, R0, UR4 ;  /* 0x0000000400027c20 */ /* 0x000fe20008410000 */
[----:B------:R-:W-:Y:S01]  /*17690*/  FSEL R0, R137, RZ, P0 ;  /* 0x000000ff89007208 */ /* 0x000fe20000000000 */
[----:B------:R-:W-:Y:S01]  /*176a0*/  FFMA.FTZ R5, R15, UR4, -R185 ;  /* 0x000000040f057c23 */ /* 0x000fe200080108b9 */
[--C-:B------:R-:W-:Y:S01]  /*176b0*/  HSET2.LE.AND R176, R9, R19.reuse, PT ;  /* 0x0000001309b07233 */ /* 0x100fe20003803000 */
[----:B------:R3:W4:Y:S01]  /*176c0*/  MUFU.EX2 R133, R2 ;  /* 0x0000000200857308 */ /* 0x0007220000000800 */
[--C-:B------:R-:W-:Y:S02]  /*176d0*/  HSET2.LE.AND R6, R12, R19.reuse, PT ;  /* 0x000000130c067233 */ /* 0x100fe40003803000 */
[--C-:B------:R-:W-:Y:S02]  /*176e0*/  HSET2.LE.AND R183, R11, R19.reuse, PT ;  /* 0x000000130bb77233 */ /* 0x100fe40003803000 */
[----:B--2---:R-:W-:Y:S02]  /*176f0*/  F2FP.BF16.F32.PACK_AB R181, R238, R239 ;  /* 0x000000efeeb5723e */ /* 0x004fe400000010ff */
[----:B------:R-:W-:Y:S03]  /*17700*/  LOP3.LUT R179, R6, R179, RZ, 0xc0, !PT ;  /* 0x000000b306b37212 */ /* 0x000fe600078ec0ff */
[----:B------:R2:W5:Y:S01]  /*17710*/  MUFU.EX2 R233, R5 ;  /* 0x0000000500e97308 */ /* 0x0005620000000800 */
[--C-:B------:R-:W-:Y:S02]  /*17720*/  HSET2.LE.AND R182, R182, R19.reuse, PT ;  /* 0x00000013b6b67233 */ /* 0x100fe40003803000 */
[----:B------:R-:W-:Y:S02]  /*17730*/  LOP3.LUT R142, R189, UR11, R192, 0x96, !PT ;  /* 0x0000000bbd8e7c12 */ /* 0x000fe4000f8e96c0 */
[----:B------:R-:W-:Y:S02]  /*17740*/  LOP3.LUT R138, R143, UR11, R190, 0x96, !PT ;  /* 0x0000000b8f8a7c12 */ /* 0x000fe4000f8e96be */
[----:B------:R-:W-:Y:S01]  /*17750*/  PLOP3.LUT P0, PT, PT, PT, UP0, 0x80, 0x0 ;  /* 0x000000000000781c */ /* 0x000fe20003f0f008 */
[----:B------:R-:W-:Y:S04]  /*17760*/  IMAD.WIDE.U32 R142, R142, -0x2daee0ad, RZ ;  /* 0xd2511f538e8e7825 */ /* 0x000fe800078e00ff */
[----:B---3--:R-:W-:Y:S01]  /*17770*/  FADD.FTZ R2, -R0, R139 ;  /* 0x0000008b00027221 */ /* 0x008fe20000010100 */
[----:B------:R-:W-:Y:S01]  /*17780*/  FMUL.FTZ R0, R4, UR4 ;  /* 0x0000000404007c20 */ /* 0x000fe20008410000 */
[----:B------:R-:W-:Y:S01]  /*17790*/  F2FP.BF16.F32.PACK_AB R4, R252, R26 ;  /* 0x0000001afc04723e */ /* 0x000fe200000010ff */
[C---:B----4-:R-:W-:Y:S01]  /*177a0*/  FMUL.FTZ R16, R133.reuse, R152 ;  /* 0x0000009885107220 */ /* 0x050fe20000410000 */
[C---:B------:R-:W-:Y:S01]  /*177b0*/  FMUL.FTZ R17, R133.reuse, R153 ;  /* 0x0000009985117220 */ /* 0x040fe20000410000 */
[----:B------:R3:W4:Y:S01]  /*177c0*/  MUFU.EX2 R132, R0 ;  /* 0x0000000000847308 */ /* 0x0007220000000800 */
[----:B------:R-:W-:Y:S01]  /*177d0*/  LOP3.LUT R176, R176, R4, RZ, 0xc0, !PT ;  /* 0x00000004b0b07212 */ /* 0x000fe200078ec0ff */
[C---:B------:R-:W-:Y:S01]  /*177e0*/  FMUL.FTZ R36, R133.reuse, R36 ;  /* 0x0000002485247220 */ /* 0x040fe20000410000 */
[--C-:B--2---:R-:W-:Y:S01]  /*177f0*/  HSET2.LE.AND R5, R13, R19.reuse, PT ;  /* 0x000000130d057233 */ /* 0x104fe20003803000 */
[C---:B------:R-:W-:Y:S01]  /*17800*/  FMUL.FTZ R37, R133.reuse, R37 ;  /* 0x0000002585257220 */ /* 0x040fe20000410000 */
[--C-:B------:R-:W-:Y:S01]  /*17810*/  HSET2.LE.AND R4, R10, R19.reuse, PT ;  /* 0x000000130a047233 */ /* 0x100fe20003803000 */
[C---:B------:R-:W-:Y:S01]  /*17820*/  FMUL.FTZ R48, R133.reuse, R48 ;  /* 0x0000003085307220 */ /* 0x040fe20000410000 */
[----:B------:R-:W-:Y:S01]  /*17830*/  FMUL.FTZ R49, R133, R49 ;  /* 0x0000003185317220 */ /* 0x000fe20000410000 */
[----:B------:R-:W-:Y:S01]  /*17840*/  LOP3.LUT R178, R5, R178, RZ, 0xc0, !PT ;  /* 0x000000b205b27212 */ /* 0x000fe200078ec0ff */
[C---:B------:R-:W-:Y:S01]  /*17850*/  FMUL.FTZ R52, R133.reuse, R52 ;  /* 0x0000003485347220 */ /* 0x040fe20000410000 */
[--C-:B------:R-:W-:Y:S01]  /*17860*/  HSET2.LE.AND R5, R8, R19.reuse, PT ;  /* 0x0000001308057233 */ /* 0x100fe20003803000 */
[C---:B------:R-:W-:Y:S01]  /*17870*/  FMUL.FTZ R53, R133.reuse, R53 ;  /* 0x0000003585357220 */ /* 0x040fe20000410000 */
[----:B------:R-:W-:Y:S01]  /*17880*/  LOP3.LUT R180, R4, R180, RZ, 0xc0, !PT ;  /* 0x000000b404b47212 */ /* 0x000fe200078ec0ff */
[----:B------:R-:W-:Y:S01]  /*17890*/  FMUL.FTZ R64, R133, R64 ;  /* 0x0000004085407220 */ /* 0x000fe20000410000 */
[----:B-----5:R-:W-:Y:S01]  /*178a0*/  F2FP.BF16.F32.PACK_AB R4, R233, R234 ;  /* 0x000000eae904723e */ /* 0x020fe200000010ff */
[----:B------:R-:W-:Y:S01]  /*178b0*/  FMUL.FTZ R65, R133, R65 ;  /* 0x0000004185417220 */ /* 0x000fe20000410000 */
[----:B------:R-:W-:Y:S01]  /*178c0*/  LOP3.LUT R177, R5, R177, RZ, 0xc0, !PT ;  /* 0x000000b105b17212 */ /* 0x000fe200078ec0ff */
[----:B---3--:R-:W-:Y:S01]  /*178d0*/  FMUL.FTZ R0, R3, UR4 ;  /* 0x0000000403007c20 */ /* 0x008fe20008410000 */
[----:B------:R-:W-:Y:S01]  /*178e0*/  HSET2.LE.AND R5, R7, R19, PT ;  /* 0x0000001307057233 */ /* 0x000fe20003803000 */
[C---:B----4-:R-:W-:Y:S01]  /*178f0*/  FMUL.FTZ R6, R132.reuse, R150 ;  /* 0x0000009684067220 */ /* 0x050fe20000410000 */
[----:B------:R-:W-:Y:S01]  /*17900*/  LOP3.LUT R183, R183, R4, RZ, 0xc0, !PT ;  /* 0x00000004b7b77212 */ /* 0x000fe200078ec0ff */
[----:B------:R2:W3:Y:S01]  /*17910*/  MUFU.EX2 R3, R0 ;  /* 0x0000000000037308 */ /* 0x0004e20000000800 */
[----:B------:R-:W-:Y:S01]  /*17920*/  FMUL.FTZ R4, R133, R148 ;  /* 0x0000009485047220 */ /* 0x000fe20000410000 */
[----:B------:R-:W-:Y:S01]  /*17930*/  LOP3.LUT R181, R5, R181, RZ, 0xc0, !PT ;  /* 0x000000b505b57212 */ /* 0x000fe200078ec0ff */
[----:B------:R-:W-:Y:S01]  /*17940*/  FMUL.FTZ R5, R133, R149 ;  /* 0x0000009585057220 */ /* 0x000fe20000410000 */
[C---:B------:R-:W-:Y:S01]  /*17950*/  FMUL.FTZ R7, R132.reuse, R151 ;  /* 0x0000009784077220 */ /* 0x040fe20000410000 */
[C---:B------:R-:W-:Y:S01]  /*17960*/  FMUL.FTZ R34, R132.reuse, R170 ;  /* 0x000000aa84227220 */ /* 0x040fe20000410000 */
[----:B------:R-:W-:Y:S01]  /*17970*/  LDSM.16.MT88.4 R148, [R214+0xa000] ;  /* 0x00a00000d694783b */ /* 0x000fe20000004200 */
[C---:B------:R-:W-:Y:S01]  /*17980*/  FMUL.FTZ R35, R132.reuse, R171 ;  /* 0x000000ab84237220 */ /* 0x040fe20000410000 */
[C---:B------:R-:W-:Y:S01]  /*17990*/  FMUL.FTZ R18, R132.reuse, R154 ;  /* 0x0000009a84127220 */ /* 0x040fe20000410000 */
[----:B------:R-:W-:Y:S01]  /*179a0*/  FMUL.FTZ R19, R132, R155 ;  /* 0x0000009b84137220 */ /* 0x000fe20000410000 */
[----:B------:R-:W-:Y:S01]  /*179b0*/  LOP3.LUT R155, R142, 0xff, RZ, 0xc0, !PT ;  /* 0x000000ff8e9b7812 */ /* 0x000fe200078ec0ff */
[-C--:B-1----:R-:W-:Y:S05]  /*179c0*/  HMMA.16816.F32.BF16 R4, R176, R20.reuse, R4 ;  /* 0x00000014b004723c */ /* 0x082fea0000041804 */
[----:B------:R-:W-:Y:S01]  /*179d0*/  FMUL.FTZ R38, R132, R38 ;  /* 0x0000002684267220 */ /* 0x000fe20000410000 */
[----:B--2---:R-:W-:Y:S01]  /*179e0*/  FMUL.FTZ R0, R2, UR4 ;  /* 0x0000000402007c20 */ /* 0x004fe20008410000 */
[C---:B---3--:R-:W-:Y:S01]  /*179f0*/  FMUL.FTZ R8, R3.reuse, R144 ;  /* 0x0000009003087220 */ /* 0x048fe20000410000 */
[C---:B------:R-:W-:Y:S03]  /*17a00*/  FMUL.FTZ R9, R3.reuse, R145 ;  /* 0x0000009103097220 */ /* 0x040fe60000410000 */
[----:B------:R-:W-:Y:S01]  /*17a10*/  F2FP.BF16.F32.PACK_AB R2, R236, R237 ;  /* 0x000000edec02723e */ /* 0x000fe200000010ff */
[----:B------:R-:W1:Y:S01]  /*17a20*/  MUFU.EX2 R0, R0 ;  /* 0x0000000000007308 */ /* 0x000e620000000800 */
[C---:B------:R-:W-:Y:S01]  /*17a30*/  FMUL.FTZ R12, R3.reuse, R156 ;  /* 0x0000009c030c7220 */ /* 0x040fe20000410000 */
[C---:B------:R-:W-:Y:S01]  /*17a40*/  FMUL.FTZ R13, R3.reuse, R157 ;  /* 0x0000009d030d7220 */ /* 0x040fe20000410000 */
[----:B------:R-:W-:Y:S01]  /*17a50*/  LOP3.LUT R182, R182, R2, RZ, 0xc0, !PT ;  /* 0x00000002b6b67212 */ /* 0x000fe200078ec0ff */
[C---:B------:R-:W-:Y:S01]  /*17a60*/  FMUL.FTZ R25, R3.reuse, R165 ;  /* 0x000000a503197220 */ /* 0x040fe20000410000 */
        /* <DEDUP_REMOVED lines=11> */
[----:B------:R-:W-:Y:S01]  /*17b20*/  FMUL.FTZ R54, R132, R54 ;  /* 0x0000003684367220 */ /* 0x000fe20000410000 */
        /* <DEDUP_REMOVED lines=8> */
[C---:B------:R-:W-:Y:S04]  /*17bb0*/  HMMA.16816.F32.BF16 R8, R180.reuse, R20, R8 ;  /* 0x00000014b408723c */ /* 0x040fe80000041808 */
[----:B------:R-:W-:Y:S01]  /*17bc0*/  FMUL.FTZ R31, R0, R175 ;  /* 0x000000af001f7220 */ /* 0x000fe20000410000 */
[----:B------:R-:W-:Y:S01]  /*17bd0*/  IMAD.MOV.U32 R166, RZ, RZ, R33 ;  /* 0x000000ffffa67224 */ /* 0x000fe200078e0021 */
[-C--:B------:R-:W-:Y:S05]  /*17be0*/  HMMA.16816.F32.BF16 R12, R180, R22.reuse, R12 ;  /* 0x00000016b40c723c */ /* 0x080fea000004180c */
[C---:B------:R-:W-:Y:S01]  /*17bf0*/  FMUL.FTZ R21, R133.reuse, R161 ;  /* 0x000000a185157220 */ /* 0x040fe20000410000 */
[C---:B------:R-:W-:Y:S01]  /*17c00*/  HMMA.16816.F32.BF16 R16, R176.reuse, R22, R16 ;  /* 0x00000016b010723c */ /* 0x040fe20000041810 */
[----:B------:R-:W2:Y:S04]  /*17c10*/  LDC.U8 R161, c[0x0][0x388] ;  /* 0x0000e200ffa17b82 */ /* 0x000ea80000000000 */
[C---:B------:R-:W-:Y:S01]  /*17c20*/  FMUL.FTZ R20, R133.reuse, R160 ;  /* 0x000000a085147220 */ /* 0x040fe20000410000 */
[----:B------:R-:W-:Y:S02]  /*17c30*/  IMAD.MOV.U32 R167, RZ, RZ, R32 ;  /* 0x000000ffffa77224 */ /* 0x000fe400078e0020 */
[C---:B------:R-:W-:Y:S03]  /*17c40*/  FMUL.FTZ R22, R132.reuse, R162 ;  /* 0x000000a284167220 */ /* 0x040fe60000410000 */
[----:B------:R-:W-:Y:S01]  /*17c50*/  FMUL.FTZ R23, R132, R163 ;  /* 0x000000a384177220 */ /* 0x000fe20000410000 */
[C---:B------:R-:W-:Y:S01]  /*17c60*/  FMUL.FTZ R32, R133.reuse, R168 ;  /* 0x000000a885207220 */ /* 0x040fe20000410000 */
[----:B------:R-:W-:Y:S01]  /*17c70*/  FMUL.FTZ R33, R133, R169 ;  /* 0x000000a985217220 */ /* 0x000fe20000410000 */
[C---:B------:R-:W-:Y:S01]  /*17c80*/  FMUL.FTZ R42, R0.reuse, R42 ;  /* 0x0000002a002a7220 */ /* 0x040fe20000410000 */
[----:B------:R-:W-:Y:S01]  /*17c90*/  LDSM.16.MT88.4 R168, [R211+0xa800] ;  /* 0x00a80000d3a8783b */ /* 0x000fe20000004200 */
        /* <DEDUP_REMOVED lines=8> */
[-C--:B-1----:R-:W-:Y:S03]  /*17d20*/  HMMA.16816.F32.BF16 R20, R176, R144.reuse, R20 ;  /* 0x00000090b014723c */ /* 0x082fe60000041814 */
[----:B--2---:R-:W-:Y:S01]  /*17d30*/  PRMT R172, R161, 0x7054, R161 ;  /* 0x00007054a1ac7816 */ /* 0x004fe200000000a1 */
[----:B------:R-:W-:Y:S01]  /*17d40*/  FMUL.FTZ R61, R3, R61 ;  /* 0x0000003d033d7220 */ /* 0x000fe20000410000 */
[C---:B------:R-:W-:Y:S01]  /*17d50*/  FMUL.FTZ R62, R0.reuse, R62 ;  /* 0x0000003e003e7220 */ /* 0x040fe20000410000 */
[C---:B------:R-:W-:Y:S05]  /*17d60*/  HMMA.16816.F32.BF16 R24, R180.reuse, R144, R24 ;  /* 0x00000090b418723c */ /* 0x040fea0000041818 */
[----:B------:R-:W-:Y:S01]  /*17d70*/  FMUL.FTZ R63, R0, R63 ;  /* 0x0000003f003f7220 */ /* 0x000fe20000410000 */
[-C--:B------:R-:W-:Y:S05]  /*17d80*/  HMMA.16816.F32.BF16 R28, R180, R146.reuse, R28 ;  /* 0x00000092b41c723c */ /* 0x080fea000004181c */
[----:B------:R-:W-:Y:S01]  /*17d90*/  LOP3.LUT R152, R143, UR12, R194, 0x96, !PT ;  /* 0x0000000c8f987c12 */ /* 0x000fe2000f8e96c2 */
[C---:B------:R-:W-:Y:S01]  /*17da0*/  HMMA.16816.F32.BF16 R32, R176.reuse, R146, R32 ;  /* 0x00000092b020723c */ /* 0x040fe20000041820 */
[----:B------:R-:W1:Y:S04]  /*17db0*/  LDSM.16.MT88.4 R144, [R213+0xa000] ;  /* 0x00a00000d590783b */ /* 0x000e680000004200 */
[----:B------:R-:W-:Y:S01]  /*17dc0*/  IMAD.WIDE.U32 R138, R138, -0x2daee0ad, RZ ;  /* 0xd2511f538a8a7825 */ /* 0x000fe200078e00ff */
[-C--:B------:R-:W-:Y:S05]  /*17dd0*/  HMMA.16816.F32.BF16 R36, R176, R148.reuse, R36 ;  /* 0x00000094b024723c */ /* 0x080fea0000041824 */
[----:B------:R-:W-:Y:S01]  /*17de0*/  LOP3.LUT R143, R142, 0xffff, RZ, 0xc0, !PT ;  /* 0x0000ffff8e8f7812 */ /* 0x000fe200078ec0ff */
[C---:B------:R-:W-:Y:S05]  /*17df0*/  HMMA.16816.F32.BF16 R40, R180.reuse, R148, R40 ;  /* 0x00000094b428723c */ /* 0x040fea0000041828 */
[----:B------:R-:W-:Y:S01]  /*17e00*/  SHF.R.U32.HI R153, RZ, 0x18, R142 ;  /* 0x00000018ff997819 */ /* 0x000fe2000001168e */
[-C--:B------:R-:W-:Y:S05]  /*17e10*/  HMMA.16816.F32.BF16 R44, R180, R150.reuse, R44 ;  /* 0x00000096b42c723c */ /* 0x080fea000004182c */
[C---:B------:R-:W-:Y:S01]  /*17e20*/  FMUL.FTZ R55, R132.reuse, R55 ;  /* 0x0000003784377220 */ /* 0x040fe20000410000 */
[C---:B------:R-:W-:Y:S01]  /*17e30*/  HMMA.16816.F32.BF16 R48, R176.reuse, R150, R48 ;  /* 0x00000096b030723c */ /* 0x040fe20000041830 */
[----:B------:R-:W2:Y:S04]  /*17e40*/  LDSM.16.MT88.4 R148, [R209+0xb000] ;  /* 0x00b00000d194783b */ /* 0x000ea80000004200 */
[----:B------:R-:W-:Y:S01]  /*17e50*/  LOP3.LUT R2, R139, UR12, R196, 0x96, !PT ;  /* 0x0000000c8b027c12 */ /* 0x000fe2000f8e96c4 */
[C---:B------:R-:W-:Y:S01]  /*17e60*/  FMUL.FTZ R68, R133.reuse, R68 ;  /* 0x0000004485447220 */ /* 0x040fe20000410000 */
[----:B------:R-:W-:Y:S01]  /*17e70*/  SHF.R.U32.HI R154, RZ, 0x18, R138 ;  /* 0x00000018ff9a7819 */ /* 0x000fe2000001168a */
[----:B------:R-:W-:Y:S03]  /*17e80*/  FMUL.FTZ R69, R133, R69 ;  /* 0x0000004585457220 */ /* 0x000fe60000410000 */
[C---:B------:R-:W-:Y:S01]  /*17e90*/  FMUL.FTZ R70, R132.reuse, R70 ;  /* 0x0000004684467220 */ /* 0x040fe20000410000 */
[----:B------:R-:W-:Y:S01]  /*17ea0*/  FMUL.FTZ R71, R132, R71 ;  /* 0x0000004784477220 */ /* 0x000fe20000410000 */
[C---:B------:R-:W-:Y:S01]  /*17eb0*/  FMUL.FTZ R72, R3.reuse, R72 ;  /* 0x0000004803487220 */ /* 0x040fe20000410000 */
[C---:B------:R-:W-:Y:S01]  /*17ec0*/  FMUL.FTZ R73, R3.reuse, R73 ;  /* 0x0000004903497220 */ /* 0x040fe20000410000 */
[C---:B------:R-:W-:Y:S01]  /*17ed0*/  FMUL.FTZ R74, R0.reuse, R74 ;  /* 0x0000004a004a7220 */ /* 0x040fe20000410000 */
[C---:B------:R-:W-:Y:S01]  /*17ee0*/  FMUL.FTZ R75, R0.reuse, R75 ;  /* 0x0000004b004b7220 */ /* 0x040fe20000410000 */
[-C--:B-1----:R-:W-:Y:S03]  /*17ef0*/  HMMA.16816.F32.BF16 R52, R176, R144.reuse, R52 ;  /* 0x00000090b034723c */ /* 0x082fe60000041834 */
[C---:B------:R-:W-:Y:S01]  /*17f00*/  FMUL.FTZ R76, R3.reuse, R76 ;  /* 0x0000004c034c7220 */ /* 0x040fe20000410000 */
[----:B------:R-:W-:Y:S01]  /*17f10*/  FMUL.FTZ R77, R3, R77 ;  /* 0x0000004d034d7220 */ /* 0x000fe20000410000 */
[----:B------:R-:W-:Y:S01]  /*17f20*/  FMUL.FTZ R78, R0, R78 ;  /* 0x0000004e004e7220 */ /* 0x000fe20000410000 */
[C---:B------:R-:W-:Y:S05]  /*17f30*/  HMMA.16816.F32.BF16 R56, R180.reuse, R144, R56 ;  /* 0x00000090b438723c */ /* 0x040fea0000041838 */
[C---:B------:R-:W-:Y:S01]  /*17f40*/  FMUL.FTZ R66, R132.reuse, R66 ;  /* 0x0000004284427220 */ /* 0x040fe20000410000 */
[-C--:B------:R-:W-:Y:S05]  /*17f50*/  HMMA.16816.F32.BF16 R60, R180, R146.reuse, R60 ;  /* 0x00000092b43c723c */ /* 0x080fea000004183c */
[----:B------:R-:W-:Y:S01]  /*17f60*/  FMUL.FTZ R67, R132, R67 ;  /* 0x0000004384437220 */ /* 0x000fe20000410000 */
[----:B------:R-:W-:Y:S01]  /*17f70*/  SHF.R.U32.HI R145, RZ, 0x8, R143 ;  /* 0x00000008ff917819 */ /* 0x000fe2000001168f */
[----:B------:R-:W-:Y:S01]  /*17f80*/  FMUL.FTZ R79, R0, R79 ;  /* 0x0000004f004f7220 */ /* 0x000fe20000410000 */
[----:B------:R-:W-:Y:S03]  /*17f90*/  SHF.R.U32.HI R144, RZ, 0x10, R142 ;  /* 0x00000010ff907819 */ /* 0x000fe6000001168e */
[----:B------:R-:W-:Y:S01]  /*17fa0*/  PRMT R160, R155, 0x5410, R145 ;  /* 0x000054109ba07816 */ /* 0x000fe20000000091 */
[C---:B------:R-:W-:Y:S04]  /*17fb0*/  HMMA.16816.F32.BF16 R64, R176.reuse, R146, R64 ;  /* 0x00000092b040723c */ /* 0x040fe80000041840 */
[----:B------:R-:W-:Y:S01]  /*17fc0*/  FFMA.FTZ R142, R199, UR4, -R184 ;  /* 0x00000004c78e7c23 */ /* 0x000fe200080108b8 */
[C---:B------:R-:W-:Y:S01]  /*17fd0*/  LOP3.LUT R139, R138.reuse, 0xffff, RZ, 0xc0, !PT ;  /* 0x0000ffff8a8b7812 */ /* 0x040fe200078ec0ff */
[-C--:B--2---:R-:W-:Y:S02]  /*17fe0*/  HMMA.16816.F32.BF16 R68, R176, R148.reuse, R68 ;  /* 0x00000094b044723c */ /* 0x084fe40000041844 */
[----:B------:R1:W-:Y:S03]  /*17ff0*/  MUFU.EX2 R249, R142 ;  /* 0x0000008e00f97308 */ /* 0x0003e60000000800 */
[----:B------:R-:W-:Y:S01]  /*18000*/  LOP3.LUT R146, R138, 0xff, RZ, 0xc0, !PT ;  /* 0x000000ff8a927812 */ /* 0x000fe200078ec0ff */
[C---:B------:R-:W-:Y:S05]  /*18010*/  HMMA.16816.F32.BF16 R72, R180.reuse, R148, R72 ;  /* 0x00000094b448723c */ /* 0x040fea0000041848 */
[----:B------:R-:W-:Y:S01]  /*18020*/  SHF.R.U32.HI R147, RZ, 0x10, R138 ;  /* 0x00000010ff937819 */ /* 0x000fe2000001168a */
[-C--:B------:R-:W-:Y:S05]  /*18030*/  HMMA.16816.F32.BF16 R76, R180, R150.reuse, R76 ;  /* 0x00000096b44c723c */ /* 0x080fea000004184c */
[----:B------:R-:W-:Y:S01]  /*18040*/  FFMA.FTZ R138, R198, UR4, -R141 ;  /* 0x00000004c68a7c23 */ /* 0x000fe2000801088d */
[----:B------:R-:W-:Y:S01]  /*18050*/  SHF.R.U32.HI R143, RZ, 0x8, R139 ;  /* 0x00000008ff8f7819 */ /* 0x000fe2000001168b */
[--C-:B------:R-:W-:Y:S01]  /*18060*/  FFMA.FTZ R139, R200, UR4, -R184.reuse ;  /* 0x00000004c88b7c23 */ /* 0x100fe200080108b8 */
[----:B-1----:R-:W-:Y:S01]  /*18070*/  FFMA.FTZ R142, R187, UR4, -R141 ;  /* 0x00000004bb8e7c23 */ /* 0x002fe2000801088d */
[----:B------:R1:W-:Y:S02]  /*18080*/  MUFU.EX2 R198, R138 ;  /* 0x0000008a00c67308 */ /* 0x0003e40000000800 */
[----:B------:R-:W-:Y:S01]  /*18090*/  PRMT R164, R146, 0x5410, R143 ;  /* 0x0000541092a47816 */ /* 0x000fe2000000008f */
[C---:B------:R-:W-:Y:S01]  /*180a0*/  FMUL.FTZ R80, R133.reuse, R80 ;  /* 0x0000005085507220 */ /* 0x040fe20000410000 */
[----:B------:R-:W-:Y:S01]  /*180b0*/  LOP3.LUT R143, R152, 0xff, RZ, 0xc0, !PT ;  /* 0x000000ff988f7812 */ /* 0x000fe200078ec0ff */
[----:B------:R-:W-:Y:S01]  /*180c0*/  FMUL.FTZ R81, R133, R81 ;  /* 0x0000005185517220 */ /* 0x000fe20000410000 */
[----:B------:R-:W-:Y:S01]  /*180d0*/  LOP3.LUT R144, R144, 0xff, RZ, 0xc0, !PT ;  /* 0x000000ff90907812 */ /* 0x000fe200078ec0ff */
[C---:B------:R-:W-:Y:S03]  /*180e0*/  FMUL.FTZ R82, R132.reuse, R82 ;  /* 0x0000005284527220 */ /* 0x040fe60000410000 */
[----:B------:R2:W-:Y:S01]  /*180f0*/  MUFU.EX2 R248, R139 ;  /* 0x0000008b00f87308 */ /* 0x0005e20000000800 */
[----:B------:R-:W-:Y:S01]  /*18100*/  FMUL.FTZ R83, R132, R83 ;  /* 0x0000005384537220 */ /* 0x000fe20000410000 */
[----:B------:R-:W-:Y:S01]  /*18110*/  PRMT R159, R144, 0x5410, R153 ;  /* 0x00005410909f7816 */ /* 0x000fe20000000099 */
[C---:B------:R-:W-:Y:S01]  /*18120*/  FMUL.FTZ R88, R3.reuse, R88 ;  /* 0x0000005803587220 */ /* 0x040fe20000410000 */
[----:B------:R-:W-:Y:S01]  /*18130*/  LOP3.LUT R153, R2, 0xff, RZ, 0xc0, !PT ;  /* 0x000000ff02997812 */ /* 0x000fe200078ec0ff */
[----:B------:R-:W-:Y:S01]  /*18140*/  FMUL.FTZ R89, R3, R89 ;  /* 0x0000005903597220 */ /* 0x000fe20000410000 */
[C---:B------:R-:W-:Y:S01]  /*18150*/  FMUL.FTZ R90, R0.reuse, R90 ;  /* 0x0000005a005a7220 */ /* 0x040fe20000410000 */
[----:B------:R-:W-:Y:S01]  /*18160*/  FMUL.FTZ R91, R0, R91 ;  /* 0x0000005b005b7220 */ /* 0x000fe20000410000 */
[C---:B------:R-:W-:Y:S02]  /*18170*/  HMMA.16816.F32.BF16 R80, R176.reuse, R150, R80 ;  /* 0x00000096b050723c */ /* 0x040fe40000041850 */
[----:B------:R3:W-:Y:S01]  /*18180*/  MUFU.EX2 R199, R142 ;  /* 0x0000008e00c77308 */ /* 0x0007e20000000800 */
[----:B------:R-:W-:Y:S01]  /*18190*/  LDSM.16.MT88.4 R148, [R214+0xb000] ;  /* 0x00b00000d694783b */ /* 0x000fe20000004200 */
[--C-:B-1----:R-:W-:Y:S01]  /*181a0*/  FFMA.FTZ R138, R204, UR4, -R184.reuse ;  /* 0x00000004cc8a7c23 */ /* 0x102fe200080108b8 */
[----:B------:R-:W-:Y:S01]  /*181b0*/  FFMA.FTZ R184, R207, UR4, -R184 ;  /* 0x00000004cfb87c23 */ /* 0x000fe200080108b8 */
[C---:B------:R-:W-:Y:S01]  /*181c0*/  FMUL.FTZ R84, R133.reuse, R84 ;  /* 0x0000005485547220 */ /* 0x040fe20000410000 */
[----:B------:R-:W-:Y:S01]  /*181d0*/  FMUL.FTZ R85, R133, R85 ;  /* 0x0000005585557220 */ /* 0x000fe20000410000 */
[----:B------:R-:W-:Y:S04]  /*181e0*/  FMUL.FTZ R86, R132, R86 ;  /* 0x0000005684567220 */ /* 0x000fe80000410000 */
[----:B------:R1:W-:Y:S01]  /*181f0*/  MUFU.EX2 R204, R138 ;  /* 0x0000008a00cc7308 */ /* 0x0003e20000000800 */
[----:B--2---:R-:W-:Y:S01]  /*18200*/  LOP3.LUT R139, R152, 0xffff, RZ, 0xc0, !PT ;  /* 0x0000ffff988b7812 */ /* 0x004fe200078ec0ff */
[----:B------:R-:W-:Y:S01]  /*18210*/  FMUL.FTZ R87, R132, R87 ;  /* 0x0000005784577220 */ /* 0x000fe20000410000 */
[C---:B------:R-:W-:Y:S01]  /*18220*/  FMUL.FTZ R92, R3.reuse, R92 ;  /* 0x0000005c035c7220 */ /* 0x040fe20000410000 */
[----:B------:R-:W-:Y:S01]  /*18230*/  FMUL.FTZ R93, R3, R93 ;  /* 0x0000005d035d7220 */ /* 0x000fe20000410000 */
[----:B------:R-:W-:Y:S01]  /*18240*/  SHF.R.U32.HI R139, RZ, 0x8, R139 ;  /* 0x00000008ff8b7819 */ /* 0x000fe2000001168b */
[C---:B------:R-:W-:Y:S04]  /*18250*/  FMUL.FTZ R94, R0.reuse, R94 ;  /* 0x0000005e005e7220 */ /* 0x040fe80000410000 */
[----:B------:R-:W-:Y:S01]  /*18260*/  MUFU.EX2 R200, R184 ;  /* 0x000000b800c87308 */ /* 0x000fe20000000800 */
[----:B---3--:R-:W-:Y:S01]  /*18270*/  LOP3.LUT R142, R147, 0xff, RZ, 0xc0, !PT ;  /* 0x000000ff938e7812 */ /* 0x008fe200078ec0ff */
[----:B------:R-:W-:Y:S01]  /*18280*/  FMUL.FTZ R95, R0, R95 ;  /* 0x0000005f005f7220 */ /* 0x000fe20000410000 */
[----:B------:R-:W-:Y:S01]  /*18290*/  PRMT R158, R143, 0x5410, R139 ;  /* 0x000054108f9e7816 */ /* 0x000fe2000000008b */
[--C-:B------:R-:W-:Y:S01]  /*182a0*/  FFMA.FTZ R143, R202, UR4, -R141.reuse ;  /* 0x00000004ca8f7c23 */ /* 0x100fe2000801088d */
[----:B------:R-:W-:Y:S01]  /*182b0*/  PRMT R187, R142, 0x5410, R154 ;  /* 0x000054108ebb7816 */ /* 0x000fe2000000009a */
[----:B------:R-:W-:Y:S01]  /*182c0*/  FFMA.FTZ R141, R201, UR4, -R141 ;  /* 0x00000004c98d7c23 */ /* 0x000fe2000801088d */
[--C-:B------:R-:W-:Y:S01]  /*182d0*/  SHF.R.U32.HI R154, RZ, 0x18, R152.reuse ;  /* 0x00000018ff9a7819 */ /* 0x100fe20000011698 */
[----:B------:R-:W2:Y:S01]  /*182e0*/  LDSM.16.MT88.4 R144, [R211+0xb000] ;  /* 0x00b00000d390783b */ /* 0x000ea20000004200 */
[----:B------:R-:W-:Y:S01]  /*182f0*/  SHF.R.U32.HI R139, RZ, 0x10, R152 ;  /* 0x00000010ff8b7819 */ /* 0x000fe20000011698 */
[----:B------:R3:W-:Y:S01]  /*18300*/  MUFU.EX2 R197, R141 ;  /* 0x0000008d00c57308 */ /* 0x0007e20000000800 */
[--C-:B------:R-:W-:Y:S01]  /*18310*/  SHF.R.U32.HI R152, RZ, 0x18, R2.reuse ;  /* 0x00000018ff987819 */ /* 0x100fe20000011602 */
[C---:B------:R-:W-:Y:S01]  /*18320*/  FMUL.FTZ R104, R3.reuse, R104 ;  /* 0x0000006803687220 */ /* 0x040fe20000410000 */
[----:B-1----:R-:W-:Y:S01]  /*18330*/  LOP3.LUT R138, R2, 0xffff, RZ, 0xc0, !PT ;  /* 0x0000ffff028a7812 */ /* 0x002fe200078ec0ff */
[----:B------:R-:W-:Y:S01]  /*18340*/  FMUL.FTZ R105, R3, R105 ;  /* 0x0000006903697220 */ /* 0x000fe20000410000 */
[----:B------:R-:W-:Y:S01]  /*18350*/  SHF.R.U32.HI R142, RZ, 0x10, R2 ;  /* 0x00000010ff8e7819 */ /* 0x000fe20000011602 */
[----:B------:R-:W-:Y:S01]  /*18360*/  FFMA.FTZ R2, R203, UR4, -R186 ;  /* 0x00000004cb027c23 */ /* 0x000fe200080108ba */
[----:B------:R-:W-:Y:S01]  /*18370*/  LOP3.LUT R139, R139, 0xff, RZ, 0xc0, !PT ;  /* 0x000000ff8b8b7812 */ /* 0x000fe200078ec0ff */
[----:B------:R-:W-:Y:S01]  /*18380*/  FMUL.FTZ R106, R0, R106 ;  /* 0x0000006a006a7220 */ /* 0x000fe20000410000 */
[----:B------:R-:W-:Y:S01]  /*18390*/  SHF.R.U32.HI R138, RZ, 0x8, R138 ;  /* 0x00000008ff8a7819 */ /* 0x000fe2000001168a */
[----:B------:R1:W-:Y:S01]  /*183a0*/  MUFU.EX2 R195, R2 ;  /* 0x0000000200c37308 */ /* 0x0003e20000000800 */
[----:B------:R-:W-:Y:S01]  /*183b0*/  LOP3.LUT R142, R142, 0xff, RZ, 0xc0, !PT ;  /* 0x000000ff8e8e7812 */ /* 0x000fe200078ec0ff */
[----:B------:R-:W-:Y:S01]  /*183c0*/  FMUL.FTZ R107, R0, R107 ;  /* 0x0000006b006b7220 */ /* 0x000fe20000410000 */
[----:B------:R-:W-:Y:S01]  /*183d0*/  PRMT R157, R153, 0x5410, R138 ;  /* 0x00005410999d7816 */ /* 0x000fe2000000008a */
[C---:B------:R-:W-:Y:S01]  /*183e0*/  FMUL.FTZ R108, R3.reuse, R108 ;  /* 0x0000006c036c7220 */ /* 0x040fe20000410000 */
[----:B------:R-:W-:Y:S01]  /*183f0*/  PRMT R156, R142, 0x5410, R152 ;  /* 0x000054108e9c7816 */ /* 0x000fe20000000098 */
[----:B------:R-:W-:Y:S01]  /*18400*/  FMUL.FTZ R109, R3, R109 ;  /* 0x0000006d036d7220 */ /* 0x000fe20000410000 */
[----:B---3--:R-:W-:Y:S01]  /*18410*/  PRMT R141, R139, 0x5410, R154 ;  /* 0x000054108b8d7816 */ /* 0x008fe2000000009a */
[--C-:B------:R-:W-:Y:S01]  /*18420*/  FFMA.FTZ R139, R235, UR4, -R185.reuse ;  /* 0x00000004eb8b7c23 */ /* 0x100fe200080108b9 */
[----:B------:R-:W3:Y:S01]  /*18430*/  LDSM.16.MT88.4 R152, [R213+0xb000] ;  /* 0x00b00000d598783b */ /* 0x000ee20000004200 */
[C---:B------:R-:W-:Y:S01]  /*18440*/  FMUL.FTZ R110, R0.reuse, R110 ;  /* 0x0000006e006e7220 */ /* 0x040fe20000410000 */
[C---:B------:R-:W-:Y:S01]  /*18450*/  FMUL.FTZ R111, R0.reuse, R111 ;  /* 0x0000006f006f7220 */ /* 0x040fe20000410000 */
[----:B------:R4:W-:Y:S01]  /*18460*/  MUFU.EX2 R189, R139 ;  /* 0x0000008b00bd7308 */ /* 0x0009e20000000800 */
[C---:B------:R-:W-:Y:S01]  /*18470*/  FMUL.FTZ R120, R3.reuse, R120 ;  /* 0x0000007803787220 */ /* 0x040fe20000410000 */
[C---:B------:R-:W-:Y:S01]  /*18480*/  FMUL.FTZ R121, R3.reuse, R121 ;  /* 0x0000007903797220 */ /* 0x040fe20000410000 */
[C---:B------:R-:W-:Y:S01]  /*18490*/  FMUL.FTZ R122, R0.reuse, R122 ;  /* 0x0000007a007a7220 */ /* 0x040fe20000410000 */
[----:B------:R-:W-:Y:S01]  /*184a0*/  FMUL.FTZ R123, R0, R123 ;  /* 0x0000007b007b7220 */ /* 0x000fe20000410000 */
[--C-:B-1----:R-:W-:Y:S01]  /*184b0*/  FFMA.FTZ R2, R206, UR4, -R186.reuse ;  /* 0x00000004ce027c23 */ /* 0x102fe200080108ba */
[C---:B------:R-:W-:Y:S01]  /*184c0*/  FMUL.FTZ R124, R3.reuse, R124 ;  /* 0x0000007c037c7220 */ /* 0x040fe20000410000 */
[----:B------:R-:W-:Y:S01]  /*184d0*/  FMUL.FTZ R125, R3, R125 ;  /* 0x0000007d037d7220 */ /* 0x000fe20000410000 */
[C---:B------:R-:W-:Y:S02]  /*184e0*/  FMUL.FTZ R126, R0.reuse, R126 ;  /* 0x0000007e007e7220 */ /* 0x040fe40000410000 */
[----:B------:R1:W5:Y:S01]  /*184f0*/  MUFU.EX2 R194, R2 ;  /* 0x0000000200c27308 */ /* 0x0003620000000800 */
[----:B------:R-:W-:Y:S01]  /*18500*/  FMUL.FTZ R127, R0, R127 ;  /* 0x0000007f007f7220 */ /* 0x000fe20000410000 */
[--C-:B------:R-:W-:Y:S01]  /*18510*/  HSET2.LE.AND R138, R159, R172.reuse, PT ;  /* 0x000000ac9f8a7233 */ /* 0x100fe20003803000 */
[C---:B------:R-:W-:Y:S01]  /*18520*/  FMUL.FTZ R96, R133.reuse, R96 ;  /* 0x0000006085607220 */ /* 0x040fe20000410000 */
[C---:B------:R-:W-:Y:S01]  /*18530*/  FMUL.FTZ R97, R133.reuse, R97 ;  /* 0x0000006185617220 */ /* 0x040fe20000410000 */
[C---:B------:R-:W-:Y:S01]  /*18540*/  FMUL.FTZ R98, R132.reuse, R98 ;  /* 0x0000006284627220 */ /* 0x040fe20000410000 */
[----:B------:R-:W-:Y:S01]  /*18550*/  FMUL.FTZ R99, R132, R99 ;  /* 0x0000006384637220 */ /* 0x000fe20000410000 */
[-C--:B--2---:R-:W-:Y:S03]  /*18560*/  HMMA.16816.F32.BF16 R84, R176, R144.reuse, R84 ;  /* 0x00000090b054723c */ /* 0x084fe60000041854 */
[----:B------:R-:W2:Y:S01]  /*18570*/  MUFU.EX2 R196, R143 ;  /* 0x0000008f00c47308 */ /* 0x000ea20000000800 */
[--C-:B----4-:R-:W-:Y:S01]  /*18580*/  HSET2.LE.AND R139, R157, R172.reuse, PT ;  /* 0x000000ac9d8b7233 */ /* 0x110fe20003803000 */
[C---:B------:R-:W-:Y:S01]  /*18590*/  FMUL.FTZ R100, R133.reuse, R100 ;  /* 0x0000006485647220 */ /* 0x040fe20000410000 */
[----:B------:R-:W-:Y:S01]  /*185a0*/  FMUL.FTZ R101, R133, R101 ;  /* 0x0000006585657220 */ /* 0x000fe20000410000 */
[C---:B------:R-:W-:Y:S04]  /*185b0*/  HMMA.16816.F32.BF16 R88, R180.reuse, R144, R88 ;  /* 0x00000090b458723c */ /* 0x040fe80000041858 */
[--C-:B-1----:R-:W-:Y:S02]  /*185c0*/  FFMA.FTZ R2, R205, UR4, -R185.reuse ;  /* 0x00000004cd027c23 */ /* 0x102fe400080108b9 */
[-C--:B------:R-:W-:Y:S01]  /*185d0*/  HMMA.16816.F32.BF16 R92, R180, R146.reuse, R92 ;  /* 0x00000092b45c723c */ /* 0x080fe2000004185c */
[----:B------:R-:W4:Y:S01]  /*185e0*/  LDL.LU R205, [R1+0x18] ;  /* 0x0000180001cd7983 */ /* 0x000f220000300800 */
[----:B------:R1:W-:Y:S03]  /*185f0*/  MUFU.EX2 R193, R2 ;  /* 0x0000000200c17308 */ /* 0x0003e60000000800 */
[----:B------:R-:W4:Y:S01]  /*18600*/  LDL.LU R203, [R1+0x1c] ;  /* 0x00001c0001cb7983 */ /* 0x000f220000300800 */
[C---:B------:R-:W-:Y:S03]  /*18610*/  HMMA.16816.F32.BF16 R96, R176.reuse, R146, R96 ;  /* 0x00000092b060723c */ /* 0x040fe60000041860 */
[----:B------:R-:W4:Y:S02]  /*18620*/  LDL.LU R201, [R1+0x20] ;  /* 0x0000200001c97983 */ /* 0x000f240000300800 */
[----:B-----5:R-:W-:Y:S01]  /*18630*/  F2FP.BF16.F32.PACK_AB R184, R194, R195 ;  /* 0x000000c3c2b8723e */ /* 0x020fe200000010ff */
[C---:B------:R-:W-:Y:S01]  /*18640*/  FMUL.FTZ R102, R132.reuse, R102 ;  /* 0x0000006684667220 */ /* 0x040fe20000410000 */
[----:B------:R-:W-:Y:S01]  /*18650*/  FMUL.FTZ R103, R132, R103 ;  /* 0x0000006784677220 */ /* 0x000fe20000410000 */
[--C-:B------:R-:W-:Y:S03]  /*18660*/  HSET2.LE.AND R144, R156, R172.reuse, PT ;  /* 0x000000ac9c907233 */ /* 0x100fe60003803000 */
[----:B------:R-:W-:Y:S01]  /*18670*/  LOP3.LUT R184, R139, R184, RZ, 0xc0, !PT ;  /* 0x000000b88bb87212 */ /* 0x000fe200078ec0ff */
[C---:B------:R-:W-:Y:S01]  /*18680*/  FMUL.FTZ R112, R133.reuse, R112 ;  /* 0x0000007085707220 */ /* 0x040fe20000410000 */
[----:B------:R-:W5:Y:S01]  /*18690*/  LDL.LU R139, [R1+0x24] ;  /* 0x00002400018b7983 */ /* 0x000f620000300800 */
[-C--:B------:R-:W-:Y:S03]  /*186a0*/  HMMA.16816.F32.BF16 R100, R176, R148.reuse, R100 ;  /* 0x00000094b064723c */ /* 0x080fe60000041864 */
[--C-:B-1----:R-:W-:Y:S01]  /*186b0*/  FFMA.FTZ R2, R232, UR4, -R185.reuse ;  /* 0x00000004e8027c23 */ /* 0x102fe200080108b9 */
[C---:B------:R-:W-:Y:S01]  /*186c0*/  FMUL.FTZ R113, R133.reuse, R113 ;  /* 0x0000007185717220 */ /* 0x040fe20000410000 */
[C---:B------:R-:W-:Y:S01]  /*186d0*/  FMUL.FTZ R114, R132.reuse, R114 ;  /* 0x0000007284727220 */ /* 0x040fe20000410000 */
[C---:B------:R-:W-:Y:S01]  /*186e0*/  HMMA.16816.F32.BF16 R104, R180.reuse, R148, R104 ;  /* 0x00000094b468723c */ /* 0x040fe20000041868 */
[----:B------:R1:W2:Y:S04]  /*186f0*/  MUFU.EX2 R192, R2 ;  /* 0x0000000200c07308 */ /* 0x0002a80000000800 */
[C---:B------:R-:W-:Y:S01]  /*18700*/  FMUL.FTZ R115, R132.reuse, R115 ;  /* 0x0000007384737220 */ /* 0x040fe20000410000 */
[-C--:B------:R-:W-:Y:S05]  /*18710*/  HMMA.16816.F32.BF16 R108, R180, R150.reuse, R108 ;  /* 0x00000096b46c723c */ /* 0x080fea000004186c */
[C---:B------:R-:W-:Y:S01]  /*18720*/  FMUL.FTZ R116, R133.reuse, R116 ;  /* 0x0000007485747220 */ /* 0x040fe20000410000 */
[C---:B------:R-:W-:Y:S05]  /*18730*/  HMMA.16816.F32.BF16 R112, R176.reuse, R150, R112 ;  /* 0x00000096b070723c */ /* 0x040fea0000041870 */
[----:B------:R-:W-:Y:S01]  /*18740*/  FMUL.FTZ R117, R133, R117 ;  /* 0x0000007585757220 */ /* 0x000fe20000410000 */
[--C-:B-1----:R-:W-:Y:S01]  /*18750*/  FFMA.FTZ R2, R241, UR4, -R186.reuse ;  /* 0x00000004f1027c23 */ /* 0x102fe200080108ba */
[C---:B------:R-:W-:Y:S01]  /*18760*/  FMUL.FTZ R118, R132.reuse, R118 ;  /* 0x0000007684767220 */ /* 0x040fe20000410000 */
[----:B------:R-:W-:Y:S02]  /*18770*/  FMUL.FTZ R119, R132, R119 ;  /* 0x0000007784777220 */ /* 0x000fe40000410000 */
[----:B------:R1:W-:Y:S01]  /*18780*/  MUFU.EX2 R191, R2 ;  /* 0x0000000200bf7308 */ /* 0x0003e20000000800 */
[----:B------:R-:W-:Y:S01]  /*18790*/  FFMA.FTZ R186, R240, UR4, -R186 ;  /* 0x00000004f0ba7c23 */ /* 0x000fe200080108ba */
[----:B------:R-:W-:Y:S01]  /*187a0*/  FFMA.FTZ R185, R140, UR4, -R185 ;  /* 0x000000048cb97c23 */ /* 0x000fe200080108b9 */
[--C-:B------:R-:W-:Y:S01]  /*187b0*/  HSET2.LE.AND R140, R158, R172.reuse, PT ;  /* 0x000000ac9e8c7233 */ /* 0x100fe20003803000 */
[C---:B------:R-:W-:Y:S01]  /*187c0*/  FMUL.FTZ R128, R133.reuse, R128 ;  /* 0x0000008085807220 */ /* 0x040fe20000410000 */
[-C--:B---3--:R-:W-:Y:S05]  /*187d0*/  HMMA.16816.F32.BF16 R116, R176, R152.reuse, R116 ;  /* 0x00000098b074723c */ /* 0x088fea0000041874 */
[----:B------:R3:W3:Y:S01]  /*187e0*/  MUFU.EX2 R190, R186 ;  /* 0x000000ba00be7308 */ /* 0x0006e20000000800 */
[----:B------:R-:W-:Y:S01]  /*187f0*/  F2FP.BF16.F32.PACK_AB R142, R248, R249 ;  /* 0x000000f9f88e723e */ /* 0x000fe200000010ff */
[----:B------:R-:W-:Y:S01]  /*18800*/  FMUL.FTZ R129, R133, R129 ;  /* 0x0000008185817220 */ /* 0x000fe20000410000 */
[C---:B------:R-:W-:Y:S07]  /*18810*/  HMMA.16816.F32.BF16 R120, R180.reuse, R152, R120 ;  /* 0x00000098b478723c */ /* 0x040fee0000041878 */
[----:B------:R3:W3:Y:S01]  /*18820*/  MUFU.EX2 R188, R185 ;  /* 0x000000b900bc7308 */ /* 0x0006e20000000800 */
[-C--:B------:R-:W-:Y:S01]  /*18830*/  HMMA.16816.F32.BF16 R124, R180, R154.reuse, R124 ;  /* 0x0000009ab47c723c */ /* 0x080fe2000004187c */
[----:B------:R-:W-:Y:S02]  /*18840*/  LDSM.16.MT88.4 R180, [R214+0xa800] ;  /* 0x00a80000d6b4783b */ /* 0x000fe40000004200 */
[--C-:B-1----:R-:W-:Y:S01]  /*18850*/  HSET2.LE.AND R2, R160, R172.reuse, PT ;  /* 0x000000aca0027233 */ /* 0x102fe20003803000 */
[----:B------:R-:W-:Y:S01]  /*18860*/  FMUL.FTZ R130, R132, R130 ;  /* 0x0000008284827220 */ /* 0x000fe20000410000 */
[----:B------:R-:W-:Y:S01]  /*18870*/  F2FP.BF16.F32.PACK_AB R143, R198, R199 ;  /* 0x000000c7c68f723e */ /* 0x000fe200000010ff */
[----:B------:R-:W-:Y:S03]  /*18880*/  FMUL.FTZ R131, R132, R131 ;  /* 0x0000008384837220 */ /* 0x000fe60000410000 */
[----:B------:R-:W1:Y:S02]  /*18890*/  LDSM.16.MT88.4 R160, [R209+0xa800] ;  /* 0x00a80000d1a0783b */ /* 0x000e640000004200 */
[----:B------:R-:W-:Y:S01]  /*188a0*/  LOP3.LUT R142, R2, R142, RZ, 0xc0, !PT ;  /* 0x0000008e028e7212 */ /* 0x000fe200078ec0ff */
[----:B------:R-:W-:Y:S01]  /*188b0*/  IMAD.MOV.U32 R207, RZ, RZ, R167 ;  /* 0x000000ffffcf7224 */ /* 0x000fe200078e00a7 */
[----:B------:R-:W-:Y:S01]  /*188c0*/  LOP3.LUT R143, R138, R143, RZ, 0xc0, !PT ;  /* 0x0000008f8a8f7212 */ /* 0x000fe200078ec0ff */
[----:B------:R-:W-:Y:S01]  /*188d0*/  IMAD.MOV.U32 R202, RZ, RZ, R166 ;  /* 0x000000ffffca7224 */ /* 0x000fe200078e00a6 */
[----:B------:R-:W-:Y:S04]  /*188e0*/  HMMA.16816.F32.BF16 R128, R176, R154, R128 ;  /* 0x0000009ab080723c */ /* 0x000fe80000041880 */
[--C-:B------:R-:W-:Y:S01]  /*188f0*/  HSET2.LE.AND R141, R141, R172.reuse, PT ;  /* 0x000000ac8d8d7233 */ /* 0x100fe20003803000 */
[----:B------:R-:W-:Y:S01]  /*18900*/  IMAD.MOV.U32 R206, RZ, RZ, R165 ;  /* 0x000000ffffce7224 */ /* 0x000fe200078e00a5 */
[----:B------:R-:W-:Y:S02]  /*18910*/  F2FP.BF16.F32.PACK_AB R2, R200, R204 ;  /* 0x000000ccc802723e */ /* 0x000fe400000010ff */
[----:B--2---:R-:W-:Y:S03]  /*18920*/  F2FP.BF16.F32.PACK_AB R138, R197, R196 ;  /* 0x000000c4c58a723e */ /* 0x004fe600000010ff */
[----:B------:R-:W-:Y:S02]  /*18930*/  LOP3.LUT R140, R140, R2, RZ, 0xc0, !PT ;  /* 0x000000028c8c7212 */ /* 0x000fe400078ec0ff */
[----:B------:R-:W-:Y:S02]  /*18940*/  LOP3.LUT R141, R141, R138, RZ, 0xc0, !PT ;  /* 0x0000008a8d8d7212 */ /* 0x000fe400078ec0ff */
[--C-:B---3--:R-:W-:Y:S02]  /*18950*/  HSET2.LE.AND R186, R164, R172.reuse, PT ;  /* 0x000000aca4ba7233 */ /* 0x108fe40003803000 */
[----:B------:R-:W-:Y:S02]  /*18960*/  HSET2.LE.AND R187, R187, R172, PT ;  /* 0x000000acbbbb7233 */ /* 0x000fe40003803000 */
[----:B------:R-:W-:Y:S02]  /*18970*/  F2FP.BF16.F32.PACK_AB R185, R192, R193 ;  /* 0x000000c1c0b9723e */ /* 0x000fe400000010ff */
[----:B------:R-:W-:Y:S02]  /*18980*/  F2FP.BF16.F32.PACK_AB R2, R190, R191 ;  /* 0x000000bfbe02723e */ /* 0x000fe400000010ff */
[----:B------:R-:W-:Y:S02]  /*18990*/  F2FP.BF16.F32.PACK_AB R138, R188, R189 ;  /* 0x000000bdbc8a723e */ /* 0x000fe400000010ff */
[----:B------:R-:W-:Y:S02]  /*189a0*/  LOP3.LUT R185, R144, R185, RZ, 0xc0, !PT ;  /* 0x000000b990b97212 */ /* 0x000fe400078ec0ff */
[----:B------:R-:W-:Y:S02]  /*189b0*/  LOP3.LUT R186, R186, R2, RZ, 0xc0, !PT ;  /* 0x00000002baba7212 */ /* 0x000fe400078ec0ff */
[----:B------:R-:W-:Y:S01]  /*189c0*/  LOP3.LUT R187, R187, R138, RZ, 0xc0, !PT ;  /* 0x0000008abbbb7212 */ /* 0x000fe200078ec0ff */
[----:B------:R-:W-:Y:S01]  /*189d0*/  IMAD.MOV.U32 R138, RZ, RZ, R134 ;  /* 0x000000ffff8a7224 */ /* 0x000fe200078e0086 */
[-C--:B-1----:R-:W-:Y:S01]  /*189e0*/  HMMA.16816.F32.BF16 R148, R140, R160.reuse, R4 ;  /* 0x000000a08c94723c */ /* 0x082fe20000041804 */
[----:B------:R-:W1:Y:S05]  /*189f0*/  LDSM.16.MT88.4 R4, [R213+0xa800] ;  /* 0x00a80000d504783b */ /* 0x000e6a0000004200 */
[C---:B------:R-:W-:Y:S03]  /*18a00*/  HMMA.16816.F32.BF16 R144, R184.reuse, R160, R8 ;  /* 0x000000a0b890723c */ /* 0x040fe60000041808 */
[----:B------:R-:W2:Y:S03]  /*18a10*/  LDSM.16.MT88.4 R8, [R209+0xb800] ;  /* 0x00b80000d108783b */ /* 0x000ea60000004200 */
[-C--:B------:R-:W-:Y:S05]  /*18a20*/  HMMA.16816.F32.BF16 R156, R184, R162.reuse, R12 ;  /* 0x000000a2b89c723c */ /* 0x080fea000004180c */
[----:B------:R-:W3:Y:S01]  /*18a30*/  LDSM.16.MT88.4 R12, [R211+0xb800] ;  /* 0x00b80000d30c783b */ /* 0x000ee20000004200 */
[C---:B------:R-:W-:Y:S06]  /*18a40*/  HMMA.16816.F32.BF16 R152, R140.reuse, R162, R16 ;  /* 0x000000a28c98723c */ /* 0x040fec0000041810 */
[-C--:B------:R-:W-:Y:S01]  /*18a50*/  HMMA.16816.F32.BF16 R160, R140, R168.reuse, R20 ;  /* 0x000000a88ca0723c */ /* 0x080fe20000041814 */
[----:B------:R-:W3:Y:S05]  /*18a60*/  LDSM.16.MT88.4 R16, [R214+0xb800] ;  /* 0x00b80000d610783b */ /* 0x000eea0000004200 */
[C---:B------:R-:W-:Y:S03]  /*18a70*/  HMMA.16816.F32.BF16 R164, R184.reuse, R168, R24 ;  /* 0x000000a8b8a4723c */ /* 0x040fe60000041818 */
[----:B------:R-:W3:Y:S03]  /*18a80*/  LDSM.16.MT88.4 R20, [R213+0xb800] ;  /* 0x00b80000d514783b */ /* 0x000ee60000004200 */
        /* <DEDUP_REMOVED lines=10> */
[-C--:B--2---:R-:W-:Y:S06]  /*18b30*/  HMMA.16816.F32.BF16 R68, R140, R8.reuse, R68 ;  /* 0x000000088c44723c */ /* 0x084fec0000041844 */
[C---:B------:R-:W-:Y:S06]  /*18b40*/  HMMA.16816.F32.BF16 R72, R184.reuse, R8, R72 ;  /* 0x00000008b848723c */ /* 0x040fec0000041848 */
[-C--:B------:R-:W-:Y:S06]  /*18b50*/  HMMA.16816.F32.BF16 R76, R184, R10.reuse, R76 ;  /* 0x0000000ab84c723c */ /* 0x080fec000004184c */
[C---:B------:R-:W-:Y:S06]  /*18b60*/  HMMA.16816.F32.BF16 R80, R140.reuse, R10, R80 ;  /* 0x0000000a8c50723c */ /* 0x040fec0000041850 */
[-C--:B---3--:R-:W-:Y:S06]  /*18b70*/  HMMA.16816.F32.BF16 R84, R140, R12.reuse, R84 ;  /* 0x0000000c8c54723c */ /* 0x088fec0000041854 */
        /* <DEDUP_REMOVED lines=11> */
[----:B----4-:R-:W-:Y:S01]  /*18c30*/  FFMA.FTZ R4, R133, R205, R206 ;  /* 0x000000cd85047223 */ /* 0x010fe200000100ce */
[----:B------:R-:W-:Y:S01]  /*18c40*/  FFMA.FTZ R2, R132, R203, R251 ;  /* 0x000000cb84027223 */ /* 0x000fe200000100fb */
[----:B------:R-:W-:Y:S04]  /*18c50*/  IMAD.MOV.U32 R133, RZ, RZ, R135 ;  /* 0x000000ffff857224 */ /* 0x000fe800078e0087 */
[----:B------:R-:W-:Y:S01]  /*18c60*/  FADD.FTZ R4, R252, R4 ;  /* 0x00000004fc047221 */ /* 0x000fe20000010000 */
[----:B------:R-:W-:Y:S01]  /*18c70*/  FFMA.FTZ R3, R3, R201, R243 ;  /* 0x000000c903037223 */ /* 0x000fe200000100f3 */
[----:B------:R-:W-:Y:S01]  /*18c80*/  FADD.FTZ R2, R250, R2 ;  /* 0x00000002fa027221 */ /* 0x000fe20000010000 */
[----:B------:R-:W-:Y:S02]  /*18c90*/  IMAD.MOV.U32 R132, RZ, RZ, R136 ;  /* 0x000000ffff847224 */ /* 0x000fe400078e0088 */
[----:B------:R-:W-:Y:S01]  /*18ca0*/  FADD.FTZ R5, R202, R4 ;  /* 0x00000004ca057221 */ /* 0x000fe20000010000 */
[----:B------:R-:W-:Y:S01]  /*18cb0*/  FADD.FTZ R3, R242, R3 ;  /* 0x00000003f2037221 */ /* 0x000fe20000010000 */
[----:B------:R-:W-:Y:S01]  /*18cc0*/  FADD.FTZ R2, R245, R2 ;  /* 0x00000002f5027221 */ /* 0x000fe20000010000 */
[----:B-----5:R-:W-:Y:S02]  /*18cd0*/  FFMA.FTZ R0, R0, R139, R239 ;  /* 0x0000008b00007223 */ /* 0x020fe400000100ef */
[----:B------:R-:W-:Y:S01]  /*18ce0*/  FADD.FTZ R4, R237, R3 ;  /* 0x00000003ed047221 */ /* 0x000fe20000010000 */
[----:B------:R-:W-:Y:S01]  /*18cf0*/  FADD.FTZ R2, R244, R2 ;  /* 0x00000002f4027221 */ /* 0x000fe20000010000 */
[----:B------:R-:W-:Y:S02]  /*18d00*/  IMAD.MOV.U32 R139, RZ, RZ, R137 ;  /* 0x000000ffff8b7224 */ /* 0x000fe400078e0089 */
[----:B------:R-:W-:Y:S01]  /*18d10*/  FADD.FTZ R0, R238, R0 ;  /* 0x00000000ee007221 */ /* 0x000fe20000010000 */
[----:B------:R-:W-:Y:S03]  /*18d20*/  FADD.FTZ R4, R236, R4 ;  /* 0x00000004ec047221 */ /* 0x000fe60000010000 */
        /* <DEDUP_REMOVED lines=19> */
[----:B------:R1:W-:Y:S04]  /*18e60*/  STL [R1+0x18], R4 ;  /* 0x0000180401007387 */ /* 0x0003e80000100800 */
[----:B------:R1:W-:Y:S04]  /*18e70*/  STL [R1+0x1c], R3 ;  /* 0x00001c0301007387 */ /* 0x0003e80000100800 */
[----:B------:R1:W-:Y:S04]  /*18e80*/  STL [R1+0x20], R2 ;  /* 0x0000200201007387 */ /* 0x0003e80000100800 */
[----:B------:R1:W-:Y:S01]  /*18e90*/  STL [R1+0x24], R0 ;  /* 0x0000240001007387 */ /* 0x0003e20000100800 */
[----:B------:R-:W-:Y:S05]  /*18ea0*/  @P0 BRA `(.L_x_1808) ;  /* 0xffffffcc00000947 */ /* 0x000fea000383ffff */
.L_x_1807:
[----:B-1--4-:R-:W4:Y:S01]  /*18eb0*/  LDL.LU R4, [R1+0x18] ;  /* 0x0000180001047983 */ /* 0x012f220000300800 */
[----:B------:R-:W-:-:S03]  /*18ec0*/  ULDC UR4, c[0x0][0x38c] ;  /* 0x0000e30000047ab9 */ /* 0x000fc60000000800 */
[----:B------:R-:W5:Y:S04]  /*18ed0*/  LDL.LU R3, [R1+0x1c] ;  /* 0x00001c0001037983 */ /* 0x000f680000300800 */
[----:B------:R-:W2:Y:S04]  /*18ee0*/  LDL.LU R6, [R1+0x20] ;  /* 0x0000200001067983 */ /* 0x000ea80000300800 */
[----:B------:R-:W3:Y:S01]  /*18ef0*/  LDL.LU R7, [R1+0x24] ;  /* 0x0000240001077983 */ /* 0x000ee20000300800 */
[----:B------:R-:W-:Y:S01]  /*18f00*/  UMOV UR5, 0x400 ;  /* 0x0000040000057882 */ /* 0x000fe20000000000 */
[----:B------:R-:W-:Y:S01]  /*18f10*/  UISETP.NE.AND UP0, UPT, UR16, -0x1, UPT ;  /* 0xffffffff1000788c */ /* 0x000fe2000bf05270 */
[----:B------:R-:W1:Y:S02]  /*18f20*/  S2R R176, SR_TID.X ;  /* 0x0000000000b07919 */ /* 0x000e640000002100 */
[----:B-1----:R-:W-:-:S04]  /*18f30*/  SHF.R.S32.HI R143, RZ, 0x1f, R176 ;  /* 0x0000001fff8f7819 */ /* 0x002fc800000114b0 */
[CC--:B------:R-:W-:Y:S02]  /*18f40*/  LEA.HI R8, R143.reuse, R176.reuse, RZ, 0x2 ;  /* 0x000000b08f087211 */ /* 0x0c0fe400078f10ff */
[----:B------:R-:W-:Y:S02]  /*18f50*/  LEA.HI R143, R143, R176, RZ, 0x5 ;  /* 0x000000b08f8f7211 */ /* 0x000fe400078f28ff */
[----:B------:R-:W-:Y:S01]  /*18f60*/  SHF.R.S32.HI R25, RZ, 0x1f, R8 ;  /* 0x0000001fff197819 */ /* 0x000fe20000011408 */
[----:B----4-:R-:W1:Y:S04]  /*18f70*/  SHFL.BFLY PT, R2, R4, 0x2, 0x1f ;  /* 0x0c401f0004027f89 */ /* 0x010e6800000e0000 */
[----:B-----5:R-:W4:Y:S04]  /*18f80*/  SHFL.BFLY PT, R0, R3, 0x2, 0x1f ;  /* 0x0c401f0003007f89 */ /* 0x020f2800000e0000 */
[----:B--2---:R-:W2:Y:S01]  /*18f90*/  SHFL.BFLY PT, R5, R6, 0x2, 0x1f ;  /* 0x0c401f0006057f89 */ /* 0x004ea200000e0000 */
[----:B-1----:R-:W-:-:S03]  /*18fa0*/  FADD.FTZ R2, R2, R4 ;  /* 0x0000000402027221 */ /* 0x002fc60000010000 */
[----:B---3--:R-:W-:Y:S01]  /*18fb0*/  SHFL.BFLY PT, R4, R7, 0x2, 0x1f ;  /* 0x0c401f0007047f89 */ /* 0x008fe200000e0000 */
[----:B----4-:R-:W-:-:S03]  /*18fc0*/  FADD.FTZ R0, R0, R3 ;  /* 0x0000000300007221 */ /* 0x010fc60000010000 */
[----:B------:R-:W1:Y:S01]  /*18fd0*/  SHFL.BFLY PT, R132, R2, 0x1, 0x1f ;  /* 0x0c201f0002847f89 */ /* 0x000e6200000e0000 */
[----:B--2---:R-:W-:-:S03]  /*18fe0*/  FADD.FTZ R5, R5, R6 ;  /* 0x0000000605057221 */ /* 0x004fc60000010000 */
[----:B------:R-:W2:Y:S04]  /*18ff0*/  SHFL.BFLY PT, R3, R0, 0x1, 0x1f ;  /* 0x0c201f0000037f89 */ /* 0x000ea800000e0000 */
[----:B------:R-:W3:Y:S01]  /*19000*/  SHFL.BFLY PT, R6, R5, 0x1, 0x1f ;  /* 0x0c201f0005067f89 */ /* 0x000ee200000e0000 */
[----:B-1----:R-:W-:Y:S01]  /*19010*/  FADD.FTZ R132, R2, R132 ;  /* 0x0000008402847221 */ /* 0x002fe20000010000 */
[----:B------:R-:W-:Y:S01]  /*19020*/  FADD.FTZ R2, R4, R7 ;  /* 0x0000000704027221 */ /* 0x000fe20000010000 */
[----:B------:R-:W-:Y:S01]  /*19030*/  MOV R4, 0x3f800000 ;  /* 0x3f80000000047802 */ /* 0x000fe20000000f00 */
[----:B--2---:R-:W-:Y:S02]  /*19040*/  FADD.FTZ R133, R0, R3 ;  /* 0x0000000300857221 */ /* 0x004fe40000010000 */
[----:B------:R-:W-:Y:S01]  /*19050*/  FSETP.NE.FTZ.AND P6, PT, R132, RZ, PT ;  /* 0x000000ff8400720b */ /* 0x000fe20003fd5000 */
[----:B------:R-:W1:Y:S01]  /*19060*/  SHFL.BFLY PT, R7, R2, 0x1, 0x1f ;  /* 0x0c201f0002077f89 */ /* 0x000e6200000e0000 */
[----:B------:R-:W-:Y:S01]  /*19070*/  MOV R0, 0x3f800000 ;  /* 0x3f80000000007802 */ /* 0x000fe20000000f00 */
[----:B---3--:R-:W-:Y:S01]  /*19080*/  FADD.FTZ R138, R5, R6 ;  /* 0x00000006058a7221 */ /* 0x008fe20000010000 */
[----:B------:R-:W-:-:S02]  /*19090*/  LOP3.LUT R5, R8, 0x3ffffffc, RZ, 0xc0, !PT ;  /* 0x3ffffffc08057812 */ /* 0x000fc400078ec0ff */
[----:B------:R-:W-:Y:S02]  /*190a0*/  FSETP.NE.FTZ.AND P0, PT, R133, RZ, PT ;  /* 0x000000ff8500720b */ /* 0x000fe40003f15000 */
[----:B------:R-:W-:Y:S02]  /*190b0*/  FSETP.NE.FTZ.AND P5, PT, R138, RZ, PT ;  /* 0x000000ff8a00720b */ /* 0x000fe40003fb5000 */
[----:B------:R-:W-:Y:S02]  /*190c0*/  SHF.R.S32.HI R6, RZ, 0x5, R143 ;  /* 0x00000005ff067819 */ /* 0x000fe4000001148f */
[----:B------:R-:W-:Y:S01]  /*190d0*/  IADD3 R5, -R5, R176, RZ ;  /* 0x000000b005057210 */ /* 0x000fe20007ffe1ff */
[----:B------:R-:W2:Y:S01]  /*190e0*/  @P6 MUFU.RCP R0, R132 ;  /* 0x0000008400006308 */ /* 0x000ea20000001000 */
[----:B------:R-:W-:Y:S02]  /*190f0*/  SHF.R.S32.HI R3, RZ, 0x2, R8 ;  /* 0x00000002ff037819 */ /* 0x000fe40000011408 */
[----:B------:R-:W-:-:S02]  /*19100*/  LEA R141, R6, R5, 0x9 ;  /* 0x00000005068d7211 */ /* 0x000fc400078e48ff */
[----:B------:R-:W-:Y:S02]  /*19110*/  LEA.HI R25, R25, R3, RZ, 0x3 ;  /* 0x0000000319197211 */ /* 0x000fe400078f18ff */
[----:B------:R-:W-:Y:S01]  /*19120*/  P2R R142, PR, RZ, 0x40 ;  /* 0x00000040ff8e7803 */ /* 0x000fe20000000000 */
[----:B------:R-:W3:Y:S01]  /*19130*/  @P0 MUFU.RCP R4, R133 ;  /* 0x0000008500040308 */ /* 0x000ee20000001000 */
[----:B------:R-:W-:Y:S01]  /*19140*/  LOP3.LUT R25, R25, 0xfffffff8, RZ, 0xc0, !PT ;  /* 0xfffffff819197812 */ /* 0x000fe200078ec0ff */
[----:B-1----:R-:W-:Y:S01]  /*19150*/  FADD.FTZ R139, R2, R7 ;  /* 0x00000007028b7221 */ /* 0x002fe20000010000 */
[----:B------:R-:W-:Y:S02]  /*19160*/  MOV R2, 0x3f800000 ;  /* 0x3f80000000027802 */ /* 0x000fe40000000f00 */
[----:B------:R-:W-:Y:S02]  /*19170*/  IADD3 R25, R3, -R25, RZ ;  /* 0x8000001903197210 */ /* 0x000fe40007ffe0ff */
[----:B------:R-:W-:Y:S01]  /*19180*/  FSETP.NE.FTZ.AND P4, PT, R139, RZ, PT ;  /* 0x000000ff8b00720b */ /* 0x000fe20003f95000 */
[----:B--2---:R-:W-:Y:S01]  /*19190*/  FMUL.FTZ R0, R0, UR4 ;  /* 0x0000000400007c20 */ /* 0x004fe20008410000 */
[----:B------:R-:W1:Y:S02]  /*191a0*/  @P5 MUFU.RCP R2, R138 ;  /* 0x0000008a00025308 */ /* 0x000e640000001000 */
[----:B------:R-:W-:Y:S01]  /*191b0*/  R2P PR, R25, 0x6 ;  /* 0x0000000619007804 */ /* 0x000fe20000000000 */
        /* <DEDUP_REMOVED lines=33> */
[----:B---3--:R-:W-:Y:S01]  /*193d0*/  FMUL.FTZ R3, R4, UR4 ;  /* 0x0000000404037c20 */ /* 0x008fe20008410000 */
[----:B-1----:R-:W-:Y:S01]  /*193e0*/  FMUL.FTZ R2, R2, UR4 ;  /* 0x0000000402027c20 */ /* 0x002fe20008410000 */
[----:B------:R-:W-:-:S02]  /*193f0*/  F2FP.BF16.F32.PACK_AB R5, R5, R148 ;  /* 0x000000940505723e */ /* 0x000fc400000010ff */
[----:B------:R-:W-:Y:S01]  /*19400*/  FMUL.FTZ R150, R3, R150 ;  /* 0x0000009603967220 */ /* 0x000fe20000410000 */
        /* <DEDUP_REMOVED lines=53> */
[C---:B------:R-:W-:Y:S01]  /*19760*/  SHF.L.U32 R0, R25.reuse, 0x6, RZ ;  /* 0x0000000619007819 */ /* 0x040fe200000006ff */
        /* <DEDUP_REMOVED lines=14> */
[----:B------:R-:W-:Y:S01]  /*19850*/  LOP3.LUT R0, R0, 0x1c0, RZ, 0xc0, !PT ;  /* 0x000001c000007812 */ /* 0x000fe200078ec0ff */
[----:B-1----:R-:W-:Y:S01]  /*19860*/  ULEA UR4, UR4, UR5, 0x18 ;  /* 0x0000000504047291 */ /* 0x002fe2000f8ec03f */
[----:B------:R-:W-:Y:S01]  /*19870*/  LOP3.LUT R2, R25, 0x1, RZ, 0xc0, !PT ;  /* 0x0000000119027812 */ /* 0x000fe200078ec0ff */
[C---:B------:R-:W-:Y:S01]  /*19880*/  FMUL.FTZ R4, R3.reuse, R151 ;  /* 0x0000009703047220 */ /* 0x040fe20000410000 */
[----:B------:R-:W-:Y:S01]  /*19890*/  LEA.HI R0, R0, R0, RZ, 0x1d ;  /* 0x0000000000007211 */ /* 0x000fe200078fe8ff */
[C---:B------:R-:W-:Y:S01]  /*198a0*/  FMUL.FTZ R50, R3.reuse, R50 ;  /* 0x0000003203327220 */ /* 0x040fe20000410000 */
[----:B------:R-:W-:Y:S01]  /*198b0*/  ISETP.NE.U32.AND P3, PT, R2, 0x1, PT ;  /* 0x000000010200780c */ /* 0x000fe20003f65070 */
[----:B------:R-:W-:Y:S01]  /*198c0*/  FMUL.FTZ R51, R3, R51 ;  /* 0x0000003303337220 */ /* 0x000fe20000410000 */
[----:B------:R-:W-:Y:S01]  /*198d0*/  LEA R0, R141, R0, 0x1 ;  /* 0x000000008d007211 */ /* 0x000fe200078e08ff */
[C---:B------:R-:W-:Y:S01]  /*198e0*/  FMUL.FTZ R54, R3.reuse, R54 ;  /* 0x0000003603367220 */ /* 0x040fe20000410000 */
[C---:B------:R-:W-:Y:S01]  /*198f0*/  FMUL.FTZ R55, R3.reuse, R55 ;  /* 0x0000003703377220 */ /* 0x040fe20000410000 */
[C---:B------:R-:W-:Y:S01]  /*19900*/  FMUL.FTZ R154, R3.reuse, R154 ;  /* 0x0000009a039a7220 */ /* 0x040fe20000410000 */
        /* <DEDUP_REMOVED lines=28> */
[----:B------:R-:W-:Y:S01]  /*19ad0*/  F2FP.BF16.F32.PACK_AB R19, R19, R17 ;  /* 0x000000111313723e */ /* 0x000fe200000010ff */
[----:B------:R-:W-:Y:S01]  /*19ae0*/  @UP0 ULDC.64 UR4, c[0x0][0x298] ;  /* 0x0000a60000040ab9 */ /* 0x000fe20000000a00 */
[----:B------:R-:W-:Y:S01]  /*19af0*/  IADD3 R2, R0, -0x10, RZ ;  /* 0xfffffff000027810 */ /* 0x000fe20007ffe0ff */
[----:B------:R-:W-:Y:S01]  /*19b00*/  STS [R0+0x400], R4 ;  /* 0x0004000400007388 */ /* 0x000fe20000000800 */
[----:B------:R-:W-:Y:S01]  /*19b10*/  F2FP.BF16.F32.PACK_AB R3, R153, R152 ;  /* 0x000000989903723e */ /* 0x000fe200000010ff */
[----:B------:R-:W-:Y:S01]  /*19b20*/  @UP0 UIMAD.WIDE.U32 UR8, UR16, UR4, URZ ;  /* 0x00000004100802a5 */ /* 0x000fe2000f8e003f */
[----:B------:R-:W-:-:S02]  /*19b30*/  F2FP.BF16.F32.PACK_AB R17, R51, R50 ;  /* 0x000000323311723e */ /* 0x000fc400000010ff */
[----:B------:R-:W-:Y:S01]  /*19b40*/  @P3 IADD3 R2, R0, 0x10, RZ ;  /* 0x0000001000023810 */ /* 0x000fe20007ffe0ff */
[----:B------:R-:W-:Y:S01]  /*19b50*/  @UP0 UIMAD UR6, UR16, UR5, UR9 ;  /* 0x00000005100602a4 */ /* 0x000fe2000f8e0209 */
[----:B------:R-:W-:Y:S02]  /*19b60*/  F2FP.BF16.F32.PACK_AB R50, R55, R54 ;  /* 0x000000363732723e */ /* 0x000fe400000010ff */
[----:B------:R-:W-:Y:S01]  /*19b70*/  MOV R54, 0x20 ;  /* 0x0000002000367802 */ /* 0x000fe20000000f00 */
[----:B------:R2:W-:Y:S01]  /*19b80*/  STS [R2], R3 ;  /* 0x0000000302007388 */ /* 0x0005e20000000800 */
[----:B------:R-:W-:Y:S02]  /*19b90*/  F2FP.BF16.F32.PACK_AB R6, R6, R154 ;  /* 0x0000009a0606723e */ /* 0x000fe400000010ff */
[----:B------:R-:W-:Y:S02]  /*19ba0*/  F2FP.BF16.F32.PACK_AB R8, R8, R144 ;  /* 0x000000900808723e */ /* 0x000fe400000010ff */
[----:B------:R-:W-:Y:S01]  /*19bb0*/  F2FP.BF16.F32.PACK_AB R7, R7, R146 ;  /* 0x000000920707723e */ /* 0x000fe200000010ff */
[----:B------:R-:W-:Y:S01]  /*19bc0*/  STS [R2+0x400], R6 ;  /* 0x0004000602007388 */ /* 0x000fe20000000800 */
[----:B------:R-:W-:-:S02]  /*19bd0*/  F2FP.BF16.F32.PACK_AB R9, R9, R156 ;  /* 0x0000009c0909723e */ /* 0x000fc400000010ff */
[----:B------:R-:W-:Y:S01]  /*19be0*/  F2FP.BF16.F32.PACK_AB R12, R12, R158 ;  /* 0x0000009e0c0c723e */ /* 0x000fe200000010ff */
[----:B------:R3:W-:Y:S01]  /*19bf0*/  STS [R0+0x2000], R8 ;  /* 0x0020000800007388 */ /* 0x0007e20000000800 */
[----:B-1----:R-:W-:Y:S02]  /*19c00*/  MOV R5, 0x40 ;  /* 0x0000004000057802 */ /* 0x002fe40000000f00 */
[----:B------:R-:W-:Y:S01]  /*19c10*/  F2FP.BF16.F32.PACK_AB R11, R11, R160 ;  /* 0x000000a00b0b723e */ /* 0x000fe200000010ff */
[----:B------:R1:W-:Y:S01]  /*19c20*/  STS [R0+0x2400], R7 ;  /* 0x0024000700007388 */ /* 0x0003e20000000800 */
[----:B------:R-:W-:Y:S02]  /*19c30*/  F2FP.BF16.F32.PACK_AB R10, R10, R162 ;  /* 0x000000a20a0a723e */ /* 0x000fe400000010ff */
[----:B------:R-:W-:Y:S01]  /*19c40*/  SEL R5, R5, 0xffffffc0, !P2 ;  /* 0xffffffc005057807 */ /* 0x000fe20005000000 */
[----:B------:R-:W-:Y:S01]  /*19c50*/  STS [R2+0x2000], R9 ;  /* 0x0020000902007388 */ /* 0x000fe20000000800 */
[----:B------:R-:W-:-:S02]  /*19c60*/  F2FP.BF16.F32.PACK_AB R14, R14, R168 ;  /* 0x000000a80e0e723e */ /* 0x000fc400000010ff */
[----:B------:R-:W-:Y:S01]  /*19c70*/  F2FP.BF16.F32.PACK_AB R13, R13, R170 ;  /* 0x000000aa0d0d723e */ /* 0x000fe200000010ff */
[----:B------:R-:W-:Y:S01]  /*19c80*/  STS [R2+0x2400], R12 ;  /* 0x0024000c02007388 */ /* 0x000fe20000000800 */
[----:B------:R-:W-:Y:S02]  /*19c90*/  F2FP.BF16.F32.PACK_AB R15, R15, R164 ;  /* 0x000000a40f0f723e */ /* 0x000fe400000010ff */
[----:B--2---:R-:W-:Y:S02]  /*19ca0*/  SEL R3, R54, 0xffffffe0, !P1 ;  /* 0xffffffe036037807 */ /* 0x004fe40004800000 */
[----:B------:R-:W-:Y:S02]  /*19cb0*/  F2FP.BF16.F32.PACK_AB R16, R16, R166 ;  /* 0x000000a61010723e */ /* 0x000fe400000010ff */
[----:B------:R-:W-:Y:S02]  /*19cc0*/  IADD3 R4, R0, R3, RZ ;  /* 0x0000000300047210 */ /* 0x000fe40007ffe0ff */
[----:B------:R-:W-:-:S02]  /*19cd0*/  IADD3 R3, R3, R2, RZ ;  /* 0x0000000203037210 */ /* 0x000fc40007ffe0ff */
[----:B------:R-:W-:Y:S01]  /*19ce0*/  F2FP.BF16.F32.PACK_AB R23, R23, R172 ;  /* 0x000000ac1717723e */ /* 0x000fe200000010ff */
[----:B------:R-:W-:Y:S01]  /*19cf0*/  STS [R4], R11 ;  /* 0x0000000b04007388 */ /* 0x000fe20000000800 */
[----:B------:R-:W-:Y:S02]  /*19d00*/  F2FP.BF16.F32.PACK_AB R22, R22, R174 ;  /* 0x000000ae1616723e */ /* 0x000fe400000010ff */
[----:B------:R-:W-:Y:S01]  /*19d10*/  F2FP.BF16.F32.PACK_AB R21, R21, R18 ;  /* 0x000000121515723e */ /* 0x000fe200000010ff */
[----:B------:R-:W-:Y:S01]  /*19d20*/  STS [R4+0x400], R10 ;  /* 0x0004000a04007388 */ /* 0x000fe20000000800 */
[----:B------:R-:W-:Y:S02]  /*19d30*/  F2FP.BF16.F32.PACK_AB R20, R20, R38 ;  /* 0x000000261414723e */ /* 0x000fe400000010ff */
[----:B---3--:R-:W-:Y:S01]  /*19d40*/  IADD3 R8, R0, R5, RZ ;  /* 0x0000000500087210 */ /* 0x008fe20007ffe0ff */
[----:B------:R-:W-:Y:S01]  /*19d50*/  STS [R3], R14 ;  /* 0x0000000e03007388 */ /* 0x000fe20000000800 */
[----:B------:R-:W-:-:S02]  /*19d60*/  F2FP.BF16.F32.PACK_AB R18, R27, R31 ;  /* 0x0000001f1b12723e */ /* 0x000fc400000010ff */
[----:B-1----:R-:W-:Y:S01]  /*19d70*/  IADD3 R7, R5, R2, RZ ;  /* 0x0000000205077210 */ /* 0x002fe20007ffe0ff */
[----:B------:R-:W-:Y:S01]  /*19d80*/  STS [R3+0x400], R13 ;  /* 0x0004000d03007388 */ /* 0x000fe20000000800 */
[----:B------:R-:W-:Y:S02]  /*19d90*/  F2FP.BF16.F32.PACK_AB R24, R24, R42 ;  /* 0x0000002a1818723e */ /* 0x000fe400000010ff */
[----:B------:R-:W-:Y:S01]  /*19da0*/  F2FP.BF16.F32.PACK_AB R53, R53, R26 ;  /* 0x0000001a3535723e */ /* 0x000fe200000010ff */
[----:B------:R1:W-:Y:S01]  /*19db0*/  STS [R4+0x2000], R15 ;  /* 0x0020000f04007388 */ /* 0x0003e20000000800 */
[----:B------:R-:W-:Y:S02]  /*19dc0*/  F2FP.BF16.F32.PACK_AB R52, R52, R46 ;  /* 0x0000002e3434723e */ /* 0x000fe400000010ff */
[----:B------:R-:W-:Y:S01]  /*19dd0*/  F2FP.BF16.F32.PACK_AB R51, R35, R140 ;  /* 0x0000008c2333723e */ /* 0x000fe200000010ff */
[----:B------:R-:W-:Y:S01]  /*19de0*/  STS [R4+0x2400], R16 ;  /* 0x0024001004007388 */ /* 0x000fe20000000800 */
[----:B------:R-:W-:-:S02]  /*19df0*/  IADD3 R6, R4, R5, RZ ;  /* 0x0000000504067210 */ /* 0x000fc40007ffe0ff */
[----:B------:R-:W-:Y:S01]  /*19e00*/  F2FP.BF16.F32.PACK_AB R47, R65, R64 ;  /* 0x00000040412f723e */ /* 0x000fe200000010ff */
[----:B------:R-:W-:Y:S01]  /*19e10*/  STS [R3+0x2000], R23 ;  /* 0x0020001703007388 */ /* 0x000fe20000000800 */
[----:B------:R-:W-:Y:S02]  /*19e20*/  F2FP.BF16.F32.PACK_AB R46, R67, R66 ;  /* 0x00000042432e723e */ /* 0x000fe400000010ff */
[----:B------:R-:W-:Y:S01]  /*19e30*/  IADD3 R5, R3, R5, RZ ;  /* 0x0000000503057210 */ /* 0x000fe20007ffe0ff */
        /* <DEDUP_REMOVED lines=35> */
[----:B------:R-:W-:Y:S01]  /*1a070*/  PLOP3.LUT P1, PT, PT, PT, UP0, 0x80, 0x0 ;  /* 0x000000000000781c */ /* 0x000fe20003f2f008 */
[----:B------:R-:W-:Y:S01]  /*1a080*/  STS [R5+0x400], R46 ;  /* 0x0004002e05007388 */ /* 0x000fe20000000800 */
[----:B-1----:R-:W-:Y:S02]  /*1a090*/  F2FP.BF16.F32.PACK_AB R15, R105, R104 ;  /* 0x00000068690f723e */ /* 0x002fe400000010ff */
        /* <DEDUP_REMOVED lines=9> */
[----:B--2---:R-:W-:Y:S01]  /*1a130*/  F2FP.BF16.F32.PACK_AB R17, R125, R124 ;  /* 0x0000007c7d11723e */ /* 0x004fe200000010ff */
        /* <DEDUP_REMOVED lines=22> */
[----:B------:R-:W4:Y:S03]  /*1a2a0*/  S2R R18, SR_TID.X ;  /* 0x0000000000127919 */ /* 0x000f260000002100 */
[----:B------:R3:W-:Y:S01]  /*1a2b0*/  STS [R7+0x4000], R25 ;  /* 0x0040001907007388 */ /* 0x0007e20000000800 */
[----:B-1----:R-:W-:-:S02]  /*1a2c0*/  F2FP.BF16.F32.PACK_AB R4, R121, R120 ;  /* 0x000000787904723e */ /* 0x002fc400000010ff */
        /* <DEDUP_REMOVED lines=9> */
.L_x_1811:
[----:B------:R-:W-:Y:S01]  /*1a360*/  ULDC.U8 UR4, c[0x0][0x3d9] ;  /* 0x0000f64000047ab9 */ /* 0x000fe20000000000 */
[----:B------:R-:W-:Y:S01]  /*1a370*/  STS [R7+0x4400], R13 ;  /* 0x0044000d07007388 */ /* 0x000fe20000000800 */
[----:B------:R-:W-:Y:S01]  /*1a380*/  ISETP.NE.AND P3, PT, RZ, UR4, PT ;  /* 0x00000004ff007c0c */ /* 0x000fe2000bf65270 */
[----:B------:R-:W-:Y:S02]  /*1a390*/  ULDC.U8 UR7, c[0x0][0x3d8] ;  /* 0x0000f60000077ab9 */ /* 0x000fe40000000000 */
[----:B------:R1:W-:Y:S01]  /*1a3a0*/  STS [R8+0x6000], R15 ;  /* 0x0060000f08007388 */ /* 0x0003e20000000800 */
[----:B------:R-:W-:-:S03]  /*1a3b0*/  ISETP.NE.AND P2, PT, RZ, UR7, PT ;  /* 0x00000007ff007c0c */ /* 0x000fc6000bf45270 */
[----:B------:R3:W-:Y:S01]  /*1a3c0*/  STS [R8+0x6400], R14 ;  /* 0x0064000e08007388 */ /* 0x0007e20000000800 */
[----:B------:R-:W-:-:S03]  /*1a3d0*/  ISETP.EQ.AND P2, PT, RZ, UR4, P2 ;  /* 0x00000004ff007c0c */ /* 0x000fc60009742270 */
[----:B------:R-:W-:Y:S04]  /*1a3e0*/  STS [R7+0x6000], R12 ;  /* 0x0060000c07007388 */ /* 0x000fe80000000800 */
[----:B------:R2:W-:Y:S04]  /*1a3f0*/  STS [R7+0x6400], R11 ;  /* 0x0064000b07007388 */ /* 0x0005e80000000800 */
[----:B------:R4:W-:Y:S02]  /*1a400*/  STS [R6+0x4000], R10 ;  /* 0x0040000a06007388 */ /* 0x0009e40000000800 */
[----:B------:R-:W-:-:S02]  /*1a410*/  @!P2 PLOP3.LUT P1, PT, PT, PT, PT, 0x8, 0x0 ;  /* 0x000000000000a81c */ /* 0x000fc40003f2e170 */
[----:B------:R5:W-:Y:S04]  /*1a420*/  STS [R6+0x4400], R9 ;  /* 0x0044000906007388 */ /* 0x000be80000000800 */
[----:B------:R-:W-:Y:S01]  /*1a430*/  STS [R5+0x4000], R2 ;  /* 0x0040000205007388 */ /* 0x000fe20000000800 */
[----:B-1----:R-:W1:Y:S03]  /*1a440*/  @P6 LDC R15, c[0x0][0x2e8] ;  /* 0x0000ba00ff0f6b82 */ /* 0x002e660000000800 */
[----:B------:R5:W-:Y:S01]  /*1a450*/  STS [R5+0x4400], R0 ;  /* 0x0044000005007388 */ /* 0x000be20000000800 */
[----:B---3--:R3:W1:Y:S03]  /*1a460*/  @P0 MUFU.LG2 R8, R133 ;  /* 0x0000008500080308 */ /* 0x0086660000000c00 */
[----:B------:R3:W-:Y:S04]  /*1a470*/  STS [R6+0x6400], R3 ;  /* 0x0064000306007388 */ /* 0x0007e80000000800 */
[----:B------:R3:W-:Y:S01]  /*1a480*/  STS [R6+0x6000], R4 ;  /* 0x0060000406007388 */ /* 0x0007e20000000800 */
[----:B--2---:R-:W2:Y:S03]  /*1a490*/  @P0 LDC R11, c[0x0][0x2e8] ;  /* 0x0000ba00ff0b0b82 */ /* 0x004ea60000000800 */
[----:B------:R-:W-:Y:S01]  /*1a4a0*/  STS [R5+0x6000], R17 ;  /* 0x0060001105007388 */ /* 0x000fe20000000800 */
[----:B----4-:R-:W-:-:S03]  /*1a4b0*/  SHF.R.S32.HI R10, RZ, 0x1f, R18 ;  /* 0x0000001fff0a7819 */ /* 0x010fc60000011412 */
[----:B------:R4:W-:Y:S01]  /*1a4c0*/  STS [R5+0x6400], R16 ;  /* 0x0064001005007388 */ /* 0x0009e20000000800 */
[----:B------:R-:W-:Y:S01]  /*1a4d0*/  LEA.HI R10, R10, R18, RZ, 0x3 ;  /* 0x000000120a0a7211 */ /* 0x000fe200078f18ff */
[----:B-----5:R1:W1:Y:S01]  /*1a4e0*/  @P6 MUFU.LG2 R9, R132 ;  /* 0x0000008400096308 */ /* 0x0202620000000c00 */
[----:B------:R-:W1:Y:S02]  /*1a4f0*/  S2R R7, SR_CTAID.Y ;  /* 0x0000000000077919 */ /* 0x000e640000002600 */
[----:B------:R-:W-:Y:S01]  /*1a500*/  SHF.R.S32.HI R10, RZ, 0x3, R10 ;  /* 0x00000003ff0a7819 */ /* 0x000fe2000001140a */
[----:B------:R-:W1:Y:S01]  /*1a510*/  S2R R28, SR_CTAID.Z ;  /* 0x00000000001c7919 */ /* 0x000e620000002700 */
[----:B------:R-:W-:Y:S01]  /*1a520*/  LOP3.LUT R0, R143, 0xffffffe0, RZ, 0xc0, !PT ;  /* 0xffffffe08f007812 */ /* 0x000fe200078ec0ff */
[----:B------:R-:W1:Y:S01]  /*1a530*/  S2R R20, SR_CTAID.X ;  /* 0x0000000000147919 */ /* 0x000e620000002500 */
[----:B---3--:R-:W3:Y:S03]  /*1a540*/  @P3 LDC.64 R2, c[0x0][0x2c0] ;  /* 0x0000b000ff023b82 */ /* 0x008ee60000000a00 */
[----:B------:R-:W-:-:S02]  /*1a550*/  IMAD.IADD R0, R176, 0x1, -R0 ;  /* 0x00000001b0007824 */ /* 0x000fc400078e0a00 */
[----:B------:R-:W-:-:S03]  /*1a560*/  VIADD R6, R10, 0x10 ;  /* 0x000000100a067836 */ /* 0x000fc60000000000 */
[----:B------:R-:W-:Y:S01]  /*1a570*/  LOP3.LUT P6, RZ, R0, 0x3, RZ, 0xc0, !PT ;  /* 0x0000000300ff7812 */ /* 0x000fe200078cc0ff */
[----:B------:R-:W-:Y:S01]  /*1a580*/  @P3 IMAD.MOV.U32 R4, RZ, RZ, 0x1 ;  /* 0x00000001ff043424 */ /* 0x000fe200078e00ff */
[----:B----4-:R-:W4:Y:S01]  /*1a590*/  @P3 LDC R5, c[0x0][0x2c0] ;  /* 0x0000b000ff053b82 */ /* 0x010f220000000800 */
[----:B------:R1:W1:Y:S01]  /*1a5a0*/  @P5 MUFU.LG2 R16, R138 ;  /* 0x0000008a00105308 */ /* 0x0002620000000c00 */
[----:B---3--:R-:W-:Y:S01]  /*1a5b0*/  @P3 IMAD R0, R3, R2, RZ ;  /* 0x0000000203003224 */ /* 0x008fe200078e02ff */
[----:B------:R-:W-:Y:S01]  /*1a5c0*/  @!P2 CS2R R2, SRZ ;  /* 0x000000000002a805 */ /* 0x000fe2000001ff00 */
[----:B-12---:R-:W-:Y:S07]  /*1a5d0*/  @!P2 BRA `(.L_x_1812) ;  /* 0x00000000001ca947 */ /* 0x006fee0003800000 */
[----:B------:R-:W1:Y:S01]  /*1a5e0*/  S2UR UR5, SR_CTAID.Y ;  /* 0x00000000000579c3 */ /* 0x000e620000002600 */
[----:B------:R-:W-:Y:S01]  /*1a5f0*/  ULDC UR4, c[0x0][0x2c4] ;  /* 0x0000b10000047ab9 */ /* 0x000fe20000000800 */
[----:B------:R-:W-:Y:S01]  /*1a600*/  PLOP3.LUT P1, PT, PT, PT, PT, 0x80, 0x0 ;  /* 0x000000000000781c */ /* 0x000fe20003f2f070 */
[----:B-1----:R-:W-:-:S04]  /*1a610*/  @!UP0 UIMAD UR16, UR5, UR4, URZ ;  /* 0x00000004051082a4 */ /* 0x002fc8000f8e023f */
[----:B------:R-:W-:Y:S02]  /*1a620*/  USHF.R.S32.HI UR4, URZ, 0x1f, UR16 ;  /* 0x0000001f3f047899 */ /* 0x000fe40008011410 */
[----:B------:R-:W-:-:S04]  /*1a630*/  IMAD.U32 R2, RZ, RZ, UR16 ;  /* 0x00000010ff027e24 */ /* 0x000fc8000f8e00ff */
[----:B------:R-:W-:Y:S02]  /*1a640*/  MOV R3, UR4 ;  /* 0x0000000400037c02 */ /* 0x000fe40008000f00 */
.L_x_1812:
[----:B------:R-:W-:Y:S05]  /*1a650*/  @P3 BRA `(.L_x_1813) ;  /* 0x0000000000183947 */ /* 0x000fea0003800000 */
[----:B------:R-:W1:Y:S01]  /*1a660*/  LDC R0, c[0x0][0x2c4] ;  /* 0x0000b100ff007b82 */ /* 0x000e620000000800 */
[----:B------:R-:W-:Y:S02]  /*1a670*/  ISETP.NE.AND P2, PT, RZ, UR7, PT ;  /* 0x00000007ff007c0c */ /* 0x000fe4000bf45270 */
[----:B----4-:R-:W-:-:S05]  /*1a680*/  MOV R5, 0x1 ;  /* 0x0000000100057802 */ /* 0x010fca0000000f00 */
[----:B------:R-:W2:Y:S08]  /*1a690*/  LDC R4, c[0x0][0x270] ;  /* 0x00009c00ff047b82 */ /* 0x000eb00000000800 */
[----:B-1----:R-:W2:Y:S02]  /*1a6a0*/  @P2 LDC R0, c[0x0][0x2e4] ;  /* 0x0000b900ff002b82 */ /* 0x002ea40000000800 */
[----:B--2---:R-:W-:-:S07]  /*1a6b0*/  IMAD R4, R0, R4, RZ ;  /* 0x0000000400047224 */ /* 0x004fce00078e02ff */
.L_x_1813:
[----:B------:R-:W-:Y:S01]  /*1a6c0*/  BAR.SYNC.DEFER_BLOCKING 0x0 ;  /* 0x0000000000007b1d */ /* 0x000fe20000010000 */
[----:B------:R-:W-:Y:S01]  /*1a6d0*/  ISETP.NE.AND P2, PT, R142, RZ, PT ;  /* 0x000000ff8e00720c */ /* 0x000fe20003f45270 */
[----:B------:R-:W-:Y:S01]  /*1a6e0*/  IMAD R4, R7, R4, RZ ;  /* 0x0000000407047224 */ /* 0x000fe200078e02ff */
[----:B------:R-:W-:Y:S01]  /*1a6f0*/  ISETP.GE.AND P3, PT, R6, UR14, PT ;  /* 0x0000000e06007c0c */ /* 0x000fe2000bf66270 */
[C---:B------:R-:W-:Y:S01]  /*1a700*/  VIADD R6, R10.reuse, 0x30 ;  /* 0x000000300a067836 */ /* 0x040fe20000000000 */
[----:B------:R-:W-:-:S03]  /*1a710*/  IADD3 R7, R10, 0x20, RZ ;  /* 0x000000200a077810 */ /* 0x000fc60007ffe0ff */
[----:B------:R-:W1:Y:S01]  /*1a720*/  @P5 LDC R14, c[0x0][0x2e8] ;  /* 0x0000ba00ff0e5b82 */ /* 0x000e620000000800 */
[----:B------:R-:W2:Y:S01]  /*1a730*/  @P4 MUFU.LG2 R12, R139 ;  /* 0x0000008b000c4308 */ /* 0x000ea20000000c00 */
[----:B------:R-:W-:Y:S01]  /*1a740*/  SEL R4, R4, RZ, !P1 ;  /* 0x000000ff04047207 */ /* 0x000fe20004800000 */
[----:B------:R-:W-:Y:S01]  /*1a750*/  @P0 FMUL.FTZ R8, R8, 0.69314718246459960938 ;  /* 0x3f31721808080820 */ /* 0x000fe20000410000 */
[----:B------:R-:W-:Y:S01]  /*1a760*/  ISETP.GE.AND P1, PT, R6, UR14, PT ;  /* 0x0000000e06007c0c */ /* 0x000fe2000bf26270 */
[----:B----4-:R-:W-:Y:S01]  /*1a770*/  IMAD R6, R20, R5, RZ ;  /* 0x0000000514067224 */ /* 0x010fe200078e02ff */
[----:B------:R-:W-:Y:S01]  /*1a780*/  MOV R22, 0x7f800000 ;  /* 0x7f80000000167802 */ /* 0x000fe20000000f00 */
[----:B------:R-:W-:Y:S01]  /*1a790*/  IMAD.MOV.U32 R23, RZ, RZ, 0x7f800000 ;  /* 0x7f800000ff177424 */ /* 0x000fe200078e00ff */
[----:B------:R-:W3:Y:S01]  /*1a7a0*/  @P4 LDC R13, c[0x0][0x2e8] ;  /* 0x0000ba00ff0d4b82 */ /* 0x000ee20000000800 */
[----:B------:R-:W-:Y:S01]  /*1a7b0*/  @P2 FMUL.FTZ R9, R9, 0.69314718246459960938 ;  /* 0x3f31721809092820 */ /* 0x000fe20000410000 */
[----:B------:R-:W-:-:S02]  /*1a7c0*/  IMAD R0, R28, R0, R4 ;  /* 0x000000001c007224 */ /* 0x000fc400078e0204 */
[----:B------:R-:W-:Y:S01]  /*1a7d0*/  @P0 FFMA.FTZ R23, R135, R11, R8 ;  /* 0x0000000b87170223 */ /* 0x000fe20000010008 */
[----:B------:R-:W-:Y:S01]  /*1a7e0*/  IADD3 R4, R10, 0x40, RZ ;  /* 0x000000400a047810 */ /* 0x000fe20007ffe0ff */
[----:B------:R-:W-:Y:S01]  /*1a7f0*/  @P2 FFMA.FTZ R22, R136, R15, R9 ;  /* 0x0000000f88162223 */ /* 0x000fe20000010009 */
[----:B------:R-:W-:Y:S01]  /*1a800*/  ISETP.GE.AND P2, PT, R7, UR14, PT ;  /* 0x0000000e07007c0c */ /* 0x000fe2000bf46270 */
[----:B------:R-:W-:Y:S01]  /*1a810*/  @P5 FMUL.FTZ R8, R16, 0.69314718246459960938 ;  /* 0x3f31721810085820 */ /* 0x000fe20000410000 */
[----:B------:R-:W-:Y:S01]  /*1a820*/  SHF.L.U32 R6, R6, 0x7, RZ ;  /* 0x0000000706067819 */ /* 0x000fe200000006ff */
[----:B------:R-:W-:Y:S01]  /*1a830*/  IMAD.MOV.U32 R20, RZ, RZ, 0x7f800000 ;  /* 0x7f800000ff147424 */ /* 0x000fe200078e00ff */
[----:B------:R4:W4:Y:S01]  /*1a840*/  LDS.128 R24, [R223+0x3800] ;  /* 0x00380000df187984 */ /* 0x0009220000000c00 */
[----:B--2---:R-:W-:Y:S01]  /*1a850*/  @P4 FMUL.FTZ R7, R12, 0.69314718246459960938 ;  /* 0x3f3172180c074820 */ /* 0x004fe20000410000 */
[----:B------:R-:W-:Y:S01]  /*1a860*/  MOV R19, 0x7f800000 ;  /* 0x7f80000000137802 */ /* 0x000fe20000000f00 */
[----:B------:R-:W-:Y:S01]  /*1a870*/  BSSY B0, `(.L_x_1814) ;  /* 0x000003f000007945 */ /* 0x000fe20003800000 */
[----:B------:R-:W-:Y:S01]  /*1a880*/  ISETP.GE.AND P0, PT, R4, UR14, PT ;  /* 0x0000000e04007c0c */ /* 0x000fe2000bf06270 */
[----:B-1----:R-:W-:Y:S01]  /*1a890*/  @P5 FFMA.FTZ R19, R134, R14, R8 ;  /* 0x0000000e86135223 */ /* 0x002fe20000010008 */
[----:B------:R-:W-:Y:S01]  /*1a8a0*/  SHF.R.S32.HI R4, RZ, 0x1f, R6 ;  /* 0x0000001fff047819 */ /* 0x000fe20000011406 */
[----:B---3--:R-:W-:Y:S01]  /*1a8b0*/  @P4 FFMA.FTZ R20, R137, R13, R7 ;  /* 0x0000000d89144223 */ /* 0x008fe20000010007 */
[----:B------:R-:W-:-:S02]  /*1a8c0*/  IADD3 R6, P5, P4, R6, R2, R0 ;  /* 0x0000000206067210 */ /* 0x000fc40007cbe000 */
[----:B------:R-:W-:-:S04]  /*1a8d0*/  SHF.R.S32.HI R0, RZ, 0x1f, R0 ;  /* 0x0000001fff007819 */ /* 0x000fc80000011400 */
[----:B------:R-:W-:Y:S01]  /*1a8e0*/  IADD3.X R4, R4, R3, R0, P5, P4 ;  /* 0x0000000304047210 */ /* 0x000fe20002fe8400 */
[----:B----4-:R-:W-:Y:S06]  /*1a8f0*/  @P6 BRA `(.L_x_1815) ;  /* 0x0000000000d86947 */ /* 0x010fec0003800000 */
        /* <DEDUP_REMOVED lines=54> */
.L_x_1815:
[----:B------:R-:W-:Y:S05]  /*1ac60*/  BSYNC B0 ;  /* 0x0000000000007941 */ /* 0x000fea0003800000 */
.L_x_1814:
[----:B------:R-:W3:Y:S04]  /*1ac70*/  LDL.64 R30, [R1+0x50] ;  /* 0x00005000011e7983 */ /* 0x000ee80000100a00 */
[----:B------:R-:W4:Y:S01]  /*1ac80*/  LDL R0, [R1+0x48] ;  /* 0x0000480001007983 */ /* 0x000f220000100800 */
[----:B--2---:R-:W-:Y:S01]  /*1ac90*/  SHF.R.S32.HI R4, RZ, 0x1f, R28 ;  /* 0x0000001fff047819 */ /* 0x004fe2000001141c */
[----:B------:R-:W-:Y:S02]  /*1aca0*/  ULDC.64 UR4, c[0x0][0x2a0] ;  /* 0x0000a80000047ab9 */ /* 0x000fe40000000a00 */
[----:B------:R1:W2:Y:S04]  /*1acb0*/  LDS.128 R20, [R223] ;  /* 0x00000000df147984 */ /* 0x0002a80000000c00 */
[----:B------:R1:W1:Y:S01]  /*1acc0*/  LDS.128 R16, [R223+0x4000] ;  /* 0x00400000df107984 */ /* 0x0002620000000c00 */
[----:B------:R-:W-:-:S02]  /*1acd0*/  MOV R6, UR17 ;  /* 0x0000001100067c02 */ /* 0x000fc40008000f00 */
[--C-:B------:R-:W-:Y:S01]  /*1ace0*/  SHF.R.S32.HI R11, RZ, 0x1f, R10.reuse ;  /* 0x0000001fff0b7819 */ /* 0x100fe2000001140a */
[----:B------:R-:W-:Y:S01]  /*1acf0*/  BSSY B0, `(.L_x_1816) ;  /* 0x000001d000007945 */ /* 0x000fe20003800000 */
[----:B------:R-:W-:Y:S02]  /*1ad00*/  VIADD R14, R10, 0x60 ;  /* 0x000000600a0e7836 */ /* 0x000fe40000000000 */
[----:B------:R-:W-:Y:S01]  /*1ad10*/  IMAD.WIDE R6, R6, 0x80, R10 ;  /* 0x0000008006067825 */ /* 0x000fe200078e020a */
[----:B---3--:R-:W-:Y:S02]  /*1ad20*/  SHF.R.S32.HI R3, RZ, 0x1f, R30 ;  /* 0x0000001fff037819 */ /* 0x008fe4000001141e */
[----:B------:R-:W-:Y:S01]  /*1ad30*/  IADD3 R2, P4, R30, UR8, RZ ;  /* 0x000000081e027c10 */ /* 0x000fe2000ff9e0ff */
[----:B----4-:R-:W-:-:S03]  /*1ad40*/  IMAD.MOV.U32 R15, RZ, RZ, R0 ;  /* 0x000000ffff0f7224 */ /* 0x010fc600078e0000 */
[----:B------:R-:W-:Y:S01]  /*1ad50*/  IADD3.X R3, R3, UR6, RZ, P4, !PT ;  /* 0x0000000603037c10 */ /* 0x000fe2000a7fe4ff */
[C---:B------:R-:W-:Y:S01]  /*1ad60*/  VIADD R0, R10.reuse, 0x50 ;  /* 0x000000500a007836 */ /* 0x040fe20000000000 */
[----:B------:R-:W-:-:S04]  /*1ad70*/  ISETP.GE.AND P4, PT, R10, UR14, PT ;  /* 0x0000000e0a007c0c */ /* 0x000fc8000bf86270 */
[----:B------:R-:W-:Y:S01]  /*1ad80*/  ISETP.GE.AND P5, PT, R0, UR14, PT ;  /* 0x0000000e00007c0c */ /* 0x000fe2000bfa6270 */
[----:B------:R-:W-:Y:S02]  /*1ad90*/  IMAD R0, R4, UR4, RZ ;  /* 0x0000000404007c24 */ /* 0x000fe4000f8e02ff */
[----:B------:R-:W-:-:S04]  /*1ada0*/  IMAD.WIDE.U32 R12, R28, UR4, R2 ;  /* 0x000000041c0c7c25 */ /* 0x000fc8000f8e0002 */
[----:B------:R-:W-:-:S05]  /*1adb0*/  IMAD R0, R28, UR5, R0 ;  /* 0x000000051c007c24 */ /* 0x000fca000f8e0200 */
[----:B------:R-:W-:Y:S01]  /*1adc0*/  IADD3 R9, R0, R13, RZ ;  /* 0x0000000d00097210 */ /* 0x000fe20007ffe0ff */
        /* <DEDUP_REMOVED lines=14> */
[----:B------:R1:W-:Y:S02]  /*1aeb0*/  @!P4 STG.E.128 desc[UR22][R2.64+0x80], R16 ;  /* 0x000080100200c986 */ /* 0x0003e4000c101d16 */
.L_x_1817:
[----:B------:R-:W-:Y:S05]  /*1aec0*/  BSYNC B0 ;  /* 0x0000000000007941 */ /* 0x000fea0003800000 */
.L_x_1816:
[----:B-1----:R1:W2:Y:S01]  /*1aed0*/  LDS.128 R20, [R223+0x800] ;  /* 0x00080000df147984 */ /* 0x0022a20000000c00 */
[----:B------:R-:W-:Y:S01]  /*1aee0*/  BSSY B0, `(.L_x_1818) ;  /* 0x0000016000007945 */ /* 0x000fe20003800000 */
[----:B------:R-:W-:Y:S02]  /*1aef0*/  ISETP.GE.AND P4, PT, R14, UR14, PT ;  /* 0x0000000e0e007c0c */ /* 0x000fe4000bf86270 */
[----:B------:R1:W3:Y:S01]  /*1af00*/  LDS.128 R16, [R223+0x4800] ;  /* 0x00480000df107984 */ /* 0x0002e20000000c00 */
        /* <DEDUP_REMOVED lines=19> */
.L_x_1819:
[----:B------:R-:W-:Y:S05]  /*1b040*/  BSYNC B0 ;  /* 0x0000000000007941 */ /* 0x000fea0003800000 */
.L_x_1818:
[----:B--2-4-:R2:W4:Y:S01]  /*1b050*/  LDS.128 R20, [R223+0x1000] ;  /* 0x00100000df147984 */ /* 0x0145220000000c00 */
        /* <DEDUP_REMOVED lines=21> */
.L_x_1821:
[----:B------:R-:W-:Y:S05]  /*1b1b0*/  BSYNC B0 ;  /* 0x0000000000007941 */ /* 0x000fea0003800000 */
.L_x_1820:
        /* <DEDUP_REMOVED lines=21> */
.L_x_1823:
[----:B------:R-:W-:Y:S05]  /*1b310*/  BSYNC B0 ;  /* 0x0000000000007941 */ /* 0x000fea0003800000 */
.L_x_1822:
        /* <DEDUP_REMOVED lines=21> */
.L_x_1825:
[----:B------:R-:W-:Y:S05]  /*1b470*/  BSYNC B0 ;  /* 0x0000000000007941 */ /* 0x000fea0003800000 */
.L_x_1824:
        /* <DEDUP_REMOVED lines=21> */
.L_x_1827:
[----:B------:R-:W-:Y:S05]  /*1b5d0*/  BSYNC B0 ;  /* 0x0000000000007941 */ /* 0x000fea0003800000 */
.L_x_1826:
        /* <DEDUP_REMOVED lines=21> */
.L_x_1829:
[----:B------:R-:W-:Y:S05]  /*1b730*/  BSYNC B0 ;  /* 0x0000000000007941 */ /* 0x000fea0003800000 */
.L_x_1828:
        /* <DEDUP_REMOVED lines=21> */
.L_x_1830:
        /* <DEDUP_REMOVED lines=15> */
.L_x_2939:


//--------------------- .text._ZN5flash16flash_fwd_kernelI23Flash_fwd_kernel_traitsILi128ELi128ELi32ELi4ELb0ELb0EN7cutlass10bfloat16_tE19Flash_kernel_traitsILi128ELi128ELi32ELi4ES3_EELb1ELb0ELb0ELb0ELb1ELb1ELb0ELb0EEEvNS_16Flash_fwd_paramsE --------------------------
	.section	.text._ZN5flash16flash_fwd_kernelI23Flash_fwd_kernel_traitsILi128ELi128ELi32ELi4ELb0ELb0EN7cutlass10bfloat16_tE19Flash_kernel_traitsILi128ELi128ELi32ELi4ES3_EELb1ELb0ELb0ELb0ELb1ELb1ELb0ELb0EEEvNS_16Flash_fwd_paramsE,"ax",@progbits
	.align	128
        .global         _ZN5flash16flash_fwd_kernelI23Flash_fwd_kernel_traitsILi128ELi128ELi32ELi4ELb0ELb0EN7cutlass10bfloat16_tE19Flash_kernel_traitsILi128ELi128ELi32ELi4ES3_EELb1ELb0ELb0ELb0ELb1ELb1ELb0ELb0EEEvNS_16Flash_fwd_paramsE
        .type           _ZN5flash16flash_fwd_kernelI23Flash_fwd_kernel_traitsILi128ELi128ELi32ELi4ELb0ELb0EN7cutlass10bfloat16_tE19Flash_kernel_traitsILi128ELi128ELi32ELi4ES3_EELb1ELb0ELb0ELb0ELb1ELb1ELb0ELb0EEEvNS_16Flash_fwd_paramsE,@function
        .size           _ZN5flash16flash_fwd_kernelI23Flash_fwd_kernel_traitsILi128ELi128ELi32ELi4ELb0ELb0EN7cutlass10bfloat16_tE19Flash_kernel_traitsILi128ELi128ELi32ELi4ES3_EELb1ELb0ELb0ELb0ELb1ELb1ELb0ELb0EEEvNS_16Flash_fwd_paramsE,(.L_x_2940 - _ZN5flash16flash_fwd_kernelI23Flash_fwd_kernel_traitsILi128ELi128ELi32ELi4ELb0ELb0EN7cutlass10bfloat16_tE19Flash_kernel_traitsILi128ELi128ELi32ELi4ES3_EELb1ELb0ELb0ELb0ELb1ELb1ELb0ELb0EEEvNS_16Flash_fwd_paramsE)
        .other          _ZN5flash16flash_fwd_kernelI23Flash_fwd_kernel_traitsILi128ELi128ELi32ELi4ELb0ELb0EN7cutlass10bfloat16_tE19Flash_kernel_traitsILi128ELi128ELi32ELi4ES3_EELb1ELb0ELb0ELb0ELb1ELb1ELb0ELb0EEEvNS_16Flash_fwd_paramsE,@"STO_CUDA_ENTRY STV_DEFAULT"
_ZN5flash16flash_fwd_kernelI23Flash_fwd_kernel_traitsILi128ELi128ELi32ELi4ELb0ELb0EN7cutlass10bfloat16_tE19Flash_kernel_traitsILi128ELi128ELi32ELi4ES3_EELb1ELb0ELb0ELb0ELb1ELb1ELb0ELb0EEEvNS_16Flash_fwd_paramsE:
.text._ZN5flash16flash_fwd_kernelI23Flash_fwd_kernel_traitsILi128ELi128ELi32ELi4ELb0ELb0EN7cutlass10bfloat16_tE19Flash_kernel_traitsILi128ELi128ELi32ELi4ES3_EELb1ELb0ELb0ELb0ELb1ELb1ELb0ELb0EEEvNS_16Flash_fwd_paramsE:
        /* <DEDUP_REMOVED lines=9> */
[----:B------:R-:W4:Y:S01]  /*0090*/  S2R R98, SR_CTAID.X ;  /* 0x0000000000627919 */ /* 0x000f220000002500 */
[----:B-1----:R-:W-:Y:S01]  /*00a0*/  VIADD R1, R1, 0xffffffe0 ;  /* 0xffffffe001017836 */ /* 0x002fe20000000000 */
[----:B------:R-:W-:-:S05]  /*00b0*/  ULDC UR4, c[0x0][0x2c4] ;  /* 0x0000b10000047ab9 */ /* 0x000fca0000000800 */
[----:B------:R2:W4:Y:S01]  /*00c0*/  @P3 LDG.E.64 R6, desc[UR16][R2.64] ;  /* 0x0000001002063981 */ /* 0x000522000c1e1b00 */
[----:B------:R-:W1:Y:S01]  /*00d0*/  LDC.64 R4, c[0x0][0x300] ;  /* 0x0000c000ff047b82 */ /* 0x000e620000000a00 */
[----:B--2---:R-:W-:Y:S01]  /*00e0*/  @P3 IMAD.MOV.U32 R2, RZ, RZ, R81 ;  /* 0x000000ffff023224 */ /* 0x004fe200078e0051 */
[----:B---3--:R-:W-:-:S06]  /*00f0*/  @P3 MOV R3, R82 ;  /* 0x0000005200033202 */ /* 0x008fcc0000000f00 */
[----:B------:R-:W2:Y:S01]  /*0100*/  @P3 LDG.E.64 R2, desc[UR16][R2.64] ;  /* 0x0000001002023981 */ /* 0x000ea2000c1e1b00 */
[----:B-1----:R-:W-:Y:S01]  /*0110*/  ISETP.NE.U32.AND P2, PT, R4, RZ, PT ;  /* 0x000000ff0400720c */ /* 0x002fe20003f45070 */
[----:B------:R-:W-:Y:S01]  /*0120*/  IMAD.MOV.U32 R18, RZ, RZ, RZ ;  /* 0x000000ffff127224 */ /* 0x000fe200078e00ff */
[----:B------:R-:W4:Y:S02]  /*0130*/  S2R R96, SR_CTAID.Y ;  /* 0x0000000000607919 */ /* 0x000f240000002600 */
[----:B------:R-:W-:Y:S02]  /*0140*/  ISETP.NE.AND.EX P2, PT, R5, RZ, PT, P2 ;  /* 0x000000ff0500720c */ /* 0x000fe40003f45320 */
[----:B------:R-:W1:Y:S01]  /*0150*/  LDC.64 R4, c[0x0][0x308] ;  /* 0x0000c200ff047b82 */ /* 0x000e620000000a00 */
[----:B------:R-:W4:Y:S01]  /*0160*/  S2R R97, SR_CTAID.Z ;  /* 0x0000000000617919 */ /* 0x000f220000002700 */
[----:B------:R-:W3:Y:S09]  /*0170*/  S2R R95, SR_TID.X ;  /* 0x00000000005f7919 */ /* 0x000ef20000002100 */
[----:B------:R-:W3:Y:S01]  /*0180*/  @P2 LDC.64 R8, c[0x0][0x300] ;  /* 0x0000c000ff082b82 */ /* 0x000ee20000000a00 */
[----:B-1----:R-:W-:-:S04]  /*0190*/  ISETP.NE.U32.AND P0, PT, R4, RZ, PT ;  /* 0x000000ff0400720c */ /* 0x002fc80003f05070 */
[----:B------:R-:W-:Y:S02]  /*01a0*/  ISETP.NE.AND.EX P0, PT, R5, RZ, PT, P0 ;  /* 0x000000ff0500720c */ /* 0x000fe40003f05300 */
[----:B----4-:R-:W-:Y:S01]  /*01b0*/  LOP3.LUT R0, R97, R98, R96, 0xfe, !PT ;  /* 0x0000006261007212 */ /* 0x010fe200078efe60 */
[----:B---3--:R-:W-:-:S03]  /*01c0*/  @P2 IMAD.WIDE R4, R96, 0x4, R8 ;  /* 0x0000000460042825 */ /* 0x008fc600078e0208 */
[----:B------:R-:W-:Y:S02]  /*01d0*/  LOP3.LUT P4, RZ, R0, R95, RZ, 0xfc, !PT ;  /* 0x0000005f00ff7212 */ /* 0x000fe4000788fcff */
[----:B------:R-:W2:Y:S11]  /*01e0*/  @P3 LDC R0, c[0x0][0x3b0] ;  /* 0x0000ec00ff003b82 */ /* 0x000eb60000000800 */
[----:B------:R-:W1:Y:S01]  /*01f0*/  @!P4 LDC.64 R10, c[0x0][0x3b8] ;  /* 0x0000ee00ff0acb82 */ /* 0x000e620000000a00 */
[----:B------:R-:W-:-:S02]  /*0200*/  @P3 R2UR UR18, R6 ;  /* 0x00000000061232ca */ /* 0x000fc400000e0000 */
[----:B------:R-:W-:Y:S02]  /*0210*/  @P3 R2UR UR19, R7 ;  /* 0x00000000071332ca */ /* 0x000fe400000e0000 */
[----:B--2---:R-:W-:-:S09]  /*0220*/  @P3 IADD3 R81, P1, R2, R0, RZ ;  /* 0x0000000002513210 */ /* 0x004fd20007f3e0ff */
[----:B------:R-:W-:Y:S02]  /*0230*/  IMAD.U32 R2, RZ, RZ, UR18 ;  /* 0x00000012ff027e24 */ /* 0x000fe4000f8e00ff */
[----:B------:R-:W-:Y:S01]  /*0240*/  @P3 IMAD.X R82, RZ, RZ, R3, P1 ;  /* 0x000000ffff523224 */ /* 0x000fe200008e0603 */
[----:B------:R-:W-:-:S05]  /*0250*/  MOV R3, UR19 ;  /* 0x0000001300037c02 */ /* 0x000fca0008000f00 */
[----:B-1----:R1:W-:Y:S02]  /*0260*/  @!P4 STG.E.64 desc[UR16][R10.64], R2 ;  /* 0x000000020a00c986 */ /* 0x0023e4000c101b10 */
[----:B-1----:R-:W-:Y:S01]  /*0270*/  @!P4 IMAD.MOV.U32 R2, RZ, RZ, R81 ;  /* 0x000000ffff02c224 */ /* 0x002fe200078e0051 */
[----:B------:R-:W-:-:S05]  /*0280*/  @!P4 MOV R3, R82 ;  /* 0x000000520003c202 */ /* 0x000fca0000000f00 */
[----:B------:R1:W-:Y:S04]  /*0290*/  @!P4 STG.E.64 desc[UR16][R10.64+0x8], R2 ;  /* 0x000008020a00c986 */ /* 0x0003e8000c101b10 */
[----:B------:R2:W5:Y:S01]  /*02a0*/  @P2 LDG.E R18, desc[UR16][R4.64] ;  /* 0x0000001004122981 */ /* 0x000562000c1e1900 */
[----:B-1----:R-:W1:Y:S02]  /*02b0*/  @P0 LDC.64 R2, c[0x0][0x308] ;  /* 0x0000c200ff020b82 */ /* 0x002e640000000a00 */
[----:B-1----:R-:W-:-:S05]  /*02c0*/  @P0 IMAD.WIDE R2, R96, 0x4, R2 ;  /* 0x0000000460020825 */ /* 0x002fca00078e0202 */
[----:B------:R2:W5:Y:S01]  /*02d0*/  @P0 LDG.E R21, desc[UR16][R2.64] ;  /* 0x0000001002150981 */ /* 0x000562000c1e1900 */
[----:B------:R-:W-:-:S05]  /*02e0*/  IMAD.SHL.U32 R0, R98, 0x80, RZ ;  /* 0x0000008062007824 */ /* 0x000fca00078e00ff */
[----:B------:R-:W-:-:S13]  /*02f0*/  ISETP.GE.AND P1, PT, R0, UR4, PT ;  /* 0x0000000400007c0c */ /* 0x000fda000bf26270 */
[----:B------:R-:W-:Y:S05]  /*0300*/  @P1 EXIT ;  /* 0x000000000000194d */ /* 0x000fea0003800000 */
[----:B------:R-:W1:Y:S01]  /*0310*/  LDC R28, c[0x0][0x278] ;  /* 0x00009e00ff1c7b82 */ /* 0x000e620000000800 */
[----:B------:R-:W-:Y:S01]  /*0320*/  SHF.R.S32.HI R24, RZ, 0x1f, R95 ;  /* 0x0000001fff187819 */ /* 0x000fe2000001145f */
[----:B------:R-:W-:Y:S01]  /*0330*/  ULDC.64 UR4, c[0x0][0x228] ;  /* 0x00008a0000047ab9 */ /* 0x000fe20000000a00 */
[----:B------:R-:W-:Y:S01]  /*0340*/  SHF.R.S32.HI R27, RZ, 0x1f, R96 ;  /* 0x0000001fff1b7819 */ /* 0x000fe20000011460 */
[----:B------:R-:W-:Y:S01]  /*0350*/  ULDC.64 UR6, c[0x0][0x240] ;  /* 0x0000900000067ab9 */ /* 0x000fe20000000a00 */
[CC--:B------:R-:W-:Y:S01]  /*0360*/  LEA.HI R7, R24.reuse, R95.reuse, RZ, 0x4 ;  /* 0x0000005f18077211 */ /* 0x0c0fe200078f20ff */
[----:B------:R-:W-:Y:S01]  /*0370*/  ULDC.64 UR8, c[0x0][0x210] ;  /* 0x0000840000087ab9 */ /* 0x000fe20000000a00 */
[-C--:B------:R-:W-:Y:S01]  /*0380*/  LEA.HI R14, R24, R95.reuse, RZ, 0x3 ;  /* 0x0000005f180e7211 */ /* 0x080fe200078f18ff */
[----:B------:R-:W3:Y:S01]  /*0390*/  S2UR UR10, SR_CgaCtaId ;  /* 0x00000000000a79c3 */ /* 0x000ee20000008800 */
[----:B--2---:R-:W-:Y:S01]  /*03a0*/  SHF.R.S32.HI R2, RZ, 0x4, R7 ;  /* 0x00000004ff027819 */ /* 0x004fe20000011407 */
[----:B------:R-:W-:Y:S01]  /*03b0*/  USHF.L.U32 UR20, UR6, 0x5, URZ ;  /* 0x0000000506147899 */ /* 0x000fe2000800063f */
[----:B------:R-:W-:Y:S01]  /*03c0*/  LOP3.LUT R3, R14, 0xfffffff8, RZ, 0xc0, !PT ;  /* 0xfffffff80e037812 */ /* 0x000fe200078ec0ff */
[----:B------:R-:W-:Y:S01]  /*03d0*/  ULDC.64 UR12, c[0x0][0x250] ;  /* 0x00009400000c7ab9 */ /* 0x000fe20000000a00 */
[----:B------:R-:W-:Y:S01]  /*03e0*/  LEA.HI R0, R7, R2, RZ, 0x1 ;  /* 0x0000000207007211 */ /* 0x000fe200078f08ff */
[----:B-----5:R-:W-:Y:S01]  /*03f0*/  @P0 IMAD.IADD R83, R21, 0x1, -R18 ;  /* 0x0000000115530824 */ /* 0x020fe200078e0a12 */
[----:B------:R-:W-:Y:S01]  /*0400*/  SHF.R.S32.HI R10, RZ, 0x3, R14 ;  /* 0x00000003ff0a7819 */ /* 0x000fe2000001140e */
[----:B------:R-:W-:Y:S01]  /*0410*/  IMAD.IADD R25, R95, 0x1, -R3 ;  /* 0x000000015f197824 */ /* 0x000fe200078e0a03 */
[----:B------:R-:W-:Y:S01]  /*0420*/  LOP3.LUT R0, R0, 0xfffffffe, RZ, 0xc0, !PT ;  /* 0xfffffffe00007812 */ /* 0x000fe200078ec0ff */
[----:B------:R-:W2:Y:S01]  /*0430*/  @!P0 LDC.64 R16, c[0x0][0x2c8] ;  /* 0x0000b200ff108b82 */ /* 0x000ea20000000a00 */
[-C--:B------:R-:W-:Y:S01]  /*0440*/  LEA.HI R5, R24, R95.reuse, RZ, 0x6 ;  /* 0x0000005f18057211 */ /* 0x080fe200078f30ff */
[----:B------:R-:W-:Y:S01]  /*0450*/  IMAD.SHL.U32 R12, R25, 0x8, RZ ;  /* 0x00000008190c7824 */ /* 0x000fe200078e00ff */
[----:B------:R-:W-:Y:S01]  /*0460*/  SHF.R.S32.HI R11, RZ, 0x1f, R10 ;  /* 0x0000001fff0b7819 */ /* 0x000fe2000001140a */
[----:B------:R-:W-:Y:S01]  /*0470*/  IMAD.IADD R20, R2, 0x1, -R0 ;  /* 0x0000000102147824 */ /* 0x000fe200078e0a00 */
[----:B------:R-:W-:Y:S01]  /*0480*/  LEA.HI R94, R24, R95, RZ, 0x5 ;  /* 0x0000005f185e7211 */ /* 0x000fe200078f28ff */
[----:B------:R-:W-:Y:S01]  /*0490*/  IMAD.SHL.U32 R0, R10, 0x40, RZ ;  /* 0x000000400a007824 */ /* 0x000fe200078e00ff */
[----:B-1----:R-:W-:Y:S01]  /*04a0*/  IABS R23, R28 ;  /* 0x0000001c00177213 */ /* 0x002fe20000000000 */
[----:B------:R-:W-:Y:S01]  /*04b0*/  IMAD R2, R27, UR4, RZ ;  /* 0x000000041b027c24 */ /* 0x000fe2000f8e02ff */
[----:B------:R-:W-:Y:S01]  /*04c0*/  SHF.R.S32.HI R13, RZ, 0x1f, R12 ;  /* 0x0000001fff0d7819 */ /* 0x000fe2000001140c */
[----:B------:R-:W-:Y:S01]  /*04d0*/  IMAD.SHL.U32 R5, R5, 0x8, RZ ;  /* 0x0000000805057824 */ /* 0x000fe200078e00ff */
[----:B------:R-:W1:Y:S01]  /*04e0*/  I2F.RP R8, R23 ;  /* 0x0000001700087306 */ /* 0x000e620000209400 */
[----:B------:R-:W-:Y:S01]  /*04f0*/  LOP3.LUT R0, R0, 0x1c0, RZ, 0xc0, !PT ;  /* 0x000001c000007812 */ /* 0x000fe200078ec0ff */
[----:B------:R-:W-:Y:S01]  /*0500*/  USHF.L.U64.HI UR21, UR12, 0x5, UR13 ;  /* 0x000000050c157899 */ /* 0x000fe2000801020d */
[----:B------:R-:W-:-:S02]  /*0510*/  SHF.R.S32.HI R139, RZ, 0x5, R94 ;  /* 0x00000005ff8b7819 */ /* 0x000fc4000001145e */
[----:B------:R-:W-:Y:S02]  /*0520*/  SHF.R.U32.HI R6, RZ, 0x3, R0 ;  /* 0x00000003ff067819 */ /* 0x000fe40000011600 */
[----:B------:R-:W-:Y:S01]  /*0530*/  LOP3.LUT R4, R0, 0x38, R12, 0xf8, !PT ;  /* 0x0000003800047812 */ /* 0x000fe200078ef80c */
[C---:B------:R-:W-:Y:S02]  /*0540*/  IMAD R0, R96.reuse, UR5, R2 ;  /* 0x0000000560007c24 */ /* 0x040fe4000f8e0202 */
[----:B------:R-:W-:Y:S01]  /*0550*/  IMAD.WIDE.U32 R2, R96, UR4, R12 ;  /* 0x0000000460027c25 */ /* 0x000fe2000f8e000c */
[----:B------:R-:W-:Y:S01]  /*0560*/  LOP3.LUT R6, R4, R6, RZ, 0x3c, !PT ;  /* 0x0000000604067212 */ /* 0x000fe200078e3cff */
[----:B------:R-:W-:Y:S01]  /*0570*/  ULDC.64 UR4, c[0x0][0x258] ;  /* 0x0000960000047ab9 */ /* 0x000fe20000000a00 */
[----:B------:R-:W-:Y:S01]  /*0580*/  LOP3.LUT R4, R7, 0xfffffff0, RZ, 0xc0, !PT ;  /* 0xfffffff007047812 */ /* 0x000fe200078ec0ff */
[----:B------:R-:W-:Y:S01]  /*0590*/  IMAD.IADD R3, R3, 0x1, R0 ;  /* 0x0000000103037824 */ /* 0x000fe200078e0200 */
[----:B-1----:R-:W1:Y:S01]  /*05a0*/  MUFU.RCP R8, R8 ;  /* 0x0000000800087308 */ /* 0x002e620000001000 */
[----:B------:R-:W-:-:S02]  /*05b0*/  SHF.R.S32.HI R7, RZ, 0x1f, R97 ;  /* 0x0000001fff077819 */ /* 0x000fc40000011461 */
[----:B------:R-:W-:Y:S01]  /*05c0*/  IMAD.IADD R0, R95, 0x1, -R4 ;  /* 0x000000015f007824 */ /* 0x000fe200078e0a04 */
[----:B------:R-:W-:Y:S01]  /*05d0*/  LOP3.LUT R228, R6, 0x7ffffe00, R5, 0xf8, !PT ;  /* 0x7ffffe0006e47812 */ /* 0x000fe200078ef805 */
[----:B------:R-:W-:-:S03]  /*05e0*/  IMAD.WIDE.U32 R2, R97, UR4, R2 ;  /* 0x0000000461027c25 */ /* 0x000fc6000f8e0002 */
[----:B------:R-:W-:Y:S01]  /*05f0*/  SHF.R.S32.HI R4, RZ, 0x1f, R0 ;  /* 0x0000001fff047819 */ /* 0x000fe20000011400 */
[----:B------:R-:W-:Y:S01]  /*0600*/  IMAD R6, R7, UR4, RZ ;  /* 0x0000000407067c24 */ /* 0x000fe2000f8e02ff */
[----:B------:R-:W-:Y:S02]  /*0610*/  USHF.L.U64.HI UR4, UR6, 0x5, UR7 ;  /* 0x0000000506047899 */ /* 0x000fe40008010207 */
[----:B------:R-:W-:Y:S01]  /*0620*/  LEA.HI R19, R4, R0, RZ, 0x3 ;  /* 0x0000000004137211 */ /* 0x000fe200078f18ff */
[----:B------:R-:W-:Y:S01]  /*0630*/  IMAD R6, R97, UR5, R6 ;  /* 0x0000000561067c24 */ /* 0x000fe2000f8e0206 */
[----:B------:R-:W-:Y:S01]  /*0640*/  UMOV UR5, 0x400 ;  /* 0x0000040000057882 */ /* 0x000fe20000000000 */
[----:B------:R-:W-:Y:S01]  /*0650*/  IMAD.WIDE R4, R98, 0x80, R10 ;  /* 0x0000008062047825 */ /* 0x000fe200078e020a */
[----:B------:R-:W-:Y:S01]  /*0660*/  LOP3.LUT R7, R19, 0xfffffff8, RZ, 0xc0, !PT ;  /* 0xfffffff813077812 */ /* 0x000fe200078ec0ff */
[----:B---3--:R-:W-:Y:S02]  /*0670*/  ULEA UR5, UR10, UR5, 0x18 ;  /* 0x000000050a057291 */ /* 0x008fe4000f8ec03f */
[----:B-1----:R-:W-:Y:S01]  /*0680*/  VIADD R8, R8, 0xffffffe ;  /* 0x0ffffffe08087836 */ /* 0x002fe20000000000 */
[----:B------:R-:W-:Y:S01]  /*0690*/  ULDC.64 UR10, c[0x0][0x268] ;  /* 0x00009a00000a7ab9 */ /* 0x000fe20000000a00 */
[----:B------:R-:W-:-:S02]  /*06a0*/  IMAD.IADD R3, R3, 0x1, R6 ;  /* 0x0000000103037824 */ /* 0x000fc400078e0206 */
[----:B------:R-:W-:Y:S01]  /*06b0*/  IMAD R5, R5, UR6, RZ ;  /* 0x0000000605057c24 */ /* 0x000fe2000f8e02ff */
[----:B------:R1:W3:Y:S01]  /*06c0*/  F2I.FTZ.U32.TRUNC.NTZ R9, R8 ;  /* 0x0000000800097305 */ /* 0x0002e2000021f000 */
[----:B------:R-:W-:Y:S01]  /*06d0*/  IMAD.SHL.U32 R6, R25, 0x40, RZ ;  /* 0x0000004019067824 */ /* 0x000fe200078e00ff */
[----:B------:R-:W-:Y:S01]  /*06e0*/  LEA R228, R228, UR5, 0x1 ;  /* 0x00000005e4e47c11 */ /* 0x000fe2000f8e08ff */
[----:B------:R-:W-:Y:S02]  /*06f0*/  IMAD.IADD R26, R0, 0x1, -R7 ;  /* 0x00000001001a7824 */ /* 0x000fe400078e0a07 */
[----:B------:R-:W-:Y:S01]  /*0700*/  IMAD R7, R4, UR7, R5 ;  /* 0x0000000704077c24 */ /* 0x000fe2000f8e0205 */
[----:B------:R-:W-:Y:S01]  /*0710*/  LOP3.LUT R0, R6, 0x1c0, RZ, 0xc0, !PT ;  /* 0x000001c006007812 */ /* 0x000fe200078ec0ff */
[----:B------:R-:W-:Y:S01]  /*0720*/  IMAD.WIDE.U32 R4, R4, UR6, R2 ;  /* 0x0000000604047c25 */ /* 0x000fe2000f8e0002 */
[----:B------:R-:W-:Y:S02]  /*0730*/  ULDC.64 UR6, c[0x0][0x230] ;  /* 0x00008c0000067ab9 */ /* 0x000fe40000000a00 */
[----:B------:R-:W-:Y:S01]  /*0740*/  LOP3.LUT R6, R0, 0x8, R14, 0xf8, !PT ;  /* 0x0000000800067812 */ /* 0x000fe200078ef80e */
[----:B------:R-:W-:Y:S01]  /*0750*/  IMAD.IADD R3, R5, 0x1, R7 ;  /* 0x0000000105037824 */ /* 0x000fe200078e0207 */
[C---:B------:R-:W-:Y:S01]  /*0760*/  LEA R2, P1, R4.reuse, UR8, 0x1 ;  /* 0x0000000804027c11 */ /* 0x040fe2000f8208ff */
[----:B------:R-:W4:Y:S01]  /*0770*/  @!P0 LDC.64 R14, c[0x0][0x318] ;  /* 0x0000c600ff0e8b82 */ /* 0x000f220000000a00 */
[----:B------:R-:W-:Y:S01]  /*0780*/  SHF.R.U32.HI R0, RZ, 0x3, R0 ;  /* 0x00000003ff007819 */ /* 0x000fe20000011600 */
[----:B-1----:R-:W-:Y:S01]  /*0790*/  IMAD.MOV.U32 R8, RZ, RZ, RZ ;  /* 0x000000ffff087224 */ /* 0x002fe200078e00ff */
[----:B------:R-:W-:Y:S01]  /*07a0*/  LEA.HI.X R3, R4, UR9, R3, 0x1, P1 ;  /* 0x0000000904037c11 */ /* 0x000fe200088f0c03 */
[----:B------:R-:W-:Y:S01]  /*07b0*/  ULDC.64 UR8, c[0x0][0x248] ;  /* 0x0000920000087ab9 */ /* 0x000fe20000000a00 */
[----:B------:R-:W-:Y:S01]  /*07c0*/  LOP3.LUT R22, R6, R0, RZ, 0x3c, !PT ;  /* 0x0000000006167212 */ /* 0x000fe200078e3cff */
[--C-:B---3--:R-:W-:Y:S01]  /*07d0*/  IMAD.MOV R0, RZ, RZ, -R9.reuse ;  /* 0x000000ffff007224 */ /* 0x108fe200078e0a09 */
[----:B------:R-:W-:Y:S01]  /*07e0*/  IADD3 R6, P1, R2, UR20, RZ ;  /* 0x0000001402067c10 */ /* 0x000fe2000ff3e0ff */
[----:B------:R-:W-:Y:S01]  /*07f0*/  @!PT LDS RZ, [RZ] ;  /* 0x00000000fffff984 */ /* 0x000fe20000000800 */
[----:B------:R-:W-:Y:S01]  /*0800*/  @!PT LDS RZ, [RZ] ;  /* 0x00000000fffff984 */ /* 0x000fe20000000800 */
[----:B------:R-:W-:Y:S01]  /*0810*/  @!PT LDS RZ, [RZ] ;  /* 0x00000000fffff984 */ /* 0x000fe20000000800 */
[----:B------:R-:W-:Y:S01]  /*0820*/  LDGSTS.E.BYPASS.LTC128B.128 [R228], desc[UR16][R2.64] ;  /* 0x0000000002e47fae */ /* 0x000fe2000b901d50 */
[----:B------:R-:W-:Y:S01]  /*0830*/  USHF.L.U64.HI UR14, UR8, 0x5, UR9 ;  /* 0x00000005080e7899 */ /* 0x000fe20008010209 */
[----:B------:R-:W-:Y:S01]  /*0840*/  IMAD R0, R0, R23, RZ ;  /* 0x0000001700007224 */ /* 0x000fe200078e02ff */
[----:B------:R-:W-:Y:S01]  /*0850*/  IADD3.X R7, R3, UR4, RZ, P1, !PT ;  /* 0x0000000403077c10 */ /* 0x000fe20008ffe4ff */
[----:B------:R1:W-:Y:S01]  /*0860*/  LDGSTS.E.BYPASS.LTC128B.128 [R228+0x4000], desc[UR16][R2.64+0x80] ;  /* 0x0400008002e47fae */ /* 0x0003e2000b901d50 */
[----:B------:R-:W-:Y:S01]  /*0870*/  IADD3 R4, P1, R6, UR20, RZ ;  /* 0x0000001406047c10 */ /* 0x000fe2000ff3e0ff */
[----:B------:R-:W-:Y:S01]  /*0880*/  IMAD.HI.U32 R8, R9, R0, R8 ;  /* 0x0000000009087227 */ /* 0x000fe200078e0008 */
[----:B------:R-:W-:Y:S01]  /*0890*/  USHF.L.U32 UR15, UR8, 0x5, URZ ;  /* 0x00000005080f7899 */ /* 0x000fe2000800063f */
[----:B------:R-:W-:Y:S01]  /*08a0*/  LDGSTS.E.BYPASS.LTC128B.128 [R228+0x800], desc[UR16][R6.64] ;  /* 0x0080000006e47fae */ /* 0x000fe2000b901d50 */
[----:B------:R-:W-:-:S03]  /*08b0*/  IADD3.X R5, R7, UR4, RZ, P1, !PT ;  /* 0x0000000407057c10 */ /* 0x000fc60008ffe4ff */
[----:B------:R3:W-:Y:S04]  /*08c0*/  LDGSTS.E.BYPASS.LTC128B.128 [R228+0x4800], desc[UR16][R6.64+0x80] ;  /* 0x0480008006e47fae */ /* 0x0007e8000b901d50 */
[----:B------:R-:W-:Y:S04]  /*08d0*/  LDGSTS.E.BYPASS.LTC128B.128 [R228+0x1000], desc[UR16][R4.64] ;  /* 0x0100000004e47fae */ /* 0x000fe8000b901d50 */
[----:B------:R-:W-:Y:S01]  /*08e0*/  LDGSTS.E.BYPASS.LTC128B.128 [R228+0x5000], desc[UR16][R4.64+0x80] ;  /* 0x0500008004e47fae */ /* 0x000fe2000b901d50 */
[----:B-1----:R-:W-:-:S05]  /*08f0*/  IABS R2, R97 ;  /* 0x0000006100027213 */ /* 0x002fca0000000000 */
[----:B------:R-:W-:Y:S01]  /*0900*/  IMAD.MOV.U32 R9, RZ, RZ, R2 ;  /* 0x000000ffff097224 */ /* 0x000fe200078e0002 */
[----:B------:R-:W-:-:S03]  /*0910*/  IADD3 R2, P1, R4, UR20, RZ ;  /* 0x0000001404027c10 */ /* 0x000fc6000ff3e0ff */
[----:B------:R-:W-:Y:S01]  /*0920*/  IMAD.HI.U32 R8, R8, R9, RZ ;  /* 0x0000000908087227 */ /* 0x000fe200078e00ff */
[----:B------:R-:W-:Y:S02]  /*0930*/  IADD3.X R3, R5, UR4, RZ, P1, !PT ;  /* 0x0000000405037c10 */ /* 0x000fe40008ffe4ff */
[----:B---3--:R-:W-:Y:S01]  /*0940*/  IADD3 R6, P1, R2, UR20, RZ ;  /* 0x0000001402067c10 */ /* 0x008fe2000ff3e0ff */
[----:B------:R-:W-:Y:S02]  /*0950*/  IMAD.MOV R0, RZ, RZ, -R8 ;  /* 0x000000ffff007224 */ /* 0x000fe400078e0a08 */
        /* <DEDUP_REMOVED lines=11> */
[----:B------:R-:W-:Y:S02]  /*0a10*/  LOP3.LUT R0, R97, R28, RZ, 0x3c, !PT ;  /* 0x0000001c61007212 */ /* 0x000fe400078e3cff */
[----:B-1----:R-:W-:-:S04]  /*0a20*/  IADD3 R2, P3, R6, UR20, RZ ;  /* 0x0000001406027c10 */ /* 0x002fc8000ff7e0ff */
[----:B------:R-:W-:-:S05]  /*0a30*/  IADD3.X R3, R7, UR4, RZ, P3, !PT ;  /* 0x0000000407037c10 */ /* 0x000fca0009ffe4ff */
[----:B------:R-:W-:Y:S01]  /*0a40*/  @P4 VIADD R8, R8, 0x1 ;  /* 0x0000000108084836 */ /* 0x000fe20000000000 */
[----:B---3--:R-:W-:Y:S01]  /*0a50*/  IADD3 R6, P1, R10, R18, RZ ;  /* 0x000000120a067210 */ /* 0x008fe20007f3e0ff */
[----:B------:R-:W-:Y:S01]  /*0a60*/  LDGSTS.E.BYPASS.LTC128B.128 [R228+0x2800], desc[UR16][R2.64] ;  /* 0x0280000002e47fae */ /* 0x000fe2000b901d50 */
[----:B------:R-:W-:Y:S02]  /*0a70*/  IADD3 R10, P3, R2, UR20, RZ ;  /* 0x00000014020a7c10 */ /* 0x000fe4000ff7e0ff */
[----:B------:R-:W-:Y:S01]  /*0a80*/  LEA.HI.X.SX32 R4, R18, R11, 0x1, P1 ;  /* 0x0000000b12047211 */ /* 0x000fe200008f0eff */
[----:B------:R1:W-:Y:S01]  /*0a90*/  LDGSTS.E.BYPASS.LTC128B.128 [R228+0x6800], desc[UR16][R2.64+0x80] ;  /* 0x0680008002e47fae */ /* 0x0003e2000b901d50 */
[----:B------:R-:W-:Y:S02]  /*0aa0*/  IADD3.X R11, R3, UR4, RZ, P3, !PT ;  /* 0x00000004030b7c10 */ /* 0x000fe40009ffe4ff */
[----:B----4-:R-:W-:Y:S02]  /*0ab0*/  @!P0 ISETP.NE.U32.AND P3, PT, R14, RZ, PT ;  /* 0x000000ff0e00820c */ /* 0x010fe40003f65070 */
[----:B------:R-:W-:Y:S01]  /*0ac0*/  ISETP.GE.AND P1, PT, R0, RZ, PT ;  /* 0x000000ff0000720c */ /* 0x000fe20003f26270 */
[----:B------:R-:W-:Y:S01]  /*0ad0*/  LDGSTS.E.BYPASS.LTC128B.128 [R228+0x3000], desc[UR16][R10.64] ;  /* 0x030000000ae47fae */ /* 0x000fe2000b901d50 */
[----:B------:R-:W-:-:S03]  /*0ae0*/  @!P0 ISETP.NE.AND.EX P3, PT, R15, RZ, PT, P3 ;  /* 0x000000ff0f00820c */ /* 0x000fc60003f65330 */
[----:B------:R-:W-:Y:S01]  /*0af0*/  LDGSTS.E.BYPASS.LTC128B.128 [R228+0x7000], desc[UR16][R10.64+0x80] ;  /* 0x070000800ae47fae */ /* 0x000fe2000b901d50 */
[----:B--2---:R-:W-:-:S04]  /*0b00*/  @!P0 SEL R0, R17, RZ, P3 ;  /* 0x000000ff11008207 */ /* 0x004fc80001800000 */
[----:B------:R-:W-:-:S05]  /*0b10*/  @!P0 IADD3 R83, R0, R16, -R18 ;  /* 0x0000001000538210 */ /* 0x000fca0007ffe812 */
[----:B------:R-:W-:Y:S02]  /*0b20*/  VIADD R0, R83, 0x1f ;  /* 0x0000001f53007836 */ /* 0x000fe40000000000 */
[C---:B-1----:R-:W-:Y:S02]  /*0b30*/  IMAD R2, R4.reuse, UR8, RZ ;  /* 0x0000000804027c24 */ /* 0x042fe4000f8e02ff */
[----:B------:R-:W-:Y:S02]  /*0b40*/  IMAD R4, R4, UR12, RZ ;  /* 0x0000000c04047c24 */ /* 0x000fe4000f8e02ff */
[C---:B------:R-:W-:Y:S02]  /*0b50*/  IMAD R5, R6.reuse, UR9, R2 ;  /* 0x0000000906057c24 */ /* 0x040fe4000f8e0202 */
[----:B------:R-:W-:-:S04]  /*0b60*/  IMAD.WIDE.U32 R2, R6, UR8, R12 ;  /* 0x0000000806027c25 */ /* 0x000fc8000f8e000c */
[----:B------:R-:W-:Y:S02]  /*0b70*/  IMAD.IADD R5, R3, 0x1, R5 ;  /* 0x0000000103057824 */ /* 0x000fe400078e0205 */
[C---:B------:R-:W-:Y:S02]  /*0b80*/  IMAD R3, R6.reuse, UR13, R4 ;  /* 0x0000000d06037c24 */ /* 0x040fe4000f8e0204 */
[----:B------:R-:W-:-:S04]  /*0b90*/  IMAD.WIDE.U32 R6, R6, UR12, R12 ;  /* 0x0000000c06067c25 */ /* 0x000fc8000f8e000c */
[----:B------:R-:W-:Y:S02]  /*0ba0*/  IMAD.IADD R3, R7, 0x1, R3 ;  /* 0x0000000107037824 */ /* 0x000fe400078e0203 */
[----:B------:R-:W-:Y:S02]  /*0bb0*/  IMAD.MOV.U32 R4, RZ, RZ, R2 ;  /* 0x000000ffff047224 */ /* 0x000fe400078e0002 */
[----:B------:R-:W-:Y:S02]  /*0bc0*/  IMAD R7, R27, UR6, RZ ;  /* 0x000000061b077c24 */ /* 0x000fe4000f8e02ff */
[----:B------:R-:W-:Y:S02]  /*0bd0*/  IMAD.MOV.U32 R12, RZ, RZ, R8 ;  /* 0x000000ffff0c7224 */ /* 0x000fe400078e0008 */
[----:B------:R-:W-:Y:S02]  /*0be0*/  IMAD.MOV.U32 R2, RZ, RZ, R6 ;  /* 0x000000ffff027224 */ /* 0x000fe400078e0006 */
[----:B------:R-:W-:-:S02]  /*0bf0*/  IMAD R6, R96, UR7, R7 ;  /* 0x0000000760067c24 */ /* 0x000fc4000f8e0207 */
[----:B------:R-:W-:Y:S01]  /*0c00*/  IMAD.WIDE.U32 R4, R96, UR6, R4 ;  /* 0x0000000660047c25 */ /* 0x000fe2000f8e0004 */
[----:B------:R-:W-:-:S03]  /*0c10*/  ULDC.64 UR6, c[0x0][0x238] ;  /* 0x00008e0000067ab9 */ /* 0x000fc60000000a00 */
[----:B------:R-:W-:Y:S01]  /*0c20*/  @!P1 IMAD.MOV R12, RZ, RZ, -R12 ;  /* 0x000000ffff0c9224 */ /* 0x000fe200078e0a0c */
[----:B------:R-:W-:Y:S01]  /*0c30*/  @!P2 LOP3.LUT R12, RZ, R28, RZ, 0x33, !PT ;  /* 0x0000001cff0ca212 */ /* 0x000fe200078e33ff */
[----:B------:R-:W-:Y:S02]  /*0c40*/  IMAD R8, R27, UR6, RZ ;  /* 0x000000061b087c24 */ /* 0x000fe4000f8e02ff */
[----:B------:R-:W-:Y:S01]  /*0c50*/  IMAD.IADD R5, R5, 0x1, R6 ;  /* 0x0000000105057824 */ /* 0x000fe200078e0206 */
[----:B------:R-:W-:Y:S01]  /*0c60*/  SHF.R.S32.HI R6, RZ, 0x1f, R0 ;  /* 0x0000001fff067819 */ /* 0x000fe20000011400 */
[C---:B------:R-:W-:Y:S01]  /*0c70*/  IMAD R8, R96.reuse, UR7, R8 ;  /* 0x0000000760087c24 */ /* 0x040fe2000f8e0208 */
[----:B------:R-:W-:Y:S01]  /*0c80*/  SHF.R.S32.HI R7, RZ, 0x1f, R12 ;  /* 0x0000001fff077819 */ /* 0x000fe2000001140c */
[----:B------:R-:W-:Y:S01]  /*0c90*/  IMAD.WIDE.U32 R2, R96, UR6, R2 ;  /* 0x0000000660027c25 */ /* 0x000fe2000f8e0002 */
[----:B------:R-:W-:Y:S01]  /*0ca0*/  ULDC.64 UR6, c[0x0][0x260] ;  /* 0x0000980000067ab9 */ /* 0x000fe20000000a00 */
[----:B------:R-:W-:-:S02]  /*0cb0*/  LEA.HI R132, R6, R0, RZ, 0x5 ;  /* 0x0000000006847211 */ /* 0x000fc400078f28ff */
[----:B------:R-:W-:Y:S01]  /*0cc0*/  IMAD.IADD R9, R3, 0x1, R8 ;  /* 0x0000000103097824 */ /* 0x000fe200078e0208 */
[----:B------:R-:W-:Y:S01]  /*0cd0*/  IADD3 R6, P1, R10, UR20, RZ ;  /* 0x000000140a067c10 */ /* 0x000fe2000ff3e0ff */
[----:B------:R-:W-:Y:S01]  /*0ce0*/  IMAD R3, R7, UR6, RZ ;  /* 0x0000000607037c24 */ /* 0x000fe2000f8e02ff */
[----:B------:R-:W-:Y:S01]  /*0cf0*/  LEA.HI.SX32 R80, R132, 0xffffffff, 0x1b ;  /* 0xffffffff84507811 */ /* 0x000fe200078fdaff */
[C---:B------:R-:W-:Y:S01]  /*0d00*/  IMAD.WIDE.U32 R30, R12.reuse, UR6, R4 ;  /* 0x000000060c1e7c25 */ /* 0x040fe2000f8e0004 */
[----:B------:R-:W-:Y:S02]  /*0d10*/  USHF.L.U32 UR20, UR12, 0x5, URZ ;  /* 0x000000050c147899 */ /* 0x000fe4000800063f */
[----:B------:R-:W-:Y:S01]  /*0d20*/  SHF.R.S32.HI R0, RZ, 0x1f, R80 ;  /* 0x0000001fff007819 */ /* 0x000fe20000011450 */
[----:B------:R-:W-:Y:S01]  /*0d30*/  IMAD R3, R12, UR7, R3 ;  /* 0x000000070c037c24 */ /* 0x000fe2000f8e0203 */
[----:B------:R-:W-:Y:S01]  /*0d40*/  ULDC.64 UR6, c[0x0][0x218] ;  /* 0x0000860000067ab9 */ /* 0x000fe20000000a00 */
[----:B------:R-:W-:Y:S01]  /*0d50*/  IMAD.MOV.U32 R8, RZ, RZ, R2 ;  /* 0x000000ffff087224 */ /* 0x000fe200078e0002 */
[----:B------:R-:W-:Y:S01]  /*0d60*/  STL.64 [R1+0x18], R30 ;  /* 0x0000181e01007387 */ /* 0x000fe20000100a00 */
[----:B------:R-:W-:-:S02]  /*0d70*/  IMAD R2, R80, UR14, RZ ;  /* 0x0000000e50027c24 */ /* 0x000fc4000f8e02ff */
[----:B------:R-:W-:Y:S02]  /*0d80*/  IMAD.IADD R101, R31, 0x1, R3 ;  /* 0x000000011f657824 */ /* 0x000fe400078e0203 */
[----:B------:R-:W-:Y:S02]  /*0d90*/  IMAD.MOV.U32 R100, RZ, RZ, R30 ;  /* 0x000000ffff647224 */ /* 0x000fe400078e001e */
[----:B------:R-:W-:Y:S02]  /*0da0*/  IMAD R2, R0, UR15, R2 ;  /* 0x0000000f00027c24 */ /* 0x000fe4000f8e0202 */
[----:B------:R-:W-:Y:S01]  /*0db0*/  IMAD.WIDE.U32 R4, R80, UR15, R100 ;  /* 0x0000000f50047c25 */ /* 0x000fe2000f8e0064 */
[----:B------:R-:W-:Y:S03]  /*0dc0*/  STL.64 [R1+0x8], R100 ;  /* 0x0000086401007387 */ /* 0x000fe60000100a00 */
[----:B------:R-:W-:-:S02]  /*0dd0*/  IMAD R0, R0, UR12, RZ ;  /* 0x0000000c00007c24 */ /* 0x000fc4000f8e02ff */
[----:B------:R-:W-:Y:S01]  /*0de0*/  IMAD.IADD R3, R5, 0x1, R2 ;  /* 0x0000000105037824 */ /* 0x000fe200078e0202 */
[----:B------:R-:W-:Y:S01]  /*0df0*/  LEA R2, P0, R4, UR6, 0x1 ;  /* 0x0000000604027c11 */ /* 0x000fe2000f8008ff */
[----:B------:R-:W-:Y:S02]  /*0e00*/  IMAD R13, R80, UR13, R0 ;  /* 0x0000000d500d7c24 */ /* 0x000fe4000f8e0200 */
[----:B------:R-:W-:Y:S01]  /*0e10*/  IMAD R0, R7, UR10, RZ ;  /* 0x0000000a07007c24 */ /* 0x000fe2000f8e02ff */
[----:B------:R-:W-:Y:S01]  /*0e20*/  IADD3.X R7, R11, UR4, RZ, P1, !PT ;  /* 0x000000040b077c10 */ /* 0x000fe20008ffe4ff */
[----:B------:R-:W-:Y:S01]  /*0e30*/  IMAD.WIDE.U32 R16, R12, UR10, R8 ;  /* 0x0000000a0c107c25 */ /* 0x000fe2000f8e0008 */
[----:B------:R-:W-:Y:S01]  /*0e40*/  LEA.HI.X R3, R4, UR7, R3, 0x1, P0 ;  /* 0x0000000704037c11 */ /* 0x000fe200080f0c03 */
[----:B------:R-:W-:Y:S01]  /*0e50*/  UIADD3 UR4, UR5, 0x8000, URZ ;  /* 0x0000800005047890 */ /* 0x000fe2000fffe03f */
[----:B------:R-:W-:Y:S01]  /*0e60*/  IADD3 R4, P1, R2, UR15, RZ ;  /* 0x0000000f02047c10 */ /* 0x000fe2000ff3e0ff */
[----:B------:R-:W-:Y:S01]  /*0e70*/  LDGSTS.E.BYPASS.LTC128B.128 [R228+0x3800], desc[UR16][R6.64] ;  /* 0x0380000006e47fae */ /* 0x000fe2000b901d50 */
[----:B------:R-:W-:-:S02]  /*0e80*/  IMAD.WIDE.U32 R14, R80, UR12, RZ ;  /* 0x0000000c500e7c25 */ /* 0x000fc4000f8e00ff */
[----:B------:R-:W-:Y:S01]  /*0e90*/  IADD3.X R5, R3, UR14, RZ, P1, !PT ;  /* 0x0000000e03057c10 */ /* 0x000fe20008ffe4ff */
[----:B------:R-:W-:Y:S01]  /*0ea0*/  LDGSTS.E.BYPASS.LTC128B.128 [R228+0x7800], desc[UR16][R6.64+0x80] ;  /* 0x0780008006e47fae */ /* 0x000fe2000b901d50 */
[----:B------:R-:W-:Y:S01]  /*0eb0*/  IMAD R12, R12, UR11, R0 ;  /* 0x0000000b0c0c7c24 */ /* 0x000fe2000f8e0200 */
[----:B------:R-:W-:Y:S01]  /*0ec0*/  LEA R8, P0, R14, R16, 0x5 ;  /* 0x000000100e087211 */ /* 0x000fe200078028ff */
[----:B------:R-:W-:Y:S01]  /*0ed0*/  IMAD.IADD R0, R15, 0x1, R13 ;  /* 0x000000010f007824 */ /* 0x000fe200078e020d */
[----:B------:R-:W-:Y:S01]  /*0ee0*/  LDGSTS.E.BYPASS.LTC128B.128 [R228+0x8000], desc[UR16][R2.64] ;  /* 0x0800000002e47fae */ /* 0x000fe2000b901d50 */
[----:B------:R-:W-:Y:S01]  /*0ef0*/  IMAD.IADD R252, R17, 0x1, R12 ;  /* 0x0000000111fc7824 */ /* 0x000fe200078e020c */
[----:B------:R-:W-:Y:S01]  /*0f00*/  ULDC.64 UR10, c[0x0][0x220] ;  /* 0x00008800000a7ab9 */ /* 0x000fe20000000a00 */
[----:B------:R-:W-:Y:S01]  /*0f10*/  LOP3.LUT P1, RZ, R26, 0x2, RZ, 0xc0, !PT ;  /* 0x000000021aff7812 */ /* 0x000fe2000782c0ff */
[----:B------:R1:W-:Y:S02]  /*0f20*/  LDGSTS.E.BYPASS.LTC128B.128 [R228+0x9000], desc[UR16][R2.64+0x80] ;  /* 0x0900008002e47fae */ /* 0x0003e4000b901d50 */
[----:B------:R-:W-:Y:S01]  /*0f30*/  LEA.HI.X R14, R14, R252, R0, 0x5, P0 ;  /* 0x000000fc0e0e7211 */ /* 0x000fe200000f2c00 */
[----:B------:R-:W-:Y:S01]  /*0f40*/  IMAD.SHL.U32 R0, R26, 0x40, RZ ;  /* 0x000000401a007824 */ /* 0x000fe200078e00ff */
[----:B------:R-:W-:Y:S04]  /*0f50*/  LDGSTS.E.BYPASS.LTC128B.128 [R228+0x8800], desc[UR16][R4.64] ;  /* 0x0880000004e47fae */ /* 0x000fe8000b901d50 */
[----:B------:R2:W-:Y:S01]  /*0f60*/  LDGSTS.E.BYPASS.LTC128B.128 [R228+0x9800], desc[UR16][R4.64+0x80] ;  /* 0x0980008004e47fae */ /* 0x0005e2000b901d50 */
[----:B------:R-:W-:-:S03]  /*0f70*/  LOP3.LUT R0, R0, 0x1c0, RZ, 0xc0, !PT ;  /* 0x000001c000007812 */ /* 0x000fc600078ec0ff */
[----:B------:R-:W0:Y:S04]  /*0f80*/  LDGDEPBAR ;  /* 0x00000000000079af */ /* 0x000e280000000000 */
[----:B------:R-:W-:Y:S01]  /*0f90*/  STL.64 [R1+0x10], R16 ;  /* 0x0000101001007387 */ /* 0x000fe20000100a00 */
[----:B-1----:R-:W-:Y:S02]  /*0fa0*/  IMAD.SHL.U32 R2, R20, 0x8, RZ ;  /* 0x0000000814027824 */ /* 0x002fe400078e00ff */
[----:B------:R-:W-:-:S03]  /*0fb0*/  IMAD.SHL.U32 R3, R19, 0x40, RZ ;  /* 0x0000004013037824 */ /* 0x000fc600078e00ff */
[----:B------:R-:W-:Y:S02]  /*0fc0*/  LOP3.LUT R2, R0, 0x8, R2, 0xf8, !PT ;  /* 0x0000000800027812 */ /* 0x000fe400078ef802 */
[----:B------:R-:W-:Y:S01]  /*0fd0*/  SHF.R.U32.HI R0, RZ, 0x3, R0 ;  /* 0x00000003ff007819 */ /* 0x000fe20000011600 */
[----:B------:R-:W-:-:S04]  /*0fe0*/  DEPBAR.LE SB0, 0x0 ;  /* 0x000080000000791a */ /* 0x000fc80000000000 */
[----:B------:R-:W-:Y:S01]  /*0ff0*/  LOP3.LUT R93, R3, 0xfffffe00, RZ, 0xc0, !PT ;  /* 0xfffffe00035d7812 */ /* 0x000fe200078ec0ff */
[----:B------:R-:W-:Y:S01]  /*1000*/  IMAD.MOV.U32 R3, RZ, RZ, 0x20 ;  /* 0x00000020ff037424 */ /* 0x000fe200078e00ff */
[----:B------:R-:W-:Y:S01]  /*1010*/  BAR.SYNC.DEFER_BLOCKING 0x0 ;  /* 0x0000000000007b1d */ /* 0x000fe20000010000 */
[----:B--2---:R-:W-:Y:S02]  /*1020*/  LEA R4, P0, R8, UR10, 0x1 ;  /* 0x0000000a08047c11 */ /* 0x004fe4000f8008ff */
[----:B------:R-:W-:Y:S01]  /*1030*/  LOP3.LUT R92, R2, R0, RZ, 0x3c, !PT ;  /* 0x00000000025c7212 */ /* 0x000fe200078e3cff */
[----:B------:R-:W-:Y:S01]  /*1040*/  IMAD R2, R139, 0x400, R93 ;  /* 0x000004008b027824 */ /* 0x000fe200078e025d */
[----:B------:R-:W-:Y:S01]  /*1050*/  LEA.HI.X R5, R8, UR11, R14, 0x1, P0 ;  /* 0x0000000b08057c11 */ /* 0x000fe200080f0c0e */
[----:B------:R-:W-:Y:S01]  /*1060*/  IMAD R0, R20, 0x200, R22 ;  /* 0x0000020014007824 */ /* 0x000fe200078e0216 */
[----:B------:R-:W-:Y:S01]  /*1070*/  IADD3 R6, P0, R4, UR20, RZ ;  /* 0x0000001404067c10 */ /* 0x000fe2000ff1e0ff */
[----:B------:R-:W-:Y:S01]  /*1080*/  IMAD.IADD R2, R2, 0x1, R92 ;  /* 0x0000000102027824 */ /* 0x000fe200078e025c */
[----:B------:R-:W-:Y:S01]  /*1090*/  SEL R3, R3, 0xffffffe0, !P1 ;  /* 0xffffffe003037807 */ /* 0x000fe20004800000 */
[----:B------:R-:W-:Y:S01]  /*10a0*/  IMAD R139, R98, 0x8, R139 ;  /* 0x00000008628b7824 */ /* 0x000fe200078e028b */
[----:B------:R-:W-:-:S02]  /*10b0*/  IADD3.X R7, R5, UR21, RZ, P0, !PT ;  /* 0x0000001505077c10 */ /* 0x000fc400087fe4ff */
[----:B------:R-:W-:Y:S01]  /*10c0*/  LEA R213, R2, UR5, 0x1 ;  /* 0x0000000502d57c11 */ /* 0x000fe2000f8e08ff */
[----:B------:R-:W-:Y:S01]  /*10d0*/  IMAD.MOV.U32 R2, RZ, RZ, 0x40 ;  /* 0x00000040ff027424 */ /* 0x000fe200078e00ff */
[C---:B------:R-:W-:Y:S01]  /*10e0*/  LEA R24, R0.reuse, UR5, 0x1 ;  /* 0x0000000500187c11 */ /* 0x040fe2000f8e08ff */
[----:B------:R-:W-:Y:S01]  /*10f0*/  VIADD R231, R139, 0x4 ;  /* 0x000000048be77836 */ /* 0x000fe20000000000 */
[----:B------:R-:W-:Y:S01]  /*1100*/  LOP3.LUT P0, RZ, R25, 0x2, RZ, 0xc0, !PT ;  /* 0x0000000219ff7812 */ /* 0x000fe2000780c0ff */
[----:B------:R-:W-:Y:S01]  /*1110*/  IMAD.IADD R215, R213, 0x1, R3 ;  /* 0x00000001d5d77824 */ /* 0x000fe200078e0203 */
[----:B------:R-:W-:Y:S01]  /*1120*/  LEA R222, R0, UR4, 0x1 ;  /* 0x0000000400de7c11 */ /* 0x000fe2000f8e08ff */
[----:B------:R-:W-:Y:S01]  /*1130*/  ULDC UR4, c[0x0][0x270] ;  /* 0x00009c0000047ab9 */ /* 0x000fe20000000800 */
[----:B------:R-:W-:Y:S01]  /*1140*/  LOP3.LUT P1, RZ, R26, 0x4, RZ, 0xc0, !PT ;  /* 0x000000041aff7812 */ /* 0x000fe2000782c0ff */
[----:B------:R-:W-:Y:S01]  /*1150*/  @!PT LDS RZ, [RZ] ;  /* 0x00000000fffff984 */ /* 0x000fe20000000800 */
[----:B------:R-:W-:Y:S01]  /*1160*/  @!PT LDS RZ, [RZ] ;  /* 0x00000000fffff984 */ /* 0x000fe20000000800 */
[----:B------:R-:W-:Y:S01]  /*1170*/  @!PT LDS RZ, [RZ] ;  /* 0x00000000fffff984 */ /* 0x000fe20000000800 */
[----:B------:R-:W-:Y:S02]  /*1180*/  LDGSTS.E.BYPASS.LTC128B.128 [R228+0xa000], desc[UR16][R4.64] ;  /* 0x0a00000004e47fae */ /* 0x000fe4000b901d50 */
[----:B------:R-:W-:Y:S01]  /*1190*/  VIADD R223, R222, 0x20 ;  /* 0x00000020dedf7836 */ /* 0x000fe20000000000 */
[----:B------:R-:W-:Y:S01]  /*11a0*/  SEL R0, R2, 0xffffffc0, !P1 ;  /* 0xffffffc002007807 */ /* 0x000fe20004800000 */
[----:B------:R-:W-:Y:S04]  /*11b0*/  LDGSTS.E.BYPASS.LTC128B.128 [R228+0xb000], desc[UR16][R4.64+0x80] ;  /* 0x0b00008004e47fae */ /* 0x000fe8000b901d50 */
[----:B------:R-:W-:Y:S01]  /*11c0*/  @P0 VIADD R223, R222, 0xffffffe0 ;  /* 0xffffffe0dedf0836 */ /* 0x000fe20000000000 */
[----:B------:R-:W-:Y:S01]  /*11d0*/  LOP3.LUT P0, RZ, R25, 0x4, RZ, 0xc0, !PT ;  /* 0x0000000419ff7812 */ /* 0x000fe2000780c0ff */
[----:B------:R-:W-:Y:S01]  /*11e0*/  LDGSTS.E.BYPASS.LTC128B.128 [R228+0xa800], desc[UR16][R6.64] ;  /* 0x0a80000006e47fae */ /* 0x000fe2000b901d50 */
[----:B------:R-:W-:-:S02]  /*11f0*/  IMAD.IADD R221, R213, 0x1, R0 ;  /* 0x00000001d5dd7824 */ /* 0x000fc400078e0200 */
[----:B------:R-:W-:Y:S01]  /*1200*/  SEL R2, R2, 0xffffffc0, !P0 ;  /* 0xffffffc002027807 */ /* 0x000fe20004000000 */
[----:B------:R1:W-:Y:S01]  /*1210*/  LDGSTS.E.BYPASS.LTC128B.128 [R228+0xb800], desc[UR16][R6.64+0x80] ;  /* 0x0b80008006e47fae */ /* 0x0003e2000b901d50 */
[----:B------:R-:W-:-:S03]  /*1220*/  IMAD.IADD R219, R215, 0x1, R0 ;  /* 0x00000001d7db7824 */ /* 0x000fc600078e0200 */
[----:B------:R-:W-:Y:S01]  /*1230*/  LDSM.16.M88.4 R16, [R24+0x8000] ;  /* 0x008000001810783b */ /* 0x000fe20000000200 */
[----:B------:R-:W-:Y:S02]  /*1240*/  IMAD.IADD R220, R222, 0x1, R2 ;  /* 0x00000001dedc7824 */ /* 0x000fe400078e0202 */
[----:B------:R-:W-:Y:S01]  /*1250*/  IMAD.IADD R218, R2, 0x1, R223 ;  /* 0x0000000102da7824 */ /* 0x000fe200078e02df */
[----:B------:R-:W-:Y:S01]  /*1260*/  LDSM.16.M88.4 R28, [R24+0x8800] ;  /* 0x00880000181c783b */ /* 0x000fe20000000200 */
[----:B------:R-:W-:-:S03]  /*1270*/  LOP3.LUT R2, R94, 0xffffffe0, RZ, 0xc0, !PT ;  /* 0xffffffe05e027812 */ /* 0x000fc600078ec0ff */
[----:B------:R-:W2:Y:S04]  /*1280*/  LDSM.16.M88.4 R8, [R213] ;  /* 0x00000000d508783b */ /* 0x000ea80000000200 */
[----:B------:R-:W-:Y:S04]  /*1290*/  LDSM.16.M88.4 R32, [R223] ;  /* 0x00000000df20783b */ /* 0x000fe80000000200 */
[----:B------:R-:W-:Y:S04]  /*12a0*/  LDSM.16.M88.4 R12, [R215+0x2000] ;  /* 0x00200000d70c783b */ /* 0x000fe80000000200 */
[----:B------:R-:W-:Y:S04]  /*12b0*/  LDSM.16.M88.4 R36, [R223+0x800] ;  /* 0x00080000df24783b */ /* 0x000fe80000000200 */
[----:B-1----:R-:W1:Y:S04]  /*12c0*/  LDSM.16.M88.4 R4, [R213+0x2000] ;  /* 0x00200000d504783b */ /* 0x002e680000000200 */
[----:B------:R-:W3:Y:S04]  /*12d0*/  LDSM.16.M88.4 R20, [R215] ;  /* 0x00000000d714783b */ /* 0x000ee80000000200 */
[----:B------:R-:W-:Y:S04]  /*12e0*/  LDSM.16.M88.4 R44, [R220] ;  /* 0x00000000dc2c783b */ /* 0x000fe80000000200 */
[----:B------:R-:W0:Y:S01]  /*12f0*/  LDGDEPBAR ;  /* 0x00000000000079af */ /* 0x000e220000000000 */
[C---:B--2---:R-:W-:Y:S06]  /*1300*/  HMMA.16816.F32.BF16 R64, R8.reuse, R16, RZ ;  /* 0x000000100840723c */ /* 0x044fec00000418ff */
[C---:B------:R-:W-:Y:S06]  /*1310*/  HMMA.16816.F32.BF16 R88, R8.reuse, R18, RZ ;  /* 0x000000120858723c */ /* 0x040fec00000418ff */
[----:B------:R-:W-:Y:S06]  /*1320*/  HMMA.16816.F32.BF16 R48, R8, R28, RZ ;  /* 0x0000001c0830723c */ /* 0x000fec00000418ff */
[C---:B-1----:R-:W-:Y:S06]  /*1330*/  HMMA.16816.F32.BF16 R52, R4.reuse, R16, RZ ;  /* 0x000000100434723c */ /* 0x042fec00000418ff */
[C---:B------:R-:W-:Y:S01]  /*1340*/  HMMA.16816.F32.BF16 R60, R4.reuse, R18, RZ ;  /* 0x00000012043c723c */ /* 0x040fe200000418ff */
[----:B------:R-:W1:Y:S05]  /*1350*/  LDSM.16.M88.4 R16, [R221+0x2000] ;  /* 0x00200000dd10783b */ /* 0x000e6a0000000200 */
[C---:B------:R-:W-:Y:S06]  /*1360*/  HMMA.16816.F32.BF16 R56, R4.reuse, R28, RZ ;  /* 0x0000001c0438723c */ /* 0x040fec00000418ff */
[-C--:B------:R-:W-:Y:S01]  /*1370*/  HMMA.16816.F32.BF16 R40, R4, R30.reuse, RZ ;  /* 0x0000001e0428723c */ /* 0x080fe200000418ff */
[----:B------:R-:W-:Y:S05]  /*1380*/  LDSM.16.M88.4 R4, [R221] ;  /* 0x00000000dd04783b */ /* 0x000fea0000000200 */
[----:B------:R-:W-:Y:S01]  /*1390*/  HMMA.16816.F32.BF16 R72, R8, R30, RZ ;  /* 0x0000001e0848723c */ /* 0x000fe200000418ff */
[----:B------:R-:W2:Y:S04]  /*13a0*/  LDSM.16.M88.4 R28, [R220+0x800] ;  /* 0x00080000dc1c783b */ /* 0x000ea80000000200 */
[----:B------:R-:W-:Y:S01]  /*13b0*/  LDSM.16.M88.4 R8, [R219+0x2000] ;  /* 0x00200000db08783b */ /* 0x000fe20000000200 */
[C---:B------:R-:W-:Y:S06]  /*13c0*/  HMMA.16816.F32.BF16 R84, R12.reuse, R32, R52 ;  /* 0x000000200c54723c */ /* 0x040fec0000041834 */
[C---:B------:R-:W-:Y:S06]  /*13d0*/  HMMA.16816.F32.BF16 R76, R12.reuse, R36, R56 ;  /* 0x000000240c4c723c */ /* 0x040fec0000041838 */
[C---:B------:R-:W-:Y:S06]  /*13e0*/  HMMA.16816.F32.BF16 R68, R12.reuse, R34, R60 ;  /* 0x000000220c44723c */ /* 0x040fec000004183c */
[----:B------:R-:W-:Y:S01]  /*13f0*/  HMMA.16816.F32.BF16 R60, R12, R38, R40 ;  /* 0x000000260c3c723c */ /* 0x000fe20000041828 */
[----:B------:R-:W4:Y:S04]  /*1400*/  LDSM.16.M88.4 R40, [R218] ;  /* 0x00000000da28783b */ /* 0x000f280000000200 */
[----:B------:R-:W-:Y:S01]  /*1410*/  LDSM.16.M88.4 R12, [R219] ;  /* 0x00000000db0c783b */ /* 0x000fe20000000200 */
[C---:B---3--:R-:W-:Y:S06]  /*1420*/  HMMA.16816.F32.BF16 R52, R20.reuse, R32, R64 ;  /* 0x000000201434723c */ /* 0x048fec0000041840 */
[C---:B------:R-:W-:Y:S01]  /*1430*/  HMMA.16816.F32.BF16 R56, R20.reuse, R36, R48 ;  /* 0x000000241438723c */ /* 0x040fe20000041830 */
[----:B------:R-:W3:Y:S05]  /*1440*/  LDSM.16.M88.4 R48, [R218+0x800] ;  /* 0x00080000da30783b */ /* 0x000eea0000000200 */
[C---:B------:R-:W-:Y:S06]  /*1450*/  HMMA.16816.F32.BF16 R32, R20.reuse, R34, R88 ;  /* 0x000000221420723c */ /* 0x040fec0000041858 */
[----:B------:R-:W-:Y:S06]  /*1460*/  HMMA.16816.F32.BF16 R20, R20, R38, R72 ;  /* 0x000000261414723c */ /* 0x000fec0000041848 */
[C---:B-1----:R-:W-:Y:S06]  /*1470*/  HMMA.16816.F32.BF16 R36, R16.reuse, R44, R84 ;  /* 0x0000002c1024723c */ /* 0x042fec0000041854 */
[C---:B--2---:R-:W-:Y:S06]  /*1480*/  HMMA.16816.F32.BF16 R76, R16.reuse, R28, R76 ;  /* 0x0000001c104c723c */ /* 0x044fec000004184c */
[C---:B------:R-:W-:Y:S06]  /*1490*/  HMMA.16816.F32.BF16 R68, R16.reuse, R46, R68 ;  /* 0x0000002e1044723c */ /* 0x040fec0000041844 */
[----:B------:R-:W-:Y:S06]  /*14a0*/  HMMA.16816.F32.BF16 R64, R16, R30, R60 ;  /* 0x0000001e1040723c */ /* 0x000fec000004183c */
[C---:B------:R-:W-:Y:S06]  /*14b0*/  HMMA.16816.F32.BF16 R16, R4.reuse, R44, R52 ;  /* 0x0000002c0410723c */ /* 0x040fec0000041834 */
[C---:B------:R-:W-:Y:S01]  /*14c0*/  HMMA.16816.F32.BF16 R44, R4.reuse, R46, R32 ;  /* 0x0000002e042c723c */ /* 0x040fe20000041820 */
[----:B------:R-:W-:Y:S05]  /*14d0*/  LDSM.16.M88.4 R32, [R24+0x9000] ;  /* 0x009000001820783b */ /* 0x000fea0000000200 */
[C---:B------:R-:W-:Y:S06]  /*14e0*/  HMMA.16816.F32.BF16 R52, R4.reuse, R28, R56 ;  /* 0x0000001c0434723c */ /* 0x040fec0000041838 */
[----:B------:R-:W-:Y:S01]  /*14f0*/  HMMA.16816.F32.BF16 R20, R4, R30, R20 ;  /* 0x0000001e0414723c */ /* 0x000fe20000041814 */
[----:B------:R-:W1:Y:S04]  /*1500*/  LDSM.16.M88.4 R4, [R213+0x6000] ;  /* 0x00600000d504783b */ /* 0x000e680000000200 */
[----:B------:R2:W1:Y:S01]  /*1510*/  LDSM.16.M88.4 R28, [R24+0x9800] ;  /* 0x00980000181c783b */ /* 0x0004620000000200 */
[C---:B----4-:R-:W-:Y:S03]  /*1520*/  HMMA.16816.F32.BF16 R60, R8.reuse, R40, R36 ;  /* 0x00000028083c723c */ /* 0x050fe60000041824 */
[----:B------:R-:W-:Y:S03]  /*1530*/  LDSM.16.M88.4 R36, [R223+0x1000] ;  /* 0x00100000df24783b */ /* 0x000fe60000000200 */
[C---:B---3--:R-:W-:Y:S06]  /*1540*/  HMMA.16816.F32.BF16 R84, R8.reuse, R48, R76 ;  /* 0x000000300854723c */ /* 0x048fec000004184c */
[----:B------:R-:W-:Y:S01]  /*1550*/  HMMA.16816.F32.BF16 R76, R8, R50, R64 ;  /* 0x00000032084c723c */ /* 0x000fe20000041840 */
[----:B------:R-:W-:Y:S05]  /*1560*/  LDSM.16.M88.4 R64, [R220+0x1000] ;  /* 0x00100000dc40783b */ /* 0x000fea0000000200 */
[----:B------:R-:W-:Y:S01]  /*1570*/  HMMA.16816.F32.BF16 R72, R12, R40, R16 ;  /* 0x000000280c48723c */ /* 0x000fe20000041810 */
[----:B------:R-:W-:Y:S05]  /*1580*/  LDSM.16.M88.4 R16, [R215+0x6000] ;  /* 0x00600000d710783b */ /* 0x000fea0000000200 */
[-C--:B--2---:R-:W-:Y:S01]  /*1590*/  HMMA.16816.F32.BF16 R24, R8, R42.reuse, R68 ;  /* 0x0000002a0818723c */ /* 0x084fe20000041844 */
[----:B------:R-:W2:Y:S04]  /*15a0*/  LDSM.16.M88.4 R8, [R213+0x4000] ;  /* 0x00400000d508783b */ /* 0x000ea80000000200 */
[----:B------:R-:W3:Y:S01]  /*15b0*/  LDSM.16.M88.4 R68, [R223+0x1800] ;  /* 0x00180000df44783b */ /* 0x000ee20000000200 */
        /* <DEDUP_REMOVED lines=8> */
[----:B------:R-:W-:Y:S01]  /*1640*/  HMMA.16816.F32.BF16 R60, R4, R30, R76 ;  /* 0x0000001e043c723c */ /* 0x000fe2000004184c */
[----:B------:R-:W-:Y:S05]  /*1650*/  LDSM.16.M88.4 R4, [R219+0x6000] ;  /* 0x00600000db04783b */ /* 0x000fea0000000200 */
[C---:B--2---:R-:W-:Y:S06]  /*1660*/  HMMA.16816.F32.BF16 R52, R8.reuse, R28, R52 ;  /* 0x0000001c0834723c */ /* 0x044fec0000041834 */
[C---:B------:R-:W-:Y:S01]  /*1670*/  HMMA.16816.F32.BF16 R76, R8.reuse, R30, R12 ;  /* 0x0000001e084c723c */ /* 0x040fe2000004180c */
[----:B------:R-:W2:Y:S04]  /*1680*/  LDSM.16.M88.4 R28, [R220+0x1800] ;  /* 0x00180000dc1c783b */ /* 0x000ea80000000200 */
[----:B------:R-:W4:Y:S01]  /*1690*/  LDSM.16.M88.4 R12, [R221+0x4000] ;  /* 0x00400000dd0c783b */ /* 0x000f220000000200 */
[C---:B------:R-:W-:Y:S06]  /*16a0*/  HMMA.16816.F32.BF16 R72, R8.reuse, R32, R72 ;  /* 0x000000200848723c */ /* 0x040fec0000041848 */
[----:B------:R-:W-:Y:S01]  /*16b0*/  HMMA.16816.F32.BF16 R56, R8, R34, R56 ;  /* 0x000000220838723c */ /* 0x000fe20000041838 */
[----:B------:R-:W4:Y:S05]  /*16c0*/  LDSM.16.M88.4 R32, [R218+0x1000] ;  /* 0x00100000da20783b */ /* 0x000f2a0000000200 */
[C---:B------:R-:W-:Y:S06]  /*16d0*/  HMMA.16816.F32.BF16 R8, R16.reuse, R36, R40 ;  /* 0x000000241008723c */ /* 0x040fec0000041828 */
[C---:B------:R-:W-:Y:S06]  /*16e0*/  HMMA.16816.F32.BF16 R40, R16.reuse, R38, R44 ;  /* 0x000000261028723c */ /* 0x040fec000004182c */
[C---:B---3--:R-:W-:Y:S06]  /*16f0*/  HMMA.16816.F32.BF16 R48, R16.reuse, R68, R48 ;  /* 0x000000441030723c */ /* 0x048fec0000041830 */
[----:B------:R-:W-:Y:S01]  /*1700*/  HMMA.16816.F32.BF16 R44, R16, R70, R60 ;  /* 0x00000046102c723c */ /* 0x000fe2000004183c */
[----:B------:R-:W3:Y:S05]  /*1710*/  LDSM.16.M88.4 R16, [R218+0x1800] ;  /* 0x00180000da10783b */ /* 0x000eea0000000200 */
[C---:B-1----:R-:W-:Y:S06]  /*1720*/  HMMA.16816.F32.BF16 R72, R24.reuse, R36, R72 ;  /* 0x000000241848723c */ /* 0x042fec0000041848 */
[----:B------:R-:W-:Y:S06]  /*1730*/  HMMA.16816.F32.BF16 R60, R24, R38, R56 ;  /* 0x00000026183c723c */ /* 0x000fec0000041838 */
[----:B------:R-:W-:Y:S01]  /*1740*/  HMMA.16816.F32.BF16 R56, R20, R64, R8 ;  /* 0x000000401438723c */ /* 0x000fe20000041808 */
[----:B------:R-:W1:Y:S01]  /*1750*/  LDSM.16.M88.4 R8, [R219+0x4000] ;  /* 0x00400000db08783b */ /* 0x000e620000000200 */
[----:B------:R-:W-:-:S04]  /*1760*/  DEPBAR.LE SB0, 0x0 ;  /* 0x000080000000791a */ /* 0x000fc80000000000 */
[C---:B------:R-:W-:Y:S06]  /*1770*/  HMMA.16816.F32.BF16 R40, R20.reuse, R66, R40 ;  /* 0x000000421428723c */ /* 0x040fec0000041828 */
[C---:B--2---:R-:W-:Y:S06]  /*1780*/  HMMA.16816.F32.BF16 R48, R20.reuse, R28, R48 ;  /* 0x0000001c1430723c */ /* 0x044fec0000041830 */
[----:B------:R-:W-:Y:S06]  /*1790*/  HMMA.16816.F32.BF16 R20, R20, R30, R44 ;  /* 0x0000001e1414723c */ /* 0x000fec000004182c */
[C---:B------:R-:W-:Y:S06]  /*17a0*/  HMMA.16816.F32.BF16 R52, R24.reuse, R68, R52 ;  /* 0x000000441834723c */ /* 0x040fec0000041834 */
[----:B------:R-:W-:Y:S06]  /*17b0*/  HMMA.16816.F32.BF16 R24, R24, R70, R76 ;  /* 0x000000461818723c */ /* 0x000fec000004184c */
[C---:B----4-:R-:W-:Y:S06]  /*17c0*/  HMMA.16816.F32.BF16 R36, R12.reuse, R64, R72 ;  /* 0x000000400c24723c */ /* 0x050fec0000041848 */
[----:B------:R-:W-:Y:S06]  /*17d0*/  HMMA.16816.F32.BF16 R44, R12, R66, R60 ;  /* 0x000000420c2c723c */ /* 0x000fec000004183c */
[C---:B------:R-:W-:Y:S06]  /*17e0*/  HMMA.16816.F32.BF16 R64, R4.reuse, R32, R56 ;  /* 0x000000200440723c */ /* 0x040fec0000041838 */
[C---:B------:R-:W-:Y:S06]  /*17f0*/  HMMA.16816.F32.BF16 R60, R4.reuse, R34, R40 ;  /* 0x00000022043c723c */ /* 0x040fec0000041828 */
[C---:B---3--:R-:W-:Y:S06]  /*1800*/  HMMA.16816.F32.BF16 R88, R4.reuse, R16, R48 ;  /* 0x000000100458723c */ /* 0x048fec0000041830 */
[----:B------:R-:W-:Y:S06]  /*1810*/  HMMA.16816.F32.BF16 R84, R4, R18, R20 ;  /* 0x000000120454723c */ /* 0x000fec0000041814 */
[----:B------:R-:W-:Y:S01]  /*1820*/  HMMA.16816.F32.BF16 R40, R12, R28, R52 ;  /* 0x0000001c0c28723c */ /* 0x000fe20000041834 */
[----:B------:R-:W-:-:S02]  /*1830*/  IMAD R5, R96, UR4, R97 ;  /* 0x0000000460057c24 */ /* 0x000fc4000f8e0261 */
[----:B------:R-:W-:Y:S02]  /*1840*/  IMAD.IADD R4, R95, 0x1, -R2 ;  /* 0x000000015f047824 */ /* 0x000fe400078e0a02 */
[----:B------:R-:W-:Y:S01]  /*1850*/  IMAD.SHL.U32 R2, R5, 0x20, RZ ;  /* 0x0000002005027824 */ /* 0x000fe200078e00ff */
[----:B------:R-:W-:Y:S01]  /*1860*/  HMMA.16816.F32.BF16 R12, R12, R30, R24 ;  /* 0x0000001e0c0c723c */ /* 0x000fe20000041818 */
[----:B------:R-:W-:Y:S01]  /*1870*/  FMNMX.FTZ R5, R64, R65, !PT ;  /* 0x0000004140057209 */ /* 0x000fe20007810000 */
[----:B------:R-:W-:Y:S02]  /*1880*/  BAR.SYNC.DEFER_BLOCKING 0x0 ;  /* 0x0000000000007b1d */ /* 0x000fe40000010000 */
[----:B------:R-:W-:Y:S02]  /*1890*/  IADD3 R230, P1, P0, R2, R81, R4 ;  /* 0x0000005102e67210 */ /* 0x000fe4000783e004 */
[----:B------:R-:W-:Y:S01]  /*18a0*/  FMNMX.FTZ R6, R60, R5, !PT ;  /* 0x000000053c067209 */ /* 0x000fe20007810000 */
[----:B-1----:R-:W-:Y:S01]  /*18b0*/  HMMA.16816.F32.BF16 R72, R8, R32, R36 ;  /* 0x000000200848723c */ /* 0x002fe20000041824 */
[----:B------:R-:W-:-:S02]  /*18c0*/  SHF.R.S32.HI R5, RZ, 0x1f, R2 ;  /* 0x0000001fff057819 */ /* 0x000fc40000011402 */
[----:B------:R-:W-:Y:S02]  /*18d0*/  SHF.R.S32.HI R2, RZ, 0x1f, R4 ;  /* 0x0000001fff027819 */ /* 0x000fe40000011404 */
[----:B------:R-:W-:Y:S01]  /*18e0*/  FMNMX.FTZ R4, R61, R6, !PT ;  /* 0x000000063d047209 */ /* 0x000fe20007810000 */
[C---:B------:R-:W-:Y:S01]  /*18f0*/  HMMA.16816.F32.BF16 R76, R8.reuse, R34, R44 ;  /* 0x00000022084c723c */ /* 0x040fe2000004182c */
[----:B------:R-:W-:Y:S02]  /*1900*/  IADD3.X R20, R5, R82, R2, P1, P0 ;  /* 0x0000005205147210 */ /* 0x000fe40000fe0402 */
[----:B------:R-:W-:Y:S02]  /*1910*/  ISETP.GE.AND P0, PT, R83, 0x21, PT ;  /* 0x000000215300780c */ /* 0x000fe40003f06270 */
[----:B------:R-:W-:Y:S01]  /*1920*/  FMNMX.FTZ R4, R88, R4, !PT ;  /* 0x0000000458047209 */ /* 0x000fe20007810000 */
[----:B------:R-:W-:Y:S01]  /*1930*/  HMMA.16816.F32.BF16 R164, R8, R16, R40 ;  /* 0x0000001008a4723c */ /* 0x000fe20000041828 */
[----:B------:R-:W-:-:S02]  /*1940*/  FMNMX.FTZ R2, R66, R67, !PT ;  /* 0x0000004342027209 */ /* 0x000fc40007810000 */
[----:B------:R-:W-:Y:S02]  /*1950*/  FMNMX.FTZ R4, R89, R4, !PT ;  /* 0x0000000459047209 */ /* 0x000fe40007810000 */
[----:B------:R-:W-:Y:S01]  /*1960*/  FMNMX.FTZ R2, R62, R2, !PT ;  /* 0x000000023e027209 */ /* 0x000fe20007810000 */
[----:B------:R-:W-:Y:S01]  /*1970*/  HMMA.16816.F32.BF16 R156, R8, R18, R12 ;  /* 0x00000012089c723c */ /* 0x000fe2000004180c */
[----:B------:R-:W-:-:S06]  /*1980*/  FMNMX.FTZ R4, R84, R4, !PT ;  /* 0x0000000454047209 */ /* 0x000fcc0007810000 */
[----:B------:R-:W-:Y:S02]  /*1990*/  FMNMX.FTZ R10, R63, R2, !PT ;  /* 0x000000023f0a7209 */ /* 0x000fe40007810000 */
[----:B------:R-:W-:Y:S01]  /*19a0*/  FMNMX.FTZ R14, R85, R4, !PT ;  /* 0x00000004550e7209 */ /* 0x000fe20007810000 */
[----:B------:R-:W-:-:S14]  /*19b0*/  @!P0 BRA `(.L_x_1831) ;  /* 0x0000000000588947 */ /* 0x000fdc0003800000 */
[----:B------:R-:W-:Y:S01]  /*19c0*/  LEA.HI.SX32 R2, R132, 0xfffffffe, 0x1b ;  /* 0xfffffffe84027811 */ /* 0x000fe200078fdaff */
[----:B------:R-:W-:Y:S02]  /*19d0*/  USHF.L.U32 UR4, UR8, 0x4, URZ ;  /* 0x0000000408047899 */ /* 0x000fe4000800063f */
[----:B------:R-:W-:Y:S01]  /*19e0*/  USHF.L.U64.HI UR8, UR8, 0x4, UR9 ;  /* 0x0000000408087899 */ /* 0x000fe20008010209 */
[----:B------:R-:W-:Y:S01]  /*19f0*/  SHF.R.S32.HI R5, RZ, 0x1f, R2 ;  /* 0x0000001fff057819 */ /* 0x000fe20000011402 */
[C---:B------:R-:W-:Y:S02]  /*1a00*/  IMAD R4, R2.reuse, UR14, RZ ;  /* 0x0000000e02047c24 */ /* 0x040fe4000f8e02ff */
[----:B------:R-:W-:-:S04]  /*1a10*/  IMAD.WIDE.U32 R6, R2, UR15, R100 ;  /* 0x0000000f02067c25 */ /* 0x000fc8000f8e0064 */
[----:B------:R-:W-:Y:S01]  /*1a20*/  IMAD R5, R5, UR15, R4 ;  /* 0x0000000f05057c24 */ /* 0x000fe2000f8e0204 */
[----:B------:R-:W-:Y:S01]  /*1a30*/  LEA R4, P2, R6, UR6, 0x1 ;  /* 0x0000000606047c11 */ /* 0x000fe2000f8408ff */
[----:B------:R-:W-:Y:S02]  /*1a40*/  IMAD.U32 R2, RZ, RZ, UR4 ;  /* 0x00000004ff027e24 */ /* 0x000fe4000f8e00ff */
[----:B------:R-:W-:Y:S02]  /*1a50*/  IMAD.IADD R5, R7, 0x1, R5 ;  /* 0x0000000107057824 */ /* 0x000fe400078e0205 */
[----:B------:R-:W-:Y:S01]  /*1a60*/  IMAD.U32 R7, RZ, RZ, UR8 ;  /* 0x00000008ff077e24 */ /* 0x000fe2000f8e00ff */
        /* <DEDUP_REMOVED lines=11> */
.L_x_1831:
[----:B------:R-:W2:Y:S01]  /*1b20*/  SHFL.BFLY PT, R7, R14, 0x2, 0x1f ;  /* 0x0c401f000e077f89 */ /* 0x000ea200000e0000 */
[----:B------:R-:W-:Y:S01]  /*1b30*/  FMNMX.FTZ R2, R90, R10, !PT ;  /* 0x0000000a5a027209 */ /* 0x000fe20007810000 */
[----:B------:R-:W-:Y:S01]  /*1b40*/  IMAD.WIDE.U32 R18, R231, -0x326172a9, RZ ;  /* 0xcd9e8d57e7127825 */ /* 0x000fe200078e00ff */
[----:B------:R-:W-:Y:S01]  /*1b50*/  LOP3.LUT R172, R20, UR18, RZ, 0x3c, !PT ;  /* 0x0000001214ac7c12 */ /* 0x000fe2000f8e3cff */
[----:B------:R-:W-:Y:S01]  /*1b60*/  UIADD3 UR6, UR19, -0x4498517b, URZ ;  /* 0xbb67ae8513067890 */ /* 0x000fe2000fffe03f */
[----:B------:R-:W-:Y:S01]  /*1b70*/  FMNMX.FTZ R2, R91, R2, !PT ;  /* 0x000000025b027209 */ /* 0x000fe20007810000 */
[----:B------:R-:W-:Y:S01]  /*1b80*/  IMAD.WIDE.U32 R10, R230, -0x2daee0ad, RZ ;  /* 0xd2511f53e60a7825 */ /* 0x000fe200078e00ff */
[----:B-1----:R-:W-:Y:S01]  /*1b90*/  LOP3.LUT R4, R19, R172, RZ, 0x3c, !PT ;  /* 0x000000ac13047212 */ /* 0x002fe200078e3cff */
[----:B------:R-:W-:Y:S01]  /*1ba0*/  UIADD3 UR4, UR18, -0x61c88647, URZ ;  /* 0x9e3779b912047890 */ /* 0x000fe2000fffe03f */
[----:B------:R-:W-:Y:S01]  /*1bb0*/  FMNMX.FTZ R2, R86, R2, !PT ;  /* 0x0000000256027209 */ /* 0x000fe20007810000 */
[----:B------:R-:W-:Y:S01]  /*1bc0*/  IMAD.WIDE.U32 R20, R139, -0x326172a9, RZ ;  /* 0xcd9e8d578b147825 */ /* 0x000fe200078e00ff */
[----:B------:R-:W-:-:S02]  /*1bd0*/  UIADD3 UR28, UR18, 0x3c6ef372, URZ ;  /* 0x3c6ef372121c7890 */ /* 0x000fc4000fffe03f */
[----:B------:R-:W-:Y:S01]  /*1be0*/  FMNMX.FTZ R16, R87, R2, !PT ;  /* 0x0000000257107209 */ /* 0x000fe20007810000 */
[----:B------:R-:W-:Y:S01]  /*1bf0*/  IMAD.WIDE.U32 R12, R4, -0x2daee0ad, RZ ;  /* 0xd2511f53040c7825 */ /* 0x000fe200078e00ff */
[----:B------:R-:W-:Y:S01]  /*1c00*/  LOP3.LUT R2, R11, UR19, R80, 0x96, !PT ;  /* 0x000000130b027c12 */ /* 0x000fe2000f8e9650 */
[----:B------:R-:W-:Y:S02]  /*1c10*/  UIADD3 UR27, UR19, 0x76cf5d0a, URZ ;  /* 0x76cf5d0a131b7890 */ /* 0x000fe4000fffe03f */
[----:B------:R-:W1:Y:S01]  /*1c20*/  SHFL.BFLY PT, R17, R16, 0x2, 0x1f ;  /* 0x0c401f0010117f89 */ /* 0x000e6200000e0000 */
[----:B------:R-:W-:Y:S01]  /*1c30*/  LOP3.LUT R6, R13, UR6, R10, 0x96, !PT ;  /* 0x000000060d067c12 */ /* 0x000fe2000f8e960a */
[----:B------:R-:W-:Y:S01]  /*1c40*/  IMAD.WIDE.U32 R4, R2, -0x326172a9, RZ ;  /* 0xcd9e8d5702047825 */ /* 0x000fe200078e00ff */
[----:B------:R-:W-:Y:S02]  /*1c50*/  UIADD3 UR25, UR19, 0x32370b8f, URZ ;  /* 0x32370b8f13197890 */ /* 0x000fe4000fffe03f */
[----:B------:R-:W-:Y:S01]  /*1c60*/  UIADD3 UR26, UR18, -0x255992d5, URZ ;  /* 0xdaa66d2b121a7890 */ /* 0x000fe2000fffe03f */
[----:B--2---:R-:W-:Y:S01]  /*1c70*/  FMNMX.FTZ R11, R14, R7, !PT ;  /* 0x000000070e0b7209 */ /* 0x004fe20007810000 */
[----:B------:R-:W-:Y:S01]  /*1c80*/  IMAD.WIDE.U32 R8, R6, -0x326172a9, RZ ;  /* 0xcd9e8d5706087825 */ /* 0x000fe200078e00ff */
[----:B------:R-:W-:Y:S01]  /*1c90*/  LOP3.LUT R6, R21, R172, RZ, 0x3c, !PT ;  /* 0x000000ac15067212 */ /* 0x000fe200078e3cff */
[----:B------:R-:W-:Y:S01]  /*1ca0*/  UIADD3 UR24, UR18, 0x78dde6e4, URZ ;  /* 0x78dde6e412187890 */ /* 0x000fe2000fffe03f */
[----:B------:R-:W-:Y:S01]  /*1cb0*/  LOP3.LUT R2, R5, UR4, R18, 0x96, !PT ;  /* 0x0000000405027c12 */ /* 0x000fe2000f8e9612 */
[----:B------:R-:W2:Y:S01]  /*1cc0*/  SHFL.BFLY PT, R13, R11, 0x1, 0x1f ;  /* 0x0c201f000b0d7f89 */ /* 0x000ea200000e0000 */
[----:B------:R-:W-:Y:S01]  /*1cd0*/  LOP3.LUT R9, R9, UR28, R4, 0x96, !PT ;  /* 0x0000001c09097c12 */ /* 0x000fe2000f8e9604 */
[----:B------:R-:W-:Y:S01]  /*1ce0*/  IMAD.WIDE.U32 R56, R6, -0x2daee0ad, RZ ;  /* 0xd2511f5306387825 */ /* 0x000fe200078e00ff */
[----:B------:R-:W-:Y:S01]  /*1cf0*/  LOP3.LUT R19, R5, UR4, R20, 0x96, !PT ;  /* 0x0000000405137c12 */ /* 0x000fe2000f8e9614 */
[----:B------:R-:W-:-:S02]  /*1d00*/  UIADD3 UR23, UR19, -0x126145ec, URZ ;  /* 0xed9eba1413177890 */ /* 0x000fc4000fffe03f */
[----:B------:R-:W-:Y:S01]  /*1d10*/  IMAD.WIDE.U32 R6, R2, -0x2daee0ad, RZ ;  /* 0xd2511f5302067825 */ /* 0x000fe200078e00ff */
[----:B------:R-:W-:Y:S01]  /*1d20*/  LOP3.LUT R10, R57, UR6, R10, 0x96, !PT ;  /* 0x00000006390a7c12 */ /* 0x000fe2000f8e960a */
[----:B------:R-:W-:Y:S01]  /*1d30*/  ULDC UR4, c[0x0][0x2ec] ;  /* 0x0000bb0000047ab9 */ /* 0x000fe20000000800 */
[----:B------:R-:W-:Y:S01]  /*1d40*/  UIADD3 UR22, UR19, -0x56f99767, URZ ;  /* 0xa906689913167890 */ /* 0x000fe2000fffe03f */
[----:B------:R-:W-:Y:S01]  /*1d50*/  IMAD.WIDE.U32 R14, R9, -0x2daee0ad, RZ ;  /* 0xd2511f53090e7825 */ /* 0x000fe200078e00ff */
[----:B------:R-:W-:Y:S01]  /*1d60*/  LOP3.LUT R7, R7, UR27, R12, 0x96, !PT ;  /* 0x0000001b07077c12 */ /* 0x000fe2000f8e960c */
[----:B------:R-:W-:Y:S01]  /*1d70*/  UIADD3 UR6, UR18, -0x4ab325aa, URZ ;  /* 0xb54cda5612067890 */ /* 0x000fe2000fffe03f */
[----:B-1----:R-:W-:Y:S01]  /*1d80*/  FMNMX.FTZ R12, R16, R17, !PT ;  /* 0x00000011100c7209 */ /* 0x002fe20007810000 */
[----:B------:R-:W-:Y:S01]  /*1d90*/  IMAD.WIDE.U32 R40, R10, -0x326172a9, RZ ;  /* 0xcd9e8d570a287825 */ /* 0x000fe200078e00ff */
[----:B------:R-:W-:Y:S01]  /*1da0*/  LOP3.LUT R9, R15, UR25, R6, 0x96, !PT ;  /* 0x000000190f097c12 */ /* 0x000fe2000f8e9606 */
[----:B------:R-:W-:Y:S01]  /*1db0*/  ULDC.U8 UR31, c[0x0][0x388] ;  /* 0x0000e200001f7ab9 */ /* 0x000fe20000000000 */
[----:B------:R-:W-:Y:S01]  /*1dc0*/  LOP3.LUT R2, R92, R93, RZ, 0xfc, !PT ;  /* 0x0000005d5c027212 */ /* 0x000fe200078efcff */
[----:B------:R-:W-:Y:S01]  /*1dd0*/  IMAD.WIDE.U32 R6, R7, -0x326172a9, RZ ;  /* 0xcd9e8d5707067825 */ /* 0x000fe200078e00ff */
[----:B------:R-:W-:Y:S01]  /*1de0*/  LOP3.LUT R41, R41, UR28, R4, 0x96, !PT ;  /* 0x0000001c29297c12 */ /* 0x000fe2000f8e9604 */
[----:B------:R-:W-:Y:S01]  /*1df0*/  UIADD3 UR30, UR18, 0x1715609d, URZ ;  /* 0x1715609d121e7890 */ /* 0x000fe2000fffe03f */
[----:B------:R-:W-:Y:S01]  /*1e00*/  FMNMX.FTZ R4, R72, R73, !PT ;  /* 0x0000004948047209 */ /* 0x000fe20007810000 */
[----:B------:R-:W-:Y:S01]  /*1e10*/  IMAD.WIDE.U32 R68, R9, -0x326172a9, RZ ;  /* 0xcd9e8d5709447825 */ /* 0x000fe200078e00ff */
[----:B------:R-:W-:Y:S01]  /*1e20*/  LOP3.LUT R5, R7, UR26, R8, 0x96, !PT ;  /* 0x0000001a07057c12 */ /* 0x000fe2000f8e9608 */
[----:B------:R-:W1:Y:S01]  /*1e30*/  SHFL.BFLY PT, R9, R12, 0x1, 0x1f ;  /* 0x0c201f000c097f89 */ /* 0x000e6200000e0000 */
[----:B--2---:R-:W-:-:S02]  /*1e40*/  FMNMX.FTZ R134, R11, R13, !PT ;  /* 0x0000000d0b867209 */ /* 0x004fc40007810000 */
[----:B------:R-:W-:Y:S02]  /*1e50*/  LOP3.LUT R7, R69, UR24, R6, 0x96, !PT ;  /* 0x0000001845077c12 */ /* 0x000fe4000f8e9606 */
[----:B------:R-:W-:Y:S01]  /*1e60*/  FMNMX.FTZ R6, R76, R4, !PT ;  /* 0x000000044c067209 */ /* 0x000fe20007810000 */
[----:B------:R-:W-:-:S04]  /*1e70*/  IMAD.WIDE.U32 R4, R5, -0x2daee0ad, RZ ;  /* 0xd2511f5305047825 */ /* 0x000fc800078e00ff */
[C---:B------:R-:W-:Y:S01]  /*1e80*/  FMUL.FTZ R8, R134.reuse, UR4 ;  /* 0x0000000486087c20 */ /* 0x040fe20008410000 */
[----:B------:R-:W-:Y:S01]  /*1e90*/  FSETP.NEU.FTZ.AND P1, PT, R134, -INF , PT ;  /* 0xff8000008600780b */ /* 0x000fe20003f3d000 */
[----:B------:R-:W-:Y:S01]  /*1ea0*/  IMAD.WIDE.U32 R58, R7, -0x2daee0ad, RZ ;  /* 0xd2511f53073a7825 */ /* 0x000fe200078e00ff */
[----:B------:R-:W-:Y:S02]  /*1eb0*/  FMNMX.FTZ R7, R77, R6, !PT ;  /* 0x000000064d077209 */ /* 0x000fe40007810000 */
[----:B------:R-:W-:Y:S02]  /*1ec0*/  LOP3.LUT R6, R5, UR23, R14, 0x96, !PT ;  /* 0x0000001705067c12 */ /* 0x000fe4000f8e960e */
[----:B------:R-:W-:Y:S02]  /*1ed0*/  FMNMX.FTZ R5, R164, R7, !PT ;  /* 0x00000007a4057209 */ /* 0x000fe40007810000 */
[----:B------:R-:W-:Y:S01]  /*1ee0*/  FSEL R13, R8, RZ, P1 ;  /* 0x000000ff080d7208 */ /* 0x000fe20000800000 */
[----:B------:R-:W-:Y:S01]  /*1ef0*/  IMAD.WIDE.U32 R42, R6, -0x326172a9, RZ ;  /* 0xcd9e8d57062a7825 */ /* 0x000fe200078e00ff */
[----:B------:R-:W-:-:S02]  /*1f00*/  FMNMX.FTZ R8, R165, R5, !PT ;  /* 0x00000005a5087209 */ /* 0x000fc40007810000 */
[----:B------:R-:W-:Y:S01]  /*1f10*/  FMNMX.FTZ R7, R74, R75, !PT ;  /* 0x0000004b4a077209 */ /* 0x000fe20007810000 */
[--C-:B------:R-:W-:Y:S01]  /*1f20*/  FFMA.FTZ R6, R64, UR4, -R13.reuse ;  /* 0x0000000440067c23 */ /* 0x100fe2000801080d */
[----:B------:R-:W-:Y:S02]  /*1f30*/  FMNMX.FTZ R8, R156, R8, !PT ;  /* 0x000000089c087209 */ /* 0x000fe40007810000 */
[----:B-1----:R-:W-:Y:S01]  /*1f40*/  FMNMX.FTZ R133, R12, R9, !PT ;  /* 0x000000090c857209 */ /* 0x002fe20007810000 */
[----:B------:R1:W-:Y:S01]  /*1f50*/  MUFU.EX2 R83, R6 ;  /* 0x0000000600537308 */ /* 0x0003e20000000800 */
[----:B------:R-:W-:Y:S01]  /*1f60*/  FMNMX.FTZ R9, R157, R8, !PT ;  /* 0x000000089d097209 */ /* 0x000fe20007810000 */
[----:B------:R-:W-:Y:S01]  /*1f70*/  FFMA.FTZ R8, R65, UR4, -R13 ;  /* 0x0000000441087c23 */ /* 0x000fe2000801080d */
[----:B------:R-:W-:Y:S02]  /*1f80*/  LOP3.LUT R4, R59, UR22, R4, 0x96, !PT ;  /* 0x000000163b047c12 */ /* 0x000fe4000f8e9604 */
[----:B------:R-:W-:Y:S01]  /*1f90*/  FMNMX.FTZ R7, R78, R7, !PT ;  /* 0x000000074e077209 */ /* 0x000fe20007810000 */
[----:B------:R-:W2:Y:S01]  /*1fa0*/  SHFL.BFLY PT, R17, R9, 0x2, 0x1f ;  /* 0x0c401f0009117f89 */ /* 0x000ea200000e0000 */
[----:B------:R-:W-:Y:S01]  /*1fb0*/  FSETP.NEU.FTZ.AND P1, PT, R133, -INF , PT ;  /* 0xff8000008500780b */ /* 0x000fe20003f3d000 */
[----:B------:R-:W-:Y:S01]  /*1fc0*/  IMAD.WIDE.U32 R4, R4, -0x326172a9, RZ ;  /* 0xcd9e8d5704047825 */ /* 0x000fe200078e00ff */
[----:B------:R-:W-:Y:S01]  /*1fd0*/  FMNMX.FTZ R7, R79, R7, !PT ;  /* 0x000000074f077209 */ /* 0x000fe20007810000 */
[----:B------:R3:W-:Y:S01]  /*1fe0*/  MUFU.EX2 R82, R8 ;  /* 0x0000000800527308 */ /* 0x0007e20000000800 */
[----:B------:R-:W-:Y:S01]  /*1ff0*/  LEA R212, R2, UR5, 0x1 ;  /* 0x0000000502d47c11 */ /* 0x000fe2000f8e08ff */
[----:B------:R-:W-:Y:S01]  /*2000*/  UIADD3 UR5, UR19, 0x646e171e, URZ ;  /* 0x646e171e13057890 */ /* 0x000fe2000fffe03f */
[----:B------:R-:W-:-:S02]  /*2010*/  LOP3.LUT R10, R4, 0xffff, RZ, 0xc0, !PT ;  /* 0x0000ffff040a7812 */ /* 0x000fc400078ec0ff */
[----:B------:R-:W-:Y:S01]  /*2020*/  LOP3.LUT R16, R4, 0xff, RZ, 0xc0, !PT ;  /* 0x000000ff04107812 */ /* 0x000fe200078ec0ff */
[----:B------:R-:W-:Y:S01]  /*2030*/  IMAD.IADD R214, R3, 0x1, R212 ;  /* 0x0000000103d67824 */ /* 0x000fe200078e02d4 */
[----:B-1----:R-:W-:Y:S01]  /*2040*/  LOP3.LUT R6, R5, UR6, R42, 0x96, !PT ;  /* 0x0000000605067c12 */ /* 0x002fe2000f8e962a */
[----:B------:R-:W-:Y:S01]  /*2050*/  IMAD.U32 R3, RZ, RZ, UR31 ;  /* 0x0000001fff037e24 */ /* 0x000fe2000f8e00ff */
[----:B------:R-:W-:Y:S01]  /*2060*/  FMNMX.FTZ R5, R166, R7, !PT ;  /* 0x00000007a6057209 */ /* 0x000fe20007810000 */
[----:B------:R-:W-:Y:S01]  /*2070*/  FFMA.FTZ R7, R60, UR4, -R13 ;  /* 0x000000043c077c23 */ /* 0x000fe2000801080d */
[----:B------:R-:W-:Y:S01]  /*2080*/  SHF.R.U32.HI R11, RZ, 0x10, R4 ;  /* 0x00000010ff0b7819 */ /* 0x000fe20000011604 */
[----:B------:R-:W-:Y:S01]  /*2090*/  IMAD.IADD R217, R0, 0x1, R212 ;  /* 0x0000000100d97824 */ /* 0x000fe200078e02d4 */
[----:B------:R-:W-:Y:S01]  /*20a0*/  FMNMX.FTZ R5, R167, R5, !PT ;  /* 0x00000005a7057209 */ /* 0x000fe20007810000 */
[----:B------:R1:W-:Y:S01]  /*20b0*/  MUFU.EX2 R119, R7 ;  /* 0x0000000700777308 */ /* 0x0003e20000000800 */
[----:B------:R-:W-:Y:S01]  /*20c0*/  SHF.R.U32.HI R15, RZ, 0x18, R4 ;  /* 0x00000018ff0f7819 */ /* 0x000fe20000011604 */
[----:B------:R-:W-:Y:S01]  /*20d0*/  FMUL.FTZ R4, R133, UR4 ;  /* 0x0000000485047c20 */ /* 0x000fe20008410000 */
[----:B------:R-:W-:Y:S01]  /*20e0*/  FMNMX.FTZ R5, R158, R5, !PT ;  /* 0x000000059e057209 */ /* 0x000fe20007810000 */
[----:B------:R-:W-:Y:S01]  /*20f0*/  IMAD.IADD R216, R0, 0x1, R214 ;  /* 0x0000000100d87824 */ /* 0x000fe200078e02d6 */
[----:B------:R-:W-:Y:S01]  /*2100*/  SHF.R.U32.HI R14, RZ, 0x8, R10 ;  /* 0x00000008ff0e7819 */ /* 0x000fe2000001160a */
[----:B------:R-:W-:Y:S01]  /*2110*/  LDSM.16.MT88.4 R32, [R212+0xa000] ;  /* 0x00a00000d420783b */ /* 0x000fe20000004200 */
[----:B------:R-:W-:-:S02]  /*2120*/  FMNMX.FTZ R10, R159, R5, !PT ;  /* 0x000000059f0a7209 */ /* 0x000fc40007810000 */
[----:B---3--:R-:W-:Y:S01]  /*2130*/  LOP3.LUT R8, R6, 0xffff, RZ, 0xc0, !PT ;  /* 0x0000ffff06087812 */ /* 0x008fe200078ec0ff */
[----:B------:R-:W-:Y:S01]  /*2140*/  LDSM.16.MT88.4 R24, [R214+0xa000] ;  /* 0x00a00000d618783b */ /* 0x000fe20000004200 */
[----:B------:R-:W-:Y:S02]  /*2150*/  FSEL R12, R4, RZ, P1 ;  /* 0x000000ff040c7208 */ /* 0x000fe40000800000 */
[----:B--2---:R-:W-:Y:S01]  /*2160*/  FMNMX.FTZ R9, R9, R17, !PT ;  /* 0x0000001109097209 */ /* 0x004fe20007810000 */
[----:B------:R-:W2:Y:S01]  /*2170*/  SHFL.BFLY PT, R18, R10, 0x2, 0x1f ;  /* 0x0c401f000a127f89 */ /* 0x000ea200000e0000 */
[----:B------:R-:W-:Y:S01]  /*2180*/  LOP3.LUT R4, R11, 0xff, RZ, 0xc0, !PT ;  /* 0x000000ff0b047812 */ /* 0x000fe200078ec0ff */
[----:B------:R-:W-:Y:S01]  /*2190*/  FFMA.FTZ R2, R66, UR4, -R12 ;  /* 0x0000000442027c23 */ /* 0x000fe2000801080c */
[----:B-1----:R-:W-:Y:S01]  /*21a0*/  FFMA.FTZ R7, R61, UR4, -R13 ;  /* 0x000000043d077c23 */ /* 0x002fe2000801080d */
[----:B------:R-:W-:Y:S01]  /*21b0*/  LOP3.LUT R5, R6, 0xff, RZ, 0xc0, !PT ;  /* 0x000000ff06057812 */ /* 0x000fe200078ec0ff */
[----:B------:R-:W1:Y:S01]  /*21c0*/  SHFL.BFLY PT, R11, R9, 0x1, 0x1f ;  /* 0x0c201f00090b7f89 */ /* 0x000e6200000e0000 */
[----:B------:R3:W-:Y:S01]  /*21d0*/  MUFU.EX2 R118, R2 ;  /* 0x0000000200767308 */ /* 0x0007e20000000800 */
[----:B------:R-:W-:-:S02]  /*21e0*/  PRMT R16, R16, 0x5410, R14 ;  /* 0x0000541010107816 */ /* 0x000fc4000000000e */
[----:B------:R-:W-:Y:S01]  /*21f0*/  LEA R14, R3, UR31, 0x10 ;  /* 0x0000001f030e7c11 */ /* 0x000fe2000f8e80ff */
[----:B------:R-:W-:Y:S04]  /*2200*/  LDSM.16.MT88.4 R20, [R217+0xa000] ;  /* 0x00a00000d914783b */ /* 0x000fe80000004200 */
[----:B------:R4:W5:Y:S01]  /*2210*/  MUFU.EX2 R181, R7 ;  /* 0x0000000700b57308 */ /* 0x0009620000000800 */
[----:B------:R-:W-:Y:S01]  /*2220*/  HSET2.LE.AND R0, R16, R14, PT ;  /* 0x0000000e10007233 */ /* 0x000fe20003803000 */
[----:B------:R-:W-:Y:S04]  /*2230*/  LDSM.16.MT88.4 R28, [R216+0xa000] ;  /* 0x00a00000d81c783b */ /* 0x000fe80000004200 */
[----:B------:R-:W-:Y:S01]  /*2240*/  LDSM.16.MT88.4 R36, [R212+0xb000] ;  /* 0x00b00000d424783b */ /* 0x000fe20000004200 */
[----:B---3--:R-:W-:Y:S01]  /*2250*/  FFMA.FTZ R2, R67, UR4, -R12 ;  /* 0x0000000443027c23 */ /* 0x008fe2000801080c */
[----:B--2---:R-:W-:-:S02]  /*2260*/  FMNMX.FTZ R10, R10, R18, !PT ;  /* 0x000000120a0a7209 */ /* 0x004fc40007810000 */
[----:B------:R-:W-:Y:S01]  /*2270*/  LDSM.16.MT88.4 R44, [R214+0xb000] ;  /* 0x00b00000d62c783b */ /* 0x000fe20000004200 */
[----:B------:R5:W-:Y:S01]  /*2280*/  MUFU.EX2 R97, R2 ;  /* 0x0000000200617308 */ /* 0x000be20000000800 */
[----:B-1----:R-:W-:Y:S02]  /*2290*/  FMNMX.FTZ R136, R9, R11, !PT ;  /* 0x0000000b09887209 */ /* 0x002fe40007810000 */
[----:B------:R-:W-:Y:S01]  /*22a0*/  LDSM.16.MT88.4 R48, [R217+0xb000] ;  /* 0x00b00000d930783b */ /* 0x000fe20000004200 */
[----:B----4-:R-:W-:Y:S01]  /*22b0*/  SHF.R.U32.HI R7, RZ, 0x8, R8 ;  /* 0x00000008ff077819 */ /* 0x010fe20000011608 */
[----:B------:R-:W-:Y:S01]  /*22c0*/  FFMA.FTZ R8, R62, UR4, -R12 ;  /* 0x000000043e087c23 */ /* 0x000fe2000801080c */
[----:B------:R-:W-:Y:S01]  /*22d0*/  FSETP.NEU.FTZ.AND P1, PT, R136, -INF , PT ;  /* 0xff8000008800780b */ /* 0x000fe20003f3d000 */
[----:B------:R-:W1:Y:S02]  /*22e0*/  SHFL.BFLY PT, R11, R10, 0x1, 0x1f ;  /* 0x0c201f000a0b7f89 */ /* 0x000e6400000e0000 */
[----:B------:R2:W-:Y:S02]  /*22f0*/  MUFU.EX2 R96, R8 ;  /* 0x0000000800607308 */ /* 0x0005e40000000800 */
[----:B------:R-:W3:Y:S04]  /*2300*/  LDSM.16.MT88.4 R52, [R216+0xb000] ;  /* 0x00b00000d834783b */ /* 0x000ee80000004200 */
[----:B------:R-:W4:Y:S01]  /*2310*/  LDSM.16.MT88.4 R64, [R217+0xa800] ;  /* 0x00a80000d940783b */ /* 0x000f220000004200 */
[----:B-----5:R-:W-:-:S03]  /*2320*/  F2FP.BF16.F32.PACK_AB R2, R181, R119 ;  /* 0x00000077b502723e */ /* 0x020fc600000010ff */
[----:B------:R-:W5:Y:S01]  /*2330*/  LDSM.16.MT88.4 R152, [R212+0xa800] ;  /* 0x00a80000d498783b */ /* 0x000f620000004200 */
[----:B--2---:R-:W-:Y:S02]  /*2340*/  PRMT R8, R4, 0x5410, R15 ;  /* 0x0000541004087816 */ /* 0x004fe4000000000f */
[----:B------:R-:W-:Y:S01]  /*2350*/  PRMT R15, R5, 0x5410, R7 ;  /* 0x00005410050f7816 */ /* 0x000fe20000000007 */
[----:B------:R-:W-:Y:S01]  /*2360*/  FFMA.FTZ R5, R63, UR4, -R12 ;  /* 0x000000043f057c23 */ /* 0x000fe2000801080c */
[--C-:B------:R-:W-:Y:S02]  /*2370*/  SHF.R.U32.HI R4, RZ, 0x10, R6.reuse ;  /* 0x00000010ff047819 */ /* 0x100fe40000011606 */
[----:B------:R-:W-:Y:S01]  /*2380*/  SHF.R.U32.HI R6, RZ, 0x18, R6 ;  /* 0x00000018ff067819 */ /* 0x000fe20000011606 */
[----:B------:R-:W2:Y:S01]  /*2390*/  MUFU.EX2 R180, R5 ;  /* 0x0000000500b47308 */ /* 0x000ea20000000800 */
[----:B------:R-:W-:Y:S02]  /*23a0*/  LOP3.LUT R4, R4, 0xff, RZ, 0xc0, !PT ;  /* 0x000000ff04047812 */ /* 0x000fe400078ec0ff */
[----:B------:R-:W-:Y:S01]  /*23b0*/  HSET2.LE.AND R3, R8, R14, PT ;  /* 0x0000000e08037233 */ /* 0x000fe20003803000 */
[----:B------:R-:W-:Y:S01]  /*23c0*/  IMAD.WIDE.U32 R8, R41, -0x2daee0ad, RZ ;  /* 0xd2511f5329087825 */ /* 0x000fe200078e00ff */
[----:B------:R-:W-:-:S02]  /*23d0*/  PRMT R4, R4, 0x5410, R6 ;  /* 0x0000541004047816 */ /* 0x000fc40000000006 */
[----:B------:R-:W-:Y:S02]  /*23e0*/  LOP3.LUT R6, R0, R2, RZ, 0xc0, !PT ;  /* 0x0000000200067212 */ /* 0x000fe400078ec0ff */
[----:B------:R-:W-:Y:S02]  /*23f0*/  HSET2.LE.AND R0, R15, R14, PT ;  /* 0x0000000e0f007233 */ /* 0x000fe40003803000 */
[----:B------:R-:W-:Y:S02]  /*2400*/  F2FP.BF16.F32.PACK_AB R2, R82, R83 ;  /* 0x000000535202723e */ /* 0x000fe400000010ff */
[----:B-1----:R-:W-:Y:S02]  /*2410*/  FMNMX.FTZ R135, R10, R11, !PT ;  /* 0x0000000b0a877209 */ /* 0x002fe40007810000 */
[----:B--2---:R-:W-:Y:S02]  /*2420*/  F2FP.BF16.F32.PACK_AB R7, R180, R96 ;  /* 0x00000060b407723e */ /* 0x004fe400000010ff */
[----:B------:R-:W-:-:S02]  /*2430*/  F2FP.BF16.F32.PACK_AB R5, R97, R118 ;  /* 0x000000766105723e */ /* 0x000fc400000010ff */
[----:B------:R-:W-:Y:S02]  /*2440*/  LOP3.LUT R7, R3, R7, RZ, 0xc0, !PT ;  /* 0x0000000703077212 */ /* 0x000fe400078ec0ff */
[----:B------:R-:W-:Y:S01]  /*2450*/  HSET2.LE.AND R3, R4, R14, PT ;  /* 0x0000000e04037233 */ /* 0x000fe20003803000 */
[----:B------:R-:W-:-:S04]  /*2460*/  FMUL.FTZ R4, R136, UR4 ;  /* 0x0000000488047c20 */ /* 0x000fc80008410000 */
[----:B------:R-:W-:Y:S02]  /*2470*/  LOP3.LUT R5, R3, R5, RZ, 0xc0, !PT ;  /* 0x0000000503057212 */ /* 0x000fe400078ec0ff */
[----:B------:R-:W-:Y:S02]  /*2480*/  FSEL R15, R4, RZ, P1 ;  /* 0x000000ff040f7208 */ /* 0x000fe40000800000 */
[----:B------:R-:W-:Y:S01]  /*2490*/  LOP3.LUT R4, R0, R2, RZ, 0xc0, !PT ;  /* 0x0000000200047212 */ /* 0x000fe200078ec0ff */
[----:B------:R-:W-:Y:S01]  /*24a0*/  IMAD.WIDE.U32 R2, R19, -0x2daee0ad, RZ ;  /* 0xd2511f5313027825 */ /* 0x000fe200078e00ff */
[----:B------:R-:W-:-:S03]  /*24b0*/  FSETP.NEU.FTZ.AND P1, PT, R135, -INF , PT ;  /* 0xff8000008700780b */ /* 0x000fc60003f3d000 */
[----:B------:R-:W-:Y:S01]  /*24c0*/  FFMA.FTZ R0, R72, UR4, -R15 ;  /* 0x0000000448007c23 */ /* 0x000fe2000801080f */
[----:B------:R-:W-:-:S03]  /*24d0*/  LOP3.LUT R3, R3, UR27, R56, 0x96, !PT ;  /* 0x0000001b03037c12 */ /* 0x000fc6000f8e9638 */
[----:B------:R1:W-:Y:S01]  /*24e0*/  MUFU.EX2 R99, R0 ;  /* 0x0000000000637308 */ /* 0x0003e20000000800 */
[C---:B------:R-:W-:Y:S06]  /*24f0*/  HMMA.16816.F32.BF16 R140, R4.reuse, R32, RZ ;  /* 0x00000020048c723c */ /* 0x040fec00000418ff */
[C---:B------:R-:W-:Y:S06]  /*2500*/  HMMA.16816.F32.BF16 R112, R4.reuse, R24, RZ ;  /* 0x000000180470723c */ /* 0x040fec00000418ff */
[----:B------:R-:W-:Y:S01]  /*2510*/  HMMA.16816.F32.BF16 R92, R4, R20, RZ ;  /* 0x00000014045c723c */ /* 0x000fe200000418ff */
[----:B-1----:R-:W-:Y:S01]  /*2520*/  LOP3.LUT R0, R9, UR25, R2, 0x96, !PT ;  /* 0x0000001909007c12 */ /* 0x002fe2000f8e9602 */
[----:B------:R-:W-:Y:S01]  /*2530*/  FFMA.FTZ R9, R73, UR4, -R15 ;  /* 0x0000000449097c23 */ /* 0x000fe2000801080f */
[----:B------:R-:W-:-:S03]  /*2540*/  IMAD.WIDE.U32 R2, R3, -0x326172a9, RZ ;  /* 0xcd9e8d5703027825 */ /* 0x000fc600078e00ff */
[----:B------:R-:W-:Y:S01]  /*2550*/  HMMA.16816.F32.BF16 R100, R4, R28, RZ ;  /* 0x0000001c0464723c */ /* 0x000fe200000418ff */
[----:B------:R1:W-:Y:S01]  /*2560*/  MUFU.EX2 R98, R9 ;  /* 0x0000000900627308 */ /* 0x0003e20000000800 */
[----:B------:R-:W-:-:S04]  /*2570*/  IMAD.WIDE.U32 R60, R0, -0x326172a9, RZ ;  /* 0xcd9e8d57003c7825 */ /* 0x000fc800078e00ff */
[----:B------:R-:W-:Y:S01]  /*2580*/  FFMA.FTZ R0, R76, UR4, -R15 ;  /* 0x000000044c007c23 */ /* 0x000fe2000801080f */
[----:B------:R-:W-:Y:S01]  /*2590*/  LOP3.LUT R3, R3, UR26, R40, 0x96, !PT ;  /* 0x0000001a03037c12 */ /* 0x000fe2000f8e9628 */
[C---:B------:R-:W-:Y:S01]  /*25a0*/  HMMA.16816.F32.BF16 R104, R4.reuse, R36, RZ ;  /* 0x000000240468723c */ /* 0x040fe200000418ff */
[----:B------:R-:W-:Y:S01]  /*25b0*/  LOP3.LUT R10, R61, UR24, R2, 0x96, !PT ;  /* 0x000000183d0a7c12 */ /* 0x000fe2000f8e9602 */
[----:B------:R2:W-:Y:S02]  /*25c0*/  MUFU.EX2 R117, R0 ;  /* 0x0000000000757308 */ /* 0x0005e40000000800 */
[----:B------:R-:W-:Y:S02]  /*25d0*/  IMAD.WIDE.U32 R2, R3, -0x2daee0ad, RZ ;  /* 0xd2511f5303027825 */ /* 0x000fe400078e00ff */
[----:B------:R-:W-:Y:S02]  /*25e0*/  HMMA.16816.F32.BF16 R128, R4, R44, RZ ;  /* 0x0000002c0480723c */ /* 0x000fe400000418ff */
[----:B------:R-:W-:-:S04]  /*25f0*/  IMAD.WIDE.U32 R62, R10, -0x2daee0ad, RZ ;  /* 0xd2511f530a3e7825 */ /* 0x000fc800078e00ff */
[----:B------:R-:W-:Y:S01]  /*2600*/  HMMA.16816.F32.BF16 R120, R4, R48, RZ ;  /* 0x000000300478723c */ /* 0x000fe200000418ff */
[----:B-1----:R-:W-:Y:S01]  /*2610*/  FMUL.FTZ R9, R135, UR4 ;  /* 0x0000000487097c20 */ /* 0x002fe20008410000 */
[----:B------:R-:W-:-:S04]  /*2620*/  LOP3.LUT R2, R63, UR22, R2, 0x96, !PT ;  /* 0x000000163f027c12 */ /* 0x000fc8000f8e9602 */
[----:B------:R-:W-:Y:S01]  /*2630*/  FSEL R16, R9, RZ, P1 ;  /* 0x000000ff09107208 */ /* 0x000fe20000800000 */
[----:B------:R-:W-:Y:S01]  /*2640*/  HMMA.16816.F32.BF16 R148, R4, R34, RZ ;  /* 0x000000220494723c */ /* 0x000fe200000418ff */
[----:B--2---:R-:W-:-:S03]  /*2650*/  FFMA.FTZ R0, R77, UR4, -R15 ;  /* 0x000000044d007c23 */ /* 0x004fc6000801080f */
[--C-:B------:R-:W-:Y:S01]  /*2660*/  FFMA.FTZ R11, R79, UR4, -R16.reuse ;  /* 0x000000044f0b7c23 */ /* 0x100fe20008010810 */
[----:B------:R1:W2:Y:S01]  /*2670*/  MUFU.EX2 R73, R0 ;  /* 0x0000000000497308 */ /* 0x0002a20000000800 */
[C---:B------:R-:W-:Y:S06]  /*2680*/  HMMA.16816.F32.BF16 R144, R4.reuse, R26, RZ ;  /* 0x0000001a0490723c */ /* 0x040fec00000418ff */
[C---:B------:R-:W-:Y:S01]  /*2690*/  HMMA.16816.F32.BF16 R176, R4.reuse, R22, RZ ;  /* 0x0000001604b0723c */ /* 0x040fe200000418ff */
[----:B------:R-:W-:Y:S05]  /*26a0*/  MUFU.EX2 R182, R11 ;  /* 0x0000000b00b67308 */ /* 0x000fea0000000800 */
[----:B------:R-:W-:Y:S01]  /*26b0*/  HMMA.16816.F32.BF16 R184, R4, R30, RZ ;  /* 0x0000001e04b8723c */ /* 0x000fe200000418ff */
[----:B-1----:R-:W-:-:S05]  /*26c0*/  FFMA.FTZ R0, R74, UR4, -R16 ;  /* 0x000000044a007c23 */ /* 0x002fca0008010810 */
[C---:B------:R-:W-:Y:S01]  /*26d0*/  HMMA.16816.F32.BF16 R196, R4.reuse, R38, RZ ;  /* 0x0000002604c4723c */ /* 0x040fe200000418ff */
[----:B------:R1:W-:Y:S05]  /*26e0*/  MUFU.EX2 R81, R0 ;  /* 0x0000000000517308 */ /* 0x0003ea0000000800 */
[C---:B------:R-:W-:Y:S06]  /*26f0*/  HMMA.16816.F32.BF16 R204, R4.reuse, R46, RZ ;  /* 0x0000002e04cc723c */ /* 0x040fec00000418ff */
[C---:B------:R-:W-:Y:S06]  /*2700*/  HMMA.16816.F32.BF16 R232, R4.reuse, R50, RZ ;  /* 0x0000003204e8723c */ /* 0x040fec00000418ff */
[----:B---3--:R-:W-:Y:S01]  /*2710*/  HMMA.16816.F32.BF16 R224, R4, R54, RZ ;  /* 0x0000003604e0723c */ /* 0x008fe200000418ff */
[----:B-1----:R-:W-:Y:S01]  /*2720*/  LOP3.LUT R0, R3, UR23, R8, 0x96, !PT ;  /* 0x0000001703007c12 */ /* 0x002fe2000f8e9608 */
[----:B------:R-:W-:-:S04]  /*2730*/  IMAD.WIDE.U32 R2, R2, -0x326172a9, RZ ;  /* 0xcd9e8d5702027825 */ /* 0x000fc800078e00ff */
[----:B------:R-:W-:Y:S01]  /*2740*/  FFMA.FTZ R8, R78, UR4, -R16 ;  /* 0x000000044e087c23 */ /* 0x000fe20008010810 */
[----:B------:R-:W-:Y:S01]  /*2750*/  IMAD.WIDE.U32 R18, R0, -0x326172a9, RZ ;  /* 0xcd9e8d5700127825 */ /* 0x000fe200078e00ff */
[C---:B------:R-:W-:Y:S02]  /*2760*/  LOP3.LUT R0, R2.reuse, 0xffff, RZ, 0xc0, !PT ;  /* 0x0000ffff02007812 */ /* 0x040fe400078ec0ff */
[----:B------:R1:W3:Y:S01]  /*2770*/  MUFU.EX2 R116, R8 ;  /* 0x0000000800747308 */ /* 0x0002e20000000800 */
[----:B------:R-:W-:Y:S01]  /*2780*/  LOP3.LUT R10, R2, 0xff, RZ, 0xc0, !PT ;  /* 0x000000ff020a7812 */ /* 0x000fe200078ec0ff */
[----:B------:R-:W-:Y:S01]  /*2790*/  HMMA.16816.F32.BF16 R76, R4, R52, RZ ;  /* 0x00000034044c723c */ /* 0x000fe200000418ff */
[----:B------:R-:W-:Y:S02]  /*27a0*/  SHF.R.U32.HI R17, RZ, 0x18, R2 ;  /* 0x00000018ff117819 */ /* 0x000fe40000011602 */
[----:B------:R-:W-:-:S04]  /*27b0*/  SHF.R.U32.HI R9, RZ, 0x8, R0 ;  /* 0x00000008ff097819 */ /* 0x000fc80000011600 */
[----:B------:R-:W-:Y:S02]  /*27c0*/  PRMT R11, R10, 0x5410, R9 ;  /* 0x000054100a0b7816 */ /* 0x000fe40000000009 */
[----:B-1----:R-:W-:Y:S02]  /*27d0*/  SHF.R.U32.HI R8, RZ, 0x10, R2 ;  /* 0x00000010ff087819 */ /* 0x002fe40000011602 */
[----:B------:R-:W-:Y:S01]  /*27e0*/  LOP3.LUT R2, R3, UR6, R18, 0x96, !PT ;  /* 0x0000000603027c12 */ /* 0x000fe2000f8e9612 */
[----:B------:R-:W-:Y:S01]  /*27f0*/  FFMA.FTZ R3, R75, UR4, -R16 ;  /* 0x000000044b037c23 */ /* 0x000fe20008010810 */
[----:B------:R-:W-:Y:S02]  /*2800*/  LOP3.LUT R0, R8, 0xff, RZ, 0xc0, !PT ;  /* 0x000000ff08007812 */ /* 0x000fe400078ec0ff */
[----:B------:R-:W-:Y:S01]  /*2810*/  SHF.R.U32.HI R9, RZ, 0x10, R2 ;  /* 0x00000010ff097819 */ /* 0x000fe20000011602 */
[----:B------:R1:W4:Y:S01]  /*2820*/  MUFU.EX2 R183, R3 ;  /* 0x0000000300b77308 */ /* 0x0003220000000800 */
[----:B------:R-:W-:-:S02]  /*2830*/  PRMT R18, R0, 0x5410, R17 ;  /* 0x0000541000127816 */ /* 0x000fc40000000011 */
[C---:B------:R-:W-:Y:S02]  /*2840*/  LOP3.LUT R0, R2.reuse, 0xffff, RZ, 0xc0, !PT ;  /* 0x0000ffff02007812 */ /* 0x040fe400078ec0ff */
[----:B------:R-:W-:Y:S02]  /*2850*/  LOP3.LUT R17, R2, 0xff, RZ, 0xc0, !PT ;  /* 0x000000ff02117812 */ /* 0x000fe400078ec0ff */
[----:B------:R-:W-:Y:S02]  /*2860*/  SHF.R.U32.HI R10, RZ, 0x8, R0 ;  /* 0x00000008ff0a7819 */ /* 0x000fe40000011600 */
[----:B------:R-:W-:Y:S02]  /*2870*/  SHF.R.U32.HI R8, RZ, 0x18, R2 ;  /* 0x00000018ff087819 */ /* 0x000fe40000011602 */
[----:B------:R-:W-:Y:S02]  /*2880*/  HSET2.LE.AND R0, R11, R14, PT ;  /* 0x0000000e0b007233 */ /* 0x000fe40003803000 */
[----:B--2---:R-:W-:-:S02]  /*2890*/  F2FP.BF16.F32.PACK_AB R2, R73, R117 ;  /* 0x000000754902723e */ /* 0x004fc400000010ff */
[----:B-1----:R-:W-:Y:S02]  /*28a0*/  LOP3.LUT R3, R9, 0xff, RZ, 0xc0, !PT ;  /* 0x000000ff09037812 */ /* 0x002fe400078ec0ff */
[----:B------:R-:W-:Y:S02]  /*28b0*/  PRMT R9, R17, 0x5410, R10 ;  /* 0x0000541011097816 */ /* 0x000fe4000000000a */
[----:B------:R-:W-:Y:S02]  /*28c0*/  PRMT R11, R3, 0x5410, R8 ;  /* 0x00005410030b7816 */ /* 0x000fe40000000008 */
[----:B------:R-:W-:Y:S02]  /*28d0*/  LOP3.LUT R10, R0, R2, RZ, 0xc0, !PT ;  /* 0x00000002000a7212 */ /* 0x000fe400078ec0ff */
[--C-:B------:R-:W-:Y:S02]  /*28e0*/  HSET2.LE.AND R3, R9, R14.reuse, PT ;  /* 0x0000000e09037233 */ /* 0x100fe40003803000 */
[----:B------:R-:W-:-:S02]  /*28f0*/  HSET2.LE.AND R0, R18, R14, PT ;  /* 0x0000000e12007233 */ /* 0x000fc40003803000 */
[----:B------:R-:W-:Y:S02]  /*2900*/  HSET2.LE.AND R9, R11, R14, PT ;  /* 0x0000000e0b097233 */ /* 0x000fe40003803000 */
[----:B---3--:R-:W-:Y:S02]  /*2910*/  F2FP.BF16.F32.PACK_AB R2, R182, R116 ;  /* 0x00000074b602723e */ /* 0x008fe400000010ff */
[----:B------:R-:W-:Y:S02]  /*2920*/  F2FP.BF16.F32.PACK_AB R8, R98, R99 ;  /* 0x000000636208723e */ /* 0x000fe400000010ff */
[----:B----4-:R-:W-:Y:S02]  /*2930*/  F2FP.BF16.F32.PACK_AB R17, R183, R81 ;  /* 0x00000051b711723e */ /* 0x010fe400000010ff */
[----:B------:R-:W-:Y:S01]  /*2940*/  LOP3.LUT R11, R0, R2, RZ, 0xc0, !PT ;  /* 0x00000002000b7212 */ /* 0x000fe200078ec0ff */
[----:B------:R-:W-:Y:S01]  /*2950*/  FFMA.FTZ R0, R88, UR4, -R13 ;  /* 0x0000000458007c23 */ /* 0x000fe2000801080d */
[----:B------:R-:W-:-:S02]  /*2960*/  LOP3.LUT R8, R3, R8, RZ, 0xc0, !PT ;  /* 0x0000000803087212 */ /* 0x000fc400078ec0ff */
[----:B------:R-:W-:Y:S01]  /*2970*/  LOP3.LUT R9, R9, R17, RZ, 0xc0, !PT ;  /* 0x0000001109097212 */ /* 0x000fe200078ec0ff */
[----:B------:R1:W2:Y:S01]  /*2980*/  MUFU.EX2 R70, R0 ;  /* 0x0000000000467308 */ /* 0x0002a20000000800 */
[----:B------:R-:W-:Y:S01]  /*2990*/  LOP3.LUT R2, R43, UR30, R68, 0x96, !PT ;  /* 0x0000001e2b027c12 */ /* 0x000fe2000f8e9644 */
[----:B------:R-:W-:-:S04]  /*29a0*/  IMAD.MOV.U32 R43, RZ, RZ, R81 ;  /* 0x000000ffff2b7224 */ /* 0x000fc800078e0051 */
[----:B------:R-:W-:Y:S01]  /*29b0*/  HMMA.16816.F32.BF16 R4, R8, R26, RZ ;  /* 0x0000001a0804723c */ /* 0x000fe200000418ff */
[----:B------:R-:W-:-:S05]  /*29c0*/  IMAD.WIDE.U32 R2, R2, -0x2daee0ad, RZ ;  /* 0xd2511f5302027825 */ /* 0x000fca00078e00ff */
[C---:B------:R-:W-:Y:S01]  /*29d0*/  HMMA.16816.F32.BF16 R236, R8.reuse, R38, RZ ;  /* 0x0000002608ec723c */ /* 0x040fe200000418ff */
[--C-:B------:R-:W-:Y:S02]  /*29e0*/  SHF.R.U32.HI R18, RZ, 0x10, R2.reuse ;  /* 0x00000010ff127819 */ /* 0x100fe40000011602 */
[----:B------:R-:W-:Y:S01]  /*29f0*/  SHF.R.U32.HI R17, RZ, 0x18, R2 ;  /* 0x00000018ff117819 */ /* 0x000fe20000011602 */
[----:B-1----:R-:W-:Y:S01]  /*2a00*/  FFMA.FTZ R0, R89, UR4, -R13 ;  /* 0x0000000459007c23 */ /* 0x002fe2000801080d */
[----:B--2---:R-:W-:Y:S01]  /*2a10*/  IMAD.MOV.U32 R89, RZ, RZ, R70 ;  /* 0x000000ffff597224 */ /* 0x004fe200078e0046 */
[----:B------:R-:W-:Y:S01]  /*2a20*/  HMMA.16816.F32.BF16 R108, R8, R34, RZ ;  /* 0x00000022086c723c */ /* 0x000fe200000418ff */
[----:B------:R-:W-:Y:S01]  /*2a30*/  IMAD.MOV.U32 R38, RZ, RZ, R83 ;  /* 0x000000ffff267224 */ /* 0x000fe200078e0053 */
[----:B------:R1:W-:Y:S01]  /*2a40*/  MUFU.EX2 R88, R0 ;  /* 0x0000000000587308 */ /* 0x0003e20000000800 */
[----:B------:R-:W-:-:S03]  /*2a50*/  IMAD.MOV.U32 R39, RZ, RZ, R99 ;  /* 0x000000ffff277224 */ /* 0x000fc600078e0063 */
[C---:B------:R-:W-:Y:S06]  /*2a60*/  HMMA.16816.F32.BF16 R200, R8.reuse, R46, RZ ;  /* 0x0000002e08c8723c */ /* 0x040fec00000418ff */
[----:B------:R-:W-:Y:S02]  /*2a70*/  IMAD.MOV.U32 R75, RZ, RZ, R4 ;  /* 0x000000ffff4b7224 */ /* 0x000fe400078e0004 */
[----:B------:R-:W-:Y:S01]  /*2a80*/  FFMA.FTZ R4, R90, UR4, -R12 ;  /* 0x000000045a047c23 */ /* 0x000fe2000801080c */
[----:B------:R-:W-:Y:S01]  /*2a90*/  IMAD.MOV.U32 R138, RZ, RZ, R5 ;  /* 0x000000ffff8a7224 */ /* 0x000fe200078e0005 */
[----:B------:R-:W-:Y:S01]  /*2aa0*/  HMMA.16816.F32.BF16 R160, R8, R48, RZ ;  /* 0x0000003008a0723c */ /* 0x000fe200000418ff */
[----:B------:R-:W-:Y:S01]  /*2ab0*/  IMAD.MOV.U32 R137, RZ, RZ, R6 ;  /* 0x000000ffff897224 */ /* 0x000fe200078e0006 */
[----:B------:R-:W-:Y:S01]  /*2ac0*/  MUFU.EX2 R175, R4 ;  /* 0x0000000400af7308 */ /* 0x000fe20000000800 */
[----:B------:R-:W-:-:S02]  /*2ad0*/  IMAD.MOV.U32 R90, RZ, RZ, R180 ;  /* 0x000000ffff5a7224 */ /* 0x000fc400078e00b4 */
[----:B-1----:R-:W-:Y:S01]  /*2ae0*/  FFMA.FTZ R0, R84, UR4, -R13 ;  /* 0x0000000454007c23 */ /* 0x002fe2000801080d */
[----:B------:R-:W-:Y:S02]  /*2af0*/  IMAD.MOV.U32 R84, RZ, RZ, R7 ;  /* 0x000000ffff547224 */ /* 0x000fe400078e0007 */
[----:B------:R-:W-:Y:S01]  /*2b00*/  FFMA.FTZ R7, R91, UR4, -R12 ;  /* 0x000000045b077c23 */ /* 0x000fe2000801080c */
[C---:B------:R-:W-:Y:S01]  /*2b10*/  HMMA.16816.F32.BF16 R68, R8.reuse, R28, RZ ;  /* 0x0000001c0844723c */ /* 0x040fe200000418ff */
[----:B------:R-:W-:Y:S01]  /*2b20*/  IMAD.MOV.U32 R91, RZ, RZ, R119 ;  /* 0x000000ffff5b7224 */ /* 0x000fe200078e0077 */
[----:B------:R1:W2:Y:S01]  /*2b30*/  MUFU.EX2 R72, R0 ;  /* 0x0000000000487308 */ /* 0x0002a20000000800 */
[----:B------:R-:W-:Y:S02]  /*2b40*/  IMAD.MOV.U32 R57, RZ, RZ, R109 ;  /* 0x000000ffff397224 */ /* 0x000fe400078e006d */
[----:B------:R-:W-:Y:S01]  /*2b50*/  IMAD.MOV.U32 R56, RZ, RZ, R110 ;  /* 0x000000ffff387224 */ /* 0x000fe200078e006e */
[----:B------:R-:W-:Y:S01]  /*2b60*/  HMMA.16816.F32.BF16 R244, R8, R30, RZ ;  /* 0x0000001e08f4723c */ /* 0x000fe200000418ff */
[----:B------:R-:W-:-:S02]  /*2b70*/  IMAD.MOV.U32 R41, RZ, RZ, R111 ;  /* 0x000000ffff297224 */ /* 0x000fc400078e006f */
[----:B------:R-:W-:Y:S01]  /*2b80*/  IMAD.MOV.U32 R40, RZ, RZ, R108 ;  /* 0x000000ffff287224 */ /* 0x000fe200078e006c */
[----:B------:R-:W-:Y:S01]  /*2b90*/  MUFU.EX2 R174, R7 ;  /* 0x0000000700ae7308 */ /* 0x000fe20000000800 */
[----:B------:R-:W-:Y:S01]  /*2ba0*/  LDSM.16.MT88.4 R108, [R214+0xb800] ;  /* 0x00b80000d66c783b */ /* 0x000fe20000004200 */
[C---:B------:R-:W-:Y:S01]  /*2bb0*/  HMMA.16816.F32.BF16 R208, R8.reuse, R24, RZ ;  /* 0x0000001808d0723c */ /* 0x040fe200000418ff */
[----:B------:R-:W-:Y:S02]  /*2bc0*/  IMAD.MOV.U32 R48, RZ, RZ, R181 ;  /* 0x000000ffff307224 */ /* 0x000fe400078e00b5 */
[----:B------:R-:W3:Y:S01]  /*2bd0*/  LDSM.16.MT88.4 R24, [R214+0xa800] ;  /* 0x00a80000d618783b */ /* 0x000ee20000004200 */
[----:B------:R-:W-:Y:S02]  /*2be0*/  IMAD.MOV.U32 R46, RZ, RZ, R75 ;  /* 0x000000ffff2e7224 */ /* 0x000fe400078e004b */
[----:B------:R-:W-:Y:S01]  /*2bf0*/  HMMA.16816.F32.BF16 R28, R8, R44, RZ ;  /* 0x0000002c081c723c */ /* 0x000fe200000418ff */
[----:B-1----:R-:W-:Y:S01]  /*2c00*/  FFMA.FTZ R0, R85, UR4, -R13 ;  /* 0x0000000455007c23 */ /* 0x002fe2000801080d */
[----:B------:R-:W-:Y:S01]  /*2c10*/  LOP3.LUT R13, R2, 0xff, RZ, 0xc0, !PT ;  /* 0x000000ff020d7812 */ /* 0x000fe200078ec0ff */
[----:B--2---:R-:W-:-:S02]  /*2c20*/  IMAD.MOV.U32 R49, RZ, RZ, R72 ;  /* 0x000000ffff317224 */ /* 0x004fc400078e0048 */
[----:B------:R1:W2:Y:S01]  /*2c30*/  MUFU.EX2 R74, R0 ;  /* 0x00000000004a7308 */ /* 0x0002a20000000800 */
[----:B------:R-:W-:Y:S01]  /*2c40*/  IMAD.MOV.U32 R72, RZ, RZ, R97 ;  /* 0x000000ffff487224 */ /* 0x000fe200078e0061 */
[C---:B------:R-:W-:Y:S01]  /*2c50*/  HMMA.16816.F32.BF16 R188, R8.reuse, R20, RZ ;  /* 0x0000001408bc723c */ /* 0x040fe200000418ff */
[----:B------:R-:W-:Y:S02]  /*2c60*/  IMAD.MOV.U32 R44, RZ, RZ, R118 ;  /* 0x000000ffff2c7224 */ /* 0x000fe400078e0076 */
[----:B------:R-:W-:Y:S02]  /*2c70*/  IMAD.MOV.U32 R45, RZ, RZ, R117 ;  /* 0x000000ffff2d7224 */ /* 0x000fe400078e0075 */
[----:B------:R-:W-:Y:S01]  /*2c80*/  IMAD.MOV.U32 R85, RZ, RZ, R56 ;  /* 0x000000ffff557224 */ /* 0x000fe200078e0038 */
[C---:B------:R-:W-:Y:S01]  /*2c90*/  HMMA.16816.F32.BF16 R248, R8.reuse, R22, RZ ;  /* 0x0000001608f8723c */ /* 0x040fe200000418ff */
[----:B------:R-:W-:Y:S05]  /*2ca0*/  LDSM.16.MT88.4 R20, [R216+0xb800] ;  /* 0x00b80000d814783b */ /* 0x000fea0000004200 */
[C---:B------:R-:W-:Y:S01]  /*2cb0*/  HMMA.16816.F32.BF16 R240, R8.reuse, R32, RZ ;  /* 0x0000002008f0723c */ /* 0x040fe200000418ff */
[----:B-1----:R-:W-:Y:S01]  /*2cc0*/  LOP3.LUT R0, R3, UR5, R58, 0x96, !PT ;  /* 0x0000000503007c12 */ /* 0x002fe2000f8e963a */
[----:B--2---:R-:W-:Y:S01]  /*2cd0*/  IMAD.MOV.U32 R47, RZ, RZ, R74 ;  /* 0x000000ffff2f7224 */ /* 0x004fe200078e004a */
[----:B------:R-:W-:Y:S01]  /*2ce0*/  LOP3.LUT R3, R2, 0xffff, RZ, 0xc0, !PT ;  /* 0x0000ffff02037812 */ /* 0x000fe200078ec0ff */
[----:B------:R-:W-:Y:S01]  /*2cf0*/  FFMA.FTZ R2, R86, UR4, -R12 ;  /* 0x0000000456027c23 */ /* 0x000fe2000801080c */
[C---:B------:R-:W-:Y:S01]  /*2d00*/  LOP3.LUT R4, R0.reuse, 0xffff, RZ, 0xc0, !PT ;  /* 0x0000ffff00047812 */ /* 0x040fe200078ec0ff */
[----:B------:R-:W-:Y:S01]  /*2d10*/  IMAD.MOV.U32 R86, RZ, RZ, R98 ;  /* 0x000000ffff567224 */ /* 0x000fe200078e0062 */
[----:B------:R-:W-:Y:S01]  /*2d20*/  SHF.R.U32.HI R5, RZ, 0x8, R3 ;  /* 0x00000008ff057819 */ /* 0x000fe20000011603 */
[----:B------:R1:W-:Y:S01]  /*2d30*/  MUFU.EX2 R173, R2 ;  /* 0x0000000200ad7308 */ /* 0x0003e20000000800 */
[----:B------:R-:W-:Y:S01]  /*2d40*/  LOP3.LUT R6, R0, 0xff, RZ, 0xc0, !PT ;  /* 0x000000ff00067812 */ /* 0x000fe200078ec0ff */
[----:B------:R-:W-:Y:S01]  /*2d50*/  IMAD.MOV.U32 R74, RZ, RZ, R96 ;  /* 0x000000ffff4a7224 */ /* 0x000fe200078e0060 */
[----:B------:R-:W-:Y:S01]  /*2d60*/  SHF.R.U32.HI R3, RZ, 0x8, R4 ;  /* 0x00000008ff037819 */ /* 0x000fe20000011604 */
[----:B------:R-:W-:Y:S01]  /*2d70*/  LDSM.16.MT88.4 R96, [R212+0xb800] ;  /* 0x00b80000d460783b */ /* 0x000fe20000004200 */
[----:B------:R-:W-:Y:S01]  /*2d80*/  SHF.R.U32.HI R7, RZ, 0x18, R0 ;  /* 0x00000018ff077819 */ /* 0x000fe20000011600 */
[C---:B------:R-:W-:Y:S01]  /*2d90*/  HMMA.16816.F32.BF16 R32, R8.reuse, R36, RZ ;  /* 0x000000240820723c */ /* 0x040fe200000418ff */
[----:B------:R-:W-:Y:S01]  /*2da0*/  PRMT R6, R6, 0x5410, R3 ;  /* 0x0000541006067816 */ /* 0x000fe20000000003 */
[----:B------:R-:W-:Y:S01]  /*2db0*/  FFMA.FTZ R3, R87, UR4, -R12 ;  /* 0x0000000457037c23 */ /* 0x000fe2000801080c */
[----:B------:R-:W-:Y:S01]  /*2dc0*/  IMAD.MOV.U32 R87, RZ, RZ, R82 ;  /* 0x000000ffff577224 */ /* 0x000fe200078e0052 */
[----:B------:R-:W-:Y:S01]  /*2dd0*/  PRMT R13, R13, 0x5410, R5 ;  /* 0x000054100d0d7816 */ /* 0x000fe20000000005 */
[----:B------:R-:W-:Y:S01]  /*2de0*/  LDSM.16.MT88.4 R80, [R216+0xa800] ;  /* 0x00a80000d850783b */ /* 0x000fe20000004200 */
[----:B------:R2:W4:Y:S01]  /*2df0*/  MUFU.EX2 R229, R3 ;  /* 0x0000000300e57308 */ /* 0x0005220000000800 */
[----:B------:R-:W-:Y:S01]  /*2e00*/  LOP3.LUT R5, R18, 0xff, RZ, 0xc0, !PT ;  /* 0x000000ff12057812 */ /* 0x000fe200078ec0ff */
[----:B------:R-:W-:Y:S01]  /*2e10*/  IMAD.MOV.U32 R12, RZ, RZ, R116 ;  /* 0x000000ffff0c7224 */ /* 0x000fe200078e0074 */
[C---:B------:R-:W-:Y:S01]  /*2e20*/  HMMA.16816.F32.BF16 R192, R8.reuse, R50, RZ ;  /* 0x0000003208c0723c */ /* 0x040fe200000418ff */
[----:B------:R-:W3:Y:S01]  /*2e30*/  LDSM.16.MT88.4 R116, [R217+0xb800] ;  /* 0x00b80000d974783b */ /* 0x000ee20000004200 */
[----:B-1----:R-:W-:Y:S01]  /*2e40*/  SHF.R.U32.HI R2, RZ, 0x10, R0 ;  /* 0x00000010ff027819 */ /* 0x002fe20000011600 */
[----:B------:R-:W-:Y:S01]  /*2e50*/  IMAD.MOV.U32 R37, RZ, RZ, R57 ;  /* 0x000000ffff257224 */ /* 0x000fe200078e0039 */
[----:B------:R-:W-:Y:S01]  /*2e60*/  HSET2.LE.AND R0, R6, R14, PT ;  /* 0x0000000e06007233 */ /* 0x000fe20003803000 */
[----:B------:R-:W-:Y:S01]  /*2e70*/  IMAD.MOV.U32 R36, RZ, RZ, R40 ;  /* 0x000000ffff247224 */ /* 0x000fe200078e0028 */
[----:B------:R-:W-:Y:S01]  /*2e80*/  LOP3.LUT R4, R2, 0xff, RZ, 0xc0, !PT ;  /* 0x000000ff02047812 */ /* 0x000fe200078ec0ff */
[----:B------:R-:W-:Y:S01]  /*2e90*/  HMMA.16816.F32.BF16 R168, R8, R52, RZ ;  /* 0x0000003408a8723c */ /* 0x000fe200000418ff */
[----:B------:R-:W-:Y:S01]  /*2ea0*/  F2FP.BF16.F32.PACK_AB R2, R88, R89 ;  /* 0x000000595802723e */ /* 0x000fe200000010ff */
[----:B------:R-:W-:Y:S01]  /*2eb0*/  IMAD.MOV.U32 R51, RZ, RZ, R182 ;  /* 0x000000ffff337224 */ /* 0x000fe200078e00b6 */
[----:B------:R-:W-:Y:S01]  /*2ec0*/  PRMT R4, R4, 0x5410, R7 ;  /* 0x0000541004047816 */ /* 0x000fe20000000007 */
[----:B------:R-:W-:Y:S01]  /*2ed0*/  IMAD.MOV.U32 R7, RZ, RZ, R137 ;  /* 0x000000ffff077224 */ /* 0x000fe200078e0089 */
[----:B------:R-:W-:-:S02]  /*2ee0*/  LOP3.LUT R124, R0, R2, RZ, 0xc0, !PT ;  /* 0x00000002007c7212 */ /* 0x000fc400078ec0ff */
[----:B------:R-:W-:Y:S01]  /*2ef0*/  F2FP.BF16.F32.PACK_AB R2, R174, R175 ;  /* 0x000000afae02723e */ /* 0x000fe200000010ff */
[----:B------:R-:W-:Y:S01]  /*2f00*/  IMAD.MOV.U32 R52, RZ, RZ, R183 ;  /* 0x000000ffff347224 */ /* 0x000fe200078e00b7 */
[--C-:B------:R-:W-:Y:S01]  /*2f10*/  HSET2.LE.AND R0, R4, R14.reuse, PT ;  /* 0x0000000e04007233 */ /* 0x100fe20003803000 */
[----:B------:R-:W-:Y:S01]  /*2f20*/  HMMA.16816.F32.BF16 R180, R8, R54, RZ ;  /* 0x0000003608b4723c */ /* 0x000fe200000418ff */
[----:B------:R-:W-:Y:S01]  /*2f30*/  PRMT R5, R5, 0x5410, R17 ;  /* 0x0000541005057816 */ /* 0x000fe20000000011 */
[----:B------:R-:W-:Y:S01]  /*2f40*/  IMAD.MOV.U32 R17, RZ, RZ, R84 ;  /* 0x000000ffff117224 */ /* 0x000fe200078e0054 */
[--C-:B--2---:R-:W-:Y:S01]  /*2f50*/  HSET2.LE.AND R3, R13, R14.reuse, PT ;  /* 0x0000000e0d037233 */ /* 0x104fe20003803000 */
[----:B------:R-:W-:Y:S01]  /*2f60*/  IMAD.MOV.U32 R13, RZ, RZ, R138 ;  /* 0x000000ffff0d7224 */ /* 0x000fe200078e008a */
[----:B------:R-:W-:Y:S01]  /*2f70*/  LOP3.LUT R125, R0, R2, RZ, 0xc0, !PT ;  /* 0x00000002007d7212 */ /* 0x000fe200078ec0ff */
[----:B------:R-:W-:Y:S01]  /*2f80*/  FFMA.FTZ R0, R164, UR4, -R15 ;  /* 0x00000004a4007c23 */ /* 0x000fe2000801080f */
[----:B------:R-:W-:Y:S01]  /*2f90*/  HSET2.LE.AND R5, R5, R14, PT ;  /* 0x0000000e05057233 */ /* 0x000fe20003803000 */
[----:B------:R-:W-:Y:S01]  /*2fa0*/  IMAD.MOV.U32 R55, RZ, RZ, R72 ;  /* 0x000000ffff377224 */ /* 0x000fe200078e0048 */
[----:B------:R-:W-:Y:S01]  /*2fb0*/  F2FP.BF16.F32.PACK_AB R4, R47, R49 ;  /* 0x000000312f04723e */ /* 0x000fe200000010ff */
[----:B------:R1:W-:Y:S01]  /*2fc0*/  MUFU.EX2 R138, R0 ;  /* 0x00000000008a7308 */ /* 0x0003e20000000800 */
[----:B----4-:R-:W-:Y:S01]  /*2fd0*/  F2FP.BF16.F32.PACK_AB R6, R229, R173 ;  /* 0x000000ade506723e */ /* 0x010fe200000010ff */
[----:B------:R-:W-:Y:S01]  /*2fe0*/  IMAD.MOV.U32 R54, RZ, RZ, R49 ;  /* 0x000000ffff367224 */ /* 0x000fe200078e0031 */
[----:B------:R-:W-:Y:S01]  /*2ff0*/  LOP3.LUT R126, R3, R4, RZ, 0xc0, !PT ;  /* 0x00000004037e7212 */ /* 0x000fe200078ec0ff */
[----:B------:R-:W-:Y:S01]  /*3000*/  FFMA.FTZ R4, R158, UR4, -R16 ;  /* 0x000000049e047c23 */ /* 0x000fe20008010810 */
[----:B------:R-:W-:Y:S01]  /*3010*/  LOP3.LUT R127, R5, R6, RZ, 0xc0, !PT ;  /* 0x00000006057f7212 */ /* 0x000fe200078ec0ff */
[----:B------:R-:W-:Y:S01]  /*3020*/  IMAD.MOV.U32 R49, RZ, RZ, R13 ;  /* 0x000000ffff317224 */ /* 0x000fe200078e000d */
[----:B------:R-:W-:Y:S01]  /*3030*/  LOP3.LUT R2, R19, UR30, R60, 0x96, !PT ;  /* 0x0000001e13027c12 */ /* 0x000fe2000f8e963c */
[----:B------:R2:W-:Y:S01]  /*3040*/  MUFU.EX2 R13, R4 ;  /* 0x00000004000d7308 */ /* 0x0005e20000000800 */
[----:B------:R-:W-:-:S02]  /*3050*/  IMAD.MOV.U32 R50, RZ, RZ, R7 ;  /* 0x000000ffff327224 */ /* 0x000fc400078e0007 */
[----:B------:R-:W-:Y:S01]  /*3060*/  IMAD.MOV.U32 R53, RZ, RZ, R43 ;  /* 0x000000ffff357224 */ /* 0x000fe200078e002b */
[----:B------:R-:W-:Y:S01]  /*3070*/  HMMA.16816.F32.BF16 R56, R124, R64, R92 ;  /* 0x000000407c38723c */ /* 0x000fe2000004185c */
[----:B------:R-:W-:-:S04]  /*3080*/  IMAD.WIDE.U32 R2, R2, -0x2daee0ad, RZ ;  /* 0xd2511f5302027825 */ /* 0x000fc800078e00ff */
[----:B-1----:R-:W-:Y:S01]  /*3090*/  FFMA.FTZ R0, R165, UR4, -R15 ;  /* 0x00000004a5007c23 */ /* 0x002fe2000801080f */
[C---:B------:R-:W-:Y:S01]  /*30a0*/  LOP3.LUT R5, R2.reuse, 0xffff, RZ, 0xc0, !PT ;  /* 0x0000ffff02057812 */ /* 0x040fe200078ec0ff */
[----:B------:R-:W-:Y:S01]  /*30b0*/  IMAD.MOV.U32 R92, RZ, RZ, R74 ;  /* 0x000000ffff5c7224 */ /* 0x000fe200078e004a */
[----:B------:R-:W-:Y:S01]  /*30c0*/  LOP3.LUT R10, R2, 0xff, RZ, 0xc0, !PT ;  /* 0x000000ff020a7812 */ /* 0x000fe200078ec0ff */
[----:B------:R1:W4:Y:S01]  /*30d0*/  MUFU.EX2 R137, R0 ;  /* 0x0000000000897308 */ /* 0x0003220000000800 */
[----:B------:R-:W-:Y:S01]  /*30e0*/  SHF.R.U32.HI R9, RZ, 0x18, R2 ;  /* 0x00000018ff097819 */ /* 0x000fe20000011602 */
[----:B------:R-:W-:Y:S01]  /*30f0*/  IMAD.MOV.U32 R94, RZ, RZ, R12 ;  /* 0x000000ffff5e7224 */ /* 0x000fe200078e000c */
[----:B------:R-:W-:Y:S01]  /*3100*/  SHF.R.U32.HI R8, RZ, 0x8, R5 ;  /* 0x00000008ff087819 */ /* 0x000fe20000011605 */
[----:B--2---:R-:W-:Y:S01]  /*3110*/  FFMA.FTZ R4, R167, UR4, -R16 ;  /* 0x00000004a7047c23 */ /* 0x004fe20008010810 */
[----:B------:R-:W-:Y:S01]  /*3120*/  IMAD.MOV.U32 R84, RZ, RZ, R41 ;  /* 0x000000ffff547224 */ /* 0x000fe200078e0029 */
[----:B-----5:R-:W-:Y:S01]  /*3130*/  HMMA.16816.F32.BF16 R140, R124, R152, R140 ;  /* 0x000000987c8c723c */ /* 0x020fe2000004188c */
[----:B------:R-:W-:Y:S01]  /*3140*/  IMAD.MOV.U32 R95, RZ, RZ, R45 ;  /* 0x000000ffff5f7224 */ /* 0x000fe200078e002d */
[----:B------:R-:W-:Y:S01]  /*3150*/  MUFU.EX2 R11, R4 ;  /* 0x00000004000b7308 */ /* 0x000fe20000000800 */
[----:B------:R-:W-:-:S02]  /*3160*/  IMAD.MOV.U32 R93, RZ, RZ, R91 ;  /* 0x000000ffff5d7224 */ /* 0x000fc400078e005b */
[----:B------:R-:W-:Y:S01]  /*3170*/  IMAD.MOV.U32 R165, RZ, RZ, R44 ;  /* 0x000000ffffa57224 */ /* 0x000fe200078e002c */
[C---:B---3--:R-:W-:Y:S01]  /*3180*/  HMMA.16816.F32.BF16 R40, R124.reuse, R24, R112 ;  /* 0x000000187c28723c */ /* 0x048fe20000041870 */
[----:B------:R-:W-:Y:S02]  /*3190*/  IMAD.MOV.U32 R164, RZ, RZ, R47 ;  /* 0x000000ffffa47224 */ /* 0x000fe400078e002f */
[----:B-1----:R-:W-:Y:S01]  /*31a0*/  FFMA.FTZ R0, R156, UR4, -R15 ;  /* 0x000000049c007c23 */ /* 0x002fe2000801080f */
[----:B------:R-:W-:Y:S02]  /*31b0*/  IMAD.MOV.U32 R156, RZ, RZ, R73 ;  /* 0x000000ffff9c7224 */ /* 0x000fe400078e0049 */
[C---:B------:R-:W-:Y:S01]  /*31c0*/  HMMA.16816.F32.BF16 R112, R124.reuse, R116, R120 ;  /* 0x000000747c70723c */ /* 0x040fe20000041878 */
[----:B------:R-:W-:Y:S01]  /*31d0*/  IMAD.MOV.U32 R19, RZ, RZ, R164 ;  /* 0x000000ffff137224 */ /* 0x000fe200078e00a4 */
[----:B------:R1:W-:Y:S04]  /*31e0*/  MUFU.EX2 R18, R0 ;  /* 0x0000000000127308 */ /* 0x0003e80000000800 */
[C---:B------:R-:W-:Y:S06]  /*31f0*/  HMMA.16816.F32.BF16 R72, R124.reuse, R80, R100 ;  /* 0x000000507c48723c */ /* 0x040fec0000041864 */
[----:B------:R-:W-:Y:S01]  /*3200*/  HMMA.16816.F32.BF16 R120, R124, R20, R76 ;  /* 0x000000147c78723c */ /* 0x000fe2000004184c */
[----:B------:R-:W-:-:S02]  /*3210*/  IMAD.MOV.U32 R103, RZ, RZ, R51 ;  /* 0x000000ffff677224 */ /* 0x000fc400078e0033 */
[----:B------:R-:W-:Y:S02]  /*3220*/  IMAD.MOV.U32 R51, RZ, RZ, R17 ;  /* 0x000000ffff337224 */ /* 0x000fe400078e0011 */
[----:B------:R-:W-:Y:S01]  /*3230*/  IMAD.MOV.U32 R101, RZ, RZ, R90 ;  /* 0x000000ffff657224 */ /* 0x000fe200078e005a */
[C---:B------:R-:W-:Y:S01]  /*3240*/  HMMA.16816.F32.BF16 R76, R124.reuse, R82, R184 ;  /* 0x000000527c4c723c */ /* 0x040fe200000418b8 */
[----:B-1----:R-:W-:Y:S01]  /*3250*/  FFMA.FTZ R0, R157, UR4, -R15 ;  /* 0x000000049d007c23 */ /* 0x002fe2000801080f */
[----:B------:R-:W-:Y:S02]  /*3260*/  IMAD.MOV.U32 R100, RZ, RZ, R89 ;  /* 0x000000ffff647224 */ /* 0x000fe400078e0059 */
[----:B------:R-:W-:Y:S01]  /*3270*/  IMAD.MOV.U32 R157, RZ, RZ, R88 ;  /* 0x000000ffff9d7224 */ /* 0x000fe200078e0058 */
[----:B------:R1:W2:Y:S01]  /*3280*/  MUFU.EX2 R17, R0 ;  /* 0x0000000000117308 */ /* 0x0002a20000000800 */
        /* <DEDUP_REMOVED lines=9> */
[----:B-1----:R-:W-:-:S05]  /*3320*/  FFMA.FTZ R0, R166, UR4, -R16 ;  /* 0x00000004a6007c23 */ /* 0x002fca0008010810 */
[C---:B------:R-:W-:Y:S01]  /*3330*/  HMMA.16816.F32.BF16 R44, R124.reuse, R26, R144 ;  /* 0x0000001a7c2c723c */ /* 0x040fe20000041890 */
[----:B------:R1:W-:Y:S05]  /*3340*/  MUFU.EX2 R15, R0 ;  /* 0x00000000000f7308 */ /* 0x0003ea0000000800 */
[C---:B------:R-:W-:Y:S01]  /*3350*/  HMMA.16816.F32.BF16 R164, R124.reuse, R118, R232 ;  /* 0x000000767ca4723c */ /* 0x040fe200000418e8 */
[----:B-1----:R-:W-:Y:S02]  /*3360*/  LOP3.LUT R0, R3, UR5, R62, 0x96, !PT ;  /* 0x0000000503007c12 */ /* 0x002fe4000f8e963e */
[----:B------:R-:W-:Y:S01]  /*3370*/  SHF.R.U32.HI R3, RZ, 0x10, R2 ;  /* 0x00000010ff037819 */ /* 0x000fe20000011602 */
[----:B------:R-:W-:Y:S01]  /*3380*/  FFMA.FTZ R2, R159, UR4, -R16 ;  /* 0x000000049f027c23 */ /* 0x000fe20008010810 */
[----:B------:R-:W-:Y:S01]  /*3390*/  LOP3.LUT R7, R0, 0xff, RZ, 0xc0, !PT ;  /* 0x000000ff00077812 */ /* 0x000fe200078ec0ff */
[----:B------:R-:W-:Y:S01]  /*33a0*/  HMMA.16816.F32.BF16 R60, R124, R66, R176 ;  /* 0x000000427c3c723c */ /* 0x000fe200000418b0 */
[----:B------:R-:W-:Y:S01]  /*33b0*/  LOP3.LUT R6, R3, 0xff, RZ, 0xc0, !PT ;  /* 0x000000ff03067812 */ /* 0x000fe200078ec0ff */
[----:B------:R1:W3:Y:S01]  /*33c0*/  MUFU.EX2 R12, R2 ;  /* 0x00000002000c7308 */ /* 0x0002e20000000800 */
[----:B------:R-:W-:Y:S01]  /*33d0*/  SHF.R.U32.HI R3, RZ, 0x10, R0 ;  /* 0x00000010ff037819 */ /* 0x000fe20000011600 */
[----:B------:R-:W-:Y:S01]  /*33e0*/  IMAD.MOV.U32 R16, RZ, RZ, R54 ;  /* 0x000000ffff107224 */ /* 0x000fe200078e0036 */
[----:B------:R-:W-:-:S02]  /*33f0*/  SHF.R.U32.HI R5, RZ, 0x18, R0 ;  /* 0x00000018ff057819 */ /* 0x000fc40000011600 */
[----:B------:R-:W-:Y:S01]  /*3400*/  LOP3.LUT R3, R3, 0xff, RZ, 0xc0, !PT ;  /* 0x000000ff03037812 */ /* 0x000fe200078ec0ff */
[----:B------:R-:W-:Y:S01]  /*3410*/  IMAD.MOV.U32 R177, RZ, RZ, R101 ;  /* 0x000000ffffb17224 */ /* 0x000fe200078e0065 */
[----:B------:R-:W-:Y:S01]  /*3420*/  PRMT R4, R6, 0x5410, R9 ;  /* 0x0000541006047816 */ /* 0x000fe20000000009 */
[----:B------:R-:W-:Y:S01]  /*3430*/  IMAD.MOV.U32 R9, RZ, RZ, R92 ;  /* 0x000000ffff097224 */ /* 0x000fe200078e005c */
[----:B------:R-:W-:Y:S01]  /*3440*/  PRMT R3, R3, 0x5410, R5 ;  /* 0x0000541003037816 */ /* 0x000fe20000000005 */
[----:B------:R-:W-:Y:S01]  /*3450*/  HMMA.16816.F32.BF16 R92, R124, R98, R196 ;  /* 0x000000627c5c723c */ /* 0x000fe200000418c4 */
[----:B----4-:R-:W-:Y:S01]  /*3460*/  F2FP.BF16.F32.PACK_AB R5, R137, R138 ;  /* 0x0000008a8905723e */ /* 0x010fe200000010ff */
[----:B------:R-:W-:Y:S01]  /*3470*/  IMAD.MOV.U32 R176, RZ, RZ, R102 ;  /* 0x000000ffffb07224 */ /* 0x000fe200078e0066 */
[----:B------:R-:W-:Y:S01]  /*3480*/  HSET2.LE.AND R4, R4, R14, PT ;  /* 0x0000000e04047233 */ /* 0x000fe20003803000 */
[----:B------:R-:W-:Y:S02]  /*3490*/  IMAD.MOV.U32 R178, RZ, RZ, R100 ;  /* 0x000000ffffb27224 */ /* 0x000fe400078e0064 */
[----:B------:R-:W-:Y:S01]  /*34a0*/  IMAD.MOV.U32 R179, RZ, RZ, R157 ;  /* 0x000000ffffb37224 */ /* 0x000fe200078e009d */
[----:B-1----:R-:W-:Y:S01]  /*34b0*/  LOP3.LUT R2, R0, 0xffff, RZ, 0xc0, !PT ;  /* 0x0000ffff00027812 */ /* 0x002fe200078ec0ff */
[----:B------:R-:W-:-:S02]  /*34c0*/  IMAD.MOV.U32 R196, RZ, RZ, R52 ;  /* 0x000000ffffc47224 */ /* 0x000fc400078e0034 */
[----:B------:R-:W-:Y:S01]  /*34d0*/  IMAD.MOV.U32 R197, RZ, RZ, R53 ;  /* 0x000000ffffc57224 */ /* 0x000fe200078e0035 */
[----:B------:R-:W-:Y:S01]  /*34e0*/  SHF.R.U32.HI R0, RZ, 0x8, R2 ;  /* 0x00000008ff007819 */ /* 0x000fe20000011602 */
[----:B------:R-:W-:Y:S01]  /*34f0*/  IMAD.MOV.U32 R198, RZ, RZ, R87 ;  /* 0x000000ffffc67224 */ /* 0x000fe200078e0057 */
[----:B------:R-:W-:Y:S01]  /*3500*/  PRMT R2, R10, 0x5410, R8 ;  /* 0x000054100a027816 */ /* 0x000fe20000000008 */
[----:B------:R-:W-:Y:S01]  /*3510*/  IMAD.MOV.U32 R199, RZ, RZ, R38 ;  /* 0x000000ffffc77224 */ /* 0x000fe200078e0026 */
[----:B------:R-:W-:Y:S01]  /*3520*/  PRMT R0, R7, 0x5410, R0 ;  /* 0x0000541007007816 */ /* 0x000fe20000000000 */
[----:B------:R-:W-:Y:S01]  /*3530*/  IMAD.MOV.U32 R10, RZ, RZ, R156 ;  /* 0x000000ffff0a7224 */ /* 0x000fe200078e009c */
[--C-:B------:R-:W-:Y:S01]  /*3540*/  HSET2.LE.AND R7, R3, R14.reuse, PT ;  /* 0x0000000e03077233 */ /* 0x100fe20003803000 */
[----:B------:R-:W-:Y:S01]  /*3550*/  IMAD.MOV.U32 R8, RZ, RZ, R103 ;  /* 0x000000ffff087224 */ /* 0x000fe200078e0067 */
[--C-:B------:R-:W-:Y:S01]  /*3560*/  HSET2.LE.AND R2, R2, R14.reuse, PT ;  /* 0x0000000e02027233 */ /* 0x100fe20003803000 */
[----:B------:R-:W-:Y:S01]  /*3570*/  HMMA.16816.F32.BF16 R156, R124, R110, R204 ;  /* 0x0000006e7c9c723c */ /* 0x000fe200000418cc */
[----:B------:R-:W-:Y:S01]  /*3580*/  HSET2.LE.AND R6, R0, R14, PT ;  /* 0x0000000e00067233 */ /* 0x000fe20003803000 */
[----:B------:R-:W-:Y:S01]  /*3590*/  IMAD.MOV.U32 R14, RZ, RZ, R55 ;  /* 0x000000ffff0e7224 */ /* 0x000fe200078e0037 */
[----:B--2---:R-:W-:-:S02]  /*35a0*/  F2FP.BF16.F32.PACK_AB R0, R17, R18 ;  /* 0x000000121100723e */ /* 0x004fc400000010ff */
[----:B---3--:R-:W-:Y:S01]  /*35b0*/  F2FP.BF16.F32.PACK_AB R3, R12, R13 ;  /* 0x0000000d0c03723e */ /* 0x008fe200000010ff */
[----:B------:R-:W-:Y:S01]  /*35c0*/  HMMA.16816.F32.BF16 R124, R124, R22, R224 ;  /* 0x000000167c7c723c */ /* 0x000fe200000418e0 */
[----:B------:R-:W-:Y:S01]  /*35d0*/  LOP3.LUT R130, R2, R0, RZ, 0xc0, !PT ;  /* 0x0000000002827212 */ /* 0x000fe200078ec0ff */
[----:B------:R-:W-:Y:S01]  /*35e0*/  IMAD.MOV.U32 R2, RZ, RZ, R39 ;  /* 0x000000ffff027224 */ /* 0x000fe200078e0027 */
[----:B------:R-:W-:Y:S01]  /*35f0*/  F2FP.BF16.F32.PACK_AB R0, R11, R15 ;  /* 0x0000000f0b00723e */ /* 0x000fe200000010ff */
[----:B------:R-:W-:Y:S01]  /*3600*/  IMAD.MOV.U32 R204, RZ, RZ, R36 ;  /* 0x000000ffffcc7224 */ /* 0x000fe200078e0024 */
[----:B------:R-:W-:Y:S01]  /*3610*/  LOP3.LUT R131, R4, R3, RZ, 0xc0, !PT ;  /* 0x0000000304837212 */ /* 0x000fe200078ec0ff */
[----:B------:R-:W-:Y:S01]  /*3620*/  IMAD.MOV.U32 R3, RZ, RZ, R86 ;  /* 0x000000ffff037224 */ /* 0x000fe200078e0056 */
[----:B------:R-:W-:Y:S01]  /*3630*/  LOP3.LUT R129, R7, R0, RZ, 0xc0, !PT ;  /* 0x0000000007817212 */ /* 0x000fe200078ec0ff */
[----:B------:R-:W-:Y:S01]  /*3640*/  IMAD.MOV.U32 R205, RZ, RZ, R37 ;  /* 0x000000ffffcd7224 */ /* 0x000fe200078e0025 */
[----:B------:R-:W-:Y:S01]  /*3650*/  LOP3.LUT R128, R6, R5, RZ, 0xc0, !PT ;  /* 0x0000000506807212 */ /* 0x000fe200078ec0ff */
        /* <DEDUP_REMOVED lines=18> */
[----:B------:R-:W-:Y:S02]  /*3780*/  IMAD.MOV.U32 R207, RZ, RZ, R84 ;  /* 0x000000ffffcf7224 */ /* 0x000fe400078e0054 */
        /* <DEDUP_REMOVED lines=13> */
[----:B------:R-:W-:-:S02]  /*3860*/  VIADD R226, R223, 0x800 ;  /* 0x00000800dfe27836 */ /* 0x000fc40000000000 */
[----:B------:R-:W-:Y:S01]  /*3870*/  HMMA.16816.F32.BF16 R68, R128, R80, R68 ;  /* 0x000000508044723c */ /* 0x000fe20000041844 */
[C---:B------:R-:W-:Y:S02]  /*3880*/  VIADD R225, R223.reuse, 0x1000 ;  /* 0x00001000dfe17836 */ /* 0x040fe40000000000 */
[----:B------:R-:W-:-:S03]  /*3890*/  VIADD R224, R223, 0x1800 ;  /* 0x00001800dfe07836 */ /* 0x000fc60000000000 */
        /* <DEDUP_REMOVED lines=16> */
[----:B------:R-:W-:Y:S01]  /*39a0*/  LEA.HI.SX32 R227, R132, 0xfffffffe, 0x1b ;  /* 0xfffffffe84e37811 */ /* 0x000fe200078fdaff */
[----:B------:R-:W-:Y:S01]  /*39b0*/  ULDC UR4, c[0x0][0x2ec] ;  /* 0x0000bb0000047ab9 */ /* 0x000fe20000000800 */
[----:B------:R-:W-:Y:S01]  /*39c0*/  MOV R132, R135 ;  /* 0x0000008700847202 */ /* 0x000fe20000000f00 */
[----:B------:R-:W-:Y:S01]  /*39d0*/  IMAD.WIDE.U32 R250, R231, -0x326172a9, RZ ;  /* 0xcd9e8d57e7fa7825 */ /* 0x000fe200078e00ff */
[----:B------:R1:W-:Y:S01]  /*39e0*/  STL.64 [R1], R2 ;  /* 0x0000000201007387 */ /* 0x0003e20000100a00 */
[----:B------:R-:W-:Y:S01]  /*39f0*/  LOP3.LUT R242, R3, R172, RZ, 0x3c, !PT ;  /* 0x000000ac03f27212 */ /* 0x000fe200078e3cff */
[----:B------:R-:W-:Y:S01]  /*3a00*/  ULDC.64 UR10, c[0x0][0x220] ;  /* 0x00008800000a7ab9 */ /* 0x000fe20000000a00 */
[----:B------:R-:W-:Y:S01]  /*3a10*/  MOV R0, R136 ;  /* 0x0000008800007202 */ /* 0x000fe20000000f00 */
[----:B------:R-:W-:Y:S01]  /*3a20*/  IMAD.WIDE.U32 R230, R230, -0x2daee0ad, RZ ;  /* 0xd2511f53e6e67825 */ /* 0x000fe200078e00ff */
[----:B------:R-:W-:Y:S01]  /*3a30*/  LOP3.LUT R240, R251, R172, RZ, 0x3c, !PT ;  /* 0x000000acfbf07212 */ /* 0x000fe200078e3cff */
[----:B------:R-:W-:Y:S01]  /*3a40*/  ULDC.64 UR12, c[0x0][0x250] ;  /* 0x00009400000c7ab9 */ /* 0x000fe20000000a00 */
[----:B------:R-:W-:Y:S01]  /*3a50*/  MOV R138, R133 ;  /* 0x00000085008a7202 */ /* 0x000fe20000000f00 */
[----:B------:R-:W-:Y:S01]  /*3a60*/  IMAD.WIDE.U32 R242, R242, -0x2daee0ad, RZ ;  /* 0xd2511f53f2f27825 */ /* 0x000fe200078e00ff */
[----:B------:R-:W-:Y:S01]  /*3a70*/  MOV R137, R134 ;  /* 0x0000008600897202 */ /* 0x000fe20000000f00 */
[----:B------:R-:W-:Y:S01]  /*3a80*/  ULDC.64 UR6, c[0x0][0x218] ;  /* 0x0000860000067ab9 */ /* 0x000fe20000000a00 */
[----:B------:R-:W-:Y:S01]  /*3a90*/  ULDC.64 UR8, c[0x0][0x248] ;  /* 0x0000920000087ab9 */ /* 0x000fe20000000a00 */
[----:B------:R-:W-:Y:S01]  /*3aa0*/  IMAD.WIDE.U32 R240, R240, -0x2daee0ad, RZ ;  /* 0xd2511f53f0f07825 */ /* 0x000fe200078e00ff */
[----:B------:R-:W-:Y:S06]  /*3ab0*/  BRA `(.L_x_1833) ;  /* 0x00000000005c7947 */ /* 0x000fec0003800000 */
.L_x_1835:
[----:B------:R-:W2:Y:S01]  /*3ac0*/  LDL.64 R238, [R1+0x18] ;  /* 0x0000180001ee7983 */ /* 0x000ea20000100a00 */
[----:B------:R-:W-:Y:S03]  /*3ad0*/  VIADD R2, R227, 0xffffffff ;  /* 0xffffffffe3027836 */ /* 0x000fe60000000000 */
[----:B------:R-:W3:Y:S01]  /*3ae0*/  LDL.64 R236, [R1+0x8] ;  /* 0x0000080001ec7983 */ /* 0x000ee20000100a00 */
[C---:B------:R-:W-:Y:S01]  /*3af0*/  IMAD.WIDE.U32 R134, R2.reuse, UR8, RZ ;  /* 0x0000000802867c25 */ /* 0x040fe2000f8e00ff */
[----:B------:R-:W-:Y:S05]  /*3b00*/  SHF.R.S32.HI R3, RZ, 0x1f, R2 ;  /* 0x0000001fff037819 */ /* 0x000fea0000011402 */
[----:B------:R-:W-:Y:S04]  /*3b10*/  IMAD R3, R3, UR8, RZ ;  /* 0x0000000803037c24 */ /* 0x000fe8000f8e02ff */
[----:B------:R-:W-:Y:S04]  /*3b20*/  IMAD R2, R2, UR9, R3 ;  /* 0x0000000902027c24 */ /* 0x000fe8000f8e0203 */
[----:B------:R-:W-:Y:S01]  /*3b30*/  IMAD.IADD R135, R135, 0x1, R2 ;  /* 0x0000000187877824 */ /* 0x000fe200078e0202 */
[C---:B--2---:R-:W-:Y:S04]  /*3b40*/  LEA R3, P1, R134.reuse, R238, 0x5 ;  /* 0x000000ee86037211 */ /* 0x044fe800078228ff */
[C---:B------:R-:W-:Y:S02]  /*3b50*/  LEA R2, P2, R3.reuse, UR6, 0x1 ;  /* 0x0000000603027c11 */ /* 0x040fe4000f8408ff */
        /* <DEDUP_REMOVED lines=13> */
.L_x_1833:
[----:B------:R-:W2:Y:S01]  /*3c30*/  LDL.64 R6, [R1+0x10] ;  /* 0x0000100001067983 */ /* 0x000ea20000100a00 */
[----:B-1----:R-:W-:Y:S01]  /*3c40*/  SHF.R.S32.HI R2, RZ, 0x1f, R227 ;  /* 0x0000001fff027819 */ /* 0x002fe200000114e3 */
[----:B------:R-:W-:Y:S04]  /*3c50*/  DEPBAR.LE SB0, 0x0 ;  /* 0x000080000000791a */ /* 0x000fe80000000000 */
[----:B------:R-:W-:Y:S01]  /*3c60*/  BAR.SYNC.DEFER_BLOCKING 0x0 ;  /* 0x0000000000007b1d */ /* 0x000fe20000010000 */
[----:B------:R-:W-:Y:S02]  /*3c70*/  IMAD R2, R2, UR12, RZ ;  /* 0x0000000c02027c24 */ /* 0x000fe4000f8e02ff */
[C---:B------:R-:W-:Y:S04]  /*3c80*/  IMAD.WIDE.U32 R4, R227.reuse, UR12, RZ ;  /* 0x0000000ce3047c25 */ /* 0x040fe8000f8e00ff */
[----:B------:R-:W-:Y:S04]  /*3c90*/  IMAD R2, R227, UR13, R2 ;  /* 0x0000000de3027c24 */ /* 0x000fe8000f8e0202 */
[----:B------:R-:W-:Y:S01]  /*3ca0*/  IMAD.IADD R5, R5, 0x1, R2 ;  /* 0x0000000105057824 */ /* 0x000fe200078e0202 */
[C---:B--2---:R-:W-:Y:S04]  /*3cb0*/  LEA R3, P0, R4.reuse, R6, 0x5 ;  /* 0x0000000604037211 */ /* 0x044fe800078028ff */
        /* <DEDUP_REMOVED lines=9> */
[----:B------:R-:W-:Y:S03]  /*3d50*/  ISETP.GT.AND P0, PT, R227, RZ, PT ;  /* 0x000000ffe300720c */ /* 0x000fe60003f04270 */
[----:B------:R-:W-:Y:S04]  /*3d60*/  LDGSTS.E.BYPASS.LTC128B.128 [R228+0xb000], desc[UR16][R2.64+0x80] ;  /* 0x0b00008002e47fae */ /* 0x000fe8000b901d50 */
[----:B------:R-:W-:Y:S04]  /*3d70*/  LDGSTS.E.BYPASS.LTC128B.128 [R228+0xa800], desc[UR16][R4.64] ;  /* 0x0a80000004e47fae */ /* 0x000fe8000b901d50 */
[----:B------:R1:W-:Y:S04]  /*3d80*/  LDGSTS.E.BYPASS.LTC128B.128 [R228+0xb800], desc[UR16][R4.64+0x80] ;  /* 0x0b80008004e47fae */ /* 0x0003e8000b901d50 */
[----:B------:R-:W-:Y:S04]  /*3d90*/  LDSM.16.M88.4 R32, [R213] ;  /* 0x00000000d520783b */ /* 0x000fe80000000200 */
[----:B------:R-:W1:Y:S04]  /*3da0*/  LDSM.16.M88.4 R16, [R222] ;  /* 0x00000000de10783b */ /* 0x000e680000000200 */
        /* <DEDUP_REMOVED lines=8> */
[----:B------:R-:W5:Y:S01]  /*3e30*/  LDSM.16.M88.4 R196, [R220] ;  /* 0x00000000dcc4783b */ /* 0x000f620000000200 */
        /* <DEDUP_REMOVED lines=105> */
.L_x_1834:
[----:B------:R-:W2:Y:S01]  /*44d0*/  LDL.64 R174, [R1] ;  /* 0x0000000001ae7983 */ /* 0x000ea20000100a00 */
[----:B------:R-:W-:Y:S01]  /*44e0*/  UIADD3 UR29, UR19, -0x4498517b, URZ ;  /* 0xbb67ae85131d7890 */ /* 0x000fe2000fffe03f */
[----:B------:R-:W-:Y:S01]  /*44f0*/  LOP3.LUT R172, R231, UR19, R227, 0x96, !PT ;  /* 0x00000013e7ac7c12 */ /* 0x000fe2000f8e96e3 */
[----:B------:R-:W-:Y:S01]  /*4500*/  UIADD3 UR5, UR18, -0x61c88647, URZ ;  /* 0x9e3779b912057890 */ /* 0x000fe2000fffe03f */
[----:B------:R-:W-:Y:S02]  /*4510*/  MOV R188, UR31 ;  /* 0x0000001f00bc7c02 */ /* 0x000fe40008000f00 */
[----:B-1----:R-:W1:Y:S01]  /*4520*/  SHFL.BFLY PT, R2, R136, 0x2, 0x1f ;  /* 0x0c401f0088027f89 */ /* 0x002e6200000e0000 */
[----:B------:R-:W-:Y:S01]  /*4530*/  IMAD.WIDE.U32 R172, R172, -0x326172a9, RZ ;  /* 0xcd9e8d57acac7825 */ /* 0x000fe200078e00ff */
[----:B------:R-:W-:Y:S06]  /*4540*/  MOV R182, 0x7054 ;  /* 0x0000705400b67802 */ /* 0x000fec0000000f00 */
[----:B------:R-:W3:Y:S01]  /*4550*/  SHFL.BFLY PT, R135, R133, 0x2, 0x1f ;  /* 0x0c401f0085877f89 */ /* 0x000ee200000e0000 */
[----:B------:R-:W-:Y:S07]  /*4560*/  PRMT R188, R188, R182, UR31 ;  /* 0x0000001fbcbc7e16 */ /* 0x000fee00080000b6 */
        /* <DEDUP_REMOVED lines=9> */
[----:B------:R-:W-:Y:S04]  /*4600*/  FMNMX.FTZ R2, R11, R2, !PT ;  /* 0x000000020b027209 */ /* 0x000fe80007810000 */
[----:B------:R-:W-:Y:S04]  /*4610*/  FMNMX.FTZ R2, R14, R2, !PT ;  /* 0x000000020e027209 */ /* 0x000fe80007810000 */
        /* <DEDUP_REMOVED lines=16> */
[----:B------:R-:W-:Y:S02]  /*4720*/  FMNMX.FTZ R133, R28, R133, !PT ;  /* 0x000000851c857209 */ /* 0x000fe40007810000 */
[----:B------:R-:W-:Y:S01]  /*4730*/  LOP3.LUT R134, R241, UR29, R230, 0x96, !PT ;  /* 0x0000001df1867c12 */ /* 0x000fe2000f8e96e6 */
[--C-:B------:R-:W-:Y:S01]  /*4740*/  FFMA.FTZ R16, R16, UR4, -R189.reuse ;  /* 0x0000000410107c23 */ /* 0x100fe200080108bd */
[----:B------:R-:W-:Y:S01]  /*4750*/  FMNMX.FTZ R133, R29, R133, !PT ;  /* 0x000000851d857209 */ /* 0x000fe20007810000 */
[--C-:B------:R-:W-:Y:S01]  /*4760*/  FFMA.FTZ R17, R17, UR4, -R189.reuse ;  /* 0x0000000411117c23 */ /* 0x100fe200080108bd */
[----:B------:R-:W-:Y:S01]  /*4770*/  FSETP.NEU.FTZ.AND P1, PT, R135, -INF , PT ;  /* 0xff8000008700780b */ /* 0x000fe20003f3d000 */
[----:B------:R-:W-:Y:S01]  /*4780*/  MUFU.EX2 R249, R16 ;  /* 0x0000001000f97308 */ /* 0x000fe20000000800 */
[----:B------:R-:W-:Y:S01]  /*4790*/  IMAD.WIDE.U32 R180, R134, -0x326172a9, RZ ;  /* 0xcd9e8d5786b47825 */ /* 0x000fe200078e00ff */
[----:B------:R-:W4:Y:S02]  /*47a0*/  SHFL.BFLY PT, R139, R133, 0x2, 0x1f ;  /* 0x0c401f00858b7f89 */ /* 0x000f2400000e0000 */
[----:B------:R-:W-:Y:S01]  /*47b0*/  LOP3.LUT R134, R173, UR5, R250, 0x96, !PT ;  /* 0x00000005ad867c12 */ /* 0x000fe2000f8e96fa */
[--C-:B------:R-:W-:Y:S01]  /*47c0*/  FFMA.FTZ R4, R4, UR4, -R189.reuse ;  /* 0x0000000404047c23 */ /* 0x100fe200080108bd */
[----:B------:R-:W-:Y:S01]  /*47d0*/  FSEL R190, R190, RZ, P1 ;  /* 0x000000ffbebe7208 */ /* 0x000fe20000800000 */
[----:B-1----:R-:W-:Y:S03]  /*47e0*/  FMUL.FTZ R3, R0, UR4 ;  /* 0x0000000400037c20 */ /* 0x002fe60008410000 */
[----:B------:R-:W-:Y:S01]  /*47f0*/  MUFU.EX2 R248, R17 ;  /* 0x0000001100f87308 */ /* 0x000fe20000000800 */
[----:B------:R-:W-:Y:S01]  /*4800*/  FMNMX.FTZ R0, R30, R2, !PT ;  /* 0x000000021e007209 */ /* 0x000fe20007810000 */
[--C-:B------:R-:W-:Y:S01]  /*4810*/  FFMA.FTZ R5, R5, UR4, -R189.reuse ;  /* 0x0000000405057c23 */ /* 0x100fe200080108bd */
[----:B------:R-:W-:Y:S01]  /*4820*/  LOP3.LUT R2, R243, UR29, R230, 0x96, !PT ;  /* 0x0000001df3027c12 */ /* 0x000fe2000f8e96e6 */
[--C-:B------:R-:W-:Y:S01]  /*4830*/  FFMA.FTZ R18, R18, UR4, -R190.reuse ;  /* 0x0000000412127c23 */ /* 0x100fe200080108be */
[----:B------:R-:W-:Y:S01]  /*4840*/  FMNMX.FTZ R0, R31, R0, !PT ;  /* 0x000000001f007209 */ /* 0x000fe20007810000 */
[--C-:B------:R-:W-:Y:S01]  /*4850*/  FFMA.FTZ R19, R19, UR4, -R190.reuse ;  /* 0x0000000413137c23 */ /* 0x100fe200080108be */
[--C-:B------:R-:W-:Y:S01]  /*4860*/  FFMA.FTZ R6, R6, UR4, -R190.reuse ;  /* 0x0000000406067c23 */ /* 0x100fe200080108be */
[----:B------:R-:W-:Y:S02]  /*4870*/  IMAD.WIDE.U32 R178, R2, -0x326172a9, RZ ;  /* 0xcd9e8d5702b27825 */ /* 0x000fe400078e00ff */
[----:B------:R-:W-:Y:S01]  /*4880*/  MUFU.EX2 R247, R18 ;  /* 0x0000001200f77308 */ /* 0x000fe20000000800 */
[----:B------:R-:W1:Y:S01]  /*4890*/  SHFL.BFLY PT, R2, R0, 0x2, 0x1f ;  /* 0x0c401f0000027f89 */ /* 0x000e6200000e0000 */
[--C-:B------:R-:W-:Y:S01]  /*48a0*/  FFMA.FTZ R7, R7, UR4, -R190.reuse ;  /* 0x0000000407077c23 */ /* 0x100fe200080108be */
[C---:B---3--:R-:W-:Y:S01]  /*48b0*/  FMUL.FTZ R36, R132.reuse, R36 ;  /* 0x0000002484247220 */ /* 0x048fe20000410000 */
[C---:B------:R-:W-:Y:S01]  /*48c0*/  FMUL.FTZ R37, R132.reuse, R37 ;  /* 0x0000002584257220 */ /* 0x040fe20000410000 */
[C---:B------:R-:W-:Y:S01]  /*48d0*/  FMUL.FTZ R48, R132.reuse, R48 ;  /* 0x0000003084307220 */ /* 0x040fe20000410000 */
[C---:B------:R-:W-:Y:S01]  /*48e0*/  FMUL.FTZ R49, R132.reuse, R49 ;  /* 0x0000003184317220 */ /* 0x040fe20000410000 */
[C---:B------:R-:W-:Y:S03]  /*48f0*/  FMUL.FTZ R52, R132.reuse, R52 ;  /* 0x0000003484347220 */ /* 0x040fe60000410000 */
[----:B------:R-:W-:Y:S01]  /*4900*/  MUFU.EX2 R245, R4 ;  /* 0x0000000400f57308 */ /* 0x000fe20000000800 */
[----:B----4-:R-:W-:Y:S01]  /*4910*/  FMNMX.FTZ R133, R133, R139, !PT ;  /* 0x0000008b85857209 */ /* 0x010fe20007810000 */
        /* <DEDUP_REMOVED lines=9> */
[----:B------:R-:W-:Y:S01]  /*49b0*/  FMUL.FTZ R85, R132, R85 ;  /* 0x0000005584557220 */ /* 0x000fe20000410000 */
[--C-:B------:R-:W-:Y:S01]  /*49c0*/  FFMA.FTZ R20, R20, UR4, -R189.reuse ;  /* 0x0000000414147c23 */ /* 0x100fe200080108bd */
[--C-:B------:R-:W-:Y:S01]  /*49d0*/  FFMA.FTZ R21, R21, UR4, -R189.reuse ;  /* 0x0000000415157c23 */ /* 0x100fe200080108bd */
[--C-:B------:R-:W-:Y:S01]  /*49e0*/  FFMA.FTZ R22, R22, UR4, -R190.reuse ;  /* 0x0000000416167c23 */ /* 0x100fe200080108be */
[--C-:B------:R-:W-:Y:S03]  /*49f0*/  FFMA.FTZ R32, R32, UR4, -R189.reuse ;  /* 0x0000000420207c23 */ /* 0x100fe600080108bd */
[----:B------:R-:W-:Y:S01]  /*4a00*/  MUFU.EX2 R244, R5 ;  /* 0x0000000500f47308 */ /* 0x000fe20000000800 */
[----:B-1----:R-:W-:Y:S01]  /*4a10*/  FMNMX.FTZ R0, R0, R2, !PT ;  /* 0x0000000200007209 */ /* 0x002fe20007810000 */
[----:B------:R-:W-:Y:S01]  /*4a20*/  FFMA.FTZ R189, R33, UR4, -R189 ;  /* 0x0000000421bd7c23 */ /* 0x000fe200080108bd */
[--C-:B------:R-:W-:Y:S01]  /*4a30*/  FFMA.FTZ R23, R23, UR4, -R190.reuse ;  /* 0x0000000417177c23 */ /* 0x100fe200080108be */
[C---:B------:R-:W-:Y:S01]  /*4a40*/  FMUL.FTZ R96, R132.reuse, R96 ;  /* 0x0000006084607220 */ /* 0x040fe20000410000 */
[C---:B------:R-:W-:Y:S01]  /*4a50*/  FMUL.FTZ R97, R132.reuse, R97 ;  /* 0x0000006184617220 */ /* 0x040fe20000410000 */
[----:B------:R-:W-:Y:S01]  /*4a60*/  SHFL.BFLY PT, R2, R0, 0x1, 0x1f ;  /* 0x0c201f0000027f89 */ /* 0x000fe200000e0000 */
[C---:B------:R-:W-:Y:S03]  /*4a70*/  FMUL.FTZ R100, R132.reuse, R100 ;  /* 0x0000006484647220 */ /* 0x040fe60000410000 */
[----:B------:R-:W-:Y:S01]  /*4a80*/  MUFU.EX2 R239, R6 ;  /* 0x0000000600ef7308 */ /* 0x000fe20000000800 */
[----:B------:R-:W-:Y:S01]  /*4a90*/  FMUL.FTZ R101, R132, R101 ;  /* 0x0000006584657220 */ /* 0x000fe20000410000 */
[--C-:B------:R-:W-:Y:S01]  /*4aa0*/  FFMA.FTZ R34, R34, UR4, -R190.reuse ;  /* 0x0000000422227c23 */ /* 0x100fe200080108be */
[----:B------:R-:W-:Y:S01]  /*4ab0*/  FFMA.FTZ R190, R35, UR4, -R190 ;  /* 0x0000000423be7c23 */ /* 0x000fe200080108be */
[C---:B------:R-:W-:Y:S01]  /*4ac0*/  FMUL.FTZ R108, R132.reuse, R108 ;  /* 0x0000006c846c7220 */ /* 0x040fe20000410000 */
[C---:B------:R-:W-:Y:S01]  /*4ad0*/  FMUL.FTZ R109, R132.reuse, R109 ;  /* 0x0000006d846d7220 */ /* 0x040fe20000410000 */
[C---:B------:R-:W-:Y:S01]  /*4ae0*/  FMUL.FTZ R116, R132.reuse, R116 ;  /* 0x0000007484747220 */ /* 0x040fe20000410000 */
[C---:B------:R-:W-:Y:S03]  /*4af0*/  FMUL.FTZ R117, R132.reuse, R117 ;  /* 0x0000007584757220 */ /* 0x040fe60000410000 */
[----:B------:R-:W-:Y:S01]  /*4b00*/  MUFU.EX2 R238, R7 ;  /* 0x0000000700ee7308 */ /* 0x000fe20000000800 */
[C---:B------:R-:W-:Y:S01]  /*4b10*/  FMUL.FTZ R128, R132.reuse, R128 ;  /* 0x0000008084807220 */ /* 0x040fe20000410000 */
[----:B------:R-:W-:Y:S08]  /*4b20*/  FMUL.FTZ R129, R132, R129 ;  /* 0x0000008184817220 */ /* 0x000ff00000410000 */
[----:B------:R-:W1:Y:S10]  /*4b30*/  MUFU.EX2 R3, R3 ;  /* 0x0000000300037308 */ /* 0x000e740000000800 */
[----:B------:R-:W-:Y:S10]  /*4b40*/  MUFU.EX2 R205, R21 ;  /* 0x0000001500cd7308 */ /* 0x000ff40000000800 */
[----:B------:R-:W-:Y:S01]  /*4b50*/  MUFU.EX2 R204, R22 ;  /* 0x0000001600cc7308 */ /* 0x000fe20000000800 */
        /* <DEDUP_REMOVED lines=27> */
[----:B------:R-:W-:Y:S01]  /*4d10*/  UIADD3 UR5, UR18, -0x4ab325aa, URZ ;  /* 0xb54cda5612057890 */ /* 0x000fe2000fffe03f */
[--C-:B------:R-:W-:Y:S02]  /*4d20*/  LOP3.LUT R174, R179, UR28, R172.reuse, 0x96, !PT ;  /* 0x0000001cb3ae7c12 */ /* 0x100fe4000f8e96ac */
[----:B------:R-:W-:Y:S01]  /*4d30*/  LOP3.LUT R173, R181, UR28, R172, 0x96, !PT ;  /* 0x0000001cb5ad7c12 */ /* 0x000fe2000f8e96ac */
[----:B------:R-:W-:Y:S04]  /*4d40*/  IMAD.WIDE.U32 R16, R16, -0x2daee0ad, RZ ;  /* 0xd2511f5310107825 */ /* 0x000fe800078e00ff */
[----:B------:R-:W-:Y:S01]  /*4d50*/  IMAD.WIDE.U32 R174, R174, -0x2daee0ad, RZ ;  /* 0xd2511f53aeae7825 */ /* 0x000fe200078e00ff */
[----:B------:R-:W-:Y:S03]  /*4d60*/  LOP3.LUT R172, R17, UR27, R242, 0x96, !PT ;  /* 0x0000001b11ac7c12 */ /* 0x000fe6000f8e96f2 */
[----:B------:R-:W-:Y:S01]  /*4d70*/  IMAD.WIDE.U32 R176, R173, -0x2daee0ad, RZ ;  /* 0xd2511f53adb07825 */ /* 0x000fe200078e00ff */
[----:B------:R-:W-:Y:S02]  /*4d80*/  LOP3.LUT R139, R175, UR25, R16, 0x96, !PT ;  /* 0x00000019af8b7c12 */ /* 0x000fe4000f8e9610 */
[----:B------:R-:W-:Y:S01]  /*4d90*/  F2FP.BF16.F32.PACK_AB R175, R246, R247 ;  /* 0x000000f7f6af723e */ /* 0x000fe200000010ff */
[----:B------:R-:W-:Y:S02]  /*4da0*/  IMAD.WIDE.U32 R16, R134, -0x2daee0ad, RZ ;  /* 0xd2511f5386107825 */ /* 0x000fe400078e00ff */
[----:B------:R-:W1:Y:S02]  /*4db0*/  SHFL.BFLY PT, R134, R133, 0x1, 0x1f ;  /* 0x0c201f0085867f89 */ /* 0x000e6400000e0000 */
[----:B------:R-:W-:Y:S01]  /*4dc0*/  IMAD.WIDE.U32 R172, R172, -0x326172a9, RZ ;  /* 0xcd9e8d57acac7825 */ /* 0x000fe200078e00ff */
[----:B------:R-:W-:Y:S02]  /*4dd0*/  LOP3.LUT R17, R17, UR27, R240, 0x96, !PT ;  /* 0x0000001b11117c12 */ /* 0x000fe4000f8e96f0 */
[----:B------:R-:W-:Y:S01]  /*4de0*/  LOP3.LUT R18, R177, UR25, R16, 0x96, !PT ;  /* 0x00000019b1127c12 */ /* 0x000fe2000f8e9610 */
[----:B------:R-:W-:Y:S01]  /*4df0*/  IMAD.WIDE.U32 R192, R139, -0x326172a9, RZ ;  /* 0xcd9e8d578bc07825 */ /* 0x000fe200078e00ff */
[----:B------:R-:W-:Y:S02]  /*4e00*/  LOP3.LUT R19, R173, UR26, R178, 0x96, !PT ;  /* 0x0000001aad137c12 */ /* 0x000fe4000f8e96b2 */
[----:B------:R-:W-:Y:S01]  /*4e10*/  F2FP.BF16.F32.PACK_AB R173, R238, R239 ;  /* 0x000000efeead723e */ /* 0x000fe200000010ff */
[----:B------:R-:W-:Y:S01]  /*4e20*/  IMAD.WIDE.U32 R16, R17, -0x326172a9, RZ ;  /* 0xcd9e8d5711107825 */ /* 0x000fe200078e00ff */
[----:B------:R-:W-:Y:S03]  /*4e30*/  LOP3.LUT R172, R193, UR24, R172, 0x96, !PT ;  /* 0x00000018c1ac7c12 */ /* 0x000fe6000f8e96ac */
[----:B------:R-:W-:Y:S01]  /*4e40*/  IMAD.WIDE.U32 R202, R18, -0x326172a9, RZ ;  /* 0xcd9e8d5712ca7825 */ /* 0x000fe200078e00ff */
[----:B------:R-:W-:Y:S03]  /*4e50*/  LOP3.LUT R4, R17, UR26, R180, 0x96, !PT ;  /* 0x0000001a11047c12 */ /* 0x000fe6000f8e96b4 */
[----:B------:R-:W-:Y:S01]  /*4e60*/  IMAD.WIDE.U32 R198, R172, -0x2daee0ad, RZ ;  /* 0xd2511f53acc67825 */ /* 0x000fe200078e00ff */
[----:B------:R-:W-:Y:S02]  /*4e70*/  LOP3.LUT R16, R203, UR24, R16, 0x96, !PT ;  /* 0x00000018cb107c12 */ /* 0x000fe4000f8e9610 */
[----:B------:R-:W-:Y:S01]  /*4e80*/  F2FP.BF16.F32.PACK_AB R172, R244, R245 ;  /* 0x000000f5f4ac723e */ /* 0x000fe200000010ff */
[----:B------:R-:W-:Y:S01]  /*4e90*/  IMAD.WIDE.U32 R4, R4, -0x2daee0ad, RZ ;  /* 0xd2511f5304047825 */ /* 0x000fe200078e00ff */
[----:B------:R-:W-:Y:S02]  /*4ea0*/  MUFU.EX2 R203, R23 ;  /* 0x0000001700cb7308 */ /* 0x000fe40000000800 */
[----:B-1----:R-:W-:Y:S01]  /*4eb0*/  FMNMX.FTZ R134, R133, R134, !PT ;  /* 0x0000008685867209 */ /* 0x002fe20007810000 */
[----:B------:R-:W-:Y:S01]  /*4ec0*/  IMAD.WIDE.U32 R18, R19, -0x2daee0ad, RZ ;  /* 0xd2511f5313127825 */ /* 0x000fe200078e00ff */
[----:B------:R-:W-:Y:S02]  /*4ed0*/  FMNMX.FTZ R133, R0, R2, !PT ;  /* 0x0000000200857209 */ /* 0x000fe40007810000 */
[C---:B------:R-:W-:Y:S01]  /*4ee0*/  FSETP.NEU.FTZ.AND P1, PT, R134.reuse, -INF , PT ;  /* 0xff8000008600780b */ /* 0x040fe20003f3d000 */
[----:B------:R-:W-:Y:S01]  /*4ef0*/  FMUL.FTZ R193, R134, UR4 ;  /* 0x0000000486c17c20 */ /* 0x000fe20008410000 */
[----:B------:R-:W-:Y:S04]  /*4f00*/  IMAD.WIDE.U32 R200, R16, -0x2daee0ad, RZ ;  /* 0xd2511f5310c87825 */ /* 0x000fe800078e00ff */
[----:B------:R-:W-:Y:S01]  /*4f10*/  FMUL.FTZ R191, R133, UR4 ;  /* 0x0000000485bf7c20 */ /* 0x000fe20008410000 */
[----:B------:R-:W-:Y:S02]  /*4f20*/  LOP3.LUT R17, R5, UR23, R176, 0x96, !PT ;  /* 0x0000001705117c12 */ /* 0x000fe4000f8e96b0 */
[----:B------:R-:W-:Y:S01]  /*4f30*/  FSEL R193, R193, RZ, P1 ;  /* 0x000000ffc1c17208 */ /* 0x000fe20000800000 */
[----:B------:R-:W1:Y:S01]  /*4f40*/  LDSM.16.MT88.4 R176, [R212+0xa000] ;  /* 0x00a00000d4b0783b */ /* 0x000e620000004200 */
[----:B------:R-:W-:Y:S01]  /*4f50*/  FSETP.NEU.FTZ.AND P1, PT, R133, -INF , PT ;  /* 0xff8000008500780b */ /* 0x000fe20003f3d000 */
[----:B------:R-:W-:Y:S01]  /*4f60*/  IMAD.WIDE.U32 R196, R17, -0x326172a9, RZ ;  /* 0xcd9e8d5711c47825 */ /* 0x000fe200078e00ff */
[----:B------:R-:W-:Y:S03]  /*4f70*/  LOP3.LUT R5, R199, UR22, R18, 0x96, !PT ;  /* 0x00000016c7057c12 */ /* 0x000fe6000f8e9612 */
[--C-:B------:R-:W-:Y:S01]  /*4f80*/  FFMA.FTZ R9, R9, UR4, -R193.reuse ;  /* 0x0000000409097c23 */ /* 0x100fe200080108c1 */
[----:B------:R-:W-:Y:S01]  /*4f90*/  FFMA.FTZ R8, R8, UR4, -R193 ;  /* 0x0000000408087c23 */ /* 0x000fe200080108c1 */
[----:B------:R-:W-:Y:S01]  /*4fa0*/  LOP3.LUT R6, R201, UR22, R4, 0x96, !PT ;  /* 0x00000016c9067c12 */ /* 0x000fe2000f8e9604 */
[----:B------:R-:W-:Y:S01]  /*4fb0*/  IMAD.WIDE.U32 R4, R5, -0x326172a9, RZ ;  /* 0xcd9e8d5705047825 */ /* 0x000fe200078e00ff */
[----:B------:R2:W-:Y:S02]  /*4fc0*/  MUFU.EX2 R236, R9 ;  /* 0x0000000900ec7308 */ /* 0x0005e40000000800 */
[----:B------:R-:W-:Y:S01]  /*4fd0*/  FSEL R191, R191, RZ, P1 ;  /* 0x000000ffbfbf7208 */ /* 0x000fe20000800000 */
[----:B------:R-:W-:Y:S01]  /*4fe0*/  IMAD.WIDE.U32 R6, R6, -0x326172a9, RZ ;  /* 0xcd9e8d5706067825 */ /* 0x000fe200078e00ff */
[----:B------:R-:W-:Y:S02]  /*4ff0*/  LOP3.LUT R174, R19, UR23, R174, 0x96, !PT ;  /* 0x0000001713ae7c12 */ /* 0x000fe4000f8e96ae */
[----:B------:R-:W-:Y:S01]  /*5000*/  LOP3.LUT R2, R4, 0xffff, RZ, 0xc0, !PT ;  /* 0x0000ffff04027812 */ /* 0x000fe200078ec0ff */
[--C-:B------:R-:W-:Y:S03]  /*5010*/  FFMA.FTZ R11, R11, UR4, -R191.reuse ;  /* 0x000000040b0b7c23 */ /* 0x100fe600080108bf */
[----:B------:R3:W4:Y:S01]  /*5020*/  MUFU.EX2 R237, R8 ;  /* 0x0000000800ed7308 */ /* 0x0007220000000800 */
[----:B------:R-:W-:Y:S01]  /*5030*/  IMAD.WIDE.U32 R194, R174, -0x326172a9, RZ ;  /* 0xcd9e8d57aec27825 */ /* 0x000fe200078e00ff */
[----:B------:R-:W-:Y:S02]  /*5040*/  SHF.R.U32.HI R0, RZ, 0x10, R4 ;  /* 0x00000010ff007819 */ /* 0x000fe40000011604 */
[----:B------:R-:W-:Y:S01]  /*5050*/  LOP3.LUT R16, R4, 0xff, RZ, 0xc0, !PT ;  /* 0x000000ff04107812 */ /* 0x000fe200078ec0ff */
[----:B------:R-:W-:Y:S01]  /*5060*/  FFMA.FTZ R10, R10, UR4, -R191 ;  /* 0x000000040a0a7c23 */ /* 0x000fe200080108bf */
[----:B------:R-:W-:Y:S01]  /*5070*/  LOP3.LUT R18, R6, 0xff, RZ, 0xc0, !PT ;  /* 0x000000ff06127812 */ /* 0x000fe200078ec0ff */
[--C-:B------:R-:W-:Y:S03]  /*5080*/  FFMA.FTZ R12, R12, UR4, -R193.reuse ;  /* 0x000000040c0c7c23 */ /* 0x100fe600080108c1 */
[----:B------:R5:W-:Y:S01]  /*5090*/  MUFU.EX2 R211, R11 ;  /* 0x0000000b00d37308 */ /* 0x000be20000000800 */
[----:B--2---:R-:W-:Y:S01]  /*50a0*/  LOP3.LUT R9, R6, 0xffff, RZ, 0xc0, !PT ;  /* 0x0000ffff06097812 */ /* 0x004fe200078ec0ff */
[----:B------:R-:W-:Y:S01]  /*50b0*/  FFMA.FTZ R13, R13, UR4, -R193 ;  /* 0x000000040d0d7c23 */ /* 0x000fe200080108c1 */
[--C-:B------:R-:W-:Y:S01]  /*50c0*/  SHF.R.U32.HI R19, RZ, 0x10, R6.reuse ;  /* 0x00000010ff137819 */ /* 0x100fe20000011606 */
[--C-:B------:R-:W-:Y:S01]  /*50d0*/  FFMA.FTZ R14, R14, UR4, -R191.reuse ;  /* 0x000000040e0e7c23 */ /* 0x100fe200080108bf */
[----:B------:R-:W-:Y:S01]  /*50e0*/  SHF.R.U32.HI R139, RZ, 0x18, R6 ;  /* 0x00000018ff8b7819 */ /* 0x000fe20000011606 */
[----:B------:R-:W-:Y:S01]  /*50f0*/  FFMA.FTZ R15, R15, UR4, -R191 ;  /* 0x000000040f0f7c23 */ /* 0x000fe200080108bf */
[----:B------:R-:W-:Y:S03]  /*5100*/  SHF.R.U32.HI R2, RZ, 0x8, R2 ;  /* 0x00000008ff027819 */ /* 0x000fe60000011602 */
[----:B------:R2:W1:Y:S01]  /*5110*/  MUFU.EX2 R235, R10 ;  /* 0x0000000a00eb7308 */ /* 0x0004620000000800 */
[----:B---3--:R-:W-:Y:S01]  /*5120*/  SHF.R.U32.HI R8, RZ, 0x18, R4 ;  /* 0x00000018ff087819 */ /* 0x008fe20000011604 */
[----:B------:R-:W-:Y:S01]  /*5130*/  FFMA.FTZ R24, R24, UR4, -R193 ;  /* 0x0000000418187c23 */ /* 0x000fe200080108c1 */
[----:B------:R-:W-:Y:S01]  /*5140*/  SHF.R.U32.HI R6, RZ, 0x8, R9 ;  /* 0x00000008ff067819 */ /* 0x000fe20000011609 */
[----:B------:R-:W-:Y:S01]  /*5150*/  FFMA.FTZ R25, R25, UR4, -R193 ;  /* 0x0000000419197c23 */ /* 0x000fe200080108c1 */
[----:B------:R-:W-:Y:S01]  /*5160*/  LOP3.LUT R4, R5, UR5, R194, 0x96, !PT ;  /* 0x0000000505047c12 */ /* 0x000fe2000f8e96c2 */
[----:B------:R-:W-:Y:S01]  /*5170*/  FFMA.FTZ R26, R26, UR4, -R191 ;  /* 0x000000041a1a7c23 */ /* 0x000fe200080108bf */
[----:B------:R-:W-:Y:S03]  /*5180*/  LOP3.LUT R5, R0, 0xff, RZ, 0xc0, !PT ;  /* 0x000000ff00057812 */ /* 0x000fe600078ec0ff */
[----:B------:R-:W-:Y:S01]  /*5190*/  MUFU.EX2 R210, R12 ;  /* 0x0000000c00d27308 */ /* 0x000fe20000000800 */
[----:B------:R-:W-:Y:S02]  /*51a0*/  PRMT R16, R16, 0x5410, R2 ;  /* 0x0000541010107816 */ /* 0x000fe40000000002 */
[----:B------:R-:W-:Y:S02]  /*51b0*/  PRMT R18, R18, 0x5410, R6 ;  /* 0x0000541012127816 */ /* 0x000fe40000000006 */
[C---:B------:R-:W-:Y:S02]  /*51c0*/  LOP3.LUT R2, R4.reuse, 0xffff, RZ, 0xc0, !PT ;  /* 0x0000ffff04027812 */ /* 0x040fe400078ec0ff */
[----:B------:R-:W-:Y:S03]  /*51d0*/  SHF.R.U32.HI R6, RZ, 0x10, R4 ;  /* 0x00000010ff067819 */ /* 0x000fe60000011604 */
[----:B------:R-:W-:Y:S01]  /*51e0*/  MUFU.EX2 R209, R13 ;  /* 0x0000000d00d17308 */ /* 0x000fe20000000800 */
[----:B------:R-:W-:Y:S01]  /*51f0*/  LOP3.LUT R0, R7, UR5, R196, 0x96, !PT ;  /* 0x0000000507007c12 */ /* 0x000fe2000f8e96c4 */
[----:B------:R-:W-:Y:S01]  /*5200*/  UIADD3 UR5, UR19, 0x646e171e, URZ ;  /* 0x646e171e13057890 */ /* 0x000fe2000fffe03f */
[----:B------:R-:W-:Y:S02]  /*5210*/  PRMT R17, R5, 0x5410, R8 ;  /* 0x0000541005117816 */ /* 0x000fe40000000008 */
[----:B------:R-:W-:Y:S02]  /*5220*/  LOP3.LUT R7, R4, 0xff, RZ, 0xc0, !PT ;  /* 0x000000ff04077812 */ /* 0x000fe400078ec0ff */
[----:B------:R-:W-:Y:S03]  /*5230*/  SHF.R.U32.HI R5, RZ, 0x18, R4 ;  /* 0x00000018ff057819 */ /* 0x000fe60000011604 */
[----:B------:R-:W-:Y:S01]  /*5240*/  MUFU.EX2 R208, R14 ;  /* 0x0000000e00d07308 */ /* 0x000fe20000000800 */
[----:B------:R-:W-:Y:S01]  /*5250*/  LOP3.LUT R8, R19, 0xff, RZ, 0xc0, !PT ;  /* 0x000000ff13087812 */ /* 0x000fe200078ec0ff */
[----:B------:R-:W-:Y:S01]  /*5260*/  FMUL.FTZ R19, R3, R155 ;  /* 0x0000009b03137220 */ /* 0x000fe20000410000 */
[----:B------:R-:W-:Y:S02]  /*5270*/  SHF.R.U32.HI R4, RZ, 0x8, R2 ;  /* 0x00000008ff047819 */ /* 0x000fe40000011602 */
[----:B------:R-:W-:Y:S02]  /*5280*/  LOP3.LUT R2, R6, 0xff, RZ, 0xc0, !PT ;  /* 0x000000ff06027812 */ /* 0x000fe400078ec0ff */
[----:B-----5:R-:W-:Y:S03]  /*5290*/  PRMT R11, R8, 0x5410, R139 ;  /* 0x00005410080b7816 */ /* 0x020fe6000000008b */
[----:B------:R-:W-:Y:S01]  /*52a0*/  MUFU.EX2 R207, R15 ;  /* 0x0000000f00cf7308 */ /* 0x000fe20000000800 */
[----:B------:R-:W-:Y:S02]  /*52b0*/  PRMT R8, R2, 0x5410, R5 ;  /* 0x0000541002087816 */ /* 0x000fe40000000005 */
[----:B------:R-:W-:Y:S02]  /*52c0*/  PRMT R9, R7, 0x5410, R4 ;  /* 0x0000541007097816 */ /* 0x000fe40000000004 */
[----:B------:R-:W-:Y:S02]  /*52d0*/  LOP3.LUT R2, R0, 0xffff, RZ, 0xc0, !PT ;  /* 0x0000ffff00027812 */ /* 0x000fe400078ec0ff */
[--C-:B------:R-:W-:Y:S03]  /*52e0*/  SHF.R.U32.HI R4, RZ, 0x10, R0.reuse ;  /* 0x00000010ff047819 */ /* 0x100fe60000011600 */
[----:B------:R-:W-:Y:S01]  /*52f0*/  MUFU.EX2 R201, R189 ;  /* 0x000000bd00c97308 */ /* 0x000fe20000000800 */
[--C-:B------:R-:W-:Y:S01]  /*5300*/  HSET2.LE.AND R174, R16, R188.reuse, PT ;  /* 0x000000bc10ae7233 */ /* 0x100fe20003803000 */
[----:B------:R-:W-:Y:S01]  /*5310*/  FMUL.FTZ R16, R132, R152 ;  /* 0x0000009884107220 */ /* 0x000fe20000410000 */
[----:B------:R-:W-:Y:S02]  /*5320*/  LOP3.LUT R7, R0, 0xff, RZ, 0xc0, !PT ;  /* 0x000000ff00077812 */ /* 0x000fe400078ec0ff */
[----:B------:R-:W-:Y:S02]  /*5330*/  SHF.R.U32.HI R6, RZ, 0x18, R0 ;  /* 0x00000018ff067819 */ /* 0x000fe40000011600 */
[----:B------:R-:W-:Y:S03]  /*5340*/  SHF.R.U32.HI R5, RZ, 0x8, R2 ;  /* 0x00000008ff057819 */ /* 0x000fe60000011602 */
[----:B------:R-:W-:Y:S01]  /*5350*/  MUFU.EX2 R199, R190 ;  /* 0x000000be00c77308 */ /* 0x000fe20000000800 */
[----:B------:R-:W-:Y:S02]  /*5360*/  LOP3.LUT R2, R4, 0xff, RZ, 0xc0, !PT ;  /* 0x000000ff04027812 */ /* 0x000fe400078ec0ff */
[----:B------:R-:W-:Y:S02]  /*5370*/  F2FP.BF16.F32.PACK_AB R0, R248, R249 ;  /* 0x000000f9f800723e */ /* 0x000fe400000010ff */
[----:B------:R-:W-:Y:S01]  /*5380*/  PRMT R181, R2, 0x5410, R6 ;  /* 0x0000541002b57816 */ /* 0x000fe20000000006 */
[----:B------:R-:W-:Y:S01]  /*5390*/  FADD.FTZ R2, -R134, R137 ;  /* 0x0000008986027221 */ /* 0x000fe20000010100 */
[----:B------:R-:W-:Y:S01]  /*53a0*/  LOP3.LUT R174, R174, R0, RZ, 0xc0, !PT ;  /* 0x00000000aeae7212 */ /* 0x000fe200078ec0ff */
[----:B------:R-:W-:Y:S01]  /*53b0*/  FADD.FTZ R0, -R133, R138 ;  /* 0x0000008a85007221 */ /* 0x000fe20000010100 */
[--C-:B------:R-:W-:Y:S01]  /*53c0*/  HSET2.LE.AND R4, R17, R188.reuse, PT ;  /* 0x000000bc11047233 */ /* 0x100fe20003803000 */
[----:B------:R-:W-:Y:S01]  /*53d0*/  FMUL.FTZ R2, R2, UR4 ;  /* 0x0000000402027c20 */ /* 0x000fe20008410000 */
[--C-:B------:R-:W-:Y:S01]  /*53e0*/  HSET2.LE.AND R6, R8, R188.reuse, PT ;  /* 0x000000bc08067233 */ /* 0x100fe20003803000 */
[----:B------:R-:W-:Y:S01]  /*53f0*/  FMUL.FTZ R0, R0, UR4 ;  /* 0x0000000400007c20 */ /* 0x000fe20008410000 */
[----:B--2---:R-:W-:Y:S01]  /*5400*/  PRMT R10, R7, 0x5410, R5 ;  /* 0x00005410070a7816 */ /* 0x004fe20000000005 */
[----:B------:R-:W-:Y:S01]  /*5410*/  FMUL.FTZ R17, R132, R153 ;  /* 0x0000009984117220 */ /* 0x000fe20000410000 */
[--C-:B------:R-:W-:Y:S01]  /*5420*/  HSET2.LE.AND R5, R9, R188.reuse, PT ;  /* 0x000000bc09057233 */ /* 0x100fe20003803000 */
[----:B------:R-:W2:Y:S01]  /*5430*/  MUFU.EX2 R2, R2 ;  /* 0x0000000200027308 */ /* 0x000ea20000000800 */
[----:B------:R-:W-:Y:S02]  /*5440*/  LOP3.LUT R175, R4, R175, RZ, 0xc0, !PT ;  /* 0x000000af04af7212 */ /* 0x000fe400078ec0ff */
[----:B------:R-:W-:Y:S02]  /*5450*/  LOP3.LUT R173, R6, R173, RZ, 0xc0, !PT ;  /* 0x000000ad06ad7212 */ /* 0x000fe400078ec0ff */
[----:B------:R-:W-:Y:S02]  /*5460*/  LOP3.LUT R172, R5, R172, RZ, 0xc0, !PT ;  /* 0x000000ac05ac7212 */ /* 0x000fe400078ec0ff */
[--C-:B------:R-:W-:Y:S03]  /*5470*/  HSET2.LE.AND R6, R18, R188.reuse, PT ;  /* 0x000000bc12067233 */ /* 0x100fe60003803000 */
[----:B------:R-:W3:Y:S01]  /*5480*/  MUFU.EX2 R0, R0 ;  /* 0x0000000000007308 */ /* 0x000ee20000000800 */
[--C-:B------:R-:W-:Y:S01]  /*5490*/  HSET2.LE.AND R7, R11, R188.reuse, PT ;  /* 0x000000bc0b077233 */ /* 0x100fe20003803000 */
[----:B------:R-:W-:Y:S01]  /*54a0*/  FMUL.FTZ R18, R3, R154 ;  /* 0x0000009a03127220 */ /* 0x000fe20000410000 */
[--C-:B------:R-:W-:Y:S02]  /*54b0*/  HSET2.LE.AND R4, R10, R188.reuse, PT ;  /* 0x000000bc0a047233 */ /* 0x100fe40003803000 */
[--C-:B------:R-:W-:Y:S02]  /*54c0*/  HSET2.LE.AND R181, R181, R188.reuse, PT ;  /* 0x000000bcb5b57233 */ /* 0x100fe40003803000 */
[----:B----4-:R-:W-:Y:S02]  /*54d0*/  F2FP.BF16.F32.PACK_AB R180, R236, R237 ;  /* 0x000000edecb4723e */ /* 0x010fe400000010ff */
[----:B-1----:R-:W-:Y:S01]  /*54e0*/  F2FP.BF16.F32.PACK_AB R5, R211, R235 ;  /* 0x000000ebd305723e */ /* 0x002fe200000010ff */
[C---:B--2---:R-:W-:Y:S01]  /*54f0*/  FMUL.FTZ R8, R2.reuse, R140 ;  /* 0x0000008c02087220 */ /* 0x044fe20000410000 */
[----:B------:R-:W-:Y:S01]  /*5500*/  F2FP.BF16.F32.PACK_AB R182, R209, R210 ;  /* 0x000000d2d1b6723e */ /* 0x000fe200000010ff */
[C---:B------:R-:W-:Y:S01]  /*5510*/  FMUL.FTZ R9, R2.reuse, R141 ;  /* 0x0000008d02097220 */ /* 0x040fe20000410000 */
        /* <DEDUP_REMOVED lines=9> */
[----:B------:R-:W-:Y:S01]  /*55b0*/  FMUL.FTZ R7, R3, R147 ;  /* 0x0000009303077220 */ /* 0x000fe20000410000 */
[C---:B---3--:R-:W-:Y:S01]  /*55c0*/  FMUL.FTZ R10, R0.reuse, R142 ;  /* 0x0000008e000a7220 */ /* 0x048fe20000410000 */
[----:B------:R-:W-:Y:S01]  /*55d0*/  FMUL.FTZ R11, R0, R143 ;  /* 0x0000008f000b7220 */ /* 0x000fe20000410000 */
[----:B------:R-:W-:Y:S01]  /*55e0*/  LDSM.16.MT88.4 R144, [R216+0xa000] ;  /* 0x00a00000d890783b */ /* 0x000fe20000004200 */
[----:B------:R-:W-:Y:S01]  /*55f0*/  FMUL.FTZ R13, R2, R149 ;  /* 0x00000095020d7220 */ /* 0x000fe20000410000 */
[C---:B------:R-:W-:Y:S01]  /*5600*/  FMUL.FTZ R14, R0.reuse, R150 ;  /* 0x00000096000e7220 */ /* 0x040fe20000410000 */
[C---:B------:R-:W-:Y:S01]  /*5610*/  FMUL.FTZ R15, R0.reuse, R151 ;  /* 0x00000097000f7220 */ /* 0x040fe20000410000 */
[-C--:B------:R-:W-:Y:S04]  /*5620*/  HMMA.16816.F32.BF16 R4, R172, R176.reuse, R4 ;  /* 0x000000b0ac04723c */ /* 0x080fe80000041804 */
[----:B------:R-:W1:Y:S01]  /*5630*/  LDSM.16.MT88.4 R140, [R217+0xa000] ;  /* 0x00a00000d98c783b */ /* 0x000e620000004200 */
[----:B------:R-:W-:Y:S01]  /*5640*/  FMUL.FTZ R23, R0, R159 ;  /* 0x0000009f00177220 */ /* 0x000fe20000410000 */
[C---:B------:R-:W-:Y:S05]  /*5650*/  HMMA.16816.F32.BF16 R8, R180.reuse, R176, R8 ;  /* 0x000000b0b408723c */ /* 0x040fea0000041808 */
[C---:B------:R-:W-:Y:S01]  /*5660*/  FMUL.FTZ R40, R2.reuse, R40 ;  /* 0x0000002802287220 */ /* 0x040fe20000410000 */
[-C--:B------:R-:W-:Y:S01]  /*5670*/  HMMA.16816.F32.BF16 R12, R180, R178.reuse, R12 ;  /* 0x000000b2b40c723c */ /* 0x080fe2000004180c */
[----:B------:R-:W2:Y:S04]  /*5680*/  LDSM.16.MT88.4 R148, [R212+0xb000] ;  /* 0x00b00000d494783b */ /* 0x000ea80000004200 */
[----:B------:R-:W-:Y:S01]  /*5690*/  FMUL.FTZ R41, R2, R41 ;  /* 0x0000002902297220 */ /* 0x000fe20000410000 */
[C---:B------:R-:W-:Y:S05]  /*56a0*/  HMMA.16816.F32.BF16 R16, R172.reuse, R178, R16 ;  /* 0x000000b2ac10723c */ /* 0x040fea0000041810 */
[C---:B------:R-:W-:Y:S01]  /*56b0*/  FMUL.FTZ R42, R0.reuse, R42 ;  /* 0x0000002a002a7220 */ /* 0x040fe20000410000 */
[-C--:B------:R-:W-:Y:S05]  /*56c0*/  HMMA.16816.F32.BF16 R36, R172, R184.reuse, R36 ;  /* 0x000000b8ac24723c */ /* 0x080fea0000041824 */
[----:B------:R-:W-:Y:S01]  /*56d0*/  FMUL.FTZ R43, R0, R43 ;  /* 0x0000002b002b7220 */ /* 0x000fe20000410000 */
[C---:B------:R-:W-:Y:S01]  /*56e0*/  FMUL.FTZ R44, R2.reuse, R44 ;  /* 0x0000002c022c7220 */ /* 0x040fe20000410000 */
[----:B------:R-:W-:Y:S01]  /*56f0*/  FMUL.FTZ R45, R2, R45 ;  /* 0x0000002d022d7220 */ /* 0x000fe20000410000 */
[C---:B------:R-:W-:Y:S03]  /*5700*/  FMUL.FTZ R46, R0.reuse, R46 ;  /* 0x0000002e002e7220 */ /* 0x040fe60000410000 */
[----:B------:R-:W-:Y:S01]  /*5710*/  FMUL.FTZ R47, R0, R47 ;  /* 0x0000002f002f7220 */ /* 0x000fe20000410000 */
[C---:B------:R-:W-:Y:S04]  /*5720*/  HMMA.16816.F32.BF16 R40, R180.reuse, R184, R40 ;  /* 0x000000b8b428723c */ /* 0x040fe80000041828 */
[C---:B------:R-:W-:Y:S01]  /*5730*/  FMUL.FTZ R56, R2.reuse, R56 ;  /* 0x0000003802387220 */ /* 0x040fe20000410000 */
[----:B------:R-:W-:Y:S01]  /*5740*/  FMUL.FTZ R57, R2, R57 ;  /* 0x0000003902397220 */ /* 0x000fe20000410000 */
[-C--:B------:R-:W-:Y:S05]  /*5750*/  HMMA.16816.F32.BF16 R44, R180, R186.reuse, R44 ;  /* 0x000000bab42c723c */ /* 0x080fea000004182c */
[C---:B------:R-:W-:Y:S01]  /*5760*/  FMUL.FTZ R58, R0.reuse, R58 ;  /* 0x0000003a003a7220 */ /* 0x040fe20000410000 */
[C---:B------:R-:W-:Y:S05]  /*5770*/  HMMA.16816.F32.BF16 R48, R172.reuse, R186, R48 ;  /* 0x000000baac30723c */ /* 0x040fea0000041830 */
[----:B------:R-:W-:Y:S01]  /*5780*/  FMUL.FTZ R59, R0, R59 ;  /* 0x0000003b003b7220 */ /* 0x000fe20000410000 */
[-C--:B-1----:R-:W-:Y:S05]  /*5790*/  HMMA.16816.F32.BF16 R52, R172, R140.reuse, R52 ;  /* 0x0000008cac34723c */ /* 0x082fea0000041834 */
[C---:B------:R-:W-:Y:S01]  /*57a0*/  FMUL.FTZ R60, R2.reuse, R60 ;  /* 0x0000003c023c7220 */ /* 0x040fe20000410000 */
[C---:B------:R-:W-:Y:S05]  /*57b0*/  HMMA.16816.F32.BF16 R56, R180.reuse, R140, R56 ;  /* 0x0000008cb438723c */ /* 0x040fea0000041838 */
[----:B------:R-:W-:Y:S01]  /*57c0*/  FMUL.FTZ R61, R2, R61 ;  /* 0x0000003d023d7220 */ /* 0x000fe20000410000 */
[C---:B------:R-:W-:Y:S01]  /*57d0*/  FMUL.FTZ R62, R0.reuse, R62 ;  /* 0x0000003e003e7220 */ /* 0x040fe20000410000 */
[----:B------:R-:W-:Y:S01]  /*57e0*/  FMUL.FTZ R63, R0, R63 ;  /* 0x0000003f003f7220 */ /* 0x000fe20000410000 */
[C---:B------:R-:W-:Y:S03]  /*57f0*/  FMUL.FTZ R72, R2.reuse, R72 ;  /* 0x0000004802487220 */ /* 0x040fe60000410000 */
[----:B------:R-:W-:Y:S01]  /*5800*/  FMUL.FTZ R73, R2, R73 ;  /* 0x0000004902497220 */ /* 0x000fe20000410000 */
[C---:B------:R-:W-:Y:S01]  /*5810*/  FMUL.FTZ R74, R0.reuse, R74 ;  /* 0x0000004a004a7220 */ /* 0x040fe20000410000 */
        /* <DEDUP_REMOVED lines=8> */
[-C--:B------:R-:W-:Y:S05]  /*58a0*/  HMMA.16816.F32.BF16 R68, R172, R144.reuse, R68 ;  /* 0x00000090ac44723c */ /* 0x080fea0000041844 */
[----:B------:R-:W-:Y:S01]  /*58b0*/  LOP3.LUT R138, R195, UR30, R192, 0x96, !PT ;  /* 0x0000001ec38a7c12 */ /* 0x000fe2000f8e96c0 */
[C---:B------:R-:W-:Y:S01]  /*58c0*/  HMMA.16816.F32.BF16 R72, R180.reuse, R144, R72 ;  /* 0x00000090b448723c */ /* 0x040fe20000041848 */
[----:B------:R3:W-:Y:S04]  /*58d0*/  MUFU.EX2 R195, R26 ;  /* 0x0000001a00c37308 */ /* 0x0007e80000000800 */
[C---:B------:R-:W-:Y:S01]  /*58e0*/  FMUL.FTZ R88, R2.reuse, R88 ;  /* 0x0000005802587220 */ /* 0x040fe20000410000 */
[-C--:B------:R-:W-:Y:S05]  /*58f0*/  HMMA.16816.F32.BF16 R76, R180, R146.reuse, R76 ;  /* 0x00000092b44c723c */ /* 0x080fea000004184c */
[----:B------:R-:W-:Y:S01]  /*5900*/  FMUL.FTZ R89, R2, R89 ;  /* 0x0000005902597220 */ /* 0x000fe20000410000 */
[C---:B------:R-:W-:Y:S05]  /*5910*/  HMMA.16816.F32.BF16 R80, R172.reuse, R146, R80 ;  /* 0x00000092ac50723c */ /* 0x040fea0000041850 */
[----:B------:R-:W-:Y:S01]  /*5920*/  LOP3.LUT R144, R197, UR30, R202, 0x96, !PT ;  /* 0x0000001ec5907c12 */ /* 0x000fe2000f8e96ca */
[-C--:B--2---:R-:W-:Y:S01]  /*5930*/  HMMA.16816.F32.BF16 R84, R172, R148.reuse, R84 ;  /* 0x00000094ac54723c */ /* 0x084fe20000041854 */
[----:B------:R-:W2:Y:S04]  /*5940*/  MUFU.EX2 R202, R32 ;  /* 0x0000002000ca7308 */ /* 0x000ea80000000800 */
[C---:B------:R-:W-:Y:S01]  /*5950*/  FMUL.FTZ R90, R0.reuse, R90 ;  /* 0x0000005a005a7220 */ /* 0x040fe20000410000 */
[C---:B------:R-:W-:Y:S01]  /*5960*/  FMUL.FTZ R91, R0.reuse, R91 ;  /* 0x0000005b005b7220 */ /* 0x040fe20000410000 */
[----:B---3--:R-:W-:Y:S01]  /*5970*/  FMUL.FTZ R26, R0, R166 ;  /* 0x000000a6001a7220 */ /* 0x008fe20000410000 */
[----:B------:R-:W-:Y:S03]  /*5980*/  FMUL.FTZ R92, R2, R92 ;  /* 0x0000005c025c7220 */ /* 0x000fe60000410000 */
[----:B------:R3:W-:Y:S01]  /*5990*/  MUFU.EX2 R197, R25 ;  /* 0x0000001900c57308 */ /* 0x0007e20000000800 */
[----:B------:R-:W-:Y:S04]  /*59a0*/  IMAD.WIDE.U32 R138, R138, -0x2daee0ad, RZ ;  /* 0xd2511f538a8a7825 */ /* 0x000fe800078e00ff */
[----:B------:R-:W-:Y:S01]  /*59b0*/  FMUL.FTZ R93, R2, R93 ;  /* 0x0000005d025d7220 */ /* 0x000fe20000410000 */
[C---:B------:R-:W-:Y:S04]  /*59c0*/  HMMA.16816.F32.BF16 R88, R180.reuse, R148, R88 ;  /* 0x00000094b458723c */ /* 0x040fe80000041858 */
[----:B------:R-:W-:Y:S01]  /*59d0*/  IMAD.WIDE.U32 R144, R144, -0x2daee0ad, RZ ;  /* 0xd2511f5390907825 */ /* 0x000fe200078e00ff */
[----:B------:R-:W-:Y:S02]  /*59e0*/  LOP3.LUT R146, R138, 0xffff, RZ, 0xc0, !PT ;  /* 0x0000ffff8a927812 */ /* 0x000fe400078ec0ff */
[----:B------:R-:W-:Y:S01]  /*59f0*/  LOP3.LUT R152, R139, UR5, R198, 0x96, !PT ;  /* 0x000000058b987c12 */ /* 0x000fe2000f8e96c6 */
[----:B------:R-:W-:Y:S01]  /*5a00*/  FMUL.FTZ R94, R0, R94 ;  /* 0x0000005e005e7220 */ /* 0x000fe20000410000 */
[----:B------:R4:W-:Y:S02]  /*5a10*/  MUFU.EX2 R198, R24 ;  /* 0x0000001800c67308 */ /* 0x0009e40000000800 */
[----:B------:R-:W-:Y:S01]  /*5a20*/  LOP3.LUT R154, R138, 0xff, RZ, 0xc0, !PT ;  /* 0x000000ff8a9a7812 */ /* 0x000fe200078ec0ff */
[----:B------:R-:W-:Y:S01]  /*5a30*/  FMUL.FTZ R95, R0, R95 ;  /* 0x0000005f005f7220 */ /* 0x000fe20000410000 */
[--C-:B------:R-:W-:Y:S01]  /*5a40*/  SHF.R.U32.HI R153, RZ, 0x18, R138.reuse ;  /* 0x00000018ff997819 */ /* 0x100fe2000001168a */
[C---:B---3--:R-:W-:Y:S01]  /*5a50*/  FMUL.FTZ R25, R2.reuse, R165 ;  /* 0x000000a502197220 */ /* 0x048fe20000410000 */
[----:B------:R-:W-:Y:S01]  /*5a60*/  SHF.R.U32.HI R139, RZ, 0x10, R138 ;  /* 0x00000010ff8b7819 */ /* 0x000fe2000001168a */
[----:B------:R-:W-:Y:S01]  /*5a70*/  FMUL.FTZ R104, R2, R104 ;  /* 0x0000006802687220 */ /* 0x000fe20000410000 */
[----:B------:R-:W-:Y:S01]  /*5a80*/  LOP3.LUT R138, R144, 0xffff, RZ, 0xc0, !PT ;  /* 0x0000ffff908a7812 */ /* 0x000fe200078ec0ff */
[----:B------:R-:W-:Y:S01]  /*5a90*/  FMUL.FTZ R105, R2, R105 ;  /* 0x0000006902697220 */ /* 0x000fe20000410000 */
[-C--:B------:R-:W-:Y:S03]  /*5aa0*/  HMMA.16816.F32.BF16 R92, R180, R150.reuse, R92 ;  /* 0x00000096b45c723c */ /* 0x080fe6000004185c */
[----:B------:R-:W-:Y:S01]  /*5ab0*/  LOP3.LUT R137, R145, UR5, R200, 0x96, !PT ;  /* 0x0000000591897c12 */ /* 0x000fe2000f8e96c8 */
[----:B------:R-:W-:Y:S01]  /*5ac0*/  FMUL.FTZ R106, R0, R106 ;  /* 0x0000006a006a7220 */ /* 0x000fe20000410000 */
[----:B------:R-:W-:Y:S01]  /*5ad0*/  SHF.R.U32.HI R145, RZ, 0x8, R146 ;  /* 0x00000008ff917819 */ /* 0x000fe20000011692 */
[C---:B------:R-:W-:Y:S01]  /*5ae0*/  HMMA.16816.F32.BF16 R96, R172.reuse, R150, R96 ;  /* 0x00000096ac60723c */ /* 0x040fe20000041860 */
[----:B------:R3:W5:Y:S04]  /*5af0*/  MUFU.EX2 R200, R34 ;  /* 0x0000002200c87308 */ /* 0x0007680000000800 */
[----:B------:R-:W-:Y:S01]  /*5b00*/  LOP3.LUT R147, R144, 0xff, RZ, 0xc0, !PT ;  /* 0x000000ff90937812 */ /* 0x000fe200078ec0ff */
[-C--:B-1----:R-:W-:Y:S05]  /*5b10*/  HMMA.16816.F32.BF16 R100, R172, R140.reuse, R100 ;  /* 0x0000008cac64723c */ /* 0x082fea0000041864 */
[----:B------:R-:W-:Y:S01]  /*5b20*/  SHF.R.U32.HI R138, RZ, 0x8, R138 ;  /* 0x00000008ff8a7819 */ /* 0x000fe2000001168a */
[----:B------:R-:W-:Y:S01]  /*5b30*/  FMUL.FTZ R107, R0, R107 ;  /* 0x0000006b006b7220 */ /* 0x000fe20000410000 */
[----:B------:R-:W-:Y:S01]  /*5b40*/  SHF.R.U32.HI R148, RZ, 0x10, R144 ;  /* 0x00000010ff947819 */ /* 0x000fe20000011690 */
[----:B----4-:R-:W-:Y:S03]  /*5b50*/  FMUL.FTZ R24, R2, R164 ;  /* 0x000000a402187220 */ /* 0x010fe60000410000 */
[----:B------:R-:W-:Y:S01]  /*5b60*/  PRMT R176, R154, 0x5410, R145 ;  /* 0x000054109ab07816 */ /* 0x000fe20000000091 */
[----:B---3--:R-:W-:Y:S01]  /*5b70*/  FMUL.FTZ R34, R3, R162 ;  /* 0x000000a203227220 */ /* 0x008fe20000410000 */
[C---:B------:R-:W-:Y:S04]  /*5b80*/  HMMA.16816.F32.BF16 R104, R180.reuse, R140, R104 ;  /* 0x0000008cb468723c */ /* 0x040fe80000041868 */
[----:B------:R-:W-:Y:S01]  /*5b90*/  PRMT R154, R147, 0x5410, R138 ;  /* 0x00005410939a7816 */ /* 0x000fe2000000008a */
[C---:B------:R-:W-:Y:S01]  /*5ba0*/  FMUL.FTZ R112, R2.reuse, R112 ;  /* 0x0000007002707220 */ /* 0x040fe20000410000 */
[----:B------:R-:W-:Y:S01]  /*5bb0*/  SHF.R.U32.HI R144, RZ, 0x18, R144 ;  /* 0x00000018ff907819 */ /* 0x000fe20000011690 */
[----:B------:R-:W-:Y:S01]  /*5bc0*/  FMUL.FTZ R113, R2, R113 ;  /* 0x0000007102717220 */ /* 0x000fe20000410000 */
[----:B------:R-:W-:Y:S03]  /*5bd0*/  LOP3.LUT R138, R148, 0xff, RZ, 0xc0, !PT ;  /* 0x000000ff948a7812 */ /* 0x000fe600078ec0ff */
[----:B------:R-:W-:Y:S01]  /*5be0*/  LOP3.LUT R139, R139, 0xff, RZ, 0xc0, !PT ;  /* 0x000000ff8b8b7812 */ /* 0x000fe200078ec0ff */
[----:B------:R-:W-:Y:S01]  /*5bf0*/  FMUL.FTZ R114, R0, R114 ;  /* 0x0000007200727220 */ /* 0x000fe20000410000 */
[----:B------:R-:W-:Y:S01]  /*5c00*/  LOP3.LUT R20, R152, 0xffff, RZ, 0xc0, !PT ;  /* 0x0000ffff98147812 */ /* 0x000fe200078ec0ff */
[----:B------:R-:W-:Y:S01]  /*5c10*/  FMUL.FTZ R115, R0, R115 ;  /* 0x0000007300737220 */ /* 0x000fe20000410000 */
[----:B------:R-:W-:Y:S01]  /*5c20*/  PRMT R192, R138, 0x5410, R144 ;  /* 0x000054108ac07816 */ /* 0x000fe20000000090 */
[----:B------:R-:W-:Y:S01]  /*5c30*/  FMUL.FTZ R120, R2, R120 ;  /* 0x0000007802787220 */ /* 0x000fe20000410000 */
[----:B------:R-:W-:Y:S01]  /*5c40*/  PRMT R155, R139, 0x5410, R153 ;  /* 0x000054108b9b7816 */ /* 0x000fe20000000099 */
[----:B------:R-:W1:Y:S01]  /*5c50*/  LDSM.16.MT88.4 R144, [R217+0xb000] ;  /* 0x00b00000d990783b */ /* 0x000e620000004200 */
[----:B------:R-:W-:Y:S01]  /*5c60*/  LOP3.LUT R139, R152, 0xff, RZ, 0xc0, !PT ;  /* 0x000000ff988b7812 */ /* 0x000fe200078ec0ff */
[----:B------:R-:W-:Y:S01]  /*5c70*/  FMUL.FTZ R121, R2, R121 ;  /* 0x0000007902797220 */ /* 0x000fe20000410000 */
[----:B------:R-:W-:Y:S01]  /*5c80*/  SHF.R.U32.HI R20, RZ, 0x8, R20 ;  /* 0x00000008ff147819 */ /* 0x000fe20000011614 */
[C---:B------:R-:W-:Y:S01]  /*5c90*/  FMUL.FTZ R122, R0.reuse, R122 ;  /* 0x0000007a007a7220 */ /* 0x040fe20000410000 */
[----:B------:R-:W-:Y:S01]  /*5ca0*/  LOP3.LUT R21, R137, 0xffff, RZ, 0xc0, !PT ;  /* 0x0000ffff89157812 */ /* 0x000fe200078ec0ff */
[----:B------:R-:W-:Y:S01]  /*5cb0*/  FMUL.FTZ R123, R0, R123 ;  /* 0x0000007b007b7220 */ /* 0x000fe20000410000 */
[----:B------:R-:W-:Y:S01]  /*5cc0*/  PRMT R153, R139, 0x5410, R20 ;  /* 0x000054108b997816 */ /* 0x000fe20000000014 */
[C---:B------:R-:W-:Y:S01]  /*5cd0*/  FMUL.FTZ R124, R2.reuse, R124 ;  /* 0x0000007c027c7220 */ /* 0x040fe20000410000 */
[--C-:B------:R-:W-:Y:S01]  /*5ce0*/  SHF.R.U32.HI R20, RZ, 0x10, R152.reuse ;  /* 0x00000010ff147819 */ /* 0x100fe20000011698 */
[----:B------:R-:W-:Y:S01]  /*5cf0*/  FMUL.FTZ R125, R2, R125 ;  /* 0x0000007d027d7220 */ /* 0x000fe20000410000 */
[----:B------:R-:W-:Y:S01]  /*5d00*/  SHF.R.U32.HI R22, RZ, 0x10, R137 ;  /* 0x00000010ff167819 */ /* 0x000fe20000011689 */
[----:B------:R-:W-:Y:S01]  /*5d10*/  FMUL.FTZ R126, R0, R126 ;  /* 0x0000007e007e7220 */ /* 0x000fe20000410000 */
[----:B------:R-:W-:Y:S01]  /*5d20*/  LOP3.LUT R138, R20, 0xff, RZ, 0xc0, !PT ;  /* 0x000000ff148a7812 */ /* 0x000fe200078ec0ff */
[C---:B------:R-:W-:Y:S01]  /*5d30*/  FMUL.FTZ R20, R2.reuse, R156 ;  /* 0x0000009c02147220 */ /* 0x040fe20000410000 */
[----:B------:R-:W-:Y:S01]  /*5d40*/  SHF.R.U32.HI R33, RZ, 0x8, R21 ;  /* 0x00000008ff217819 */ /* 0x000fe20000011615 */
[----:B------:R-:W-:Y:S01]  /*5d50*/  FMUL.FTZ R21, R2, R157 ;  /* 0x0000009d02157220 */ /* 0x000fe20000410000 */
[----:B------:R-:W-:Y:S01]  /*5d60*/  LOP3.LUT R32, R22, 0xff, RZ, 0xc0, !PT ;  /* 0x000000ff16207812 */ /* 0x000fe200078ec0ff */
[C---:B------:R-:W-:Y:S01]  /*5d70*/  FMUL.FTZ R22, R0.reuse, R158 ;  /* 0x0000009e00167220 */ /* 0x040fe20000410000 */
[--C-:B------:R-:W-:Y:S01]  /*5d80*/  HSET2.LE.AND R150, R155, R188.reuse, PT ;  /* 0x000000bc9b967233 */ /* 0x100fe20003803000 */
[----:B------:R-:W-:Y:S01]  /*5d90*/  LDSM.16.MT88.4 R156, [R214+0xa800] ;  /* 0x00a80000d69c783b */ /* 0x000fe20000004200 */
[--C-:B------:R-:W-:Y:S01]  /*5da0*/  HSET2.LE.AND R151, R154, R188.reuse, PT ;  /* 0x000000bc9a977233 */ /* 0x100fe20003803000 */
[----:B------:R-:W-:Y:S01]  /*5db0*/  FMUL.FTZ R127, R0, R127 ;  /* 0x0000007f007f7220 */ /* 0x000fe20000410000 */
[--C-:B------:R-:W-:Y:S01]  /*5dc0*/  HSET2.LE.AND R192, R192, R188.reuse, PT ;  /* 0x000000bcc0c07233 */ /* 0x100fe20003803000 */
[----:B------:R-:W-:Y:S01]  /*5dd0*/  FFMA.FTZ R2, R2, R232, R237 ;  /* 0x000000e802027223 */ /* 0x000fe200000100ed */
[-C--:B------:R-:W-:Y:S03]  /*5de0*/  HMMA.16816.F32.BF16 R20, R180, R142.reuse, R20 ;  /* 0x0000008eb414723c */ /* 0x080fe60000041814 */
[----:B------:R-:W-:Y:S02]  /*5df0*/  SHF.R.U32.HI R152, RZ, 0x18, R152 ;  /* 0x00000018ff987819 */ /* 0x000fe40000011698 */
[----:B------:R-:W-:Y:S01]  /*5e00*/  LOP3.LUT R139, R137, 0xff, RZ, 0xc0, !PT ;  /* 0x000000ff898b7812 */ /* 0x000fe200078ec0ff */
[C---:B------:R-:W-:Y:S01]  /*5e10*/  HMMA.16816.F32.BF16 R108, R172.reuse, R142, R108 ;  /* 0x0000008eac6c723c */ /* 0x040fe2000004186c */
[----:B------:R-:W3:Y:S04]  /*5e20*/  LDSM.16.MT88.4 R140, [R216+0xb000] ;  /* 0x00b00000d88c783b */ /* 0x000ee80000004200 */
[----:B------:R-:W-:Y:S01]  /*5e30*/  PRMT R138, R138, 0x5410, R152 ;  /* 0x000054108a8a7816 */ /* 0x000fe20000000098 */
[----:B------:R-:W-:Y:S01]  /*5e40*/  FFMA.FTZ R152, R27, UR4, -R191 ;  /* 0x000000041b987c23 */ /* 0x000fe200080108bf */
[----:B------:R-:W-:Y:S01]  /*5e50*/  SHF.R.U32.HI R137, RZ, 0x18, R137 ;  /* 0x00000018ff897819 */ /* 0x000fe20000011689 */
[----:B------:R-:W-:Y:S02]  /*5e60*/  FMUL.FTZ R27, R0, R167 ;  /* 0x000000a7001b7220 */ /* 0x000fe40000410000 */
[----:B------:R4:W5:Y:S01]  /*5e70*/  MUFU.EX2 R196, R152 ;  /* 0x0000009800c47308 */ /* 0x0009620000000800 */
[----:B------:R-:W-:Y:S01]  /*5e80*/  PRMT R148, R139, 0x5410, R33 ;  /* 0x000054108b947816 */ /* 0x000fe20000000021 */
[----:B------:R-:W-:Y:S01]  /*5e90*/  FMUL.FTZ R33, R132, R161 ;  /* 0x000000a184217220 */ /* 0x000fe20000410000 */
[----:B------:R-:W-:Y:S01]  /*5ea0*/  PRMT R149, R32, 0x5410, R137 ;  /* 0x0000541020957816 */ /* 0x000fe20000000089 */
[----:B------:R-:W-:Y:S01]  /*5eb0*/  FMUL.FTZ R32, R132, R160 ;  /* 0x000000a084207220 */ /* 0x000fe20000410000 */
[----:B------:R-:W-:Y:S01]  /*5ec0*/  LDSM.16.MT88.4 R164, [R216+0xa800] ;  /* 0x00a80000d8a4783b */ /* 0x000fe20000004200 */
[--C-:B------:R-:W-:Y:S01]  /*5ed0*/  HSET2.LE.AND R137, R153, R188.reuse, PT ;  /* 0x000000bc99897233 */ /* 0x100fe20003803000 */
[----:B------:R-:W-:Y:S01]  /*5ee0*/  FFMA.FTZ R0, R0, R229, R235 ;  /* 0x000000e500007223 */ /* 0x000fe200000100eb */
[--C-:B------:R-:W-:Y:S02]  /*5ef0*/  HSET2.LE.AND R139, R176, R188.reuse, PT ;  /* 0x000000bcb08b7233 */ /* 0x100fe40003803000 */
[--C-:B------:R-:W-:Y:S01]  /*5f00*/  HSET2.LE.AND R138, R138, R188.reuse, PT ;  /* 0x000000bc8a8a7233 */ /* 0x100fe20003803000 */
[-C--:B-1----:R-:W-:Y:S02]  /*5f10*/  HMMA.16816.F32.BF16 R32, R172, R144.reuse, R32 ;  /* 0x00000090ac20723c */ /* 0x082fe40000041820 */
[----:B------:R-:W-:Y:S01]  /*5f20*/  LDSM.16.MT88.4 R160, [R217+0xa800] ;  /* 0x00a80000d9a0783b */ /* 0x000fe20000004200 */
[--C-:B------:R-:W-:Y:S01]  /*5f30*/  HSET2.LE.AND R148, R148, R188.reuse, PT ;  /* 0x000000bc94947233 */ /* 0x100fe20003803000 */
[----:B------:R-:W-:Y:S01]  /*5f40*/  FADD.FTZ R0, R211, R0 ;  /* 0x00000000d3007221 */ /* 0x000fe20000010000 */
[----:B------:R-:W-:Y:S01]  /*5f50*/  HSET2.LE.AND R149, R149, R188, PT ;  /* 0x000000bc95957233 */ /* 0x000fe20003803000 */
[C---:B------:R-:W-:Y:S04]  /*5f60*/  HMMA.16816.F32.BF16 R112, R180.reuse, R144, R112 ;  /* 0x00000090b470723c */ /* 0x040fe80000041870 */
[----:B----4-:R-:W1:Y:S01]  /*5f70*/  LDSM.16.MT88.4 R152, [R212+0xa800] ;  /* 0x00a80000d498783b */ /* 0x010e620000004200 */
[----:B------:R-:W-:Y:S01]  /*5f80*/  F2FP.BF16.F32.PACK_AB R176, R205, R206 ;  /* 0x000000cecdb0723e */ /* 0x000fe200000010ff */
[-C--:B------:R-:W-:Y:S05]  /*5f90*/  HMMA.16816.F32.BF16 R24, R180, R146.reuse, R24 ;  /* 0x00000092b418723c */ /* 0x080fea0000041818 */
[----:B------:R-:W-:Y:S01]  /*5fa0*/  FFMA.FTZ R144, R28, UR4, -R193 ;  /* 0x000000041c907c23 */ /* 0x000fe200080108c1 */
[C---:B------:R-:W-:Y:S03]  /*5fb0*/  HMMA.16816.F32.BF16 R116, R172.reuse, R146, R116 ;  /* 0x00000092ac74723c */ /* 0x040fe60000041874 */
[----:B------:R-:W-:Y:S02]  /*5fc0*/  MUFU.EX2 R194, R144 ;  /* 0x0000009000c27308 */ /* 0x000fe40000000800 */
[--C-:B------:R-:W-:Y:S01]  /*5fd0*/  FFMA.FTZ R145, R30, UR4, -R191.reuse ;  /* 0x000000041e917c23 */ /* 0x100fe200080108bf */
[----:B------:R-:W-:Y:S01]  /*5fe0*/  FFMA.FTZ R191, R31, UR4, -R191 ;  /* 0x000000041fbf7c23 */ /* 0x000fe200080108bf */
[----:B------:R-:W-:Y:S01]  /*5ff0*/  FFMA.FTZ R193, R29, UR4, -R193 ;  /* 0x000000041dc17c23 */ /* 0x000fe200080108c1 */
[C---:B------:R-:W-:Y:S03]  /*6000*/  FMUL.FTZ R28, R132.reuse, R168 ;  /* 0x000000a8841c7220 */ /* 0x040fe60000410000 */
[C---:B------:R-:W-:Y:S01]  /*6010*/  FMUL.FTZ R29, R132.reuse, R169 ;  /* 0x000000a9841d7220 */ /* 0x040fe20000410000 */
[C---:B------:R-:W-:Y:S01]  /*6020*/  FMUL.FTZ R30, R3.reuse, R170 ;  /* 0x000000aa031e7220 */ /* 0x040fe20000410000 */
[----:B------:R-:W-:Y:S01]  /*6030*/  FMUL.FTZ R31, R3, R171 ;  /* 0x000000ab031f7220 */ /* 0x000fe20000410000 */
[----:B------:R-:W-:Y:S01]  /*6040*/  F2FP.BF16.F32.PACK_AB R177, R203, R204 ;  /* 0x000000cccbb1723e */ /* 0x000fe200000010ff */
[----:B------:R-:W4:Y:S01]  /*6050*/  LDSM.16.MT88.4 R168, [R212+0xb800] ;  /* 0x00b80000d4a8783b */ /* 0x000f220000004200 */
[----:B------:R-:W-:Y:S01]  /*6060*/  LOP3.LUT R176, R137, R176, RZ, 0xc0, !PT ;  /* 0x000000b089b07212 */ /* 0x000fe200078ec0ff */
[----:B------:R-:W-:Y:S01]  /*6070*/  FFMA.FTZ R132, R132, R234, R245 ;  /* 0x000000ea84847223 */ /* 0x000fe200000100f5 */
[----:B------:R1:W-:Y:S01]  /*6080*/  MUFU.EX2 R137, R191 ;  /* 0x000000bf00897308 */ /* 0x0003e20000000800 */
[----:B------:R-:W-:Y:S01]  /*6090*/  LOP3.LUT R177, R138, R177, RZ, 0xc0, !PT ;  /* 0x000000b18ab17212 */ /* 0x000fe200078ec0ff */
[-C--:B---3--:R-:W-:Y:S03]  /*60a0*/  HMMA.16816.F32.BF16 R28, R172, R140.reuse, R28 ;  /* 0x0000008cac1c723c */ /* 0x088fe6000004181c */
[----:B--2---:R-:W-:Y:S01]  /*60b0*/  F2FP.BF16.F32.PACK_AB R178, R201, R202 ;  /* 0x000000cac9b2723e */ /* 0x004fe200000010ff */
[----:B------:R-:W-:Y:S01]  /*60c0*/  FFMA.FTZ R3, R3, R233, R239 ;  /* 0x000000e903037223 */ /* 0x000fe200000100ef */
[----:B-----5:R-:W-:Y:S01]  /*60d0*/  F2FP.BF16.F32.PACK_AB R179, R199, R200 ;  /* 0x000000c8c7b3723e */ /* 0x020fe200000010ff */
[C---:B------:R-:W-:Y:S02]  /*60e0*/  HMMA.16816.F32.BF16 R120, R180.reuse, R140, R120 ;  /* 0x0000008cb478723c */ /* 0x040fe40000041878 */
[----:B------:R-:W2:Y:S03]  /*60f0*/  MUFU.EX2 R193, R193 ;  /* 0x000000c100c17308 */ /* 0x000ea60000000800 */
[----:B------:R-:W-:Y:S01]  /*6100*/  LOP3.LUT R178, R139, R178, RZ, 0xc0, !PT ;  /* 0x000000b28bb27212 */ /* 0x000fe200078ec0ff */
[-C--:B------:R-:W-:Y:S01]  /*6110*/  HMMA.16816.F32.BF16 R124, R180, R142.reuse, R124 ;  /* 0x0000008eb47c723c */ /* 0x080fe2000004187c */
[----:B------:R-:W-:Y:S05]  /*6120*/  LDSM.16.MT88.4 R180, [R217+0xb800] ;  /* 0x00b80000d9b4783b */ /* 0x000fea0000004200 */
[----:B------:R3:W5:Y:S01]  /*6130*/  MUFU.EX2 R138, R145 ;  /* 0x00000091008a7308 */ /* 0x0007620000000800 */
[----:B------:R-:W-:Y:S01]  /*6140*/  LOP3.LUT R179, R150, R179, RZ, 0xc0, !PT ;  /* 0x000000b396b37212 */ /* 0x000fe200078ec0ff */
[----:B------:R-:W-:Y:S01]  /*6150*/  HMMA.16816.F32.BF16 R128, R172, R142, R128 ;  /* 0x0000008eac80723c */ /* 0x000fe20000041880 */
[----:B-1----:R-:W1:Y:S03]  /*6160*/  LDSM.16.MT88.4 R188, [R214+0xb800] ;  /* 0x00b80000d6bc783b */ /* 0x002e660000004200 */
[----:B------:R-:W-:Y:S01]  /*6170*/  F2FP.BF16.F32.PACK_AB R184, R197, R198 ;  /* 0x000000c6c5b8723e */ /* 0x000fe200000010ff */
[----:B------:R-:W-:Y:S01]  /*6180*/  FADD.FTZ R132, R244, R132 ;  /* 0x00000084f4847221 */ /* 0x000fe20000010000 */
[----:B------:R-:W-:Y:S01]  /*6190*/  F2FP.BF16.F32.PACK_AB R185, R196, R195 ;  /* 0x000000c3c4b9723e */ /* 0x000fe200000010ff */
[----:B------:R-:W-:Y:S01]  /*61a0*/  FADD.FTZ R3, R238, R3 ;  /* 0x00000003ee037221 */ /* 0x000fe20000010000 */
[----:B--2---:R-:W-:Y:S01]  /*61b0*/  F2FP.BF16.F32.PACK_AB R186, R193, R194 ;  /* 0x000000c2c1ba723e */ /* 0x004fe200000010ff */
[----:B------:R-:W2:Y:S02]  /*61c0*/  LDSM.16.MT88.4 R172, [R216+0xb800] ;  /* 0x00b80000d8ac783b */ /* 0x000ea40000004200 */
[----:B------:R-:W-:Y:S01]  /*61d0*/  LOP3.LUT R184, R148, R184, RZ, 0xc0, !PT ;  /* 0x000000b894b87212 */ /* 0x000fe200078ec0ff */
[-C--:B---3--:R-:W-:Y:S05]  /*61e0*/  HMMA.16816.F32.BF16 R144, R176, R152.reuse, R4 ;  /* 0x00000098b090723c */ /* 0x088fea0000041804 */
[----:B-----5:R-:W-:Y:S01]  /*61f0*/  F2FP.BF16.F32.PACK_AB R187, R137, R138 ;  /* 0x0000008a89bb723e */ /* 0x020fe200000010ff */
[----:B------:R-:W-:Y:S01]  /*6200*/  FADD.FTZ R0, R208, R0 ;  /* 0x00000000d0007221 */ /* 0x000fe20000010000 */
[----:B------:R-:W-:Y:S01]  /*6210*/  LOP3.LUT R185, R149, R185, RZ, 0xc0, !PT ;  /* 0x000000b995b97212 */ /* 0x000fe200078ec0ff */
[----:B------:R-:W-:Y:S03]  /*6220*/  FADD.FTZ R6, R236, R2 ;  /* 0x00000002ec067221 */ /* 0x000fe60000010000 */
        /* <DEDUP_REMOVED lines=29> */
[----:B------:R-:W-:Y:S01]  /*6400*/  IADD3 R0, R227, -0x1, RZ ;  /* 0xffffffffe3007810 */ /* 0x000fe20007ffe0ff */
        /* <DEDUP_REMOVED lines=9> */
[----:B------:R-:W-:Y:S01]  /*64a0*/  FADD.FTZ R234, R201, R4 ;  /* 0x00000004c9ea7221 */ /* 0x000fe20000010000 */
[-C--:B----4-:R-:W-:Y:S05]  /*64b0*/  HMMA.16816.F32.BF16 R84, R176, R168.reuse, R84 ;  /* 0x000000a8b054723c */ /* 0x090fea0000041854 */
[----:B------:R-:W-:Y:S01]  /*64c0*/  FADD.FTZ R233, R199, R5 ;  /* 0x00000005c7e97221 */ /* 0x000fe20000010000 */
[C---:B------:R-:W-:Y:S05]  /*64d0*/  HMMA.16816.F32.BF16 R88, R184.reuse, R168, R88 ;  /* 0x000000a8b858723c */ /* 0x040fea0000041858 */
[----:B------:R-:W-:Y:S01]  /*64e0*/  FADD.FTZ R232, R193, R3 ;  /* 0x00000003c1e87221 */ /* 0x000fe20000010000 */
        /* <DEDUP_REMOVED lines=17> */
[----:B------:R-:W-:Y:S01]  /*6600*/  HMMA.16816.F32.BF16 R128, R176, R174, R128 ;  /* 0x000000aeb080723c */ /* 0x000fe20000041880 */
[----:B------:R-:W-:Y:S11]  /*6610*/  @!UPT UIADD3 URZ, URZ, URZ, URZ ;  /* 0x0000003f3f3ff290 */ /* 0x000ff6000fffe03f */
[----:B------:R-:W-:Y:S01]  /*6620*/  @!UPT UIADD3 URZ, URZ, URZ, URZ ;  /* 0x0000003f3f3ff290 */ /* 0x000fe2000fffe03f */
[----:B------:R-:W-:Y:S11]  /*6630*/  @P0 BRA `(.L_x_1833) ;  /* 0xffffffd4007c0947 */ /* 0x000ff6000383ffff */
.L_x_1832:
[----:B------:R-:W1:Y:S01]  /*6640*/  SHFL.BFLY PT, R0, R234, 0x2, 0x1f ;  /* 0x0c401f00ea007f89 */ /* 0x000e6200000e0000 */
[----:B------:R-:W-:Y:S01]  /*6650*/  ULDC UR4, c[0x0][0x38c] ;  /* 0x0000e30000047ab9 */ /* 0x000fe20000000800 */
[----:B------:R-:W-:Y:S01]  /*6660*/  UMOV UR5, 0x400 ;  /* 0x0000040000057882 */ /* 0x000fe20000000000 */
[----:B------:R-:W-:Y:S01]  /*6670*/  BSSY B0, `(.L_x_1836) ;  /* 0x00001b1000007945 */ /* 0x000fe20003800000 */
[----:B------:R-:W2:Y:S04]  /*6680*/  SHFL.BFLY PT, R3, R233, 0x2, 0x1f ;  /* 0x0c401f00e9037f89 */ /* 0x000ea800000e0000 */
[----:B------:R-:W3:Y:S01]  /*6690*/  SHFL.BFLY PT, R2, R229, 0x2, 0x1f ;  /* 0x0c401f00e5027f89 */ /* 0x000ee200000e0000 */
[----:B------:R-:W4:Y:S01]  /*66a0*/  S2R R137, SR_TID.X ;  /* 0x0000000000897919 */ /* 0x000f220000002100 */
[----:B------:R-:W5:Y:S01]  /*66b0*/  S2R R172, SR_TID.X ;  /* 0x0000000000ac7919 */ /* 0x000f620000002100 */
[----:B-1----:R-:W-:-:S02]  /*66c0*/  FADD.FTZ R234, R0, R234 ;  /* 0x000000ea00ea7221 */ /* 0x002fc40000010000 */
[----:B------:R-:W1:Y:S01]  /*66d0*/  SHFL.BFLY PT, R0, R232, 0x2, 0x1f ;  /* 0x0c401f00e8007f89 */ /* 0x000e6200000e0000 */
[----:B--2---:R-:W-:-:S03]  /*66e0*/  FADD.FTZ R233, R3, R233 ;  /* 0x000000e903e97221 */ /* 0x004fc60000010000 */
[----:B------:R-:W2:Y:S01]  /*66f0*/  SHFL.BFLY PT, R4, R234, 0x1, 0x1f ;  /* 0x0c201f00ea047f89 */ /* 0x000ea200000e0000 */
[----:B---3--:R-:W-:-:S03]  /*6700*/  FADD.FTZ R229, R2, R229 ;  /* 0x000000e502e57221 */ /* 0x008fc60000010000 */
[----:B------:R-:W3:Y:S01]  /*6710*/  SHFL.BFLY PT, R3, R233, 0x1, 0x1f ;  /* 0x0c201f00e9037f89 */ /* 0x000ee200000e0000 */
[----:B----4-:R-:W-:-:S04]  /*6720*/  SHF.R.S32.HI R6, RZ, 0x1f, R137 ;  /* 0x0000001fff067819 */ /* 0x010fc80000011489 */
[----:B------:R-:W-:Y:S01]  /*6730*/  LEA.HI R6, R6, R137, RZ, 0x5 ;  /* 0x0000008906067211 */ /* 0x000fe200078f28ff */
[----:B-1----:R-:W-:Y:S01]  /*6740*/  FADD.FTZ R232, R0, R232 ;  /* 0x000000e800e87221 */ /* 0x002fe20000010000 */
[----:B------:R-:W-:Y:S02]  /*6750*/  MOV R0, 0x3f800000 ;  /* 0x3f80000000007802 */ /* 0x000fe40000000f00 */
[----:B-----5:R-:W-:Y:S01]  /*6760*/  SHF.R.S32.HI R138, RZ, 0x1f, R172 ;  /* 0x0000001fff8a7819 */ /* 0x020fe200000114ac */
[----:B--2---:R-:W-:Y:S01]  /*6770*/  FADD.FTZ R234, R234, R4 ;  /* 0x00000004eaea7221 */ /* 0x004fe20000010000 */
[----:B------:R-:W1:Y:S02]  /*6780*/  SHFL.BFLY PT, R2, R232, 0x1, 0x1f ;  /* 0x0c201f00e8027f89 */ /* 0x000e6400000e0000 */
[----:B------:R-:W-:Y:S01]  /*6790*/  LEA.HI R5, R138, R172, RZ, 0x2 ;  /* 0x000000ac8a057211 */ /* 0x000fe200078f10ff */
[----:B---3--:R-:W-:Y:S01]  /*67a0*/  FADD.FTZ R233, R233, R3 ;  /* 0x00000003e9e97221 */ /* 0x008fe20000010000 */
[----:B------:R-:W2:Y:S01]  /*67b0*/  SHFL.BFLY PT, R4, R229, 0x1, 0x1f ;  /* 0x0c201f00e5047f89 */ /* 0x000ea200000e0000 */
[----:B------:R-:W-:-:S02]  /*67c0*/  FSETP.NE.FTZ.AND P6, PT, R234, RZ, PT ;  /* 0x000000ffea00720b */ /* 0x000fc40003fd5000 */
[CC--:B------:R-:W-:Y:S02]  /*67d0*/  LEA.HI R173, R138.reuse, R172.reuse, RZ, 0x3 ;  /* 0x000000ac8aad7211 */ /* 0x0c0fe400078f18ff */
[----:B------:R-:W-:Y:S02]  /*67e0*/  FSETP.NE.FTZ.AND P5, PT, R233, RZ, PT ;  /* 0x000000ffe900720b */ /* 0x000fe40003fb5000 */
[----:B------:R-:W-:Y:S02]  /*67f0*/  SHF.R.S32.HI R132, RZ, 0x2, R5 ;  /* 0x00000002ff847819 */ /* 0x000fe40000011405 */
[----:B------:R-:W-:Y:S02]  /*6800*/  LEA.HI R138, R138, R172, RZ, 0x5 ;  /* 0x000000ac8a8a7211 */ /* 0x000fe400078f28ff */
[----:B------:R-:W-:-:S03]  /*6810*/  MOV R3, 0x3f800000 ;  /* 0x3f80000000037802 */ /* 0x000fc60000000f00 */
[----:B------:R-:W3:Y:S01]  /*6820*/  @P6 MUFU.RCP R0, R234 ;  /* 0x000000ea00006308 */ /* 0x000ee20000001000 */
[----:B-1----:R-:W-:Y:S01]  /*6830*/  FADD.FTZ R232, R232, R2 ;  /* 0x00000002e8e87221 */ /* 0x002fe20000010000 */
[----:B------:R-:W-:-:S06]  /*6840*/  LOP3.LUT R2, R6, 0xffffffe0, RZ, 0xc0, !PT ;  /* 0xffffffe006027812 */ /* 0x000fcc00078ec0ff */
[----:B------:R-:W1:Y:S01]  /*6850*/  @P5 MUFU.RCP R3, R233 ;  /* 0x000000e900035308 */ /* 0x000e620000001000 */
[----:B--2---:R-:W-:Y:S01]  /*6860*/  FADD.FTZ R229, R229, R4 ;  /* 0x00000004e5e57221 */ /* 0x004fe20000010000 */
[----:B------:R-:W-:Y:S02]  /*6870*/  IADD3 R137, -R2, R137, RZ ;  /* 0x0000008902897210 */ /* 0x000fe40007ffe1ff */
[----:B------:R-:W-:Y:S02]  /*6880*/  SHF.R.S32.HI R4, RZ, 0x1f, R5 ;  /* 0x0000001fff047819 */ /* 0x000fe40000011405 */
[----:B------:R-:W-:Y:S02]  /*6890*/  LOP3.LUT R2, R5, 0x3ffffffc, RZ, 0xc0, !PT ;  /* 0x3ffffffc05027812 */ /* 0x000fe400078ec0ff */
[----:B------:R-:W-:Y:S01]  /*68a0*/  FSETP.NE.FTZ.AND P4, PT, R232, RZ, PT ;  /* 0x000000ffe800720b */ /* 0x000fe20003f95000 */
[----:B---3--:R-:W-:Y:S01]  /*68b0*/  FMUL.FTZ R0, R0, UR4 ;  /* 0x0000000400007c20 */ /* 0x008fe20008410000 */
[----:B------:R-:W-:-:S02]  /*68c0*/  FSETP.NE.FTZ.AND P3, PT, R229, RZ, PT ;  /* 0x000000ffe500720b */ /* 0x000fc40003f75000 */
[----:B------:R-:W-:Y:S01]  /*68d0*/  LOP3.LUT R5, R173, 0xfffffff8, RZ, 0xc0, !PT ;  /* 0xfffffff8ad057812 */ /* 0x000fe200078ec0ff */
[----:B------:R-:W-:Y:S01]  /*68e0*/  FMUL.FTZ R144, R0, R144 ;  /* 0x0000009000907220 */ /* 0x000fe20000410000 */
[----:B------:R-:W-:Y:S01]  /*68f0*/  IADD3 R139, -R2, R172, RZ ;  /* 0x000000ac028b7210 */ /* 0x000fe20007ffe1ff */
        /* <DEDUP_REMOVED lines=33> */
[----:B-1----:R-:W-:Y:S01]  /*6b10*/  FMUL.FTZ R3, R3, UR4 ;  /* 0x0000000403037c20 */ /* 0x002fe20008410000 */
[----:B------:R-:W-:-:S02]  /*6b20*/  MOV R0, 0x3f800000 ;  /* 0x3f80000000007802 */ /* 0x000fc40000000f00 */
[----:B------:R-:W-:Y:S01]  /*6b30*/  LEA.HI R4, R4, R132, RZ, 0x3 ;  /* 0x0000008404047211 */ /* 0x000fe200078f18ff */
[C---:B------:R-:W-:Y:S01]  /*6b40*/  FMUL.FTZ R13, R3.reuse, R38 ;  /* 0x00000026030d7220 */ /* 0x040fe20000410000 */
[----:B------:R-:W1:Y:S01]  /*6b50*/  @P4 MUFU.RCP R2, R232 ;  /* 0x000000e800024308 */ /* 0x000e620000001000 */
[C---:B------:R-:W-:Y:S01]  /*6b60*/  FMUL.FTZ R10, R3.reuse, R39 ;  /* 0x00000027030a7220 */ /* 0x040fe20000410000 */
[----:B------:R-:W-:Y:S01]  /*6b70*/  LOP3.LUT R4, R4, 0xfffffff8, RZ, 0xc0, !PT ;  /* 0xfffffff804047812 */ /* 0x000fe200078ec0ff */
[C---:B------:R-:W-:Y:S01]  /*6b80*/  FMUL.FTZ R19, R3.reuse, R50 ;  /* 0x0000003203137220 */ /* 0x040fe20000410000 */
[C---:B------:R-:W-:Y:S01]  /*6b90*/  FMUL.FTZ R18, R3.reuse, R51 ;  /* 0x0000003303127220 */ /* 0x040fe20000410000 */
[C---:B------:R-:W-:Y:S01]  /*6ba0*/  FMUL.FTZ R21, R3.reuse, R55 ;  /* 0x0000003703157220 */ /* 0x040fe20000410000 */
[----:B------:R-:W-:Y:S01]  /*6bb0*/  IADD3 R132, R132, -R4, RZ ;  /* 0x8000000484847210 */ /* 0x000fe20007ffe0ff */
[C---:B------:R-:W-:Y:S01]  /*6bc0*/  FMUL.FTZ R26, R3.reuse, R67 ;  /* 0x00000043031a7220 */ /* 0x040fe20000410000 */
[----:B------:R-:W2:Y:S01]  /*6bd0*/  @P3 MUFU.RCP R0, R229 ;  /* 0x000000e500003308 */ /* 0x000ea20000001000 */
[----:B------:R-:W-:Y:S01]  /*6be0*/  F2FP.BF16.F32.PACK_AB R10, R10, R13 ;  /* 0x0000000d0a0a723e */ /* 0x000fe200000010ff */
[C---:B------:R-:W-:Y:S01]  /*6bf0*/  FMUL.FTZ R28, R3.reuse, R66 ;  /* 0x00000042031c7220 */ /* 0x040fe20000410000 */
[----:B------:R-:W-:Y:S01]  /*6c00*/  F2FP.BF16.F32.PACK_AB R13, R18, R19 ;  /* 0x00000013120d723e */ /* 0x000fe200000010ff */
[C---:B------:R-:W-:Y:S01]  /*6c10*/  FMUL.FTZ R146, R3.reuse, R146 ;  /* 0x0000009203927220 */ /* 0x040fe20000410000 */
[----:B------:R-:W-:Y:S01]  /*6c20*/  F2FP.BF16.F32.PACK_AB R22, R22, R52 ;  /* 0x000000341616723e */ /* 0x000fe200000010ff */
[----:B------:R-:W-:Y:S01]  /*6c30*/  FMUL.FTZ R4, R3, R147 ;  /* 0x0000009303047220 */ /* 0x000fe20000410000 */
[----:B------:R-:W-:Y:S01]  /*6c40*/  F2FP.BF16.F32.PACK_AB R19, R29, R32 ;  /* 0x000000201d13723e */ /* 0x000fe200000010ff */
[C---:B------:R-:W-:Y:S01]  /*6c50*/  FMUL.FTZ R154, R3.reuse, R154 ;  /* 0x0000009a039a7220 */ /* 0x040fe20000410000 */
[----:B-1----:R-:W-:Y:S01]  /*6c60*/  FMUL.FTZ R2, R2, UR4 ;  /* 0x0000000402027c20 */ /* 0x002fe20008410000 */
[----:B------:R-:W-:Y:S01]  /*6c70*/  SHF.R.S32.HI R32, RZ, 0x5, R138 ;  /* 0x00000005ff207819 */ /* 0x000fe2000001148a */
[C---:B------:R-:W-:Y:S01]  /*6c80*/  FMUL.FTZ R6, R3.reuse, R155 ;  /* 0x0000009b03067220 */ /* 0x040fe20000410000 */
[----:B------:R-:W-:Y:S01]  /*6c90*/  LOP3.LUT R52, R132, 0x1, RZ, 0xc0, !PT ;  /* 0x0000000184347812 */ /* 0x000fe200078ec0ff */
        /* <DEDUP_REMOVED lines=41> */
[C---:B------:R-:W-:Y:S01]  /*6f30*/  FMUL.FTZ R9, R2.reuse, R149 ;  /* 0x0000009502097220 */ /* 0x040fe20000410000 */
        /* <DEDUP_REMOVED lines=26> */
[----:B------:R-:W-:Y:S01]  /*70e0*/  R2P PR, R132, 0x6 ;  /* 0x0000000684007804 */ /* 0x000fe20000000000 */
[----:B-1----:R-:W-:Y:S01]  /*70f0*/  ULEA UR4, UR4, UR5, 0x18 ;  /* 0x0000000504047291 */ /* 0x002fe2000f8ec03f */
[----:B------:R-:W-:Y:S01]  /*7100*/  LEA R2, R32, R139, 0x9 ;  /* 0x0000008b20027211 */ /* 0x000fe200078e48ff */
[C---:B------:R-:W-:Y:S01]  /*7110*/  FMUL.FTZ R54, R3.reuse, R54 ;  /* 0x0000003603367220 */ /* 0x040fe20000410000 */
[----:B------:R-:W-:Y:S01]  /*7120*/  LEA.HI R0, R0, R0, RZ, 0x1d ;  /* 0x0000000000007211 */ /* 0x000fe200078fe8ff */
[C---:B------:R-:W-:Y:S01]  /*7130*/  FMUL.FTZ R70, R3.reuse, R70 ;  /* 0x0000004603467220 */ /* 0x040fe20000410000 */
[----:B------:R-:W-:Y:S01]  /*7140*/  ISETP.NE.U32.AND P0, PT, R52, 0x1, PT ;  /* 0x000000013400780c */ /* 0x000fe20003f05070 */
[C---:B------:R-:W-:Y:S01]  /*7150*/  FMUL.FTZ R71, R3.reuse, R71 ;  /* 0x0000004703477220 */ /* 0x040fe20000410000 */
[----:B------:R-:W-:Y:S01]  /*7160*/  LEA R0, R2, R0, 0x1 ;  /* 0x0000000002007211 */ /* 0x000fe200078e08ff */
[C---:B------:R-:W-:Y:S01]  /*7170*/  FMUL.FTZ R82, R3.reuse, R82 ;  /* 0x0000005203527220 */ /* 0x040fe20000410000 */
[----:B------:R-:W-:Y:S01]  /*7180*/  F2FP.BF16.F32.PACK_AB R4, R4, R146 ;  /* 0x000000920404723e */ /* 0x000fe200000010ff */
[----:B------:R-:W-:Y:S01]  /*7190*/  FMUL.FTZ R83, R3, R83 ;  /* 0x0000005303537220 */ /* 0x000fe20000410000 */
[----:B------:R-:W-:Y:S01]  /*71a0*/  LEA R0, R0, UR4, 0x1 ;  /* 0x0000000400007c11 */ /* 0x000fe2000f8e08ff */
[----:B------:R-:W-:Y:S01]  /*71b0*/  ULDC.U8 UR4, c[0x0][0x3d9] ;  /* 0x0000f64000047ab9 */ /* 0x000fe20000000000 */
[----:B------:R-:W-:Y:S01]  /*71c0*/  F2FP.BF16.F32.PACK_AB R29, R69, R68 ;  /* 0x00000044451d723e */ /* 0x000fe200000010ff */
[C---:B------:R-:W-:Y:S01]  /*71d0*/  FMUL.FTZ R86, R3.reuse, R86 ;  /* 0x0000005603567220 */ /* 0x040fe20000410000 */
[C---:B------:R-:W-:Y:S01]  /*71e0*/  IADD3 R2, R0.reuse, -0x10, RZ ;  /* 0xfffffff000027810 */ /* 0x040fe20007ffe0ff */
[C---:B------:R-:W-:Y:S01]  /*71f0*/  FMUL.FTZ R87, R3.reuse, R87 ;  /* 0x0000005703577220 */ /* 0x040fe20000410000 */
[----:B------:R-:W-:Y:S01]  /*7200*/  MOV R68, 0x20 ;  /* 0x0000002000447802 */ /* 0x000fe20000000f00 */
[C---:B------:R-:W-:Y:S01]  /*7210*/  FMUL.FTZ R98, R3.reuse, R98 ;  /* 0x0000006203627220 */ /* 0x040fe20000410000 */
[----:B------:R-:W-:Y:S01]  /*7220*/  @P0 IADD3 R2, R0, 0x10, RZ ;  /* 0x0000001000020810 */ /* 0x000fe20007ffe0ff */
        /* <DEDUP_REMOVED lines=14> */
[----:B------:R1:W-:Y:S01]  /*7310*/  STS [R0+0x400], R4 ;  /* 0x0004000400007388 */ /* 0x0003e20000000800 */
[----:B------:R-:W-:Y:S01]  /*7320*/  ISETP.NE.AND P0, PT, RZ, UR4, PT ;  /* 0x00000004ff007c0c */ /* 0x000fe2000bf05270 */
[----:B------:R-:W-:Y:S01]  /*7330*/  ULDC.U8 UR5, c[0x0][0x3d8] ;  /* 0x0000f60000057ab9 */ /* 0x000fe20000000000 */
[----:B------:R-:W-:Y:S01]  /*7340*/  F2FP.BF16.F32.PACK_AB R3, R153, R152 ;  /* 0x000000989903723e */ /* 0x000fe200000010ff */
[----:B------:R-:W-:Y:S01]  /*7350*/  STS [R0], R5 ;  /* 0x0000000500007388 */ /* 0x000fe20000000800 */
[----:B------:R-:W-:-:S02]  /*7360*/  F2FP.BF16.F32.PACK_AB R6, R6, R154 ;  /* 0x0000009a0606723e */ /* 0x000fc400000010ff */
[----:B------:R-:W-:Y:S01]  /*7370*/  F2FP.BF16.F32.PACK_AB R8, R8, R140 ;  /* 0x0000008c0808723e */ /* 0x000fe200000010ff */
[----:B------:R2:W-:Y:S01]  /*7380*/  STS [R2], R3 ;  /* 0x0000000302007388 */ /* 0x0005e20000000800 */
        /* <DEDUP_REMOVED lines=10> */
[----:B------:R-:W-:Y:S01]  /*7430*/  F2FP.BF16.F32.PACK_AB R16, R16, R44 ;  /* 0x0000002c1010723e */ /* 0x000fe200000010ff */
[----:B------:R5:W-:Y:S01]  /*7440*/  STS [R2+0x2000], R9 ;  /* 0x0020000902007388 */ /* 0x000be20000000800 */
[----:B-1----:R-:W-:Y:S02]  /*7450*/  SEL R4, R68, 0xffffffe0, !P1 ;  /* 0xffffffe044047807 */ /* 0x002fe40004800000 */
[----:B------:R-:W-:Y:S01]  /*7460*/  F2FP.BF16.F32.PACK_AB R23, R23, R46 ;  /* 0x0000002e1717723e */ /* 0x000fe200000010ff */
[----:B------:R1:W-:Y:S01]  /*7470*/  STS [R2+0x2400], R12 ;  /* 0x0024000c02007388 */ /* 0x0003e20000000800 */
[----:B------:R-:W-:-:S02]  /*7480*/  F2FP.BF16.F32.PACK_AB R21, R21, R54 ;  /* 0x000000361515723e */ /* 0x000fc400000010ff */
[----:B------:R-:W-:Y:S02]  /*7490*/  F2FP.BF16.F32.PACK_AB R18, R26, R28 ;  /* 0x0000001c1a12723e */ /* 0x000fe400000010ff */
[----:B--2---:R-:W-:Y:S02]  /*74a0*/  IADD3 R3, R0, R4, RZ ;  /* 0x0000000400037210 */ /* 0x004fe40007ffe0ff */
[----:B------:R-:W-:Y:S02]  /*74b0*/  F2FP.BF16.F32.PACK_AB R20, R20, R56 ;  /* 0x000000381414723e */ /* 0x000fe400000010ff */
[----:B---3--:R-:W-:Y:S01]  /*74c0*/  MOV R6, 0x40 ;  /* 0x0000004000067802 */ /* 0x008fe20000000f00 */
[----:B------:R-:W-:Y:S01]  /*74d0*/  STS [R3], R11 ;  /* 0x0000000b03007388 */ /* 0x000fe20000000800 */
[----:B------:R-:W-:Y:S02]  /*74e0*/  F2FP.BF16.F32.PACK_AB R24, R24, R58 ;  /* 0x0000003a1818723e */ /* 0x000fe400000010ff */
[----:B------:R-:W-:Y:S01]  /*74f0*/  SEL R6, R6, 0xffffffc0, !P2 ;  /* 0xffffffc006067807 */ /* 0x000fe20005000000 */
[----:B------:R2:W-:Y:S01]  /*7500*/  STS [R3+0x400], R10 ;  /* 0x0004000a03007388 */ /* 0x0005e20000000800 */
[----:B------:R-:W-:-:S02]  /*7510*/  F2FP.BF16.F32.PACK_AB R31, R31, R25 ;  /* 0x000000191f1f723e */ /* 0x000fc400000010ff */
[----:B----4-:R-:W-:Y:S02]  /*7520*/  IADD3 R7, R4, R2, RZ ;  /* 0x0000000204077210 */ /* 0x010fe40007ffe0ff */
[----:B------:R-:W-:Y:S02]  /*7530*/  IADD3 R5, R0, R6, RZ ;  /* 0x0000000600057210 */ /* 0x000fe40007ffe0ff */
[----:B------:R-:W-:Y:S01]  /*7540*/  IADD3 R8, R6, R2, RZ ;  /* 0x0000000206087210 */ /* 0x000fe20007ffe0ff */
[----:B------:R3:W-:Y:S01]  /*7550*/  STS [R7], R14 ;  /* 0x0000000e07007388 */ /* 0x0007e20000000800 */
[----:B------:R-:W-:Y:S01]  /*7560*/  F2FP.BF16.F32.PACK_AB R30, R30, R62 ;  /* 0x0000003e1e1e723e */ /* 0x000fe200000010ff */
[----:B-----5:R-:W4:Y:S01]  /*7570*/  @P5 MUFU.LG2 R9, R233 ;  /* 0x000000e900095308 */ /* 0x020f220000000c00 */
[----:B------:R-:W-:Y:S01]  /*7580*/  F2FP.BF16.F32.PACK_AB R28, R71, R70 ;  /* 0x00000046471c723e */ /* 0x000fe200000010ff */
[----:B------:R5:W-:Y:S01]  /*7590*/  STS [R7+0x400], R13 ;  /* 0x0004000d07007388 */ /* 0x000be20000000800 */
[----:B------:R-:W-:Y:S01]  /*75a0*/  IADD3 R4, R3, R6, RZ ;  /* 0x0000000603047210 */ /* 0x000fe20007ffe0ff */
[----:B-1----:R-:W1:Y:S01]  /*75b0*/  @P5 LDC R12, c[0x0][0x2e8] ;  /* 0x0000ba00ff0c5b82 */ /* 0x002e620000000800 */
[----:B------:R-:W-:Y:S01]  /*75c0*/  F2FP.BF16.F32.PACK_AB R26, R81, R80 ;  /* 0x00000050511a723e */ /* 0x000fe200000010ff */
[----:B------:R-:W-:Y:S01]  /*75d0*/  STS [R3+0x2000], R15 ;  /* 0x0020000f03007388 */ /* 0x000fe20000000800 */
[----:B------:R-:W-:-:S02]  /*75e0*/  F2FP.BF16.F32.PACK_AB R25, R83, R82 ;  /* 0x000000525319723e */ /* 0x000fc400000010ff */
[----:B------:R-:W-:Y:S01]  /*75f0*/  IADD3 R6, R7, R6, RZ ;  /* 0x0000000607067210 */ /* 0x000fe20007ffe0ff */
[----:B------:R4:W-:Y:S01]  /*7600*/  STS [R3+0x2400], R17 ;  /* 0x0024001103007388 */ /* 0x0009e20000000800 */
[----:B------:R-:W-:Y:S02]  /*7610*/  F2FP.BF16.F32.PACK_AB R27, R27, R72 ;  /* 0x000000481b1b723e */ /* 0x000fe400000010ff */
[----:B------:R-:W-:Y:S01]  /*7620*/  F2FP.BF16.F32.PACK_AB R51, R51, R74 ;  /* 0x0000004a3333723e */ /* 0x000fe200000010ff */
[----:B------:R4:W-:Y:S01]  /*7630*/  STS [R7+0x2000], R16 ;  /* 0x0020001007007388 */ /* 0x0009e20000000800 */
[----:B--2---:R-:W2:Y:S01]  /*7640*/  @P0 LDC.64 R10, c[0x0][0x2c0] ;  /* 0x0000b000ff0a0b82 */ /* 0x004ea20000000a00 */
[----:B------:R-:W-:Y:S02]  /*7650*/  F2FP.BF16.F32.PACK_AB R50, R50, R76 ;  /* 0x0000004c3232723e */ /* 0x000fe400000010ff */
[----:B------:R-:W-:Y:S01]  /*7660*/  STS [R7+0x2400], R23 ;  /* 0x0024001707007388 */ /* 0x000fe20000000800 */
[----:B------:R-:W-:-:S02]  /*7670*/  F2FP.BF16.F32.PACK_AB R49, R49, R78 ;  /* 0x0000004e3131723e */ /* 0x000fc400000010ff */
[----:B------:R-:W-:Y:S01]  /*7680*/  F2FP.BF16.F32.PACK_AB R48, R85, R84 ;  /* 0x000000545530723e */ /* 0x000fe200000010ff */
[----:B------:R-:W-:Y:S01]  /*7690*/  STS [R5], R22 ;  /* 0x0000001605007388 */ /* 0x000fe20000000800 */
[----:B------:R-:W-:Y:S01]  /*76a0*/  F2FP.BF16.F32.PACK_AB R47, R87, R86 ;  /* 0x00000056572f723e */ /* 0x000fe200000010ff */
[----:B---3--:R-:W-:Y:S01]  /*76b0*/  @P4 MUFU.LG2 R14, R232 ;  /* 0x000000e8000e4308 */ /* 0x008fe20000000c00 */
[----:B------:R-:W-:Y:S01]  /*76c0*/  F2FP.BF16.F32.PACK_AB R44, R97, R96 ;  /* 0x00000060612c723e */ /* 0x000fe200000010ff */
[----:B------:R-:W-:Y:S01]  /*76d0*/  STS [R5+0x400], R21 ;  /* 0x0004001505007388 */ /* 0x000fe20000000800 */
[----:B------:R-:W-:Y:S01]  /*76e0*/  F2FP.BF16.F32.PACK_AB R43, R99, R98 ;  /* 0x00000062632b723e */ /* 0x000fe200000010ff */
[----:B-----5:R-:W3:Y:S01]  /*76f0*/  @P6 LDC R13, c[0x0][0x2e8] ;  /* 0x0000ba00ff0d6b82 */ /* 0x020ee20000000800 */
        /* <DEDUP_REMOVED lines=8> */
[----:B------:R-:W-:Y:S01]  /*7780*/  STS [R5+0x2000], R20 ;  /* 0x0020001405007388 */ /* 0x000fe20000000800 */
[----:B------:R-:W-:Y:S02]  /*7790*/  F2FP.BF16.F32.PACK_AB R39, R39, R102 ;  /* 0x000000662727723e */ /* 0x000fe400000010ff */
[----:B------:R-:W-:Y:S01]  /*77a0*/  F2FP.BF16.F32.PACK_AB R36, R109, R108 ;  /* 0x0000006c6d24723e */ /* 0x000fe200000010ff */
[----:B------:R5:W-:Y:S01]  /*77b0*/  STS [R5+0x2400], R24 ;  /* 0x0024001805007388 */ /* 0x000be20000000800 */
[----:B------:R-:W-:Y:S01]  /*77c0*/  F2FP.BF16.F32.PACK_AB R35, R35, R110 ;  /* 0x0000006e2323723e */ /* 0x000fe200000010ff */
[----:B------:R-:W4:Y:S01]  /*77d0*/  @P4 LDC R16, c[0x0][0x2e8] ;  /* 0x0000ba00ff104b82 */ /* 0x000f220000000800 */
[----:B------:R-:W-:Y:S01]  /*77e0*/  ISETP.NE.AND P1, PT, RZ, UR5, PT ;  /* 0x00000005ff007c0c */ /* 0x000fe2000bf25270 */
[----:B------:R-:W-:Y:S01]  /*77f0*/  STS [R8+0x2000], R31 ;  /* 0x0020001f08007388 */ /* 0x000fe20000000800 */
[----:B------:R-:W-:-:S02]  /*7800*/  F2FP.BF16.F32.PACK_AB R38, R38, R104 ;  /* 0x000000682626723e */ /* 0x000fc400000010ff */
[----:B------:R-:W-:Y:S01]  /*7810*/  F2FP.BF16.F32.PACK_AB R37, R37, R106 ;  /* 0x0000006a2525723e */ /* 0x000fe200000010ff */
[----:B------:R-:W-:Y:S01]  /*7820*/  STS [R8+0x2400], R30 ;  /* 0x0024001e08007388 */ /* 0x000fe20000000800 */
[----:B------:R-:W-:Y:S02]  /*7830*/  F2FP.BF16.F32.PACK_AB R34, R34, R156 ;  /* 0x0000009c2222723e */ /* 0x000fe400000010ff */
[----:B------:R-:W-:Y:S01]  /*7840*/  F2FP.BF16.F32.PACK_AB R33, R33, R158 ;  /* 0x0000009e2121723e */ /* 0x000fe200000010ff */
[----:B------:R-:W-:Y:S01]  /*7850*/  STS [R4], R29 ;  /* 0x0000001d04007388 */ /* 0x000fe20000000800 */
[----:B------:R-:W-:Y:S02]  /*7860*/  ISETP.NE.OR P2, PT, RZ, UR4, !P1 ;  /* 0x00000004ff007c0c */ /* 0x000fe4000cf45670 */
        /* <DEDUP_REMOVED lines=8> */
[----:B------:R-:W-:Y:S01]  /*78f0*/  F2FP.BF16.F32.PACK_AB R55, R55, R114 ;  /* 0x000000723737723e */ /* 0x000fe200000010ff */
[----:B------:R-:W3:Y:S01]  /*7900*/  @!P2 LDC R15, c[0x0][0x2c4] ;  /* 0x0000b100ff0fab82 */ /* 0x000ee20000000800 */
        /* <DEDUP_REMOVED lines=15> */
[----:B-----5:R-:W-:Y:S01]  /*7a00*/  MOV R24, 0x7f800000 ;  /* 0x7f80000000187802 */ /* 0x020fe20000000f00 */
[----:B------:R-:W-:Y:S01]  /*7a10*/  STS [R0+0x4400], R47 ;  /* 0x0044002f00007388 */ /* 0x000fe20000000800 */
[----:B-1----:R-:W-:Y:S02]  /*7a20*/  MOV R25, 0x7f800000 ;  /* 0x7f80000000197802 */ /* 0x002fe40000000f00 */
[----:B------:R-:W-:Y:S01]  /*7a30*/  MOV R22, 0x7f800000 ;  /* 0x7f80000000167802 */ /* 0x000fe20000000f00 */
[----:B------:R-:W-:Y:S01]  /*7a40*/  STS [R2+0x4000], R44 ;  /* 0x0040002c02007388 */ /* 0x000fe20000000800 */
[----:B------:R-:W-:-:S03]  /*7a50*/  MOV R23, 0x7f800000 ;  /* 0x7f80000000177802 */ /* 0x000fc60000000f00 */
        /* <DEDUP_REMOVED lines=12> */
[----:B-----5:R-:W5:Y:S03]  /*7b20*/  @!P0 LDC R2, c[0x0][0x2e4] ;  /* 0x0000b900ff028b82 */ /* 0x020f660000000800 */
        /* <DEDUP_REMOVED lines=8> */
[----:B--2---:R-:W-:-:S02]  /*7bb0*/  @P0 IMAD R7, R11, R10, RZ ;  /* 0x0000000a0b070224 */ /* 0x004fc400078e02ff */
[----:B------:R-:W5:Y:S01]  /*7bc0*/  @!P0 LDC R11, c[0x0][0x2c4] ;  /* 0x0000b100ff0b8b82 */ /* 0x000f620000000800 */
[----:B------:R-:W-:Y:S01]  /*7bd0*/  STS [R5+0x6000], R56 ;  /* 0x0060003805007388 */ /* 0x000fe20000000800 */
[----:B------:R-:W2:Y:S03]  /*7be0*/  @P6 MUFU.LG2 R10, R234 ;  /* 0x000000ea000a6308 */ /* 0x000ea60000000c00 */
[----:B------:R1:W-:Y:S04]  /*7bf0*/  STS [R5+0x6400], R55 ;  /* 0x0064003705007388 */ /* 0x0003e80000000800 */
[----:B------:R-:W-:Y:S01]  /*7c00*/  STS [R8+0x6000], R52 ;  /* 0x0060003408007388 */ /* 0x000fe20000000800 */
[----:B----4-:R-:W-:-:S03]  /*7c10*/  SHF.R.S32.HI R27, RZ, 0x1f, R26 ;  /* 0x0000001fff1b7819 */ /* 0x010fc6000001141a */
[----:B------:R4:W-:Y:S01]  /*7c20*/  STS [R8+0x6400], R60 ;  /* 0x0064003c08007388 */ /* 0x0009e20000000800 */
[----:B------:R-:W2:Y:S03]  /*7c30*/  S2R R28, SR_CTAID.Z ;  /* 0x00000000001c7919 */ /* 0x000ea60000002700 */
[----:B------:R-:W-:Y:S01]  /*7c40*/  STS [R4+0x4000], R59 ;  /* 0x0040003b04007388 */ /* 0x000fe20000000800 */
[----:B-----5:R-:W-:-:S03]  /*7c50*/  @!P0 SEL R7, R11, R2, !P1 ;  /* 0x000000020b078207 */ /* 0x020fc60004800000 */
[----:B------:R-:W-:Y:S01]  /*7c60*/  STS [R4+0x4400], R62 ;  /* 0x0044003e04007388 */ /* 0x000fe20000000800 */
[----:B------:R-:W-:-:S03]  /*7c70*/  CS2R R2, SRZ ;  /* 0x0000000000027805 */ /* 0x000fc6000001ff00 */
[----:B------:R-:W-:Y:S01]  /*7c80*/  STS [R6+0x4000], R61 ;  /* 0x0040003d06007388 */ /* 0x000fe20000000800 */
[----:B-1----:R-:W-:Y:S01]  /*7c90*/  @P0 MOV R5, 0x1 ;  /* 0x0000000100050802 */ /* 0x002fe20000000f00 */
[----:B------:R-:W-:Y:S02]  /*7ca0*/  @!P0 IMAD R5, R7, R0, RZ ;  /* 0x0000000007058224 */ /* 0x000fe400078e02ff */
[C---:B---3--:R-:W-:Y:S01]  /*7cb0*/  @!P2 IMAD R0, R26.reuse, R15, RZ ;  /* 0x0000000f1a00a224 */ /* 0x048fe200078e02ff */
[----:B------:R-:W-:Y:S01]  /*7cc0*/  STS [R6+0x4400], R63 ;  /* 0x0044003f06007388 */ /* 0x000fe20000000800 */
[----:B------:R-:W1:Y:S01]  /*7cd0*/  @P3 MUFU.LG2 R15, R229 ;  /* 0x000000e5000f3308 */ /* 0x000e620000000c00 */
[----:B------:R-:W-:Y:S01]  /*7ce0*/  IMAD R5, R26, R5, RZ ;  /* 0x000000051a057224 */ /* 0x000fe200078e02ff */
[----:B----4-:R-:W3:Y:S01]  /*7cf0*/  @P0 LDC R8, c[0x0][0x2c0] ;  /* 0x0000b000ff080b82 */ /* 0x010ee20000000800 */
[----:B------:R-:W-:Y:S01]  /*7d00*/  STS [R4+0x6000], R64 ;  /* 0x0060004004007388 */ /* 0x000fe20000000800 */
[----:B------:R-:W-:-:S02]  /*7d10*/  @!P2 SHF.R.S32.HI R3, RZ, 0x1f, R0 ;  /* 0x0000001fff03a819 */ /* 0x000fc40000011400 */
[----:B------:R-:W-:Y:S01]  /*7d20*/  @!P2 MOV R2, R0 ;  /* 0x000000000002a202 */ /* 0x000fe20000000f00 */
[----:B------:R4:W-:Y:S04]  /*7d30*/  STS [R4+0x6400], R67 ;  /* 0x0064004304007388 */ /* 0x0009e80000000800 */
[----:B------:R-:W-:Y:S04]  /*7d40*/  STS [R6+0x6000], R66 ;  /* 0x0060004206007388 */ /* 0x000fe80000000800 */
[----:B------:R5:W-:Y:S01]  /*7d50*/  STS [R6+0x6400], R65 ;  /* 0x0064004106007388 */ /* 0x000be20000000800 */
[----:B------:R-:W-:Y:S01]  /*7d60*/  @!P0 MOV R8, 0x1 ;  /* 0x0000000100088802 */ /* 0x000fe20000000f00 */
[----:B----4-:R-:W-:Y:S01]  /*7d70*/  @P5 FMUL.FTZ R4, R9, 0.69314718246459960938 ;  /* 0x3f31721809045820 */ /* 0x010fe20000410000 */
[----:B------:R-:W-:-:S03]  /*7d80*/  SEL R9, R5, RZ, P2 ;  /* 0x000000ff05097207 */ /* 0x000fc60001000000 */
[----:B---3--:R-:W-:Y:S01]  /*7d90*/  IMAD R5, R29, R8, RZ ;  /* 0x000000081d057224 */ /* 0x008fe200078e02ff */
[----:B------:R-:W-:Y:S01]  /*7da0*/  BAR.SYNC.DEFER_BLOCKING 0x0 ;  /* 0x0000000000007b1d */ /* 0x000fe20000010000 */
[----:B------:R-:W-:Y:S01]  /*7db0*/  LOP3.LUT P2, RZ, R137, 0x3, RZ, 0xc0, !PT ;  /* 0x0000000389ff7812 */ /* 0x000fe2000784c0ff */
[----:B------:R-:W-:Y:S01]  /*7dc0*/  @P5 FFMA.FTZ R25, R135, R12, R4 ;  /* 0x0000000c87195223 */ /* 0x000fe20000010004 */
[----:B--2---:R-:W-:Y:S01]  /*7dd0*/  IMAD R4, R28, R7, R9 ;  /* 0x000000071c047224 */ /* 0x004fe200078e0209 */
[----:B------:R-:W-:Y:S01]  /*7de0*/  SHF.L.U32 R0, R5, 0x7, RZ ;  /* 0x0000000705007819 */ /* 0x000fe200000006ff */
[----:B-----5:R-:W-:Y:S01]  /*7df0*/  @P6 FMUL.FTZ R6, R10, 0.69314718246459960938 ;  /* 0x3f3172180a066820 */ /* 0x020fe20000410000 */
[----:B------:R-:W-:Y:S01]  /*7e00*/  @P4 FMUL.FTZ R7, R14, 0.69314718246459960938 ;  /* 0x3f3172180e074820 */ /* 0x000fe20000410000 */
[----:B------:R-:W-:Y:S02]  /*7e10*/  SHF.L.U32 R12, R172, 0x3, RZ ;  /* 0x00000003ac0c7819 */ /* 0x000fe400000006ff */
        /* <DEDUP_REMOVED lines=54> */
.L_x_1837:
[----:B------:R-:W-:Y:S05]  /*8180*/  BSYNC B0 ;  /* 0x0000000000007941 */ /* 0x000fea0003800000 */
.L_x_1836:
        /* <DEDUP_REMOVED lines=71> */
.L_x_1838:
        /* <DEDUP_REMOVED lines=16> */
.L_x_2940:


//--------------------- .text._ZN5flash16flash_fwd_kernelI23Flash_fwd_kernel_traitsILi128ELi128ELi32ELi4ELb0ELb0EN7cutlass10bfloat16_tE19Flash_kernel_traitsILi128ELi128ELi32ELi4ES3_EELb0ELb0ELb0ELb0ELb1ELb1ELb1ELb0EEEvNS_16Flash_fwd_paramsE --------------------------
	.section	.text._ZN5flash16flash_fwd_kernelI23Flash_fwd_kernel_traitsILi128ELi128ELi32ELi4ELb0ELb0EN7cutlass10bfloat16_tE19Flash_kernel_traitsILi128ELi128ELi32ELi4ES3_EELb0ELb0ELb0ELb0ELb1ELb1ELb1ELb0EEEvNS_16Flash_fwd_paramsE,"ax",@progbits
	.align	128
        .global         _ZN5flash16flash_fwd_kernelI23Flash_fwd_kernel_traitsILi128ELi128ELi32ELi4ELb0ELb0EN7cutlass10bfloat16_tE19Flash_kernel_traitsILi128ELi128ELi32ELi4ES3_EELb0ELb0ELb0ELb0ELb1ELb1ELb1ELb0EEEvNS_16Flash_fwd_paramsE
        .type           _ZN5flash16flash_fwd_kernelI23Flash_fwd_kernel_traitsILi128ELi128ELi32ELi4ELb0ELb0EN7cutlass10bfloat16_tE19Flash_kernel_traitsILi128ELi128ELi32ELi4ES3_EELb0ELb0ELb0ELb0ELb1ELb1ELb1ELb0EEEvNS_16Flash_fwd_paramsE,@function
        .size           _ZN5flash16flash_fwd_kernelI23Flash_fwd_kernel_traitsILi128ELi128ELi32ELi4ELb0ELb0EN7cutlass10bfloat16_tE19Flash_kernel_traitsILi128ELi128ELi32ELi4ES3_EELb0ELb0ELb0ELb0ELb1ELb1ELb1ELb0EEEvNS_16Flash_fwd_paramsE,(.L_x_2941 - _ZN5flash16flash_fwd_kernelI23Flash_fwd_kernel_traitsILi128ELi128ELi32ELi4ELb0ELb0EN7cutlass10bfloat16_tE19Flash_kernel_traitsILi128ELi128ELi32ELi4ES3_EELb0ELb0ELb0ELb0ELb1ELb1ELb1ELb0EEEvNS_16Flash_fwd_paramsE)
        .other          _ZN5flash16flash_fwd_kernelI23Flash_fwd_kernel_traitsILi128ELi128ELi32ELi4ELb0ELb0EN7cutlass10bfloat16_tE19Flash_kernel_traitsILi128ELi128ELi32ELi4ES3_EELb0ELb0ELb0ELb0ELb1ELb1ELb1ELb0EEEvNS_16Flash_fwd_paramsE,@"STO_CUDA_ENTRY STV_DEFAULT"
_ZN5flash16flash_fwd_kernelI23Flash_fwd_kernel_traitsILi128ELi128ELi32ELi4ELb0ELb0EN7cutlass10bfloat16_tE19Flash_kernel_traitsILi128ELi128ELi32ELi4ES3_EELb0ELb0ELb0ELb0ELb1ELb1ELb1ELb0EEEvNS_16Flash_fwd_paramsE:
.text._ZN5flash16flash_fwd_kernelI23Flash_fwd_kernel_traitsILi128ELi128ELi32ELi4ELb0ELb0EN7cutlass10bfloat16_tE19Flash_kernel_traitsILi128ELi128ELi32ELi4ES3_EELb0ELb0ELb0ELb0ELb1ELb1ELb1ELb0EEEvNS_16Flash_fwd_paramsE:
        /* <DEDUP_REMOVED lines=12> */
[----:B------:R-:W3:Y:S08]  /*00c0*/  @P0 LDC.64 R6, c[0x0][0x300] ;  /* 0x0000c000ff060b82 */ /* 0x000ef00000000a00 */
[----:B------:R-:W1:Y:S01]  /*00d0*/  @P3 LDC.64 R4, c[0x0][0x308] ;  /* 0x0000c200ff043b82 */ /* 0x000e620000000a00 */
[----:B---3--:R-:W-:-:S05]  /*00e0*/  @P0 IMAD.WIDE R2, R30, 0x4, R6 ;  /* 0x000000041e020825 */ /* 0x008fca00078e0206 */
        /* <DEDUP_REMOVED lines=59> */
[----:B------:R-:W-:Y:S01]  /*04a0*/  SHF.L.U32 R6, R6, 0x3, RZ ;  /* 0x0000000306067819 */ /* 0x000fe200000006ff */
[----:B------:R-:W-:Y:S01]  /*04b0*/  USHF.L.U64.HI UR4, UR6, 0x5, UR7 ;  /* 0x0000000506047899 */ /* 0x000fe20008010207 */
[----:B------:R-:W-:Y:S01]  /*04c0*/  LEA.HI R241, R28, R242, RZ, 0x5 ;  /* 0x000000f21cf17211 */ /* 0x000fe200078f28ff */
[----:B------:R-:W-:Y:S01]  /*04d0*/  IMAD R7, R32, UR5, R7 ;  /* 0x0000000520077c24 */ /* 0x000fe2000f8e0207 */
[----:B------:R-:W-:Y:S01]  /*04e0*/  LOP3.LUT R227, R8, 0x7ffffe00, R6, 0xf8, !PT ;  /* 0x7ffffe0008e37812 */ /* 0x000fe200078ef806 */
[----:B------:R-:W-:Y:S01]  /*04f0*/  UMOV UR5, 0x400 ;  /* 0x0000040000057882 */ /* 0x000fe20000000000 */
[----:B------:R-:W-:Y:S01]  /*0500*/  STL [R1+0x14], R120 ;  /* 0x0000147801007387 */ /* 0x000fe20000100800 */
[----:B-1----:R-:W-:Y:S01]  /*0510*/  SHF.R.S32.HI R10, RZ, 0x1f, R0 ;  /* 0x0000001fff0a7819 */ /* 0x002fe20000011400 */
[----:B--2---:R-:W-:Y:S01]  /*0520*/  VIADD R8, R9, 0xffffffe ;  /* 0x0ffffffe09087836 */ /* 0x004fe20000000000 */
[----:B------:R-:W-:Y:S01]  /*0530*/  ULEA UR5, UR10, UR5, 0x18 ;  /* 0x000000050a057291 */ /* 0x000fe2000f8ec03f */
[----:B------:R-:W-:Y:S01]  /*0540*/  IMAD.IADD R3, R3, 0x1, R7 ;  /* 0x0000000103037824 */ /* 0x000fe200078e0207 */
[----:B------:R-:W-:Y:S01]  /*0550*/  LEA.HI R21, R10, R0, RZ, 0x3 ;  /* 0x000000000a157211 */ /* 0x000fe200078f18ff */
[----:B------:R-:W-:Y:S01]  /*0560*/  IMAD.SHL.U32 R7, R24, 0x40, RZ ;  /* 0x0000004018077824 */ /* 0x000fe200078e00ff */
[----:B------:R1:W2:Y:S01]  /*0570*/  F2I.FTZ.U32.TRUNC.NTZ R9, R8 ;  /* 0x0000000800097305 */ /* 0x0002a2000021f000 */
[----:B------:R-:W-:Y:S01]  /*0580*/  IMAD.WIDE.U32 R2, R4, UR6, R2 ;  /* 0x0000000604027c25 */ /* 0x000fe2000f8e0002 */
[----:B------:R-:W-:Y:S01]  /*0590*/  LOP3.LUT R6, R21, 0xfffffff8, RZ, 0xc0, !PT ;  /* 0xfffffff815067812 */ /* 0x000fe200078ec0ff */
[----:B------:R-:W-:Y:S01]  /*05a0*/  ULDC.64 UR10, c[0x0][0x250] ;  /* 0x00009400000a7ab9 */ /* 0x000fe20000000a00 */
        /* <DEDUP_REMOVED lines=11> */
[----:B-1----:R-:W-:Y:S01]  /*0660*/  MOV R8, RZ ;  /* 0x000000ff00087202 */ /* 0x002fe20000000f00 */
[----:B------:R-:W-:Y:S01]  /*0670*/  USHF.L.U64.HI UR15, UR10, 0x5, UR11 ;  /* 0x000000050a0f7899 */ /* 0x000fe2000801020b */
        /* <DEDUP_REMOVED lines=41> */
[----:B------:R-:W-:Y:S01]  /*0910*/  @P4 IADD3 R10, R10, 0x1, RZ ;  /* 0x000000010a0a4810 */ /* 0x000fe20007ffe0ff */
        /* <DEDUP_REMOVED lines=37> */
[----:B------:R-:W-:Y:S01]  /*0b70*/  IADD3 R5, R3, R10, RZ ;  /* 0x0000000a03057210 */ /* 0x000fe20007ffe0ff */
[C---:B------:R-:W-:Y:S01]  /*0b80*/  IMAD.WIDE.U32 R34, R0.reuse, UR6, R6 ;  /* 0x0000000600227c25 */ /* 0x040fe2000f8e0006 */
[----:B------:R-:W-:Y:S02]  /*0b90*/  SHF.R.S32.HI R3, RZ, 0x1f, R11 ;  /* 0x0000001fff037819 */ /* 0x000fe4000001140b */
[----:B------:R-:W-:Y:S01]  /*0ba0*/  IADD3.X R9, R9, UR4, RZ, P1, !PT ;  /* 0x0000000409097c10 */ /* 0x000fe20008ffe4ff */
[----:B------:R-:W-:Y:S01]  /*0bb0*/  IMAD R10, R0, UR7, R4 ;  /* 0x00000007000a7c24 */ /* 0x000fe2000f8e0204 */
[----:B------:R-:W-:Y:S01]  /*0bc0*/  ULDC.64 UR6, c[0x0][0x218] ;  /* 0x0000860000067ab9 */ /* 0x000fe20000000a00 */
[----:B------:R-:W-:Y:S01]  /*0bd0*/  IMAD R6, R120, R11, RZ ;  /* 0x0000000b78067224 */ /* 0x000fe200078e02ff */
[----:B------:R-:W-:Y:S01]  /*0be0*/  STL.64 [R1+0x20], R34 ;  /* 0x0000202201007387 */ /* 0x000fe20000100a00 */
[----:B------:R-:W-:Y:S01]  /*0bf0*/  IMAD.IADD R119, R35, 0x1, R10 ;  /* 0x0000000123777824 */ /* 0x000fe200078e020a */
[----:B------:R-:W-:Y:S01]  /*0c00*/  UIADD3 UR4, UR5, 0x8000, URZ ;  /* 0x0000800005047890 */ /* 0x000fe2000fffe03f */
[----:B------:R-:W-:Y:S01]  /*0c10*/  IMAD.MOV.U32 R118, RZ, RZ, R34 ;  /* 0x000000ffff767224 */ /* 0x000fe200078e0022 */
[----:B------:R-:W-:Y:S01]  /*0c20*/  LDGSTS.E.BYPASS.LTC128B.128 [R227+0x3800], desc[UR16][R8.64] ;  /* 0x0380000008e37fae */ /* 0x000fe2000b901d50 */
[----:B------:R-:W-:-:S02]  /*0c30*/  IMAD.MOV.U32 R4, RZ, RZ, R2 ;  /* 0x000000ffff047224 */ /* 0x000fc400078e0002 */
[CC--:B------:R-:W-:Y:S01]  /*0c40*/  IMAD R2, R3.reuse, R117.reuse, R6 ;  /* 0x0000007503027224 */ /* 0x0c0fe200078e0206 */
[----:B------:R-:W-:Y:S01]  /*0c50*/  LDGSTS.E.BYPASS.LTC128B.128 [R227+0x7800], desc[UR16][R8.64+0x80] ;  /* 0x0780008008e37fae */ /* 0x000fe2000b901d50 */
[----:B------:R-:W-:Y:S02]  /*0c60*/  IMAD R3, R3, UR10, RZ ;  /* 0x0000000a03037c24 */ /* 0x000fe4000f8e02ff */
[C---:B------:R-:W-:Y:S01]  /*0c70*/  IMAD.WIDE.U32 R6, R11.reuse, R117, R118 ;  /* 0x000000750b067225 */ /* 0x040fe200078e0076 */
[----:B------:R-:W-:Y:S03]  /*0c80*/  STL [R1+0x10], R117 ;  /* 0x0000107501007387 */ /* 0x000fe60000100800 */
[----:B------:R-:W-:Y:S01]  /*0c90*/  IMAD R13, R11, UR11, R3 ;  /* 0x0000000b0b0d7c24 */ /* 0x000fe2000f8e0203 */
[----:B------:R-:W-:Y:S01]  /*0ca0*/  STL.64 [R1+0x8], R118 ;  /* 0x0000087601007387 */ /* 0x000fe20000100a00 */
[----:B------:R-:W-:-:S02]  /*0cb0*/  IMAD R3, R12, UR8, RZ ;  /* 0x000000080c037c24 */ /* 0x000fc4000f8e02ff */
[----:B------:R-:W-:Y:S01]  /*0cc0*/  IMAD.IADD R7, R7, 0x1, R2 ;  /* 0x0000000107077824 */ /* 0x000fe200078e0202 */
[----:B------:R-:W-:Y:S01]  /*0cd0*/  LEA R2, P0, R6, UR6, 0x1 ;  /* 0x0000000606027c11 */ /* 0x000fe2000f8008ff */
[----:B------:R-:W-:-:S03]  /*0ce0*/  IMAD.WIDE.U32 R14, R0, UR8, R4 ;  /* 0x00000008000e7c25 */ /* 0x000fc6000f8e0004 */
[----:B------:R-:W-:Y:S01]  /*0cf0*/  IADD3 R4, P1, R2, R117, RZ ;  /* 0x0000007502047210 */ /* 0x000fe20007f3e0ff */
[----:B------:R-:W-:Y:S01]  /*0d00*/  IMAD R5, R0, UR9, R3 ;  /* 0x0000000900057c24 */ /* 0x000fe2000f8e0203 */
[----:B------:R-:W-:Y:S01]  /*0d10*/  LEA.HI.X R3, R6, UR7, R7, 0x1, P0 ;  /* 0x0000000706037c11 */ /* 0x000fe200080f0c07 */
[----:B------:R-:W-:Y:S01]  /*0d20*/  IMAD.WIDE.U32 R10, R11, UR10, RZ ;  /* 0x0000000a0b0a7c25 */ /* 0x000fe2000f8e00ff */
[----:B------:R-:W-:Y:S01]  /*0d30*/  ULDC.64 UR8, c[0x0][0x220] ;  /* 0x0000880000087ab9 */ /* 0x000fe20000000a00 */
[----:B------:R-:W-:Y:S01]  /*0d40*/  STL.64 [R1+0x18], R14 ;  /* 0x0000180e01007387 */ /* 0x000fe20000100a00 */
[----:B------:R-:W-:Y:S01]  /*0d50*/  IADD3 R7, R15, R5, RZ ;  /* 0x000000050f077210 */ /* 0x000fe20007ffe0ff */
[----:B------:R-:W-:Y:S01]  /*0d60*/  IMAD.X R5, R3, 0x1, R120, P1 ;  /* 0x0000000103057824 */ /* 0x000fe200008e0678 */
[----:B------:R-:W-:Y:S01]  /*0d70*/  LEA R6, P0, R10, R14, 0x5 ;  /* 0x0000000e0a067211 */ /* 0x000fe200078028ff */
[----:B------:R-:W-:Y:S01]  /*0d80*/  LDGSTS.E.BYPASS.LTC128B.128 [R227+0x8000], desc[UR16][R2.64] ;  /* 0x0800000002e37fae */ /* 0x000fe2000b901d50 */
[----:B------:R-:W-:Y:S01]  /*0d90*/  IMAD.IADD R0, R11, 0x1, R13 ;  /* 0x000000010b007824 */ /* 0x000fe200078e020d */
[----:B------:R-:W-:-:S02]  /*0da0*/  LOP3.LUT P1, RZ, R25, 0x2, RZ, 0xc0, !PT ;  /* 0x0000000219ff7812 */ /* 0x000fc4000782c0ff */
[----:B------:R1:W-:Y:S02]  /*0db0*/  LDGSTS.E.BYPASS.LTC128B.128 [R227+0x9000], desc[UR16][R2.64+0x80] ;  /* 0x0900008002e37fae */ /* 0x0003e4000b901d50 */
[----:B------:R-:W-:Y:S01]  /*0dc0*/  LEA.HI.X R10, R10, R7, R0, 0x5, P0 ;  /* 0x000000070a0a7211 */ /* 0x000fe200000f2c00 */
[----:B------:R-:W-:Y:S01]  /*0dd0*/  IMAD.SHL.U32 R0, R25, 0x40, RZ ;  /* 0x0000004019007824 */ /* 0x000fe200078e00ff */
[----:B------:R-:W-:Y:S04]  /*0de0*/  LDGSTS.E.BYPASS.LTC128B.128 [R227+0x8800], desc[UR16][R4.64] ;  /* 0x0880000004e37fae */ /* 0x000fe8000b901d50 */
[----:B------:R2:W-:Y:S01]  /*0df0*/  LDGSTS.E.BYPASS.LTC128B.128 [R227+0x9800], desc[UR16][R4.64+0x80] ;  /* 0x0980008004e37fae */ /* 0x0005e2000b901d50 */
[----:B------:R-:W-:-:S03]  /*0e00*/  LOP3.LUT R0, R0, 0x1c0, RZ, 0xc0, !PT ;  /* 0x000001c000007812 */ /* 0x000fc600078ec0ff */
[----:B------:R-:W0:Y:S04]  /*0e10*/  LDGDEPBAR ;  /* 0x00000000000079af */ /* 0x000e280000000000 */
[----:B------:R3:W-:Y:S01]  /*0e20*/  STL [R1+0x28], R7 ;  /* 0x0000280701007387 */ /* 0x0007e20000100800 */
        /* <DEDUP_REMOVED lines=12> */
[----:B------:R-:W-:Y:S01]  /*0ef0*/  IMAD.MOV.U32 R3, RZ, RZ, 0x20 ;  /* 0x00000020ff037424 */ /* 0x000fe200078e00ff */
[----:B------:R-:W-:Y:S01]  /*0f00*/  IADD3 R6, P0, R4, UR14, RZ ;  /* 0x0000000e04067c10 */ /* 0x000fe2000ff1e0ff */
[----:B------:R-:W-:Y:S01]  /*0f10*/  IMAD.IADD R2, R2, 0x1, R115 ;  /* 0x0000000102027824 */ /* 0x000fe200078e0273 */
[----:B------:R-:W-:-:S02]  /*0f20*/  LEA R0, R23, R26, 0x9 ;  /* 0x0000001a17007211 */ /* 0x000fc400078e48ff */
[----:B---3--:R-:W-:Y:S02]  /*0f30*/  IADD3.X R7, R5, UR15, RZ, P0, !PT ;  /* 0x0000000f05077c10 */ /* 0x008fe400087fe4ff */
[----:B------:R-:W-:Y:S02]  /*0f40*/  LEA R213, R2, UR5, 0x1 ;  /* 0x0000000502d57c11 */ /* 0x000fe4000f8e08ff */
[----:B------:R-:W-:Y:S02]  /*0f50*/  LEA R28, R0, UR5, 0x1 ;  /* 0x00000005001c7c11 */ /* 0x000fe4000f8e08ff */
[----:B------:R-:W-:Y:S02]  /*0f60*/  LOP3.LUT P0, RZ, R24, 0x2, RZ, 0xc0, !PT ;  /* 0x0000000218ff7812 */ /* 0x000fe4000780c0ff */
[----:B------:R-:W-:Y:S01]  /*0f70*/  LEA R222, R0, UR4, 0x1 ;  /* 0x0000000400de7c11 */ /* 0x000fe2000f8e08ff */
[----:B------:R-:W-:Y:S01]  /*0f80*/  ULDC UR4, c[0x0][0x39c] ;  /* 0x0000e70000047ab9 */ /* 0x000fe20000000800 */
[----:B------:R-:W-:-:S02]  /*0f90*/  SEL R3, R3, 0xffffffe0, !P1 ;  /* 0xffffffe003037807 */ /* 0x000fc40004800000 */
[----:B------:R-:W-:Y:S01]  /*0fa0*/  MOV R2, 0x40 ;  /* 0x0000004000027802 */ /* 0x000fe20000000f00 */
[----:B------:R-:W-:Y:S01]  /*0fb0*/  @!PT LDS RZ, [RZ] ;  /* 0x00000000fffff984 */ /* 0x000fe20000000800 */
[----:B------:R-:W-:Y:S01]  /*0fc0*/  @!PT LDS RZ, [RZ] ;  /* 0x00000000fffff984 */ /* 0x000fe20000000800 */
[----:B------:R-:W-:Y:S01]  /*0fd0*/  @!PT LDS RZ, [RZ] ;  /* 0x00000000fffff984 */ /* 0x000fe20000000800 */
[----:B------:R-:W-:Y:S01]  /*0fe0*/  LDGSTS.E.BYPASS.LTC128B.128 [R227+0xa000], desc[UR16][R4.64] ;  /* 0x0a00000004e37fae */ /* 0x000fe2000b901d50 */
[C---:B------:R-:W-:Y:S01]  /*0ff0*/  VIADD R223, R222.reuse, 0x20 ;  /* 0x00000020dedf7836 */ /* 0x040fe20000000000 */
[----:B------:R-:W-:Y:S01]  /*1000*/  LOP3.LUT P1, RZ, R25, 0x4, RZ, 0xc0, !PT ;  /* 0x0000000419ff7812 */ /* 0x000fe2000782c0ff */
[----:B------:R-:W-:Y:S01]  /*1010*/  IMAD.IADD R215, R213, 0x1, R3 ;  /* 0x00000001d5d77824 */ /* 0x000fe200078e0203 */
[----:B------:R-:W-:Y:S02]  /*1020*/  LDGSTS.E.BYPASS.LTC128B.128 [R227+0xb000], desc[UR16][R4.64+0x80] ;  /* 0x0b00008004e37fae */ /* 0x000fe4000b901d50 */
[----:B------:R-:W-:Y:S01]  /*1030*/  @P0 VIADD R223, R222, 0xffffffe0 ;  /* 0xffffffe0dedf0836 */ /* 0x000fe20000000000 */
[----:B------:R-:W-:Y:S01]  /*1040*/  LOP3.LUT P0, RZ, R24, 0x4, RZ, 0xc0, !PT ;  /* 0x0000000418ff7812 */ /* 0x000fe2000780c0ff */
[----:B------:R-:W-:Y:S03]  /*1050*/  LDGSTS.E.BYPASS.LTC128B.128 [R227+0xa800], desc[UR16][R6.64] ;  /* 0x0a80000006e37fae */ /* 0x000fe6000b901d50 */
[C---:B------:R-:W-:Y:S01]  /*1060*/  SEL R0, R2.reuse, 0xffffffc0, !P0 ;  /* 0xffffffc002007807 */ /* 0x040fe20004000000 */
[----:B------:R1:W-:Y:S01]  /*1070*/  LDGSTS.E.BYPASS.LTC128B.128 [R227+0xb800], desc[UR16][R6.64+0x80] ;  /* 0x0b80008006e37fae */ /* 0x0003e2000b901d50 */
[----:B------:R-:W-:-:S02]  /*1080*/  SEL R2, R2, 0xffffffc0, !P1 ;  /* 0xffffffc002027807 */ /* 0x000fc40004800000 */
[----:B------:R-:W-:Y:S01]  /*1090*/  ISETP.GE.AND P0, PT, R114, 0x21, PT ;  /* 0x000000217200780c */ /* 0x000fe20003f06270 */
[----:B------:R-:W-:Y:S01]  /*10a0*/  LDSM.16.M88.4 R16, [R213] ;  /* 0x00000000d510783b */ /* 0x000fe20000000200 */
[----:B------:R-:W-:Y:S02]  /*10b0*/  IMAD.IADD R220, R222, 0x1, R0 ;  /* 0x00000001dedc7824 */ /* 0x000fe400078e0200 */
[--C-:B------:R-:W-:Y:S01]  /*10c0*/  IMAD.IADD R221, R213, 0x1, R2.reuse ;  /* 0x00000001d5dd7824 */ /* 0x100fe200078e0202 */
[----:B------:R-:W2:Y:S01]  /*10d0*/  LDSM.16.M88.4 R20, [R28+0x8000] ;  /* 0x008000001c14783b */ /* 0x000ea20000000200 */
[----:B------:R-:W-:Y:S02]  /*10e0*/  IMAD.IADD R218, R0, 0x1, R223 ;  /* 0x0000000100da7824 */ /* 0x000fe400078e02df */
[----:B------:R-:W-:Y:S01]  /*10f0*/  IMAD.IADD R219, R215, 0x1, R2 ;  /* 0x00000001d7db7824 */ /* 0x000fe200078e0202 */
[----:B------:R-:W3:Y:S04]  /*1100*/  LDSM.16.M88.4 R12, [R213+0x2000] ;  /* 0x00200000d50c783b */ /* 0x000ee80000000200 */
[----:B------:R-:W-:Y:S04]  /*1110*/  LDSM.16.M88.4 R8, [R215] ;  /* 0x00000000d708783b */ /* 0x000fe80000000200 */
[----:B------:R-:W4:Y:S04]  /*1120*/  LDSM.16.M88.4 R32, [R223] ;  /* 0x00000000df20783b */ /* 0x000f280000000200 */
[----:B------:R-:W-:Y:S04]  /*1130*/  LDSM.16.M88.4 R56, [R220] ;  /* 0x00000000dc38783b */ /* 0x000fe80000000200 */
[----:B-1----:R-:W1:Y:S04]  /*1140*/  LDSM.16.M88.4 R4, [R215+0x2000] ;  /* 0x00200000d704783b */ /* 0x002e680000000200 */
[----:B------:R-:W-:Y:S04]  /*1150*/  LDSM.16.M88.4 R44, [R221] ;  /* 0x00000000dd2c783b */ /* 0x000fe80000000200 */
[----:B------:R-:W1:Y:S04]  /*1160*/  LDSM.16.M88.4 R60, [R28+0x8800] ;  /* 0x008800001c3c783b */ /* 0x000e680000000200 */
[----:B------:R-:W1:Y:S04]  /*1170*/  LDSM.16.M88.4 R24, [R221+0x2000] ;  /* 0x00200000dd18783b */ /* 0x000e680000000200 */
        /* <DEDUP_REMOVED lines=8> */
[----:B------:R-:W-:Y:S01]  /*1200*/  LDSM.16.M88.4 R28, [R28+0x9800] ;  /* 0x009800001c1c783b */ /* 0x000fe20000000200 */
[----:B------:R-:W-:Y:S03]  /*1210*/  HMMA.16816.F32.BF16 R80, R16, R22, RZ ;  /* 0x000000161050723c */ /* 0x000fe600000418ff */
[----:B------:R-:W0:Y:S03]  /*1220*/  LDGDEPBAR ;  /* 0x00000000000079af */ /* 0x000e260000000000 */
[-C--:B----4-:R-:W-:Y:S01]  /*1230*/  HMMA.16816.F32.BF16 R48, R8, R32.reuse, R40 ;  /* 0x000000200830723c */ /* 0x090fe20000041828 */
[----:B------:R-:W3:Y:S05]  /*1240*/  LDSM.16.M88.4 R40, [R219+0x2000] ;  /* 0x00200000db28783b */ /* 0x000eea0000000200 */
[----:B-1----:R-:W-:Y:S06]  /*1250*/  HMMA.16816.F32.BF16 R36, R4, R32, R36 ;  /* 0x000000200424723c */ /* 0x002fec0000041824 */
[C---:B------:R-:W-:Y:S06]  /*1260*/  HMMA.16816.F32.BF16 R92, R12.reuse, R60, RZ ;  /* 0x0000003c0c5c723c */ /* 0x040fec00000418ff */
[----:B------:R-:W-:Y:S06]  /*1270*/  HMMA.16816.F32.BF16 R84, R12, R62, RZ ;  /* 0x0000003e0c54723c */ /* 0x000fec00000418ff */
[----:B------:R-:W-:Y:S01]  /*1280*/  HMMA.16816.F32.BF16 R88, R44, R56, R48 ;  /* 0x000000382c58723c */ /* 0x000fe20000041830 */
[----:B------:R-:W1:Y:S05]  /*1290*/  LDSM.16.M88.4 R48, [R213+0x4000] ;  /* 0x00400000d530783b */ /* 0x000e6a0000000200 */
[----:B------:R-:W-:Y:S06]  /*12a0*/  HMMA.16816.F32.BF16 R76, R16, R60, RZ ;  /* 0x0000003c104c723c */ /* 0x000fec00000418ff */
[----:B------:R-:W-:Y:S01]  /*12b0*/  HMMA.16816.F32.BF16 R96, R24, R56, R36 ;  /* 0x000000381860723c */ /* 0x000fe20000041824 */
[----:B------:R-:W-:Y:S05]  /*12c0*/  LDSM.16.M88.4 R36, [R213+0x6000] ;  /* 0x00600000d524783b */ /* 0x000fea0000000200 */
[-C--:B------:R-:W-:Y:S01]  /*12d0*/  HMMA.16816.F32.BF16 R20, R4, R34.reuse, R72 ;  /* 0x000000220414723c */ /* 0x080fe20000041848 */
[----:B------:R-:W4:Y:S05]  /*12e0*/  LDSM.16.M88.4 R72, [R220+0x800] ;  /* 0x00080000dc48783b */ /* 0x000f2a0000000200 */
[----:B------:R-:W-:Y:S01]  /*12f0*/  HMMA.16816.F32.BF16 R12, R8, R34, R80 ;  /* 0x00000022080c723c */ /* 0x000fe20000041850 */
[----:B------:R-:W4:Y:S04]  /*1300*/  LDSM.16.M88.4 R32, [R215+0x4000] ;  /* 0x00400000d720783b */ /* 0x000f280000000200 */
[----:B------:R-:W-:Y:S01]  /*1310*/  LDSM.16.M88.4 R80, [R220+0x1000] ;  /* 0x00100000dc50783b */ /* 0x000fe20000000200 */
[----:B--2---:R-:W-:Y:S06]  /*1320*/  HMMA.16816.F32.BF16 R88, R52, R68, R88 ;  /* 0x000000443458723c */ /* 0x004fec0000041858 */
[----:B------:R-:W-:Y:S06]  /*1330*/  HMMA.16816.F32.BF16 R16, R16, R62, RZ ;  /* 0x0000003e1010723c */ /* 0x000fec00000418ff */
[C---:B------:R-:W-:Y:S06]  /*1340*/  HMMA.16816.F32.BF16 R92, R4.reuse, R64, R92 ;  /* 0x00000040045c723c */ /* 0x040fec000004185c */
[----:B------:R-:W-:Y:S06]  /*1350*/  HMMA.16816.F32.BF16 R84, R4, R66, R84 ;  /* 0x000000420454723c */ /* 0x000fec0000041854 */
[----:B------:R-:W-:Y:S06]  /*1360*/  HMMA.16816.F32.BF16 R108, R8, R64, R76 ;  /* 0x00000040086c723c */ /* 0x000fec000004184c */
[----:B---3--:R-:W-:Y:S06]  /*1370*/  HMMA.16816.F32.BF16 R76, R40, R68, R96 ;  /* 0x00000044284c723c */ /* 0x008fec0000041860 */
[-C--:B------:R-:W-:Y:S01]  /*1380*/  HMMA.16816.F32.BF16 R60, R24, R58.reuse, R20 ;  /* 0x0000003a183c723c */ /* 0x080fe20000041814 */
[----:B------:R-:W-:Y:S05]  /*1390*/  LDSM.16.M88.4 R20, [R215+0x6000] ;  /* 0x00600000d714783b */ /* 0x000fea0000000200 */
[----:B------:R-:W-:Y:S01]  /*13a0*/  HMMA.16816.F32.BF16 R4, R44, R58, R12 ;  /* 0x0000003a2c04723c */ /* 0x000fe2000004180c */
[----:B------:R-:W2:Y:S05]  /*13b0*/  LDSM.16.M88.4 R56, [R218+0x800] ;  /* 0x00080000da38783b */ /* 0x000eaa0000000200 */
[----:B-1----:R-:W-:Y:S06]  /*13c0*/  HMMA.16816.F32.BF16 R12, R48, R100, R88 ;  /* 0x00000064300c723c */ /* 0x002fec0000041858 */
[----:B------:R-:W-:Y:S01]  /*13d0*/  HMMA.16816.F32.BF16 R64, R8, R66, R16 ;  /* 0x000000420840723c */ /* 0x000fe20000041810 */
[----:B------:R-:W1:Y:S04]  /*13e0*/  LDSM.16.M88.4 R16, [R221+0x4000] ;  /* 0x00400000dd10783b */ /* 0x000e680000000200 */
[----:B------:R-:W-:Y:S01]  /*13f0*/  LDSM.16.M88.4 R8, [R219+0x4000] ;  /* 0x00400000db08783b */ /* 0x000fe20000000200 */
[C---:B----4-:R-:W-:Y:S06]  /*1400*/  HMMA.16816.F32.BF16 R88, R24.reuse, R72, R92 ;  /* 0x000000481858723c */ /* 0x050fec000004185c */
[----:B------:R-:W-:Y:S06]  /*1410*/  HMMA.16816.F32.BF16 R84, R24, R74, R84 ;  /* 0x0000004a1854723c */ /* 0x000fec0000041854 */
[----:B------:R-:W-:Y:S06]  /*1420*/  HMMA.16816.F32.BF16 R24, R36, R100, R76 ;  /* 0x000000642418723c */ /* 0x000fec000004184c */
[-C--:B------:R-:W-:Y:S01]  /*1430*/  HMMA.16816.F32.BF16 R92, R40, R70.reuse, R60 ;  /* 0x00000046285c723c */ /* 0x080fe2000004183c */
[----:B------:R-:W-:Y:S05]  /*1440*/  LDSM.16.M88.4 R60, [R218+0x1000] ;  /* 0x00100000da3c783b */ /* 0x000fea0000000200 */
[----:B------:R-:W-:Y:S06]  /*1450*/  HMMA.16816.F32.BF16 R68, R52, R70, R4 ;  /* 0x000000463444723c */ /* 0x000fec0000041804 */
[----:B------:R-:W-:Y:S01]  /*1460*/  HMMA.16816.F32.BF16 R4, R32, R104, R12 ;  /* 0x000000682004723c */ /* 0x000fe2000004180c */
[----:B------:R-:W3:Y:S05]  /*1470*/  LDSM.16.M88.4 R12, [R221+0x6000] ;  /* 0x00600000dd0c783b */ /* 0x000eea0000000200 */
[----:B------:R-:W-:Y:S06]  /*1480*/  HMMA.16816.F32.BF16 R76, R44, R72, R108 ;  /* 0x000000482c4c723c */ /* 0x000fec000004186c */
[C---:B--2---:R-:W-:Y:S06]  /*1490*/  HMMA.16816.F32.BF16 R88, R40.reuse, R56, R88 ;  /* 0x000000382858723c */ /* 0x044fec0000041858 */
[----:B------:R-:W-:Y:S06]  /*14a0*/  HMMA.16816.F32.BF16 R40, R40, R58, R84 ;  /* 0x0000003a2828723c */ /* 0x000fec0000041854 */
[----:B------:R-:W-:Y:S06]  /*14b0*/  HMMA.16816.F32.BF16 R24, R20, R104, R24 ;  /* 0x000000681418723c */ /* 0x000fec0000041818 */
[----:B------:R-:W-:Y:S06]  /*14c0*/  HMMA.16816.F32.BF16 R72, R44, R74, R64 ;  /* 0x0000004a2c48723c */ /* 0x000fec0000041840 */
[----:B-1----:R-:W-:Y:S01]  /*14d0*/  HMMA.16816.F32.BF16 R64, R16, R80, R4 ;  /* 0x000000501040723c */ /* 0x002fe20000041804 */
[----:B------:R-:W1:Y:S05]  /*14e0*/  LDSM.16.M88.4 R4, [R219+0x6000] ;  /* 0x00600000db04783b */ /* 0x000e6a0000000200 */
[----:B------:R-:W-:Y:S06]  /*14f0*/  HMMA.16816.F32.BF16 R44, R48, R102, R68 ;  /* 0x00000066302c723c */ /* 0x000fec0000041844 */
[----:B------:R-:W-:Y:S06]  /*1500*/  HMMA.16816.F32.BF16 R76, R52, R56, R76 ;  /* 0x00000038344c723c */ /* 0x000fec000004184c */
[C---:B------:R-:W-:Y:S06]  /*1510*/  HMMA.16816.F32.BF16 R68, R36.reuse, R102, R92 ;  /* 0x000000662444723c */ /* 0x040fec000004185c */
[C---:B------:R-:W-:Y:S06]  /*1520*/  HMMA.16816.F32.BF16 R88, R36.reuse, R28, R88 ;  /* 0x0000001c2458723c */ /* 0x040fec0000041858 */
[----:B------:R-:W-:Y:S01]  /*1530*/  HMMA.16816.F32.BF16 R84, R36, R30, R40 ;  /* 0x0000001e2454723c */ /* 0x000fe20000041828 */
[----:B------:R-:W2:Y:S05]  /*1540*/  LDSM.16.M88.4 R36, [R223+0x1800] ;  /* 0x00180000df24783b */ /* 0x000eaa0000000200 */
[----:B---3--:R-:W-:Y:S06]  /*1550*/  HMMA.16816.F32.BF16 R24, R12, R80, R24 ;  /* 0x000000500c18723c */ /* 0x008fec0000041818 */
[----:B------:R-:W-:Y:S06]  /*1560*/  HMMA.16816.F32.BF16 R40, R32, R106, R44 ;  /* 0x0000006a2028723c */ /* 0x000fec000004182c */
[----:B------:R-:W-:Y:S06]  /*1570*/  HMMA.16816.F32.BF16 R72, R52, R58, R72 ;  /* 0x0000003a3448723c */ /* 0x000fec0000041848 */
[----:B------:R-:W-:Y:S06]  /*1580*/  HMMA.16816.F32.BF16 R52, R48, R28, R76 ;  /* 0x0000001c3034723c */ /* 0x000fec000004184c */
[----:B------:R-:W-:Y:S06]  /*1590*/  HMMA.16816.F32.BF16 R56, R8, R60, R64 ;  /* 0x0000003c0838723c */ /* 0x000fec0000041840 */
[----:B------:R-:W-:Y:S06]  /*15a0*/  HMMA.16816.F32.BF16 R44, R20, R106, R68 ;  /* 0x0000006a142c723c */ /* 0x000fec0000041844 */
[----:B-1----:R-:W-:Y:S01]  /*15b0*/  HMMA.16816.F32.BF16 R64, R4, R60, R24 ;  /* 0x0000003c0440723c */ /* 0x002fe20000041818 */
[----:B------:R-:W1:Y:S05]  /*15c0*/  LDSM.16.M88.4 R24, [R220+0x1800] ;  /* 0x00180000dc18783b */ /* 0x000e6a0000000200 */
[----:B------:R-:W-:Y:S06]  /*15d0*/  HMMA.16816.F32.BF16 R40, R16, R82, R40 ;  /* 0x000000521028723c */ /* 0x000fec0000041828 */
[----:B------:R-:W-:Y:S01]  /*15e0*/  HMMA.16816.F32.BF16 R72, R48, R30, R72 ;  /* 0x0000001e3048723c */ /* 0x000fe20000041848 */
[----:B------:R-:W-:Y:S01]  /*15f0*/  FMUL.FTZ R0, R56, UR4 ;  /* 0x0000000438007c20 */ /* 0x000fe20008410000 */
[----:B------:R-:W3:Y:S01]  /*1600*/  LDSM.16.M88.4 R28, [R218+0x1800] ;  /* 0x00180000da1c783b */ /* 0x000ee20000000200 */
[----:B------:R-:W-:-:S04]  /*1610*/  DEPBAR.LE SB0, 0x0 ;  /* 0x000080000000791a */ /* 0x000fc80000000000 */
[----:B--2---:R-:W-:Y:S01]  /*1620*/  HMMA.16816.F32.BF16 R48, R32, R36, R52 ;  /* 0x000000242030723c */ /* 0x004fe20000041834 */
[----:B------:R2:W-:Y:S05]  /*1630*/  MUFU.TANH R76, R0 ;  /* 0x00000000004c7308 */ /* 0x0005ea0000002400 */
[----:B------:R-:W-:Y:S06]  /*1640*/  HMMA.16816.F32.BF16 R44, R12, R82, R44 ;  /* 0x000000520c2c723c */ /* 0x000fec000004182c */
[----:B------:R-:W-:Y:S01]  /*1650*/  HMMA.16816.F32.BF16 R52, R20, R36, R88 ;  /* 0x000000241434723c */ /* 0x000fe20000041858 */
[----:B--2---:R-:W-:-:S05]  /*1660*/  FMUL.FTZ R0, R57, UR4 ;  /* 0x0000000439007c20 */ /* 0x004fca0008410000 */
[----:B------:R-:W-:Y:S01]  /*1670*/  HMMA.16816.F32.BF16 R68, R8, R62, R40 ;  /* 0x0000003e0844723c */ /* 0x000fe20000041828 */
[----:B------:R2:W4:Y:S05]  /*1680*/  MUFU.TANH R77, R0 ;  /* 0x00000000004d7308 */ /* 0x00052a0000002400 */
[----:B-1----:R-:W-:Y:S06]  /*1690*/  HMMA.16816.F32.BF16 R48, R16, R24, R48 ;  /* 0x000000181030723c */ /* 0x002fec0000041830 */
[----:B------:R-:W-:Y:S06]  /*16a0*/  HMMA.16816.F32.BF16 R44, R4, R62, R44 ;  /* 0x0000003e042c723c */ /* 0x000fec000004182c */
[----:B------:R-:W-:Y:S01]  /*16b0*/  HMMA.16816.F32.BF16 R32, R32, R38, R72 ;  /* 0x000000262020723c */ /* 0x000fe20000041848 */
[----:B--2---:R-:W-:-:S04]  /*16c0*/  FMUL.FTZ R0, R58, UR4 ;  /* 0x000000043a007c20 */ /* 0x004fc80008410000 */
[----:B------:R1:W-:Y:S01]  /*16d0*/  MUFU.TANH R79, R0 ;  /* 0x00000000004f7308 */ /* 0x0003e20000002400 */
[----:B------:R-:W-:Y:S06]  /*16e0*/  HMMA.16816.F32.BF16 R40, R12, R24, R52 ;  /* 0x000000180c28723c */ /* 0x000fec0000041834 */
[----:B------:R-:W-:Y:S06]  /*16f0*/  HMMA.16816.F32.BF16 R36, R20, R38, R84 ;  /* 0x000000261424723c */ /* 0x000fec0000041854 */
[----:B---3--:R-:W-:Y:S01]  /*1700*/  HMMA.16816.F32.BF16 R48, R8, R28, R48 ;  /* 0x0000001c0830723c */ /* 0x008fe20000041830 */
[----:B-1----:R-:W-:-:S05]  /*1710*/  FMUL.FTZ R0, R59, UR4 ;  /* 0x000000043b007c20 */ /* 0x002fca0008410000 */
[----:B------:R-:W-:Y:S01]  /*1720*/  HMMA.16816.F32.BF16 R16, R16, R26, R32 ;  /* 0x0000001a1010723c */ /* 0x000fe20000041820 */
[----:B------:R1:W-:Y:S05]  /*1730*/  MUFU.TANH R78, R0 ;  /* 0x00000000004e7308 */ /* 0x0003ea0000002400 */
[----:B------:R-:W-:Y:S06]  /*1740*/  HMMA.16816.F32.BF16 R20, R4, R28, R40 ;  /* 0x0000001c0414723c */ /* 0x000fec0000041828 */
[----:B------:R-:W-:Y:S01]  /*1750*/  HMMA.16816.F32.BF16 R12, R12, R26, R36 ;  /* 0x0000001a0c0c723c */ /* 0x000fe20000041824 */
[----:B-1----:R-:W-:-:S04]  /*1760*/  FMUL.FTZ R0, R64, UR4 ;  /* 0x0000000440007c20 */ /* 0x002fc80008410000 */
[----:B------:R1:W-:Y:S07]  /*1770*/  MUFU.TANH R59, R0 ;  /* 0x00000000003b7308 */ /* 0x0003ee0000002400 */
[----:B------:R-:W-:-:S12]  /*1780*/  HMMA.16816.F32.BF16 R16, R8, R30, R16 ;  /* 0x0000001e0810723c */ /* 0x000fd80000041810 */
[----:B------:R-:W-:Y:S01]  /*1790*/  HMMA.16816.F32.BF16 R4, R4, R30, R12 ;  /* 0x0000001e0404723c */ /* 0x000fe2000004180c */
[----:B-1----:R-:W-:-:S04]  /*17a0*/  FMUL.FTZ R0, R65, UR4 ;  /* 0x0000000441007c20 */ /* 0x002fc80008410000 */
[----:B------:R1:W-:-:S15]  /*17b0*/  MUFU.TANH R57, R0 ;  /* 0x0000000000397308 */ /* 0x0003de0000002400 */
[----:B------:R-:W-:-:S04]  /*17c0*/  NOP ;  /* 0x0000000000007918 */ /* 0x000fc80000000000 */
[----:B------:R-:W-:Y:S01]  /*17d0*/  FMUL.FTZ R8, R4, UR4 ;  /* 0x0000000404087c20 */ /* 0x000fe20008410000 */
[----:B-1----:R-:W-:Y:S01]  /*17e0*/  FMUL.FTZ R0, R66, UR4 ;  /* 0x0000000442007c20 */ /* 0x002fe20008410000 */
[----:B----4-:R-:W-:Y:S01]  /*17f0*/  FMNMX.FTZ R4, R76, R77, !PT ;  /* 0x0000004d4c047209 */ /* 0x010fe20007810000 */
[----:B------:R-:W-:Y:S01]  /*1800*/  FMUL.FTZ R5, R5, UR4 ;  /* 0x0000000405057c20 */ /* 0x000fe20008410000 */
[----:B------:R-:W-:Y:S01]  /*1810*/  MUFU.TANH R52, R8 ;  /* 0x0000000800347308 */ /* 0x000fe20000002400 */
[----:B------:R-:W-:Y:S01]  /*1820*/  FMUL.FTZ R6, R6, UR4 ;  /* 0x0000000406067c20 */ /* 0x000fe20008410000 */
[----:B------:R-:W-:-:S06]  /*1830*/  FMUL.FTZ R12, R7, UR4 ;  /* 0x00000004070c7c20 */ /* 0x000fcc0008410000 */
[----:B------:R1:W-:Y:S02]  /*1840*/  MUFU.TANH R60, R0 ;  /* 0x00000000003c7308 */ /* 0x0003e40000002400 */
[----:B-1----:R-:W-:-:S06]  /*1850*/  FMUL.FTZ R0, R67, UR4 ;  /* 0x0000000443007c20 */ /* 0x002fcc0008410000 */
[----:B------:R1:W2:Y:S02]  /*1860*/  MUFU.TANH R58, R0 ;  /* 0x00000000003a7308 */ /* 0x0002a40000002400 */
[----:B-1----:R-:W-:Y:S01]  /*1870*/  FMUL.FTZ R0, R68, UR4 ;  /* 0x0000000444007c20 */ /* 0x002fe20008410000 */
[----:B--2---:R-:W-:-:S05]  /*1880*/  FMNMX.FTZ R11, R60, R58, !PT ;  /* 0x0000003a3c0b7209 */ /* 0x004fca0007810000 */
[----:B------:R1:W2:Y:S02]  /*1890*/  MUFU.TANH R61, R0 ;  /* 0x00000000003d7308 */ /* 0x0002a40000002400 */
[----:B-1----:R-:W-:Y:S01]  /*18a0*/  FMUL.FTZ R0, R69, UR4 ;  /* 0x0000000445007c20 */ /* 0x002fe20008410000 */
[----:B--2---:R-:W-:-:S05]  /*18b0*/  FMNMX.FTZ R4, R61, R4, !PT ;  /* 0x000000043d047209 */ /* 0x004fca0007810000 */
[----:B------:R1:W2:Y:S02]  /*18c0*/  MUFU.TANH R62, R0 ;  /* 0x00000000003e7308 */ /* 0x0002a40000002400 */
[----:B-1----:R-:W-:Y:S01]  /*18d0*/  FMUL.FTZ R0, R44, UR4 ;  /* 0x000000042c007c20 */ /* 0x002fe20008410000 */
[----:B--2---:R-:W-:-:S05]  /*18e0*/  FMNMX.FTZ R4, R62, R4, !PT ;  /* 0x000000043e047209 */ /* 0x004fca0007810000 */
        /* <DEDUP_REMOVED lines=8> */
[----:B------:R-:W-:Y:S08]  /*1970*/  MUFU.TANH R48, R5 ;  /* 0x0000000500307308 */ /* 0x000ff00000002400 */
[----:B------:R1:W2:Y:S02]  /*1980*/  MUFU.TANH R64, R0 ;  /* 0x0000000000407308 */ /* 0x0002a40000002400 */
[----:B-1----:R-:W-:Y:S01]  /*1990*/  FMUL.FTZ R0, R49, UR4 ;  /* 0x0000000431007c20 */ /* 0x002fe20008410000 */
[----:B--2---:R-:W-:-:S05]  /*19a0*/  FMNMX.FTZ R4, R64, R4, !PT ;  /* 0x0000000440047209 */ /* 0x004fca0007810000 */
[----:B------:R-:W-:Y:S08]  /*19b0*/  MUFU.TANH R49, R6 ;  /* 0x0000000600317308 */ /* 0x000ff00000002400 */
        /* <DEDUP_REMOVED lines=11> */
[----:B------:R1:W2:Y:S02]  /*1a70*/  MUFU.TANH R68, R0 ;  /* 0x0000000000447308 */ /* 0x0002a40000002400 */
[----:B-1----:R-:W-:Y:S01]  /*1a80*/  FMUL.FTZ R0, R17, UR4 ;  /* 0x0000000411007c20 */ /* 0x002fe20008410000 */
[----:B--2---:R-:W-:-:S05]  /*1a90*/  FMNMX.FTZ R4, R68, R4, !PT ;  /* 0x0000000444047209 */ /* 0x004fca0007810000 */
[----:B------:R1:W2:Y:S02]  /*1aa0*/  MUFU.TANH R69, R0 ;  /* 0x0000000000457308 */ /* 0x0002a40000002400 */
[----:B-1----:R-:W-:Y:S02]  /*1ab0*/  FMNMX.FTZ R0, R59, R57, !PT ;  /* 0x000000393b007209 */ /* 0x002fe40007810000 */
[----:B--2---:R-:W-:Y:S02]  /*1ac0*/  FMNMX.FTZ R10, R69, R4, !PT ;  /* 0x00000004450a7209 */ /* 0x004fe40007810000 */
[----:B------:R-:W-:-:S04]  /*1ad0*/  FMNMX.FTZ R0, R25, R0, !PT ;  /* 0x0000000019007209 */ /* 0x000fc80007810000 */
[----:B------:R-:W-:-:S04]  /*1ae0*/  FMNMX.FTZ R0, R24, R0, !PT ;  /* 0x0000000018007209 */ /* 0x000fc80007810000 */
[----:B------:R-:W-:-:S04]  /*1af0*/  FMNMX.FTZ R0, R56, R0, !PT ;  /* 0x0000000038007209 */ /* 0x000fc80007810000 */
[----:B------:R-:W-:-:S04]  /*1b00*/  FMNMX.FTZ R0, R55, R0, !PT ;  /* 0x0000000037007209 */ /* 0x000fc80007810000 */
[----:B------:R-:W-:-:S04]  /*1b10*/  FMNMX.FTZ R0, R52, R0, !PT ;  /* 0x0000000034007209 */ /* 0x000fc80007810000 */
        /* <DEDUP_REMOVED lines=23> */
.L_x_1839:
[----:B------:R-:W-:Y:S01]  /*1c90*/  FMNMX.FTZ R0, R28, R11, !PT ;  /* 0x0000000b1c007209 */ /* 0x000fe20007810000 */
[----:B------:R-:W2:Y:S01]  /*1ca0*/  MUFU.TANH R15, R12 ;  /* 0x0000000c000f7308 */ /* 0x000ea20000002400 */
[----:B------:R-:W3:Y:S01]  /*1cb0*/  SHFL.BFLY PT, R136, R10, 0x2, 0x1f ;  /* 0x0c401f000a887f89 */ /* 0x000ee200000e0000 */
[----:B-1----:R-:W-:Y:S01]  /*1cc0*/  FMUL.FTZ R4, R70, UR4 ;  /* 0x0000000446047c20 */ /* 0x002fe20008410000 */
[----:B------:R-:W-:Y:S02]  /*1cd0*/  FMNMX.FTZ R0, R40, R0, !PT ;  /* 0x0000000028007209 */ /* 0x000fe40007810000 */
[----:B------:R-:W1:Y:S02]  /*1ce0*/  SHFL.BFLY PT, R5, R134, 0x2, 0x1f ;  /* 0x0c401f0086057f89 */ /* 0x000e6400000e0000 */
[----:B------:R-:W-:Y:S01]  /*1cf0*/  FMNMX.FTZ R0, R54, R0, !PT ;  /* 0x0000000036007209 */ /* 0x000fe20007810000 */
[----:B------:R4:W5:Y:S03]  /*1d00*/  MUFU.TANH R9, R4 ;  /* 0x0000000400097308 */ /* 0x0009660000002400 */
[----:B------:R-:W-:-:S04]  /*1d10*/  FMNMX.FTZ R0, R53, R0, !PT ;  /* 0x0000000035007209 */ /* 0x000fc80007810000 */
[----:B------:R-:W-:-:S04]  /*1d20*/  FMNMX.FTZ R0, R49, R0, !PT ;  /* 0x0000000031007209 */ /* 0x000fc80007810000 */
[----:B--2---:R-:W-:Y:S01]  /*1d30*/  FMNMX.FTZ R8, R15, R0, !PT ;  /* 0x000000000f087209 */ /* 0x004fe20007810000 */
[----:B------:R-:W-:-:S04]  /*1d40*/  FMUL.FTZ R0, R50, UR4 ;  /* 0x0000000432007c20 */ /* 0x000fc80008410000 */
[----:B------:R2:W-:Y:S01]  /*1d50*/  MUFU.TANH R70, R0 ;  /* 0x0000000000467308 */ /* 0x0005e20000002400 */
[----:B----4-:R-:W-:Y:S01]  /*1d60*/  FMUL.FTZ R4, R71, UR4 ;  /* 0x0000000447047c20 */ /* 0x010fe20008410000 */
[----:B---3--:R-:W-:Y:S02]  /*1d70*/  FMNMX.FTZ R136, R10, R136, !PT ;  /* 0x000000880a887209 */ /* 0x008fe40007810000 */
[----:B-1----:R-:W-:-:S03]  /*1d80*/  FMNMX.FTZ R134, R134, R5, !PT ;  /* 0x0000000586867209 */ /* 0x002fc60007810000 */
[----:B------:R-:W1:Y:S01]  /*1d90*/  SHFL.BFLY PT, R6, R136, 0x1, 0x1f ;  /* 0x0c201f0088067f89 */ /* 0x000e6200000e0000 */
[----:B------:R3:W4:Y:S03]  /*1da0*/  MUFU.TANH R11, R4 ;  /* 0x00000004000b7308 */ /* 0x0007260000002400 */
[----:B------:R-:W5:Y:S04]  /*1db0*/  SHFL.BFLY PT, R5, R8, 0x2, 0x1f ;  /* 0x0c401f0008057f89 */ /* 0x000f6800000e0000 */
[----:B------:R-:W4:Y:S01]  /*1dc0*/  SHFL.BFLY PT, R7, R134, 0x1, 0x1f ;  /* 0x0c201f0086077f89 */ /* 0x000f2200000e0000 */
[----:B--2---:R-:W-:-:S04]  /*1dd0*/  FMUL.FTZ R0, R51, UR4 ;  /* 0x0000000433007c20 */ /* 0x004fc80008410000 */
[----:B------:R2:W4:Y:S01]  /*1de0*/  MUFU.TANH R71, R0 ;  /* 0x0000000000477308 */ /* 0x0005220000002400 */
[----:B---3--:R-:W-:-:S07]  /*1df0*/  FMUL.FTZ R4, R19, UR4 ;  /* 0x0000000413047c20 */ /* 0x008fce0008410000 */
[----:B------:R-:W-:Y:S01]  /*1e00*/  MUFU.TANH R129, R4 ;  /* 0x0000000400817308 */ /* 0x000fe20000002400 */
[----:B-1----:R-:W-:Y:S02]  /*1e10*/  FMNMX.FTZ R136, R136, R6, !PT ;  /* 0x0000000688887209 */ /* 0x002fe40007810000 */
[----:B-----5:R-:W-:Y:S02]  /*1e20*/  FMNMX.FTZ R8, R8, R5, !PT ;  /* 0x0000000508087209 */ /* 0x020fe40007810000 */
[----:B------:R-:W-:Y:S01]  /*1e30*/  FSETP.NEU.FTZ.AND P2, PT, R136, -INF , PT ;  /* 0xff8000008800780b */ /* 0x000fe20003f5d000 */
[----:B--2---:R-:W-:Y:S01]  /*1e40*/  FMUL.FTZ R0, R18, UR4 ;  /* 0x0000000412007c20 */ /* 0x004fe20008410000 */
[----:B------:R-:W-:Y:S01]  /*1e50*/  ULDC UR4, c[0x0][0x2ec] ;  /* 0x0000bb0000047ab9 */ /* 0x000fe20000000800 */
[----:B----4-:R-:W-:Y:S01]  /*1e60*/  FMNMX.FTZ R134, R134, R7, !PT ;  /* 0x0000000786867209 */ /* 0x010fe20007810000 */
[----:B------:R-:W-:Y:S01]  /*1e70*/  FMUL.FTZ R14, R136, UR4 ;  /* 0x00000004880e7c20 */ /* 0x000fe20008410000 */
[----:B------:R1:W2:Y:S01]  /*1e80*/  MUFU.TANH R128, R0 ;  /* 0x0000000000807308 */ /* 0x0002a20000002400 */
[----:B------:R-:W3:Y:S01]  /*1e90*/  SHFL.BFLY PT, R133, R8, 0x1, 0x1f ;  /* 0x0c201f0008857f89 */ /* 0x000ee200000e0000 */
[C---:B------:R-:W-:Y:S01]  /*1ea0*/  FSETP.NEU.FTZ.AND P1, PT, R134.reuse, -INF , PT ;  /* 0xff8000008600780b */ /* 0x040fe20003f3d000 */
[----:B------:R-:W-:Y:S01]  /*1eb0*/  FMUL.FTZ R13, R134, UR4 ;  /* 0x00000004860d7c20 */ /* 0x000fe20008410000 */
[----:B------:R-:W-:-:S04]  /*1ec0*/  FSEL R14, R14, RZ, P2 ;  /* 0x000000ff0e0e7208 */ /* 0x000fc80001000000 */
[----:B------:R-:W-:Y:S02]  /*1ed0*/  FSEL R13, R13, RZ, P1 ;  /* 0x000000ff0d0d7208 */ /* 0x000fe40000800000 */
[----:B-1----:R-:W-:-:S04]  /*1ee0*/  FMNMX.FTZ R0, R79, R78, !PT ;  /* 0x0000004e4f007209 */ /* 0x002fc80007810000 */
[----:B------:R-:W-:-:S04]  /*1ef0*/  FMNMX.FTZ R0, R9, R0, !PT ;  /* 0x0000000009007209 */ /* 0x000fc80007810000 */
[----:B------:R-:W-:Y:S02]  /*1f00*/  FMNMX.FTZ R0, R11, R0, !PT ;  /* 0x000000000b007209 */ /* 0x000fe40007810000 */
[----:B---3--:R-:W-:Y:S02]  /*1f10*/  FMNMX.FTZ R133, R8, R133, !PT ;  /* 0x0000008508857209 */ /* 0x008fe40007810000 */
[----:B------:R-:W-:Y:S02]  /*1f20*/  FMNMX.FTZ R0, R70, R0, !PT ;  /* 0x0000000046007209 */ /* 0x000fe40007810000 */
[C---:B------:R-:W-:Y:S01]  /*1f30*/  FSETP.NEU.FTZ.AND P1, PT, R133.reuse, -INF , PT ;  /* 0xff8000008500780b */ /* 0x040fe20003f3d000 */
[----:B------:R-:W-:Y:S01]  /*1f40*/  FMUL.FTZ R12, R133, UR4 ;  /* 0x00000004850c7c20 */ /* 0x000fe20008410000 */
[----:B------:R-:W-:-:S04]  /*1f50*/  FMNMX.FTZ R0, R71, R0, !PT ;  /* 0x0000000047007209 */ /* 0x000fc80007810000 */
[----:B--2---:R-:W-:Y:S01]  /*1f60*/  FMNMX.FTZ R4, R128, R0, !PT ;  /* 0x0000000080047209 */ /* 0x004fe20007810000 */
[----:B------:R-:W-:Y:S01]  /*1f70*/  FFMA.FTZ R0, R76, UR4, -R14 ;  /* 0x000000044c007c23 */ /* 0x000fe2000801080e */
[----:B------:R-:W-:Y:S02]  /*1f80*/  FSEL R12, R12, RZ, P1 ;  /* 0x000000ff0c0c7208 */ /* 0x000fe40000800000 */
        /* <DEDUP_REMOVED lines=18> */
[----:B-1----:R-:W-:Y:S02]  /*20b0*/  LOP3.LUT R0, R115, R116, RZ, 0xfc, !PT ;  /* 0x0000007473007212 */ /* 0x002fe400078efcff */
[----:B--2---:R-:W-:Y:S02]  /*20c0*/  F2FP.BF16.F32.PACK_AB R6, R240, R239 ;  /* 0x000000eff006723e */ /* 0x004fe400000010ff */
[----:B------:R-:W-:Y:S01]  /*20d0*/  LEA R212, R0, UR5, 0x1 ;  /* 0x0000000500d47c11 */ /* 0x000fe2000f8e08ff */
[----:B------:R-:W-:-:S03]  /*20e0*/  FFMA.FTZ R0, R58, UR4, -R12 ;  /* 0x000000043a007c23 */ /* 0x000fc6000801080c */
[-C--:B------:R-:W-:Y:S01]  /*20f0*/  IADD3 R214, R3, R212.reuse, RZ ;  /* 0x000000d403d67210 */ /* 0x080fe20007ffe0ff */
[----:B------:R1:W2:Y:S01]  /*2100*/  MUFU.EX2 R232, R0 ;  /* 0x0000000000e87308 */ /* 0x0002a20000000800 */
[C---:B------:R-:W-:Y:S01]  /*2110*/  IADD3 R217, R2.reuse, R212, RZ ;  /* 0x000000d402d97210 */ /* 0x040fe20007ffe0ff */
[----:B------:R-:W3:Y:S01]  /*2120*/  LDSM.16.MT88.4 R36, [R212+0xa000] ;  /* 0x00a00000d424783b */ /* 0x000ee20000004200 */
[----:B------:R-:W-:Y:S01]  /*2130*/  IADD3 R216, R2, R214, RZ ;  /* 0x000000d602d87210 */ /* 0x000fe20007ffe0ff */
[----:B------:R-:W-:Y:S01]  /*2140*/  FMUL.FTZ R2, R135, UR4 ;  /* 0x0000000487027c20 */ /* 0x000fe20008410000 */
[----:B------:R-:W-:Y:S01]  /*2150*/  FFMA.FTZ R3, R62, UR4, -R14 ;  /* 0x000000043e037c23 */ /* 0x000fe2000801080e */
[----:B------:R-:W-:Y:S03]  /*2160*/  LDSM.16.MT88.4 R20, [R212+0xb000] ;  /* 0x00b00000d414783b */ /* 0x000fe60000004200 */
[----:B------:R-:W-:Y:S01]  /*2170*/  MUFU.EX2 R231, R3 ;  /* 0x0000000300e77308 */ /* 0x000fe20000000800 */
[----:B------:R-:W-:Y:S04]  /*2180*/  LDSM.16.MT88.4 R24, [R216+0xa000] ;  /* 0x00a00000d818783b */ /* 0x000fe80000004200 */
[----:B------:R-:W-:Y:S01]  /*2190*/  LDSM.16.MT88.4 R32, [R214+0xa000] ;  /* 0x00a00000d620783b */ /* 0x000fe20000004200 */
[----:B-1----:R-:W-:-:S03]  /*21a0*/  FFMA.FTZ R0, R28, UR4, -R12 ;  /* 0x000000041c007c23 */ /* 0x002fc6000801080c */
[----:B------:R-:W-:Y:S01]  /*21b0*/  LDSM.16.MT88.4 R16, [R214+0xb000] ;  /* 0x00b00000d610783b */ /* 0x000fe20000004200 */
[----:B--2---:R-:W-:Y:S01]  /*21c0*/  F2FP.BF16.F32.PACK_AB R5, R232, R234 ;  /* 0x000000eae805723e */ /* 0x004fe200000010ff */
[----:B------:R1:W-:Y:S02]  /*21d0*/  MUFU.EX2 R233, R0 ;  /* 0x0000000000e97308 */ /* 0x0003e40000000800 */
[----:B------:R-:W2:Y:S04]  /*21e0*/  LDSM.16.MT88.4 R28, [R217+0xa000] ;  /* 0x00a00000d91c783b */ /* 0x000ea80000004200 */
[----:B------:R-:W-:Y:S04]  /*21f0*/  LDSM.16.MT88.4 R44, [R216+0xb000] ;  /* 0x00b00000d82c783b */ /* 0x000fe80000004200 */
[----:B------:R-:W-:Y:S04]  /*2200*/  LDSM.16.MT88.4 R80, [R212+0xb800] ;  /* 0x00b80000d450783b */ /* 0x000fe80000004200 */
[----:B------:R-:W-:Y:S01]  /*2210*/  LDSM.16.MT88.4 R156, [R212+0xa800] ;  /* 0x00a80000d49c783b */ /* 0x000fe20000004200 */
[----:B-1----:R-:W-:-:S03]  /*2220*/  FFMA.FTZ R0, R40, UR4, -R12 ;  /* 0x0000000428007c23 */ /* 0x002fc6000801080c */
[----:B------:R-:W-:Y:S01]  /*2230*/  LDSM.16.MT88.4 R172, [R214+0xa800] ;  /* 0x00a80000d6ac783b */ /* 0x000fe20000004200 */
[----:B------:R1:W4:Y:S03]  /*2240*/  MUFU.EX2 R235, R0 ;  /* 0x0000000000eb7308 */ /* 0x0003260000000800 */
[----:B------:R-:W5:Y:S04]  /*2250*/  LDSM.16.MT88.4 R40, [R217+0xb000] ;  /* 0x00b00000d928783b */ /* 0x000f680000004200 */
[----:B------:R-:W-:Y:S04]  /*2260*/  LDSM.16.MT88.4 R96, [R214+0xb800] ;  /* 0x00b80000d660783b */ /* 0x000fe80000004200 */
[----:B------:R-:W-:Y:S01]  /*2270*/  LDSM.16.MT88.4 R112, [R217+0xb800] ;  /* 0x00b80000d970783b */ /* 0x000fe20000004200 */
[----:B-1----:R-:W-:Y:S01]  /*2280*/  FFMA.FTZ R0, R77, UR4, -R14 ;  /* 0x000000044d007c23 */ /* 0x002fe2000801080e */
[----:B----4-:R-:W-:-:S03]  /*2290*/  F2FP.BF16.F32.PACK_AB R7, R235, R233 ;  /* 0x000000e9eb07723e */ /* 0x010fc600000010ff */
[----:B------:R1:W4:Y:S04]  /*22a0*/  MUFU.EX2 R229, R0 ;  /* 0x0000000000e57308 */ /* 0x0003280000000800 */
[C---:B---3--:R-:W-:Y:S06]  /*22b0*/  HMMA.16816.F32.BF16 R144, R4.reuse, R36, RZ ;  /* 0x000000240490723c */ /* 0x048fec00000418ff */
[C---:B------:R-:W-:Y:S06]  /*22c0*/  HMMA.16816.F32.BF16 R152, R4.reuse, R38, RZ ;  /* 0x000000260498723c */ /* 0x040fec00000418ff */
[----:B--2---:R-:W-:Y:S01]  /*22d0*/  HMMA.16816.F32.BF16 R84, R4, R30, RZ ;  /* 0x0000001e0454723c */ /* 0x004fe200000418ff */
[----:B-1----:R-:W-:Y:S01]  /*22e0*/  FFMA.FTZ R0, R61, UR4, -R14 ;  /* 0x000000043d007c23 */ /* 0x002fe2000801080e */
[----:B----4-:R-:W-:-:S03]  /*22f0*/  F2FP.BF16.F32.PACK_AB R8, R229, R238 ;  /* 0x000000eee508723e */ /* 0x010fc600000010ff */
[----:B------:R1:W2:Y:S01]  /*2300*/  MUFU.EX2 R230, R0 ;  /* 0x0000000000e67308 */ /* 0x0002a20000000800 */
[C---:B------:R-:W-:Y:S06]  /*2310*/  HMMA.16816.F32.BF16 R60, R4.reuse, R28, RZ ;  /* 0x0000001c043c723c */ /* 0x040fec00000418ff */
[C---:B------:R-:W-:Y:S06]  /*2320*/  HMMA.16816.F32.BF16 R72, R4.reuse, R24, RZ ;  /* 0x000000180448723c */ /* 0x040fec00000418ff */
[----:B------:R-:W-:Y:S01]  /*2330*/  HMMA.16816.F32.BF16 R92, R4, R26, RZ ;  /* 0x0000001a045c723c */ /* 0x000fe200000418ff */
[----:B-1----:R-:W-:-:S02]  /*2340*/  FSEL R0, R2, RZ, P1 ;  /* 0x000000ff02007208 */ /* 0x002fc40000800000 */
[----:B--2---:R-:W-:-:S03]  /*2350*/  F2FP.BF16.F32.PACK_AB R10, R231, R230 ;  /* 0x000000e6e70a723e */ /* 0x004fc600000010ff */
[----:B------:R-:W-:Y:S01]  /*2360*/  HMMA.16816.F32.BF16 R108, R4, R22, RZ ;  /* 0x00000016046c723c */ /* 0x000fe200000418ff */
[----:B------:R-:W-:-:S04]  /*2370*/  FFMA.FTZ R2, R79, UR4, -R0 ;  /* 0x000000044f027c23 */ /* 0x000fc80008010800 */
        /* <DEDUP_REMOVED lines=8> */
[C---:B-----5:R-:W-:Y:S06]  /*2400*/  HMMA.16816.F32.BF16 R104, R4.reuse, R40, RZ ;  /* 0x000000280468723c */ /* 0x060fec00000418ff */
        /* <DEDUP_REMOVED lines=8> */
[----:B------:R1:W3:Y:S02]  /*2490*/  MUFU.EX2 R137, R2 ;  /* 0x0000000200897308 */ /* 0x0002e40000000800 */
[----:B-1----:R-:W-:Y:S01]  /*24a0*/  FFMA.FTZ R2, R64, UR4, -R14 ;  /* 0x0000000440027c23 */ /* 0x002fe2000801080e */
[----:B---3--:R-:W-:-:S05]  /*24b0*/  F2FP.BF16.F32.PACK_AB R11, R137, R132 ;  /* 0x00000084890b723e */ /* 0x008fca00000010ff */
[----:B------:R1:W-:Y:S02]  /*24c0*/  MUFU.EX2 R226, R2 ;  /* 0x0000000200e27308 */ /* 0x0003e40000000800 */
        /* <DEDUP_REMOVED lines=8> */
[----:B-1----:R-:W-:-:S05]  /*2550*/  FFMA.FTZ R2, R55, UR4, -R13 ;  /* 0x0000000437027c23 */ /* 0x002fca000801080d */
[C---:B------:R-:W-:Y:S01]  /*2560*/  HMMA.16816.F32.BF16 R24, R8.reuse, R20, RZ ;  /* 0x000000140818723c */ /* 0x040fe200000418ff */
[----:B------:R1:W3:Y:S05]  /*2570*/  MUFU.EX2 R211, R2 ;  /* 0x0000000200d37308 */ /* 0x0002ea0000000800 */
[C---:B------:R-:W-:Y:S06]  /*2580*/  HMMA.16816.F32.BF16 R188, R8.reuse, R22, RZ ;  /* 0x0000001608bc723c */ /* 0x040fec00000418ff */
[C---:B------:R-:W-:Y:S06]  /*2590*/  HMMA.16816.F32.BF16 R176, R8.reuse, R32, RZ ;  /* 0x0000002008b0723c */ /* 0x040fec00000418ff */
[----:B------:R-:W-:Y:S01]  /*25a0*/  HMMA.16816.F32.BF16 R200, R8, R34, RZ ;  /* 0x0000002208c8723c */ /* 0x000fe200000418ff */
[----:B-1----:R-:W-:Y:S01]  /*25b0*/  FFMA.FTZ R2, R52, UR4, -R13 ;  /* 0x0000000434027c23 */ /* 0x002fe2000801080d */
[----:B---3--:R-:W-:-:S03]  /*25c0*/  F2FP.BF16.F32.PACK_AB R124, R211, R224 ;  /* 0x000000e0d37c723e */ /* 0x008fc600000010ff */
        /* <DEDUP_REMOVED lines=8> */
[----:B------:R-:W-:Y:S01]  /*2650*/  HMMA.16816.F32.BF16 R16, R8, R46, RZ ;  /* 0x0000002e0810723c */ /* 0x000fe200000418ff */
[----:B-1----:R-:W-:Y:S01]  /*2660*/  FFMA.FTZ R2, R54, UR4, -R12 ;  /* 0x0000000436027c23 */ /* 0x002fe2000801080c */
[----:B---3--:R-:W-:-:S05]  /*2670*/  F2FP.BF16.F32.PACK_AB R126, R252, R210 ;  /* 0x000000d2fc7e723e */ /* 0x008fca00000010ff */
[----:B------:R-:W-:Y:S01]  /*2680*/  FADD.FTZ R10, R234, R232 ;  /* 0x000000e8ea0a7221 */ /* 0x000fe20000010000 */
[----:B------:R1:W-:Y:S03]  /*2690*/  MUFU.EX2 R208, R2 ;  /* 0x0000000200d07308 */ /* 0x0003e60000000800 */
[----:B------:R-:W-:Y:S01]  /*26a0*/  FADD.FTZ R10, R233, R10 ;  /* 0x0000000ae90a7221 */ /* 0x000fe20000010000 */
[----:B-1----:R-:W-:-:S04]  /*26b0*/  FFMA.FTZ R2, R53, UR4, -R12 ;  /* 0x0000000435027c23 */ /* 0x002fc8000801080c */
[----:B------:R1:W3:Y:S02]  /*26c0*/  MUFU.EX2 R139, R2 ;  /* 0x00000002008b7308 */ /* 0x0002e40000000800 */
[--C-:B-1----:R-:W-:Y:S01]  /*26d0*/  FFMA.FTZ R2, R49, UR4, -R12.reuse ;  /* 0x0000000431027c23 */ /* 0x102fe2000801080c */
[----:B---3--:R-:W-:Y:S01]  /*26e0*/  F2FP.BF16.F32.PACK_AB R125, R139, R208 ;  /* 0x000000d08b7d723e */ /* 0x008fe200000010ff */
[----:B------:R-:W1:Y:S04]  /*26f0*/  LDSM.16.MT88.4 R48, [R217+0xa800] ;  /* 0x00a80000d930783b */ /* 0x000e680000004200 */
[----:B------:R3:W-:Y:S02]  /*2700*/  MUFU.EX2 R138, R2 ;  /* 0x00000002008a7308 */ /* 0x0007e40000000800 */
[----:B---3--:R-:W-:-:S06]  /*2710*/  FFMA.FTZ R2, R15, UR4, -R12 ;  /* 0x000000040f027c23 */ /* 0x008fcc000801080c */
[----:B------:R3:W4:Y:S02]  /*2720*/  MUFU.EX2 R12, R2 ;  /* 0x00000002000c7308 */ /* 0x0007240000000800 */
[--C-:B---3--:R-:W-:Y:S01]  /*2730*/  FFMA.FTZ R2, R65, UR4, -R14.reuse ;  /* 0x0000000441027c23 */ /* 0x108fe2000801080e */
[----:B----4-:R-:W-:Y:S01]  /*2740*/  F2FP.BF16.F32.PACK_AB R127, R12, R138 ;  /* 0x0000008a0c7f723e */ /* 0x010fe200000010ff */
[----:B------:R-:W3:Y:S04]  /*2750*/  LDSM.16.MT88.4 R64, [R216+0xa800] ;  /* 0x00a80000d840783b */ /* 0x000ee80000004200 */
[----:B------:R4:W-:Y:S02]  /*2760*/  MUFU.EX2 R15, R2 ;  /* 0x00000002000f7308 */ /* 0x0009e40000000800 */
[C---:B--2---:R-:W-:Y:S06]  /*2770*/  HMMA.16816.F32.BF16 R120, R124.reuse, R4, R120 ;  /* 0x000000047c78723c */ /* 0x044fec0000041878 */
[C---:B-1----:R-:W-:Y:S06]  /*2780*/  HMMA.16816.F32.BF16 R40, R124.reuse, R48, R60 ;  /* 0x000000307c28723c */ /* 0x042fec000004183c */
[----:B------:R-:W-:Y:S01]  /*2790*/  HMMA.16816.F32.BF16 R144, R124, R156, R144 ;  /* 0x0000009c7c90723c */ /* 0x000fe20000041890 */
[----:B----4-:R-:W-:-:S04]  /*27a0*/  FFMA.FTZ R2, R68, UR4, -R14 ;  /* 0x0000000444027c23 */ /* 0x010fc8000801080e */
[----:B------:R1:W-:Y:S01]  /*27b0*/  MUFU.EX2 R13, R2 ;  /* 0x00000002000d7308 */ /* 0x0003e20000000800 */
[C---:B------:R-:W-:Y:S06]  /*27c0*/  HMMA.16816.F32.BF16 R160, R124.reuse, R172, R160 ;  /* 0x000000ac7ca0723c */ /* 0x040fec00000418a0 */
[C---:B------:R-:W-:Y:S06]  /*27d0*/  HMMA.16816.F32.BF16 R88, R124.reuse, R96, R88 ;  /* 0x000000607c58723c */ /* 0x040fec0000041858 */
[----:B------:R-:W-:Y:S01]  /*27e0*/  HMMA.16816.F32.BF16 R104, R124, R112, R104 ;  /* 0x000000707c68723c */ /* 0x000fe20000041868 */
[----:B-1----:R-:W-:-:S05]  /*27f0*/  FFMA.FTZ R2, R69, UR4, -R14 ;  /* 0x0000000445027c23 */ /* 0x002fca000801080e */
[C---:B---3--:R-:W-:Y:S01]  /*2800*/  HMMA.16816.F32.BF16 R56, R124.reuse, R64, R72 ;  /* 0x000000407c38723c */ /* 0x048fe20000041848 */
        /* <DEDUP_REMOVED lines=15> */
[--C-:B-1----:R-:W-:Y:S01]  /*2900*/  FFMA.FTZ R2, R128, UR4, -R0.reuse ;  /* 0x0000000480027c23 */ /* 0x102fe20008010800 */
[----:B------:R-:W-:Y:S01]  /*2910*/  FFMA.FTZ R0, R129, UR4, -R0 ;  /* 0x0000000481007c23 */ /* 0x000fe20008010800 */
[----:B------:R-:W-:-:S02]  /*2920*/  F2FP.BF16.F32.PACK_AB R128, R15, R226 ;  /* 0x000000e20f80723e */ /* 0x000fc400000010ff */
[----:B--2---:R-:W-:Y:S02]  /*2930*/  F2FP.BF16.F32.PACK_AB R129, R3, R8 ;  /* 0x000000080381723e */ /* 0x004fe400000010ff */
[----:B------:R-:W-:Y:S08]  /*2940*/  MUFU.EX2 R2, R2 ;  /* 0x0000000200027308 */ /* 0x000ff00000000800 */
[----:B------:R-:W1:Y:S02]  /*2950*/  MUFU.EX2 R0, R0 ;  /* 0x0000000000007308 */ /* 0x000e640000000800 */
[----:B-1----:R-:W-:-:S07]  /*2960*/  F2FP.BF16.F32.PACK_AB R131, R0, R2 ;  /* 0x000000020083723e */ /* 0x002fce00000010ff */
[C---:B------:R-:W-:Y:S06]  /*2970*/  HMMA.16816.F32.BF16 R116, R128.reuse, R4, R116 ;  /* 0x000000048074723c */ /* 0x040fec0000041874 */
[----:B------:R-:W-:Y:S01]  /*2980*/  HMMA.16816.F32.BF16 R148, R128, R156, R180 ;  /* 0x0000009c8094723c */ /* 0x000fe200000418b4 */
[----:B------:R-:W-:Y:S01]  /*2990*/  LOP3.LUT R4, R241, 0xffffffe0, RZ, 0xc0, !PT ;  /* 0xffffffe0f1047812 */ /* 0x000fe200078ec0ff */
[----:B------:R-:W-:-:S03]  /*29a0*/  FADD.FTZ R5, R238, R229 ;  /* 0x000000e5ee057221 */ /* 0x000fc60000010000 */
[----:B------:R-:W-:Y:S01]  /*29b0*/  IADD3 R9, -R4, R242, RZ ;  /* 0x000000f204097210 */ /* 0x000fe20007ffe1ff */
[----:B------:R-:W-:Y:S01]  /*29c0*/  FADD.FTZ R4, R225, R209 ;  /* 0x000000d1e1047221 */ /* 0x000fe20000010000 */
[----:B------:R-:W-:Y:S01]  /*29d0*/  FADD.FTZ R5, R230, R5 ;  /* 0x00000005e6057221 */ /* 0x000fe20000010000 */
[C---:B------:R-:W-:Y:S01]  /*29e0*/  HMMA.16816.F32.BF16 R164, R128.reuse, R172, R176 ;  /* 0x000000ac80a4723c */ /* 0x040fe200000418b0 */
[----:B------:R-:W-:Y:S01]  /*29f0*/  IADD3 R225, R223, 0x1000, RZ ;  /* 0x00001000dfe17810 */ /* 0x000fe20007ffe0ff */
[----:B------:R-:W-:Y:S01]  /*2a00*/  FADD.FTZ R4, R132, R4 ;  /* 0x0000000484047221 */ /* 0x000fe20000010000 */
[----:B------:R-:W-:Y:S01]  /*2a10*/  FADD.FTZ R5, R231, R5 ;  /* 0x00000005e7057221 */ /* 0x000fe20000010000 */
[----:B------:R1:W-:Y:S02]  /*2a20*/  STL [R1+0x2c], R9 ;  /* 0x00002c0901007387 */ /* 0x0003e40000100800 */
[----:B------:R-:W-:Y:S01]  /*2a30*/  FADD.FTZ R4, R137, R4 ;  /* 0x0000000489047221 */ /* 0x000fe20000010000 */
[----:B------:R-:W-:Y:S01]  /*2a40*/  FADD.FTZ R5, R226, R5 ;  /* 0x00000005e2057221 */ /* 0x000fe20000010000 */
[----:B------:R-:W-:Y:S01]  /*2a50*/  HMMA.16816.F32.BF16 R36, R128, R48, R36 ;  /* 0x000000308024723c */ /* 0x000fe20000041824 */
[----:B------:R-:W-:Y:S01]  /*2a60*/  IADD3 R226, R223, 0x800, RZ ;  /* 0x00000800dfe27810 */ /* 0x000fe20007ffe0ff */
[----:B------:R-:W-:Y:S01]  /*2a70*/  FADD.FTZ R8, R8, R4 ;  /* 0x0000000408087221 */ /* 0x000fe20000010000 */
[----:B------:R-:W-:-:S03]  /*2a80*/  FADD.FTZ R5, R15, R5 ;  /* 0x000000050f057221 */ /* 0x000fc60000010000 */
[----:B------:R-:W-:Y:S01]  /*2a90*/  FADD.FTZ R8, R3, R8 ;  /* 0x0000000803087221 */ /* 0x000fe20000010000 */
[----:B------:R-:W-:Y:S01]  /*2aa0*/  FADD.FTZ R5, R13, R5 ;  /* 0x000000050d057221 */ /* 0x000fe20000010000 */
[----:B------:R-:W-:Y:S02]  /*2ab0*/  HMMA.16816.F32.BF16 R52, R128, R64, R28 ;  /* 0x000000408034723c */ /* 0x000fe4000004181c */
[----:B------:R-:W-:Y:S01]  /*2ac0*/  FADD.FTZ R8, R2, R8 ;  /* 0x0000000802087221 */ /* 0x000fe20000010000 */
[----:B------:R-:W-:-:S03]  /*2ad0*/  FADD.FTZ R2, R11, R5 ;  /* 0x000000050b027221 */ /* 0x000fc60000010000 */
[----:B------:R-:W-:Y:S01]  /*2ae0*/  FADD.FTZ R0, R0, R8 ;  /* 0x0000000800007221 */ /* 0x000fe20000010000 */
[C---:B------:R-:W-:Y:S01]  /*2af0*/  HMMA.16816.F32.BF16 R68, R128.reuse, R80, R24 ;  /* 0x000000508044723c */ /* 0x040fe20000041818 */
[----:B------:R2:W-:Y:S04]  /*2b00*/  STL [R1+0x4], R2 ;  /* 0x0000040201007387 */ /* 0x0005e80000100800 */
[----:B------:R2:W-:Y:S01]  /*2b10*/  STL [R1], R0 ;  /* 0x0000000001007387 */ /* 0x0005e20000100800 */
[----:B-1----:R-:W-:Y:S01]  /*2b20*/  FADD.FTZ R9, R237, R236 ;  /* 0x000000eced097221 */ /* 0x002fe20000010000 */
[----:B------:R-:W-:Y:S03]  /*2b30*/  HMMA.16816.F32.BF16 R84, R128, R96, R20 ;  /* 0x000000608054723c */ /* 0x000fe60000041814 */
        /* <DEDUP_REMOVED lines=11> */
[----:B------:R-:W-:-:S03]  /*2bf0*/  FADD.FTZ R7, R235, R10 ;  /* 0x0000000aeb077221 */ /* 0x000fc60000010000 */
[----:B------:R-:W-:Y:S01]  /*2c00*/  FADD.FTZ R4, R224, R6 ;  /* 0x00000006e0047221 */ /* 0x000fe20000010000 */
[----:B------:R-:W-:Y:S01]  /*2c10*/  FADD.FTZ R6, R208, R7 ;  /* 0x00000007d0067221 */ /* 0x000fe20000010000 */
[----:B------:R-:W-:Y:S02]  /*2c20*/  IADD3 R224, R223, 0x1800, RZ ;  /* 0x00001800dfe07810 */ /* 0x000fe40007ffe0ff */
[----:B------:R-:W-:Y:S01]  /*2c30*/  FADD.FTZ R4, R211, R4 ;  /* 0x00000004d3047221 */ /* 0x000fe20000010000 */
[----:B------:R-:W-:-:S03]  /*2c40*/  FADD.FTZ R3, R139, R6 ;  /* 0x000000068b037221 */ /* 0x000fc60000010000 */
[----:B------:R-:W-:Y:S01]  /*2c50*/  FADD.FTZ R4, R210, R4 ;  /* 0x00000004d2047221 */ /* 0x000fe20000010000 */
[----:B------:R-:W-:-:S03]  /*2c60*/  FADD.FTZ R3, R138, R3 ;  /* 0x000000038a037221 */ /* 0x000fc60000010000 */
[----:B------:R-:W-:Y:S01]  /*2c70*/  FADD.FTZ R252, R252, R4 ;  /* 0x00000004fcfc7221 */ /* 0x000fe20000010000 */
[----:B------:R-:W-:Y:S01]  /*2c80*/  FADD.FTZ R251, R12, R3 ;  /* 0x000000030cfb7221 */ /* 0x000fe20000010000 */
[----:B--2---:R-:W-:Y:S06]  /*2c90*/  @!P0 BRA `(.L_x_1840) ;  /* 0x0000002400c88947 */ /* 0x004fec0003800000 */
[----:B------:R-:W-:Y:S01]  /*2ca0*/  LEA.HI.SX32 R228, R228, 0xfffffffe, 0x1b ;  /* 0xfffffffee4e47811 */ /* 0x000fe200078fdaff */
[----:B------:R-:W-:Y:S01]  /*2cb0*/  IMAD.MOV.U32 R132, RZ, RZ, R135 ;  /* 0x000000ffff847224 */ /* 0x000fe200078e0087 */
        /* <DEDUP_REMOVED lines=9> */
[----:B------:R-:W-:Y:S05]  /*2d50*/  BRA `(.L_x_1841) ;  /* 0x0000000000647947 */ /* 0x000fea0003800000 */
.L_x_1843:
        /* <DEDUP_REMOVED lines=25> */
.L_x_1841:
[----:B------:R-:W2:Y:S01]  /*2ef0*/  LDL.64 R10, [R1+0x18] ;  /* 0x00001800010a7983 */ /* 0x000ea20000100a00 */
[----:B------:R-:W-:Y:S01]  /*2f00*/  SHF.R.S32.HI R0, RZ, 0x1f, R228 ;  /* 0x0000001fff007819 */ /* 0x000fe200000114e4 */
[----:B------:R-:W-:Y:S04]  /*2f10*/  DEPBAR.LE SB0, 0x0 ;  /* 0x000080000000791a */ /* 0x000fe80000000000 */
[----:B------:R-:W3:Y:S01]  /*2f20*/  LDL R8, [R1+0x28] ;  /* 0x0000280001087983 */ /* 0x000ee20000100800 */
[----:B------:R-:W-:Y:S02]  /*2f30*/  IMAD R0, R0, UR12, RZ ;  /* 0x0000000c00007c24 */ /* 0x000fe4000f8e02ff */
[C---:B------:R-:W-:Y:S01]  /*2f40*/  IMAD.WIDE.U32 R6, R228.reuse, UR12, RZ ;  /* 0x0000000ce4067c25 */ /* 0x040fe2000f8e00ff */
[----:B------:R-:W-:Y:S03]  /*2f50*/  BAR.SYNC.DEFER_BLOCKING 0x0 ;  /* 0x0000000000007b1d */ /* 0x000fe60000010000 */
[----:B------:R-:W-:Y:S05]  /*2f60*/  IMAD R2, R228, UR13, R0 ;  /* 0x0000000de4027c24 */ /* 0x000fea000f8e0200 */
[----:B------:R-:W-:Y:S02]  /*2f70*/  IADD3 R2, R7, R2, RZ ;  /* 0x0000000207027210 */ /* 0x000fe40007ffe0ff */
        /* <DEDUP_REMOVED lines=9> */
[----:B------:R-:W-:Y:S01]  /*3010*/  LDGSTS.E.BYPASS.LTC128B.128 [R227+0xa000], desc[UR16][R4.64] ;  /* 0x0a00000004e37fae */ /* 0x000fe2000b901d50 */
[----:B------:R-:W-:Y:S07]  /*3020*/  ISETP.GT.AND P0, PT, R228, RZ, PT ;  /* 0x000000ffe400720c */ /* 0x000fee0003f04270 */
[----:B------:R-:W-:Y:S08]  /*3030*/  LDGSTS.E.BYPASS.LTC128B.128 [R227+0xb000], desc[UR16][R4.64+0x80] ;  /* 0x0b00008004e37fae */ /* 0x000ff0000b901d50 */
[----:B------:R-:W-:Y:S08]  /*3040*/  LDGSTS.E.BYPASS.LTC128B.128 [R227+0xa800], desc[UR16][R6.64] ;  /* 0x0a80000006e37fae */ /* 0x000ff0000b901d50 */
[----:B------:R1:W-:Y:S08]  /*3050*/  LDGSTS.E.BYPASS.LTC128B.128 [R227+0xb800], desc[UR16][R6.64+0x80] ;  /* 0x0b80008006e37fae */ /* 0x0003f0000b901d50 */
[----:B------:R-:W-:Y:S08]  /*3060*/  LDSM.16.M88.4 R32, [R213] ;  /* 0x00000000d520783b */ /* 0x000ff00000000200 */
[----:B------:R-:W1:Y:S08]  /*3070*/  LDSM.16.M88.4 R16, [R222] ;  /* 0x00000000de10783b */ /* 0x000e700000000200 */
[----:B------:R-:W2:Y:S08]  /*3080*/  LDSM.16.M88.4 R28, [R213+0x2000] ;  /* 0x00200000d51c783b */ /* 0x000eb00000000200 */
[----:B------:R-:W3:Y:S08]  /*3090*/  LDSM.16.M88.4 R140, [R222+0x800] ;  /* 0x00080000de8c783b */ /* 0x000ef00000000200 */
[----:B------:R-:W0:Y:S08]  /*30a0*/  LDGDEPBAR ;  /* 0x00000000000079af */ /* 0x000e300000000000 */
[----:B------:R-:W-:Y:S08]  /*30b0*/  LDSM.16.M88.4 R176, [R215] ;  /* 0x00000000d7b0783b */ /* 0x000ff00000000200 */
[----:B------:R-:W4:Y:S01]  /*30c0*/  LDSM.16.M88.4 R180, [R223] ;  /* 0x00000000dfb4783b */ /* 0x000f220000000200 */
[-C--:B-1----:R-:W-:Y:S07]  /*30d0*/  HMMA.16816.F32.BF16 R4, R32, R16.reuse, RZ ;  /* 0x000000102004723c */ /* 0x082fee00000418ff */
[----:B------:R-:W1:Y:S01]  /*30e0*/  LDSM.16.M88.4 R184, [R215+0x2000] ;  /* 0x00200000d7b8783b */ /* 0x000e620000000200 */
[C---:B--2---:R-:W-:Y:S07]  /*30f0*/  HMMA.16816.F32.BF16 R8, R28.reuse, R16, RZ ;  /* 0x000000101c08723c */ /* 0x044fee00000418ff */
[----:B------:R-:W2:Y:S01]  /*3100*/  LDSM.16.M88.4 R188, [R226] ;  /* 0x00000000e2bc783b */ /* 0x000ea20000000200 */
[-C--:B------:R-:W-:Y:S06]  /*3110*/  HMMA.16816.F32.BF16 R12, R28, R18.reuse, RZ ;  /* 0x000000121c0c723c */ /* 0x080fec00000418ff */
[C---:B------:R-:W-:Y:S01]  /*3120*/  HMMA.16816.F32.BF16 R16, R32.reuse, R18, RZ ;  /* 0x000000122010723c */ /* 0x040fe200000418ff */
[----:B------:R-:W-:Y:S05]  /*3130*/  LDSM.16.M88.4 R192, [R221] ;  /* 0x00000000ddc0783b */ /* 0x000fea0000000200 */
[-C--:B---3--:R-:W-:Y:S03]  /*3140*/  HMMA.16816.F32.BF16 R20, R32, R140.reuse, RZ ;  /* 0x0000008c2014723c */ /* 0x088fe600000418ff */
[----:B------:R-:W3:Y:S03]  /*3150*/  LDSM.16.M88.4 R196, [R220] ;  /* 0x00000000dcc4783b */ /* 0x000ee60000000200 */
[C---:B------:R-:W-:Y:S05]  /*3160*/  HMMA.16816.F32.BF16 R24, R28.reuse, R140, RZ ;  /* 0x0000008c1c18723c */ /* 0x040fea00000418ff */
[----:B------:R-:W-:Y:S01]  /*3170*/  LDSM.16.M88.4 R200, [R220+0x800] ;  /* 0x00080000dcc8783b */ /* 0x000fe20000000200 */
[-C--:B------:R-:W-:Y:S06]  /*3180*/  HMMA.16816.F32.BF16 R28, R28, R142.reuse, RZ ;  /* 0x0000008e1c1c723c */ /* 0x080fec00000418ff */
[----:B------:R-:W-:Y:S01]  /*3190*/  HMMA.16816.F32.BF16 R32, R32, R142, RZ ;  /* 0x0000008e2020723c */ /* 0x000fe200000418ff */
[----:B------:R-:W5:Y:S05]  /*31a0*/  LDSM.16.M88.4 R140, [R221+0x2000] ;  /* 0x00200000dd8c783b */ /* 0x000f6a0000000200 */
[-C--:B----4-:R-:W-:Y:S03]  /*31b0*/  HMMA.16816.F32.BF16 R4, R176, R180.reuse, R4 ;  /* 0x000000b4b004723c */ /* 0x090fe60000041804 */
[----:B------:R-:W-:Y:S03]  /*31c0*/  LDSM.16.M88.4 R204, [R219] ;  /* 0x00000000dbcc783b */ /* 0x000fe60000000200 */
[C---:B-1----:R-:W-:Y:S05]  /*31d0*/  HMMA.16816.F32.BF16 R8, R184.reuse, R180, R8 ;  /* 0x000000b4b808723c */ /* 0x042fea0000041808 */
[----:B------:R-:W1:Y:S01]  /*31e0*/  LDSM.16.M88.4 R208, [R218] ;  /* 0x00000000dad0783b */ /* 0x000e620000000200 */
[-C--:B------:R-:W-:Y:S06]  /*31f0*/  HMMA.16816.F32.BF16 R12, R184, R182.reuse, R12 ;  /* 0x000000b6b80c723c */ /* 0x080fec000004180c */
[C---:B------:R-:W-:Y:S01]  /*3200*/  HMMA.16816.F32.BF16 R16, R176.reuse, R182, R16 ;  /* 0x000000b6b010723c */ /* 0x040fe20000041810 */
[----:B------:R-:W-:Y:S05]  /*3210*/  LDSM.16.M88.4 R180, [R218+0x800] ;  /* 0x00080000dab4783b */ /* 0x000fea0000000200 */
[-C--:B--2---:R-:W-:Y:S06]  /*3220*/  HMMA.16816.F32.BF16 R20, R176, R188.reuse, R20 ;  /* 0x000000bcb014723c */ /* 0x084fec0000041814 */
[C---:B------:R-:W-:Y:S06]  /*3230*/  HMMA.16816.F32.BF16 R24, R184.reuse, R188, R24 ;  /* 0x000000bcb818723c */ /* 0x040fec0000041818 */
[-C--:B------:R-:W-:Y:S01]  /*3240*/  HMMA.16816.F32.BF16 R28, R184, R190.reuse, R28 ;  /* 0x000000beb81c723c */ /* 0x080fe2000004181c */
[----:B------:R-:W-:Y:S05]  /*3250*/  LDSM.16.M88.4 R184, [R213+0x4000] ;  /* 0x00400000d5b8783b */ /* 0x000fea0000000200 */
[----:B------:R-:W-:Y:S03]  /*3260*/  HMMA.16816.F32.BF16 R32, R176, R190, R32 ;  /* 0x000000beb020723c */ /* 0x000fe60000041820 */
[----:B------:R-:W2:Y:S03]  /*3270*/  LDSM.16.M88.4 R176, [R219+0x2000] ;  /* 0x00200000dbb0783b */ /* 0x000ea60000000200 */
[-C--:B---3--:R-:W-:Y:S05]  /*3280*/  HMMA.16816.F32.BF16 R4, R192, R196.reuse, R4 ;  /* 0x000000c4c004723c */ /* 0x088fea0000041804 */
[----:B------:R-:W3:Y:S01]  /*3290*/  LDSM.16.M88.4 R188, [R222+0x1000] ;  /* 0x00100000debc783b */ /* 0x000ee20000000200 */
[C---:B-----5:R-:W-:Y:S06]  /*32a0*/  HMMA.16816.F32.BF16 R8, R140.reuse, R196, R8 ;  /* 0x000000c48c08723c */ /* 0x060fec0000041808 */
[-C--:B------:R-:W-:Y:S06]  /*32b0*/  HMMA.16816.F32.BF16 R12, R140, R198.reuse, R12 ;  /* 0x000000c68c0c723c */ /* 0x080fec000004180c */
[C---:B------:R-:W-:Y:S01]  /*32c0*/  HMMA.16816.F32.BF16 R16, R192.reuse, R198, R16 ;  /* 0x000000c6c010723c */ /* 0x040fe20000041810 */
[----:B------:R-:W-:Y:S05]  /*32d0*/  LDSM.16.M88.4 R196, [R215+0x4000] ;  /* 0x00400000d7c4783b */ /* 0x000fea0000000200 */
[-C--:B------:R-:W-:Y:S06]  /*32e0*/  HMMA.16816.F32.BF16 R20, R192, R200.reuse, R20 ;  /* 0x000000c8c014723c */ /* 0x080fec0000041814 */
[C---:B------:R-:W-:Y:S06]  /*32f0*/  HMMA.16816.F32.BF16 R24, R140.reuse, R200, R24 ;  /* 0x000000c88c18723c */ /* 0x040fec0000041818 */
[-C--:B------:R-:W-:Y:S01]  /*3300*/  HMMA.16816.F32.BF16 R28, R140, R202.reuse, R28 ;  /* 0x000000ca8c1c723c */ /* 0x080fe2000004181c */
[----:B------:R-:W4:Y:S05]  /*3310*/  LDSM.16.M88.4 R140, [R213+0x6000] ;  /* 0x00600000d58c783b */ /* 0x000f2a0000000200 */
[----:B------:R-:W-:Y:S03]  /*3320*/  HMMA.16816.F32.BF16 R32, R192, R202, R32 ;  /* 0x000000cac020723c */ /* 0x000fe60000041820 */
[----:B------:R-:W5:Y:S03]  /*3330*/  LDSM.16.M88.4 R192, [R222+0x1800] ;  /* 0x00180000dec0783b */ /* 0x000f660000000200 */
[-C--:B-1----:R-:W-:Y:S05]  /*3340*/  HMMA.16816.F32.BF16 R4, R204, R208.reuse, R4 ;  /* 0x000000d0cc04723c */ /* 0x082fea0000041804 */
[----:B------:R-:W1:Y:S01]  /*3350*/  LDSM.16.M88.4 R200, [R225] ;  /* 0x00000000e1c8783b */ /* 0x000e620000000200 */
[C---:B--2---:R-:W-:Y:S06]  /*3360*/  HMMA.16816.F32.BF16 R8, R176.reuse, R208, R8 ;  /* 0x000000d0b008723c */ /* 0x044fec0000041808 */
[-C--:B------:R-:W-:Y:S06]  /*3370*/  HMMA.16816.F32.BF16 R12, R176, R210.reuse, R12 ;  /* 0x000000d2b00c723c */ /* 0x080fec000004180c */
[C---:B------:R-:W-:Y:S01]  /*3380*/  HMMA.16816.F32.BF16 R16, R204.reuse, R210, R16 ;  /* 0x000000d2cc10723c */ /* 0x040fe20000041810 */
[----:B------:R-:W-:Y:S05]  /*3390*/  LDSM.16.M88.4 R208, [R220+0x1000] ;  /* 0x00100000dcd0783b */ /* 0x000fea0000000200 */
[-C--:B------:R-:W-:Y:S06]  /*33a0*/  HMMA.16816.F32.BF16 R20, R204, R180.reuse, R20 ;  /* 0x000000b4cc14723c */ /* 0x080fec0000041814 */
[C---:B------:R-:W-:Y:S06]  /*33b0*/  HMMA.16816.F32.BF16 R24, R176.reuse, R180, R24 ;  /* 0x000000b4b018723c */ /* 0x040fec0000041818 */
[-C--:B------:R-:W-:Y:S01]  /*33c0*/  HMMA.16816.F32.BF16 R28, R176, R182.reuse, R28 ;  /* 0x000000b6b01c723c */ /* 0x080fe2000004181c */
[----:B------:R-:W2:Y:S05]  /*33d0*/  LDSM.16.M88.4 R176, [R215+0x6000] ;  /* 0x00600000d7b0783b */ /* 0x000eaa0000000200 */
[----:B------:R-:W-:Y:S03]  /*33e0*/  HMMA.16816.F32.BF16 R32, R204, R182, R32 ;  /* 0x000000b6cc20723c */ /* 0x000fe60000041820 */
[----:B------:R-:W2:Y:S03]  /*33f0*/  LDSM.16.M88.4 R180, [R224] ;  /* 0x00000000e0b4783b */ /* 0x000ea60000000200 */
[-C--:B---3--:R-:W-:Y:S05]  /*3400*/  HMMA.16816.F32.BF16 R4, R184, R188.reuse, R4 ;  /* 0x000000bcb804723c */ /* 0x088fea0000041804 */
[----:B------:R-:W3:Y:S01]  /*3410*/  LDSM.16.M88.4 R204, [R221+0x4000] ;  /* 0x00400000ddcc783b */ /* 0x000ee20000000200 */
[C---:B----4-:R-:W-:Y:S06]  /*3420*/  HMMA.16816.F32.BF16 R8, R140.reuse, R188, R8 ;  /* 0x000000bc8c08723c */ /* 0x050fec0000041808 */
[-C--:B------:R-:W-:Y:S06]  /*3430*/  HMMA.16816.F32.BF16 R12, R140, R190.reuse, R12 ;  /* 0x000000be8c0c723c */ /* 0x080fec000004180c */
[C---:B------:R-:W-:Y:S01]  /*3440*/  HMMA.16816.F32.BF16 R16, R184.reuse, R190, R16 ;  /* 0x000000beb810723c */ /* 0x040fe20000041810 */
[----:B------:R-:W-:Y:S05]  /*3450*/  LDSM.16.M88.4 R188, [R219+0x4000] ;  /* 0x00400000dbbc783b */ /* 0x000fea0000000200 */
[-C--:B-----5:R-:W-:Y:S06]  /*3460*/  HMMA.16816.F32.BF16 R20, R184, R192.reuse, R20 ;  /* 0x000000c0b814723c */ /* 0x0a0fec0000041814 */
[C---:B------:R-:W-:Y:S06]  /*3470*/  HMMA.16816.F32.BF16 R24, R140.reuse, R192, R24 ;  /* 0x000000c08c18723c */ /* 0x040fec0000041818 */
[-C--:B------:R-:W-:Y:S01]  /*3480*/  HMMA.16816.F32.BF16 R28, R140, R194.reuse, R28 ;  /* 0x000000c28c1c723c */ /* 0x080fe2000004181c */
[----:B------:R-:W4:Y:S05]  /*3490*/  LDSM.16.M88.4 R140, [R221+0x6000] ;  /* 0x00600000dd8c783b */ /* 0x000f2a0000000200 */
[----:B------:R-:W-:Y:S03]  /*34a0*/  HMMA.16816.F32.BF16 R32, R184, R194, R32 ;  /* 0x000000c2b820723c */ /* 0x000fe60000041820 */
[----:B------:R-:W5:Y:S03]  /*34b0*/  LDSM.16.M88.4 R184, [R220+0x1800] ;  /* 0x00180000dcb8783b */ /* 0x000f660000000200 */
[-C--:B-1----:R-:W-:Y:S05]  /*34c0*/  HMMA.16816.F32.BF16 R4, R196, R200.reuse, R4 ;  /* 0x000000c8c404723c */ /* 0x082fea0000041804 */
[----:B------:R-:W1:Y:S01]  /*34d0*/  LDSM.16.M88.4 R192, [R218+0x1000] ;  /* 0x00100000dac0783b */ /* 0x000e620000000200 */
[C---:B--2---:R-:W-:Y:S06]  /*34e0*/  HMMA.16816.F32.BF16 R8, R176.reuse, R200, R8 ;  /* 0x000000c8b008723c */ /* 0x044fec0000041808 */
[-C--:B------:R-:W-:Y:S06]  /*34f0*/  HMMA.16816.F32.BF16 R12, R176, R202.reuse, R12 ;  /* 0x000000cab00c723c */ /* 0x080fec000004180c */
[C---:B------:R-:W-:Y:S06]  /*3500*/  HMMA.16816.F32.BF16 R16, R196.reuse, R202, R16 ;  /* 0x000000cac410723c */ /* 0x040fec0000041810 */
[-C--:B------:R-:W-:Y:S06]  /*3510*/  HMMA.16816.F32.BF16 R20, R196, R180.reuse, R20 ;  /* 0x000000b4c414723c */ /* 0x080fec0000041814 */
[C---:B------:R-:W-:Y:S06]  /*3520*/  HMMA.16816.F32.BF16 R24, R176.reuse, R180, R24 ;  /* 0x000000b4b018723c */ /* 0x040fec0000041818 */
[-C--:B------:R-:W-:Y:S01]  /*3530*/  HMMA.16816.F32.BF16 R28, R176, R182.reuse, R28 ;  /* 0x000000b6b01c723c */ /* 0x080fe2000004181c */
[----:B------:R-:W2:Y:S05]  /*3540*/  LDSM.16.M88.4 R176, [R219+0x6000] ;  /* 0x00600000dbb0783b */ /* 0x000eaa0000000200 */
[----:B------:R-:W-:Y:S06]  /*3550*/  HMMA.16816.F32.BF16 R32, R196, R182, R32 ;  /* 0x000000b6c420723c */ /* 0x000fec0000041820 */
[-C--:B---3--:R-:W-:Y:S06]  /*3560*/  HMMA.16816.F32.BF16 R4, R204, R208.reuse, R4 ;  /* 0x000000d0cc04723c */ /* 0x088fec0000041804 */
[C---:B----4-:R-:W-:Y:S06]  /*3570*/  HMMA.16816.F32.BF16 R8, R140.reuse, R208, R8 ;  /* 0x000000d08c08723c */ /* 0x050fec0000041808 */
[-C--:B------:R-:W-:Y:S06]  /*3580*/  HMMA.16816.F32.BF16 R12, R140, R210.reuse, R12 ;  /* 0x000000d28c0c723c */ /* 0x080fec000004180c */
[C---:B------:R-:W-:Y:S06]  /*3590*/  HMMA.16816.F32.BF16 R16, R204.reuse, R210, R16 ;  /* 0x000000d2cc10723c */ /* 0x040fec0000041810 */
[-C--:B-----5:R-:W-:Y:S06]  /*35a0*/  HMMA.16816.F32.BF16 R20, R204, R184.reuse, R20 ;  /* 0x000000b8cc14723c */ /* 0x0a0fec0000041814 */
[C---:B------:R-:W-:Y:S06]  /*35b0*/  HMMA.16816.F32.BF16 R24, R140.reuse, R184, R24 ;  /* 0x000000b88c18723c */ /* 0x040fec0000041818 */
[-C--:B------:R-:W-:Y:S06]  /*35c0*/  HMMA.16816.F32.BF16 R28, R140, R186.reuse, R28 ;  /* 0x000000ba8c1c723c */ /* 0x080fec000004181c */
[----:B------:R-:W-:Y:S06]  /*35d0*/  HMMA.16816.F32.BF16 R32, R204, R186, R32 ;  /* 0x000000bacc20723c */ /* 0x000fec0000041820 */
        /* <DEDUP_REMOVED lines=100> */
.L_x_1842:
        /* <DEDUP_REMOVED lines=378> */
.L_x_1840:
[----:B------:R-:W2:Y:S04]  /*53c0*/  LDL.LU R4, [R1+0x4] ;  /* 0x0000040001047983 */ /* 0x000ea80000300800 */
[----:B------:R-:W3:Y:S04]  /*53d0*/  LDL.LU R5, [R1] ;  /* 0x0000000001057983 */ /* 0x000ee80000300800 */
[----:B------:R-:W4:Y:S04]  /*53e0*/  LDL R178, [R1+0x2c] ;  /* 0x00002c0001b27983 */ /* 0x000f280000100800 */
[----:B------:R-:W1:Y:S01]  /*53f0*/  SHFL.BFLY PT, R3, R252, 0x2, 0x1f ;  /* 0x0c401f00fc037f89 */ /* 0x000e6200000e0000 */
[----:B------:R-:W5:Y:S01]  /*5400*/  S2R R176, SR_TID.X ;  /* 0x0000000000b07919 */ /* 0x000f620000002100 */
[----:B-1----:R-:W-:Y:S01]  /*5410*/  FADD.FTZ R252, R3, R252 ;  /* 0x000000fc03fc7221 */ /* 0x002fe20000010000 */
[----:B-----5:R-:W-:-:S04]  /*5420*/  SHF.R.S32.HI R142, RZ, 0x1f, R176 ;  /* 0x0000001fff8e7819 */ /* 0x020fc800000114b0 */
[----:B------:R-:W-:Y:S01]  /*5430*/  LEA.HI R177, R142, R176, RZ, 0x3 ;  /* 0x000000b08eb17211 */ /* 0x000fe200078f18ff */
[----:B------:R-:W1:Y:S01]  /*5440*/  S2UR UR4, SR_CgaCtaId ;  /* 0x00000000000479c3 */ /* 0x000e620000008800 */
[----:B------:R-:W-:Y:S02]  /*5450*/  UMOV UR5, 0x400 ;  /* 0x0000040000057882 */ /* 0x000fe40000000000 */
[----:B-1----:R-:W-:-:S03]  /*5460*/  ULEA UR4, UR4, UR5, 0x18 ;  /* 0x0000000504047291 */ /* 0x002fc6000f8ec03f */
[----:B------:R-:W-:Y:S01]  /*5470*/  ULDC.U8 UR5, c[0x0][0x3d8] ;  /* 0x0000f60000057ab9 */ /* 0x000fe20000000000 */
[----:B--2---:R-:W1:Y:S04]  /*5480*/  SHFL.BFLY PT, R0, R4, 0x2, 0x1f ;  /* 0x0c401f0004007f89 */ /* 0x004e6800000e0000 */
[----:B---3--:R-:W2:Y:S01]  /*5490*/  SHFL.BFLY PT, R2, R5, 0x2, 0x1f ;  /* 0x0c401f0005027f89 */ /* 0x008ea200000e0000 */
[----:B-1----:R-:W-:-:S03]  /*54a0*/  FADD.FTZ R0, R0, R4 ;  /* 0x0000000400007221 */ /* 0x002fc60000010000 */
[----:B------:R-:W1:Y:S01]  /*54b0*/  SHFL.BFLY PT, R4, R251, 0x2, 0x1f ;  /* 0x0c401f00fb047f89 */ /* 0x000e6200000e0000 */
[----:B--2---:R-:W-:-:S03]  /*54c0*/  FADD.FTZ R2, R2, R5 ;  /* 0x0000000502027221 */ /* 0x004fc60000010000 */
[----:B------:R-:W2:Y:S04]  /*54d0*/  SHFL.BFLY PT, R132, R0, 0x1, 0x1f ;  /* 0x0c201f0000847f89 */ /* 0x000ea800000e0000 */
[----:B------:R-:W3:Y:S04]  /*54e0*/  SHFL.BFLY PT, R137, R2, 0x1, 0x1f ;  /* 0x0c201f0002897f89 */ /* 0x000ee800000e0000 */
[----:B------:R-:W5:Y:S01]  /*54f0*/  SHFL.BFLY PT, R5, R252, 0x1, 0x1f ;  /* 0x0c201f00fc057f89 */ /* 0x000f6200000e0000 */
[----:B-1----:R-:W-:-:S05]  /*5500*/  FADD.FTZ R251, R4, R251 ;  /* 0x000000fb04fb7221 */ /* 0x002fca0000010000 */
[----:B------:R-:W1:Y:S01]  /*5510*/  SHFL.BFLY PT, R3, R251, 0x1, 0x1f ;  /* 0x0c201f00fb037f89 */ /* 0x000e6200000e0000 */
[----:B--2---:R-:W-:-:S05]  /*5520*/  FADD.FTZ R132, R0, R132 ;  /* 0x0000008400847221 */ /* 0x004fca0000010000 */
[----:B------:R-:W-:Y:S01]  /*5530*/  FSETP.NE.FTZ.AND P5, PT, R132, RZ, PT ;  /* 0x000000ff8400720b */ /* 0x000fe20003fb5000 */
[----:B---3--:R-:W-:Y:S01]  /*5540*/  FADD.FTZ R137, R2, R137 ;  /* 0x0000008902897221 */ /* 0x008fe20000010000 */
[----:B-----5:R-:W-:Y:S01]  /*5550*/  FADD.FTZ R252, R252, R5 ;  /* 0x00000005fcfc7221 */ /* 0x020fe20000010000 */
[----:B------:R-:W-:Y:S02]  /*5560*/  LEA.HI R4, R142, R176, RZ, 0x2 ;  /* 0x000000b08e047211 */ /* 0x000fe400078f10ff */
[----:B------:R-:W-:Y:S02]  /*5570*/  MOV R0, 0x3f800000 ;  /* 0x3f80000000007802 */ /* 0x000fe40000000f00 */
[----:B------:R-:W-:Y:S02]  /*5580*/  FSETP.NE.FTZ.AND P4, PT, R137, RZ, PT ;  /* 0x000000ff8900720b */ /* 0x000fe40003f95000 */
[----:B------:R-:W-:Y:S02]  /*5590*/  FSETP.NE.FTZ.AND P3, PT, R252, RZ, PT ;  /* 0x000000fffc00720b */ /* 0x000fe40003f75000 */
[----:B------:R-:W-:-:S02]  /*55a0*/  LOP3.LUT R5, R4, 0x3ffffffc, RZ, 0xc0, !PT ;  /* 0x3ffffffc04057812 */ /* 0x000fc400078ec0ff */
[----:B------:R-:W-:Y:S01]  /*55b0*/  LOP3.LUT R2, R177, 0xfffffff8, RZ, 0xc0, !PT ;  /* 0xfffffff8b1027812 */ /* 0x000fe200078ec0ff */
[----:B------:R-:W2:Y:S01]  /*55c0*/  @P5 MUFU.RCP R0, R132 ;  /* 0x0000008400005308 */ /* 0x000ea20000001000 */
[-C--:B------:R-:W-:Y:S02]  /*55d0*/  LEA.HI R142, R142, R176.reuse, RZ, 0x5 ;  /* 0x000000b08e8e7211 */ /* 0x080fe400078f28ff */
[-C--:B------:R-:W-:Y:S01]  /*55e0*/  IADD3 R143, -R5, R176.reuse, RZ ;  /* 0x000000b0058f7210 */ /* 0x080fe20007ffe1ff */
[----:B-1----:R-:W-:Y:S01]  /*55f0*/  FADD.FTZ R251, R251, R3 ;  /* 0x00000003fbfb7221 */ /* 0x002fe20000010000 */
[----:B------:R-:W-:Y:S02]  /*5600*/  IADD3 R176, -R2, R176, RZ ;  /* 0x000000b002b07210 */ /* 0x000fe40007ffe1ff */
[----:B------:R-:W-:Y:S02]  /*5610*/  MOV R3, 0x3f800000 ;  /* 0x3f80000000037802 */ /* 0x000fe40000000f00 */
[----:B------:R-:W-:-:S04]  /*5620*/  MOV R2, 0x3f800000 ;  /* 0x3f80000000027802 */ /* 0x000fc80000000f00 */
[----:B------:R-:W1:Y:S01]  /*5630*/  @P4 MUFU.RCP R3, R137 ;  /* 0x0000008900034308 */ /* 0x000e620000001000 */
[----:B------:R-:W-:-:S07]  /*5640*/  FSETP.NE.FTZ.AND P0, PT, R251, RZ, PT ;  /* 0x000000fffb00720b */ /* 0x000fce0003f15000 */
[----:B------:R-:W3:Y:S01]  /*5650*/  @P3 MUFU.RCP R2, R252 ;  /* 0x000000fc00023308 */ /* 0x000ee20000001000 */
        /* <DEDUP_REMOVED lines=35> */
[----:B------:R-:W-:Y:S01]  /*5890*/  FMUL.FTZ R33, R3, R67 ;  /* 0x0000004303217220 */ /* 0x000fe20000410000 */
[----:B---3--:R-:W-:-:S02]  /*58a0*/  FMUL.FTZ R28, R2, R57 ;  /* 0x00000039021c7220 */ /* 0x008fc40000410000 */
        /* <DEDUP_REMOVED lines=62> */
[----:B------:R-:W-:-:S04]  /*5c90*/  SHF.R.S32.HI R3, RZ, 0x1f, R4 ;  /* 0x0000001fff037819 */ /* 0x000fc80000011404 */
[----:B------:R-:W-:-:S04]  /*5ca0*/  LEA.HI R3, R3, R2, RZ, 0x3 ;  /* 0x0000000203037211 */ /* 0x000fc800078f18ff */
[----:B------:R-:W-:Y:S01]  /*5cb0*/  LOP3.LUT R3, R3, 0xfffffff8, RZ, 0xc0, !PT ;  /* 0xfffffff803037812 */ /* 0x000fe200078ec0ff */
[C---:B-1----:R-:W-:Y:S01]  /*5cc0*/  FMUL.FTZ R25, R0.reuse, R42 ;  /* 0x0000002a00197220 */ /* 0x042fe20000410000 */
[----:B------:R-:W-:Y:S02]  /*5cd0*/  FMUL.FTZ R31, R0, R46 ;  /* 0x0000002e001f7220 */ /* 0x000fe40000410000 */
        /* <DEDUP_REMOVED lines=35> */
[----:B------:R-:W-:Y:S02]  /*5f10*/  SHF.R.S32.HI R33, RZ, 0x5, R142 ;  /* 0x00000005ff217819 */ /* 0x000fe4000001148e */
[----:B------:R-:W-:Y:S02]  /*5f20*/  LOP3.LUT R0, R0, 0x1c0, RZ, 0xc0, !PT ;  /* 0x000001c000007812 */ /* 0x000fe400078ec0ff */
[----:B------:R-:W-:-:S02]  /*5f30*/  LOP3.LUT R60, R3, 0x1, RZ, 0xc0, !PT ;  /* 0x00000001033c7812 */ /* 0x000fc400078ec0ff */
[----:B------:R-:W-:Y:S02]  /*5f40*/  LEA R2, R33, R143, 0x9 ;  /* 0x0000008f21027211 */ /* 0x000fe400078e48ff */
[----:B------:R-:W-:Y:S02]  /*5f50*/  LEA.HI R0, R0, R0, RZ, 0x1d ;  /* 0x0000000000007211 */ /* 0x000fe400078fe8ff */
[----:B------:R-:W-:Y:S02]  /*5f60*/  ISETP.NE.U32.AND P1, PT, R60, 0x1, PT ;  /* 0x000000013c00780c */ /* 0x000fe40003f25070 */
[----:B------:R-:W-:-:S04]  /*5f70*/  LEA R0, R2, R0, 0x1 ;  /* 0x0000000002007211 */ /* 0x000fc800078e08ff */
[----:B------:R-:W-:Y:S02]  /*5f80*/  LEA R0, R0, UR4, 0x1 ;  /* 0x0000000400007c11 */ /* 0x000fe4000f8e08ff */
[----:B------:R-:W-:Y:S02]  /*5f90*/  F2FP.BF16.F32.PACK_AB R6, R6, R148 ;  /* 0x000000940606723e */ /* 0x000fe400000010ff */
[----:B------:R-:W-:Y:S02]  /*5fa0*/  F2FP.BF16.F32.PACK_AB R5, R5, R150 ;  /* 0x000000960505723e */ /* 0x000fe400000010ff */
[C---:B------:R-:W-:Y:S02]  /*5fb0*/  IADD3 R2, R0.reuse, -0x10, RZ ;  /* 0xfffffff000027810 */ /* 0x040fe40007ffe0ff */
[----:B------:R-:W-:Y:S02]  /*5fc0*/  F2FP.BF16.F32.PACK_AB R4, R157, R156 ;  /* 0x0000009c9d04723e */ /* 0x000fe400000010ff */
[----:B------:R-:W-:-:S02]  /*5fd0*/  @P1 IADD3 R2, R0, 0x10, RZ ;  /* 0x0000001000021810 */ /* 0x000fc40007ffe0ff */
[----:B------:R-:W-:Y:S02]  /*5fe0*/  R2P PR, R3, 0x6 ;  /* 0x0000000603007804 */ /* 0x000fe40000000000 */
[----:B------:R-:W-:Y:S01]  /*5ff0*/  MOV R3, 0x20 ;  /* 0x0000002000037802 */ /* 0x000fe20000000f00 */
[----:B------:R-:W-:Y:S01]  /*6000*/  STS [R0], R6 ;  /* 0x0000000600007388 */ /* 0x000fe20000000800 */
[----:B------:R-:W-:-:S03]  /*6010*/  ULDC.U8 UR4, c[0x0][0x3d9] ;  /* 0x0000f64000047ab9 */ /* 0x000fc60000000000 */
[----:B------:R-:W-:Y:S04]  /*6020*/  STS [R0+0x400], R5 ;  /* 0x0004000500007388 */ /* 0x000fe80000000800 */
[----:B------:R1:W-:Y:S01]  /*6030*/  STS [R2], R4 ;  /* 0x0000000402007388 */ /* 0x0003e20000000800 */
[----:B------:R-:W-:Y:S02]  /*6040*/  F2FP.BF16.F32.PACK_AB R7, R7, R158 ;  /* 0x0000009e0707723e */ /* 0x000fe400000010ff */
[----:B------:R-:W-:Y:S02]  /*6050*/  F2FP.BF16.F32.PACK_AB R9, R9, R144 ;  /* 0x000000900909723e */ /* 0x000fe400000010ff */
[----:B------:R-:W-:Y:S02]  /*6060*/  F2FP.BF16.F32.PACK_AB R8, R147, R8 ;  /* 0x000000089308723e */ /* 0x000fe400000010ff */
[----:B------:R-:W-:-:S02]  /*6070*/  F2FP.BF16.F32.PACK_AB R10, R10, R152 ;  /* 0x000000980a0a723e */ /* 0x000fc400000010ff */
[----:B------:R-:W-:Y:S02]  /*6080*/  F2FP.BF16.F32.PACK_AB R13, R155, R13 ;  /* 0x0000000d9b0d723e */ /* 0x000fe400000010ff */
[----:B------:R-:W-:Y:S01]  /*6090*/  F2FP.BF16.F32.PACK_AB R11, R11, R166 ;  /* 0x000000a60b0b723e */ /* 0x000fe200000010ff */
[----:B------:R2:W-:Y:S01]  /*60a0*/  STS [R2+0x400], R7 ;  /* 0x0004000702007388 */ /* 0x0005e20000000800 */
[----:B-1----:R-:W-:Y:S02]  /*60b0*/  SEL R4, R3, 0xffffffe0, !P1 ;  /* 0xffffffe003047807 */ /* 0x002fe40004800000 */
[----:B------:R-:W-:Y:S02]  /*60c0*/  ISETP.NE.AND P1, PT, RZ, UR4, PT ;  /* 0x00000004ff007c0c */ /* 0x000fe4000bf25270 */
[----:B------:R-:W-:Y:S02]  /*60d0*/  IADD3 R3, R0, R4, RZ ;  /* 0x0000000400037210 */ /* 0x000fe40007ffe0ff */
[----:B------:R-:W-:Y:S01]  /*60e0*/  MOV R6, 0x40 ;  /* 0x0000004000067802 */ /* 0x000fe20000000f00 */
[----:B------:R-:W-:Y:S01]  /*60f0*/  STS [R0+0x2000], R9 ;  /* 0x0020000900007388 */ /* 0x000fe20000000800 */
[----:B------:R-:W-:-:S03]  /*6100*/  F2FP.BF16.F32.PACK_AB R12, R12, R164 ;  /* 0x000000a40c0c723e */ /* 0x000fc600000010ff */
[----:B------:R1:W-:Y:S01]  /*6110*/  STS [R0+0x2400], R8 ;  /* 0x0024000800007388 */ /* 0x0003e20000000800 */
[----:B------:R-:W-:-:S03]  /*6120*/  SEL R6, R6, 0xffffffc0, !P2 ;  /* 0xffffffc006067807 */ /* 0x000fc60005000000 */
[----:B------:R-:W-:Y:S01]  /*6130*/  STS [R2+0x2000], R10 ;  /* 0x0020000a02007388 */ /* 0x000fe20000000800 */
[----:B------:R-:W-:-:S03]  /*6140*/  F2FP.BF16.F32.PACK_AB R15, R15, R172 ;  /* 0x000000ac0f0f723e */ /* 0x000fc600000010ff */
[----:B------:R-:W-:Y:S01]  /*6150*/  STS [R2+0x2400], R13 ;  /* 0x0024000d02007388 */ /* 0x000fe20000000800 */
[----:B------:R-:W-:Y:S02]  /*6160*/  F2FP.BF16.F32.PACK_AB R14, R14, R174 ;  /* 0x000000ae0e0e723e */ /* 0x000fe400000010ff */
[----:B--2---:R-:W-:Y:S01]  /*6170*/  IADD3 R7, R4, R2, RZ ;  /* 0x0000000204077210 */ /* 0x004fe20007ffe0ff */
[----:B------:R2:W-:Y:S01]  /*6180*/  STS [R3+0x400], R11 ;  /* 0x0004000b03007388 */ /* 0x0005e20000000800 */
[----:B------:R-:W-:Y:S02]  /*6190*/  F2FP.BF16.F32.PACK_AB R16, R16, R160 ;  /* 0x000000a01010723e */ /* 0x000fe400000010ff */
[----:B------:R-:W-:Y:S02]  /*61a0*/  F2FP.BF16.F32.PACK_AB R18, R163, R18 ;  /* 0x00000012a312723e */ /* 0x000fe400000010ff */
[----:B------:R-:W-:Y:S02]  /*61b0*/  F2FP.BF16.F32.PACK_AB R17, R17, R168 ;  /* 0x000000a81111723e */ /* 0x000fe400000010ff */
[----:B------:R-:W-:Y:S01]  /*61c0*/  F2FP.BF16.F32.PACK_AB R24, R171, R24 ;  /* 0x00000018ab18723e */ /* 0x000fe200000010ff */
[----:B------:R3:W-:Y:S01]  /*61d0*/  STS [R3], R12 ;  /* 0x0000000c03007388 */ /* 0x0007e20000000800 */
[----:B------:R-:W-:-:S02]  /*61e0*/  F2FP.BF16.F32.PACK_AB R23, R23, R20 ;  /* 0x000000141717723e */ /* 0x000fc400000010ff */
[----:B------:R-:W-:Y:S02]  /*61f0*/  F2FP.BF16.F32.PACK_AB R22, R22, R19 ;  /* 0x000000131616723e */ /* 0x000fe400000010ff */
[----:B------:R-:W-:Y:S01]  /*6200*/  IADD3 R5, R0, R6, RZ ;  /* 0x0000000600057210 */ /* 0x000fe20007ffe0ff */
[----:B------:R-:W-:Y:S01]  /*6210*/  STS [R7], R15 ;  /* 0x0000000f07007388 */ /* 0x000fe20000000800 */
[----:B------:R-:W-:Y:S02]  /*6220*/  F2FP.BF16.F32.PACK_AB R20, R49, R30 ;  /* 0x0000001e3114723e */ /* 0x000fe400000010ff */
[----:B------:R-:W-:Y:S01]  /*6230*/  F2FP.BF16.F32.PACK_AB R19, R27, R29 ;  /* 0x0000001d1b13723e */ /* 0x000fe200000010ff */
[----:B------:R-:W-:Y:S01]  /*6240*/  STS [R7+0x400], R14 ;  /* 0x0004000e07007388 */ /* 0x000fe20000000800 */
[----:B-1----:R-:W-:Y:S02]  /*6250*/  IADD3 R8, R6, R2, RZ ;  /* 0x0000000206087210 */ /* 0x002fe40007ffe0ff */
[----:B------:R-:W-:-:S02]  /*6260*/  F2FP.BF16.F32.PACK_AB R21, R21, R40 ;  /* 0x000000281515723e */ /* 0x000fc400000010ff */
[----:B------:R-:W-:Y:S02]  /*6270*/  F2FP.BF16.F32.PACK_AB R25, R43, R25 ;  /* 0x000000192b19723e */ /* 0x000fe400000010ff */
[----:B------:R-:W-:Y:S01]  /*6280*/  F2FP.BF16.F32.PACK_AB R32, R32, R44 ;  /* 0x0000002c2020723e */ /* 0x000fe200000010ff */
[----:B--2---:R-:W1:Y:S01]  /*6290*/  @P1 LDC.64 R10, c[0x0][0x2c0] ;  /* 0x0000b000ff0a1b82 */ /* 0x004e620000000a00 */
[----:B------:R-:W-:Y:S01]  /*62a0*/  F2FP.BF16.F32.PACK_AB R31, R47, R31 ;  /* 0x0000001f2f1f723e */ /* 0x000fe200000010ff */
[----:B------:R2:W-:Y:S01]  /*62b0*/  STS [R3+0x2000], R16 ;  /* 0x0020001003007388 */ /* 0x0005e20000000800 */
[----:B------:R-:W-:Y:S02]  /*62c0*/  F2FP.BF16.F32.PACK_AB R30, R37, R138 ;  /* 0x0000008a251e723e */ /* 0x000fe400000010ff */
[----:B------:R-:W-:Y:S01]  /*62d0*/  F2FP.BF16.F32.PACK_AB R29, R55, R54 ;  /* 0x00000036371d723e */ /* 0x000fe200000010ff */
[----:B------:R-:W-:Y:S01]  /*62e0*/  STS [R3+0x2400], R18 ;  /* 0x0024001203007388 */ /* 0x000fe20000000800 */
[----:B------:R-:W-:Y:S01]  /*62f0*/  IADD3 R4, R3, R6, RZ ;  /* 0x0000000603047210 */ /* 0x000fe20007ffe0ff */
[----:B---3--:R-:W3:Y:S01]  /*6300*/  @P4 LDC R12, c[0x0][0x2e8] ;  /* 0x0000ba00ff0c4b82 */ /* 0x008ee20000000800 */
[----:B------:R-:W-:Y:S01]  /*6310*/  F2FP.BF16.F32.PACK_AB R27, R139, R140 ;  /* 0x0000008c8b1b723e */ /* 0x000fe200000010ff */
[----:B------:R5:W-:Y:S01]  /*6320*/  STS [R7+0x2000], R17 ;  /* 0x0020001107007388 */ /* 0x000be20000000800 */
[----:B------:R-:W-:-:S03]  /*6330*/  IADD3 R6, R7, R6, RZ ;  /* 0x0000000607067210 */ /* 0x000fc60007ffe0ff */
[----:B------:R-:W-:Y:S01]  /*6340*/  STS [R7+0x2400], R24 ;  /* 0x0024001807007388 */ /* 0x000fe20000000800 */
[----:B------:R-:W-:Y:S02]  /*6350*/  F2FP.BF16.F32.PACK_AB R52, R59, R52 ;  /* 0x000000343b34723e */ /* 0x000fe400000010ff */
        /* <DEDUP_REMOVED lines=20> */
[----:B------:R-:W-:Y:S02]  /*64a0*/  ISETP.NE.AND P2, PT, RZ, UR5, PT ;  /* 0x00000005ff007c0c */ /* 0x000fe4000bf45270 */
        /* <DEDUP_REMOVED lines=17> */
[----:B------:R-:W4:Y:S01]  /*65c0*/  @P4 MUFU.LG2 R9, R137 ;  /* 0x0000008900094308 */ /* 0x000f220000000c00 */
[----:B------:R-:W3:Y:S02]  /*65d0*/  @P5 LDC R13, c[0x0][0x2e8] ;  /* 0x0000ba00ff0d5b82 */ /* 0x000ee40000000800 */
[----:B------:R-:W-:Y:S04]  /*65e0*/  STS [R4+0x2400], R52 ;  /* 0x0024003404007388 */ /* 0x000fe80000000800 */
[----:B------:R-:W-:Y:S01]  /*65f0*/  STS [R6+0x2000], R51 ;  /* 0x0020003306007388 */ /* 0x000fe20000000800 */
[----:B------:R-:W-:Y:S01]  /*6600*/  F2FP.BF16.F32.PACK_AB R60, R117, R116 ;  /* 0x00000074753c723e */ /* 0x000fe200000010ff */
[----:B--2---:R-:W2:Y:S02]  /*6610*/  @P3 LDC R16, c[0x0][0x2e8] ;  /* 0x0000ba00ff103b82 */ /* 0x004ea40000000800 */
[----:B------:R-:W-:Y:S01]  /*6620*/  STS [R6+0x2400], R50 ;  /* 0x0024003206007388 */ /* 0x000fe20000000800 */
[----:B------:R-:W-:-:S03]  /*6630*/  ISETP.NE.OR P6, PT, RZ, UR4, !P2 ;  /* 0x00000004ff007c0c */ /* 0x000fc6000d7c5670 */
[----:B------:R-:W-:Y:S01]  /*6640*/  STS [R0+0x4000], R49 ;  /* 0x0040003100007388 */ /* 0x000fe20000000800 */
[----:B------:R-:W-:Y:S01]  /*6650*/  F2FP.BF16.F32.PACK_AB R62, R129, R128 ;  /* 0x00000080813e723e */ /* 0x000fe200000010ff */
[----:B-----5:R-:W5:Y:S02]  /*6660*/  @P0 LDC R17, c[0x0][0x2e8] ;  /* 0x0000ba00ff110b82 */ /* 0x020f640000000800 */
[----:B------:R-:W-:Y:S04]  /*6670*/  STS [R0+0x4400], R48 ;  /* 0x0044003000007388 */ /* 0x000fe80000000800 */
[----:B------:R-:W-:Y:S01]  /*6680*/  STS [R2+0x4000], R45 ;  /* 0x0040002d02007388 */ /* 0x000fe20000000800 */
[----:B------:R-:W-:Y:S01]  /*6690*/  F2FP.BF16.F32.PACK_AB R59, R101, R100 ;  /* 0x00000064653b723e */ /* 0x000fe200000010ff */
[----:B------:R-:W4:Y:S02]  /*66a0*/  @!P6 LDC R15, c[0x0][0x2c4] ;  /* 0x0000b100ff0feb82 */ /* 0x000f240000000800 */
        /* <DEDUP_REMOVED lines=12> */
[----:B---3--:R-:W3:Y:S03]  /*6770*/  @!P1 LDC R2, c[0x0][0x2e4] ;  /* 0x0000b900ff029b82 */ /* 0x008ee60000000800 */
[----:B------:R-:W-:Y:S04]  /*6780*/  STS [R7+0x6000], R35 ;  /* 0x0060002307007388 */ /* 0x000fe80000000800 */
[----:B------:R2:W-:Y:S01]  /*6790*/  STS [R7+0x6400], R34 ;  /* 0x0064002207007388 */ /* 0x0005e20000000800 */
[----:B------:R-:W4:Y:S03]  /*67a0*/  S2R R26, SR_CTAID.Y ;  /* 0x00000000001a7919 */ /* 0x000f260000002600 */
[----:B------:R-:W-:Y:S04]  /*67b0*/  STS [R5+0x4000], R59 ;  /* 0x0040003b05007388 */ /* 0x000fe80000000800 */
[----:B------:R-:W-:Y:S04]  /*67c0*/  STS [R5+0x4400], R58 ;  /* 0x0044003a05007388 */ /* 0x000fe80000000800 */
[----:B------:R-:W-:Y:S01]  /*67d0*/  STS [R8+0x4000], R55 ;  /* 0x0040003708007388 */ /* 0x000fe20000000800 */
[----:B--2---:R-:W-:-:S02]  /*67e0*/  @P1 IMAD R7, R11, R10, RZ ;  /* 0x0000000a0b071224 */ /* 0x004fc400078e02ff */
[----:B------:R-:W3:Y:S01]  /*67f0*/  @!P1 LDC R11, c[0x0][0x2c4] ;  /* 0x0000b100ff0b9b82 */ /* 0x000ee20000000800 */
[----:B------:R-:W-:Y:S01]  /*6800*/  STS [R8+0x4400], R54 ;  /* 0x0044003608007388 */ /* 0x000fe20000000800 */
[----:B------:R-:W2:Y:S03]  /*6810*/  S2R R29, SR_CTAID.X ;  /* 0x00000000001d7919 */ /* 0x000ea60000002500 */
[----:B------:R-:W-:Y:S04]  /*6820*/  STS [R5+0x6000], R57 ;  /* 0x0060003905007388 */ /* 0x000fe80000000800 */
[----:B------:R-:W-:Y:S04]  /*6830*/  STS [R5+0x6400], R56 ;  /* 0x0064003805007388 */ /* 0x000fe80000000800 */
[----:B------:R-:W-:Y:S04]  /*6840*/  STS [R8+0x6000], R53 ;  /* 0x0060003508007388 */ /* 0x000fe80000000800 */
[----:B------:R5:W-:Y:S01]  /*6850*/  STS [R8+0x6400], R61 ;  /* 0x0064003d08007388 */ /* 0x000be20000000800 */
[----:B------:R-:W2:Y:S01]  /*6860*/  S2R R28, SR_CTAID.Z ;  /* 0x00000000001c7919 */ /* 0x000ea20000002700 */
[----:B---3--:R-:W-:-:S02]  /*6870*/  @!P1 SEL R7, R11, R2, !P2 ;  /* 0x000000020b079207 */ /* 0x008fc40005000000 */
[----:B------:R-:W-:Y:S01]  /*6880*/  F2FP.BF16.F32.PACK_AB R63, R119, R118 ;  /* 0x00000076773f723e */ /* 0x000fe200000010ff */
[----:B------:R-:W3:Y:S01]  /*6890*/  @P5 MUFU.LG2 R10, R132 ;  /* 0x00000084000a5308 */ /* 0x000ee20000000c00 */
[----:B------:R-:W-:Y:S01]  /*68a0*/  F2FP.BF16.F32.PACK_AB R64, R64, R130 ;  /* 0x000000824040723e */ /* 0x000fe200000010ff */
[----:B-----5:R-:W2:Y:S01]  /*68b0*/  @P1 LDC R8, c[0x0][0x2c0] ;  /* 0x0000b000ff081b82 */ /* 0x020ea20000000800 */
[----:B------:R-:W-:Y:S02]  /*68c0*/  F2FP.BF16.F32.PACK_AB R65, R65, R120 ;  /* 0x000000784141723e */ /* 0x000fe400000010ff */
[----:B------:R-:W-:Y:S02]  /*68d0*/  F2FP.BF16.F32.PACK_AB R68, R123, R68 ;  /* 0x000000447b44723e */ /* 0x000fe400000010ff */
[----:B------:R-:W-:Y:S01]  /*68e0*/  @P1 MOV R5, 0x1 ;  /* 0x0000000100051802 */ /* 0x000fe20000000f00 */
[----:B-1----:R-:W-:Y:S01]  /*68f0*/  @!P1 IMAD R5, R7, R0, RZ ;  /* 0x0000000007059224 */ /* 0x002fe200078e02ff */
[----:B------:R-:W-:Y:S01]  /*6900*/  STS [R4+0x4000], R60 ;  /* 0x0040003c04007388 */ /* 0x000fe20000000800 */
[C---:B----4-:R-:W-:Y:S01]  /*6910*/  @!P6 IMAD R0, R26.reuse, R15, RZ ;  /* 0x0000000f1a00e224 */ /* 0x050fe200078e02ff */
[----:B------:R-:W1:Y:S02]  /*6920*/  @P3 MUFU.LG2 R14, R252 ;  /* 0x000000fc000e3308 */ /* 0x000e640000000c00 */
[----:B------:R-:W-:Y:S01]  /*6930*/  STS [R4+0x4400], R63 ;  /* 0x0044003f04007388 */ /* 0x000fe20000000800 */
[----:B------:R-:W-:-:S03]  /*6940*/  IMAD R5, R26, R5, RZ ;  /* 0x000000051a057224 */ /* 0x000fc600078e02ff */
[----:B------:R-:W-:Y:S02]  /*6950*/  STS [R6+0x4000], R62 ;  /* 0x0040003e06007388 */ /* 0x000fe40000000800 */
[----:B------:R-:W4:Y:S02]  /*6960*/  @P0 MUFU.LG2 R15, R251 ;  /* 0x000000fb000f0308 */ /* 0x000f240000000c00 */
[----:B------:R-:W-:Y:S04]  /*6970*/  STS [R6+0x4400], R64 ;  /* 0x0044004006007388 */ /* 0x000fe80000000800 */
[----:B------:R-:W-:Y:S01]  /*6980*/  STS [R4+0x6000], R65 ;  /* 0x0060004104007388 */ /* 0x000fe20000000800 */
[----:B------:R-:W-:-:S03]  /*6990*/  @!P1 MOV R8, 0x1 ;  /* 0x0000000100089802 */ /* 0x000fc60000000f00 */
[----:B------:R5:W-:Y:S01]  /*69a0*/  STS [R4+0x6400], R68 ;  /* 0x0064004404007388 */ /* 0x000be20000000800 */
[----:B------:R-:W-:Y:S02]  /*69b0*/  MOV R25, 0x7f800000 ;  /* 0x7f80000000197802 */ /* 0x000fe40000000f00 */
[----:B------:R-:W-:Y:S02]  /*69c0*/  F2FP.BF16.F32.PACK_AB R67, R67, R124 ;  /* 0x0000007c4343723e */ /* 0x000fe400000010ff */
[----:B------:R-:W-:Y:S02]  /*69d0*/  F2FP.BF16.F32.PACK_AB R66, R127, R66 ;  /* 0x000000427f42723e */ /* 0x000fe400000010ff */
[----:B------:R-:W-:Y:S01]  /*69e0*/  CS2R R2, SRZ ;  /* 0x0000000000027805 */ /* 0x000fe2000001ff00 */
[----:B------:R-:W-:Y:S01]  /*69f0*/  STS [R6+0x6000], R67 ;  /* 0x0060004306007388 */ /* 0x000fe20000000800 */
[----:B------:R-:W-:Y:S02]  /*6a00*/  @!P6 SHF.R.S32.HI R3, RZ, 0x1f, R0 ;  /* 0x0000001fff03e819 */ /* 0x000fe40000011400 */
[----:B------:R-:W-:Y:S01]  /*6a10*/  @!P6 MOV R2, R0 ;  /* 0x000000000002e202 */ /* 0x000fe20000000f00 */
[----:B------:R3:W-:Y:S01]  /*6a20*/  STS [R6+0x6400], R66 ;  /* 0x0064004206007388 */ /* 0x0007e20000000800 */
[----:B-----5:R-:W-:Y:S01]  /*6a30*/  @P4 FMUL.FTZ R4, R9, 0.69314718246459960938 ;  /* 0x3f31721809044820 */ /* 0x020fe20000410000 */
[----:B------:R-:W-:Y:S01]  /*6a40*/  SEL R9, R5, RZ, P6 ;  /* 0x000000ff05097207 */ /* 0x000fe20003000000 */
[----:B--2---:R-:W-:-:S02]  /*6a50*/  IMAD R5, R29, R8, RZ ;  /* 0x000000081d057224 */ /* 0x004fc400078e02ff */
[----:B------:R-:W-:Y:S01]  /*6a60*/  @P4 FFMA.FTZ R25, R135, R12, R4 ;  /* 0x0000000c87194223 */ /* 0x000fe20000010004 */
[----:B------:R-:W-:Y:S01]  /*6a70*/  LOP3.LUT P4, RZ, R178, 0x3, RZ, 0xc0, !PT ;  /* 0x00000003b2ff7812 */ /* 0x000fe2000788c0ff */
[----:B------:R-:W-:Y:S01]  /*6a80*/  IMAD R4, R28, R7, R9 ;  /* 0x000000071c047224 */ /* 0x000fe200078e0209 */
[----:B------:R-:W-:Y:S02]  /*6a90*/  SHF.L.U32 R0, R5, 0x7, RZ ;  /* 0x0000000705007819 */ /* 0x000fe400000006ff */
[----:B------:R-:W-:Y:S01]  /*6aa0*/  MOV R24, 0x7f800000 ;  /* 0x7f80000000187802 */ /* 0x000fe20000000f00 */
[----:B---3--:R-:W-:Y:S01]  /*6ab0*/  @P5 FMUL.FTZ R6, R10, 0.69314718246459960938 ;  /* 0x3f3172180a065820 */ /* 0x008fe20000410000 */
[----:B------:R-:W-:Y:S01]  /*6ac0*/  IADD3 R10, P2, P1, R0, R2, R4 ;  /* 0x00000002000a7210 */ /* 0x000fe2000795e004 */
[----:B-1----:R-:W-:Y:S01]  /*6ad0*/  @P3 FMUL.FTZ R7, R14, 0.69314718246459960938 ;  /* 0x3f3172180e073820 */ /* 0x002fe20000410000 */
[----:B------:R-:W-:Y:S01]  /*6ae0*/  SHF.R.S32.HI R5, RZ, 0x1f, R0 ;  /* 0x0000001fff057819 */ /* 0x000fe20000011400 */
[----:B------:R-:W-:Y:S01]  /*6af0*/  @P5 FFMA.FTZ R24, R136, R13, R6 ;  /* 0x0000000d88185223 */ /* 0x000fe20000010006 */
[----:B----4-:R-:W-:Y:S01]  /*6b00*/  @P0 FMUL.FTZ R6, R15, 0.69314718246459960938 ;  /* 0x3f3172180f060820 */ /* 0x010fe20000410000 */
[----:B------:R-:W-:Y:S01]  /*6b10*/  SHF.R.S32.HI R4, RZ, 0x1f, R4 ;  /* 0x0000001fff047819 */ /* 0x000fe20000011404 */
[----:B------:R-:W-:Y:S01]  /*6b20*/  BSSY B0, `(.L_x_1844) ;  /* 0x0000037000007945 */ /* 0x000fe20003800000 */
[----:B------:R-:W-:-:S02]  /*6b30*/  SHF.L.U32 R12, R176, 0x3, RZ ;  /* 0x00000003b00c7819 */ /* 0x000fc400000006ff */
[----:B------:R-:W-:Y:S01]  /*6b40*/  MOV R23, 0x7f800000 ;  /* 0x7f80000000177802 */ /* 0x000fe20000000f00 */
[----:B------:R-:W-:Y:S01]  /*6b50*/  @P3 FFMA.FTZ R23, R134, R16, R7 ;  /* 0x0000001086173223 */ /* 0x000fe20000010007 */
[----:B------:R-:W-:Y:S01]  /*6b60*/  MOV R22, 0x7f800000 ;  /* 0x7f80000000167802 */ /* 0x000fe20000000f00 */
[----:B------:R-:W-:Y:S01]  /*6b70*/  @P0 FFMA.FTZ R22, R133, R17, R6 ;  /* 0x0000001185160223 */ /* 0x000fe20000010006 */
[----:B------:R-:W-:Y:S02]  /*6b80*/  IADD3.X R9, R5, R3, R4, P2, P1 ;  /* 0x0000000305097210 */ /* 0x000fe400017e2404 */
[----:B------:R-:W-:Y:S02]  /*6b90*/  SHF.R.S32.HI R27, RZ, 0x1f, R26 ;  /* 0x0000001fff1b7819 */ /* 0x000fe4000001141a */
[----:B------:R-:W-:Y:S01]  /*6ba0*/  SHF.R.S32.HI R13, RZ, 0x1f, R12 ;  /* 0x0000001fff0d7819 */ /* 0x000fe2000001140c */
[----:B------:R-:W-:Y:S06]  /*6bb0*/  BAR.SYNC.DEFER_BLOCKING 0x0 ;  /* 0x0000000000007b1d */ /* 0x000fec0000010000 */
        /* <DEDUP_REMOVED lines=45> */
.L_x_1845:
[----:B------:R-:W-:Y:S05]  /*6e90*/  BSYNC B0 ;  /* 0x0000000000007941 */ /* 0x000fea0003800000 */
.L_x_1844:
        /* <DEDUP_REMOVED lines=71> */
.L_x_1846:
        /* <DEDUP_REMOVED lines=15> */
.L_x_2941:


//--------------------- .text._ZN5flash16flash_fwd_kernelI23Flash_fwd_kernel_traitsILi128ELi128ELi32ELi4ELb0ELb0EN7cutlass10bfloat16_tE19Flash_kernel_traitsILi128ELi128ELi32ELi4ES3_EELb1ELb0ELb0ELb1ELb0ELb0ELb0ELb0EEEvNS_16Flash_fwd_paramsE --------------------------
	.section	.text._ZN5flash16flash_fwd_kernelI23Flash_fwd_kernel_traitsILi128ELi128ELi32ELi4ELb0ELb0EN7cutlass10bfloat16_tE19Flash_kernel_traitsILi128ELi128ELi32ELi4ES3_EELb1ELb0ELb0ELb1ELb0ELb0ELb0ELb0EEEvNS_16Flash_fwd_paramsE,"ax",@progbits
	.align	128
        .global         _ZN5flash16flash_fwd_kernelI23Flash_fwd_kernel_traitsILi128ELi128ELi32ELi4ELb0ELb0EN7cutlass10bfloat16_tE19Flash_kernel_traitsILi128ELi128ELi32ELi4ES3_EELb1ELb0ELb0ELb1ELb0ELb0ELb0ELb0EEEvNS_16Flash_fwd_paramsE
        .type           _ZN5flash16flash_fwd_kernelI23Flash_fwd_kernel_traitsILi128ELi128ELi32ELi4ELb0ELb0EN7cutlass10bfloat16_tE19Flash_kernel_traitsILi128ELi128ELi32ELi4ES3_EELb1ELb0ELb0ELb1ELb0ELb0ELb0ELb0EEEvNS_16Flash_fwd_paramsE,@function
        .size           _ZN5flash16flash_fwd_kernelI23Flash_fwd_kernel_traitsILi128ELi128ELi32ELi4ELb0ELb0EN7cutlass10bfloat16_tE19Flash_kernel_traitsILi128ELi128ELi32ELi4ES3_EELb1ELb0ELb0ELb1ELb0ELb0ELb0ELb0EEEvNS_16Flash_fwd_paramsE,(.L_x_2942 - _ZN5flash16flash_fwd_kernelI23Flash_fwd_kernel_traitsILi128ELi128ELi32ELi4ELb0ELb0EN7cutlass10bfloat16_tE19Flash_kernel_traitsILi128ELi128ELi32ELi4ES3_EELb1ELb0ELb0ELb1ELb0ELb0ELb0ELb0EEEvNS_16Flash_fwd_paramsE)
        .other          _ZN5flash16flash_fwd_kernelI23Flash_fwd_kernel_traitsILi128ELi128ELi32ELi4ELb0ELb0EN7cutlass10bfloat16_tE19Flash_kernel_traitsILi128ELi128ELi32ELi4ES3_EELb1ELb0ELb0ELb1ELb0ELb0ELb0ELb0EEEvNS_16Flash_fwd_paramsE,@"STO_CUDA_ENTRY STV_DEFAULT"
_ZN5flash16flash_fwd_kernelI23Flash_fwd_kernel_traitsILi128ELi128ELi32ELi4ELb0ELb0EN7cutlass10bfloat16_tE19Flash_kernel_traitsILi128ELi128ELi32ELi4ES3_EELb1ELb0ELb0ELb1ELb0ELb0ELb0ELb0EEEvNS_16Flash_fwd_paramsE:
.text._ZN5flash16flash_fwd_kernelI23Flash_fwd_kernel_traitsILi128ELi128ELi32ELi4ELb0ELb0EN7cutlass10bfloat16_tE19Flash_kernel_traitsILi128ELi128ELi32ELi4ES3_EELb1ELb0ELb0ELb1ELb0ELb0ELb0ELb0EEEvNS_16Flash_fwd_paramsE:
[----:B------:R-:W1:Y:S08]  /*0000*/  LDC R1, c[0x0][0x28] ;  /* 0x00000a00ff017b82 */ /* 0x000e700000000800 */
[----:B------:R-:W2:Y:S01]  /*0010*/  LDC R6, c[0x0][0x3a8] ;  /* 0x0000ea00ff067b82 */ /* 0x000ea20000000800 */
[----:B------:R-:W-:Y:S01]  /*0020*/  ULDC.U8 UR4, c[0x0][0x3b4] ;  /* 0x0000ed0000047ab9 */ /* 0x000fe20000000000 */
[----:B------:R-:W-:Y:S01]  /*0030*/  ULDC.64 UR18, c[0x0][0x208] ;  /* 0x0000820000127ab9 */ /* 0x000fe20000000a00 */
[----:B------:R-:W-:Y:S01]  /*0040*/  ISETP.NE.AND P2, PT, RZ, UR4, PT ;  /* 0x00000004ff007c0c */ /* 0x000fe2000bf45270 */
[----:B-1----:R-:W-:-:S04]  /*0050*/  VIADD R1, R1, 0xffffffd0 ;  /* 0xffffffd001017836 */ /* 0x002fc80000000000 */
[----:B------:R-:W1:Y:S01]  /*0060*/  LDC R5, c[0x0][0x3ac] ;  /* 0x0000eb00ff057b82 */ /* 0x000e620000000800 */
[----:B------:R-:W-:Y:S01]  /*0070*/  ULDC.64 UR4, c[0x0][0x3a0] ;  /* 0x0000e80000047ab9 */ /* 0x000fe20000000a00 */
[----:B------:R-:W3:Y:S01]  /*0080*/  S2R R252, SR_TID.X ;  /* 0x0000000000fc7919 */ /* 0x000ee20000002100 */
[----:B------:R-:W-:Y:S01]  /*0090*/  IMAD.U32 R224, RZ, RZ, UR4 ;  /* 0x00000004ffe07e24 */ /* 0x000fe2000f8e00ff */
[----:B------:R-:W-:Y:S01]  /*00a0*/  ULDC.64 UR6, c[0x0][0x2f0] ;  /* 0x0000bc0000067ab9 */ /* 0x000fe20000000a00 */
[----:B------:R-:W-:-:S03]  /*00b0*/  ULDC.64 UR8, c[0x0][0x2f0] ;  /* 0x0000bc0000087ab9 */ /* 0x000fc60000000a00 */
[----:B------:R-:W-:Y:S01]  /*00c0*/  S2UR UR16, SR_CTAID.X ;  /* 0x00000000001079c3 */ /* 0x000fe20000002500 */
[----:B--2---:R-:W-:-:S07]  /*00d0*/  @P2 IMAD.MOV.U32 R2, RZ, RZ, R6 ;  /* 0x000000ffff022224 */ /* 0x004fce00078e0006 */
[----:B------:R-:W2:Y:S01]  /*00e0*/  S2UR UR24, SR_CTAID.Y ;  /* 0x00000000001879c3 */ /* 0x000ea20000002600 */
[----:B-1----:R-:W-:-:S07]  /*00f0*/  @P2 IMAD.MOV.U32 R3, RZ, RZ, R5 ;  /* 0x000000ffff032224 */ /* 0x002fce00078e0005 */
[----:B------:R-:W1:Y:S01]  /*0100*/  S2UR UR22, SR_CTAID.Z ;  /* 0x00000000001679c3 */ /* 0x000e620000002700 */
[----:B------:R-:W4:Y:S01]  /*0110*/  @P2 LDG.E.64 R2, desc[UR18][R2.64] ;  /* 0x0000001202022981 */ /* 0x000f22000c1e1b00 */
[----:B------:R-:W-:-:S06]  /*0120*/  IMAD.U32 R225, RZ, RZ, UR5 ;  /* 0x00000005ffe17e24 */ /* 0x000fcc000f8e00ff */
[----:B------:R-:W4:Y:S01]  /*0130*/  @P2 LDC R0, c[0x0][0x3b0] ;  /* 0x0000ec00ff002b82 */ /* 0x000f220000000800 */
[----:B------:R-:W5:Y:S01]  /*0140*/  @P2 LDG.E.64 R224, desc[UR18][R224.64] ;  /* 0x00000012e0e02981 */ /* 0x000f62000c1e1b00 */
[----:B------:R-:W-:Y:S02]  /*0150*/  UISETP.NE.U32.AND UP2, UPT, UR6, URZ, UPT ;  /* 0x0000003f0600728c */ /* 0x000fe4000bf45070 */
[----:B--2---:R-:W-:Y:S02]  /*0160*/  UIMAD.WIDE UR8, UR24, 0x4, UR8 ;  /* 0x00000004180878a5 */ /* 0x004fe4000f8e0208 */
[----:B------:R-:W-:Y:S01]  /*0170*/  UISETP.NE.AND.EX UP2, UPT, UR7, URZ, UPT, UP2 ;  /* 0x0000003f0700728c */ /* 0x000fe2000bf45320 */
[----:B------:R-:W-:Y:S02]  /*0180*/  ULDC.U8 UR6, c[0x0][0x3c2] ;  /* 0x0000f08000067ab9 */ /* 0x000fe40000000000 */
[----:B------:R-:W-:Y:S02]  /*0190*/  UISETP.NE.AND UP3, UPT, UR6, URZ, UPT ;  /* 0x0000003f0600728c */ /* 0x000fe4000bf65270 */
[----:B-1----:R-:W-:Y:S01]  /*01a0*/  ULOP3.LUT UR4, UR22, UR16, UR24, 0xfe, !UPT ;  /* 0x0000001016047292 */ /* 0x002fe2000f8efe18 */
[----:B------:R-:W-:Y:S01]  /*01b0*/  PLOP3.LUT P0, PT, PT, PT, UP2, 0x80, 0x0 ;  /* 0x000000000000781c */ /* 0x000fe20003f0f028 */
[----:B------:R-:W-:-:S04]  /*01c0*/  ULDC.64 UR6, c[0x0][0x2f8] ;  /* 0x0000be0000067ab9 */ /* 0x000fc80000000a00 */
[----:B---3--:R-:W-:Y:S01]  /*01d0*/  LOP3.LUT P3, RZ, R252, UR4, RZ, 0xfc, !PT ;  /* 0x00000004fcff7c12 */ /* 0x008fe2000f86fcff */
[----:B------:R-:W-:Y:S02]  /*01e0*/  ULDC.64 UR4, c[0x0][0x300] ;  /* 0x0000c00000047ab9 */ /* 0x000fe40000000a00 */
[----:B------:R-:W-:-:S04]  /*01f0*/  UISETP.NE.U32.AND UP1, UPT, UR4, URZ, UPT ;  /* 0x0000003f0400728c */ /* 0x000fc8000bf25070 */
[----:B------:R-:W-:-:S03]  /*0200*/  UISETP.NE.AND.EX UP1, UPT, UR5, URZ, UPT, UP1 ;  /* 0x0000003f0500728c */ /* 0x000fc6000bf25310 */
[----:B------:R-:W-:Y:S02]  /*0210*/  ULDC.64 UR4, c[0x0][0x2f8] ;  /* 0x0000be0000047ab9 */ /* 0x000fe40000000a00 */
[----:B------:R-:W-:Y:S01]  /*0220*/  UISETP.EQ.U32.AND UP0, UPT, UR4, URZ, UPT ;  /* 0x0000003f0400728c */ /* 0x000fe2000bf02070 */
[----:B------:R-:W5:Y:S03]  /*0230*/  @!P3 LDC.64 R8, c[0x0][0x3b8] ;  /* 0x0000ee00ff08bb82 */ /* 0x000f660000000a00 */
[----:B------:R-:W-:Y:S02]  /*0240*/  UISETP.EQ.OR.EX UP0, UPT, UR5, URZ, !UP3, UP0 ;  /* 0x0000003f0500728c */ /* 0x000fe4000df02700 */
[----:B------:R-:W-:Y:S01]  /*0250*/  UIMAD.WIDE UR6, UR24, 0x4, UR6 ;  /* 0x00000004180678a5 */ /* 0x000fe2000f8e0206 */
[----:B----4-:R-:W-:Y:S01]  /*0260*/  @P2 IADD3 R6, P1, R2, R0, RZ ;  /* 0x0000000002062210 */ /* 0x010fe20007f3e0ff */
[----:B------:R-:W-:-:S04]  /*0270*/  IMAD.U32 R2, RZ, RZ, UR8 ;  /* 0x00000008ff027e24 */ /* 0x000fc8000f8e00ff */
[----:B------:R-:W-:Y:S01]  /*0280*/  @P2 IMAD.X R5, RZ, RZ, R3, P1 ;  /* 0x000000ffff052224 */ /* 0x000fe200008e0603 */
[----:B------:R-:W-:Y:S01]  /*0290*/  PLOP3.LUT P1, PT, PT, PT, UP1, 0x80, 0x0 ;  /* 0x000000000000781c */ /* 0x000fe20003f2f018 */
[----:B------:R-:W-:Y:S01]  /*02a0*/  IMAD.U32 R3, RZ, RZ, UR9 ;  /* 0x00000009ff037e24 */ /* 0x000fe2000f8e00ff */
[----:B------:R-:W-:Y:S01]  /*02b0*/  @UP1 ULDC.64 UR8, c[0x0][0x300] ;  /* 0x0000c00000081ab9 */ /* 0x000fe20000000a00 */
[----:B------:R-:W-:Y:S01]  /*02c0*/  @!P3 IMAD.MOV.U32 R4, RZ, RZ, R6 ;  /* 0x000000ffff04b224 */ /* 0x000fe200078e0006 */
[----:B------:R-:W-:Y:S01]  /*02d0*/  @UP1 UIMAD.WIDE UR8, UR24, 0x4, UR8 ;  /* 0x00000004180818a5 */ /* 0x000fe2000f8e0208 */
[----:B-----5:R-:W-:Y:S01]  /*02e0*/  @!P3 STG.E.64 desc[UR18][R8.64], R224 ;  /* 0x000000e00800b986 */ /* 0x020fe2000c101b12 */
[----:B------:R-:W-:-:S03]  /*02f0*/  PLOP3.LUT P2, PT, PT, PT, UP0, 0x80, 0x0 ;  /* 0x000000000000781c */ /* 0x000fc60003f4f008 */
[----:B------:R1:W-:Y:S04]  /*0300*/  @!P3 STG.E.64 desc[UR18][R8.64+0x8], R4 ;  /* 0x000008040800b986 */ /* 0x0003e8000c101b12 */
[----:B------:R-:W2:Y:S04]  /*0310*/  @P0 LDG.E R7, desc[UR18][R2.64+0x4] ;  /* 0x0000041202070981 */ /* 0x000ea8000c1e1900 */
[----:B-1----:R1:W3:Y:S02]  /*0320*/  @P0 LDG.E R8, desc[UR18][R2.64] ;  /* 0x0000001202080981 */ /* 0x0022e4000c1e1900 */
[----:B-1----:R-:W-:Y:S01]  /*0330*/  IMAD.U32 R2, RZ, RZ, UR8 ;  /* 0x00000008ff027e24 */ /* 0x002fe2000f8e00ff */
[----:B------:R-:W-:Y:S01]  /*0340*/  SHF.R.S32.HI R11, RZ, 0x1f, R252 ;  /* 0x0000001fff0b7819 */ /* 0x000fe200000114fc */
[----:B------:R-:W-:Y:S01]  /*0350*/  IMAD.U32 R3, RZ, RZ, UR9 ;  /* 0x00000009ff037e24 */ /* 0x000fe2000f8e00ff */
[----:B------:R-:W-:Y:S01]  /*0360*/  UMOV UR15, 0xffffffff ;  /* 0xffffffff000f7882 */ /* 0x000fe20000000000 */
[----:B------:R-:W-:-:S03]  /*0370*/  ULDC UR8, c[0x0][0x270] ;  /* 0x00009c0000087ab9 */ /* 0x000fc60000000800 */
[----:B------:R1:W4:Y:S02]  /*0380*/  @P1 LDG.E R0, desc[UR18][R2.64] ;  /* 0x0000001202001981 */ /* 0x000324000c1e1900 */
[----:B-1----:R-:W-:Y:S02]  /*0390*/  IMAD.U32 R2, RZ, RZ, UR6 ;  /* 0x00000006ff027e24 */ /* 0x002fe4000f8e00ff */
[----:B------:R-:W-:-:S05]  /*03a0*/  IMAD.U32 R3, RZ, RZ, UR7 ;  /* 0x00000007ff037e24 */ /* 0x000fca000f8e00ff */
        /* <DEDUP_REMOVED lines=9> */
[----:B------:R-:W-:Y:S01]  /*0440*/  @UP2 UIADD3 UR21, UR21, -UR15, URZ ;  /* 0x8000000f15152290 */ /* 0x000fe2000fffe03f */
[----:B----4-:R-:W-:Y:S02]  /*0450*/  @P1 R2UR UR11, R0 ;  /* 0x00000000000b12ca */ /* 0x010fe400000e0000 */
[----:B------:R-:W-:-:S05]  /*0460*/  LOP3.LUT R0, R25, 0xffffffe0, RZ, 0xc0, !PT ;  /* 0xffffffe019007812 */ /* 0x000fca00078ec0ff */
[----:B------:R-:W-:Y:S01]  /*0470*/  IMAD.IADD R88, R252, 0x1, -R0 ;  /* 0x00000001fc587824 */ /* 0x000fe200078e0a00 */
[----:B------:R-:W-:-:S04]  /*0480*/  @!UP2 ULDC UR21, c[0x0][0x2c4] ;  /* 0x0000b1000015aab9 */ /* 0x000fc80000000800 */
[--C-:B------:R-:W-:Y:S02]  /*0490*/  SHF.R.S32.HI R0, RZ, 0x1f, R88.reuse ;  /* 0x0000001fff007819 */ /* 0x100fe40000011458 */
[----:B-----5:R-:W-:Y:S02]  /*04a0*/  @!P2 R2UR UR6, R4 ;  /* 0x000000000406a2ca */ /* 0x020fe400000e0000 */
[----:B------:R-:W-:Y:S01]  /*04b0*/  ISETP.NE.AND.EX P2, PT, RZ, UR5, PT, P0 ;  /* 0x00000005ff007c0c */ /* 0x000fe2000bf45300 */
[----:B------:R-:W-:Y:S01]  /*04c0*/  USHF.R.S32.HI UR5, URZ, 0x1f, UR4 ;  /* 0x0000001f3f057899 */ /* 0x000fe20008011404 */
[----:B------:R-:W-:-:S05]  /*04d0*/  IADD3 R245, P1, P0, R6, UR4, R88 ;  /* 0x0000000406f57c10 */ /* 0x000fca000f83e058 */
[----:B------:R-:W-:-:S06]  /*04e0*/  IADD3.X R172, R5, UR5, R0, P1, P0 ;  /* 0x0000000505ac7c10 */ /* 0x000fcc0008fe0400 */
        /* <DEDUP_REMOVED lines=8> */
.L_x_1847:
[----:B------:R-:W-:-:S05]  /*0570*/  ULDC UR7, c[0x0][0x2c8] ;  /* 0x0000b20000077ab9 */ /* 0x000fca0000000800 */
.L_x_1848:
        /* <DEDUP_REMOVED lines=21> */
[----:B------:R-:W-:-:S06]  /*06d0*/  UISETP.GE.AND UP0, UPT, UR20, 0x1, UPT ;  /* 0x000000011400788c */ /* 0x000fcc000bf06270 */
[----:B------:R-:W-:-:S13]  /*06e0*/  PLOP3.LUT P0, PT, PT, PT, UP0, 0x80, 0x0 ;  /* 0x000000000000781c */ /* 0x000fda0003f0f008 */
[----:B------:R-:W-:Y:S05]  /*06f0*/  @!P0 BRA `(.L_x_1849) ;  /* 0x000000b8000c8947 */ /* 0x000fea0003800000 */
[----:B------:R-:W1:Y:S01]  /*0700*/  LDC R13, c[0x0][0x278] ;  /* 0x00009e00ff0d7b82 */ /* 0x000e620000000800 */
[----:B------:R-:W2:Y:S01]  /*0710*/  S2R R7, SR_CTAID.Z ;  /* 0x0000000000077919 */ /* 0x000ea20000002700 */
[----:B------:R-:W-:Y:S01]  /*0720*/  UISETP.NE.AND UP1, UPT, UR15, -0x1, UPT ;  /* 0xffffffff0f00788c */ /* 0x000fe2000bf25270 */
[CC--:B------:R-:W-:Y:S01]  /*0730*/  LEA.HI R5, R11.reuse, R252.reuse, RZ, 0x3 ;  /* 0x000000fc0b057211 */ /* 0x0c0fe200078f18ff */
[----:B------:R-:W-:Y:S01]  /*0740*/  UISETP.NE.AND UP0, UPT, UR6, -0x1, UPT ;  /* 0xffffffff0600788c */ /* 0x000fe2000bf05270 */
[----:B------:R-:W-:Y:S01]  /*0750*/  LEA.HI R24, R11, R252, RZ, 0x4 ;  /* 0x000000fc0b187211 */ /* 0x000fe200078f20ff */
[----:B------:R-:W-:Y:S01]  /*0760*/  UIADD3 UR14, -UR17, UR21, URZ ;  /* 0x00000015110e7290 */ /* 0x000fe2000fffe13f */
[----:B------:R-:W-:Y:S01]  /*0770*/  SHF.R.S32.HI R6, RZ, 0x3, R5 ;  /* 0x00000003ff067819 */ /* 0x000fe20000011405 */
[----:B------:R-:W-:Y:S01]  /*0780*/  IMAD.U32 R8, RZ, RZ, UR16 ;  /* 0x00000010ff087e24 */ /* 0x000fe2000f8e00ff */
[----:B------:R-:W-:Y:S01]  /*0790*/  USHF.R.S32.HI UR23, URZ, 0x1f, UR22 ;  /* 0x0000001f3f177899 */ /* 0x000fe20008011416 */
[----:B------:R-:W-:-:S02]  /*07a0*/  PLOP3.LUT P1, PT, PT, PT, UP0, 0x80, 0x0 ;  /* 0x000000000000781c */ /* 0x000fc40003f2f008 */
[----:B------:R-:W-:Y:S01]  /*07b0*/  VIADD R4, R6, 0x20 ;  /* 0x0000002006047836 */ /* 0x000fe20000000000 */
[----:B------:R-:W-:Y:S01]  /*07c0*/  @UP1 ULDC.64 UR4, c[0x0][0x240] ;  /* 0x0000900000041ab9 */ /* 0x000fe20000000a00 */
[----:B------:R-:W-:Y:S02]  /*07d0*/  @!UP1 USHF.R.S32.HI UR7, URZ, 0x1f, UR24 ;  /* 0x0000001f3f079899 */ /* 0x000fe40008011418 */
[----:B------:R-:W-:Y:S01]  /*07e0*/  @UP1 UIMAD.WIDE.U32 UR12, UR15, UR4, URZ ;  /* 0x000000040f0c12a5 */ /* 0x000fe2000f8e003f */
[----:B------:R-:W-:Y:S01]  /*07f0*/  ISETP.GE.AND P4, PT, R4, UR14, PT ;  /* 0x0000000e04007c0c */ /* 0x000fe2000bf86270 */
[----:B------:R-:W-:Y:S01]  /*0800*/  @UP0 UIADD3 UR25, UR11, UR6, URZ ;  /* 0x000000060b190290 */ /* 0x000fe2000fffe03f */
[----:B------:R-:W-:Y:S01]  /*0810*/  LOP3.LUT R4, R24, 0xfffffff0, RZ, 0xc0, !PT ;  /* 0xfffffff018047812 */ /* 0x000fe200078ec0ff */
[----:B------:R-:W-:Y:S01]  /*0820*/  @UP1 UIMAD UR10, UR15, UR5, UR13 ;  /* 0x000000050f0a12a4 */ /* 0x000fe2000f8e020d */
[----:B------:R-:W-:Y:S02]  /*0830*/  @UP0 ULDC.64 UR8, c[0x0][0x248] ;  /* 0x0000920000080ab9 */ /* 0x000fe40000000a00 */
[----:B------:R-:W-:Y:S01]  /*0840*/  @!UP1 ULDC.64 UR4, c[0x0][0x228] ;  /* 0x00008a0000049ab9 */ /* 0x000fe20000000a00 */
[----:B-1----:R-:W-:Y:S01]  /*0850*/  IABS R10, R13 ;  /* 0x0000000d000a7213 */ /* 0x002fe20000000000 */
[----:B------:R-:W-:Y:S01]  /*0860*/  @!UP1 UIMAD UR7, UR7, UR4, URZ ;  /* 0x00000004070792a4 */ /* 0x000fe2000f8e023f */
[----:B------:R-:W-:Y:S01]  /*0870*/  IMAD.IADD R4, R252, 0x1, -R4 ;  /* 0x00000001fc047824 */ /* 0x000fe200078e0a04 */
[----:B------:R-:W-:Y:S01]  /*0880*/  @!UP1 UIMAD.WIDE.U32 UR26, UR24, UR4, URZ ;  /* 0x00000004181a92a5 */ /* 0x000fe2000f8e003f */
[----:B------:R-:W1:Y:S01]  /*0890*/  I2F.RP R2, R10 ;  /* 0x0000000a00027306 */ /* 0x000e620000209400 */
[----:B------:R-:W-:-:S02]  /*08a0*/  @UP0 UIMAD.WIDE.U32 UR28, UR25, UR8, URZ ;  /* 0x00000008191c02a5 */ /* 0x000fc4000f8e003f */
[----:B------:R-:W-:Y:S01]  /*08b0*/  @!UP1 UIMAD UR5, UR24, UR5, UR7 ;  /* 0x00000005180592a4 */ /* 0x000fe2000f8e0207 */
        /* <DEDUP_REMOVED lines=12> */
[----:B------:R-:W-:Y:S02]  /*0980*/  VIADD R3, R6, 0x30 ;  /* 0x0000003006037836 */ /* 0x000fe40000000000 */
[----:B------:R-:W-:-:S03]  /*0990*/  IMAD.HI.U32 R0, R2, R7, RZ ;  /* 0x0000000702007227 */ /* 0x000fc600078e00ff */
[----:B------:R-:W-:Y:S01]  /*09a0*/  ISETP.GE.AND P3, PT, R3, UR14, PT ;  /* 0x0000000e03007c0c */ /* 0x000fe2000bf66270 */
[----:B------:R-:W-:Y:S02]  /*09b0*/  IMAD.MOV R2, RZ, RZ, -R0 ;  /* 0x000000ffff027224 */ /* 0x000fe400078e0a00 */
[----:B------:R-:W-:Y:S02]  /*09c0*/  VIADD R3, R6, 0x40 ;  /* 0x0000004006037836 */ /* 0x000fe40000000000 */
[C---:B------:R-:W-:Y:S01]  /*09d0*/  IMAD R2, R10.reuse, R2, R7 ;  /* 0x000000020a027224 */ /* 0x040fe200078e0207 */
[--C-:B------:R-:W-:Y:S02]  /*09e0*/  SHF.R.S32.HI R7, RZ, 0x1f, R6.reuse ;  /* 0x0000001fff077819 */ /* 0x100fe40000011406 */
[----:B------:R-:W-:Y:S02]  /*09f0*/  ISETP.GE.AND P0, PT, R3, UR14, PT ;  /* 0x0000000e03007c0c */ /* 0x000fe4000bf06270 */
[----:B------:R-:W-:Y:S01]  /*0a00*/  ISETP.GT.U32.AND P5, PT, R10, R2, PT ;  /* 0x000000020a00720c */ /* 0x000fe20003fa4070 */
[----:B------:R-:W-:Y:S01]  /*0a10*/  IMAD.WIDE R8, R8, 0x80, R6 ;  /* 0x0000008008087825 */ /* 0x000fe200078e0206 */
[----:B------:R-:W-:-:S04]  /*0a20*/  LOP3.LUT R3, R13, UR22, RZ, 0x3c, !PT ;  /* 0x000000160d037c12 */ /* 0x000fc8000f8e3cff */
[----:B------:R-:W-:-:S07]  /*0a30*/  ISETP.GE.AND P2, PT, R3, RZ, PT ;  /* 0x000000ff0300720c */ /* 0x000fce0003f46270 */
[----:B------:R-:W-:Y:S02]  /*0a40*/  @!P5 IMAD.IADD R2, R2, 0x1, -R10 ;  /* 0x000000010202d824 */ /* 0x000fe400078e0a0a */
[----:B------:R-:W-:Y:S01]  /*0a50*/  @!P5 VIADD R0, R0, 0x1 ;  /* 0x000000010000d836 */ /* 0x000fe20000000000 */
[----:B------:R-:W-:Y:S02]  /*0a60*/  ISETP.NE.AND P5, PT, R13, RZ, PT ;  /* 0x000000ff0d00720c */ /* 0x000fe40003fa5270 */
[----:B------:R-:W-:Y:S02]  /*0a70*/  ISETP.GE.U32.AND P6, PT, R2, R10, PT ;  /* 0x0000000a0200720c */ /* 0x000fe40003fc6070 */
[----:B------:R-:W-:Y:S02]  /*0a80*/  LOP3.LUT R2, R5, 0xfffffff8, RZ, 0xc0, !PT ;  /* 0xfffffff805027812 */ /* 0x000fe400078ec0ff */
        /* <DEDUP_REMOVED lines=19> */
.L_x_1850:
        /* <DEDUP_REMOVED lines=23> */
.L_x_1851:
        /* <DEDUP_REMOVED lines=10> */
[----:B------:R-:W-:Y:S01]  /*0dd0*/  @P6 VIADD R0, R0, 0x1 ;  /* 0x0000000100006836 */ /* 0x000fe20000000000 */
[----:B------:R-:W-:Y:S01]  /*0de0*/  LOP3.LUT R223, R12, 0xfffffe00, R223, 0xf8, !PT ;  /* 0xfffffe000cdf7812 */ /* 0x000fe200078ef8df */
[----:B------:R-:W-:Y:S01]  /*0df0*/  IMAD.IADD R20, R4, 0x1, -R11 ;  /* 0x0000000104147824 */ /* 0x000fe200078e0a0b */
[----:B------:R-:W-:Y:S01]  /*0e00*/  IADD3.X R11, R3, UR25, R5, P1, !PT ;  /* 0x00000019030b7c10 */ /* 0x000fe20008ffe405 */
[----:B------:R-:W-:Y:S01]  /*0e10*/  IMAD.WIDE.U32 R2, R6, UR6, R138 ;  /* 0x0000000606027c25 */ /* 0x000fe2000f8e008a */
[----:B------:R-:W-:Y:S01]  /*0e20*/  @!P2 IADD3 R0, -R0, RZ, RZ ;  /* 0x000000ff0000a210 */ /* 0x000fe20007ffe1ff */
[----:B------:R-:W1:Y:S01]  /*0e30*/  S2UR UR25, SR_CgaCtaId ;  /* 0x00000000001979c3 */ /* 0x000e620000008800 */
[----:B------:R-:W-:Y:S01]  /*0e40*/  @!P5 LOP3.LUT R0, RZ, R13, RZ, 0x33, !PT ;  /* 0x0000000dff00d212 */ /* 0x000fe200078e33ff */
[----:B------:R-:W-:Y:S01]  /*0e50*/  IMAD R5, R7, UR6, RZ ;  /* 0x0000000607057c24 */ /* 0x000fe2000f8e02ff */
[----:B------:R-:W-:Y:S01]  /*0e60*/  IADD3 R2, P2, R2, UR26, RZ ;  /* 0x0000001a02027c10 */ /* 0x000fe2000ff5e0ff */
[----:B------:R-:W-:Y:S01]  /*0e70*/  VIADD R18, R6, 0x10 ;  /* 0x0000001006127836 */ /* 0x000fe20000000000 */
[----:B------:R-:W-:Y:S01]  /*0e80*/  IADD3 R4, P1, R138, UR12, RZ ;  /* 0x0000000c8a047c10 */ /* 0x000fe2000ff3e0ff */
[C---:B------:R-:W-:Y:S01]  /*0e90*/  IMAD R13, R6.reuse, UR7, R5 ;  /* 0x00000007060d7c24 */ /* 0x040fe2000f8e0205 */
[----:B------:R-:W-:Y:S01]  /*0ea0*/  SHF.R.S32.HI R12, RZ, 0x1f, R0 ;  /* 0x0000001fff0c7819 */ /* 0x000fe20000011400 */
[----:B------:R-:W-:Y:S01]  /*0eb0*/  UIMAD UR5, UR22, UR5, UR4 ;  /* 0x00000005160572a4 */ /* 0x000fe2000f8e0204 */
[----:B------:R-:W-:Y:S01]  /*0ec0*/  IADD3.X R5, R139, UR10, RZ, P1, !PT ;  /* 0x0000000a8b057c10 */ /* 0x000fe20008ffe4ff */
[----:B------:R-:W-:Y:S01]  /*0ed0*/  ULDC.64 UR10, c[0x0][0x268] ;  /* 0x00009a00000a7ab9 */ /* 0x000fe20000000a00 */
[----:B------:R-:W-:Y:S01]  /*0ee0*/  IADD3.X R3, R3, UR13, R13, P2, !PT ;  /* 0x0000000d03037c10 */ /* 0x000fe200097fe40d */
[----:B------:R-:W-:Y:S01]  /*0ef0*/  ULDC.64 UR12, c[0x0][0x260] ;  /* 0x00009800000c7ab9 */ /* 0x000fe20000000a00 */
[----:B------:R-:W-:Y:S01]  /*0f00*/  ISETP.GE.AND P6, PT, R6, UR14, PT ;  /* 0x0000000e06007c0c */ /* 0x000fe2000bfc6270 */
[----:B------:R-:W-:Y:S01]  /*0f10*/  IMAD.WIDE.U32 R28, R0, UR12, R10 ;  /* 0x0000000c001c7c25 */ /* 0x000fe2000f8e000a */
[----:B------:R-:W-:Y:S01]  /*0f20*/  ISETP.GE.AND P5, PT, R18, UR14, PT ;  /* 0x0000000e12007c0c */ /* 0x000fe2000bfa6270 */
[----:B------:R-:W-:-:S02]  /*0f30*/  UMOV UR4, 0x400 ;  /* 0x0000040000047882 */ /* 0x000fc40000000000 */
[----:B------:R-:W-:Y:S01]  /*0f40*/  IMAD.WIDE.U32 R26, R0, UR10, R2 ;  /* 0x0000000a001a7c25 */ /* 0x000fe2000f8e0002 */
[----:B------:R2:W-:Y:S01]  /*0f50*/  STL.64 [R1+0x20], R28 ;  /* 0x0000201c01007387 */ /* 0x0005e20000100a00 */
[----:B------:R-:W-:Y:S02]  /*0f60*/  R2P PR, R20, 0x6 ;  /* 0x0000000614007804 */ /* 0x000fe40000000000 */
[----:B------:R-:W-:Y:S01]  /*0f70*/  IMAD.WIDE.U32 R16, R16, UR22, R4 ;  /* 0x0000001610107c25 */ /* 0x000fe2000f8e0004 */
[----:B------:R2:W-:Y:S01]  /*0f80*/  STL.64 [R1+0x18], R26 ;  /* 0x0000181a01007387 */ /* 0x0005e20000100a00 */
[----:B-1----:R-:W-:Y:S01]  /*0f90*/  ULEA UR4, UR25, UR4, 0x18 ;  /* 0x0000000419047291 */ /* 0x002fe2000f8ec03f */
[----:B------:R-:W-:Y:S01]  /*0fa0*/  IADD3 R3, R6, 0x50, RZ ;  /* 0x0000005006037810 */ /* 0x000fe20007ffe0ff */
[----:B------:R-:W-:Y:S01]  /*0fb0*/  IMAD R4, R12, UR12, RZ ;  /* 0x0000000c0c047c24 */ /* 0x000fe2000f8e02ff */
[----:B------:R-:W-:Y:S01]  /*0fc0*/  IADD3 R11, R17, UR5, RZ ;  /* 0x00000005110b7c10 */ /* 0x000fe2000fffe0ff */
[----:B------:R-:W-:-:S02]  /*0fd0*/  IMAD.MOV.U32 R2, RZ, RZ, 0x20 ;  /* 0x00000020ff027424 */ /* 0x000fc400078e00ff */
[----:B------:R-:W-:Y:S01]  /*0fe0*/  IMAD R22, R0, UR13, R4 ;  /* 0x0000000d00167c24 */ /* 0x000fe2000f8e0204 */
[----:B------:R-:W-:Y:S01]  /*0ff0*/  LEA R223, R223, UR4, 0x1 ;  /* 0x00000004dfdf7c11 */ /* 0x000fe2000f8e08ff */
[----:B------:R-:W-:Y:S01]  /*1000*/  IMAD R4, R12, UR10, RZ ;  /* 0x0000000a0c047c24 */ /* 0x000fe2000f8e02ff */
[----:B------:R-:W-:Y:S01]  /*1010*/  SEL R2, R2, 0xffffffe0, !P2 ;  /* 0xffffffe002027807 */ /* 0x000fe20005000000 */
[----:B------:R-:W-:Y:S02]  /*1020*/  VIADD R247, R138, 0x40 ;  /* 0x000000408af77836 */ /* 0x000fe40000000000 */
[----:B------:R-:W-:Y:S01]  /*1030*/  IMAD R23, R0, UR11, R4 ;  /* 0x0000000b00177c24 */ /* 0x000fe2000f8e0204 */
[----:B------:R-:W-:-:S04]  /*1040*/  MOV R4, 0x10 ;  /* 0x0000001000047802 */ /* 0x000fc80000000f00 */
        /* <DEDUP_REMOVED lines=28> */
.L_x_1853:
[----:B------:R-:W-:Y:S05]  /*1210*/  BSYNC B0 ;  /* 0x0000000000007941 */ /* 0x000fea0003800000 */
.L_x_1852:
        /* <DEDUP_REMOVED lines=33> */
.L_x_1855:
[----:B------:R-:W-:Y:S05]  /*1430*/  BSYNC B0 ;  /* 0x0000000000007941 */ /* 0x000fea0003800000 */
.L_x_1854:
        /* <DEDUP_REMOVED lines=33> */
.L_x_1857:
[----:B------:R-:W-:Y:S05]  /*1650*/  BSYNC B0 ;  /* 0x0000000000007941 */ /* 0x000fea0003800000 */
.L_x_1856:
        /* <DEDUP_REMOVED lines=32> */
.L_x_1859:
[----:B------:R-:W-:Y:S05]  /*1860*/  BSYNC B0 ;  /* 0x0000000000007941 */ /* 0x000fea0003800000 */
.L_x_1858:
        /* <DEDUP_REMOVED lines=31> */
.L_x_1861:
[----:B------:R-:W-:Y:S05]  /*1a60*/  BSYNC B0 ;  /* 0x0000000000007941 */ /* 0x000fea0003800000 */
.L_x_1860:
        /* <DEDUP_REMOVED lines=31> */
.L_x_1863:
[----:B------:R-:W-:Y:S05]  /*1c60*/  BSYNC B0 ;  /* 0x0000000000007941 */ /* 0x000fea0003800000 */
.L_x_1862:
        /* <DEDUP_REMOVED lines=31> */
.L_x_1865:
[----:B------:R-:W-:Y:S05]  /*1e60*/  BSYNC B0 ;  /* 0x0000000000007941 */ /* 0x000fea0003800000 */
.L_x_1864:
[----:B------:R-:W-:Y:S01]  /*1e70*/  UIADD3 UR5, UR20, 0x1f, URZ ;  /* 0x0000001f14057890 */ /* 0x000fe2000fffe03f */
[----:B------:R-:W-:Y:S01]  /*1e80*/  BSSY B0, `(.L_x_1866) ;  /* 0x0000021000007945 */ /* 0x000fe20003800000 */
[----:B------:R-:W-:Y:S02]  /*1e90*/  USHF.L.U32 UR13, UR8, 0x5, URZ ;  /* 0x00000005080d7899 */ /* 0x000fe4000800063f */
[----:B------:R-:W-:-:S04]  /*1ea0*/  USHF.R.S32.HI UR12, URZ, 0x1f, UR5 ;  /* 0x0000001f3f0c7899 */ /* 0x000fc80008011405 */
[----:B------:R-:W-:Y:S01]  /*1eb0*/  ULEA.HI UR12, UR12, UR5, URZ, 0x5 ;  /* 0x000000050c0c7291 */ /* 0x000fe2000f8f283f */
[----:B------:R-:W-:Y:S11]  /*1ec0*/  @P4 BRA `(.L_x_1867) ;  /* 0x0000000000704947 */ /* 0x000ff60003800000 */
        /* <DEDUP_REMOVED lines=28> */
.L_x_1867:
[----:B------:R-:W-:Y:S05]  /*2090*/  BSYNC B0 ;  /* 0x0000000000007941 */ /* 0x000fea0003800000 */
.L_x_1866:
[----:B------:R-:W-:Y:S01]  /*20a0*/  ULEA.HI.SX32 UR25, UR12, 0xffffffff, 0x1b ;  /* 0xffffffff0c197891 */ /* 0x000fe2000f8fda3f */
[----:B------:R-:W-:Y:S01]  /*20b0*/  IMAD.IADD R93, R29, 0x1, R22 ;  /* 0x000000011d5d7824 */ /* 0x000fe200078e0216 */
[----:B------:R-:W-:Y:S01]  /*20c0*/  MOV R92, R28 ;  /* 0x0000001c005c7202 */ /* 0x000fe20000000f00 */
[----:B------:R-:W-:Y:S01]  /*20d0*/  USHF.L.U64.HI UR26, UR8, 0x5, UR9 ;  /* 0x00000005081a7899 */ /* 0x000fe20008010209 */
[----:B------:R-:W-:Y:S01]  /*20e0*/  IMAD.U32 R91, RZ, RZ, UR13 ;  /* 0x0000000dff5b7e24 */ /* 0x000fe2000f8e00ff */
[----:B------:R-:W-:Y:S01]  /*20f0*/  UIMAD UR27, UR25, -0x20, UR20 ;  /* 0xffffffe0191b78a4 */ /* 0x000fe2000f8e0214 */
[----:B------:R-:W-:Y:S01]  /*2100*/  BSSY B0, `(.L_x_1868) ;  /* 0x000001e000007945 */ /* 0x000fe20003800000 */
[----:B------:R2:W-:Y:S01]  /*2110*/  STL.64 [R1+0x10], R92 ;  /* 0x0000105c01007387 */ /* 0x0005e20000100a00 */
[----:B------:R-:W-:Y:S01]  /*2120*/  USHF.R.S32.HI UR5, URZ, 0x1f, UR25 ;  /* 0x0000001f3f057899 */ /* 0x000fe20008011419 */
[----:B-1----:R-:W-:Y:S01]  /*2130*/  IMAD.WIDE.U32 R8, R91, UR25, R92 ;  /* 0x000000195b087c25 */ /* 0x002fe2000f8e005c */
[----:B------:R-:W-:Y:S01]  /*2140*/  UIMAD UR10, UR26, UR25, URZ ;  /* 0x000000191a0a72a4 */ /* 0x000fe2000f8e023f */
[----:B------:R-:W-:-:S02]  /*2150*/  ISETP.GE.AND P0, PT, R6, UR27, PT ;  /* 0x0000001b06007c0c */ /* 0x000fc4000bf06270 */
[----:B------:R-:W-:Y:S01]  /*2160*/  ISETP.GE.AND P3, PT, R18, UR27, PT ;  /* 0x0000001b12007c0c */ /* 0x000fe2000bf66270 */
[----:B------:R-:W-:-:S06]  /*2170*/  UIMAD UR10, UR5, UR13, UR10 ;  /* 0x0000000d050a72a4 */ /* 0x000fcc000f8e020a */
[----:B------:R-:W-:-:S04]  /*2180*/  IADD3 R3, R9, UR10, RZ ;  /* 0x0000000a09037c10 */ /* 0x000fc8000fffe0ff */
        /* <DEDUP_REMOVED lines=21> */
.L_x_1869:
[----:B------:R-:W-:Y:S05]  /*22e0*/  BSYNC B0 ;  /* 0x0000000000007941 */ /* 0x000fea0003800000 */
.L_x_1868:
        /* <DEDUP_REMOVED lines=26> */
.L_x_1871:
[----:B------:R-:W-:Y:S05]  /*2490*/  BSYNC B0 ;  /* 0x0000000000007941 */ /* 0x000fea0003800000 */
.L_x_1870:
[----:B------:R-:W-:Y:S01]  /*24a0*/  ULDC.64 UR10, c[0x0][0x3c8] ;  /* 0x0000f200000a7ab9 */ /* 0x000fe20000000a00 */
[----:B------:R-:W0:Y:S01]  /*24b0*/  LDGDEPBAR ;  /* 0x00000000000079af */ /* 0x000e220000000000 */
[----:B------:R-:W-:-:S04]  /*24c0*/  UISETP.NE.U32.AND UP1, UPT, UR10, URZ, UPT ;  /* 0x0000003f0a00728c */ /* 0x000fc8000bf25070 */
[----:B------:R-:W-:-:S06]  /*24d0*/  UISETP.NE.AND.EX UP1, UPT, UR11, URZ, UPT, UP1 ;  /* 0x0000003f0b00728c */ /* 0x000fcc000bf25310 */
[----:B------:R-:W-:-:S05]  /*24e0*/  PLOP3.LUT P2, PT, PT, PT, UP1, 0x80, 0x0 ;  /* 0x000000000000781c */ /* 0x000fca0003f4f018 */
[----:B------:R-:W-:Y:S01]  /*24f0*/  @UP1 USHF.R.S32.HI UR30, URZ, 0x1f, UR24 ;  /* 0x0000001f3f1e1899 */ /* 0x000fe20008011418 */
[----:B------:R-:W-:-:S03]  /*2500*/  @UP1 ULDC.64 UR8, c[0x0][0x3d0] ;  /* 0x0000f40000081ab9 */ /* 0x000fc60000000a00 */
[----:B------:R-:W-:Y:S02]  /*2510*/  @UP1 UIMAD UR30, UR30, UR8, URZ ;  /* 0x000000081e1e12a4 */ /* 0x000fe4000f8e023f */
[----:B------:R-:W-:Y:S02]  /*2520*/  @UP1 UIMAD.WIDE.U32 UR22, UR24, UR8, UR22 ;  /* 0x00000008181612a5 */ /* 0x000fe4000f8e0016 */
[----:B------:R-:W-:Y:S01]  /*2530*/  @UP1 UIMAD UR9, UR24, UR9, UR30 ;  /* 0x00000009180912a4 */ /* 0x000fe2000f8e021e */
[----:B------:R-:W-:Y:S01]  /*2540*/  SHF.R.S32.HI R7, RZ, 0x4, R24 ;  /* 0x00000004ff077819 */ /* 0x000fe20000011418 */
[----:B------:R-:W-:Y:S01]  /*2550*/  @UP1 ULEA UR10, UP0, UR22, UR10, 0x2 ;  /* 0x0000000a160a1291 */ /* 0x000fe2000f80103f */
[----:B------:R-:W-:Y:S01]  /*2560*/  IMAD.SHL.U32 R0, R19, 0x40, RZ ;  /* 0x0000004013007824 */ /* 0x000fe200078e00ff */
[----:B------:R-:W-:Y:S01]  /*2570*/  @UP1 UIADD3 UR9, UR23, UR9, URZ ;  /* 0x0000000917091290 */ /* 0x000fe2000fffe03f */
[----:B------:R-:W-:-:S04]  /*2580*/  DEPBAR.LE SB0, 0x0 ;  /* 0x000080000000791a */ /* 0x000fc80000000000 */
[----:B------:R-:W-:Y:S01]  /*2590*/  @UP1 ULEA.HI.X UR11, UR22, UR11, UR9, 0x2, UP0 ;  /* 0x0000000b160b1291 */ /* 0x000fe200080f1409 */
[----:B-1----:R-:W-:Y:S01]  /*25a0*/  IMAD.U32 R8, RZ, RZ, UR10 ;  /* 0x0000000aff087e24 */ /* 0x002fe2000f8e00ff */
[----:B------:R-:W-:-:S04]  /*25b0*/  @UP1 ULDC UR8, c[0x0][0x2e8] ;  /* 0x0000ba0000081ab9 */ /* 0x000fc80000000800 */
[----:B------:R-:W-:-:S05]  /*25c0*/  IMAD.U32 R9, RZ, RZ, UR11 ;  /* 0x0000000bff097e24 */ /* 0x000fca000f8e00ff */
[----:B------:R1:W5:Y:S01]  /*25d0*/  @P2 LDG.E R11, desc[UR18][R8.64] ;  /* 0x00000012080b2981 */ /* 0x000362000c1e1900 */
[----:B------:R-:W-:Y:S01]  /*25e0*/  LEA.HI R3, R24, R7, RZ, 0x1 ;  /* 0x0000000718037211 */ /* 0x000fe200078f08ff */
[----:B------:R-:W-:Y:S01]  /*25f0*/  IMAD.SHL.U32 R5, R6, 0x8, RZ ;  /* 0x0000000806057824 */ /* 0x000fe200078e00ff */
[----:B------:R-:W-:Y:S01]  /*2600*/  LOP3.LUT R0, R0, 0x1c0, RZ, 0xc0, !PT ;  /* 0x000001c000007812 */ /* 0x000fe200078ec0ff */
[----:B------:R-:W5:Y:S01]  /*2610*/  @P2 MUFU.RCP R10, UR8 ;  /* 0x00000008000a2d08 */ /* 0x000f620008001000 */
[----:B------:R-:W-:Y:S01]  /*2620*/  LOP3.LUT R3, R3, 0xfffffffe, RZ, 0xc0, !PT ;  /* 0xfffffffe03037812 */ /* 0x000fe200078ec0ff */
[----:B------:R-:W-:Y:S01]  /*2630*/  IMAD.IADD R12, R27, 0x1, R23 ;  /* 0x000000011b0c7824 */ /* 0x000fe200078e0217 */
[----:B------:R-:W-:Y:S01]  /*2640*/  ISETP.GE.AND P1, PT, R6, UR27, PT ;  /* 0x0000001b06007c0c */ /* 0x000fe2000bf26270 */
[----:B------:R-:W-:Y:S01]  /*2650*/  BAR.SYNC.DEFER_BLOCKING 0x0 ;  /* 0x0000000000007b1d */ /* 0x000fe20000010000 */
[----:B------:R-:W-:Y:S01]  /*2660*/  UIMAD.WIDE.U32 UR8, UR25, UR6, URZ ;  /* 0x00000006190872a5 */ /* 0x000fe2000f8e003f */
[----:B------:R-:W-:Y:S01]  /*2670*/  IMAD.IADD R3, R7, 0x1, -R3 ;  /* 0x0000000107037824 */ /* 0x000fe200078e0a03 */
[----:B------:R-:W-:Y:S01]  /*2680*/  UIMAD UR5, UR5, UR6, URZ ;  /* 0x00000006050572a4 */ /* 0x000fe2000f8e023f */
[----:B------:R-:W-:Y:S01]  /*2690*/  IMAD.SHL.U32 R7, R20, 0x40, RZ ;  /* 0x0000004014077824 */ /* 0x000fe200078e00ff */
[----:B------:R-:W-:Y:S01]  /*26a0*/  SHF.R.S32.HI R137, RZ, 0x5, R25 ;  /* 0x00000005ff897819 */ /* 0x000fe20000011419 */
[----:B------:R-:W-:Y:S01]  /*26b0*/  BSSY B0, `(.L_x_1872) ;  /* 0x0000034000007945 */ /* 0x000fe20003800000 */
[----:B------:R-:W-:Y:S01]  /*26c0*/  IMAD.U32 R6, RZ, RZ, UR8 ;  /* 0x00000008ff067e24 */ /* 0x000fe2000f8e00ff */
[----:B------:R2:W-:Y:S01]  /*26d0*/  STL [R1+0x28], R12 ;  /* 0x0000280c01007387 */ /* 0x0005e20000100800 */
[----:B------:R-:W-:Y:S01]  /*26e0*/  UIMAD UR5, UR25, UR7, UR5 ;  /* 0x00000007190572a4 */ /* 0x000fe2000f8e0205 */
[----:B------:R-:W-:-:S03]  /*26f0*/  ISETP.GE.AND P3, PT, R18, UR27, PT ;  /* 0x0000001b12007c0c */ /* 0x000fc6000bf66270 */
[----:B------:R-:W-:Y:S01]  /*2700*/  UIADD3 UR5, UR9, UR5, URZ ;  /* 0x0000000509057290 */ /* 0x000fe2000fffe03f */
[----:B-1----:R-:W-:Y:S01]  /*2710*/  LOP3.LUT R8, R0, 0x8, R5, 0xf8, !PT ;  /* 0x0000000800087812 */ /* 0x002fe200078ef805 */
[----:B------:R-:W-:Y:S01]  /*2720*/  IMAD.SHL.U32 R9, R3, 0x8, RZ ;  /* 0x0000000803097824 */ /* 0x000fe200078e00ff */
[----:B------:R-:W-:Y:S02]  /*2730*/  SHF.R.U32.HI R5, RZ, 0x3, R0 ;  /* 0x00000003ff057819 */ /* 0x000fe40000011600 */
[----:B------:R-:W-:Y:S02]  /*2740*/  LOP3.LUT R0, R7, 0x1c0, RZ, 0xc0, !PT ;  /* 0x000001c007007812 */ /* 0x000fe400078ec0ff */
[----:B------:R-:W-:Y:S01]  /*2750*/  LOP3.LUT R5, R8, R5, RZ, 0x3c, !PT ;  /* 0x0000000508057212 */ /* 0x000fe200078e3cff */
[----:B------:R2:W-:Y:S01]  /*2760*/  @P1 STS.128 [R223+0xa000], RZ ;  /* 0x00a000ffdf001388 */ /* 0x0005e20000000c00 */
[----:B------:R-:W-:Y:S02]  /*2770*/  LOP3.LUT R8, R0, 0x8, R9, 0xf8, !PT ;  /* 0x0000000800087812 */ /* 0x000fe400078ef809 */
[----:B------:R-:W-:Y:S01]  /*2780*/  SHF.R.U32.HI R7, RZ, 0x3, R0 ;  /* 0x00000003ff077819 */ /* 0x000fe20000011600 */
[----:B------:R-:W-:Y:S01]  /*2790*/  IMAD R0, R3, 0x200, R5 ;  /* 0x0000020003007824 */ /* 0x000fe200078e0205 */
[----:B------:R2:W-:Y:S01]  /*27a0*/  @P1 STS.128 [R223+0xb000], RZ ;  /* 0x00b000ffdf001388 */ /* 0x0005e20000000c00 */
[----:B------:R-:W-:Y:S01]  /*27b0*/  IMAD.SHL.U32 R3, R21, 0x40, RZ ;  /* 0x0000004015037824 */ /* 0x000fe200078e00ff */
[----:B------:R-:W-:Y:S01]  /*27c0*/  LOP3.LUT R90, R8, R7, RZ, 0x3c, !PT ;  /* 0x00000007085a7212 */ /* 0x000fe200078e3cff */
[----:B------:R-:W-:Y:S01]  /*27d0*/  IMAD.U32 R7, RZ, RZ, UR9 ;  /* 0x00000009ff077e24 */ /* 0x000fe2000f8e00ff */
[----:B------:R-:W-:Y:S01]  /*27e0*/  LEA R5, P0, R6, R26, 0x5 ;  /* 0x0000001a06057211 */ /* 0x000fe200078028ff */
[----:B------:R-:W-:Y:S01]  /*27f0*/  IMAD.U32 R8, RZ, RZ, UR5 ;  /* 0x00000005ff087e24 */ /* 0x000fe2000f8e00ff */
[----:B------:R-:W-:Y:S01]  /*2800*/  LOP3.LUT R89, R3, 0xfffffe00, RZ, 0xc0, !PT ;  /* 0xfffffe0003597812 */ /* 0x000fe200078ec0ff */
[----:B------:R-:W-:Y:S01]  /*2810*/  UMOV UR5, URZ ;  /* 0x0000003f00057c82 */ /* 0x000fe20008000000 */
[----:B------:R-:W-:-:S02]  /*2820*/  LEA R208, R0, UR4, 0x1 ;  /* 0x0000000400d07c11 */ /* 0x000fc4000f8e08ff */
[----:B------:R-:W-:Y:S01]  /*2830*/  LEA.HI.X R8, R6, R12, R8, 0x5, P0 ;  /* 0x0000000c06087211 */ /* 0x000fe200000f2c08 */
[----:B------:R-:W-:Y:S02]  /*2840*/  IMAD R7, R137, 0x400, R89 ;  /* 0x0000040089077824 */ /* 0x000fe400078e0259 */
[----:B-----5:R-:W-:-:S05]  /*2850*/  @P2 FMUL.FTZ R3, R11, R10 ;  /* 0x0000000a0b032220 */ /* 0x020fca0000410000 */
[----:B------:R-:W-:Y:S01]  /*2860*/  @P2 R2UR UR8, R3 ;  /* 0x00000000030822ca */ /* 0x000fe200000e0000 */
[----:B------:R-:W-:-:S05]  /*2870*/  IMAD.IADD R3, R90, 0x1, R7 ;  /* 0x000000015a037824 */ /* 0x000fca00078e0207 */
[----:B------:R-:W-:-:S07]  /*2880*/  LEA R210, R3, UR4, 0x1 ;  /* 0x0000000403d27c11 */ /* 0x000fce000f8e08ff */
        /* <DEDUP_REMOVED lines=22> */
.L_x_1873:
[----:B------:R-:W-:Y:S05]  /*29f0*/  BSYNC B0 ;  /* 0x0000000000007941 */ /* 0x000fea0003800000 */
.L_x_1872:
        /* <DEDUP_REMOVED lines=29> */
.L_x_1875:
[----:B------:R-:W-:Y:S05]  /*2bd0*/  BSYNC B0 ;  /* 0x0000000000007941 */ /* 0x000fea0003800000 */
.L_x_1874:
[----:B------:R-:W-:Y:S01]  /*2be0*/  LDSM.16.M88.4 R8, [R210] ;  /* 0x00000000d208783b */ /* 0x000fe20000000200 */
[----:B------:R-:W-:Y:S01]  /*2bf0*/  R2P PR, R19, 0x6 ;  /* 0x0000000613007804 */ /* 0x000fe20000000000 */
[C---:B------:R-:W-:Y:S01]  /*2c00*/  VIADD R0, R208.reuse, 0x8000 ;  /* 0x00008000d0007836 */ /* 0x040fe20000000000 */
[----:B------:R-:W-:Y:S01]  /*2c10*/  UISETP.GE.AND UP0, UPT, UR20, 0x21, UPT ;  /* 0x000000211400788c */ /* 0x000fe2000bf06270 */
[----:B------:R-:W5:Y:S01]  /*2c20*/  LDSM.16.M88.4 R28, [R208+0x8000] ;  /* 0x00800000d01c783b */ /* 0x000f620000000200 */
[----:B------:R-:W-:Y:S01]  /*2c30*/  VIADD R219, R208, 0x8020 ;  /* 0x00008020d0db7836 */ /* 0x000fe20000000000 */
[----:B------:R-:W-:Y:S01]  /*2c40*/  ULDC.U8 UR8, c[0x0][0x388] ;  /* 0x0000e20000087ab9 */ /* 0x000fe20000000000 */
[--C-:B------:R-:W-:Y:S01]  /*2c50*/  IMAD R212, R4, 0x2, R210.reuse ;  /* 0x0000000204d47824 */ /* 0x100fe200078e02d2 */
[----:B------:R-:W5:Y:S01]  /*2c60*/  LDSM.16.M88.4 R32, [R208+0x8800] ;  /* 0x00880000d020783b */ /* 0x000f620000000200 */
[C---:B------:R-:W-:Y:S02]  /*2c70*/  IMAD R218, R2.reuse, 0x2, R210 ;  /* 0x0000000202da7824 */ /* 0x040fe400078e02d2 */
[----:B------:R-:W-:Y:S01]  /*2c80*/  IMAD R217, R2, 0x2, R212 ;  /* 0x0000000202d97824 */ /* 0x000fe200078e02d4 */
[----:B---34-:R-:W3:Y:S01]  /*2c90*/  LDSM.16.M88.4 R12, [R210+0x2000] ;  /* 0x00200000d20c783b */ /* 0x018ee20000000200 */
[----:B-12---:R-:W-:-:S02]  /*2ca0*/  IMAD.SHL.U32 R6, R252, 0x2, RZ ;  /* 0x00000002fc067824 */ /* 0x006fc400078e00ff */
[----:B------:R-:W-:Y:S01]  /*2cb0*/  @P1 VIADD R219, R0, 0xffffffe0 ;  /* 0xffffffe000db1836 */ /* 0x000fe20000000000 */
[----:B------:R-:W-:Y:S01]  /*2cc0*/  LDSM.16.M88.4 R16, [R212] ;  /* 0x00000000d410783b */ /* 0x000fe20000000200 */
[----:B------:R-:W-:Y:S01]  /*2cd0*/  IMAD.MOV.U32 R0, RZ, RZ, 0x40 ;  /* 0x00000040ff007424 */ /* 0x000fe200078e00ff */
[----:B------:R-:W-:Y:S01]  /*2ce0*/  LOP3.LUT R6, R6, 0x6, RZ, 0xc0, !PT ;  /* 0x0000000606067812 */ /* 0x000fe200078ec0ff */
[C---:B------:R-:W-:Y:S01]  /*2cf0*/  VIADD R222, R219.reuse, 0x800 ;  /* 0x00000800dbde7836 */ /* 0x040fe20000000000 */
[----:B------:R-:W1:Y:S01]  /*2d00*/  LDSM.16.M88.4 R36, [R219] ;  /* 0x00000000db24783b */ /* 0x000e620000000200 */
[C---:B------:R-:W-:Y:S01]  /*2d10*/  VIADD R221, R219.reuse, 0x1000 ;  /* 0x00001000dbdd7836 */ /* 0x040fe20000000000 */
[----:B------:R-:W-:Y:S01]  /*2d20*/  SEL R0, R0, 0xffffffc0, !P2 ;  /* 0xffffffc000007807 */ /* 0x000fe20005000000 */
[----:B------:R-:W-:Y:S01]  /*2d30*/  VIADD R220, R219, 0x1800 ;  /* 0x00001800dbdc7836 */ /* 0x000fe20000000000 */
[----:B------:R-:W2:Y:S03]  /*2d40*/  LDSM.16.M88.4 R44, [R219+0x800] ;  /* 0x00080000db2c783b */ /* 0x000ea60000000200 */
[----:B------:R-:W-:Y:S01]  /*2d50*/  IMAD.IADD R216, R208, 0x1, R0 ;  /* 0x00000001d0d87824 */ /* 0x000fe200078e0200 */
[----:B------:R-:W4:Y:S01]  /*2d60*/  LDSM.16.M88.4 R24, [R212+0x2000] ;  /* 0x00200000d418783b */ /* 0x000f220000000200 */
[----:B------:R-:W-:Y:S01]  /*2d70*/  IMAD.IADD R215, R0, 0x1, R219 ;  /* 0x0000000100d77824 */ /* 0x000fe200078e02db */
[----:B------:R-:W-:-:S02]  /*2d80*/  SHF.R.S32.HI R0, RZ, 0x1f, R88 ;  /* 0x0000001fff007819 */ /* 0x000fc40000011458 */
[----:B------:R-:W-:Y:S02]  /*2d90*/  LDSM.16.M88.4 R20, [R218] ;  /* 0x00000000da14783b */ /* 0x000fe40000000200 */
[----:B------:R-:W-:Y:S02]  /*2da0*/  LEA.HI R0, R0, R88, RZ, 0x2 ;  /* 0x0000005800007211 */ /* 0x000fe400078f10ff */
[----:B------:R-:W4:Y:S02]  /*2db0*/  LDSM.16.M88.4 R64, [R216+0x8800] ;  /* 0x00880000d840783b */ /* 0x000f240000000200 */
[----:B------:R-:W-:Y:S02]  /*2dc0*/  SHF.R.S32.HI R0, RZ, 0x2, R0 ;  /* 0x00000002ff007819 */ /* 0x000fe40000011400 */
[----:B------:R-:W4:Y:S03]  /*2dd0*/  LDSM.16.M88.4 R40, [R216+0x8000] ;  /* 0x00800000d828783b */ /* 0x000f260000000200 */
[----:B------:R-:W-:Y:S01]  /*2de0*/  IMAD R3, R137, 0x10, R0 ;  /* 0x0000001089037824 */ /* 0x000fe200078e0200 */
[----:B-----5:R-:W-:Y:S01]  /*2df0*/  HMMA.16816.F32.BF16 R60, R8, R28, RZ ;  /* 0x0000001c083c723c */ /* 0x020fe200000418ff */
[----:B------:R-:W-:Y:S01]  /*2e00*/  LDSM.16.M88.4 R80, [R215+0x1800] ;  /* 0x00180000d750783b */ /* 0x000fe20000000200 */
[----:B------:R-:W-:-:S02]  /*2e10*/  IMAD.U32 R0, RZ, RZ, UR20 ;  /* 0x00000014ff007e24 */ /* 0x000fc4000f8e00ff */
[----:B------:R-:W-:Y:S01]  /*2e20*/  VIADD R205, R3, UR17 ;  /* 0x0000001103cd7c36 */ /* 0x000fe20008000000 */
[----:B------:R-:W0:Y:S01]  /*2e30*/  LDGDEPBAR ;  /* 0x00000000000079af */ /* 0x000e220000000000 */
[C---:B------:R-:W-:Y:S01]  /*2e40*/  HMMA.16816.F32.BF16 R52, R8.reuse, R32, RZ ;  /* 0x000000200834723c */ /* 0x040fe200000418ff */
[----:B------:R-:W-:Y:S02]  /*2e50*/  IMAD.U32 R3, RZ, RZ, UR25 ;  /* 0x00000019ff037e24 */ /* 0x000fe4000f8e00ff */
[----:B------:R-:W-:Y:S02]  /*2e60*/  IADD3 R5, R0, -UR21, R205 ;  /* 0x8000001500057c10 */ /* 0x000fe4000fffe0cd */
[----:B------:R-:W-:Y:S01]  /*2e70*/  IMAD R3, R3, 0x20, R6 ;  /* 0x0000002003037824 */ /* 0x000fe200078e0206 */
[----:B------:R-:W-:Y:S01]  /*2e80*/  HMMA.16816.F32.BF16 R56, R8, R30, RZ ;  /* 0x0000001e0838723c */ /* 0x000fe200000418ff */
[C---:B------:R-:W-:Y:S01]  /*2e90*/  IADD3 R6, R5.reuse, 0x48, RZ ;  /* 0x0000004805067810 */ /* 0x040fe20007ffe0ff */
[----:B------:R-:W-:Y:S01]  /*2ea0*/  VIADD R7, R5, 0x40 ;  /* 0x0000004005077836 */ /* 0x000fe20000000000 */
[----:B------:R-:W-:-:S02]  /*2eb0*/  LOP3.LUT R0, R90, R89, RZ, 0xfc, !PT ;  /* 0x000000595a007212 */ /* 0x000fc400078efcff */
[----:B------:R-:W-:Y:S01]  /*2ec0*/  ISETP.GE.AND P1, PT, R3, UR20, PT ;  /* 0x0000001403007c0c */ /* 0x000fe2000bf26270 */
[----:B------:R-:W-:Y:S06]  /*2ed0*/  HMMA.16816.F32.BF16 R48, R8, R34, RZ ;  /* 0x000000220830723c */ /* 0x000fec00000418ff */
[C---:B---3--:R-:W-:Y:S06]  /*2ee0*/  HMMA.16816.F32.BF16 R8, R12.reuse, R28, RZ ;  /* 0x0000001c0c08723c */ /* 0x048fec00000418ff */
[C---:B------:R-:W-:Y:S06]  /*2ef0*/  HMMA.16816.F32.BF16 R28, R12.reuse, R30, RZ ;  /* 0x0000001e0c1c723c */ /* 0x040fec00000418ff */
[C---:B------:R-:W-:Y:S06]  /*2f00*/  HMMA.16816.F32.BF16 R72, R12.reuse, R32, RZ ;  /* 0x000000200c48723c */ /* 0x040fec00000418ff */
[----:B------:R-:W-:Y:S01]  /*2f10*/  HMMA.16816.F32.BF16 R68, R12, R34, RZ ;  /* 0x000000220c44723c */ /* 0x000fe200000418ff */
[----:B------:R-:W3:Y:S05]  /*2f20*/  LDSM.16.M88.4 R12, [R218+0x2000] ;  /* 0x00200000da0c783b */ /* 0x000eea0000000200 */
[C---:B-1----:R-:W-:Y:S06]  /*2f30*/  HMMA.16816.F32.BF16 R76, R16.reuse, R36, R60 ;  /* 0x00000024104c723c */ /* 0x042fec000004183c */
[C---:B--2---:R-:W-:Y:S06]  /*2f40*/  HMMA.16816.F32.BF16 R60, R16.reuse, R44, R52 ;  /* 0x0000002c103c723c */ /* 0x044fec0000041834 */
[C---:B------:R-:W-:Y:S06]  /*2f50*/  HMMA.16816.F32.BF16 R56, R16.reuse, R38, R56 ;  /* 0x000000261038723c */ /* 0x040fec0000041838 */
[----:B------:R-:W-:Y:S01]  /*2f60*/  HMMA.16816.F32.BF16 R48, R16, R46, R48 ;  /* 0x0000002e1030723c */ /* 0x000fe20000041830 */
[----:B------:R-:W-:Y:S05]  /*2f70*/  LDSM.16.M88.4 R16, [R215] ;  /* 0x00000000d710783b */ /* 0x000fea0000000200 */
[C---:B----4-:R-:W-:Y:S01]  /*2f80*/  HMMA.16816.F32.BF16 R32, R24.reuse, R36, R8 ;  /* 0x000000241820723c */ /* 0x050fe20000041808 */
[----:B------:R-:W1:Y:S05]  /*2f90*/  LDSM.16.M88.4 R8, [R217] ;  /* 0x00000000d908783b */ /* 0x000e6a0000000200 */
[C---:B------:R-:W-:Y:S01]  /*2fa0*/  HMMA.16816.F32.BF16 R36, R24.reuse, R38, R28 ;  /* 0x000000261824723c */ /* 0x040fe2000004181c */
[----:B------:R-:W2:Y:S05]  /*2fb0*/  LDSM.16.M88.4 R28, [R215+0x800] ;  /* 0x00080000d71c783b */ /* 0x000eaa0000000200 */
[C---:B------:R-:W-:Y:S06]  /*2fc0*/  HMMA.16816.F32.BF16 R52, R24.reuse, R44, R72 ;  /* 0x0000002c1834723c */ /* 0x040fec0000041848 */
[----:B------:R-:W-:Y:S01]  /*2fd0*/  HMMA.16816.F32.BF16 R44, R24, R46, R68 ;  /* 0x0000002e182c723c */ /* 0x000fe20000041844 */
[----:B------:R-:W4:Y:S05]  /*2fe0*/  LDSM.16.M88.4 R24, [R217+0x2000] ;  /* 0x00200000d918783b */ /* 0x000f2a0000000200 */
[C---:B------:R-:W-:Y:S06]  /*2ff0*/  HMMA.16816.F32.BF16 R72, R20.reuse, R64, R60 ;  /* 0x000000401448723c */ /* 0x040fec000004183c */
[C---:B------:R-:W-:Y:S06]  /*3000*/  HMMA.16816.F32.BF16 R68, R20.reuse, R40, R76 ;  /* 0x000000281444723c */ /* 0x040fec000004184c */
[C---:B------:R-:W-:Y:S06]  /*3010*/  HMMA.16816.F32.BF16 R60, R20.reuse, R42, R56 ;  /* 0x0000002a143c723c */ /* 0x040fec0000041838 */
[----:B------:R-:W-:Y:S01]  /*3020*/  HMMA.16816.F32.BF16 R56, R20, R66, R48 ;  /* 0x000000421438723c */ /* 0x000fe20000041830 */
[----:B------:R-:W-:Y:S05]  /*3030*/  LDSM.16.M88.4 R20, [R210+0x4000] ;  /* 0x00400000d214783b */ /* 0x000fea0000000200 */
[C---:B---3--:R-:W-:Y:S06]  /*3040*/  HMMA.16816.F32.BF16 R48, R12.reuse, R40, R32 ;  /* 0x000000280c30723c */ /* 0x048fec0000041820 */
[C---:B------:R-:W-:Y:S01]  /*3050*/  HMMA.16816.F32.BF16 R40, R12.reuse, R42, R36 ;  /* 0x0000002a0c28723c */ /* 0x040fe20000041824 */
[----:B------:R-:W3:Y:S05]  /*3060*/  LDSM.16.M88.4 R36, [R208+0x9000] ;  /* 0x00900000d024783b */ /* 0x000eea0000000200 */
[C---:B------:R-:W-:Y:S06]  /*3070*/  HMMA.16816.F32.BF16 R32, R12.reuse, R64, R52 ;  /* 0x000000400c20723c */ /* 0x040fec0000041834 */
[----:B------:R-:W-:Y:S01]  /*3080*/  HMMA.16816.F32.BF16 R44, R12, R66, R44 ;  /* 0x000000420c2c723c */ /* 0x000fe2000004182c */
[----:B------:R-:W5:Y:S05]  /*3090*/  LDSM.16.M88.4 R12, [R208+0x9800] ;  /* 0x00980000d00c783b */ /* 0x000f6a0000000200 */
[C---:B-1----:R-:W-:Y:S06]  /*30a0*/  HMMA.16816.F32.BF16 R52, R8.reuse, R16, R68 ;  /* 0x000000100834723c */ /* 0x042fec0000041844 */
[C---:B------:R-:W-:Y:S06]  /*30b0*/  HMMA.16816.F32.BF16 R60, R8.reuse, R18, R60 ;  /* 0x00000012083c723c */ /* 0x040fec000004183c */
[C---:B--2---:R-:W-:Y:S06]  /*30c0*/  HMMA.16816.F32.BF16 R68, R8.reuse, R28, R72 ;  /* 0x0000001c0844723c */ /* 0x044fec0000041848 */
[----:B------:R-:W-:Y:S01]  /*30d0*/  HMMA.16816.F32.BF16 R56, R8, R30, R56 ;  /* 0x0000001e0838723c */ /* 0x000fe20000041838 */
[----:B------:R-:W1:Y:S05]  /*30e0*/  LDSM.16.M88.4 R8, [R210+0x6000] ;  /* 0x00600000d208783b */ /* 0x000e6a0000000200 */
[C---:B----4-:R-:W-:Y:S06]  /*30f0*/  HMMA.16816.F32.BF16 R72, R24.reuse, R16, R48 ;  /* 0x000000101848723c */ /* 0x050fec0000041830 */
[C---:B------:R-:W-:Y:S01]  /*3100*/  HMMA.16816.F32.BF16 R84, R24.reuse, R18, R40 ;  /* 0x000000121854723c */ /* 0x040fe20000041828 */
[----:B------:R-:W-:Y:S05]  /*3110*/  LDSM.16.M88.4 R16, [R212+0x4000] ;  /* 0x00400000d410783b */ /* 0x000fea0000000200 */
[C---:B------:R-:W-:Y:S01]  /*3120*/  HMMA.16816.F32.BF16 R64, R24.reuse, R28, R32 ;  /* 0x0000001c1840723c */ /* 0x040fe20000041820 */
[----:B------:R-:W2:Y:S05]  /*3130*/  LDSM.16.M88.4 R32, [R219+0x1000] ;  /* 0x00100000db20783b */ /* 0x000eaa0000000200 */
[----:B------:R-:W-:Y:S01]  /*3140*/  HMMA.16816.F32.BF16 R40, R24, R30, R44 ;  /* 0x0000001e1828723c */ /* 0x000fe2000004182c */
[----:B------:R-:W4:Y:S04]  /*3150*/  LDSM.16.M88.4 R28, [R219+0x1800] ;  /* 0x00180000db1c783b */ /* 0x000f280000000200 */
[----:B------:R-:W4:Y:S01]  /*3160*/  LDSM.16.M88.4 R24, [R212+0x6000] ;  /* 0x00600000d418783b */ /* 0x000f220000000200 */
[C---:B---3--:R-:W-:Y:S03]  /*3170*/  HMMA.16816.F32.BF16 R44, R20.reuse, R36, R52 ;  /* 0x00000024142c723c */ /* 0x048fe60000041834 */
[----:B------:R-:W-:Y:S03]  /*3180*/  LDSM.16.M88.4 R52, [R216+0x9000] ;  /* 0x00900000d834783b */ /* 0x000fe60000000200 */
[C---:B------:R-:W-:Y:S06]  /*3190*/  HMMA.16816.F32.BF16 R48, R20.reuse, R38, R60 ;  /* 0x000000261430723c */ /* 0x040fec000004183c */
[C---:B-----5:R-:W-:Y:S06]  /*31a0*/  HMMA.16816.F32.BF16 R68, R20.reuse, R12, R68 ;  /* 0x0000000c1444723c */ /* 0x060fec0000041844 */
[----:B------:R-:W-:Y:S01]  /*31b0*/  HMMA.16816.F32.BF16 R60, R20, R14, R56 ;  /* 0x0000000e143c723c */ /* 0x000fe20000041838 */
[----:B------:R-:W3:Y:S04]  /*31c0*/  LDSM.16.M88.4 R20, [R218+0x4000] ;  /* 0x00400000da14783b */ /* 0x000ee80000000200 */
[----:B------:R-:W5:Y:S01]  /*31d0*/  LDSM.16.M88.4 R56, [R216+0x9800] ;  /* 0x00980000d838783b */ /* 0x000f620000000200 */
[C---:B-1----:R-:W-:Y:S06]  /*31e0*/  HMMA.16816.F32.BF16 R72, R8.reuse, R36, R72 ;  /* 0x000000240848723c */ /* 0x042fec0000041848 */
[C---:B------:R-:W-:Y:S06]  /*31f0*/  HMMA.16816.F32.BF16 R84, R8.reuse, R38, R84 ;  /* 0x000000260854723c */ /* 0x040fec0000041854 */
[C---:B------:R-:W-:Y:S06]  /*3200*/  HMMA.16816.F32.BF16 R76, R8.reuse, R12, R64 ;  /* 0x0000000c084c723c */ /* 0x040fec0000041840 */
[----:B------:R-:W-:Y:S01]  /*3210*/  HMMA.16816.F32.BF16 R40, R8, R14, R40 ;  /* 0x0000000e0828723c */ /* 0x000fe20000041828 */
[----:B------:R-:W1:Y:S04]  /*3220*/  LDSM.16.M88.4 R12, [R218+0x6000] ;  /* 0x00600000da0c783b */ /* 0x000e680000000200 */
[----:B------:R-:W-:Y:S01]  /*3230*/  LDSM.16.M88.4 R8, [R217+0x4000] ;  /* 0x00400000d908783b */ /* 0x000fe20000000200 */
[C---:B--2---:R-:W-:Y:S06]  /*3240*/  HMMA.16816.F32.BF16 R36, R16.reuse, R32, R44 ;  /* 0x000000201024723c */ /* 0x044fec000004182c */
[C---:B------:R-:W-:Y:S06]  /*3250*/  HMMA.16816.F32.BF16 R44, R16.reuse, R34, R48 ;  /* 0x00000022102c723c */ /* 0x040fec0000041830 */
[C---:B----4-:R-:W-:Y:S06]  /*3260*/  HMMA.16816.F32.BF16 R68, R16.reuse, R28, R68 ;  /* 0x0000001c1044723c */ /* 0x050fec0000041844 */
[----:B------:R-:W-:Y:S01]  /*3270*/  HMMA.16816.F32.BF16 R60, R16, R30, R60 ;  /* 0x0000001e103c723c */ /* 0x000fe2000004183c */
[----:B------:R-:W2:Y:S05]  /*3280*/  LDSM.16.M88.4 R16, [R215+0x1000] ;  /* 0x00100000d710783b */ /* 0x000eaa0000000200 */
[C---:B------:R-:W-:Y:S06]  /*3290*/  HMMA.16816.F32.BF16 R64, R24.reuse, R32, R72 ;  /* 0x000000201840723c */ /* 0x040fec0000041848 */
[C---:B------:R-:W-:Y:S06]  /*32a0*/  HMMA.16816.F32.BF16 R72, R24.reuse, R34, R84 ;  /* 0x000000221848723c */ /* 0x040fec0000041854 */
[C---:B------:R-:W-:Y:S06]  /*32b0*/  HMMA.16816.F32.BF16 R76, R24.reuse, R28, R76 ;  /* 0x0000001c184c723c */ /* 0x040fec000004184c */
[----:B------:R-:W-:Y:S01]  /*32c0*/  HMMA.16816.F32.BF16 R48, R24, R30, R40 ;  /* 0x0000001e1830723c */ /* 0x000fe20000041828 */
[----:B------:R-:W4:Y:S01]  /*32d0*/  LDSM.16.M88.4 R24, [R217+0x6000] ;  /* 0x00600000d918783b */ /* 0x000f220000000200 */
[----:B------:R-:W-:-:S04]  /*32e0*/  DEPBAR.LE SB0, 0x0 ;  /* 0x000080000000791a */ /* 0x000fc80000000000 */
[C---:B---3--:R-:W-:Y:S06]  /*32f0*/  HMMA.16816.F32.BF16 R40, R20.reuse, R52, R36 ;  /* 0x000000341428723c */ /* 0x048fec0000041824 */
[C---:B------:R-:W-:Y:S06]  /*3300*/  HMMA.16816.F32.BF16 R36, R20.reuse, R54, R44 ;  /* 0x000000361424723c */ /* 0x040fec000004182c */
[C---:B-----5:R-:W-:Y:S06]  /*3310*/  HMMA.16816.F32.BF16 R32, R20.reuse, R56, R68 ;  /* 0x000000381420723c */ /* 0x060fec0000041844 */
[----:B------:R-:W-:Y:S06]  /*3320*/  HMMA.16816.F32.BF16 R20, R20, R58, R60 ;  /* 0x0000003a1414723c */ /* 0x000fec000004183c */
[C---:B-1----:R-:W-:Y:S06]  /*3330*/  HMMA.16816.F32.BF16 R28, R12.reuse, R52, R64 ;  /* 0x000000340c1c723c */ /* 0x042fec0000041840 */
[C---:B------:R-:W-:Y:S06]  /*3340*/  HMMA.16816.F32.BF16 R44, R12.reuse, R54, R72 ;  /* 0x000000360c2c723c */ /* 0x040fec0000041848 */
[----:B------:R-:W-:Y:S06]  /*3350*/  HMMA.16816.F32.BF16 R52, R12, R56, R76 ;  /* 0x000000380c34723c */ /* 0x000fec000004184c */
[C---:B--2---:R-:W-:Y:S06]  /*3360*/  HMMA.16816.F32.BF16 R40, R8.reuse, R16, R40 ;  /* 0x000000100828723c */ /* 0x044fec0000041828 */
[C---:B------:R-:W-:Y:S06]  /*3370*/  HMMA.16816.F32.BF16 R64, R8.reuse, R18, R36 ;  /* 0x000000120840723c */ /* 0x040fec0000041824 */
[C---:B------:R-:W-:Y:S06]  /*3380*/  HMMA.16816.F32.BF16 R72, R8.reuse, R80, R32 ;  /* 0x000000500848723c */ /* 0x040fec0000041820 */
[----:B------:R-:W-:Y:S06]  /*3390*/  HMMA.16816.F32.BF16 R76, R8, R82, R20 ;  /* 0x00000052084c723c */ /* 0x000fec0000041814 */
[----:B----4-:R-:W-:Y:S01]  /*33a0*/  HMMA.16816.F32.BF16 R36, R24, R16, R28 ;  /* 0x000000101824723c */ /* 0x010fe2000004181c */
[----:B------:R-:W-:-:S02]  /*33b0*/  VIADD R8, R5, 0x8 ;  /* 0x0000000805087836 */ /* 0x000fc40000000000 */
[--C-:B------:R-:W-:Y:S02]  /*33c0*/  IMAD.IADD R10, R5, 0x1, -R3.reuse ;  /* 0x00000001050a7824 */ /* 0x100fe400078e0a03 */
[--C-:B------:R-:W-:Y:S01]  /*33d0*/  IMAD.IADD R9, R8, 0x1, -R3.reuse ;  /* 0x0000000108097824 */ /* 0x100fe200078e0a03 */
[----:B------:R-:W-:Y:S01]  /*33e0*/  HMMA.16816.F32.BF16 R48, R12, R58, R48 ;  /* 0x0000003a0c30723c */ /* 0x000fe20000041830 */
[----:B------:R-:W-:-:S05]  /*33f0*/  IMAD.IADD R11, R7, 0x1, -R3 ;  /* 0x00000001070b7824 */ /* 0x000fca00078e0a03 */
[C---:B------:R-:W-:Y:S01]  /*3400*/  HMMA.16816.F32.BF16 R60, R24.reuse, R18, R44 ;  /* 0x00000012183c723c */ /* 0x040fe2000004182c */
[----:B------:R-:W-:Y:S01]  /*3410*/  IMAD.IADD R13, R6, 0x1, -R3 ;  /* 0x00000001060d7824 */ /* 0x000fe200078e0a03 */
[----:B------:R-:W-:Y:S01]  /*3420*/  IABS R12, R10 ;  /* 0x0000000a000c7213 */ /* 0x000fe20000000000 */
[----:B------:R-:W-:Y:S01]  /*3430*/  VIADD R14, R3, 0x1 ;  /* 0x00000001030e7836 */ /* 0x000fe20000000000 */
[----:B------:R-:W-:Y:S02]  /*3440*/  IABS R10, R9 ;  /* 0x00000009000a7213 */ /* 0x000fe40000000000 */
[----:B------:R-:W-:Y:S01]  /*3450*/  IABS R9, R11 ;  /* 0x0000000b00097213 */ /* 0x000fe20000000000 */
[----:B------:R-:W-:Y:S01]  /*3460*/  IMAD.IADD R15, R5, 0x1, -R14 ;  /* 0x00000001050f7824 */ /* 0x000fe200078e0a0e */
[----:B------:R-:W-:Y:S01]  /*3470*/  IABS R11, R13 ;  /* 0x0000000d000b7213 */ /* 0x000fe20000000000 */
[----:B------:R-:W-:Y:S01]  /*3480*/  IMAD.MOV.U32 R13, RZ, RZ, R12 ;  /* 0x000000ffff0d7224 */ /* 0x000fe200078e000c */
[----:B------:R-:W-:Y:S01]  /*3490*/  HMMA.16816.F32.BF16 R68, R24, R80, R52 ;  /* 0x000000501844723c */ /* 0x000fe20000041834 */
[----:B------:R-:W-:Y:S01]  /*34a0*/  IMAD.MOV.U32 R12, RZ, RZ, R10 ;  /* 0x000000ffff0c7224 */ /* 0x000fe200078e000a */
[----:B------:R-:W-:Y:S01]  /*34b0*/  BAR.SYNC.DEFER_BLOCKING 0x0 ;  /* 0x0000000000007b1d */ /* 0x000fe20000010000 */
        /* <DEDUP_REMOVED lines=8> */
[----:B------:R-:W-:Y:S01]  /*3540*/  FFMA.FTZ R20, R11, -UR5, R42 ;  /* 0x800000050b147c23 */ /* 0x000fe2000801002a */
[----:B------:R-:W-:-:S02]  /*3550*/  VIADD R13, R3, 0x8 ;  /* 0x00000008030d7836 */ /* 0x000fc40000000000 */
[----:B------:R-:W-:Y:S01]  /*3560*/  FFMA.FTZ R19, R10, -UR5, R36 ;  /* 0x800000050a137c23 */ /* 0x000fe20008010024 */
[----:B------:R-:W-:Y:S02]  /*3570*/  VIADD R11, R3, 0x10 ;  /* 0x00000010030b7836 */ /* 0x000fe40000000000 */
[----:B------:R-:W-:Y:S01]  /*3580*/  FFMA.FTZ R18, R9, -UR5, R38 ;  /* 0x8000000509127c23 */ /* 0x000fe20008010026 */
[C---:B------:R-:W-:Y:S01]  /*3590*/  VIADD R10, R3.reuse, 0x11 ;  /* 0x00000011030a7836 */ /* 0x040fe20000000000 */
[----:B------:R-:W-:Y:S01]  /*35a0*/  IADD3 R35, -R12, R7, RZ ;  /* 0x000000070c237210 */ /* 0x000fe20007ffe1ff */
[C---:B------:R-:W-:Y:S01]  /*35b0*/  VIADD R9, R3.reuse, 0x18 ;  /* 0x0000001803097836 */ /* 0x040fe20000000000 */
[----:B------:R-:W-:Y:S01]  /*35c0*/  IADD3 R3, R3, 0x19, RZ ;  /* 0x0000001903037810 */ /* 0x000fe20007ffe0ff */
[C-C-:B------:R-:W-:Y:S01]  /*35d0*/  IMAD.IADD R16, R5.reuse, 0x1, -R13.reuse ;  /* 0x0000000105107824 */ /* 0x140fe200078e0a0d */
[----:B------:R-:W-:Y:S01]  /*35e0*/  ISETP.GE.AND P3, PT, R10, UR20, PT ;  /* 0x000000140a007c0c */ /* 0x000fe2000bf66270 */
[----:B------:R-:W-:Y:S01]  /*35f0*/  IMAD.IADD R17, R5, 0x1, -R12 ;  /* 0x0000000105117824 */ /* 0x000fe200078e0a0c */
[----:B------:R-:W-:Y:S01]  /*3600*/  FSEL R57, R23, -INF , !P1 ;  /* 0xff80000017397808 */ /* 0x000fe20004800000 */
[C---:B------:R-:W-:Y:S01]  /*3610*/  IMAD.IADD R31, R7.reuse, 0x1, -R14 ;  /* 0x00000001071f7824 */ /* 0x040fe200078e0a0e */
[----:B------:R-:W-:Y:S01]  /*3620*/  FSEL R58, R20, -INF , !P1 ;  /* 0xff800000143a7808 */ /* 0x000fe20004800000 */
[----:B------:R-:W-:Y:S01]  /*3630*/  IMAD.IADD R33, R7, 0x1, -R13 ;  /* 0x0000000107217824 */ /* 0x000fe200078e0a0d */
[----:B------:R-:W-:Y:S01]  /*3640*/  FSEL R104, R19, -INF , !P1 ;  /* 0xff80000013687808 */ /* 0x000fe20004800000 */
[C---:B------:R-:W-:Y:S01]  /*3650*/  IMAD.IADD R38, R7.reuse, 0x1, -R11 ;  /* 0x0000000107267824 */ /* 0x040fe200078e0a0b */
[----:B------:R-:W-:Y:S01]  /*3660*/  FSEL R140, R18, -INF , !P1 ;  /* 0xff800000128c7808 */ /* 0x000fe20004800000 */
[C-C-:B------:R-:W-:Y:S01]  /*3670*/  IMAD.IADD R44, R7.reuse, 0x1, -R10.reuse ;  /* 0x00000001072c7824 */ /* 0x140fe200078e0a0a */
[----:B------:R-:W-:Y:S01]  /*3680*/  ISETP.GE.AND P0, PT, R14, UR20, PT ;  /* 0x000000140e007c0c */ /* 0x000fe2000bf06270 */
[----:B------:R-:W-:Y:S01]  /*3690*/  IMAD.IADD R56, R7, 0x1, -R9 ;  /* 0x0000000107387824 */ /* 0x000fe200078e0a09 */
[----:B------:R-:W-:Y:S01]  /*36a0*/  ISETP.GE.AND P6, PT, R13, UR20, PT ;  /* 0x000000140d007c0c */ /* 0x000fe2000bfc6270 */
[----:B------:R-:W-:Y:S01]  /*36b0*/  IMAD.IADD R55, R7, 0x1, -R3 ;  /* 0x0000000107377824 */ /* 0x000fe200078e0a03 */
[----:B------:R-:W-:Y:S01]  /*36c0*/  IABS R7, R15 ;  /* 0x0000000f00077213 */ /* 0x000fe20000000000 */
[C---:B------:R-:W-:Y:S01]  /*36d0*/  IMAD.IADD R21, R5.reuse, 0x1, -R11 ;  /* 0x0000000105157824 */ /* 0x040fe200078e0a0b */
[----:B------:R-:W-:Y:S01]  /*36e0*/  ISETP.GE.AND P5, PT, R12, UR20, PT ;  /* 0x000000140c007c0c */ /* 0x000fe2000bfa6270 */
[--C-:B------:R-:W-:Y:S01]  /*36f0*/  IMAD.IADD R22, R5, 0x1, -R10.reuse ;  /* 0x0000000105167824 */ /* 0x100fe200078e0a0a */
[----:B------:R-:W-:Y:S01]  /*3700*/  ISETP.GE.AND P4, PT, R11, UR20, PT ;  /* 0x000000140b007c0c */ /* 0x000fe2000bf86270 */
[----:B------:R-:W-:Y:S01]  /*3710*/  IMAD.IADD R29, R5, 0x1, -R9 ;  /* 0x00000001051d7824 */ /* 0x000fe200078e0a09 */
[----:B------:R-:W-:Y:S01]  /*3720*/  ISETP.GE.AND P1, PT, R3, UR20, PT ;  /* 0x0000001403007c0c */ /* 0x000fe2000bf26270 */
[----:B------:R-:W-:Y:S01]  /*3730*/  IMAD.IADD R28, R5, 0x1, -R3 ;  /* 0x00000001051c7824 */ /* 0x000fe200078e0a03 */
[----:B------:R-:W-:Y:S01]  /*3740*/  IABS R5, R16 ;  /* 0x0000001000057213 */ /* 0x000fe20000000000 */
[--C-:B------:R-:W-:Y:S01]  /*3750*/  IMAD.IADD R40, R8, 0x1, -R10.reuse ;  /* 0x0000000108287824 */ /* 0x100fe200078e0a0a */
[----:B------:R-:W-:Y:S01]  /*3760*/  ISETP.GE.AND P2, PT, R9, UR20, PT ;  /* 0x0000001409007c0c */ /* 0x000fe2000bf46270 */
[----:B------:R-:W-:Y:S01]  /*3770*/  IMAD.IADD R42, R6, 0x1, -R10 ;  /* 0x00000001062a7824 */ /* 0x000fe200078e0a0a */
[----:B------:R-:W-:Y:S01]  /*3780*/  IABS R10, R17 ;  /* 0x00000011000a7213 */ /* 0x000fe20000000000 */
[C---:B------:R-:W-:Y:S01]  /*3790*/  IMAD.IADD R30, R8.reuse, 0x1, -R14 ;  /* 0x00000001081e7824 */ /* 0x040fe200078e0a0e */
[----:B------:R-:W-:Y:S01]  /*37a0*/  HMMA.16816.F32.BF16 R48, R24, R82, R48 ;  /* 0x000000521830723c */ /* 0x000fe20000041830 */
[----:B------:R-:W-:-:S02]  /*37b0*/  IMAD.IADD R32, R8, 0x1, -R13 ;  /* 0x0000000108207824 */ /* 0x000fc400078e0a0d */
[C---:B------:R-:W-:Y:S02]  /*37c0*/  IMAD.IADD R34, R8.reuse, 0x1, -R12 ;  /* 0x0000000108227824 */ /* 0x040fe400078e0a0c */
[C---:B------:R-:W-:Y:S02]  /*37d0*/  IMAD.IADD R36, R8.reuse, 0x1, -R11 ;  /* 0x0000000108247824 */ /* 0x040fe400078e0a0b */
[C---:B------:R-:W-:Y:S02]  /*37e0*/  IMAD.IADD R45, R8.reuse, 0x1, -R9 ;  /* 0x00000001082d7824 */ /* 0x040fe400078e0a09 */
[----:B------:R-:W-:Y:S02]  /*37f0*/  IMAD.IADD R54, R8, 0x1, -R3 ;  /* 0x0000000108367824 */ /* 0x000fe400078e0a03 */
[----:B------:R-:W-:Y:S02]  /*3800*/  IMAD.MOV.U32 R8, RZ, RZ, R7 ;  /* 0x000000ffff087224 */ /* 0x000fe400078e0007 */
[----:B------:R-:W-:Y:S01]  /*3810*/  IMAD.MOV.U32 R7, RZ, RZ, R5 ;  /* 0x000000ffff077224 */ /* 0x000fe200078e0005 */
[----:B------:R-:W-:Y:S01]  /*3820*/  MOV R5, R10 ;  /* 0x0000000a00057202 */ /* 0x000fe20000000f00 */
[C---:B------:R-:W-:Y:S01]  /*3830*/  IMAD.IADD R46, R6.reuse, 0x1, -R3 ;  /* 0x00000001062e7824 */ /* 0x040fe200078e0a03 */
[----:B------:R-:W-:Y:S01]  /*3840*/  I2FP.F32.S32 R8, R8 ;  /* 0x0000000800087245 */ /* 0x000fe20000201400 */
[C---:B------:R-:W-:Y:S01]  /*3850*/  IMAD.IADD R14, R6.reuse, 0x1, -R14 ;  /* 0x00000001060e7824 */ /* 0x040fe200078e0a0e */
[----:B------:R-:W-:Y:S01]  /*3860*/  I2FP.F32.S32 R5, R5 ;  /* 0x0000000500057245 */ /* 0x000fe20000201400 */
[C---:B------:R-:W-:Y:S01]  /*3870*/  IMAD.IADD R13, R6.reuse, 0x1, -R13 ;  /* 0x00000001060d7824 */ /* 0x040fe200078e0a0d */
[----:B------:R-:W-:Y:S01]  /*3880*/  I2FP.F32.S32 R7, R7 ;  /* 0x0000000700077245 */ /* 0x000fe20000201400 */
[C---:B------:R-:W-:Y:S01]  /*3890*/  IMAD.IADD R12, R6.reuse, 0x1, -R12 ;  /* 0x00000001060c7824 */ /* 0x040fe200078e0a0c */
[----:B------:R-:W-:Y:S01]  /*38a0*/  IABS R3, R29 ;  /* 0x0000001d00037213 */ /* 0x000fe20000000000 */
[----:B------:R-:W-:Y:S01]  /*38b0*/  FFMA.FTZ R52, R5, -UR5, R65 ;  /* 0x8000000505347c23 */ /* 0x000fe20008010041 */
[----:B------:R-:W-:Y:S01]  /*38c0*/  IABS R5, R22 ;  /* 0x0000001600057213 */ /* 0x000fe20000000000 */
[----:B------:R-:W-:-:S02]  /*38d0*/  IMAD.IADD R11, R6, 0x1, -R11 ;  /* 0x00000001060b7824 */ /* 0x000fc400078e0a0b */
[----:B------:R-:W-:Y:S01]  /*38e0*/  FFMA.FTZ R47, R7, -UR5, R64 ;  /* 0x80000005072f7c23 */ /* 0x000fe20008010040 */
[----:B------:R-:W-:Y:S01]  /*38f0*/  IMAD.IADD R53, R6, 0x1, -R9 ;  /* 0x0000000106357824 */ /* 0x000fe200078e0a09 */
[----:B------:R-:W-:Y:S01]  /*3900*/  IABS R6, R21 ;  /* 0x0000001500067213 */ /* 0x000fe20000000000 */
[----:B------:R-:W-:Y:S01]  /*3910*/  FFMA.FTZ R24, R8, -UR5, R41 ;  /* 0x8000000508187c23 */ /* 0x000fe20008010029 */
        /* <DEDUP_REMOVED lines=20> */
[----:B------:R-:W-:-:S02]  /*3a60*/  IABS R3, R14 ;  /* 0x0000000e00037213 */ /* 0x000fc40000000000 */
        /* <DEDUP_REMOVED lines=26> */
[----:B------:R-:W-:-:S02]  /*3c10*/  MOV R5, R7 ;  /* 0x0000000700057202 */ /* 0x000fc40000000f00 */
        /* <DEDUP_REMOVED lines=37> */
[----:B------:R-:W-:-:S02]  /*3e70*/  I2FP.F32.S32 R9, R6 ;  /* 0x0000000600097245 */ /* 0x000fc40000201400 */
[----:B------:R-:W-:Y:S01]  /*3e80*/  I2FP.F32.S32 R7, R5 ;  /* 0x0000000500077245 */ /* 0x000fe20000201400 */
[----:B------:R-:W-:Y:S01]  /*3e90*/  IMAD.MOV.U32 R6, RZ, RZ, R10 ;  /* 0x000000ffff067224 */ /* 0x000fe200078e000a */
[----:B------:R-:W-:Y:S01]  /*3ea0*/  I2FP.F32.S32 R5, R3 ;  /* 0x0000000300057245 */ /* 0x000fe20000201400 */
[----:B------:R-:W-:Y:S01]  /*3eb0*/  FFMA.FTZ R9, R9, -UR5, R79 ;  /* 0x8000000509097c23 */ /* 0x000fe2000801004f */
[----:B------:R-:W-:Y:S01]  /*3ec0*/  FSEL R132, R21, -INF , !P0 ;  /* 0xff80000015847808 */ /* 0x000fe20004000000 */
[----:B------:R-:W-:Y:S01]  /*3ed0*/  FFMA.FTZ R7, R7, -UR5, R49 ;  /* 0x8000000507077c23 */ /* 0x000fe20008010031 */
[----:B------:R-:W-:Y:S01]  /*3ee0*/  I2FP.F32.S32 R3, R6 ;  /* 0x0000000600037245 */ /* 0x000fe20000201400 */
[----:B------:R-:W-:Y:S01]  /*3ef0*/  FFMA.FTZ R5, R5, -UR5, R50 ;  /* 0x8000000505057c23 */ /* 0x000fe20008010032 */
[----:B------:R-:W-:Y:S02]  /*3f00*/  I2FP.F32.S32 R8, R8 ;  /* 0x0000000800087245 */ /* 0x000fe40000201400 */
[----:B------:R-:W-:Y:S01]  /*3f10*/  FSEL R25, R47, -INF , !P6 ;  /* 0xff8000002f197808 */ /* 0x000fe20007000000 */
[----:B------:R-:W-:Y:S01]  /*3f20*/  FFMA.FTZ R3, R3, -UR5, R51 ;  /* 0x8000000503037c23 */ /* 0x000fe20008010033 */
[----:B------:R-:W-:Y:S01]  /*3f30*/  FSEL R51, R23, -INF , !P0 ;  /* 0xff80000017337808 */ /* 0x000fe20004000000 */
[----:B------:R-:W-:Y:S01]  /*3f40*/  FFMA.FTZ R8, R8, -UR5, R48 ;  /* 0x8000000508087c23 */ /* 0x000fe20008010030 */
[----:B------:R-:W-:-:S02]  /*3f50*/  PLOP3.LUT P0, PT, PT, PT, UP0, 0x80, 0x0 ;  /* 0x000000000000781c */ /* 0x000fc40003f0f008 */
        /* <DEDUP_REMOVED lines=22> */
[----:B------:R-:W-:Y:S01]  /*40c0*/  FSEL R174, R3, -INF , !P1 ;  /* 0xff80000003ae7808 */ /* 0x000fe20004800000 */
[----:B------:R-:W-:Y:S06]  /*40d0*/  @!P0 BRA `(.L_x_1876) ;  /* 0x0000000000bc8947 */ /* 0x000fec0003800000 */
        /* <DEDUP_REMOVED lines=45> */
.L_x_1878:
[----:B------:R-:W-:Y:S05]  /*43b0*/  BSYNC B0 ;  /* 0x0000000000007941 */ /* 0x000fea0003800000 */
.L_x_1877:
[----:B------:R-:W0:Y:S02]  /*43c0*/  LDGDEPBAR ;  /* 0x00000000000079af */ /* 0x000e240000000000 */
.L_x_1876:
[----:B------:R-:W-:Y:S01]  /*43d0*/  FMNMX.FTZ R3, R57, R24, !PT ;  /* 0x0000001839037209 */ /* 0x000fe20007810000 */
[----:B-1----:R-:W-:Y:S01]  /*43e0*/  IMAD.U32 R7, RZ, RZ, UR16 ;  /* 0x00000010ff077e24 */ /* 0x002fe2000f8e00ff */
[----:B------:R-:W-:Y:S01]  /*43f0*/  LOP3.LUT R172, R172, R224, RZ, 0x3c, !PT ;  /* 0x000000e0acac7212 */ /* 0x000fe200078e3cff */
[----:B------:R-:W-:Y:S01]  /*4400*/  IMAD.WIDE.U32 R30, R245, -0x2daee0ad, RZ ;  /* 0xd2511f53f51e7825 */ /* 0x000fe200078e00ff */
[----:B------:R-:W-:Y:S01]  /*4410*/  FMNMX.FTZ R3, R25, R3, !PT ;  /* 0x0000000319037209 */ /* 0x000fe20007810000 */
[----:B------:R-:W-:Y:S01]  /*4420*/  ULDC UR6, c[0x0][0x2ec] ;  /* 0x0000bb0000067ab9 */ /* 0x000fe20000000800 */
[----:B------:R-:W-:Y:S01]  /*4430*/  LEA R209, R0, UR4, 0x1 ;  /* 0x0000000400d17c11 */ /* 0x000fe2000f8e08ff */
[----:B------:R-:W-:Y:S01]  /*4440*/  IMAD R137, R7, 0x8, R137 ;  /* 0x0000000807897824 */ /* 0x000fe200078e0289 */
[----:B------:R-:W-:Y:S01]  /*4450*/  FMNMX.FTZ R3, R26, R3, !PT ;  /* 0x000000031a037209 */ /* 0x000fe20007810000 */
[----:B------:R-:W-:Y:S02]  /*4460*/  VIADD R28, R225, 0xbb67ae85 ;  /* 0xbb67ae85e11c7836 */ /* 0x000fe40000000000 */
[----:B--2---:R-:W-:Y:S01]  /*4470*/  IMAD.WIDE.U32 R8, R137, -0x326172a9, RZ ;  /* 0xcd9e8d5789087825 */ /* 0x004fe200078e00ff */
[----:B------:R-:W-:Y:S01]  /*4480*/  FMNMX.FTZ R3, R34, R3, !PT ;  /* 0x0000000322037209 */ /* 0x000fe20007810000 */
[----:B------:R-:W-:Y:S02]  /*4490*/  LDSM.16.MT88.4 R60, [R209+0xb000] ;  /* 0x00b00000d13c783b */ /* 0x000fe40000004200 */
[----:B------:R-:W-:Y:S01]  /*44a0*/  VIADD R44, R225, 0x76cf5d0a ;  /* 0x76cf5d0ae12c7836 */ /* 0x000fe20000000000 */
        /* <DEDUP_REMOVED lines=9> */
[----:B------:R-:W-:Y:S01]  /*4540*/  VIADD R246, R225, 0xa9066899 ;  /* 0xa9066899e1f67836 */ /* 0x000fe20000000000 */
[----:B------:R-:W-:Y:S01]  /*4550*/  FMNMX.FTZ R3, R32, R3, !PT ;  /* 0x0000000320037209 */ /* 0x000fe20007810000 */
[----:B------:R-:W-:Y:S01]  /*4560*/  VIADD R50, R224, 0xb54cda56 ;  /* 0xb54cda56e0327836 */ /* 0x000fe20000000000 */
[----:B------:R-:W-:Y:S01]  /*4570*/  LOP3.LUT R10, R9, R172, RZ, 0x3c, !PT ;  /* 0x000000ac090a7212 */ /* 0x000fe200078e3cff */
[----:B------:R-:W1:Y:S01]  /*4580*/  SHFL.BFLY PT, R6, R5, 0x2, 0x1f ;  /* 0x0c401f0005067f89 */ /* 0x000e6200000e0000 */
[----:B------:R-:W-:Y:S01]  /*4590*/  FMNMX.FTZ R3, R48, R3, !PT ;  /* 0x0000000330037209 */ /* 0x000fe20007810000 */
[----:B------:R-:W-:-:S02]  /*45a0*/  IMAD R211, R4, 0x2, R209 ;  /* 0x0000000204d37824 */ /* 0x000fc400078e02d1 */
[----:B------:R-:W-:Y:S01]  /*45b0*/  IMAD.WIDE.U32 R10, R10, -0x2daee0ad, RZ ;  /* 0xd2511f530a0a7825 */ /* 0x000fe200078e00ff */
[----:B------:R-:W-:Y:S01]  /*45c0*/  FMNMX.FTZ R3, R49, R3, !PT ;  /* 0x0000000331037209 */ /* 0x000fe20007810000 */
[----:B------:R-:W-:Y:S02]  /*45d0*/  LDSM.16.MT88.4 R152, [R209+0xa800] ;  /* 0x00a80000d198783b */ /* 0x000fe40000004200 */
[C---:B------:R-:W-:Y:S01]  /*45e0*/  IMAD R214, R2.reuse, 0x2, R209 ;  /* 0x0000000202d67824 */ /* 0x040fe200078e02d1 */
[----:B------:R-:W-:Y:S01]  /*45f0*/  FMNMX.FTZ R3, R43, R3, !PT ;  /* 0x000000032b037209 */ /* 0x000fe20007810000 */
[----:B------:R-:W-:Y:S01]  /*4600*/  IMAD R213, R2, 0x2, R211 ;  /* 0x0000000202d57824 */ /* 0x000fe200078e02d3 */
[----:B------:R-:W-:Y:S01]  /*4610*/  LDSM.16.MT88.4 R72, [R211+0xa000] ;  /* 0x00a00000d348783b */ /* 0x000fe20000004200 */
[----:B------:R-:W-:Y:S01]  /*4620*/  VIADD R248, R137, 0x4 ;  /* 0x0000000489f87836 */ /* 0x000fe20000000000 */
[----:B------:R-:W-:Y:S01]  /*4630*/  FMNMX.FTZ R3, R47, R3, !PT ;  /* 0x000000032f037209 */ /* 0x000fe20007810000 */
[----:B------:R-:W-:Y:S01]  /*4640*/  VIADD R241, R224, 0x1715609d ;  /* 0x1715609de0f17836 */ /* 0x000fe20000000000 */
[----:B------:R-:W-:Y:S04]  /*4650*/  LDSM.16.MT88.4 R96, [R214+0xa000] ;  /* 0x00a00000d660783b */ /* 0x000fe80000004200 */
[----:B------:R-:W2:Y:S04]  /*4660*/  SHFL.BFLY PT, R135, R3, 0x2, 0x1f ;  /* 0x0c401f0003877f89 */ /* 0x000ea800000e0000 */
[----:B------:R-:W-:Y:S01]  /*4670*/  LDSM.16.MT88.4 R76, [R213+0xa000] ;  /* 0x00a00000d54c783b */ /* 0x000fe20000004200 */
[----:B-1----:R-:W-:-:S02]  /*4680*/  FMNMX.FTZ R5, R5, R6, !PT ;  /* 0x0000000605057209 */ /* 0x002fc40007810000 */
[----:B------:R-:W-:Y:S01]  /*4690*/  LOP3.LUT R6, R31, UR25, R225, 0x96, !PT ;  /* 0x000000191f067c12 */ /* 0x000fe2000f8e96e1 */
[----:B------:R-:W-:Y:S01]  /*46a0*/  VIADD R31, R224, 0x9e3779b9 ;  /* 0x9e3779b9e01f7836 */ /* 0x000fe20000000000 */
[----:B------:R-:W-:Y:S03]  /*46b0*/  LDSM.16.MT88.4 R100, [R211+0xb000] ;  /* 0x00b00000d364783b */ /* 0x000fe60000004200 */
[----:B------:R-:W-:Y:S01]  /*46c0*/  IMAD.WIDE.U32 R20, R6, -0x326172a9, RZ ;  /* 0xcd9e8d5706147825 */ /* 0x000fe200078e00ff */
[----:B------:R-:W1:Y:S04]  /*46d0*/  SHFL.BFLY PT, R136, R5, 0x1, 0x1f ;  /* 0x0c201f0005887f89 */ /* 0x000e6800000e0000 */
[----:B------:R-:W-:Y:S01]  /*46e0*/  LOP3.LUT R6, R21, R8, R31, 0x96, !PT ;  /* 0x0000000815067212 */ /* 0x000fe200078e961f */
[----:B------:R-:W-:Y:S01]  /*46f0*/  LDSM.16.MT88.4 R108, [R214+0xb000] ;  /* 0x00b00000d66c783b */ /* 0x000fe20000004200 */
[----:B------:R-:W-:-:S03]  /*4700*/  LOP3.LUT R8, R11, R30, R28, 0x96, !PT ;  /* 0x0000001e0b087212 */ /* 0x000fc600078e961c */
[----:B------:R-:W-:Y:S01]  /*4710*/  IMAD.WIDE.U32 R6, R6, -0x2daee0ad, RZ ;  /* 0xd2511f5306067825 */ /* 0x000fe200078e00ff */
[----:B------:R-:W-:Y:S01]  /*4720*/  LDSM.16.MT88.4 R124, [R213+0xb000] ;  /* 0x00b00000d57c783b */ /* 0x000fe20000004200 */
[----:B--2---:R-:W-:Y:S02]  /*4730*/  FMNMX.FTZ R135, R3, R135, !PT ;  /* 0x0000008703877209 */ /* 0x004fe40007810000 */
[----:B------:R-:W-:Y:S01]  /*4740*/  IMAD.WIDE.U32 R8, R8, -0x326172a9, RZ ;  /* 0xcd9e8d5708087825 */ /* 0x000fe200078e00ff */
[----:B------:R-:W-:Y:S01]  /*4750*/  LOP3.LUT R7, R7, R10, R44, 0x96, !PT ;  /* 0x0000000a07077212 */ /* 0x000fe200078e962c */
[----:B------:R-:W-:Y:S03]  /*4760*/  LDSM.16.MT88.4 R176, [R214+0xa800] ;  /* 0x00a80000d6b0783b */ /* 0x000fe60000004200 */
[----:B------:R-:W-:Y:S01]  /*4770*/  LOP3.LUT R10, R9, R20, R29, 0x96, !PT ;  /* 0x00000014090a7212 */ /* 0x000fe200078e961d */
[----:B------:R-:W2:Y:S04]  /*4780*/  SHFL.BFLY PT, R12, R135, 0x1, 0x1f ;  /* 0x0c201f00870c7f89 */ /* 0x000ea800000e0000 */
[----:B------:R-:W-:Y:S01]  /*4790*/  IMAD.WIDE.U32 R10, R10, -0x2daee0ad, RZ ;  /* 0xd2511f530a0a7825 */ /* 0x000fe200078e00ff */
[----:B-1----:R-:W-:Y:S01]  /*47a0*/  FMNMX.FTZ R136, R5, R136, !PT ;  /* 0x0000008805887209 */ /* 0x002fe20007810000 */
[----:B------:R-:W-:Y:S01]  /*47b0*/  LDSM.16.MT88.4 R180, [R213+0xa800] ;  /* 0x00a80000d5b4783b */ /* 0x000fe20000004200 */
[----:B------:R-:W-:-:S02]  /*47c0*/  FMNMX.FTZ R5, R104, R51, !PT ;  /* 0x0000003368057209 */ /* 0x000fc40007810000 */
[C---:B------:R-:W-:Y:S01]  /*47d0*/  FSETP.NEU.FTZ.AND P1, PT, R136.reuse, -INF , PT ;  /* 0xff8000008800780b */ /* 0x040fe20003f3d000 */
[----:B------:R-:W-:Y:S01]  /*47e0*/  FMUL.FTZ R3, R136, UR6 ;  /* 0x0000000688037c20 */ /* 0x000fe20008410000 */
[----:B------:R-:W-:Y:S01]  /*47f0*/  FMNMX.FTZ R5, R84, R5, !PT ;  /* 0x0000000554057209 */ /* 0x000fe20007810000 */
[----:B------:R-:W-:Y:S01]  /*4800*/  LDSM.16.MT88.4 R184, [R209+0xb800] ;  /* 0x00b80000d1b8783b */ /* 0x000fe20000004200 */
[----:B------:R-:W-:Y:S01]  /*4810*/  LOP3.LUT R11, R11, R6, R42, 0x96, !PT ;  /* 0x000000060b0b7212 */ /* 0x000fe200078e962a */
[----:B------:R-:W-:Y:S01]  /*4820*/  IMAD.WIDE.U32 R6, R7, -0x326172a9, RZ ;  /* 0xcd9e8d5707067825 */ /* 0x000fe200078e00ff */
[----:B------:R-:W-:Y:S01]  /*4830*/  FMNMX.FTZ R5, R85, R5, !PT ;  /* 0x0000000555057209 */ /* 0x000fe20007810000 */
[----:B------:R-:W-:Y:S01]  /*4840*/  LDSM.16.MT88.4 R192, [R211+0xb800] ;  /* 0x00b80000d3c0783b */ /* 0x000fe20000004200 */
[----:B------:R-:W-:Y:S01]  /*4850*/  FSEL R3, R3, RZ, P1 ;  /* 0x000000ff03037208 */ /* 0x000fe20000800000 */
[----:B------:R-:W-:Y:S01]  /*4860*/  IMAD.WIDE.U32 R22, R11, -0x326172a9, RZ ;  /* 0xcd9e8d570b167825 */ /* 0x000fe200078e00ff */
[----:B------:R-:W-:Y:S01]  /*4870*/  FMNMX.FTZ R9, R203, R5, !PT ;  /* 0x00000005cb097209 */ /* 0x000fe20007810000 */
[----:B------:R-:W-:Y:S01]  /*4880*/  LDSM.16.MT88.4 R188, [R214+0xb800] ;  /* 0x00b80000d6bc783b */ /* 0x000fe20000004200 */
[----:B------:R-:W-:Y:S01]  /*4890*/  LOP3.LUT R8, R7, R8, R46, 0x96, !PT ;  /* 0x0000000807087212 */ /* 0x000fe200078e962e */
[--C-:B------:R-:W-:Y:S01]  /*48a0*/  FFMA.FTZ R5, R57, UR6, -R3.reuse ;  /* 0x0000000639057c23 */ /* 0x100fe20008010803 */
[----:B------:R-:W-:Y:S01]  /*48b0*/  FMNMX.FTZ R9, R201, R9, !PT ;  /* 0x00000009c9097209 */ /* 0x000fe20007810000 */
[----:B------:R-:W-:Y:S01]  /*48c0*/  FFMA.FTZ R7, R24, UR6, -R3 ;  /* 0x0000000618077c23 */ /* 0x000fe20008010803 */
[----:B--2---:R-:W-:Y:S01]  /*48d0*/  FMNMX.FTZ R135, R135, R12, !PT ;  /* 0x0000000c87877209 */ /* 0x004fe20007810000 */
[----:B------:R1:W-:Y:S01]  /*48e0*/  MUFU.EX2 R251, R5 ;  /* 0x0000000500fb7308 */ /* 0x0003e20000000800 */
[----:B------:R-:W-:Y:S01]  /*48f0*/  FMNMX.FTZ R9, R175, R9, !PT ;  /* 0x00000009af097209 */ /* 0x000fe20007810000 */
[----:B------:R-:W-:Y:S01]  /*4900*/  LDSM.16.MT88.4 R196, [R213+0xb800] ;  /* 0x00b80000d5c4783b */ /* 0x000fe20000004200 */
[----:B------:R-:W-:-:S02]  /*4910*/  FSETP.NEU.FTZ.AND P1, PT, R135, -INF , PT ;  /* 0xff8000008700780b */ /* 0x000fc40003f3d000 */
[----:B------:R-:W-:-:S03]  /*4920*/  FMNMX.FTZ R9, R173, R9, !PT ;  /* 0x00000009ad097209 */ /* 0x000fc60007810000 */
[----:B------:R2:W-:Y:S02]  /*4930*/  MUFU.EX2 R244, R7 ;  /* 0x0000000700f47308 */ /* 0x0005e40000000800 */
[----:B------:R-:W3:Y:S01]  /*4940*/  SHFL.BFLY PT, R15, R9, 0x2, 0x1f ;  /* 0x0c401f00090f7f89 */ /* 0x000ee200000e0000 */
[----:B-1----:R-:W-:Y:S01]  /*4950*/  LOP3.LUT R5, R23, R6, R45, 0x96, !PT ;  /* 0x0000000617057212 */ /* 0x002fe200078e962d */
[----:B------:R-:W-:-:S04]  /*4960*/  VIADD R23, R225, 0xed9eba14 ;  /* 0xed9eba14e1177836 */ /* 0x000fc80000000000 */
[----:B------:R-:W-:-:S04]  /*4970*/  IMAD.WIDE.U32 R18, R5, -0x2daee0ad, RZ ;  /* 0xd2511f5305127825 */ /* 0x000fc800078e00ff */
[----:B------:R-:W-:Y:S01]  /*4980*/  FFMA.FTZ R5, R25, UR6, -R3 ;  /* 0x0000000619057c23 */ /* 0x000fe20008010803 */
[----:B--2---:R-:W-:-:S04]  /*4990*/  IMAD.WIDE.U32 R6, R8, -0x2daee0ad, RZ ;  /* 0xd2511f5308067825 */ /* 0x004fc800078e00ff */
[----:B------:R-:W-:Y:S01]  /*49a0*/  FMUL.FTZ R8, R135, UR6 ;  /* 0x0000000687087c20 */ /* 0x000fe20008410000 */
[----:B------:R1:W-:Y:S01]  /*49b0*/  MUFU.EX2 R250, R5 ;  /* 0x0000000500fa7308 */ /* 0x0003e20000000800 */
[----:B------:R-:W-:Y:S02]  /*49c0*/  LOP3.LUT R6, R19, R6, R246, 0x96, !PT ;  /* 0x0000000613067212 */ /* 0x000fe400078e96f6 */
[----:B------:R-:W-:Y:S02]  /*49d0*/  LOP3.LUT R10, R7, R10, R23, 0x96, !PT ;  /* 0x0000000a070a7212 */ /* 0x000fe400078e9617 */
[----:B------:R-:W-:Y:S01]  /*49e0*/  FSEL R8, R8, RZ, P1 ;  /* 0x000000ff08087208 */ /* 0x000fe20000800000 */
[----:B------:R-:W-:Y:S01]  /*49f0*/  IMAD.WIDE.U32 R6, R6, -0x326172a9, RZ ;  /* 0xcd9e8d5706067825 */ /* 0x000fe200078e00ff */
[----:B---3--:R-:W-:-:S03]  /*4a00*/  FMNMX.FTZ R15, R9, R15, !PT ;  /* 0x0000000f090f7209 */ /* 0x008fc60007810000 */
[----:B------:R-:W-:-:S04]  /*4a10*/  IMAD.WIDE.U32 R16, R10, -0x326172a9, RZ ;  /* 0xcd9e8d570a107825 */ /* 0x000fc800078e00ff */
[--C-:B------:R-:W-:Y:S01]  /*4a20*/  FFMA.FTZ R10, R27, UR6, -R8.reuse ;  /* 0x000000061b0a7c23 */ /* 0x100fe20008010808 */
[----:B------:R-:W-:Y:S01]  /*4a30*/  LOP3.LUT R11, R6, 0xffff, RZ, 0xc0, !PT ;  /* 0x0000ffff060b7812 */ /* 0x000fe200078ec0ff */
[----:B------:R-:W-:Y:S01]  /*4a40*/  FFMA.FTZ R0, R58, UR6, -R8 ;  /* 0x000000063a007c23 */ /* 0x000fe20008010808 */
[----:B------:R-:W-:Y:S01]  /*4a50*/  LOP3.LUT R14, R6, 0xff, RZ, 0xc0, !PT ;  /* 0x000000ff060e7812 */ /* 0x000fe200078ec0ff */
[----:B-1----:R-:W-:Y:S01]  /*4a60*/  FFMA.FTZ R5, R26, UR6, -R3 ;  /* 0x000000061a057c23 */ /* 0x002fe20008010803 */
[----:B------:R-:W-:Y:S01]  /*4a70*/  SHF.R.U32.HI R13, RZ, 0x18, R6 ;  /* 0x00000018ff0d7819 */ /* 0x000fe20000011606 */
[----:B------:R1:W-:Y:S01]  /*4a80*/  MUFU.EX2 R243, R10 ;  /* 0x0000000a00f37308 */ /* 0x0003e20000000800 */
[----:B------:R-:W-:Y:S01]  /*4a90*/  IMAD.U32 R9, RZ, RZ, UR8 ;  /* 0x00000008ff097e24 */ /* 0x000fe2000f8e00ff */
[----:B------:R-:W-:Y:S04]  /*4aa0*/  LDSM.16.MT88.4 R56, [R209+0xa000] ;  /* 0x00a00000d138783b */ /* 0x000fe80000004200 */
[----:B------:R-:W-:-:S02]  /*4ab0*/  LEA R9, R9, UR8, 0x10 ;  /* 0x0000000809097c11 */ /* 0x000fc4000f8e80ff */
[----:B------:R2:W3:Y:S08]  /*4ac0*/  MUFU.EX2 R249, R5 ;  /* 0x0000000500f97308 */ /* 0x0004f00000000800 */
[----:B------:R4:W-:Y:S01]  /*4ad0*/  MUFU.EX2 R240, R0 ;  /* 0x0000000000f07308 */ /* 0x0009e20000000800 */
[----:B-1----:R-:W-:-:S04]  /*4ae0*/  SHF.R.U32.HI R10, RZ, 0x8, R11 ;  /* 0x00000008ff0a7819 */ /* 0x002fc8000001160b */
[----:B------:R-:W-:Y:S02]  /*4af0*/  PRMT R14, R14, 0x5410, R10 ;  /* 0x000054100e0e7816 */ /* 0x000fe4000000000a */
[----:B--2---:R-:W-:Y:S02]  /*4b00*/  LOP3.LUT R5, R7, R16, R50, 0x96, !PT ;  /* 0x0000001007057212 */ /* 0x004fe400078e9632 */
[----:B------:R-:W-:Y:S02]  /*4b10*/  SHF.R.U32.HI R7, RZ, 0x10, R6 ;  /* 0x00000010ff077819 */ /* 0x000fe40000011606 */
[----:B------:R-:W-:Y:S02]  /*4b20*/  LOP3.LUT R6, R5, 0xffff, RZ, 0xc0, !PT ;  /* 0x0000ffff05067812 */ /* 0x000fe400078ec0ff */
[----:B------:R-:W-:Y:S02]  /*4b30*/  LOP3.LUT R7, R7, 0xff, RZ, 0xc0, !PT ;  /* 0x000000ff07077812 */ /* 0x000fe400078ec0ff */
[----:B------:R-:W-:Y:S01]  /*4b40*/  SHF.R.U32.HI R11, RZ, 0x8, R6 ;  /* 0x00000008ff0b7819 */ /* 0x000fe20000011606 */
[--C-:B------:R-:W-:Y:S01]  /*4b50*/  FFMA.FTZ R6, R32, UR6, -R8.reuse ;  /* 0x0000000620067c23 */ /* 0x100fe20008010808 */
[----:B------:R-:W-:Y:S01]  /*4b60*/  PRMT R13, R7, 0x5410, R13 ;  /* 0x00005410070d7816 */ /* 0x000fe2000000000d */
[----:B----4-:R-:W-:Y:S01]  /*4b70*/  FFMA.FTZ R0, R33, UR6, -R8 ;  /* 0x0000000621007c23 */ /* 0x010fe20008010808 */
[----:B------:R-:W-:Y:S01]  /*4b80*/  FMNMX.FTZ R7, R140, R132, !PT ;  /* 0x000000848c077209 */ /* 0x000fe20007810000 */
[----:B------:R3:W1:Y:S01]  /*4b90*/  MUFU.EX2 R242, R6 ;  /* 0x0000000600f27308 */ /* 0x0006620000000800 */
[----:B------:R-:W-:-:S02]  /*4ba0*/  SHF.R.U32.HI R2, RZ, 0x10, R5 ;  /* 0x00000010ff027819 */ /* 0x000fc40000011605 */
[----:B------:R-:W-:Y:S02]  /*4bb0*/  FMNMX.FTZ R7, R86, R7, !PT ;  /* 0x0000000756077209 */ /* 0x000fe40007810000 */
[----:B------:R-:W-:Y:S02]  /*4bc0*/  LOP3.LUT R12, R5, 0xff, RZ, 0xc0, !PT ;  /* 0x000000ff050c7812 */ /* 0x000fe400078ec0ff */
[----:B------:R-:W-:Y:S01]  /*4bd0*/  FMNMX.FTZ R4, R87, R7, !PT ;  /* 0x0000000757047209 */ /* 0x000fe20007810000 */
[----:B------:R2:W4:Y:S01]  /*4be0*/  MUFU.EX2 R239, R0 ;  /* 0x0000000000ef7308 */ /* 0x0005220000000800 */
[----:B------:R-:W-:Y:S02]  /*4bf0*/  SHF.R.U32.HI R5, RZ, 0x18, R5 ;  /* 0x00000018ff057819 */ /* 0x000fe40000011605 */
[----:B------:R-:W-:Y:S02]  /*4c00*/  FMNMX.FTZ R10, R204, R4, !PT ;  /* 0x00000004cc0a7209 */ /* 0x000fe40007810000 */
[----:B------:R-:W-:-:S02]  /*4c10*/  LOP3.LUT R4, R2, 0xff, RZ, 0xc0, !PT ;  /* 0x000000ff02047812 */ /* 0x000fc400078ec0ff */
[----:B------:R-:W-:Y:S02]  /*4c20*/  PRMT R11, R12, 0x5410, R11 ;  /* 0x000054100c0b7816 */ /* 0x000fe4000000000b */
[----:B---3--:R-:W-:Y:S02]  /*4c30*/  F2FP.BF16.F32.PACK_AB R6, R249, R250 ;  /* 0x000000faf906723e */ /* 0x008fe400000010ff */
[--C-:B------:R-:W-:Y:S02]  /*4c40*/  HSET2.LE.AND R2, R13, R9.reuse, PT ;  /* 0x000000090d027233 */ /* 0x100fe40003803000 */
[----:B-1----:R-:W-:Y:S02]  /*4c50*/  F2FP.BF16.F32.PACK_AB R7, R242, R243 ;  /* 0x000000f3f207723e */ /* 0x002fe400000010ff */
[----:B------:R-:W-:Y:S02]  /*4c60*/  PRMT R5, R4, 0x5410, R5 ;  /* 0x0000541004057816 */ /* 0x000fe40000000005 */
[----:B--2---:R-:W-:-:S02]  /*4c70*/  HSET2.LE.AND R0, R14, R9, PT ;  /* 0x000000090e007233 */ /* 0x004fc40003803000 */
[----:B------:R-:W-:Y:S01]  /*4c80*/  LOP3.LUT R7, R2, R7, RZ, 0xc0, !PT ;  /* 0x0000000702077212 */ /* 0x000fe200078ec0ff */
[----:B------:R-:W1:Y:S01]  /*4c90*/  SHFL.BFLY PT, R14, R15, 0x1, 0x1f ;  /* 0x0c201f000f0e7f89 */ /* 0x000e6200000e0000 */
[----:B------:R-:W-:Y:S02]  /*4ca0*/  F2FP.BF16.F32.PACK_AB R2, R244, R251 ;  /* 0x000000fbf402723e */ /* 0x000fe400000010ff */
[----:B------:R-:W-:Y:S02]  /*4cb0*/  LOP3.LUT R6, R0, R6, RZ, 0xc0, !PT ;  /* 0x0000000600067212 */ /* 0x000fe400078ec0ff */
[----:B------:R-:W-:Y:S02]  /*4cc0*/  FMNMX.FTZ R0, R202, R10, !PT ;  /* 0x0000000aca007209 */ /* 0x000fe40007810000 */
[----:B------:R-:W-:Y:S02]  /*4cd0*/  HSET2.LE.AND R5, R5, R9, PT ;  /* 0x0000000905057233 */ /* 0x000fe40003803000 */
[----:B------:R-:W-:-:S02]  /*4ce0*/  FMNMX.FTZ R4, R200, R0, !PT ;  /* 0x00000000c8047209 */ /* 0x000fc40007810000 */
[----:B------:R-:W-:Y:S01]  /*4cf0*/  HSET2.LE.AND R0, R11, R9, PT ;  /* 0x000000090b007233 */ /* 0x000fe20003803000 */
[----:B------:R-:W-:Y:S01]  /*4d00*/  IMAD.WIDE.U32 R10, R248, -0x326172a9, RZ ;  /* 0xcd9e8d57f80a7825 */ /* 0x000fe200078e00ff */
[----:B----4-:R-:W-:Y:S02]  /*4d10*/  F2FP.BF16.F32.PACK_AB R12, R239, R240 ;  /* 0x000000f0ef0c723e */ /* 0x010fe400000010ff */
[----:B------:R-:W-:Y:S02]  /*4d20*/  FMNMX.FTZ R13, R174, R4, !PT ;  /* 0x00000004ae0d7209 */ /* 0x000fe40007810000 */
[----:B------:R-:W-:Y:S01]  /*4d30*/  LOP3.LUT R4, R0, R2, RZ, 0xc0, !PT ;  /* 0x0000000200047212 */ /* 0x000fe200078ec0ff */
[----:B------:R-:W-:Y:S01]  /*4d40*/  FFMA.FTZ R0, R34, UR6, -R3 ;  /* 0x0000000622007c23 */ /* 0x000fe20008010803 */
[----:B------:R-:W-:Y:S02]  /*4d50*/  LOP3.LUT R2, R11, R172, RZ, 0x3c, !PT ;  /* 0x000000ac0b027212 */ /* 0x000fe400078e3cff */
[----:B------:R-:W-:Y:S01]  /*4d60*/  LOP3.LUT R5, R5, R12, RZ, 0xc0, !PT ;  /* 0x0000000c05057212 */ /* 0x000fe200078ec0ff */
[----:B------:R2:W-:Y:S01]  /*4d70*/  MUFU.EX2 R238, R0 ;  /* 0x0000000000ee7308 */ /* 0x0005e20000000800 */
[----:B------:R-:W3:Y:S01]  /*4d80*/  SHFL.BFLY PT, R12, R13, 0x2, 0x1f ;  /* 0x0c401f000d0c7f89 */ /* 0x000ee200000e0000 */
[----:B------:R-:W-:-:S04]  /*4d90*/  IMAD.WIDE.U32 R24, R2, -0x2daee0ad, RZ ;  /* 0xd2511f5302187825 */ /* 0x000fc800078e00ff */
[----:B------:R-:W-:Y:S01]  /*4da0*/  FFMA.FTZ R2, R35, UR6, -R3 ;  /* 0x0000000623027c23 */ /* 0x000fe20008010803 */
[----:B------:R-:W-:Y:S01]  /*4db0*/  LOP3.LUT R19, R21, R10, R31, 0x96, !PT ;  /* 0x0000000a15137212 */ /* 0x000fe200078e961f */
[----:B------:R-:W-:Y:S01]  /*4dc0*/  LDSM.16.MT88.4 R32, [R211+0xa800] ;  /* 0x00a80000d320783b */ /* 0x000fe20000004200 */
[----:B-1----:R-:W-:Y:S01]  /*4dd0*/  FMNMX.FTZ R134, R15, R14, !PT ;  /* 0x0000000e0f867209 */ /* 0x002fe20007810000 */
[--C-:B------:R-:W-:Y:S01]  /*4de0*/  FFMA.FTZ R14, R48, UR6, -R8.reuse ;  /* 0x00000006300e7c23 */ /* 0x100fe20008010808 */
[----:B------:R1:W-:Y:S01]  /*4df0*/  MUFU.EX2 R237, R2 ;  /* 0x0000000200ed7308 */ /* 0x0003e20000000800 */
[----:B------:R-:W-:Y:S01]  /*4e00*/  FFMA.FTZ R15, R49, UR6, -R8 ;  /* 0x00000006310f7c23 */ /* 0x000fe20008010808 */
[----:B------:R-:W-:Y:S01]  /*4e10*/  FSETP.NEU.FTZ.AND P1, PT, R134, -INF , PT ;  /* 0xff8000008600780b */ /* 0x000fe20003f3d000 */
[C---:B------:R-:W-:Y:S05]  /*4e20*/  HMMA.16816.F32.BF16 R144, R4.reuse, R56, RZ ;  /* 0x000000380490723c */ /* 0x040fea00000418ff */
[----:B------:R4:W-:Y:S01]  /*4e30*/  MUFU.EX2 R231, R14 ;  /* 0x0000000e00e77308 */ /* 0x0009e20000000800 */
[----:B--2---:R-:W-:Y:S01]  /*4e40*/  LOP3.LUT R0, R25, R30, R28, 0x96, !PT ;  /* 0x0000001e19007212 */ /* 0x004fe200078e961c */
[----:B------:R-:W-:Y:S04]  /*4e50*/  HMMA.16816.F32.BF16 R36, R4, R72, RZ ;  /* 0x000000480424723c */ /* 0x000fe800000418ff */
[----:B------:R-:W-:Y:S01]  /*4e60*/  IMAD.WIDE.U32 R26, R0, -0x326172a9, RZ ;  /* 0xcd9e8d57001a7825 */ /* 0x000fe200078e00ff */
[----:B------:R-:W-:Y:S01]  /*4e70*/  LOP3.LUT R0, R17, R22, R241, 0x96, !PT ;  /* 0x0000001611007212 */ /* 0x000fe200078e96f1 */
[----:B------:R-:W-:Y:S02]  /*4e80*/  MUFU.EX2 R230, R15 ;  /* 0x0000000f00e67308 */ /* 0x000fe40000000800 */
[--C-:B-1----:R-:W-:Y:S01]  /*4e90*/  FFMA.FTZ R2, R40, UR6, -R3.reuse ;  /* 0x0000000628027c23 */ /* 0x102fe20008010803 */
[----:B------:R-:W-:Y:S01]  /*4ea0*/  FFMA.FTZ R3, R41, UR6, -R3 ;  /* 0x0000000629037c23 */ /* 0x000fe20008010803 */
[----:B------:R-:W-:Y:S01]  /*4eb0*/  LOP3.LUT R17, R27, R20, R29, 0x96, !PT ;  /* 0x000000141b117212 */ /* 0x000fe200078e961d */
[----:B------:R-:W-:Y:S01]  /*4ec0*/  IMAD.WIDE.U32 R10, R0, -0x2daee0ad, RZ ;  /* 0xd2511f53000a7825 */ /* 0x000fe200078e00ff */
[----:B---3--:R-:W-:-:S03]  /*4ed0*/  FMNMX.FTZ R16, R13, R12, !PT ;  /* 0x0000000c0d107209 */ /* 0x008fc60007810000 */
[----:B------:R-:W-:Y:S01]  /*4ee0*/  FFMA.FTZ R12, R43, UR6, -R8 ;  /* 0x000000062b0c7c23 */ /* 0x000fe20008010808 */
[C---:B------:R-:W-:Y:S01]  /*4ef0*/  HMMA.16816.F32.BF16 R52, R4.reuse, R96, RZ ;  /* 0x000000600434723c */ /* 0x040fe200000418ff */
[----:B------:R-:W-:Y:S01]  /*4f00*/  VIADD R20, R225, 0x646e171e ;  /* 0x646e171ee1147836 */ /* 0x000fe20000000000 */
[----:B------:R1:W-:Y:S01]  /*4f10*/  MUFU.EX2 R233, R2 ;  /* 0x0000000200e97308 */ /* 0x0003e20000000800 */
[C---:B------:R-:W-:Y:S01]  /*4f20*/  LOP3.LUT R13, R10.reuse, 0xff, RZ, 0xc0, !PT ;  /* 0x000000ff0a0d7812 */ /* 0x040fe200078ec0ff */
[----:B----4-:R-:W2:Y:S02]  /*4f30*/  SHFL.BFLY PT, R14, R16, 0x1, 0x1f ;  /* 0x0c201f00100e7f89 */ /* 0x010ea400000e0000 */
[----:B------:R-:W-:Y:S01]  /*4f40*/  LOP3.LUT R0, R11, R18, R20, 0x96, !PT ;  /* 0x000000120b007212 */ /* 0x000fe200078e9614 */
[C---:B------:R-:W-:Y:S03]  /*4f50*/  HMMA.16816.F32.BF16 R68, R4.reuse, R76, RZ ;  /* 0x0000004c0444723c */ /* 0x040fe600000418ff */
[----:B------:R3:W4:Y:S03]  /*4f60*/  MUFU.EX2 R236, R3 ;  /* 0x0000000300ec7308 */ /* 0x0007260000000800 */
[C---:B------:R-:W-:Y:S05]  /*4f70*/  HMMA.16816.F32.BF16 R160, R4.reuse, R60, RZ ;  /* 0x0000003c04a0723c */ /* 0x040fea00000418ff */
[----:B------:R5:W-:Y:S01]  /*4f80*/  MUFU.EX2 R232, R12 ;  /* 0x0000000c00e87308 */ /* 0x000be20000000800 */
[----:B-1----:R-:W-:Y:S01]  /*4f90*/  LOP3.LUT R2, R10, 0xffff, RZ, 0xc0, !PT ;  /* 0x0000ffff0a027812 */ /* 0x002fe200078ec0ff */
[----:B------:R-:W-:Y:S01]  /*4fa0*/  HMMA.16816.F32.BF16 R92, R4, R100, RZ ;  /* 0x00000064045c723c */ /* 0x000fe200000418ff */
[----:B------:R-:W-:-:S05]  /*4fb0*/  SHF.R.U32.HI R11, RZ, 0x18, R10 ;  /* 0x00000018ff0b7819 */ /* 0x000fca000001160a */
[C---:B------:R-:W-:Y:S01]  /*4fc0*/  HMMA.16816.F32.BF16 R168, R4.reuse, R108, RZ ;  /* 0x0000006c04a8723c */ /* 0x040fe200000418ff */
[----:B---3--:R-:W-:Y:S02]  /*4fd0*/  SHF.R.U32.HI R3, RZ, 0x10, R10 ;  /* 0x00000010ff037819 */ /* 0x008fe4000001160a */
[----:B------:R-:W-:Y:S01]  /*4fe0*/  SHF.R.U32.HI R10, RZ, 0x8, R2 ;  /* 0x00000008ff0a7819 */ /* 0x000fe20000011602 */
[----:B------:R-:W-:Y:S01]  /*4ff0*/  FFMA.FTZ R2, R47, UR6, -R8 ;  /* 0x000000062f027c23 */ /* 0x000fe20008010808 */
[----:B------:R-:W-:Y:S01]  /*5000*/  LOP3.LUT R3, R3, 0xff, RZ, 0xc0, !PT ;  /* 0x000000ff03037812 */ /* 0x000fe200078ec0ff */
[C---:B------:R-:W-:Y:S01]  /*5010*/  HMMA.16816.F32.BF16 R116, R4.reuse, R124, RZ ;  /* 0x0000007c0474723c */ /* 0x040fe200000418ff */
[----:B--2---:R-:W-:Y:S01]  /*5020*/  FMNMX.FTZ R133, R16, R14, !PT ;  /* 0x0000000e10857209 */ /* 0x004fe20007810000 */
[----:B------:R1:W2:Y:S01]  /*5030*/  MUFU.EX2 R235, R2 ;  /* 0x0000000200eb7308 */ /* 0x0002a20000000800 */
[----:B-----5:R-:W-:Y:S02]  /*5040*/  PRMT R12, R13, 0x5410, R10 ;  /* 0x000054100d0c7816 */ /* 0x020fe4000000000a */
[----:B------:R-:W-:Y:S01]  /*5050*/  PRMT R13, R3, 0x5410, R11 ;  /* 0x00005410030d7816 */ /* 0x000fe2000000000b */
[----:B------:R-:W-:Y:S01]  /*5060*/  HMMA.16816.F32.BF16 R148, R4, R58, RZ ;  /* 0x0000003a0494723c */ /* 0x000fe200000418ff */
[----:B------:R-:W-:-:S02]  /*5070*/  SHF.R.U32.HI R3, RZ, 0x10, R0 ;  /* 0x00000010ff037819 */ /* 0x000fc40000011600 */
[----:B------:R-:W-:Y:S02]  /*5080*/  LOP3.LUT R11, R0, 0xff, RZ, 0xc0, !PT ;  /* 0x000000ff000b7812 */ /* 0x000fe400078ec0ff */
[----:B------:R-:W-:Y:S01]  /*5090*/  SHF.R.U32.HI R10, RZ, 0x18, R0 ;  /* 0x00000018ff0a7819 */ /* 0x000fe20000011600 */
[----:B------:R-:W-:Y:S01]  /*50a0*/  HMMA.16816.F32.BF16 R28, R4, R74, RZ ;  /* 0x0000004a041c723c */ /* 0x000fe200000418ff */
[----:B------:R-:W-:-:S05]  /*50b0*/  LOP3.LUT R3, R3, 0xff, RZ, 0xc0, !PT ;  /* 0x000000ff03037812 */ /* 0x000fca00078ec0ff */
[C---:B------:R-:W-:Y:S01]  /*50c0*/  HMMA.16816.F32.BF16 R64, R4.reuse, R98, RZ ;  /* 0x000000620440723c */ /* 0x040fe200000418ff */
[----:B-1----:R-:W-:Y:S02]  /*50d0*/  LOP3.LUT R2, R0, 0xffff, RZ, 0xc0, !PT ;  /* 0x0000ffff00027812 */ /* 0x002fe400078ec0ff */
[--C-:B------:R-:W-:Y:S02]  /*50e0*/  HSET2.LE.AND R0, R12, R9.reuse, PT ;  /* 0x000000090c007233 */ /* 0x100fe40003803000 */
[----:B------:R-:W-:Y:S01]  /*50f0*/  SHF.R.U32.HI R8, RZ, 0x8, R2 ;  /* 0x00000008ff087819 */ /* 0x000fe20000011602 */
[C---:B------:R-:W-:Y:S01]  /*5100*/  HMMA.16816.F32.BF16 R80, R4.reuse, R78, RZ ;  /* 0x0000004e0450723c */ /* 0x040fe200000418ff */
[----:B----4-:R-:W-:Y:S02]  /*5110*/  F2FP.BF16.F32.PACK_AB R2, R236, R233 ;  /* 0x000000e9ec02723e */ /* 0x010fe400000010ff */
[----:B------:R-:W-:Y:S02]  /*5120*/  PRMT R12, R11, 0x5410, R8 ;  /* 0x000054100b0c7816 */ /* 0x000fe40000000008 */
[----:B------:R-:W-:Y:S01]  /*5130*/  PRMT R8, R3, 0x5410, R10 ;  /* 0x0000541003087816 */ /* 0x000fe2000000000a */
[----:B------:R-:W-:Y:S01]  /*5140*/  FMUL.FTZ R3, R134, UR6 ;  /* 0x0000000686037c20 */ /* 0x000fe20008410000 */
[----:B------:R-:W-:Y:S01]  /*5150*/  LOP3.LUT R130, R0, R2, RZ, 0xc0, !PT ;  /* 0x0000000200827212 */ /* 0x000fe200078ec0ff */
[----:B------:R-:W-:Y:S01]  /*5160*/  HMMA.16816.F32.BF16 R88, R4, R62, RZ ;  /* 0x0000003e0458723c */ /* 0x000fe200000418ff */
[----:B------:R-:W-:-:S02]  /*5170*/  HSET2.LE.AND R0, R13, R9, PT ;  /* 0x000000090d007233 */ /* 0x000fc40003803000 */
[----:B--2---:R-:W-:Y:S02]  /*5180*/  F2FP.BF16.F32.PACK_AB R2, R235, R232 ;  /* 0x000000e8eb02723e */ /* 0x004fe400000010ff */
[----:B------:R-:W-:Y:S01]  /*5190*/  FSEL R10, R3, RZ, P1 ;  /* 0x000000ff030a7208 */ /* 0x000fe20000800000 */
[C---:B------:R-:W-:Y:S01]  /*51a0*/  HMMA.16816.F32.BF16 R112, R4.reuse, R110, RZ ;  /* 0x0000006e0470723c */ /* 0x040fe200000418ff */
[----:B------:R-:W-:Y:S02]  /*51b0*/  LOP3.LUT R131, R0, R2, RZ, 0xc0, !PT ;  /* 0x0000000200837212 */ /* 0x000fe400078ec0ff */
[--C-:B------:R-:W-:Y:S01]  /*51c0*/  HSET2.LE.AND R0, R12, R9.reuse, PT ;  /* 0x000000090c007233 */ /* 0x100fe20003803000 */
[----:B------:R-:W-:Y:S01]  /*51d0*/  FFMA.FTZ R11, R104, UR6, -R10 ;  /* 0x00000006680b7c23 */ /* 0x000fe2000801080a */
[----:B------:R-:W-:Y:S01]  /*51e0*/  HSET2.LE.AND R3, R8, R9, PT ;  /* 0x0000000908037233 */ /* 0x000fe20003803000 */
[----:B------:R-:W-:Y:S01]  /*51f0*/  HMMA.16816.F32.BF16 R104, R4, R102, RZ ;  /* 0x000000660468723c */ /* 0x000fe200000418ff */
[----:B------:R-:W-:Y:S01]  /*5200*/  F2FP.BF16.F32.PACK_AB R2, R237, R238 ;  /* 0x000000eeed02723e */ /* 0x000fe200000010ff */
[----:B------:R-:W-:Y:S01]  /*5210*/  MUFU.EX2 R229, R11 ;  /* 0x0000000b00e57308 */ /* 0x000fe20000000800 */
[----:B------:R-:W-:-:S02]  /*5220*/  F2FP.BF16.F32.PACK_AB R8, R230, R231 ;  /* 0x000000e7e608723e */ /* 0x000fc400000010ff */
[----:B------:R-:W-:Y:S01]  /*5230*/  LOP3.LUT R128, R0, R2, RZ, 0xc0, !PT ;  /* 0x0000000200807212 */ /* 0x000fe200078ec0ff */
[----:B------:R-:W-:Y:S01]  /*5240*/  HMMA.16816.F32.BF16 R120, R4, R126, RZ ;  /* 0x0000007e0478723c */ /* 0x000fe200000418ff */
[----:B------:R-:W-:Y:S01]  /*5250*/  LOP3.LUT R129, R3, R8, RZ, 0xc0, !PT ;  /* 0x0000000803817212 */ /* 0x000fe200078ec0ff */
[----:B------:R-:W-:-:S04]  /*5260*/  IMAD.WIDE.U32 R2, R19, -0x2daee0ad, RZ ;  /* 0xd2511f5313027825 */ /* 0x000fc800078e00ff */
[----:B------:R-:W-:Y:S01]  /*5270*/  FFMA.FTZ R0, R51, UR6, -R10 ;  /* 0x0000000633007c23 */ /* 0x000fe2000801080a */
[----:B------:R-:W-:Y:S01]  /*5280*/  FSETP.NEU.FTZ.AND P1, PT, R133, -INF , PT ;  /* 0xff8000008500780b */ /* 0x000fe20003f3d000 */
[----:B------:R-:W-:Y:S01]  /*5290*/  IMAD.WIDE.U32 R4, R17, -0x2daee0ad, RZ ;  /* 0xd2511f5311047825 */ /* 0x000fe200078e00ff */
[----:B------:R-:W-:Y:S01]  /*52a0*/  LOP3.LUT R3, R3, R24, R44, 0x96, !PT ;  /* 0x0000001803037212 */ /* 0x000fe200078e962c */
[----:B------:R1:W-:Y:S01]  /*52b0*/  MUFU.EX2 R228, R0 ;  /* 0x0000000000e47308 */ /* 0x0003e20000000800 */
[C---:B------:R-:W-:Y:S02]  /*52c0*/  HMMA.16816.F32.BF16 R144, R128.reuse, R152, R144 ;  /* 0x000000988090723c */ /* 0x040fe40000041890 */
[----:B------:R-:W-:Y:S01]  /*52d0*/  LOP3.LUT R6, R5, R2, R42, 0x96, !PT ;  /* 0x0000000205067212 */ /* 0x000fe200078e962a */
[----:B------:R-:W-:Y:S01]  /*52e0*/  FFMA.FTZ R5, R85, UR6, -R10 ;  /* 0x0000000655057c23 */ /* 0x000fe2000801080a */
[----:B------:R-:W-:Y:S02]  /*52f0*/  IMAD.WIDE.U32 R2, R3, -0x326172a9, RZ ;  /* 0xcd9e8d5703027825 */ /* 0x000fe400078e00ff */
[----:B------:R-:W-:Y:S01]  /*5300*/  HMMA.16816.F32.BF16 R36, R128, R32, R36 ;  /* 0x000000208024723c */ /* 0x000fe20000041824 */
[----:B------:R2:W-:Y:S01]  /*5310*/  MUFU.EX2 R226, R5 ;  /* 0x0000000500e27308 */ /* 0x0005e20000000800 */
[----:B------:R-:W-:Y:S01]  /*5320*/  IMAD.WIDE.U32 R16, R6, -0x326172a9, RZ ;  /* 0xcd9e8d5706107825 */ /* 0x000fe200078e00ff */
[----:B------:R-:W-:-:S03]  /*5330*/  LOP3.LUT R3, R3, R26, R46, 0x96, !PT ;  /* 0x0000001a03037212 */ /* 0x000fc600078e962e */
[----:B------:R-:W-:Y:S01]  /*5340*/  HMMA.16816.F32.BF16 R52, R128, R176, R52 ;  /* 0x000000b08034723c */ /* 0x000fe20000041834 */
[----:B-1----:R-:W-:-:S05]  /*5350*/  FFMA.FTZ R0, R84, UR6, -R10 ;  /* 0x0000000654007c23 */ /* 0x002fca000801080a */
[----:B------:R-:W-:Y:S01]  /*5360*/  HMMA.16816.F32.BF16 R68, R128, R180, R68 ;  /* 0x000000b48044723c */ /* 0x000fe20000041844 */
[----:B------:R1:W3:Y:S01]  /*5370*/  MUFU.EX2 R227, R0 ;  /* 0x0000000000e37308 */ /* 0x0002e20000000800 */
[----:B--2---:R-:W-:Y:S01]  /*5380*/  LOP3.LUT R5, R17, R2, R45, 0x96, !PT ;  /* 0x0000000211057212 */ /* 0x004fe200078e962d */
[----:B------:R-:W-:-:S03]  /*5390*/  IMAD.WIDE.U32 R2, R3, -0x2daee0ad, RZ ;  /* 0xd2511f5303027825 */ /* 0x000fc600078e00ff */
[----:B------:R-:W-:Y:S01]  /*53a0*/  HMMA.16816.F32.BF16 R160, R128, R184, R160 ;  /* 0x000000b880a0723c */ /* 0x000fe200000418a0 */
[----:B------:R-:W-:Y:S01]  /*53b0*/  IMAD.WIDE.U32 R14, R5, -0x2daee0ad, RZ ;  /* 0xd2511f53050e7825 */ /* 0x000fe200078e00ff */
[----:B------:R-:W-:-:S04]  /*53c0*/  LOP3.LUT R4, R3, R4, R23, 0x96, !PT ;  /* 0x0000000403047212 */ /* 0x000fc800078e9617 */
[----:B------:R-:W-:Y:S01]  /*53d0*/  HMMA.16816.F32.BF16 R92, R128, R192, R92 ;  /* 0x000000c0805c723c */ /* 0x000fe2000004185c */
[----:B------:R-:W-:Y:S01]  /*53e0*/  LOP3.LUT R2, R15, R2, R246, 0x96, !PT ;  /* 0x000000020f027212 */ /* 0x000fe200078e96f6 */
[----:B------:R-:W-:-:S04]  /*53f0*/  IMAD.WIDE.U32 R12, R4, -0x326172a9, RZ ;  /* 0xcd9e8d57040c7825 */ /* 0x000fc800078e00ff */
[----:B-1----:R-:W-:Y:S01]  /*5400*/  FMUL.FTZ R0, R133, UR6 ;  /* 0x0000000685007c20 */ /* 0x002fe20008410000 */
[----:B------:R-:W-:Y:S01]  /*5410*/  HMMA.16816.F32.BF16 R168, R128, R188, R168 ;  /* 0x000000bc80a8723c */ /* 0x000fe200000418a8 */
[----:B------:R-:W-:-:S03]  /*5420*/  IMAD.WIDE.U32 R2, R2, -0x326172a9, RZ ;  /* 0xcd9e8d5702027825 */ /* 0x000fc600078e00ff */
[----:B------:R-:W-:Y:S02]  /*5430*/  FSEL R0, R0, RZ, P1 ;  /* 0x000000ff00007208 */ /* 0x000fe40000800000 */
[C---:B------:R-:W-:Y:S01]  /*5440*/  LOP3.LUT R4, R2.reuse, 0xffff, RZ, 0xc0, !PT ;  /* 0x0000ffff02047812 */ /* 0x040fe200078ec0ff */
[----:B------:R-:W-:Y:S01]  /*5450*/  HMMA.16816.F32.BF16 R116, R128, R196, R116 ;  /* 0x000000c48074723c */ /* 0x000fe20000041874 */
[----:B------:R-:W-:Y:S01]  /*5460*/  LOP3.LUT R7, R2, 0xff, RZ, 0xc0, !PT ;  /* 0x000000ff02077812 */ /* 0x000fe200078ec0ff */
[--C-:B------:R-:W-:Y:S01]  /*5470*/  FFMA.FTZ R5, R86, UR6, -R0.reuse ;  /* 0x0000000656057c23 */ /* 0x100fe20008010800 */
[----:B------:R-:W-:-:S03]  /*5480*/  FFMA.FTZ R6, R140, UR6, -R0 ;  /* 0x000000068c067c23 */ /* 0x000fc60008010800 */
[----:B------:R1:W-:Y:S01]  /*5490*/  MUFU.EX2 R206, R5 ;  /* 0x0000000500ce7308 */ /* 0x0003e20000000800 */
[C---:B------:R-:W-:Y:S06]  /*54a0*/  HMMA.16816.F32.BF16 R148, R128.reuse, R154, R148 ;  /* 0x0000009a8094723c */ /* 0x040fec0000041894 */
[C---:B------:R-:W-:Y:S01]  /*54b0*/  HMMA.16816.F32.BF16 R64, R128.reuse, R178, R64 ;  /* 0x000000b28040723c */ /* 0x040fe20000041840 */
[----:B------:R2:W-:Y:S05]  /*54c0*/  MUFU.EX2 R207, R6 ;  /* 0x0000000600cf7308 */ /* 0x0005ea0000000800 */
[----:B------:R-:W-:Y:S01]  /*54d0*/  HMMA.16816.F32.BF16 R80, R128, R182, R80 ;  /* 0x000000b68050723c */ /* 0x000fe20000041850 */
[----:B-1----:R-:W-:-:S05]  /*54e0*/  FFMA.FTZ R5, R87, UR6, -R0 ;  /* 0x0000000657057c23 */ /* 0x002fca0008010800 */
[----:B------:R-:W-:Y:S01]  /*54f0*/  HMMA.16816.F32.BF16 R88, R128, R186, R88 ;  /* 0x000000ba8058723c */ /* 0x000fe20000041858 */
[----:B------:R1:W4:Y:S01]  /*5500*/  MUFU.EX2 R22, R5 ;  /* 0x0000000500167308 */ /* 0x0003220000000800 */
[----:B--2---:R-:W-:-:S04]  /*5510*/  SHF.R.U32.HI R6, RZ, 0x8, R4 ;  /* 0x00000008ff067819 */ /* 0x004fc80000011604 */
[C---:B------:R-:W-:Y:S01]  /*5520*/  HMMA.16816.F32.BF16 R104, R128.reuse, R194, R104 ;  /* 0x000000c28068723c */ /* 0x040fe20000041868 */
[----:B------:R-:W-:Y:S02]  /*5530*/  SHF.R.U32.HI R4, RZ, 0x18, R2 ;  /* 0x00000018ff047819 */ /* 0x000fe40000011602 */
[----:B------:R-:W-:Y:S01]  /*5540*/  PRMT R7, R7, 0x5410, R6 ;  /* 0x0000541007077816 */ /* 0x000fe20000000006 */
[----:B------:R-:W-:Y:S02]  /*5550*/  FFMA.FTZ R6, R132, UR6, -R0 ;  /* 0x0000000684067c23 */ /* 0x000fe40008010800 */
[----:B------:R-:W-:Y:S02]  /*5560*/  HMMA.16816.F32.BF16 R112, R128, R190, R112 ;  /* 0x000000be8070723c */ /* 0x000fe40000041870 */
[----:B------:R2:W5:Y:S01]  /*5570*/  MUFU.EX2 R21, R6 ;  /* 0x0000000600157308 */ /* 0x0005620000000800 */
[----:B-1----:R-:W-:Y:S02]  /*5580*/  SHF.R.U32.HI R5, RZ, 0x10, R2 ;  /* 0x00000010ff057819 */ /* 0x002fe40000011602 */
[----:B------:R-:W-:-:S02]  /*5590*/  LOP3.LUT R2, R3, R12, R50, 0x96, !PT ;  /* 0x0000000c03027212 */ /* 0x000fc400078e9632 */
[----:B------:R-:W-:Y:S01]  /*55a0*/  LOP3.LUT R5, R5, 0xff, RZ, 0xc0, !PT ;  /* 0x000000ff05057812 */ /* 0x000fe200078ec0ff */
[C---:B------:R-:W-:Y:S01]  /*55b0*/  HMMA.16816.F32.BF16 R48, R128.reuse, R34, R28 ;  /* 0x000000228030723c */ /* 0x040fe2000004181c */
[C---:B------:R-:W-:Y:S02]  /*55c0*/  LOP3.LUT R3, R2.reuse, 0xffff, RZ, 0xc0, !PT ;  /* 0x0000ffff02037812 */ /* 0x040fe400078ec0ff */
[----:B------:R-:W-:Y:S02]  /*55d0*/  PRMT R12, R5, 0x5410, R4 ;  /* 0x00005410050c7816 */ /* 0x000fe40000000004 */
[----:B------:R-:W-:Y:S01]  /*55e0*/  SHF.R.U32.HI R4, RZ, 0x10, R2 ;  /* 0x00000010ff047819 */ /* 0x000fe20000011602 */
[----:B------:R-:W-:Y:S01]  /*55f0*/  HMMA.16816.F32.BF16 R128, R128, R198, R120 ;  /* 0x000000c68080723c */ /* 0x000fe20000041878 */
[----:B------:R-:W-:Y:S02]  /*5600*/  SHF.R.U32.HI R5, RZ, 0x8, R3 ;  /* 0x00000008ff057819 */ /* 0x000fe40000011603 */
[----:B--2---:R-:W-:-:S02]  /*5610*/  LOP3.LUT R6, R2, 0xff, RZ, 0xc0, !PT ;  /* 0x000000ff02067812 */ /* 0x004fc400078ec0ff */
[----:B------:R-:W-:Y:S02]  /*5620*/  SHF.R.U32.HI R11, RZ, 0x18, R2 ;  /* 0x00000018ff0b7819 */ /* 0x000fe40000011602 */
[----:B------:R-:W-:Y:S02]  /*5630*/  LOP3.LUT R8, R4, 0xff, RZ, 0xc0, !PT ;  /* 0x000000ff04087812 */ /* 0x000fe400078ec0ff */
[----:B------:R-:W-:Y:S02]  /*5640*/  HSET2.LE.AND R2, R7, R9, PT ;  /* 0x0000000907027233 */ /* 0x000fe40003803000 */
[----:B---3--:R-:W-:Y:S02]  /*5650*/  F2FP.BF16.F32.PACK_AB R3, R226, R227 ;  /* 0x000000e3e203723e */ /* 0x008fe400000010ff */
[----:B------:R-:W-:Y:S02]  /*5660*/  PRMT R4, R6, 0x5410, R5 ;  /* 0x0000541006047816 */ /* 0x000fe40000000005 */
[----:B------:R-:W-:-:S02]  /*5670*/  PRMT R7, R8, 0x5410, R11 ;  /* 0x0000541008077816 */ /* 0x000fc4000000000b */
[----:B------:R-:W-:Y:S02]  /*5680*/  LOP3.LUT R6, R2, R3, RZ, 0xc0, !PT ;  /* 0x0000000302067212 */ /* 0x000fe400078ec0ff */
[--C-:B------:R-:W-:Y:S02]  /*5690*/  HSET2.LE.AND R2, R12, R9.reuse, PT ;  /* 0x000000090c027233 */ /* 0x100fe40003803000 */
[----:B----4-:R-:W-:Y:S02]  /*56a0*/  F2FP.BF16.F32.PACK_AB R3, R22, R206 ;  /* 0x000000ce1603723e */ /* 0x010fe400000010ff */
[--C-:B------:R-:W-:Y:S02]  /*56b0*/  HSET2.LE.AND R4, R4, R9.reuse, PT ;  /* 0x0000000904047233 */ /* 0x100fe40003803000 */
[----:B------:R-:W-:Y:S02]  /*56c0*/  F2FP.BF16.F32.PACK_AB R5, R228, R229 ;  /* 0x000000e5e405723e */ /* 0x000fe400000010ff */
[----:B------:R-:W-:-:S02]  /*56d0*/  HSET2.LE.AND R8, R7, R9, PT ;  /* 0x0000000907087233 */ /* 0x000fc40003803000 */
[----:B-----5:R-:W-:Y:S02]  /*56e0*/  F2FP.BF16.F32.PACK_AB R11, R21, R207 ;  /* 0x000000cf150b723e */ /* 0x020fe400000010ff */
[----:B------:R-:W-:Y:S02]  /*56f0*/  LOP3.LUT R7, R2, R3, RZ, 0xc0, !PT ;  /* 0x0000000302077212 */ /* 0x000fe400078ec0ff */
[----:B------:R-:W-:Y:S02]  /*5700*/  LOP3.LUT R4, R4, R5, RZ, 0xc0, !PT ;  /* 0x0000000504047212 */ /* 0x000fe400078ec0ff */
[----:B------:R-:W-:Y:S02]  /*5710*/  LOP3.LUT R2, R13, R16, R241, 0x96, !PT ;  /* 0x000000100d027212 */ /* 0x000fe400078e96f1 */
[----:B------:R-:W-:Y:S01]  /*5720*/  LOP3.LUT R5, R8, R11, RZ, 0xc0, !PT ;  /* 0x0000000b08057212 */ /* 0x000fe200078ec0ff */
[----:B------:R-:W-:Y:S02]  /*5730*/  FFMA.FTZ R11, R202, UR6, -R0 ;  /* 0x00000006ca0b7c23 */ /* 0x000fe40008010800 */
[----:B------:R-:W-:-:S04]  /*5740*/  IMAD.WIDE.U32 R2, R2, -0x2daee0ad, RZ ;  /* 0xd2511f5302027825 */ /* 0x000fc800078e00ff */
[C---:B------:R-:W-:Y:S01]  /*5750*/  HMMA.16816.F32.BF16 R140, R4.reuse, R56, RZ ;  /* 0x00000038048c723c */ /* 0x040fe200000418ff */
[----:B------:R-:W-:Y:S01]  /*5760*/  LOP3.LUT R8, R3, R14, R20, 0x96, !PT ;  /* 0x0000000e03087212 */ /* 0x000fe200078e9614 */
[----:B------:R-:W-:Y:S04]  /*5770*/  MUFU.EX2 R11, R11 ;  /* 0x0000000b000b7308 */ /* 0x000fe80000000800 */
        /* <DEDUP_REMOVED lines=15> */
[----:B------:R-:W-:Y:S01]  /*5870*/  FFMA.FTZ R4, R203, UR6, -R10 ;  /* 0x00000006cb047c23 */ /* 0x000fe2000801080a */
[--C-:B------:R-:W-:Y:S01]  /*5880*/  FFMA.FTZ R6, R200, UR6, -R0.reuse ;  /* 0x00000006c8067c23 */ /* 0x100fe20008010800 */
[----:B------:R-:W-:Y:S01]  /*5890*/  FFMA.FTZ R7, R174, UR6, -R0 ;  /* 0x00000006ae077c23 */ /* 0x000fe20008010800 */
[----:B------:R-:W-:Y:S01]  /*58a0*/  LOP3.LUT R5, R2, 0xff, RZ, 0xc0, !PT ;  /* 0x000000ff02057812 */ /* 0x000fe200078ec0ff */
[----:B------:R1:W-:Y:S08]  /*58b0*/  MUFU.EX2 R17, R4 ;  /* 0x0000000400117308 */ /* 0x0003f00000000800 */
[----:B------:R-:W-:Y:S08]  /*58c0*/  MUFU.EX2 R16, R6 ;  /* 0x0000000600107308 */ /* 0x000ff00000000800 */
[----:B------:R-:W-:Y:S01]  /*58d0*/  MUFU.EX2 R7, R7 ;  /* 0x0000000700077308 */ /* 0x000fe20000000800 */
[----:B-1----:R-:W-:-:S07]  /*58e0*/  FFMA.FTZ R4, R201, UR6, -R10 ;  /* 0x00000006c9047c23 */ /* 0x002fce000801080a */
[----:B------:R1:W-:Y:S02]  /*58f0*/  MUFU.EX2 R18, R4 ;  /* 0x0000000400127308 */ /* 0x0003e40000000800 */
[----:B-1----:R-:W-:-:S06]  /*5900*/  FFMA.FTZ R4, R175, UR6, -R10 ;  /* 0x00000006af047c23 */ /* 0x002fcc000801080a */
[----:B------:R1:W-:Y:S02]  /*5910*/  MUFU.EX2 R19, R4 ;  /* 0x0000000400137308 */ /* 0x0003e40000000800 */
[----:B-1----:R-:W-:Y:S01]  /*5920*/  FFMA.FTZ R4, R173, UR6, -R10 ;  /* 0x00000006ad047c23 */ /* 0x002fe2000801080a */
[----:B------:R-:W-:Y:S01]  /*5930*/  FFMA.FTZ R10, R204, UR6, -R0 ;  /* 0x00000006cc0a7c23 */ /* 0x000fe20008010800 */
[----:B------:R-:W-:-:S04]  /*5940*/  LOP3.LUT R0, R2, 0xffff, RZ, 0xc0, !PT ;  /* 0x0000ffff02007812 */ /* 0x000fc800078ec0ff */
[----:B------:R1:W2:Y:S01]  /*5950*/  MUFU.EX2 R234, R4 ;  /* 0x0000000400ea7308 */ /* 0x0002a20000000800 */
[----:B------:R-:W-:-:S07]  /*5960*/  SHF.R.U32.HI R3, RZ, 0x18, R2 ;  /* 0x00000018ff037819 */ /* 0x000fce0000011602 */
[----:B------:R-:W3:Y:S01]  /*5970*/  MUFU.EX2 R10, R10 ;  /* 0x0000000a000a7308 */ /* 0x000ee20000000800 */
[----:B-1----:R-:W-:Y:S02]  /*5980*/  SHF.R.U32.HI R4, RZ, 0x10, R2 ;  /* 0x00000010ff047819 */ /* 0x002fe40000011602 */
[----:B------:R-:W-:Y:S02]  /*5990*/  SHF.R.U32.HI R2, RZ, 0x8, R0 ;  /* 0x00000008ff027819 */ /* 0x000fe40000011600 */
[----:B------:R-:W-:Y:S02]  /*59a0*/  LOP3.LUT R0, R4, 0xff, RZ, 0xc0, !PT ;  /* 0x000000ff04007812 */ /* 0x000fe400078ec0ff */
[----:B------:R-:W-:Y:S02]  /*59b0*/  PRMT R6, R5, 0x5410, R2 ;  /* 0x0000541005067816 */ /* 0x000fe40000000002 */
[----:B------:R-:W-:Y:S02]  /*59c0*/  PRMT R5, R0, 0x5410, R3 ;  /* 0x0000541000057816 */ /* 0x000fe40000000003 */
[----:B------:R-:W-:-:S02]  /*59d0*/  LOP3.LUT R0, R8, 0xffff, RZ, 0xc0, !PT ;  /* 0x0000ffff08007812 */ /* 0x000fc400078ec0ff */
[----:B------:R-:W-:Y:S02]  /*59e0*/  SHF.R.U32.HI R2, RZ, 0x18, R8 ;  /* 0x00000018ff027819 */ /* 0x000fe40000011608 */
[----:B------:R-:W-:Y:S02]  /*59f0*/  SHF.R.U32.HI R4, RZ, 0x8, R0 ;  /* 0x00000008ff047819 */ /* 0x000fe40000011600 */
[----:B------:R-:W-:Y:S02]  /*5a00*/  SHF.R.U32.HI R0, RZ, 0x10, R8 ;  /* 0x00000010ff007819 */ /* 0x000fe40000011608 */
[----:B------:R-:W-:Y:S02]  /*5a10*/  LOP3.LUT R3, R8, 0xff, RZ, 0xc0, !PT ;  /* 0x000000ff08037812 */ /* 0x000fe400078ec0ff */
[----:B------:R-:W-:Y:S02]  /*5a20*/  LOP3.LUT R0, R0, 0xff, RZ, 0xc0, !PT ;  /* 0x000000ff00007812 */ /* 0x000fe400078ec0ff */
[----:B------:R-:W-:-:S02]  /*5a30*/  PRMT R4, R3, 0x5410, R4 ;  /* 0x0000541003047816 */ /* 0x000fc40000000004 */
[----:B------:R-:W-:Y:S02]  /*5a40*/  PRMT R0, R0, 0x5410, R2 ;  /* 0x0000541000007816 */ /* 0x000fe40000000002 */
[--C-:B------:R-:W-:Y:S02]  /*5a50*/  HSET2.LE.AND R3, R5, R9.reuse, PT ;  /* 0x0000000905037233 */ /* 0x100fe40003803000 */
[--C-:B------:R-:W-:Y:S02]  /*5a60*/  HSET2.LE.AND R2, R6, R9.reuse, PT ;  /* 0x0000000906027233 */ /* 0x100fe40003803000 */
[--C-:B------:R-:W-:Y:S02]  /*5a70*/  HSET2.LE.AND R5, R0, R9.reuse, PT ;  /* 0x0000000900057233 */ /* 0x100fe40003803000 */
[----:B--2---:R-:W-:Y:S02]  /*5a80*/  F2FP.BF16.F32.PACK_AB R0, R234, R19 ;  /* 0x00000013ea00723e */ /* 0x004fe400000010ff */
[----:B------:R-:W-:-:S02]  /*5a90*/  HSET2.LE.AND R4, R4, R9, PT ;  /* 0x0000000904047233 */ /* 0x000fc40003803000 */
[----:B------:R-:W-:Y:S01]  /*5aa0*/  LOP3.LUT R126, R2, R0, RZ, 0xc0, !PT ;  /* 0x00000000027e7212 */ /* 0x000fe200078ec0ff */
[----:B------:R-:W-:Y:S01]  /*5ab0*/  FADD.FTZ R2, R251, R244 ;  /* 0x000000f4fb027221 */ /* 0x000fe20000010000 */
[----:B------:R-:W-:-:S03]  /*5ac0*/  F2FP.BF16.F32.PACK_AB R0, R7, R16 ;  /* 0x000000100700723e */ /* 0x000fc600000010ff */
[----:B------:R-:W-:Y:S01]  /*5ad0*/  FADD.FTZ R2, R250, R2 ;  /* 0x00000002fa027221 */ /* 0x000fe20000010000 */
[----:B------:R-:W-:Y:S01]  /*5ae0*/  LOP3.LUT R127, R3, R0, RZ, 0xc0, !PT ;  /* 0x00000000037f7212 */ /* 0x000fe200078ec0ff */
[----:B------:R-:W-:Y:S01]  /*5af0*/  FADD.FTZ R3, R240, R239 ;  /* 0x000000eff0037221 */ /* 0x000fe20000010000 */
[----:B------:R-:W-:Y:S01]  /*5b00*/  F2FP.BF16.F32.PACK_AB R0, R18, R17 ;  /* 0x000000111200723e */ /* 0x000fe200000010ff */
[----:B------:R-:W-:Y:S02]  /*5b10*/  FADD.FTZ R2, R249, R2 ;  /* 0x00000002f9027221 */ /* 0x000fe40000010000 */
[----:B------:R-:W-:Y:S01]  /*5b20*/  FADD.FTZ R3, R243, R3 ;  /* 0x00000003f3037221 */ /* 0x000fe20000010000 */
[----:B------:R-:W-:Y:S01]  /*5b30*/  LOP3.LUT R124, R4, R0, RZ, 0xc0, !PT ;  /* 0x00000000047c7212 */ /* 0x000fe200078ec0ff */
[----:B------:R-:W-:Y:S01]  /*5b40*/  FADD.FTZ R4, R207, R21 ;  /* 0x00000015cf047221 */ /* 0x000fe20000010000 */
[----:B---3--:R-:W-:Y:S01]  /*5b50*/  F2FP.BF16.F32.PACK_AB R0, R11, R10 ;  /* 0x0000000a0b00723e */ /* 0x008fe200000010ff */
[----:B------:R-:W-:-:S02]  /*5b60*/  FADD.FTZ R3, R242, R3 ;  /* 0x00000003f2037221 */ /* 0x000fc40000010000 */
[----:B------:R-:W-:Y:S01]  /*5b70*/  FADD.FTZ R4, R206, R4 ;  /* 0x00000004ce047221 */ /* 0x000fe20000010000 */
[----:B------:R-:W-:Y:S01]  /*5b80*/  LOP3.LUT R125, R5, R0, RZ, 0xc0, !PT ;  /* 0x00000000057d7212 */ /* 0x000fe200078ec0ff */
[----:B------:R-:W-:Y:S01]  /*5b90*/  FADD.FTZ R0, R229, R228 ;  /* 0x000000e4e5007221 */ /* 0x000fe20000010000 */
[----:B------:R-:W-:-:S03]  /*5ba0*/  FADD.FTZ R3, R231, R3 ;  /* 0x00000003e7037221 */ /* 0x000fc60000010000 */
[----:B------:R-:W-:Y:S01]  /*5bb0*/  FADD.FTZ R0, R227, R0 ;  /* 0x00000000e3007221 */ /* 0x000fe20000010000 */
[----:B------:R-:W-:Y:S01]  /*5bc0*/  FADD.FTZ R3, R230, R3 ;  /* 0x00000003e6037221 */ /* 0x000fe20000010000 */
[C---:B------:R-:W-:Y:S02]  /*5bd0*/  HMMA.16816.F32.BF16 R140, R124.reuse, R152, R140 ;  /* 0x000000987c8c723c */ /* 0x040fe4000004188c */
        /* <DEDUP_REMOVED lines=36> */
[----:B------:R-:W-:Y:S01]  /*5e20*/  IMAD.WIDE.U32 R250, R137, -0x326172a9, RZ ;  /* 0xcd9e8d5789fa7825 */ /* 0x000fe200078e00ff */
[----:B------:R-:W-:Y:S01]  /*5e30*/  LOP3.LUT R0, R252, 0x3, RZ, 0xc0, !PT ;  /* 0x00000003fc007812 */ /* 0x000fe200078ec0ff */
[----:B------:R-:W-:Y:S01]  /*5e40*/  ULEA.HI.SX32 UR12, UR12, 0xfffffffe, 0x1b ;  /* 0xfffffffe0c0c7891 */ /* 0x000fe2000f8fda3f */
[----:B------:R-:W-:Y:S01]  /*5e50*/  MOV R252, UR20 ;  /* 0x0000001400fc7c02 */ /* 0x000fe20008000f00 */
[----:B------:R-:W-:Y:S01]  /*5e60*/  IMAD.WIDE.U32 R248, R248, -0x326172a9, RZ ;  /* 0xcd9e8d57f8f87825 */ /* 0x000fe200078e00ff */
[-C--:B------:R-:W-:Y:S01]  /*5e70*/  LOP3.LUT R244, R251, R172.reuse, RZ, 0x3c, !PT ;  /* 0x000000acfbf47212 */ /* 0x080fe200078e3cff */
[----:B------:R-:W-:Y:S01]  /*5e80*/  ULDC UR9, c[0x0][0x2d0] ;  /* 0x0000b40000097ab9 */ /* 0x000fe20000000800 */
[----:B------:R-:W-:Y:S01]  /*5e90*/  MOV R132, R135 ;  /* 0x0000008700847202 */ /* 0x000fe20000000f00 */
[----:B------:R-:W-:Y:S01]  /*5ea0*/  IMAD R0, R0, -0x2, R205 ;  /* 0xfffffffe00007824 */ /* 0x000fe200078e02cd */
[----:B------:R-:W-:Y:S01]  /*5eb0*/  LOP3.LUT R242, R249, R172, RZ, 0x3c, !PT ;  /* 0x000000acf9f27212 */ /* 0x000fe200078e3cff */
[----:B------:R-:W-:Y:S01]  /*5ec0*/  IMAD.WIDE.U32 R226, R245, -0x2daee0ad, RZ ;  /* 0xd2511f53f5e27825 */ /* 0x000fe200078e00ff */
[----:B------:R-:W-:Y:S01]  /*5ed0*/  MOV R138, R133 ;  /* 0x00000085008a7202 */ /* 0x000fe20000000f00 */
[----:B------:R-:W2:Y:S01]  /*5ee0*/  @!P2 LDC.64 R4, c[0x0][0x220] ;  /* 0x00008800ff04ab82 */ /* 0x000ea20000000a00 */
[----:B------:R-:W-:Y:S01]  /*5ef0*/  IADD3 R252, R252, -UR21, R0 ;  /* 0x80000015fcfc7c10 */ /* 0x000fe2000fffe000 */
[----:B------:R-:W-:Y:S01]  /*5f00*/  IMAD.MOV.U32 R137, RZ, RZ, R134 ;  /* 0x000000ffff897224 */ /* 0x000fe200078e0086 */
[----:B------:R-:W-:Y:S01]  /*5f10*/  ULDC UR4, c[0x0][0x2ec] ;  /* 0x0000bb0000047ab9 */ /* 0x000fe20000000800 */
[----:B------:R-:W-:Y:S01]  /*5f20*/  IMAD.WIDE.U32 R244, R244, -0x2daee0ad, RZ ;  /* 0xd2511f53f4f47825 */ /* 0x000fe200078e00ff */
[----:B------:R-:W-:-:S03]  /*5f30*/  ULDC.64 UR6, c[0x0][0x248] ;  /* 0x0000920000067ab9 */ /* 0x000fc60000000a00 */
[----:B------:R-:W3:Y:S01]  /*5f40*/  @!P2 LDC.64 R2, c[0x0][0x220] ;  /* 0x00008800ff02ab82 */ /* 0x000ee20000000a00 */
[----:B------:R-:W-:Y:S01]  /*5f50*/  IMAD.WIDE.U32 R242, R242, -0x2daee0ad, RZ ;  /* 0xd2511f53f2f27825 */ /* 0x000fe200078e00ff */
[----:B--2---:R-:W-:Y:S04]  /*5f60*/  @!P2 STL.64 [R1+0x8], R4 ;  /* 0x000008040100a387 */ /* 0x004fe80000100a00 */
[----:B---3--:R2:W-:Y:S02]  /*5f70*/  @!P2 STL.64 [R1], R2 ;  /* 0x000000020100a387 */ /* 0x0085e40000100a00 */
[----:B--2---:R-:W-:Y:S01]  /*5f80*/  IMAD.MOV.U32 R2, RZ, RZ, R136 ;  /* 0x000000ffff027224 */ /* 0x004fe200078e0088 */
[----:B-1----:R-:W-:Y:S06]  /*5f90*/  BRA `(.L_x_1880) ;  /* 0x0000000000c47947 */ /* 0x002fec0003800000 */
.L_x_1882:
        /* <DEDUP_REMOVED lines=49> */
.L_x_1880:
[----:B------:R-:W2:Y:S01]  /*62b0*/  LDL.64 R16, [R1+0x18] ;  /* 0x0000180001107983 */ /* 0x000ea20000100a00 */
[----:B------:R-:W-:Y:S01]  /*62c0*/  ISETP.GE.AND P1, PT, R247, UR9, PT ;  /* 0x00000009f7007c0c */ /* 0x000fe2000bf26270 */
[----:B------:R-:W-:Y:S01]  /*62d0*/  USHF.R.S32.HI UR10, URZ, 0x1f, UR12 ;  /* 0x0000001f3f0a7899 */ /* 0x000fe2000801140c */
[----:B------:R-:W-:Y:S04]  /*62e0*/  DEPBAR.LE SB0, 0x0 ;  /* 0x000080000000791a */ /* 0x000fe80000000000 */
[----:B------:R-:W3:Y:S01]  /*62f0*/  LDL R12, [R1+0x28] ;  /* 0x00002800010c7983 */ /* 0x000ee20000100800 */
[C---:B------:R-:W-:Y:S02]  /*6300*/  IMAD R0, R228.reuse, UR10, RZ ;  /* 0x0000000ae4007c24 */ /* 0x040fe4000f8e02ff */
[----:B------:R-:W-:Y:S02]  /*6310*/  IMAD.WIDE.U32 R4, R228, UR12, RZ ;  /* 0x0000000ce4047c25 */ /* 0x000fe4000f8e00ff */
[----:B------:R-:W4:Y:S02]  /*6320*/  LDL R11, [R1+0x8] ;  /* 0x00000800010b7983 */ /* 0x000f240000100800 */
[----:B------:R-:W1:Y:S03]  /*6330*/  @!P1 LDC.64 R8, c[0x0][0x220] ;  /* 0x00008800ff089b82 */ /* 0x000e660000000a00 */
[----:B------:R-:W5:Y:S01]  /*6340*/  LDL R15, [R1+0xc] ;  /* 0x00000c00010f7983 */ /* 0x000f620000100800 */
[----:B------:R-:W-:Y:S04]  /*6350*/  IMAD R3, R229, UR12, R0 ;  /* 0x0000000ce5037c24 */ /* 0x000fe8000f8e0200 */
[----:B------:R-:W5:Y:S01]  /*6360*/  LDL R10, [R1] ;  /* 0x00000000010a7983 */ /* 0x000f620000100800 */
[----:B------:R-:W-:Y:S01]  /*6370*/  IMAD.IADD R5, R5, 0x1, R3 ;  /* 0x0000000105057824 */ /* 0x000fe200078e0203 */
[----:B------:R-:W5:Y:S03]  /*6380*/  @!P1 LDC.64 R6, c[0x0][0x220] ;  /* 0x00008800ff069b82 */ /* 0x000f660000000a00 */
[----:B------:R-:W5:Y:S05]  /*6390*/  LDL R14, [R1+0x4] ;  /* 0x00000400010e7983 */ /* 0x000f6a0000100800 */
[----:B------:R-:W-:Y:S06]  /*63a0*/  BAR.SYNC.DEFER_BLOCKING 0x0 ;  /* 0x0000000000007b1d */ /* 0x000fec0000010000 */
[----:B------:R-:W-:Y:S01]  /*63b0*/  @P2 STS.128 [R223+0xa000], RZ ;  /* 0x00a000ffdf002388 */ /* 0x000fe20000000c00 */
[----:B--2---:R-:W-:Y:S04]  /*63c0*/  LEA R0, P3, R4, R16, 0x5 ;  /* 0x0000001004007211 */ /* 0x004fe800078628ff */
[----:B------:R-:W-:Y:S02]  /*63d0*/  LEA R3, P0, R228, R0, 0x4 ;  /* 0x00000000e4037211 */ /* 0x000fe400078020ff */
[----:B---3--:R-:W-:Y:S02]  /*63e0*/  LEA.HI.X R4, R4, R12, R5, 0x5, P3 ;  /* 0x0000000c04047211 */ /* 0x008fe400018f2c05 */
[C---:B-1----:R-:W-:Y:S02]  /*63f0*/  @!P1 LEA R8, P3, R0.reuse, R8, 0x1 ;  /* 0x0000000800089211 */ /* 0x042fe400078608ff */
[C---:B----4-:R-:W-:Y:S02]  /*6400*/  @!P2 LEA R12, P5, R0.reuse, R11, 0x1 ;  /* 0x0000000b000ca211 */ /* 0x050fe400078a08ff */
[C-C-:B------:R-:W-:Y:S02]  /*6410*/  @!P1 LEA.HI.X R9, R0.reuse, R9, R4.reuse, 0x1, P3 ;  /* 0x0000000900099211 */ /* 0x140fe400018f0c04 */
[----:B-----5:R-:W-:Y:S01]  /*6420*/  @!P2 LEA.HI.X R13, R0, R15, R4, 0x1, P5 ;  /* 0x0000000f000da211 */ /* 0x020fe200028f0c04 */
[----:B------:R-:W-:Y:S01]  /*6430*/  IMAD.U32 R0, RZ, RZ, UR12 ;  /* 0x0000000cff007e24 */ /* 0x000fe2000f8e00ff */
[----:B------:R-:W-:Y:S02]  /*6440*/  LEA.HI.X R5, R228, R4, R229, 0x4, P0 ;  /* 0x00000004e4057211 */ /* 0x000fe400000f24e5 */
[C---:B------:R-:W-:Y:S01]  /*6450*/  @!P2 LEA R10, P4, R3.reuse, R10, 0x1 ;  /* 0x0000000a030aa211 */ /* 0x040fe200078808ff */
[----:B------:R-:W-:Y:S01]  /*6460*/  @!PT LDS RZ, [RZ] ;  /* 0x00000000fffff984 */ /* 0x000fe20000000800 */
[----:B------:R-:W-:Y:S01]  /*6470*/  @!PT LDS RZ, [RZ] ;  /* 0x00000000fffff984 */ /* 0x000fe20000000800 */
[----:B------:R-:W-:Y:S01]  /*6480*/  @!PT LDS RZ, [RZ] ;  /* 0x00000000fffff984 */ /* 0x000fe20000000800 */
[----:B------:R-:W-:Y:S01]  /*6490*/  @!P2 LDGSTS.E.BYPASS.LTC128B.128 [R223+0xa000], desc[UR18][R12.64] ;  /* 0x0a0000000cdfafae */ /* 0x000fe2000b901d52 */
[C---:B------:R-:W-:Y:S01]  /*64a0*/  @!P1 LEA R6, P0, R3.reuse, R6, 0x1 ;  /* 0x0000000603069211 */ /* 0x040fe200078008ff */
[----:B------:R-:W-:Y:S01]  /*64b0*/  IMAD R0, R0, -0x20, R252 ;  /* 0xffffffe000007824 */ /* 0x000fe200078e02fc */
[C-C-:B------:R-:W-:Y:S02]  /*64c0*/  @!P2 LEA.HI.X R11, R3.reuse, R14, R5.reuse, 0x1, P4 ;  /* 0x0000000e030ba211 */ /* 0x140fe400020f0c05 */
[----:B------:R-:W-:Y:S01]  /*64d0*/  @P1 STS.128 [R223+0xb000], RZ ;  /* 0x00b000ffdf001388 */ /* 0x000fe20000000c00 */
[----:B------:R-:W-:Y:S01]  /*64e0*/  @!P1 LEA.HI.X R7, R3, R7, R5, 0x1, P0 ;  /* 0x0000000703079211 */ /* 0x000fe200000f0c05 */
[C---:B------:R-:W-:Y:S03]  /*64f0*/  VIADD R133, R0.reuse, 0x8 ;  /* 0x0000000800857836 */ /* 0x040fe60000000000 */
[----:B------:R-:W-:Y:S01]  /*6500*/  @!PT LDS RZ, [RZ] ;  /* 0x00000000fffff984 */ /* 0x000fe20000000800 */
[----:B------:R-:W-:Y:S01]  /*6510*/  @!PT LDS RZ, [RZ] ;  /* 0x00000000fffff984 */ /* 0x000fe20000000800 */
[----:B------:R-:W-:Y:S01]  /*6520*/  @!PT LDS RZ, [RZ] ;  /* 0x00000000fffff984 */ /* 0x000fe20000000800 */
[----:B------:R-:W-:Y:S01]  /*6530*/  @!P1 LDGSTS.E.BYPASS.LTC128B.128 [R223+0xb000], desc[UR18][R8.64+0x80] ;  /* 0x0b00008008df9fae */ /* 0x000fe2000b901d52 */
[C---:B------:R-:W-:Y:S01]  /*6540*/  VIADD R3, R0.reuse, 0x7 ;  /* 0x0000000700037836 */ /* 0x040fe20000000000 */
[----:B------:R-:W-:Y:S03]  /*6550*/  ISETP.GE.AND P3, PT, R133, RZ, PT ;  /* 0x000000ff8500720c */ /* 0x000fe60003f66270 */
[----:B------:R-:W-:Y:S01]  /*6560*/  @P2 STS.128 [R223+0xa800], RZ ;  /* 0x00a800ffdf002388 */ /* 0x000fe20000000c00 */
[C---:B------:R-:W-:Y:S01]  /*6570*/  VIADD R136, R0.reuse, 0xfffffff7 ;  /* 0xfffffff700887836 */ /* 0x040fe20000000000 */
[----:B------:R-:W-:Y:S01]  /*6580*/  ISETP.GE.AND P0, PT, R3, RZ, PT ;  /* 0x000000ff0300720c */ /* 0x000fe20003f06270 */
[C---:B------:R-:W-:Y:S02]  /*6590*/  VIADD R139, R0.reuse, 0xfffffff8 ;  /* 0xfffffff8008b7836 */ /* 0x040fe40000000000 */
[----:B------:R-:W-:Y:S01]  /*65a0*/  @!PT LDS RZ, [RZ] ;  /* 0x00000000fffff984 */ /* 0x000fe20000000800 */
[----:B------:R-:W-:Y:S01]  /*65b0*/  @!PT LDS RZ, [RZ] ;  /* 0x00000000fffff984 */ /* 0x000fe20000000800 */
[----:B------:R-:W-:Y:S01]  /*65c0*/  @!PT LDS RZ, [RZ] ;  /* 0x00000000fffff984 */ /* 0x000fe20000000800 */
[----:B------:R-:W-:Y:S01]  /*65d0*/  @!P2 LDGSTS.E.BYPASS.LTC128B.128 [R223+0xa800], desc[UR18][R10.64] ;  /* 0x0a8000000adfafae */ /* 0x000fe2000b901d52 */
[----:B------:R-:W-:Y:S01]  /*65e0*/  VIADD R135, R0, 0xfffffff0 ;  /* 0xfffffff000877836 */ /* 0x000fe20000000000 */
[----:B------:R-:W-:Y:S01]  /*65f0*/  ISETP.GE.AND P5, PT, R136, RZ, PT ;  /* 0x000000ff8800720c */ /* 0x000fe20003fa6270 */
[C---:B------:R-:W-:Y:S02]  /*6600*/  VIADD R134, R0.reuse, 0xffffffef ;  /* 0xffffffef00867836 */ /* 0x040fe40000000000 */
[----:B------:R-:W-:Y:S01]  /*6610*/  @P1 STS.128 [R223+0xb800], RZ ;  /* 0x00b800ffdf001388 */ /* 0x000fe20000000c00 */
[----:B------:R-:W-:Y:S02]  /*6620*/  ISETP.GE.AND P6, PT, R139, RZ, PT ;  /* 0x000000ff8b00720c */ /* 0x000fe40003fc6270 */
[----:B------:R-:W-:Y:S02]  /*6630*/  ISETP.GE.AND P4, PT, R135, RZ, PT ;  /* 0x000000ff8700720c */ /* 0x000fe40003f86270 */
[----:B------:R-:W-:Y:S01]  /*6640*/  @!PT LDS RZ, [RZ] ;  /* 0x00000000fffff984 */ /* 0x000fe20000000800 */
[----:B------:R-:W-:Y:S01]  /*6650*/  @!PT LDS RZ, [RZ] ;  /* 0x00000000fffff984 */ /* 0x000fe20000000800 */
[----:B------:R-:W-:Y:S01]  /*6660*/  @!PT LDS RZ, [RZ] ;  /* 0x00000000fffff984 */ /* 0x000fe20000000800 */
[----:B------:R1:W-:Y:S01]  /*6670*/  @!P1 LDGSTS.E.BYPASS.LTC128B.128 [R223+0xb800], desc[UR18][R6.64+0x80] ;  /* 0x0b80008006df9fae */ /* 0x0003e2000b901d52 */
[C---:B------:R-:W-:Y:S02]  /*6680*/  @!P3 IADD3 R133, -R0.reuse, -0x8, RZ ;  /* 0xfffffff80085b810 */ /* 0x040fe40007ffe1ff */
[C---:B------:R-:W-:Y:S02]  /*6690*/  @!P0 IADD3 R3, -R0.reuse, -0x7, RZ ;  /* 0xfffffff900038810 */ /* 0x040fe40007ffe1ff */
[----:B------:R-:W-:Y:S01]  /*66a0*/  LDSM.16.M88.4 R32, [R210] ;  /* 0x00000000d220783b */ /* 0x000fe20000000200 */
[----:B------:R-:W-:Y:S02]  /*66b0*/  I2FP.F32.S32 R133, R133 ;  /* 0x0000008500857245 */ /* 0x000fe40000201400 */
[----:B------:R-:W-:Y:S02]  /*66c0*/  I2FP.F32.S32 R3, R3 ;  /* 0x0000000300037245 */ /* 0x000fe40000201400 */
[----:B------:R-:W1:Y:S01]  /*66d0*/  LDSM.16.M88.4 R16, [R208+0x8000] ;  /* 0x00800000d010783b */ /* 0x000e620000000200 */
[----:B------:R-:W-:Y:S02]  /*66e0*/  @!P5 IADD3 R136, -R0, 0x9, RZ ;  /* 0x000000090088d810 */ /* 0x000fe40007ffe1ff */
[----:B------:R-:W-:Y:S02]  /*66f0*/  ISETP.GE.AND P3, PT, R134, RZ, PT ;  /* 0x000000ff8600720c */ /* 0x000fe40003f66270 */
[----:B------:R-:W2:Y:S01]  /*6700*/  LDSM.16.M88.4 R28, [R210+0x2000] ;  /* 0x00200000d21c783b */ /* 0x000ea20000000200 */
[C---:B------:R-:W-:Y:S02]  /*6710*/  @!P6 IADD3 R139, -R0.reuse, 0x8, RZ ;  /* 0x00000008008be810 */ /* 0x040fe40007ffe1ff */
[----:B------:R-:W-:Y:S02]  /*6720*/  I2FP.F32.S32 R136, R136 ;  /* 0x0000008800887245 */ /* 0x000fe40000201400 */
[----:B------:R-:W3:Y:S01]  /*6730*/  LDSM.16.M88.4 R172, [R208+0x8800] ;  /* 0x00880000d0ac783b */ /* 0x000ee20000000200 */
[----:B------:R-:W-:Y:S02]  /*6740*/  I2FP.F32.S32 R139, R139 ;  /* 0x0000008b008b7245 */ /* 0x000fe40000201400 */
[C---:B------:R-:W-:Y:S02]  /*6750*/  @!P4 IADD3 R135, -R0.reuse, 0x10, RZ ;  /* 0x000000100087c810 */ /* 0x040fe40007ffe1ff */
[----:B------:R-:W0:Y:S01]  /*6760*/  LDGDEPBAR ;  /* 0x00000000000079af */ /* 0x000e220000000000 */
[C---:B------:R-:W-:Y:S02]  /*6770*/  @!P3 IADD3 R134, -R0.reuse, 0x11, RZ ;  /* 0x000000110086b810 */ /* 0x040fe40007ffe1ff */
[----:B------:R-:W-:Y:S02]  /*6780*/  I2FP.F32.S32 R135, R135 ;  /* 0x0000008700877245 */ /* 0x000fe40000201400 */
[----:B------:R-:W-:Y:S01]  /*6790*/  LDSM.16.M88.4 R176, [R212] ;  /* 0x00000000d4b0783b */ /* 0x000fe20000000200 */
[----:B------:R-:W-:Y:S02]  /*67a0*/  I2FP.F32.S32 R134, R134 ;  /* 0x0000008600867245 */ /* 0x000fe40000201400 */
[----:B------:R-:W-:Y:S02]  /*67b0*/  ISETP.LT.AND P3, PT, RZ, UR12, PT ;  /* 0x0000000cff007c0c */ /* 0x000fe4000bf61270 */
        /* <DEDUP_REMOVED lines=9> */
[----:B------:R-:W-:Y:S04]  /*6850*/  LDSM.16.M88.4 R204, [R217+0x2000] ;  /* 0x00200000d9cc783b */ /* 0x000fe80000000200 */
[C---:B------:R-:W-:Y:S06]  /*6860*/  HMMA.16816.F32.BF16 R16, R32.reuse, R18, RZ ;  /* 0x000000122010723c */ /* 0x040fec00000418ff */
        /* <DEDUP_REMOVED lines=13> */
[----:B------:R-:W4:Y:S05]  /*6940*/  LDSM.16.M88.4 R184, [R215] ;  /* 0x00000000d7b8783b */ /* 0x000f2a0000000200 */
[----:B------:R-:W-:Y:S01]  /*6950*/  HMMA.16816.F32.BF16 R32, R176, R190, R32 ;  /* 0x000000beb020723c */ /* 0x000fe20000041820 */
[----:B------:R-:W5:Y:S05]  /*6960*/  LDSM.16.M88.4 R176, [R215+0x800] ;  /* 0x00080000d7b0783b */ /* 0x000f6a0000000200 */
        /* <DEDUP_REMOVED lines=9> */
[----:B------:R-:W2:Y:S05]  /*6a00*/  LDSM.16.M88.4 R200, [R210+0x6000] ;  /* 0x00600000d2c8783b */ /* 0x000eaa0000000200 */
[----:B------:R-:W-:Y:S01]  /*6a10*/  HMMA.16816.F32.BF16 R32, R192, R174, R32 ;  /* 0x000000aec020723c */ /* 0x000fe20000041820 */
[----:B------:R-:W3:Y:S05]  /*6a20*/  LDSM.16.M88.4 R172, [R208+0x9800] ;  /* 0x00980000d0ac783b */ /* 0x000eea0000000200 */
[-C--:B----4-:R-:W-:Y:S01]  /*6a30*/  HMMA.16816.F32.BF16 R4, R180, R184.reuse, R4 ;  /* 0x000000b8b404723c */ /* 0x090fe20000041804 */
[----:B------:R-:W-:Y:S05]  /*6a40*/  LDSM.16.M88.4 R192, [R221] ;  /* 0x00000000ddc0783b */ /* 0x000fea0000000200 */
[C---:B------:R-:W-:Y:S06]  /*6a50*/  HMMA.16816.F32.BF16 R8, R204.reuse, R184, R8 ;  /* 0x000000b8cc08723c */ /* 0x040fec0000041808 */
[-C--:B------:R-:W-:Y:S06]  /*6a60*/  HMMA.16816.F32.BF16 R12, R204, R186.reuse, R12 ;  /* 0x000000bacc0c723c */ /* 0x080fec000004180c */
[C---:B------:R-:W-:Y:S01]  /*6a70*/  HMMA.16816.F32.BF16 R16, R180.reuse, R186, R16 ;  /* 0x000000bab410723c */ /* 0x040fe20000041810 */
[----:B------:R-:W4:Y:S05]  /*6a80*/  LDSM.16.M88.4 R184, [R212+0x4000] ;  /* 0x00400000d4b8783b */ /* 0x000f2a0000000200 */
[-C--:B-----5:R-:W-:Y:S06]  /*6a90*/  HMMA.16816.F32.BF16 R20, R180, R176.reuse, R20 ;  /* 0x000000b0b414723c */ /* 0x0a0fec0000041814 */
[C---:B------:R-:W-:Y:S06]  /*6aa0*/  HMMA.16816.F32.BF16 R24, R204.reuse, R176, R24 ;  /* 0x000000b0cc18723c */ /* 0x040fec0000041818 */
[-C--:B------:R-:W-:Y:S01]  /*6ab0*/  HMMA.16816.F32.BF16 R28, R204, R178.reuse, R28 ;  /* 0x000000b2cc1c723c */ /* 0x080fe2000004181c */
[----:B------:R-:W5:Y:S05]  /*6ac0*/  LDSM.16.M88.4 R204, [R212+0x6000] ;  /* 0x00600000d4cc783b */ /* 0x000f6a0000000200 */
        /* <DEDUP_REMOVED lines=15> */
[----:B------:R-:W-:Y:S05]  /*6bc0*/  LDSM.16.M88.4 R188, [R217+0x4000] ;  /* 0x00400000d9bc783b */ /* 0x000fea0000000200 */
[C---:B-----5:R-:W-:Y:S06]  /*6bd0*/  HMMA.16816.F32.BF16 R8, R204.reuse, R192, R8 ;  /* 0x000000c0cc08723c */ /* 0x060fec0000041808 */
[-C--:B------:R-:W-:Y:S06]  /*6be0*/  HMMA.16816.F32.BF16 R12, R204, R194.reuse, R12 ;  /* 0x000000c2cc0c723c */ /* 0x080fec000004180c */
[C---:B------:R-:W-:Y:S01]  /*6bf0*/  HMMA.16816.F32.BF16 R16, R184.reuse, R194, R16 ;  /* 0x000000c2b810723c */ /* 0x040fe20000041810 */
[----:B------:R-:W4:Y:S05]  /*6c00*/  LDSM.16.M88.4 R192, [R215+0x1000] ;  /* 0x00100000d7c0783b */ /* 0x000f2a0000000200 */
[-C--:B------:R-:W-:Y:S06]  /*6c10*/  HMMA.16816.F32.BF16 R20, R184, R176.reuse, R20 ;  /* 0x000000b0b814723c */ /* 0x080fec0000041814 */
[C---:B------:R-:W-:Y:S06]  /*6c20*/  HMMA.16816.F32.BF16 R24, R204.reuse, R176, R24 ;  /* 0x000000b0cc18723c */ /* 0x040fec0000041818 */
[-C--:B------:R-:W-:Y:S01]  /*6c30*/  HMMA.16816.F32.BF16 R28, R204, R178.reuse, R28 ;  /* 0x000000b2cc1c723c */ /* 0x080fe2000004181c */
[----:B------:R-:W5:Y:S05]  /*6c40*/  LDSM.16.M88.4 R204, [R217+0x6000] ;  /* 0x00600000d9cc783b */ /* 0x000f6a0000000200 */
[----:B------:R-:W-:Y:S01]  /*6c50*/  HMMA.16816.F32.BF16 R32, R184, R178, R32 ;  /* 0x000000b2b820723c */ /* 0x000fe20000041820 */
[----:B------:R-:W5:Y:S01]  /*6c60*/  LDSM.16.M88.4 R176, [R215+0x1800] ;  /* 0x00180000d7b0783b */ /* 0x000f620000000200 */
[----:B------:R-:W-:Y:S04]  /*6c70*/  DEPBAR.LE SB0, 0x0 ;  /* 0x000080000000791a */ /* 0x000fe80000000000 */
[-C--:B-1----:R-:W-:Y:S01]  /*6c80*/  HMMA.16816.F32.BF16 R4, R180, R196.reuse, R4 ;  /* 0x000000c4b404723c */ /* 0x082fe20000041804 */
[----:B------:R-:W-:Y:S05]  /*6c90*/  BAR.SYNC.DEFER_BLOCKING 0x0 ;  /* 0x0000000000007b1d */ /* 0x000fea0000010000 */
[C---:B--2---:R-:W-:Y:S06]  /*6ca0*/  HMMA.16816.F32.BF16 R8, R200.reuse, R196, R8 ;  /* 0x000000c4c808723c */ /* 0x044fec0000041808 */
[-C--:B------:R-:W-:Y:S06]  /*6cb0*/  HMMA.16816.F32.BF16 R12, R200, R198.reuse, R12 ;  /* 0x000000c6c80c723c */ /* 0x080fec000004180c */
[C---:B------:R-:W-:Y:S06]  /*6cc0*/  HMMA.16816.F32.BF16 R16, R180.reuse, R198, R16 ;  /* 0x000000c6b410723c */ /* 0x040fec0000041810 */
[-C--:B---3--:R-:W-:Y:S06]  /*6cd0*/  HMMA.16816.F32.BF16 R20, R180, R172.reuse, R20 ;  /* 0x000000acb414723c */ /* 0x088fec0000041814 */
[C---:B------:R-:W-:Y:S06]  /*6ce0*/  HMMA.16816.F32.BF16 R24, R200.reuse, R172, R24 ;  /* 0x000000acc818723c */ /* 0x040fec0000041818 */
[-C--:B------:R-:W-:Y:S05]  /*6cf0*/  HMMA.16816.F32.BF16 R28, R200, R174.reuse, R28 ;  /* 0x000000aec81c723c */ /* 0x080fea000004181c */
[----:B------:R-:W-:Y:S01]  /*6d00*/  IABS R173, R0 ;  /* 0x0000000000ad7213 */ /* 0x000fe20000000000 */
[----:B------:R-:W-:Y:S05]  /*6d10*/  HMMA.16816.F32.BF16 R32, R180, R174, R32 ;  /* 0x000000aeb420723c */ /* 0x000fea0000041820 */
[----:B------:R-:W-:Y:S01]  /*6d20*/  I2FP.F32.S32 R173, R173 ;  /* 0x000000ad00ad7245 */ /* 0x000fe20000201400 */
[-C--:B----4-:R-:W-:Y:S05]  /*6d30*/  HMMA.16816.F32.BF16 R4, R188, R192.reuse, R4 ;  /* 0x000000c0bc04723c */ /* 0x090fea0000041804 */
[----:B------:R-:W-:Y:S01]  /*6d40*/  VIADD R172, R0, 0xffffffff ;  /* 0xffffffff00ac7836 */ /* 0x000fe20000000000 */
[C---:B-----5:R-:W-:Y:S04]  /*6d50*/  HMMA.16816.F32.BF16 R8, R204.reuse, R192, R8 ;  /* 0x000000c0cc08723c */ /* 0x060fe80000041808 */
[----:B------:R-:W-:Y:S01]  /*6d60*/  ISETP.GE.AND P0, PT, R172, RZ, PT ;  /* 0x000000ffac00720c */ /* 0x000fe20003f06270 */
[C---:B------:R-:W-:Y:S01]  /*6d70*/  VIADD R175, R0.reuse, 0x40 ;  /* 0x0000004000af7836 */ /* 0x040fe20000000000 */
[-C--:B------:R-:W-:Y:S04]  /*6d80*/  HMMA.16816.F32.BF16 R12, R204, R194.reuse, R12 ;  /* 0x000000c2cc0c723c */ /* 0x080fe8000004180c */
[----:B------:R-:W-:Y:S01]  /*6d90*/  ISETP.GE.AND P6, PT, R175, RZ, PT ;  /* 0x000000ffaf00720c */ /* 0x000fe20003fc6270 */
[C---:B------:R-:W-:Y:S01]  /*6da0*/  VIADD R174, R0.reuse, 0x3f ;  /* 0x0000003f00ae7836 */ /* 0x040fe20000000000 */
[C---:B------:R-:W-:Y:S05]  /*6db0*/  HMMA.16816.F32.BF16 R16, R188.reuse, R194, R16 ;  /* 0x000000c2bc10723c */ /* 0x040fea0000041810 */
[C---:B------:R-:W-:Y:S01]  /*6dc0*/  @!P0 IADD3 R172, -R0.reuse, 0x1, RZ ;  /* 0x0000000100ac8810 */ /* 0x040fe20007ffe1ff */
[-C--:B------:R-:W-:Y:S05]  /*6dd0*/  HMMA.16816.F32.BF16 R20, R188, R176.reuse, R20 ;  /* 0x000000b0bc14723c */ /* 0x080fea0000041814 */
[----:B------:R-:W-:Y:S01]  /*6de0*/  I2FP.F32.S32 R172, R172 ;  /* 0x000000ac00ac7245 */ /* 0x000fe20000201400 */
[C---:B------:R-:W-:Y:S05]  /*6df0*/  HMMA.16816.F32.BF16 R24, R204.reuse, R176, R24 ;  /* 0x000000b0cc18723c */ /* 0x040fea0000041818 */
[----:B------:R-:W-:Y:S01]  /*6e00*/  FFMA.FTZ R6, R133, -UR5, R6 ;  /* 0x8000000585067c23 */ /* 0x000fe20008010006 */
[-C--:B------:R-:W-:Y:S05]  /*6e10*/  HMMA.16816.F32.BF16 R28, R204, R178.reuse, R28 ;  /* 0x000000b2cc1c723c */ /* 0x080fea000004181c */
[C---:B------:R-:W-:Y:S02]  /*6e20*/  VIADD R133, R0.reuse, 0xffffffe8 ;  /* 0xffffffe800857836 */ /* 0x040fe40000000000 */
[----:B------:R-:W-:Y:S01]  /*6e30*/  FFMA.FTZ R7, R3, -UR5, R7 ;  /* 0x8000000503077c23 */ /* 0x000fe20008010007 */
[----:B------:R-:W-:Y:S04]  /*6e40*/  HMMA.16816.F32.BF16 R32, R188, R178, R32 ;  /* 0x000000b2bc20723c */ /* 0x000fe80000041820 */
[----:B------:R-:W-:Y:S01]  /*6e50*/  ISETP.GE.AND P0, PT, R133, RZ, PT ;  /* 0x000000ff8500720c */ /* 0x000fe20003f06270 */
[----:B------:R-:W-:Y:S02]  /*6e60*/  VIADD R3, R0, 0xffffffe7 ;  /* 0xffffffe700037836 */ /* 0x000fe40000000000 */
[----:B------:R-:W-:Y:S01]  /*6e70*/  FFMA.FTZ R4, R173, -UR5, R4 ;  /* 0x80000005ad047c23 */ /* 0x000fe20008010004 */
[----:B------:R-:W-:Y:S03]  /*6e80*/  FFMA.FTZ R5, R172, -UR5, R5 ;  /* 0x80000005ac057c23 */ /* 0x000fe60008010005 */
[----:B------:R-:W-:Y:S01]  /*6e90*/  FFMA.FTZ R16, R139, -UR5, R16 ;  /* 0x800000058b107c23 */ /* 0x000fe20008010010 */
[----:B------:R-:W-:Y:S01]  /*6ea0*/  ISETP.GE.AND P5, PT, R3, RZ, PT ;  /* 0x000000ff0300720c */ /* 0x000fe20003fa6270 */
[----:B------:R-:W-:Y:S01]  /*6eb0*/  FFMA.FTZ R18, R173, -UR5, R18 ;  /* 0x80000005ad127c23 */ /* 0x000fe20008010012 */
[----:B------:R-:W-:Y:S01]  /*6ec0*/  FFMA.FTZ R17, R136, -UR5, R17 ;  /* 0x8000000588117c23 */ /* 0x000fe20008010011 */
[----:B------:R-:W-:Y:S01]  /*6ed0*/  FFMA.FTZ R19, R172, -UR5, R19 ;  /* 0x80000005ac137c23 */ /* 0x000fe20008010013 */
[----:B------:R-:W-:Y:S01]  /*6ee0*/  FFMA.FTZ R20, R135, -UR5, R20 ;  /* 0x8000000587147c23 */ /* 0x000fe20008010014 */
[----:B------:R-:W-:Y:S01]  /*6ef0*/  FFMA.FTZ R22, R139, -UR5, R22 ;  /* 0x800000058b167c23 */ /* 0x000fe20008010016 */
[----:B------:R-:W-:Y:S01]  /*6f00*/  FFMA.FTZ R21, R134, -UR5, R21 ;  /* 0x8000000586157c23 */ /* 0x000fe20008010015 */
[----:B------:R-:W-:Y:S01]  /*6f10*/  @!P0 IADD3 R133, -R0, 0x18, RZ ;  /* 0x0000001800858810 */ /* 0x000fe20007ffe1ff */
[----:B------:R-:W-:Y:S01]  /*6f20*/  FFMA.FTZ R23, R136, -UR5, R23 ;  /* 0x8000000588177c23 */ /* 0x000fe20008010017 */
[C---:B------:R-:W-:Y:S02]  /*6f30*/  VIADD R139, R0.reuse, 0x48 ;  /* 0x00000048008b7836 */ /* 0x040fe40000000000 */
[----:B------:R-:W-:Y:S01]  /*6f40*/  I2FP.F32.S32 R133, R133 ;  /* 0x0000008500857245 */ /* 0x000fe20000201400 */
[C---:B------:R-:W-:Y:S01]  /*6f50*/  VIADD R136, R0.reuse, 0x47 ;  /* 0x0000004700887836 */ /* 0x040fe20000000000 */
[----:B------:R-:W-:Y:S01]  /*6f60*/  @!P5 IADD3 R3, -R0, 0x19, RZ ;  /* 0x000000190003d810 */ /* 0x000fe20007ffe1ff */
[----:B------:R-:W-:Y:S01]  /*6f70*/  FFMA.FTZ R34, R135, -UR5, R34 ;  /* 0x8000000587227c23 */ /* 0x000fe20008010022 */
[----:B------:R-:W-:Y:S01]  /*6f80*/  ISETP.GE.AND P5, PT, R139, RZ, PT ;  /* 0x000000ff8b00720c */ /* 0x000fe20003fa6270 */
[----:B------:R-:W-:Y:S01]  /*6f90*/  FFMA.FTZ R32, R133, -UR5, R32 ;  /* 0x8000000585207c23 */ /* 0x000fe20008010020 */
[----:B------:R-:W-:Y:S01]  /*6fa0*/  I2FP.F32.S32 R3, R3 ;  /* 0x0000000300037245 */ /* 0x000fe20000201400 */
[----:B------:R-:W-:Y:S01]  /*6fb0*/  FFMA.FTZ R35, R134, -UR5, R35 ;  /* 0x8000000586237c23 */ /* 0x000fe20008010023 */
[----:B------:R-:W-:Y:S01]  /*6fc0*/  FMNMX.FTZ R133, R4, R2, !PT ;  /* 0x0000000204857209 */ /* 0x000fe20007810000 */
[----:B------:R-:W-:Y:S01]  /*6fd0*/  VIADD R173, R0, 0x38 ;  /* 0x0000003800ad7836 */ /* 0x000fe20000000000 */
[----:B------:R-:W-:Y:S01]  /*6fe0*/  ISETP.GE.AND P4, PT, R136, RZ, PT ;  /* 0x000000ff8800720c */ /* 0x000fe20003f86270 */
[----:B------:R-:W-:Y:S01]  /*6ff0*/  FFMA.FTZ R33, R3, -UR5, R33 ;  /* 0x8000000503217c23 */ /* 0x000fe20008010021 */
[----:B------:R-:W-:Y:S01]  /*7000*/  FMNMX.FTZ R3, R6, R132, !PT ;  /* 0x0000008406037209 */ /* 0x000fe20007810000 */
[----:B------:R-:W-:Y:S01]  /*7010*/  VIADD R172, R0, 0x37 ;  /* 0x0000003700ac7836 */ /* 0x000fe20000000000 */
        /* <DEDUP_REMOVED lines=14> */
.L_x_1881:
[----:B-1----:R-:W-:Y:S01]  /*7100*/  FMNMX.FTZ R176, R35, R183, !PT ;  /* 0x000000b723b07209 */ /* 0x002fe20007810000 */
[----:B------:R-:W1:Y:S01]  /*7110*/  SHFL.BFLY PT, R177, R182, 0x2, 0x1f ;  /* 0x0c401f00b6b17f89 */ /* 0x000e6200000e0000 */
[----:B------:R-:W-:Y:S02]  /*7120*/  ISETP.GE.AND P1, PT, R174, RZ, PT ;  /* 0x000000ffae00720c */ /* 0x000fe40003f26270 */
[----:B------:R-:W-:Y:S05]  /*7130*/  ISETP.GE.AND P0, PT, R173, RZ, PT ;  /* 0x000000ffad00720c */ /* 0x000fea0003f06270 */
[----:B------:R-:W2:Y:S01]  /*7140*/  SHFL.BFLY PT, R178, R176, 0x2, 0x1f ;  /* 0x0c401f00b0b27f89 */ /* 0x000ea200000e0000 */
[C---:B------:R-:W-:Y:S02]  /*7150*/  @!P5 IADD3 R139, -R0.reuse, -0x48, RZ ;  /* 0xffffffb8008bd810 */ /* 0x040fe40007ffe1ff */
[C---:B------:R-:W-:Y:S02]  /*7160*/  IADD3 R133, R0.reuse, 0x30, RZ ;  /* 0x0000003000857810 */ /* 0x040fe40007ffe0ff */
[C---:B------:R-:W-:Y:S02]  /*7170*/  @!P4 IADD3 R136, -R0.reuse, -0x47, RZ ;  /* 0xffffffb90088c810 */ /* 0x040fe40007ffe1ff */
[C---:B------:R-:W-:Y:S02]  /*7180*/  IADD3 R3, R0.reuse, 0x2f, RZ ;  /* 0x0000002f00037810 */ /* 0x040fe40007ffe0ff */
[----:B------:R-:W-:Y:S02]  /*7190*/  I2FP.F32.S32 R139, R139 ;  /* 0x0000008b008b7245 */ /* 0x000fe40000201400 */
[C---:B------:R-:W-:Y:S02]  /*71a0*/  IADD3 R135, R0.reuse, 0x28, RZ ;  /* 0x0000002800877810 */ /* 0x040fe40007ffe0ff */
[C---:B------:R-:W-:Y:S01]  /*71b0*/  IADD3 R134, R0.reuse, 0x27, RZ ;  /* 0x0000002700867810 */ /* 0x040fe20007ffe0ff */
[----:B------:R-:W-:Y:S01]  /*71c0*/  FFMA.FTZ R10, R139, -UR5, R10 ;  /* 0x800000058b0a7c23 */ /* 0x000fe2000801000a */
[----:B------:R-:W-:Y:S02]  /*71d0*/  ISETP.GE.AND P4, PT, R133, RZ, PT ;  /* 0x000000ff8500720c */ /* 0x000fe40003f86270 */
[----:B------:R-:W-:Y:S02]  /*71e0*/  @!P6 IADD3 R175, -R0, -0x40, RZ ;  /* 0xffffffc000afe810 */ /* 0x000fe40007ffe1ff */
[----:B------:R-:W-:Y:S02]  /*71f0*/  I2FP.F32.S32 R136, R136 ;  /* 0x0000008800887245 */ /* 0x000fe40000201400 */
[----:B------:R-:W-:Y:S02]  /*7200*/  ISETP.GE.AND P6, PT, R3, RZ, PT ;  /* 0x000000ff0300720c */ /* 0x000fe40003fc6270 */
[----:B-1----:R-:W-:Y:S01]  /*7210*/  FMNMX.FTZ R177, R182, R177, !PT ;  /* 0x000000b1b6b17209 */ /* 0x002fe20007810000 */
[----:B------:R-:W-:Y:S01]  /*7220*/  FFMA.FTZ R11, R136, -UR5, R11 ;  /* 0x80000005880b7c23 */ /* 0x000fe2000801000b */
[----:B--2---:R-:W-:Y:S02]  /*7230*/  FMNMX.FTZ R176, R176, R178, !PT ;  /* 0x000000b2b0b07209 */ /* 0x004fe40007810000 */
[C---:B------:R-:W-:Y:S01]  /*7240*/  @!P1 IADD3 R174, -R0.reuse, -0x3f, RZ ;  /* 0xffffffc100ae9810 */ /* 0x040fe20007ffe1ff */
[----:B------:R-:W-:Y:S01]  /*7250*/  SHFL.BFLY PT, R136, R177, 0x1, 0x1f ;  /* 0x0c201f00b1887f89 */ /* 0x000fe200000e0000 */
[----:B------:R-:W-:Y:S02]  /*7260*/  @!P0 IADD3 R173, -R0, -0x38, RZ ;  /* 0xffffffc800ad8810 */ /* 0x000fe40007ffe1ff */
[----:B------:R-:W-:Y:S05]  /*7270*/  ISETP.GE.AND P5, PT, R172, RZ, PT ;  /* 0x000000ffac00720c */ /* 0x000fea0003fa6270 */
[----:B------:R-:W1:Y:S01]  /*7280*/  SHFL.BFLY PT, R139, R176, 0x1, 0x1f ;  /* 0x0c201f00b08b7f89 */ /* 0x000e6200000e0000 */
[----:B------:R-:W-:Y:S02]  /*7290*/  ISETP.GE.AND P1, PT, R135, RZ, PT ;  /* 0x000000ff8700720c */ /* 0x000fe40003f26270 */
[----:B------:R-:W-:Y:S02]  /*72a0*/  ISETP.GE.AND P0, PT, R134, RZ, PT ;  /* 0x000000ff8600720c */ /* 0x000fe40003f06270 */
[C---:B------:R-:W-:Y:S02]  /*72b0*/  @!P4 IADD3 R133, -R0.reuse, -0x30, RZ ;  /* 0xffffffd00085c810 */ /* 0x040fe40007ffe1ff */
[----:B------:R-:W-:Y:S02]  /*72c0*/  I2FP.F32.S32 R175, R175 ;  /* 0x000000af00af7245 */ /* 0x000fe40000201400 */
[C---:B------:R-:W-:Y:S02]  /*72d0*/  @!P6 IADD3 R3, -R0.reuse, -0x2f, RZ ;  /* 0xffffffd10003e810 */ /* 0x040fe40007ffe1ff */
[----:B------:R-:W-:Y:S01]  /*72e0*/  I2FP.F32.S32 R174, R174 ;  /* 0x000000ae00ae7245 */ /* 0x000fe20000201400 */
[C---:B------:R-:W-:Y:S01]  /*72f0*/  FFMA.FTZ R8, R175.reuse, -UR5, R8 ;  /* 0x80000005af087c23 */ /* 0x040fe20008010008 */
[----:B------:R-:W-:Y:S01]  /*7300*/  @!P5 IADD3 R172, -R0, -0x37, RZ ;  /* 0xffffffc900acd810 */ /* 0x000fe20007ffe1ff */
[----:B------:R-:W-:Y:S01]  /*7310*/  FFMA.FTZ R14, R175, -UR5, R14 ;  /* 0x80000005af0e7c23 */ /* 0x000fe2000801000e */
[----:B------:R-:W-:Y:S01]  /*7320*/  I2FP.F32.S32 R133, R133 ;  /* 0x0000008500857245 */ /* 0x000fe20000201400 */
[----:B------:R-:W-:Y:S01]  /*7330*/  FFMA.FTZ R9, R174, -UR5, R9 ;  /* 0x80000005ae097c23 */ /* 0x000fe20008010009 */
[----:B------:R-:W-:Y:S01]  /*7340*/  @!P1 IADD3 R135, -R0, -0x28, RZ ;  /* 0xffffffd800879810 */ /* 0x000fe20007ffe1ff */
[----:B------:R-:W-:Y:S01]  /*7350*/  FFMA.FTZ R15, R174, -UR5, R15 ;  /* 0x80000005ae0f7c23 */ /* 0x000fe2000801000f */
[----:B------:R-:W-:Y:S01]  /*7360*/  @!P0 IADD3 R134, -R0, -0x27, RZ ;  /* 0xffffffd900868810 */ /* 0x000fe20007ffe1ff */
[C---:B------:R-:W-:Y:S01]  /*7370*/  FFMA.FTZ R30, R133.reuse, -UR5, R30 ;  /* 0x80000005851e7c23 */ /* 0x040fe2000801001e */
[----:B------:R-:W-:Y:S01]  /*7380*/  I2FP.F32.S32 R0, R3 ;  /* 0x0000000300007245 */ /* 0x000fe20000201400 */
[----:B------:R-:W-:Y:S01]  /*7390*/  FFMA.FTZ R24, R133, -UR5, R24 ;  /* 0x8000000585187c23 */ /* 0x000fe20008010018 */
[----:B------:R-:W-:Y:S02]  /*73a0*/  FMNMX.FTZ R3, R10, R138, !PT ;  /* 0x0000008a0a037209 */ /* 0x000fe40007810000 */
        /* <DEDUP_REMOVED lines=8> */
[----:B------:R-:W-:Y:S02]  /*7430*/  I2FP.F32.S32 R172, R172 ;  /* 0x000000ac00ac7245 */ /* 0x000fe40000201400 */
[----:B------:R-:W-:Y:S01]  /*7440*/  FMNMX.FTZ R133, R9, R133, !PT ;  /* 0x0000008509857209 */ /* 0x000fe20007810000 */
[----:B------:R-:W-:Y:S01]  /*7450*/  FFMA.FTZ R28, R135, -UR5, R28 ;  /* 0x80000005871c7c23 */ /* 0x000fe2000801001c */
[----:B------:R-:W-:Y:S01]  /*7460*/  FMNMX.FTZ R3, R14, R3, !PT ;  /* 0x000000030e037209 */ /* 0x000fe20007810000 */
[----:B------:R-:W-:Y:S01]  /*7470*/  FFMA.FTZ R13, R172, -UR5, R13 ;  /* 0x80000005ac0d7c23 */ /* 0x000fe2000801000d */
[----:B-1----:R-:W-:Y:S01]  /*7480*/  FMNMX.FTZ R135, R176, R139, !PT ;  /* 0x0000008bb0877209 */ /* 0x002fe20007810000 */
[----:B------:R-:W-:Y:S01]  /*7490*/  FFMA.FTZ R27, R172, -UR5, R27 ;  /* 0x80000005ac1b7c23 */ /* 0x000fe2000801001b */
[----:B------:R-:W-:Y:S02]  /*74a0*/  FMNMX.FTZ R136, R177, R136, !PT ;  /* 0x00000088b1887209 */ /* 0x000fe40007810000 */
[----:B------:R-:W-:Y:S01]  /*74b0*/  FMNMX.FTZ R139, R12, R133, !PT ;  /* 0x000000850c8b7209 */ /* 0x000fe20007810000 */
[----:B------:R-:W-:Y:S01]  /*74c0*/  FMUL.FTZ R187, R135, UR4 ;  /* 0x0000000487bb7c20 */ /* 0x000fe20008410000 */
[----:B------:R-:W-:Y:S01]  /*74d0*/  FMNMX.FTZ R3, R15, R3, !PT ;  /* 0x000000030f037209 */ /* 0x000fe20007810000 */
[C---:B------:R-:W-:Y:S01]  /*74e0*/  FMUL.FTZ R186, R136.reuse, UR4 ;  /* 0x0000000488ba7c20 */ /* 0x040fe20008410000 */
[----:B------:R-:W-:Y:S02]  /*74f0*/  IADD3 R0, R225, -0x4498517b, RZ ;  /* 0xbb67ae85e1007810 */ /* 0x000fe40007ffe0ff */
[----:B------:R-:W-:Y:S02]  /*7500*/  FMNMX.FTZ R139, R13, R139, !PT ;  /* 0x0000008b0d8b7209 */ /* 0x000fe40007810000 */
[-CC-:B------:R-:W-:Y:S02]  /*7510*/  LOP3.LUT R175, R245, R226.reuse, R0.reuse, 0x96, !PT ;  /* 0x000000e2f5af7212 */ /* 0x180fe400078e9600 */
[----:B------:R-:W-:Y:S01]  /*7520*/  LOP3.LUT R174, R243, R226, R0, 0x96, !PT ;  /* 0x000000e2f3ae7212 */ /* 0x000fe200078e9600 */
[----:B------:R-:W-:Y:S01]  /*7530*/  FADD.FTZ R0, -R136, R2 ;  /* 0x0000000288007221 */ /* 0x000fe20000010100 */
[----:B------:R-:W-:Y:S01]  /*7540*/  FMNMX.FTZ R3, R26, R3, !PT ;  /* 0x000000031a037209 */ /* 0x000fe20007810000 */
[----:B------:R-:W-:Y:S01]  /*7550*/  IMAD.WIDE.U32 R182, R175, -0x326172a9, RZ ;  /* 0xcd9e8d57afb67825 */ /* 0x000fe200078e00ff */
[----:B------:R-:W-:Y:S02]  /*7560*/  FMNMX.FTZ R139, R24, R139, !PT ;  /* 0x0000008b188b7209 */ /* 0x000fe40007810000 */
[----:B------:R-:W-:Y:S01]  /*7570*/  FMNMX.FTZ R2, R27, R3, !PT ;  /* 0x000000031b027209 */ /* 0x000fe20007810000 */
[----:B------:R-:W-:Y:S01]  /*7580*/  FMUL.FTZ R3, R0, UR4 ;  /* 0x0000000400037c20 */ /* 0x000fe20008410000 */
[----:B------:R-:W-:Y:S01]  /*7590*/  I2FP.F32.S32 R134, R134 ;  /* 0x0000008600867245 */ /* 0x000fe20000201400 */
[----:B------:R-:W-:Y:S01]  /*75a0*/  FADD.FTZ R0, -R135, R132 ;  /* 0x0000008487007221 */ /* 0x000fe20000010100 */
[----:B------:R-:W-:Y:S01]  /*75b0*/  FSETP.NEU.FTZ.AND P0, PT, R136, -INF , PT ;  /* 0xff8000008800780b */ /* 0x000fe20003f1d000 */
[----:B------:R1:W2:Y:S01]  /*75c0*/  MUFU.EX2 R132, R3 ;  /* 0x0000000300847308 */ /* 0x0002a20000000800 */
[----:B------:R-:W-:Y:S01]  /*75d0*/  FMNMX.FTZ R139, R25, R139, !PT ;  /* 0x0000008b198b7209 */ /* 0x000fe20007810000 */
[----:B------:R-:W-:Y:S01]  /*75e0*/  FFMA.FTZ R29, R134, -UR5, R29 ;  /* 0x80000005861d7c23 */ /* 0x000fe2000801001d */
[----:B------:R-:W-:Y:S01]  /*75f0*/  FSEL R186, R186, RZ, P0 ;  /* 0x000000ffbaba7208 */ /* 0x000fe20000000000 */
[----:B------:R-:W-:Y:S01]  /*7600*/  IMAD.WIDE.U32 R180, R174, -0x326172a9, RZ ;  /* 0xcd9e8d57aeb47825 */ /* 0x000fe200078e00ff */
[----:B------:R-:W-:Y:S02]  /*7610*/  FMNMX.FTZ R139, R28, R139, !PT ;  /* 0x0000008b1c8b7209 */ /* 0x000fe40007810000 */
[----:B------:R-:W-:Y:S01]  /*7620*/  LOP3.LUT R172, R227, UR12, R225, 0x96, !PT ;  /* 0x0000000ce3ac7c12 */ /* 0x000fe2000f8e96e1 */
[--C-:B------:R-:W-:Y:S01]  /*7630*/  FFMA.FTZ R16, R16, UR4, -R186.reuse ;  /* 0x0000000410107c23 */ /* 0x100fe200080108ba */
[--C-:B------:R-:W-:Y:S01]  /*7640*/  FFMA.FTZ R17, R17, UR4, -R186.reuse ;  /* 0x0000000411117c23 */ /* 0x100fe200080108ba */
[----:B------:R-:W-:Y:S01]  /*7650*/  FMNMX.FTZ R139, R29, R139, !PT ;  /* 0x0000008b1d8b7209 */ /* 0x000fe20007810000 */
[----:B------:R-:W-:Y:S01]  /*7660*/  FFMA.FTZ R32, R32, UR4, -R186 ;  /* 0x0000000420207c23 */ /* 0x000fe200080108ba */
[----:B------:R-:W-:Y:S01]  /*7670*/  MUFU.EX2 R240, R16 ;  /* 0x0000001000f07308 */ /* 0x000fe20000000800 */
[----:B------:R-:W-:Y:S01]  /*7680*/  FMNMX.FTZ R2, R30, R2, !PT ;  /* 0x000000021e027209 */ /* 0x000fe20007810000 */
[----:B------:R-:W-:Y:S01]  /*7690*/  IMAD.WIDE.U32 R172, R172, -0x326172a9, RZ ;  /* 0xcd9e8d57acac7825 */ /* 0x000fe200078e00ff */
[----:B------:R-:W3:Y:S01]  /*76a0*/  SHFL.BFLY PT, R179, R139, 0x2, 0x1f ;  /* 0x0c401f008bb37f89 */ /* 0x000ee200000e0000 */
[----:B------:R-:W-:Y:S02]  /*76b0*/  FSETP.NEU.FTZ.AND P0, PT, R135, -INF , PT ;  /* 0xff8000008700780b */ /* 0x000fe40003f1d000 */
[----:B-1----:R-:W-:Y:S01]  /*76c0*/  FMUL.FTZ R3, R0, UR4 ;  /* 0x0000000400037c20 */ /* 0x002fe20008410000 */
[----:B------:R-:W-:Y:S01]  /*76d0*/  IADD3 R134, R224, -0x61c88647, RZ ;  /* 0x9e3779b9e0867810 */ /* 0x000fe20007ffe0ff */
[C---:B--2---:R-:W-:Y:S02]  /*76e0*/  FMUL.FTZ R36, R132.reuse, R36 ;  /* 0x0000002484247220 */ /* 0x044fe40000410000 */
[----:B------:R1:W-:Y:S01]  /*76f0*/  MUFU.EX2 R239, R17 ;  /* 0x0000001100ef7308 */ /* 0x0003e20000000800 */
[----:B------:R-:W-:Y:S01]  /*7700*/  FMNMX.FTZ R0, R31, R2, !PT ;  /* 0x000000021f007209 */ /* 0x000fe20007810000 */
[----:B------:R-:W-:Y:S01]  /*7710*/  FMUL.FTZ R37, R132, R37 ;  /* 0x0000002584257220 */ /* 0x000fe20000410000 */
[----:B------:R-:W-:Y:S01]  /*7720*/  IADD3 R133, R224, 0x3c6ef372, RZ ;  /* 0x3c6ef372e0857810 */ /* 0x000fe20007ffe0ff */
[C---:B------:R-:W-:Y:S01]  /*7730*/  FMUL.FTZ R48, R132.reuse, R48 ;  /* 0x0000003084307220 */ /* 0x040fe20000410000 */
[C-C-:B------:R-:W-:Y:S01]  /*7740*/  LOP3.LUT R178, R173.reuse, R248, R134.reuse, 0x96, !PT ;  /* 0x000000f8adb27212 */ /* 0x140fe200078e9686 */
[----:B------:R-:W2:Y:S01]  /*7750*/  SHFL.BFLY PT, R2, R0, 0x2, 0x1f ;  /* 0x0c401f0000027f89 */ /* 0x000ea200000e0000 */
[----:B------:R-:W-:Y:S03]  /*7760*/  LOP3.LUT R174, R173, R250, R134, 0x96, !PT ;  /* 0x000000faadae7212 */ /* 0x000fe600078e9686 */
[----:B------:R-:W4:Y:S01]  /*7770*/  MUFU.EX2 R3, R3 ;  /* 0x0000000300037308 */ /* 0x000f220000000800 */
[-CC-:B------:R-:W-:Y:S01]  /*7780*/  LOP3.LUT R176, R183, R172.reuse, R133.reuse, 0x96, !PT ;  /* 0x000000acb7b07212 */ /* 0x180fe200078e9685 */
[----:B------:R-:W-:Y:S01]  /*7790*/  FMUL.FTZ R49, R132, R49 ;  /* 0x0000003184317220 */ /* 0x000fe20000410000 */
[----:B------:R-:W-:Y:S01]  /*77a0*/  LOP3.LUT R175, R181, R172, R133, 0x96, !PT ;  /* 0x000000acb5af7212 */ /* 0x000fe200078e9685 */
[----:B------:R-:W-:Y:S01]  /*77b0*/  IMAD.WIDE.U32 R172, R174, -0x2daee0ad, RZ ;  /* 0xd2511f53aeac7825 */ /* 0x000fe200078e00ff */
[C---:B------:R-:W-:Y:S01]  /*77c0*/  IADD3 R134, R225.reuse, 0x76cf5d0a, RZ ;  /* 0x76cf5d0ae1867810 */ /* 0x040fe20007ffe0ff */
[----:B------:R-:W-:Y:S01]  /*77d0*/  UIADD3 UR12, UR12, -0x1, URZ ;  /* 0xffffffff0c0c7890 */ /* 0x000fe2000fffe03f */
[----:B------:R-:W-:Y:S01]  /*77e0*/  IADD3 R133, R225, 0x32370b8f, RZ ;  /* 0x32370b8fe1857810 */ /* 0x000fe20007ffe0ff */
[----:B------:R-:W-:Y:S01]  /*77f0*/  IMAD.WIDE.U32 R176, R176, -0x2daee0ad, RZ ;  /* 0xd2511f53b0b07825 */ /* 0x000fe200078e00ff */
[--C-:B------:R-:W-:Y:S01]  /*7800*/  LOP3.LUT R173, R173, R244, R134.reuse, 0x96, !PT ;  /* 0x000000f4adad7212 */ /* 0x100fe200078e9686 */
[----:B------:R-:W-:Y:S01]  /*7810*/  MUFU.EX2 R205, R32 ;  /* 0x0000002000cd7308 */ /* 0x000fe20000000800 */
[----:B---3--:R-:W-:Y:S01]  /*7820*/  FMNMX.FTZ R139, R139, R179, !PT ;  /* 0x000000b38b8b7209 */ /* 0x008fe20007810000 */
[----:B-1----:R-:W-:Y:S01]  /*7830*/  IMAD.WIDE.U32 R16, R178, -0x2daee0ad, RZ ;  /* 0xd2511f53b2107825 */ /* 0x002fe200078e00ff */
[----:B------:R-:W-:Y:S02]  /*7840*/  LOP3.LUT R177, R177, R172, R133, 0x96, !PT ;  /* 0x000000acb1b17212 */ /* 0x000fe400078e9685 */
[----:B------:R-:W-:Y:S01]  /*7850*/  FSEL R187, R187, RZ, P0 ;  /* 0x000000ffbbbb7208 */ /* 0x000fe20000000000 */
[----:B------:R-:W-:Y:S01]  /*7860*/  IMAD.WIDE.U32 R174, R175, -0x2daee0ad, RZ ;  /* 0xd2511f53afae7825 */ /* 0x000fe200078e00ff */
[----:B------:R-:W-:Y:S02]  /*7870*/  LOP3.LUT R17, R17, R242, R134, 0x96, !PT ;  /* 0x000000f211117212 */ /* 0x000fe400078e9686 */
[----:B------:R-:W-:Y:S01]  /*7880*/  MOV R204, 0x7054 ;  /* 0x0000705400cc7802 */ /* 0x000fe20000000f00 */
[----:B------:R-:W-:Y:S01]  /*7890*/  FFMA.FTZ R18, R18, UR4, -R187 ;  /* 0x0000000412127c23 */ /* 0x000fe200080108bb */
[----:B------:R-:W-:Y:S01]  /*78a0*/  LOP3.LUT R134, R175, R16, R133, 0x96, !PT ;  /* 0x00000010af867212 */ /* 0x000fe200078e9685 */
[----:B------:R-:W-:Y:S01]  /*78b0*/  FFMA.FTZ R133, R4, UR4, -R186 ;  /* 0x0000000404857c23 */ /* 0x000fe200080108ba */
[----:B------:R-:W1:Y:S01]  /*78c0*/  SHFL.BFLY PT, R175, R139, 0x1, 0x1f ;  /* 0x0c201f008baf7f89 */ /* 0x000e6200000e0000 */
[----:B--2---:R-:W-:Y:S01]  /*78d0*/  FMNMX.FTZ R0, R0, R2, !PT ;  /* 0x0000000200007209 */ /* 0x004fe20007810000 */
[----:B------:R2:W-:Y:S01]  /*78e0*/  MUFU.EX2 R238, R18 ;  /* 0x0000001200ee7308 */ /* 0x0005e20000000800 */
[--C-:B------:R-:W-:Y:S01]  /*78f0*/  FFMA.FTZ R19, R19, UR4, -R187.reuse ;  /* 0x0000000413137c23 */ /* 0x100fe200080108bb */
[----:B------:R-:W-:Y:S04]  /*7900*/  IMAD.WIDE.U32 R194, R134, -0x326172a9, RZ ;  /* 0xcd9e8d5786c27825 */ /* 0x000fe800078e00ff */
[----:B------:R-:W-:Y:S01]  /*7910*/  FFMA.FTZ R6, R6, UR4, -R187 ;  /* 0x0000000406067c23 */ /* 0x000fe200080108bb */
[----:B------:R-:W3:Y:S01]  /*7920*/  SHFL.BFLY PT, R2, R0, 0x1, 0x1f ;  /* 0x0c201f0000027f89 */ /* 0x000ee200000e0000 */
[C---:B------:R-:W-:Y:S01]  /*7930*/  IADD3 R4, R224.reuse, 0x78dde6e4, RZ ;  /* 0x78dde6e4e0047810 */ /* 0x040fe20007ffe0ff */
[----:B------:R-:W-:Y:S04]  /*7940*/  IMAD.WIDE.U32 R184, R177, -0x326172a9, RZ ;  /* 0xcd9e8d57b1b87825 */ /* 0x000fe800078e00ff */
[C---:B----4-:R-:W-:Y:S01]  /*7950*/  FMUL.FTZ R38, R3.reuse, R38 ;  /* 0x0000002603267220 */ /* 0x050fe20000410000 */
[----:B------:R4:W-:Y:S01]  /*7960*/  MUFU.EX2 R232, R133 ;  /* 0x0000008500e87308 */ /* 0x0009e20000000800 */
[----:B------:R-:W-:Y:S01]  /*7970*/  FMUL.FTZ R39, R3, R39 ;  /* 0x0000002703277220 */ /* 0x000fe20000410000 */
[----:B------:R-:W-:Y:S04]  /*7980*/  IMAD.WIDE.U32 R172, R173, -0x326172a9, RZ ;  /* 0xcd9e8d57adac7825 */ /* 0x000fe800078e00ff */
[C---:B------:R-:W-:Y:S01]  /*7990*/  FMUL.FTZ R50, R3.reuse, R50 ;  /* 0x0000003203327220 */ /* 0x040fe20000410000 */
[----:B------:R-:W-:Y:S01]  /*79a0*/  FMUL.FTZ R51, R3, R51 ;  /* 0x0000003303337220 */ /* 0x000fe20000410000 */
[----:B------:R-:W-:Y:S01]  /*79b0*/  IMAD.WIDE.U32 R16, R17, -0x326172a9, RZ ;  /* 0xcd9e8d5711107825 */ /* 0x000fe200078e00ff */
[--C-:B------:R-:W-:Y:S01]  /*79c0*/  LOP3.LUT R172, R185, R172, R4.reuse, 0x96, !PT ;  /* 0x000000acb9ac7212 */ /* 0x100fe200078e9604 */
[----:B------:R5:W3:Y:S01]  /*79d0*/  MUFU.EX2 R237, R19 ;  /* 0x0000001300ed7308 */ /* 0x000ae20000000800 */
[----:B--2---:R-:W-:Y:S01]  /*79e0*/  IADD3 R18, R224, -0x255992d5, RZ ;  /* 0xdaa66d2be0127810 */ /* 0x004fe20007ffe0ff */
[----:B------:R-:W-:Y:S01]  /*79f0*/  FMUL.FTZ R52, R132, R52 ;  /* 0x0000003484347220 */ /* 0x000fe20000410000 */
[----:B------:R-:W-:Y:S01]  /*7a00*/  LOP3.LUT R16, R195, R16, R4, 0x96, !PT ;  /* 0x00000010c3107212 */ /* 0x000fe200078e9604 */
[----:B------:R-:W-:Y:S01]  /*7a10*/  IMAD.WIDE.U32 R196, R172, -0x2daee0ad, RZ ;  /* 0xd2511f53acc47825 */ /* 0x000fe200078e00ff */
[----:B------:R-:W-:Y:S02]  /*7a20*/  MOV R185, UR8 ;  /* 0x0000000800b97c02 */ /* 0x000fe40008000f00 */
[----:B-1----:R-:W-:Y:S03]  /*7a30*/  FMNMX.FTZ R134, R139, R175, !PT ;  /* 0x000000af8b867209 */ /* 0x002fe60007810000 */
[----:B------:R-:W-:Y:S01]  /*7a40*/  MUFU.EX2 R230, R6 ;  /* 0x0000000600e67308 */ /* 0x000fe20000000800 */
[----:B----4-:R-:W-:Y:S01]  /*7a50*/  FFMA.FTZ R133, R5, UR4, -R186 ;  /* 0x0000000405857c23 */ /* 0x010fe200080108ba */
[----:B------:R-:W-:Y:S01]  /*7a60*/  IMAD.WIDE.U32 R198, R16, -0x2daee0ad, RZ ;  /* 0xd2511f5310c67825 */ /* 0x000fe200078e00ff */
[C---:B------:R-:W-:Y:S03]  /*7a70*/  FSETP.NEU.FTZ.AND P0, PT, R134.reuse, -INF , PT ;  /* 0xff8000008600780b */ /* 0x040fe60003f1d000 */
[----:B------:R-:W-:Y:S01]  /*7a80*/  FMUL.FTZ R188, R134, UR4 ;  /* 0x0000000486bc7c20 */ /* 0x000fe20008410000 */
[----:B------:R-:W-:Y:S01]  /*7a90*/  PRMT R185, R185, R204, UR8 ;  /* 0x00000008b9b97e16 */ /* 0x000fe200080000cc */
[----:B------:R-:W-:Y:S02]  /*7aa0*/  FMUL.FTZ R53, R132, R53 ;  /* 0x0000003584357220 */ /* 0x000fe40000410000 */
[----:B------:R3:W-:Y:S01]  /*7ab0*/  MUFU.EX2 R231, R133 ;  /* 0x0000008500e77308 */ /* 0x0007e20000000800 */
[--C-:B-----5:R-:W-:Y:S01]  /*7ac0*/  LOP3.LUT R19, R173, R182, R18.reuse, 0x96, !PT ;  /* 0x000000b6ad137212 */ /* 0x120fe200078e9612 */
[C---:B------:R-:W-:Y:S01]  /*7ad0*/  FMUL.FTZ R54, R3.reuse, R54 ;  /* 0x0000003603367220 */ /* 0x040fe20000410000 */
[----:B------:R-:W-:Y:S01]  /*7ae0*/  FSEL R188, R188, RZ, P0 ;  /* 0x000000ffbcbc7208 */ /* 0x000fe20000000000 */
[----:B------:R-:W-:Y:S01]  /*7af0*/  FMUL.FTZ R55, R3, R55 ;  /* 0x0000003703377220 */ /* 0x000fe20000410000 */
[----:B------:R-:W-:Y:S01]  /*7b00*/  LOP3.LUT R173, R17, R180, R18, 0x96, !PT ;  /* 0x000000b411ad7212 */ /* 0x000fe200078e9612 */
[----:B------:R-:W-:Y:S01]  /*7b10*/  IMAD.WIDE.U32 R18, R19, -0x2daee0ad, RZ ;  /* 0xd2511f5313127825 */ /* 0x000fe200078e00ff */
[----:B------:R-:W-:Y:S03]  /*7b20*/  IADD3 R17, R225, -0x126145ec, RZ ;  /* 0xed9eba14e1117810 */ /* 0x000fe60007ffe0ff */
[--C-:B------:R-:W-:Y:S01]  /*7b30*/  FFMA.FTZ R9, R9, UR4, -R188.reuse ;  /* 0x0000000409097c23 */ /* 0x100fe200080108bc */
[----:B------:R-:W-:Y:S01]  /*7b40*/  FFMA.FTZ R8, R8, UR4, -R188 ;  /* 0x0000000408087c23 */ /* 0x000fe200080108bc */
[----:B------:R-:W-:Y:S01]  /*7b50*/  IMAD.WIDE.U32 R4, R173, -0x2daee0ad, RZ ;  /* 0xd2511f53ad047825 */ /* 0x000fe200078e00ff */
[----:B------:R-:W-:Y:S01]  /*7b60*/  LOP3.LUT R18, R197, R18, R246, 0x96, !PT ;  /* 0x00000012c5127212 */ /* 0x000fe200078e96f6 */
[----:B------:R1:W-:Y:S01]  /*7b70*/  MUFU.EX2 R202, R9 ;  /* 0x0000000900ca7308 */ /* 0x0003e20000000800 */
[--C-:B------:R-:W-:Y:S01]  /*7b80*/  LOP3.LUT R190, R19, R176, R17.reuse, 0x96, !PT ;  /* 0x000000b013be7212 */ /* 0x100fe200078e9611 */
[----:B------:R-:W-:Y:S01]  /*7b90*/  FFMA.FTZ R12, R12, UR4, -R188 ;  /* 0x000000040c0c7c23 */ /* 0x000fe200080108bc */
[----:B------:R-:W-:Y:S01]  /*7ba0*/  LOP3.LUT R17, R5, R174, R17, 0x96, !PT ;  /* 0x000000ae05117212 */ /* 0x000fe200078e9611 */
[----:B------:R-:W2:Y:S01]  /*7bb0*/  LDSM.16.MT88.4 R176, [R209+0xa000] ;  /* 0x00a00000d1b0783b */ /* 0x000ea20000004200 */
[----:B---3--:R-:W-:Y:S01]  /*7bc0*/  FMNMX.FTZ R133, R0, R2, !PT ;  /* 0x0000000200857209 */ /* 0x008fe20007810000 */
[----:B------:R-:W-:Y:S01]  /*7bd0*/  FFMA.FTZ R2, R7, UR4, -R187 ;  /* 0x0000000407027c23 */ /* 0x000fe200080108bb */
[----:B------:R-:W-:Y:S03]  /*7be0*/  LOP3.LUT R4, R199, R4, R246, 0x96, !PT ;  /* 0x00000004c7047212 */ /* 0x000fe600078e96f6 */
[----:B------:R3:W-:Y:S01]  /*7bf0*/  MUFU.EX2 R203, R8 ;  /* 0x0000000800cb7308 */ /* 0x0007e20000000800 */
[----:B------:R-:W-:Y:S01]  /*7c00*/  IMAD.WIDE.U32 R6, R18, -0x326172a9, RZ ;  /* 0xcd9e8d5712067825 */ /* 0x000fe200078e00ff */
[----:B------:R-:W-:Y:S03]  /*7c10*/  IADD3 R0, R224, -0x4ab325aa, RZ ;  /* 0xb54cda56e0007810 */ /* 0x000fe60007ffe0ff */
[----:B------:R-:W-:Y:S01]  /*7c20*/  FMUL.FTZ R189, R133, UR4 ;  /* 0x0000000485bd7c20 */ /* 0x000fe20008410000 */
[----:B------:R-:W-:Y:S01]  /*7c30*/  IMAD.WIDE.U32 R190, R190, -0x326172a9, RZ ;  /* 0xcd9e8d57bebe7825 */ /* 0x000fe200078e00ff */
[C---:B------:R-:W-:Y:S03]  /*7c40*/  LOP3.LUT R16, R6.reuse, 0xffff, RZ, 0xc0, !PT ;  /* 0x0000ffff06107812 */ /* 0x040fe600078ec0ff */
[----:B------:R4:W-:Y:S01]  /*7c50*/  MUFU.EX2 R207, R2 ;  /* 0x0000000200cf7308 */ /* 0x0009e20000000800 */
[----:B------:R-:W-:Y:S01]  /*7c60*/  IMAD.WIDE.U32 R192, R17, -0x326172a9, RZ ;  /* 0xcd9e8d5711c07825 */ /* 0x000fe200078e00ff */
[--C-:B------:R-:W-:Y:S02]  /*7c70*/  SHF.R.U32.HI R17, RZ, 0x10, R6.reuse ;  /* 0x00000010ff117819 */ /* 0x100fe40000011606 */
[----:B------:R-:W-:Y:S01]  /*7c80*/  LOP3.LUT R18, R6, 0xff, RZ, 0xc0, !PT ;  /* 0x000000ff06127812 */ /* 0x000fe200078ec0ff */
[----:B------:R-:W-:Y:S01]  /*7c90*/  IMAD.WIDE.U32 R4, R4, -0x326172a9, RZ ;  /* 0xcd9e8d5704047825 */ /* 0x000fe200078e00ff */
[----:B------:R-:W-:Y:S02]  /*7ca0*/  SHF.R.U32.HI R19, RZ, 0x18, R6 ;  /* 0x00000018ff137819 */ /* 0x000fe40000011606 */
[----:B------:R-:W-:Y:S01]  /*7cb0*/  SHF.R.U32.HI R6, RZ, 0x8, R16 ;  /* 0x00000008ff067819 */ /* 0x000fe20000011610 */
[----:B------:R-:W-:Y:S01]  /*7cc0*/  FFMA.FTZ R13, R13, UR4, -R188 ;  /* 0x000000040d0d7c23 */ /* 0x000fe200080108bc */
[--C-:B-1----:R-:W-:Y:S01]  /*7cd0*/  SHF.R.U32.HI R9, RZ, 0x18, R4.reuse ;  /* 0x00000018ff097819 */ /* 0x102fe20000011604 */
[----:B------:R-:W-:Y:S01]  /*7ce0*/  MUFU.EX2 R199, R12 ;  /* 0x0000000c00c77308 */ /* 0x000fe20000000800 */
[----:B---3--:R-:W-:Y:S01]  /*7cf0*/  SHF.R.U32.HI R8, RZ, 0x10, R4 ;  /* 0x00000010ff087819 */ /* 0x008fe20000011604 */
[----:B------:R-:W-:Y:S01]  /*7d00*/  FMUL.FTZ R32, R132, R160 ;  /* 0x000000a084207220 */ /* 0x000fe20000410000 */
[----:B------:R-:W-:Y:S01]  /*7d10*/  LOP3.LUT R16, R4, 0xff, RZ, 0xc0, !PT ;  /* 0x000000ff04107812 */ /* 0x000fe200078ec0ff */
[----:B------:R-:W-:Y:S01]  /*7d20*/  FMUL.FTZ R64, R132, R64 ;  /* 0x0000004084407220 */ /* 0x000fe20000410000 */
[----:B------:R-:W-:Y:S01]  /*7d30*/  PRMT R18, R18, 0x5410, R6 ;  /* 0x0000541012127816 */ /* 0x000fe20000000006 */
[----:B------:R-:W-:Y:S01]  /*7d40*/  FMUL.FTZ R65, R132, R65 ;  /* 0x0000004184417220 */ /* 0x000fe20000410000 */
[--C-:B----4-:R-:W-:Y:S03]  /*7d50*/  LOP3.LUT R2, R7, R190, R0.reuse, 0x96, !PT ;  /* 0x000000be07027212 */ /* 0x110fe600078e9600 */
[----:B------:R-:W-:Y:S01]  /*7d60*/  MUFU.EX2 R197, R13 ;  /* 0x0000000d00c57308 */ /* 0x000fe20000000800 */
[----:B------:R-:W-:Y:S01]  /*7d70*/  LOP3.LUT R0, R5, R192, R0, 0x96, !PT ;  /* 0x000000c005007212 */ /* 0x000fe200078e9600 */
[C---:B------:R-:W-:Y:S01]  /*7d80*/  FMUL.FTZ R66, R3.reuse, R66 ;  /* 0x0000004203427220 */ /* 0x040fe20000410000 */
[----:B------:R-:W-:Y:S01]  /*7d90*/  LOP3.LUT R5, R4, 0xffff, RZ, 0xc0, !PT ;  /* 0x0000ffff04057812 */ /* 0x000fe200078ec0ff */
[C---:B------:R-:W-:Y:S01]  /*7da0*/  FMUL.FTZ R67, R3.reuse, R67 ;  /* 0x0000004303437220 */ /* 0x040fe20000410000 */
[----:B------:R-:W-:Y:S01]  /*7db0*/  LOP3.LUT R4, R2, 0xffff, RZ, 0xc0, !PT ;  /* 0x0000ffff02047812 */ /* 0x000fe200078ec0ff */
[C---:B------:R-:W-:Y:S01]  /*7dc0*/  FMUL.FTZ R68, R132.reuse, R68 ;  /* 0x0000004484447220 */ /* 0x040fe20000410000 */
[----:B------:R-:W-:Y:S01]  /*7dd0*/  SHF.R.U32.HI R6, RZ, 0x8, R5 ;  /* 0x00000008ff067819 */ /* 0x000fe20000011605 */
[----:B------:R-:W-:Y:S01]  /*7de0*/  FMUL.FTZ R69, R132, R69 ;  /* 0x0000004584457220 */ /* 0x000fe20000410000 */
[----:B------:R-:W-:Y:S01]  /*7df0*/  LOP3.LUT R5, R8, 0xff, RZ, 0xc0, !PT ;  /* 0x000000ff08057812 */ /* 0x000fe200078ec0ff */
[C---:B------:R-:W-:Y:S01]  /*7e00*/  FMUL.FTZ R70, R3.reuse, R70 ;  /* 0x0000004603467220 */ /* 0x040fe20000410000 */
[----:B------:R-:W-:Y:S01]  /*7e10*/  LOP3.LUT R8, R2, 0xff, RZ, 0xc0, !PT ;  /* 0x000000ff02087812 */ /* 0x000fe200078ec0ff */
[----:B------:R-:W-:Y:S01]  /*7e20*/  FMUL.FTZ R71, R3, R71 ;  /* 0x0000004703477220 */ /* 0x000fe20000410000 */
[----:B------:R-:W-:Y:S01]  /*7e30*/  SHF.R.U32.HI R4, RZ, 0x8, R4 ;  /* 0x00000008ff047819 */ /* 0x000fe20000011604 */
[----:B------:R-:W-:Y:S01]  /*7e40*/  FFMA.FTZ R33, R33, UR4, -R186 ;  /* 0x0000000421217c23 */ /* 0x000fe200080108ba */
[----:B------:R-:W-:Y:S01]  /*7e50*/  PRMT R183, R5, 0x5410, R9 ;  /* 0x0000541005b77816 */ /* 0x000fe20000000009 */
[----:B------:R-:W-:Y:S01]  /*7e60*/  FFMA.FTZ R34, R34, UR4, -R187 ;  /* 0x0000000422227c23 */ /* 0x000fe200080108bb */
[----:B------:R-:W-:Y:S01]  /*7e70*/  PRMT R9, R8, 0x5410, R4 ;  /* 0x0000541008097816 */ /* 0x000fe20000000004 */
[----:B------:R1:W-:Y:S01]  /*7e80*/  MUFU.EX2 R206, R33 ;  /* 0x0000002100ce7308 */ /* 0x0003e20000000800 */
[----:B------:R-:W-:Y:S01]  /*7e90*/  LOP3.LUT R7, R17, 0xff, RZ, 0xc0, !PT ;  /* 0x000000ff11077812 */ /* 0x000fe200078ec0ff */
[C---:B------:R-:W-:Y:S01]  /*7ea0*/  FMUL.FTZ R17, R132.reuse, R149 ;  /* 0x0000009584117220 */ /* 0x040fe20000410000 */
[--C-:B------:R-:W-:Y:S01]  /*7eb0*/  SHF.R.U32.HI R8, RZ, 0x18, R2.reuse ;  /* 0x00000018ff087819 */ /* 0x100fe20000011602 */
[C---:B------:R-:W-:Y:S01]  /*7ec0*/  FMUL.FTZ R80, R132.reuse, R80 ;  /* 0x0000005084507220 */ /* 0x040fe20000410000 */
[----:B------:R-:W-:Y:S01]  /*7ed0*/  SHF.R.U32.HI R5, RZ, 0x10, R2 ;  /* 0x00000010ff057819 */ /* 0x000fe20000011602 */
[----:B------:R-:W-:Y:S01]  /*7ee0*/  FMUL.FTZ R81, R132, R81 ;  /* 0x0000005184517220 */ /* 0x000fe20000410000 */
[----:B------:R-:W-:Y:S03]  /*7ef0*/  LOP3.LUT R2, R0, 0xffff, RZ, 0xc0, !PT ;  /* 0x0000ffff00027812 */ /* 0x000fe600078ec0ff */
[----:B------:R3:W-:Y:S01]  /*7f00*/  MUFU.EX2 R204, R34 ;  /* 0x0000002200cc7308 */ /* 0x0007e20000000800 */
[----:B------:R-:W-:Y:S01]  /*7f10*/  SHF.R.U32.HI R4, RZ, 0x10, R0 ;  /* 0x00000010ff047819 */ /* 0x000fe20000011600 */
[----:B------:R-:W-:Y:S01]  /*7f20*/  FMUL.FTZ R82, R3, R82 ;  /* 0x0000005203527220 */ /* 0x000fe20000410000 */
[----:B------:R-:W-:Y:S01]  /*7f30*/  PRMT R19, R7, 0x5410, R19 ;  /* 0x0000541007137816 */ /* 0x000fe20000000013 */
[C---:B------:R-:W-:Y:S01]  /*7f40*/  FMUL.FTZ R83, R3.reuse, R83 ;  /* 0x0000005303537220 */ /* 0x040fe20000410000 */
[----:B------:R-:W-:Y:S01]  /*7f50*/  PRMT R16, R16, 0x5410, R6 ;  /* 0x0000541010107816 */ /* 0x000fe20000000006 */
[----:B------:R-:W-:Y:S01]  /*7f60*/  FMUL.FTZ R88, R132, R88 ;  /* 0x0000005884587220 */ /* 0x000fe20000410000 */
[----:B------:R-:W-:Y:S01]  /*7f70*/  LOP3.LUT R7, R0, 0xff, RZ, 0xc0, !PT ;  /* 0x000000ff00077812 */ /* 0x000fe200078ec0ff */
[C---:B------:R-:W-:Y:S01]  /*7f80*/  FMUL.FTZ R89, R132.reuse, R89 ;  /* 0x0000005984597220 */ /* 0x040fe20000410000 */
[----:B------:R-:W-:Y:S01]  /*7f90*/  SHF.R.U32.HI R6, RZ, 0x18, R0 ;  /* 0x00000018ff067819 */ /* 0x000fe20000011600 */
[----:B-1----:R-:W-:Y:S01]  /*7fa0*/  FMUL.FTZ R33, R132, R161 ;  /* 0x000000a184217220 */ /* 0x002fe20000410000 */
[----:B------:R-:W-:Y:S01]  /*7fb0*/  SHF.R.U32.HI R2, RZ, 0x8, R2 ;  /* 0x00000008ff027819 */ /* 0x000fe20000011602 */
[C---:B------:R-:W-:Y:S01]  /*7fc0*/  FMUL.FTZ R90, R3.reuse, R90 ;  /* 0x0000005a035a7220 */ /* 0x040fe20000410000 */
[----:B------:R-:W-:Y:S01]  /*7fd0*/  LOP3.LUT R0, R4, 0xff, RZ, 0xc0, !PT ;  /* 0x000000ff04007812 */ /* 0x000fe200078ec0ff */
[----:B------:R-:W-:Y:S01]  /*7fe0*/  FMUL.FTZ R91, R3, R91 ;  /* 0x0000005b035b7220 */ /* 0x000fe20000410000 */
[----:B------:R-:W-:Y:S01]  /*7ff0*/  PRMT R7, R7, 0x5410, R2 ;  /* 0x0000541007077816 */ /* 0x000fe20000000002 */
[----:B------:R-:W-:Y:S01]  /*8000*/  FMUL.FTZ R92, R132, R92 ;  /* 0x0000005c845c7220 */ /* 0x000fe20000410000 */
[--C-:B------:R-:W-:Y:S01]  /*8010*/  HSET2.LE.AND R174, R18, R185.reuse, PT ;  /* 0x000000b912ae7233 */ /* 0x100fe20003803000 */
[----:B------:R-:W-:Y:S01]  /*8020*/  FMUL.FTZ R18, R3, R150 ;  /* 0x0000009603127220 */ /* 0x000fe20000410000 */
[----:B------:R-:W-:Y:S01]  /*8030*/  F2FP.BF16.F32.PACK_AB R2, R239, R240 ;  /* 0x000000f0ef02723e */ /* 0x000fe200000010ff */
[----:B---3--:R-:W-:Y:S01]  /*8040*/  FMUL.FTZ R34, R3, R162 ;  /* 0x000000a203227220 */ /* 0x008fe20000410000 */
[----:B------:R-:W-:Y:S01]  /*8050*/  PRMT R181, R0, 0x5410, R6 ;  /* 0x0000541000b57816 */ /* 0x000fe20000000006 */
[----:B------:R-:W-:Y:S01]  /*8060*/  FADD.FTZ R0, -R134, R137 ;  /* 0x0000008986007221 */ /* 0x000fe20000010100 */
[C---:B------:R-:W-:Y:S01]  /*8070*/  FSETP.NEU.FTZ.AND P0, PT, R133.reuse, -INF , PT ;  /* 0xff8000008500780b */ /* 0x040fe20003f1d000 */
[----:B------:R-:W-:Y:S01]  /*8080*/  FMUL.FTZ R93, R132, R93 ;  /* 0x0000005d845d7220 */ /* 0x000fe20000410000 */
[----:B------:R-:W-:Y:S01]  /*8090*/  LOP3.LUT R174, R174, R2, RZ, 0xc0, !PT ;  /* 0x00000002aeae7212 */ /* 0x000fe200078ec0ff */
[----:B------:R-:W-:Y:S01]  /*80a0*/  FMUL.FTZ R2, R0, UR4 ;  /* 0x0000000400027c20 */ /* 0x000fe20008410000 */
[----:B------:R-:W-:Y:S01]  /*80b0*/  FADD.FTZ R0, -R133, R138 ;  /* 0x0000008a85007221 */ /* 0x000fe20000010100 */
[----:B------:R-:W-:Y:S01]  /*80c0*/  FSEL R189, R189, RZ, P0 ;  /* 0x000000ffbdbd7208 */ /* 0x000fe20000000000 */
[----:B------:R-:W-:Y:S01]  /*80d0*/  FMUL.FTZ R94, R3, R94 ;  /* 0x0000005e035e7220 */ /* 0x000fe20000410000 */
[----:B------:R-:W-:Y:S01]  /*80e0*/  LOP3.LUT R5, R5, 0xff, RZ, 0xc0, !PT ;  /* 0x000000ff05057812 */ /* 0x000fe200078ec0ff */
[----:B------:R-:W-:Y:S01]  /*80f0*/  FMUL.FTZ R0, R0, UR4 ;  /* 0x0000000400007c20 */ /* 0x000fe20008410000 */
[----:B------:R-:W1:Y:S01]  /*8100*/  MUFU.EX2 R2, R2 ;  /* 0x0000000200027308 */ /* 0x000e620000000800 */
[--C-:B------:R-:W-:Y:S01]  /*8110*/  FFMA.FTZ R10, R10, UR4, -R189.reuse ;  /* 0x000000040a0a7c23 */ /* 0x100fe200080108bd */
[--C-:B------:R-:W-:Y:S01]  /*8120*/  FFMA.FTZ R11, R11, UR4, -R189.reuse ;  /* 0x000000040b0b7c23 */ /* 0x100fe200080108bd */
[--C-:B------:R-:W-:Y:S01]  /*8130*/  FFMA.FTZ R14, R14, UR4, -R189.reuse ;  /* 0x000000040e0e7c23 */ /* 0x100fe200080108bd */
[----:B------:R-:W-:Y:S01]  /*8140*/  FFMA.FTZ R15, R15, UR4, -R189 ;  /* 0x000000040f0f7c23 */ /* 0x000fe200080108bd */
[--C-:B------:R-:W-:Y:S01]  /*8150*/  HSET2.LE.AND R175, R19, R185.reuse, PT ;  /* 0x000000b913af7233 */ /* 0x100fe20003803000 */
[----:B------:R-:W-:Y:S01]  /*8160*/  FMUL.FTZ R19, R3, R151 ;  /* 0x0000009703137220 */ /* 0x000fe20000410000 */
[----:B------:R-:W-:Y:S03]  /*8170*/  PRMT R8, R5, 0x5410, R8 ;  /* 0x0000541005087816 */ /* 0x000fe60000000008 */
[----:B------:R-:W-:Y:S01]  /*8180*/  MUFU.EX2 R201, R10 ;  /* 0x0000000a00c97308 */ /* 0x000fe20000000800 */
[----:B------:R-:W-:Y:S01]  /*8190*/  F2FP.BF16.F32.PACK_AB R4, R237, R238 ;  /* 0x000000eeed04723e */ /* 0x000fe200000010ff */
[----:B------:R-:W-:Y:S01]  /*81a0*/  FMUL.FTZ R95, R3, R95 ;  /* 0x0000005f035f7220 */ /* 0x000fe20000410000 */
[--C-:B------:R-:W-:Y:S01]  /*81b0*/  HSET2.LE.AND R5, R9, R185.reuse, PT ;  /* 0x000000b909057233 */ /* 0x100fe20003803000 */
[C---:B------:R-:W-:Y:S01]  /*81c0*/  FMUL.FTZ R104, R132.reuse, R104 ;  /* 0x0000006884687220 */ /* 0x040fe20000410000 */
[----:B------:R-:W-:Y:S01]  /*81d0*/  LOP3.LUT R175, R175, R4, RZ, 0xc0, !PT ;  /* 0x00000004afaf7212 */ /* 0x000fe200078ec0ff */
[----:B------:R-:W-:Y:S01]  /*81e0*/  FMUL.FTZ R105, R132, R105 ;  /* 0x0000006984697220 */ /* 0x000fe20000410000 */
[--C-:B------:R-:W-:Y:S03]  /*81f0*/  HSET2.LE.AND R4, R8, R185.reuse, PT ;  /* 0x000000b908047233 */ /* 0x100fe60003803000 */
[----:B------:R-:W3:Y:S01]  /*8200*/  MUFU.EX2 R200, R11 ;  /* 0x0000000b00c87308 */ /* 0x000ee20000000800 */
[C---:B-1----:R-:W-:Y:S01]  /*8210*/  FMUL.FTZ R8, R2.reuse, R140 ;  /* 0x0000008c02087220 */ /* 0x042fe20000410000 */
[C---:B------:R-:W-:Y:S01]  /*8220*/  FMUL.FTZ R9, R2.reuse, R141 ;  /* 0x0000008d02097220 */ /* 0x040fe20000410000 */
[--C-:B------:R-:W-:Y:S01]  /*8230*/  HSET2.LE.AND R6, R7, R185.reuse, PT ;  /* 0x000000b907067233 */ /* 0x100fe20003803000 */
[----:B------:R-:W-:Y:S01]  /*8240*/  FMUL.FTZ R7, R3, R147 ;  /* 0x0000009303077220 */ /* 0x000fe20000410000 */
[----:B------:R-:W-:Y:S01]  /*8250*/  F2FP.BF16.F32.PACK_AB R172, R231, R232 ;  /* 0x000000e8e7ac723e */ /* 0x000fe200000010ff */
[----:B------:R-:W-:Y:S01]  /*8260*/  FMUL.FTZ R12, R2, R152 ;  /* 0x00000098020c7220 */ /* 0x000fe20000410000 */
[----:B------:R-:W-:Y:S03]  /*8270*/  F2FP.BF16.F32.PACK_AB R173, R207, R230 ;  /* 0x000000e6cfad723e */ /* 0x000fe600000010ff */
[----:B------:R-:W1:Y:S01]  /*8280*/  MUFU.EX2 R0, R0 ;  /* 0x0000000000007308 */ /* 0x000e620000000800 */
[----:B------:R-:W-:Y:S01]  /*8290*/  F2FP.BF16.F32.PACK_AB R180, R202, R203 ;  /* 0x000000cbcab4723e */ /* 0x000fe200000010ff */
[C---:B------:R-:W-:Y:S01]  /*82a0*/  FMUL.FTZ R13, R2.reuse, R153 ;  /* 0x00000099020d7220 */ /* 0x040fe20000410000 */
[----:B------:R-:W-:Y:S01]  /*82b0*/  LOP3.LUT R172, R5, R172, RZ, 0xc0, !PT ;  /* 0x000000ac05ac7212 */ /* 0x000fe200078ec0ff */
[----:B------:R-:W-:Y:S01]  /*82c0*/  FMUL.FTZ R40, R2, R40 ;  /* 0x0000002802287220 */ /* 0x000fe20000410000 */
[----:B------:R-:W-:Y:S01]  /*82d0*/  LOP3.LUT R173, R4, R173, RZ, 0xc0, !PT ;  /* 0x000000ad04ad7212 */ /* 0x000fe200078ec0ff */
[----:B------:R-:W-:Y:S01]  /*82e0*/  FMUL.FTZ R41, R2, R41 ;  /* 0x0000002902297220 */ /* 0x000fe20000410000 */
[----:B------:R-:W-:Y:S03]  /*82f0*/  LOP3.LUT R180, R6, R180, RZ, 0xc0, !PT ;  /* 0x000000b406b47212 */ /* 0x000fe600078ec0ff */
[----:B------:R4:W-:Y:S01]  /*8300*/  MUFU.EX2 R195, R14 ;  /* 0x0000000e00c37308 */ /* 0x0009e20000000800 */
[--C-:B------:R-:W-:Y:S01]  /*8310*/  HSET2.LE.AND R182, R16, R185.reuse, PT ;  /* 0x000000b910b67233 */ /* 0x100fe20003803000 */
[----:B------:R-:W-:Y:S01]  /*8320*/  FMUL.FTZ R16, R132, R148 ;  /* 0x0000009484107220 */ /* 0x000fe20000410000 */
[--C-:B------:R-:W-:Y:S01]  /*8330*/  HSET2.LE.AND R183, R183, R185.reuse, PT ;  /* 0x000000b9b7b77233 */ /* 0x100fe20003803000 */
[C---:B------:R-:W-:Y:S01]  /*8340*/  FMUL.FTZ R44, R2.reuse, R44 ;  /* 0x0000002c022c7220 */ /* 0x040fe20000410000 */
[--C-:B------:R-:W-:Y:S01]  /*8350*/  HSET2.LE.AND R181, R181, R185.reuse, PT ;  /* 0x000000b9b5b57233 */ /* 0x100fe20003803000 */
[----:B------:R-:W-:Y:S01]  /*8360*/  FMUL.FTZ R45, R2, R45 ;  /* 0x0000002d022d7220 */ /* 0x000fe20000410000 */
[----:B---3--:R-:W-:Y:S03]  /*8370*/  F2FP.BF16.F32.PACK_AB R4, R200, R201 ;  /* 0x000000c9c804723e */ /* 0x008fe600000010ff */
[----:B------:R-:W3:Y:S01]  /*8380*/  MUFU.EX2 R192, R15 ;  /* 0x0000000f00c07308 */ /* 0x000ee20000000800 */
[C---:B-1----:R-:W-:Y:S01]  /*8390*/  FMUL.FTZ R10, R0.reuse, R142 ;  /* 0x0000008e000a7220 */ /* 0x042fe20000410000 */
[----:B------:R-:W-:Y:S01]  /*83a0*/  FMUL.FTZ R11, R0, R143 ;  /* 0x0000008f000b7220 */ /* 0x000fe20000410000 */
[----:B------:R-:W-:Y:S01]  /*83b0*/  F2FP.BF16.F32.PACK_AB R5, R197, R199 ;  /* 0x000000c7c505723e */ /* 0x000fe200000010ff */
[----:B------:R-:W1:Y:S01]  /*83c0*/  LDSM.16.MT88.4 R140, [R211+0xa000] ;  /* 0x00a00000d38c783b */ /* 0x000e620000004200 */
[----:B------:R-:W-:Y:S01]  /*83d0*/  LOP3.LUT R181, R181, R4, RZ, 0xc0, !PT ;  /* 0x00000004b5b57212 */ /* 0x000fe200078ec0ff */
[----:B------:R-:W-:Y:S01]  /*83e0*/  FMUL.FTZ R4, R132, R144 ;  /* 0x0000009084047220 */ /* 0x000fe20000410000 */
[----:B------:R-:W-:Y:S01]  /*83f0*/  LOP3.LUT R182, R182, R5, RZ, 0xc0, !PT ;  /* 0x00000005b6b67212 */ /* 0x000fe200078ec0ff */
[----:B------:R-:W-:Y:S01]  /*8400*/  FMUL.FTZ R5, R132, R145 ;  /* 0x0000009184057220 */ /* 0x000fe20000410000 */
[C---:B----4-:R-:W-:Y:S01]  /*8410*/  FMUL.FTZ R14, R0.reuse, R154 ;  /* 0x0000009a000e7220 */ /* 0x050fe20000410000 */
[C---:B------:R-:W-:Y:S01]  /*8420*/  FMUL.FTZ R42, R0.reuse, R42 ;  /* 0x0000002a002a7220 */ /* 0x040fe20000410000 */
[C---:B------:R-:W-:Y:S01]  /*8430*/  FMUL.FTZ R43, R0.reuse, R43 ;  /* 0x0000002b002b7220 */ /* 0x040fe20000410000 */
[C---:B------:R-:W-:Y:S01]  /*8440*/  FMUL.FTZ R46, R0.reuse, R46 ;  /* 0x0000002e002e7220 */ /* 0x040fe20000410000 */
[----:B------:R-:W-:Y:S01]  /*8450*/  FMUL.FTZ R47, R0, R47 ;  /* 0x0000002f002f7220 */ /* 0x000fe20000410000 */
[C---:B------:R-:W-:Y:S01]  /*8460*/  FMUL.FTZ R60, R2.reuse, R60 ;  /* 0x0000003c023c7220 */ /* 0x040fe20000410000 */
[----:B------:R-:W-:Y:S01]  /*8470*/  FMUL.FTZ R61, R2, R61 ;  /* 0x0000003d023d7220 */ /* 0x000fe20000410000 */
[----:B------:R-:W-:Y:S01]  /*8480*/  FMUL.FTZ R62, R0, R62 ;  /* 0x0000003e003e7220 */ /* 0x000fe20000410000 */
[----:B---3--:R-:W-:Y:S01]  /*8490*/  F2FP.BF16.F32.PACK_AB R6, R192, R195 ;  /* 0x000000c3c006723e */ /* 0x008fe200000010ff */
[C---:B------:R-:W-:Y:S01]  /*84a0*/  FMUL.FTZ R15, R0.reuse, R155 ;  /* 0x0000009b000f7220 */ /* 0x040fe20000410000 */
[----:B------:R-:W-:Y:S01]  /*84b0*/  FMUL.FTZ R63, R0, R63 ;  /* 0x0000003f003f7220 */ /* 0x000fe20000410000 */
[--C-:B------:R-:W-:Y:S01]  /*84c0*/  LOP3.LUT R148, R193, R194, R241.reuse, 0x96, !PT ;  /* 0x000000c2c1947212 */ /* 0x100fe200078e96f1 */
[----:B------:R-:W-:Y:S01]  /*84d0*/  FMUL.FTZ R76, R2, R76 ;  /* 0x0000004c024c7220 */ /* 0x000fe20000410000 */
[----:B------:R-:W-:Y:S01]  /*84e0*/  LOP3.LUT R183, R183, R6, RZ, 0xc0, !PT ;  /* 0x00000006b7b77212 */ /* 0x000fe200078ec0ff */
[----:B------:R-:W-:Y:S01]  /*84f0*/  FMUL.FTZ R6, R3, R146 ;  /* 0x0000009203067220 */ /* 0x000fe20000410000 */
[----:B------:R-:W-:Y:S01]  /*8500*/  IADD3 R137, R225, 0x646e171e, RZ ;  /* 0x646e171ee1897810 */ /* 0x000fe20007ffe0ff */
[----:B------:R-:W3:Y:S01]  /*8510*/  LDSM.16.MT88.4 R144, [R214+0xa000] ;  /* 0x00a00000d690783b */ /* 0x000ee20000004200 */
[----:B------:R-:W-:Y:S04]  /*8520*/  IMAD.WIDE.U32 R148, R148, -0x2daee0ad, RZ ;  /* 0xd2511f5394947825 */ /* 0x000fe800078e00ff */
[----:B------:R-:W-:Y:S01]  /*8530*/  FMUL.FTZ R77, R2, R77 ;  /* 0x0000004d024d7220 */ /* 0x000fe20000410000 */
[C---:B------:R-:W-:Y:S01]  /*8540*/  FMUL.FTZ R78, R0.reuse, R78 ;  /* 0x0000004e004e7220 */ /* 0x040fe20000410000 */
[-C--:B--2---:R-:W-:Y:S05]  /*8550*/  HMMA.16816.F32.BF16 R4, R172, R176.reuse, R4 ;  /* 0x000000b0ac04723c */ /* 0x084fea0000041804 */
[----:B------:R-:W-:Y:S01]  /*8560*/  FMUL.FTZ R79, R0, R79 ;  /* 0x0000004f004f7220 */ /* 0x000fe20000410000 */
[C---:B------:R-:W-:Y:S05]  /*8570*/  HMMA.16816.F32.BF16 R8, R180.reuse, R176, R8 ;  /* 0x000000b0b408723c */ /* 0x040fea0000041808 */
[C---:B------:R-:W-:Y:S01]  /*8580*/  FMUL.FTZ R84, R2.reuse, R84 ;  /* 0x0000005402547220 */ /* 0x040fe20000410000 */
[-C--:B------:R-:W-:Y:S05]  /*8590*/  HMMA.16816.F32.BF16 R12, R180, R178.reuse, R12 ;  /* 0x000000b2b40c723c */ /* 0x080fea000004180c */
[----:B------:R-:W-:Y:S01]  /*85a0*/  FMUL.FTZ R85, R2, R85 ;  /* 0x0000005502557220 */ /* 0x000fe20000410000 */
[C---:B------:R-:W-:Y:S05]  /*85b0*/  HMMA.16816.F32.BF16 R16, R172.reuse, R178, R16 ;  /* 0x000000b2ac10723c */ /* 0x040fea0000041810 */
[C---:B------:R-:W-:Y:S01]  /*85c0*/  FMUL.FTZ R86, R0.reuse, R86 ;  /* 0x0000005600567220 */ /* 0x040fe20000410000 */
[-C--:B-1----:R-:W-:Y:S05]  /*85d0*/  HMMA.16816.F32.BF16 R36, R172, R140.reuse, R36 ;  /* 0x0000008cac24723c */ /* 0x082fea0000041824 */
[----:B------:R-:W-:Y:S01]  /*85e0*/  FMUL.FTZ R87, R0, R87 ;  /* 0x0000005700577220 */ /* 0x000fe20000410000 */
[C---:B------:R-:W-:Y:S05]  /*85f0*/  HMMA.16816.F32.BF16 R40, R180.reuse, R140, R40 ;  /* 0x0000008cb428723c */ /* 0x040fea0000041828 */
[C---:B------:R-:W-:Y:S01]  /*8600*/  FMUL.FTZ R96, R2.reuse, R96 ;  /* 0x0000006002607220 */ /* 0x040fe20000410000 */
[-C--:B------:R-:W-:Y:S05]  /*8610*/  HMMA.16816.F32.BF16 R44, R180, R142.reuse, R44 ;  /* 0x0000008eb42c723c */ /* 0x080fea000004182c */
[C---:B------:R-:W-:Y:S01]  /*8620*/  FMUL.FTZ R97, R2.reuse, R97 ;  /* 0x0000006102617220 */ /* 0x040fe20000410000 */
[C---:B------:R-:W-:Y:S01]  /*8630*/  HMMA.16816.F32.BF16 R48, R172.reuse, R142, R48 ;  /* 0x0000008eac30723c */ /* 0x040fe20000041830 */
[----:B------:R-:W1:Y:S04]  /*8640*/  LDSM.16.MT88.4 R140, [R213+0xa000] ;  /* 0x00a00000d58c783b */ /* 0x000e680000004200 */
[C---:B------:R-:W-:Y:S01]  /*8650*/  FMUL.FTZ R56, R2.reuse, R56 ;  /* 0x0000003802387220 */ /* 0x040fe20000410000 */
[-C--:B---3--:R-:W-:Y:S05]  /*8660*/  HMMA.16816.F32.BF16 R52, R172, R144.reuse, R52 ;  /* 0x00000090ac34723c */ /* 0x088fea0000041834 */
[----:B------:R-:W-:Y:S01]  /*8670*/  FMUL.FTZ R57, R2, R57 ;  /* 0x0000003902397220 */ /* 0x000fe20000410000 */
[C---:B------:R-:W-:Y:S01]  /*8680*/  FMUL.FTZ R58, R0.reuse, R58 ;  /* 0x0000003a003a7220 */ /* 0x040fe20000410000 */
[C---:B------:R-:W-:Y:S01]  /*8690*/  FMUL.FTZ R59, R0.reuse, R59 ;  /* 0x0000003b003b7220 */ /* 0x040fe20000410000 */
[----:B------:R-:W-:Y:S03]  /*86a0*/  LOP3.LUT R138, R191, R184, R241, 0x96, !PT ;  /* 0x000000b8bf8a7212 */ /* 0x000fe600078e96f1 */
[C---:B------:R-:W-:Y:S01]  /*86b0*/  FMUL.FTZ R98, R0.reuse, R98 ;  /* 0x0000006200627220 */ /* 0x040fe20000410000 */
[----:B------:R-:W-:Y:S01]  /*86c0*/  FMUL.FTZ R99, R0, R99 ;  /* 0x0000006300637220 */ /* 0x000fe20000410000 */
[----:B------:R-:W-:Y:S01]  /*86d0*/  IMAD.WIDE.U32 R138, R138, -0x2daee0ad, RZ ;  /* 0xd2511f538a8a7825 */ /* 0x000fe200078e00ff */
[C---:B------:R-:W-:Y:S04]  /*86e0*/  HMMA.16816.F32.BF16 R56, R180.reuse, R144, R56 ;  /* 0x00000090b438723c */ /* 0x040fe80000041838 */
[----:B------:R-:W-:Y:S01]  /*86f0*/  LOP3.LUT R150, R139, R196, R137, 0x96, !PT ;  /* 0x000000c48b967212 */ /* 0x000fe200078e9689 */
[----:B------:R-:W-:Y:S01]  /*8700*/  FMUL.FTZ R100, R2, R100 ;  /* 0x0000006402647220 */ /* 0x000fe20000410000 */
[-C--:B------:R-:W-:Y:S05]  /*8710*/  HMMA.16816.F32.BF16 R60, R180, R146.reuse, R60 ;  /* 0x00000092b43c723c */ /* 0x080fea000004183c */
[--C-:B------:R-:W-:Y:S01]  /*8720*/  SHF.R.U32.HI R151, RZ, 0x10, R138.reuse ;  /* 0x00000010ff977819 */ /* 0x100fe2000001168a */
[C---:B------:R-:W-:Y:S05]  /*8730*/  HMMA.16816.F32.BF16 R64, R172.reuse, R146, R64 ;  /* 0x00000092ac40723c */ /* 0x040fea0000041840 */
[----:B------:R-:W-:Y:S01]  /*8740*/  LOP3.LUT R139, R138, 0xffff, RZ, 0xc0, !PT ;  /* 0x0000ffff8a8b7812 */ /* 0x000fe200078ec0ff */
[----:B------:R-:W-:Y:S01]  /*8750*/  FMUL.FTZ R72, R2, R72 ;  /* 0x0000004802487220 */ /* 0x000fe20000410000 */
[----:B------:R-:W-:Y:S01]  /*8760*/  LOP3.LUT R153, R138, 0xff, RZ, 0xc0, !PT ;  /* 0x000000ff8a997812 */ /* 0x000fe200078ec0ff */
[----:B------:R-:W-:Y:S01]  /*8770*/  FMUL.FTZ R73, R2, R73 ;  /* 0x0000004902497220 */ /* 0x000fe20000410000 */
[-C--:B-1----:R-:W-:Y:S03]  /*8780*/  HMMA.16816.F32.BF16 R68, R172, R140.reuse, R68 ;  /* 0x0000008cac44723c */ /* 0x082fe60000041844 */
[----:B------:R-:W-:Y:S01]  /*8790*/  SHF.R.U32.HI R152, RZ, 0x18, R138 ;  /* 0x00000018ff987819 */ /* 0x000fe2000001168a */
[C---:B------:R-:W-:Y:S01]  /*87a0*/  FMUL.FTZ R74, R0.reuse, R74 ;  /* 0x0000004a004a7220 */ /* 0x040fe20000410000 */
[----:B------:R-:W-:Y:S01]  /*87b0*/  SHF.R.U32.HI R145, RZ, 0x8, R139 ;  /* 0x00000008ff917819 */ /* 0x000fe2000001168b */
[----:B------:R-:W-:Y:S01]  /*87c0*/  FMUL.FTZ R75, R0, R75 ;  /* 0x0000004b004b7220 */ /* 0x000fe20000410000 */
[----:B------:R-:W-:Y:S01]  /*87d0*/  LOP3.LUT R144, R151, 0xff, RZ, 0xc0, !PT ;  /* 0x000000ff97907812 */ /* 0x000fe200078ec0ff */
[----:B------:R-:W-:Y:S03]  /*87e0*/  FMUL.FTZ R101, R2, R101 ;  /* 0x0000006502657220 */ /* 0x000fe60000410000 */
[----:B------:R-:W-:Y:S01]  /*87f0*/  LOP3.LUT R137, R149, R198, R137, 0x96, !PT ;  /* 0x000000c695897212 */ /* 0x000fe200078e9689 */
[C---:B------:R-:W-:Y:S01]  /*8800*/  FMUL.FTZ R102, R0.reuse, R102 ;  /* 0x0000006600667220 */ /* 0x040fe20000410000 */
[C---:B------:R-:W-:Y:S04]  /*8810*/  HMMA.16816.F32.BF16 R72, R180.reuse, R140, R72 ;  /* 0x0000008cb448723c */ /* 0x040fe80000041848 */
[----:B------:R-:W-:Y:S01]  /*8820*/  PRMT R176, R153, 0x5410, R145 ;  /* 0x0000541099b07816 */ /* 0x000fe20000000091 */
[----:B------:R-:W-:Y:S01]  /*8830*/  FMUL.FTZ R103, R0, R103 ;  /* 0x0000006700677220 */ /* 0x000fe20000410000 */
[-C--:B------:R-:W-:Y:S05]  /*8840*/  HMMA.16816.F32.BF16 R76, R180, R142.reuse, R76 ;  /* 0x0000008eb44c723c */ /* 0x080fea000004184c */
[----:B------:R-:W-:Y:S01]  /*8850*/  PRMT R155, R144, 0x5410, R152 ;  /* 0x00005410909b7816 */ /* 0x000fe20000000098 */
[C---:B------:R-:W-:Y:S05]  /*8860*/  HMMA.16816.F32.BF16 R80, R172.reuse, R142, R80 ;  /* 0x0000008eac50723c */ /* 0x040fea0000041850 */
[----:B------:R-:W-:Y:S01]  /*8870*/  SHF.R.U32.HI R145, RZ, 0x10, R137 ;  /* 0x00000010ff917819 */ /* 0x000fe20000011689 */
[----:B------:R-:W-:Y:S01]  /*8880*/  FFMA.FTZ R140, R20, UR4, -R186 ;  /* 0x00000004148c7c23 */ /* 0x000fe200080108ba */
[----:B------:R-:W-:Y:S01]  /*8890*/  LOP3.LUT R144, R137, 0xffff, RZ, 0xc0, !PT ;  /* 0x0000ffff89907812 */ /* 0x000fe200078ec0ff */
[----:B------:R-:W-:Y:S02]  /*88a0*/  FFMA.FTZ R20, R35, UR4, -R187 ;  /* 0x0000000423147c23 */ /* 0x000fe400080108bb */
[----:B------:R-:W-:Y:S01]  /*88b0*/  MUFU.EX2 R196, R140 ;  /* 0x0000008c00c47308 */ /* 0x000fe20000000800 */
[----:B------:R-:W-:Y:S01]  /*88c0*/  SHF.R.U32.HI R146, RZ, 0x18, R137 ;  /* 0x00000018ff927819 */ /* 0x000fe20000011689 */
[--C-:B------:R-:W-:Y:S01]  /*88d0*/  FFMA.FTZ R141, R22, UR4, -R187.reuse ;  /* 0x00000004168d7c23 */ /* 0x100fe200080108bb */
[----:B------:R-:W-:Y:S01]  /*88e0*/  LOP3.LUT R154, R137, 0xff, RZ, 0xc0, !PT ;  /* 0x000000ff899a7812 */ /* 0x000fe200078ec0ff */
[----:B------:R-:W-:Y:S01]  /*88f0*/  FMUL.FTZ R35, R3, R163 ;  /* 0x000000a303237220 */ /* 0x000fe20000410000 */
[----:B------:R-:W-:Y:S01]  /*8900*/  SHF.R.U32.HI R144, RZ, 0x8, R144 ;  /* 0x00000008ff907819 */ /* 0x000fe20000011690 */
[----:B------:R-:W-:Y:S01]  /*8910*/  FFMA.FTZ R186, R21, UR4, -R186 ;  /* 0x0000000415ba7c23 */ /* 0x000fe200080108ba */
[----:B------:R-:W-:Y:S03]  /*8920*/  LOP3.LUT R137, R145, 0xff, RZ, 0xc0, !PT ;  /* 0x000000ff91897812 */ /* 0x000fe600078ec0ff */
[----:B------:R1:W2:Y:S01]  /*8930*/  MUFU.EX2 R198, R20 ;  /* 0x0000001400c67308 */ /* 0x0002a20000000800 */
[----:B------:R-:W-:Y:S01]  /*8940*/  PRMT R154, R154, 0x5410, R144 ;  /* 0x000054109a9a7816 */ /* 0x000fe20000000090 */
[----:B------:R-:W-:Y:S01]  /*8950*/  FFMA.FTZ R187, R23, UR4, -R187 ;  /* 0x0000000417bb7c23 */ /* 0x000fe200080108bb */
[----:B------:R-:W-:Y:S01]  /*8960*/  PRMT R153, R137, 0x5410, R146 ;  /* 0x0000541089997816 */ /* 0x000fe20000000092 */
[----:B------:R-:W-:Y:S01]  /*8970*/  FMUL.FTZ R22, R0, R158 ;  /* 0x0000009e00167220 */ /* 0x000fe20000410000 */
[C---:B------:R-:W-:Y:S01]  /*8980*/  LOP3.LUT R138, R148.reuse, 0xffff, RZ, 0xc0, !PT ;  /* 0x0000ffff948a7812 */ /* 0x040fe200078ec0ff */
[----:B------:R-:W3:Y:S01]  /*8990*/  LDSM.16.MT88.4 R144, [R209+0xb000] ;  /* 0x00b00000d190783b */ /* 0x000ee20000004200 */
[----:B------:R-:W-:Y:S03]  /*89a0*/  LOP3.LUT R149, R148, 0xff, RZ, 0xc0, !PT ;  /* 0x000000ff94957812 */ /* 0x000fe600078ec0ff */
[----:B------:R4:W-:Y:S01]  /*89b0*/  MUFU.EX2 R193, R141 ;  /* 0x0000008d00c17308 */ /* 0x0009e20000000800 */
[----:B------:R-:W-:Y:S01]  /*89c0*/  SHF.R.U32.HI R139, RZ, 0x8, R138 ;  /* 0x00000008ff8b7819 */ /* 0x000fe2000001168a */
[----:B------:R-:W-:Y:S01]  /*89d0*/  FMUL.FTZ R23, R0, R159 ;  /* 0x0000009f00177220 */ /* 0x000fe20000410000 */
[--C-:B------:R-:W-:Y:S01]  /*89e0*/  SHF.R.U32.HI R138, RZ, 0x10, R148.reuse ;  /* 0x00000010ff8a7819 */ /* 0x100fe20000011694 */
[----:B------:R-:W-:Y:S01]  /*89f0*/  FMUL.FTZ R21, R2, R157 ;  /* 0x0000009d02157220 */ /* 0x000fe20000410000 */
[----:B------:R-:W-:Y:S01]  /*8a00*/  SHF.R.U32.HI R151, RZ, 0x18, R148 ;  /* 0x00000018ff977819 */ /* 0x000fe20000011694 */
[----:B------:R-:W-:Y:S01]  /*8a10*/  LDSM.16.MT88.4 R160, [R214+0xa800] ;  /* 0x00a80000d6a0783b */ /* 0x000fe20000004200 */
[----:B------:R-:W-:Y:S01]  /*8a20*/  LOP3.LUT R184, R138, 0xff, RZ, 0xc0, !PT ;  /* 0x000000ff8ab87812 */ /* 0x000fe200078ec0ff */
[----:B------:R-:W-:Y:S01]  /*8a30*/  FFMA.FTZ R157, R30, UR4, -R189 ;  /* 0x000000041e9d7c23 */ /* 0x000fe200080108bd */
[----:B------:R-:W-:Y:S01]  /*8a40*/  LOP3.LUT R138, R150, 0xffff, RZ, 0xc0, !PT ;  /* 0x0000ffff968a7812 */ /* 0x000fe200078ec0ff */
[----:B-1----:R-:W-:Y:S01]  /*8a50*/  FMUL.FTZ R20, R2, R156 ;  /* 0x0000009c02147220 */ /* 0x002fe20000410000 */
[----:B------:R-:W-:Y:S01]  /*8a60*/  PRMT R149, R149, 0x5410, R139 ;  /* 0x0000541095957816 */ /* 0x000fe2000000008b */
[----:B------:R-:W-:Y:S01]  /*8a70*/  FFMA.FTZ R156, R28, UR4, -R188 ;  /* 0x000000041c9c7c23 */ /* 0x000fe200080108bc */
[----:B------:R-:W-:Y:S01]  /*8a80*/  SHF.R.U32.HI R139, RZ, 0x10, R150 ;  /* 0x00000010ff8b7819 */ /* 0x000fe20000011696 */
[C---:B------:R-:W-:Y:S01]  /*8a90*/  FMUL.FTZ R106, R3.reuse, R106 ;  /* 0x0000006a036a7220 */ /* 0x040fe20000410000 */
[----:B------:R-:W-:Y:S01]  /*8aa0*/  LOP3.LUT R148, R150, 0xff, RZ, 0xc0, !PT ;  /* 0x000000ff96947812 */ /* 0x000fe200078ec0ff */
[----:B------:R-:W-:Y:S01]  /*8ab0*/  FMUL.FTZ R107, R3, R107 ;  /* 0x0000006b036b7220 */ /* 0x000fe20000410000 */
[----:B------:R-:W-:Y:S01]  /*8ac0*/  SHF.R.U32.HI R138, RZ, 0x8, R138 ;  /* 0x00000008ff8a7819 */ /* 0x000fe2000001168a */
[----:B----4-:R-:W-:Y:S01]  /*8ad0*/  LDSM.16.MT88.4 R140, [R214+0xb000] ;  /* 0x00b00000d68c783b */ /* 0x010fe20000004200 */
[----:B------:R-:W-:Y:S01]  /*8ae0*/  SHF.R.U32.HI R152, RZ, 0x18, R150 ;  /* 0x00000018ff987819 */ /* 0x000fe20000011696 */
[----:B------:R-:W1:Y:S01]  /*8af0*/  MUFU.EX2 R194, R186 ;  /* 0x000000ba00c27308 */ /* 0x000e620000000800 */
[----:B------:R-:W-:Y:S01]  /*8b00*/  PRMT R148, R148, 0x5410, R138 ;  /* 0x0000541094947816 */ /* 0x000fe2000000008a */
[C---:B------:R-:W-:Y:S01]  /*8b10*/  FMUL.FTZ R112, R132.reuse, R112 ;  /* 0x0000007084707220 */ /* 0x040fe20000410000 */
[----:B------:R-:W-:Y:S01]  /*8b20*/  LOP3.LUT R139, R139, 0xff, RZ, 0xc0, !PT ;  /* 0x000000ff8b8b7812 */ /* 0x000fe200078ec0ff */
[----:B------:R-:W-:Y:S01]  /*8b30*/  FMUL.FTZ R113, R132, R113 ;  /* 0x0000007184717220 */ /* 0x000fe20000410000 */
[--C-:B------:R-:W-:Y:S01]  /*8b40*/  HSET2.LE.AND R138, R155, R185.reuse, PT ;  /* 0x000000b99b8a7233 */ /* 0x100fe20003803000 */
[----:B------:R-:W-:Y:S01]  /*8b50*/  FMUL.FTZ R114, R3, R114 ;  /* 0x0000007203727220 */ /* 0x000fe20000410000 */
[----:B------:R-:W-:Y:S01]  /*8b60*/  PRMT R152, R139, 0x5410, R152 ;  /* 0x000054108b987816 */ /* 0x000fe20000000098 */
[C---:B------:R-:W-:Y:S01]  /*8b70*/  FMUL.FTZ R115, R3.reuse, R115 ;  /* 0x0000007303737220 */ /* 0x040fe20000410000 */
[----:B------:R-:W-:Y:S01]  /*8b80*/  PRMT R184, R184, 0x5410, R151 ;  /* 0x00005410b8b87816 */ /* 0x000fe20000000097 */
[C---:B------:R-:W-:Y:S01]  /*8b90*/  FMUL.FTZ R116, R132.reuse, R116 ;  /* 0x0000007484747220 */ /* 0x040fe20000410000 */
[--C-:B------:R-:W-:Y:S01]  /*8ba0*/  HSET2.LE.AND R155, R149, R185.reuse, PT ;  /* 0x000000b9959b7233 */ /* 0x100fe20003803000 */
[C---:B------:R-:W-:Y:S01]  /*8bb0*/  FMUL.FTZ R117, R132.reuse, R117 ;  /* 0x0000007584757220 */ /* 0x040fe20000410000 */
[--C-:B------:R-:W-:Y:S01]  /*8bc0*/  HSET2.LE.AND R139, R148, R185.reuse, PT ;  /* 0x000000b9948b7233 */ /* 0x100fe20003803000 */
[C---:B------:R-:W-:Y:S01]  /*8bd0*/  FMUL.FTZ R118, R3.reuse, R118 ;  /* 0x0000007603767220 */ /* 0x040fe20000410000 */
[----:B------:R-:W4:Y:S01]  /*8be0*/  LDSM.16.MT88.4 R148, [R211+0xb000] ;  /* 0x00b00000d394783b */ /* 0x000f220000004200 */
[--C-:B------:R-:W-:Y:S01]  /*8bf0*/  HSET2.LE.AND R152, R152, R185.reuse, PT ;  /* 0x000000b998987233 */ /* 0x100fe20003803000 */
[C---:B------:R-:W-:Y:S01]  /*8c00*/  FMUL.FTZ R119, R3.reuse, R119 ;  /* 0x0000007703777220 */ /* 0x040fe20000410000 */
[-C--:B---3--:R-:W-:Y:S01]  /*8c10*/  HMMA.16816.F32.BF16 R32, R172, R144.reuse, R32 ;  /* 0x00000090ac20723c */ /* 0x088fe20000041820 */
[----:B------:R-:W3:Y:S02]  /*8c20*/  MUFU.EX2 R191, R187 ;  /* 0x000000bb00bf7308 */ /* 0x000ee40000000800 */
[--C-:B------:R-:W-:Y:S01]  /*8c30*/  HSET2.LE.AND R154, R154, R185.reuse, PT ;  /* 0x000000b99a9a7233 */ /* 0x100fe20003803000 */
[C---:B------:R-:W-:Y:S01]  /*8c40*/  FMUL.FTZ R128, R132.reuse, R128 ;  /* 0x0000008084807220 */ /* 0x040fe20000410000 */
[--C-:B------:R-:W-:Y:S01]  /*8c50*/  HSET2.LE.AND R153, R153, R185.reuse, PT ;  /* 0x000000b999997233 */ /* 0x100fe20003803000 */
[C---:B------:R-:W-:Y:S05]  /*8c60*/  HMMA.16816.F32.BF16 R20, R180.reuse, R144, R20 ;  /* 0x00000090b414723c */ /* 0x040fea0000041814 */
[----:B------:R-:W-:Y:S01]  /*8c70*/  FMUL.FTZ R129, R132, R129 ;  /* 0x0000008184817220 */ /* 0x000fe20000410000 */
[-C--:B------:R-:W-:Y:S05]  /*8c80*/  HMMA.16816.F32.BF16 R84, R180, R146.reuse, R84 ;  /* 0x00000092b454723c */ /* 0x080fea0000041854 */
[----:B------:R-:W-:Y:S01]  /*8c90*/  FMUL.FTZ R130, R3, R130 ;  /* 0x0000008203827220 */ /* 0x000fe20000410000 */
[C---:B------:R-:W-:Y:S01]  /*8ca0*/  HMMA.16816.F32.BF16 R88, R172.reuse, R146, R88 ;  /* 0x00000092ac58723c */ /* 0x040fe20000041858 */
[----:B------:R-:W5:Y:S04]  /*8cb0*/  LDSM.16.MT88.4 R144, [R213+0xb000] ;  /* 0x00b00000d590783b */ /* 0x000f680000004200 */
[--C-:B------:R-:W-:Y:S01]  /*8cc0*/  FFMA.FTZ R24, R24, UR4, -R188.reuse ;  /* 0x0000000418187c23 */ /* 0x100fe200080108bc */
[--C-:B------:R-:W-:Y:S01]  /*8cd0*/  FFMA.FTZ R25, R25, UR4, -R188.reuse ;  /* 0x0000000419197c23 */ /* 0x100fe200080108bc */
[--C-:B------:R-:W-:Y:S01]  /*8ce0*/  FFMA.FTZ R26, R26, UR4, -R189.reuse ;  /* 0x000000041a1a7c23 */ /* 0x100fe200080108bd */
[----:B------:R-:W-:Y:S01]  /*8cf0*/  FMUL.FTZ R131, R3, R131 ;  /* 0x0000008303837220 */ /* 0x000fe20000410000 */
[----:B------:R1:W-:Y:S02]  /*8d00*/  MUFU.EX2 R187, R24 ;  /* 0x0000001800bb7308 */ /* 0x0003e40000000800 */
[--C-:B------:R-:W-:Y:S01]  /*8d10*/  HSET2.LE.AND R137, R176, R185.reuse, PT ;  /* 0x000000b9b0897233 */ /* 0x100fe20003803000 */
[----:B------:R-:W-:Y:S01]  /*8d20*/  FMUL.FTZ R28, R2, R164 ;  /* 0x000000a4021c7220 */ /* 0x000fe20000410000 */
[----:B------:R-:W-:Y:S01]  /*8d30*/  HSET2.LE.AND R184, R184, R185, PT ;  /* 0x000000b9b8b87233 */ /* 0x000fe20003803000 */
[----:B------:R-:W-:Y:S01]  /*8d40*/  FMUL.FTZ R30, R0, R166 ;  /* 0x000000a6001e7220 */ /* 0x000fe20000410000 */
[C---:B------:R-:W-:Y:S01]  /*8d50*/  FMUL.FTZ R108, R2.reuse, R108 ;  /* 0x0000006c026c7220 */ /* 0x040fe20000410000 */
[----:B------:R-:W-:Y:S03]  /*8d60*/  FMUL.FTZ R109, R2, R109 ;  /* 0x0000006d026d7220 */ /* 0x000fe60000410000 */
[----:B------:R3:W5:Y:S01]  /*8d70*/  MUFU.EX2 R190, R25 ;  /* 0x0000001900be7308 */ /* 0x0007620000000800 */
[C---:B------:R-:W-:Y:S01]  /*8d80*/  FMUL.FTZ R110, R0.reuse, R110 ;  /* 0x0000006e006e7220 */ /* 0x040fe20000410000 */
[-C--:B----4-:R-:W-:Y:S03]  /*8d90*/  HMMA.16816.F32.BF16 R92, R172, R148.reuse, R92 ;  /* 0x00000094ac5c723c */ /* 0x090fe6000004185c */
[----:B------:R-:W-:Y:S01]  /*8da0*/  FMUL.FTZ R111, R0, R111 ;  /* 0x0000006f006f7220 */ /* 0x000fe20000410000 */
[----:B--2---:R-:W-:Y:S01]  /*8db0*/  F2FP.BF16.F32.PACK_AB R179, R198, R204 ;  /* 0x000000ccc6b3723e */ /* 0x004fe200000010ff */
[----:B------:R-:W-:Y:S01]  /*8dc0*/  FMUL.FTZ R120, R2, R120 ;  /* 0x0000007802787220 */ /* 0x000fe20000410000 */
[C---:B------:R-:W-:Y:S02]  /*8dd0*/  HMMA.16816.F32.BF16 R96, R180.reuse, R148, R96 ;  /* 0x00000094b460723c */ /* 0x040fe40000041860 */
[----:B------:R2:W-:Y:S03]  /*8de0*/  MUFU.EX2 R185, R26 ;  /* 0x0000001a00b97308 */ /* 0x0005e60000000800 */
[C---:B-1----:R-:W-:Y:S01]  /*8df0*/  FMUL.FTZ R24, R132.reuse, R168 ;  /* 0x000000a884187220 */ /* 0x042fe20000410000 */
[-C--:B------:R-:W-:Y:S05]  /*8e00*/  HMMA.16816.F32.BF16 R100, R180, R150.reuse, R100 ;  /* 0x00000096b464723c */ /* 0x080fea0000041864 */
[--C-:B------:R-:W-:Y:S01]  /*8e10*/  FFMA.FTZ R148, R27, UR4, -R189.reuse ;  /* 0x000000041b947c23 */ /* 0x100fe200080108bd */
[C---:B------:R-:W-:Y:S03]  /*8e20*/  HMMA.16816.F32.BF16 R104, R172.reuse, R150, R104 ;  /* 0x00000096ac68723c */ /* 0x040fe60000041868 */
[----:B------:R1:W4:Y:S02]  /*8e30*/  MUFU.EX2 R186, R148 ;  /* 0x0000009400ba7308 */ /* 0x0003240000000800 */
[----:B---3--:R-:W-:Y:S01]  /*8e40*/  FMUL.FTZ R25, R132, R169 ;  /* 0x000000a984197220 */ /* 0x008fe20000410000 */
[C---:B--2---:R-:W-:Y:S01]  /*8e50*/  FMUL.FTZ R26, R3.reuse, R170 ;  /* 0x000000aa031a7220 */ /* 0x044fe20000410000 */
[----:B------:R-:W-:Y:S01]  /*8e60*/  FMUL.FTZ R27, R3, R171 ;  /* 0x000000ab031b7220 */ /* 0x000fe20000410000 */
[----:B------:R-:W-:Y:S03]  /*8e70*/  FFMA.FTZ R188, R29, UR4, -R188 ;  /* 0x000000041dbc7c23 */ /* 0x000fe600080108bc */
[----:B------:R-:W-:Y:S01]  /*8e80*/  FFMA.FTZ R189, R31, UR4, -R189 ;  /* 0x000000041fbd7c23 */ /* 0x000fe200080108bd */
[----:B------:R-:W-:Y:S01]  /*8e90*/  FMUL.FTZ R29, R2, R165 ;  /* 0x000000a5021d7220 */ /* 0x000fe20000410000 */
[----:B------:R-:W-:Y:S01]  /*8ea0*/  FMUL.FTZ R31, R0, R167 ;  /* 0x000000a7001f7220 */ /* 0x000fe20000410000 */
[-C--:B------:R-:W-:Y:S01]  /*8eb0*/  HMMA.16816.F32.BF16 R24, R172, R140.reuse, R24 ;  /* 0x0000008cac18723c */ /* 0x080fe20000041818 */
[----:B------:R-:W-:Y:S02]  /*8ec0*/  MUFU.EX2 R188, R188 ;  /* 0x000000bc00bc7308 */ /* 0x000fe40000000800 */
[----:B------:R-:W-:Y:S01]  /*8ed0*/  LOP3.LUT R179, R138, R179, RZ, 0xc0, !PT ;  /* 0x000000b38ab37212 */ /* 0x000fe200078ec0ff */
[----:B------:R-:W-:Y:S01]  /*8ee0*/  FMUL.FTZ R121, R2, R121 ;  /* 0x0000007902797220 */ /* 0x000fe20000410000 */
[----:B------:R-:W-:Y:S01]  /*8ef0*/  F2FP.BF16.F32.PACK_AB R176, R194, R196 ;  /* 0x000000c4c2b0723e */ /* 0x000fe200000010ff */
[C---:B------:R-:W-:Y:S01]  /*8f00*/  HMMA.16816.F32.BF16 R28, R180.reuse, R140, R28 ;  /* 0x0000008cb41c723c */ /* 0x040fe2000004181c */
[----:B-1----:R-:W1:Y:S04]  /*8f10*/  LDSM.16.MT88.4 R148, [R209+0xa800] ;  /* 0x00a80000d194783b */ /* 0x002e680000004200 */
[----:B------:R-:W-:Y:S01]  /*8f20*/  MUFU.EX2 R138, R157 ;  /* 0x0000009d008a7308 */ /* 0x000fe20000000800 */
[----:B------:R-:W-:Y:S01]  /*8f30*/  LOP3.LUT R176, R139, R176, RZ, 0xc0, !PT ;  /* 0x000000b08bb07212 */ /* 0x000fe200078ec0ff */
[-C--:B------:R-:W-:Y:S08]  /*8f40*/  HMMA.16816.F32.BF16 R108, R180, R142.reuse, R108 ;  /* 0x0000008eb46c723c */ /* 0x080ff0000004186c */
[----:B------:R2:W3:Y:S01]  /*8f50*/  MUFU.EX2 R139, R156 ;  /* 0x0000009c008b7308 */ /* 0x0004e20000000800 */
[C---:B------:R-:W-:Y:S04]  /*8f60*/  HMMA.16816.F32.BF16 R112, R172.reuse, R142, R112 ;  /* 0x0000008eac70723c */ /* 0x040fe80000041870 */
[C---:B------:R-:W-:Y:S02]  /*8f70*/  FMUL.FTZ R122, R0.reuse, R122 ;  /* 0x0000007a007a7220 */ /* 0x040fe40000410000 */
[-C--:B-----5:R-:W-:Y:S03]  /*8f80*/  HMMA.16816.F32.BF16 R116, R172, R144.reuse, R116 ;  /* 0x00000090ac74723c */ /* 0x0a0fe60000041874 */
[----:B------:R-:W5:Y:S02]  /*8f90*/  MUFU.EX2 R189, R189 ;  /* 0x000000bd00bd7308 */ /* 0x000f640000000800 */
[----:B------:R-:W-:Y:S01]  /*8fa0*/  FMUL.FTZ R123, R0, R123 ;  /* 0x0000007b007b7220 */ /* 0x000fe20000410000 */
[C---:B------:R-:W-:Y:S01]  /*8fb0*/  FMUL.FTZ R124, R2.reuse, R124 ;  /* 0x0000007c027c7220 */ /* 0x040fe20000410000 */
[----:B------:R-:W-:Y:S01]  /*8fc0*/  FMUL.FTZ R125, R2, R125 ;  /* 0x0000007d027d7220 */ /* 0x000fe20000410000 */
[C---:B------:R-:W-:Y:S01]  /*8fd0*/  FMUL.FTZ R126, R0.reuse, R126 ;  /* 0x0000007e007e7220 */ /* 0x040fe20000410000 */
[----:B--2---:R-:W2:Y:S02]  /*8fe0*/  LDSM.16.MT88.4 R156, [R211+0xa800] ;  /* 0x00a80000d39c783b */ /* 0x004ea40000004200 */
[----:B------:R-:W-:Y:S01]  /*8ff0*/  FMUL.FTZ R127, R0, R127 ;  /* 0x0000007f007f7220 */ /* 0x000fe20000410000 */
[C---:B------:R-:W-:Y:S04]  /*9000*/  HMMA.16816.F32.BF16 R120, R180.reuse, R144, R120 ;  /* 0x00000090b478723c */ /* 0x040fe80000041878 */
[----:B------:R-:W-:Y:S01]  /*9010*/  F2FP.BF16.F32.PACK_AB R178, R206, R205 ;  /* 0x000000cdceb2723e */ /* 0x000fe200000010ff */
[----:B------:R-:W-:Y:S01]  /*9020*/  FFMA.FTZ R132, R132, R236, R232 ;  /* 0x000000ec84847223 */ /* 0x000fe200000100e8 */
[-C--:B------:R-:W-:Y:S05]  /*9030*/  HMMA.16816.F32.BF16 R124, R180, R146.reuse, R124 ;  /* 0x00000092b47c723c */ /* 0x080fea000004187c */
[----:B------:R-:W-:Y:S01]  /*9040*/  F2FP.BF16.F32.PACK_AB R177, R191, R193 ;  /* 0x000000c1bfb1723e */ /* 0x000fe200000010ff */
[----:B------:R-:W-:Y:S01]  /*9050*/  HMMA.16816.F32.BF16 R128, R172, R146, R128 ;  /* 0x00000092ac80723c */ /* 0x000fe20000041880 */
[----:B------:R-:W-:Y:S04]  /*9060*/  LDSM.16.MT88.4 R172, [R213+0xb800] ;  /* 0x00b80000d5ac783b */ /* 0x000fe80000004200 */
[----:B------:R-:W-:Y:S01]  /*9070*/  LOP3.LUT R178, R137, R178, RZ, 0xc0, !PT ;  /* 0x000000b289b27212 */ /* 0x000fe200078ec0ff */
[----:B------:R-:W-:Y:S01]  /*9080*/  FFMA.FTZ R3, R3, R235, R230 ;  /* 0x000000eb03037223 */ /* 0x000fe200000100e6 */
[----:B------:R-:W-:Y:S01]  /*9090*/  LOP3.LUT R177, R152, R177, RZ, 0xc0, !PT ;  /* 0x000000b198b17212 */ /* 0x000fe200078ec0ff */
[----:B------:R-:W-:Y:S03]  /*90a0*/  FADD.FTZ R132, R231, R132 ;  /* 0x00000084e7847221 */ /* 0x000fe60000010000 */
[----:B------:R-:W-:Y:S01]  /*90b0*/  F2FP.BF16.F32.PACK_AB R137, R190, R187 ;  /* 0x000000bbbe89723e */ /* 0x000fe200000010ff */
[----:B------:R-:W-:Y:S01]  /*90c0*/  FADD.FTZ R3, R207, R3 ;  /* 0x00000003cf037221 */ /* 0x000fe20000010000 */
[----:B----4-:R-:W-:Y:S01]  /*90d0*/  F2FP.BF16.F32.PACK_AB R181, R186, R185 ;  /* 0x000000b9bab5723e */ /* 0x010fe200000010ff */
[-C--:B-1----:R-:W-:Y:S01]  /*90e0*/  HMMA.16816.F32.BF16 R144, R176, R148.reuse, R4 ;  /* 0x00000094b090723c */ /* 0x082fe20000041804 */
[----:B------:R-:W1:Y:S04]  /*90f0*/  LDSM.16.MT88.4 R4, [R213+0xa800] ;  /* 0x00a80000d504783b */ /* 0x000e680000004200 */
[----:B---3--:R-:W-:Y:S02]  /*9100*/  F2FP.BF16.F32.PACK_AB R182, R188, R139 ;  /* 0x0000008bbcb6723e */ /* 0x008fe400000010ff */
[----:B-----5:R-:W-:Y:S04]  /*9110*/  F2FP.BF16.F32.PACK_AB R183, R189, R138 ;  /* 0x0000008abdb7723e */ /* 0x020fe800000010ff */
[----:B------:R-:W-:Y:S02]  /*9120*/  LOP3.LUT R180, R154, R137, RZ, 0xc0, !PT ;  /* 0x000000899ab47212 */ /* 0x000fe400078ec0ff */
[----:B------:R-:W-:Y:S02]  /*9130*/  LOP3.LUT R181, R153, R181, RZ, 0xc0, !PT ;  /* 0x000000b599b57212 */ /* 0x000fe400078ec0ff */
[----:B------:R-:W-:Y:S02]  /*9140*/  LOP3.LUT R182, R155, R182, RZ, 0xc0, !PT ;  /* 0x000000b69bb67212 */ /* 0x000fe400078ec0ff */
[----:B------:R-:W-:Y:S02]  /*9150*/  LOP3.LUT R183, R184, R183, RZ, 0xc0, !PT ;  /* 0x000000b7b8b77212 */ /* 0x000fe400078ec0ff */
[----:B------:R-:W-:Y:S05]  /*9160*/  MOV R137, R134 ;  /* 0x0000008600897202 */ /* 0x000fea0000000f00 */
[C---:B------:R-:W-:Y:S01]  /*9170*/  HMMA.16816.F32.BF16 R140, R180.reuse, R148, R8 ;  /* 0x00000094b48c723c */ /* 0x040fe20000041808 */
[----:B------:R-:W3:Y:S05]  /*9180*/  LDSM.16.MT88.4 R8, [R209+0xb800] ;  /* 0x00b80000d108783b */ /* 0x000eea0000004200 */
        /* <DEDUP_REMOVED lines=14> */
[-C--:B------:R-:W-:Y:S05]  /*9270*/  HMMA.16816.F32.BF16 R76, R180, R6.reuse, R76 ;  /* 0x00000006b44c723c */ /* 0x080fea000004184c */
[----:B------:R-:W-:Y:S01]  /*9280*/  FFMA.FTZ R4, R2, R234, R203 ;  /* 0x000000ea02047223 */ /* 0x000fe200000100cb */
[C---:B------:R-:W-:Y:S05]  /*9290*/  HMMA.16816.F32.BF16 R80, R176.reuse, R6, R80 ;  /* 0x00000006b050723c */ /* 0x040fea0000041850 */
[----:B------:R-:W-:Y:S01]  /*92a0*/  FFMA.FTZ R2, R0, R233, R201 ;  /* 0x000000e900027223 */ /* 0x000fe200000100c9 */
[-C--:B---3--:R-:W-:Y:S05]  /*92b0*/  HMMA.16816.F32.BF16 R160, R176, R8.reuse, R32 ;  /* 0x00000008b0a0723c */ /* 0x088fea0000041820 */
        /* <DEDUP_REMOVED lines=43> */
[----:B------:R-:W-:Y:S01]  /*9570*/  FADD.FTZ R233, R189, R0 ;  /* 0x00000000bde97221 */ /* 0x000fe20000010000 */
[----:B------:R-:W-:Y:S06]  /*9580*/  @P3 BRA `(.L_x_1880) ;  /* 0xffffffcc00483947 */ /* 0x000fec000383ffff */
.L_x_1879:
[----:B------:R-:W1:Y:S01]  /*9590*/  SHFL.BFLY PT, R0, R236, 0x2, 0x1f ;  /* 0x0c401f00ec007f89 */ /* 0x000e6200000e0000 */
[----:B------:R-:W-:Y:S01]  /*95a0*/  ULDC UR4, c[0x0][0x38c] ;  /* 0x0000e30000047ab9 */ /* 0x000fe20000000800 */
[----:B------:R-:W-:Y:S01]  /*95b0*/  UMOV UR5, 0x400 ;  /* 0x0000040000057882 */ /* 0x000fe20000000000 */
[----:B------:R-:W-:Y:S01]  /*95c0*/  UISETP.NE.AND UP0, UPT, UR15, -0x1, UPT ;  /* 0xffffffff0f00788c */ /* 0x000fe2000bf05270 */
[----:B------:R-:W2:Y:S04]  /*95d0*/  SHFL.BFLY PT, R2, R235, 0x2, 0x1f ;  /* 0x0c401f00eb027f89 */ /* 0x000ea800000e0000 */
[----:B------:R-:W3:Y:S01]  /*95e0*/  SHFL.BFLY PT, R3, R233, 0x2, 0x1f ;  /* 0x0c401f00e9037f89 */ /* 0x000ee200000e0000 */
[----:B------:R-:W4:Y:S01]  /*95f0*/  S2R R139, SR_TID.X ;  /* 0x00000000008b7919 */ /* 0x000f220000002100 */
[----:B-1----:R-:W-:-:S02]  /*9600*/  FADD.FTZ R236, R0, R236 ;  /* 0x000000ec00ec7221 */ /* 0x002fc40000010000 */
[----:B------:R-:W1:Y:S01]  /*9610*/  SHFL.BFLY PT, R0, R234, 0x2, 0x1f ;  /* 0x0c401f00ea007f89 */ /* 0x000e6200000e0000 */
[----:B--2---:R-:W-:-:S03]  /*9620*/  FADD.FTZ R235, R2, R235 ;  /* 0x000000eb02eb7221 */ /* 0x004fc60000010000 */
[----:B------:R-:W2:Y:S01]  /*9630*/  SHFL.BFLY PT, R4, R236, 0x1, 0x1f ;  /* 0x0c201f00ec047f89 */ /* 0x000ea200000e0000 */
[----:B---3--:R-:W-:Y:S01]  /*9640*/  FADD.FTZ R233, R3, R233 ;  /* 0x000000e903e97221 */ /* 0x008fe20000010000 */
[----:B------:R-:W-:Y:S02]  /*9650*/  MOV R3, 0x3f800000 ;  /* 0x3f80000000037802 */ /* 0x000fe40000000f00 */
[----:B------:R-:W3:Y:S04]  /*9660*/  SHFL.BFLY PT, R2, R235, 0x1, 0x1f ;  /* 0x0c201f00eb027f89 */ /* 0x000ee800000e0000 */
[----:B------:R-:W5:Y:S01]  /*9670*/  SHFL.BFLY PT, R5, R233, 0x1, 0x1f ;  /* 0x0c201f00e9057f89 */ /* 0x000f6200000e0000 */
[----:B----4-:R-:W-:-:S04]  /*9680*/  SHF.R.S32.HI R172, RZ, 0x1f, R139 ;  /* 0x0000001fffac7819 */ /* 0x010fc8000001148b */
[----:B------:R-:W-:Y:S01]  /*9690*/  LEA.HI R137, R172, R139, RZ, 0x2 ;  /* 0x0000008bac897211 */ /* 0x000fe200078f10ff */
[----:B-1----:R-:W-:Y:S01]  /*96a0*/  FADD.FTZ R234, R0, R234 ;  /* 0x000000ea00ea7221 */ /* 0x002fe20000010000 */
[----:B------:R-:W-:Y:S02]  /*96b0*/  MOV R0, 0x3f800000 ;  /* 0x3f80000000007802 */ /* 0x000fe40000000f00 */
[----:B------:R-:W-:Y:S01]  /*96c0*/  SHF.R.S32.HI R26, RZ, 0x2, R137 ;  /* 0x00000002ff1a7819 */ /* 0x000fe20000011489 */
[----:B--2---:R-:W-:Y:S02]  /*96d0*/  FADD.FTZ R236, R236, R4 ;  /* 0x00000004ecec7221 */ /* 0x004fe40000010000 */
[----:B------:R-:W1:Y:S01]  /*96e0*/  SHFL.BFLY PT, R4, R234, 0x1, 0x1f ;  /* 0x0c201f00ea047f89 */ /* 0x000e6200000e0000 */
[----:B---3--:R-:W-:Y:S02]  /*96f0*/  FADD.FTZ R235, R235, R2 ;  /* 0x00000002ebeb7221 */ /* 0x008fe40000010000 */
[----:B------:R-:W-:-:S02]  /*9700*/  FSETP.NE.FTZ.AND P6, PT, R236, RZ, PT ;  /* 0x000000ffec00720b */ /* 0x000fc40003fd5000 */
[----:B------:R-:W-:Y:S01]  /*9710*/  SHF.R.S32.HI R2, RZ, 0x1f, R137 ;  /* 0x0000001fff027819 */ /* 0x000fe20000011489 */
[----:B-----5:R-:W-:Y:S01]  /*9720*/  FADD.FTZ R132, R233, R5 ;  /* 0x00000005e9847221 */ /* 0x020fe20000010000 */
[----:B------:R-:W-:Y:S02]  /*9730*/  FSETP.NE.FTZ.AND P0, PT, R235, RZ, PT ;  /* 0x000000ffeb00720b */ /* 0x000fe40003f15000 */
[----:B------:R-:W-:Y:S02]  /*9740*/  LEA.HI R2, R2, R26, RZ, 0x3 ;  /* 0x0000001a02027211 */ /* 0x000fe400078f18ff */
[----:B------:R-:W-:Y:S02]  /*9750*/  FSETP.NE.FTZ.AND P4, PT, R132, RZ, PT ;  /* 0x000000ff8400720b */ /* 0x000fe40003f95000 */
[----:B------:R-:W-:Y:S02]  /*9760*/  LOP3.LUT R2, R2, 0xfffffff8, RZ, 0xc0, !PT ;  /* 0xfffffff802027812 */ /* 0x000fe400078ec0ff */
[----:B------:R-:W-:Y:S01]  /*9770*/  P2R R138, PR, RZ, 0x40 ;  /* 0x00000040ff8a7803 */ /* 0x000fe20000000000 */
[----:B------:R-:W2:Y:S01]  /*9780*/  @P6 MUFU.RCP R0, R236 ;  /* 0x000000ec00006308 */ /* 0x000ea20000001000 */
[----:B------:R-:W-:-:S02]  /*9790*/  IADD3 R26, R26, -R2, RZ ;  /* 0x800000021a1a7210 */ /* 0x000fc40007ffe0ff */
[----:B------:R-:W-:Y:S01]  /*97a0*/  MOV R2, 0x3f800000 ;  /* 0x3f80000000027802 */ /* 0x000fe20000000f00 */
[----:B-1----:R-:W-:-:S04]  /*97b0*/  FADD.FTZ R234, R234, R4 ;  /* 0x00000004eaea7221 */ /* 0x002fc80000010000 */
[----:B------:R-:W1:Y:S01]  /*97c0*/  @P0 MUFU.RCP R3, R235 ;  /* 0x000000eb00030308 */ /* 0x000e620000001000 */
[----:B------:R-:W-:Y:S01]  /*97d0*/  FSETP.NE.FTZ.AND P5, PT, R234, RZ, PT ;  /* 0x000000ffea00720b */ /* 0x000fe20003fb5000 */
[----:B--2---:R-:W-:-:S03]  /*97e0*/  FMUL.FTZ R0, R0, UR4 ;  /* 0x0000000400007c20 */ /* 0x004fc60008410000 */
        /* <DEDUP_REMOVED lines=34> */
[----:B------:R-:W2:Y:S01]  /*9a10*/  @P5 MUFU.RCP R2, R234 ;  /* 0x000000ea00025308 */ /* 0x000ea20000001000 */
[----:B-1----:R-:W-:Y:S01]  /*9a20*/  FMUL.FTZ R3, R3, UR4 ;  /* 0x0000000403037c20 */ /* 0x002fe20008410000 */
[----:B------:R-:W-:-:S02]  /*9a30*/  F2FP.BF16.F32.PACK_AB R11, R11, R14 ;  /* 0x0000000e0b0b723e */ /* 0x000fc400000010ff */
[----:B------:R-:W-:Y:S01]  /*9a40*/  F2FP.BF16.F32.PACK_AB R14, R18, R21 ;  /* 0x00000015120e723e */ /* 0x000fe200000010ff */
[C---:B------:R-:W-:Y:S01]  /*9a50*/  FMUL.FTZ R54, R3.reuse, R54 ;  /* 0x0000003603367220 */ /* 0x040fe20000410000 */
[----:B------:R-:W-:Y:S01]  /*9a60*/  FMUL.FTZ R20, R3, R55 ;  /* 0x0000003703147220 */ /* 0x000fe20000410000 */
[----:B------:R-:W-:Y:S01]  /*9a70*/  LEA.HI R55, R172, R139, RZ, 0x5 ;  /* 0x0000008bac377211 */ /* 0x000fe200078f28ff */
[----:B------:R-:W1:Y:S01]  /*9a80*/  @P4 MUFU.RCP R0, R132 ;  /* 0x0000008400004308 */ /* 0x000e620000001000 */
[----:B------:R-:W-:Y:S01]  /*9a90*/  F2FP.BF16.F32.PACK_AB R21, R25, R27 ;  /* 0x0000001b1915723e */ /* 0x000fe200000010ff */
[C---:B------:R-:W-:Y:S01]  /*9aa0*/  FMUL.FTZ R146, R3.reuse, R146 ;  /* 0x0000009203927220 */ /* 0x040fe20000410000 */
[----:B------:R-:W-:Y:S01]  /*9ab0*/  F2FP.BF16.F32.PACK_AB R20, R20, R54 ;  /* 0x000000361414723e */ /* 0x000fe200000010ff */
[C---:B------:R-:W-:Y:S01]  /*9ac0*/  FMUL.FTZ R4, R3.reuse, R147 ;  /* 0x0000009303047220 */ /* 0x040fe20000410000 */
[----:B------:R-:W-:Y:S01]  /*9ad0*/  SHF.R.S32.HI R54, RZ, 0x5, R55 ;  /* 0x00000005ff367819 */ /* 0x000fe20000011437 */
[C---:B------:R-:W-:Y:S01]  /*9ae0*/  FMUL.FTZ R150, R3.reuse, R150 ;  /* 0x0000009603967220 */ /* 0x040fe20000410000 */
[C---:B------:R-:W-:Y:S01]  /*9af0*/  FMUL.FTZ R6, R3.reuse, R151 ;  /* 0x0000009703067220 */ /* 0x040fe20000410000 */
[C---:B------:R-:W-:Y:S01]  /*9b00*/  FMUL.FTZ R38, R3.reuse, R38 ;  /* 0x0000002603267220 */ /* 0x040fe20000410000 */
[----:B--2---:R-:W-:Y:S01]  /*9b10*/  FMUL.FTZ R2, R2, UR4 ;  /* 0x0000000402027c20 */ /* 0x004fe20008410000 */
[C---:B------:R-:W-:Y:S01]  /*9b20*/  FMUL.FTZ R10, R3.reuse, R39 ;  /* 0x00000027030a7220 */ /* 0x040fe20000410000 */
[C---:B------:R-:W-:Y:S01]  /*9b30*/  FMUL.FTZ R50, R3.reuse, R50 ;  /* 0x0000003203327220 */ /* 0x040fe20000410000 */
[----:B------:R-:W-:Y:S01]  /*9b40*/  FMUL.FTZ R51, R3, R51 ;  /* 0x0000003303337220 */ /* 0x000fe20000410000 */
        /* <DEDUP_REMOVED lines=68> */
[----:B------:R-:W-:Y:S01]  /*9f90*/  SHF.L.U32 R2, R26, 0x6, RZ ;  /* 0x000000061a027819 */ /* 0x000fe200000006ff */
[C---:B------:R-:W-:Y:S01]  /*9fa0*/  FMUL.FTZ R66, R3.reuse, R66 ;  /* 0x0000004203427220 */ /* 0x040fe20000410000 */
[----:B------:R-:W-:Y:S01]  /*9fb0*/  IADD3 R0, -R0, R139, RZ ;  /* 0x0000008b00007210 */ /* 0x000fe20007ffe1ff */
[C---:B------:R-:W-:Y:S01]  /*9fc0*/  FMUL.FTZ R67, R3.reuse, R67 ;  /* 0x0000004303437220 */ /* 0x040fe20000410000 */
[----:B------:R-:W-:Y:S01]  /*9fd0*/  LOP3.LUT R2, R2, 0x1c0, RZ, 0xc0, !PT ;  /* 0x000001c002027812 */ /* 0x000fe200078ec0ff */
[C---:B------:R-:W-:Y:S01]  /*9fe0*/  FMUL.FTZ R70, R3.reuse, R70 ;  /* 0x0000004603467220 */ /* 0x040fe20000410000 */
[----:B------:R-:W-:Y:S01]  /*9ff0*/  LOP3.LUT R26, R26, 0x1, RZ, 0xc0, !PT ;  /* 0x000000011a1a7812 */ /* 0x000fe200078ec0ff */
[C---:B------:R-:W-:Y:S01]  /*a000*/  FMUL.FTZ R71, R3.reuse, R71 ;  /* 0x0000004703477220 */ /* 0x040fe20000410000 */
[----:B------:R-:W-:Y:S01]  /*a010*/  LEA R25, R54, R0, 0x9 ;  /* 0x0000000036197211 */ /* 0x000fe200078e48ff */
        /* <DEDUP_REMOVED lines=23> */
[----:B------:R-:W-:Y:S01]  /*a190*/  @UP0 ULDC.64 UR4, c[0x0][0x298] ;  /* 0x0000a60000040ab9 */ /* 0x000fe20000000a00 */
[----:B------:R-:W-:Y:S01]  /*a1a0*/  F2FP.BF16.F32.PACK_AB R4, R4, R146 ;  /* 0x000000920404723e */ /* 0x000fe200000010ff */
[----:B------:R-:W-:Y:S01]  /*a1b0*/  @UP0 UIMAD.WIDE.U32 UR8, UR15, UR4, URZ ;  /* 0x000000040f0802a5 */ /* 0x000fe2000f8e003f */
[C---:B------:R-:W-:Y:S01]  /*a1c0*/  IADD3 R2, R0.reuse, -0x10, RZ ;  /* 0xfffffff000027810 */ /* 0x040fe20007ffe0ff */
[----:B------:R1:W-:Y:S01]  /*a1d0*/  STS [R0], R5 ;  /* 0x0000000500007388 */ /* 0x0003e20000000800 */
[----:B------:R-:W-:Y:S01]  /*a1e0*/  F2FP.BF16.F32.PACK_AB R3, R149, R148 ;  /* 0x000000949503723e */ /* 0x000fe200000010ff */
[----:B------:R-:W-:Y:S01]  /*a1f0*/  @UP0 UIMAD UR6, UR15, UR5, UR9 ;  /* 0x000000050f0602a4 */ /* 0x000fe2000f8e0209 */
[----:B------:R-:W-:Y:S01]  /*a200*/  @P3 IADD3 R2, R0, 0x10, RZ ;  /* 0x0000001000023810 */ /* 0x000fe20007ffe0ff */
[----:B------:R-:W-:Y:S01]  /*a210*/  STS [R0+0x400], R4 ;  /* 0x0004000400007388 */ /* 0x000fe20000000800 */
[----:B------:R-:W-:-:S02]  /*a220*/  F2FP.BF16.F32.PACK_AB R19, R19, R56 ;  /* 0x000000381313723e */ /* 0x000fc400000010ff */
[----:B------:R-:W-:Y:S01]  /*a230*/  MOV R56, 0x20 ;  /* 0x0000002000387802 */ /* 0x000fe20000000f00 */
[----:B------:R2:W-:Y:S01]  /*a240*/  STS [R2], R3 ;  /* 0x0000000302007388 */ /* 0x0005e20000000800 */
[----:B------:R-:W-:Y:S02]  /*a250*/  F2FP.BF16.F32.PACK_AB R6, R6, R150 ;  /* 0x000000960606723e */ /* 0x000fe400000010ff */
[----:B------:R-:W-:Y:S02]  /*a260*/  F2FP.BF16.F32.PACK_AB R8, R8, R140 ;  /* 0x0000008c0808723e */ /* 0x000fe400000010ff */
[----:B------:R-:W-:Y:S01]  /*a270*/  F2FP.BF16.F32.PACK_AB R7, R7, R142 ;  /* 0x0000008e0707723e */ /* 0x000fe200000010ff */
[----:B------:R-:W-:Y:S01]  /*a280*/  STS [R2+0x400], R6 ;  /* 0x0004000602007388 */ /* 0x000fe20000000800 */
        /* <DEDUP_REMOVED lines=11> */
[----:B------:R-:W-:Y:S01]  /*a340*/  STS [R2+0x2400], R12 ;  /* 0x0024000c02007388 */ /* 0x000fe20000000800 */
[----:B------:R-:W-:-:S02]  /*a350*/  F2FP.BF16.F32.PACK_AB R23, R23, R17 ;  /* 0x000000111717723e */ /* 0x000fc400000010ff */
[----:B--2---:R-:W-:Y:S02]  /*a360*/  SEL R3, R56, 0xffffffe0, !P1 ;  /* 0xffffffe038037807 */ /* 0x004fe40004800000 */
[----:B------:R-:W-:Y:S02]  /*a370*/  F2FP.BF16.F32.PACK_AB R22, R22, R46 ;  /* 0x0000002e1616723e */ /* 0x000fe400000010ff */
[C---:B------:R-:W-:Y:S02]  /*a380*/  IADD3 R4, R0.reuse, R3, RZ ;  /* 0x0000000300047210 */ /* 0x040fe40007ffe0ff */
[----:B------:R-:W-:Y:S02]  /*a390*/  IADD3 R3, R3, R2, RZ ;  /* 0x0000000203037210 */ /* 0x000fe40007ffe0ff */
[----:B------:R-:W-:Y:S01]  /*a3a0*/  F2FP.BF16.F32.PACK_AB R18, R65, R64 ;  /* 0x000000404112723e */ /* 0x000fe200000010ff */
[----:B------:R-:W-:Y:S01]  /*a3b0*/  STS [R4], R11 ;  /* 0x0000000b04007388 */ /* 0x000fe20000000800 */
[----:B---3--:R-:W-:-:S02]  /*a3c0*/  IADD3 R8, R0, R5, RZ ;  /* 0x0000000500087210 */ /* 0x008fc40007ffe0ff */
[----:B------:R-:W-:Y:S01]  /*a3d0*/  F2FP.BF16.F32.PACK_AB R17, R67, R66 ;  /* 0x000000424311723e */ /* 0x000fe200000010ff */
[----:B------:R-:W-:Y:S01]  /*a3e0*/  STS [R4+0x400], R10 ;  /* 0x0004000a04007388 */ /* 0x000fe20000000800 */
[----:B----4-:R-:W-:Y:S02]  /*a3f0*/  IADD3 R7, R5, R2, RZ ;  /* 0x0000000205077210 */ /* 0x010fe40007ffe0ff */
[----:B------:R-:W-:Y:S01]  /*a400*/  F2FP.BF16.F32.PACK_AB R24, R24, R58 ;  /* 0x0000003a1818723e */ /* 0x000fe200000010ff */
[----:B------:R-:W-:Y:S01]  /*a410*/  STS [R3], R14 ;  /* 0x0000000e03007388 */ /* 0x000fe20000000800 */
[----:B------:R-:W-:Y:S02]  /*a420*/  F2FP.BF16.F32.PACK_AB R53, R53, R60 ;  /* 0x0000003c3535723e */ /* 0x000fe400000010ff */
[----:B------:R-:W-:Y:S01]  /*a430*/  F2FP.BF16.F32.PACK_AB R52, R52, R62 ;  /* 0x0000003e3434723e */ /* 0x000fe200000010ff */
[----:B------:R-:W-:Y:S01]  /*a440*/  STS [R3+0x400], R13 ;  /* 0x0004000d03007388 */ /* 0x000fe20000000800 */
[----:B------:R-:W-:-:S02]  /*a450*/  F2FP.BF16.F32.PACK_AB R51, R69, R68 ;  /* 0x000000444533723e */ /* 0x000fc400000010ff */
[----:B------:R-:W-:Y:S01]  /*a460*/  F2FP.BF16.F32.PACK_AB R50, R71, R70 ;  /* 0x000000464732723e */ /* 0x000fe200000010ff */
[----:B------:R1:W-:Y:S01]  /*a470*/  STS [R4+0x2000], R15 ;  /* 0x0020000f04007388 */ /* 0x0003e20000000800 */
[-C--:B------:R-:W-:Y:S02]  /*a480*/  IADD3 R6, R4, R5.reuse, RZ ;  /* 0x0000000504067210 */ /* 0x080fe40007ffe0ff */
[----:B------:R-:W-:Y:S01]  /*a490*/  F2FP.BF16.F32.PACK_AB R47, R81, R80 ;  /* 0x00000050512f723e */ /* 0x000fe200000010ff */
[----:B------:R-:W-:Y:S01]  /*a4a0*/  STS [R4+0x2400], R16 ;  /* 0x0024001004007388 */ /* 0x000fe20000000800 */
[----:B------:R-:W-:Y:S02]  /*a4b0*/  F2FP.BF16.F32.PACK_AB R46, R83, R82 ;  /* 0x00000052532e723e */ /* 0x000fe400000010ff */
[----:B------:R-:W-:Y:S01]  /*a4c0*/  IADD3 R5, R3, R5, RZ ;  /* 0x0000000503057210 */ /* 0x000fe20007ffe0ff */
        /* <DEDUP_REMOVED lines=35> */
[----:B------:R-:W-:Y:S01]  /*a700*/  PLOP3.LUT P1, PT, PT, PT, UP0, 0x80, 0x0 ;  /* 0x000000000000781c */ /* 0x000fe20003f2f008 */
[----:B------:R-:W-:Y:S01]  /*a710*/  STS [R5], R47 ;  /* 0x0000002f05007388 */ /* 0x000fe20000000800 */
[----:B-1----:R-:W-:-:S02]  /*a720*/  F2FP.BF16.F32.PACK_AB R15, R165, R164 ;  /* 0x000000a4a50f723e */ /* 0x002fc400000010ff */
        /* <DEDUP_REMOVED lines=45> */
.L_x_1883:
[----:B------:R-:W-:Y:S01]  /*aa00*/  ULDC.U8 UR4, c[0x0][0x3d9] ;  /* 0x0000f64000047ab9 */ /* 0x000fe20000000000 */
[----:B------:R1:W-:Y:S01]  /*aa10*/  STS [R7+0x4400], R13 ;  /* 0x0044000d07007388 */ /* 0x0003e20000000800 */
[----:B------:R-:W-:Y:S01]  /*aa20*/  ISETP.NE.AND P2, PT, RZ, UR4, PT ;  /* 0x00000004ff007c0c */ /* 0x000fe2000bf45270 */
[----:B------:R-:W-:Y:S02]  /*aa30*/  ULDC.U8 UR7, c[0x0][0x3d8] ;  /* 0x0000f60000077ab9 */ /* 0x000fe40000000000 */
[----:B------:R-:W-:Y:S01]  /*aa40*/  STS [R8+0x6000], R15 ;  /* 0x0060000f08007388 */ /* 0x000fe20000000800 */
[----:B------:R-:W-:-:S03]  /*aa50*/  ISETP.NE.AND P3, PT, RZ, UR7, PT ;  /* 0x00000007ff007c0c */ /* 0x000fc6000bf65270 */
[----:B------:R3:W-:Y:S01]  /*aa60*/  STS [R8+0x6400], R14 ;  /* 0x0064000e08007388 */ /* 0x0007e20000000800 */
[----:B------:R-:W-:-:S03]  /*aa70*/  ISETP.EQ.AND P3, PT, RZ, UR4, P3 ;  /* 0x00000004ff007c0c */ /* 0x000fc60009f62270 */
[----:B------:R4:W-:Y:S04]  /*aa80*/  STS [R7+0x6000], R12 ;  /* 0x0060000c07007388 */ /* 0x0009e80000000800 */
[----:B------:R-:W-:Y:S04]  /*aa90*/  STS [R7+0x6400], R11 ;  /* 0x0064000b07007388 */ /* 0x000fe80000000800 */
[----:B------:R-:W-:Y:S02]  /*aaa0*/  STS [R6+0x4000], R10 ;  /* 0x0040000a06007388 */ /* 0x000fe40000000800 */
[----:B------:R-:W-:-:S02]  /*aab0*/  @!P3 PLOP3.LUT P1, PT, PT, PT, PT, 0x8, 0x0 ;  /* 0x000000000000b81c */ /* 0x000fc40003f2e170 */
[----:B------:R2:W-:Y:S01]  /*aac0*/  STS [R6+0x4400], R9 ;  /* 0x0044000906007388 */ /* 0x0005e20000000800 */
[----:B-1----:R-:W1:Y:S03]  /*aad0*/  @P0 LDC R13, c[0x0][0x2e8] ;  /* 0x0000ba00ff0d0b82 */ /* 0x002e660000000800 */
[----:B------:R5:W-:Y:S04]  /*aae0*/  STS [R5+0x4000], R2 ;  /* 0x0040000205007388 */ /* 0x000be80000000800 */
[----:B------:R5:W-:Y:S01]  /*aaf0*/  STS [R5+0x4400], R0 ;  /* 0x0044000005007388 */ /* 0x000be20000000800 */
[----:B---3--:R3:W1:Y:S01]  /*ab00*/  @P0 MUFU.LG2 R8, R235 ;  /* 0x000000eb00080308 */ /* 0x0086620000000c00 */
[----:B------:R-:W1:Y:S02]  /*ab10*/  @P6 LDC R15, c[0x0][0x2e8] ;  /* 0x0000ba00ff0f6b82 */ /* 0x000e640000000800 */
[----:B------:R3:W-:Y:S01]  /*ab20*/  STS [R6+0x6000], R4 ;  /* 0x0060000406007388 */ /* 0x0007e20000000800 */
[----:B----4-:R-:W-:-:S03]  /*ab30*/  SHF.R.S32.HI R12, RZ, 0x1f, R18 ;  /* 0x0000001fff0c7819 */ /* 0x010fc60000011412 */
[----:B------:R4:W-:Y:S01]  /*ab40*/  STS [R6+0x6400], R3 ;  /* 0x0064000306007388 */ /* 0x0009e20000000800 */
[----:B------:R-:W-:-:S03]  /*ab50*/  LEA.HI R12, R12, R18, RZ, 0x3 ;  /* 0x000000120c0c7211 */ /* 0x000fc600078f18ff */
[----:B------:R4:W-:Y:S04]  /*ab60*/  STS [R5+0x6000], R17 ;  /* 0x0060001105007388 */ /* 0x0009e80000000800 */
[----:B------:R4:W-:Y:S01]  /*ab70*/  STS [R5+0x6400], R16 ;  /* 0x0064001005007388 */ /* 0x0009e20000000800 */
[----:B--2---:R2:W1:Y:S01]  /*ab80*/  @P6 MUFU.LG2 R9, R236 ;  /* 0x000000ec00096308 */ /* 0x0044620000000c00 */
[----:B------:R-:W1:Y:S01]  /*ab90*/  S2R R10, SR_CTAID.Y ;  /* 0x00000000000a7919 */ /* 0x000e620000002600 */
[----:B-----5:R-:W-:Y:S02]  /*aba0*/  LOP3.LUT R2, R12, 0xfffffff8, RZ, 0xc0, !PT ;  /* 0xfffffff80c027812 */ /* 0x020fe400078ec0ff */
[----:B------:R-:W-:Y:S01]  /*abb0*/  SHF.R.S32.HI R12, RZ, 0x3, R12 ;  /* 0x00000003ff0c7819 */ /* 0x000fe2000001140c */
[----:B------:R-:W1:Y:S01]  /*abc0*/  S2R R25, SR_CTAID.Z ;  /* 0x0000000000197919 */ /* 0x000e620000002700 */
[----:B------:R-:W-:Y:S01]  /*abd0*/  LOP3.LUT R0, R55, 0xffffffe0, RZ, 0xc0, !PT ;  /* 0xffffffe037007812 */ /* 0x000fe200078ec0ff */
[----:B------:R-:W1:Y:S01]  /*abe0*/  S2R R20, SR_CTAID.X ;  /* 0x0000000000147919 */ /* 0x000e620000002500 */
[----:B---3--:R-:W-:-:S03]  /*abf0*/  @P2 IMAD.MOV.U32 R4, RZ, RZ, 0x1 ;  /* 0x00000001ff042424 */ /* 0x008fc600078e00ff */
[----:B------:R-:W-:Y:S01]  /*ac00*/  IMAD.IADD R0, R139, 0x1, -R0 ;  /* 0x000000018b007824 */ /* 0x000fe200078e0a00 */
[----:B----4-:R-:W3:Y:S04]  /*ac10*/  @P2 LDC.64 R6, c[0x0][0x2c0] ;  /* 0x0000b000ff062b82 */ /* 0x010ee80000000a00 */
[----:B------:R-:W-:Y:S01]  /*ac20*/  LOP3.LUT P6, RZ, R0, 0x3, RZ, 0xc0, !PT ;  /* 0x0000000300ff7812 */ /* 0x000fe200078cc0ff */
[----:B------:R-:W-:Y:S01]  /*ac30*/  IMAD.IADD R17, R18, 0x1, -R2 ;  /* 0x0000000112117824 */ /* 0x000fe200078e0a02 */
[----:B------:R-:W-:Y:S02]  /*ac40*/  @!P3 CS2R R2, SRZ ;  /* 0x000000000002b805 */ /* 0x000fe4000001ff00 */
[----:B------:R-:W4:Y:S01]  /*ac50*/  @P2 LDC R5, c[0x0][0x2c0] ;  /* 0x0000b000ff052b82 */ /* 0x000f220000000800 */
[----:B------:R2:W1:Y:S01]  /*ac60*/  @P5 MUFU.LG2 R16, R234 ;  /* 0x000000ea00105308 */ /* 0x0004620000000c00 */
[----:B---3--:R-:W-:-:S02]  /*ac70*/  @P2 IMAD R0, R7, R6, RZ ;  /* 0x0000000607002224 */ /* 0x008fc400078e02ff */
[----:B------:R-:W-:Y:S01]  /*ac80*/  VIADD R6, R12, 0x10 ;  /* 0x000000100c067836 */ /* 0x000fe20000000000 */
[----:B-12---:R-:W-:Y:S06]  /*ac90*/  @!P3 BRA `(.L_x_1884) ;  /* 0x000000000020b947 */ /* 0x006fec0003800000 */
[----:B------:R-:W1:Y:S01]  /*aca0*/  S2UR UR4, SR_CTAID.Y ;  /* 0x00000000000479c3 */ /* 0x000e620000002600 */
[----:B------:R-:W-:Y:S01]  /*acb0*/  ULDC UR5, c[0x0][0x2c4] ;  /* 0x0000b10000057ab9 */ /* 0x000fe20000000800 */
[----:B------:R-:W-:Y:S01]  /*acc0*/  PLOP3.LUT P1, PT, PT, PT, PT, 0x80, 0x0 ;  /* 0x000000000000781c */ /* 0x000fe20003f2f070 */
[----:B-1----:R-:W-:-:S04]  /*acd0*/  UIMAD UR4, UR4, UR5, URZ ;  /* 0x00000005040472a4 */ /* 0x002fc8000f8e023f */
[----:B------:R-:W-:-:S04]  /*ace0*/  USEL UR15, UR4, UR15, !UP0 ;  /* 0x0000000f040f7287 */ /* 0x000fc8000c000000 */
[----:B------:R-:W-:Y:S02]  /*acf0*/  USHF.R.S32.HI UR4, URZ, 0x1f, UR15 ;  /* 0x0000001f3f047899 */ /* 0x000fe4000801140f */
[----:B------:R-:W-:-:S04]  /*ad00*/  IMAD.U32 R2, RZ, RZ, UR15 ;  /* 0x0000000fff027e24 */ /* 0x000fc8000f8e00ff */
[----:B------:R-:W-:Y:S02]  /*ad10*/  MOV R3, UR4 ;  /* 0x0000000400037c02 */ /* 0x000fe40008000f00 */
.L_x_1884:
[----:B------:R-:W-:Y:S05]  /*ad20*/  @P2 BRA `(.L_x_1885) ;  /* 0x0000000000182947 */ /* 0x000fea0003800000 */
[----:B------:R-:W1:Y:S01]  /*ad30*/  LDC R0, c[0x0][0x2c4] ;  /* 0x0000b100ff007b82 */ /* 0x000e620000000800 */
[----:B------:R-:W-:Y:S02]  /*ad40*/  ISETP.NE.AND P2, PT, RZ, UR7, PT ;  /* 0x00000007ff007c0c */ /* 0x000fe4000bf45270 */
[----:B----4-:R-:W-:-:S05]  /*ad50*/  MOV R5, 0x1 ;  /* 0x0000000100057802 */ /* 0x010fca0000000f00 */
[----:B------:R-:W2:Y:S08]  /*ad60*/  LDC R4, c[0x0][0x270] ;  /* 0x00009c00ff047b82 */ /* 0x000eb00000000800 */
[----:B-1----:R-:W2:Y:S02]  /*ad70*/  @P2 LDC R0, c[0x0][0x2e4] ;  /* 0x0000b900ff002b82 */ /* 0x002ea40000000800 */
[----:B--2---:R-:W-:-:S07]  /*ad80*/  IMAD R4, R0, R4, RZ ;  /* 0x0000000400047224 */ /* 0x004fce00078e02ff */
.L_x_1885:
        /* <DEDUP_REMOVED lines=13> */
[----:B------:R-:W-:Y:S01]  /*ae60*/  IMAD R0, R25, R0, R4 ;  /* 0x0000000019007224 */ /* 0x000fe200078e0204 */
[----:B------:R-:W3:Y:S01]  /*ae70*/  @P4 LDC R11, c[0x0][0x2e8] ;  /* 0x0000ba00ff0b4b82 */ /* 0x000ee20000000800 */
[----:B------:R-:W-:Y:S01]  /*ae80*/  @P2 FMUL.FTZ R9, R9, 0.69314718246459960938 ;  /* 0x3f31721809092820 */ /* 0x000fe20000410000 */
[----:B------:R-:W-:Y:S01]  /*ae90*/  MOV R23, 0x7f800000 ;  /* 0x7f80000000177802 */ /* 0x000fe20000000f00 */
[----:B------:R-:W-:-:S02]  /*aea0*/  VIADD R4, R12, 0x40 ;  /* 0x000000400c047836 */ /* 0x000fc40000000000 */
[----:B------:R-:W-:Y:S01]  /*aeb0*/  @P0 FFMA.FTZ R23, R135, R13, R8 ;  /* 0x0000000d87170223 */ /* 0x000fe20000010008 */
        /* <DEDUP_REMOVED lines=10> */
[----:B------:R-:W-:-:S02]  /*af60*/  IMAD.SHL.U32 R24, R17, 0x8, RZ ;  /* 0x0000000811187824 */ /* 0x000fc400078e00ff */
[----:B-1----:R-:W-:Y:S01]  /*af70*/  @P5 FFMA.FTZ R19, R134, R14, R8 ;  /* 0x0000000e86135223 */ /* 0x002fe20000010008 */
[----:B------:R-:W-:Y:S01]  /*af80*/  SHF.R.S32.HI R4, RZ, 0x1f, R6 ;  /* 0x0000001fff047819 */ /* 0x000fe20000011406 */
[----:B---3--:R-:W-:Y:S01]  /*af90*/  @P4 FFMA.FTZ R20, R133, R11, R7 ;  /* 0x0000000b85144223 */ /* 0x008fe20000010007 */
[--C-:B------:R-:W-:Y:S02]  /*afa0*/  IADD3 R6, P5, P4, R6, R2, R0.reuse ;  /* 0x0000000206067210 */ /* 0x100fe40007cbe000 */
[----:B------:R-:W-:-:S04]  /*afb0*/  SHF.R.S32.HI R0, RZ, 0x1f, R0 ;  /* 0x0000001fff007819 */ /* 0x000fc80000011400 */
[----:B------:R-:W-:Y:S01]  /*afc0*/  IADD3.X R4, R4, R3, R0, P5, P4 ;  /* 0x0000000304047210 */ /* 0x000fe20002fe8400 */
[----:B----4-:R-:W-:Y:S06]  /*afd0*/  @P6 BRA `(.L_x_1887) ;  /* 0x0000000000d46947 */ /* 0x010fec0003800000 */
        /* <DEDUP_REMOVED lines=53> */
.L_x_1887:
[----:B------:R-:W-:Y:S05]  /*b330*/  BSYNC B0 ;  /* 0x0000000000007941 */ /* 0x000fea0003800000 */
.L_x_1886:
[----:B--2---:R1:W2:Y:S01]  /*b340*/  LDS.128 R20, [R223] ;  /* 0x00000000df147984 */ /* 0x0042a20000000c00 */
[----:B------:R-:W-:Y:S01]  /*b350*/  SHF.R.S32.HI R3, RZ, 0x1f, R24 ;  /* 0x0000001fff037819 */ /* 0x000fe20000011418 */
[----:B------:R-:W-:Y:S01]  /*b360*/  VIADD R0, R12, 0x50 ;  /* 0x000000500c007836 */ /* 0x000fe20000000000 */
[----:B------:R-:W-:Y:S01]  /*b370*/  IADD3 R2, P4, R24, UR8, RZ ;  /* 0x0000000818027c10 */ /* 0x000fe2000ff9e0ff */
[----:B------:R1:W3:Y:S01]  /*b380*/  LDS.128 R16, [R223+0x4000] ;  /* 0x00400000df107984 */ /* 0x0002e20000000c00 */
[----:B------:R-:W-:Y:S01]  /*b390*/  SHF.R.S32.HI R4, RZ, 0x1f, R25 ;  /* 0x0000001fff047819 */ /* 0x000fe20000011419 */
[----:B------:R-:W-:Y:S01]  /*b3a0*/  ULDC.64 UR4, c[0x0][0x2a0] ;  /* 0x0000a80000047ab9 */ /* 0x000fe20000000a00 */
[----:B------:R-:W-:Y:S01]  /*b3b0*/  IADD3.X R3, R3, UR6, RZ, P4, !PT ;  /* 0x0000000603037c10 */ /* 0x000fe2000a7fe4ff */
[----:B------:R-:W-:Y:S01]  /*b3c0*/  IMAD.U32 R6, RZ, RZ, UR16 ;  /* 0x00000010ff067e24 */ /* 0x000fe2000f8e00ff */
[----:B------:R-:W-:Y:S01]  /*b3d0*/  ISETP.GE.AND P4, PT, R12, UR14, PT ;  /* 0x0000000e0c007c0c */ /* 0x000fe2000bf86270 */
[----:B------:R-:W-:Y:S01]  /*b3e0*/  BSSY B0, `(.L_x_1888) ;  /* 0x0000018000007945 */ /* 0x000fe20003800000 */
[----:B------:R-:W-:Y:S01]  /*b3f0*/  ISETP.GE.AND P5, PT, R0, UR14, PT ;  /* 0x0000000e00007c0c */ /* 0x000fe2000bfa6270 */
[----:B------:R-:W-:Y:S01]  /*b400*/  IMAD R0, R4, UR4, RZ ;  /* 0x0000000404007c24 */ /* 0x000fe2000f8e02ff */
[----:B------:R-:W-:Y:S01]  /*b410*/  SHF.R.S32.HI R13, RZ, 0x1f, R12 ;  /* 0x0000001fff0d7819 */ /* 0x000fe2000001140c */
[----:B------:R-:W-:Y:S01]  /*b420*/  IMAD.WIDE.U32 R10, R25, UR4, R2 ;  /* 0x00000004190a7c25 */ /* 0x000fe2000f8e0002 */
[----:B------:R-:W-:-:S03]  /*b430*/  IADD3 R14, R12, 0x60, RZ ;  /* 0x000000600c0e7810 */ /* 0x000fc60007ffe0ff */
        /* <DEDUP_REMOVED lines=16> */
[----:B--2---:R4:W-:Y:S04]  /*b540*/  @!P6 STG.E.128 desc[UR18][R2.64], R20 ;  /* 0x000000140200e986 */ /* 0x0049e8000c101d12 */
[----:B---3--:R4:W-:Y:S02]  /*b550*/  @!P4 STG.E.128 desc[UR18][R2.64+0x80], R16 ;  /* 0x000080100200c986 */ /* 0x0089e4000c101d12 */
.L_x_1889:
[----:B------:R-:W-:Y:S05]  /*b560*/  BSYNC B0 ;  /* 0x0000000000007941 */ /* 0x000fea0003800000 */
.L_x_1888:
[----:B------:R-:W-:Y:S01]  /*b570*/  ISETP.GE.AND P4, PT, R14, UR14, PT ;  /* 0x0000000e0e007c0c */ /* 0x000fe2000bf86270 */
[----:B---34-:R3:W4:Y:S01]  /*b580*/  LDS.128 R16, [R223+0x800] ;  /* 0x00080000df107984 */ /* 0x0187220000000c00 */
[----:B--2---:R-:W-:Y:S01]  /*b590*/  IADD3 R20, R12, 0x70, RZ ;  /* 0x000000700c147810 */ /* 0x004fe20007ffe0ff */
[----:B------:R-:W-:Y:S02]  /*b5a0*/  BSSY B0, `(.L_x_1890) ;  /* 0x0000014000007945 */ /* 0x000fe40003800000 */
[----:B------:R3:W2:Y:S02]  /*b5b0*/  LDS.128 R12, [R223+0x4800] ;  /* 0x00480000df0c7984 */ /* 0x0006a40000000c00 */
        /* <DEDUP_REMOVED lines=18> */
.L_x_1891:
[----:B------:R-:W-:Y:S05]  /*b6e0*/  BSYNC B0 ;  /* 0x0000000000007941 */ /* 0x000fea0003800000 */
.L_x_1890:
[----:B----4-:R4:W1:Y:S01]  /*b6f0*/  LDS.128 R16, [R223+0x1000] ;  /* 0x00100000df107984 */ /* 0x0108620000000c00 */
[----:B------:R-:W-:Y:S01]  /*b700*/  BSSY B0, `(.L_x_1892) ;  /* 0x0000015000007945 */ /* 0x000fe20003800000 */
[----:B------:R-:W-:Y:S02]  /*b710*/  ISETP.GE.AND P3, PT, R20, UR14, PT ;  /* 0x0000000e14007c0c */ /* 0x000fe4000bf66270 */
        /* <DEDUP_REMOVED lines=17> */
[----:B-1----:R1:W-:Y:S04]  /*b830*/  @!P6 STG.E.128 desc[UR18][R2.64], R16 ;  /* 0x000000100200e986 */ /* 0x0023e8000c101d12 */
[----:B--2---:R1:W-:Y:S02]  /*b840*/  @!P2 STG.E.128 desc[UR18][R2.64+0x80], R12 ;  /* 0x0000800c0200a986 */ /* 0x0043e4000c101d12 */
.L_x_1893:
[----:B------:R-:W-:Y:S05]  /*b850*/  BSYNC B0 ;  /* 0x0000000000007941 */ /* 0x000fea0003800000 */
.L_x_1892:
        /* <DEDUP_REMOVED lines=21> */
.L_x_1895:
[----:B------:R-:W-:Y:S05]  /*b9b0*/  BSYNC B0 ;  /* 0x0000000000007941 */ /* 0x000fea0003800000 */
.L_x_1894:
        /* <DEDUP_REMOVED lines=21> */
.L_x_1897:
[----:B------:R-:W-:Y:S05]  /*bb10*/  BSYNC B0 ;  /* 0x0000000000007941 */ /* 0x000fea0003800000 */
.L_x_1896:
        /* <DEDUP_REMOVED lines=21> */
.L_x_1899:
[----:B------:R-:W-:Y:S05]  /*bc70*/  BSYNC B0 ;  /* 0x0000000000007941 */ /* 0x000fea0003800000 */
.L_x_1898:
        /* <DEDUP_REMOVED lines=21> */
.L_x_1901:
[----:B------:R-:W-:Y:S05]  /*bdd0*/  BSYNC B0 ;  /* 0x0000000000007941 */ /* 0x000fea0003800000 */
.L_x_1900:
        /* <DEDUP_REMOVED lines=21> */
.L_x_1849:
[----:B------:R-:W-:Y:S01]  /*bf30*/  ULDC.U8 UR9, c[0x0][0x3d9] ;  /* 0x0000f64000097ab9 */ /* 0x000fe20000000000 */
[----:B------:R-:W-:Y:S01]  /*bf40*/  UISETP.NE.AND UP0, UPT, UR15, -0x1, UPT ;  /* 0xffffffff0f00788c */ /* 0x000fe2000bf05270 */
[----:B------:R-:W-:Y:S01]  /*bf50*/  LEA.HI R8, R11, R252, RZ, 0x3 ;  /* 0x000000fc0b087211 */ /* 0x000fe200078f18ff */
[----:B------:R-:W-:Y:S01]  /*bf60*/  UISETP.NE.AND UP3, UPT, UR9, URZ, UPT ;  /* 0x0000003f0900728c */ /* 0x000fe2000bf65270 */
        /* <DEDUP_REMOVED lines=8> */
[----:B------:R-:W-:Y:S01]  /*bff0*/  @UP3 ULDC.64 UR4, c[0x0][0x2c0] ;  /* 0x0000b00000043ab9 */ /* 0x000fe20000000a00 */
[----:B------:R-:W-:Y:S01]  /*c000*/  @UP0 ULDC.64 UR6, c[0x0][0x298] ;  /* 0x0000a60000060ab9 */ /* 0x000fe20000000a00 */
[----:B------:R-:W-:Y:S01]  /*c010*/  @UP3 UIMAD UR10, UR5, UR4, URZ ;  /* 0x00000004050a32a4 */ /* 0x000fe2000f8e023f */
[----:B------:R-:W-:Y:S01]  /*c020*/  IMAD.SHL.U32 R14, R0, 0x8, RZ ;  /* 0x00000008000e7824 */ /* 0x000fe200078e00ff */
[----:B------:R-:W-:Y:S01]  /*c030*/  @UP0 UIMAD.WIDE.U32 UR12, UR15, UR6, URZ ;  /* 0x000000060f0c02a5 */ /* 0x000fe2000f8e003f */
[--C-:B------:R-:W-:Y:S01]  /*c040*/  SHF.R.S32.HI R9, RZ, 0x1f, R8.reuse ;  /* 0x0000001fff097819 */ /* 0x100fe20000011408 */
[----:B------:R-:W-:Y:S01]  /*c050*/  @!UP0 ULDC.64 UR4, c[0x0][0x290] ;  /* 0x0000a40000048ab9 */ /* 0x000fe20000000a00 */
[C---:B------:R-:W-:Y:S01]  /*c060*/  VIADD R17, R8.reuse, 0x10 ;  /* 0x0000001008117836 */ /* 0x040fe20000000000 */
[----:B------:R-:W-:Y:S01]  /*c070*/  @!UP0 UIMAD UR6, UR11, UR4, URZ ;  /* 0x000000040b0682a4 */ /* 0x000fe2000f8e023f */
[C---:B------:R-:W-:Y:S01]  /*c080*/  VIADD R20, R8.reuse, 0x30 ;  /* 0x0000003008147836 */ /* 0x040fe20000000000 */
[----:B------:R-:W-:Y:S01]  /*c090*/  @!UP0 UIMAD.WIDE.U32 UR26, UR24, UR4, URZ ;  /* 0x00000004181a82a5 */ /* 0x000fe2000f8e003f */
[----:B------:R-:W-:Y:S01]  /*c0a0*/  IADD3 R18, R8, 0x20, RZ ;  /* 0x0000002008127810 */ /* 0x000fe20007ffe0ff */
[----:B------:R-:W-:Y:S01]  /*c0b0*/  @UP0 UIMAD UR7, UR15, UR7, UR13 ;  /* 0x000000070f0702a4 */ /* 0x000fe2000f8e020d */
[----:B------:R-:W-:Y:S01]  /*c0c0*/  ISETP.NE.AND P1, PT, R0, RZ, PT ;  /* 0x000000ff0000720c */ /* 0x000fe20003f25270 */
[----:B------:R-:W-:Y:S01]  /*c0d0*/  @!UP0 UIMAD UR13, UR24, UR5, UR6 ;  /* 0x00000005180d82a4 */ /* 0x000fe2000f8e0206 */
[----:B------:R-:W-:Y:S01]  /*c0e0*/  ISETP.GE.AND P3, PT, R18, UR21, PT ;  /* 0x0000001512007c0c */ /* 0x000fe2000bf66270 */
[----:B------:R-:W-:Y:S01]  /*c0f0*/  ULDC.U8 UR11, c[0x0][0x3d8] ;  /* 0x0000f600000b7ab9 */ /* 0x000fe20000000000 */
[----:B------:R-:W-:Y:S01]  /*c100*/  @!UP0 UMOV UR12, UR26 ;  /* 0x0000001a000c8c82 */ /* 0x000fe20008000000 */
[----:B------:R-:W-:Y:S01]  /*c110*/  @!UP0 UIADD3 UR7, UR27, UR13, URZ ;  /* 0x0000000d1b078290 */ /* 0x000fe2000fffe03f */
[----:B------:R-:W-:Y:S01]  /*c120*/  IADD3 R2, P0, R14, UR12, RZ ;  /* 0x0000000c0e027c10 */ /* 0x000fe2000ff1e0ff */
[----:B------:R-:W-:Y:S01]  /*c130*/  UISETP.NE.AND UP0, UPT, UR11, URZ, !UP3 ;  /* 0x0000003f0b00728c */ /* 0x000fe2000df05270 */
[----:B------:R-:W-:Y:S01]  /*c140*/  ISETP.GE.AND P2, PT, R20, UR21, PT ;  /* 0x0000001514007c0c */ /* 0x000fe2000bf46270 */
[----:B------:R-:W-:Y:S01]  /*c150*/  UISETP.NE.AND UP2, UPT, UR11, URZ, UPT ;  /* 0x0000003f0b00728c */ /* 0x000fe2000bf45270 */
[----:B------:R-:W-:Y:S01]  /*c160*/  IMAD.WIDE R6, R6, 0x80, R8 ;  /* 0x0000008006067825 */ /* 0x000fe200078e0208 */
[----:B------:R-:W-:Y:S01]  /*c170*/  USHF.R.S32.HI UR6, URZ, 0x1f, UR22 ;  /* 0x0000001f3f067899 */ /* 0x000fe20008011416 */
[----:B------:R-:W-:Y:S01]  /*c180*/  LEA.HI.X.SX32 R3, R14, UR7, 0x1, P0 ;  /* 0x000000070e037c11 */ /* 0x000fe200080f0eff */
[----:B------:R-:W-:Y:S01]  /*c190*/  UISETP.EQ.AND UP2, UPT, UR9, URZ, UP2 ;  /* 0x0000003f0900728c */ /* 0x000fe20009742270 */
[----:B------:R-:W-:Y:S01]  /*c1a0*/  ISETP.GE.AND P0, PT, R17, UR21, PT ;  /* 0x0000001511007c0c */ /* 0x000fe2000bf06270 */
[----:B------:R-:W-:Y:S01]  /*c1b0*/  ULDC.64 UR4, c[0x0][0x2a0] ;  /* 0x0000a80000047ab9 */ /* 0x000fe20000000a00 */
[----:B------:R-:W-:Y:S01]  /*c1c0*/  @UP3 UMOV UR9, 0x1 ;  /* 0x0000000100093882 */ /* 0x000fe20000000000 */
[----:B------:R-:W-:Y:S01]  /*c1d0*/  UIMAD UR6, UR6, UR4, URZ ;  /* 0x00000004060672a4 */ /* 0x000fe2000f8e023f */
[----:B------:R-:W-:Y:S01]  /*c1e0*/  IMAD.U32 R12, RZ, RZ, UR4 ;  /* 0x00000004ff0c7e24 */ /* 0x000fe2000f8e00ff */
[----:B------:R-:W-:Y:S01]  /*c1f0*/  UISETP.NE.OR UP1, UPT, UR15, -0x1, !UP2 ;  /* 0xffffffff0f00788c */ /* 0x000fe2000d725670 */
[----:B------:R-:W-:Y:S01]  /*c200*/  VIADD R22, R8, 0x40 ;  /* 0x0000004008167836 */ /* 0x000fe20000000000 */
[----:B------:R-:W-:Y:S01]  /*c210*/  @!UP3 ULDC UR4, c[0x0][0x2c4] ;  /* 0x0000b1000004bab9 */ /* 0x000fe20000000800 */
[----:B------:R-:W-:Y:S01]  /*c220*/  @UP0 ULDC UR4, c[0x0][0x2e4] ;  /* 0x0000b90000040ab9 */ /* 0x000fe20000000800 */
[----:B------:R-:W-:Y:S01]  /*c230*/  UIMAD UR5, UR22, UR5, UR6 ;  /* 0x00000005160572a4 */ /* 0x000fe2000f8e0206 */
[----:B------:R-:W-:Y:S01]  /*c240*/  IMAD.WIDE.U32 R12, R12, UR22, R2 ;  /* 0x000000160c0c7c25 */ /* 0x000fe2000f8e0002 */
[----:B------:R-:W-:Y:S01]  /*c250*/  @!UP3 UIMAD UR9, UR4, UR8, URZ ;  /* 0x000000080409b2a4 */ /* 0x000fe2000f8e023f */
[----:B------:R-:W-:Y:S01]  /*c260*/  IADD3 R15, R14, 0x40, RZ ;  /* 0x000000400e0f7810 */ /* 0x000fe20007ffe0ff */
[----:B------:R-:W-:Y:S01]  /*c270*/  @UP2 ULDC UR7, c[0x0][0x2c4] ;  /* 0x0000b10000072ab9 */ /* 0x000fe20000000800 */
[----:B------:R-:W-:Y:S01]  /*c280*/  @UP3 ULDC UR6, c[0x0][0x2c0] ;  /* 0x0000b00000063ab9 */ /* 0x000fe20000000800 */
[----:B------:R-:W-:Y:S01]  /*c290*/  UIMAD UR9, UR24, UR9, URZ ;  /* 0x00000009180972a4 */ /* 0x000fe2000f8e023f */
[----:B------:R-:W-:Y:S01]  /*c2a0*/  VIADD R11, R13, UR5 ;  /* 0x000000050d0b7c36 */ /* 0x000fe20008000000 */
[----:B------:R-:W-:-:S02]  /*c2b0*/  @!UP1 UIMAD UR15, UR24, UR7, URZ ;  /* 0x00000007180f92a4 */ /* 0x000fc4000f8e023f */
[----:B------:R-:W-:Y:S01]  /*c2c0*/  USEL UR9, UR9, URZ, !UP2 ;  /* 0x0000003f09097287 */ /* 0x000fe2000d000000 */
[----:B------:R-:W-:Y:S01]  /*c2d0*/  @!UP3 UMOV UR6, 0x1 ;  /* 0x000000010006b882 */ /* 0x000fe20000000000 */
[----:B------:R-:W-:Y:S01]  /*c2e0*/  @!UP3 UMOV UR10, UR4 ;  /* 0x00000004000abc82 */ /* 0x000fe20008000000 */
[----:B------:R-:W-:Y:S02]  /*c2f0*/  UIMAD UR8, UR17, UR6, URZ ;  /* 0x00000006110872a4 */ /* 0x000fe4000f8e023f */
[----:B------:R-:W-:Y:S01]  /*c300*/  UIMAD UR10, UR22, UR10, UR9 ;  /* 0x0000000a160a72a4 */ /* 0x000fe2000f8e0209 */
[----:B------:R-:W-:Y:S01]  /*c310*/  @!UP2 UMOV UR12, URZ ;  /* 0x0000003f000cac82 */ /* 0x000fe20008000000 */
[----:B------:R-:W-:Y:S01]  /*c320*/  @UP2 UMOV UR12, UR15 ;  /* 0x0000000f000c2c82 */ /* 0x000fe20008000000 */
[----:B------:R-:W-:Y:S01]  /*c330*/  @!UP2 UMOV UR13, URZ ;  /* 0x0000003f000dac82 */ /* 0x000fe20008000000 */
[----:B------:R-:W-:Y:S02]  /*c340*/  USHF.R.S32.HI UR7, URZ, 0x1f, UR8 ;  /* 0x0000001f3f077899 */ /* 0x000fe40008011408 */
[----:B------:R-:W-:-:S02]  /*c350*/  @UP2 USHF.R.S32.HI UR13, URZ, 0x1f, UR15 ;  /* 0x0000001f3f0d2899 */ /* 0x000fc4000801140f */
        /* <DEDUP_REMOVED lines=18> */
.L_x_1903:
[----:B------:R-:W-:Y:S05]  /*c480*/  BSYNC B0 ;  /* 0x0000000000007941 */ /* 0x000fea0003800000 */
.L_x_1902:
        /* <DEDUP_REMOVED lines=21> */
.L_x_1905:
[----:B------:R-:W-:Y:S05]  /*c5e0*/  BSYNC B0 ;  /* 0x0000000000007941 */ /* 0x000fea0003800000 */
.L_x_1904:
        /* <DEDUP_REMOVED lines=21> */
.L_x_1907:
[----:B------:R-:W-:Y:S05]  /*c740*/  BSYNC B0 ;  /* 0x0000000000007941 */ /* 0x000fea0003800000 */
.L_x_1906:
        /* <DEDUP_REMOVED lines=21> */
.L_x_1909:
[----:B------:R-:W-:Y:S05]  /*c8a0*/  BSYNC B0 ;  /* 0x0000000000007941 */ /* 0x000fea0003800000 */
.L_x_1908:
        /* <DEDUP_REMOVED lines=20> */
.L_x_1911:
[----:B------:R-:W-:Y:S05]  /*c9f0*/  BSYNC B0 ;  /* 0x0000000000007941 */ /* 0x000fea0003800000 */
.L_x_1910:
        /* <DEDUP_REMOVED lines=20> */
.L_x_1913:
[----:B------:R-:W-:Y:S05]  /*cb40*/  BSYNC B0 ;  /* 0x0000000000007941 */ /* 0x000fea0003800000 */
.L_x_1912:
        /* <DEDUP_REMOVED lines=20> */
.L_x_1915:
[----:B------:R-:W-:Y:S05]  /*cc90*/  BSYNC B0 ;  /* 0x0000000000007941 */ /* 0x000fea0003800000 */
.L_x_1914:
        /* <DEDUP_REMOVED lines=20> */
.L_x_1917:
[----:B------:R-:W-:Y:S05]  /*cde0*/  BSYNC B0 ;  /* 0x0000000000007941 */ /* 0x000fea0003800000 */
.L_x_1916:
        /* <DEDUP_REMOVED lines=10> */
.L_x_1919:
[----:B------:R-:W-:Y:S05]  /*ce90*/  BSYNC B0 ;  /* 0x0000000000007941 */ /* 0x000fea0003800000 */
.L_x_1918:
        /* <DEDUP_REMOVED lines=15> */
.L_x_1921:
[----:B------:R-:W-:Y:S05]  /*cf90*/  BSYNC B0 ;  /* 0x0000000000007941 */ /* 0x000fea0003800000 */
.L_x_1920:
        /* <DEDUP_REMOVED lines=10> */
.L_x_1923:
[----:B------:R-:W-:Y:S05]  /*d040*/  BSYNC B0 ;  /* 0x0000000000007941 */ /* 0x000fea0003800000 */
.L_x_1922:
        /* <DEDUP_REMOVED lines=10> */
.L_x_1925:
[----:B------:R-:W-:Y:S05]  /*d0f0*/  BSYNC B0 ;  /* 0x0000000000007941 */ /* 0x000fea0003800000 */
.L_x_1924:
        /* <DEDUP_REMOVED lines=10> */
.L_x_1927:
[----:B------:R-:W-:Y:S05]  /*d1a0*/  BSYNC B0 ;  /* 0x0000000000007941 */ /* 0x000fea0003800000 */
.L_x_1926:
        /* <DEDUP_REMOVED lines=10> */
.L_x_1929:
[----:B------:R-:W-:Y:S05]  /*d250*/  BSYNC B0 ;  /* 0x0000000000007941 */ /* 0x000fea0003800000 */
.L_x_1928:
        /* <DEDUP_REMOVED lines=10> */
.L_x_1931:
[----:B------:R-:W-:Y:S05]  /*d300*/  BSYNC B0 ;  /* 0x0000000000007941 */ /* 0x000fea0003800000 */
.L_x_1930:
        /* <DEDUP_REMOVED lines=10> */
.L_x_1932:
        /* <DEDUP_REMOVED lines=13> */
.L_x_2942:


//--------------------- .text._ZN5flash16flash_fwd_kernelI23Flash_fwd_kernel_traitsILi128ELi128ELi32ELi4ELb0ELb0EN7cutlass10bfloat16_tE19Flash_kernel_traitsILi128ELi128ELi32ELi4ES3_EELb1ELb0ELb0ELb0ELb0ELb0ELb0ELb1EEEvNS_16Flash_fwd_paramsE --------------------------
	.section	.text._ZN5flash16flash_fwd_kernelI23Flash_fwd_kernel_traitsILi128ELi128ELi32ELi4ELb0ELb0EN7cutlass10bfloat16_tE19Flash_kernel_traitsILi128ELi128ELi32ELi4ES3_EELb1ELb0ELb0ELb0ELb0ELb0ELb0ELb1EEEvNS_16Flash_fwd_paramsE,"ax",@progbits
	.align	128
        .global         _ZN5flash16flash_fwd_kernelI23Flash_fwd_kernel_traitsILi128ELi128ELi32ELi4ELb0ELb0EN7cutlass10bfloat16_tE19Flash_kernel_traitsILi128ELi128ELi32ELi4ES3_EELb1ELb0ELb0ELb0ELb0ELb0ELb0ELb1EEEvNS_16Flash_fwd_paramsE
        .type           _ZN5flash16flash_fwd_kernelI23Flash_fwd_kernel_traitsILi128ELi128ELi32ELi4ELb0ELb0EN7cutlass10bfloat16_tE19Flash_kernel_traitsILi128ELi128ELi32ELi4ES3_EELb1ELb0ELb0ELb0ELb0ELb0ELb0ELb1EEEvNS_16Flash_fwd_paramsE,@function
        .size           _ZN5flash16flash_fwd_kernelI23Flash_fwd_kernel_traitsILi128ELi128ELi32ELi4ELb0ELb0EN7cutlass10bfloat16_tE19Flash_kernel_traitsILi128ELi128ELi32ELi4ES3_EELb1ELb0ELb0ELb0ELb0ELb0ELb0ELb1EEEvNS_16Flash_fwd_paramsE,(.L_x_2943 - _ZN5flash16flash_fwd_kernelI23Flash_fwd_kernel_traitsILi128ELi128ELi32ELi4ELb0ELb0EN7cutlass10bfloat16_tE19Flash_kernel_traitsILi128ELi128ELi32ELi4ES3_EELb1ELb0ELb0ELb0ELb0ELb0ELb0ELb1EEEvNS_16Flash_fwd_paramsE)
        .other          _ZN5flash16flash_fwd_kernelI23Flash_fwd_kernel_traitsILi128ELi128ELi32ELi4ELb0ELb0EN7cutlass10bfloat16_tE19Flash_kernel_traitsILi128ELi128ELi32ELi4ES3_EELb1ELb0ELb0ELb0ELb0ELb0ELb0ELb1EEEvNS_16Flash_fwd_paramsE,@"STO_CUDA_ENTRY STV_DEFAULT"
_ZN5flash16flash_fwd_kernelI23Flash_fwd_kernel_traitsILi128ELi128ELi32ELi4ELb0ELb0EN7cutlass10bfloat16_tE19Flash_kernel_traitsILi128ELi128ELi32ELi4ES3_EELb1ELb0ELb0ELb0ELb0ELb0ELb0ELb1EEEvNS_16Flash_fwd_paramsE:
.text._ZN5flash16flash_fwd_kernelI23Flash_fwd_kernel_traitsILi128ELi128ELi32ELi4ELb0ELb0EN7cutlass10bfloat16_tE19Flash_kernel_traitsILi128ELi128ELi32ELi4ES3_EELb1ELb0ELb0ELb0ELb0ELb0ELb0ELb1EEEvNS_16Flash_fwd_paramsE:
        /* <DEDUP_REMOVED lines=8> */
[----:B------:R-:W2:Y:S01]  /*0080*/  LDC R87, c[0x0][0x3ac] ;  /* 0x0000eb00ff577b82 */ /* 0x000ea20000000800 */
[----:B------:R-:W3:Y:S01]  /*0090*/  S2R R91, SR_CTAID.X ;  /* 0x00000000005b7919 */ /* 0x000ee20000002500 */
[----:B------:R-:W-:Y:S01]  /*00a0*/  ULDC.64 UR4, c[0x0][0x2f0] ;  /* 0x0000bc0000047ab9 */ /* 0x000fe20000000a00 */
[----:B-1----:R-:W-:-:S05]  /*00b0*/  VIADD R1, R1, 0xffffff78 ;  /* 0xffffff7801017836 */ /* 0x002fca0000000000 */
[----:B------:R-:W4:Y:S01]  /*00c0*/  @P3 LDG.E.64 R4, desc[UR22][R4.64] ;  /* 0x0000001604043981 */ /* 0x000f22000c1e1b00 */
[----:B------:R-:W1:Y:S01]  /*00d0*/  @P3 LDC R0, c[0x0][0x3b0] ;  /* 0x0000ec00ff003b82 */ /* 0x000e620000000800 */
[----:B------:R-:W3:Y:S01]  /*00e0*/  S2R R89, SR_CTAID.Y ;  /* 0x0000000000597919 */ /* 0x000ee20000002600 */
[----:B------:R-:W3:Y:S06]  /*00f0*/  S2R R88, SR_CTAID.Z ;  /* 0x0000000000587919 */ /* 0x000eec0000002700 */
[----:B------:R-:W3:Y:S01]  /*0100*/  LDC.64 R6, c[0x0][0x2f0] ;  /* 0x0000bc00ff067b82 */ /* 0x000ee20000000a00 */
[----:B--2---:R-:W1:Y:S01]  /*0110*/  @P3 LDG.E.64 R8, desc[UR22][R86.64] ;  /* 0x0000001656083981 */ /* 0x004e62000c1e1b00 */
[----:B------:R-:W-:Y:S01]  /*0120*/  ISETP.NE.U32.AND P4, PT, RZ, UR4, PT ;  /* 0x00000004ff007c0c */ /* 0x000fe2000bf85070 */
[----:B------:R-:W-:Y:S01]  /*0130*/  IMAD.MOV.U32 R20, RZ, RZ, -0x1 ;  /* 0xffffffffff147424 */ /* 0x000fe200078e00ff */
[----:B------:R-:W2:Y:S01]  /*0140*/  S2R R80, SR_TID.X ;  /* 0x0000000000507919 */ /* 0x000ea20000002100 */
[----:B---3--:R-:W-:Y:S01]  /*0150*/  IMAD.WIDE R18, R89, 0x4, R6 ;  /* 0x0000000459127825 */ /* 0x008fe200078e0206 */
[----:B------:R-:W-:-:S04]  /*0160*/  LOP3.LUT R3, R88, R91, R89, 0xfe, !PT ;  /* 0x0000005b58037212 */ /* 0x000fc800078efe59 */
[----:B--2---:R-:W-:Y:S02]  /*0170*/  LOP3.LUT P2, RZ, R3, R80, RZ, 0xfc, !PT ;  /* 0x0000005003ff7212 */ /* 0x004fe4000784fcff */
[----:B------:R-:W2:Y:S11]  /*0180*/  LDC.64 R2, c[0x0][0x300] ;  /* 0x0000c000ff027b82 */ /* 0x000eb60000000a00 */
[----:B------:R-:W3:Y:S01]  /*0190*/  @!P2 LDC.64 R16, c[0x0][0x3b8] ;  /* 0x0000ee00ff10ab82 */ /* 0x000ee20000000a00 */
[----:B--2---:R-:W-:-:S04]  /*01a0*/  ISETP.NE.U32.AND P0, PT, R2, RZ, PT ;  /* 0x000000ff0200720c */ /* 0x004fc80003f05070 */
[----:B------:R-:W-:Y:S02]  /*01b0*/  ISETP.NE.AND.EX P1, PT, R3, RZ, PT, P0 ;  /* 0x000000ff0300720c */ /* 0x000fe40003f25300 */
[----:B------:R-:W-:-:S11]  /*01c0*/  ISETP.NE.AND.EX P0, PT, RZ, UR5, PT, P4 ;  /* 0x00000005ff007c0c */ /* 0x000fd6000bf05340 */
[----:B------:R-:W2:Y:S01]  /*01d0*/  @P1 LDC.64 R2, c[0x0][0x300] ;  /* 0x0000c000ff021b82 */ /* 0x000ea20000000a00 */
[----:B------:R-:W-:Y:S02]  /*01e0*/  IMAD.MOV.U32 R7, RZ, RZ, RZ ;  /* 0x000000ffff077224 */ /* 0x000fe400078e00ff */
[----:B--2---:R-:W-:Y:S01]  /*01f0*/  @P1 IMAD.WIDE R14, R89, 0x4, R2 ;  /* 0x00000004590e1825 */ /* 0x004fe200078e0202 */
[----:B----4-:R-:W-:Y:S02]  /*0200*/  @P3 R2UR UR24, R4 ;  /* 0x00000000041832ca */ /* 0x010fe400000e0000 */
[----:B------:R-:W-:Y:S02]  /*0210*/  @P3 R2UR UR25, R5 ;  /* 0x00000000051932ca */ /* 0x000fe400000e0000 */
[----:B------:R-:W2:Y:S09]  /*0220*/  LDC.64 R4, c[0x0][0x2f8] ;  /* 0x0000be00ff047b82 */ /* 0x000eb20000000a00 */
[----:B------:R-:W-:-:S02]  /*0230*/  IMAD.U32 R12, RZ, RZ, UR24 ;  /* 0x00000018ff0c7e24 */ /* 0x000fc4000f8e00ff */
[----:B------:R-:W-:Y:S01]  /*0240*/  IMAD.U32 R13, RZ, RZ, UR25 ;  /* 0x00000019ff0d7e24 */ /* 0x000fe2000f8e00ff */
[----:B-1----:R-:W-:Y:S02]  /*0250*/  @P3 IADD3 R86, P5, R8, R0, RZ ;  /* 0x0000000008563210 */ /* 0x002fe40007fbe0ff */
[----:B------:R-:W1:Y:S02]  /*0260*/  LDC.U8 R0, c[0x0][0x3c2] ;  /* 0x0000f080ff007b82 */ /* 0x000e640000000000 */
[----:B---3--:R3:W-:Y:S01]  /*0270*/  @!P2 STG.E.64 desc[UR22][R16.64], R12 ;  /* 0x0000000c1000a986 */ /* 0x0087e2000c101b16 */
[----:B------:R-:W-:-:S05]  /*0280*/  @P3 IMAD.X R87, RZ, RZ, R9, P5 ;  /* 0x000000ffff573224 */ /* 0x000fca00028e0609 */
[----:B------:R4:W-:Y:S01]  /*0290*/  @!P2 STG.E.64 desc[UR22][R16.64+0x8], R86 ;  /* 0x000008561000a986 */ /* 0x0009e2000c101b16 */
[----:B------:R-:W4:Y:S03]  /*02a0*/  LDC.64 R8, c[0x0][0x2f8] ;  /* 0x0000be00ff087b82 */ /* 0x000f260000000a00 */
[----:B------:R-:W4:Y:S04]  /*02b0*/  @P0 LDG.E R20, desc[UR22][R18.64] ;  /* 0x0000001612140981 */ /* 0x000f28000c1e1900 */
[----:B------:R-:W4:Y:S01]  /*02c0*/  @P0 LDG.E R11, desc[UR22][R18.64+0x4] ;  /* 0x00000416120b0981 */ /* 0x000f22000c1e1900 */
[----:B--2---:R-:W-:-:S03]  /*02d0*/  ISETP.EQ.U32.AND P2, PT, R4, RZ, PT ;  /* 0x000000ff0400720c */ /* 0x004fc60003f42070 */
[----:B------:R2:W5:Y:S01]  /*02e0*/  @P1 LDG.E R7, desc[UR22][R14.64] ;  /* 0x000000160e071981 */ /* 0x000562000c1e1900 */
[----:B-1----:R-:W-:-:S04]  /*02f0*/  ISETP.NE.AND P3, PT, R0, RZ, PT ;  /* 0x000000ff0000720c */ /* 0x002fc80003f65270 */
[----:B------:R-:W-:Y:S01]  /*0300*/  ISETP.EQ.OR.EX P2, PT, R5, RZ, !P3, P2 ;  /* 0x000000ff0500720c */ /* 0x000fe20005f42720 */
[----:B---3--:R-:W-:Y:S02]  /*0310*/  IMAD.MOV.U32 R12, RZ, RZ, -0x1 ;  /* 0xffffffffff0c7424 */ /* 0x008fe400078e00ff */
[----:B----4-:R-:W-:-:S10]  /*0320*/  IMAD.WIDE R8, R89, 0x4, R8 ;  /* 0x0000000459087825 */ /* 0x010fd400078e0208 */
[----:B------:R2:W5:Y:S01]  /*0330*/  @!P2 LDG.E R12, desc[UR22][R8.64] ;  /* 0x00000016080ca981 */ /* 0x000562000c1e1900 */
[----:B------:R-:W-:-:S04]  /*0340*/  SHF.R.S32.HI R3, RZ, 0x1f, R80 ;  /* 0x0000001fff037819 */ /* 0x000fc80000011450 */
[----:B------:R-:W-:Y:S01]  /*0350*/  LEA.HI R90, R3, R80, RZ, 0x5 ;  /* 0x00000050035a7211 */ /* 0x000fe200078f28ff */
[----:B------:R-:W-:Y:S01]  /*0360*/  @P0 IMAD.IADD R11, R11, 0x1, -R20 ;  /* 0x000000010b0b0824 */ /* 0x000fe200078e0a14 */
[----:B------:R2:W-:Y:S05]  /*0370*/  STL [R1+0x20], R20 ;  /* 0x0000201401007387 */ /* 0x0005ea0000100800 */
[----:B------:R-:W1:Y:S01]  /*0380*/  @!P0 LDC R11, c[0x0][0x2c4] ;  /* 0x0000b100ff0b8b82 */ /* 0x000e620000000800 */
[----:B------:R-:W-:-:S04]  /*0390*/  ISETP.NE.U32.AND P0, PT, R4, RZ, PT ;  /* 0x000000ff0400720c */ /* 0x000fc80003f05070 */
[----:B------:R-:W-:Y:S02]  /*03a0*/  ISETP.NE.AND.EX P0, PT, R5, RZ, PT, P0 ;  /* 0x000000ff0500720c */ /* 0x000fe40003f05300 */
[----:B------:R-:W-:-:S05]  /*03b0*/  LOP3.LUT R5, R90, 0xffffffe0, RZ, 0xc0, !PT ;  /* 0xffffffe05a057812 */ /* 0x000fca00078ec0ff */
[----:B------:R-:W-:-:S06]  /*03c0*/  IMAD.IADD R6, R80, 0x1, -R5 ;  /* 0x0000000150067824 */ /* 0x000fcc00078e0a05 */
[----:B------:R-:W-:Y:S05]  /*03d0*/  @!P0 BRA `(.L_x_1933) ;  /* 0x0000000000108947 */ /* 0x000fea0003800000 */
[----:B------:R-:W3:Y:S02]  /*03e0*/  @P3 LDG.E R5, desc[UR22][R8.64+0x4] ;  /* 0x0000041608053981 */ /* 0x000ee4000c1e1900 */
[----:B---3-5:R-:W-:-:S06]  /*03f0*/  @P3 IADD3 R0, R5, -R12, RZ ;  /* 0x8000000c05003210 */ /* 0x028fcc0007ffe0ff */
[----:B------:R4:W5:Y:S01]  /*0400*/  @!P3 LDG.E R0, desc[UR22][R8.64] ;  /* 0x000000160800b981 */ /* 0x000962000c1e1900 */
[----:B------:R-:W-:Y:S05]  /*0410*/  BRA `(.L_x_1934) ;  /* 0x0000000000047947 */ /* 0x000fea0003800000 */
.L_x_1933:
[----:B------:R-:W3:Y:S02]  /*0420*/  LDC R0, c[0x0][0x2c8] ;  /* 0x0000b200ff007b82 */ /* 0x000ee40000000800 */
.L_x_1934:
[----:B------:R-:W2:Y:S02]  /*0430*/  LDC.64 R4, c[0x0][0x308] ;  /* 0x0000c200ff047b82 */ /* 0x000ea40000000a00 */
[----:B--2---:R-:W-:-:S04]  /*0440*/  ISETP.NE.U32.AND P0, PT, R4, RZ, PT ;  /* 0x000000ff0400720c */ /* 0x004fc80003f05070 */
[----:B------:R-:W-:-:S13]  /*0450*/  ISETP.NE.AND.EX P0, PT, R5, RZ, PT, P0 ;  /* 0x000000ff0500720c */ /* 0x000fda0003f05300 */
[----:B------:R-:W4:Y:S08]  /*0460*/  @P0 LDC.64 R4, c[0x0][0x308] ;  /* 0x0000c200ff040b82 */ /* 0x000f300000000a00 */
[----:B------:R-:W2:Y:S01]  /*0470*/  @!P0 LDC R2, c[0x0][0x2cc] ;  /* 0x0000b300ff028b82 */ /* 0x000ea20000000800 */
[----:B----4-:R-:W-:-:S07]  /*0480*/  @P0 IMAD.WIDE R8, R89, 0x4, R4 ;  /* 0x0000000459080825 */ /* 0x010fce00078e0204 */
[----:B------:R-:W4:Y:S01]  /*0490*/  @!P0 LDC.64 R4, c[0x0][0x318] ;  /* 0x0000c600ff048b82 */ /* 0x000f220000000a00 */
[----:B------:R-:W3:Y:S01]  /*04a0*/  @P0 LDG.E R8, desc[UR22][R8.64] ;  /* 0x0000001608080981 */ /* 0x000ee2000c1e1900 */
[----:B------:R-:W-:Y:S01]  /*04b0*/  IMAD.SHL.U32 R84, R91, 0x80, RZ ;  /* 0x000000805b547824 */ /* 0x000fe200078e00ff */
[----:B----4-:R-:W-:-:S04]  /*04c0*/  @!P0 ISETP.NE.U32.AND P1, PT, R4, RZ, PT ;  /* 0x000000ff0400820c */ /* 0x010fc80003f25070 */
[----:B------:R-:W-:Y:S02]  /*04d0*/  @!P0 ISETP.NE.AND.EX P2, PT, R5, RZ, PT, P1 ;  /* 0x000000ff0500820c */ /* 0x000fe40003f45310 */
[----:B-1----:R-:W-:Y:S02]  /*04e0*/  ISETP.GT.AND P1, PT, R11, R84, PT ;  /* 0x000000540b00720c */ /* 0x002fe40003f24270 */
[----:B--2---:R-:W-:Y:S01]  /*04f0*/  @!P0 SEL R2, R2, RZ, P2 ;  /* 0x000000ff02028207 */ /* 0x004fe20001000000 */
[----:B---3-5:R-:W-:-:S03]  /*0500*/  @P0 IMAD.IADD R85, R8, 0x1, -R7 ;  /* 0x0000000108550824 */ /* 0x028fc600078e0a07 */
        /* <DEDUP_REMOVED lines=11> */
[----:B------:R-:W-:Y:S02]  /*05c0*/  ISETP.NE.AND P0, PT, R12, -0x1, PT ;  /* 0xffffffff0c00780c */ /* 0x000fe40003f05270 */
[----:B------:R-:W-:Y:S01]  /*05d0*/  SHF.R.S32.HI R22, RZ, 0x3, R15 ;  /* 0x00000003ff167819 */ /* 0x000fe2000001140f */
[----:B------:R2:W-:Y:S01]  /*05e0*/  STL [R1+0x10], R32 ;  /* 0x0000102001007387 */ /* 0x0005e20000100800 */
[----:B------:R-:W-:Y:S02]  /*05f0*/  LOP3.LUT R15, R15, 0xfffffff8, RZ, 0xc0, !PT ;  /* 0xfffffff80f0f7812 */ /* 0x000fe400078ec0ff */
[C---:B------:R-:W-:Y:S01]  /*0600*/  SHF.L.U32 R21, R22.reuse, 0x6, RZ ;  /* 0x0000000616157819 */ /* 0x040fe200000006ff */
[----:B------:R-:W-:Y:S01]  /*0610*/  VIADD R14, R22, 0x30 ;  /* 0x00000030160e7836 */ /* 0x000fe20000000000 */
[----:B------:R-:W-:Y:S01]  /*0620*/  LEA.HI R26, R3, R80, RZ, 0x4 ;  /* 0x00000050031a7211 */ /* 0x000fe200078f20ff */
[----:B------:R-:W3:Y:S01]  /*0630*/  @P1 LDC.64 R10, c[0x0][0x240] ;  /* 0x00009000ff0a1b82 */ /* 0x000ee20000000a00 */
[----:B------:R-:W-:-:S02]  /*0640*/  LOP3.LUT R21, R21, 0x1c0, RZ, 0xc0, !PT ;  /* 0x000001c015157812 */ /* 0x000fc400078ec0ff */
[----:B------:R-:W-:Y:S02]  /*0650*/  LEA.HI R18, R3, R80, RZ, 0x6 ;  /* 0x0000005003127211 */ /* 0x000fe400078f30ff */
[----:B------:R-:W-:Y:S02]  /*0660*/  SHF.R.U32.HI R16, RZ, 0x3, R21 ;  /* 0x00000003ff107819 */ /* 0x000fe40000011615 */
[----:B------:R-:W-:Y:S01]  /*0670*/  @!P1 SHF.R.S32.HI R3, RZ, 0x1f, R89 ;  /* 0x0000001fff039819 */ /* 0x000fe20000011459 */
[----:B------:R-:W-:Y:S01]  /*0680*/  IMAD.SHL.U32 R18, R18, 0x8, RZ ;  /* 0x0000000812127824 */ /* 0x000fe200078e00ff */
[----:B------:R-:W-:Y:S02]  /*0690*/  ISETP.GE.AND P6, PT, R14, R32, PT ;  /* 0x000000200e00720c */ /* 0x000fe40003fc6270 */
[----:B-1----:R-:W-:Y:S02]  /*06a0*/  IABS R2, R17 ;  /* 0x0000001100027213 */ /* 0x002fe40000000000 */
[----:B------:R-:W-:-:S02]  /*06b0*/  SHF.R.S32.HI R23, RZ, 0x1f, R22 ;  /* 0x0000001fff177819 */ /* 0x000fc40000011416 */
[----:B------:R-:W1:Y:S01]  /*06c0*/  I2F.RP R5, R2 ;  /* 0x0000000200057306 */ /* 0x000e620000209400 */
[----:B---3--:R-:W-:-:S04]  /*06d0*/  @P1 IMAD.WIDE.U32 R24, R20, R10, RZ ;  /* 0x0000000a14181225 */ /* 0x008fc800078e00ff */
[----:B------:R-:W-:Y:S01]  /*06e0*/  @P1 IMAD R11, R20, R11, R25 ;  /* 0x0000000b140b1224 */ /* 0x000fe200078e0219 */
[----:B------:R-:W-:Y:S02]  /*06f0*/  @P1 MOV R10, R24 ;  /* 0x00000018000a1202 */ /* 0x000fe40000000f00 */
[----:B-1----:R-:W1:Y:S02]  /*0700*/  MUFU.RCP R8, R5 ;  /* 0x0000000500087308 */ /* 0x002e640000001000 */
[----:B-1----:R-:W-:-:S06]  /*0710*/  VIADD R8, R8, 0xffffffe ;  /* 0x0ffffffe08087836 */ /* 0x002fcc0000000000 */
[----:B------:R-:W1:Y:S02]  /*0720*/  F2I.FTZ.U32.TRUNC.NTZ R9, R8 ;  /* 0x0000000800097305 */ /* 0x000e64000021f000 */
[----:B-1----:R-:W-:Y:S02]  /*0730*/  IMAD.MOV R0, RZ, RZ, -R9 ;  /* 0x000000ffff007224 */ /* 0x002fe400078e0a09 */
[----:B------:R-:W-:Y:S02]  /*0740*/  IMAD.MOV.U32 R8, RZ, RZ, RZ ;  /* 0x000000ffff087224 */ /* 0x000fe400078e00ff */
[----:B------:R-:W-:Y:S01]  /*0750*/  IMAD R4, R0, R2, RZ ;  /* 0x0000000200047224 */ /* 0x000fe200078e02ff */
[----:B------:R-:W-:-:S03]  /*0760*/  IABS R0, R88 ;  /* 0x0000005800007213 */ /* 0x000fc60000000000 */
[----:B------:R-:W-:Y:S01]  /*0770*/  IMAD.HI.U32 R9, R9, R4, R8 ;  /* 0x0000000409097227 */ /* 0x000fe200078e0008 */
[----:B------:R-:W-:Y:S01]  /*0780*/  IADD3 R8, R22, 0x40, RZ ;  /* 0x0000004016087810 */ /* 0x000fe20007ffe0ff */
[----:B------:R-:W1:Y:S03]  /*0790*/  @!P1 LDC.64 R4, c[0x0][0x228] ;  /* 0x00008a00ff049b82 */ /* 0x000e660000000a00 */
[----:B------:R-:W-:Y:S01]  /*07a0*/  ISETP.GE.AND P3, PT, R8, R32, PT ;  /* 0x000000200800720c */ /* 0x000fe20003f66270 */
[----:B------:R-:W-:-:S03]  /*07b0*/  IMAD.HI.U32 R13, R9, R0, RZ ;  /* 0x00000000090d7227 */ /* 0x000fc600078e00ff */
[----:B------:R-:W-:Y:S01]  /*07c0*/  P2R R27, PR, RZ, 0x8 ;  /* 0x00000008ff1b7803 */ /* 0x000fe20000000000 */
[----:B------:R-:W-:-:S04]  /*07d0*/  IMAD.MOV R9, RZ, RZ, -R13 ;  /* 0x000000ffff097224 */ /* 0x000fc800078e0a0d */
[----:B------:R-:W-:Y:S02]  /*07e0*/  IMAD R9, R2, R9, R0 ;  /* 0x0000000902097224 */ /* 0x000fe400078e0200 */
[----:B------:R-:W-:Y:S02]  /*07f0*/  IMAD.IADD R0, R80, 0x1, -R15 ;  /* 0x0000000150007824 */ /* 0x000fe400078e0a0f */
[----:B------:R-:W-:Y:S01]  /*0800*/  VIADD R15, R22, 0x20 ;  /* 0x00000020160f7836 */ /* 0x000fe20000000000 */
[----:B------:R-:W-:Y:S01]  /*0810*/  ISETP.GT.U32.AND P2, PT, R2, R9, PT ;  /* 0x000000090200720c */ /* 0x000fe20003f44070 */
[----:B------:R-:W-:-:S03]  /*0820*/  IMAD.SHL.U32 R188, R0, 0x8, RZ ;  /* 0x0000000800bc7824 */ /* 0x000fc600078e00ff */
[----:B------:R-:W-:Y:S02]  /*0830*/  ISETP.GE.AND P4, PT, R15, R32, PT ;  /* 0x000000200f00720c */ /* 0x000fe40003f86270 */
[--C-:B------:R-:W-:Y:S01]  /*0840*/  LOP3.LUT R19, R21, 0x38, R188.reuse, 0xf8, !PT ;  /* 0x0000003815137812 */ /* 0x100fe200078ef8bc */
[----:B-1----:R-:W-:Y:S01]  /*0850*/  @!P1 IMAD R14, R3, R4, RZ ;  /* 0x00000004030e9224 */ /* 0x002fe200078e02ff */
[----:B------:R-:W-:Y:S02]  /*0860*/  SHF.R.S32.HI R189, RZ, 0x1f, R188 ;  /* 0x0000001fffbd7819 */ /* 0x000fe400000114bc */
[----:B------:R-:W-:Y:S01]  /*0870*/  LOP3.LUT R15, R19, R16, RZ, 0x3c, !PT ;  /* 0x00000010130f7212 */ /* 0x000fe200078e3cff */
[----:B------:R-:W-:Y:S01]  /*0880*/  @!P1 IMAD R5, R89, R5, R14 ;  /* 0x0000000559059224 */ /* 0x000fe200078e020e */
[----:B------:R-:W-:Y:S01]  /*0890*/  LOP3.LUT R19, R26, 0xfffffff0, RZ, 0xc0, !PT ;  /* 0xfffffff01a137812 */ /* 0x000fe200078ec0ff */
[----:B------:R-:W-:Y:S01]  /*08a0*/  @!P2 IMAD.IADD R9, R9, 0x1, -R2 ;  /* 0x000000010909a824 */ /* 0x000fe200078e0a02 */
[----:B------:R-:W-:-:S02]  /*08b0*/  LOP3.LUT R15, R15, 0xfffffe00, R18, 0xf8, !PT ;  /* 0xfffffe000f0f7812 */ /* 0x000fc400078ef812 */
[----:B------:R-:W-:Y:S01]  /*08c0*/  @!P2 IADD3 R13, R13, 0x1, RZ ;  /* 0x000000010d0da810 */ /* 0x000fe20007ffe0ff */
[----:B------:R-:W-:Y:S01]  /*08d0*/  IMAD.IADD R16, R80, 0x1, -R19 ;  /* 0x0000000150107824 */ /* 0x000fe200078e0a13 */
[----:B------:R-:W-:Y:S02]  /*08e0*/  ISETP.GE.U32.AND P3, PT, R9, R2, PT ;  /* 0x000000020900720c */ /* 0x000fe40003f66070 */
[----:B------:R-:W1:Y:S01]  /*08f0*/  @P0 LDC.64 R8, c[0x0][0x250] ;  /* 0x00009400ff080b82 */ /* 0x000e620000000a00 */
[----:B------:R-:W-:Y:S02]  /*0900*/  LOP3.LUT R18, R88, R17, RZ, 0x3c, !PT ;  /* 0x0000001158127212 */ /* 0x000fe400078e3cff */
[----:B------:R-:W-:Y:S02]  /*0910*/  SHF.R.S32.HI R19, RZ, 0x1f, R16 ;  /* 0x0000001fff137819 */ /* 0x000fe40000011410 */
[----:B------:R-:W-:Y:S02]  /*0920*/  ISETP.GE.AND P2, PT, R18, RZ, PT ;  /* 0x000000ff1200720c */ /* 0x000fe40003f46270 */
[----:B------:R-:W-:Y:S01]  /*0930*/  LEA.HI R14, R19, R16, RZ, 0x3 ;  /* 0x00000010130e7211 */ /* 0x000fe200078f18ff */
[----:B------:R-:W3:Y:S01]  /*0940*/  @P0 LDC.64 R2, c[0x0][0x248] ;  /* 0x00009200ff020b82 */ /* 0x000ee20000000a00 */
[----:B------:R-:W-:-:S02]  /*0950*/  @!P1 IMAD.WIDE.U32 R18, R89, R4, RZ ;  /* 0x0000000459129225 */ /* 0x000fc400078e00ff */
[----:B------:R-:W-:Y:S02]  /*0960*/  LOP3.LUT R21, R14, 0xfffffff8, RZ, 0xc0, !PT ;  /* 0xfffffff80e157812 */ /* 0x000fe400078ec0ff */
[----:B------:R-:W-:Y:S01]  /*0970*/  @P3 VIADD R13, R13, 0x1 ;  /* 0x000000010d0d3836 */ /* 0x000fe20000000000 */
[----:B------:R-:W-:Y:S01]  /*0980*/  ISETP.NE.AND P3, PT, R17, RZ, PT ;  /* 0x000000ff1100720c */ /* 0x000fe20003f65270 */
[C-C-:B------:R-:W-:Y:S01]  /*0990*/  @P0 IMAD.IADD R4, R7.reuse, 0x1, R12.reuse ;  /* 0x0000000107040824 */ /* 0x140fe200078e020c */
[----:B------:R-:W-:Y:S01]  /*09a0*/  @!P1 MOV R10, R18 ;  /* 0x00000012000a9202 */ /* 0x000fe20000000f00 */
[----:B------:R-:W-:Y:S02]  /*09b0*/  @P0 IMAD.IADD R12, R7, 0x1, R12 ;  /* 0x00000001070c0824 */ /* 0x000fe400078e020c */
[----:B------:R-:W-:Y:S02]  /*09c0*/  IMAD.IADD R16, R16, 0x1, -R21 ;  /* 0x0000000110107824 */ /* 0x000fe400078e0a15 */
[----:B------:R-:W-:-:S02]  /*09d0*/  @!P1 IMAD.IADD R11, R19, 0x1, R5 ;  /* 0x00000001130b9824 */ /* 0x000fc400078e0205 */
[----:B------:R-:W-:Y:S02]  /*09e0*/  @!P2 IMAD.MOV R13, RZ, RZ, -R13 ;  /* 0x000000ffff0da224 */ /* 0x000fe400078e0a0d */
[C---:B-1----:R-:W-:Y:S02]  /*09f0*/  @P0 IMAD R5, R4.reuse, R9, RZ ;  /* 0x0000000904050224 */ /* 0x042fe400078e02ff */
[----:B------:R-:W-:Y:S01]  /*0a00*/  @P0 IMAD.WIDE.U32 R20, R4, R8, RZ ;  /* 0x0000000804140225 */ /* 0x000fe200078e00ff */
[----:B------:R-:W-:-:S03]  /*0a10*/  @!P3 LOP3.LUT R13, RZ, R17, RZ, 0x33, !PT ;  /* 0x00000011ff0db212 */ /* 0x000fc600078e33ff */
[----:B------:R-:W-:Y:S02]  /*0a20*/  @P0 IMAD.IADD R17, R21, 0x1, R5 ;  /* 0x0000000115110824 */ /* 0x000fe400078e0205 */
[C---:B---3--:R-:W-:Y:S02]  /*0a30*/  @P0 IMAD R4, R12.reuse, R3, RZ ;  /* 0x000000030c040224 */ /* 0x048fe400078e02ff */
[----:B------:R-:W-:-:S04]  /*0a40*/  @P0 IMAD.WIDE.U32 R18, R12, R2, RZ ;  /* 0x000000020c120225 */ /* 0x000fc800078e00ff */
[----:B------:R-:W-:Y:S01]  /*0a50*/  @P0 IMAD.IADD R12, R19, 0x1, R4 ;  /* 0x00000001130c0824 */ /* 0x000fe200078e0204 */
[----:B--2---:R-:W-:Y:S06]  /*0a60*/  @P0 BRA `(.L_x_1936) ;  /* 0x0000000000300947 */ /* 0x004fec0003800000 */
        /* <DEDUP_REMOVED lines=12> */
.L_x_1936:
        /* <DEDUP_REMOVED lines=13> */
.L_x_1937:
[----:B------:R-:W1:Y:S01]  /*0c00*/  S2UR UR8, SR_CgaCtaId ;  /* 0x00000000000879c3 */ /* 0x000e620000008800 */
[----:B------:R-:W-:Y:S01]  /*0c10*/  IMAD.WIDE.U32 R28, R22, R2, R188 ;  /* 0x00000002161c7225 */ /* 0x000fe200078e00bc */
[----:B------:R-:W-:Y:S01]  /*0c20*/  IADD3 R10, P0, R188, R10, RZ ;  /* 0x0000000abc0a7210 */ /* 0x000fe20007f1e0ff */
[----:B------:R-:W-:Y:S01]  /*0c30*/  ULDC.64 UR4, c[0x0][0x260] ;  /* 0x0000980000047ab9 */ /* 0x000fe20000000a00 */
[----:B------:R-:W-:Y:S01]  /*0c40*/  SHF.R.S32.HI R21, RZ, 0x1f, R88 ;  /* 0x0000001fff157819 */ /* 0x000fe20000011458 */
[C---:B------:R-:W-:Y:S01]  /*0c50*/  IMAD R5, R23.reuse, R2, RZ ;  /* 0x0000000217057224 */ /* 0x040fe200078e02ff */
[----:B------:R-:W-:Y:S01]  /*0c60*/  IADD3 R28, P2, R18, R28, RZ ;  /* 0x0000001c121c7210 */ /* 0x000fe20007f5e0ff */
[-C--:B------:R-:W-:Y:S01]  /*0c70*/  IMAD R4, R23, R8.reuse, RZ ;  /* 0x0000000817047224 */ /* 0x080fe200078e02ff */
[----:B------:R-:W-:Y:S01]  /*0c80*/  IADD3.X R11, R189, R11, RZ, P0, !PT ;  /* 0x0000000bbd0b7210 */ /* 0x000fe200007fe4ff */
[----:B------:R-:W-:Y:S01]  /*0c90*/  IMAD.WIDE.U32 R24, R22, R8, R188 ;  /* 0x0000000816187225 */ /* 0x000fe200078e00bc */
[----:B------:R-:W-:Y:S01]  /*0ca0*/  ULDC.64 UR6, c[0x0][0x268] ;  /* 0x00009a0000067ab9 */ /* 0x000fe20000000a00 */
[----:B------:R-:W-:Y:S01]  /*0cb0*/  IADD3 R98, R188, 0x40, RZ ;  /* 0x00000040bc627810 */ /* 0x000fe20007ffe0ff */
[----:B------:R-:W-:Y:S01]  /*0cc0*/  BSSY B0, `(.L_x_1938) ;  /* 0x000003e000007945 */ /* 0x000fe20003800000 */
[----:B------:R-:W-:Y:S01]  /*0cd0*/  IMAD R5, R22, R3, R5 ;  /* 0x0000000316057224 */ /* 0x000fe200078e0205 */
[----:B------:R-:W-:Y:S01]  /*0ce0*/  IADD3 R24, P1, R20, R24, RZ ;  /* 0x0000001814187210 */ /* 0x000fe20007f3e0ff */
[----:B------:R-:W-:Y:S01]  /*0cf0*/  IMAD R18, R22, R9, R4 ;  /* 0x0000000916127224 */ /* 0x000fe200078e0204 */
[----:B------:R-:W-:-:S02]  /*0d00*/  SHF.R.S32.HI R4, RZ, 0x1f, R13 ;  /* 0x0000001fff047819 */ /* 0x000fc4000001140d */
[----:B------:R-:W-:Y:S02]  /*0d10*/  IADD3.X R29, R12, R29, R5, P2, !PT ;  /* 0x0000001d0c1d7210 */ /* 0x000fe400017fe405 */
[----:B------:R-:W-:Y:S01]  /*0d20*/  IADD3.X R25, R17, R25, R18, P1, !PT ;  /* 0x0000001911197210 */ /* 0x000fe20000ffe412 */
[----:B------:R-:W-:Y:S01]  /*0d30*/  IMAD R12, R4, UR4, RZ ;  /* 0x00000004040c7c24 */ /* 0x000fe2000f8e02ff */
[----:B------:R-:W-:Y:S01]  /*0d40*/  ISETP.GE.AND P0, PT, R22, R32, PT ;  /* 0x000000201600720c */ /* 0x000fe20003f06270 */
[C---:B------:R-:W-:Y:S01]  /*0d50*/  IMAD.WIDE.U32 R36, R13.reuse, UR4, R28 ;  /* 0x000000040d247c25 */ /* 0x040fe2000f8e001c */
[----:B------:R-:W-:Y:S02]  /*0d60*/  MOV R7, 0x10 ;  /* 0x0000001000077802 */ /* 0x000fe40000000f00 */
[----:B------:R-:W-:Y:S01]  /*0d70*/  MOV R5, 0x20 ;  /* 0x0000002000057802 */ /* 0x000fe20000000f00 */
[C---:B------:R-:W-:Y:S01]  /*0d80*/  IMAD R17, R13.reuse, UR5, R12 ;  /* 0x000000050d117c24 */ /* 0x040fe2000f8e020c */
[----:B------:R-:W-:Y:S01]  /*0d90*/  ULDC.64 UR4, c[0x0][0x258] ;  /* 0x0000960000047ab9 */ /* 0x000fe20000000a00 */
[----:B------:R-:W-:Y:S01]  /*0da0*/  IMAD.WIDE.U32 R34, R13, UR6, R24 ;  /* 0x000000060d227c25 */ /* 0x000fe2000f8e0018 */
[----:B------:R2:W-:Y:S03]  /*0db0*/  STL.64 [R1+0x38], R36 ;  /* 0x0000382401007387 */ /* 0x0005e60000100a00 */
[----:B------:R-:W-:Y:S01]  /*0dc0*/  IMAD R21, R21, UR4, RZ ;  /* 0x0000000415157c24 */ /* 0x000fe2000f8e02ff */
[----:B------:R2:W-:Y:S01]  /*0dd0*/  STL.64 [R1+0x30], R34 ;  /* 0x0000302201007387 */ /* 0x0005e20000100a00 */
[----:B------:R-:W-:Y:S01]  /*0de0*/  IMAD.WIDE.U32 R18, R88, UR4, R10 ;  /* 0x0000000458127c25 */ /* 0x000fe2000f8e000a */
[----:B------:R-:W-:-:S02]  /*0df0*/  UMOV UR4, 0x400 ;  /* 0x0000040000047882 */ /* 0x000fc40000000000 */
[----:B-1----:R-:W-:Y:S01]  /*0e00*/  ULEA UR4, UR8, UR4, 0x18 ;  /* 0x0000000408047291 */ /* 0x002fe2000f8ec03f */
[----:B------:R2:W-:Y:S01]  /*0e10*/  STL [R1+0x2c], R98 ;  /* 0x00002c6201007387 */ /* 0x0005e20000100800 */
[----:B------:R-:W-:Y:S02]  /*0e20*/  VIADD R12, R22, 0x10 ;  /* 0x00000010160c7836 */ /* 0x000fe40000000000 */
[----:B------:R-:W-:Y:S02]  /*0e30*/  IMAD R4, R4, UR6, RZ ;  /* 0x0000000604047c24 */ /* 0x000fe4000f8e02ff */
[----:B------:R-:W-:Y:S01]  /*0e40*/  LEA R92, R15, UR4, 0x1 ;  /* 0x000000040f5c7c11 */ /* 0x000fe2000f8e08ff */
[----:B------:R-:W-:Y:S01]  /*0e50*/  IMAD R21, R88, UR5, R21 ;  /* 0x0000000558157c24 */ /* 0x000fe2000f8e0215 */
[----:B------:R-:W-:Y:S01]  /*0e60*/  ISETP.GE.AND P3, PT, R12, R32, PT ;  /* 0x000000200c00720c */ /* 0x000fe20003f66270 */
[----:B------:R-:W-:Y:S02]  /*0e70*/  IMAD R13, R13, UR7, R4 ;  /* 0x000000070d0d7c24 */ /* 0x000fe4000f8e0204 */
[----:B------:R2:W-:Y:S01]  /*0e80*/  STL [R1+0x28], R92 ;  /* 0x0000285c01007387 */ /* 0x0005e20000100800 */
[----:B------:R-:W-:Y:S01]  /*0e90*/  R2P PR, R16, 0x6 ;  /* 0x0000000610007804 */ /* 0x000fe20000000000 */
[----:B------:R-:W-:Y:S01]  /*0ea0*/  VIADD R4, R22, 0x50 ;  /* 0x0000005016047836 */ /* 0x000fe20000000000 */
[----:B------:R-:W-:Y:S01]  /*0eb0*/  IADD3 R21, R19, R21, RZ ;  /* 0x0000001513157210 */ /* 0x000fe20007ffe0ff */
[----:B------:R-:W-:-:S02]  /*0ec0*/  IMAD.WIDE R24, R91, 0x80, R22 ;  /* 0x000000805b187825 */ /* 0x000fc400078e0216 */
        /* <DEDUP_REMOVED lines=29> */
.L_x_1939:
[----:B------:R-:W-:Y:S05]  /*10a0*/  BSYNC B0 ;  /* 0x0000000000007941 */ /* 0x000fea0003800000 */
.L_x_1938:
        /* <DEDUP_REMOVED lines=34> */
.L_x_1941:
[----:B------:R-:W-:Y:S05]  /*12d0*/  BSYNC B0 ;  /* 0x0000000000007941 */ /* 0x000fea0003800000 */
.L_x_1940:
[----:B------:R-:W-:Y:S01]  /*12e0*/  BSSY B0, `(.L_x_1942) ;  /* 0x0000022000007945 */ /* 0x000fe20003800000 */
[----:B------:R-:W-:Y:S01]  /*12f0*/  ISETP.GE.AND P3, PT, R29, R32, PT ;  /* 0x000000201d00720c */ /* 0x000fe20003f66270 */
        /* <DEDUP_REMOVED lines=32> */
.L_x_1943:
[----:B------:R-:W-:Y:S05]  /*1500*/  BSYNC B0 ;  /* 0x0000000000007941 */ /* 0x000fea0003800000 */
.L_x_1942:
[----:B------:R-:W-:Y:S01]  /*1510*/  IADD3 R4, R186, -0x1, RZ ;  /* 0xffffffffba047810 */ /* 0x000fe20007ffe0ff */
[----:B------:R-:W-:Y:S01]  /*1520*/  BSSY B0, `(.L_x_1944) ;  /* 0x0000021000007945 */ /* 0x000fe20003800000 */
[----:B------:R-:W-:-:S03]  /*1530*/  ISETP.GE.AND P5, PT, R29, R32, PT ;  /* 0x000000201d00720c */ /* 0x000fc60003fa6270 */
[----:B------:R-:W-:Y:S01]  /*1540*/  IMAD R15, R4, -0x20, R85 ;  /* 0xffffffe0040f7824 */ /* 0x000fe200078e0255 */
        /* <DEDUP_REMOVED lines=30> */
.L_x_1945:
[----:B------:R-:W-:Y:S05]  /*1730*/  BSYNC B0 ;  /* 0x0000000000007941 */ /* 0x000fea0003800000 */
.L_x_1944:
        /* <DEDUP_REMOVED lines=15> */
[----:B------:R-:W-:-:S04]  /*1830*/  IMAD.WIDE.U32 R30, R27, UR6, R30 ;  /* 0x000000061b1e7c25 */ /* 0x000fc8000f8e001e */
[----:B----4-:R-:W1:Y:S01]  /*1840*/  @!P0 LDC.64 R10, c[0x0][0x210] ;  /* 0x00008400ff0a8b82 */ /* 0x010e620000000a00 */
        /* <DEDUP_REMOVED lines=18> */
.L_x_1947:
[----:B------:R-:W-:Y:S05]  /*1970*/  BSYNC B0 ;  /* 0x0000000000007941 */ /* 0x000fea0003800000 */
.L_x_1946:
[----:B------:R-:W-:Y:S01]  /*1980*/  ISETP.NE.AND P0, PT, R28, RZ, PT ;  /* 0x000000ff1c00720c */ /* 0x000fe20003f05270 */
[----:B------:R-:W-:Y:S01]  /*1990*/  BSSY B0, `(.L_x_1948) ;  /* 0x0000022000007945 */ /* 0x000fe20003800000 */
[----:B-1-34-:R-:W-:Y:S02]  /*19a0*/  LOP3.LUT R10, R29, 0xfffffffe, RZ, 0xc0, !PT ;  /* 0xfffffffe1d0a7812 */ /* 0x01afe400078ec0ff */
        /* <DEDUP_REMOVED lines=32> */
.L_x_1949:
[----:B------:R-:W-:Y:S05]  /*1bb0*/  BSYNC B0 ;  /* 0x0000000000007941 */ /* 0x000fea0003800000 */
.L_x_1948:
        /* <DEDUP_REMOVED lines=31> */
.L_x_1951:
[----:B------:R-:W-:Y:S05]  /*1db0*/  BSYNC B0 ;  /* 0x0000000000007941 */ /* 0x000fea0003800000 */
.L_x_1950:
[----:B------:R-:W-:Y:S01]  /*1dc0*/  IMAD.IADD R97, R37, 0x1, R17 ;  /* 0x0000000125617824 */ /* 0x000fe200078e0211 */
[----:B------:R-:W-:Y:S01]  /*1dd0*/  MOV R96, R36 ;  /* 0x0000002400607202 */ /* 0x000fe20000000f00 */
[C---:B------:R-:W-:Y:S01]  /*1de0*/  IMAD.SHL.U32 R83, R2.reuse, 0x20, RZ ;  /* 0x0000002002537824 */ /* 0x040fe200078e00ff */
[----:B------:R-:W-:Y:S01]  /*1df0*/  SHF.L.U64.HI R81, R2, 0x5, R3 ;  /* 0x0000000502517819 */ /* 0x000fe20000010203 */
[----:B------:R-:W-:Y:S01]  /*1e00*/  BSSY B0, `(.L_x_1952) ;  /* 0x0000026000007945 */ /* 0x000fe20003800000 */
[----:B------:R-:W-:Y:S01]  /*1e10*/  SHF.R.S32.HI R17, RZ, 0x1f, R4 ;  /* 0x0000001fff117819 */ /* 0x000fe20000011404 */
[----:B------:R1:W-:Y:S01]  /*1e20*/  STL.64 [R1+0x40], R96 ;  /* 0x0000406001007387 */ /* 0x0003e20000100a00 */
[----:B------:R-:W-:Y:S01]  /*1e30*/  ISETP.GE.AND P3, PT, R22, R15, PT ;  /* 0x0000000f1600720c */ /* 0x000fe20003f66270 */
[----:B------:R-:W-:Y:S01]  /*1e40*/  IMAD R26, R81, R4, RZ ;  /* 0x00000004511a7224 */ /* 0x000fe200078e02ff */
[----:B------:R-:W-:Y:S01]  /*1e50*/  SHF.L.U32 R27, R0, 0x6, RZ ;  /* 0x00000006001b7819 */ /* 0x000fe200000006ff */
[----:B------:R-:W-:-:S04]  /*1e60*/  IMAD.WIDE.U32 R28, R4, R83, R96 ;  /* 0x00000053041c7225 */ /* 0x000fc800078e0060 */
        /* <DEDUP_REMOVED lines=31> */
.L_x_1953:
[----:B------:R-:W-:Y:S05]  /*2060*/  BSYNC B0 ;  /* 0x0000000000007941 */ /* 0x000fea0003800000 */
.L_x_1952:
        /* <DEDUP_REMOVED lines=25> */
.L_x_1955:
[----:B------:R-:W-:Y:S05]  /*2200*/  BSYNC B0 ;  /* 0x0000000000007941 */ /* 0x000fea0003800000 */
.L_x_1954:
[C---:B------:R-:W-:Y:S01]  /*2210*/  SHF.L.U64.HI R94, R2.reuse, 0x4, R3 ;  /* 0x00000004025e7819 */ /* 0x040fe20000010203 */
[----:B------:R-:W-:Y:S01]  /*2220*/  BSSY B0, `(.L_x_1956) ;  /* 0x000001b000007945 */ /* 0x000fe20003800000 */
[----:B------:R-:W-:-:S03]  /*2230*/  SHF.L.U32 R95, R2, 0x4, RZ ;  /* 0x00000004025f7819 */ /* 0x000fc600000006ff */
[----:B------:R1:W-:Y:S04]  /*2240*/  STL [R1+0x18], R94 ;  /* 0x0000185e01007387 */ /* 0x0003e80000100800 */
[----:B------:R1:W-:Y:S01]  /*2250*/  STL [R1+0x1c], R95 ;  /* 0x00001c5f01007387 */ /* 0x0003e20000100800 */
[----:B------:R-:W-:Y:S05]  /*2260*/  @P4 BRA `(.L_x_1957) ;  /* 0x0000000000584947 */ /* 0x000fea0003800000 */
[----:B------:R-:W-:Y:S01]  /*2270*/  ULDC UR5, c[0x0][0x2d0] ;  /* 0x0000b40000057ab9 */ /* 0x000fe20000000800 */
[----:B------:R-:W-:Y:S02]  /*2280*/  IADD3 R28, P2, R95, R28, RZ ;  /* 0x0000001c5f1c7210 */ /* 0x000fe40007f5e0ff */
[----:B------:R-:W-:Y:S02]  /*2290*/  ISETP.GE.AND P0, PT, R188, UR5, PT ;  /* 0x00000005bc007c0c */ /* 0x000fe4000bf06270 */
[----:B------:R-:W-:Y:S01]  /*22a0*/  ISETP.GE.AND P1, PT, R98, UR5, PT ;  /* 0x0000000562007c0c */ /* 0x000fe2000bf26270 */
[----:B------:R-:W-:-:S10]  /*22b0*/  IMAD.X R19, R94, 0x1, R19, P2 ;  /* 0x000000015e137824 */ /* 0x000fd400010e0613 */
        /* <DEDUP_REMOVED lines=17> */
.L_x_1957:
[----:B------:R-:W-:Y:S05]  /*23d0*/  BSYNC B0 ;  /* 0x0000000000007941 */ /* 0x000fea0003800000 */
.L_x_1956:
[----:B------:R-:W0:Y:S01]  /*23e0*/  LDGDEPBAR ;  /* 0x00000000000079af */ /* 0x000e220000000000 */
[----:B------:R-:W-:Y:S01]  /*23f0*/  IMAD.SHL.U32 R16, R16, 0x40, RZ ;  /* 0x0000004010107824 */ /* 0x000fe200078e00ff */
[----:B-1-34-:R-:W-:Y:S01]  /*2400*/  LOP3.LUT R10, R27, 0x8, R22, 0xf8, !PT ;  /* 0x000000081b0a7812 */ /* 0x01afe200078ef816 */
[----:B------:R-:W-:Y:S01]  /*2410*/  IMAD.IADD R20, R35, 0x1, R13 ;  /* 0x0000000123147824 */ /* 0x000fe200078e020d */
[----:B------:R-:W-:Y:S01]  /*2420*/  SHF.R.U32.HI R27, RZ, 0x3, R27 ;  /* 0x00000003ff1b7819 */ /* 0x000fe2000001161b */
[----:B------:R-:W-:Y:S01]  /*2430*/  IMAD.SHL.U32 R11, R217, 0x8, RZ ;  /* 0x00000008d90b7824 */ /* 0x000fe200078e00ff */
[----:B------:R-:W-:Y:S01]  /*2440*/  LOP3.LUT R16, R16, 0x1c0, RZ, 0xc0, !PT ;  /* 0x000001c010107812 */ /* 0x000fe200078ec0ff */
[----:B------:R-:W-:Y:S01]  /*2450*/  IMAD.SHL.U32 R3, R14, 0x40, RZ ;  /* 0x000000400e037824 */ /* 0x000fe200078e00ff */
[----:B------:R1:W-:Y:S01]  /*2460*/  STL [R1+0x14], R20 ;  /* 0x0000141401007387 */ /* 0x0003e20000100800 */
[----:B------:R-:W-:Y:S01]  /*2470*/  SHF.R.S32.HI R82, RZ, 0x5, R90 ;  /* 0x00000005ff527819 */ /* 0x000fe2000001145a */
[-C--:B------:R-:W-:Y:S01]  /*2480*/  IMAD.WIDE.U32 R18, R4, R8.reuse, RZ ;  /* 0x0000000804127225 */ /* 0x080fe200078e00ff */
[----:B------:R-:W-:Y:S01]  /*2490*/  LOP3.LUT R2, R16, 0x8, R11, 0xf8, !PT ;  /* 0x0000000810027812 */ /* 0x000fe200078ef80b */
[----:B------:R-:W-:Y:S01]  /*24a0*/  BSSY B0, `(.L_x_1958) ;  /* 0x0000029000007945 */ /* 0x000fe20003800000 */
[----:B------:R-:W-:Y:S01]  /*24b0*/  LOP3.LUT R3, R3, 0xfffffe00, RZ, 0xc0, !PT ;  /* 0xfffffe0003037812 */ /* 0x000fe200078ec0ff */
[----:B------:R-:W-:Y:S01]  /*24c0*/  IMAD R11, R17, R8, RZ ;  /* 0x00000008110b7224 */ /* 0x000fe200078e02ff */
[----:B------:R-:W-:-:S02]  /*24d0*/  SHF.R.U32.HI R17, RZ, 0x3, R16 ;  /* 0x00000003ff117819 */ /* 0x000fc40000011610 */
[----:B------:R-:W-:Y:S01]  /*24e0*/  LOP3.LUT R10, R10, R27, RZ, 0x3c, !PT ;  /* 0x0000001b0a0a7212 */ /* 0x000fe200078e3cff */
[----:B------:R-:W-:Y:S01]  /*24f0*/  IMAD R11, R4, R9, R11 ;  /* 0x00000009040b7224 */ /* 0x000fe200078e020b */
[----:B------:R-:W-:Y:S01]  /*2500*/  LOP3.LUT R2, R2, R17, RZ, 0x3c, !PT ;  /* 0x0000001102027212 */ /* 0x000fe200078e3cff */
[----:B------:R-:W-:Y:S01]  /*2510*/  IMAD R17, R82, 0x400, R3 ;  /* 0x0000040052117824 */ /* 0x000fe200078e0203 */
[----:B------:R-:W-:Y:S01]  /*2520*/  LEA R13, P0, R18, R34, 0x5 ;  /* 0x00000022120d7211 */ /* 0x000fe200078028ff */
[----:B------:R-:W-:Y:S01]  /*2530*/  IMAD.IADD R11, R19, 0x1, R11 ;  /* 0x00000001130b7824 */ /* 0x000fe200078e020b */
[----:B------:R-:W-:Y:S01]  /*2540*/  ISETP.GE.AND P2, PT, R12, R15, PT ;  /* 0x0000000f0c00720c */ /* 0x000fe20003f46270 */
[----:B------:R-:W-:-:S04]  /*2550*/  DEPBAR.LE SB0, 0x0 ;  /* 0x000080000000791a */ /* 0x000fc80000000000 */
[----:B------:R-:W-:Y:S01]  /*2560*/  BAR.SYNC.DEFER_BLOCKING 0x0 ;  /* 0x0000000000007b1d */ /* 0x000fe20000010000 */
        /* <DEDUP_REMOVED lines=28> */
.L_x_1959:
[----:B------:R-:W-:Y:S05]  /*2730*/  BSYNC B0 ;  /* 0x0000000000007941 */ /* 0x000fea0003800000 */
.L_x_1958:
        /* <DEDUP_REMOVED lines=11> */
[----:B---34-:R-:W3:Y:S01]  /*27f0*/  @!P0 LDC.64 R10, c[0x0][0x220] ;  /* 0x00008800ff0a8b82 */ /* 0x018ee20000000a00 */
        /* <DEDUP_REMOVED lines=16> */
.L_x_1961:
[----:B------:R-:W-:Y:S05]  /*2900*/  BSYNC B0 ;  /* 0x0000000000007941 */ /* 0x000fea0003800000 */
.L_x_1960:
[----:B------:R-:W-:Y:S01]  /*2910*/  LDSM.16.M88.4 R72, [R218] ;  /* 0x00000000da48783b */ /* 0x000fe20000000200 */
[----:B------:R-:W-:Y:S01]  /*2920*/  R2P PR, R0, 0x6 ;  /* 0x0000000600007804 */ /* 0x000fe20000000000 */
[----:B------:R-:W-:Y:S01]  /*2930*/  VIADD R0, R217, 0x8000 ;  /* 0x00008000d9007836 */ /* 0x000fe20000000000 */
[----:B------:R-:W-:Y:S01]  /*2940*/  LEA R214, R5, R218, 0x1 ;  /* 0x000000da05d67211 */ /* 0x000fe200078e08ff */
[----:B--2---:R-:W2:Y:S01]  /*2950*/  LDSM.16.M88.4 R36, [R217+0x8000] ;  /* 0x00800000d924783b */ /* 0x004ea20000000200 */
[----:B------:R-:W-:Y:S01]  /*2960*/  VIADD R215, R217, 0x8020 ;  /* 0x00008020d9d77836 */ /* 0x000fe20000000000 */
[----:B------:R-:W5:Y:S01]  /*2970*/  LDC R251, c[0x0][0x2d8] ;  /* 0x0000b600fffb7b82 */ /* 0x000f620000000800 */
[----:B------:R-:W-:Y:S01]  /*2980*/  IMAD R216, R7, 0x2, R218 ;  /* 0x0000000207d87824 */ /* 0x000fe200078e02da */
[----:B------:R-:W5:Y:S01]  /*2990*/  LDSM.16.M88.4 R24, [R218+0x2000] ;  /* 0x00200000da18783b */ /* 0x000f620000000200 */
[----:B------:R-:W-:Y:S01]  /*29a0*/  ISETP.GE.AND P3, PT, R85, 0x21, PT ;  /* 0x000000215500780c */ /* 0x000fe20003f66270 */
[----:B------:R-:W-:Y:S01]  /*29b0*/  ULDC.U8 UR8, c[0x0][0x388] ;  /* 0x0000e20000087ab9 */ /* 0x000fe20000000000 */
[----:B------:R-:W-:Y:S01]  /*29c0*/  IMAD R213, R5, 0x2, R216 ;  /* 0x0000000205d57824 */ /* 0x000fe200078e02d8 */
[----:B------:R-:W5:Y:S01]  /*29d0*/  LDSM.16.M88.4 R60, [R217+0x8800] ;  /* 0x00880000d93c783b */ /* 0x000f620000000200 */
[----:B------:R-:W-:Y:S01]  /*29e0*/  P2R R93, PR, RZ, 0x8 ;  /* 0x00000008ff5d7803 */ /* 0x000fe20000000000 */
[----:B------:R-:W-:-:S02]  /*29f0*/  @P1 VIADD R215, R0, 0xffffffe0 ;  /* 0xffffffe000d71836 */ /* 0x000fc40000000000 */
[----:B------:R-:W-:Y:S01]  /*2a00*/  LDSM.16.M88.4 R12, [R216+0x2000] ;  /* 0x00200000d80c783b */ /* 0x000fe20000000200 */
[----:B------:R-:W-:Y:S02]  /*2a10*/  IMAD.MOV.U32 R0, RZ, RZ, 0x40 ;  /* 0x00000040ff007424 */ /* 0x000fe400078e00ff */
[C---:B------:R-:W-:Y:S01]  /*2a20*/  VIADD R207, R215.reuse, 0x800 ;  /* 0x00000800d7cf7836 */ /* 0x040fe20000000000 */
[----:B---34-:R-:W3:Y:S01]  /*2a30*/  LDSM.16.M88.4 R8, [R215] ;  /* 0x00000000d708783b */ /* 0x018ee20000000200 */
[C---:B------:R-:W-:Y:S01]  /*2a40*/  IADD3 R205, R215.reuse, 0x1000, RZ ;  /* 0x00001000d7cd7810 */ /* 0x040fe20007ffe0ff */
[----:B------:R-:W-:Y:S01]  /*2a50*/  VIADD R204, R215, 0x1800 ;  /* 0x00001800d7cc7836 */ /* 0x000fe20000000000 */
[----:B------:R-:W-:Y:S01]  /*2a60*/  SEL R0, R0, 0xffffffc0, !P2 ;  /* 0xffffffc000007807 */ /* 0x000fe20005000000 */
[----:B------:R-:W4:Y:S04]  /*2a70*/  LDSM.16.M88.4 R52, [R216] ;  /* 0x00000000d834783b */ /* 0x000f280000000200 */
[----:B------:R-:W4:Y:S01]  /*2a80*/  LDSM.16.M88.4 R56, [R215+0x800] ;  /* 0x00080000d738783b */ /* 0x000f220000000200 */
[----:B------:R-:W-:-:S02]  /*2a90*/  IMAD.IADD R211, R217, 0x1, R0 ;  /* 0x00000001d9d37824 */ /* 0x000fc400078e0200 */
[----:B------:R-:W-:Y:S01]  /*2aa0*/  IMAD.IADD R206, R0, 0x1, R215 ;  /* 0x0000000100ce7824 */ /* 0x000fe200078e02d7 */
[----:B-1----:R-:W-:Y:S01]  /*2ab0*/  LDSM.16.M88.4 R20, [R214+0x2000] ;  /* 0x00200000d614783b */ /* 0x002fe20000000200 */
[----:B------:R-:W1:Y:S03]  /*2ac0*/  LDC R0, c[0x0][0x270] ;  /* 0x00009c00ff007b82 */ /* 0x000e660000000800 */
[----:B------:R-:W4:Y:S04]  /*2ad0*/  LDSM.16.M88.4 R16, [R211+0x8000] ;  /* 0x00800000d310783b */ /* 0x000f280000000200 */
[----:B------:R-:W4:Y:S01]  /*2ae0*/  LDSM.16.M88.4 R68, [R214] ;  /* 0x00000000d644783b */ /* 0x000f220000000200 */
[-C--:B--2---:R-:W-:Y:S03]  /*2af0*/  HMMA.16816.F32.BF16 R48, R72, R36.reuse, RZ ;  /* 0x000000244830723c */ /* 0x084fe600000418ff */
[----:B------:R-:W2:Y:S04]  /*2b00*/  LDSM.16.M88.4 R76, [R211+0x8800] ;  /* 0x00880000d34c783b */ /* 0x000ea80000000200 */
[----:B------:R-:W-:Y:S01]  /*2b10*/  LDSM.16.M88.4 R64, [R206+0x800] ;  /* 0x00080000ce40783b */ /* 0x000fe20000000200 */
[C---:B-----5:R-:W-:Y:S03]  /*2b20*/  HMMA.16816.F32.BF16 R44, R24.reuse, R36, RZ ;  /* 0x00000024182c723c */ /* 0x060fe600000418ff */
[----:B------:R-:W0:Y:S03]  /*2b30*/  LDGDEPBAR ;  /* 0x00000000000079af */ /* 0x000e260000000000 */
[----:B------:R-:W-:Y:S01]  /*2b40*/  HMMA.16816.F32.BF16 R28, R24, R60, RZ ;  /* 0x0000003c181c723c */ /* 0x000fe200000418ff */
[----:B-1----:R-:W-:-:S05]  /*2b50*/  IMAD R0, R89, R0, R88 ;  /* 0x0000000059007224 */ /* 0x002fca00078e0258 */
[----:B------:R-:W-:Y:S01]  /*2b60*/  HMMA.16816.F32.BF16 R40, R24, R38, RZ ;  /* 0x000000261828723c */ /* 0x000fe200000418ff */
[----:B------:R-:W-:-:S04]  /*2b70*/  SHF.L.U32 R183, R0, 0x5, RZ ;  /* 0x0000000500b77819 */ /* 0x000fc800000006ff */
[----:B------:R-:W-:Y:S01]  /*2b80*/  IADD3 R184, P1, P0, R183, R86, R6 ;  /* 0x00000056b7b87210 */ /* 0x000fe2000783e006 */
[----:B------:R-:W-:Y:S01]  /*2b90*/  HMMA.16816.F32.BF16 R24, R24, R62, RZ ;  /* 0x0000003e1818723c */ /* 0x000fe200000418ff */
[----:B------:R-:W-:-:S05]  /*2ba0*/  SHF.R.S32.HI R183, RZ, 0x1f, R183 ;  /* 0x0000001fffb77819 */ /* 0x000fca00000114b7 */
[C---:B------:R-:W-:Y:S06]  /*2bb0*/  HMMA.16816.F32.BF16 R36, R72.reuse, R38, RZ ;  /* 0x000000264824723c */ /* 0x040fec00000418ff */
[C---:B------:R-:W-:Y:S06]  /*2bc0*/  HMMA.16816.F32.BF16 R32, R72.reuse, R60, RZ ;  /* 0x0000003c4820723c */ /* 0x040fec00000418ff */
[----:B------:R-:W-:Y:S01]  /*2bd0*/  HMMA.16816.F32.BF16 R72, R72, R62, RZ ;  /* 0x0000003e4848723c */ /* 0x000fe200000418ff */
[----:B------:R-:W-:Y:S05]  /*2be0*/  LDSM.16.M88.4 R60, [R213] ;  /* 0x00000000d53c783b */ /* 0x000fea0000000200 */
[-C--:B---3--:R-:W-:Y:S06]  /*2bf0*/  HMMA.16816.F32.BF16 R44, R12, R8.reuse, R44 ;  /* 0x000000080c2c723c */ /* 0x088fec000004182c */
[----:B----4-:R-:W-:Y:S06]  /*2c00*/  HMMA.16816.F32.BF16 R48, R52, R8, R48 ;  /* 0x000000083430723c */ /* 0x010fec0000041830 */
[C---:B------:R-:W-:Y:S06]  /*2c10*/  HMMA.16816.F32.BF16 R28, R12.reuse, R56, R28 ;  /* 0x000000380c1c723c */ /* 0x040fec000004181c */
[C---:B------:R-:W-:Y:S06]  /*2c20*/  HMMA.16816.F32.BF16 R40, R12.reuse, R10, R40 ;  /* 0x0000000a0c28723c */ /* 0x040fec0000041828 */
[----:B------:R-:W-:Y:S01]  /*2c30*/  HMMA.16816.F32.BF16 R24, R12, R58, R24 ;  /* 0x0000003a0c18723c */ /* 0x000fe20000041818 */
[----:B------:R-:W-:Y:S05]  /*2c40*/  LDSM.16.M88.4 R12, [R213+0x2000] ;  /* 0x00200000d50c783b */ /* 0x000fea0000000200 */
[C---:B------:R-:W-:Y:S01]  /*2c50*/  HMMA.16816.F32.BF16 R36, R52.reuse, R10, R36 ;  /* 0x0000000a3424723c */ /* 0x040fe20000041824 */
[----:B------:R-:W1:Y:S05]  /*2c60*/  LDSM.16.M88.4 R8, [R206] ;  /* 0x00000000ce08783b */ /* 0x000e6a0000000200 */
[C---:B------:R-:W-:Y:S06]  /*2c70*/  HMMA.16816.F32.BF16 R32, R52.reuse, R56, R32 ;  /* 0x000000383420723c */ /* 0x040fec0000041820 */
[----:B------:R-:W-:Y:S01]  /*2c80*/  HMMA.16816.F32.BF16 R72, R52, R58, R72 ;  /* 0x0000003a3448723c */ /* 0x000fe20000041848 */
[----:B------:R-:W-:Y:S04]  /*2c90*/  LDSM.16.M88.4 R56, [R218+0x6000] ;  /* 0x00600000da38783b */ /* 0x000fe80000000200 */
[----:B------:R-:W3:Y:S01]  /*2ca0*/  LDSM.16.M88.4 R52, [R217+0x9000] ;  /* 0x00900000d934783b */ /* 0x000ee20000000200 */
[-C--:B------:R-:W-:Y:S06]  /*2cb0*/  HMMA.16816.F32.BF16 R44, R20, R16.reuse, R44 ;  /* 0x00000010142c723c */ /* 0x080fec000004182c */
[----:B------:R-:W-:Y:S06]  /*2cc0*/  HMMA.16816.F32.BF16 R48, R68, R16, R48 ;  /* 0x000000104430723c */ /* 0x000fec0000041830 */
[C---:B--2---:R-:W-:Y:S06]  /*2cd0*/  HMMA.16816.F32.BF16 R28, R20.reuse, R76, R28 ;  /* 0x0000004c141c723c */ /* 0x044fec000004181c */
[C---:B------:R-:W-:Y:S06]  /*2ce0*/  HMMA.16816.F32.BF16 R40, R20.reuse, R18, R40 ;  /* 0x000000121428723c */ /* 0x040fec0000041828 */
[----:B------:R-:W-:Y:S01]  /*2cf0*/  HMMA.16816.F32.BF16 R24, R20, R78, R24 ;  /* 0x0000004e1418723c */ /* 0x000fe20000041818 */
[----:B------:R-:W-:Y:S05]  /*2d00*/  LDSM.16.M88.4 R20, [R217+0x9800] ;  /* 0x00980000d914783b */ /* 0x000fea0000000200 */
[C---:B------:R-:W-:Y:S01]  /*2d10*/  HMMA.16816.F32.BF16 R36, R68.reuse, R18, R36 ;  /* 0x000000124424723c */ /* 0x040fe20000041824 */
[----:B------:R-:W2:Y:S05]  /*2d20*/  LDSM.16.M88.4 R16, [R218+0x4000] ;  /* 0x00400000da10783b */ /* 0x000eaa0000000200 */
[C---:B------:R-:W-:Y:S06]  /*2d30*/  HMMA.16816.F32.BF16 R32, R68.reuse, R76, R32 ;  /* 0x0000004c4420723c */ /* 0x040fec0000041820 */
[----:B------:R-:W-:Y:S01]  /*2d40*/  HMMA.16816.F32.BF16 R68, R68, R78, R72 ;  /* 0x0000004e4444723c */ /* 0x000fe20000041848 */
[----:B------:R-:W-:Y:S04]  /*2d50*/  LDSM.16.M88.4 R72, [R216+0x4000] ;  /* 0x00400000d848783b */ /* 0x000fe80000000200 */
[----:B------:R-:W-:Y:S01]  /*2d60*/  LDSM.16.M88.4 R76, [R215+0x1800] ;  /* 0x00180000d74c783b */ /* 0x000fe20000000200 */
[-C--:B-1----:R-:W-:Y:S06]  /*2d70*/  HMMA.16816.F32.BF16 R44, R12, R8.reuse, R44 ;  /* 0x000000080c2c723c */ /* 0x082fec000004182c */
[----:B------:R-:W-:Y:S06]  /*2d80*/  HMMA.16816.F32.BF16 R48, R60, R8, R48 ;  /* 0x000000083c30723c */ /* 0x000fec0000041830 */
[C---:B------:R-:W-:Y:S06]  /*2d90*/  HMMA.16816.F32.BF16 R40, R12.reuse, R10, R40 ;  /* 0x0000000a0c28723c */ /* 0x040fec0000041828 */
[C---:B------:R-:W-:Y:S06]  /*2da0*/  HMMA.16816.F32.BF16 R28, R12.reuse, R64, R28 ;  /* 0x000000400c1c723c */ /* 0x040fec000004181c */
[----:B------:R-:W-:Y:S01]  /*2db0*/  HMMA.16816.F32.BF16 R24, R12, R66, R24 ;  /* 0x000000420c18723c */ /* 0x000fe20000041818 */
[----:B------:R-:W-:Y:S05]  /*2dc0*/  LDSM.16.M88.4 R12, [R216+0x6000] ;  /* 0x00600000d80c783b */ /* 0x000fea0000000200 */
[C---:B------:R-:W-:Y:S01]  /*2dd0*/  HMMA.16816.F32.BF16 R36, R60.reuse, R10, R36 ;  /* 0x0000000a3c24723c */ /* 0x040fe20000041824 */
[----:B------:R-:W1:Y:S05]  /*2de0*/  LDSM.16.M88.4 R8, [R215+0x1000] ;  /* 0x00100000d708783b */ /* 0x000e6a0000000200 */
[C---:B------:R-:W-:Y:S06]  /*2df0*/  HMMA.16816.F32.BF16 R32, R60.reuse, R64, R32 ;  /* 0x000000403c20723c */ /* 0x040fec0000041820 */
[----:B------:R-:W-:Y:S01]  /*2e00*/  HMMA.16816.F32.BF16 R68, R60, R66, R68 ;  /* 0x000000423c44723c */ /* 0x000fe20000041844 */
[----:B------:R-:W-:Y:S04]  /*2e10*/  LDSM.16.M88.4 R60, [R214+0x6000] ;  /* 0x00600000d63c783b */ /* 0x000fe80000000200 */
[----:B------:R-:W-:Y:S01]  /*2e20*/  LDSM.16.M88.4 R64, [R214+0x4000] ;  /* 0x00400000d640783b */ /* 0x000fe20000000200 */
[-C--:B---3--:R-:W-:Y:S06]  /*2e30*/  HMMA.16816.F32.BF16 R44, R56, R52.reuse, R44 ;  /* 0x00000034382c723c */ /* 0x088fec000004182c */
[----:B--2---:R-:W-:Y:S06]  /*2e40*/  HMMA.16816.F32.BF16 R48, R16, R52, R48 ;  /* 0x000000341030723c */ /* 0x004fec0000041830 */
[C---:B------:R-:W-:Y:S06]  /*2e50*/  HMMA.16816.F32.BF16 R40, R56.reuse, R54, R40 ;  /* 0x000000363828723c */ /* 0x040fec0000041828 */
[C---:B------:R-:W-:Y:S06]  /*2e60*/  HMMA.16816.F32.BF16 R28, R56.reuse, R20, R28 ;  /* 0x00000014381c723c */ /* 0x040fec000004181c */
[----:B------:R-:W-:Y:S01]  /*2e70*/  HMMA.16816.F32.BF16 R24, R56, R22, R24 ;  /* 0x000000163818723c */ /* 0x000fe20000041818 */
[----:B------:R-:W2:Y:S05]  /*2e80*/  LDSM.16.M88.4 R56, [R211+0x9000] ;  /* 0x00900000d338783b */ /* 0x000eaa0000000200 */
[C---:B------:R-:W-:Y:S01]  /*2e90*/  HMMA.16816.F32.BF16 R36, R16.reuse, R54, R36 ;  /* 0x000000361024723c */ /* 0x040fe20000041824 */
[----:B------:R-:W3:Y:S05]  /*2ea0*/  LDSM.16.M88.4 R52, [R211+0x9800] ;  /* 0x00980000d334783b */ /* 0x000eea0000000200 */
[C---:B------:R-:W-:Y:S06]  /*2eb0*/  HMMA.16816.F32.BF16 R32, R16.reuse, R20, R32 ;  /* 0x000000141020723c */ /* 0x040fec0000041820 */
[----:B------:R-:W-:Y:S01]  /*2ec0*/  HMMA.16816.F32.BF16 R68, R16, R22, R68 ;  /* 0x000000161044723c */ /* 0x000fe20000041844 */
[----:B------:R-:W-:Y:S04]  /*2ed0*/  LDSM.16.M88.4 R20, [R213+0x6000] ;  /* 0x00600000d514783b */ /* 0x000fe80000000200 */
[----:B------:R-:W4:Y:S01]  /*2ee0*/  LDSM.16.M88.4 R16, [R206+0x1000] ;  /* 0x00100000ce10783b */ /* 0x000f220000000200 */
[-C--:B-1----:R-:W-:Y:S06]  /*2ef0*/  HMMA.16816.F32.BF16 R44, R12, R8.reuse, R44 ;  /* 0x000000080c2c723c */ /* 0x082fec000004182c */
[----:B------:R-:W-:Y:S06]  /*2f00*/  HMMA.16816.F32.BF16 R48, R72, R8, R48 ;  /* 0x000000084830723c */ /* 0x000fec0000041830 */
[-C--:B------:R-:W-:Y:S06]  /*2f10*/  HMMA.16816.F32.BF16 R40, R12, R10.reuse, R40 ;  /* 0x0000000a0c28723c */ /* 0x080fec0000041828 */
[----:B------:R-:W-:Y:S01]  /*2f20*/  HMMA.16816.F32.BF16 R36, R72, R10, R36 ;  /* 0x0000000a4824723c */ /* 0x000fe20000041824 */
[----:B------:R-:W1:Y:S05]  /*2f30*/  LDSM.16.M88.4 R8, [R213+0x4000] ;  /* 0x00400000d508783b */ /* 0x000e6a0000000200 */
[-C--:B------:R-:W-:Y:S06]  /*2f40*/  HMMA.16816.F32.BF16 R28, R12, R76.reuse, R28 ;  /* 0x0000004c0c1c723c */ /* 0x080fec000004181c */
[C---:B------:R-:W-:Y:S06]  /*2f50*/  HMMA.16816.F32.BF16 R32, R72.reuse, R76, R32 ;  /* 0x0000004c4820723c */ /* 0x040fec0000041820 */
[-C--:B------:R-:W-:Y:S06]  /*2f60*/  HMMA.16816.F32.BF16 R68, R72, R78.reuse, R68 ;  /* 0x0000004e4844723c */ /* 0x080fec0000041844 */
[----:B------:R-:W-:Y:S01]  /*2f70*/  HMMA.16816.F32.BF16 R24, R12, R78, R24 ;  /* 0x0000004e0c18723c */ /* 0x000fe20000041818 */
[----:B------:R-:W5:Y:S01]  /*2f80*/  LDSM.16.M88.4 R12, [R206+0x1800] ;  /* 0x00180000ce0c783b */ /* 0x000f620000000200 */
[----:B------:R-:W-:-:S04]  /*2f90*/  DEPBAR.LE SB0, 0x0 ;  /* 0x000080000000791a */ /* 0x000fc80000000000 */
[-C--:B--2---:R-:W-:Y:S06]  /*2fa0*/  HMMA.16816.F32.BF16 R44, R60, R56.reuse, R44 ;  /* 0x000000383c2c723c */ /* 0x084fec000004182c */
[----:B------:R-:W-:Y:S06]  /*2fb0*/  HMMA.16816.F32.BF16 R48, R64, R56, R48 ;  /* 0x000000384030723c */ /* 0x000fec0000041830 */
[-C--:B---3--:R-:W-:Y:S06]  /*2fc0*/  HMMA.16816.F32.BF16 R28, R60, R52.reuse, R28 ;  /* 0x000000343c1c723c */ /* 0x088fec000004181c */
[C---:B------:R-:W-:Y:S06]  /*2fd0*/  HMMA.16816.F32.BF16 R32, R64.reuse, R52, R32 ;  /* 0x000000344020723c */ /* 0x040fec0000041820 */
[C---:B------:R-:W-:Y:S06]  /*2fe0*/  HMMA.16816.F32.BF16 R36, R64.reuse, R58, R36 ;  /* 0x0000003a4024723c */ /* 0x040fec0000041824 */
[----:B------:R-:W-:Y:S06]  /*2ff0*/  HMMA.16816.F32.BF16 R68, R64, R54, R68 ;  /* 0x000000364044723c */ /* 0x000fec0000041844 */
[-C--:B----4-:R-:W-:Y:S06]  /*3000*/  HMMA.16816.F32.BF16 R44, R20, R16.reuse, R44 ;  /* 0x00000010142c723c */ /* 0x090fec000004182c */
[----:B-1----:R-:W-:Y:S01]  /*3010*/  HMMA.16816.F32.BF16 R48, R8, R16, R48 ;  /* 0x000000100830723c */ /* 0x002fe20000041830 */
[----:B------:R-:W1:Y:S05]  /*3020*/  LDC R17, c[0x0][0x2d4] ;  /* 0x0000b500ff117b82 */ /* 0x000e6a0000000800 */
[C---:B------:R-:W-:Y:S06]  /*3030*/  HMMA.16816.F32.BF16 R40, R60.reuse, R58, R40 ;  /* 0x0000003a3c28723c */ /* 0x040fec0000041828 */
[----:B------:R-:W-:Y:S01]  /*3040*/  HMMA.16816.F32.BF16 R24, R60, R54, R24 ;  /* 0x000000363c18723c */ /* 0x000fe20000041818 */
[----:B------:R-:W-:-:S04]  /*3050*/  SHF.R.S32.HI R59, RZ, 0x1f, R6 ;  /* 0x0000001fff3b7819 */ /* 0x000fc80000011406 */
[----:B------:R-:W-:Y:S01]  /*3060*/  LEA.HI R59, R59, R6, RZ, 0x2 ;  /* 0x000000063b3b7211 */ /* 0x000fe200078f10ff */
[-C--:B-----5:R-:W-:Y:S06]  /*3070*/  HMMA.16816.F32.BF16 R28, R20, R12.reuse, R28 ;  /* 0x0000000c141c723c */ /* 0x0a0fec000004181c */
[----:B------:R-:W-:Y:S01]  /*3080*/  HMMA.16816.F32.BF16 R32, R8, R12, R32 ;  /* 0x0000000c0820723c */ /* 0x000fe20000041820 */
[----:B-1----:R-:W-:-:S05]  /*3090*/  IMAD R0, R0, R17, R84 ;  /* 0x0000001100007224 */ /* 0x002fca00078e0254 */
[----:B------:R-:W-:Y:S01]  /*30a0*/  HMMA.16816.F32.BF16 R36, R8, R18, R36 ;  /* 0x000000120824723c */ /* 0x000fe20000041824 */
[----:B------:R-:W-:Y:S02]  /*30b0*/  SHF.R.S32.HI R13, RZ, 0x1f, R90 ;  /* 0x0000001fff0d7819 */ /* 0x000fe4000001145a */
[----:B------:R-:W-:-:S03]  /*30c0*/  SHF.R.S32.HI R12, RZ, 0x2, R59 ;  /* 0x00000002ff0c7819 */ /* 0x000fc6000001143b */
[----:B------:R-:W-:Y:S06]  /*30d0*/  HMMA.16816.F32.BF16 R68, R8, R14, R68 ;  /* 0x0000000e0844723c */ /* 0x000fec0000041844 */
[C---:B------:R-:W-:Y:S01]  /*30e0*/  HMMA.16816.F32.BF16 R40, R20.reuse, R18, R40 ;  /* 0x000000121428723c */ /* 0x040fe20000041828 */
[----:B------:R-:W-:Y:S01]  /*30f0*/  LEA.HI R9, R13, R82, RZ, 0x2 ;  /* 0x000000520d097211 */ /* 0x000fe200078f10ff */
[----:B------:R-:W-:Y:S01]  /*3100*/  IMAD R13, R0, R251, RZ ;  /* 0x000000fb000d7224 */ /* 0x000fe200078e02ff */
[----:B------:R-:W-:Y:S02]  /*3110*/  SHF.R.S32.HI R8, RZ, 0x1f, R6 ;  /* 0x0000001fff087819 */ /* 0x000fe40000011406 */
[----:B------:R-:W-:Y:S01]  /*3120*/  LOP3.LUT R9, R9, 0xffffffc, RZ, 0xc0, !PT ;  /* 0x0ffffffc09097812 */ /* 0x000fe200078ec0ff */
[----:B------:R-:W-:Y:S01]  /*3130*/  HMMA.16816.F32.BF16 R24, R20, R14, R24 ;  /* 0x0000000e1418723c */ /* 0x000fe20000041818 */
[----:B------:R-:W-:-:S03]  /*3140*/  IADD3.X R183, R183, R87, R8, P1, P0 ;  /* 0x00000057b7b77210 */ /* 0x000fc60000fe0408 */
[----:B------:R-:W-:-:S04]  /*3150*/  IMAD.IADD R9, R82, 0x1, -R9 ;  /* 0x0000000152097824 */ /* 0x000fc800078e0a09 */
[----:B------:R-:W-:Y:S01]  /*3160*/  IMAD R12, R9, 0x10, R12 ;  /* 0x00000010090c7824 */ /* 0x000fe200078e020c */
[----:B------:R-:W-:Y:S06]  /*3170*/  BAR.SYNC.DEFER_BLOCKING 0x0 ;  /* 0x0000000000007b1d */ /* 0x000fec0000010000 */
[----:B------:R-:W-:Y:S09]  /*3180*/  @!P3 BRA `(.L_x_1962) ;  /* 0x0000000000bcb947 */ /* 0x000ff20003800000 */
[----:B------:R-:W-:Y:S01]  /*3190*/  ULDC UR5, c[0x0][0x2d0] ;  /* 0x0000b40000057ab9 */ /* 0x000fe20000000800 */
[----:B------:R-:W-:Y:S01]  /*31a0*/  VIADD R16, R186, 0xfffffffe ;  /* 0xfffffffeba107836 */ /* 0x000fe20000000000 */
[----:B------:R-:W-:Y:S01]  /*31b0*/  ISETP.GE.AND P0, PT, R188, UR5, PT ;  /* 0x00000005bc007c0c */ /* 0x000fe2000bf06270 */
[----:B------:R-:W-:Y:S01]  /*31c0*/  BSSY B0, `(.L_x_1963) ;  /* 0x000002a000007945 */ /* 0x000fe20003800000 */
        /* <DEDUP_REMOVED lines=41> */
.L_x_1964:
[----:B------:R-:W-:Y:S05]  /*3460*/  BSYNC B0 ;  /* 0x0000000000007941 */ /* 0x000fea0003800000 */
.L_x_1963:
[----:B------:R-:W0:Y:S02]  /*3470*/  LDGDEPBAR ;  /* 0x00000000000079af */ /* 0x000e240000000000 */
.L_x_1962:
[----:B-12---:R-:W-:Y:S01]  /*3480*/  IMAD.SHL.U32 R9, R80, 0x2, RZ ;  /* 0x0000000250097824 */ /* 0x006fe200078e00ff */
[----:B------:R-:W-:Y:S01]  /*3490*/  LOP3.LUT R53, R4, UR25, RZ, 0x3c, !PT ;  /* 0x0000001904357c12 */ /* 0x000fe2000f8e3cff */
[----:B------:R-:W-:Y:S01]  /*34a0*/  IMAD.WIDE.U32 R56, R184, -0x2daee0ad, RZ ;  /* 0xd2511f53b8387825 */ /* 0x000fe200078e00ff */
[----:B------:R-:W-:Y:S01]  /*34b0*/  LOP3.LUT R59, R59, 0x7ffffffc, RZ, 0xc0, !PT ;  /* 0x7ffffffc3b3b7812 */ /* 0x000fe200078ec0ff */
[----:B------:R-:W-:Y:S01]  /*34c0*/  UIADD3 UR7, UR24, -0x61c88647, URZ ;  /* 0x9e3779b918077890 */ /* 0x000fe2000fffe03f */
[----:B------:R-:W-:Y:S01]  /*34d0*/  LOP3.LUT R9, R9, 0x6, RZ, 0xc0, !PT ;  /* 0x0000000609097812 */ /* 0x000fe200078ec0ff */
[----:B------:R-:W-:Y:S01]  /*34e0*/  IMAD R185, R91, 0x8, R82 ;  /* 0x000000085bb97824 */ /* 0x000fe200078e0252 */
[----:B------:R-:W-:Y:S01]  /*34f0*/  LOP3.LUT R72, R57, R53, RZ, 0x3c, !PT ;  /* 0x0000003539487212 */ /* 0x000fe200078e3cff */
[----:B------:R-:W-:Y:S01]  /*3500*/  UIADD3 UR6, UR25, -0x4498517b, URZ ;  /* 0xbb67ae8519067890 */ /* 0x000fe2000fffe03f */
[----:B------:R-:W-:Y:S01]  /*3510*/  LOP3.LUT R183, R183, UR24, RZ, 0x3c, !PT ;  /* 0x00000018b7b77c12 */ /* 0x000fe2000f8e3cff */
[----:B------:R-:W-:Y:S01]  /*3520*/  IMAD R10, R4, 0x20, R9 ;  /* 0x00000020040a7824 */ /* 0x000fe200078e0209 */
[----:B------:R-:W-:Y:S01]  /*3530*/  UIADD3 UR5, UR25, 0x76cf5d0a, URZ ;  /* 0x76cf5d0a19057890 */ /* 0x000fe2000fffe03f */
[----:B------:R-:W-:Y:S01]  /*3540*/  IMAD.WIDE.U32 R72, R72, -0x326172a9, RZ ;  /* 0xcd9e8d5748487825 */ /* 0x000fe200078e00ff */
[----:B------:R-:W-:Y:S01]  /*3550*/  ULDC UR11, c[0x0][0x2ec] ;  /* 0x0000bb00000b7ab9 */ /* 0x000fe20000000800 */
[----:B------:R-:W-:Y:S01]  /*3560*/  UIADD3 UR9, UR24, 0x78dde6e4, URZ ;  /* 0x78dde6e418097890 */ /* 0x000fe2000fffe03f */
[CC--:B------:R-:W-:Y:S01]  /*3570*/  ISETP.GE.AND P0, PT, R10.reuse, R85.reuse, PT ;  /* 0x000000550a00720c */ /* 0x0c0fe20003f06270 */
[C---:B------:R-:W-:Y:S01]  /*3580*/  VIADD R8, R10.reuse, 0x1 ;  /* 0x000000010a087836 */ /* 0x040fe20000000000 */
[----:B------:R-:W-:Y:S01]  /*3590*/  UIADD3 UR10, UR24, -0x4ab325aa, URZ ;  /* 0xb54cda56180a7890 */ /* 0x000fe2000fffe03f */
[----:B------:R-:W-:Y:S01]  /*35a0*/  VIADD R0, R10, 0x8 ;  /* 0x000000080a007836 */ /* 0x000fe20000000000 */
[----:B------:R-:W-:Y:S01]  /*35b0*/  FSEL R54, R48, -INF , !P0 ;  /* 0xff80000030367808 */ /* 0x000fe20004000000 */
[----:B------:R-:W-:Y:S01]  /*35c0*/  VIADD R22, R10, 0x9 ;  /* 0x000000090a167836 */ /* 0x000fe20000000000 */
[-C--:B------:R-:W-:Y:S01]  /*35d0*/  ISETP.GE.AND P2, PT, R8, R85.reuse, PT ;  /* 0x000000550800720c */ /* 0x080fe20003f46270 */
[----:B------:R-:W-:Y:S01]  /*35e0*/  VIADD R8, R10, 0x10 ;  /* 0x000000100a087836 */ /* 0x000fe20000000000 */
[-C--:B------:R-:W-:Y:S01]  /*35f0*/  ISETP.GE.AND P6, PT, R0, R85.reuse, PT ;  /* 0x000000550000720c */ /* 0x080fe20003fc6270 */
[C---:B------:R-:W-:Y:S01]  /*3600*/  VIADD R0, R10.reuse, 0x11 ;  /* 0x000000110a007836 */ /* 0x040fe20000000000 */
[----:B------:R-:W-:Y:S01]  /*3610*/  FSEL R49, R49, -INF , !P2 ;  /* 0xff80000031317808 */ /* 0x000fe20005000000 */
[----:B------:R-:W-:Y:S01]  /*3620*/  VIADD R48, R10, 0x18 ;  /* 0x000000180a307836 */ /* 0x000fe20000000000 */
[----:B------:R-:W-:Y:S01]  /*3630*/  ISETP.GE.AND P5, PT, R22, R85, PT ;  /* 0x000000551600720c */ /* 0x000fe20003fa6270 */
[----:B------:R-:W-:Y:S01]  /*3640*/  VIADD R10, R10, 0x19 ;  /* 0x000000190a0a7836 */ /* 0x000fe20000000000 */
[----:B------:R-:W-:Y:S01]  /*3650*/  FSEL R22, R36, -INF , !P6 ;  /* 0xff80000024167808 */ /* 0x000fe20007000000 */
[----:B------:R-:W-:Y:S01]  /*3660*/  IMAD.IADD R4, R3, 0x1, R2 ;  /* 0x0000000103047824 */ /* 0x000fe200078e0202 */
[----:B------:R-:W-:Y:S01]  /*3670*/  FMNMX.FTZ R9, R54, R49, !PT ;  /* 0x0000003136097209 */ /* 0x000fe20007810000 */
[----:B------:R-:W-:Y:S01]  /*3680*/  IMAD.WIDE.U32 R64, R185, -0x326172a9, RZ ;  /* 0xcd9e8d57b9407825 */ /* 0x000fe200078e00ff */
[----:B------:R-:W-:-:S02]  /*3690*/  FSEL R36, R50, -INF , !P0 ;  /* 0xff80000032247808 */ /* 0x000fc40004000000 */
[----:B------:R-:W-:Y:S02]  /*36a0*/  ISETP.GE.AND P4, PT, R8, R85, PT ;  /* 0x000000550800720c */ /* 0x000fe40003f86270 */
[----:B------:R-:W-:Y:S02]  /*36b0*/  FSEL R23, R37, -INF , !P5 ;  /* 0xff80000025177808 */ /* 0x000fe40006800000 */
[----:B------:R-:W-:Y:S02]  /*36c0*/  FMNMX.FTZ R50, R22, R9, !PT ;  /* 0x0000000916327209 */ /* 0x000fe40007810000 */
[----:B------:R-:W-:Y:S02]  /*36d0*/  ISETP.GE.AND P3, PT, R0, R85, PT ;  /* 0x000000550000720c */ /* 0x000fe40003f66270 */
[----:B------:R-:W-:Y:S01]  /*36e0*/  FSEL R55, R32, -INF , !P4 ;  /* 0xff80000020377808 */ /* 0x000fe20006000000 */
[----:B------:R-:W-:Y:S01]  /*36f0*/  IMAD.IADD R32, R6, 0x1, -R59 ;  /* 0x0000000106207824 */ /* 0x000fe200078e0a3b */
[----:B------:R-:W-:-:S02]  /*3700*/  FMNMX.FTZ R50, R23, R50, !PT ;  /* 0x0000003217327209 */ /* 0x000fc40007810000 */
[----:B------:R-:W-:Y:S01]  /*3710*/  ISETP.GE.AND P1, PT, R48, R85, PT ;  /* 0x000000553000720c */ /* 0x000fe20003f26270 */
[----:B------:R-:W-:Y:S01]  /*3720*/  IMAD.SHL.U32 R32, R32, 0x2, RZ ;  /* 0x0000000220207824 */ /* 0x000fe200078e00ff */
[----:B------:R-:W-:Y:S02]  /*3730*/  FSEL R33, R33, -INF , !P3 ;  /* 0xff80000021217808 */ /* 0x000fe40005800000 */
[----:B------:R-:W-:Y:S01]  /*3740*/  FMNMX.FTZ R50, R55, R50, !PT ;  /* 0x0000003237327209 */ /* 0x000fe20007810000 */
[----:B------:R-:W-:Y:S01]  /*3750*/  IMAD R32, R12, R251, R32 ;  /* 0x000000fb0c207224 */ /* 0x000fe200078e0220 */
[----:B------:R-:W-:Y:S02]  /*3760*/  FSEL R8, R46, -INF , !P0 ;  /* 0xff8000002e087808 */ /* 0x000fe40004000000 */
[----:B------:R-:W-:Y:S02]  /*3770*/  FSEL R0, R44, -INF , !P0 ;  /* 0xff8000002c007808 */ /* 0x000fe40004000000 */
[----:B------:R-:W-:-:S02]  /*3780*/  ISETP.GE.AND P0, PT, R10, R85, PT ;  /* 0x000000550a00720c */ /* 0x000fc40003f06270 */
[----:B------:R-:W-:Y:S02]  /*3790*/  FSEL R68, R68, -INF , !P1 ;  /* 0xff80000044447808 */ /* 0x000fe40004800000 */
[----:B------:R-:W-:Y:S02]  /*37a0*/  FMNMX.FTZ R37, R33, R50, !PT ;  /* 0x0000003221257209 */ /* 0x000fe40007810000 */
[----:B------:R-:W-:Y:S02]  /*37b0*/  FSEL R69, R69, -INF , !P0 ;  /* 0xff80000045457808 */ /* 0x000fe40004000000 */
[----:B------:R-:W-:Y:S02]  /*37c0*/  FMNMX.FTZ R10, R68, R37, !PT ;  /* 0x00000025440a7209 */ /* 0x000fe40007810000 */
[----:B------:R-:W-:Y:S02]  /*37d0*/  LOP3.LUT R74, R65, R183, RZ, 0x3c, !PT ;  /* 0x000000b7414a7212 */ /* 0x000fe400078e3cff */
[----:B------:R-:W-:Y:S01]  /*37e0*/  FMNMX.FTZ R37, R69, R10, !PT ;  /* 0x0000000a45257209 */ /* 0x000fe20007810000 */
[----:B------:R-:W-:Y:S01]  /*37f0*/  VIADD R10, R185, 0x4 ;  /* 0x00000004b90a7836 */ /* 0x000fe20000000000 */
[----:B------:R-:W-:Y:S01]  /*3800*/  FSEL R51, R51, -INF , !P2 ;  /* 0xff80000033337808 */ /* 0x000fe20005000000 */
[----:B------:R-:W-:Y:S01]  /*3810*/  IMAD.WIDE.U32 R74, R74, -0x2daee0ad, RZ ;  /* 0xd2511f534a4a7825 */ /* 0x000fe200078e00ff */
[----:B------:R-:W-:Y:S01]  /*3820*/  LOP3.LUT R64, R73, UR7, R64, 0x96, !PT ;  /* 0x0000000749407c12 */ /* 0x000fe2000f8e9640 */
[----:B------:R-:W1:Y:S01]  /*3830*/  SHFL.BFLY PT, R48, R37, 0x2, 0x1f ;  /* 0x0c401f0025307f89 */ /* 0x000e6200000e0000 */
[----:B------:R-:W-:Y:S01]  /*3840*/  FSEL R39, R39, -INF , !P5 ;  /* 0xff80000027277808 */ /* 0x000fe20006800000 */
[----:B------:R-:W-:Y:S01]  /*3850*/  IMAD.WIDE.U32 R58, R10, -0x326172a9, RZ ;  /* 0xcd9e8d570a3a7825 */ /* 0x000fe200078e00ff */
[----:B------:R-:W-:-:S02]  /*3860*/  FSEL R226, R30, -INF , !P4 ;  /* 0xff8000001ee27808 */ /* 0x000fc40006000000 */
[----:B------:R-:W-:Y:S01]  /*3870*/  FSEL R223, R31, -INF , !P3 ;  /* 0xff8000001fdf7808 */ /* 0x000fe20005800000 */
[----:B------:R-:W-:Y:S01]  /*3880*/  IMAD.WIDE.U32 R66, R10, -0x326172a9, RZ ;  /* 0xcd9e8d570a427825 */ /* 0x000fe200078e00ff */
[-C--:B------:R-:W-:Y:S02]  /*3890*/  LOP3.LUT R3, R59, R183.reuse, RZ, 0x3c, !PT ;  /* 0x000000b73b037212 */ /* 0x080fe400078e3cff */
[----:B------:R-:W-:Y:S01]  /*38a0*/  LOP3.LUT R58, R73, UR7, R58, 0x96, !PT ;  /* 0x00000007493a7c12 */ /* 0x000fe2000f8e963a */
[----:B------:R-:W-:Y:S01]  /*38b0*/  IMAD.WIDE.U32 R64, R64, -0x2daee0ad, RZ ;  /* 0xd2511f5340407825 */ /* 0x000fe200078e00ff */
[----:B------:R-:W-:Y:S02]  /*38c0*/  LOP3.LUT R2, R67, R183, RZ, 0x3c, !PT ;  /* 0x000000b743027212 */ /* 0x000fe400078e3cff */
[----:B------:R-:W-:Y:S01]  /*38d0*/  LOP3.LUT R66, R73, UR7, R66, 0x96, !PT ;  /* 0x0000000749427c12 */ /* 0x000fe2000f8e9642 */
[----:B------:R-:W-:Y:S01]  /*38e0*/  IMAD.WIDE.U32 R52, R3, -0x2daee0ad, RZ ;  /* 0xd2511f5303347825 */ /* 0x000fe200078e00ff */
[----:B------:R-:W-:Y:S01]  /*38f0*/  FSEL R70, R70, -INF , !P1 ;  /* 0xff80000046467808 */ /* 0x000fe20004800000 */
[----:B------:R-:W-:Y:S01]  /*3900*/  UIADD3 UR7, UR24, -0x255992d5, URZ ;  /* 0xdaa66d2b18077890 */ /* 0x000fe2000fffe03f */
[----:B------:R-:W-:Y:S01]  /*3910*/  FSEL R71, R71, -INF , !P0 ;  /* 0xff80000047477808 */ /* 0x000fe20004000000 */
[----:B------:R-:W-:Y:S01]  /*3920*/  IMAD.WIDE.U32 R58, R58, -0x2daee0ad, RZ ;  /* 0xd2511f533a3a7825 */ /* 0x000fe200078e00ff */
[----:B------:R-:W-:-:S02]  /*3930*/  LOP3.LUT R57, R53, UR6, R56, 0x96, !PT ;  /* 0x0000000635397c12 */ /* 0x000fc4000f8e9638 */
[----:B------:R-:W-:Y:S01]  /*3940*/  FSEL R26, R26, -INF , !P1 ;  /* 0xff8000001a1a7808 */ /* 0x000fe20004800000 */
[----:B------:R-:W-:Y:S01]  /*3950*/  IMAD.WIDE.U32 R66, R66, -0x2daee0ad, RZ ;  /* 0xd2511f5342427825 */ /* 0x000fe200078e00ff */
[----:B------:R-:W-:Y:S02]  /*3960*/  LOP3.LUT R10, R59, UR5, R52, 0x96, !PT ;  /* 0x000000053b0a7c12 */ /* 0x000fe4000f8e9634 */
[----:B-1----:R-:W-:Y:S01]  /*3970*/  FMNMX.FTZ R73, R37, R48, !PT ;  /* 0x0000003025497209 */ /* 0x002fe20007810000 */
[----:B------:R-:W-:Y:S01]  /*3980*/  IMAD.WIDE.U32 R52, R2, -0x2daee0ad, RZ ;  /* 0xd2511f5302347825 */ /* 0x000fe200078e00ff */
[----:B------:R-:W-:Y:S02]  /*3990*/  FSEL R2, R38, -INF , !P6 ;  /* 0xff80000026027808 */ /* 0x000fe40007000000 */
[----:B------:R-:W-:Y:S01]  /*39a0*/  FMNMX.FTZ R37, R36, R51, !PT ;  /* 0x0000003324257209 */ /* 0x000fe20007810000 */
[----:B------:R-:W1:Y:S01]  /*39b0*/  SHFL.BFLY PT, R164, R73, 0x1, 0x1f ;  /* 0x0c201f0049a47f89 */ /* 0x000e6200000e0000 */
[----:B------:R-:W-:Y:S01]  /*39c0*/  LOP3.LUT R59, R75, UR6, R56, 0x96, !PT ;  /* 0x000000064b3b7c12 */ /* 0x000fe2000f8e9638 */
[----:B------:R-:W-:Y:S01]  /*39d0*/  IMAD.WIDE.U32 R88, R57, -0x326172a9, RZ ;  /* 0xcd9e8d5739587825 */ /* 0x000fe200078e00ff */
[----:B------:R-:W-:-:S02]  /*39e0*/  FMNMX.FTZ R38, R2, R37, !PT ;  /* 0x0000002502267209 */ /* 0x000fc40007810000 */
[----:B------:R-:W-:Y:S01]  /*39f0*/  LOP3.LUT R56, R53, UR6, R56, 0x96, !PT ;  /* 0x0000000635387c12 */ /* 0x000fe2000f8e9638 */
[----:B------:R-:W-:Y:S01]  /*3a00*/  UIADD3 UR6, UR25, 0x32370b8f, URZ ;  /* 0x32370b8f19067890 */ /* 0x000fe2000fffe03f */
[----:B------:R-:W-:Y:S02]  /*3a10*/  FSEL R53, R34, -INF , !P4 ;  /* 0xff80000022357808 */ /* 0x000fe40006000000 */
[----:B------:R-:W-:Y:S02]  /*3a20*/  FMNMX.FTZ R34, R39, R38, !PT ;  /* 0x0000002627227209 */ /* 0x000fe40007810000 */
[----:B------:R-:W-:Y:S02]  /*3a30*/  FSEL R37, R35, -INF , !P3 ;  /* 0xff80000023257808 */ /* 0x000fe40005800000 */
[----:B------:R-:W-:Y:S01]  /*3a40*/  FMNMX.FTZ R30, R53, R34, !PT ;  /* 0x00000022351e7209 */ /* 0x000fe20007810000 */
[----:B------:R-:W-:Y:S01]  /*3a50*/  IMAD.WIDE.U32 R34, R59, -0x326172a9, RZ ;  /* 0xcd9e8d573b227825 */ /* 0x000fe200078e00ff */
[----:B------:R-:W-:-:S02]  /*3a60*/  FSEL R48, R28, -INF , !P4 ;  /* 0xff8000001c307808 */ /* 0x000fc40006000000 */
[----:B------:R-:W-:Y:S02]  /*3a70*/  FMNMX.FTZ R31, R37, R30, !PT ;  /* 0x0000001e251f7209 */ /* 0x000fe40007810000 */
[----:B------:R-:W-:Y:S02]  /*3a80*/  FSEL R38, R29, -INF , !P3 ;  /* 0xff8000001d267808 */ /* 0x000fe40005800000 */
[----:B------:R-:W-:Y:S01]  /*3a90*/  FMNMX.FTZ R28, R70, R31, !PT ;  /* 0x0000001f461c7209 */ /* 0x000fe20007810000 */
[----:B------:R-:W-:Y:S01]  /*3aa0*/  IMAD.WIDE.U32 R30, R10, -0x326172a9, RZ ;  /* 0xcd9e8d570a1e7825 */ /* 0x000fe200078e00ff */
[----:B------:R-:W-:Y:S02]  /*3ab0*/  LOP3.LUT R3, R67, UR5, R52, 0x96, !PT ;  /* 0x0000000543037c12 */ /* 0x000fe4000f8e9634 */
[----:B------:R-:W-:Y:S02]  /*3ac0*/  FMNMX.FTZ R29, R71, R28, !PT ;  /* 0x0000001c471d7209 */ /* 0x000fe40007810000 */
[----:B-1----:R-:W-:-:S02]  /*3ad0*/  FMNMX.FTZ R164, R73, R164, !PT ;  /* 0x000000a449a47209 */ /* 0x002fc40007810000 */
[----:B------:R-:W-:Y:S01]  /*3ae0*/  FSEL R52, R24, -INF , !P1 ;  /* 0xff80000018347808 */ /* 0x000fe20004800000 */
[----:B------:R-:W1:Y:S01]  /*3af0*/  SHFL.BFLY PT, R80, R29, 0x2, 0x1f ;  /* 0x0c401f001d507f89 */ /* 0x000e6200000e0000 */
[C-C-:B------:R-:W-:Y:S01]  /*3b00*/  LOP3.LUT R84, R65.reuse, UR5, R74.reuse, 0x96, !PT ;  /* 0x0000000541547c12 */ /* 0x140fe2000f8e964a */
[C---:B------:R-:W-:Y:S01]  /*3b10*/  FMUL.FTZ R24, R164.reuse, UR11 ;  /* 0x0000000ba4187c20 */ /* 0x040fe20008410000 */
[----:B------:R-:W-:Y:S02]  /*3b20*/  FSETP.NEU.FTZ.AND P1, PT, R164, -INF , PT ;  /* 0xff800000a400780b */ /* 0x000fe40003f3d000 */
[----:B------:R-:W-:Y:S01]  /*3b30*/  LOP3.LUT R74, R65, UR5, R74, 0x96, !PT ;  /* 0x00000005414a7c12 */ /* 0x000fe2000f8e964a */
[----:B------:R-:W-:Y:S01]  /*3b40*/  UIADD3 UR5, UR24, 0x3c6ef372, URZ ;  /* 0x3c6ef37218057890 */ /* 0x000fe2000fffe03f */
[----:B------:R-:W-:Y:S01]  /*3b50*/  FSEL R24, R24, RZ, P1 ;  /* 0x000000ff18187208 */ /* 0x000fe20000800000 */
[----:B------:R-:W-:Y:S01]  /*3b60*/  IMAD.WIDE.U32 R84, R84, -0x326172a9, RZ ;  /* 0xcd9e8d5754547825 */ /* 0x000fe200078e00ff */
[----:B------:R-:W-:-:S02]  /*3b70*/  FSEL R11, R45, -INF , !P2 ;  /* 0xff8000002d0b7808 */ /* 0x000fc40005000000 */
[----:B------:R-:W-:Y:S01]  /*3b80*/  FSEL R10, R25, -INF , !P0 ;  /* 0xff800000190a7808 */ /* 0x000fe20004000000 */
[----:B------:R-:W-:Y:S01]  /*3b90*/  FFMA.FTZ R54, R54, UR11, -R24 ;  /* 0x0000000b36367c23 */ /* 0x000fe20008010818 */
[----:B------:R-:W-:Y:S01]  /*3ba0*/  LOP3.LUT R86, R35, UR5, R72, 0x96, !PT ;  /* 0x0000000523567c12 */ /* 0x000fe2000f8e9648 */
[----:B------:R-:W-:Y:S01]  /*3bb0*/  IMAD.WIDE.U32 R74, R74, -0x326172a9, RZ ;  /* 0xcd9e8d574a4a7825 */ /* 0x000fe200078e00ff */
[----:B------:R-:W-:Y:S01]  /*3bc0*/  LOP3.LUT R35, R31, UR7, R88, 0x96, !PT ;  /* 0x000000071f237c12 */ /* 0x000fe2000f8e9658 */
[----:B------:R2:W-:Y:S02]  /*3bd0*/  MUFU.EX2 R111, R54 ;  /* 0x00000036006f7308 */ /* 0x0005e40000000800 */
[----:B------:R-:W-:Y:S01]  /*3be0*/  FFMA.FTZ R25, R49, UR11, -R24 ;  /* 0x0000000b31197c23 */ /* 0x000fe20008010818 */
[----:B------:R-:W-:Y:S01]  /*3bf0*/  IMAD.WIDE.U32 R86, R86, -0x2daee0ad, RZ ;  /* 0xd2511f5356567825 */ /* 0x000fe200078e00ff */
[----:B------:R-:W-:-:S03]  /*3c00*/  FSEL R40, R40, -INF , !P6 ;  /* 0xff80000028287808 */ /* 0x000fc60007000000 */
[----:B------:R-:W-:Y:S01]  /*3c10*/  FFMA.FTZ R235, R33, UR11, -R24 ;  /* 0x0000000b21eb7c23 */ /* 0x000fe20008010818 */
[----:B------:R-:W-:Y:S01]  /*3c20*/  LOP3.LUT R82, R89, UR5, R72, 0x96, !PT ;  /* 0x0000000559527c12 */ /* 0x000fe2000f8e9648 */
[--C-:B------:R-:W-:Y:S01]  /*3c30*/  FFMA.FTZ R22, R22, UR11, -R24.reuse ;  /* 0x0000000b16167c23 */ /* 0x100fe20008010818 */
[----:B------:R-:W-:Y:S01]  /*3c40*/  FMNMX.FTZ R49, R0, R11, !PT ;  /* 0x0000000b00317209 */ /* 0x000fe20007810000 */
[----:B------:R-:W-:Y:S01]  /*3c50*/  FFMA.FTZ R57, R23, UR11, -R24 ;  /* 0x0000000b17397c23 */ /* 0x000fe20008010818 */
[----:B-1----:R-:W-:Y:S01]  /*3c60*/  FMNMX.FTZ R31, R29, R80, !PT ;  /* 0x000000501d1f7209 */ /* 0x002fe20007810000 */
[----:B------:R-:W-:Y:S01]  /*3c70*/  IMAD.WIDE.U32 R82, R82, -0x2daee0ad, RZ ;  /* 0xd2511f5352527825 */ /* 0x000fe200078e00ff */
[----:B------:R-:W-:-:S03]  /*3c80*/  FSEL R187, R27, -INF , !P0 ;  /* 0xff8000001bbb7808 */ /* 0x000fc60004000000 */
[----:B------:R-:W-:Y:S01]  /*3c90*/  FFMA.FTZ R236, R55, UR11, -R24 ;  /* 0x0000000b37ec7c23 */ /* 0x000fe20008010818 */
[----:B------:R-:W-:Y:S01]  /*3ca0*/  LOP3.LUT R59, R85, UR7, R34, 0x96, !PT ;  /* 0x00000007553b7c12 */ /* 0x000fe2000f8e9622 */
[----:B------:R-:W-:Y:S01]  /*3cb0*/  FFMA.FTZ R234, R68, UR11, -R24 ;  /* 0x0000000b44ea7c23 */ /* 0x000fe20008010818 */
[----:B------:R-:W-:Y:S01]  /*3cc0*/  LOP3.LUT R72, R75, UR7, R34, 0x96, !PT ;  /* 0x000000074b487c12 */ /* 0x000fe2000f8e9622 */
[----:B------:R-:W-:Y:S01]  /*3cd0*/  FFMA.FTZ R233, R69, UR11, -R24 ;  /* 0x0000000b45e97c23 */ /* 0x000fe20008010818 */
[----:B--2---:R-:W1:Y:S01]  /*3ce0*/  SHFL.BFLY PT, R54, R31, 0x1, 0x1f ;  /* 0x0c201f001f367f89 */ /* 0x004e6200000e0000 */
[C-C-:B------:R-:W-:Y:S01]  /*3cf0*/  LOP3.LUT R34, R87.reuse, UR6, R64.reuse, 0x96, !PT ;  /* 0x0000000657227c12 */ /* 0x140fe2000f8e9640 */
[----:B------:R-:W-:Y:S01]  /*3d00*/  MUFU.EX2 R110, R25 ;  /* 0x00000019006e7308 */ /* 0x000fe20000000800 */
[----:B------:R-:W-:Y:S01]  /*3d10*/  LOP3.LUT R27, R87, UR6, R64, 0x96, !PT ;  /* 0x00000006571b7c12 */ /* 0x000fe2000f8e9640 */
[----:B------:R-:W-:Y:S01]  /*3d20*/  IMAD.WIDE.U32 R64, R3, -0x326172a9, RZ ;  /* 0xcd9e8d5703407825 */ /* 0x000fe200078e00ff */
[----:B------:R-:W-:Y:S01]  /*3d30*/  FSEL R50, R41, -INF , !P5 ;  /* 0xff80000029327808 */ /* 0x000fe20006800000 */
[----:B------:R-:W-:Y:S01]  /*3d40*/  UIADD3 UR5, UR25, -0x126145ec, URZ ;  /* 0xed9eba1419057890 */ /* 0x000fe2000fffe03f */
[----:B------:R-:W-:Y:S01]  /*3d50*/  FMNMX.FTZ R3, R40, R49, !PT ;  /* 0x0000003128037209 */ /* 0x000fe20007810000 */
[----:B------:R-:W-:Y:S01]  /*3d60*/  IMAD R41, R56, -0x326172a9, RZ ;  /* 0xcd9e8d5738297824 */ /* 0x000fe200078e02ff */
[----:B------:R-:W-:Y:S01]  /*3d70*/  FSEL R9, R47, -INF , !P2 ;  /* 0xff8000002f097808 */ /* 0x000fe20005000000 */
[----:B------:R2:W-:Y:S01]  /*3d80*/  MUFU.EX2 R120, R22 ;  /* 0x0000001600787308 */ /* 0x0005e20000000800 */
[----:B------:R-:W-:Y:S01]  /*3d90*/  FMNMX.FTZ R3, R50, R3, !PT ;  /* 0x0000000332037209 */ /* 0x000fe20007810000 */
[----:B------:R-:W-:Y:S01]  /*3da0*/  IMAD.WIDE.U32 R80, R27, -0x326172a9, RZ ;  /* 0xcd9e8d571b507825 */ /* 0x000fe200078e00ff */
[----:B------:R-:W-:-:S02]  /*3db0*/  FSEL R42, R42, -INF , !P6 ;  /* 0xff8000002a2a7808 */ /* 0x000fc40007000000 */
[----:B------:R-:W-:Y:S01]  /*3dc0*/  FMNMX.FTZ R3, R48, R3, !PT ;  /* 0x0000000330037209 */ /* 0x000fe20007810000 */
[----:B------:R-:W-:Y:S01]  /*3dd0*/  IMAD.WIDE.U32 R72, R72, -0x2daee0ad, RZ ;  /* 0xd2511f5348487825 */ /* 0x000fe200078e00ff */
[----:B------:R-:W-:Y:S01]  /*3de0*/  LOP3.LUT R41, R65, UR7, R41, 0x96, !PT ;  /* 0x0000000741297c12 */ /* 0x000fe2000f8e9629 */
[----:B------:R3:W-:Y:S01]  /*3df0*/  MUFU.EX2 R90, R57 ;  /* 0x00000039005a7308 */ /* 0x0007e20000000800 */
[----:B------:R-:W-:Y:S01]  /*3e00*/  FMNMX.FTZ R3, R38, R3, !PT ;  /* 0x0000000326037209 */ /* 0x000fe20007810000 */
[----:B------:R-:W-:Y:S01]  /*3e10*/  UIADD3 UR7, UR24, 0x1715609d, URZ ;  /* 0x1715609d18077890 */ /* 0x000fe2000fffe03f */
[----:B------:R-:W-:Y:S02]  /*3e20*/  FSEL R43, R43, -INF , !P5 ;  /* 0xff8000002b2b7808 */ /* 0x000fe40006800000 */
[----:B------:R-:W-:Y:S02]  /*3e30*/  FMNMX.FTZ R33, R52, R3, !PT ;  /* 0x0000000334217209 */ /* 0x000fe40007810000 */
[----:B-1----:R-:W-:Y:S01]  /*3e40*/  FMNMX.FTZ R3, R31, R54, !PT ;  /* 0x000000361f037209 */ /* 0x002fe20007810000 */
[----:B------:R-:W-:Y:S01]  /*3e50*/  MUFU.EX2 R236, R236 ;  /* 0x000000ec00ec7308 */ /* 0x000fe20000000800 */
[----:B------:R-:W-:Y:S01]  /*3e60*/  FMNMX.FTZ R54, R10, R33, !PT ;  /* 0x000000210a367209 */ /* 0x000fe20007810000 */
[----:B--2---:R-:W-:Y:S01]  /*3e70*/  IMAD.WIDE.U32 R22, R35, -0x2daee0ad, RZ ;  /* 0xd2511f5323167825 */ /* 0x004fe200078e00ff */
[----:B------:R-:W-:-:S03]  /*3e80*/  FMNMX.FTZ R33, R8, R9, !PT ;  /* 0x0000000908217209 */ /* 0x000fc60007810000 */
[C---:B------:R-:W-:Y:S01]  /*3e90*/  FMUL.FTZ R24, R3.reuse, UR11 ;  /* 0x0000000b03187c20 */ /* 0x040fe20008410000 */
[----:B------:R-:W-:Y:S01]  /*3ea0*/  FSETP.NEU.FTZ.AND P0, PT, R3, -INF , PT ;  /* 0xff8000000300780b */ /* 0x000fe20003f1d000 */
[----:B------:R-:W1:Y:S01]  /*3eb0*/  SHFL.BFLY PT, R31, R54, 0x2, 0x1f ;  /* 0x0c401f00361f7f89 */ /* 0x000e6200000e0000 */
[----:B------:R-:W-:Y:S01]  /*3ec0*/  LOP3.LUT R25, R83, UR6, R66, 0x96, !PT ;  /* 0x0000000653197c12 */ /* 0x000fe2000f8e9642 */
[----:B------:R-:W-:Y:S01]  /*3ed0*/  IMAD.WIDE.U32 R66, R41, -0x2daee0ad, RZ ;  /* 0xd2511f5329427825 */ /* 0x000fe200078e00ff */
[----:B------:R-:W-:Y:S01]  /*3ee0*/  FMNMX.FTZ R68, R42, R33, !PT ;  /* 0x000000212a447209 */ /* 0x000fe20007810000 */
[----:B------:R-:W-:Y:S01]  /*3ef0*/  MUFU.EX2 R235, R235 ;  /* 0x000000eb00eb7308 */ /* 0x000fe20000000800 */
[----:B------:R-:W-:Y:S01]  /*3f00*/  FSEL R24, R24, RZ, P0 ;  /* 0x000000ff18187208 */ /* 0x000fe20000000000 */
[----:B------:R-:W-:Y:S01]  /*3f10*/  IMAD.WIDE.U32 R34, R34, -0x326172a9, RZ ;  /* 0xcd9e8d5722227825 */ /* 0x000fe200078e00ff */
[----:B------:R-:W-:Y:S02]  /*3f20*/  FMNMX.FTZ R27, R43, R68, !PT ;  /* 0x000000442b1b7209 */ /* 0x000fe40007810000 */
[----:B------:R-:W-:Y:S01]  /*3f30*/  LOP3.LUT R100, R23, UR5, R82, 0x96, !PT ;  /* 0x0000000517647c12 */ /* 0x000fe2000f8e9652 */
[----:B------:R-:W-:Y:S01]  /*3f40*/  FFMA.FTZ R41, R36, UR11, -R24 ;  /* 0x0000000b24297c23 */ /* 0x000fe20008010818 */
[----:B------:R-:W-:Y:S01]  /*3f50*/  LOP3.LUT R23, R67, UR5, R82, 0x96, !PT ;  /* 0x0000000543177c12 */ /* 0x000fe2000f8e9652 */
[--C-:B------:R-:W-:Y:S01]  /*3f60*/  FFMA.FTZ R231, R37, UR11, -R24.reuse ;  /* 0x0000000b25e77c23 */ /* 0x100fe20008010818 */
[----:B------:R-:W-:Y:S01]  /*3f70*/  FMNMX.FTZ R36, R226, R27, !PT ;  /* 0x0000001be2247209 */ /* 0x000fe20007810000 */
[----:B------:R-:W-:Y:S01]  /*3f80*/  FFMA.FTZ R51, R51, UR11, -R24 ;  /* 0x0000000b33337c23 */ /* 0x000fe20008010818 */
[----:B------:R-:W-:Y:S01]  /*3f90*/  LOP3.LUT R56, R73, UR5, R86, 0x96, !PT ;  /* 0x0000000549387c12 */ /* 0x000fe2000f8e9656 */
[----:B------:R-:W-:Y:S01]  /*3fa0*/  IMAD.WIDE.U32 R68, R23, -0x326172a9, RZ ;  /* 0xcd9e8d5717447825 */ /* 0x000fe200078e00ff */
[----:B------:R-:W-:-:S03]  /*3fb0*/  FMNMX.FTZ R23, R223, R36, !PT ;  /* 0x00000024df177209 */ /* 0x000fc60007810000 */
[----:B------:R-:W-:Y:S01]  /*3fc0*/  FFMA.FTZ R39, R39, UR11, -R24 ;  /* 0x0000000b27277c23 */ /* 0x000fe20008010818 */
[----:B------:R-:W-:Y:S01]  /*3fd0*/  LOP3.LUT R84, R35, UR9, R84, 0x96, !PT ;  /* 0x0000000923547c12 */ /* 0x000fe2000f8e9654 */
[----:B---3--:R-:W-:Y:S01]  /*3fe0*/  IMAD.WIDE.U32 R56, R56, -0x326172a9, RZ ;  /* 0xcd9e8d5738387825 */ /* 0x008fe200078e00ff */
[----:B------:R-:W-:-:S03]  /*3ff0*/  FMNMX.FTZ R36, R26, R23, !PT ;  /* 0x000000171a247209 */ /* 0x000fc60007810000 */
[----:B------:R-:W-:Y:S01]  /*4000*/  FFMA.FTZ R232, R53, UR11, -R24 ;  /* 0x0000000b35e87c23 */ /* 0x000fe20008010818 */
[----:B------:R-:W-:Y:S01]  /*4010*/  LOP3.LUT R35, R81, UR9, R74, 0x96, !PT ;  /* 0x0000000951237c12 */ /* 0x000fe2000f8e964a */
[----:B------:R-:W-:Y:S01]  /*4020*/  IMAD.WIDE.U32 R74, R25, -0x326172a9, RZ ;  /* 0xcd9e8d57194a7825 */ /* 0x000fe200078e00ff */
[----:B------:R-:W-:-:S03]  /*4030*/  LOP3.LUT R33, R57, UR7, R80, 0x96, !PT ;  /* 0x0000000739217c12 */ /* 0x000fc6000f8e9650 */
[----:B------:R-:W-:Y:S01]  /*4040*/  FFMA.FTZ R230, R70, UR11, -R24 ;  /* 0x0000000b46e67c23 */ /* 0x000fe20008010818 */
[----:B-1----:R-:W-:Y:S01]  /*4050*/  FMNMX.FTZ R31, R54, R31, !PT ;  /* 0x0000001f361f7209 */ /* 0x002fe20007810000 */
[----:B------:R-:W-:Y:S01]  /*4060*/  IMAD.WIDE.U32 R84, R84, -0x2daee0ad, RZ ;  /* 0xd2511f5354547825 */ /* 0x000fe200078e00ff */
[----:B------:R-:W-:-:S03]  /*4070*/  FMNMX.FTZ R54, R187, R36, !PT ;  /* 0x00000024bb367209 */ /* 0x000fc60007810000 */
[----:B------:R-:W-:Y:S01]  /*4080*/  FFMA.FTZ R191, R71, UR11, -R24 ;  /* 0x0000000b47bf7c23 */ /* 0x000fe20008010818 */
[----:B------:R-:W-:Y:S01]  /*4090*/  LOP3.LUT R28, R83, UR6, R58, 0x96, !PT ;  /* 0x00000006531c7c12 */ /* 0x000fe2000f8e963a */
[----:B------:R-:W-:Y:S01]  /*40a0*/  UIADD3 UR6, UR25, -0x56f99767, URZ ;  /* 0xa906689919067890 */ /* 0x000fe2000fffe03f */
[----:B------:R-:W-:Y:S01]  /*40b0*/  LOP3.LUT R25, R75, UR9, R64, 0x96, !PT ;  /* 0x000000094b197c12 */ /* 0x000fe2000f8e9640 */
[----:B------:R-:W-:Y:S01]  /*40c0*/  IMAD.WIDE.U32 R64, R33, -0x2daee0ad, RZ ;  /* 0xd2511f5321407825 */ /* 0x000fe200078e00ff */
[----:B------:R-:W-:Y:S01]  /*40d0*/  LOP3.LUT R27, R69, UR7, R74, 0x96, !PT ;  /* 0x00000007451b7c12 */ /* 0x000fe2000f8e964a */
[----:B------:R-:W1:Y:S01]  /*40e0*/  SHFL.BFLY PT, R33, R54, 0x2, 0x1f ;  /* 0x0c401f0036217f89 */ /* 0x000e6200000e0000 */
[----:B------:R2:W-:Y:S01]  /*40f0*/  MUFU.EX2 R136, R51 ;  /* 0x0000003300887308 */ /* 0x0005e20000000800 */
[----:B------:R-:W-:Y:S01]  /*4100*/  IMAD.WIDE.U32 R58, R59, -0x2daee0ad, RZ ;  /* 0xd2511f533b3a7825 */ /* 0x000fe200078e00ff */
[----:B------:R-:W-:Y:S02]  /*4110*/  LOP3.LUT R36, R64, 0xffff, RZ, 0xc0, !PT ;  /* 0x0000ffff40247812 */ /* 0x000fe400078ec0ff */
[----:B------:R-:W-:Y:S01]  /*4120*/  SHF.R.U32.HI R131, RZ, 0x18, R64 ;  /* 0x00000018ff837819 */ /* 0x000fe20000011640 */
[----:B------:R-:W-:Y:S01]  /*4130*/  IMAD.WIDE.U32 R74, R25, -0x2daee0ad, RZ ;  /* 0xd2511f53194a7825 */ /* 0x000fe200078e00ff */
[----:B------:R-:W-:Y:S01]  /*4140*/  LOP3.LUT R29, R59, UR5, R86, 0x96, !PT ;  /* 0x000000053b1d7c12 */ /* 0x000fe2000f8e9656 */
[----:B------:R-:W-:Y:S01]  /*4150*/  UIADD3 UR5, UR25, 0x646e171e, URZ ;  /* 0x646e171e19057890 */ /* 0x000fe2000fffe03f */
[----:B------:R-:W-:Y:S01]  /*4160*/  LOP3.LUT R23, R85, UR6, R58, 0x96, !PT ;  /* 0x0000000655177c12 */ /* 0x000fe2000f8e963a */
[----:B------:R-:W-:-:S04]  /*4170*/  IMAD.WIDE.U32 R58, R35, -0x2daee0ad, RZ ;  /* 0xd2511f53233a7825 */ /* 0x000fc800078e00ff */
[----:B------:R-:W-:Y:S01]  /*4180*/  FFMA.FTZ R35, R2, UR11, -R24 ;  /* 0x0000000b02237c23 */ /* 0x000fe20008010818 */
[----:B------:R-:W-:Y:S01]  /*4190*/  SHF.R.U32.HI R25, RZ, 0x10, R64 ;  /* 0x00000010ff197819 */ /* 0x000fe20000011640 */
[----:B------:R-:W3:Y:S01]  /*41a0*/  SHFL.BFLY PT, R2, R31, 0x1, 0x1f ;  /* 0x0c201f001f027f89 */ /* 0x000ee200000e0000 */
[----:B------:R-:W-:Y:S01]  /*41b0*/  LOP3.LUT R66, R75, UR6, R66, 0x96, !PT ;  /* 0x000000064b427c12 */ /* 0x000fe2000f8e9642 */
[----:B------:R4:W5:Y:S01]  /*41c0*/  MUFU.EX2 R137, R41 ;  /* 0x0000002900897308 */ /* 0x0009620000000800 */
[----:B------:R-:W-:Y:S01]  /*41d0*/  LOP3.LUT R72, R59, UR6, R72, 0x96, !PT ;  /* 0x000000063b487c12 */ /* 0x000fe2000f8e9648 */
[----:B------:R-:W-:Y:S01]  /*41e0*/  IMAD.WIDE.U32 R94, R28, -0x326172a9, RZ ;  /* 0xcd9e8d571c5e7825 */ /* 0x000fe200078e00ff */
[----:B------:R-:W-:Y:S02]  /*41f0*/  LOP3.LUT R129, R65, UR5, R58, 0x96, !PT ;  /* 0x0000000541817c12 */ /* 0x000fe4000f8e963a */
[----:B------:R-:W-:Y:S01]  /*4200*/  LOP3.LUT R24, R25, 0xff, RZ, 0xc0, !PT ;  /* 0x000000ff19187812 */ /* 0x000fe200078ec0ff */
[----:B------:R-:W-:Y:S01]  /*4210*/  IMAD.WIDE.U32 R58, R27, -0x2daee0ad, RZ ;  /* 0xd2511f531b3a7825 */ /* 0x000fe200078e00ff */
[----:B--2---:R-:W-:Y:S01]  /*4220*/  LOP3.LUT R51, R64, 0xff, RZ, 0xc0, !PT ;  /* 0x000000ff40337812 */ /* 0x004fe200078ec0ff */
[----:B------:R2:W-:Y:S01]  /*4230*/  MUFU.EX2 R116, R35 ;  /* 0x0000002300747308 */ /* 0x0005e20000000800 */
[----:B-1----:R-:W-:Y:S01]  /*4240*/  FMNMX.FTZ R54, R54, R33, !PT ;  /* 0x0000002136367209 */ /* 0x002fe20007810000 */
[----:B------:R-:W-:Y:S01]  /*4250*/  IMAD.WIDE.U32 R72, R72, -0x326172a9, RZ ;  /* 0xcd9e8d5748487825 */ /* 0x000fe200078e00ff */
[----:B------:R-:W-:-:S02]  /*4260*/  LOP3.LUT R64, R58, 0xffff, RZ, 0xc0, !PT ;  /* 0x0000ffff3a407812 */ /* 0x000fc400078ec0ff */
[----:B------:R-:W-:Y:S01]  /*4270*/  LOP3.LUT R49, R58, 0xff, RZ, 0xc0, !PT ;  /* 0x000000ff3a317812 */ /* 0x000fe200078ec0ff */
[----:B------:R-:W1:Y:S01]  /*4280*/  SHFL.BFLY PT, R37, R54, 0x1, 0x1f ;  /* 0x0c201f0036257f89 */ /* 0x000e6200000e0000 */
[--C-:B------:R-:W-:Y:S01]  /*4290*/  SHF.R.U32.HI R27, RZ, 0x10, R58.reuse ;  /* 0x00000010ff1b7819 */ /* 0x100fe2000001163a */
[----:B------:R-:W-:Y:S01]  /*42a0*/  IMAD.WIDE.U32 R66, R66, -0x326172a9, RZ ;  /* 0xcd9e8d5742427825 */ /* 0x000fe200078e00ff */
[----:B------:R-:W-:Y:S01]  /*42b0*/  SHF.R.U32.HI R127, RZ, 0x18, R58 ;  /* 0x00000018ff7f7819 */ /* 0x000fe2000001163a */
[----:B------:R-:W5:Y:S01]  /*42c0*/  MUFU.EX2 R91, R39 ;  /* 0x00000027005b7308 */ /* 0x000f620000000800 */
[----:B------:R-:W-:Y:S01]  /*42d0*/  LOP3.LUT R58, R72, 0xffff, RZ, 0xc0, !PT ;  /* 0x0000ffff483a7812 */ /* 0x000fe200078ec0ff */
[----:B------:R-:W-:Y:S01]  /*42e0*/  IMAD.WIDE.U32 R100, R100, -0x326172a9, RZ ;  /* 0xcd9e8d5764647825 */ /* 0x000fe200078e00ff */
[----:B----4-:R-:W-:Y:S02]  /*42f0*/  LOP3.LUT R41, R72, 0xff, RZ, 0xc0, !PT ;  /* 0x000000ff48297812 */ /* 0x010fe400078ec0ff */
[----:B---3--:R-:W-:-:S02]  /*4300*/  FMNMX.FTZ R2, R31, R2, !PT ;  /* 0x000000021f027209 */ /* 0x008fc40007810000 */
[----:B------:R-:W-:Y:S01]  /*4310*/  SHF.R.U32.HI R58, RZ, 0x8, R58 ;  /* 0x00000008ff3a7819 */ /* 0x000fe2000001163a */
[----:B------:R-:W-:Y:S01]  /*4320*/  MUFU.EX2 R234, R234 ;  /* 0x000000ea00ea7308 */ /* 0x000fe20000000800 */
[C---:B------:R-:W-:Y:S01]  /*4330*/  FSETP.NEU.FTZ.AND P0, PT, R2.reuse, -INF , PT ;  /* 0xff8000000200780b */ /* 0x040fe20003f1d000 */
[----:B------:R-:W-:Y:S01]  /*4340*/  FMUL.FTZ R25, R2, UR11 ;  /* 0x0000000b02197c20 */ /* 0x000fe20008410000 */
[----:B--2---:R-:W-:Y:S02]  /*4350*/  LOP3.LUT R35, R59, UR5, R74, 0x96, !PT ;  /* 0x000000053b237c12 */ /* 0x004fe4000f8e964a */
[----:B------:R-:W-:Y:S02]  /*4360*/  PRMT R41, R41, 0x5410, R58 ;  /* 0x0000541029297816 */ /* 0x000fe4000000003a */
[----:B------:R-:W-:Y:S01]  /*4370*/  FSEL R25, R25, RZ, P0 ;  /* 0x000000ff19197208 */ /* 0x000fe20000000000 */
[----:B------:R-:W-:Y:S01]  /*4380*/  MUFU.EX2 R233, R233 ;  /* 0x000000e900e97308 */ /* 0x000fe20000000800 */
[----:B------:R-:W-:-:S02]  /*4390*/  LOP3.LUT R31, R66, 0xffff, RZ, 0xc0, !PT ;  /* 0x0000ffff421f7812 */ /* 0x000fc400078ec0ff */
[----:B------:R-:W-:Y:S01]  /*43a0*/  LOP3.LUT R53, R73, UR10, R56, 0x96, !PT ;  /* 0x0000000a49357c12 */ /* 0x000fe2000f8e9638 */
[--C-:B------:R-:W-:Y:S01]  /*43b0*/  FFMA.FTZ R55, R0, UR11, -R25.reuse ;  /* 0x0000000b00377c23 */ /* 0x100fe20008010819 */
[----:B------:R-:W-:Y:S01]  /*43c0*/  LOP3.LUT R0, R27, 0xff, RZ, 0xc0, !PT ;  /* 0x000000ff1b007812 */ /* 0x000fe200078ec0ff */
[--C-:B------:R-:W-:Y:S01]  /*43d0*/  FFMA.FTZ R58, R40, UR11, -R25.reuse ;  /* 0x0000000b283a7c23 */ /* 0x100fe20008010819 */
[----:B------:R-:W-:Y:S01]  /*43e0*/  FFMA.FTZ R57, R11, UR11, -R25 ;  /* 0x0000000b0b397c23 */ /* 0x000fe20008010819 */
[C---:B------:R-:W-:Y:S01]  /*43f0*/  LOP3.LUT R40, R35.reuse, 0xffff, RZ, 0xc0, !PT ;  /* 0x0000ffff23287812 */ /* 0x040fe200078ec0ff */
[----:B------:R2:W-:Y:S01]  /*4400*/  MUFU.EX2 R139, R55 ;  /* 0x00000037008b7308 */ /* 0x0005e20000000800 */
[----:B------:R-:W-:Y:S01]  /*4410*/  PRMT R127, R0, 0x5410, R127 ;  /* 0x00005410007f7816 */ /* 0x000fe2000000007f */
[----:B------:R-:W-:Y:S01]  /*4420*/  FFMA.FTZ R228, R38, UR11, -R25 ;  /* 0x0000000b26e47c23 */ /* 0x000fe20008010819 */
[----:B------:R-:W-:Y:S01]  /*4430*/  SHF.R.U32.HI R11, RZ, 0x10, R129 ;  /* 0x00000010ff0b7819 */ /* 0x000fe20000011681 */
[--C-:B------:R-:W-:Y:S01]  /*4440*/  FFMA.FTZ R229, R48, UR11, -R25.reuse ;  /* 0x0000000b30e57c23 */ /* 0x100fe20008010819 */
[----:B-1----:R-:W-:Y:S01]  /*4450*/  FMNMX.FTZ R0, R54, R37, !PT ;  /* 0x0000002536007209 */ /* 0x002fe20007810000 */
[--C-:B------:R-:W-:Y:S01]  /*4460*/  FFMA.FTZ R190, R10, UR11, -R25.reuse ;  /* 0x0000000b0abe7c23 */ /* 0x100fe20008010819 */
[----:B------:R-:W-:Y:S01]  /*4470*/  LOP3.LUT R37, R35, 0xff, RZ, 0xc0, !PT ;  /* 0x000000ff23257812 */ /* 0x000fe200078ec0ff */
[----:B------:R1:W3:Y:S01]  /*4480*/  MUFU.EX2 R138, R57 ;  /* 0x00000039008a7308 */ /* 0x0002e20000000800 */
[----:B------:R-:W-:Y:S01]  /*4490*/  SHF.R.U32.HI R40, RZ, 0x8, R40 ;  /* 0x00000008ff287819 */ /* 0x000fe20000011628 */
[----:B------:R-:W-:Y:S01]  /*44a0*/  FFMA.FTZ R227, R52, UR11, -R25 ;  /* 0x0000000b34e37c23 */ /* 0x000fe20008010819 */
[----:B------:R-:W-:-:S02]  /*44b0*/  LOP3.LUT R33, R66, 0xff, RZ, 0xc0, !PT ;  /* 0x000000ff42217812 */ /* 0x000fc400078ec0ff */
[C---:B------:R-:W-:Y:S02]  /*44c0*/  LOP3.LUT R54, R129.reuse, 0xff, RZ, 0xc0, !PT ;  /* 0x000000ff81367812 */ /* 0x040fe400078ec0ff */
[----:B------:R-:W-:Y:S01]  /*44d0*/  SHF.R.U32.HI R38, RZ, 0x8, R31 ;  /* 0x00000008ff267819 */ /* 0x000fe2000001161f */
[----:B------:R-:W-:Y:S01]  /*44e0*/  MUFU.EX2 R104, R58 ;  /* 0x0000003a00687308 */ /* 0x000fe20000000800 */
[----:B--2---:R-:W-:Y:S02]  /*44f0*/  LOP3.LUT R55, R129, 0xffff, RZ, 0xc0, !PT ;  /* 0x0000ffff81377812 */ /* 0x004fe400078ec0ff */
[----:B------:R-:W-:Y:S02]  /*4500*/  SHF.R.U32.HI R129, RZ, 0x18, R129 ;  /* 0x00000018ff817819 */ /* 0x000fe40000011681 */
[----:B------:R-:W-:Y:S02]  /*4510*/  PRMT R37, R37, 0x5410, R40 ;  /* 0x0000541025257816 */ /* 0x000fe40000000028 */
[----:B------:R-:W-:Y:S01]  /*4520*/  LOP3.LUT R48, R53, 0xffff, RZ, 0xc0, !PT ;  /* 0x0000ffff35307812 */ /* 0x000fe200078ec0ff */
[----:B------:R-:W-:Y:S01]  /*4530*/  MUFU.EX2 R232, R232 ;  /* 0x000000e800e87308 */ /* 0x000fe20000000800 */
[----:B-1----:R-:W-:Y:S01]  /*4540*/  FFMA.FTZ R57, R50, UR11, -R25 ;  /* 0x0000000b32397c23 */ /* 0x002fe20008010819 */
[----:B------:R-:W-:-:S02]  /*4550*/  LOP3.LUT R50, R11, 0xff, RZ, 0xc0, !PT ;  /* 0x000000ff0b327812 */ /* 0x000fc400078ec0ff */
[----:B------:R-:W-:Y:S02]  /*4560*/  SHF.R.U32.HI R36, RZ, 0x8, R36 ;  /* 0x00000008ff247819 */ /* 0x000fe40000011624 */
[----:B------:R-:W-:Y:S02]  /*4570*/  SHF.R.U32.HI R40, RZ, 0x10, R53 ;  /* 0x00000010ff287819 */ /* 0x000fe40000011635 */
[----:B------:R-:W-:Y:S01]  /*4580*/  PRMT R33, R33, 0x5410, R38 ;  /* 0x0000541021217816 */ /* 0x000fe20000000026 */
[----:B------:R-:W-:Y:S01]  /*4590*/  FMUL.FTZ R38, R0, UR11 ;  /* 0x0000000b00267c20 */ /* 0x000fe20008410000 */
[----:B------:R-:W-:Y:S01]  /*45a0*/  PRMT R129, R50, 0x5410, R129 ;  /* 0x0000541032817816 */ /* 0x000fe20000000081 */
[----:B------:R-:W-:Y:S01]  /*45b0*/  MUFU.EX2 R97, R57 ;  /* 0x0000003900617308 */ /* 0x000fe20000000800 */
[--C-:B------:R-:W-:Y:S02]  /*45c0*/  SHF.R.U32.HI R50, RZ, 0x10, R35.reuse ;  /* 0x00000010ff327819 */ /* 0x100fe40000011623 */
[----:B------:R-:W-:-:S02]  /*45d0*/  SHF.R.U32.HI R125, RZ, 0x18, R35 ;  /* 0x00000018ff7d7819 */ /* 0x000fc40000011623 */
[----:B------:R-:W-:Y:S02]  /*45e0*/  FSETP.NEU.FTZ.AND P0, PT, R0, -INF , PT ;  /* 0xff8000000000780b */ /* 0x000fe40003f1d000 */
[----:B------:R-:W-:Y:S01]  /*45f0*/  LOP3.LUT R35, R53, 0xff, RZ, 0xc0, !PT ;  /* 0x000000ff35237812 */ /* 0x000fe200078ec0ff */
[----:B------:R-:W-:Y:S01]  /*4600*/  MUFU.EX2 R231, R231 ;  /* 0x000000e700e77308 */ /* 0x000fe20000000800 */
[----:B------:R-:W-:Y:S02]  /*4610*/  SHF.R.U32.HI R48, RZ, 0x8, R48 ;  /* 0x00000008ff307819 */ /* 0x000fe40000011630 */
[----:B------:R-:W-:Y:S02]  /*4620*/  PRMT R51, R51, 0x5410, R36 ;  /* 0x0000541033337816 */ /* 0x000fe40000000024 */
[----:B------:R-:W-:Y:S02]  /*4630*/  PRMT R131, R24, 0x5410, R131 ;  /* 0x0000541018837816 */ /* 0x000fe40000000083 */
[----:B------:R-:W-:Y:S01]  /*4640*/  SHF.R.U32.HI R53, RZ, 0x18, R53 ;  /* 0x00000018ff357819 */ /* 0x000fe20000011635 */
[----:B------:R-:W-:Y:S01]  /*4650*/  MUFU.EX2 R229, R229 ;  /* 0x000000e500e57308 */ /* 0x000fe20000000800 */
[----:B------:R-:W-:-:S02]  /*4660*/  LOP3.LUT R40, R40, 0xff, RZ, 0xc0, !PT ;  /* 0x000000ff28287812 */ /* 0x000fc400078ec0ff */
[----:B------:R-:W-:Y:S02]  /*4670*/  LOP3.LUT R24, R67, UR10, R68, 0x96, !PT ;  /* 0x0000000a43187c12 */ /* 0x000fe4000f8e9644 */
[----:B------:R-:W-:Y:S02]  /*4680*/  SHF.R.U32.HI R36, RZ, 0x10, R66 ;  /* 0x00000010ff247819 */ /* 0x000fe40000011642 */
[----:B------:R-:W-:Y:S01]  /*4690*/  FSEL R10, R38, RZ, P0 ;  /* 0x000000ff260a7208 */ /* 0x000fe20000000000 */
[----:B------:R-:W-:Y:S01]  /*46a0*/  MUFU.EX2 R228, R228 ;  /* 0x000000e400e47308 */ /* 0x000fe20000000800 */
[----:B------:R-:W-:Y:S02]  /*46b0*/  PRMT R31, R35, 0x5410, R48 ;  /* 0x00005410231f7816 */ /* 0x000fe40000000030 */
[----:B------:R-:W-:Y:S01]  /*46c0*/  SHF.R.U32.HI R56, RZ, 0x10, R72 ;  /* 0x00000010ff387819 */ /* 0x000fe20000011648 */
[--C-:B------:R-:W-:Y:S01]  /*46d0*/  FFMA.FTZ R9, R9, UR11, -R10.reuse ;  /* 0x0000000b09097c23 */ /* 0x100fe2000801080a */
[----:B------:R-:W-:Y:S01]  /*46e0*/  PRMT R35, R40, 0x5410, R53 ;  /* 0x0000541028237816 */ /* 0x000fe20000000035 */
[--C-:B------:R-:W-:Y:S01]  /*46f0*/  FFMA.FTZ R225, R43, UR11, -R10.reuse ;  /* 0x0000000b2be17c23 */ /* 0x100fe2000801080a */
[----:B------:R-:W-:Y:S01]  /*4700*/  LOP3.LUT R40, R36, 0xff, RZ, 0xc0, !PT ;  /* 0x000000ff24287812 */ /* 0x000fe200078ec0ff */
[----:B------:R-:W-:Y:S01]  /*4710*/  FFMA.FTZ R42, R42, UR11, -R10 ;  /* 0x0000000b2a2a7c23 */ /* 0x000fe2000801080a */
[----:B------:R-:W-:Y:S01]  /*4720*/  LOP3.LUT R53, R24, 0xffff, RZ, 0xc0, !PT ;  /* 0x0000ffff18357812 */ /* 0x000fe200078ec0ff */
[----:B------:R-:W-:Y:S01]  /*4730*/  MUFU.EX2 R144, R9 ;  /* 0x0000000900907308 */ /* 0x000fe20000000800 */
[----:B------:R-:W-:Y:S01]  /*4740*/  SHF.R.U32.HI R38, RZ, 0x10, R24 ;  /* 0x00000010ff267819 */ /* 0x000fe20000011618 */
[--C-:B------:R-:W-:Y:S01]  /*4750*/  FFMA.FTZ R226, R226, UR11, -R10.reuse ;  /* 0x0000000be2e27c23 */ /* 0x100fe2000801080a */
[----:B------:R-:W-:Y:S01]  /*4760*/  LOP3.LUT R36, R24, 0xff, RZ, 0xc0, !PT ;  /* 0x000000ff18247812 */ /* 0x000fe200078ec0ff */
[----:B------:R-:W-:Y:S01]  /*4770*/  FFMA.FTZ R223, R223, UR11, -R10 ;  /* 0x0000000bdfdf7c23 */ /* 0x000fe2000801080a */
[----:B------:R-:W-:Y:S01]  /*4780*/  SHF.R.U32.HI R25, RZ, 0x18, R24 ;  /* 0x00000018ff197819 */ /* 0x000fe20000011618 */
[----:B------:R-:W-:Y:S01]  /*4790*/  FFMA.FTZ R24, R8, UR11, -R10 ;  /* 0x0000000b08187c23 */ /* 0x000fe2000801080a */
[----:B------:R-:W-:Y:S01]  /*47a0*/  SHF.R.U32.HI R39, RZ, 0x18, R72 ;  /* 0x00000018ff277819 */ /* 0x000fe20000011648 */
[----:B------:R-:W-:Y:S01]  /*47b0*/  IMAD.U32 R8, RZ, RZ, UR8 ;  /* 0x00000008ff087e24 */ /* 0x000fe2000f8e00ff */
[----:B------:R-:W-:Y:S01]  /*47c0*/  LOP3.LUT R56, R56, 0xff, RZ, 0xc0, !PT ;  /* 0x000000ff38387812 */ /* 0x000fe200078ec0ff */
[----:B------:R1:W2:Y:S01]  /*47d0*/  MUFU.EX2 R145, R24 ;  /* 0x0000001800917308 */ /* 0x0002a20000000800 */
[----:B------:R-:W-:Y:S01]  /*47e0*/  SHF.R.U32.HI R64, RZ, 0x8, R64 ;  /* 0x00000008ff407819 */ /* 0x000fe20000011640 */
[----:B------:R-:W-:Y:S01]  /*47f0*/  FFMA.FTZ R224, R26, UR11, -R10 ;  /* 0x0000000b1ae07c23 */ /* 0x000fe2000801080a */
[----:B------:R-:W-:Y:S01]  /*4800*/  SHF.R.U32.HI R27, RZ, 0x18, R66 ;  /* 0x00000018ff1b7819 */ /* 0x000fe20000011642 */
[----:B------:R-:W-:Y:S01]  /*4810*/  FFMA.FTZ R187, R187, UR11, -R10 ;  /* 0x0000000bbbbb7c23 */ /* 0x000fe2000801080a */
[----:B------:R-:W-:-:S02]  /*4820*/  SHF.R.U32.HI R55, RZ, 0x8, R55 ;  /* 0x00000008ff377819 */ /* 0x000fc40000011637 */
[----:B------:R-:W-:Y:S01]  /*4830*/  LOP3.LUT R50, R50, 0xff, RZ, 0xc0, !PT ;  /* 0x000000ff32327812 */ /* 0x000fe200078ec0ff */
[----:B------:R-:W-:Y:S01]  /*4840*/  MUFU.EX2 R102, R42 ;  /* 0x0000002a00667308 */ /* 0x000fe20000000800 */
[----:B------:R-:W-:Y:S02]  /*4850*/  SHF.R.U32.HI R53, RZ, 0x8, R53 ;  /* 0x00000008ff357819 */ /* 0x000fe40000011635 */
[----:B------:R-:W-:Y:S02]  /*4860*/  LOP3.LUT R38, R38, 0xff, RZ, 0xc0, !PT ;  /* 0x000000ff26267812 */ /* 0x000fe400078ec0ff */
[----:B------:R-:W-:Y:S02]  /*4870*/  PRMT R11, R56, 0x5410, R39 ;  /* 0x00005410380b7816 */ /* 0x000fe40000000027 */
[----:B------:R-:W-:Y:S01]  /*4880*/  PRMT R49, R49, 0x5410, R64 ;  /* 0x0000541031317816 */ /* 0x000fe20000000040 */
[----:B------:R-:W4:Y:S01]  /*4890*/  MUFU.EX2 R225, R225 ;  /* 0x000000e100e17308 */ /* 0x000f220000000800 */
[----:B------:R-:W-:-:S02]  /*48a0*/  PRMT R39, R54, 0x5410, R55 ;  /* 0x0000541036277816 */ /* 0x000fc40000000037 */
[----:B------:R-:W-:Y:S02]  /*48b0*/  PRMT R125, R50, 0x5410, R125 ;  /* 0x00005410327d7816 */ /* 0x000fe4000000007d */
[----:B------:R-:W-:Y:S02]  /*48c0*/  PRMT R27, R40, 0x5410, R27 ;  /* 0x00005410281b7816 */ /* 0x000fe4000000001b */
[----:B-1----:R-:W-:Y:S01]  /*48d0*/  PRMT R24, R36, 0x5410, R53 ;  /* 0x0000541024187816 */ /* 0x002fe20000000035 */
[----:B------:R-:W-:Y:S01]  /*48e0*/  MUFU.EX2 R230, R230 ;  /* 0x000000e600e67308 */ /* 0x000fe20000000800 */
[----:B------:R-:W-:Y:S02]  /*48f0*/  PRMT R25, R38, 0x5410, R25 ;  /* 0x0000541026197816 */ /* 0x000fe40000000019 */
[----:B------:R-:W-:Y:S02]  /*4900*/  LEA R8, R8, UR8, 0x10 ;  /* 0x0000000808087c11 */ /* 0x000fe4000f8e80ff */
[----:B------:R-:W-:-:S02]  /*4910*/  LEA R212, R4, UR4, 0x1 ;  /* 0x0000000404d47c11 */ /* 0x000fc4000f8e08ff */
[----:B-----5:R-:W-:Y:S01]  /*4920*/  F2FP.BF16.F32.PACK_AB R222, R136, R137 ;  /* 0x0000008988de723e */ /* 0x020fe200000010ff */
[----:B------:R-:W1:Y:S01]  /*4930*/  MUFU.EX2 R191, R191 ;  /* 0x000000bf00bf7308 */ /* 0x000e620000000800 */
[--C-:B------:R-:W-:Y:S01]  /*4940*/  HSET2.LE.AND R130, R51, R8.reuse, PT ;  /* 0x0000000833827233 */ /* 0x100fe20003803000 */
[----:B------:R-:W5:Y:S01]  /*4950*/  LDSM.16.MT88.4 R152, [R212+0xa000] ;  /* 0x00a00000d498783b */ /* 0x000f620000004200 */
[--C-:B------:R-:W-:Y:S01]  /*4960*/  HSET2.LE.AND R131, R131, R8.reuse, PT ;  /* 0x0000000883837233 */ /* 0x100fe20003803000 */
[--C-:B------:R-:W-:Y:S01]  /*4970*/  IMAD R210, R7, 0x2, R212.reuse ;  /* 0x0000000207d27824 */ /* 0x100fe200078e02d4 */
[--C-:B------:R-:W-:Y:S01]  /*4980*/  HSET2.LE.AND R126, R49, R8.reuse, PT ;  /* 0x00000008317e7233 */ /* 0x100fe20003803000 */
[----:B------:R-:W-:Y:S01]  /*4990*/  LDSM.16.MT88.4 R176, [R212+0xa800] ;  /* 0x00a80000d4b0783b */ /* 0x000fe20000004200 */
[--C-:B------:R-:W-:Y:S01]  /*49a0*/  HSET2.LE.AND R127, R127, R8.reuse, PT ;  /* 0x000000087f7f7233 */ /* 0x100fe20003803000 */
[----:B------:R-:W-:Y:S01]  /*49b0*/  MUFU.EX2 R227, R227 ;  /* 0x000000e300e37308 */ /* 0x000fe20000000800 */
[--C-:B------:R-:W-:Y:S01]  /*49c0*/  HSET2.LE.AND R10, R41, R8.reuse, PT ;  /* 0x00000008290a7233 */ /* 0x100fe20003803000 */
[----:B------:R-:W1:Y:S01]  /*49d0*/  LDSM.16.MT88.4 R160, [R210+0xa000] ;  /* 0x00a00000d2a0783b */ /* 0x000e620000004200 */
[--C-:B------:R-:W-:Y:S01]  /*49e0*/  HSET2.LE.AND R11, R11, R8.reuse, PT ;  /* 0x000000080b0b7233 */ /* 0x100fe20003803000 */
[----:B------:R-:W-:Y:S01]  /*49f0*/  IMAD R209, R5, 0x2, R212 ;  /* 0x0000000205d17824 */ /* 0x000fe200078e02d4 */
[--C-:B------:R-:W-:Y:S01]  /*4a00*/  HSET2.LE.AND R128, R39, R8.reuse, PT ;  /* 0x0000000827807233 */ /* 0x100fe20003803000 */
[----:B------:R-:W-:Y:S01]  /*4a10*/  LDSM.16.MT88.4 R172, [R210+0xa800] ;  /* 0x00a80000d2ac783b */ /* 0x000fe20000004200 */
[--C-:B------:R-:W-:Y:S01]  /*4a20*/  HSET2.LE.AND R129, R129, R8.reuse, PT ;  /* 0x0000000881817233 */ /* 0x100fe20003803000 */
[----:B------:R-:W1:Y:S01]  /*4a30*/  MUFU.EX2 R190, R190 ;  /* 0x000000be00be7308 */ /* 0x000e620000000800 */
[--C-:B------:R-:W-:Y:S01]  /*4a40*/  HSET2.LE.AND R124, R37, R8.reuse, PT ;  /* 0x00000008257c7233 */ /* 0x100fe20003803000 */
[----:B------:R-:W-:Y:S01]  /*4a50*/  IMAD.WIDE.U32 R36, R29, -0x326172a9, RZ ;  /* 0xcd9e8d571d247825 */ /* 0x000fe200078e00ff */
[--C-:B------:R-:W-:Y:S01]  /*4a60*/  HSET2.LE.AND R125, R125, R8.reuse, PT ;  /* 0x000000087d7d7233 */ /* 0x100fe20003803000 */
[----:B------:R-:W-:Y:S01]  /*4a70*/  LDSM.16.MT88.4 R48, [R209+0xa000] ;  /* 0x00a00000d130783b */ /* 0x000fe20000004200 */
[--C-:B------:R-:W-:Y:S01]  /*4a80*/  HSET2.LE.AND R31, R31, R8.reuse, PT ;  /* 0x000000081f1f7233 */ /* 0x100fe20003803000 */
[----:B------:R-:W-:Y:S01]  /*4a90*/  IMAD.WIDE.U32 R28, R23, -0x326172a9, RZ ;  /* 0xcd9e8d57171c7825 */ /* 0x000fe200078e00ff */
[--C-:B------:R-:W-:Y:S01]  /*4aa0*/  HSET2.LE.AND R9, R35, R8.reuse, PT ;  /* 0x0000000823097233 */ /* 0x100fe20003803000 */
[----:B------:R-:W-:Y:S01]  /*4ab0*/  MUFU.EX2 R226, R226 ;  /* 0x000000e200e27308 */ /* 0x000fe20000000800 */
[--C-:B------:R-:W-:Y:S01]  /*4ac0*/  HSET2.LE.AND R26, R33, R8.reuse, PT ;  /* 0x00000008211a7233 */ /* 0x100fe20003803000 */
[----:B------:R-:W-:Y:S01]  /*4ad0*/  IMAD R208, R5, 0x2, R210 ;  /* 0x0000000205d07824 */ /* 0x000fe200078e02d2 */
[--C-:B------:R-:W-:Y:S01]  /*4ae0*/  HSET2.LE.AND R27, R27, R8.reuse, PT ;  /* 0x000000081b1b7233 */ /* 0x100fe20003803000 */
[----:B------:R-:W-:Y:S01]  /*4af0*/  LDSM.16.MT88.4 R168, [R209+0xa800] ;  /* 0x00a80000d1a8783b */ /* 0x000fe20000004200 */
[----:B------:R-:W-:-:S02]  /*4b00*/  HSET2.LE.AND R24, R24, R8, PT ;  /* 0x0000000818187233 */ /* 0x000fc40003803000 */
[----:B------:R-:W-:Y:S01]  /*4b10*/  HSET2.LE.AND R25, R25, R8, PT ;  /* 0x0000000819197233 */ /* 0x000fe20003803000 */
[----:B------:R-:W1:Y:S01]  /*4b20*/  MUFU.EX2 R223, R223 ;  /* 0x000000df00df7308 */ /* 0x000e620000000800 */
[----:B------:R-:W-:Y:S01]  /*4b30*/  F2FP.BF16.F32.PACK_AB R8, R110, R111 ;  /* 0x0000006f6e08723e */ /* 0x000fe200000010ff */
[----:B------:R-:W1:Y:S01]  /*4b40*/  LDSM.16.MT88.4 R64, [R208+0xa000] ;  /* 0x00a00000d040783b */ /* 0x000e620000004200 */
[----:B------:R-:W-:Y:S02]  /*4b50*/  F2FP.BF16.F32.PACK_AB R203, R90, R120 ;  /* 0x000000785acb723e */ /* 0x000fe400000010ff */
[C---:B------:R-:W-:Y:S01]  /*4b60*/  PRMT R98, R8.reuse, 0x7610, R98 ;  /* 0x0000761008627816 */ /* 0x040fe20000000062 */
[----:B------:R-:W1:Y:S01]  /*4b70*/  LDSM.16.MT88.4 R80, [R212+0xb000] ;  /* 0x00b00000d450783b */ /* 0x000e620000004200 */
[----:B------:R-:W-:Y:S01]  /*4b80*/  PRMT R252, R8, 0x7632, R252 ;  /* 0x0000763208fc7816 */ /* 0x000fe200000000fc */
[----:B------:R-:W-:Y:S01]  /*4b90*/  MUFU.EX2 R224, R224 ;  /* 0x000000e000e07308 */ /* 0x000fe20000000800 */
[----:B------:R-:W-:Y:S01]  /*4ba0*/  PRMT R221, R222, 0x7632, R221 ;  /* 0x00007632dedd7816 */ /* 0x000fe200000000dd */
[----:B------:R-:W-:Y:S01]  /*4bb0*/  LDSM.16.MT88.4 R112, [R209+0xb000] ;  /* 0x00b00000d170783b */ /* 0x000fe20000004200 */
[----:B------:R-:W-:-:S02]  /*4bc0*/  PRMT R8, R98, 0x5410, R252 ;  /* 0x0000541062087816 */ /* 0x000fc400000000fc */
[----:B------:R-:W-:Y:S02]  /*4bd0*/  PRMT R202, R203, 0x7632, R202 ;  /* 0x00007632cbca7816 */ /* 0x000fe400000000ca */
[----:B------:R-:W-:Y:S01]  /*4be0*/  F2FP.BF16.F32.PACK_AB R220, R91, R116 ;  /* 0x000000745bdc723e */ /* 0x000fe200000010ff */
[----:B------:R-:W1:Y:S01]  /*4bf0*/  MUFU.EX2 R187, R187 ;  /* 0x000000bb00bb7308 */ /* 0x000e620000000800 */
[----:B------:R-:W-:Y:S02]  /*4c00*/  F2FP.BF16.F32.PACK_AB R199, R235, R236 ;  /* 0x000000ecebc7723e */ /* 0x000fe400000010ff */
[----:B------:R-:W-:Y:S02]  /*4c10*/  LOP3.LUT R8, R31, R8, RZ, 0xc0, !PT ;  /* 0x000000081f087212 */ /* 0x000fe400078ec0ff */
[----:B------:R-:W-:Y:S02]  /*4c20*/  PRMT R4, R222, 0x5410, R221 ;  /* 0x00005410de047816 */ /* 0x000fe400000000dd */
[----:B------:R-:W-:-:S02]  /*4c30*/  PRMT R31, R203, 0x5410, R202 ;  /* 0x00005410cb1f7816 */ /* 0x000fc400000000ca */
[----:B------:R-:W-:Y:S02]  /*4c40*/  PRMT R219, R220, 0x7632, R219 ;  /* 0x00007632dcdb7816 */ /* 0x000fe400000000db */
[----:B------:R-:W-:Y:S02]  /*4c50*/  PRMT R198, R199, 0x7632, R198 ;  /* 0x00007632c7c67816 */ /* 0x000fe400000000c6 */
[----:B---3--:R-:W-:Y:S02]  /*4c60*/  F2FP.BF16.F32.PACK_AB R193, R138, R139 ;  /* 0x0000008b8ac1723e */ /* 0x008fe400000010ff */
[----:B--2---:R-:W-:Y:S02]  /*4c70*/  F2FP.BF16.F32.PACK_AB R240, R144, R145 ;  /* 0x0000009190f0723e */ /* 0x004fe400000010ff */
[----:B------:R-:W-:Y:S02]  /*4c80*/  LOP3.LUT R9, R9, R4, RZ, 0xc0, !PT ;  /* 0x0000000409097212 */ /* 0x000fe400078ec0ff */
[----:B------:R-:W-:-:S02]  /*4c90*/  LOP3.LUT R10, R10, R31, RZ, 0xc0, !PT ;  /* 0x0000001f0a0a7212 */ /* 0x000fc400078ec0ff */
[----:B------:R-:W-:Y:S02]  /*4ca0*/  PRMT R4, R220, 0x5410, R219 ;  /* 0x00005410dc047816 */ /* 0x000fe400000000db */
[----:B------:R-:W-:Y:S02]  /*4cb0*/  PRMT R31, R199, 0x5410, R198 ;  /* 0x00005410c71f7816 */ /* 0x000fe400000000c6 */
[----:B------:R-:W-:Y:S02]  /*4cc0*/  PRMT R192, R193, 0x7632, R192 ;  /* 0x00007632c1c07816 */ /* 0x000fe400000000c0 */
[----:B------:R-:W-:Y:S02]  /*4cd0*/  PRMT R239, R240, 0x7632, R239 ;  /* 0x00007632f0ef7816 */ /* 0x000fe400000000ef */
[----:B------:R-:W-:Y:S02]  /*4ce0*/  F2FP.BF16.F32.PACK_AB R238, R97, R104 ;  /* 0x0000006861ee723e */ /* 0x000fe400000010ff */
[----:B----4-:R-:W-:-:S02]  /*4cf0*/  F2FP.BF16.F32.PACK_AB R250, R225, R102 ;  /* 0x00000066e1fa723e */ /* 0x010fc400000010ff */
[----:B------:R-:W-:Y:S02]  /*4d00*/  LOP3.LUT R11, R11, R4, RZ, 0xc0, !PT ;  /* 0x000000040b0b7212 */ /* 0x000fe400078ec0ff */
[----:B------:R-:W-:Y:S02]  /*4d10*/  LOP3.LUT R128, R128, R31, RZ, 0xc0, !PT ;  /* 0x0000001f80807212 */ /* 0x000fe400078ec0ff */
[----:B------:R-:W-:Y:S02]  /*4d20*/  PRMT R31, R193, 0x5410, R192 ;  /* 0x00005410c11f7816 */ /* 0x000fe400000000c0 */
[----:B------:R-:W-:Y:S01]  /*4d30*/  PRMT R4, R240, 0x5410, R239 ;  /* 0x00005410f0047816 */ /* 0x000fe200000000ef */
[----:B-----5:R-:W-:Y:S01]  /*4d40*/  HMMA.16816.F32.BF16 R148, R8, R152, RZ ;  /* 0x000000980894723c */ /* 0x020fe200000418ff */
[----:B------:R-:W-:Y:S02]  /*4d50*/  PRMT R237, R238, 0x7632, R237 ;  /* 0x00007632eeed7816 */ /* 0x000fe400000000ed */
[----:B------:R-:W-:-:S02]  /*4d60*/  PRMT R249, R250, 0x7632, R249 ;  /* 0x00007632faf97816 */ /* 0x000fc400000000f9 */
[----:B------:R-:W-:Y:S01]  /*4d70*/  LOP3.LUT R24, R24, R31, RZ, 0xc0, !PT ;  /* 0x0000001f18187212 */ /* 0x000fe200078ec0ff */
[C---:B-1----:R-:W-:Y:S01]  /*4d80*/  HMMA.16816.F32.BF16 R156, R8.reuse, R160, RZ ;  /* 0x000000a0089c723c */ /* 0x042fe200000418ff */
[----:B------:R-:W-:Y:S02]  /*4d90*/  LOP3.LUT R25, R25, R4, RZ, 0xc0, !PT ;  /* 0x0000000419197212 */ /* 0x000fe400078ec0ff */
[----:B------:R-:W-:Y:S02]  /*4da0*/  F2FP.BF16.F32.PACK_AB R195, R233, R234 ;  /* 0x000000eae9c3723e */ /* 0x000fe400000010ff */
[----:B------:R-:W-:Y:S01]  /*4db0*/  PRMT R31, R238, 0x5410, R237 ;  /* 0x00005410ee1f7816 */ /* 0x000fe200000000ed */
[----:B------:R-:W-:Y:S01]  /*4dc0*/  HMMA.16816.F32.BF16 R52, R8, R64, RZ ;  /* 0x000000400834723c */ /* 0x000fe200000418ff */
[----:B------:R-:W-:Y:S02]  /*4dd0*/  PRMT R4, R250, 0x5410, R249 ;  /* 0x00005410fa047816 */ /* 0x000fe400000000f9 */
[----:B------:R-:W-:-:S02]  /*4de0*/  F2FP.BF16.F32.PACK_AB R201, R231, R232 ;  /* 0x000000e8e7c9723e */ /* 0x000fc400000010ff */
[----:B------:R-:W-:Y:S01]  /*4df0*/  PRMT R194, R195, 0x7632, R194 ;  /* 0x00007632c3c27816 */ /* 0x000fe200000000c2 */
[----:B------:R-:W-:Y:S01]  /*4e00*/  HMMA.16816.F32.BF16 R68, R8, R80, RZ ;  /* 0x000000500844723c */ /* 0x000fe200000418ff */
[----:B------:R-:W-:Y:S02]  /*4e10*/  LOP3.LUT R26, R26, R31, RZ, 0xc0, !PT ;  /* 0x0000001f1a1a7212 */ /* 0x000fe400078ec0ff */
[----:B------:R-:W-:Y:S02]  /*4e20*/  LOP3.LUT R27, R27, R4, RZ, 0xc0, !PT ;  /* 0x000000041b1b7212 */ /* 0x000fe400078ec0ff */
[----:B------:R-:W-:Y:S02]  /*4e30*/  PRMT R200, R201, 0x7632, R200 ;  /* 0x00007632c9c87816 */ /* 0x000fe400000000c8 */
[----:B------:R-:W-:Y:S02]  /*4e40*/  F2FP.BF16.F32.PACK_AB R246, R228, R229 ;  /* 0x000000e5e4f6723e */ /* 0x000fe400000010ff */
[----:B------:R-:W-:Y:S01]  /*4e50*/  F2FP.BF16.F32.PACK_AB R197, R191, R230 ;  /* 0x000000e6bfc5723e */ /* 0x000fe200000010ff */
[----:B------:R-:W-:Y:S01]  /*4e60*/  HMMA.16816.F32.BF16 R132, R24, R152, RZ ;  /* 0x000000981884723c */ /* 0x000fe200000418ff */
[----:B------:R-:W-:-:S02]  /*4e70*/  PRMT R31, R195, 0x5410, R194 ;  /* 0x00005410c31f7816 */ /* 0x000fc400000000c2 */
[----:B------:R-:W-:Y:S02]  /*4e80*/  PRMT R245, R246, 0x7632, R245 ;  /* 0x00007632f6f57816 */ /* 0x000fe400000000f5 */
[----:B------:R-:W-:Y:S01]  /*4e90*/  PRMT R4, R201, 0x5410, R200 ;  /* 0x00005410c9047816 */ /* 0x000fe200000000c8 */
[C---:B------:R-:W-:Y:S01]  /*4ea0*/  HMMA.16816.F32.BF16 R140, R24.reuse, R160, RZ ;  /* 0x000000a0188c723c */ /* 0x040fe200000418ff */
[----:B------:R-:W-:Y:S01]  /*4eb0*/  PRMT R196, R197, 0x7632, R196 ;  /* 0x00007632c5c47816 */ /* 0x000fe200000000c4 */
[----:B------:R-:W-:Y:S01]  /*4ec0*/  IMAD.MOV.U32 R153, RZ, RZ, R137 ;  /* 0x000000ffff997224 */ /* 0x000fe200078e0089 */
[----:B------:R-:W-:Y:S01]  /*4ed0*/  F2FP.BF16.F32.PACK_AB R242, R190, R227 ;  /* 0x000000e3bef2723e */ /* 0x000fe200000010ff */
[----:B------:R-:W-:Y:S01]  /*4ee0*/  IMAD.MOV.U32 R152, RZ, RZ, R136 ;  /* 0x000000ffff987224 */ /* 0x000fe200078e0088 */
[----:B------:R-:W-:Y:S01]  /*4ef0*/  F2FP.BF16.F32.PACK_AB R248, R223, R226 ;  /* 0x000000e2dff8723e */ /* 0x000fe200000010ff */
[C---:B------:R-:W-:Y:S01]  /*4f00*/  HMMA.16816.F32.BF16 R40, R24.reuse, R48, RZ ;  /* 0x000000301828723c */ /* 0x040fe200000418ff */
[----:B------:R-:W-:Y:S01]  /*4f10*/  LOP3.LUT R130, R130, R31, RZ, 0xc0, !PT ;  /* 0x0000001f82827212 */ /* 0x000fe200078ec0ff */
[----:B------:R-:W-:Y:S01]  /*4f20*/  IMAD.MOV.U32 R161, RZ, RZ, R111 ;  /* 0x000000ffffa17224 */ /* 0x000fe200078e006f */
[----:B------:R-:W-:Y:S01]  /*4f30*/  LOP3.LUT R129, R129, R4, RZ, 0xc0, !PT ;  /* 0x0000000481817212 */ /* 0x000fe200078ec0ff */
[----:B------:R-:W-:Y:S01]  /*4f40*/  IMAD.MOV.U32 R160, RZ, RZ, R110 ;  /* 0x000000ffffa07224 */ /* 0x000fe200078e006e */
[----:B------:R-:W-:Y:S01]  /*4f50*/  PRMT R31, R246, 0x5410, R245 ;  /* 0x00005410f61f7816 */ /* 0x000fe200000000f5 */
[----:B------:R-:W-:Y:S01]  /*4f60*/  HMMA.16816.F32.BF16 R56, R24, R64, RZ ;  /* 0x000000401838723c */ /* 0x000fe200000418ff */
[----:B------:R-:W-:-:S02]  /*4f70*/  PRMT R241, R242, 0x7632, R241 ;  /* 0x00007632f2f17816 */ /* 0x000fc400000000f1 */
[----:B------:R-:W-:Y:S02]  /*4f80*/  PRMT R4, R197, 0x5410, R196 ;  /* 0x00005410c5047816 */ /* 0x000fe400000000c4 */
[----:B------:R-:W-:Y:S02]  /*4f90*/  PRMT R247, R248, 0x7632, R247 ;  /* 0x00007632f8f77816 */ /* 0x000fe400000000f7 */
[----:B------:R-:W-:Y:S02]  /*4fa0*/  F2FP.BF16.F32.PACK_AB R244, R187, R224 ;  /* 0x000000e0bbf4723e */ /* 0x000fe400000010ff */
[----:B------:R-:W-:Y:S02]  /*4fb0*/  LOP3.LUT R124, R124, R31, RZ, 0xc0, !PT ;  /* 0x0000001f7c7c7212 */ /* 0x000fe400078ec0ff */
[----:B------:R-:W-:Y:S02]  /*4fc0*/  LOP3.LUT R131, R131, R4, RZ, 0xc0, !PT ;  /* 0x0000000483837212 */ /* 0x000fe400078ec0ff */
[----:B------:R-:W-:-:S02]  /*4fd0*/  PRMT R31, R242, 0x5410, R241 ;  /* 0x00005410f21f7816 */ /* 0x000fc400000000f1 */
[----:B------:R-:W-:Y:S02]  /*4fe0*/  PRMT R4, R248, 0x5410, R247 ;  /* 0x00005410f8047816 */ /* 0x000fe400000000f7 */
[----:B------:R-:W-:Y:S01]  /*4ff0*/  PRMT R243, R244, 0x7632, R243 ;  /* 0x00007632f4f37816 */ /* 0x000fe200000000f3 */
[C---:B------:R-:W-:Y:S01]  /*5000*/  HMMA.16816.F32.BF16 R148, R128.reuse, R176, R148 ;  /* 0x000000b08094723c */ /* 0x040fe20000041894 */
[----:B------:R-:W-:Y:S01]  /*5010*/  LOP3.LUT R126, R126, R31, RZ, 0xc0, !PT ;  /* 0x0000001f7e7e7212 */ /* 0x000fe200078ec0ff */
[----:B------:R-:W-:Y:S01]  /*5020*/  IMAD R31, R186, 0x20, R13 ;  /* 0x00000020ba1f7824 */ /* 0x000fe200078e020d */
[----:B------:R-:W-:Y:S02]  /*5030*/  LOP3.LUT R125, R125, R4, RZ, 0xc0, !PT ;  /* 0x000000047d7d7212 */ /* 0x000fe400078ec0ff */
[----:B------:R-:W-:Y:S01]  /*5040*/  PRMT R4, R244, 0x5410, R243 ;  /* 0x00005410f4047816 */ /* 0x000fe200000000f3 */
[----:B------:R-:W-:Y:S01]  /*5050*/  VIADD R31, R31, 0xffffffe0 ;  /* 0xffffffe01f1f7836 */ /* 0x000fe20000000000 */
[----:B------:R-:W-:Y:S01]  /*5060*/  LOP3.LUT R34, R37, UR7, R34, 0x96, !PT ;  /* 0x0000000725227c12 */ /* 0x000fe2000f8e9622 */
[----:B------:R-:W-:Y:S01]  /*5070*/  HMMA.16816.F32.BF16 R156, R128, R172, R156 ;  /* 0x000000ac809c723c */ /* 0x000fe2000004189c */
[----:B------:R-:W-:-:S02]  /*5080*/  LOP3.LUT R127, R127, R4, RZ, 0xc0, !PT ;  /* 0x000000047f7f7212 */ /* 0x000fc400078ec0ff */
[----:B------:R-:W-:Y:S02]  /*5090*/  SHF.R.S32.HI R4, RZ, 0x1f, R32 ;  /* 0x0000001fff047819 */ /* 0x000fe40000011420 */
[----:B------:R-:W-:Y:S02]  /*50a0*/  IADD3 R96, P0, R31, R32, RZ ;  /* 0x000000201f607210 */ /* 0x000fe40007f1e0ff */
[----:B------:R-:W-:Y:S01]  /*50b0*/  LOP3.LUT R23, R29, UR10, R36, 0x96, !PT ;  /* 0x0000000a1d177c12 */ /* 0x000fe2000f8e9624 */
[C---:B------:R-:W-:Y:S01]  /*50c0*/  HMMA.16816.F32.BF16 R132, R124.reuse, R176, R132 ;  /* 0x000000b07c84723c */ /* 0x040fe20000041884 */
[----:B------:R-:W-:Y:S02]  /*50d0*/  LOP3.LUT R108, R95, UR9, R30, 0x96, !PT ;  /* 0x000000095f6c7c12 */ /* 0x000fe4000f8e961e */
[----:B------:R-:W-:Y:S02]  /*50e0*/  LOP3.LUT R36, R23, 0xffff, RZ, 0xc0, !PT ;  /* 0x0000ffff17247812 */ /* 0x000fe400078ec0ff */
[----:B------:R-:W-:Y:S01]  /*50f0*/  LOP3.LUT R29, R28, 0xffff, RZ, 0xc0, !PT ;  /* 0x0000ffff1c1d7812 */ /* 0x000fe200078ec0ff */
[C---:B------:R-:W-:Y:S01]  /*5100*/  HMMA.16816.F32.BF16 R140, R124.reuse, R172, R140 ;  /* 0x000000ac7c8c723c */ /* 0x040fe2000004188c */
[----:B------:R-:W-:Y:S01]  /*5110*/  LEA.HI.X.SX32 R176, R31, R4, 0x1, P0 ;  /* 0x000000041fb07211 */ /* 0x000fe200000f0eff */
[----:B------:R-:W-:Y:S01]  /*5120*/  IMAD.WIDE.U32 R30, R34, -0x2daee0ad, RZ ;  /* 0xd2511f53221e7825 */ /* 0x000fe200078e00ff */
[----:B------:R-:W-:Y:S01]  /*5130*/  LOP3.LUT R4, R23, 0xff, RZ, 0xc0, !PT ;  /* 0x000000ff17047812 */ /* 0x000fe200078ec0ff */
[----:B------:R-:W1:Y:S01]  /*5140*/  LDSM.16.MT88.4 R32, [R208+0xa800] ;  /* 0x00a80000d020783b */ /* 0x000e620000004200 */
[----:B------:R-:W-:Y:S01]  /*5150*/  SHF.R.U32.HI R36, RZ, 0x8, R36 ;  /* 0x00000008ff247819 */ /* 0x000fe20000011624 */
[----:B------:R-:W-:Y:S01]  /*5160*/  IMAD.MOV.U32 R177, RZ, RZ, R98 ;  /* 0x000000ffffb17224 */ /* 0x000fe200078e0062 */
[----:B------:R-:W-:Y:S01]  /*5170*/  ISETP.LE.U32.AND P0, PT, R4, UR8, PT ;  /* 0x0000000804007c0c */ /* 0x000fe2000bf03070 */
[----:B------:R-:W-:Y:S01]  /*5180*/  IMAD.MOV.U32 R173, RZ, RZ, R97 ;  /* 0x000000ffffad7224 */ /* 0x000fe200078e0061 */
[----:B------:R-:W-:Y:S01]  /*5190*/  LOP3.LUT R84, R31, UR5, R84, 0x96, !PT ;  /* 0x000000051f547c12 */ /* 0x000fe2000f8e9654 */
[----:B------:R-:W-:Y:S01]  /*51a0*/  IMAD.MOV.U32 R172, RZ, RZ, R96 ;  /* 0x000000ffffac7224 */ /* 0x000fe200078e0060 */
[----:B------:R-:W-:Y:S01]  /*51b0*/  LOP3.LUT R4, R30, 0xffff, RZ, 0xc0, !PT ;  /* 0x0000ffff1e047812 */ /* 0x000fe200078ec0ff */
[----:B------:R-:W-:Y:S01]  /*51c0*/  IMAD.WIDE.U32 R108, R108, -0x2daee0ad, RZ ;  /* 0xd2511f536c6c7825 */ /* 0x000fe200078e00ff */
[----:B------:R-:W-:Y:S01]  /*51d0*/  SHF.R.U32.HI R31, RZ, 0x10, R23 ;  /* 0x00000010ff1f7819 */ /* 0x000fe20000011617 */
[----:B------:R-:W2:Y:S01]  /*51e0*/  LDSM.16.MT88.4 R96, [R210+0xb000] ;  /* 0x00b00000d260783b */ /* 0x000ea20000004200 */
[----:B------:R-:W-:Y:S01]  /*51f0*/  LOP3.LUT R72, R30, 0xff, RZ, 0xc0, !PT ;  /* 0x000000ff1e487812 */ /* 0x000fe200078ec0ff */
[----:B------:R-:W-:Y:S01]  /*5200*/  HMMA.16816.F32.BF16 R40, R124, R168, R40 ;  /* 0x000000a87c28723c */ /* 0x000fe20000041828 */
[----:B------:R-:W-:-:S02]  /*5210*/  LOP3.LUT R31, R31, 0xff, RZ, 0xc0, !PT ;  /* 0x000000ff1f1f7812 */ /* 0x000fc400078ec0ff */
[--C-:B------:R-:W-:Y:S01]  /*5220*/  SHF.R.U32.HI R88, RZ, 0x10, R30.reuse ;  /* 0x00000010ff587819 */ /* 0x100fe2000001161e */
[----:B------:R-:W-:Y:S01]  /*5230*/  @!P0 HFMA2.BF16_V2 R21, -RZ.H0_H0, RZ.H0_H0, -R177.H0_H0 ;  /* 0x200000ffff158231 */ /* 0x000fe200003409b1 */
[----:B------:R-:W-:Y:S02]  /*5240*/  ISETP.LE.U32.AND P1, PT, R31, UR8, PT ;  /* 0x000000081f007c0c */ /* 0x000fe4000bf23070 */
[----:B------:R-:W-:Y:S02]  /*5250*/  SHF.R.U32.HI R85, RZ, 0x18, R30 ;  /* 0x00000018ff557819 */ /* 0x000fe4000001161e */
[----:B------:R-:W-:Y:S02]  /*5260*/  LOP3.LUT R30, R36, 0xffff, RZ, 0xc0, !PT ;  /* 0x0000ffff241e7812 */ /* 0x000fe400078ec0ff */
[----:B------:R-:W-:Y:S01]  /*5270*/  SHF.R.U32.HI R23, RZ, 0x18, R23 ;  /* 0x00000018ff177819 */ /* 0x000fe20000011617 */
[----:B------:R-:W-:Y:S01]  /*5280*/  HMMA.16816.F32.BF16 R36, R8, R48, RZ ;  /* 0x000000300824723c */ /* 0x000fe200000418ff */
[----:B------:R-:W-:-:S02]  /*5290*/  ISETP.LE.U32.AND P2, PT, R30, UR8, PT ;  /* 0x000000081e007c0c */ /* 0x000fc4000bf43070 */
[----:B------:R-:W-:Y:S02]  /*52a0*/  LOP3.LUT R30, R28, 0xff, RZ, 0xc0, !PT ;  /* 0x000000ff1c1e7812 */ /* 0x000fe400078ec0ff */
[----:B------:R-:W-:Y:S01]  /*52b0*/  @!P0 PRMT R177, R21, 0x5410, RZ ;  /* 0x0000541015b18816 */ /* 0x000fe200000000ff */
[----:B------:R-:W-:Y:S01]  /*52c0*/  @!P1 HFMA2.BF16_V2 R19, -RZ.H0_H0, RZ.H0_H0, -R222.H0_H0 ;  /* 0x200000ffff139231 */ /* 0x000fe200003409de */
[----:B------:R-:W-:Y:S02]  /*52d0*/  ISETP.LE.U32.AND P3, PT, R30, UR8, PT ;  /* 0x000000081e007c0c */ /* 0x000fe4000bf63070 */
[----:B------:R-:W-:Y:S02]  /*52e0*/  ISETP.LE.U32.AND P0, PT, R23, UR8, PT ;  /* 0x0000000817007c0c */ /* 0x000fe4000bf03070 */
[----:B------:R-:W-:Y:S02]  /*52f0*/  @!P1 PRMT R222, R19, 0x5410, RZ ;  /* 0x0000541013de9816 */ /* 0x000fe400000000ff */
[----:B------:R-:W-:Y:S01]  /*5300*/  LOP3.LUT R19, R84, 0xffff, RZ, 0xc0, !PT ;  /* 0x0000ffff54137812 */ /* 0x000fe200078ec0ff */
[----:B------:R-:W-:Y:S01]  /*5310*/  @!P2 HFMA2.BF16_V2 R20, -RZ.H0_H0, RZ.H0_H0, -R252.H0_H0 ;  /* 0x200000ffff14a231 */ /* 0x000fe200003409fc */
[----:B------:R-:W-:Y:S01]  /*5320*/  LOP3.LUT R95, R109, UR6, R22, 0x96, !PT ;  /* 0x000000066d5f7c12 */ /* 0x000fe2000f8e9616 */
[----:B-1----:R-:W-:Y:S01]  /*5330*/  HMMA.16816.F32.BF16 R52, R128, R32, R52 ;  /* 0x000000208034723c */ /* 0x002fe20000041834 */
[----:B------:R-:W-:-:S02]  /*5340*/  SHF.R.U32.HI R19, RZ, 0x8, R19 ;  /* 0x00000008ff137819 */ /* 0x000fc40000011613 */
[--C-:B------:R-:W-:Y:S01]  /*5350*/  SHF.R.U32.HI R22, RZ, 0x10, R28.reuse ;  /* 0x00000010ff167819 */ /* 0x100fe2000001161c */
[----:B------:R-:W-:Y:S01]  /*5360*/  @!P3 HFMA2.BF16_V2 R17, -RZ.H0_H0, RZ.H0_H0, -R203.H0_H0 ;  /* 0x200000ffff11b231 */ /* 0x000fe200003409cb */
[----:B------:R-:W-:Y:S01]  /*5370*/  SHF.R.U32.HI R28, RZ, 0x18, R28 ;  /* 0x00000018ff1c7819 */ /* 0x000fe2000001161c */
[----:B------:R-:W-:Y:S01]  /*5380*/  @!P0 HFMA2.BF16_V2 R18, -RZ.H0_H0, RZ.H0_H0, -R221.H0_H0 ;  /* 0x200000ffff128231 */ /* 0x000fe200003409dd */
[----:B------:R-:W-:Y:S01]  /*5390*/  LOP3.LUT R19, R19, 0xffff, RZ, 0xc0, !PT ;  /* 0x0000ffff13137812 */ /* 0x000fe200078ec0ff */
[----:B------:R-:W-:Y:S01]  /*53a0*/  HMMA.16816.F32.BF16 R36, R128, R168, R36 ;  /* 0x000000a88024723c */ /* 0x000fe20000041824 */
[----:B------:R-:W-:Y:S01]  /*53b0*/  SHF.R.U32.HI R21, RZ, 0x8, R29 ;  /* 0x00000008ff157819 */ /* 0x000fe2000001161d */
[----:B------:R-:W-:Y:S01]  /*53c0*/  IMAD.WIDE.U32 R64, R95, -0x326172a9, RZ ;  /* 0xcd9e8d575f407825 */ /* 0x000fe200078e00ff */
[----:B------:R-:W-:Y:S02]  /*53d0*/  @!P3 PRMT R203, R17, 0x5410, RZ ;  /* 0x0000541011cbb816 */ /* 0x000fe400000000ff */
[----:B------:R-:W-:Y:S01]  /*53e0*/  ISETP.LE.U32.AND P5, PT, R28, UR8, PT ;  /* 0x000000081c007c0c */ /* 0x000fe2000bfa3070 */
[----:B------:R-:W-:Y:S01]  /*53f0*/  HMMA.16816.F32.BF16 R56, R124, R32, R56 ;  /* 0x000000207c38723c */ /* 0x000fe20000041838 */
[----:B------:R-:W-:Y:S01]  /*5400*/  ISETP.LE.U32.AND P3, PT, R19, UR8, PT ;  /* 0x0000000813007c0c */ /* 0x000fe2000bf63070 */
[----:B------:R-:W1:Y:S01]  /*5410*/  LDSM.16.MT88.4 R28, [R212+0xb800] ;  /* 0x00b80000d41c783b */ /* 0x000e620000004200 */
[----:B------:R-:W-:Y:S01]  /*5420*/  LOP3.LUT R22, R22, 0xff, RZ, 0xc0, !PT ;  /* 0x000000ff16167812 */ /* 0x000fe200078ec0ff */
[----:B------:R-:W-:Y:S01]  /*5430*/  IMAD.MOV.U32 R169, RZ, RZ, R91 ;  /* 0x000000ffffa97224 */ /* 0x000fe200078e005b */
[----:B------:R-:W-:Y:S01]  /*5440*/  LOP3.LUT R21, R21, 0xffff, RZ, 0xc0, !PT ;  /* 0x0000ffff15157812 */ /* 0x000fe200078ec0ff */
[----:B------:R-:W-:Y:S01]  /*5450*/  IMAD.MOV.U32 R168, RZ, RZ, R90 ;  /* 0x000000ffffa87224 */ /* 0x000fe200078e005a */
[----:B------:R-:W-:-:S02]  /*5460*/  @!P2 PRMT R252, R20, 0x5410, RZ ;  /* 0x0000541014fca816 */ /* 0x000fc400000000ff */
[----:B------:R-:W-:Y:S02]  /*5470*/  LOP3.LUT R20, R84, 0xff, RZ, 0xc0, !PT ;  /* 0x000000ff54147812 */ /* 0x000fe400078ec0ff */
[----:B------:R-:W-:Y:S01]  /*5480*/  ISETP.LE.U32.AND P4, PT, R22, UR8, PT ;  /* 0x0000000816007c0c */ /* 0x000fe2000bf83070 */
[----:B------:R-:W-:Y:S01]  /*5490*/  @!P5 HFMA2.BF16_V2 R7, -RZ.H0_H0, RZ.H0_H0, -R219.H0_H0 ;  /* 0x200000ffff07d231 */ /* 0x000fe200003409db */
[----:B------:R-:W-:Y:S01]  /*54a0*/  ISETP.LE.U32.AND P1, PT, R21, UR8, PT ;  /* 0x0000000815007c0c */ /* 0x000fe2000bf23070 */
[----:B------:R-:W-:Y:S01]  /*54b0*/  @!P3 HFMA2.BF16_V2 R5, -RZ.H0_H0, RZ.H0_H0, -R198.H0_H0 ;  /* 0x200000ffff05b231 */ /* 0x000fe200003409c6 */
[----:B------:R-:W-:Y:S02]  /*54c0*/  @!P0 PRMT R221, R18, 0x5410, RZ ;  /* 0x0000541012dd8816 */ /* 0x000fe400000000ff */
[----:B------:R-:W-:Y:S02]  /*54d0*/  ISETP.LE.U32.AND P0, PT, R20, UR8, PT ;  /* 0x0000000814007c0c */ /* 0x000fe4000bf03070 */
[----:B------:R-:W3:Y:S01]  /*54e0*/  LDSM.16.MT88.4 R20, [R210+0xb800] ;  /* 0x00b80000d214783b */ /* 0x000ee20000004200 */
[----:B------:R-:W-:-:S02]  /*54f0*/  @!P5 PRMT R219, R7, 0x5410, RZ ;  /* 0x0000541007dbd816 */ /* 0x000fc400000000ff */
[----:B------:R-:W-:Y:S02]  /*5500*/  @!P3 PRMT R198, R5, 0x5410, RZ ;  /* 0x0000541005c6b816 */ /* 0x000fe400000000ff */
[----:B------:R-:W-:Y:S01]  /*5510*/  @!P4 HFMA2.BF16_V2 R15, -RZ.H0_H0, RZ.H0_H0, -R220.H0_H0 ;  /* 0x200000ffff0fc231 */ /* 0x000fe200003409dc */
[--C-:B------:R-:W-:Y:S01]  /*5520*/  SHF.R.U32.HI R7, RZ, 0x18, R84.reuse ;  /* 0x00000018ff077819 */ /* 0x100fe20000011654 */
[----:B------:R-:W-:Y:S01]  /*5530*/  @!P1 HFMA2.BF16_V2 R16, -RZ.H0_H0, RZ.H0_H0, -R202.H0_H0 ;  /* 0x200000ffff109231 */ /* 0x000fe200003409ca */
[----:B------:R-:W-:Y:S02]  /*5540*/  LOP3.LUT R5, R88, 0xff, RZ, 0xc0, !PT ;  /* 0x000000ff58057812 */ /* 0x000fe400078ec0ff */
[----:B------:R-:W-:Y:S01]  /*5550*/  SHF.R.U32.HI R17, RZ, 0x10, R84 ;  /* 0x00000010ff117819 */ /* 0x000fe20000011654 */
[----:B------:R-:W-:Y:S01]  /*5560*/  @!P0 HFMA2.BF16_V2 R6, -RZ.H0_H0, RZ.H0_H0, -R199.H0_H0 ;  /* 0x200000ffff068231 */ /* 0x000fe200003409c7 */
[----:B------:R-:W-:Y:S01]  /*5570*/  @!P1 PRMT R202, R16, 0x5410, RZ ;  /* 0x0000541010ca9816 */ /* 0x000fe200000000ff */
[----:B--2---:R-:W-:Y:S01]  /*5580*/  HMMA.16816.F32.BF16 R88, R24, R96, RZ ;  /* 0x000000601858723c */ /* 0x004fe200000418ff */
[----:B------:R-:W-:-:S02]  /*5590*/  @!P4 PRMT R220, R15, 0x5410, RZ ;  /* 0x000054100fdcc816 */ /* 0x000fc400000000ff */
[----:B------:R-:W-:Y:S02]  /*55a0*/  LOP3.LUT R17, R17, 0xff, RZ, 0xc0, !PT ;  /* 0x000000ff11117812 */ /* 0x000fe400078ec0ff */
[----:B------:R-:W-:Y:S02]  /*55b0*/  @!P0 PRMT R199, R6, 0x5410, RZ ;  /* 0x0000541006c78816 */ /* 0x000fe400000000ff */
[----:B------:R-:W-:Y:S02]  /*55c0*/  ISETP.LE.U32.AND P1, PT, R7, UR8, PT ;  /* 0x0000000807007c0c */ /* 0x000fe4000bf23070 */
[----:B------:R-:W-:Y:S01]  /*55d0*/  SHF.R.U32.HI R15, RZ, 0x8, R4 ;  /* 0x00000008ff0f7819 */ /* 0x000fe20000011604 */
[----:B-1----:R-:W-:Y:S01]  /*55e0*/  HMMA.16816.F32.BF16 R68, R128, R28, R68 ;  /* 0x0000001c8044723c */ /* 0x002fe20000041844 */
[----:B------:R-:W-:Y:S02]  /*55f0*/  ISETP.LE.U32.AND P3, PT, R5, UR8, PT ;  /* 0x0000000805007c0c */ /* 0x000fe4000bf63070 */
[----:B------:R-:W1:Y:S01]  /*5600*/  LDSM.16.MT88.4 R4, [R208+0xb000] ;  /* 0x00b00000d004783b */ /* 0x000e620000004200 */
[----:B------:R-:W-:-:S02]  /*5610*/  ISETP.LE.U32.AND P2, PT, R17, UR8, PT ;  /* 0x0000000811007c0c */ /* 0x000fc4000bf43070 */
[----:B------:R-:W-:Y:S01]  /*5620*/  ISETP.LE.U32.AND P6, PT, R85, UR8, PT ;  /* 0x0000000855007c0c */ /* 0x000fe2000bfc3070 */
[----:B------:R-:W-:Y:S01]  /*5630*/  LDSM.16.MT88.4 R16, [R209+0xb800] ;  /* 0x00b80000d110783b */ /* 0x000fe20000004200 */
[----:B------:R-:W-:Y:S01]  /*5640*/  HMMA.16816.F32.BF16 R84, R8, R96, RZ ;  /* 0x000000600854723c */ /* 0x000fe200000418ff */
[----:B------:R-:W-:Y:S01]  /*5650*/  ISETP.LE.U32.AND P4, PT, R72, UR8, PT ;  /* 0x0000000848007c0c */ /* 0x000fe2000bf83070 */
[----:B------:R-:W-:Y:S01]  /*5660*/  @!P1 HFMA2.BF16_V2 R13, -RZ.H0_H0, RZ.H0_H0, -R200.H0_H0 ;  /* 0x200000ffff0d9231 */ /* 0x000fe200003409c8 */
[----:B------:R-:W-:Y:S02]  /*5670*/  LOP3.LUT R15, R15, 0xffff, RZ, 0xc0, !PT ;  /* 0x0000ffff0f0f7812 */ /* 0x000fe400078ec0ff */
[----:B------:R-:W-:Y:S01]  /*5680*/  LOP3.LUT R32, R65, UR10, R100, 0x96, !PT ;  /* 0x0000000a41207c12 */ /* 0x000fe2000f8e9664 */
[----:B------:R-:W-:Y:S01]  /*5690*/  HMMA.16816.F32.BF16 R72, R24, R80, RZ ;  /* 0x000000501848723c */ /* 0x000fe200000418ff */
[----:B------:R-:W-:Y:S01]  /*56a0*/  ISETP.LE.U32.AND P0, PT, R15, UR8, PT ;  /* 0x000000080f007c0c */ /* 0x000fe2000bf03070 */
[----:B------:R-:W-:Y:S01]  /*56b0*/  @!P3 HFMA2.BF16_V2 R79, -RZ.H0_H0, RZ.H0_H0, -R197.H0_H0 ;  /* 0x200000ffff4fb231 */ /* 0x000fe200003409c5 */
[----:B------:R-:W-:Y:S01]  /*56c0*/  @!P1 PRMT R200, R13, 0x5410, RZ ;  /* 0x000054100dc89816 */ /* 0x000fe200000000ff */
[----:B------:R-:W-:Y:S01]  /*56d0*/  @!P2 HFMA2.BF16_V2 R14, -RZ.H0_H0, RZ.H0_H0, -R201.H0_H0 ;  /* 0x200000ffff0ea231 */ /* 0x000fe200003409c9 */
[----:B------:R-:W-:Y:S01]  /*56e0*/  SHF.R.U32.HI R13, RZ, 0x10, R32 ;  /* 0x00000010ff0d7819 */ /* 0x000fe20000011620 */
[----:B---3--:R-:W-:Y:S01]  /*56f0*/  HMMA.16816.F32.BF16 R88, R124, R20, R88 ;  /* 0x000000147c58723c */ /* 0x008fe20000041858 */
[----:B------:R-:W-:Y:S01]  /*5700*/  SHF.R.U32.HI R33, RZ, 0x10, R64 ;  /* 0x00000010ff217819 */ /* 0x000fe20000011640 */
[----:B------:R-:W-:Y:S01]  /*5710*/  @!P4 HFMA2.BF16_V2 R12, -RZ.H0_H0, RZ.H0_H0, -R195.H0_H0 ;  /* 0x200000ffff0cc231 */ /* 0x000fe200003409c3 */
[----:B------:R-:W-:Y:S01]  /*5720*/  @!P2 PRMT R201, R14, 0x5410, RZ ;  /* 0x000054100ec9a816 */ /* 0x000fe200000000ff */
[----:B------:R-:W-:Y:S01]  /*5730*/  @!P6 HFMA2.BF16_V2 R78, -RZ.H0_H0, RZ.H0_H0, -R196.H0_H0 ;  /* 0x200000ffff4ee231 */ /* 0x000fe200003409c4 */
[----:B------:R-:W-:-:S02]  /*5740*/  LOP3.LUT R14, R32, 0xff, RZ, 0xc0, !PT ;  /* 0x000000ff200e7812 */ /* 0x000fc400078ec0ff */
[----:B------:R-:W-:Y:S01]  /*5750*/  @!P4 PRMT R195, R12, 0x5410, RZ ;  /* 0x000054100cc3c816 */ /* 0x000fe200000000ff */
[----:B------:R-:W-:Y:S01]  /*5760*/  @!P0 HFMA2.BF16_V2 R92, -RZ.H0_H0, RZ.H0_H0, -R194.H0_H0 ;  /* 0x200000ffff5c8231 */ /* 0x000fe200003409c2 */
[----:B------:R-:W-:Y:S02]  /*5770*/  LOP3.LUT R12, R32, 0xffff, RZ, 0xc0, !PT ;  /* 0x0000ffff200c7812 */ /* 0x000fe400078ec0ff */
[----:B------:R-:W-:Y:S01]  /*5780*/  ISETP.LE.U32.AND P2, PT, R14, UR8, PT ;  /* 0x000000080e007c0c */ /* 0x000fe2000bf43070 */
[----:B------:R-:W-:Y:S01]  /*5790*/  HMMA.16816.F32.BF16 R84, R128, R20, R84 ;  /* 0x000000148054723c */ /* 0x000fe20000041854 */
[----:B------:R-:W-:Y:S01]  /*57a0*/  LOP3.LUT R94, R101, UR7, R94, 0x96, !PT ;  /* 0x00000007655e7c12 */ /* 0x000fe2000f8e965e */
[----:B------:R-:W-:Y:S01]  /*57b0*/  ULDC.64 UR6, c[0x0][0x2a8] ;  /* 0x0000aa0000067ab9 */ /* 0x000fe20000000a00 */
[----:B------:R-:W-:Y:S02]  /*57c0*/  SHF.R.U32.HI R32, RZ, 0x18, R32 ;  /* 0x00000018ff207819 */ /* 0x000fe40000011620 */
[----:B------:R-:W-:Y:S01]  /*57d0*/  LOP3.LUT R33, R33, 0xff, RZ, 0xc0, !PT ;  /* 0x000000ff21217812 */ /* 0x000fe200078ec0ff */
[----:B------:R-:W-:Y:S01]  /*57e0*/  HMMA.16816.F32.BF16 R72, R124, R28, R72 ;  /* 0x0000001c7c48723c */ /* 0x000fe20000041848 */
[----:B------:R-:W-:Y:S01]  /*57f0*/  SHF.R.U32.HI R20, RZ, 0x8, R12 ;  /* 0x00000008ff147819 */ /* 0x000fe2000001160c */
[----:B------:R-:W-:Y:S01]  /*5800*/  IMAD.WIDE.U32 R94, R94, -0x2daee0ad, RZ ;  /* 0xd2511f535e5e7825 */ /* 0x000fe200078e00ff */
[----:B------:R-:W-:-:S02]  /*5810*/  LOP3.LUT R21, R13, 0xff, RZ, 0xc0, !PT ;  /* 0x000000ff0d157812 */ /* 0x000fc400078ec0ff */
[----:B------:R-:W2:Y:S01]  /*5820*/  LDSM.16.MT88.4 R12, [R208+0xb800] ;  /* 0x00b80000d00c783b */ /* 0x000ea20000004200 */
[----:B------:R-:W-:Y:S01]  /*5830*/  LOP3.LUT R20, R20, 0xffff, RZ, 0xc0, !PT ;  /* 0x0000ffff14147812 */ /* 0x000fe200078ec0ff */
[----:B------:R-:W-:Y:S01]  /*5840*/  @!P2 HFMA2.BF16_V2 R77, -RZ.H0_H0, RZ.H0_H0, -R193.H0_H0 ;  /* 0x200000ffff4da231 */ /* 0x000fe200003409c1 */
[----:B------:R-:W-:Y:S02]  /*5850*/  LOP3.LUT R29, R64, 0xffff, RZ, 0xc0, !PT ;  /* 0x0000ffff401d7812 */ /* 0x000fe400078ec0ff */
[----:B------:R-:W-:Y:S02]  /*5860*/  @!P0 PRMT R194, R92, 0x5410, RZ ;  /* 0x000054105cc28816 */ /* 0x000fe400000000ff */
[----:B------:R-:W-:Y:S02]  /*5870*/  @!P3 PRMT R197, R79, 0x5410, RZ ;  /* 0x000054104fc5b816 */ /* 0x000fe400000000ff */
[----:B------:R-:W-:Y:S02]  /*5880*/  SHF.R.U32.HI R29, RZ, 0x8, R29 ;  /* 0x00000008ff1d7819 */ /* 0x000fe4000001161d */
[----:B------:R-:W-:Y:S01]  /*5890*/  ISETP.LE.U32.AND P5, PT, R21, UR8, PT ;  /* 0x0000000815007c0c */ /* 0x000fe2000bfa3070 */
[----:B------:R-:W-:Y:S01]  /*58a0*/  IMAD.MOV.U32 R21, RZ, RZ, R102 ;  /* 0x000000ffff157224 */ /* 0x000fe200078e0066 */
[----:B------:R-:W-:Y:S01]  /*58b0*/  ISETP.LE.U32.AND P0, PT, R32, UR8, PT ;  /* 0x0000000820007c0c */ /* 0x000fe2000bf03070 */
[----:B------:R-:W-:Y:S01]  /*58c0*/  IMAD.MOV.U32 R32, RZ, RZ, R116 ;  /* 0x000000ffff207224 */ /* 0x000fe200078e0074 */
[----:B------:R-:W-:Y:S01]  /*58d0*/  ISETP.LE.U32.AND P3, PT, R33, UR8, PT ;  /* 0x0000000821007c0c */ /* 0x000fe2000bf63070 */
[----:B------:R-:W-:Y:S01]  /*58e0*/  IMAD.MOV.U32 R33, RZ, RZ, R120 ;  /* 0x000000ffff217224 */ /* 0x000fe200078e0078 */
[----:B------:R-:W-:Y:S01]  /*58f0*/  ISETP.LE.U32.AND P1, PT, R20, UR8, PT ;  /* 0x0000000814007c0c */ /* 0x000fe2000bf23070 */
[----:B-1----:R-:W-:Y:S01]  /*5900*/  HMMA.16816.F32.BF16 R116, R8, R4, RZ ;  /* 0x000000040874723c */ /* 0x002fe200000418ff */
[----:B------:R-:W-:Y:S01]  /*5910*/  LOP3.LUT R108, R95, UR5, R108, 0x96, !PT ;  /* 0x000000055f6c7c12 */ /* 0x000fe2000f8e966c */
[----:B------:R-:W-:Y:S01]  /*5920*/  IMAD.MOV.U32 R20, RZ, RZ, R104 ;  /* 0x000000ffff147224 */ /* 0x000fe200078e0068 */
[----:B------:R-:W-:-:S02]  /*5930*/  @!P2 PRMT R193, R77, 0x5410, RZ ;  /* 0x000054104dc1a816 */ /* 0x000fc400000000ff */
[----:B------:R-:W-:Y:S01]  /*5940*/  LOP3.LUT R48, R64, 0xff, RZ, 0xc0, !PT ;  /* 0x000000ff40307812 */ /* 0x000fe200078ec0ff */
[----:B------:R-:W-:Y:S01]  /*5950*/  HMMA.16816.F32.BF16 R120, R24, R4, RZ ;  /* 0x000000041878723c */ /* 0x000fe200000418ff */
[----:B------:R-:W-:Y:S01]  /*5960*/  @!P5 HFMA2.BF16_V2 R63, -RZ.H0_H0, RZ.H0_H0, -R240.H0_H0 ;  /* 0x200000ffff3fd231 */ /* 0x000fe200003409f0 */
[----:B------:R-:W-:Y:S01]  /*5970*/  SHF.R.U32.HI R28, RZ, 0x18, R64 ;  /* 0x00000018ff1c7819 */ /* 0x000fe20000011640 */
[----:B------:R-:W-:Y:S01]  /*5980*/  @!P0 HFMA2.BF16_V2 R62, -RZ.H0_H0, RZ.H0_H0, -R239.H0_H0 ;  /* 0x200000ffff3e8231 */ /* 0x000fe200003409ef */
[----:B------:R-:W-:Y:S01]  /*5990*/  ISETP.LE.U32.AND P4, PT, R48, UR8, PT ;  /* 0x0000000830007c0c */ /* 0x000fe2000bf83070 */
[----:B------:R-:W-:Y:S01]  /*59a0*/  @!P3 HFMA2.BF16_V2 R46, -RZ.H0_H0, RZ.H0_H0, -R250.H0_H0 ;  /* 0x200000ffff2eb231 */ /* 0x000fe200003409fa */
[-C--:B------:R-:W-:Y:S01]  /*59b0*/  HMMA.16816.F32.BF16 R100, R8, R112.reuse, RZ ;  /* 0x000000700864723c */ /* 0x080fe200000418ff */
[----:B------:R-:W-:Y:S01]  /*59c0*/  LOP3.LUT R4, R29, 0xffff, RZ, 0xc0, !PT ;  /* 0x0000ffff1d047812 */ /* 0x000fe200078ec0ff */
[----:B------:R-:W-:Y:S01]  /*59d0*/  @!P1 HFMA2.BF16_V2 R76, -RZ.H0_H0, RZ.H0_H0, -R192.H0_H0 ;  /* 0x200000ffff4c9231 */ /* 0x000fe200003409c0 */
[----:B------:R-:W-:Y:S01]  /*59e0*/  LOP3.LUT R5, R108, 0xff, RZ, 0xc0, !PT ;  /* 0x000000ff6c057812 */ /* 0x000fe200078ec0ff */
[----:B------:R-:W-:Y:S01]  /*59f0*/  IMAD.MOV.U32 R29, RZ, RZ, R145 ;  /* 0x000000ffff1d7224 */ /* 0x000fe200078e0091 */
[----:B------:R-:W-:Y:S01]  /*5a00*/  ISETP.LE.U32.AND P2, PT, R4, UR8, PT ;  /* 0x0000000804007c0c */ /* 0x000fe2000bf43070 */
[----:B------:R-:W-:Y:S01]  /*5a10*/  HMMA.16816.F32.BF16 R104, R24, R112, RZ ;  /* 0x000000701868723c */ /* 0x000fe200000418ff */
[----:B------:R-:W-:-:S02]  /*5a20*/  LOP3.LUT R4, R108, 0xffff, RZ, 0xc0, !PT ;  /* 0x0000ffff6c047812 */ /* 0x000fc400078ec0ff */
[----:B------:R-:W-:Y:S02]  /*5a30*/  @!P5 PRMT R240, R63, 0x5410, RZ ;  /* 0x000054103ff0d816 */ /* 0x000fe400000000ff */
[----:B------:R-:W-:Y:S01]  /*5a40*/  SHF.R.U32.HI R4, RZ, 0x8, R4 ;  /* 0x00000008ff047819 */ /* 0x000fe20000011604 */
[----:B------:R-:W-:Y:S01]  /*5a50*/  @!P4 HFMA2.BF16_V2 R61, -RZ.H0_H0, RZ.H0_H0, -R238.H0_H0 ;  /* 0x200000ffff3dc231 */ /* 0x000fe200003409ee */
[----:B------:R-:W-:Y:S01]  /*5a60*/  @!P1 PRMT R192, R76, 0x5410, RZ ;  /* 0x000054104cc09816 */ /* 0x000fe200000000ff */
[-C--:B--2---:R-:W-:Y:S01]  /*5a70*/  HMMA.16816.F32.BF16 R116, R128, R12.reuse, R116 ;  /* 0x0000000c8074723c */ /* 0x084fe20000041874 */
[----:B------:R-:W-:Y:S02]  /*5a80*/  LOP3.LUT R4, R4, 0xffff, RZ, 0xc0, !PT ;  /* 0x0000ffff04047812 */ /* 0x000fe400078ec0ff */
[----:B------:R-:W-:Y:S01]  /*5a90*/  ISETP.LE.U32.AND P5, PT, R5, UR8, PT ;  /* 0x0000000805007c0c */ /* 0x000fe2000bfa3070 */
[----:B------:R-:W-:Y:S01]  /*5aa0*/  @!P2 HFMA2.BF16_V2 R47, -RZ.H0_H0, RZ.H0_H0, -R237.H0_H0 ;  /* 0x200000ffff2fa231 */ /* 0x000fe200003409ed */
[----:B------:R-:W-:Y:S01]  /*5ab0*/  @!P0 PRMT R239, R62, 0x5410, RZ ;  /* 0x000054103eef8816 */ /* 0x000fe200000000ff */
[----:B------:R-:W-:Y:S01]  /*5ac0*/  HMMA.16816.F32.BF16 R120, R124, R12, R120 ;  /* 0x0000000c7c78723c */ /* 0x000fe20000041878 */
[----:B------:R-:W-:Y:S01]  /*5ad0*/  ISETP.LE.U32.AND P0, PT, R28, UR8, PT ;  /* 0x000000081c007c0c */ /* 0x000fe2000bf03070 */
[----:B------:R-:W-:Y:S01]  /*5ae0*/  IMAD.MOV.U32 R28, RZ, RZ, R138 ;  /* 0x000000ffff1c7224 */ /* 0x000fe200078e008a */
[----:B------:R-:W-:-:S02]  /*5af0*/  ISETP.LE.U32.AND P1, PT, R4, UR8, PT ;  /* 0x0000000804007c0c */ /* 0x000fc4000bf23070 */
[----:B------:R-:W-:Y:S01]  /*5b00*/  LOP3.LUT R4, R94, 0xff, RZ, 0xc0, !PT ;  /* 0x000000ff5e047812 */ /* 0x000fe200078ec0ff */
[-C--:B------:R-:W-:Y:S01]  /*5b10*/  HMMA.16816.F32.BF16 R100, R128, R16.reuse, R100 ;  /* 0x000000108064723c */ /* 0x080fe20000041864 */
[----:B------:R-:W-:Y:S02]  /*5b20*/  @!P6 PRMT R196, R78, 0x5410, RZ ;  /* 0x000054104ec4e816 */ /* 0x000fe400000000ff */
[----:B------:R-:W-:Y:S01]  /*5b30*/  ISETP.LE.U32.AND P6, PT, R4, UR8, PT ;  /* 0x0000000804007c0c */ /* 0x000fe2000bfc3070 */
[----:B------:R-:W-:Y:S01]  /*5b40*/  @!P5 HFMA2.BF16_V2 R44, -RZ.H0_H0, RZ.H0_H0, -R246.H0_H0 ;  /* 0x200000ffff2cd231 */ /* 0x000fe200003409f6 */
[----:B------:R-:W-:Y:S01]  /*5b50*/  LOP3.LUT R12, R94, 0xffff, RZ, 0xc0, !PT ;  /* 0x0000ffff5e0c7812 */ /* 0x000fe200078ec0ff */
[----:B------:R-:W-:Y:S01]  /*5b60*/  HMMA.16816.F32.BF16 R104, R124, R16, R104 ;  /* 0x000000107c68723c */ /* 0x000fe20000041868 */
[----:B------:R-:W-:Y:S01]  /*5b70*/  SHF.R.U32.HI R13, RZ, 0x10, R94 ;  /* 0x00000010ff0d7819 */ /* 0x000fe2000001165e */
[----:B------:R-:W-:Y:S01]  /*5b80*/  @!P0 HFMA2.BF16_V2 R45, -RZ.H0_H0, RZ.H0_H0, -R249.H0_H0 ;  /* 0x200000ffff2d8231 */ /* 0x000fe200003409f9 */
[----:B------:R-:W-:Y:S01]  /*5b90*/  SHF.R.U32.HI R4, RZ, 0x10, R108 ;  /* 0x00000010ff047819 */ /* 0x000fe2000001166c */
[----:B------:R-:W-:Y:S01]  /*5ba0*/  @!P1 HFMA2.BF16_V2 R60, -RZ.H0_H0, RZ.H0_H0, -R245.H0_H0 ;  /* 0x200000ffff3c9231 */ /* 0x000fe200003409f5 */
[----:B------:R-:W-:Y:S01]  /*5bb0*/  SHF.R.U32.HI R94, RZ, 0x18, R94 ;  /* 0x00000018ff5e7819 */ /* 0x000fe2000001165e */
[C---:B------:R-:W-:Y:S01]  /*5bc0*/  HMMA.16816.F32.BF16 R76, R24.reuse, R82, RZ ;  /* 0x00000052184c723c */ /* 0x040fe200000418ff */
[----:B------:R-:W-:Y:S01]  /*5bd0*/  SHF.R.U32.HI R108, RZ, 0x18, R108 ;  /* 0x00000018ff6c7819 */ /* 0x000fe2000001166c */
[----:B------:R-:W-:Y:S01]  /*5be0*/  IMAD.MOV.U32 R17, RZ, RZ, R144 ;  /* 0x000000ffff117224 */ /* 0x000fe200078e0090 */
[----:B------:R-:W-:Y:S01]  /*5bf0*/  @!P4 PRMT R238, R61, 0x5410, RZ ;  /* 0x000054103deec816 */ /* 0x000fe200000000ff */
[----:B------:R-:W-:Y:S01]  /*5c00*/  IMAD.MOV.U32 R16, RZ, RZ, R139 ;  /* 0x000000ffff107224 */ /* 0x000fe200078e008b */
[----:B------:R-:W-:Y:S01]  /*5c10*/  @!P3 PRMT R250, R46, 0x5410, RZ ;  /* 0x000054102efab816 */ /* 0x000fe200000000ff */
[----:B------:R-:W-:Y:S01]  /*5c20*/  HMMA.16816.F32.BF16 R136, R24, R154, RZ ;  /* 0x0000009a1888723c */ /* 0x000fe200000418ff */
[----:B------:R-:W-:Y:S01]  /*5c30*/  @!P5 PRMT R246, R44, 0x5410, RZ ;  /* 0x000054102cf6d816 */ /* 0x000fe200000000ff */
[----:B------:R-:W-:Y:S01]  /*5c40*/  @!P6 HFMA2.BF16_V2 R180, -RZ.H0_H0, RZ.H0_H0, -R242.H0_H0 ;  /* 0x200000ffffb4e231 */ /* 0x000fe200003409f2 */
[----:B------:R-:W-:-:S02]  /*5c50*/  @!P2 PRMT R237, R47, 0x5410, RZ ;  /* 0x000054102feda816 */ /* 0x000fc400000000ff */
[----:B------:R-:W-:Y:S01]  /*5c60*/  ISETP.LE.U32.AND P4, PT, R94, UR8, PT ;  /* 0x000000085e007c0c */ /* 0x000fe2000bf83070 */
[C---:B------:R-:W-:Y:S01]  /*5c70*/  HMMA.16816.F32.BF16 R144, R24.reuse, R162, RZ ;  /* 0x000000a21890723c */ /* 0x040fe200000418ff */
[----:B------:R-:W-:Y:S02]  /*5c80*/  @!P0 PRMT R249, R45, 0x5410, RZ ;  /* 0x000054102df98816 */ /* 0x000fe400000000ff */
[----:B------:R-:W-:Y:S02]  /*5c90*/  ISETP.LE.U32.AND P3, PT, R108, UR8, PT ;  /* 0x000000086c007c0c */ /* 0x000fe4000bf63070 */
[----:B------:R-:W-:Y:S01]  /*5ca0*/  ISETP.NE.AND P5, PT, R93, RZ, PT ;  /* 0x000000ff5d00720c */ /* 0x000fe20003fa5270 */
[----:B------:R-:W-:Y:S01]  /*5cb0*/  HMMA.16816.F32.BF16 R44, R24, R50, RZ ;  /* 0x00000032182c723c */ /* 0x000fe200000418ff */
[----:B------:R-:W-:Y:S02]  /*5cc0*/  @!P1 PRMT R245, R60, 0x5410, RZ ;  /* 0x000054103cf59816 */ /* 0x000fe400000000ff */
[----:B------:R-:W-:-:S02]  /*5cd0*/  LOP3.LUT R4, R4, 0xff, RZ, 0xc0, !PT ;  /* 0x000000ff04047812 */ /* 0x000fc400078ec0ff */
[----:B------:R-:W-:Y:S01]  /*5ce0*/  SHF.R.U32.HI R12, RZ, 0x8, R12 ;  /* 0x00000008ff0c7819 */ /* 0x000fe2000001160c */
[C---:B------:R-:W-:Y:S01]  /*5cf0*/  HMMA.16816.F32.BF16 R60, R24.reuse, R66, RZ ;  /* 0x00000042183c723c */ /* 0x040fe200000418ff */
[----:B------:R-:W-:Y:S01]  /*5d00*/  ISETP.LE.U32.AND P0, PT, R4, UR8, PT ;  /* 0x0000000804007c0c */ /* 0x000fe2000bf03070 */
[----:B------:R-:W-:Y:S01]  /*5d10*/  @!P4 HFMA2.BF16_V2 R165, -RZ.H0_H0, RZ.H0_H0, -R243.H0_H0 ;  /* 0x200000ffffa5c231 */ /* 0x000fe200003409f3 */
[----:B------:R-:W-:Y:S01]  /*5d20*/  LOP3.LUT R13, R13, 0xff, RZ, 0xc0, !PT ;  /* 0x000000ff0d0d7812 */ /* 0x000fe200078ec0ff */
[----:B------:R-:W-:Y:S01]  /*5d30*/  @!P3 HFMA2.BF16_V2 R181, -RZ.H0_H0, RZ.H0_H0, -R247.H0_H0 ;  /* 0x200000ffffb5b231 */ /* 0x000fe200003409f7 */
[----:B------:R-:W-:Y:S01]  /*5d40*/  LOP3.LUT R12, R12, 0xffff, RZ, 0xc0, !PT ;  /* 0x0000ffff0c0c7812 */ /* 0x000fe200078ec0ff */
[----:B------:R-:W-:Y:S01]  /*5d50*/  HMMA.16816.F32.BF16 R92, R24, R98, RZ ;  /* 0x00000062185c723c */ /* 0x000fe200000418ff */
[----:B------:R-:W-:Y:S02]  /*5d60*/  ISETP.LE.U32.AND P2, PT, R13, UR8, PT ;  /* 0x000000080d007c0c */ /* 0x000fe4000bf43070 */
[----:B------:R-:W-:-:S02]  /*5d70*/  @!P3 PRMT R247, R181, 0x5410, RZ ;  /* 0x00005410b5f7b816 */ /* 0x000fc400000000ff */
[----:B------:R-:W-:Y:S01]  /*5d80*/  @!P6 PRMT R242, R180, 0x5410, RZ ;  /* 0x00005410b4f2e816 */ /* 0x000fe200000000ff */
[----:B------:R-:W-:Y:S01]  /*5d90*/  HMMA.16816.F32.BF16 R108, R24, R114, RZ ;  /* 0x00000072186c723c */ /* 0x000fe200000418ff */
[----:B------:R-:W-:Y:S01]  /*5da0*/  @!P4 PRMT R243, R165, 0x5410, RZ ;  /* 0x00005410a5f3c816 */ /* 0x000fe200000000ff */
[----:B------:R-:W-:-:S04]  /*5db0*/  @!P0 HFMA2.BF16_V2 R182, -RZ.H0_H0, RZ.H0_H0, -R248.H0_H0 ;  /* 0x200000ffffb68231 */ /* 0x000fc800003409f8 */
[----:B------:R-:W-:Y:S01]  /*5dc0*/  HMMA.16816.F32.BF16 R24, R24, R6, RZ ;  /* 0x000000061818723c */ /* 0x000fe200000418ff */
[----:B------:R-:W-:Y:S01]  /*5dd0*/  @!P0 PRMT R248, R182, 0x5410, RZ ;  /* 0x00005410b6f88816 */ /* 0x000fe200000000ff */
[----:B------:R-:W-:Y:S01]  /*5de0*/  @!P2 HFMA2.BF16_V2 R166, -RZ.H0_H0, RZ.H0_H0, -R244.H0_H0 ;  /* 0x200000ffffa6a231 */ /* 0x000fe200003409f4 */
[----:B------:R-:W-:Y:S01]  /*5df0*/  ISETP.LE.U32.AND P0, PT, R12, UR8, PT ;  /* 0x000000080c007c0c */ /* 0x000fe2000bf03070 */
[----:B------:R-:W-:Y:S02]  /*5e00*/  FADD.FTZ R12, R16, R28 ;  /* 0x0000001c100c7221 */ /* 0x000fe40000010000 */
[----:B------:R-:W-:Y:S01]  /*5e10*/  HMMA.16816.F32.BF16 R112, R8, R114, RZ ;  /* 0x000000720870723c */ /* 0x000fe200000418ff */
[----:B------:R-:W-:Y:S01]  /*5e20*/  @!P2 PRMT R244, R166, 0x5410, RZ ;  /* 0x00005410a6f4a816 */ /* 0x000fe200000000ff */
[----:B------:R-:W-:-:S04]  /*5e30*/  FADD.FTZ R12, R20, R12 ;  /* 0x0000000c140c7221 */ /* 0x000fc80000010000 */
[----:B------:R-:W-:Y:S01]  /*5e40*/  HMMA.16816.F32.BF16 R136, R124, R178, R136 ;  /* 0x000000b27c88723c */ /* 0x000fe20000041888 */
[----:B------:R-:W-:-:S03]  /*5e50*/  FADD.FTZ R12, R173, R12 ;  /* 0x0000000cad0c7221 */ /* 0x000fc60000010000 */
[----:B------:R-:W-:Y:S02]  /*5e60*/  @!P0 HFMA2.BF16_V2 R167, -RZ.H0_H0, RZ.H0_H0, -R241.H0_H0 ;  /* 0x200000ffffa78231 */ /* 0x000fe400003409f1 */
[----:B------:R-:W-:Y:S01]  /*5e70*/  FADD.FTZ R229, R229, R12 ;  /* 0x0000000ce5e57221 */ /* 0x000fe20000010000 */
[----:B------:R-:W-:Y:S02]  /*5e80*/  HMMA.16816.F32.BF16 R144, R124, R174, R144 ;  /* 0x000000ae7c90723c */ /* 0x000fe40000041890 */
[----:B------:R-:W-:Y:S01]  /*5e90*/  @!P0 PRMT R241, R167, 0x5410, RZ ;  /* 0x00005410a7f18816 */ /* 0x000fe200000000ff */
[----:B------:R-:W-:-:S03]  /*5ea0*/  FADD.FTZ R228, R228, R229 ;  /* 0x000000e5e4e47221 */ /* 0x000fc60000010000 */
[----:B------:R-:W-:Y:S01]  /*5eb0*/  HMMA.16816.F32.BF16 R44, R124, R170, R44 ;  /* 0x000000aa7c2c723c */ /* 0x000fe2000004182c */
[----:B------:R-:W-:-:S05]  /*5ec0*/  FADD.FTZ R227, R227, R228 ;  /* 0x000000e4e3e37221 */ /* 0x000fca0000010000 */
[C---:B------:R-:W-:Y:S06]  /*5ed0*/  HMMA.16816.F32.BF16 R60, R124.reuse, R34, R60 ;  /* 0x000000227c3c723c */ /* 0x040fec000004183c */
[C---:B------:R-:W-:Y:S06]  /*5ee0*/  HMMA.16816.F32.BF16 R76, R124.reuse, R30, R76 ;  /* 0x0000001e7c4c723c */ /* 0x040fec000004184c */
[C---:B------:R-:W-:Y:S06]  /*5ef0*/  HMMA.16816.F32.BF16 R92, R124.reuse, R22, R92 ;  /* 0x000000167c5c723c */ /* 0x040fec000004185c */
[C---:B------:R-:W-:Y:S06]  /*5f00*/  HMMA.16816.F32.BF16 R108, R124.reuse, R18, R108 ;  /* 0x000000127c6c723c */ /* 0x040fec000004186c */
[----:B------:R-:W-:Y:S06]  /*5f10*/  HMMA.16816.F32.BF16 R124, R124, R14, R24 ;  /* 0x0000000e7c7c723c */ /* 0x000fec0000041818 */
[----:B------:R-:W-:Y:S01]  /*5f20*/  HMMA.16816.F32.BF16 R48, R8, R50, RZ ;  /* 0x000000320830723c */ /* 0x000fe200000418ff */
[----:B------:R-:W-:-:S02]  /*5f30*/  IMAD.MOV.U32 R24, RZ, RZ, R160 ;  /* 0x000000ffff187224 */ /* 0x000fc400078e00a0 */
[----:B------:R-:W-:Y:S02]  /*5f40*/  IMAD.MOV.U32 R25, RZ, RZ, R161 ;  /* 0x000000ffff197224 */ /* 0x000fe400078e00a1 */
[----:B------:R-:W-:Y:S01]  /*5f50*/  IMAD.MOV.U32 R26, RZ, RZ, R152 ;  /* 0x000000ffff1a7224 */ /* 0x000fe200078e0098 */
[----:B------:R-:W-:Y:S01]  /*5f60*/  HMMA.16816.F32.BF16 R160, R8, R162, RZ ;  /* 0x000000a208a0723c */ /* 0x000fe200000418ff */
[----:B------:R-:W-:-:S05]  /*5f70*/  IMAD.MOV.U32 R27, RZ, RZ, R153 ;  /* 0x000000ffff1b7224 */ /* 0x000fca00078e0099 */
[C---:B------:R-:W-:Y:S06]  /*5f80*/  HMMA.16816.F32.BF16 R152, R8.reuse, R154, RZ ;  /* 0x0000009a0898723c */ /* 0x040fec00000418ff */
[C---:B------:R-:W-:Y:S06]  /*5f90*/  HMMA.16816.F32.BF16 R64, R8.reuse, R66, RZ ;  /* 0x000000420840723c */ /* 0x040fec00000418ff */
[C---:B------:R-:W-:Y:S06]  /*5fa0*/  HMMA.16816.F32.BF16 R80, R8.reuse, R82, RZ ;  /* 0x000000520850723c */ /* 0x040fec00000418ff */
[C---:B------:R-:W-:Y:S06]  /*5fb0*/  HMMA.16816.F32.BF16 R96, R8.reuse, R98, RZ ;  /* 0x000000620860723c */ /* 0x040fec00000418ff */
[----:B------:R-:W-:Y:S06]  /*5fc0*/  HMMA.16816.F32.BF16 R4, R8, R6, RZ ;  /* 0x000000060804723c */ /* 0x000fec00000418ff */
[----:B------:R-:W-:Y:S01]  /*5fd0*/  HMMA.16816.F32.BF16 R112, R128, R18, R112 ;  /* 0x000000128070723c */ /* 0x000fe20000041870 */
[----:B------:R-:W-:Y:S01]  /*5fe0*/  FADD.FTZ R8, R25, R24 ;  /* 0x0000001819087221 */ /* 0x000fe20000010000 */
[----:B------:R-:W-:Y:S01]  /*5ff0*/  FADD.FTZ R9, R27, R26 ;  /* 0x0000001a1b097221 */ /* 0x000fe20000010000 */
[----:B------:R-:W-:Y:S01]  /*6000*/  FADD.FTZ R10, R29, R17 ;  /* 0x000000111d0a7221 */ /* 0x000fe20000010000 */
[----:B------:R-:W-:-:S02]  /*6010*/  IMAD.SHL.U32 R17, R251, 0x40, RZ ;  /* 0x00000040fb117824 */ /* 0x000fc400078e00ff */
[----:B------:R-:W-:Y:S01]  /*6020*/  FADD.FTZ R8, R33, R8 ;  /* 0x0000000821087221 */ /* 0x000fe20000010000 */
[----:B------:R-:W-:Y:S01]  /*6030*/  FADD.FTZ R9, R32, R9 ;  /* 0x0000000920097221 */ /* 0x000fe20000010000 */
[----:B------:R-:W-:Y:S01]  /*6040*/  IMAD.SHL.U32 R19, R251, 0x8, RZ ;  /* 0x00000008fb137824 */ /* 0x000fe200078e00ff */
[C---:B------:R-:W-:Y:S01]  /*6050*/  HMMA.16816.F32.BF16 R152, R128.reuse, R178, R152 ;  /* 0x000000b28098723c */ /* 0x040fe20000041898 */
[----:B------:R-:W-:Y:S01]  /*6060*/  FADD.FTZ R11, R168, R8 ;  /* 0x00000008a80b7221 */ /* 0x000fe20000010000 */
[C---:B------:R-:W-:Y:S01]  /*6070*/  LEA R8, P1, R172.reuse, UR6, 0x1 ;  /* 0x00000006ac087c11 */ /* 0x040fe2000f8208ff */
[----:B------:R-:W-:Y:S01]  /*6080*/  FADD.FTZ R13, R169, R9 ;  /* 0x00000009a90d7221 */ /* 0x000fe20000010000 */
[----:B------:R-:W-:Y:S02]  /*6090*/  IMAD R251, R251, 0x48, RZ ;  /* 0x00000048fbfb7824 */ /* 0x000fe400078e02ff */
[----:B------:R-:W-:Y:S01]  /*60a0*/  FADD.FTZ R10, R21, R10 ;  /* 0x0000000a150a7221 */ /* 0x000fe20000010000 */
[----:B------:R-:W-:Y:S01]  /*60b0*/  LEA.HI.X R9, R172, UR7, R176, 0x1, P1 ;  /* 0x00000007ac097c11 */ /* 0x000fe200088f0cb0 */
[C---:B------:R-:W-:Y:S01]  /*60c0*/  HMMA.16816.F32.BF16 R160, R128.reuse, R174, R160 ;  /* 0x000000ae80a0723c */ /* 0x040fe200000418a0 */
[----:B------:R-:W-:Y:S01]  /*60d0*/  FADD.FTZ R236, R236, R11 ;  /* 0x0000000becec7221 */ /* 0x000fe20000010000 */
[----:B------:R-:W-:Y:S01]  /*60e0*/  FADD.FTZ R225, R225, R10 ;  /* 0x0000000ae1e17221 */ /* 0x000fe20000010000 */
[----:B------:R-:W-:Y:S01]  /*60f0*/  FADD.FTZ R232, R232, R13 ;  /* 0x0000000de8e87221 */ /* 0x000fe20000010000 */
[----:B------:R-:W-:Y:S01]  /*6100*/  IMAD.WIDE R18, R19, 0x2, R8 ;  /* 0x0000000213127825 */ /* 0x000fe200078e0208 */
[----:B------:R-:W-:Y:S01]  /*6110*/  STG.E.U16 desc[UR22][R8.64], R177 ;  /* 0x000000b108007986 */ /* 0x000fe2000c101516 */
[C---:B------:R-:W-:Y:S02]  /*6120*/  HMMA.16816.F32.BF16 R48, R128.reuse, R170, R48 ;  /* 0x000000aa8030723c */ /* 0x040fe40000041830 */
[----:B------:R-:W-:Y:S01]  /*6130*/  FADD.FTZ R235, R235, R236 ;  /* 0x000000ecebeb7221 */ /* 0x000fe20000010000 */
[----:B------:R-:W-:Y:S01]  /*6140*/  IMAD.WIDE R16, R17, 0x2, R8 ;  /* 0x0000000211107825 */ /* 0x000fe200078e0208 */
[----:B------:R-:W-:Y:S03]  /*6150*/  STG.E.U16 desc[UR22][R8.64+0x2], R252 ;  /* 0x000002fc08007986 */ /* 0x000fe6000c101516 */
[----:B------:R-:W-:Y:S01]  /*6160*/  FADD.FTZ R226, R226, R225 ;  /* 0x000000e1e2e27221 */ /* 0x000fe20000010000 */
[----:B------:R-:W-:Y:S01]  /*6170*/  FADD.FTZ R234, R234, R235 ;  /* 0x000000ebeaea7221 */ /* 0x000fe20000010000 */
[----:B------:R-:W-:Y:S01]  /*6180*/  HMMA.16816.F32.BF16 R64, R128, R34, R64 ;  /* 0x000000228040723c */ /* 0x000fe20000041840 */
[----:B------:R-:W-:Y:S01]  /*6190*/  STG.E.U16 desc[UR22][R18.64], R222 ;  /* 0x000000de12007986 */ /* 0x000fe2000c101516 */
[----:B------:R-:W-:Y:S01]  /*61a0*/  FADD.FTZ R231, R231, R232 ;  /* 0x000000e8e7e77221 */ /* 0x000fe20000010000 */
[----:B------:R-:W-:-:S02]  /*61b0*/  FADD.FTZ R223, R223, R226 ;  /* 0x000000e2dfdf7221 */ /* 0x000fc40000010000 */
[----:B------:R-:W-:Y:S01]  /*61c0*/  STG.E.U16 desc[UR22][R18.64+0x2], R221 ;  /* 0x000002dd12007986 */ /* 0x000fe2000c101516 */
[C---:B------:R-:W-:Y:S01]  /*61d0*/  HMMA.16816.F32.BF16 R80, R128.reuse, R30, R80 ;  /* 0x0000001e8050723c */ /* 0x040fe20000041850 */
[----:B------:R-:W-:Y:S01]  /*61e0*/  FADD.FTZ R230, R230, R231 ;  /* 0x000000e7e6e67221 */ /* 0x000fe20000010000 */
[----:B------:R-:W-:Y:S01]  /*61f0*/  FADD.FTZ R224, R224, R223 ;  /* 0x000000dfe0e07221 */ /* 0x000fe20000010000 */
[----:B------:R-:W-:Y:S03]  /*6200*/  STG.E.U16 desc[UR22][R16.64], R193 ;  /* 0x000000c110007986 */ /* 0x000fe6000c101516 */
[C---:B------:R-:W-:Y:S01]  /*6210*/  HMMA.16816.F32.BF16 R96, R128.reuse, R22, R96 ;  /* 0x000000168060723c */ /* 0x040fe20000041860 */
[----:B------:R-:W-:Y:S05]  /*6220*/  STG.E.U16 desc[UR22][R16.64+0x2], R192 ;  /* 0x000002c010007986 */ /* 0x000fea000c101516 */
[----:B------:R-:W-:Y:S07]  /*6230*/  HMMA.16816.F32.BF16 R128, R128, R14, R4 ;  /* 0x0000000e8080723c */ /* 0x000fee0000041804 */
[----:B------:R-:W-:-:S04]  /*6240*/  IMAD.WIDE R4, R251, 0x2, R8 ;  /* 0x00000002fb047825 */ /* 0x000fc800078e0208 */
[----:B------:R-:W-:Y:S01]  /*6250*/  FADD.FTZ R6, R191, R230 ;  /* 0x000000e6bf067221 */ /* 0x000fe20000010000 */
[----:B------:R-:W-:Y:S04]  /*6260*/  STG.E.U16 desc[UR22][R4.64], R240 ;  /* 0x000000f004007986 */ /* 0x000fe8000c101516 */
        /* <DEDUP_REMOVED lines=24> */
[----:B------:R1:W-:Y:S02]  /*63f0*/  STG.E.U16 desc[UR22][R4.64+0x32], R243 ;  /* 0x000032f304007986 */ /* 0x0003e4000c101516 */
[----:B-1----:R-:W-:Y:S01]  /*6400*/  FADD.FTZ R4, R233, R234 ;  /* 0x000000eae9047221 */ /* 0x002fe20000010000 */
[----:B------:R-:W-:-:S04]  /*6410*/  FADD.FTZ R5, R190, R227 ;  /* 0x000000e3be057221 */ /* 0x000fc80000010000 */
[----:B------:R1:W-:Y:S04]  /*6420*/  STL [R1+0x84], R4 ;  /* 0x0000840401007387 */ /* 0x0003e80000100800 */
[----:B------:R2:W-:Y:S01]  /*6430*/  STL [R1+0x80], R6 ;  /* 0x0000800601007387 */ /* 0x0005e20000100800 */
[----:B-1----:R-:W-:-:S05]  /*6440*/  FADD.FTZ R4, R187, R224 ;  /* 0x000000e0bb047221 */ /* 0x002fca0000010000 */
[----:B------:R2:W-:Y:S04]  /*6450*/  STL [R1+0x78], R4 ;  /* 0x0000780401007387 */ /* 0x0005e80000100800 */
[----:B------:R2:W-:Y:S01]  /*6460*/  STL [R1+0x7c], R5 ;  /* 0x00007c0501007387 */ /* 0x0005e20000100800 */
[----:B------:R-:W-:Y:S05]  /*6470*/  @!P5 BRA `(.L_x_1965) ;  /* 0x00000040008cd947 */ /* 0x000fea0003800000 */
[C---:B--2---:R-:W-:Y:S01]  /*6480*/  VIADD R4, R185.reuse, 0x4 ;  /* 0x00000004b9047836 */ /* 0x044fe20000000000 */
[----:B------:R-:W-:Y:S01]  /*6490*/  ULDC UR4, c[0x0][0x2d0] ;  /* 0x0000b40000047ab9 */ /* 0x000fe20000000800 */
[----:B------:R-:W-:Y:S01]  /*64a0*/  IMAD.WIDE.U32 R10, R185, -0x326172a9, RZ ;  /* 0xcd9e8d57b90a7825 */ /* 0x000fe200078e00ff */
[----:B------:R-:W-:Y:S01]  /*64b0*/  IADD3 R5, P0, R8, -0x40, RZ ;  /* 0xffffffc008057810 */ /* 0x000fe20007f1e0ff */
[----:B------:R-:W1:Y:S01]  /*64c0*/  LDC.64 R224, c[0x0][0x250] ;  /* 0x00009400ffe07b82 */ /* 0x000e620000000a00 */
[----:B------:R-:W-:Y:S01]  /*64d0*/  ISETP.GE.AND P4, PT, R188, UR4, PT ;  /* 0x00000004bc007c0c */ /* 0x000fe2000bf86270 */
[----:B------:R-:W-:Y:S01]  /*64e0*/  IMAD.WIDE.U32 R6, R4, -0x326172a9, RZ ;  /* 0xcd9e8d5704067825 */ /* 0x000fe200078e00ff */
[----:B------:R-:W-:Y:S01]  /*64f0*/  MOV R166, R3 ;  /* 0x0000000300a67202 */ /* 0x000fe20000000f00 */
[----:B------:R2:W-:Y:S01]  /*6500*/  STL [R1+0x4c], R5 ;  /* 0x00004c0501007387 */ /* 0x0005e20000100800 */
[----:B------:R-:W-:Y:S01]  /*6510*/  MOV R167, R0 ;  /* 0x0000000000a77202 */ /* 0x000fe20000000f00 */
[----:B------:R-:W-:Y:S01]  /*6520*/  VIADD R186, R186, 0xfffffffe ;  /* 0xfffffffebaba7836 */ /* 0x000fe20000000000 */
[----:B------:R-:W-:Y:S01]  /*6530*/  MOV R165, R2 ;  /* 0x0000000200a57202 */ /* 0x000fe20000000f00 */
[----:B------:R-:W-:Y:S01]  /*6540*/  IMAD.WIDE.U32 R2, R184, -0x2daee0ad, RZ ;  /* 0xd2511f53b8027825 */ /* 0x000fe200078e00ff */
[-C--:B------:R-:W-:Y:S01]  /*6550*/  LOP3.LUT R0, R11, R183.reuse, RZ, 0x3c, !PT ;  /* 0x000000b70b007212 */ /* 0x080fe200078e3cff */
[----:B------:R-:W-:Y:S01]  /*6560*/  STL.64 [R1+0x68], R10 ;  /* 0x0000680a01007387 */ /* 0x000fe20000100a00 */
[----:B------:R-:W-:Y:S01]  /*6570*/  LOP3.LUT R183, R7, R183, RZ, 0x3c, !PT ;  /* 0x000000b707b77212 */ /* 0x000fe200078e3cff */
[----:B------:R-:W-:Y:S01]  /*6580*/  IMAD.MOV.U32 R169, RZ, RZ, R164 ;  /* 0x000000ffffa97224 */ /* 0x000fe200078e00a4 */
[----:B------:R-:W-:Y:S01]  /*6590*/  R2UR UR21, R186 ;  /* 0x00000000ba1572ca */ /* 0x000fe200000e0000 */
[----:B------:R-:W-:Y:S01]  /*65a0*/  STL.64 [R1+0x58], R6 ;  /* 0x0000580601007387 */ /* 0x000fe20000100a00 */
[----:B------:R-:W3:Y:S01]  /*65b0*/  @!P4 LDC.64 R222, c[0x0][0x220] ;  /* 0x00008800ffdecb82 */ /* 0x000ee20000000a00 */
[----:B------:R-:W-:Y:S01]  /*65c0*/  IADD3.X R171, R9, -0x1, RZ, P0, !PT ;  /* 0xffffffff09ab7810 */ /* 0x000fe200007fe4ff */
[----:B------:R-:W-:Y:S01]  /*65d0*/  ULDC UR20, c[0x0][0x2d0] ;  /* 0x0000b40000147ab9 */ /* 0x000fe20000000800 */
[----:B------:R4:W-:Y:S01]  /*65e0*/  STL.64 [R1+0x70], R2 ;  /* 0x0000700201007387 */ /* 0x0009e20000100a00 */
[----:B------:R-:W-:Y:S01]  /*65f0*/  ULDC UR4, c[0x0][0x2ec] ;  /* 0x0000bb0000047ab9 */ /* 0x000fe20000000800 */
[----:B------:R-:W-:-:S03]  /*6600*/  ULDC.64 UR6, c[0x0][0x248] ;  /* 0x0000920000067ab9 */ /* 0x000fc60000000a00 */
[----:B------:R-:W1:Y:S01]  /*6610*/  @!P4 LDC.64 R220, c[0x0][0x220] ;  /* 0x00008800ffdccb82 */ /* 0x000e620000000a00 */
[----:B--2---:R-:W-:-:S05]  /*6620*/  IMAD.WIDE.U32 R4, R0, -0x2daee0ad, RZ ;  /* 0xd2511f5300047825 */ /* 0x004fca00078e00ff */
[----:B------:R2:W-:Y:S01]  /*6630*/  STL.64 [R1+0x60], R4 ;  /* 0x0000600401007387 */ /* 0x0005e20000100a00 */
[----:B----4-:R-:W-:-:S05]  /*6640*/  IMAD.WIDE.U32 R2, R183, -0x2daee0ad, RZ ;  /* 0xd2511f53b7027825 */ /* 0x010fca00078e00ff */
[----:B------:R2:W-:Y:S01]  /*6650*/  STL.64 [R1+0x50], R2 ;  /* 0x0000500201007387 */ /* 0x0005e20000100a00 */
[----:B------:R-:W-:Y:S05]  /*6660*/  BRA `(.L_x_1966) ;  /* 0x0000000000d07947 */ /* 0x000fea0003800000 */
.L_x_1968:
[----:B------:R-:W2:Y:S01]  /*6670*/  LDL.64 R180, [R1+0x38] ;  /* 0x0000380001b47983 */ /* 0x000ea20000100a00 */
[----:B------:R-:W1:Y:S01]  /*6680*/  @!P4 LDC.64 R176, c[0x0][0x218] ;  /* 0x00008600ffb0cb82 */ /* 0x000e620000000a00 */
[----:B------:R-:W-:Y:S01]  /*6690*/  IMAD.MOV.U32 R195, RZ, RZ, R168 ;  /* 0x000000ffffc37224 */ /* 0x000fe200078e00a8 */
[----:B------:R-:W-:Y:S01]  /*66a0*/  UIADD3 UR11, UR21, -0x1, URZ ;  /* 0xffffffff150b7890 */ /* 0x000fe2000fffe03f */
[----:B------:R-:W3:Y:S03]  /*66b0*/  LDL.64 R182, [R1+0x40] ;  /* 0x0000400001b67983 */ /* 0x000ee60000100a00 */
[----:B------:R-:W-:Y:S01]  /*66c0*/  UIMAD.WIDE.U32 UR12, UR11, UR6, URZ ;  /* 0x000000060b0c72a5 */ /* 0x000fe2000f8e003f */
[----:B------:R-:W4:Y:S01]  /*66d0*/  LDL R164, [R1+0x1c] ;  /* 0x00001c0001a47983 */ /* 0x000f220000100800 */
[----:B------:R-:W5:Y:S01]  /*66e0*/  @!P0 LDC.64 R174, c[0x0][0x218] ;  /* 0x00008600ffae8b82 */ /* 0x000f620000000a00 */
[----:B------:R-:W-:Y:S02]  /*66f0*/  USHF.R.S32.HI UR10, URZ, 0x1f, UR11 ;  /* 0x0000001f3f0a7899 */ /* 0x000fe4000801140b */
[----:B------:R-:W4:Y:S01]  /*6700*/  LDL R197, [R1+0x18] ;  /* 0x0000180001c57983 */ /* 0x000f220000100800 */
[----:B------:R-:W-:Y:S01]  /*6710*/  IMAD.U32 R168, RZ, RZ, UR12 ;  /* 0x0000000cffa87e24 */ /* 0x000fe2000f8e00ff */
[----:B------:R-:W-:Y:S01]  /*6720*/  UIMAD UR10, UR10, UR6, URZ ;  /* 0x000000060a0a72a4 */ /* 0x000fe2000f8e023f */
[----:B------:R-:W-:Y:S01]  /*6730*/  IMAD.U32 R179, RZ, RZ, UR13 ;  /* 0x0000000dffb37e24 */ /* 0x000fe2000f8e00ff */
[----:B------:R1:W-:Y:S01]  /*6740*/  @P4 STS.128 [R195+0x8000], RZ ;  /* 0x008000ffc3004388 */ /* 0x0003e20000000c00 */
[----:B------:R-:W4:Y:S01]  /*6750*/  @!P4 LDC.64 R172, c[0x0][0x218] ;  /* 0x00008600ffaccb82 */ /* 0x000f220000000a00 */
[----:B------:R-:W-:Y:S01]  /*6760*/  UIMAD UR10, UR11, UR7, UR10 ;  /* 0x000000070b0a72a4 */ /* 0x000fe2000f8e020a */
[----:B------:R-:W-:Y:S05]  /*6770*/  IMAD.U32 R0, RZ, RZ, UR12 ;  /* 0x0000000cff007e24 */ /* 0x000fea000f8e00ff */
[----:B------:R-:W-:Y:S01]  /*6780*/  VIADD R179, R179, UR10 ;  /* 0x0000000ab3b37c36 */ /* 0x000fe20008000000 */
[----:B------:R-:W4:Y:S01]  /*6790*/  @!P0 LDC.64 R2, c[0x0][0x218] ;  /* 0x00008600ff028b82 */ /* 0x000f220000000a00 */
[----:B--2---:R-:W-:Y:S04]  /*67a0*/  LEA R168, P1, R168, R180, 0x5 ;  /* 0x000000b4a8a87211 */ /* 0x004fe800078228ff */
[----:B-1----:R-:W-:Y:S02]  /*67b0*/  @!P4 LEA R176, P6, R168, R176, 0x1 ;  /* 0x000000b0a8b0c211 */ /* 0x002fe400078c08ff */
[----:B---3--:R-:W-:Y:S02]  /*67c0*/  LEA.HI.X R0, R0, R183, R179, 0x5, P1 ;  /* 0x000000b700007211 */ /* 0x008fe400008f2cb3 */
[C---:B-----5:R-:W-:Y:S02]  /*67d0*/  @!P0 LEA R174, P2, R168.reuse, R174, 0x1 ;  /* 0x000000aea8ae8211 */ /* 0x060fe400078408ff */
[C-C-:B------:R-:W-:Y:S02]  /*67e0*/  @!P4 LEA.HI.X R177, R168.reuse, R177, R0.reuse, 0x1, P6 ;  /* 0x000000b1a8b1c211 */ /* 0x140fe400030f0c00 */
[--C-:B------:R-:W-:Y:S02]  /*67f0*/  @!P0 LEA.HI.X R175, R168, R175, R0.reuse, 0x1, P2 ;  /* 0x000000afa8af8211 */ /* 0x100fe400010f0c00 */
[----:B----4-:R-:W-:Y:S01]  /*6800*/  IADD3 R164, P5, R164, R168, RZ ;  /* 0x000000a8a4a47210 */ /* 0x010fe20007fbe0ff */
[----:B------:R-:W-:Y:S01]  /*6810*/  @!PT LDS RZ, [RZ] ;  /* 0x00000000fffff984 */ /* 0x000fe20000000800 */
[----:B------:R-:W-:Y:S01]  /*6820*/  @!PT LDS RZ, [RZ] ;  /* 0x00000000fffff984 */ /* 0x000fe20000000800 */
[----:B------:R-:W-:Y:S01]  /*6830*/  @!PT LDS RZ, [RZ] ;  /* 0x00000000fffff984 */ /* 0x000fe20000000800 */
[----:B------:R1:W-:Y:S03]  /*6840*/  @!P4 LDGSTS.E.BYPASS.LTC128B.128 [R195+0x8000], desc[UR22][R176.64] ;  /* 0x08000000b0c3cfae */ /* 0x0003e6000b901d56 */
[C---:B------:R-:W-:Y:S01]  /*6850*/  @!P4 LEA R178, P3, R164.reuse, R172, 0x1 ;  /* 0x000000aca4b2c211 */ /* 0x040fe200078608ff */
        /* <DEDUP_REMOVED lines=21> */
.L_x_1966:
[----:B------:R-:W4:Y:S01]  /*69b0*/  LDL R0, [R1+0x2c] ;  /* 0x00002c0001007983 */ /* 0x000f220000100800 */
[----:B------:R-:W-:Y:S01]  /*69c0*/  USHF.R.S32.HI UR9, URZ, 0x1f, UR21 ;  /* 0x0000001f3f097899 */ /* 0x000fe20008011415 */
[C---:B-1----:R-:W-:Y:S01]  /*69d0*/  IMAD.WIDE.U32 R202, R224.reuse, UR21, RZ ;  /* 0x00000015e0ca7c25 */ /* 0x042fe2000f8e00ff */
[----:B------:R-:W-:Y:S04]  /*69e0*/  DEPBAR.LE SB0, 0x0 ;  /* 0x000080000000791a */ /* 0x000fe80000000000 */
[----:B------:R-:W5:Y:S01]  /*69f0*/  LDL.64 R6, [R1+0x30] ;  /* 0x0000300001067983 */ /* 0x000f620000100a00 */
[----:B------:R-:W-:Y:S01]  /*6a00*/  IMAD R164, R224, UR9, RZ ;  /* 0x00000009e0a47c24 */ /* 0x000fe2000f8e02ff */
[----:B------:R-:W-:Y:S02]  /*6a10*/  UISETP.GE.AND UP0, UPT, UR21, 0x1, UPT ;  /* 0x000000011500788c */ /* 0x000fe4000bf06270 */
[----:B--2---:R-:W2:Y:S01]  /*6a20*/  LDL R4, [R1+0x14] ;  /* 0x0000140001047983 */ /* 0x004ea20000100800 */
[----:B------:R-:W-:Y:S01]  /*6a30*/  IMAD R164, R225, UR21, R164 ;  /* 0x00000015e1a47c24 */ /* 0x000fe2000f8e02a4 */
[----:B------:R-:W-:Y:S01]  /*6a40*/  ULOP3.LUT UR10, UR21, UR25, URZ, 0x3c, !UPT ;  /* 0x00000019150a7292 */ /* 0x000fe2000f8e3c3f */
[----:B------:R-:W-:Y:S02]  /*6a50*/  BAR.SYNC.DEFER_BLOCKING 0x0 ;  /* 0x0000000000007b1d */ /* 0x000fe40000010000 */
[----:B------:R-:W-:Y:S01]  /*6a60*/  IMAD.IADD R164, R203, 0x1, R164 ;  /* 0x00000001cba47824 */ /* 0x000fe200078e02a4 */
[----:B------:R-:W-:Y:S02]  /*6a70*/  UIADD3 UR9, UR25, -0x4498517b, URZ ;  /* 0xbb67ae8519097890 */ /* 0x000fe4000fffe03f */
[----:B------:R-:W-:Y:S02]  /*6a80*/  UIADD3 UR18, UR24, -0x61c88647, URZ ;  /* 0x9e3779b918127890 */ /* 0x000fe4000fffe03f */
[----:B------:R-:W-:Y:S02]  /*6a90*/  UIADD3 UR17, UR24, 0x3c6ef372, URZ ;  /* 0x3c6ef37218117890 */ /* 0x000fe4000fffe03f */
[----:B------:R-:W-:Y:S01]  /*6aa0*/  UIADD3 UR16, UR25, 0x76cf5d0a, URZ ;  /* 0x76cf5d0a19107890 */ /* 0x000fe2000fffe03f */
[----:B----4-:R-:W-:Y:S02]  /*6ab0*/  ISETP.GE.AND P0, PT, R0, UR20, PT ;  /* 0x0000001400007c0c */ /* 0x010fe4000bf06270 */
[C---:B-----5:R-:W-:Y:S04]  /*6ac0*/  LEA R168, P1, R202.reuse, R6, 0x5 ;  /* 0x00000006caa87211 */ /* 0x060fe800078228ff */
[----:B--2---:R-:W-:Y:S07]  /*6ad0*/  LEA.HI.X R164, R202, R4, R164, 0x5, P1 ;  /* 0x00000004caa47211 */ /* 0x004fee00008f2ca4 */
[----:B------:R-:W1:Y:S01]  /*6ae0*/  @!P0 LDC.64 R194, c[0x0][0x220] ;  /* 0x00008800ffc28b82 */ /* 0x000e620000000a00 */
[----:B---3--:R-:W-:Y:S02]  /*6af0*/  @!P4 LEA R202, P6, R168, R222, 0x1 ;  /* 0x000000dea8cac211 */ /* 0x008fe400078c08ff */
[----:B------:R-:W-:Y:S02]  /*6b00*/  LEA R0, P5, R224, R168, 0x4 ;  /* 0x000000a8e0007211 */ /* 0x000fe400078a20ff */
[----:B------:R-:W-:Y:S02]  /*6b10*/  @!P4 LEA.HI.X R203, R168, R223, R164, 0x1, P6 ;  /* 0x000000dfa8cbc211 */ /* 0x000fe400030f0ca4 */
[----:B------:R-:W-:Y:S01]  /*6b20*/  @!P4 LEA R198, P3, R0, R220, 0x1 ;  /* 0x000000dc00c6c211 */ /* 0x000fe200078608ff */
[----:B------:R-:W2:Y:S01]  /*6b30*/  @!P0 LDC.64 R2, c[0x0][0x220] ;  /* 0x00008800ff028b82 */ /* 0x000ea20000000a00 */
[----:B------:R-:W-:Y:S04]  /*6b40*/  LEA.HI.X R170, R224, R164, R225, 0x4, P5 ;  /* 0x000000a4e0aa7211 */ /* 0x000fe800028f24e1 */
[----:B------:R-:W-:Y:S02]  /*6b50*/  @!P4 LEA.HI.X R199, R0, R221, R170, 0x1, P3 ;  /* 0x000000dd00c7c211 */ /* 0x000fe400018f0caa */
[C---:B-1----:R-:W-:Y:S04]  /*6b60*/  @!P0 LEA R194, P2, R168.reuse, R194, 0x1 ;  /* 0x000000c2a8c28211 */ /* 0x042fe800078408ff */
[----:B------:R-:W-:Y:S02]  /*6b70*/  @!P0 LEA.HI.X R195, R168, R195, R164, 0x1, P2 ;  /* 0x000000c3a8c38211 */ /* 0x000fe400010f0ca4 */
[----:B------:R-:W3:Y:S01]  /*6b80*/  LDL R168, [R1+0x28] ;  /* 0x0000280001a87983 */ /* 0x000ee20000100800 */
[C---:B--2---:R-:W-:Y:S04]  /*6b90*/  @!P0 LEA R2, P1, R0.reuse, R2, 0x1 ;  /* 0x0000000200028211 */ /* 0x044fe800078208ff */
[----:B------:R-:W-:Y:S02]  /*6ba0*/  @!P0 LEA.HI.X R3, R0, R3, R170, 0x1, P1 ;  /* 0x0000000300038211 */ /* 0x000fe400008f0caa */
[----:B------:R-:W-:Y:S01]  /*6bb0*/  PLOP3.LUT P1, PT, PT, PT, UP0, 0x80, 0x0 ;  /* 0x000000000000781c */ /* 0x000fe20003f2f008 */
[----:B---3--:R-:W-:Y:S04]  /*6bc0*/  @P4 STS.128 [R168+0xa000], RZ ;  /* 0x00a000ffa8004388 */ /* 0x008fe80000000c00 */
        /* <DEDUP_REMOVED lines=21> */
[----:B------:R-:W5:Y:S04]  /*6d20*/  LDSM.16.M88.4 R180, [R218+0x2000] ;  /* 0x00200000dab4783b */ /* 0x000f680000000200 */
[----:B------:R-:W3:Y:S04]  /*6d30*/  LDSM.16.M88.4 R184, [R217+0x8800] ;  /* 0x00880000d9b8783b */ /* 0x000ee80000000200 */
[----:B------:R-:W0:Y:S04]  /*6d40*/  LDGDEPBAR ;  /* 0x00000000000079af */ /* 0x000e280000000000 */
[----:B------:R-:W-:Y:S04]  /*6d50*/  LDSM.16.M88.4 R188, [R216] ;  /* 0x00000000d8bc783b */ /* 0x000fe80000000200 */
[----:B-1----:R-:W1:Y:S04]  /*6d60*/  LDSM.16.M88.4 R192, [R215] ;  /* 0x00000000d7c0783b */ /* 0x002e680000000200 */
[----:B--2---:R-:W2:Y:S04]  /*6d70*/  LDSM.16.M88.4 R196, [R216+0x2000] ;  /* 0x00200000d8c4783b */ /* 0x004ea80000000200 */
[----:B------:R-:W2:Y:S01]  /*6d80*/  LDSM.16.M88.4 R200, [R207] ;  /* 0x00000000cfc8783b */ /* 0x000ea20000000200 */
[-C--:B----4-:R-:W-:Y:S06]  /*6d90*/  HMMA.16816.F32.BF16 R4, R172, R176.reuse, RZ ;  /* 0x000000b0ac04723c */ /* 0x090fec00000418ff */
[C---:B-----5:R-:W-:Y:S06]  /*6da0*/  HMMA.16816.F32.BF16 R8, R180.reuse, R176, RZ ;  /* 0x000000b0b408723c */ /* 0x060fec00000418ff */
[-C--:B------:R-:W-:Y:S06]  /*6db0*/  HMMA.16816.F32.BF16 R12, R180, R178.reuse, RZ ;  /* 0x000000b2b40c723c */ /* 0x080fec00000418ff */
[C---:B------:R-:W-:Y:S01]  /*6dc0*/  HMMA.16816.F32.BF16 R16, R172.reuse, R178, RZ ;  /* 0x000000b2ac10723c */ /* 0x040fe200000418ff */
[----:B------:R-:W-:Y:S05]  /*6dd0*/  LDSM.16.M88.4 R176, [R211+0x8000] ;  /* 0x00800000d3b0783b */ /* 0x000fea0000000200 */
[-C--:B---3--:R-:W-:Y:S06]  /*6de0*/  HMMA.16816.F32.BF16 R20, R172, R184.reuse, RZ ;  /* 0x000000b8ac14723c */ /* 0x088fec00000418ff */
[C---:B------:R-:W-:Y:S06]  /*6df0*/  HMMA.16816.F32.BF16 R24, R180.reuse, R184, RZ ;  /* 0x000000b8b418723c */ /* 0x040fec00000418ff */
[-C--:B------:R-:W-:Y:S01]  /*6e00*/  HMMA.16816.F32.BF16 R28, R180, R186.reuse, RZ ;  /* 0x000000bab41c723c */ /* 0x080fe200000418ff */
[----:B------:R-:W-:Y:S05]  /*6e10*/  LDSM.16.M88.4 R180, [R214+0x2000] ;  /* 0x00200000d6b4783b */ /* 0x000fea0000000200 */
[----:B------:R-:W-:Y:S01]  /*6e20*/  HMMA.16816.F32.BF16 R32, R172, R186, RZ ;  /* 0x000000baac20723c */ /* 0x000fe200000418ff */
[----:B------:R-:W3:Y:S04]  /*6e30*/  LDSM.16.M88.4 R172, [R214] ;  /* 0x00000000d6ac783b */ /* 0x000ee80000000200 */
[----:B------:R-:W4:Y:S01]  /*6e40*/  LDSM.16.M88.4 R184, [R211+0x8800] ;  /* 0x00880000d3b8783b */ /* 0x000f220000000200 */
[-C--:B-1----:R-:W-:Y:S06]  /*6e50*/  HMMA.16816.F32.BF16 R4, R188, R192.reuse, R4 ;  /* 0x000000c0bc04723c */ /* 0x082fec0000041804 */
[C---:B--2---:R-:W-:Y:S01]  /*6e60*/  HMMA.16816.F32.BF16 R8, R196.reuse, R192, R8 ;  /* 0x000000c0c408723c */ /* 0x044fe20000041808 */
[----:B------:R-:W2:Y:S05]  /*6e70*/  LDL.64 R192, [R1+0x70] ;  /* 0x0000700001c07983 */ /* 0x000eaa0000100a00 */
[-C--:B------:R-:W-:Y:S06]  /*6e80*/  HMMA.16816.F32.BF16 R12, R196, R194.reuse, R12 ;  /* 0x000000c2c40c723c */ /* 0x080fec000004180c */
[C---:B------:R-:W-:Y:S01]  /*6e90*/  HMMA.16816.F32.BF16 R16, R188.reuse, R194, R16 ;  /* 0x000000c2bc10723c */ /* 0x040fe20000041810 */
[----:B------:R-:W5:Y:S05]  /*6ea0*/  LDL.64 R194, [R1+0x68] ;  /* 0x0000680001c27983 */ /* 0x000f6a0000100a00 */
[-C--:B------:R-:W-:Y:S06]  /*6eb0*/  HMMA.16816.F32.BF16 R20, R188, R200.reuse, R20 ;  /* 0x000000c8bc14723c */ /* 0x080fec0000041814 */
[C---:B------:R-:W-:Y:S01]  /*6ec0*/  HMMA.16816.F32.BF16 R24, R196.reuse, R200, R24 ;  /* 0x000000c8c418723c */ /* 0x040fe20000041818 */
[----:B------:R-:W5:Y:S05]  /*6ed0*/  LDL.64 R200, [R1+0x60] ;  /* 0x0000600001c87983 */ /* 0x000f6a0000100a00 */
[-C--:B------:R-:W-:Y:S06]  /*6ee0*/  HMMA.16816.F32.BF16 R28, R196, R202.reuse, R28 ;  /* 0x000000cac41c723c */ /* 0x080fec000004181c */
[----:B------:R-:W-:Y:S01]  /*6ef0*/  HMMA.16816.F32.BF16 R32, R188, R202, R32 ;  /* 0x000000cabc20723c */ /* 0x000fe20000041820 */
[----:B------:R-:W-:Y:S05]  /*6f00*/  LDSM.16.M88.4 R188, [R213+0x2000] ;  /* 0x00200000d5bc783b */ /* 0x000fea0000000200 */
[-C--:B---3--:R-:W-:Y:S06]  /*6f10*/  HMMA.16816.F32.BF16 R4, R172, R176.reuse, R4 ;  /* 0x000000b0ac04723c */ /* 0x088fec0000041804 */
[C---:B------:R-:W-:Y:S06]  /*6f20*/  HMMA.16816.F32.BF16 R8, R180.reuse, R176, R8 ;  /* 0x000000b0b408723c */ /* 0x040fec0000041808 */
[-C--:B------:R-:W-:Y:S06]  /*6f30*/  HMMA.16816.F32.BF16 R12, R180, R178.reuse, R12 ;  /* 0x000000b2b40c723c */ /* 0x080fec000004180c */
[C---:B------:R-:W-:Y:S01]  /*6f40*/  HMMA.16816.F32.BF16 R16, R172.reuse, R178, R16 ;  /* 0x000000b2ac10723c */ /* 0x040fe20000041810 */
[----:B------:R-:W-:Y:S05]  /*6f50*/  LDSM.16.M88.4 R176, [R213] ;  /* 0x00000000d5b0783b */ /* 0x000fea0000000200 */
[-C--:B----4-:R-:W-:Y:S06]  /*6f60*/  HMMA.16816.F32.BF16 R20, R172, R184.reuse, R20 ;  /* 0x000000b8ac14723c */ /* 0x090fec0000041814 */
[C---:B------:R-:W-:Y:S06]  /*6f70*/  HMMA.16816.F32.BF16 R24, R180.reuse, R184, R24 ;  /* 0x000000b8b418723c */ /* 0x040fec0000041818 */
[-C--:B------:R-:W-:Y:S01]  /*6f80*/  HMMA.16816.F32.BF16 R28, R180, R186.reuse, R28 ;  /* 0x000000bab41c723c */ /* 0x080fe2000004181c */
[----:B------:R-:W1:Y:S05]  /*6f90*/  LDSM.16.M88.4 R180, [R206] ;  /* 0x00000000ceb4783b */ /* 0x000e6a0000000200 */
[----:B------:R-:W-:Y:S01]  /*6fa0*/  HMMA.16816.F32.BF16 R32, R172, R186, R32 ;  /* 0x000000baac20723c */ /* 0x000fe20000041820 */
[----:B------:R-:W3:Y:S04]  /*6fb0*/  LDSM.16.M88.4 R172, [R206+0x800] ;  /* 0x00080000ceac783b */ /* 0x000ee80000000200 */
[----:B------:R-:W-:Y:S01]  /*6fc0*/  LDSM.16.M88.4 R184, [R217+0x9000] ;  /* 0x00900000d9b8783b */ /* 0x000fe20000000200 */
[-C--:B-1----:R-:W-:Y:S06]  /*6fd0*/  HMMA.16816.F32.BF16 R4, R176, R180.reuse, R4 ;  /* 0x000000b4b004723c */ /* 0x082fec0000041804 */
[C---:B------:R-:W-:Y:S06]  /*6fe0*/  HMMA.16816.F32.BF16 R8, R188.reuse, R180, R8 ;  /* 0x000000b4bc08723c */ /* 0x040fec0000041808 */
[-C--:B------:R-:W-:Y:S06]  /*6ff0*/  HMMA.16816.F32.BF16 R12, R188, R182.reuse, R12 ;  /* 0x000000b6bc0c723c */ /* 0x080fec000004180c */
[C---:B------:R-:W-:Y:S01]  /*7000*/  HMMA.16816.F32.BF16 R16, R176.reuse, R182, R16 ;  /* 0x000000b6b010723c */ /* 0x040fe20000041810 */
[----:B------:R-:W1:Y:S05]  /*7010*/  LDSM.16.M88.4 R180, [R218+0x4000] ;  /* 0x00400000dab4783b */ /* 0x000e6a0000000200 */
[-C--:B---3--:R-:W-:Y:S06]  /*7020*/  HMMA.16816.F32.BF16 R20, R176, R172.reuse, R20 ;  /* 0x000000acb014723c */ /* 0x088fec0000041814 */
[C---:B------:R-:W-:Y:S06]  /*7030*/  HMMA.16816.F32.BF16 R24, R188.reuse, R172, R24 ;  /* 0x000000acbc18723c */ /* 0x040fec0000041818 */
[-C--:B------:R-:W-:Y:S01]  /*7040*/  HMMA.16816.F32.BF16 R28, R188, R174.reuse, R28 ;  /* 0x000000aebc1c723c */ /* 0x080fe2000004181c */
[----:B------:R-:W3:Y:S05]  /*7050*/  LDSM.16.M88.4 R188, [R218+0x6000] ;  /* 0x00600000dabc783b */ /* 0x000eea0000000200 */
[----:B------:R-:W-:Y:S01]  /*7060*/  HMMA.16816.F32.BF16 R32, R176, R174, R32 ;  /* 0x000000aeb020723c */ /* 0x000fe20000041820 */
[----:B------:R-:W4:Y:S04]  /*7070*/  LDSM.16.M88.4 R172, [R217+0x9800] ;  /* 0x00980000d9ac783b */ /* 0x000f280000000200 */
[----:B------:R-:W-:Y:S01]  /*7080*/  LDSM.16.M88.4 R176, [R216+0x4000] ;  /* 0x00400000d8b0783b */ /* 0x000fe20000000200 */
[-C--:B-1----:R-:W-:Y:S06]  /*7090*/  HMMA.16816.F32.BF16 R4, R180, R184.reuse, R4 ;  /* 0x000000b8b404723c */ /* 0x082fec0000041804 */
[C---:B---3--:R-:W-:Y:S06]  /*70a0*/  HMMA.16816.F32.BF16 R8, R188.reuse, R184, R8 ;  /* 0x000000b8bc08723c */ /* 0x048fec0000041808 */
[-C--:B------:R-:W-:Y:S06]  /*70b0*/  HMMA.16816.F32.BF16 R12, R188, R186.reuse, R12 ;  /* 0x000000babc0c723c */ /* 0x080fec000004180c */
[C---:B------:R-:W-:Y:S01]  /*70c0*/  HMMA.16816.F32.BF16 R16, R180.reuse, R186, R16 ;  /* 0x000000bab410723c */ /* 0x040fe20000041810 */
[----:B------:R-:W1:Y:S05]  /*70d0*/  LDSM.16.M88.4 R184, [R205] ;  /* 0x00000000cdb8783b */ /* 0x000e6a0000000200 */
[-C--:B----4-:R-:W-:Y:S06]  /*70e0*/  HMMA.16816.F32.BF16 R20, R180, R172.reuse, R20 ;  /* 0x000000acb414723c */ /* 0x090fec0000041814 */
[C---:B------:R-:W-:Y:S06]  /*70f0*/  HMMA.16816.F32.BF16 R24, R188.reuse, R172, R24 ;  /* 0x000000acbc18723c */ /* 0x040fec0000041818 */
[-C--:B------:R-:W-:Y:S01]  /*7100*/  HMMA.16816.F32.BF16 R28, R188, R174.reuse, R28 ;  /* 0x000000aebc1c723c */ /* 0x080fe2000004181c */
[----:B------:R-:W3:Y:S05]  /*7110*/  LDSM.16.M88.4 R188, [R216+0x6000] ;  /* 0x00600000d8bc783b */ /* 0x000eea0000000200 */
[----:B------:R-:W-:Y:S01]  /*7120*/  HMMA.16816.F32.BF16 R32, R180, R174, R32 ;  /* 0x000000aeb420723c */ /* 0x000fe20000041820 */
[----:B------:R-:W4:Y:S04]  /*7130*/  LDSM.16.M88.4 R172, [R204] ;  /* 0x00000000ccac783b */ /* 0x000f280000000200 */
[----:B------:R-:W-:Y:S01]  /*7140*/  LDSM.16.M88.4 R180, [R214+0x4000] ;  /* 0x00400000d6b4783b */ /* 0x000fe20000000200 */
[-C--:B-1----:R-:W-:Y:S06]  /*7150*/  HMMA.16816.F32.BF16 R4, R176, R184.reuse, R4 ;  /* 0x000000b8b004723c */ /* 0x082fec0000041804 */
[C---:B---3--:R-:W-:Y:S06]  /*7160*/  HMMA.16816.F32.BF16 R8, R188.reuse, R184, R8 ;  /* 0x000000b8bc08723c */ /* 0x048fec0000041808 */
[-C--:B------:R-:W-:Y:S06]  /*7170*/  HMMA.16816.F32.BF16 R12, R188, R186.reuse, R12 ;  /* 0x000000babc0c723c */ /* 0x080fec000004180c */
[C---:B------:R-:W-:Y:S01]  /*7180*/  HMMA.16816.F32.BF16 R16, R176.reuse, R186, R16 ;  /* 0x000000bab010723c */ /* 0x040fe20000041810 */
[----:B------:R-:W1:Y:S05]  /*7190*/  LDSM.16.M88.4 R184, [R211+0x9000] ;  /* 0x00900000d3b8783b */ /* 0x000e6a0000000200 */
[-C--:B----4-:R-:W-:Y:S06]  /*71a0*/  HMMA.16816.F32.BF16 R20, R176, R172.reuse, R20 ;  /* 0x000000acb014723c */ /* 0x090fec0000041814 */
[C---:B------:R-:W-:Y:S06]  /*71b0*/  HMMA.16816.F32.BF16 R24, R188.reuse, R172, R24 ;  /* 0x000000acbc18723c */ /* 0x040fec0000041818 */
[-C--:B------:R-:W-:Y:S01]  /*71c0*/  HMMA.16816.F32.BF16 R28, R188, R174.reuse, R28 ;  /* 0x000000aebc1c723c */ /* 0x080fe2000004181c */
[----:B------:R-:W3:Y:S04]  /*71d0*/  LDSM.16.M88.4 R188, [R214+0x6000] ;  /* 0x00600000d6bc783b */ /* 0x000ee80000000200 */
[----:B--2---:R-:W-:Y:S01]  /*71e0*/  LOP3.LUT R0, R193, UR10, RZ, 0x3c, !PT ;  /* 0x0000000ac1007c12 */ /* 0x004fe2000f8e3cff */
[----:B------:R-:W-:Y:S01]  /*71f0*/  HMMA.16816.F32.BF16 R32, R176, R174, R32 ;  /* 0x000000aeb020723c */ /* 0x000fe20000041820 */
[----:B------:R-:W2:Y:S04]  /*7200*/  LDSM.16.M88.4 R172, [R211+0x9800] ;  /* 0x00980000d3ac783b */ /* 0x000ea80000000200 */
[----:B------:R-:W-:Y:S01]  /*7210*/  LDSM.16.M88.4 R176, [R213+0x4000] ;  /* 0x00400000d5b0783b */ /* 0x000fe20000000200 */
[----:B------:R-:W-:Y:S05]  /*7220*/  IMAD.WIDE.U32 R198, R0, -0x326172a9, RZ ;  /* 0xcd9e8d5700c67825 */ /* 0x000fea00078e00ff */
[----:B-----5:R-:W-:Y:S01]  /*7230*/  LOP3.LUT R170, R199, UR18, R194, 0x96, !PT ;  /* 0x00000012c7aa7c12 */ /* 0x020fe2000f8e96c2 */
[-C--:B-1----:R-:W-:Y:S05]  /*7240*/  HMMA.16816.F32.BF16 R4, R180, R184.reuse, R4 ;  /* 0x000000b8b404723c */ /* 0x082fea0000041804 */
[----:B------:R-:W-:Y:S06]  /*7250*/  LOP3.LUT R2, R201, UR9, R192, 0x96, !PT ;  /* 0x00000009c9027c12 */ /* 0x000fec000f8e96c0 */
[----:B------:R-:W-:Y:S01]  /*7260*/  IMAD.WIDE.U32 R202, R2, -0x326172a9, RZ ;  /* 0xcd9e8d5702ca7825 */ /* 0x000fe200078e00ff */
[C---:B---3--:R-:W-:Y:S06]  /*7270*/  HMMA.16816.F32.BF16 R8, R188.reuse, R184, R8 ;  /* 0x000000b8bc08723c */ /* 0x048fec0000041808 */
[-C--:B------:R-:W-:Y:S06]  /*7280*/  HMMA.16816.F32.BF16 R12, R188, R186.reuse, R12 ;  /* 0x000000babc0c723c */ /* 0x080fec000004180c */
[C---:B------:R-:W-:Y:S01]  /*7290*/  HMMA.16816.F32.BF16 R16, R180.reuse, R186, R16 ;  /* 0x000000bab410723c */ /* 0x040fe20000041810 */
[----:B------:R-:W1:Y:S05]  /*72a0*/  LDSM.16.M88.4 R184, [R206+0x1000] ;  /* 0x00100000ceb8783b */ /* 0x000e6a0000000200 */
[-C--:B--2---:R-:W-:Y:S06]  /*72b0*/  HMMA.16816.F32.BF16 R20, R180, R172.reuse, R20 ;  /* 0x000000acb414723c */ /* 0x084fec0000041814 */
[C---:B------:R-:W-:Y:S06]  /*72c0*/  HMMA.16816.F32.BF16 R24, R188.reuse, R172, R24 ;  /* 0x000000acbc18723c */ /* 0x040fec0000041818 */
[-C--:B------:R-:W-:Y:S01]  /*72d0*/  HMMA.16816.F32.BF16 R28, R188, R174.reuse, R28 ;  /* 0x000000aebc1c723c */ /* 0x080fe2000004181c */
[----:B------:R-:W2:Y:S05]  /*72e0*/  LDSM.16.M88.4 R188, [R213+0x6000] ;  /* 0x00600000d5bc783b */ /* 0x000eaa0000000200 */
[----:B------:R-:W-:Y:S01]  /*72f0*/  HMMA.16816.F32.BF16 R32, R180, R174, R32 ;  /* 0x000000aeb420723c */ /* 0x000fe20000041820 */
[----:B------:R-:W3:Y:S01]  /*7300*/  LDSM.16.M88.4 R172, [R206+0x1800] ;  /* 0x00180000ceac783b */ /* 0x000ee20000000200 */
[----:B------:R-:W-:Y:S04]  /*7310*/  DEPBAR.LE SB0, 0x0 ;  /* 0x000080000000791a */ /* 0x000fe80000000000 */
[----:B------:R-:W-:Y:S01]  /*7320*/  BAR.SYNC.DEFER_BLOCKING 0x0 ;  /* 0x0000000000007b1d */ /* 0x000fe20000010000 */
[-C--:B-1----:R-:W-:Y:S06]  /*7330*/  HMMA.16816.F32.BF16 R4, R176, R184.reuse, R4 ;  /* 0x000000b8b004723c */ /* 0x082fec0000041804 */
[C---:B--2---:R-:W-:Y:S06]  /*7340*/  HMMA.16816.F32.BF16 R8, R188.reuse, R184, R8 ;  /* 0x000000b8bc08723c */ /* 0x044fec0000041808 */
[-C--:B------:R-:W-:Y:S11]  /*7350*/  HMMA.16816.F32.BF16 R12, R188, R186.reuse, R12 ;  /* 0x000000babc0c723c */ /* 0x080ff6000004180c */
[----:B------:R-:W-:Y:S01]  /*7360*/  @!UPT UIADD3 URZ, URZ, URZ, URZ ;  /* 0x0000003f3f3ff290 */ /* 0x000fe2000fffe03f */
[----:B------:R-:W-:Y:S01]  /*7370*/  FMNMX.FTZ R0, R4, R169, !PT ;  /* 0x000000a904007209 */ /* 0x000fe20007810000 */
[C---:B------:R-:W-:Y:S04]  /*7380*/  HMMA.16816.F32.BF16 R16, R176.reuse, R186, R16 ;  /* 0x000000bab010723c */ /* 0x040fe80000041810 */
[----:B------:R-:W-:Y:S02]  /*7390*/  FMNMX.FTZ R3, R5, R0, !PT ;  /* 0x0000000005037209 */ /* 0x000fe40007810000 */
[-C--:B---3--:R-:W-:Y:S06]  /*73a0*/  HMMA.16816.F32.BF16 R20, R176, R172.reuse, R20 ;  /* 0x000000acb014723c */ /* 0x088fec0000041814 */
[C---:B------:R-:W-:Y:S06]  /*73b0*/  HMMA.16816.F32.BF16 R24, R188.reuse, R172, R24 ;  /* 0x000000acbc18723c */ /* 0x040fec0000041818 */
[-C--:B------:R-:W-:Y:S06]  /*73c0*/  HMMA.16816.F32.BF16 R28, R188, R174.reuse, R28 ;  /* 0x000000aebc1c723c */ /* 0x080fec000004181c */
[----:B------:R-:W-:Y:S05]  /*73d0*/  HMMA.16816.F32.BF16 R32, R176, R174, R32 ;  /* 0x000000aeb020723c */ /* 0x000fea0000041820 */
[----:B------:R-:W-:Y:S01]  /*73e0*/  FMNMX.FTZ R194, R16, R3, !PT ;  /* 0x0000000310c27209 */ /* 0x000fe20007810000 */
[----:B------:R-:W-:Y:S07]  /*73f0*/  @!UPT UIADD3 URZ, URZ, URZ, URZ ;  /* 0x0000003f3f3ff290 */ /* 0x000fee000fffe03f */
[----:B------:R-:W-:Y:S11]  /*7400*/  @P1 BRA `(.L_x_1968) ;  /* 0xfffffff000981947 */ /* 0x000ff6000383ffff */
.L_x_1967:
[----:B-1----:R-:W-:Y:S01]  /*7410*/  FMNMX.FTZ R3, R17, R194, !PT ;  /* 0x000000c211037209 */ /* 0x002fe20007810000 */
[----:B------:R-:W2:Y:S01]  /*7420*/  LDL.64 R188, [R1+0x50] ;  /* 0x0000500001bc7983 */ /* 0x000ea20000100a00 */
[----:B------:R-:W-:Y:S01]  /*7430*/  FMNMX.FTZ R164, R10, R167, !PT ;  /* 0x000000a70aa47209 */ /* 0x000fe20007810000 */
[----:B------:R-:W-:Y:S01]  /*7440*/  UIADD3 UR11, UR24, 0x1715609d, URZ ;  /* 0x1715609d180b7890 */ /* 0x000fe2000fffe03f */
[----:B------:R-:W-:Y:S01]  /*7450*/  FMNMX.FTZ R2, R6, R166, !PT ;  /* 0x000000a606027209 */ /* 0x000fe20007810000 */
[----:B------:R-:W-:Y:S01]  /*7460*/  UIADD3 UR14, UR25, 0x32370b8f, URZ ;  /* 0x32370b8f190e7890 */ /* 0x000fe2000fffe03f */
[----:B------:R-:W-:Y:S01]  /*7470*/  FMNMX.FTZ R0, R20, R3, !PT ;  /* 0x0000000314007209 */ /* 0x000fe20007810000 */
[----:B------:R-:W3:Y:S01]  /*7480*/  LDL.64 R190, [R1+0x58] ;  /* 0x0000580001be7983 */ /* 0x000ee20000100a00 */
[----:B------:R-:W-:Y:S01]  /*7490*/  FMNMX.FTZ R173, R11, R164, !PT ;  /* 0x000000a40bad7209 */ /* 0x000fe20007810000 */
[----:B------:R-:W-:Y:S01]  /*74a0*/  UIADD3 UR12, UR25, -0x126145ec, URZ ;  /* 0xed9eba14190c7890 */ /* 0x000fe2000fffe03f */
[----:B------:R-:W-:Y:S01]  /*74b0*/  FMNMX.FTZ R3, R7, R2, !PT ;  /* 0x0000000207037209 */ /* 0x000fe20007810000 */
[----:B------:R-:W-:Y:S01]  /*74c0*/  UIADD3 UR10, UR25, -0x56f99767, URZ ;  /* 0xa9066899190a7890 */ /* 0x000fe2000fffe03f */
[----:B------:R-:W-:Y:S01]  /*74d0*/  FMNMX.FTZ R168, R8, R165, !PT ;  /* 0x000000a508a87209 */ /* 0x000fe20007810000 */
[----:B------:R-:W-:Y:S01]  /*74e0*/  UIADD3 UR19, UR24, -0x4ab325aa, URZ ;  /* 0xb54cda5618137890 */ /* 0x000fe2000fffe03f */
[----:B------:R-:W-:Y:S01]  /*74f0*/  FMNMX.FTZ R175, R21, R0, !PT ;  /* 0x0000000015af7209 */ /* 0x000fe20007810000 */
[----:B------:R-:W-:Y:S01]  /*7500*/  IMAD.WIDE.U32 R176, R170, -0x2daee0ad, RZ ;  /* 0xd2511f53aab07825 */ /* 0x000fe200078e00ff */
[----:B------:R-:W-:Y:S01]  /*7510*/  FMNMX.FTZ R170, R14, R173, !PT ;  /* 0x000000ad0eaa7209 */ /* 0x000fe20007810000 */
[----:B------:R-:W-:Y:S01]  /*7520*/  UIADD3 UR13, UR24, 0x78dde6e4, URZ ;  /* 0x78dde6e4180d7890 */ /* 0x000fe2000fffe03f */
[----:B------:R-:W-:Y:S01]  /*7530*/  FMNMX.FTZ R164, R18, R3, !PT ;  /* 0x0000000312a47209 */ /* 0x000fe20007810000 */
[----:B------:R-:W-:Y:S01]  /*7540*/  UIADD3 UR15, UR24, -0x255992d5, URZ ;  /* 0xdaa66d2b180f7890 */ /* 0x000fe2000fffe03f */
[----:B------:R-:W-:Y:S02]  /*7550*/  FMNMX.FTZ R173, R9, R168, !PT ;  /* 0x000000a809ad7209 */ /* 0x000fe40007810000 */
[----:B------:R-:W-:Y:S02]  /*7560*/  FMNMX.FTZ R172, R32, R175, !PT ;  /* 0x000000af20ac7209 */ /* 0x000fe40007810000 */
[----:B------:R-:W-:Y:S02]  /*7570*/  FMNMX.FTZ R175, R15, R170, !PT ;  /* 0x000000aa0faf7209 */ /* 0x000fe40007810000 */
[----:B------:R-:W-:Y:S02]  /*7580*/  FMNMX.FTZ R3, R19, R164, !PT ;  /* 0x000000a413037209 */ /* 0x000fe40007810000 */
[----:B------:R-:W-:Y:S02]  /*7590*/  FMNMX.FTZ R168, R12, R173, !PT ;  /* 0x000000ad0ca87209 */ /* 0x000fe40007810000 */
[----:B------:R-:W-:Y:S02]  /*75a0*/  FMNMX.FTZ R170, R26, R175, !PT ;  /* 0x000000af1aaa7209 */ /* 0x000fe40007810000 */
[----:B------:R-:W-:Y:S02]  /*75b0*/  LOP3.LUT R184, R203, UR17, R198, 0x96, !PT ;  /* 0x00000011cbb87c12 */ /* 0x000fe4000f8e96c6 */
[----:B------:R-:W-:Y:S02]  /*75c0*/  FMNMX.FTZ R164, R22, R3, !PT ;  /* 0x0000000316a47209 */ /* 0x000fe40007810000 */
[----:B------:R-:W-:Y:S01]  /*75d0*/  FMNMX.FTZ R173, R13, R168, !PT ;  /* 0x000000a80dad7209 */ /* 0x000fe20007810000 */
[----:B------:R-:W-:Y:S01]  /*75e0*/  IMAD.WIDE.U32 R184, R184, -0x2daee0ad, RZ ;  /* 0xd2511f53b8b87825 */ /* 0x000fe200078e00ff */
        /* <DEDUP_REMOVED lines=8> */
[----:B------:R-:W-:Y:S02]  /*7670*/  FMNMX.FTZ R179, R25, R168, !PT ;  /* 0x000000a819b37209 */ /* 0x000fe40007810000 */
[----:B------:R-:W-:Y:S01]  /*7680*/  LOP3.LUT R172, R185, UR14, R176, 0x96, !PT ;  /* 0x0000000eb9ac7c12 */ /* 0x000fe2000f8e96b0 */
[----:B------:R-:W1:Y:S01]  /*7690*/  SHFL.BFLY PT, R177, R2, 0x2, 0x1f ;  /* 0x0c401f0002b17f89 */ /* 0x000e6200000e0000 */
[----:B------:R-:W-:Y:S02]  /*76a0*/  FMNMX.FTZ R0, R31, R170, !PT ;  /* 0x000000aa1f007209 */ /* 0x000fe40007810000 */
[----:B------:R-:W-:Y:S01]  /*76b0*/  FMNMX.FTZ R3, R35, R164, !PT ;  /* 0x000000a423037209 */ /* 0x000fe20007810000 */
[----:B------:R-:W-:Y:S01]  /*76c0*/  IMAD.WIDE.U32 R172, R172, -0x326172a9, RZ ;  /* 0xcd9e8d57acac7825 */ /* 0x000fe200078e00ff */
[----:B------:R-:W-:Y:S03]  /*76d0*/  FMNMX.FTZ R164, R28, R179, !PT ;  /* 0x000000b31ca47209 */ /* 0x000fe60007810000 */
[----:B------:R-:W4:Y:S01]  /*76e0*/  SHFL.BFLY PT, R175, R0, 0x2, 0x1f ;  /* 0x0c401f0000af7f89 */ /* 0x000f2200000e0000 */
[----:B------:R-:W-:Y:S02]  /*76f0*/  LOP3.LUT R202, R187, UR15, R202, 0x96, !PT ;  /* 0x0000000fbbca7c12 */ /* 0x000fe4000f8e96ca */
[----:B------:R-:W-:Y:S05]  /*7700*/  FMNMX.FTZ R170, R29, R164, !PT ;  /* 0x000000a41daa7209 */ /* 0x000fea0007810000 */
[----:B------:R-:W5:Y:S01]  /*7710*/  SHFL.BFLY PT, R168, R3, 0x2, 0x1f ;  /* 0x0c401f0003a87f89 */ /* 0x000f6200000e0000 */
[----:B------:R-:W-:Y:S01]  /*7720*/  LOP3.LUT R186, R173, UR13, R186, 0x96, !PT ;  /* 0x0000000dadba7c12 */ /* 0x000fe2000f8e96ba */
[----:B------:R-:W-:Y:S06]  /*7730*/  IMAD.WIDE.U32 R202, R202, -0x2daee0ad, RZ ;  /* 0xd2511f53caca7825 */ /* 0x000fec00078e00ff */
[----:B------:R-:W5:Y:S01]  /*7740*/  SHFL.BFLY PT, R173, R170, 0x2, 0x1f ;  /* 0x0c401f00aaad7f89 */ /* 0x000f6200000e0000 */
[----:B------:R-:W-:Y:S01]  /*7750*/  IMAD.WIDE.U32 R186, R186, -0x2daee0ad, RZ ;  /* 0xd2511f53baba7825 */ /* 0x000fe200078e00ff */
[----:B------:R-:W-:Y:S04]  /*7760*/  LOP3.LUT R184, R203, UR12, R184, 0x96, !PT ;  /* 0x0000000ccbb87c12 */ /* 0x000fe8000f8e96b8 */
[----:B------:R-:W-:Y:S01]  /*7770*/  LOP3.LUT R180, R187, UR10, R202, 0x96, !PT ;  /* 0x0000000abbb47c12 */ /* 0x000fe2000f8e96ca */
[----:B------:R-:W-:Y:S01]  /*7780*/  IMAD.WIDE.U32 R184, R184, -0x326172a9, RZ ;  /* 0xcd9e8d57b8b87825 */ /* 0x000fe200078e00ff */
[----:B-1----:R-:W-:Y:S03]  /*7790*/  FMNMX.FTZ R177, R2, R177, !PT ;  /* 0x000000b102b17209 */ /* 0x002fe60007810000 */
[----:B------:R-:W-:Y:S01]  /*77a0*/  IMAD.WIDE.U32 R180, R180, -0x326172a9, RZ ;  /* 0xcd9e8d57b4b47825 */ /* 0x000fe200078e00ff */
[----:B------:R-:W-:Y:S02]  /*77b0*/  LOP3.LUT R172, R185, UR11, R172, 0x96, !PT ;  /* 0x0000000bb9ac7c12 */ /* 0x000fe4000f8e96ac */
[----:B----4-:R-:W-:Y:S01]  /*77c0*/  FMNMX.FTZ R175, R0, R175, !PT ;  /* 0x000000af00af7209 */ /* 0x010fe20007810000 */
[----:B------:R-:W1:Y:S01]  /*77d0*/  SHFL.BFLY PT, R164, R177, 0x1, 0x1f ;  /* 0x0c201f00b1a47f89 */ /* 0x000e6200000e0000 */
[----:B------:R-:W-:Y:S02]  /*77e0*/  LOP3.LUT R0, R181, UR19, R184, 0x96, !PT ;  /* 0x00000013b5007c12 */ /* 0x000fe4000f8e96b8 */
[----:B-----5:R-:W-:Y:S05]  /*77f0*/  FMNMX.FTZ R168, R3, R168, !PT ;  /* 0x000000a803a87209 */ /* 0x020fea0007810000 */
[----:B------:R-:W4:Y:S01]  /*7800*/  SHFL.BFLY PT, R174, R175, 0x1, 0x1f ;  /* 0x0c201f00afae7f89 */ /* 0x000f2200000e0000 */
[----:B------:R-:W-:Y:S02]  /*7810*/  LOP3.LUT R2, R0, 0xff, RZ, 0xc0, !PT ;  /* 0x000000ff00027812 */ /* 0x000fe400078ec0ff */
[----:B------:R-:W-:Y:S05]  /*7820*/  FMNMX.FTZ R173, R170, R173, !PT ;  /* 0x000000adaaad7209 */ /* 0x000fea0007810000 */
[----:B------:R-:W5:Y:S01]  /*7830*/  SHFL.BFLY PT, R3, R168, 0x1, 0x1f ;  /* 0x0c201f00a8037f89 */ /* 0x000f6200000e0000 */
[----:B------:R-:W-:Y:S02]  /*7840*/  ISETP.LE.U32.AND P6, PT, R2, UR8, PT ;  /* 0x0000000802007c0c */ /* 0x000fe4000bfc3070 */
[----:B------:R-:W-:Y:S05]  /*7850*/  LOP3.LUT R170, R0, 0xffff, RZ, 0xc0, !PT ;  /* 0x0000ffff00aa7812 */ /* 0x000fea00078ec0ff */
[----:B------:R-:W5:Y:S01]  /*7860*/  SHFL.BFLY PT, R2, R173, 0x1, 0x1f ;  /* 0x0c201f00ad027f89 */ /* 0x000f6200000e0000 */
[----:B------:R-:W-:Y:S04]  /*7870*/  SHF.R.U32.HI R170, RZ, 0x8, R170 ;  /* 0x00000008ffaa7819 */ /* 0x000fe800000116aa */
[----:B------:R-:W-:Y:S04]  /*7880*/  LOP3.LUT R170, R170, 0xffff, RZ, 0xc0, !PT ;  /* 0x0000ffffaaaa7812 */ /* 0x000fe800078ec0ff */
[----:B------:R-:W-:Y:S02]  /*7890*/  ISETP.LE.U32.AND P5, PT, R170, UR8, PT ;  /* 0x00000008aa007c0c */ /* 0x000fe4000bfa3070 */
[--C-:B------:R-:W-:Y:S02]  /*78a0*/  SHF.R.U32.HI R170, RZ, 0x10, R0.reuse ;  /* 0x00000010ffaa7819 */ /* 0x100fe40000011600 */
[----:B------:R-:W-:Y:S02]  /*78b0*/  SHF.R.U32.HI R0, RZ, 0x18, R0 ;  /* 0x00000018ff007819 */ /* 0x000fe40000011600 */
[----:B-1----:R-:W-:Y:S02]  /*78c0*/  FMNMX.FTZ R164, R177, R164, !PT ;  /* 0x000000a4b1a47209 */ /* 0x002fe40007810000 */
[----:B------:R-:W-:Y:S02]  /*78d0*/  LOP3.LUT R170, R170, 0xff, RZ, 0xc0, !PT ;  /* 0x000000ffaaaa7812 */ /* 0x000fe400078ec0ff */
[----:B------:R-:W-:Y:S02]  /*78e0*/  ISETP.LE.U32.AND P2, PT, R0, UR8, PT ;  /* 0x0000000800007c0c */ /* 0x000fe4000bf43070 */
[----:B----4-:R-:W-:Y:S02]  /*78f0*/  FMNMX.FTZ R0, R175, R174, !PT ;  /* 0x000000aeaf007209 */ /* 0x010fe40007810000 */
[----:B------:R-:W-:Y:S01]  /*7900*/  ISETP.LE.U32.AND P3, PT, R170, UR8, PT ;  /* 0x00000008aa007c0c */ /* 0x000fe2000bf63070 */
[----:B------:R-:W-:Y:S01]  /*7910*/  FMUL.FTZ R170, R164, UR4 ;  /* 0x00000004a4aa7c20 */ /* 0x000fe20008410000 */
[----:B-----5:R-:W-:Y:S01]  /*7920*/  FMNMX.FTZ R3, R168, R3, !PT ;  /* 0x00000003a8037209 */ /* 0x020fe20007810000 */
[----:B------:R-:W-:Y:S01]  /*7930*/  FMUL.FTZ R168, R0, UR4 ;  /* 0x0000000400a87c20 */ /* 0x000fe20008410000 */
[----:B------:R-:W-:Y:S02]  /*7940*/  FSETP.NEU.FTZ.AND P1, PT, R164, -INF , PT ;  /* 0xff800000a400780b */ /* 0x000fe40003f3d000 */
[----:B------:R-:W-:Y:S01]  /*7950*/  FMNMX.FTZ R2, R173, R2, !PT ;  /* 0x00000002ad027209 */ /* 0x000fe20007810000 */
[C---:B------:R-:W-:Y:S01]  /*7960*/  FMUL.FTZ R175, R3.reuse, UR4 ;  /* 0x0000000403af7c20 */ /* 0x040fe20008410000 */
[----:B------:R-:W-:Y:S02]  /*7970*/  FSETP.NEU.FTZ.AND P0, PT, R0, -INF , PT ;  /* 0xff8000000000780b */ /* 0x000fe40003f1d000 */
[----:B------:R-:W-:Y:S01]  /*7980*/  FSEL R173, R170, RZ, P1 ;  /* 0x000000ffaaad7208 */ /* 0x000fe20000800000 */
[----:B------:R-:W-:Y:S01]  /*7990*/  FMUL.FTZ R176, R2, UR4 ;  /* 0x0000000402b07c20 */ /* 0x000fe20008410000 */
[----:B------:R-:W-:Y:S02]  /*79a0*/  FSETP.NEU.FTZ.AND P1, PT, R3, -INF , PT ;  /* 0xff8000000300780b */ /* 0x000fe40003f3d000 */
[----:B------:R-:W-:Y:S01]  /*79b0*/  FSEL R168, R168, RZ, P0 ;  /* 0x000000ffa8a87208 */ /* 0x000fe20000000000 */
[--C-:B------:R-:W-:Y:S01]  /*79c0*/  FFMA.FTZ R182, R17, UR4, -R173.reuse ;  /* 0x0000000411b67c23 */ /* 0x100fe200080108ad */
[----:B------:R-:W-:Y:S01]  /*79d0*/  FSETP.NEU.FTZ.AND P0, PT, R2, -INF , PT ;  /* 0xff8000000200780b */ /* 0x000fe20003f1d000 */
[--C-:B------:R-:W-:Y:S01]  /*79e0*/  FFMA.FTZ R183, R16, UR4, -R173.reuse ;  /* 0x0000000410b77c23 */ /* 0x100fe200080108ad */
[----:B------:R-:W-:Y:S01]  /*79f0*/  FSEL R175, R175, RZ, P1 ;  /* 0x000000ffafaf7208 */ /* 0x000fe20000800000 */
[----:B------:R-:W-:Y:S01]  /*7a00*/  FFMA.FTZ R200, R4, UR4, -R173 ;  /* 0x0000000404c87c23 */ /* 0x000fe200080108ad */
[----:B------:R-:W-:Y:S01]  /*7a10*/  FSEL R176, R176, RZ, P0 ;  /* 0x000000ffb0b07208 */ /* 0x000fe20000000000 */
[--C-:B------:R-:W-:Y:S01]  /*7a20*/  FFMA.FTZ R170, R30, UR4, -R168.reuse ;  /* 0x000000041eaa7c23 */ /* 0x100fe200080108a8 */
[----:B------:R-:W-:Y:S01]  /*7a30*/  FFMA.FTZ R197, R14, UR4, -R168 ;  /* 0x000000040ec57c23 */ /* 0x000fe200080108a8 */
[--C-:B------:R-:W-:Y:S01]  /*7a40*/  FFMA.FTZ R196, R22, UR4, -R175.reuse ;  /* 0x0000000416c47c23 */ /* 0x100fe200080108af */
[----:B------:R-:W-:Y:S01]  /*7a50*/  FFMA.FTZ R14, R6, UR4, -R175 ;  /* 0x00000004060e7c23 */ /* 0x000fe200080108af */
[----:B------:R-:W4:Y:S01]  /*7a60*/  LDL.LU R22, [R1+0x84] ;  /* 0x0000840001167983 */ /* 0x000f220000300800 */
[----:B------:R-:W-:Y:S01]  /*7a70*/  FFMA.FTZ R193, R13, UR4, -R176 ;  /* 0x000000040dc17c23 */ /* 0x000fe200080108b0 */
[----:B------:R-:W-:Y:S01]  /*7a80*/  FFMA.FTZ R5, R5, UR4, -R173 ;  /* 0x0000000405057c23 */ /* 0x000fe200080108ad */
[----:B------:R-:W-:Y:S01]  /*7a90*/  FFMA.FTZ R195, R15, UR4, -R168 ;  /* 0x000000040fc37c23 */ /* 0x000fe200080108a8 */
[----:B------:R-:W-:Y:S01]  /*7aa0*/  FFMA.FTZ R7, R7, UR4, -R175 ;  /* 0x0000000407077c23 */ /* 0x000fe200080108af */
[----:B------:R-:W-:Y:S01]  /*7ab0*/  MUFU.EX2 R14, R14 ;  /* 0x0000000e000e7308 */ /* 0x000fe20000000800 */
[----:B------:R-:W-:Y:S01]  /*7ac0*/  FFMA.FTZ R187, R32, UR4, -R173 ;  /* 0x0000000420bb7c23 */ /* 0x000fe200080108ad */
[----:B------:R-:W-:Y:S01]  /*7ad0*/  FFMA.FTZ R178, R34, UR4, -R175 ;  /* 0x0000000422b27c23 */ /* 0x000fe200080108af */
[--C-:B------:R-:W-:Y:S01]  /*7ae0*/  FFMA.FTZ R9, R9, UR4, -R176.reuse ;  /* 0x0000000409097c23 */ /* 0x100fe200080108b0 */
[----:B------:R-:W-:Y:S01]  /*7af0*/  FFMA.FTZ R177, R28, UR4, -R176 ;  /* 0x000000041cb17c23 */ /* 0x000fe200080108b0 */
[--C-:B------:R-:W-:Y:S01]  /*7b00*/  FFMA.FTZ R11, R11, UR4, -R168.reuse ;  /* 0x000000040b0b7c23 */ /* 0x100fe200080108a8 */
[--C-:B------:R-:W-:Y:S01]  /*7b10*/  FFMA.FTZ R179, R26, UR4, -R168.reuse ;  /* 0x000000041ab37c23 */ /* 0x100fe200080108a8 */
[----:B------:R-:W-:Y:S03]  /*7b20*/  FFMA.FTZ R174, R27, UR4, -R168 ;  /* 0x000000041bae7c23 */ /* 0x000fe600080108a8 */
[----:B------:R-:W-:Y:S01]  /*7b30*/  MUFU.EX2 R15, R5 ;  /* 0x00000005000f7308 */ /* 0x000fe20000000800 */
[----:B------:R-:W-:Y:S01]  /*7b40*/  FADD.FTZ R4, -R164, R169 ;  /* 0x000000a9a4047221 */ /* 0x000fe20000010100 */
[----:B------:R-:W-:Y:S01]  /*7b50*/  FFMA.FTZ R169, R23, UR4, -R175 ;  /* 0x0000000417a97c23 */ /* 0x000fe200080108af */
[--C-:B------:R-:W-:Y:S01]  /*7b60*/  FFMA.FTZ R194, R20, UR4, -R173.reuse ;  /* 0x0000000414c27c23 */ /* 0x100fe200080108ad */
[--C-:B------:R-:W-:Y:S01]  /*7b70*/  FFMA.FTZ R185, R21, UR4, -R173.reuse ;  /* 0x0000000415b97c23 */ /* 0x100fe200080108ad */
[----:B------:R-:W-:Y:S01]  /*7b80*/  FMUL.FTZ R6, R4, UR4 ;  /* 0x0000000404067c20 */ /* 0x000fe20008410000 */
[----:B------:R-:W-:Y:S01]  /*7b90*/  FADD.FTZ R4, -R3, R166 ;  /* 0x000000a603047221 */ /* 0x000fe20000010100 */
[----:B------:R-:W-:Y:S03]  /*7ba0*/  FFMA.FTZ R173, R33, UR4, -R173 ;  /* 0x0000000421ad7c23 */ /* 0x000fe600080108ad */
[----:B------:R-:W-:Y:S10]  /*7bb0*/  MUFU.EX2 R23, R200 ;  /* 0x000000c800177308 */ /* 0x000ff40000000800 */
[----:B------:R-:W1:Y:S10]  /*7bc0*/  MUFU.EX2 R6, R6 ;  /* 0x0000000600067308 */ /* 0x000e740000000800 */
[----:B------:R-:W-:Y:S10]  /*7bd0*/  MUFU.EX2 R185, R185 ;  /* 0x000000b900b97308 */ /* 0x000ff40000000800 */
[----:B------:R-:W-:Y:S01]  /*7be0*/  MUFU.EX2 R196, R196 ;  /* 0x000000c400c47308 */ /* 0x000fe20000000800 */
[C---:B-1----:R-:W-:Y:S01]  /*7bf0*/  FMUL.FTZ R33, R6.reuse, R161 ;  /* 0x000000a106217220 */ /* 0x042fe20000410000 */
        /* <DEDUP_REMOVED lines=28> */
[----:B------:R-:W-:Y:S10]  /*7dc0*/  MUFU.EX2 R195, R195 ;  /* 0x000000c300c37308 */ /* 0x000ff40000000800 */
[----:B------:R-:W-:Y:S10]  /*7dd0*/  MUFU.EX2 R174, R174 ;  /* 0x000000ae00ae7308 */ /* 0x000ff40000000800 */
[----:B------:R-:W-:Y:S01]  /*7de0*/  MUFU.EX2 R187, R187 ;  /* 0x000000bb00bb7308 */ /* 0x000fe20000000800 */
[----:B--2---:R-:W-:Y:S01]  /*7df0*/  LOP3.LUT R202, R189, UR9, R192, 0x96, !PT ;  /* 0x00000009bdca7c12 */ /* 0x004fe2000f8e96c0 */
[----:B------:R-:W-:Y:S01]  /*7e00*/  FFMA.FTZ R192, R12, UR4, -R176 ;  /* 0x000000040cc07c23 */ /* 0x000fe200080108b0 */
[----:B------:R-:W-:Y:S02]  /*7e10*/  IMAD.MOV.U32 R20, RZ, RZ, R188 ;  /* 0x000000ffff147224 */ /* 0x000fe400078e00bc */
[--C-:B------:R-:W-:Y:S01]  /*7e20*/  FFMA.FTZ R188, R10, UR4, -R168.reuse ;  /* 0x000000040abc7c23 */ /* 0x100fe200080108a8 */
[----:B------:R-:W-:Y:S01]  /*7e30*/  FFMA.FTZ R168, R31, UR4, -R168 ;  /* 0x000000041fa87c23 */ /* 0x000fe200080108a8 */
[----:B------:R-:W-:Y:S01]  /*7e40*/  IMAD.WIDE.U32 R202, R202, -0x326172a9, RZ ;  /* 0xcd9e8d57caca7825 */ /* 0x000fe200078e00ff */
[----:B---3--:R-:W-:Y:S03]  /*7e50*/  LOP3.LUT R17, R199, UR18, R190, 0x96, !PT ;  /* 0x00000012c7117c12 */ /* 0x008fe6000f8e96be */
[----:B------:R-:W-:Y:S01]  /*7e60*/  FFMA.FTZ R191, R18, UR4, -R175 ;  /* 0x0000000412bf7c23 */ /* 0x000fe200080108af */
[----:B------:R-:W-:Y:S01]  /*7e70*/  IMAD.MOV.U32 R21, RZ, RZ, R189 ;  /* 0x000000ffff157224 */ /* 0x000fe200078e00bd */
[----:B------:R-:W-:Y:S01]  /*7e80*/  LOP3.LUT R16, R203, UR17, R198, 0x96, !PT ;  /* 0x00000011cb107c12 */ /* 0x000fe2000f8e96c6 */
[----:B------:R-:W-:Y:S04]  /*7e90*/  IMAD.WIDE.U32 R12, R17, -0x2daee0ad, RZ ;  /* 0xd2511f53110c7825 */ /* 0x000fe800078e00ff */
[----:B------:R-:W-:Y:S01]  /*7ea0*/  FFMA.FTZ R189, R8, UR4, -R176 ;  /* 0x0000000408bd7c23 */ /* 0x000fe200080108b0 */
[----:B------:R-:W-:Y:S01]  /*7eb0*/  MUFU.EX2 R188, R188 ;  /* 0x000000bc00bc7308 */ /* 0x000fe20000000800 */
[----:B------:R-:W-:Y:S01]  /*7ec0*/  FMUL.FTZ R8, R4, UR4 ;  /* 0x0000000404087c20 */ /* 0x000fe20008410000 */
[----:B------:R-:W-:Y:S01]  /*7ed0*/  FADD.FTZ R4, -R2, R165 ;  /* 0x000000a502047221 */ /* 0x000fe20000010100 */
[----:B------:R-:W-:Y:S01]  /*7ee0*/  LOP3.LUT R13, R13, UR16, R20, 0x96, !PT ;  /* 0x000000100d0d7c12 */ /* 0x000fe2000f8e9614 */
[----:B------:R-:W-:Y:S04]  /*7ef0*/  IMAD.WIDE.U32 R16, R16, -0x2daee0ad, RZ ;  /* 0xd2511f5310107825 */ /* 0x000fe800078e00ff */
[----:B------:R-:W-:Y:S01]  /*7f00*/  FFMA.FTZ R190, R19, UR4, -R175 ;  /* 0x0000000413be7c23 */ /* 0x000fe200080108af */
[----:B------:R-:W-:Y:S01]  /*7f10*/  FMUL.FTZ R10, R4, UR4 ;  /* 0x00000004040a7c20 */ /* 0x000fe20008410000 */
[----:B------:R-:W-:Y:S01]  /*7f20*/  FADD.FTZ R4, -R0, R167 ;  /* 0x000000a700047221 */ /* 0x000fe20000010100 */
[----:B------:R-:W-:Y:S01]  /*7f30*/  LOP3.LUT R12, R17, UR14, R12, 0x96, !PT ;  /* 0x0000000e110c7c12 */ /* 0x000fe2000f8e960c */
[----:B------:R-:W-:Y:S04]  /*7f40*/  IMAD.WIDE.U32 R166, R13, -0x326172a9, RZ ;  /* 0xcd9e8d570da67825 */ /* 0x000fe800078e00ff */
[C---:B------:R-:W-:Y:S01]  /*7f50*/  FMUL.FTZ R17, R6.reuse, R153 ;  /* 0x0000009906117220 */ /* 0x040fe20000410000 */
[----:B------:R-:W1:Y:S01]  /*7f60*/  MUFU.EX2 R8, R8 ;  /* 0x0000000800087308 */ /* 0x000e620000000800 */
[----:B------:R-:W-:Y:S01]  /*7f70*/  FMUL.FTZ R20, R6, R156 ;  /* 0x0000009c06147220 */ /* 0x000fe20000410000 */
[----:B------:R-:W-:Y:S01]  /*7f80*/  IMAD.WIDE.U32 R12, R12, -0x326172a9, RZ ;  /* 0xcd9e8d570c0c7825 */ /* 0x000fe200078e00ff */
[----:B------:R-:W-:Y:S03]  /*7f90*/  LOP3.LUT R202, R167, UR15, R202, 0x96, !PT ;  /* 0x0000000fa7ca7c12 */ /* 0x000fe6000f8e96ca */
[----:B------:R-:W-:Y:S01]  /*7fa0*/  FMUL.FTZ R21, R6, R157 ;  /* 0x0000009d06157220 */ /* 0x000fe20000410000 */
[----:B------:R-:W-:Y:S01]  /*7fb0*/  IMAD.MOV.U32 R156, RZ, RZ, R14 ;  /* 0x000000ffff9c7224 */ /* 0x000fe200078e000e */
[----:B------:R-:W-:Y:S01]  /*7fc0*/  LOP3.LUT R166, R13, UR13, R166, 0x96, !PT ;  /* 0x0000000d0da67c12 */ /* 0x000fe2000f8e96a6 */
[----:B------:R-:W-:Y:S01]  /*7fd0*/  IMAD.WIDE.U32 R18, R202, -0x2daee0ad, RZ ;  /* 0xd2511f53ca127825 */ /* 0x000fe200078e00ff */
[----:B------:R-:W2:Y:S03]  /*7fe0*/  MUFU.EX2 R10, R10 ;  /* 0x0000000a000a7308 */ /* 0x000ea60000000800 */
[----:B------:R-:W-:Y:S01]  /*7ff0*/  FFMA.FTZ R175, R35, UR4, -R175 ;  /* 0x0000000423af7c23 */ /* 0x000fe200080108af */
[----:B------:R-:W-:Y:S01]  /*8000*/  IMAD.WIDE.U32 R166, R166, -0x2daee0ad, RZ ;  /* 0xd2511f53a6a67825 */ /* 0x000fe200078e00ff */
[----:B------:R-:W-:Y:S03]  /*8010*/  LOP3.LUT R202, R19, UR12, R16, 0x96, !PT ;  /* 0x0000000c13ca7c12 */ /* 0x000fe6000f8e9610 */
[----:B------:R-:W-:Y:S01]  /*8020*/  FMUL.FTZ R16, R6, R152 ;  /* 0x0000009806107220 */ /* 0x000fe20000410000 */
[----:B------:R-:W-:Y:S01]  /*8030*/  FFMA.FTZ R198, R25, UR4, -R176 ;  /* 0x0000000419c67c23 */ /* 0x000fe200080108b0 */
[----:B------:R-:W-:Y:S01]  /*8040*/  LOP3.LUT R201, R167, UR10, R18, 0x96, !PT ;  /* 0x0000000aa7c97c12 */ /* 0x000fe2000f8e9612 */
[----:B------:R-:W-:Y:S04]  /*8050*/  IMAD.WIDE.U32 R202, R202, -0x326172a9, RZ ;  /* 0xcd9e8d57caca7825 */ /* 0x000fe800078e00ff */
[C---:B-1----:R-:W-:Y:S01]  /*8060*/  FMUL.FTZ R18, R8.reuse, R154 ;  /* 0x0000009a08127220 */ /* 0x042fe20000410000 */
[----:B------:R-:W-:Y:S01]  /*8070*/  MUFU.EX2 R189, R189 ;  /* 0x000000bd00bd7308 */ /* 0x000fe20000000800 */
[C---:B------:R-:W-:Y:S01]  /*8080*/  FMUL.FTZ R19, R8.reuse, R155 ;  /* 0x0000009b08137220 */ /* 0x040fe20000410000 */
[----:B------:R-:W-:Y:S01]  /*8090*/  FMUL.FTZ R23, R8, R159 ;  /* 0x0000009f08177220 */ /* 0x000fe20000410000 */
[----:B------:R-:W-:Y:S01]  /*80a0*/  LOP3.LUT R167, R203, UR11, R12, 0x96, !PT ;  /* 0x0000000bcba77c12 */ /* 0x000fe2000f8e960c */
[----:B------:R-:W-:Y:S01]  /*80b0*/  IMAD.WIDE.U32 R200, R201, -0x326172a9, RZ ;  /* 0xcd9e8d57c9c87825 */ /* 0x000fe200078e00ff */
[----:B------:R-:W3:Y:S03]  /*80c0*/  LDL.LU R12, [R1+0x80] ;  /* 0x00008000010c7983 */ /* 0x000ee60000300800 */
[----:B------:R-:W-:Y:S02]  /*80d0*/  FMUL.FTZ R165, R4, UR4 ;  /* 0x0000000404a57c20 */ /* 0x000fe40008410000 */
[----:B------:R1:W5:Y:S01]  /*80e0*/  MUFU.EX2 R203, R7 ;  /* 0x0000000700cb7308 */ /* 0x0003620000000800 */
[----:B------:R-:W-:Y:S01]  /*80f0*/  FMUL.FTZ R4, R6, R148 ;  /* 0x0000009406047220 */ /* 0x000fe20000410000 */
[C-C-:B------:R-:W-:Y:S01]  /*8100*/  LOP3.LUT R148, R201.reuse, UR19, R202.reuse, 0x96, !PT ;  /* 0x00000013c9947c12 */ /* 0x140fe2000f8e96ca */
[C---:B------:R-:W-:Y:S01]  /*8110*/  FMUL.FTZ R34, R8.reuse, R162 ;  /* 0x000000a208227220 */ /* 0x040fe20000410000 */
[----:B------:R-:W-:Y:S01]  /*8120*/  LOP3.LUT R202, R201, UR19, R202, 0x96, !PT ;  /* 0x00000013c9ca7c12 */ /* 0x000fe2000f8e96ca */
        /* <DEDUP_REMOVED lines=26> */
[----:B------:R-:W3:Y:S01]  /*82d0*/  LDL.LU R14, [R1+0x7c] ;  /* 0x00007c00010e7983 */ /* 0x000ee20000300800 */
[--C-:B------:R-:W-:Y:S01]  /*82e0*/  FFMA.FTZ R199, R24, UR4, -R176.reuse ;  /* 0x0000000418c77c23 */ /* 0x100fe200080108b0 */
[----:B------:R-:W-:Y:S01]  /*82f0*/  FFMA.FTZ R176, R29, UR4, -R176 ;  /* 0x000000041db07c23 */ /* 0x000fe200080108b0 */
[C---:B--2---:R-:W-:Y:S01]  /*8300*/  FMUL.FTZ R29, R10.reuse, R145 ;  /* 0x000000910a1d7220 */ /* 0x044fe20000410000 */
[----:B------:R1:W-:Y:S01]  /*8310*/  MUFU.EX2 R152, R9 ;  /* 0x0000000900987308 */ /* 0x0003e20000000800 */
[C---:B------:R-:W-:Y:S01]  /*8320*/  FMUL.FTZ R13, R10.reuse, R137 ;  /* 0x000000890a0d7220 */ /* 0x040fe20000410000 */
[----:B-----5:R-:W-:Y:S01]  /*8330*/  F2FP.BF16.F32.PACK_AB R137, R203, R156 ;  /* 0x0000009ccb89723e */ /* 0x020fe200000010ff */
        /* <DEDUP_REMOVED lines=11> */
[C---:B------:R-:W-:Y:S01]  /*83f0*/  FMUL.FTZ R61, R10.reuse, R61 ;  /* 0x0000003d0a3d7220 */ /* 0x040fe20000410000 */
[C---:B------:R-:W-:Y:S03]  /*8400*/  FMUL.FTZ R76, R10.reuse, R76 ;  /* 0x0000004c0a4c7220 */ /* 0x040fe60000410000 */
[----:B------:R2:W5:Y:S01]  /*8410*/  MUFU.EX2 R151, R11 ;  /* 0x0000000b00977308 */ /* 0x0005620000000800 */
        /* <DEDUP_REMOVED lines=17> */
[----:B------:R-:W-:Y:S01]  /*8530*/  F2FP.BF16.F32.PACK_AB R135, R152, R189 ;  /* 0x000000bd9887723e */ /* 0x000fe200000010ff */
[----:B------:R1:W2:Y:S01]  /*8540*/  MUFU.EX2 R163, R183 ;  /* 0x000000b700a37308 */ /* 0x0002a20000000800 */
[C---:B------:R-:W-:Y:S01]  /*8550*/  FMUL.FTZ R26, R165.reuse, R142 ;  /* 0x0000008ea51a7220 */ /* 0x040fe20000410000 */
[C---:B------:R-:W-:Y:S01]  /*8560*/  FMUL.FTZ R27, R165.reuse, R143 ;  /* 0x0000008fa51b7220 */ /* 0x040fe20000410000 */
[----:B------:R-:W2:Y:S01]  /*8570*/  LDC R141, c[0x0][0x2d8] ;  /* 0x0000b600ff8d7b82 */ /* 0x000ea20000000800 */
[C---:B------:R-:W-:Y:S01]  /*8580*/  FMUL.FTZ R30, R165.reuse, R146 ;  /* 0x00000092a51e7220 */ /* 0x040fe20000410000 */
[----:B------:R-:W-:Y:S01]  /*8590*/  FMUL.FTZ R15, R165, R139 ;  /* 0x0000008ba50f7220 */ /* 0x000fe20000410000 */
[----:B-----5:R-:W-:Y:S01]  /*85a0*/  F2FP.BF16.F32.PACK_AB R139, R151, R188 ;  /* 0x000000bc978b723e */ /* 0x020fe200000010ff */
[C---:B------:R-:W-:Y:S03]  /*85b0*/  FMUL.FTZ R31, R165.reuse, R147 ;  /* 0x00000093a51f7220 */ /* 0x040fe60000410000 */
[----:B------:R-:W5:Y:S01]  /*85c0*/  MUFU.EX2 R142, R182 ;  /* 0x000000b6008e7308 */ /* 0x000f620000000800 */
[C---:B------:R-:W-:Y:S01]  /*85d0*/  FMUL.FTZ R42, R165.reuse, R42 ;  /* 0x0000002aa52a7220 */ /* 0x040fe20000410000 */
[C---:B------:R-:W-:Y:S01]  /*85e0*/  FMUL.FTZ R43, R165.reuse, R43 ;  /* 0x0000002ba52b7220 */ /* 0x040fe20000410000 */
[C---:B------:R-:W-:Y:S01]  /*85f0*/  FMUL.FTZ R46, R165.reuse, R46 ;  /* 0x0000002ea52e7220 */ /* 0x040fe20000410000 */
[C---:B------:R-:W-:Y:S01]  /*8600*/  FMUL.FTZ R47, R165.reuse, R47 ;  /* 0x0000002fa52f7220 */ /* 0x040fe20000410000 */
[C---:B------:R-:W-:Y:S01]  /*8610*/  FMUL.FTZ R58, R165.reuse, R58 ;  /* 0x0000003aa53a7220 */ /* 0x040fe20000410000 */
[C---:B------:R-:W-:Y:S01]  /*8620*/  FMUL.FTZ R59, R165.reuse, R59 ;  /* 0x0000003ba53b7220 */ /* 0x040fe20000410000 */
[C---:B------:R-:W-:Y:S03]  /*8630*/  FMUL.FTZ R62, R165.reuse, R62 ;  /* 0x0000003ea53e7220 */ /* 0x040fe60000410000 */
[----:B------:R-:W-:Y:S01]  /*8640*/  MUFU.EX2 R159, R192 ;  /* 0x000000c0009f7308 */ /* 0x000fe20000000800 */
[----:B-1----:R-:W-:Y:S01]  /*8650*/  IMAD.MOV.U32 R183, RZ, RZ, R171 ;  /* 0x000000ffffb77224 */ /* 0x002fe200078e00ab */
[----:B------:R-:W-:Y:S01]  /*8660*/  SHF.R.U32.HI R171, RZ, 0x18, R200 ;  /* 0x00000018ffab7819 */ /* 0x000fe200000116c8 */
[C---:B------:R-:W-:Y:S01]  /*8670*/  FMUL.FTZ R63, R165.reuse, R63 ;  /* 0x0000003fa53f7220 */ /* 0x040fe20000410000 */
[C---:B------:R-:W-:Y:S01]  /*8680*/  FMUL.FTZ R78, R165.reuse, R78 ;  /* 0x0000004ea54e7220 */ /* 0x040fe20000410000 */
[C---:B------:R-:W-:Y:S01]  /*8690*/  FMUL.FTZ R79, R165.reuse, R79 ;  /* 0x0000004fa54f7220 */ /* 0x040fe20000410000 */
[C---:B------:R-:W-:Y:S01]  /*86a0*/  FMUL.FTZ R90, R165.reuse, R90 ;  /* 0x0000005aa55a7220 */ /* 0x040fe20000410000 */
[----:B------:R-:W-:Y:S01]  /*86b0*/  FMUL.FTZ R91, R165, R91 ;  /* 0x0000005ba55b7220 */ /* 0x000fe20000410000 */
[----:B----4-:R-:W-:Y:S01]  /*86c0*/  FFMA.FTZ R149, R6, R22, R161 ;  /* 0x0000001606957223 */ /* 0x010fe200000100a1 */
[C---:B------:R-:W-:Y:S01]  /*86d0*/  FMUL.FTZ R6, R8.reuse, R150 ;  /* 0x0000009608067220 */ /* 0x040fe20000410000 */
[C---:B------:R-:W-:Y:S01]  /*86e0*/  FMUL.FTZ R22, R8.reuse, R158 ;  /* 0x0000009e08167220 */ /* 0x040fe20000410000 */
[----:B------:R-:W-:Y:S01]  /*86f0*/  PRMT R158, R139, 0x7632, R158 ;  /* 0x000076328b9e7816 */ /* 0x000fe2000000009e */
[C---:B------:R-:W-:Y:S01]  /*8700*/  FMUL.FTZ R94, R165.reuse, R94 ;  /* 0x0000005ea55e7220 */ /* 0x040fe20000410000 */
[C---:B------:R-:W-:Y:S01]  /*8710*/  FMUL.FTZ R95, R165.reuse, R95 ;  /* 0x0000005fa55f7220 */ /* 0x040fe20000410000 */
[----:B------:R-:W-:Y:S01]  /*8720*/  MUFU.EX2 R198, R198 ;  /* 0x000000c600c67308 */ /* 0x000fe20000000800 */
        /* <DEDUP_REMOVED lines=11> */
[----:B------:R-:W-:Y:S01]  /*87e0*/  LOP3.LUT R8, R148, 0xff, RZ, 0xc0, !PT ;  /* 0x000000ff94087812 */ /* 0x000fe200078ec0ff */
[----:B------:R-:W-:Y:S01]  /*87f0*/  FMUL.FTZ R12, R10, R136 ;  /* 0x000000880a0c7220 */ /* 0x000fe20000410000 */
[----:B------:R-:W-:Y:S01]  /*8800*/  PRMT R136, R135, 0x7632, R136 ;  /* 0x0000763287887816 */ /* 0x000fe20000000088 */
[----:B------:R-:W-:Y:S01]  /*8810*/  FADD.FTZ R150, R203, R150 ;  /* 0x00000096cb967221 */ /* 0x000fe20000010000 */
[----:B------:R-:W-:Y:S01]  /*8820*/  ISETP.LE.U32.AND P0, PT, R8, UR8, PT ;  /* 0x0000000808007c0c */ /* 0x000fe2000bf03070 */
[C---:B------:R-:W-:Y:S01]  /*8830*/  FMUL.FTZ R8, R10.reuse, R132 ;  /* 0x000000840a087220 */ /* 0x040fe20000410000 */
[----:B------:R-:W-:Y:S01]  /*8840*/  MUFU.EX2 R156, R197 ;  /* 0x000000c5009c7308 */ /* 0x000fe20000000800 */
[----:B------:R-:W3:Y:S04]  /*8850*/  LDL.LU R132, [R1+0x78] ;  /* 0x0000780001847983 */ /* 0x000ee80000300800 */
[----:B------:R4:W5:Y:S04]  /*8860*/  LDL.S16 R155, [R1+0x8] ;  /* 0x00000800019b7983 */ /* 0x0009680000100600 */
[----:B------:R4:W4:Y:S02]  /*8870*/  LDL.S16 R154, [R1+0x4] ;  /* 0x00000400019a7983 */ /* 0x0009240000100600 */
[----:B------:R-:W-:Y:S02]  /*8880*/  @!P0 HFMA2.BF16_V2 R251, -RZ.H0_H0, RZ.H0_H0, -R135.H0_H0 ;  /* 0x200000fffffb8231 */ /* 0x000fe40000340987 */
[----:B------:R1:W4:Y:S04]  /*8890*/  LDL.S16 R145, [R1] ;  /* 0x0000000001917983 */ /* 0x0003280000100600 */
[----:B------:R-:W4:Y:S01]  /*88a0*/  LDL.LU R153, [R1+0x4c] ;  /* 0x00004c0001997983 */ /* 0x000f220000300800 */
[----:B------:R-:W-:Y:S01]  /*88b0*/  FFMA.FTZ R133, R10, R14, R189 ;  /* 0x0000000e0a857223 */ /* 0x000fe200000100bd */
[C---:B------:R-:W-:Y:S01]  /*88c0*/  FMUL.FTZ R14, R165.reuse, R138 ;  /* 0x0000008aa50e7220 */ /* 0x040fe20000410000 */
[----:B------:R-:W-:Y:S01]  /*88d0*/  F2FP.BF16.F32.PACK_AB R138, R160, R161 ;  /* 0x000000a1a08a723e */ /* 0x000fe200000010ff */
[C---:B------:R-:W-:Y:S01]  /*88e0*/  FMUL.FTZ R10, R165.reuse, R134 ;  /* 0x00000086a50a7220 */ /* 0x040fe20000410000 */
[--C-:B------:R-:W-:Y:S01]  /*88f0*/  FADD.FTZ R152, R152, R133.reuse ;  /* 0x0000008598987221 */ /* 0x100fe20000010000 */
[----:B------:R-:W-:Y:S01]  /*8900*/  MUFU.EX2 R161, R191 ;  /* 0x000000bf00a17308 */ /* 0x000fe20000000800 */
[----:B------:R-:W-:Y:S01]  /*8910*/  PRMT R133, R138, 0x7632, R133 ;  /* 0x000076328a857816 */ /* 0x000fe20000000085 */
[----:B---3--:R-:W-:Y:S01]  /*8920*/  FFMA.FTZ R134, R165, R132, R188 ;  /* 0x00000084a5867223 */ /* 0x008fe200000100bc */
[----:B------:R-:W-:Y:S01]  /*8930*/  FADD.FTZ R132, R160, R149 ;  /* 0x00000095a0847221 */ /* 0x000fe20000010000 */
[----:B-----5:R-:W-:Y:S03]  /*8940*/  @!P6 HFMA2.BF16_V2 R155, -RZ.H0_H0, RZ.H0_H0, -R138.H0_H0 ;  /* 0x200000ffff9be231 */ /* 0x020fe6000034098a */
[----:B--2---:R-:W-:Y:S01]  /*8950*/  FADD.FTZ R143, R163, R132 ;  /* 0x00000084a38f7221 */ /* 0x004fe20000010000 */
[----:B------:R-:W-:Y:S01]  /*8960*/  PRMT R132, R138, 0x5410, R133 ;  /* 0x000054108a847816 */ /* 0x000fe20000000085 */
[--C-:B------:R-:W-:Y:S01]  /*8970*/  FADD.FTZ R151, R151, R134.reuse ;  /* 0x0000008697977221 */ /* 0x100fe20000010000 */
[----:B------:R-:W-:Y:S01]  /*8980*/  PRMT R134, R137, 0x7632, R134 ;  /* 0x0000763289867816 */ /* 0x000fe20000000086 */
[----:B----4-:R-:W-:Y:S01]  /*8990*/  @!P5 HFMA2.BF16_V2 R154, -RZ.H0_H0, RZ.H0_H0, -R133.H0_H0 ;  /* 0x200000ffff9ad231 */ /* 0x010fe20000340985 */
[----:B------:R-:W-:Y:S01]  /*89a0*/  PRMT R146, R155, 0x7610, R146 ;  /* 0x000076109b927816 */ /* 0x000fe20000000092 */
[----:B------:R2:W-:Y:S01]  /*89b0*/  @!P6 STL.S16 [R1+0x8], R155 ;  /* 0x0000089b0100e387 */ /* 0x0005e20000100600 */
[----:B------:R-:W-:Y:S01]  /*89c0*/  F2FP.BF16.F32.PACK_AB R163, R142, R163 ;  /* 0x000000a38ea3723e */ /* 0x000fe200000010ff */
[----:B------:R-:W-:Y:S01]  /*89d0*/  @!P3 HFMA2.BF16_V2 R145, -RZ.H0_H0, RZ.H0_H0, -R137.H0_H0 ;  /* 0x200000ffff91b231 */ /* 0x000fe20000340989 */
[----:B------:R-:W-:Y:S01]  /*89e0*/  PRMT R144, R154, 0x7610, R144 ;  /* 0x000076109a907816 */ /* 0x000fe20000000090 */
[----:B------:R3:W-:Y:S01]  /*89f0*/  @!P5 STL.S16 [R1+0x4], R154 ;  /* 0x0000049a0100d387 */ /* 0x0007e20000100600 */
[----:B------:R-:W-:Y:S01]  /*8a00*/  @!P6 PRMT R138, R146, 0x5410, RZ ;  /* 0x00005410928ae816 */ /* 0x000fe200000000ff */
[----:B------:R-:W-:Y:S01]  /*8a10*/  IMAD.MOV.U32 R182, RZ, RZ, R153 ;  /* 0x000000ffffb67224 */ /* 0x000fe200078e0099 */
[----:B------:R-:W-:Y:S01]  /*8a20*/  @!P5 PRMT R133, R144, 0x5410, RZ ;  /* 0x000054109085d816 */ /* 0x000fe200000000ff */
[----:B------:R4:W-:Y:S01]  /*8a30*/  @!P3 STL.S16 [R1], R145 ;  /* 0x000000910100b387 */ /* 0x0009e20000100600 */
[----:B------:R-:W-:Y:S01]  /*8a40*/  PRMT R140, R145, 0x7610, R140 ;  /* 0x00007610918c7816 */ /* 0x000fe2000000008c */
[----:B------:R-:W-:Y:S01]  /*8a50*/  @!P2 HFMA2.BF16_V2 R252, -RZ.H0_H0, RZ.H0_H0, -R134.H0_H0 ;  /* 0x200000fffffca231 */ /* 0x000fe20000340986 */
[----:B------:R-:W-:Y:S01]  /*8a60*/  MUFU.EX2 R144, R190 ;  /* 0x000000be00907308 */ /* 0x000fe20000000800 */
[----:B------:R1:W5:Y:S01]  /*8a70*/  LDL.S16 R149, [R1+0xc] ;  /* 0x00000c0001957983 */ /* 0x0003620000100600 */
[----:B------:R-:W-:Y:S01]  /*8a80*/  FADD.FTZ R142, R142, R143 ;  /* 0x0000008f8e8e7221 */ /* 0x000fe20000010000 */
[----:B------:R-:W-:Y:S02]  /*8a90*/  LOP3.LUT R143, R180, 0xff, RZ, 0xc0, !PT ;  /* 0x000000ffb48f7812 */ /* 0x000fe400078ec0ff */
[----:B------:R1:W-:Y:S05]  /*8aa0*/  STG.E.U16 desc[UR22][R182.64+0x2], R133 ;  /* 0x00000285b6007986 */ /* 0x0003ea000c101516 */
[----:B------:R-:W-:Y:S01]  /*8ab0*/  MUFU.EX2 R153, R199 ;  /* 0x000000c700997308 */ /* 0x000fe20000000800 */
[----:B------:R1:W-:Y:S09]  /*8ac0*/  STG.E.U16 desc[UR22][R182.64], R138 ;  /* 0x0000008ab6007986 */ /* 0x0003f2000c101516 */
[----:B--2---:R-:W2:Y:S01]  /*8ad0*/  MUFU.EX2 R155, R194 ;  /* 0x000000c2009b7308 */ /* 0x004ea20000000800 */
[----:B---3--:R-:W-:Y:S02]  /*8ae0*/  IMAD.MOV.U32 R154, RZ, RZ, 0x7054 ;  /* 0x00007054ff9a7424 */ /* 0x008fe400078e00ff */
[----:B----4-:R-:W-:Y:S05]  /*8af0*/  IMAD.SHL.U32 R145, R141, 0x8, RZ ;  /* 0x000000088d917824 */ /* 0x010fea00078e00ff */
[CC--:B------:R-:W-:Y:S04]  /*8b00*/  LEA R188, P1, R145.reuse, R182.reuse, 0x1 ;  /* 0x000000b691bc7211 */ /* 0x0c0fe800078208ff */
[----:B------:R-:W-:Y:S01]  /*8b10*/  LEA.HI.X.SX32 R189, R145, R183, 0x1, P1 ;  /* 0x000000b791bd7211 */ /* 0x000fe200008f0eff */
[----:B------:R-:W-:Y:S01]  /*8b20*/  IMAD R145, R141, 0x38, R145 ;  /* 0x000000388d917824 */ /* 0x000fe200078e0291 */
[----:B-1----:R-:W-:Y:S01]  /*8b30*/  PRMT R133, R137, 0x5410, R134 ;  /* 0x0000541089857816 */ /* 0x002fe20000000086 */
[----:B--2---:R-:W-:Y:S01]  /*8b40*/  FADD.FTZ R142, R155, R142 ;  /* 0x0000008e9b8e7221 */ /* 0x004fe20000010000 */
[----:B------:R-:W-:Y:S01]  /*8b50*/  @!P3 PRMT R137, R140, 0x5410, RZ ;  /* 0x000054108c89b816 */ /* 0x000fe200000000ff */
[----:B------:R-:W-:Y:S01]  /*8b60*/  IMAD.WIDE R146, R141, 0x70, R188 ;  /* 0x000000708d927825 */ /* 0x000fe200078e02bc */
[----:B------:R-:W-:Y:S02]  /*8b70*/  @!P2 PRMT R134, R252, 0x5410, RZ ;  /* 0x00005410fc86a816 */ /* 0x000fe400000000ff */
[----:B------:R-:W-:Y:S01]  /*8b80*/  PRMT R140, R135, 0x5410, R136 ;  /* 0x00005410878c7816 */ /* 0x000fe20000000088 */
[----:B------:R1:W-:Y:S01]  /*8b90*/  STG.E.U16 desc[UR22][R188.64], R137 ;  /* 0x00000089bc007986 */ /* 0x0003e2000c101516 */
[----:B------:R-:W-:Y:S01]  /*8ba0*/  @!P0 PRMT R135, R251, 0x5410, RZ ;  /* 0x00005410fb878816 */ /* 0x000fe200000000ff */
[----:B------:R-:W-:Y:S01]  /*8bb0*/  VIADD R145, R145, 0x1 ;  /* 0x0000000191917836 */ /* 0x000fe20000000000 */
[----:B------:R-:W-:Y:S01]  /*8bc0*/  LOP3.LUT R138, R148, 0xffff, RZ, 0xc0, !PT ;  /* 0x0000ffff948a7812 */ /* 0x000fe200078ec0ff */
[----:B------:R2:W-:Y:S01]  /*8bd0*/  STG.E.U16 desc[UR22][R188.64+0x2], R134 ;  /* 0x00000286bc007986 */ /* 0x0005e2000c101516 */
[----:B------:R-:W-:Y:S02]  /*8be0*/  F2FP.BF16.F32.PACK_AB R155, R185, R155 ;  /* 0x0000009bb99b723e */ /* 0x000fe400000010ff */
[----:B------:R-:W-:Y:S01]  /*8bf0*/  SHF.R.U32.HI R138, RZ, 0x8, R138 ;  /* 0x00000008ff8a7819 */ /* 0x000fe2000001168a */
[----:B------:R3:W-:Y:S03]  /*8c00*/  STG.E.U16 desc[UR22][R146.64], R135 ;  /* 0x0000008792007986 */ /* 0x0007e6000c101516 */
[----:B------:R-:W-:Y:S04]  /*8c10*/  LOP3.LUT R138, R138, 0xffff, RZ, 0xc0, !PT ;  /* 0x0000ffff8a8a7812 */ /* 0x000fe800078ec0ff */
[----:B------:R-:W-:Y:S02]  /*8c20*/  ISETP.LE.U32.AND P2, PT, R138, UR8, PT ;  /* 0x000000088a007c0c */ /* 0x000fe4000bf43070 */
[----:B------:R4:W4:Y:S01]  /*8c30*/  MUFU.EX2 R138, R193 ;  /* 0x000000c1008a7308 */ /* 0x0009220000000800 */
[--C-:B-1----:R-:W-:Y:S02]  /*8c40*/  SHF.R.U32.HI R137, RZ, 0x10, R148.reuse ;  /* 0x00000010ff897819 */ /* 0x102fe40000011694 */
[----:B------:R-:W-:Y:S02]  /*8c50*/  SHF.R.U32.HI R148, RZ, 0x18, R148 ;  /* 0x00000018ff947819 */ /* 0x000fe40000011694 */
[----:B--2---:R-:W-:Y:S02]  /*8c60*/  LOP3.LUT R134, R180, 0xffff, RZ, 0xc0, !PT ;  /* 0x0000ffffb4867812 */ /* 0x004fe400078ec0ff */
[----:B------:R-:W-:Y:S02]  /*8c70*/  LOP3.LUT R137, R137, 0xff, RZ, 0xc0, !PT ;  /* 0x000000ff89897812 */ /* 0x000fe400078ec0ff */
[----:B------:R-:W-:Y:S01]  /*8c80*/  SHF.R.U32.HI R134, RZ, 0x8, R134 ;  /* 0x00000008ff867819 */ /* 0x000fe20000011686 */
[----:B---3--:R-:W-:Y:S01]  /*8c90*/  IMAD R135, R141, 0x48, RZ ;  /* 0x000000488d877824 */ /* 0x008fe200078e02ff */
[----:B------:R-:W-:Y:S02]  /*8ca0*/  ISETP.LE.U32.AND P1, PT, R137, UR8, PT ;  /* 0x0000000889007c0c */ /* 0x000fe4000bf23070 */
[----:B------:R-:W-:Y:S02]  /*8cb0*/  LOP3.LUT R134, R134, 0xffff, RZ, 0xc0, !PT ;  /* 0x0000ffff86867812 */ /* 0x000fe400078ec0ff */
[CC--:B------:R-:W-:Y:S02]  /*8cc0*/  LEA R190, P0, R135.reuse, R182.reuse, 0x1 ;  /* 0x000000b687be7211 */ /* 0x0c0fe400078008ff */
[--C-:B------:R-:W-:Y:S02]  /*8cd0*/  SHF.R.U32.HI R137, RZ, 0x10, R180.reuse ;  /* 0x00000010ff897819 */ /* 0x100fe400000116b4 */
[----:B------:R-:W-:Y:S02]  /*8ce0*/  ISETP.LE.U32.AND P6, PT, R134, UR8, PT ;  /* 0x0000000886007c0c */ /* 0x000fe4000bfc3070 */
[-C--:B------:R-:W-:Y:S02]  /*8cf0*/  LEA.HI.X.SX32 R191, R135, R183.reuse, 0x1, P0 ;  /* 0x000000b787bf7211 */ /* 0x080fe400000f0eff */
[----:B------:R-:W-:Y:S01]  /*8d00*/  SHF.R.U32.HI R134, RZ, 0x18, R180 ;  /* 0x00000018ff867819 */ /* 0x000fe200000116b4 */
[----:B------:R-:W-:Y:S01]  /*8d10*/  @!P1 HFMA2.BF16_V2 R250, -RZ.H0_H0, RZ.H0_H0, -R139.H0_H0 ;  /* 0x200000fffffa9231 */ /* 0x000fe2000034098b */
[----:B------:R-:W-:Y:S02]  /*8d20*/  LEA R192, P0, R145, R182, 0x1 ;  /* 0x000000b691c07211 */ /* 0x000fe400078008ff */
[----:B------:R-:W-:Y:S02]  /*8d30*/  LOP3.LUT R135, R137, 0xff, RZ, 0xc0, !PT ;  /* 0x000000ff89877812 */ /* 0x000fe400078ec0ff */
[----:B------:R-:W-:Y:S02]  /*8d40*/  ISETP.LE.U32.AND P3, PT, R134, UR8, PT ;  /* 0x0000000886007c0c */ /* 0x000fe4000bf63070 */
[----:B----4-:R-:W-:Y:S01]  /*8d50*/  LEA.HI.X.SX32 R193, R145, R183, 0x1, P0 ;  /* 0x000000b791c17211 */ /* 0x010fe200000f0eff */
[----:B------:R-:W-:Y:S01]  /*8d60*/  FADD.FTZ R145, R159, R152 ;  /* 0x000000989f917221 */ /* 0x000fe20000010000 */
[----:B------:R-:W-:Y:S02]  /*8d70*/  LOP3.LUT R134, R200, 0xff, RZ, 0xc0, !PT ;  /* 0x000000ffc8867812 */ /* 0x000fe400078ec0ff */
[----:B------:R-:W-:Y:S02]  /*8d80*/  ISETP.LE.U32.AND P0, PT, R143, UR8, PT ;  /* 0x000000088f007c0c */ /* 0x000fe4000bf03070 */
[----:B------:R-:W-:Y:S02]  /*8d90*/  SHF.R.U32.HI R143, RZ, 0x10, R200 ;  /* 0x00000010ff8f7819 */ /* 0x000fe400000116c8 */
[----:B------:R-:W-:Y:S02]  /*8da0*/  PRMT R152, R163, 0x7632, R152 ;  /* 0x00007632a3987816 */ /* 0x000fe40000000098 */
[----:B------:R-:W-:Y:S02]  /*8db0*/  PRMT R141, R139, 0x5410, R158 ;  /* 0x000054108b8d7816 */ /* 0x000fe4000000009e */
[----:B------:R-:W-:Y:S01]  /*8dc0*/  @!P1 PRMT R139, R250, 0x5410, RZ ;  /* 0x00005410fa8b9816 */ /* 0x000fe200000000ff */
[----:B------:R-:W-:Y:S01]  /*8dd0*/  @!P6 HFMA2.BF16_V2 R247, -RZ.H0_H0, RZ.H0_H0, -R152.H0_H0 ;  /* 0x200000fffff7e231 */ /* 0x000fe20000340998 */
[----:B------:R-:W-:Y:S02]  /*8de0*/  LOP3.LUT R143, R143, 0xff, RZ, 0xc0, !PT ;  /* 0x000000ff8f8f7812 */ /* 0x000fe400078ec0ff */
[C---:B------:R-:W-:Y:S01]  /*8df0*/  F2FP.BF16.F32.PACK_AB R159, R138.reuse, R159 ;  /* 0x0000009f8a9f723e */ /* 0x040fe200000010ff */
[----:B------:R-:W-:Y:S01]  /*8e00*/  @!P0 HFMA2.BF16_V2 R248, -RZ.H0_H0, RZ.H0_H0, -R163.H0_H0 ;  /* 0x200000fffff88231 */ /* 0x000fe200003409a3 */
[----:B------:R-:W-:Y:S01]  /*8e10*/  SHF.R.U32.HI R146, RZ, 0x18, R200 ;  /* 0x00000018ff927819 */ /* 0x000fe200000116c8 */
[----:B------:R-:W-:Y:S01]  /*8e20*/  FADD.FTZ R138, R138, R145 ;  /* 0x000000918a8a7221 */ /* 0x000fe20000010000 */
[----:B------:R-:W-:Y:S01]  /*8e30*/  ISETP.LE.U32.AND P5, PT, R148, UR8, PT ;  /* 0x0000000894007c0c */ /* 0x000fe2000bfa3070 */
[----:B------:R-:W1:Y:S11]  /*8e40*/  MUFU.EX2 R145, R169 ;  /* 0x000000a900917308 */ /* 0x000e760000000800 */
[----:B------:R-:W-:Y:S01]  /*8e50*/  @!UPT UIADD3 URZ, URZ, URZ, URZ ;  /* 0x0000003f3f3ff290 */ /* 0x000fe2000fffe03f */
[----:B------:R-:W-:Y:S01]  /*8e60*/  @!P5 HFMA2.BF16_V2 R249, -RZ.H0_H0, RZ.H0_H0, -R158.H0_H0 ;  /* 0x200000fffff9d231 */ /* 0x000fe2000034099e */
[----:B-1----:R-:W-:Y:S04]  /*8e70*/  F2FP.BF16.F32.PACK_AB R157, R145, R196 ;  /* 0x000000c4919d723e */ /* 0x002fe800000010ff */
[----:B------:R-:W-:Y:S02]  /*8e80*/  @!P5 PRMT R158, R249, 0x5410, RZ ;  /* 0x00005410f99ed816 */ /* 0x000fe400000000ff */
[----:B------:R-:W-:Y:S01]  /*8e90*/  ISETP.LE.U32.AND P5, PT, R135, UR8, PT ;  /* 0x0000000887007c0c */ /* 0x000fe2000bfa3070 */
[----:B------:R-:W-:Y:S01]  /*8ea0*/  FADD.FTZ R135, R153, R138 ;  /* 0x0000008a99877221 */ /* 0x000fe20000010000 */
[----:B------:R-:W-:Y:S01]  /*8eb0*/  F2FP.BF16.F32.PACK_AB R153, R198, R153 ;  /* 0x00000099c699723e */ /* 0x000fe200000010ff */
[----:B-----5:R-:W-:Y:S05]  /*8ec0*/  @!P2 HFMA2.BF16_V2 R149, -RZ.H0_H0, RZ.H0_H0, -R136.H0_H0 ;  /* 0x200000ffff95a231 */ /* 0x020fea0000340988 */
[----:B------:R-:W-:Y:S01]  /*8ed0*/  PRMT R137, R149, 0x7610, R137 ;  /* 0x0000761095897816 */ /* 0x000fe20000000089 */
[----:B------:R1:W-:Y:S03]  /*8ee0*/  @!P2 STL.S16 [R1+0xc], R149 ;  /* 0x00000c950100a387 */ /* 0x0003e60000100600 */
[----:B------:R-:W-:Y:S01]  /*8ef0*/  @!P2 PRMT R136, R137, 0x5410, RZ ;  /* 0x000054108988a816 */ /* 0x000fe200000000ff */
[----:B------:R-:W-:Y:S01]  /*8f00*/  FADD.FTZ R137, R161, R150 ;  /* 0x00000096a1897221 */ /* 0x000fe20000010000 */
[----:B------:R-:W-:Y:S02]  /*8f10*/  ISETP.LE.U32.AND P2, PT, R134, UR8, PT ;  /* 0x0000000886007c0c */ /* 0x000fe4000bf43070 */
[----:B------:R-:W-:Y:S01]  /*8f20*/  LOP3.LUT R134, R200, 0xffff, RZ, 0xc0, !PT ;  /* 0x0000ffffc8867812 */ /* 0x000fe200078ec0ff */
[----:B------:R2:W-:Y:S01]  /*8f30*/  STG.E.U16 desc[UR22][R192.64], R136 ;  /* 0x00000088c0007986 */ /* 0x0005e2000c101516 */
[C---:B------:R-:W-:Y:S01]  /*8f40*/  F2FP.BF16.F32.PACK_AB R161, R144.reuse, R161 ;  /* 0x000000a190a1723e */ /* 0x040fe200000010ff */
[----:B------:R-:W-:Y:S01]  /*8f50*/  FADD.FTZ R137, R144, R137 ;  /* 0x0000008990897221 */ /* 0x000fe20000010000 */
[----:B------:R-:W-:Y:S01]  /*8f60*/  SHF.R.U32.HI R134, RZ, 0x8, R134 ;  /* 0x00000008ff867819 */ /* 0x000fe20000011686 */
[----:B------:R3:W-:Y:S01]  /*8f70*/  STG.E.U16 desc[UR22][R190.64], R139 ;  /* 0x0000008bbe007986 */ /* 0x0007e2000c101516 */
[----:B------:R-:W-:Y:S01]  /*8f80*/  PRMT R148, R161, 0x7632, R148 ;  /* 0x00007632a1947816 */ /* 0x000fe20000000094 */
[----:B------:R-:W-:Y:S01]  /*8f90*/  @!P5 HFMA2.BF16_V2 R246, -RZ.H0_H0, RZ.H0_H0, -R161.H0_H0 ;  /* 0x200000fffff6d231 */ /* 0x000fe200003409a1 */
[----:B------:R-:W-:Y:S01]  /*8fa0*/  LOP3.LUT R134, R134, 0xffff, RZ, 0xc0, !PT ;  /* 0x0000ffff86867812 */ /* 0x000fe200078ec0ff */
[----:B------:R-:W-:Y:S01]  /*8fb0*/  STG.E.U16 desc[UR22][R190.64+0x2], R158 ;  /* 0x0000029ebe007986 */ /* 0x000fe2000c101516 */
[----:B------:R-:W-:Y:S01]  /*8fc0*/  PRMT R150, R159, 0x7632, R150 ;  /* 0x000076329f967816 */ /* 0x000fe20000000096 */
[----:B------:R-:W-:Y:S01]  /*8fd0*/  @!P2 HFMA2.BF16_V2 R243, -RZ.H0_H0, RZ.H0_H0, -R159.H0_H0 ;  /* 0x200000fffff3a231 */ /* 0x000fe2000034099f */
[----:B------:R-:W-:Y:S01]  /*8fe0*/  ISETP.LE.U32.AND P1, PT, R134, UR8, PT ;  /* 0x0000000886007c0c */ /* 0x000fe2000bf23070 */
[----:B------:R-:W-:Y:S01]  /*8ff0*/  @!P3 HFMA2.BF16_V2 R244, -RZ.H0_H0, RZ.H0_H0, -R148.H0_H0 ;  /* 0x200000fffff4b231 */ /* 0x000fe20000340994 */
[----:B------:R-:W-:Y:S01]  /*9000*/  PRMT R134, R163, 0x5410, R152 ;  /* 0x00005410a3867816 */ /* 0x000fe20000000098 */
[----:B------:R-:W-:Y:S01]  /*9010*/  FADD.FTZ R144, R156, R151 ;  /* 0x000000979c907221 */ /* 0x000fe20000010000 */
[----:B------:R-:W-:Y:S01]  /*9020*/  @!P0 PRMT R163, R248, 0x5410, RZ ;  /* 0x00005410f8a38816 */ /* 0x000fe200000000ff */
[----:B------:R-:W4:Y:S01]  /*9030*/  MUFU.EX2 R151, R179 ;  /* 0x000000b300977308 */ /* 0x000f220000000800 */
[----:B------:R-:W-:Y:S01]  /*9040*/  ISETP.LE.U32.AND P0, PT, R143, UR8, PT ;  /* 0x000000088f007c0c */ /* 0x000fe2000bf03070 */
[----:B------:R-:W-:Y:S01]  /*9050*/  FADD.FTZ R144, R195, R144 ;  /* 0x00000090c3907221 */ /* 0x000fe20000010000 */
[----:B------:R-:W-:Y:S01]  /*9060*/  LOP3.LUT R143, R181, UR19, R184, 0x96, !PT ;  /* 0x00000013b58f7c12 */ /* 0x000fe2000f8e96b8 */
[----:B------:R-:W-:Y:S01]  /*9070*/  FADD.FTZ R184, R185, R142 ;  /* 0x0000008eb9b87221 */ /* 0x000fe20000010000 */
[----:B------:R-:W-:Y:S01]  /*9080*/  @!P6 PRMT R152, R247, 0x5410, RZ ;  /* 0x00005410f798e816 */ /* 0x000fe200000000ff */
[----:B------:R-:W-:Y:S01]  /*9090*/  STG.E.U16 desc[UR22][R182.64+0x10], R163 ;  /* 0x000010a3b6007986 */ /* 0x000fe2000c101516 */
[C---:B------:R-:W-:Y:S01]  /*90a0*/  LOP3.LUT R142, R143.reuse, 0xffff, RZ, 0xc0, !PT ;  /* 0x0000ffff8f8e7812 */ /* 0x040fe200078ec0ff */
[----:B------:R-:W-:Y:S01]  /*90b0*/  @!P1 HFMA2.BF16_V2 R238, -RZ.H0_H0, RZ.H0_H0, -R150.H0_H0 ;  /* 0x200000ffffee9231 */ /* 0x000fe20000340996 */
[----:B------:R-:W-:Y:S01]  /*90c0*/  LOP3.LUT R147, R143, 0xff, RZ, 0xc0, !PT ;  /* 0x000000ff8f937812 */ /* 0x000fe200078ec0ff */
[----:B------:R-:W-:Y:S01]  /*90d0*/  STG.E.U16 desc[UR22][R182.64+0x12], R152 ;  /* 0x00001298b6007986 */ /* 0x000fe2000c101516 */
[----:B------:R-:W-:Y:S02]  /*90e0*/  SHF.R.U32.HI R142, RZ, 0x8, R142 ;  /* 0x00000008ff8e7819 */ /* 0x000fe4000001168e */
[----:B------:R-:W-:Y:S01]  /*90f0*/  ISETP.LE.U32.AND P6, PT, R146, UR8, PT ;  /* 0x0000000892007c0c */ /* 0x000fe2000bfc3070 */
[----:B------:R-:W-:Y:S01]  /*9100*/  FADD.FTZ R146, R196, R137 ;  /* 0x00000089c4927221 */ /* 0x000fe20000010000 */
[----:B------:R-:W-:Y:S01]  /*9110*/  PRMT R137, R147, 0x5410, R142 ;  /* 0x0000541093897816 */ /* 0x000fe2000000008e */
[----:B------:R-:W-:Y:S01]  /*9120*/  IMAD.WIDE.U32 R196, R167, -0x2daee0ad, RZ ;  /* 0xd2511f53a7c47825 */ /* 0x000fe200078e00ff */
[C---:B------:R-:W-:Y:S01]  /*9130*/  LOP3.LUT R142, R180.reuse, 0xffff, RZ, 0xc0, !PT ;  /* 0x0000ffffb48e7812 */ /* 0x040fe200078ec0ff */
[----:B------:R-:W-:Y:S02]  /*9140*/  MUFU.EX2 R167, R168 ;  /* 0x000000a800a77308 */ /* 0x000fe40000000800 */
[----:B------:R-:W-:Y:S01]  /*9150*/  FADD.FTZ R181, R145, R146 ;  /* 0x0000009291b57221 */ /* 0x000fe20000010000 */
[----:B------:R-:W-:Y:S01]  /*9160*/  LOP3.LUT R145, R180, 0xff, RZ, 0xc0, !PT ;  /* 0x000000ffb4917812 */ /* 0x000fe200078ec0ff */
[----:B----4-:R-:W-:Y:S01]  /*9170*/  FADD.FTZ R185, R151, R144 ;  /* 0x0000009097b97221 */ /* 0x010fe20000010000 */
[----:B------:R-:W-:Y:S02]  /*9180*/  SHF.R.U32.HI R142, RZ, 0x8, R142 ;  /* 0x00000008ff8e7819 */ /* 0x000fe4000001168e */
[----:B-1----:R-:W-:Y:S01]  /*9190*/  SHF.R.U32.HI R149, RZ, 0x10, R143 ;  /* 0x00000010ff957819 */ /* 0x002fe2000001168f */
[----:B------:R-:W-:Y:S01]  /*91a0*/  FADD.FTZ R185, R174, R185 ;  /* 0x000000b9aeb97221 */ /* 0x000fe20000010000 */
[----:B------:R-:W-:Y:S02]  /*91b0*/  PRMT R145, R145, 0x5410, R142 ;  /* 0x0000541091917816 */ /* 0x000fe4000000008e */
[--C-:B------:R-:W-:Y:S02]  /*91c0*/  SHF.R.U32.HI R142, RZ, 0x10, R180.reuse ;  /* 0x00000010ff8e7819 */ /* 0x100fe400000116b4 */
[----:B------:R-:W-:Y:S02]  /*91d0*/  SHF.R.U32.HI R180, RZ, 0x18, R180 ;  /* 0x00000018ffb47819 */ /* 0x000fe400000116b4 */
[----:B------:R-:W-:Y:S02]  /*91e0*/  LOP3.LUT R147, R142, 0xff, RZ, 0xc0, !PT ;  /* 0x000000ff8e937812 */ /* 0x000fe400078ec0ff */
[----:B------:R-:W-:Y:S02]  /*91f0*/  SHF.R.U32.HI R138, RZ, 0x18, R143 ;  /* 0x00000018ff8a7819 */ /* 0x000fe4000001168f */
[----:B------:R-:W-:Y:S01]  /*9200*/  PRMT R143, R147, 0x5410, R180 ;  /* 0x00005410938f7816 */ /* 0x000fe200000000b4 */
[----:B------:R-:W-:Y:S01]  /*9210*/  IMAD.U32 R180, RZ, RZ, UR8 ;  /* 0x00000008ffb47e24 */ /* 0x000fe2000f8e00ff */
[----:B------:R-:W-:Y:S02]  /*9220*/  LOP3.LUT R149, R149, 0xff, RZ, 0xc0, !PT ;  /* 0x000000ff95957812 */ /* 0x000fe400078ec0ff */
[----:B--2---:R-:W-:Y:S02]  /*9230*/  SHF.R.U32.HI R136, RZ, 0x10, R200 ;  /* 0x00000010ff887819 */ /* 0x004fe400000116c8 */
[----:B------:R-:W-:Y:S02]  /*9240*/  PRMT R149, R149, 0x5410, R138 ;  /* 0x0000541095957816 */ /* 0x000fe4000000008a */
[----:B------:R-:W-:Y:S02]  /*9250*/  LOP3.LUT R138, R200, 0xffff, RZ, 0xc0, !PT ;  /* 0x0000ffffc88a7812 */ /* 0x000fe400078ec0ff */
[----:B------:R-:W-:Y:S02]  /*9260*/  PRMT R180, R180, R154, UR8 ;  /* 0x00000008b4b47e16 */ /* 0x000fe4000800009a */
[----:B------:R-:W-:Y:S02]  /*9270*/  LOP3.LUT R147, R200, 0xff, RZ, 0xc0, !PT ;  /* 0x000000ffc8937812 */ /* 0x000fe400078ec0ff */
[----:B------:R-:W-:Y:S02]  /*9280*/  SHF.R.U32.HI R138, RZ, 0x8, R138 ;  /* 0x00000008ff8a7819 */ /* 0x000fe4000001168a */
[--C-:B------:R-:W-:Y:S02]  /*9290*/  HSET2.LE.AND R137, R137, R180.reuse, PT ;  /* 0x000000b489897233 */ /* 0x100fe40003803000 */
[----:B------:R-:W-:Y:S02]  /*92a0*/  LOP3.LUT R136, R136, 0xff, RZ, 0xc0, !PT ;  /* 0x000000ff88887812 */ /* 0x000fe400078ec0ff */
[----:B------:R-:W-:Y:S02]  /*92b0*/  PRMT R147, R147, 0x5410, R138 ;  /* 0x0000541093937816 */ /* 0x000fe4000000008a */
[--C-:B------:R-:W-:Y:S02]  /*92c0*/  SHF.R.U32.HI R138, RZ, 0x10, R202.reuse ;  /* 0x00000010ff8a7819 */ /* 0x100fe400000116ca */
[----:B------:R-:W-:Y:S02]  /*92d0*/  LOP3.LUT R132, R137, R132, RZ, 0xc0, !PT ;  /* 0x0000008489847212 */ /* 0x000fe400078ec0ff */
[----:B------:R-:W-:Y:S02]  /*92e0*/  PRMT R171, R136, 0x5410, R171 ;  /* 0x0000541088ab7816 */ /* 0x000fe400000000ab */
[--C-:B------:R-:W-:Y:S02]  /*92f0*/  HSET2.LE.AND R136, R149, R180.reuse, PT ;  /* 0x000000b495887233 */ /* 0x100fe40003803000 */
[----:B------:R-:W-:Y:S02]  /*9300*/  HSET2.LE.AND R137, R145, R180, PT ;  /* 0x000000b491897233 */ /* 0x000fe40003803000 */
[----:B------:R-:W-:Y:S01]  /*9310*/  F2FP.BF16.F32.PACK_AB R156, R195, R156 ;  /* 0x0000009cc39c723e */ /* 0x000fe200000010ff */
[----:B------:R-:W-:Y:S01]  /*9320*/  IMAD.WIDE.U32 R194, R172, -0x2daee0ad, RZ ;  /* 0xd2511f53acc27825 */ /* 0x000fe200078e00ff */
[----:B---3--:R-:W-:Y:S02]  /*9330*/  SHF.R.U32.HI R139, RZ, 0x18, R202 ;  /* 0x00000018ff8b7819 */ /* 0x008fe400000116ca */
[----:B------:R-:W-:Y:S01]  /*9340*/  LOP3.LUT R138, R138, 0xff, RZ, 0xc0, !PT ;  /* 0x000000ff8a8a7812 */ /* 0x000fe200078ec0ff */
[----:B------:R-:W-:Y:S01]  /*9350*/  @!P0 HFMA2.BF16_V2 R237, -RZ.H0_H0, RZ.H0_H0, -R156.H0_H0 ;  /* 0x200000ffffed8231 */ /* 0x000fe2000034099c */
[----:B------:R-:W-:Y:S02]  /*9360*/  LOP3.LUT R133, R136, R133, RZ, 0xc0, !PT ;  /* 0x0000008588857212 */ /* 0x000fe400078ec0ff */
[----:B------:R-:W-:Y:S02]  /*9370*/  PRMT R149, R138, 0x5410, R139 ;  /* 0x000054108a957816 */ /* 0x000fe4000000008b */
[----:B------:R-:W-:Y:S02]  /*9380*/  LOP3.LUT R134, R137, R134, RZ, 0xc0, !PT ;  /* 0x0000008689867212 */ /* 0x000fe400078ec0ff */
[C-C-:B------:R-:W-:Y:S01]  /*9390*/  LOP3.LUT R169, R195.reuse, UR5, R186.reuse, 0x96, !PT ;  /* 0x00000005c3a97c12 */ /* 0x140fe2000f8e96ba */
[----:B------:R-:W1:Y:S01]  /*93a0*/  LDSM.16.MT88.4 R136, [R212+0xa000] ;  /* 0x00a00000d488783b */ /* 0x000e620000004200 */
[----:B------:R-:W-:Y:S01]  /*93b0*/  LOP3.LUT R160, R195, UR5, R186, 0x96, !PT ;  /* 0x00000005c3a07c12 */ /* 0x000fe2000f8e96ba */
[----:B------:R-:W-:Y:S01]  /*93c0*/  FADD.FTZ R186, R198, R135 ;  /* 0x00000087c6ba7221 */ /* 0x000fe20000010000 */
[----:B------:R-:W-:Y:S01]  /*93d0*/  SHF.R.U32.HI R144, RZ, 0x18, R169 ;  /* 0x00000018ff907819 */ /* 0x000fe200000116a9 */
[----:B------:R-:W-:Y:S01]  /*93e0*/  MUFU.EX2 R198, R176 ;  /* 0x000000b000c67308 */ /* 0x000fe20000000800 */
[----:B------:R-:W-:Y:S02]  /*93f0*/  LOP3.LUT R179, R202, 0xffff, RZ, 0xc0, !PT ;  /* 0x0000ffffcab37812 */ /* 0x000fe400078ec0ff */
[----:B------:R-:W-:Y:S02]  /*9400*/  PRMT R135, R161, 0x5410, R148 ;  /* 0x00005410a1877816 */ /* 0x000fe40000000094 */
[----:B------:R-:W-:Y:S02]  /*9410*/  @!P5 PRMT R161, R246, 0x5410, RZ ;  /* 0x00005410f6a1d816 */ /* 0x000fe400000000ff */
[----:B------:R-:W-:Y:S02]  /*9420*/  ISETP.LE.U32.AND P5, PT, R144, UR8, PT ;  /* 0x0000000890007c0c */ /* 0x000fe4000bfa3070 */
[----:B------:R-:W-:Y:S01]  /*9430*/  LOP3.LUT R144, R202, 0xff, RZ, 0xc0, !PT ;  /* 0x000000ffca907812 */ /* 0x000fe200078ec0ff */
[----:B------:R-:W-:Y:S01]  /*9440*/  STG.E.U16 desc[UR22][R188.64+0x10], R161 ;  /* 0x000010a1bc007986 */ /* 0x000fe2000c101516 */
[----:B------:R-:W-:Y:S02]  /*9450*/  SHF.R.U32.HI R179, RZ, 0x8, R179 ;  /* 0x00000008ffb37819 */ /* 0x000fe400000116b3 */
[--C-:B------:R-:W-:Y:S02]  /*9460*/  HSET2.LE.AND R146, R143, R180.reuse, PT ;  /* 0x000000b48f927233 */ /* 0x100fe40003803000 */
[----:B------:R-:W-:Y:S02]  /*9470*/  PRMT R145, R144, 0x5410, R179 ;  /* 0x0000541090917816 */ /* 0x000fe400000000b3 */
[--C-:B------:R-:W-:Y:S02]  /*9480*/  HSET2.LE.AND R144, R149, R180.reuse, PT ;  /* 0x000000b495907233 */ /* 0x100fe40003803000 */
[----:B------:R-:W-:Y:S02]  /*9490*/  LOP3.LUT R142, R169, 0xffff, RZ, 0xc0, !PT ;  /* 0x0000ffffa98e7812 */ /* 0x000fe400078ec0ff */
[--C-:B------:R-:W-:Y:S02]  /*94a0*/  HSET2.LE.AND R145, R145, R180.reuse, PT ;  /* 0x000000b491917233 */ /* 0x100fe40003803000 */
[--C-:B------:R-:W-:Y:S02]  /*94b0*/  HSET2.LE.AND R143, R147, R180.reuse, PT ;  /* 0x000000b4938f7233 */ /* 0x100fe40003803000 */
[----:B------:R-:W-:Y:S02]  /*94c0*/  LOP3.LUT R135, R146, R135, RZ, 0xc0, !PT ;  /* 0x0000008792877212 */ /* 0x000fe400078ec0ff */
[----:B------:R-:W-:Y:S02]  /*94d0*/  LOP3.LUT R140, R145, R140, RZ, 0xc0, !PT ;  /* 0x0000008c918c7212 */ /* 0x000fe400078ec0ff */
[----:B------:R-:W-:Y:S02]  /*94e0*/  LOP3.LUT R141, R144, R141, RZ, 0xc0, !PT ;  /* 0x0000008d908d7212 */ /* 0x000fe400078ec0ff */
[----:B------:R-:W2:Y:S01]  /*94f0*/  LDSM.16.MT88.4 R144, [R210+0xa000] ;  /* 0x00a00000d290783b */ /* 0x000ea20000004200 */
[----:B------:R-:W-:Y:S02]  /*9500*/  SHF.R.U32.HI R142, RZ, 0x8, R142 ;  /* 0x00000008ff8e7819 */ /* 0x000fe4000001168e */
[----:B------:R-:W-:Y:S01]  /*9510*/  PRMT R149, R156, 0x7632, R149 ;  /* 0x000076329c957816 */ /* 0x000fe20000000095 */
[-C--:B-1----:R-:W-:Y:S05]  /*9520*/  HMMA.16816.F32.BF16 R4, R132, R136.reuse, R4 ;  /* 0x000000888404723c */ /* 0x082fea0000041804 */
[----:B------:R-:W-:Y:S01]  /*9530*/  LOP3.LUT R165, R142, 0xffff, RZ, 0xc0, !PT ;  /* 0x0000ffff8ea57812 */ /* 0x000fe200078ec0ff */
[----:B------:R-:W-:Y:S01]  /*9540*/  @!P6 HFMA2.BF16_V2 R231, -RZ.H0_H0, RZ.H0_H0, -R149.H0_H0 ;  /* 0x200000ffffe7e231 */ /* 0x000fe20000340995 */
[----:B------:R-:W-:Y:S04]  /*9550*/  PRMT R142, R159, 0x5410, R150 ;  /* 0x000054109f8e7816 */ /* 0x000fe80000000096 */
[----:B------:R-:W-:Y:S02]  /*9560*/  LOP3.LUT R142, R143, R142, RZ, 0xc0, !PT ;  /* 0x0000008e8f8e7212 */ /* 0x000fe400078ec0ff */
[----:B------:R-:W-:Y:S02]  /*9570*/  HSET2.LE.AND R154, R171, R180, PT ;  /* 0x000000b4ab9a7233 */ /* 0x000fe40003803000 */
[----:B------:R-:W-:Y:S02]  /*9580*/  PRMT R143, R156, 0x5410, R149 ;  /* 0x000054109c8f7816 */ /* 0x000fe40000000095 */
[----:B------:R-:W-:Y:S02]  /*9590*/  LOP3.LUT R158, R197, UR5, R166, 0x96, !PT ;  /* 0x00000005c59e7c12 */ /* 0x000fe4000f8e96a6 */
[----:B------:R-:W-:Y:S02]  /*95a0*/  LOP3.LUT R143, R154, R143, RZ, 0xc0, !PT ;  /* 0x0000008f9a8f7212 */ /* 0x000fe400078ec0ff */
[----:B------:R-:W-:Y:S02]  /*95b0*/  @!P2 PRMT R159, R243, 0x5410, RZ ;  /* 0x00005410f39fa816 */ /* 0x000fe400000000ff */
[----:B------:R-:W-:Y:S02]  /*95c0*/  @!P3 PRMT R148, R244, 0x5410, RZ ;  /* 0x00005410f494b816 */ /* 0x000fe400000000ff */
[----:B------:R-:W-:Y:S01]  /*95d0*/  @!P1 PRMT R150, R238, 0x5410, RZ ;  /* 0x00005410ee969816 */ /* 0x000fe200000000ff */
[C---:B------:R-:W-:Y:S02]  /*95e0*/  HMMA.16816.F32.BF16 R8, R140.reuse, R136, R8 ;  /* 0x000000888c08723c */ /* 0x040fe40000041808 */
[----:B------:R1:W-:Y:S02]  /*95f0*/  STG.E.U16 desc[UR22][R188.64+0x12], R148 ;  /* 0x00001294bc007986 */ /* 0x0003e4000c101516 */
[----:B------:R-:W-:Y:S02]  /*9600*/  @!P0 PRMT R156, R237, 0x5410, RZ ;  /* 0x00005410ed9c8816 */ /* 0x000fe400000000ff */
[-C--:B------:R-:W-:Y:S01]  /*9610*/  HMMA.16816.F32.BF16 R12, R140, R138.reuse, R12 ;  /* 0x0000008a8c0c723c */ /* 0x080fe2000004180c */
[----:B------:R3:W-:Y:S02]  /*9620*/  STG.E.U16 desc[UR22][R192.64+0xe], R159 ;  /* 0x00000e9fc0007986 */ /* 0x0007e4000c101516 */
[----:B------:R-:W-:Y:S02]  /*9630*/  ISETP.LE.U32.AND P0, PT, R165, UR8, PT ;  /* 0x00000008a5007c0c */ /* 0x000fe4000bf03070 */
[----:B------:R-:W-:Y:S01]  /*9640*/  LOP3.LUT R136, R158, 0xff, RZ, 0xc0, !PT ;  /* 0x000000ff9e887812 */ /* 0x000fe200078ec0ff */
[C---:B------:R-:W-:Y:S01]  /*9650*/  HMMA.16816.F32.BF16 R16, R132.reuse, R138, R16 ;  /* 0x0000008a8410723c */ /* 0x040fe20000041810 */
[----:B------:R-:W-:Y:S03]  /*9660*/  STG.E.U16 desc[UR22][R192.64+0x10], R150 ;  /* 0x00001096c0007986 */ /* 0x000fe6000c101516 */
[----:B------:R-:W-:Y:S01]  /*9670*/  ISETP.LE.U32.AND P2, PT, R136, UR8, PT ;  /* 0x0000000888007c0c */ /* 0x000fe2000bf43070 */
[----:B------:R-:W-:Y:S01]  /*9680*/  STG.E.U16 desc[UR22][R190.64+0x10], R156 ;  /* 0x0000109cbe007986 */ /* 0x000fe2000c101516 */
[-C--:B--2---:R-:W-:Y:S03]  /*9690*/  HMMA.16816.F32.BF16 R20, R132, R144.reuse, R20 ;  /* 0x000000908414723c */ /* 0x084fe60000041814 */
[----:B------:R-:W2:Y:S02]  /*96a0*/  LDSM.16.MT88.4 R136, [R209+0xa000] ;  /* 0x00a00000d188783b */ /* 0x000ea40000004200 */
[----:B------:R-:W-:Y:S01]  /*96b0*/  @!P6 PRMT R149, R231, 0x5410, RZ ;  /* 0x00005410e795e816 */ /* 0x000fe200000000ff */
[C---:B------:R-:W-:Y:S05]  /*96c0*/  HMMA.16816.F32.BF16 R24, R140.reuse, R144, R24 ;  /* 0x000000908c18723c */ /* 0x040fea0000041818 */
[----:B------:R-:W-:Y:S01]  /*96d0*/  STG.E.U16 desc[UR22][R190.64+0x12], R149 ;  /* 0x00001295be007986 */ /* 0x000fe2000c101516 */
[-C--:B------:R-:W-:Y:S05]  /*96e0*/  HMMA.16816.F32.BF16 R28, R140, R146.reuse, R28 ;  /* 0x000000928c1c723c */ /* 0x080fea000004181c */
[----:B------:R-:W-:Y:S01]  /*96f0*/  PRMT R152, R155, 0x7632, R152 ;  /* 0x000076329b987816 */ /* 0x000fe20000000098 */
[C---:B------:R-:W-:Y:S01]  /*9700*/  HMMA.16816.F32.BF16 R32, R132.reuse, R146, R32 ;  /* 0x000000928420723c */ /* 0x040fe20000041820 */
[----:B------:R-:W4:Y:S04]  /*9710*/  LDSM.16.MT88.4 R144, [R208+0xa000] ;  /* 0x00a00000d090783b */ /* 0x000f280000004200 */
[----:B------:R-:W-:Y:S01]  /*9720*/  LOP3.LUT R162, R169, 0xff, RZ, 0xc0, !PT ;  /* 0x000000ffa9a27812 */ /* 0x000fe200078ec0ff */
[----:B------:R-:W-:Y:S01]  /*9730*/  @!P0 HFMA2.BF16_V2 R230, -RZ.H0_H0, RZ.H0_H0, -R152.H0_H0 ;  /* 0x200000ffffe68231 */ /* 0x000fe20000340998 */
[----:B------:R-:W-:Y:S01]  /*9740*/  LOP3.LUT R154, R158, 0xffff, RZ, 0xc0, !PT ;  /* 0x0000ffff9e9a7812 */ /* 0x000fe200078ec0ff */
[----:B------:R-:W-:Y:S01]  /*9750*/  @!P2 HFMA2.BF16_V2 R236, -RZ.H0_H0, RZ.H0_H0, -R153.H0_H0 ;  /* 0x200000ffffeca231 */ /* 0x000fe20000340999 */
[C---:B------:R-:W-:Y:S02]  /*9760*/  ISETP.LE.U32.AND P1, PT, R162.reuse, UR8, PT ;  /* 0x00000008a2007c0c */ /* 0x040fe4000bf23070 */
[----:B------:R-:W-:Y:S02]  /*9770*/  ISETP.LE.U32.AND P6, PT, R162, UR8, PT ;  /* 0x00000008a2007c0c */ /* 0x000fe4000bfc3070 */
[----:B-1----:R-:W-:Y:S02]  /*9780*/  PRMT R148, R155, 0x5410, R152 ;  /* 0x000054109b947816 */ /* 0x002fe40000000098 */
[----:B------:R-:W-:Y:S02]  /*9790*/  @!P0 PRMT R152, R230, 0x5410, RZ ;  /* 0x00005410e6988816 */ /* 0x000fe400000000ff */
[C---:B------:R-:W-:Y:S02]  /*97a0*/  LOP3.LUT R161, R194.reuse, 0xffff, RZ, 0xc0, !PT ;  /* 0x0000ffffc2a17812 */ /* 0x040fe400078ec0ff */
[----:B------:R-:W-:Y:S01]  /*97b0*/  SHF.R.U32.HI R162, RZ, 0x10, R194 ;  /* 0x00000010ffa27819 */ /* 0x000fe200000116c2 */
[----:B------:R-:W-:Y:S01]  /*97c0*/  STG.E.U16 desc[UR22][R182.64+0x22], R152 ;  /* 0x00002298b6007986 */ /* 0x000fe2000c101516 */
[----:B---3--:R-:W-:Y:S01]  /*97d0*/  LOP3.LUT R159, R194, 0xff, RZ, 0xc0, !PT ;  /* 0x000000ffc29f7812 */ /* 0x008fe200078ec0ff */
[----:B------:R-:W-:Y:S01]  /*97e0*/  @!P1 HFMA2.BF16_V2 R234, -RZ.H0_H0, RZ.H0_H0, -R155.H0_H0 ;  /* 0x200000ffffea9231 */ /* 0x000fe2000034099b */
[----:B------:R-:W-:Y:S01]  /*97f0*/  LOP3.LUT R162, R162, 0xff, RZ, 0xc0, !PT ;  /* 0x000000ffa2a27812 */ /* 0x000fe200078ec0ff */
[-C--:B--2---:R-:W-:Y:S03]  /*9800*/  HMMA.16816.F32.BF16 R36, R132, R136.reuse, R36 ;  /* 0x000000888424723c */ /* 0x084fe60000041824 */
[----:B------:R-:W-:Y:S02]  /*9810*/  SHF.R.U32.HI R169, RZ, 0x10, R169 ;  /* 0x00000010ffa97819 */ /* 0x000fe400000116a9 */
[----:B------:R-:W-:Y:S01]  /*9820*/  SHF.R.U32.HI R154, RZ, 0x8, R154 ;  /* 0x00000008ff9a7819 */ /* 0x000fe2000001169a */
[C---:B------:R-:W-:Y:S05]  /*9830*/  HMMA.16816.F32.BF16 R40, R140.reuse, R136, R40 ;  /* 0x000000888c28723c */ /* 0x040fea0000041828 */
[----:B------:R-:W-:Y:S01]  /*9840*/  LOP3.LUT R169, R169, 0xff, RZ, 0xc0, !PT ;  /* 0x000000ffa9a97812 */ /* 0x000fe200078ec0ff */
[-C--:B------:R-:W-:Y:S03]  /*9850*/  HMMA.16816.F32.BF16 R44, R140, R138.reuse, R44 ;  /* 0x0000008a8c2c723c */ /* 0x080fe6000004182c */
[----:B------:R-:W-:Y:S02]  /*9860*/  ISETP.LE.U32.AND P3, PT, R169, UR8, PT ;  /* 0x00000008a9007c0c */ /* 0x000fe4000bf63070 */
[----:B------:R-:W-:Y:S01]  /*9870*/  LOP3.LUT R154, R154, 0xffff, RZ, 0xc0, !PT ;  /* 0x0000ffff9a9a7812 */ /* 0x000fe200078ec0ff */
[C---:B------:R-:W-:Y:S04]  /*9880*/  HMMA.16816.F32.BF16 R48, R132.reuse, R138, R48 ;  /* 0x0000008a8430723c */ /* 0x040fe80000041830 */
[----:B------:R-:W-:Y:S02]  /*9890*/  ISETP.LE.U32.AND P1, PT, R154, UR8, PT ;  /* 0x000000089a007c0c */ /* 0x000fe4000bf23070 */
[-C--:B----4-:R-:W-:Y:S05]  /*98a0*/  HMMA.16816.F32.BF16 R52, R132, R144.reuse, R52 ;  /* 0x000000908434723c */ /* 0x090fea0000041834 */
[--C-:B------:R-:W-:Y:S01]  /*98b0*/  SHF.R.U32.HI R154, RZ, 0x18, R158.reuse ;  /* 0x00000018ff9a7819 */ /* 0x100fe2000001169e */
[C---:B------:R-:W-:Y:S05]  /*98c0*/  HMMA.16816.F32.BF16 R56, R140.reuse, R144, R56 ;  /* 0x000000908c38723c */ /* 0x040fea0000041838 */
[----:B------:R-:W-:Y:S01]  /*98d0*/  SHF.R.U32.HI R158, RZ, 0x10, R158 ;  /* 0x00000010ff9e7819 */ /* 0x000fe2000001169e */
[-C--:B------:R-:W-:Y:S05]  /*98e0*/  HMMA.16816.F32.BF16 R60, R140, R146.reuse, R60 ;  /* 0x000000928c3c723c */ /* 0x080fea000004183c */
[----:B------:R-:W-:Y:S01]  /*98f0*/  LOP3.LUT R158, R158, 0xff, RZ, 0xc0, !PT ;  /* 0x000000ff9e9e7812 */ /* 0x000fe200078ec0ff */
[C---:B------:R-:W-:Y:S04]  /*9900*/  HMMA.16816.F32.BF16 R64, R132.reuse, R146, R64 ;  /* 0x000000928440723c */ /* 0x040fe80000041840 */
[----:B------:R-:W-:Y:S01]  /*9910*/  ISETP.LE.U32.AND P0, PT, R158, UR8, PT ;  /* 0x000000089e007c0c */ /* 0x000fe2000bf03070 */
[----:B------:R-:W-:Y:S01]  /*9920*/  @!P3 HFMA2.BF16_V2 R233, -RZ.H0_H0, RZ.H0_H0, -R157.H0_H0 ;  /* 0x200000ffffe9b231 */ /* 0x000fe2000034099d */
[----:B------:R-:W-:Y:S02]  /*9930*/  @!P6 PRMT R155, R234, 0x5410, RZ ;  /* 0x00005410ea9be816 */ /* 0x000fe400000000ff */
[----:B------:R-:W-:Y:S02]  /*9940*/  LOP3.LUT R158, R194, 0xffff, RZ, 0xc0, !PT ;  /* 0x0000ffffc29e7812 */ /* 0x000fe400078ec0ff */
[----:B------:R-:W-:Y:S01]  /*9950*/  ISETP.LE.U32.AND P6, PT, R154, UR8, PT ;  /* 0x000000089a007c0c */ /* 0x000fe2000bfc3070 */
[----:B------:R-:W-:Y:S01]  /*9960*/  STG.E.U16 desc[UR22][R182.64+0x20], R155 ;  /* 0x0000209bb6007986 */ /* 0x000fe2000c101516 */
[--C-:B------:R-:W-:Y:S02]  /*9970*/  SHF.R.U32.HI R195, RZ, 0x18, R194.reuse ;  /* 0x00000018ffc37819 */ /* 0x100fe400000116c2 */
[----:B------:R-:W-:Y:S02]  /*9980*/  LOP3.LUT R163, R194, 0xff, RZ, 0xc0, !PT ;  /* 0x000000ffc2a37812 */ /* 0x000fe400078ec0ff */
[--C-:B------:R-:W-:Y:S02]  /*9990*/  SHF.R.U32.HI R199, RZ, 0x10, R194.reuse ;  /* 0x00000010ffc77819 */ /* 0x100fe400000116c2 */
[----:B------:R-:W-:Y:S02]  /*99a0*/  SHF.R.U32.HI R165, RZ, 0x18, R194 ;  /* 0x00000018ffa57819 */ /* 0x000fe400000116c2 */
[C---:B------:R-:W-:Y:S01]  /*99b0*/  PRMT R154, R157.reuse, 0x7632, R154 ;  /* 0x000076329d9a7816 */ /* 0x040fe2000000009a */
[----:B------:R1:W2:Y:S01]  /*99c0*/  MUFU.EX2 R194, R173 ;  /* 0x000000ad00c27308 */ /* 0x0002a20000000800 */
[----:B------:R-:W-:Y:S02]  /*99d0*/  F2FP.BF16.F32.PACK_AB R151, R174, R151 ;  /* 0x00000097ae97723e */ /* 0x000fe400000010ff */
[----:B------:R-:W-:Y:S01]  /*99e0*/  PRMT R169, R157, 0x5410, R154 ;  /* 0x000054109da97816 */ /* 0x000fe2000000009a */
[----:B------:R-:W-:Y:S01]  /*99f0*/  @!P5 HFMA2.BF16_V2 R232, -RZ.H0_H0, RZ.H0_H0, -R154.H0_H0 ;  /* 0x200000ffffe8d231 */ /* 0x000fe2000034099a */
[----:B------:R-:W-:Y:S01]  /*9a00*/  @!P3 PRMT R157, R233, 0x5410, RZ ;  /* 0x00005410e99db816 */ /* 0x000fe200000000ff */
[----:B------:R-:W-:Y:S01]  /*9a10*/  @!P0 HFMA2.BF16_V2 R227, -RZ.H0_H0, RZ.H0_H0, -R151.H0_H0 ;  /* 0x200000ffffe38231 */ /* 0x000fe20000340997 */
[----:B------:R-:W-:Y:S02]  /*9a20*/  SHF.R.U32.HI R136, RZ, 0x8, R158 ;  /* 0x00000008ff887819 */ /* 0x000fe4000001169e */
[----:B------:R-:W-:Y:S01]  /*9a30*/  PRMT R150, R153, 0x7632, R150 ;  /* 0x0000763299967816 */ /* 0x000fe20000000096 */
[----:B------:R3:W-:Y:S01]  /*9a40*/  STG.E.U16 desc[UR22][R188.64+0x20], R157 ;  /* 0x0000209dbc007986 */ /* 0x0007e2000c101516 */
[----:B------:R-:W-:Y:S02]  /*9a50*/  LOP3.LUT R144, R196, 0xff, RZ, 0xc0, !PT ;  /* 0x000000ffc4907812 */ /* 0x000fe400078ec0ff */
[----:B------:R-:W-:Y:S01]  /*9a60*/  LOP3.LUT R136, R136, 0xffff, RZ, 0xc0, !PT ;  /* 0x0000ffff88887812 */ /* 0x000fe200078ec0ff */
[----:B------:R-:W-:Y:S01]  /*9a70*/  @!P1 HFMA2.BF16_V2 R235, -RZ.H0_H0, RZ.H0_H0, -R150.H0_H0 ;  /* 0x200000ffffeb9231 */ /* 0x000fe20000340996 */
[----:B------:R-:W-:Y:S02]  /*9a80*/  PRMT R158, R151, 0x7632, R158 ;  /* 0x00007632979e7816 */ /* 0x000fe4000000009e */
[----:B------:R-:W-:Y:S02]  /*9a90*/  PRMT R172, R153, 0x5410, R150 ;  /* 0x0000541099ac7816 */ /* 0x000fe40000000096 */
[----:B------:R-:W-:Y:S01]  /*9aa0*/  @!P2 PRMT R153, R236, 0x5410, RZ ;  /* 0x00005410ec99a816 */ /* 0x000fe200000000ff */
[----:B------:R-:W-:Y:S01]  /*9ab0*/  @!P6 HFMA2.BF16_V2 R226, -RZ.H0_H0, RZ.H0_H0, -R158.H0_H0 ;  /* 0x200000ffffe2e231 */ /* 0x000fe2000034099e */
[----:B------:R-:W-:Y:S02]  /*9ac0*/  ISETP.LE.U32.AND P3, PT, R144, UR8, PT ;  /* 0x0000000890007c0c */ /* 0x000fe4000bf63070 */
[----:B------:R-:W-:Y:S02]  /*9ad0*/  ISETP.LE.U32.AND P2, PT, R136, UR8, PT ;  /* 0x0000000888007c0c */ /* 0x000fe4000bf43070 */
[----:B-1----:R-:W-:Y:S01]  /*9ae0*/  PRMT R173, R151, 0x5410, R158 ;  /* 0x0000541097ad7816 */ /* 0x002fe2000000009e */
[----:B------:R-:W1:Y:S01]  /*9af0*/  LDSM.16.MT88.4 R136, [R212+0xb000] ;  /* 0x00b00000d488783b */ /* 0x000e620000004200 */
[----:B------:R-:W-:Y:S02]  /*9b00*/  LOP3.LUT R144, R196, 0xffff, RZ, 0xc0, !PT ;  /* 0x0000ffffc4907812 */ /* 0x000fe400078ec0ff */
[----:B------:R-:W-:Y:S02]  /*9b10*/  @!P0 PRMT R151, R227, 0x5410, RZ ;  /* 0x00005410e3978816 */ /* 0x000fe400000000ff */
[----:B------:R-:W-:Y:S02]  /*9b20*/  ISETP.LE.U32.AND P0, PT, R163, UR8, PT ;  /* 0x00000008a3007c0c */ /* 0x000fe4000bf03070 */
[----:B------:R-:W-:Y:S02]  /*9b30*/  SHF.R.U32.HI R144, RZ, 0x8, R144 ;  /* 0x00000008ff907819 */ /* 0x000fe40000011690 */
[----:B--2---:R-:W-:Y:S01]  /*9b40*/  F2FP.BF16.F32.PACK_AB R156, R194, R187 ;  /* 0x000000bbc29c723e */ /* 0x004fe200000010ff */
[----:B------:R-:W-:Y:S01]  /*9b50*/  FADD.FTZ R187, R187, R184 ;  /* 0x000000b8bbbb7221 */ /* 0x000fe20000010000 */
[----:B------:R-:W-:Y:S02]  /*9b60*/  LOP3.LUT R144, R144, 0xffff, RZ, 0xc0, !PT ;  /* 0x0000ffff90907812 */ /* 0x000fe400078ec0ff */
[----:B------:R-:W-:Y:S02]  /*9b70*/  @!P1 PRMT R150, R235, 0x5410, RZ ;  /* 0x00005410eb969816 */ /* 0x000fe400000000ff */
[----:B------:R-:W-:Y:S02]  /*9b80*/  ISETP.LE.U32.AND P1, PT, R144, UR8, PT ;  /* 0x0000000890007c0c */ /* 0x000fe4000bf23070 */
[--C-:B------:R-:W-:Y:S01]  /*9b90*/  SHF.R.U32.HI R144, RZ, 0x10, R196.reuse ;  /* 0x00000010ff907819 */ /* 0x100fe200000116c4 */
[----:B------:R-:W-:Y:S01]  /*9ba0*/  @!P0 HFMA2.BF16_V2 R228, -RZ.H0_H0, RZ.H0_H0, -R156.H0_H0 ;  /* 0x200000ffffe48231 */ /* 0x000fe2000034099c */
[----:B------:R-:W-:Y:S02]  /*9bb0*/  PRMT R149, R156, 0x7632, R149 ;  /* 0x000076329c957816 */ /* 0x000fe40000000095 */
[----:B------:R-:W-:Y:S02]  /*9bc0*/  LOP3.LUT R144, R144, 0xff, RZ, 0xc0, !PT ;  /* 0x000000ff90907812 */ /* 0x000fe400078ec0ff */
[----:B---3--:R-:W-:Y:S01]  /*9bd0*/  PRMT R157, R156, 0x5410, R149 ;  /* 0x000054109c9d7816 */ /* 0x008fe20000000095 */
[----:B------:R-:W-:Y:S01]  /*9be0*/  @!P2 HFMA2.BF16_V2 R229, -RZ.H0_H0, RZ.H0_H0, -R149.H0_H0 ;  /* 0x200000ffffe5a231 */ /* 0x000fe20000340995 */
[----:B------:R-:W-:Y:S02]  /*9bf0*/  @!P0 PRMT R156, R228, 0x5410, RZ ;  /* 0x00005410e49c8816 */ /* 0x000fe400000000ff */
[----:B------:R-:W-:Y:S02]  /*9c00*/  ISETP.LE.U32.AND P0, PT, R144, UR8, PT ;  /* 0x0000000890007c0c */ /* 0x000fe4000bf03070 */
[--C-:B------:R-:W-:Y:S02]  /*9c10*/  SHF.R.U32.HI R144, RZ, 0x18, R196.reuse ;  /* 0x00000018ff907819 */ /* 0x100fe400000116c4 */
[----:B------:R-:W-:Y:S02]  /*9c20*/  @!P2 PRMT R149, R229, 0x5410, RZ ;  /* 0x00005410e595a816 */ /* 0x000fe400000000ff */
[----:B------:R-:W-:Y:S02]  /*9c30*/  ISETP.LE.U32.AND P2, PT, R144, UR8, PT ;  /* 0x0000000890007c0c */ /* 0x000fe4000bf43070 */
[----:B------:R-:W2:Y:S01]  /*9c40*/  LDSM.16.MT88.4 R144, [R210+0xb000] ;  /* 0x00b00000d290783b */ /* 0x000ea20000004200 */
[----:B------:R-:W-:Y:S02]  /*9c50*/  @!P5 PRMT R154, R232, 0x5410, RZ ;  /* 0x00005410e89ad816 */ /* 0x000fe400000000ff */
[----:B------:R-:W-:Y:S01]  /*9c60*/  PRMT R171, R162, 0x5410, R195 ;  /* 0x00005410a2ab7816 */ /* 0x000fe200000000c3 */
[-C--:B-1----:R-:W-:Y:S01]  /*9c70*/  HMMA.16816.F32.BF16 R68, R132, R136.reuse, R68 ;  /* 0x000000888444723c */ /* 0x082fe20000041844 */
[----:B------:R-:W-:Y:S03]  /*9c80*/  MUFU.EX2 R195, R175 ;  /* 0x000000af00c37308 */ /* 0x000fe60000000800 */
[----:B------:R1:W-:Y:S01]  /*9c90*/  STG.E.U16 desc[UR22][R188.64+0x22], R154 ;  /* 0x0000229abc007986 */ /* 0x0003e2000c101516 */
[----:B------:R-:W-:Y:S01]  /*9ca0*/  @!P6 PRMT R158, R226, 0x5410, RZ ;  /* 0x00005410e29ee816 */ /* 0x000fe200000000ff */
[C---:B------:R-:W-:Y:S02]  /*9cb0*/  HMMA.16816.F32.BF16 R72, R140.reuse, R136, R72 ;  /* 0x000000888c48723c */ /* 0x040fe40000041848 */
[----:B------:R-:W-:Y:S02]  /*9cc0*/  STG.E.U16 desc[UR22][R192.64+0x1e], R153 ;  /* 0x00001e99c0007986 */ /* 0x000fe4000c101516 */
[----:B------:R-:W-:Y:S02]  /*9cd0*/  ISETP.LE.U32.AND P5, PT, R165, UR8, PT ;  /* 0x00000008a5007c0c */ /* 0x000fe4000bfa3070 */
[----:B------:R-:W-:Y:S01]  /*9ce0*/  STG.E.U16 desc[UR22][R192.64+0x20], R150 ;  /* 0x00002096c0007986 */ /* 0x000fe2000c101516 */
[-C--:B------:R-:W-:Y:S03]  /*9cf0*/  HMMA.16816.F32.BF16 R76, R140, R138.reuse, R76 ;  /* 0x0000008a8c4c723c */ /* 0x080fe6000004184c */
[----:B------:R-:W-:Y:S01]  /*9d00*/  STG.E.U16 desc[UR22][R190.64+0x20], R151 ;  /* 0x00002097be007986 */ /* 0x000fe2000c101516 */
[--C-:B------:R-:W-:Y:S02]  /*9d10*/  SHF.R.U32.HI R155, RZ, 0x10, R196.reuse ;  /* 0x00000010ff9b7819 */ /* 0x100fe400000116c4 */
[C---:B------:R-:W-:Y:S01]  /*9d20*/  HMMA.16816.F32.BF16 R80, R132.reuse, R138, R80 ;  /* 0x0000008a8450723c */ /* 0x040fe20000041850 */
[----:B------:R-:W-:Y:S04]  /*9d30*/  STG.E.U16 desc[UR22][R190.64+0x22], R158 ;  /* 0x0000229ebe007986 */ /* 0x000fe8000c101516 */
[----:B------:R-:W-:Y:S01]  /*9d40*/  LOP3.LUT R136, R155, 0xff, RZ, 0xc0, !PT ;  /* 0x000000ff9b887812 */ /* 0x000fe200078ec0ff */
[----:B------:R-:W-:Y:S01]  /*9d50*/  STG.E.U16 desc[UR22][R182.64+0x32], R149 ;  /* 0x00003295b6007986 */ /* 0x000fe2000c101516 */
[----:B------:R-:W-:Y:S03]  /*9d60*/  SHF.R.U32.HI R165, RZ, 0x18, R196 ;  /* 0x00000018ffa57819 */ /* 0x000fe600000116c4 */
[----:B------:R-:W-:Y:S01]  /*9d70*/  STG.E.U16 desc[UR22][R182.64+0x30], R156 ;  /* 0x0000309cb6007986 */ /* 0x000fe2000c101516 */
[----:B------:R-:W-:Y:S02]  /*9d80*/  LOP3.LUT R163, R196, 0xffff, RZ, 0xc0, !PT ;  /* 0x0000ffffc4a37812 */ /* 0x000fe400078ec0ff */
[----:B------:R-:W-:Y:S02]  /*9d90*/  PRMT R155, R136, 0x5410, R165 ;  /* 0x00005410889b7816 */ /* 0x000fe400000000a5 */
[----:B------:R-:W-:Y:S01]  /*9da0*/  SHF.R.U32.HI R136, RZ, 0x8, R161 ;  /* 0x00000008ff887819 */ /* 0x000fe200000116a1 */
[-C--:B--2---:R-:W-:Y:S03]  /*9db0*/  HMMA.16816.F32.BF16 R84, R132, R144.reuse, R84 ;  /* 0x000000908454723c */ /* 0x084fe60000041854 */
[----:B------:R-:W-:Y:S02]  /*9dc0*/  SHF.R.U32.HI R137, RZ, 0x8, R163 ;  /* 0x00000008ff897819 */ /* 0x000fe400000116a3 */
[----:B------:R-:W-:Y:S01]  /*9dd0*/  LOP3.LUT R196, R196, 0xff, RZ, 0xc0, !PT ;  /* 0x000000ffc4c47812 */ /* 0x000fe200078ec0ff */
[C---:B------:R-:W-:Y:S05]  /*9de0*/  HMMA.16816.F32.BF16 R88, R140.reuse, R144, R88 ;  /* 0x000000908c58723c */ /* 0x040fea0000041858 */
[----:B------:R-:W-:Y:S01]  /*9df0*/  PRMT R161, R159, 0x5410, R136 ;  /* 0x000054109fa17816 */ /* 0x000fe20000000088 */
[-C--:B------:R-:W-:Y:S05]  /*9e00*/  HMMA.16816.F32.BF16 R92, R140, R146.reuse, R92 ;  /* 0x000000928c5c723c */ /* 0x080fea000004185c */
[----:B------:R-:W-:Y:S01]  /*9e10*/  PRMT R159, R196, 0x5410, R137 ;  /* 0x00005410c49f7816 */ /* 0x000fe20000000089 */
[C---:B------:R-:W-:Y:S01]  /*9e20*/  HMMA.16816.F32.BF16 R96, R132.reuse, R146, R96 ;  /* 0x000000928460723c */ /* 0x040fe20000041860 */
[----:B------:R-:W2:Y:S01]  /*9e30*/  LDSM.16.MT88.4 R136, [R209+0xb000] ;  /* 0x00b00000d188783b */ /* 0x000ea20000004200 */
[----:B------:R-:W-:Y:S03]  /*9e40*/  MUFU.EX2 R196, R178 ;  /* 0x000000b200c47308 */ /* 0x000fe60000000800 */
[----:B------:R-:W-:Y:S02]  /*9e50*/  LOP3.LUT R152, R197, UR5, R166, 0x96, !PT ;  /* 0x00000005c5987c12 */ /* 0x000fe4000f8e96a6 */
[----:B-1----:R-:W-:Y:S05]  /*9e60*/  LOP3.LUT R154, R160, 0xffff, RZ, 0xc0, !PT ;  /* 0x0000ffffa09a7812 */ /* 0x002fea00078ec0ff */
[----:B------:R-:W1:Y:S01]  /*9e70*/  MUFU.EX2 R166, R170 ;  /* 0x000000aa00a67308 */ /* 0x000e620000000800 */
[C---:B------:R-:W-:Y:S02]  /*9e80*/  LOP3.LUT R144, R152.reuse, 0xffff, RZ, 0xc0, !PT ;  /* 0x0000ffff98907812 */ /* 0x040fe400078ec0ff */
[----:B------:R-:W-:Y:S02]  /*9e90*/  LOP3.LUT R201, R152, 0xff, RZ, 0xc0, !PT ;  /* 0x000000ff98c97812 */ /* 0x000fe400078ec0ff */
[----:B------:R-:W-:Y:S02]  /*9ea0*/  SHF.R.U32.HI R144, RZ, 0x8, R144 ;  /* 0x00000008ff907819 */ /* 0x000fe40000011690 */
[----:B------:R-:W-:Y:S03]  /*9eb0*/  SHF.R.U32.HI R165, RZ, 0x10, R160 ;  /* 0x00000010ffa57819 */ /* 0x000fe600000116a0 */
[----:B------:R-:W3:Y:S01]  /*9ec0*/  MUFU.EX2 R197, R177 ;  /* 0x000000b100c57308 */ /* 0x000ee20000000800 */
[----:B------:R-:W-:Y:S02]  /*9ed0*/  PRMT R201, R201, 0x5410, R144 ;  /* 0x00005410c9c97816 */ /* 0x000fe40000000090 */
[----:B------:R-:W4:Y:S01]  /*9ee0*/  LDSM.16.MT88.4 R144, [R208+0xb000] ;  /* 0x00b00000d090783b */ /* 0x000f220000004200 */
[----:B------:R-:W-:Y:S02]  /*9ef0*/  LOP3.LUT R163, R160, 0xff, RZ, 0xc0, !PT ;  /* 0x000000ffa0a37812 */ /* 0x000fe400078ec0ff */
[----:B------:R-:W-:Y:S02]  /*9f00*/  SHF.R.U32.HI R179, RZ, 0x10, R152 ;  /* 0x00000010ffb37819 */ /* 0x000fe40000011698 */
[----:B------:R-:W-:Y:S02]  /*9f10*/  SHF.R.U32.HI R154, RZ, 0x8, R154 ;  /* 0x00000008ff9a7819 */ /* 0x000fe4000001169a */
[----:B------:R-:W-:Y:S02]  /*9f20*/  SHF.R.U32.HI R160, RZ, 0x18, R160 ;  /* 0x00000018ffa07819 */ /* 0x000fe400000116a0 */
[----:B------:R-:W-:Y:S02]  /*9f30*/  LOP3.LUT R165, R165, 0xff, RZ, 0xc0, !PT ;  /* 0x000000ffa5a57812 */ /* 0x000fe400078ec0ff */
[----:B------:R-:W-:Y:S02]  /*9f40*/  SHF.R.U32.HI R152, RZ, 0x18, R152 ;  /* 0x00000018ff987819 */ /* 0x000fe40000011698 */
[----:B------:R-:W-:Y:S02]  /*9f50*/  LOP3.LUT R179, R179, 0xff, RZ, 0xc0, !PT ;  /* 0x000000ffb3b37812 */ /* 0x000fe400078ec0ff */
[----:B------:R-:W-:Y:S02]  /*9f60*/  PRMT R163, R163, 0x5410, R154 ;  /* 0x00005410a3a37816 */ /* 0x000fe4000000009a */
[----:B------:R-:W-:Y:S02]  /*9f70*/  PRMT R165, R165, 0x5410, R160 ;  /* 0x00005410a5a57816 */ /* 0x000fe400000000a0 */
[----:B------:R-:W-:Y:S01]  /*9f80*/  PRMT R179, R179, 0x5410, R152 ;  /* 0x00005410b3b37816 */ /* 0x000fe20000000098 */
[-C--:B--2---:R-:W-:Y:S03]  /*9f90*/  HMMA.16816.F32.BF16 R100, R132, R136.reuse, R100 ;  /* 0x000000888464723c */ /* 0x084fe60000041864 */
[--C-:B------:R-:W-:Y:S02]  /*9fa0*/  HSET2.LE.AND R152, R155, R180.reuse, PT ;  /* 0x000000b49b987233 */ /* 0x100fe40003803000 */
[--C-:B------:R-:W-:Y:S01]  /*9fb0*/  HSET2.LE.AND R155, R163, R180.reuse, PT ;  /* 0x000000b4a39b7233 */ /* 0x100fe20003803000 */
[C---:B------:R-:W-:Y:S05]  /*9fc0*/  HMMA.16816.F32.BF16 R104, R140.reuse, R136, R104 ;  /* 0x000000888c68723c */ /* 0x040fea0000041868 */
[--C-:B------:R-:W-:Y:S01]  /*9fd0*/  HSET2.LE.AND R160, R165, R180.reuse, PT ;  /* 0x000000b4a5a07233 */ /* 0x100fe20003803000 */
[-C--:B------:R-:W-:Y:S05]  /*9fe0*/  HMMA.16816.F32.BF16 R108, R140, R138.reuse, R108 ;  /* 0x0000008a8c6c723c */ /* 0x080fea000004186c */
[----:B-1----:R-:W-:Y:S01]  /*9ff0*/  F2FP.BF16.F32.PACK_AB R165, R167, R166 ;  /* 0x000000a6a7a5723e */ /* 0x002fe200000010ff */
[C---:B------:R-:W-:Y:S05]  /*a000*/  HMMA.16816.F32.BF16 R112, R132.reuse, R138, R112 ;  /* 0x0000008a8470723c */ /* 0x040fea0000041870 */
[----:B------:R-:W-:Y:S01]  /*a010*/  LOP3.LUT R175, R152, R165, RZ, 0xc0, !PT ;  /* 0x000000a598af7212 */ /* 0x000fe200078ec0ff */
[-C--:B----4-:R-:W-:Y:S05]  /*a020*/  HMMA.16816.F32.BF16 R116, R132, R144.reuse, R116 ;  /* 0x000000908474723c */ /* 0x090fea0000041874 */
[----:B------:R-:W-:Y:S01]  /*a030*/  LOP3.LUT R168, R155, R148, RZ, 0xc0, !PT ;  /* 0x000000949ba87212 */ /* 0x000fe200078ec0ff */
[C---:B------:R-:W-:Y:S01]  /*a040*/  HMMA.16816.F32.BF16 R120, R140.reuse, R144, R120 ;  /* 0x000000908c78723c */ /* 0x040fe20000041878 */
[----:B------:R-:W1:Y:S04]  /*a050*/  LDSM.16.MT88.4 R152, [R212+0xa800] ;  /* 0x00a80000d498783b */ /* 0x000e680000004200 */
[--C-:B------:R-:W-:Y:S01]  /*a060*/  HSET2.LE.AND R174, R159, R180.reuse, PT ;  /* 0x000000b49fae7233 */ /* 0x100fe20003803000 */
[-C--:B------:R-:W-:Y:S05]  /*a070*/  HMMA.16816.F32.BF16 R124, R140, R146.reuse, R124 ;  /* 0x000000928c7c723c */ /* 0x080fea000004187c */
[--C-:B------:R-:W-:Y:S01]  /*a080*/  HSET2.LE.AND R170, R161, R180.reuse, PT ;  /* 0x000000b4a1aa7233 */ /* 0x100fe20003803000 */
[----:B------:R-:W-:Y:S05]  /*a090*/  HMMA.16816.F32.BF16 R128, R132, R146, R128 ;  /* 0x000000928480723c */ /* 0x000fea0000041880 */
[--C-:B------:R-:W-:Y:S01]  /*a0a0*/  HSET2.LE.AND R159, R201, R180.reuse, PT ;  /* 0x000000b4c99f7233 */ /* 0x100fe20003803000 */
[--C-:B------:R-:W-:Y:S01]  /*a0b0*/  @!P2 HFMA2.BF16_V2 R239, -RZ.H0_H0, RZ.H0_H0, -R165.reuse.H1_H1 ;  /* 0x200000ffffefa231 */ /* 0x100fe200003609a5 */
[--C-:B------:R-:W-:Y:S01]  /*a0c0*/  HSET2.LE.AND R171, R171, R180.reuse, PT ;  /* 0x000000b4abab7233 */ /* 0x100fe20003803000 */
[----:B------:R-:W-:Y:S03]  /*a0d0*/  @!P0 HFMA2.BF16_V2 R240, -RZ.H0_H0, RZ.H0_H0, -R165.H0_H0 ;  /* 0x200000fffff08231 */ /* 0x000fe600003409a5 */
[----:B------:R-:W-:Y:S01]  /*a0e0*/  HSET2.LE.AND R180, R179, R180, PT ;  /* 0x000000b4b3b47233 */ /* 0x000fe20003803000 */
[----:B------:R-:W-:Y:S01]  /*a0f0*/  FADD.FTZ R166, R166, R185 ;  /* 0x000000b9a6a67221 */ /* 0x000fe20000010000 */
[----:B------:R-:W-:Y:S01]  /*a100*/  F2FP.BF16.F32.PACK_AB R179, R195, R196 ;  /* 0x000000c4c3b3723e */ /* 0x000fe200000010ff */
[----:B------:R-:W-:Y:S01]  /*a110*/  FADD.FTZ R196, R196, R181 ;  /* 0x000000b5c4c47221 */ /* 0x000fe20000010000 */
[----:B------:R-:W-:Y:S02]  /*a120*/  LOP3.LUT R169, R160, R169, RZ, 0xc0, !PT ;  /* 0x000000a9a0a97212 */ /* 0x000fe400078ec0ff */
[----:B------:R-:W2:Y:S01]  /*a130*/  LDSM.16.MT88.4 R160, [R210+0xa800] ;  /* 0x00a80000d2a0783b */ /* 0x000ea20000004200 */
[----:B------:R-:W-:Y:S02]  /*a140*/  PRMT R178, R179, 0x7632, R178 ;  /* 0x00007632b3b27816 */ /* 0x000fe400000000b2 */
[----:B---3--:R-:W-:Y:S01]  /*a150*/  F2FP.BF16.F32.PACK_AB R177, R198, R197 ;  /* 0x000000c5c6b1723e */ /* 0x008fe200000010ff */
[----:B------:R-:W-:Y:S01]  /*a160*/  FADD.FTZ R197, R197, R186 ;  /* 0x000000bac5c57221 */ /* 0x000fe20000010000 */
[----:B------:R-:W-:Y:S01]  /*a170*/  PRMT R136, R179, 0x5410, R178 ;  /* 0x00005410b3887816 */ /* 0x000fe200000000b2 */
[----:B------:R-:W-:Y:S01]  /*a180*/  @!P5 HFMA2.BF16_V2 R242, -RZ.H0_H0, RZ.H0_H0, -R178.H0_H0 ;  /* 0x200000fffff2d231 */ /* 0x000fe200003409b2 */
[----:B------:R-:W-:Y:S01]  /*a190*/  PRMT R176, R177, 0x7632, R176 ;  /* 0x00007632b1b07816 */ /* 0x000fe200000000b0 */
[----:B------:R-:W-:Y:S01]  /*a1a0*/  @!P3 HFMA2.BF16_V2 R241, -RZ.H0_H0, RZ.H0_H0, -R177.H0_H0 ;  /* 0x200000fffff1b231 */ /* 0x000fe200003409b1 */
[----:B------:R-:W-:Y:S02]  /*a1b0*/  LOP3.LUT R170, R170, R157, RZ, 0xc0, !PT ;  /* 0x0000009daaaa7212 */ /* 0x000fe400078ec0ff */
[----:B------:R-:W-:Y:S01]  /*a1c0*/  LOP3.LUT R171, R171, R136, RZ, 0xc0, !PT ;  /* 0x00000088abab7212 */ /* 0x000fe200078ec0ff */
[----:B------:R-:W-:Y:S01]  /*a1d0*/  @!P1 HFMA2.BF16_V2 R245, -RZ.H0_H0, RZ.H0_H0, -R176.H0_H0 ;  /* 0x200000fffff59231 */ /* 0x000fe200003409b0 */
[----:B------:R-:W-:Y:S02]  /*a1e0*/  PRMT R137, R177, 0x5410, R176 ;  /* 0x00005410b1897816 */ /* 0x000fe400000000b0 */
[----:B------:R-:W-:Y:S02]  /*a1f0*/  LOP3.LUT R172, R159, R172, RZ, 0xc0, !PT ;  /* 0x000000ac9fac7212 */ /* 0x000fe400078ec0ff */
[----:B------:R-:W-:Y:S01]  /*a200*/  LOP3.LUT R173, R180, R173, RZ, 0xc0, !PT ;  /* 0x000000adb4ad7212 */ /* 0x000fe200078ec0ff */
[-C--:B-1----:R-:W-:Y:S01]  /*a210*/  HMMA.16816.F32.BF16 R148, R168, R152.reuse, R4 ;  /* 0x00000098a894723c */ /* 0x082fe20000041804 */
[----:B------:R-:W1:Y:S04]  /*a220*/  LDSM.16.MT88.4 R4, [R209+0xa800] ;  /* 0x00a80000d104783b */ /* 0x000e680000004200 */
[----:B------:R-:W-:Y:S02]  /*a230*/  LOP3.LUT R174, R174, R137, RZ, 0xc0, !PT ;  /* 0x00000089aeae7212 */ /* 0x000fe400078ec0ff */
[----:B------:R-:W-:Y:S04]  /*a240*/  @!P5 PRMT R178, R242, 0x5410, RZ ;  /* 0x00005410f2b2d816 */ /* 0x000fe800000000ff */
[----:B------:R-:W-:Y:S01]  /*a250*/  @!P3 PRMT R177, R241, 0x5410, RZ ;  /* 0x00005410f1b1b816 */ /* 0x000fe200000000ff */
[C---:B------:R-:W-:Y:S01]  /*a260*/  HMMA.16816.F32.BF16 R132, R172.reuse, R152, R8 ;  /* 0x00000098ac84723c */ /* 0x040fe20000041808 */
[----:B------:R-:W3:Y:S03]  /*a270*/  LDSM.16.MT88.4 R8, [R208+0xa800] ;  /* 0x00a80000d008783b */ /* 0x000ee60000004200 */
[----:B------:R-:W-:Y:S02]  /*a280*/  @!P1 PRMT R176, R245, 0x5410, RZ ;  /* 0x00005410f5b09816 */ /* 0x000fe400000000ff */
[-C--:B------:R-:W-:Y:S03]  /*a290*/  HMMA.16816.F32.BF16 R136, R172, R154.reuse, R12 ;  /* 0x0000009aac88723c */ /* 0x080fe6000004180c */
[----:B------:R-:W4:Y:S02]  /*a2a0*/  LDSM.16.MT88.4 R12, [R212+0xb800] ;  /* 0x00b80000d40c783b */ /* 0x000f240000004200 */
[----:B------:R-:W-:Y:S01]  /*a2b0*/  LOP3.LUT R199, R199, 0xff, RZ, 0xc0, !PT ;  /* 0x000000ffc7c77812 */ /* 0x000fe200078ec0ff */
[C---:B------:R-:W-:Y:S04]  /*a2c0*/  HMMA.16816.F32.BF16 R152, R168.reuse, R154, R16 ;  /* 0x0000009aa898723c */ /* 0x040fe80000041810 */
[----:B------:R-:W-:Y:S01]  /*a2d0*/  ISETP.LE.U32.AND P6, PT, R199, UR8, PT ;  /* 0x00000008c7007c0c */ /* 0x000fe2000bfc3070 */
[----:B------:R-:W5:Y:S01]  /*a2e0*/  LDSM.16.MT88.4 R16, [R210+0xb800] ;  /* 0x00b80000d210783b */ /* 0x000f620000004200 */
[-C--:B--2---:R-:W-:Y:S06]  /*a2f0*/  HMMA.16816.F32.BF16 R156, R168, R160.reuse, R20 ;  /* 0x000000a0a89c723c */ /* 0x084fec0000041814 */
[C---:B------:R-:W-:Y:S01]  /*a300*/  HMMA.16816.F32.BF16 R140, R172.reuse, R160, R24 ;  /* 0x000000a0ac8c723c */ /* 0x040fe20000041818 */
[----:B------:R-:W2:Y:S04]  /*a310*/  LDSM.16.MT88.4 R20, [R209+0xb800] ;  /* 0x00b80000d114783b */ /* 0x000ea80000004200 */
[----:B------:R-:W-:Y:S01]  /*a320*/  @!P6 HFMA2.BF16_V2 R219, -RZ.H0_H0, RZ.H0_H0, -R179.H0_H0 ;  /* 0x200000ffffdbe231 */ /* 0x000fe200003409b3 */
[-C--:B------:R-:W-:Y:S03]  /*a330*/  HMMA.16816.F32.BF16 R144, R172, R162.reuse, R28 ;  /* 0x000000a2ac90723c */ /* 0x080fe6000004181c */
[----:B------:R-:W2:Y:S02]  /*a340*/  LDSM.16.MT88.4 R24, [R208+0xb800] ;  /* 0x00b80000d018783b */ /* 0x000ea40000004200 */
[----:B------:R-:W-:Y:S01]  /*a350*/  @!P6 PRMT R179, R219, 0x5410, RZ ;  /* 0x00005410dbb3e816 */ /* 0x000fe200000000ff */
[C---:B------:R-:W-:Y:S05]  /*a360*/  HMMA.16816.F32.BF16 R160, R168.reuse, R162, R32 ;  /* 0x000000a2a8a0723c */ /* 0x040fea0000041820 */
[----:B------:R-:W-:Y:S01]  /*a370*/  STG.E.U16 desc[UR22][R188.64+0x30], R179 ;  /* 0x000030b3bc007986 */ /* 0x000fe2000c101516 */
[-C--:B-1----:R-:W-:Y:S03]  /*a380*/  HMMA.16816.F32.BF16 R36, R168, R4.reuse, R36 ;  /* 0x00000004a824723c */ /* 0x082fe60000041824 */
[----:B------:R-:W-:Y:S03]  /*a390*/  STG.E.U16 desc[UR22][R188.64+0x32], R178 ;  /* 0x000032b2bc007986 */ /* 0x000fe6000c101516 */
[C---:B------:R-:W-:Y:S01]  /*a3a0*/  HMMA.16816.F32.BF16 R40, R172.reuse, R4, R40 ;  /* 0x00000004ac28723c */ /* 0x040fe20000041828 */
[----:B------:R-:W-:Y:S04]  /*a3b0*/  STG.E.U16 desc[UR22][R192.64+0x2e], R177 ;  /* 0x00002eb1c0007986 */ /* 0x000fe8000c101516 */
[----:B------:R-:W-:Y:S01]  /*a3c0*/  STG.E.U16 desc[UR22][R192.64+0x30], R176 ;  /* 0x000030b0c0007986 */ /* 0x000fe2000c101516 */
[-C--:B------:R-:W-:Y:S05]  /*a3d0*/  HMMA.16816.F32.BF16 R44, R172, R6.reuse, R44 ;  /* 0x00000006ac2c723c */ /* 0x080fea000004182c */
[----:B------:R-:W-:Y:S01]  /*a3e0*/  @P2 PRMT R5, R165, 0x7632, R5 ;  /* 0x00007632a5052816 */ /* 0x000fe20000000005 */
[C---:B------:R-:W-:Y:S05]  /*a3f0*/  HMMA.16816.F32.BF16 R48, R168.reuse, R6, R48 ;  /* 0x00000006a830723c */ /* 0x040fea0000041830 */
[----:B------:R-:W-:Y:S01]  /*a400*/  @!P2 PRMT R5, R239, 0x5410, RZ ;  /* 0x00005410ef05a816 */ /* 0x000fe200000000ff */
[-C--:B---3--:R-:W-:Y:S04]  /*a410*/  HMMA.16816.F32.BF16 R52, R168, R8.reuse, R52 ;  /* 0x00000008a834723c */ /* 0x088fe80000041834 */
[----:B------:R1:W-:Y:S01]  /*a420*/  STG.E.U16 desc[UR22][R190.64+0x32], R5 ;  /* 0x00003205be007986 */ /* 0x0003e2000c101516 */
[----:B------:R-:W-:Y:S01]  /*a430*/  @!P0 PRMT R165, R240, 0x5410, RZ ;  /* 0x00005410f0a58816 */ /* 0x000fe200000000ff */
[C---:B------:R-:W-:Y:S04]  /*a440*/  HMMA.16816.F32.BF16 R56, R172.reuse, R8, R56 ;  /* 0x00000008ac38723c */ /* 0x040fe80000041838 */
[----:B------:R-:W-:Y:S01]  /*a450*/  STG.E.U16 desc[UR22][R190.64+0x30], R165 ;  /* 0x000030a5be007986 */ /* 0x000fe2000c101516 */
[----:B------:R-:W-:Y:S01]  /*a460*/  IADD3 R4, P0, R182, -0x40, RZ ;  /* 0xffffffc0b6047810 */ /* 0x000fe20007f1e0ff */
[-C--:B------:R-:W-:Y:S04]  /*a470*/  HMMA.16816.F32.BF16 R60, R172, R10.reuse, R60 ;  /* 0x0000000aac3c723c */ /* 0x080fe8000004183c */
[----:B------:R3:W-:Y:S01]  /*a480*/  STL [R1+0x4c], R4 ;  /* 0x00004c0401007387 */ /* 0x0007e20000100800 */
[----:B------:R-:W-:Y:S01]  /*a490*/  FADD.FTZ R6, R194, R187 ;  /* 0x000000bbc2067221 */ /* 0x000fe20000010000 */
[C---:B------:R-:W-:Y:S04]  /*a4a0*/  HMMA.16816.F32.BF16 R64, R168.reuse, R10, R64 ;  /* 0x0000000aa840723c */ /* 0x040fe80000041840 */
[----:B------:R-:W-:Y:S02]  /*a4b0*/  STL [R1+0x84], R6 ;  /* 0x0000840601007387 */ /* 0x000fe40000100800 */
[-C--:B----4-:R-:W-:Y:S06]  /*a4c0*/  HMMA.16816.F32.BF16 R68, R168, R12.reuse, R68 ;  /* 0x0000000ca844723c */ /* 0x090fec0000041844 */
[C---:B------:R-:W-:Y:S05]  /*a4d0*/  HMMA.16816.F32.BF16 R72, R172.reuse, R12, R72 ;  /* 0x0000000cac48723c */ /* 0x040fea0000041848 */
[----:B-1----:R-:W-:Y:S01]  /*a4e0*/  FADD.FTZ R5, R195, R196 ;  /* 0x000000c4c3057221 */ /* 0x002fe20000010000 */
[-C--:B------:R-:W-:Y:S04]  /*a4f0*/  HMMA.16816.F32.BF16 R76, R172, R14.reuse, R76 ;  /* 0x0000000eac4c723c */ /* 0x080fe8000004184c */
[----:B------:R-:W-:Y:S01]  /*a500*/  STL [R1+0x80], R5 ;  /* 0x0000800501007387 */ /* 0x000fe20000100800 */
[----:B---3--:R-:W-:Y:S01]  /*a510*/  FADD.FTZ R4, R198, R197 ;  /* 0x000000c5c6047221 */ /* 0x008fe20000010000 */
[C---:B------:R-:W-:Y:S04]  /*a520*/  HMMA.16816.F32.BF16 R80, R168.reuse, R14, R80 ;  /* 0x0000000ea850723c */ /* 0x040fe80000041850 */
[----:B------:R1:W-:Y:S01]  /*a530*/  STL [R1+0x7c], R4 ;  /* 0x00007c0401007387 */ /* 0x0003e20000100800 */
[----:B------:R-:W-:Y:S01]  /*a540*/  IMAD.MOV.U32 R165, RZ, RZ, R2 ;  /* 0x000000ffffa57224 */ /* 0x000fe200078e0002 */
[-C--:B-----5:R-:W-:Y:S06]  /*a550*/  HMMA.16816.F32.BF16 R84, R168, R16.reuse, R84 ;  /* 0x00000010a854723c */ /* 0x0a0fec0000041854 */
[C---:B------:R-:W-:Y:S06]  /*a560*/  HMMA.16816.F32.BF16 R88, R172.reuse, R16, R88 ;  /* 0x00000010ac58723c */ /* 0x040fec0000041858 */
[-C--:B------:R-:W-:Y:S06]  /*a570*/  HMMA.16816.F32.BF16 R92, R172, R18.reuse, R92 ;  /* 0x00000012ac5c723c */ /* 0x080fec000004185c */
[C---:B------:R-:W-:Y:S05]  /*a580*/  HMMA.16816.F32.BF16 R96, R168.reuse, R18, R96 ;  /* 0x00000012a860723c */ /* 0x040fea0000041860 */
[----:B-1----:R-:W-:Y:S01]  /*a590*/  FADD.FTZ R4, R167, R166 ;  /* 0x000000a6a7047221 */ /* 0x002fe20000010000 */
[-C--:B--2---:R-:W-:Y:S04]  /*a5a0*/  HMMA.16816.F32.BF16 R100, R168, R20.reuse, R100 ;  /* 0x00000014a864723c */ /* 0x084fe80000041864 */
[----:B------:R4:W-:Y:S01]  /*a5b0*/  STL [R1+0x78], R4 ;  /* 0x0000780401007387 */ /* 0x0009e20000100800 */
[----:B------:R-:W-:Y:S01]  /*a5c0*/  IMAD.MOV.U32 R166, RZ, RZ, R3 ;  /* 0x000000ffffa67224 */ /* 0x000fe200078e0003 */
[C---:B------:R-:W-:Y:S05]  /*a5d0*/  HMMA.16816.F32.BF16 R104, R172.reuse, R20, R104 ;  /* 0x00000014ac68723c */ /* 0x040fea0000041868 */
[----:B------:R-:W-:Y:S01]  /*a5e0*/  IMAD.MOV.U32 R167, RZ, RZ, R0 ;  /* 0x000000ffffa77224 */ /* 0x000fe200078e0000 */
[-C--:B------:R-:W-:Y:S06]  /*a5f0*/  HMMA.16816.F32.BF16 R108, R172, R22.reuse, R108 ;  /* 0x00000016ac6c723c */ /* 0x080fec000004186c */
[C---:B------:R-:W-:Y:S06]  /*a600*/  HMMA.16816.F32.BF16 R112, R168.reuse, R22, R112 ;  /* 0x00000016a870723c */ /* 0x040fec0000041870 */
[-C--:B------:R-:W-:Y:S06]  /*a610*/  HMMA.16816.F32.BF16 R116, R168, R24.reuse, R116 ;  /* 0x00000018a874723c */ /* 0x080fec0000041874 */
[C---:B------:R-:W-:Y:S06]  /*a620*/  HMMA.16816.F32.BF16 R120, R172.reuse, R24, R120 ;  /* 0x00000018ac78723c */ /* 0x040fec0000041878 */
[-C--:B------:R-:W-:Y:S06]  /*a630*/  HMMA.16816.F32.BF16 R124, R172, R26.reuse, R124 ;  /* 0x0000001aac7c723c */ /* 0x080fec000004187c */
[----:B------:R-:W-:Y:S07]  /*a640*/  HMMA.16816.F32.BF16 R128, R168, R26, R128 ;  /* 0x0000001aa880723c */ /* 0x000fee0000041880 */
[----:B------:R-:W-:Y:S01]  /*a650*/  IADD3.X R171, R183, -0x1, RZ, P0, !PT ;  /* 0xffffffffb7ab7810 */ /* 0x000fe200007fe4ff */
[----:B------:R-:W-:Y:S01]  /*a660*/  IMAD.MOV.U32 R169, RZ, RZ, R164 ;  /* 0x000000ffffa97224 */ /* 0x000fe200078e00a4 */
[----:B------:R-:W-:Y:S01]  /*a670*/  ISETP.LT.AND P0, PT, RZ, UR21, PT ;  /* 0x00000015ff007c0c */ /* 0x000fe2000bf01270 */
[----:B------:R-:W-:Y:S11]  /*a680*/  UIADD3 UR21, UR21, -0x1, URZ ;  /* 0xffffffff15157890 */ /* 0x000ff6000fffe03f */
[----:B------:R-:W-:Y:S01]  /*a690*/  @!UPT UIADD3 URZ, URZ, URZ, URZ ;  /* 0x0000003f3f3ff290 */ /* 0x000fe2000fffe03f */
[----:B----4-:R-:W-:Y:S05]  /*a6a0*/  @P0 BRA `(.L_x_1966) ;  /* 0xffffffc000c00947 */ /* 0x010fea000383ffff */
.L_x_1965:
[----:B------:R-:W3:Y:S01]  /*a6b0*/  LDL.LU R9, [R1+0x84] ;  /* 0x0000840001097983 */ /* 0x000ee20000300800 */
[----:B------:R-:W1:Y:S01]  /*a6c0*/  S2UR UR4, SR_CgaCtaId ;  /* 0x00000000000479c3 */ /* 0x000e620000008800 */
[----:B------:R-:W-:Y:S01]  /*a6d0*/  IMAD.MOV.U32 R19, RZ, RZ, 0x3f800000 ;  /* 0x3f800000ff137424 */ /* 0x000fe200078e00ff */
[----:B------:R-:W-:Y:S01]  /*a6e0*/  ULDC UR6, c[0x0][0x38c] ;  /* 0x0000e30000067ab9 */ /* 0x000fe20000000800 */
[----:B--2---:R-:W2:Y:S04]  /*a6f0*/  LDL.LU R6, [R1+0x80] ;  /* 0x0000800001067983 */ /* 0x004ea80000300800 */
[----:B------:R-:W4:Y:S04]  /*a700*/  LDL.LU R8, [R1+0x7c] ;  /* 0x00007c0001087983 */ /* 0x000f280000300800 */
[----:B------:R-:W5:Y:S04]  /*a710*/  LDL.LU R7, [R1+0x78] ;  /* 0x0000780001077983 */ /* 0x000f680000300800 */
[----:B------:R-:W5:Y:S01]  /*a720*/  LDL R26, [R1+0x20] ;  /* 0x00002000011a7983 */ /* 0x000f620000100800 */
[----:B------:R-:W-:Y:S01]  /*a730*/  IMAD.MOV.U32 R18, RZ, RZ, 0x3f800000 ;  /* 0x3f800000ff127424 */ /* 0x000fe200078e00ff */
[----:B------:R-:W-:Y:S01]  /*a740*/  UMOV UR5, 0x400 ;  /* 0x0000040000057882 */ /* 0x000fe20000000000 */
[----:B------:R-:W-:-:S02]  /*a750*/  IMAD.MOV.U32 R17, RZ, RZ, 0x3f800000 ;  /* 0x3f800000ff117424 */ /* 0x000fc400078e00ff */
[----:B------:R-:W-:Y:S01]  /*a760*/  IMAD.MOV.U32 R16, RZ, RZ, 0x3f800000 ;  /* 0x3f800000ff107424 */ /* 0x000fe200078e00ff */
[----:B-1----:R-:W-:Y:S01]  /*a770*/  ULEA UR4, UR4, UR5, 0x18 ;  /* 0x0000000504047291 */ /* 0x002fe2000f8ec03f */
[----:B---3--:R-:W1:Y:S04]  /*a780*/  SHFL.BFLY PT, R12, R9, 0x2, 0x1f ;  /* 0x0c401f00090c7f89 */ /* 0x008e6800000e0000 */
[----:B--2---:R-:W2:Y:S04]  /*a790*/  SHFL.BFLY PT, R13, R6, 0x2, 0x1f ;  /* 0x0c401f00060d7f89 */ /* 0x004ea800000e0000 */
[----:B----4-:R-:W3:Y:S04]  /*a7a0*/  SHFL.BFLY PT, R4, R8, 0x2, 0x1f ;  /* 0x0c401f0008047f89 */ /* 0x010ee800000e0000 */
[----:B-----5:R-:W4:Y:S01]  /*a7b0*/  SHFL.BFLY PT, R5, R7, 0x2, 0x1f ;  /* 0x0c401f0007057f89 */ /* 0x020f2200000e0000 */
[----:B------:R-:W-:Y:S01]  /*a7c0*/  ISETP.NE.AND P3, PT, R26, -0x1, PT ;  /* 0xffffffff1a00780c */ /* 0x000fe20003f65270 */
[----:B-1----:R-:W-:Y:S01]  /*a7d0*/  FADD.FTZ R12, R12, R9 ;  /* 0x000000090c0c7221 */ /* 0x002fe20000010000 */
[----:B--2---:R-:W-:-:S04]  /*a7e0*/  FADD.FTZ R13, R13, R6 ;  /* 0x000000060d0d7221 */ /* 0x004fc80000010000 */
[----:B------:R-:W1:Y:S01]  /*a7f0*/  SHFL.BFLY PT, R11, R12, 0x1, 0x1f ;  /* 0x0c201f000c0b7f89 */ /* 0x000e6200000e0000 */
[----:B---3--:R-:W-:Y:S01]  /*a800*/  FADD.FTZ R4, R4, R8 ;  /* 0x0000000804047221 */ /* 0x008fe20000010000 */
[----:B------:R-:W2:Y:S01]  /*a810*/  S2R R6, SR_TID.X ;  /* 0x0000000000067919 */ /* 0x000ea20000002100 */
[----:B----4-:R-:W-:Y:S01]  /*a820*/  FADD.FTZ R5, R5, R7 ;  /* 0x0000000705057221 */ /* 0x010fe20000010000 */
[----:B------:R-:W3:Y:S04]  /*a830*/  SHFL.BFLY PT, R10, R13, 0x1, 0x1f ;  /* 0x0c201f000d0a7f89 */ /* 0x000ee800000e0000 */
[----:B------:R-:W4:Y:S04]  /*a840*/  SHFL.BFLY PT, R9, R4, 0x1, 0x1f ;  /* 0x0c201f0004097f89 */ /* 0x000f2800000e0000 */
[----:B------:R-:W5:Y:S01]  /*a850*/  SHFL.BFLY PT, R8, R5, 0x1, 0x1f ;  /* 0x0c201f0005087f89 */ /* 0x000f6200000e0000 */
[----:B-1----:R-:W-:-:S05]  /*a860*/  FADD.FTZ R11, R12, R11 ;  /* 0x0000000b0c0b7221 */ /* 0x002fca0000010000 */
[----:B------:R-:W-:Y:S01]  /*a870*/  FSETP.NE.FTZ.AND P6, PT, R11, RZ, PT ;  /* 0x000000ff0b00720b */ /* 0x000fe20003fd5000 */
[----:B---3--:R-:W-:Y:S01]  /*a880*/  FADD.FTZ R10, R13, R10 ;  /* 0x0000000a0d0a7221 */ /* 0x008fe20000010000 */
[----:B--2---:R-:W-:Y:S01]  /*a890*/  SHF.R.S32.HI R7, RZ, 0x1f, R6 ;  /* 0x0000001fff077819 */ /* 0x004fe20000011406 */
[----:B----4-:R-:W-:-:S03]  /*a8a0*/  FADD.FTZ R9, R4, R9 ;  /* 0x0000000904097221 */ /* 0x010fc60000010000 */
[----:B------:R-:W-:Y:S02]  /*a8b0*/  FSETP.NE.FTZ.AND P5, PT, R10, RZ, PT ;  /* 0x000000ff0a00720b */ /* 0x000fe40003fb5000 */
[----:B------:R-:W-:Y:S01]  /*a8c0*/  LEA.HI R13, R7, R6, RZ, 0x2 ;  /* 0x00000006070d7211 */ /* 0x000fe200078f10ff */
[----:B-----5:R-:W-:Y:S01]  /*a8d0*/  FADD.FTZ R8, R5, R8 ;  /* 0x0000000805087221 */ /* 0x020fe20000010000 */
[----:B------:R-:W-:Y:S01]  /*a8e0*/  FSETP.NE.FTZ.AND P4, PT, R9, RZ, PT ;  /* 0x000000ff0900720b */ /* 0x000fe20003f95000 */
[----:B------:R-:W1:Y:S01]  /*a8f0*/  @P3 LDC.64 R4, c[0x0][0x298] ;  /* 0x0000a600ff043b82 */ /* 0x000e620000000a00 */
[--C-:B------:R-:W-:Y:S01]  /*a900*/  SHF.R.S32.HI R15, RZ, 0x2, R13.reuse ;  /* 0x00000002ff0f7819 */ /* 0x100fe2000001140d */
[----:B------:R-:W2:Y:S01]  /*a910*/  @P6 MUFU.RCP R19, R11 ;  /* 0x0000000b00136308 */ /* 0x000ea20000001000 */
[----:B------:R-:W-:Y:S02]  /*a920*/  SHF.R.S32.HI R22, RZ, 0x1f, R13 ;  /* 0x0000001fff167819 */ /* 0x000fe4000001140d */
[----:B------:R-:W-:-:S02]  /*a930*/  FSETP.NE.FTZ.AND P0, PT, R8, RZ, PT ;  /* 0x000000ff0800720b */ /* 0x000fc40003f15000 */
[----:B------:R-:W-:Y:S02]  /*a940*/  LEA.HI R22, R22, R15, RZ, 0x3 ;  /* 0x0000000f16167211 */ /* 0x000fe400078f18ff */
[-C--:B------:R-:W-:Y:S01]  /*a950*/  LEA.HI R7, R7, R6.reuse, RZ, 0x5 ;  /* 0x0000000607077211 */ /* 0x080fe200078f28ff */
[----:B------:R-:W3:Y:S01]  /*a960*/  @P5 MUFU.RCP R18, R10 ;  /* 0x0000000a00125308 */ /* 0x000ee20000001000 */
[----:B------:R-:W-:Y:S02]  /*a970*/  LOP3.LUT R22, R22, 0xfffffff8, RZ, 0xc0, !PT ;  /* 0xfffffff816167812 */ /* 0x000fe400078ec0ff */
[----:B------:R-:W-:Y:S02]  /*a980*/  LOP3.LUT R13, R13, 0x3ffffffc, RZ, 0xc0, !PT ;  /* 0x3ffffffc0d0d7812 */ /* 0x000fe400078ec0ff */
[----:B------:R-:W-:Y:S01]  /*a990*/  P2R R12, PR, RZ, 0x1 ;  /* 0x00000001ff0c7803 */ /* 0x000fe20000000000 */
[----:B------:R-:W-:Y:S01]  /*a9a0*/  IMAD.IADD R22, R15, 0x1, -R22 ;  /* 0x000000010f167824 */ /* 0x000fe200078e0a16 */
[----:B------:R-:W-:Y:S01]  /*a9b0*/  SHF.R.S32.HI R15, RZ, 0x5, R7 ;  /* 0x00000005ff0f7819 */ /* 0x000fe20000011407 */
[----:B------:R-:W4:Y:S01]  /*a9c0*/  @P4 MUFU.RCP R17, R9 ;  /* 0x0000000900114308 */ /* 0x000f220000001000 */
[----:B------:R-:W-:Y:S01]  /*a9d0*/  IADD3 R20, -R13, R6, RZ ;  /* 0x000000060d147210 */ /* 0x000fe20007ffe1ff */
[C---:B------:R-:W-:Y:S01]  /*a9e0*/  IMAD.SHL.U32 R14, R22.reuse, 0x40, RZ ;  /* 0x00000040160e7824 */ /* 0x040fe200078e00ff */
[----:B------:R-:W-:Y:S01]  /*a9f0*/  R2P PR, R22, 0x6 ;  /* 0x0000000616007804 */ /* 0x000fe20000000000 */
[----:B------:R-:W-:Y:S01]  /*aa00*/  IMAD.MOV.U32 R13, RZ, RZ, 0x20 ;  /* 0x00000020ff0d7424 */ /* 0x000fe200078e00ff */
[----:B------:R-:W-:Y:S01]  /*aa10*/  LEA R15, R15, R20, 0x9 ;  /* 0x000000140f0f7211 */ /* 0x000fe200078e48ff */
[----:B-1----:R-:W-:Y:S01]  /*aa20*/  @P3 IMAD.WIDE.U32 R20, R26, R4, RZ ;  /* 0x000000041a143225 */ /* 0x002fe200078e00ff */
[----:B------:R-:W-:Y:S01]  /*aa30*/  LOP3.LUT R14, R14, 0x1c0, RZ, 0xc0, !PT ;  /* 0x000001c00e0e7812 */ /* 0x000fe200078ec0ff */
[----:B------:R-:W1:Y:S01]  /*aa40*/  @P0 MUFU.RCP R16, R8 ;  /* 0x0000000800100308 */ /* 0x000e620000001000 */
[----:B------:R-:W-:Y:S01]  /*aa50*/  LOP3.LUT R22, R22, 0x1, RZ, 0xc0, !PT ;  /* 0x0000000116167812 */ /* 0x000fe200078ec0ff */
[----:B--2---:R-:W-:Y:S01]  /*aa60*/  FMUL.FTZ R19, R19, UR6 ;  /* 0x0000000613137c20 */ /* 0x004fe20008410000 */
[----:B------:R-:W-:Y:S01]  /*aa70*/  LEA.HI R14, R14, R14, RZ, 0x1d ;  /* 0x0000000e0e0e7211 */ /* 0x000fe200078fe8ff */
[----:B---3--:R-:W-:Y:S01]  /*aa80*/  FMUL.FTZ R18, R18, UR6 ;  /* 0x0000000612127c20 */ /* 0x008fe20008410000 */
[----:B------:R-:W-:Y:S01]  /*aa90*/  SEL R13, R13, 0xffffffe0, !P1 ;  /* 0xffffffe00d0d7807 */ /* 0x000fe20004800000 */
[----:B------:R-:W-:Y:S01]  /*aaa0*/  @P3 IMAD R5, R26, R5, R21 ;  /* 0x000000051a053224 */ /* 0x000fe200078e0215 */
[----:B------:R-:W-:Y:S01]  /*aab0*/  ISETP.NE.U32.AND P0, PT, R22, 0x1, PT ;  /* 0x000000011600780c */ /* 0x000fe20003f05070 */
[----:B------:R-:W-:-:S02]  /*aac0*/  IMAD.U32 R15, R15, 0x2, R14 ;  /* 0x000000020f0f7824 */ /* 0x000fc400078e000e */
[----:B----4-:R-:W-:Y:S01]  /*aad0*/  FMUL.FTZ R17, R17, UR6 ;  /* 0x0000000611117c20 */ /* 0x010fe20008410000 */
[----:B------:R-:W-:Y:S01]  /*aae0*/  IMAD.MOV.U32 R14, RZ, RZ, 0x40 ;  /* 0x00000040ff0e7424 */ /* 0x000fe200078e00ff */
[----:B------:R-:W-:Y:S02]  /*aaf0*/  @P3 MOV R4, R20 ;  /* 0x0000001400043202 */ /* 0x000fe40000000f00 */
[----:B------:R-:W-:Y:S02]  /*ab00*/  LEA R15, R15, UR4, 0x1 ;  /* 0x000000040f0f7c11 */ /* 0x000fe4000f8e08ff */
[----:B------:R-:W-:Y:S01]  /*ab10*/  SEL R14, R14, 0xffffffc0, !P2 ;  /* 0xffffffc00e0e7807 */ /* 0x000fe20005000000 */
[----:B-1----:R-:W-:Y:S01]  /*ab20*/  FMUL.FTZ R16, R16, UR6 ;  /* 0x0000000610107c20 */ /* 0x002fe20008410000 */
        /* <DEDUP_REMOVED lines=9> */
.L_x_1969:
[----:B------:R-:W-:Y:S01]  /*abc0*/  ULDC.U8 UR4, c[0x0][0x3d8] ;  /* 0x0000f60000047ab9 */ /* 0x000fe20000000000 */
[C---:B------:R-:W-:Y:S01]  /*abd0*/  VIADD R20, R15.reuse, 0xfffffff0 ;  /* 0xfffffff00f147836 */ /* 0x040fe20000000000 */
[----:B------:R-:W-:Y:S01]  /*abe0*/  ISETP.NE.AND P1, PT, RZ, UR4, PT ;  /* 0x00000004ff007c0c */ /* 0x000fe2000bf25270 */
[----:B------:R-:W-:Y:S01]  /*abf0*/  ULDC.U8 UR4, c[0x0][0x3d9] ;  /* 0x0000f64000047ab9 */ /* 0x000fe20000000000 */
[----:B------:R-:W-:Y:S01]  /*ac00*/  @P0 VIADD R20, R15, 0x10 ;  /* 0x000000100f140836 */ /* 0x000fe20000000000 */
[----:B------:R-:W-:Y:S02]  /*ac10*/  CS2R R24, SRZ ;  /* 0x0000000000187805 */ /* 0x000fe4000001ff00 */
[----:B------:R-:W-:Y:S02]  /*ac20*/  ISETP.NE.OR P0, PT, RZ, UR4, !P1 ;  /* 0x00000004ff007c0c */ /* 0x000fe4000cf05670 */
[----:B------:R-:W-:Y:S02]  /*ac30*/  P2R R21, PR, RZ, 0x2 ;  /* 0x00000002ff157803 */ /* 0x000fe40000000000 */
[----:B------:R-:W-:-:S09]  /*ac40*/  PLOP3.LUT P2, PT, PT, PT, PT, 0x8, 0x0 ;  /* 0x000000000000781c */ /* 0x000fd20003f4e170 */
[----:B------:R-:W-:Y:S05]  /*ac50*/  @P0 BRA `(.L_x_1970) ;  /* 0x0000000000180947 */ /* 0x000fea0003800000 */
[----:B------:R-:W1:Y:S01]  /*ac60*/  S2R R22, SR_CTAID.Y ;  /* 0x0000000000167919 */ /* 0x000e620000002600 */
[----:B------:R-:W1:Y:S01]  /*ac70*/  LDC R23, c[0x0][0x2c4] ;  /* 0x0000b100ff177b82 */ /* 0x000e620000000800 */
[----:B------:R-:W-:Y:S01]  /*ac80*/  PLOP3.LUT P2, PT, PT, PT, PT, 0x80, 0x0 ;  /* 0x000000000000781c */ /* 0x000fe20003f4f070 */
[----:B-1----:R-:W-:-:S05]  /*ac90*/  IMAD R22, R22, R23, RZ ;  /* 0x0000001716167224 */ /* 0x002fca00078e02ff */
[----:B------:R-:W-:-:S04]  /*aca0*/  SEL R24, R22, R26, !P3 ;  /* 0x0000001a16187207 */ /* 0x000fc80005800000 */
[----:B------:R-:W-:-:S07]  /*acb0*/  SHF.R.S32.HI R25, RZ, 0x1f, R24 ;  /* 0x0000001fff197819 */ /* 0x000fce0000011418 */
.L_x_1970:
[----:B------:R-:W2:Y:S04]  /*acc0*/  LDL R165, [R1+0x28] ;  /* 0x0000280001a57983 */ /* 0x000ea80000100800 */
[----:B------:R-:W3:Y:S01]  /*acd0*/  LDL R166, [R1+0x10] ;  /* 0x0000100001a67983 */ /* 0x000ee20000100800 */
        /* <DEDUP_REMOVED lines=25> */
[----:B------:R-:W-:Y:S01]  /*ae70*/  F2FP.BF16.F32.PACK_AB R148, R149, R148 ;  /* 0x000000949594723e */ /* 0x000fe200000010ff */
[----:B------:R-:W-:Y:S01]  /*ae80*/  FMUL.FTZ R140, R17, R140 ;  /* 0x0000008c118c7220 */ /* 0x000fe20000410000 */
[----:B------:R-:W-:Y:S01]  /*ae90*/  F2FP.BF16.F32.PACK_AB R150, R151, R150 ;  /* 0x000000969796723e */ /* 0x000fe200000010ff */
[----:B------:R-:W-:Y:S01]  /*aea0*/  FMUL.FTZ R141, R17, R141 ;  /* 0x0000008d118d7220 */ /* 0x000fe20000410000 */
[C---:B------:R-:W-:Y:S01]  /*aeb0*/  FMUL.FTZ R142, R16.reuse, R142 ;  /* 0x0000008e108e7220 */ /* 0x040fe20000410000 */
[C---:B------:R-:W-:Y:S01]  /*aec0*/  FMUL.FTZ R143, R16.reuse, R143 ;  /* 0x0000008f108f7220 */ /* 0x040fe20000410000 */
[----:B------:R-:W-:Y:S01]  /*aed0*/  F2FP.BF16.F32.PACK_AB R153, R153, R152 ;  /* 0x000000989999723e */ /* 0x000fe200000010ff */
[----:B------:R-:W-:Y:S01]  /*aee0*/  FMUL.FTZ R144, R17, R144 ;  /* 0x0000009011907220 */ /* 0x000fe20000410000 */
        /* <DEDUP_REMOVED lines=8> */
[----:B------:R-:W-:Y:S01]  /*af70*/  IADD3 R6, -R23, R6, RZ ;  /* 0x0000000617067210 */ /* 0x000fe20007ffe1ff */
        /* <DEDUP_REMOVED lines=12> */
[----:B------:R-:W-:Y:S01]  /*b040*/  IADD3 R23, R15, R13, RZ ;  /* 0x0000000d0f177210 */ /* 0x000fe20007ffe0ff */
[C---:B------:R-:W-:Y:S01]  /*b050*/  FMUL.FTZ R42, R16.reuse, R42 ;  /* 0x0000002a102a7220 */ /* 0x040fe20000410000 */
[C---:B------:R-:W-:Y:S01]  /*b060*/  FMUL.FTZ R43, R16.reuse, R43 ;  /* 0x0000002b102b7220 */ /* 0x040fe20000410000 */
[----:B------:R-:W-:Y:S01]  /*b070*/  F2FP.BF16.F32.PACK_AB R160, R161, R160 ;  /* 0x000000a0a1a0723e */ /* 0x000fe200000010ff */
[----:B------:R-:W-:Y:S01]  /*b080*/  STS [R15], R148 ;  /* 0x000000940f007388 */ /* 0x000fe20000000800 */
[----:B------:R-:W-:Y:S01]  /*b090*/  F2FP.BF16.F32.PACK_AB R162, R163, R162 ;  /* 0x000000a2a3a2723e */ /* 0x000fe200000010ff */
[----:B------:R-:W-:Y:S01]  /*b0a0*/  FMUL.FTZ R44, R17, R44 ;  /* 0x0000002c112c7220 */ /* 0x000fe20000410000 */
[----:B------:R-:W-:Y:S01]  /*b0b0*/  IADD3 R13, R13, R20, RZ ;  /* 0x000000140d0d7210 */ /* 0x000fe20007ffe0ff */
        /* <DEDUP_REMOVED lines=10> */
[C---:B------:R-:W-:Y:S01]  /*b160*/  FMUL.FTZ R54, R18.reuse, R54 ;  /* 0x0000003612367220 */ /* 0x040fe20000410000 */
[C---:B------:R-:W-:Y:S01]  /*b170*/  FMUL.FTZ R55, R18.reuse, R55 ;  /* 0x0000003712377220 */ /* 0x040fe20000410000 */
[----:B------:R-:W-:Y:S01]  /*b180*/  F2FP.BF16.F32.PACK_AB R144, R145, R144 ;  /* 0x000000909190723e */ /* 0x000fe200000010ff */
[----:B------:R-:W-:Y:S01]  /*b190*/  STS [R15+0x2000], R132 ;  /* 0x002000840f007388 */ /* 0x000fe20000000800 */
[----:B------:R-:W-:Y:S01]  /*b1a0*/  F2FP.BF16.F32.PACK_AB R146, R147, R146 ;  /* 0x000000929392723e */ /* 0x000fe200000010ff */
[C---:B------:R-:W-:Y:S01]  /*b1b0*/  FMUL.FTZ R64, R19.reuse, R64 ;  /* 0x0000004013407220 */ /* 0x040fe20000410000 */
[----:B------:R-:W-:Y:S01]  /*b1c0*/  FMUL.FTZ R65, R19, R65 ;  /* 0x0000004113417220 */ /* 0x000fe20000410000 */
        /* <DEDUP_REMOVED lines=30> */
[----:B------:R-:W1:Y:S01]  /*b3b0*/  S2R R22, SR_TID.X ;  /* 0x0000000000167919 */ /* 0x000e620000002100 */
[----:B------:R-:W-:Y:S01]  /*b3c0*/  F2FP.BF16.F32.PACK_AB R46, R47, R46 ;  /* 0x0000002e2f2e723e */ /* 0x000fe200000010ff */
[C---:B------:R-:W-:Y:S01]  /*b3d0*/  FMUL.FTZ R80, R19.reuse, R80 ;  /* 0x0000005013507220 */ /* 0x040fe20000410000 */
[----:B------:R-:W-:Y:S01]  /*b3e0*/  ISETP.NE.AND P1, PT, RZ, UR4, PT ;  /* 0x00000004ff007c0c */ /* 0x000fe2000bf25270 */
        /* <DEDUP_REMOVED lines=9> */
[----:B------:R-:W-:Y:S01]  /*b480*/  IADD3 R31, R23, R14, RZ ;  /* 0x0000000e171f7210 */ /* 0x000fe20007ffe0ff */
[----:B------:R-:W-:Y:S01]  /*b490*/  FMUL.FTZ R73, R17, R73 ;  /* 0x0000004911497220 */ /* 0x000fe20000410000 */
[C---:B------:R-:W-:Y:S01]  /*b4a0*/  FMUL.FTZ R74, R16.reuse, R74 ;  /* 0x0000004a104a7220 */ /* 0x040fe20000410000 */
[----:B------:R-:W-:Y:S01]  /*b4b0*/  STS [R13+0x2400], R146 ;  /* 0x002400920d007388 */ /* 0x000fe20000000800 */
[C---:B------:R-:W-:Y:S01]  /*b4c0*/  FMUL.FTZ R75, R16.reuse, R75 ;  /* 0x0000004b104b7220 */ /* 0x040fe20000410000 */
[----:B------:R-:W-:Y:S01]  /*b4d0*/  F2FP.BF16.F32.PACK_AB R64, R65, R64 ;  /* 0x000000404140723e */ /* 0x000fe200000010ff */
[----:B------:R-:W-:Y:S01]  /*b4e0*/  FMUL.FTZ R76, R17, R76 ;  /* 0x0000004c114c7220 */ /* 0x000fe20000410000 */
[----:B------:R-:W-:Y:S01]  /*b4f0*/  F2FP.BF16.F32.PACK_AB R66, R67, R66 ;  /* 0x000000424342723e */ /* 0x000fe200000010ff */
[----:B------:R-:W-:Y:S01]  /*b500*/  STS [R27], R36 ;  /* 0x000000241b007388 */ /* 0x000fe20000000800 */
[----:B------:R-:W-:Y:S01]  /*b510*/  IADD3 R33, R13, R14, RZ ;  /* 0x0000000e0d217210 */ /* 0x000fe20007ffe0ff */
[----:B------:R-:W-:Y:S01]  /*b520*/  FMUL.FTZ R77, R17, R77 ;  /* 0x0000004d114d7220 */ /* 0x000fe20000410000 */
[C---:B------:R-:W-:Y:S01]  /*b530*/  FMUL.FTZ R78, R16.reuse, R78 ;  /* 0x0000004e104e7220 */ /* 0x040fe20000410000 */
[----:B------:R-:W-:Y:S01]  /*b540*/  STS [R27+0x400], R38 ;  /* 0x000400261b007388 */ /* 0x000fe20000000800 */
[----:B------:R-:W-:Y:S01]  /*b550*/  FMUL.FTZ R79, R16, R79 ;  /* 0x0000004f104f7220 */ /* 0x000fe20000410000 */
[----:B------:R-:W-:Y:S01]  /*b560*/  F2FP.BF16.F32.PACK_AB R56, R57, R56 ;  /* 0x000000383938723e */ /* 0x000fe200000010ff */
[----:B------:R-:W-:Y:S01]  /*b570*/  FMUL.FTZ R84, R19, R84 ;  /* 0x0000005413547220 */ /* 0x000fe20000410000 */
[----:B------:R-:W-:Y:S01]  /*b580*/  F2FP.BF16.F32.PACK_AB R58, R59, R58 ;  /* 0x0000003a3b3a723e */ /* 0x000fe200000010ff */
[----:B------:R-:W-:Y:S01]  /*b590*/  STS [R29], R48 ;  /* 0x000000301d007388 */ /* 0x000fe20000000800 */
[----:B------:R-:W-:Y:S01]  /*b5a0*/  FMUL.FTZ R85, R19, R85 ;  /* 0x0000005513557220 */ /* 0x000fe20000410000 */
[C---:B------:R-:W-:Y:S01]  /*b5b0*/  FMUL.FTZ R86, R18.reuse, R86 ;  /* 0x0000005612567220 */ /* 0x040fe20000410000 */
[C---:B------:R-:W-:Y:S01]  /*b5c0*/  FMUL.FTZ R87, R18.reuse, R87 ;  /* 0x0000005712577220 */ /* 0x040fe20000410000 */
[----:B------:R-:W-:Y:S01]  /*b5d0*/  STS [R29+0x400], R50 ;  /* 0x000400321d007388 */ /* 0x000fe20000000800 */
[----:B------:R-:W-:Y:S01]  /*b5e0*/  F2FP.BF16.F32.PACK_AB R60, R61, R60 ;  /* 0x0000003c3d3c723e */ /* 0x000fe200000010ff */
[----:B------:R-:W-:Y:S01]  /*b5f0*/  FMUL.FTZ R96, R19, R96 ;  /* 0x0000006013607220 */ /* 0x000fe20000410000 */
        /* <DEDUP_REMOVED lines=11> */
[C---:B------:R-:W-:Y:S01]  /*b6b0*/  FMUL.FTZ R90, R16.reuse, R90 ;  /* 0x0000005a105a7220 */ /* 0x040fe20000410000 */
[C---:B------:R-:W-:Y:S01]  /*b6c0*/  FMUL.FTZ R91, R16.reuse, R91 ;  /* 0x0000005b105b7220 */ /* 0x040fe20000410000 */
[----:B------:R-:W-:Y:S01]  /*b6d0*/  STS [R29+0x2400], R46 ;  /* 0x0024002e1d007388 */ /* 0x000fe20000000800 */
[----:B------:R-:W-:Y:S01]  /*b6e0*/  F2FP.BF16.F32.PACK_AB R81, R81, R80 ;  /* 0x000000505151723e */ /* 0x000fe200000010ff */
[----:B------:R-:W-:Y:S01]  /*b6f0*/  FMUL.FTZ R92, R17, R92 ;  /* 0x0000005c115c7220 */ /* 0x000fe20000410000 */
[----:B------:R-:W-:Y:S01]  /*b700*/  F2FP.BF16.F32.PACK_AB R83, R83, R82 ;  /* 0x000000525353723e */ /* 0x000fe200000010ff */
        /* <DEDUP_REMOVED lines=43> */
[C---:B------:R-:W-:Y:S01]  /*b9c0*/  FMUL.FTZ R118, R18.reuse, R118 ;  /* 0x0000007612767220 */ /* 0x040fe20000410000 */
[----:B------:R-:W-:Y:S01]  /*b9d0*/  STS [R20+0x4400], R83 ;  /* 0x0044005314007388 */ /* 0x000fe20000000800 */
[C---:B------:R-:W-:Y:S01]  /*b9e0*/  FMUL.FTZ R119, R18.reuse, R119 ;  /* 0x0000007712777220 */ /* 0x040fe20000410000 */
[----:B------:R-:W-:Y:S01]  /*b9f0*/  F2FP.BF16.F32.PACK_AB R92, R93, R92 ;  /* 0x0000005c5d5c723e */ /* 0x000fe200000010ff */
[----:B------:R-:W-:Y:S01]  /*ba00*/  FMUL.FTZ R19, R19, R129 ;  /* 0x0000008113137220 */ /* 0x000fe20000410000 */
[----:B------:R-:W-:Y:S01]  /*ba10*/  F2FP.BF16.F32.PACK_AB R94, R95, R94 ;  /* 0x0000005e5f5e723e */ /* 0x000fe200000010ff */
[----:B------:R-:W-:Y:S01]  /*ba20*/  STS [R15+0x6000], R72 ;  /* 0x006000480f007388 */ /* 0x000fe20000000800 */
[C---:B------:R-:W-:Y:S01]  /*ba30*/  FMUL.FTZ R130, R18.reuse, R130 ;  /* 0x0000008212827220 */ /* 0x040fe20000410000 */
[----:B------:R-:W-:Y:S01]  /*ba40*/  FMUL.FTZ R131, R18, R131 ;  /* 0x0000008312837220 */ /* 0x000fe20000410000 */
[----:B------:R-:W-:Y:S01]  /*ba50*/  F2FP.BF16.F32.PACK_AB R100, R101, R100 ;  /* 0x000000646564723e */ /* 0x000fe200000010ff */
[----:B------:R4:W-:Y:S01]  /*ba60*/  STS [R15+0x6400], R74 ;  /* 0x0064004a0f007388 */ /* 0x0009e20000000800 */
[----:B------:R-:W-:Y:S01]  /*ba70*/  F2FP.BF16.F32.PACK_AB R102, R103, R102 ;  /* 0x000000666766723e */ /* 0x000fe200000010ff */
[C---:B------:R-:W-:Y:S01]  /*ba80*/  FMUL.FTZ R120, R17.reuse, R120 ;  /* 0x0000007811787220 */ /* 0x040fe20000410000 */
[C---:B------:R-:W-:Y:S01]  /*ba90*/  FMUL.FTZ R121, R17.reuse, R121 ;  /* 0x0000007911797220 */ /* 0x040fe20000410000 */
[----:B------:R-:W-:Y:S01]  /*baa0*/  STS [R20+0x6000], R77 ;  /* 0x0060004d14007388 */ /* 0x000fe20000000800 */
[----:B------:R-:W-:Y:S01]  /*bab0*/  FMUL.FTZ R124, R17, R124 ;  /* 0x0000007c117c7220 */ /* 0x000fe20000410000 */
[C---:B------:R-:W-:Y:S01]  /*bac0*/  FMUL.FTZ R122, R16.reuse, R122 ;  /* 0x0000007a107a7220 */ /* 0x040fe20000410000 */
[C---:B------:R-:W-:Y:S01]  /*bad0*/  FMUL.FTZ R123, R16.reuse, R123 ;  /* 0x0000007b107b7220 */ /* 0x040fe20000410000 */
[----:B------:R5:W-:Y:S01]  /*bae0*/  STS [R20+0x6400], R79 ;  /* 0x0064004f14007388 */ /* 0x000be20000000800 */
[----:B------:R-:W-:Y:S01]  /*baf0*/  F2FP.BF16.F32.PACK_AB R112, R113, R112 ;  /* 0x000000707170723e */ /* 0x000fe200000010ff */
[----:B------:R-:W2:Y:S01]  /*bb00*/  @!P1 LDC R14, c[0x0][0x2c4] ;  /* 0x0000b100ff0e9b82 */ /* 0x000ea20000000800 */
[----:B------:R-:W-:Y:S01]  /*bb10*/  F2FP.BF16.F32.PACK_AB R114, R115, R114 ;  /* 0x000000727372723e */ /* 0x000fe200000010ff */
[----:B------:R-:W-:Y:S01]  /*bb20*/  STS [R23+0x4000], R84 ;  /* 0x0040005417007388 */ /* 0x000fe20000000800 */
[----:B------:R-:W-:Y:S01]  /*bb30*/  FMUL.FTZ R17, R17, R125 ;  /* 0x0000007d11117220 */ /* 0x000fe20000410000 */
[C---:B------:R-:W-:Y:S01]  /*bb40*/  FMUL.FTZ R126, R16.reuse, R126 ;  /* 0x0000007e107e7220 */ /* 0x040fe20000410000 */
[----:B------:R-:W-:Y:S01]  /*bb50*/  FMUL.FTZ R127, R16, R127 ;  /* 0x0000007f107f7220 */ /* 0x000fe20000410000 */
[----:B------:R-:W-:Y:S01]  /*bb60*/  STS [R23+0x4400], R86 ;  /* 0x0044005617007388 */ /* 0x000fe20000000800 */
[----:B------:R-:W-:Y:S01]  /*bb70*/  F2FP.BF16.F32.PACK_AB R104, R105, R104 ;  /* 0x000000686968723e */ /* 0x000fe200000010ff */
[----:B------:R-:W1:Y:S01]  /*bb80*/  @P6 MUFU.LG2 R11, R11 ;  /* 0x0000000b000b6308 */ /* 0x000e620000000c00 */
[----:B------:R-:W-:Y:S01]  /*bb90*/  F2FP.BF16.F32.PACK_AB R106, R107, R106 ;  /* 0x0000006a6b6a723e */ /* 0x000fe200000010ff */
[----:B------:R-:W-:Y:S01]  /*bba0*/  STS [R13+0x4000], R96 ;  /* 0x004000600d007388 */ /* 0x000fe20000000800 */
[----:B------:R-:W-:Y:S01]  /*bbb0*/  F2FP.BF16.F32.PACK_AB R108, R109, R108 ;  /* 0x0000006c6d6c723e */ /* 0x000fe200000010ff */
[----:B------:R-:W3:Y:S01]  /*bbc0*/  @!P1 LDC R35, c[0x0][0x270] ;  /* 0x00009c00ff239b82 */ /* 0x000ee20000000800 */
[----:B------:R-:W-:Y:S01]  /*bbd0*/  F2FP.BF16.F32.PACK_AB R110, R111, R110 ;  /* 0x0000006e6f6e723e */ /* 0x000fe200000010ff */
[----:B------:R-:W-:Y:S01]  /*bbe0*/  STS [R13+0x4400], R98 ;  /* 0x004400620d007388 */ /* 0x000fe20000000800 */
[----:B------:R-:W-:Y:S01]  /*bbf0*/  F2FP.BF16.F32.PACK_AB R116, R117, R116 ;  /* 0x000000747574723e */ /* 0x000fe200000010ff */
[----:B------:R-:W5:Y:S01]  /*bc00*/  @P5 MUFU.LG2 R10, R10 ;  /* 0x0000000a000a5308 */ /* 0x000f620000000c00 */
[----:B------:R-:W-:Y:S01]  /*bc10*/  F2FP.BF16.F32.PACK_AB R118, R119, R118 ;  /* 0x000000767776723e */ /* 0x000fe200000010ff */
[----:B------:R-:W-:Y:S01]  /*bc20*/  STS [R23+0x6000], R88 ;  /* 0x0060005817007388 */ /* 0x000fe20000000800 */
[----:B------:R-:W-:Y:S01]  /*bc30*/  F2FP.BF16.F32.PACK_AB R19, R19, R128 ;  /* 0x000000801313723e */ /* 0x000fe200000010ff */
[----:B----4-:R-:W4:Y:S01]  /*bc40*/  @P6 LDC R15, c[0x0][0x2e8] ;  /* 0x0000ba00ff0f6b82 */ /* 0x010f220000000800 */
[----:B------:R-:W-:Y:S01]  /*bc50*/  F2FP.BF16.F32.PACK_AB R130, R131, R130 ;  /* 0x000000828382723e */ /* 0x000fe200000010ff */
[----:B------:R2:W-:Y:S01]  /*bc60*/  STS [R23+0x6400], R90 ;  /* 0x0064005a17007388 */ /* 0x0005e20000000800 */
[----:B------:R-:W-:Y:S01]  /*bc70*/  F2FP.BF16.F32.PACK_AB R120, R121, R120 ;  /* 0x000000787978723e */ /* 0x000fe200000010ff */
[----:B------:R-:W2:Y:S01]  /*bc80*/  @P4 MUFU.LG2 R9, R9 ;  /* 0x0000000900094308 */ /* 0x000ea20000000c00 */
[----:B------:R-:W-:Y:S01]  /*bc90*/  F2FP.BF16.F32.PACK_AB R122, R123, R122 ;  /* 0x0000007a7b7a723e */ /* 0x000fe200000010ff */
[----:B------:R-:W-:Y:S01]  /*bca0*/  STS [R13+0x6000], R92 ;  /* 0x0060005c0d007388 */ /* 0x000fe20000000800 */
[----:B------:R-:W-:Y:S01]  /*bcb0*/  F2FP.BF16.F32.PACK_AB R17, R17, R124 ;  /* 0x0000007c1111723e */ /* 0x000fe200000010ff */
[----:B------:R-:W3:Y:S01]  /*bcc0*/  @P5 LDC R28, c[0x0][0x2e8] ;  /* 0x0000ba00ff1c5b82 */ /* 0x000ee20000000800 */
[----:B------:R-:W-:Y:S01]  /*bcd0*/  F2FP.BF16.F32.PACK_AB R126, R127, R126 ;  /* 0x0000007e7f7e723e */ /* 0x000fe200000010ff */
[----:B------:R-:W-:Y:S01]  /*bce0*/  STS [R13+0x6400], R94 ;  /* 0x0064005e0d007388 */ /* 0x000fe20000000800 */
[----:B------:R-:W-:Y:S01]  /*bcf0*/  ISETP.NE.AND P3, PT, R21, RZ, PT ;  /* 0x000000ff1500720c */ /* 0x000fe20003f65270 */
[----:B-1----:R-:W-:Y:S01]  /*bd00*/  @P6 FMUL.FTZ R11, R11, 0.69314718246459960938 ;  /* 0x3f3172180b0b6820 */ /* 0x002fe20000410000 */
[----:B------:R-:W-:Y:S01]  /*bd10*/  PLOP3.LUT P0, PT, PT, PT, PT, 0x8, 0x0 ;  /* 0x000000000000781c */ /* 0x000fe20003f0e170 */
[----:B------:R-:W-:Y:S01]  /*bd20*/  STS [R27+0x4000], R100 ;  /* 0x004000641b007388 */ /* 0x000fe20000000800 */
[----:B------:R-:W-:Y:S01]  /*bd30*/  @!P1 PLOP3.LUT P0, PT, P3, PT, PT, 0x80, 0x0 ;  /* 0x000000000000981c */ /* 0x000fe20001f0f070 */
[----:B------:R-:W1:Y:S01]  /*bd40*/  S2UR UR4, SR_CTAID.X ;  /* 0x00000000000479c3 */ /* 0x000e620000002500 */
[----:B------:R-:W-:Y:S01]  /*bd50*/  SHF.R.S32.HI R21, RZ, 0x1f, R22 ;  /* 0x0000001fff157819 */ /* 0x000fe20000011416 */
[----:B------:R-:W-:Y:S01]  /*bd60*/  STS [R27+0x4400], R102 ;  /* 0x004400661b007388 */ /* 0x000fe20000000800 */
[----:B-----5:R-:W-:Y:S01]  /*bd70*/  MOV R20, 0x7f800000 ;  /* 0x7f80000000147802 */ /* 0x020fe20000000f00 */
[----:B------:R-:W-:Y:S01]  /*bd80*/  @P5 FMUL.FTZ R10, R10, 0.69314718246459960938 ;  /* 0x3f3172180a0a5820 */ /* 0x000fe20000410000 */
[-C--:B------:R-:W-:Y:S01]  /*bd90*/  LEA.HI R21, R21, R22.reuse, RZ, 0x3 ;  /* 0x0000001615157211 */ /* 0x080fe200078f18ff */
[----:B------:R-:W-:Y:S01]  /*bda0*/  STS [R29+0x4000], R112 ;  /* 0x004000701d007388 */ /* 0x000fe20000000800 */
[----:B------:R-:W-:Y:S01]  /*bdb0*/  @P1 MOV R30, 0x1 ;  /* 0x00000001001e1802 */ /* 0x000fe20000000f00 */
[----:B----4-:R-:W-:Y:S01]  /*bdc0*/  @P6 FFMA.FTZ R20, R164, R15, R11 ;  /* 0x0000000fa4146223 */ /* 0x010fe2000001000b */
[----:B------:R-:W-:Y:S01]  /*bdd0*/  LOP3.LUT R7, R21, 0xfffffff8, RZ, 0xc0, !PT ;  /* 0xfffffff815077812 */ /* 0x000fe200078ec0ff */
[----:B------:R-:W-:Y:S01]  /*bde0*/  STS [R29+0x4400], R114 ;  /* 0x004400721d007388 */ /* 0x000fe20000000800 */
[----:B------:R-:W-:Y:S01]  /*bdf0*/  ISETP.NE.AND P6, PT, R12, RZ, PT ;  /* 0x000000ff0c00720c */ /* 0x000fe20003fc5270 */
[----:B--2---:R-:W3:Y:S01]  /*be00*/  @P0 LDC R14, c[0x0][0x2e4] ;  /* 0x0000b900ff0e0b82 */ /* 0x004ee20000000800 */
[----:B------:R-:W-:Y:S01]  /*be10*/  IADD3 R7, -R7, R22, RZ ;  /* 0x0000001607077210 */ /* 0x000fe20007ffe1ff */
[----:B------:R-:W-:Y:S01]  /*be20*/  STS [R27+0x6000], R104 ;  /* 0x006000681b007388 */ /* 0x000fe20000000800 */
[----:B------:R-:W-:Y:S01]  /*be30*/  SHF.R.S32.HI R34, RZ, 0x3, R21 ;  /* 0x00000003ff227819 */ /* 0x000fe20000011415 */
[----:B------:R-:W-:Y:S01]  /*be40*/  @P4 FMUL.FTZ R9, R9, 0.69314718246459960938 ;  /* 0x3f31721809094820 */ /* 0x000fe20000410000 */
[----:B------:R-:W-:Y:S01]  /*be50*/  LOP3.LUT P3, RZ, R6, 0x3, RZ, 0xc0, !PT ;  /* 0x0000000306ff7812 */ /* 0x000fe2000786c0ff */
[----:B------:R2:W-:Y:S01]  /*be60*/  STS [R27+0x6400], R106 ;  /* 0x0064006a1b007388 */ /* 0x0005e20000000800 */
[C---:B------:R-:W-:Y:S01]  /*be70*/  IADD3 R11, R34.reuse, 0x10, RZ ;  /* 0x00000010220b7810 */ /* 0x040fe20007ffe0ff */
[----:B------:R-:W4:Y:S01]  /*be80*/  @P1 LDC.64 R22, c[0x0][0x2c0] ;  /* 0x0000b000ff161b82 */ /* 0x000f220000000a00 */
[----:B------:R-:W-:Y:S01]  /*be90*/  IADD3 R6, R34, 0x30, RZ ;  /* 0x0000003022067810 */ /* 0x000fe20007ffe0ff */
[----:B------:R-:W-:Y:S01]  /*bea0*/  STS [R29+0x6000], R108 ;  /* 0x0060006c1d007388 */ /* 0x000fe20000000800 */
[----:B------:R-:W-:Y:S01]  /*beb0*/  BSSY B0, `(.L_x_1971) ;  /* 0x0000060000007945 */ /* 0x000fe20003800000 */
[----:B------:R-:W5:Y:S02]  /*bec0*/  @P6 MUFU.LG2 R8, R8 ;  /* 0x0000000800086308 */ /* 0x000f640000000c00 */
[----:B------:R5:W-:Y:S02]  /*bed0*/  STS [R29+0x6400], R110 ;  /* 0x0064006e1d007388 */ /* 0x000be40000000800 */
[----:B------:R-:W1:Y:S02]  /*bee0*/  @P4 LDC R15, c[0x0][0x2e8] ;  /* 0x0000ba00ff0f4b82 */ /* 0x000e640000000800 */
[----:B------:R1:W-:Y:S04]  /*bef0*/  STS [R31+0x4000], R116 ;  /* 0x004000741f007388 */ /* 0x0003e80000000800 */
[----:B------:R1:W-:Y:S02]  /*bf00*/  STS [R31+0x4400], R118 ;  /* 0x004400761f007388 */ /* 0x0003e40000000800 */
[----:B------:R-:W1:Y:S01]  /*bf10*/  @P6 LDC R21, c[0x0][0x2e8] ;  /* 0x0000ba00ff156b82 */ /* 0x000e620000000800 */
[----:B---3--:R-:W-:Y:S01]  /*bf20*/  @!P1 IMAD R30, R14, R35, RZ ;  /* 0x000000230e1e9224 */ /* 0x008fe200078e02ff */
[----:B------:R3:W-:Y:S01]  /*bf30*/  STS [R33+0x4000], R19 ;  /* 0x0040001321007388 */ /* 0x0007e20000000800 */
[----:B------:R-:W-:-:S02]  /*bf40*/  ISETP.GE.AND P0, PT, R11, R166, PT ;  /* 0x000000a60b00720c */ /* 0x000fc40003f06270 */
[----:B------:R-:W-:Y:S01]  /*bf50*/  MOV R11, 0x7f800000 ;  /* 0x7f800000000b7802 */ /* 0x000fe20000000f00 */
[----:B------:R3:W-:Y:S01]  /*bf60*/  STS [R33+0x4400], R130 ;  /* 0x0044008221007388 */ /* 0x0007e20000000800 */
[----:B------:R-:W-:Y:S01]  /*bf70*/  @P5 FFMA.FTZ R11, R3, R28, R10 ;  /* 0x0000001c030b5223 */ /* 0x000fe2000001000a */
[----:B--2---:R-:W2:Y:S01]  /*bf80*/  @P1 LDC R27, c[0x0][0x2c0] ;  /* 0x0000b000ff1b1b82 */ /* 0x004ea20000000800 */
[----:B------:R-:W-:Y:S01]  /*bf90*/  IADD3 R3, R34, 0x20, RZ ;  /* 0x0000002022037810 */ /* 0x000fe20007ffe0ff */
[----:B------:R3:W-:Y:S01]  /*bfa0*/  STS [R31+0x6000], R120 ;  /* 0x006000781f007388 */ /* 0x0007e20000000800 */
[----:B----4-:R-:W-:Y:S01]  /*bfb0*/  @P1 IMAD R23, R23, R22, RZ ;  /* 0x0000001617171224 */ /* 0x010fe200078e02ff */
[----:B------:R-:W-:Y:S02]  /*bfc0*/  P2R R12, PR, RZ, 0x1 ;  /* 0x00000001ff0c7803 */ /* 0x000fe40000000000 */
[----:B------:R3:W-:Y:S01]  /*bfd0*/  STS [R31+0x6400], R122 ;  /* 0x0064007a1f007388 */ /* 0x0007e20000000800 */
[----:B------:R-:W-:Y:S01]  /*bfe0*/  @!P1 MOV R23, R14 ;  /* 0x0000000e00179202 */ /* 0x000fe20000000f00 */
[----:B-----5:R-:W-:Y:S01]  /*bff0*/  @P6 FMUL.FTZ R29, R8, 0.69314718246459960938 ;  /* 0x3f317218081d6820 */ /* 0x020fe20000410000 */
[----:B------:R-:W-:Y:S01]  /*c000*/  ISETP.GE.AND P0, PT, R3, R166, PT ;  /* 0x000000a60300720c */ /* 0x000fe20003f06270 */
[----:B------:R3:W-:Y:S01]  /*c010*/  STS [R33+0x6000], R17 ;  /* 0x0060001121007388 */ /* 0x0007e20000000800 */
[----:B------:R-:W-:Y:S01]  /*c020*/  MOV R10, 0x7f800000 ;  /* 0x7f800000000a7802 */ /* 0x000fe20000000f00 */
[----:B-1----:R-:W-:Y:S01]  /*c030*/  @P4 FFMA.FTZ R10, R2, R15, R9 ;  /* 0x0000000f020a4223 */ /* 0x002fe20000010009 */
[----:B------:R-:W-:Y:S01]  /*c040*/  MOV R15, 0x7f800000 ;  /* 0x7f800000000f7802 */ /* 0x000fe20000000f00 */
[----:B------:R3:W-:Y:S01]  /*c050*/  STS [R33+0x6400], R126 ;  /* 0x0064007e21007388 */ /* 0x0007e20000000800 */
[----:B------:R-:W-:Y:S01]  /*c060*/  @P6 FFMA.FTZ R15, R0, R21, R29 ;  /* 0x00000015000f6223 */ /* 0x000fe2000001001d */
[----:B------:R-:W-:Y:S01]  /*c070*/  SHF.L.U32 R21, R7, 0x3, RZ ;  /* 0x0000000307157819 */ /* 0x000fe200000006ff */
[----:B------:R-:W-:Y:S01]  /*c080*/  BAR.SYNC.DEFER_BLOCKING 0x0 ;  /* 0x0000000000007b1d */ /* 0x000fe20000010000 */
[----:B------:R-:W-:-:S05]  /*c090*/  @!P1 MOV R27, 0x1 ;  /* 0x00000001001b9802 */ /* 0x000fca0000000f00 */
[----:B------:R-:W1:Y:S01]  /*c0a0*/  S2R R13, SR_CTAID.Y ;  /* 0x00000000000d7919 */ /* 0x000e620000002600 */
[----:B--2---:R-:W-:Y:S01]  /*c0b0*/  IMAD R3, R27, UR4, RZ ;  /* 0x000000041b037c24 */ /* 0x004fe2000f8e02ff */
[----:B------:R-:W2:Y:S04]  /*c0c0*/  S2R R26, SR_CTAID.Z ;  /* 0x00000000001a7919 */ /* 0x000ea80000002700 */
[----:B------:R-:W-:-:S04]  /*c0d0*/  SHF.L.U32 R3, R3, 0x7, RZ ;  /* 0x0000000703037819 */ /* 0x000fc800000006ff */
[----:B------:R-:W-:Y:S01]  /*c0e0*/  SHF.R.S32.HI R9, RZ, 0x1f, R3 ;  /* 0x0000001fff097819 */ /* 0x000fe20000011403 */
[----:B------:R3:W4:Y:S01]  /*c0f0*/  LDS.128 R16, [R165+0x3800] ;  /* 0x00380000a5107984 */ /* 0x0007220000000c00 */
[----:B-1----:R-:W-:-:S05]  /*c100*/  IMAD R13, R13, R30, RZ ;  /* 0x0000001e0d0d7224 */ /* 0x002fca00078e02ff */
[----:B------:R-:W-:Y:S02]  /*c110*/  SEL R14, R13, RZ, !P2 ;  /* 0x000000ff0d0e7207 */ /* 0x000fe40005000000 */
[----:B------:R-:W-:Y:S02]  /*c120*/  P2R R13, PR, RZ, 0x1 ;  /* 0x00000001ff0d7803 */ /* 0x000fe40000000000 */
[----:B------:R-:W-:Y:S01]  /*c130*/  ISETP.GE.AND P0, PT, R6, R166, PT ;  /* 0x000000a60600720c */ /* 0x000fe20003f06270 */
[----:B--2---:R-:W-:-:S03]  /*c140*/  IMAD R23, R26, R23, R14 ;  /* 0x000000171a177224 */ /* 0x004fc600078e020e */
[----:B------:R-:W-:Y:S02]  /*c150*/  P2R R14, PR, RZ, 0x1 ;  /* 0x00000001ff0e7803 */ /* 0x000fe40000000000 */
[--C-:B------:R-:W-:Y:S02]  /*c160*/  IADD3 R22, P1, P0, R3, R24, R23.reuse ;  /* 0x0000001803167210 */ /* 0x100fe4000783e017 */
[----:B------:R-:W-:-:S04]  /*c170*/  SHF.R.S32.HI R24, RZ, 0x1f, R23 ;  /* 0x0000001fff187819 */ /* 0x000fc80000011417 */
[----:B------:R-:W-:Y:S01]  /*c180*/  IADD3.X R24, R9, R25, R24, P1, P0 ;  /* 0x0000001909187210 */ /* 0x000fe20000fe0418 */
[----:B---34-:R-:W-:Y:S06]  /*c190*/  @P3 BRA `(.L_x_1972) ;  /* 0x0000000000c43947 */ /* 0x018fec0003800000 */
[----:B------:R-:W1:Y:S02]  /*c1a0*/  S2R R0, SR_TID.X ;  /* 0x0000000000007919 */ /* 0x000e640000002100 */
[----:B-1----:R-:W-:-:S04]  /*c1b0*/  SHF.R.S32.HI R3, RZ, 0x1f, R0 ;  /* 0x0000001fff037819 */ /* 0x002fc80000011400 */
[----:B------:R-:W-:-:S04]  /*c1c0*/  LEA.HI R2, R3, R0, RZ, 0x5 ;  /* 0x0000000003027211 */ /* 0x000fc800078f28ff */
[----:B------:R-:W-:Y:S02]  /*c1d0*/  LOP3.LUT R7, R2, 0xffffffe0, RZ, 0xc0, !PT ;  /* 0xffffffe002077812 */ /* 0x000fe400078ec0ff */
[--C-:B------:R-:W-:Y:S02]  /*c1e0*/  SHF.R.S32.HI R3, RZ, 0x5, R2.reuse ;  /* 0x00000005ff037819 */ /* 0x100fe40000011402 */
[----:B------:R-:W-:Y:S01]  /*c1f0*/  SHF.R.S32.HI R2, RZ, 0x1f, R2 ;  /* 0x0000001fff027819 */ /* 0x000fe20000011402 */
[----:B------:R-:W-:-:S03]  /*c200*/  IMAD.IADD R7, R0, 0x1, -R7 ;  /* 0x0000000100077824 */ /* 0x000fc600078e0a07 */
[----:B------:R-:W-:Y:S02]  /*c210*/  LEA.HI R2, R2, R3, RZ, 0x2 ;  /* 0x0000000302027211 */ /* 0x000fe400078f10ff */
[----:B------:R-:W-:Y:S02]  /*c220*/  SHF.R.S32.HI R0, RZ, 0x1f, R7 ;  /* 0x0000001fff007819 */ /* 0x000fe40000011407 */
[----:B------:R-:W-:Y:S02]  /*c230*/  LOP3.LUT R2, R2, 0xffffffc, RZ, 0xc0, !PT ;  /* 0x0ffffffc02027812 */ /* 0x000fe400078ec0ff */
[----:B------:R-:W-:-:S03]  /*c240*/  LEA.HI R0, R0, R7, RZ, 0x2 ;  /* 0x0000000700007211 */ /* 0x000fc600078f10ff */
[----:B------:R-:W-:Y:S01]  /*c250*/  IMAD.IADD R2, R3, 0x1, -R2 ;  /* 0x0000000103027824 */ /* 0x000fe200078e0a02 */
        /* <DEDUP_REMOVED lines=8> */
[C---:B------:R-:W-:Y:S02]  /*c2e0*/  @!P3 IMAD R23, R28.reuse, R27, RZ ;  /* 0x0000001b1c17b224 */ /* 0x040fe400078e02ff */
[----:B------:R-:W-:-:S03]  /*c2f0*/  VIADD R28, R28, 0x48 ;  /* 0x000000481c1c7836 */ /* 0x000fc60000000000 */
[C---:B------:R-:W-:Y:S01]  /*c300*/  @!P3 IADD3 R9, P0, R23.reuse, R22, RZ ;  /* 0x000000161709b210 */ /* 0x040fe20007f1e0ff */
[-C--:B------:R-:W-:Y:S01]  /*c310*/  @!P1 IMAD R29, R0, R27.reuse, RZ ;  /* 0x0000001b001d9224 */ /* 0x080fe200078e02ff */
[----:B------:R-:W2:Y:S02]  /*c320*/  @!P2 LDC.64 R6, c[0x0][0x2b0] ;  /* 0x0000ac00ff06ab82 */ /* 0x000ea40000000a00 */
[----:B------:R-:W-:Y:S01]  /*c330*/  @!P3 LEA.HI.X.SX32 R30, R23, R24, 0x1, P0 ;  /* 0x00000018171eb211 */ /* 0x000fe200000f0eff */
[----:B------:R-:W-:Y:S01]  /*c340*/  @!P2 IMAD R23, R8, R27, RZ ;  /* 0x0000001b0817a224 */ /* 0x000fe200078e02ff */
[----:B-1----:R-:W-:-:S04]  /*c350*/  @!P3 LEA R32, P0, R9, R2, 0x2 ;  /* 0x000000020920b211 */ /* 0x002fc800078010ff */
[----:B------:R-:W-:Y:S02]  /*c360*/  @!P3 LEA.HI.X R33, R9, R3, R30, 0x2, P0 ;  /* 0x000000030921b211 */ /* 0x000fe400000f141e */
[----:B------:R-:W-:Y:S01]  /*c370*/  ISETP.GE.AND P0, PT, R28, R166, PT ;  /* 0x000000a61c00720c */ /* 0x000fe20003f06270 */
[----:B------:R-:W1:Y:S02]  /*c380*/  @!P1 LDC.64 R2, c[0x0][0x2b0] ;  /* 0x0000ac00ff029b82 */ /* 0x000e640000000a00 */
[----:B------:R3:W-:Y:S01]  /*c390*/  @!P3 STG.E desc[UR22][R32.64], R20 ;  /* 0x000000142000b986 */ /* 0x0007e2000c101916 */
[----:B------:R-:W-:-:S04]  /*c3a0*/  @!P2 IADD3 R25, P3, R23, R22, RZ ;  /* 0x000000161719a210 */ /* 0x000fc80007f7e0ff */
[----:B------:R-:W-:Y:S02]  /*c3b0*/  @!P2 LEA.HI.X.SX32 R0, R23, R24, 0x1, P3 ;  /* 0x000000181700a211 */ /* 0x000fe400018f0eff */
[----:B--2---:R-:W-:-:S03]  /*c3c0*/  @!P2 LEA R6, P3, R25, R6, 0x2 ;  /* 0x000000061906a211 */ /* 0x004fc600078610ff */
[----:B------:R-:W2:Y:S01]  /*c3d0*/  @!P0 LDC.64 R8, c[0x0][0x2b0] ;  /* 0x0000ac00ff088b82 */ /* 0x000ea20000000a00 */
        /* <DEDUP_REMOVED lines=10> */
[----:B--2---:R-:W-:-:S04]  /*c480*/  @!P0 LEA R8, P3, R22, R8, 0x2 ;  /* 0x0000000816088211 */ /* 0x004fc800078610ff */
[----:B------:R-:W-:-:S05]  /*c490*/  @!P0 LEA.HI.X R9, R22, R9, R24, 0x2, P3 ;  /* 0x0000000916098211 */ /* 0x000fca00018f1418 */
[----:B------:R3:W-:Y:S04]  /*c4a0*/  @!P0 STG.E desc[UR22][R8.64], R15 ;  /* 0x0000000f08008986 */ /* 0x0007e8000c101916 */
.L_x_1972:
[----:B------:R-:W-:Y:S05]  /*c4b0*/  BSYNC B0 ;  /* 0x0000000000007941 */ /* 0x000fea0003800000 */
.L_x_1971:
[----:B---3--:R1:W5:Y:S01]  /*c4c0*/  LDL R15, [R1+0x2c] ;  /* 0x00002c00010f7983 */ /* 0x0083620000100800 */
[----:B------:R-:W-:Y:S01]  /*c4d0*/  IADD3 R22, P0, R21, R4, RZ ;  /* 0x0000000415167210 */ /* 0x000fe20007f1e0ff */
[----:B------:R-:W-:Y:S01]  /*c4e0*/  VIADD R3, R34, 0x50 ;  /* 0x0000005022037836 */ /* 0x000fe20000000000 */
[----:B------:R-:W-:Y:S01]  /*c4f0*/  SHF.R.S32.HI R4, RZ, 0x1f, R26 ;  /* 0x0000001fff047819 */ /* 0x000fe2000001141a */
[----:B------:R-:W2:Y:S01]  /*c500*/  S2R R6, SR_CTAID.X ;  /* 0x0000000000067919 */ /* 0x000ea20000002500 */
[----:B------:R-:W-:Y:S01]  /*c510*/  SHF.R.S32.HI R35, RZ, 0x1f, R34 ;  /* 0x0000001fff237819 */ /* 0x000fe20000011422 */
[----:B------:R-:W-:Y:S01]  /*c520*/  ULDC.64 UR4, c[0x0][0x2a0] ;  /* 0x0000a80000047ab9 */ /* 0x000fe20000000a00 */
[----:B------:R-:W-:Y:S01]  /*c530*/  SHF.R.S32.HI R2, RZ, 0x1f, R21 ;  /* 0x0000001fff027819 */ /* 0x000fe20000011415 */
[----:B------:R1:W3:Y:S01]  /*c540*/  LDS.128 R8, [R165] ;  /* 0x00000000a5087984 */ /* 0x0002e20000000c00 */
[-C--:B------:R-:W-:Y:S01]  /*c550*/  ISETP.GE.AND P6, PT, R3, R166.reuse, PT ;  /* 0x000000a60300720c */ /* 0x080fe20003fc6270 */
[----:B------:R-:W-:Y:S01]  /*c560*/  IMAD R3, R4, UR4, RZ ;  /* 0x0000000404037c24 */ /* 0x000fe2000f8e02ff */
[----:B------:R-:W-:Y:S01]  /*c570*/  IADD3.X R23, R2, R5, RZ, P0, !PT ;  /* 0x0000000502177210 */ /* 0x000fe200007fe4ff */
[C---:B------:R-:W-:Y:S01]  /*c580*/  VIADD R0, R34.reuse, 0x40 ;  /* 0x0000004022007836 */ /* 0x040fe20000000000 */
[C---:B------:R-:W-:Y:S01]  /*c590*/  ISETP.GE.AND P0, PT, R34.reuse, R166, PT ;  /* 0x000000a62200720c */ /* 0x040fe20003f06270 */
[----:B------:R-:W-:Y:S01]  /*c5a0*/  BSSY B0, `(.L_x_1973) ;  /* 0x0000017000007945 */ /* 0x000fe20003800000 */
[----:B------:R-:W-:-:S02]  /*c5b0*/  VIADD R2, R34, 0x60 ;  /* 0x0000006022027836 */ /* 0x000fc40000000000 */
[----:B------:R-:W-:Y:S01]  /*c5c0*/  ISETP.GE.AND P3, PT, R0, R166, PT ;  /* 0x000000a60000720c */ /* 0x000fe20003f66270 */
[C---:B------:R-:W-:Y:S02]  /*c5d0*/  IMAD R0, R26.reuse, UR5, R3 ;  /* 0x000000051a007c24 */ /* 0x040fe4000f8e0203 */
[----:B------:R-:W-:-:S05]  /*c5e0*/  IMAD.WIDE.U32 R22, R26, UR4, R22 ;  /* 0x000000041a167c25 */ /* 0x000fca000f8e0016 */
[----:B------:R-:W-:Y:S01]  /*c5f0*/  IADD3 R27, R23, R0, RZ ;  /* 0x00000000171b7210 */ /* 0x000fe20007ffe0ff */
[----:B--2---:R-:W-:Y:S02]  /*c600*/  IMAD.WIDE R24, R6, 0x80, R34 ;  /* 0x0000008006187825 */ /* 0x004fe400078e0222 */
[----:B------:R1:W2:Y:S01]  /*c610*/  LDS.128 R4, [R165+0x4000] ;  /* 0x00400000a5047984 */ /* 0x0002a20000000c00 */
[----:B------:R-:W-:Y:S05]  /*c620*/  @P0 BRA `(.L_x_1974) ;  /* 0x0000000000380947 */ /* 0x000fea0003800000 */
        /* <DEDUP_REMOVED lines=12> */
[----:B---3--:R4:W-:Y:S04]  /*c6f0*/  @!P1 STG.E.128 desc[UR22][R30.64], R8 ;  /* 0x000000081e009986 */ /* 0x0089e8000c101d16 */
[----:B--2---:R4:W-:Y:S02]  /*c700*/  @!P0 STG.E.128 desc[UR22][R30.64+0x80], R4 ;  /* 0x000080041e008986 */ /* 0x0049e4000c101d16 */
.L_x_1974:
[----:B------:R-:W-:Y:S05]  /*c710*/  BSYNC B0 ;  /* 0x0000000000007941 */ /* 0x000fea0003800000 */
.L_x_1973:
[----:B---34-:R3:W4:Y:S01]  /*c720*/  LDS.128 R8, [R165+0x800] ;  /* 0x00080000a5087984 */ /* 0x0187220000000c00 */
[----:B------:R-:W-:Y:S01]  /*c730*/  ISETP.NE.AND P0, PT, R12, RZ, PT ;  /* 0x000000ff0c00720c */ /* 0x000fe20003f05270 */
[----:B------:R-:W-:Y:S01]  /*c740*/  BSSY B0, `(.L_x_1975) ;  /* 0x0000016000007945 */ /* 0x000fe20003800000 */
[----:B------:R-:W-:Y:S01]  /*c750*/  ISETP.GE.AND P5, PT, R2, R166, PT ;  /* 0x000000a60200720c */ /* 0x000fe20003fa6270 */
[----:B--2---:R3:W2:Y:S01]  /*c760*/  LDS.128 R4, [R165+0x4800] ;  /* 0x00480000a5047984 */ /* 0x0046a20000000c00 */
[----:B------:R-:W-:-:S09]  /*c770*/  VIADD R34, R34, 0x70 ;  /* 0x0000007022227836 */ /* 0x000fd20000000000 */
        /* <DEDUP_REMOVED lines=17> */
[----:B--2---:R4:W-:Y:S02]  /*c890*/  @!P0 STG.E.128 desc[UR22][R2.64+0x80], R4 ;  /* 0x0000800402008986 */ /* 0x0049e4000c101d16 */
.L_x_1976:
[----:B------:R-:W-:Y:S05]  /*c8a0*/  BSYNC B0 ;  /* 0x0000000000007941 */ /* 0x000fea0003800000 */
.L_x_1975:
[----:B----4-:R4:W1:Y:S01]  /*c8b0*/  LDS.128 R8, [R165+0x1000] ;  /* 0x00100000a5087984 */ /* 0x0108620000000c00 */
[----:B------:R-:W-:Y:S01]  /*c8c0*/  ISETP.NE.AND P0, PT, R13, RZ, PT ;  /* 0x000000ff0d00720c */ /* 0x000fe20003f05270 */
[----:B------:R-:W-:Y:S01]  /*c8d0*/  BSSY B0, `(.L_x_1977) ;  /* 0x0000015000007945 */ /* 0x000fe20003800000 */
[----:B------:R-:W-:Y:S01]  /*c8e0*/  ISETP.GE.AND P4, PT, R34, R166, PT ;  /* 0x000000a62200720c */ /* 0x000fe20003f86270 */
[----:B--2---:R4:W2:Y:S10]  /*c8f0*/  LDS.128 R4, [R165+0x5000] ;  /* 0x00500000a5047984 */ /* 0x0048b40000000c00 */
        /* <DEDUP_REMOVED lines=17> */
[----:B--2---:R1:W-:Y:S02]  /*ca10*/  @!P0 STG.E.128 desc[UR22][R2.64+0x80], R4 ;  /* 0x0000800402008986 */ /* 0x0043e4000c101d16 */
.L_x_1978:
[----:B------:R-:W-:Y:S05]  /*ca20*/  BSYNC B0 ;  /* 0x0000000000007941 */ /* 0x000fea0003800000 */
.L_x_1977:
[----:B-1----:R1:W1:Y:S01]  /*ca30*/  LDS.128 R8, [R165+0x1800] ;  /* 0x00180000a5087984 */ /* 0x0022620000000c00 */
[----:B------:R-:W-:Y:S01]  /*ca40*/  ISETP.NE.AND P0, PT, R14, RZ, PT ;  /* 0x000000ff0e00720c */ /* 0x000fe20003f05270 */
[----:B------:R-:W-:Y:S02]  /*ca50*/  BSSY B0, `(.L_x_1979) ;  /* 0x0000014000007945 */ /* 0x000fe40003800000 */
[----:B--2---:R2:W1:Y:S10]  /*ca60*/  LDS.128 R4, [R165+0x5800] ;  /* 0x00580000a5047984 */ /* 0x0044740000000c00 */
        /* <DEDUP_REMOVED lines=18> */
.L_x_1980:
[----:B------:R-:W-:Y:S05]  /*cb90*/  BSYNC B0 ;  /* 0x0000000000007941 */ /* 0x000fea0003800000 */
.L_x_1979:
        /* <DEDUP_REMOVED lines=21> */
.L_x_1982:
[----:B------:R-:W-:Y:S05]  /*ccf0*/  BSYNC B0 ;  /* 0x0000000000007941 */ /* 0x000fea0003800000 */
.L_x_1981:
        /* <DEDUP_REMOVED lines=21> */
.L_x_1984:
[----:B------:R-:W-:Y:S05]  /*ce50*/  BSYNC B0 ;  /* 0x0000000000007941 */ /* 0x000fea0003800000 */
.L_x_1983:
        /* <DEDUP_REMOVED lines=21> */
.L_x_1986:
[----:B------:R-:W-:Y:S05]  /*cfb0*/  BSYNC B0 ;  /* 0x0000000000007941 */ /* 0x000fea0003800000 */
.L_x_1985:
        /* <DEDUP_REMOVED lines=21> */
.L_x_1935:
[----:B------:R-:W2:Y:S01]  /*d110*/  LDL R17, [R1+0x20] ;  /* 0x0000200001117983 */ /* 0x000ea20000100800 */
[----:B------:R-:W1:Y:S01]  /*d120*/  LDC.U8 R0, c[0x0][0x3d9] ;  /* 0x0000f640ff007b82 */ /* 0x000e620000000000 */
[----:B------:R-:W-:-:S04]  /*d130*/  LEA.HI R24, R3, R80, RZ, 0x3 ;  /* 0x0000005003187211 */ /* 0x000fc800078f18ff */
[----:B------:R-:W-:-:S03]  /*d140*/  LOP3.LUT R3, R24, 0xfffffff8, RZ, 0xc0, !PT ;  /* 0xfffffff818037812 */ /* 0x000fc600078ec0ff */
[----:B------:R-:W3:Y:S01]  /*d150*/  LDC.U8 R2, c[0x0][0x3d8] ;  /* 0x0000f600ff027b82 */ /* 0x000ee20000000000 */
[----:B-1----:R-:W-:Y:S02]  /*d160*/  ISETP.NE.AND P1, PT, R0, RZ, PT ;  /* 0x000000ff0000720c */ /* 0x002fe40003f25270 */
[----:B---3--:R-:W-:-:S04]  /*d170*/  ISETP.NE.AND P2, PT, R2, RZ, PT ;  /* 0x000000ff0200720c */ /* 0x008fc80003f45270 */
[----:B------:R-:W-:-:S07]  /*d180*/  ISETP.EQ.AND P5, PT, R0, RZ, P2 ;  /* 0x000000ff0000720c */ /* 0x000fce00017a2270 */
[----:B------:R-:W1:Y:S01]  /*d190*/  @P1 LDC.64 R4, c[0x0][0x2c0] ;  /* 0x0000b000ff041b82 */ /* 0x000e620000000a00 */
[----:B------:R-:W-:Y:S02]  /*d1a0*/  @P1 IMAD.MOV.U32 R0, RZ, RZ, 0x1 ;  /* 0x00000001ff001424 */ /* 0x000fe400078e00ff */
[----:B-1----:R-:W-:Y:S01]  /*d1b0*/  @P1 IMAD R5, R5, R4, RZ ;  /* 0x0000000405051224 */ /* 0x002fe200078e02ff */
[----:B--2---:R-:W-:-:S13]  /*d1c0*/  ISETP.NE.AND P0, PT, R17, -0x1, PT ;  /* 0xffffffff1100780c */ /* 0x004fda0003f05270 */
[----:B------:R-:W1:Y:S01]  /*d1d0*/  @!P0 LDC.64 R6, c[0x0][0x290] ;  /* 0x0000a400ff068b82 */ /* 0x000e620000000a00 */
[----:B------:R-:W-:-:S07]  /*d1e0*/  @!P0 SHF.R.S32.HI R13, RZ, 0x1f, R89 ;  /* 0x0000001fff0d8819 */ /* 0x000fce0000011459 */
[----:B------:R-:W2:Y:S01]  /*d1f0*/  @P0 LDC.64 R8, c[0x0][0x298] ;  /* 0x0000a600ff080b82 */ /* 0x000ea20000000a00 */
[-C--:B-1----:R-:W-:Y:S02]  /*d200*/  @!P0 IMAD R10, R13, R6.reuse, RZ ;  /* 0x000000060d0a8224 */ /* 0x082fe400078e02ff */
[----:B------:R-:W-:Y:S01]  /*d210*/  @!P0 IMAD.WIDE.U32 R12, R89, R6, RZ ;  /* 0x00000006590c8225 */ /* 0x000fe200078e00ff */
[----:B------:R-:W-:-:S04]  /*d220*/  IADD3 R6, -R3, R80, RZ ;  /* 0x0000005003067210 */ /* 0x000fc80007ffe1ff */
[----:B------:R-:W1:Y:S01]  /*d230*/  @P1 LDC R3, c[0x0][0x2c0] ;  /* 0x0000b000ff031b82 */ /* 0x000e620000000800 */
[----:B------:R-:W-:Y:S02]  /*d240*/  @!P0 IMAD R10, R89, R7, R10 ;  /* 0x00000007590a8224 */ /* 0x000fe400078e020a */
[----:B--2---:R-:W-:-:S04]  /*d250*/  @P0 IMAD.WIDE.U32 R14, R17, R8, RZ ;  /* 0x00000008110e0225 */ /* 0x004fc800078e00ff */
[----:B------:R-:W-:Y:S02]  /*d260*/  @P0 IMAD R9, R17, R9, R15 ;  /* 0x0000000911090224 */ /* 0x000fe400078e020f */
[----:B------:R-:W-:Y:S01]  /*d270*/  @P0 IMAD.MOV.U32 R7, RZ, RZ, R14 ;  /* 0x000000ffff070224 */ /* 0x000fe200078e000e */
[----:B------:R-:W-:Y:S01]  /*d280*/  @!P0 MOV R7, R12 ;  /* 0x0000000c00078202 */ /* 0x000fe20000000f00 */
[----:B------:R-:W-:Y:S01]  /*d290*/  @!P0 IMAD.IADD R9, R13, 0x1, R10 ;  /* 0x000000010d098824 */ /* 0x000fe200078e020a */
[----:B------:R-:W-:Y:S06]  /*d2a0*/  @P1 BRA `(.L_x_1987) ;  /* 0x0000000000181947 */ /* 0x000fec0003800000 */
[----:B------:R-:W2:Y:S01]  /*d2b0*/  LDC R5, c[0x0][0x2c4] ;  /* 0x0000b100ff057b82 */ /* 0x000ea20000000800 */
[----:B------:R-:W-:Y:S02]  /*d2c0*/  ISETP.NE.AND P0, PT, R2, RZ, PT ;  /* 0x000000ff0200720c */ /* 0x000fe40003f05270 */
[----:B-1----:R-:W-:-:S05]  /*d2d0*/  MOV R3, 0x1 ;  /* 0x0000000100037802 */ /* 0x002fca0000000f00 */
[----:B------:R-:W1:Y:S08]  /*d2e0*/  LDC R0, c[0x0][0x270] ;  /* 0x00009c00ff007b82 */ /* 0x000e700000000800 */
[----:B--2---:R-:W1:Y:S02]  /*d2f0*/  @P0 LDC R5, c[0x0][0x2e4] ;  /* 0x0000b900ff050b82 */ /* 0x004e640000000800 */
[----:B-1----:R-:W-:-:S07]  /*d300*/  IMAD R0, R5, R0, RZ ;  /* 0x0000000005007224 */ /* 0x002fce00078e02ff */
.L_x_1987:
[----:B------:R-:W2:Y:S01]  /*d310*/  S2R R10, SR_CTAID.X ;  /* 0x00000000000a7919 */ /* 0x000ea20000002500 */
[----:B------:R-:W-:Y:S01]  /*d320*/  IMAD.IADD R11, R11, 0x1, -R84 ;  /* 0x000000010b0b7824 */ /* 0x000fe200078e0a54 */
[C---:B------:R-:W-:Y:S01]  /*d330*/  ISETP.NE.AND P6, PT, R6.reuse, RZ, PT ;  /* 0x000000ff0600720c */ /* 0x040fe20003fc5270 */
[----:B------:R-:W3:Y:S01]  /*d340*/  @P5 LDC R8, c[0x0][0x2c4] ;  /* 0x0000b100ff085b82 */ /* 0x000ee20000000800 */
[----:B------:R-:W-:Y:S01]  /*d350*/  SHF.R.S32.HI R24, RZ, 0x3, R24 ;  /* 0x00000003ff187819 */ /* 0x000fe20000011418 */
[----:B------:R-:W-:Y:S01]  /*d360*/  IMAD.SHL.U32 R6, R6, 0x8, RZ ;  /* 0x0000000806067824 */ /* 0x000fe200078e00ff */
[----:B------:R-:W-:Y:S01]  /*d370*/  SHF.R.S32.HI R27, RZ, 0x1f, R88 ;  /* 0x0000001fff1b7819 */ /* 0x000fe20000011458 */
[----:B------:R-:W-:Y:S01]  /*d380*/  ULDC.64 UR4, c[0x0][0x2a0] ;  /* 0x0000a80000047ab9 */ /* 0x000fe20000000a00 */
[C---:B------:R-:W-:Y:S01]  /*d390*/  ISETP.GE.AND P1, PT, R24.reuse, R11, PT ;  /* 0x0000000b1800720c */ /* 0x040fe20003f26270 */
[----:B------:R-:W-:Y:S01]  /*d3a0*/  VIADD R4, R24, 0x10 ;  /* 0x0000001018047836 */ /* 0x000fe20000000000 */
[C---:B------:R-:W-:Y:S01]  /*d3b0*/  IADD3 R20, P0, R6.reuse, R7, RZ ;  /* 0x0000000706147210 */ /* 0x040fe20007f1e0ff */
[----:B------:R-:W-:Y:S01]  /*d3c0*/  IMAD R27, R27, UR4, RZ ;  /* 0x000000041b1b7c24 */ /* 0x000fe2000f8e02ff */
[----:B------:R-:W-:Y:S01]  /*d3d0*/  SHF.R.S32.HI R25, RZ, 0x1f, R24 ;  /* 0x0000001fff197819 */ /* 0x000fe20000011418 */
[----:B------:R-:W-:Y:S01]  /*d3e0*/  BSSY B0, `(.L_x_1988) ;  /* 0x000001a000007945 */ /* 0x000fe20003800000 */
[----:B------:R-:W-:Y:S01]  /*d3f0*/  LEA.HI.X.SX32 R21, R6, R9, 0x1, P0 ;  /* 0x0000000906157211 */ /* 0x000fe200000f0eff */
[----:B------:R-:W-:Y:S01]  /*d400*/  IMAD R27, R88, UR5, R27 ;  /* 0x00000005581b7c24 */ /* 0x000fe2000f8e021b */
[C---:B------:R-:W-:Y:S01]  /*d410*/  IADD3 R2, R24.reuse, 0x20, RZ ;  /* 0x0000002018027810 */ /* 0x040fe20007ffe0ff */
[----:B------:R-:W-:Y:S01]  /*d420*/  VIADD R18, R24, 0x30 ;  /* 0x0000003018127836 */ /* 0x000fe20000000000 */
[-C--:B------:R-:W-:Y:S01]  /*d430*/  ISETP.GE.AND P3, PT, R4, R11.reuse, PT ;  /* 0x0000000b0400720c */ /* 0x080fe20003f66270 */
[----:B------:R-:W-:Y:S01]  /*d440*/  IMAD.WIDE.U32 R20, R88, UR4, R20 ;  /* 0x0000000458147c25 */ /* 0x000fe2000f8e0014 */
[----:B------:R-:W-:-:S03]  /*d450*/  ISETP.GE.AND P4, PT, R2, R11, PT ;  /* 0x0000000b0200720c */ /* 0x000fc60003f86270 */
[----:B------:R-:W-:Y:S01]  /*d460*/  VIADD R7, R6, 0x40 ;  /* 0x0000004006077836 */ /* 0x000fe20000000000 */
[----:B------:R-:W-:Y:S01]  /*d470*/  IADD3 R27, R27, R21, RZ ;  /* 0x000000151b1b7210 */ /* 0x000fe20007ffe0ff */
[----:B--2---:R-:W-:Y:S01]  /*d480*/  IMAD.WIDE R28, R10, 0x80, R24 ;  /* 0x000000800a1c7825 */ /* 0x004fe200078e0218 */
[----:B------:R-:W-:Y:S07]  /*d490*/  @P1 BRA `(.L_x_1989) ;  /* 0x0000000000381947 */ /* 0x000fee0003800000 */
        /* <DEDUP_REMOVED lines=14> */
.L_x_1989:
[----:B------:R-:W-:Y:S05]  /*d580*/  BSYNC B0 ;  /* 0x0000000000007941 */ /* 0x000fea0003800000 */
.L_x_1988:
[----:B------:R-:W-:Y:S01]  /*d590*/  ISETP.GE.AND P0, PT, R18, R11, PT ;  /* 0x0000000b1200720c */ /* 0x000fe20003f06270 */
[----:B------:R-:W-:Y:S01]  /*d5a0*/  BSSY B0, `(.L_x_1990) ;  /* 0x0000015000007945 */ /* 0x000fe20003800000 */
[----:B------:R-:W-:Y:S02]  /*d5b0*/  VIADD R16, R24, 0x40 ;  /* 0x0000004018107836 */ /* 0x000fe40000000000 */
[----:B------:R-:W-:Y:S01]  /*d5c0*/  P2R R12, PR, RZ, 0x1 ;  /* 0x00000001ff0c7803 */ /* 0x000fe20000000000 */
[----:B------:R-:W-:Y:S08]  /*d5d0*/  @P3 BRA `(.L_x_1991) ;  /* 0x0000000000443947 */ /* 0x000ff00003800000 */
        /* <DEDUP_REMOVED lines=17> */
.L_x_1991:
[----:B------:R-:W-:Y:S05]  /*d6f0*/  BSYNC B0 ;  /* 0x0000000000007941 */ /* 0x000fea0003800000 */
.L_x_1990:
[----:B------:R-:W-:Y:S01]  /*d700*/  ISETP.GE.AND P0, PT, R16, R11, PT ;  /* 0x0000000b1000720c */ /* 0x000fe20003f06270 */
[----:B------:R-:W-:Y:S01]  /*d710*/  BSSY B0, `(.L_x_1992) ;  /* 0x0000015000007945 */ /* 0x000fe20003800000 */
[----:B--2---:R-:W-:Y:S02]  /*d720*/  VIADD R14, R24, 0x50 ;  /* 0x00000050180e7836 */ /* 0x004fe40000000000 */
[----:B------:R-:W-:Y:S01]  /*d730*/  P2R R9, PR, RZ, 0x1 ;  /* 0x00000001ff097803 */ /* 0x000fe20000000000 */
[----:B------:R-:W-:Y:S08]  /*d740*/  @P4 BRA `(.L_x_1993) ;  /* 0x0000000000444947 */ /* 0x000ff00003800000 */
[----:B------:R-:W-:Y:S01]  /*d750*/  IADD3 R13, P0, R28, 0x20, RZ ;  /* 0x000000201c0d7810 */ /* 0x000fe20007f1e0ff */
[----:B------:R-:W-:Y:S01]  /*d760*/  ULDC.64 UR4, c[0x0][0x298] ;  /* 0x0000a60000047ab9 */ /* 0x000fe20000000a00 */
[----:B----4-:R-:W-:Y:S01]  /*d770*/  MOV R23, R27 ;  /* 0x0000001b00177202 */ /* 0x010fe20000000f00 */
        /* <DEDUP_REMOVED lines=14> */
.L_x_1993:
[----:B------:R-:W-:Y:S05]  /*d860*/  BSYNC B0 ;  /* 0x0000000000007941 */ /* 0x000fea0003800000 */
.L_x_1992:
[----:B------:R-:W-:Y:S01]  /*d870*/  ISETP.NE.AND P0, PT, R12, RZ, PT ;  /* 0x000000ff0c00720c */ /* 0x000fe20003f05270 */
[----:B------:R-:W-:Y:S01]  /*d880*/  BSSY B0, `(.L_x_1994) ;  /* 0x0000015000007945 */ /* 0x000fe20003800000 */
[----:B------:R-:W-:-:S04]  /*d890*/  ISETP.GE.AND P1, PT, R14, R11, PT ;  /* 0x0000000b0e00720c */ /* 0x000fc80003f26270 */
[----:B------:R-:W-:-:S07]  /*d8a0*/  P2R R13, PR, RZ, 0x2 ;  /* 0x00000002ff0d7803 */ /* 0x000fce0000000000 */
[----:B------:R-:W-:Y:S05]  /*d8b0*/  @P0 BRA `(.L_x_1995) ;  /* 0x0000000000440947 */ /* 0x000fea0003800000 */
        /* <DEDUP_REMOVED lines=12> */
[----:B--2---:R-:W-:Y:S01]  /*d980*/  LEA R30, P2, R22, UR4, 0x1 ;  /* 0x00000004161e7c11 */ /* 0x004fe2000f8408ff */
[----:B------:R-:W-:-:S05]  /*d990*/  IMAD.IADD R10, R23, 0x1, R10 ;  /* 0x00000001170a7824 */ /* 0x000fca00078e020a */
[----:B------:R-:W-:-:S05]  /*d9a0*/  LEA.HI.X R31, R22, UR5, R10, 0x1, P2 ;  /* 0x00000005161f7c11 */ /* 0x000fca00090f0c0a */
[----:B------:R2:W-:Y:S04]  /*d9b0*/  @!P1 STG.E.128 desc[UR22][R30.64], RZ ;  /* 0x000000ff1e009986 */ /* 0x0005e8000c101d16 */
[----:B------:R2:W-:Y:S02]  /*d9c0*/  @!P0 STG.E.128 desc[UR22][R30.64+0x80], RZ ;  /* 0x000080ff1e008986 */ /* 0x0005e4000c101d16 */
.L_x_1995:
[----:B------:R-:W-:Y:S05]  /*d9d0*/  BSYNC B0 ;  /* 0x0000000000007941 */ /* 0x000fea0003800000 */
.L_x_1994:
[----:B------:R-:W-:Y:S01]  /*d9e0*/  ISETP.NE.AND P0, PT, R9, RZ, PT ;  /* 0x000000ff0900720c */ /* 0x000fe20003f05270 */
[----:B------:R-:W-:Y:S01]  /*d9f0*/  BSSY B0, `(.L_x_1996) ;  /* 0x0000016000007945 */ /* 0x000fe20003800000 */
[----:B------:R-:W-:Y:S01]  /*da00*/  ISETP.NE.OR P3, PT, R17, -0x1, !P5 ;  /* 0xffffffff1100780c */ /* 0x000fe20006f65670 */
[C---:B------:R-:W-:Y:S02]  /*da10*/  VIADD R12, R24.reuse, 0x60 ;  /* 0x00000060180c7836 */ /* 0x040fe40000000000 */
[----:B------:R-:W-:-:S08]  /*da20*/  VIADD R10, R24, 0x70 ;  /* 0x00000070180a7836 */ /* 0x000fd00000000000 */
[----:B------:R-:W-:Y:S05]  /*da30*/  @P0 BRA `(.L_x_1997) ;  /* 0x0000000000440947 */ /* 0x000fea0003800000 */
[----:B----4-:R-:W-:Y:S01]  /*da40*/  IADD3 R22, P0, R28, 0x40, RZ ;  /* 0x000000401c167810 */ /* 0x010fe20007f1e0ff */
        /* <DEDUP_REMOVED lines=16> */
.L_x_1997:
[----:B------:R-:W-:Y:S05]  /*db50*/  BSYNC B0 ;  /* 0x0000000000007941 */ /* 0x000fea0003800000 */
.L_x_1996:
[----:B---3--:R-:W-:Y:S01]  /*db60*/  @!P3 IMAD R17, R89, R8, RZ ;  /* 0x000000085911b224 */ /* 0x008fe200078e02ff */
[----:B------:R-:W-:Y:S01]  /*db70*/  ISETP.NE.AND P0, PT, R13, RZ, PT ;  /* 0x000000ff0d00720c */ /* 0x000fe20003f05270 */
[----:B------:R-:W-:Y:S01]  /*db80*/  BSSY B0, `(.L_x_1998) ;  /* 0x0000018000007945 */ /* 0x000fe20003800000 */
[-C--:B------:R-:W-:Y:S01]  /*db90*/  ISETP.GE.AND P1, PT, R10, R11.reuse, PT ;  /* 0x0000000b0a00720c */ /* 0x080fe20003f26270 */
[----:B------:R-:W-:Y:S01]  /*dba0*/  IMAD R89, R89, R0, RZ ;  /* 0x0000000059597224 */ /* 0x000fe200078e02ff */
[----:B------:R3:W-:Y:S01]  /*dbb0*/  @!P3 STL [R1+0x20], R17 ;  /* 0x000020110100b387 */ /* 0x0007e20000100800 */
[----:B------:R-:W-:Y:S02]  /*dbc0*/  ISETP.GE.AND P4, PT, R12, R11, PT ;  /* 0x0000000b0c00720c */ /* 0x000fe40003f86270 */
[----:B------:R-:W-:-:S06]  /*dbd0*/  P2R R8, PR, RZ, 0x2 ;  /* 0x00000002ff087803 */ /* 0x000fcc0000000000 */
[----:B------:R-:W-:Y:S05]  /*dbe0*/  @P0 BRA `(.L_x_1999) ;  /* 0x0000000000440947 */ /* 0x000fea0003800000 */
[----:B------:R-:W-:Y:S01]  /*dbf0*/  IADD3 R9, P0, R28, 0x50, RZ ;  /* 0x000000501c097810 */ /* 0x000fe20007f1e0ff */
[----:B------:R-:W-:Y:S01]  /*dc00*/  ULDC.64 UR4, c[0x0][0x298] ;  /* 0x0000a60000047ab9 */ /* 0x000fe20000000a00 */
[----:B--2-4-:R-:W-:Y:S01]  /*dc10*/  MOV R23, R27 ;  /* 0x0000001b00177202 */ /* 0x014fe20000000f00 */
        /* <DEDUP_REMOVED lines=14> */
.L_x_1999:
[----:B------:R-:W-:Y:S05]  /*dd00*/  BSYNC B0 ;  /* 0x0000000000007941 */ /* 0x000fea0003800000 */
.L_x_1998:
[----:B------:R-:W-:Y:S01]  /*dd10*/  SEL R89, R89, RZ, !P5 ;  /* 0x000000ff59597207 */ /* 0x000fe20006800000 */
[----:B------:R-:W-:Y:S01]  /*dd20*/  BSSY B0, `(.L_x_2000) ;  /* 0x000001b000007945 */ /* 0x000fe20003800000 */
[-C--:B------:R-:W-:Y:S02]  /*dd30*/  ISETP.GE.OR P0, PT, R4, R11.reuse, P6 ;  /* 0x0000000b0400720c */ /* 0x080fe40003706670 */
[----:B--2---:R-:W-:Y:S02]  /*dd40*/  @!P5 CS2R R30, SRZ ;  /* 0x00000000001ed805 */ /* 0x004fe4000001ff00 */
[----:B------:R-:W-:Y:S01]  /*dd50*/  ISETP.GE.OR P3, PT, R24, R11, P6 ;  /* 0x0000000b1800720c */ /* 0x000fe20003766670 */
[----:B------:R-:W-:Y:S01]  /*dd60*/  IMAD R89, R88, R5, R89 ;  /* 0x0000000558597224 */ /* 0x000fe200078e0259 */
[----:B------:R-:W-:Y:S01]  /*dd70*/  P2R R0, PR, RZ, 0x1 ;  /* 0x00000001ff007803 */ /* 0x000fe20000000000 */
[----:B-1----:R-:W-:Y:S01]  /*dd80*/  IMAD R84, R84, R3, RZ ;  /* 0x0000000354547224 */ /* 0x002fe200078e02ff */
[--C-:B------:R-:W-:Y:S01]  /*dd90*/  @P5 SHF.R.S32.HI R31, RZ, 0x1f, R17.reuse ;  /* 0x0000001fff1f5819 */ /* 0x100fe20000011411 */
[----:B------:R-:W-:Y:S01]  /*dda0*/  @P5 IMAD.MOV.U32 R30, RZ, RZ, R17 ;  /* 0x000000ffff1e5224 */ /* 0x000fe200078e0011 */
[----:B------:R-:W-:Y:S07]  /*ddb0*/  @P4 BRA `(.L_x_2001) ;  /* 0x0000000000444947 */ /* 0x000fee0003800000 */
[----:B----4-:R-:W-:Y:S01]  /*ddc0*/  IADD3 R22, P0, R28, 0x60, RZ ;  /* 0x000000601c167810 */ /* 0x010fe20007f1e0ff */
        /* <DEDUP_REMOVED lines=16> */
.L_x_2001:
[----:B------:R-:W-:Y:S05]  /*ded0*/  BSYNC B0 ;  /* 0x0000000000007941 */ /* 0x000fea0003800000 */
.L_x_2000:
[----:B------:R-:W-:Y:S01]  /*dee0*/  ISETP.NE.AND P2, PT, R8, RZ, PT ;  /* 0x000000ff0800720c */ /* 0x000fe20003f45270 */
[----:B------:R-:W-:Y:S01]  /*def0*/  BSSY B0, `(.L_x_2002) ;  /* 0x0000017000007945 */ /* 0x000fe20003800000 */
[----:B------:R-:W-:Y:S02]  /*df00*/  SHF.R.S32.HI R5, RZ, 0x1f, R84 ;  /* 0x0000001fff057819 */ /* 0x000fe40000011454 */
[--C-:B------:R-:W-:Y:S02]  /*df10*/  IADD3 R84, P1, P0, R84, R30, R89.reuse ;  /* 0x0000001e54547210 */ /* 0x100fe4000783e059 */
[----:B------:R-:W-:Y:S02]  /*df20*/  SHF.R.S32.HI R30, RZ, 0x1f, R89 ;  /* 0x0000001fff1e7819 */ /* 0x000fe40000011459 */
[----:B------:R-:W-:Y:S02]  /*df30*/  ISETP.GE.OR P5, PT, R2, R11, P6 ;  /* 0x0000000b0200720c */ /* 0x000fe400037a6670 */
[----:B------:R-:W-:-:S03]  /*df40*/  IADD3.X R30, R5, R31, R30, P1, P0 ;  /* 0x0000001f051e7210 */ /* 0x000fc60000fe041e */
[----:B------:R-:W-:Y:S08]  /*df50*/  @P2 BRA `(.L_x_2003) ;  /* 0x0000000000402947 */ /* 0x000ff00003800000 */
[----:B------:R-:W-:Y:S01]  /*df60*/  IADD3 R5, P0, R28, 0x70, RZ ;  /* 0x000000701c057810 */ /* 0x000fe20007f1e0ff */
[----:B------:R-:W-:Y:S01]  /*df70*/  ULDC.64 UR4, c[0x0][0x298] ;  /* 0x0000a60000047ab9 */ /* 0x000fe20000000a00 */
[----:B------:R-:W-:Y:S01]  /*df80*/  MOV R21, R27 ;  /* 0x0000001b00157202 */ /* 0x000fe20000000f00 */
[----:B------:R-:W-:Y:S02]  /*df90*/  ULDC UR6, c[0x0][0x2d0] ;  /* 0x0000b40000067ab9 */ /* 0x000fe40000000800 */
        /* <DEDUP_REMOVED lines=12> */
.L_x_2003:
[----:B------:R-:W-:Y:S05]  /*e060*/  BSYNC B0 ;  /* 0x0000000000007941 */ /* 0x000fea0003800000 */
.L_x_2002:
[----:B------:R-:W-:Y:S04]  /*e070*/  BSSY B0, `(.L_x_2004) ;  /* 0x000000a000007945 */ /* 0x000fe80003800000 */
[----:B------:R-:W-:Y:S05]  /*e080*/  @P3 BRA `(.L_x_2005) ;  /* 0x0000000000203947 */ /* 0x000fea0003800000 */
[----:B------:R-:W-:Y:S01]  /*e090*/  IMAD R5, R24, R3, RZ ;  /* 0x0000000318057224 */ /* 0x000fe200078e02ff */
[----:B------:R-:W-:-:S04]  /*e0a0*/  ULDC.64 UR4, c[0x0][0x2b0] ;  /* 0x0000ac0000047ab9 */ /* 0x000fc80000000a00 */
[----:B--2---:R-:W-:-:S04]  /*e0b0*/  IADD3 R6, P0, R5, R84, RZ ;  /* 0x0000005405067210 */ /* 0x004fc80007f1e0ff */
[----:B------:R-:W-:Y:S02]  /*e0c0*/  LEA.HI.X.SX32 R5, R5, R30, 0x1, P0 ;  /* 0x0000001e05057211 */ /* 0x000fe400000f0eff */
[----:B------:R-:W-:-:S04]  /*e0d0*/  LEA R8, P0, R6, UR4, 0x2 ;  /* 0x0000000406087c11 */ /* 0x000fc8000f8010ff */
[----:B------:R-:W-:Y:S01]  /*e0e0*/  LEA.HI.X R9, R6, UR5, R5, 0x2, P0 ;  /* 0x0000000506097c11 */ /* 0x000fe200080f1405 */
[----:B------:R-:W-:-:S05]  /*e0f0*/  IMAD.MOV.U32 R5, RZ, RZ, 0x7f800000 ;  /* 0x7f800000ff057424 */ /* 0x000fca00078e00ff */
[----:B------:R2:W-:Y:S03]  /*e100*/  STG.E desc[UR22][R8.64], R5 ;  /* 0x0000000508007986 */ /* 0x0005e6000c101916 */
.L_x_2005:
[----:B------:R-:W-:Y:S05]  /*e110*/  BSYNC B0 ;  /* 0x0000000000007941 */ /* 0x000fea0003800000 */
.L_x_2004:
[----:B------:R-:W-:Y:S01]  /*e120*/  ISETP.NE.AND P0, PT, R0, RZ, PT ;  /* 0x000000ff0000720c */ /* 0x000fe20003f05270 */
[----:B------:R-:W-:Y:S01]  /*e130*/  BSSY B0, `(.L_x_2006) ;  /* 0x000000f000007945 */ /* 0x000fe20003800000 */
[-C--:B------:R-:W-:Y:S02]  /*e140*/  ISETP.GE.OR P1, PT, R18, R11.reuse, P6 ;  /* 0x0000000b1200720c */ /* 0x080fe40003726670 */
[-C--:B------:R-:W-:Y:S02]  /*e150*/  ISETP.GE.OR P2, PT, R16, R11.reuse, P6 ;  /* 0x0000000b1000720c */ /* 0x080fe40003746670 */
[-C--:B------:R-:W-:Y:S02]  /*e160*/  ISETP.GE.OR P3, PT, R14, R11.reuse, P6 ;  /* 0x0000000b0e00720c */ /* 0x080fe40003766670 */
[-C--:B------:R-:W-:Y:S02]  /*e170*/  ISETP.GE.OR P4, PT, R12, R11.reuse, P6 ;  /* 0x0000000b0c00720c */ /* 0x080fe40003786670 */
[----:B------:R-:W-:-:S03]  /*e180*/  ISETP.GE.OR P6, PT, R10, R11, P6 ;  /* 0x0000000b0a00720c */ /* 0x000fc600037c6670 */
[----:B------:R-:W-:Y:S10]  /*e190*/  @P0 BRA `(.L_x_2007) ;  /* 0x0000000000200947 */ /* 0x000ff40003800000 */
[----:B--2---:R-:W-:Y:S01]  /*e1a0*/  IMAD R7, R4, R3, RZ ;  /* 0x0000000304077224 */ /* 0x004fe200078e02ff */
[----:B------:R-:W-:-:S04]  /*e1b0*/  ULDC.64 UR4, c[0x0][0x2b0] ;  /* 0x0000ac0000047ab9 */ /* 0x000fc80000000a00 */
[----:B------:R-:W-:-:S04]  /*e1c0*/  IADD3 R5, P0, R7, R84, RZ ;  /* 0x0000005407057210 */ /* 0x000fc80007f1e0ff */
[----:B------:R-:W-:Y:S01]  /*e1d0*/  LEA.HI.X.SX32 R0, R7, R30, 0x1, P0 ;  /* 0x0000001e07007211 */ /* 0x000fe200000f0eff */
[----:B------:R-:W-:Y:S01]  /*e1e0*/  IMAD.MOV.U32 R7, RZ, RZ, 0x7f800000 ;  /* 0x7f800000ff077424 */ /* 0x000fe200078e00ff */
[----:B------:R-:W-:-:S04]  /*e1f0*/  LEA R4, P0, R5, UR4, 0x2 ;  /* 0x0000000405047c11 */ /* 0x000fc8000f8010ff */
[----:B------:R-:W-:-:S05]  /*e200*/  LEA.HI.X R5, R5, UR5, R0, 0x2, P0 ;  /* 0x0000000505057c11 */ /* 0x000fca00080f1400 */
[----:B------:R2:W-:Y:S04]  /*e210*/  STG.E desc[UR22][R4.64], R7 ;  /* 0x0000000704007986 */ /* 0x0005e8000c101916 */
.L_x_2007:
[----:B------:R-:W-:Y:S05]  /*e220*/  BSYNC B0 ;  /* 0x0000000000007941 */ /* 0x000fea0003800000 */
.L_x_2006:
[----:B------:R-:W-:Y:S04]  /*e230*/  BSSY B0, `(.L_x_2008) ;  /* 0x000000a000007945 */ /* 0x000fe80003800000 */
[----:B------:R-:W-:Y:S05]  /*e240*/  @P5 BRA `(.L_x_2009) ;  /* 0x0000000000205947 */ /* 0x000fea0003800000 */
        /* <DEDUP_REMOVED lines=8> */
.L_x_2009:
[----:B------:R-:W-:Y:S05]  /*e2d0*/  BSYNC B0 ;  /* 0x0000000000007941 */ /* 0x000fea0003800000 */
.L_x_2008:
        /* <DEDUP_REMOVED lines=10> */
.L_x_2011:
[----:B------:R-:W-:Y:S05]  /*e380*/  BSYNC B0 ;  /* 0x0000000000007941 */ /* 0x000fea0003800000 */
.L_x_2010:
        /* <DEDUP_REMOVED lines=10> */
.L_x_2013:
[----:B------:R-:W-:Y:S05]  /*e430*/  BSYNC B0 ;  /* 0x0000000000007941 */ /* 0x000fea0003800000 */
.L_x_2012:
        /* <DEDUP_REMOVED lines=10> */
.L_x_2015:
[----:B------:R-:W-:Y:S05]  /*e4e0*/  BSYNC B0 ;  /* 0x0000000000007941 */ /* 0x000fea0003800000 */
.L_x_2014:
        /* <DEDUP_REMOVED lines=10> */
.L_x_2017:
[----:B------:R-:W-:Y:S05]  /*e590*/  BSYNC B0 ;  /* 0x0000000000007941 */ /* 0x000fea0003800000 */
.L_x_2016:
[----:B------:R-:W-:Y:S05]  /*e5a0*/  @P6 EXIT ;  /* 0x000000000000694d */ /* 0x000fea0003800000 */
[----:B------:R-:W-:Y:S01]  /*e5b0*/  IMAD R3, R10, R3, RZ ;  /* 0x000000030a037224 */ /* 0x000fe200078e02ff */
[----:B------:R-:W-:Y:S01]  /*e5c0*/  ULDC.64 UR4, c[0x0][0x2b0] ;  /* 0x0000ac0000047ab9 */ /* 0x000fe20000000a00 */
[----:B--2---:R-:W-:-:S03]  /*e5d0*/  IMAD.MOV.U32 R5, RZ, RZ, 0x7f800000 ;  /* 0x7f800000ff057424 */ /* 0x004fc600078e00ff */
[----:B------:R-:W-:-:S04]  /*e5e0*/  IADD3 R84, P0, R3, R84, RZ ;  /* 0x0000005403547210 */ /* 0x000fc80007f1e0ff */
[----:B------:R-:W-:Y:S02]  /*e5f0*/  LEA.HI.X.SX32 R3, R3, R30, 0x1, P0 ;  /* 0x0000001e03037211 */ /* 0x000fe400000f0eff */
[----:B------:R-:W-:-:S04]  /*e600*/  LEA R2, P0, R84, UR4, 0x2 ;  /* 0x0000000454027c11 */ /* 0x000fc8000f8010ff */
[----:B------:R-:W-:-:S05]  /*e610*/  LEA.HI.X R3, R84, UR5, R3, 0x2, P0 ;  /* 0x0000000554037c11 */ /* 0x000fca00080f1403 */
[----:B------:R-:W-:Y:S01]  /*e620*/  STG.E desc[UR22][R2.64], R5 ;  /* 0x0000000502007986 */ /* 0x000fe2000c101916 */
[----:B------:R-:W-:Y:S05]  /*e630*/  EXIT ;  /* 0x000000000000794d */ /* 0x000fea0003800000 */
.L_x_2018:
        /* <DEDUP_REMOVED lines=12> */
.L_x_2943:


//--------------------- .text._ZN5flash16flash_fwd_kernelI23Flash_fwd_kernel_traitsILi128ELi128ELi32ELi4ELb0ELb0EN7cutlass10bfloat16_tE19Flash_kernel_traitsILi128ELi128ELi32ELi4ES3_EELb0ELb0ELb0ELb0ELb0ELb0ELb1ELb0EEEvNS_16Flash_fwd_paramsE --------------------------
	.section	.text._ZN5flash16flash_fwd_kernelI23Flash_fwd_kernel_traitsILi128ELi128ELi32ELi4ELb0ELb0EN7cutlass10bfloat16_tE19Flash_kernel_traitsILi128ELi128ELi32ELi4ES3_EELb0ELb0ELb0ELb0ELb0ELb0ELb1ELb0EEEvNS_16Flash_fwd_paramsE,"ax",@progbits
	.align	128
        .global         _ZN5flash16flash_fwd_kernelI23Flash_fwd_kernel_traitsILi128ELi128ELi32ELi4ELb0ELb0EN7cutlass10bfloat16_tE19Flash_kernel_traitsILi128ELi128ELi32ELi4ES3_EELb0ELb0ELb0ELb0ELb0ELb0ELb1ELb0EEEvNS_16Flash_fwd_paramsE
        .type           _ZN5flash16flash_fwd_kernelI23Flash_fwd_kernel_traitsILi128ELi128ELi32ELi4ELb0ELb0EN7cutlass10bfloat16_tE19Flash_kernel_traitsILi128ELi128ELi32ELi4ES3_EELb0ELb0ELb0ELb0ELb0ELb0ELb1ELb0EEEvNS_16Flash_fwd_paramsE,@function
        .size           _ZN5flash16flash_fwd_kernelI23Flash_fwd_kernel_traitsILi128ELi128ELi32ELi4ELb0ELb0EN7cutlass10bfloat16_tE19Flash_kernel_traitsILi128ELi128ELi32ELi4ES3_EELb0ELb0ELb0ELb0ELb0ELb0ELb1ELb0EEEvNS_16Flash_fwd_paramsE,(.L_x_2944 - _ZN5flash16flash_fwd_kernelI23Flash_fwd_kernel_traitsILi128ELi128ELi32ELi4ELb0ELb0EN7cutlass10bfloat16_tE19Flash_kernel_traitsILi128ELi128ELi32ELi4ES3_EELb0ELb0ELb0ELb0ELb0ELb0ELb1ELb0EEEvNS_16Flash_fwd_paramsE)
        .other          _ZN5flash16flash_fwd_kernelI23Flash_fwd_kernel_traitsILi128ELi128ELi32ELi4ELb0ELb0EN7cutlass10bfloat16_tE19Flash_kernel_traitsILi128ELi128ELi32ELi4ES3_EELb0ELb0ELb0ELb0ELb0ELb0ELb1ELb0EEEvNS_16Flash_fwd_paramsE,@"STO_CUDA_ENTRY STV_DEFAULT"
_ZN5flash16flash_fwd_kernelI23Flash_fwd_kernel_traitsILi128ELi128ELi32ELi4ELb0ELb0EN7cutlass10bfloat16_tE19Flash_kernel_traitsILi128ELi128ELi32ELi4ES3_EELb0ELb0ELb0ELb0ELb0ELb0ELb1ELb0EEEvNS_16Flash_fwd_paramsE:
.text._ZN5flash16flash_fwd_kernelI23Flash_fwd_kernel_traitsILi128ELi128ELi32ELi4ELb0ELb0EN7cutlass10bfloat16_tE19Flash_kernel_traitsILi128ELi128ELi32ELi4ES3_EELb0ELb0ELb0ELb0ELb0ELb0ELb1ELb0EEEvNS_16Flash_fwd_paramsE:
        /* <DEDUP_REMOVED lines=40> */
.L_x_2019:
[----:B-1----:R-:W1:Y:S02]  /*0280*/  LDC R4, c[0x0][0x2c8] ;  /* 0x0000b200ff047b82 */ /* 0x002e640000000800 */
.L_x_2020:
        /* <DEDUP_REMOVED lines=110> */
.L_x_2022:
        /* <DEDUP_REMOVED lines=14> */
.L_x_2023:
        /* <DEDUP_REMOVED lines=10> */
[----:B------:R-:W-:Y:S01]  /*0af0*/  IMAD.WIDE.U32 R2, R12, R24, R138 ;  /* 0x000000180c027225 */ /* 0x000fe200078e008a */
[----:B------:R-:W-:Y:S01]  /*0b00*/  IADD3.X R7, R139, R18, RZ, P1, !PT ;  /* 0x000000128b077210 */ /* 0x000fe20000ffe4ff */
[----:B------:R-:W-:Y:S01]  /*0b10*/  ULDC.64 UR6, c[0x0][0x260] ;  /* 0x0000980000067ab9 */ /* 0x000fe20000000a00 */
[----:B------:R-:W-:Y:S01]  /*0b20*/  IADD3 R128, R138, 0x40, RZ ;  /* 0x000000408a807810 */ /* 0x000fe20007ffe0ff */
[C---:B------:R-:W-:Y:S01]  /*0b30*/  IMAD R9, R13.reuse, R24, RZ ;  /* 0x000000180d097224 */ /* 0x040fe200078e02ff */
[----:B------:R-:W-:Y:S01]  /*0b40*/  IADD3 R2, P1, R14, R2, RZ ;  /* 0x000000020e027210 */ /* 0x000fe20007f3e0ff */
[----:B------:R-:W-:Y:S01]  /*0b50*/  IMAD R8, R13, R20, RZ ;  /* 0x000000140d087224 */ /* 0x000fe200078e02ff */
[----:B------:R-:W-:Y:S01]  /*0b60*/  ISETP.GE.AND P6, PT, R12, R22, PT ;  /* 0x000000160c00720c */ /* 0x000fe20003fc6270 */
        /* <DEDUP_REMOVED lines=11> */
[----:B------:R-:W-:Y:S01]  /*0c20*/  SHF.R.S32.HI R8, RZ, 0x1f, R0 ;  /* 0x0000001fff087819 */ /* 0x000fe20000011400 */
[----:B------:R-:W-:Y:S01]  /*0c30*/  BSSY B0, `(.L_x_2024) ;  /* 0x0000033000007945 */ /* 0x000fe20003800000 */
[----:B------:R-:W-:Y:S01]  /*0c40*/  ISETP.GE.AND P5, PT, R27, R22, PT ;  /* 0x000000161b00720c */ /* 0x000fe20003fa6270 */
[----:B------:R-:W-:Y:S01]  /*0c50*/  IMAD R9, R33, UR5, R9 ;  /* 0x0000000521097c24 */ /* 0x000fe2000f8e0209 */
[----:B------:R-:W-:Y:S01]  /*0c60*/  ULDC.64 UR4, c[0x0][0x268] ;  /* 0x00009a0000047ab9 */ /* 0x000fe20000000a00 */
[----:B------:R-:W-:Y:S01]  /*0c70*/  IMAD.WIDE.U32 R36, R0, UR6, R4 ;  /* 0x0000000600247c25 */ /* 0x000fe2000f8e0004 */
[----:B------:R-:W-:-:S03]  /*0c80*/  R2P PR, R29, 0x6 ;  /* 0x000000061d007804 */ /* 0x000fc60000000000 */
[----:B------:R-:W-:Y:S01]  /*0c90*/  IMAD.WIDE.U32 R34, R0, UR4, R2 ;  /* 0x0000000400227c25 */ /* 0x000fe2000f8e0002 */
[----:B------:R2:W-:Y:S03]  /*0ca0*/  STL.64 [R1+0x40], R36 ;  /* 0x0000402401007387 */ /* 0x0005e60000100a00 */
[C---:B------:R-:W-:Y:S01]  /*0cb0*/  IMAD R6, R8.reuse, UR6, RZ ;  /* 0x0000000608067c24 */ /* 0x040fe2000f8e02ff */
[----:B------:R2:W-:Y:S01]  /*0cc0*/  STL.64 [R1+0x38], R34 ;  /* 0x0000382201007387 */ /* 0x0005e20000100a00 */
[----:B------:R-:W-:Y:S01]  /*0cd0*/  IMAD R4, R8, UR4, RZ ;  /* 0x0000000408047c24 */ /* 0x000fe2000f8e02ff */
[----:B------:R-:W-:Y:S01]  /*0ce0*/  UMOV UR4, 0x400 ;  /* 0x0000040000047882 */ /* 0x000fe20000000000 */
[C---:B------:R-:W-:Y:S01]  /*0cf0*/  IMAD R19, R0.reuse, UR7, R6 ;  /* 0x0000000700137c24 */ /* 0x040fe2000f8e0206 */
[----:B------:R2:W-:Y:S01]  /*0d00*/  STL [R1+0x10], R128 ;  /* 0x0000108001007387 */ /* 0x0005e20000100800 */
        /* <DEDUP_REMOVED lines=37> */
.L_x_2025:
[----:B------:R-:W-:Y:S05]  /*0f60*/  BSYNC B0 ;  /* 0x0000000000007941 */ /* 0x000fea0003800000 */
.L_x_2024:
        /* <DEDUP_REMOVED lines=33> */
.L_x_2027:
[----:B------:R-:W-:Y:S05]  /*1180*/  BSYNC B0 ;  /* 0x0000000000007941 */ /* 0x000fea0003800000 */
.L_x_2026:
        /* <DEDUP_REMOVED lines=33> */
.L_x_2029:
[----:B------:R-:W-:Y:S05]  /*13a0*/  BSYNC B0 ;  /* 0x0000000000007941 */ /* 0x000fea0003800000 */
.L_x_2028:
        /* <DEDUP_REMOVED lines=34> */
.L_x_2031:
[----:B------:R-:W-:Y:S05]  /*15d0*/  BSYNC B0 ;  /* 0x0000000000007941 */ /* 0x000fea0003800000 */
.L_x_2030:
        /* <DEDUP_REMOVED lines=34> */
.L_x_2033:
[----:B------:R-:W-:Y:S05]  /*1800*/  BSYNC B0 ;  /* 0x0000000000007941 */ /* 0x000fea0003800000 */
.L_x_2032:
        /* <DEDUP_REMOVED lines=34> */
.L_x_2035:
[----:B------:R-:W-:Y:S05]  /*1a30*/  BSYNC B0 ;  /* 0x0000000000007941 */ /* 0x000fea0003800000 */
.L_x_2034:
        /* <DEDUP_REMOVED lines=31> */
.L_x_2037:
[----:B------:R-:W-:Y:S05]  /*1c30*/  BSYNC B0 ;  /* 0x0000000000007941 */ /* 0x000fea0003800000 */
.L_x_2036:
        /* <DEDUP_REMOVED lines=42> */
.L_x_2039:
[----:B------:R-:W-:Y:S05]  /*1ee0*/  BSYNC B0 ;  /* 0x0000000000007941 */ /* 0x000fea0003800000 */
.L_x_2038:
        /* <DEDUP_REMOVED lines=25> */
.L_x_2041:
[----:B------:R-:W-:Y:S05]  /*2080*/  BSYNC B0 ;  /* 0x0000000000007941 */ /* 0x000fea0003800000 */
.L_x_2040:
        /* <DEDUP_REMOVED lines=28> */
.L_x_2043:
[----:B------:R-:W-:Y:S05]  /*2250*/  BSYNC B0 ;  /* 0x0000000000007941 */ /* 0x000fea0003800000 */
.L_x_2042:
[----:B------:R-:W0:Y:S01]  /*2260*/  LDGDEPBAR ;  /* 0x00000000000079af */ /* 0x000e220000000000 */
[----:B-1-3--:R-:W-:Y:S01]  /*2270*/  LOP3.LUT R3, R8, 0x8, R12, 0xf8, !PT ;  /* 0x0000000808037812 */ /* 0x00afe200078ef80c */
[----:B------:R-:W-:Y:S01]  /*2280*/  IMAD.IADD R11, R35, 0x1, R31 ;  /* 0x00000001230b7824 */ /* 0x000fe200078e021f */
[----:B------:R-:W-:Y:S01]  /*2290*/  SHF.R.U32.HI R8, RZ, 0x3, R8 ;  /* 0x00000003ff087819 */ /* 0x000fe20000011608 */
[----:B------:R-:W-:Y:S01]  /*22a0*/  IMAD.SHL.U32 R2, R29, 0x40, RZ ;  /* 0x000000401d027824 */ /* 0x000fe200078e00ff */
[----:B------:R-:W-:Y:S01]  /*22b0*/  LEA.HI R6, R32, R123, RZ, 0x5 ;  /* 0x0000007b20067211 */ /* 0x000fe200078f28ff */
[----:B------:R-:W-:Y:S01]  /*22c0*/  IMAD.SHL.U32 R5, R23, 0x8, RZ ;  /* 0x0000000817057824 */ /* 0x000fe200078e00ff */
[----:B------:R-:W-:Y:S01]  /*22d0*/  LOP3.LUT R10, R3, R8, RZ, 0x3c, !PT ;  /* 0x00000008030a7212 */ /* 0x000fe200078e3cff */
[----:B------:R1:W-:Y:S01]  /*22e0*/  STL [R1+0x34], R11 ;  /* 0x0000340b01007387 */ /* 0x0003e20000100800 */
        /* <DEDUP_REMOVED lines=45> */
.L_x_2045:
[----:B------:R-:W-:Y:S05]  /*25c0*/  BSYNC B0 ;  /* 0x0000000000007941 */ /* 0x000fea0003800000 */
.L_x_2044:
[----:B------:R1:W-:Y:S01]  /*25d0*/  @P1 STS.128 [R227+0xa800], RZ ;  /* 0x00a800ffe3001388 */ /* 0x0003e20000000c00 */
[----:B------:R-:W-:Y:S03]  /*25e0*/  BSSY B0, `(.L_x_2046) ;  /* 0x000001b000007945 */ /* 0x000fe60003800000 */
[----:B------:R1:W-:Y:S01]  /*25f0*/  @P1 STS.128 [R227+0xb800], RZ ;  /* 0x00b800ffe3001388 */ /* 0x0003e20000000c00 */
[----:B------:R-:W-:Y:S05]  /*2600*/  @P1 BRA `(.L_x_2047) ;  /* 0x0000000000601947 */ /* 0x000fea0003800000 */
[----:B------:R-:W-:Y:S01]  /*2610*/  ULDC UR5, c[0x0][0x2d0] ;  /* 0x0000b40000057ab9 */ /* 0x000fe20000000800 */
[----:B-1-3--:R-:W-:Y:S01]  /*2620*/  IMAD.WIDE.U32 R2, R24, 0x10, RZ ;  /* 0x0000001018027825 */ /* 0x00afe200078e00ff */
        /* <DEDUP_REMOVED lines=22> */
.L_x_2047:
[----:B------:R-:W-:Y:S05]  /*2790*/  BSYNC B0 ;  /* 0x0000000000007941 */ /* 0x000fea0003800000 */
.L_x_2046:
[----:B------:R-:W-:Y:S01]  /*27a0*/  LDSM.16.M88.4 R20, [R212+0x8000] ;  /* 0x00800000d414783b */ /* 0x000fe20000000200 */
[----:B------:R-:W-:Y:S01]  /*27b0*/  R2P PR, R28, 0x6 ;  /* 0x000000061c007804 */ /* 0x000fe20000000000 */
[----:B-1-3--:R-:W-:Y:S01]  /*27c0*/  VIADD R2, R212, 0x8000 ;  /* 0x00008000d4027836 */ /* 0x00afe20000000000 */
[----:B------:R-:W-:Y:S01]  /*27d0*/  LEA R222, R0, R214, 0x1 ;  /* 0x000000d600de7211 */ /* 0x000fe200078e08ff */
[----:B------:R-:W1:Y:S01]  /*27e0*/  LDSM.16.M88.4 R12, [R214+0x2000] ;  /* 0x00200000d60c783b */ /* 0x000e620000000200 */
[----:B------:R-:W-:Y:S01]  /*27f0*/  VIADD R223, R212, 0x8020 ;  /* 0x00008020d4df7836 */ /* 0x000fe20000000000 */
[----:B------:R-:W-:Y:S01]  /*2800*/  ULDC UR5, c[0x0][0x39c] ;  /* 0x0000e70000057ab9 */ /* 0x000fe20000000800 */
[----:B------:R-:W-:Y:S01]  /*2810*/  IMAD R216, R4, 0x2, R214 ;  /* 0x0000000204d87824 */ /* 0x000fe200078e02d6 */
[----:B------:R-:W3:Y:S01]  /*2820*/  LDSM.16.M88.4 R16, [R214] ;  /* 0x00000000d610783b */ /* 0x000ee20000000200 */
[----:B------:R-:W-:Y:S02]  /*2830*/  IMAD.SHL.U32 R123, R123, 0x2, RZ ;  /* 0x000000027b7b7824 */ /* 0x000fe400078e00ff */
[----:B------:R-:W-:Y:S01]  /*2840*/  IMAD R221, R0, 0x2, R216 ;  /* 0x0000000200dd7824 */ /* 0x000fe200078e02d8 */
[----:B------:R-:W-:Y:S02]  /*2850*/  LDSM.16.M88.4 R8, [R216+0x2000] ;  /* 0x00200000d808783b */ /* 0x000fe40000000200 */
[----:B------:R-:W-:-:S02]  /*2860*/  @P1 VIADD R223, R2, 0xffffffe0 ;  /* 0xffffffe002df1836 */ /* 0x000fc40000000000 */
[----:B--2---:R-:W-:Y:S01]  /*2870*/  LDSM.16.M88.4 R32, [R216] ;  /* 0x00000000d820783b */ /* 0x004fe20000000200 */
[----:B------:R-:W-:Y:S02]  /*2880*/  IMAD.MOV.U32 R2, RZ, RZ, 0x40 ;  /* 0x00000040ff027424 */ /* 0x000fe400078e00ff */
[C---:B------:R-:W-:Y:S01]  /*2890*/  IADD3 R226, R223.reuse, 0x800, RZ ;  /* 0x00000800dfe27810 */ /* 0x040fe20007ffe0ff */
[----:B------:R-:W2:Y:S01]  /*28a0*/  LDSM.16.M88.4 R24, [R223] ;  /* 0x00000000df18783b */ /* 0x000ea20000000200 */
[C---:B------:R-:W-:Y:S01]  /*28b0*/  VIADD R225, R223.reuse, 0x1000 ;  /* 0x00001000dfe17836 */ /* 0x040fe20000000000 */
[----:B------:R-:W-:Y:S01]  /*28c0*/  SEL R2, R2, 0xffffffc0, !P2 ;  /* 0xffffffc002027807 */ /* 0x000fe20005000000 */
[----:B------:R-:W-:Y:S01]  /*28d0*/  VIADD R224, R223, 0x1800 ;  /* 0x00001800dfe07836 */ /* 0x000fe20000000000 */
[----:B------:R-:W-:Y:S03]  /*28e0*/  LDSM.16.M88.4 R52, [R222+0x2000] ;  /* 0x00200000de34783b */ /* 0x000fe60000000200 */
[----:B------:R-:W-:Y:S01]  /*28f0*/  IMAD.IADD R220, R212, 0x1, R2 ;  /* 0x00000001d4dc7824 */ /* 0x000fe200078e0202 */
[----:B------:R-:W5:Y:S01]  /*2900*/  LDSM.16.M88.4 R28, [R212+0x8800] ;  /* 0x00880000d41c783b */ /* 0x000f620000000200 */
[----:B------:R-:W-:-:S03]  /*2910*/  IMAD.IADD R219, R2, 0x1, R223 ;  /* 0x0000000102db7824 */ /* 0x000fc600078e02df */
[----:B------:R-:W4:Y:S04]  /*2920*/  LDSM.16.M88.4 R64, [R220+0x8000] ;  /* 0x00800000dc40783b */ /* 0x000f280000000200 */
[----:B------:R-:W4:Y:S04]  /*2930*/  LDSM.16.M88.4 R56, [R222] ;  /* 0x00000000de38783b */ /* 0x000f280000000200 */
[----:B------:R-:W-:Y:S01]  /*2940*/  LDSM.16.M88.4 R72, [R219] ;  /* 0x00000000db48783b */ /* 0x000fe20000000200 */
[-C--:B-1----:R-:W-:Y:S03]  /*2950*/  HMMA.16816.F32.BF16 R36, R12, R20.reuse, RZ ;  /* 0x000000140c24723c */ /* 0x082fe600000418ff */
[----:B------:R-:W1:Y:S04]  /*2960*/  LDSM.16.M88.4 R44, [R221+0x2000] ;  /* 0x00200000dd2c783b */ /* 0x000e680000000200 */
[----:B------:R-:W1:Y:S01]  /*2970*/  LDSM.16.M88.4 R88, [R223+0x800] ;  /* 0x00080000df58783b */ /* 0x000e620000000200 */
[C---:B---3--:R-:W-:Y:S03]  /*2980*/  HMMA.16816.F32.BF16 R40, R16.reuse, R20, RZ ;  /* 0x000000141028723c */ /* 0x048fe600000418ff */
[----:B------:R-:W3:Y:S03]  /*2990*/  LDSM.16.M88.4 R48, [R221] ;  /* 0x00000000dd30783b */ /* 0x000ee60000000200 */
[-C--:B------:R-:W-:Y:S01]  /*29a0*/  HMMA.16816.F32.BF16 R76, R16, R22.reuse, RZ ;  /* 0x00000016104c723c */ /* 0x080fe200000418ff */
[----:B------:R-:W-:Y:S04]  /*29b0*/  LDSM.16.M88.4 R92, [R212+0x9000] ;  /* 0x00900000d45c783b */ /* 0x000fe80000000200 */
[----:B------:R-:W-:Y:S01]  /*29c0*/  LDSM.16.M88.4 R108, [R223+0x1000] ;  /* 0x00100000df6c783b */ /* 0x000fe20000000200 */
[----:B------:R-:W-:Y:S03]  /*29d0*/  HMMA.16816.F32.BF16 R96, R12, R22, RZ ;  /* 0x000000160c60723c */ /* 0x000fe600000418ff */
[----:B------:R-:W0:Y:S03]  /*29e0*/  LDGDEPBAR ;  /* 0x00000000000079af */ /* 0x000e260000000000 */
[-C--:B--2---:R-:W-:Y:S06]  /*29f0*/  HMMA.16816.F32.BF16 R36, R8, R24.reuse, R36 ;  /* 0x000000180824723c */ /* 0x084fec0000041824 */
[----:B------:R-:W-:Y:S06]  /*2a00*/  HMMA.16816.F32.BF16 R40, R32, R24, R40 ;  /* 0x000000182028723c */ /* 0x000fec0000041828 */
[C---:B-----5:R-:W-:Y:S06]  /*2a10*/  HMMA.16816.F32.BF16 R80, R12.reuse, R28, RZ ;  /* 0x0000001c0c50723c */ /* 0x060fec00000418ff */
[----:B------:R-:W-:Y:S06]  /*2a20*/  HMMA.16816.F32.BF16 R68, R12, R30, RZ ;  /* 0x0000001e0c44723c */ /* 0x000fec00000418ff */
[----:B----4-:R-:W-:Y:S01]  /*2a30*/  HMMA.16816.F32.BF16 R100, R52, R64, R36 ;  /* 0x000000403464723c */ /* 0x010fe20000041824 */
[----:B------:R-:W2:Y:S05]  /*2a40*/  LDSM.16.M88.4 R36, [R214+0x6000] ;  /* 0x00600000d624783b */ /* 0x000eaa0000000200 */
[----:B------:R-:W-:Y:S06]  /*2a50*/  HMMA.16816.F32.BF16 R20, R32, R26, R76 ;  /* 0x0000001a2014723c */ /* 0x000fec000004184c */
[----:B------:R-:W-:Y:S01]  /*2a60*/  HMMA.16816.F32.BF16 R60, R56, R64, R40 ;  /* 0x00000040383c723c */ /* 0x000fe20000041828 */
[----:B------:R-:W4:Y:S05]  /*2a70*/  LDSM.16.M88.4 R40, [R214+0x4000] ;  /* 0x00400000d628783b */ /* 0x000f2a0000000200 */
[C---:B------:R-:W-:Y:S06]  /*2a80*/  HMMA.16816.F32.BF16 R104, R16.reuse, R28, RZ ;  /* 0x0000001c1068723c */ /* 0x040fec00000418ff */
[----:B------:R-:W-:Y:S01]  /*2a90*/  HMMA.16816.F32.BF16 R76, R16, R30, RZ ;  /* 0x0000001e104c723c */ /* 0x000fe200000418ff */
[----:B------:R-:W-:Y:S05]  /*2aa0*/  LDSM.16.M88.4 R28, [R216+0x4000] ;  /* 0x00400000d81c783b */ /* 0x000fea0000000200 */
[----:B------:R-:W-:Y:S01]  /*2ab0*/  HMMA.16816.F32.BF16 R96, R8, R26, R96 ;  /* 0x0000001a0860723c */ /* 0x000fe20000041860 */
[----:B------:R-:W5:Y:S05]  /*2ac0*/  LDSM.16.M88.4 R24, [R216+0x6000] ;  /* 0x00600000d818783b */ /* 0x000f6a0000000200 */
[----:B-1----:R-:W-:Y:S06]  /*2ad0*/  HMMA.16816.F32.BF16 R16, R44, R72, R100 ;  /* 0x000000482c10723c */ /* 0x002fec0000041864 */
[C---:B------:R-:W-:Y:S01]  /*2ae0*/  HMMA.16816.F32.BF16 R116, R8.reuse, R88, R80 ;  /* 0x000000580874723c */ /* 0x040fe20000041850 */
[----:B------:R-:W-:Y:S05]  /*2af0*/  LDSM.16.M88.4 R80, [R220+0x9000] ;  /* 0x00900000dc50783b */ /* 0x000fea0000000200 */
[----:B------:R-:W-:Y:S01]  /*2b00*/  HMMA.16816.F32.BF16 R112, R8, R90, R68 ;  /* 0x0000005a0870723c */ /* 0x000fe20000041844 */
[----:B------:R-:W-:Y:S05]  /*2b10*/  LDSM.16.M88.4 R68, [R219+0x800] ;  /* 0x00080000db44783b */ /* 0x000fea0000000200 */
[----:B------:R-:W-:Y:S01]  /*2b20*/  HMMA.16816.F32.BF16 R8, R56, R66, R20 ;  /* 0x000000423808723c */ /* 0x000fe20000041814 */
[----:B------:R-:W-:Y:S05]  /*2b30*/  LDSM.16.M88.4 R20, [R222+0x4000] ;  /* 0x00400000de14783b */ /* 0x000fea0000000200 */
[----:B---3--:R-:W-:Y:S01]  /*2b40*/  HMMA.16816.F32.BF16 R12, R48, R72, R60 ;  /* 0x00000048300c723c */ /* 0x008fe2000004183c */
[----:B------:R-:W1:Y:S05]  /*2b50*/  LDSM.16.M88.4 R60, [R220+0x8800] ;  /* 0x00880000dc3c783b */ /* 0x000e6a0000000200 */
[----:B------:R-:W-:Y:S06]  /*2b60*/  HMMA.16816.F32.BF16 R100, R52, R66, R96 ;  /* 0x000000423464723c */ /* 0x000fec0000041860 */
[----:B--2---:R-:W-:Y:S01]  /*2b70*/  HMMA.16816.F32.BF16 R64, R36, R92, R16 ;  /* 0x0000005c2440723c */ /* 0x004fe20000041810 */
[----:B------:R-:W2:Y:S05]  /*2b80*/  LDSM.16.M88.4 R16, [R222+0x6000] ;  /* 0x00600000de10783b */ /* 0x000eaa0000000200 */
[----:B------:R-:W-:Y:S06]  /*2b90*/  HMMA.16816.F32.BF16 R104, R32, R88, R104 ;  /* 0x000000582068723c */ /* 0x000fec0000041868 */
[----:B------:R-:W-:Y:S06]  /*2ba0*/  HMMA.16816.F32.BF16 R96, R48, R74, R8 ;  /* 0x0000004a3060723c */ /* 0x000fec0000041808 */
[----:B----4-:R-:W-:Y:S06]  /*2bb0*/  HMMA.16816.F32.BF16 R12, R40, R92, R12 ;  /* 0x0000005c280c723c */ /* 0x010fec000004180c */
[----:B------:R-:W-:Y:S01]  /*2bc0*/  HMMA.16816.F32.BF16 R32, R32, R90, R76 ;  /* 0x0000005a2020723c */ /* 0x000fe2000004184c */
[----:B------:R-:W-:Y:S05]  /*2bd0*/  LDSM.16.M88.4 R76, [R219+0x1000] ;  /* 0x00100000db4c783b */ /* 0x000fea0000000200 */
[----:B------:R-:W-:Y:S06]  /*2be0*/  HMMA.16816.F32.BF16 R88, R44, R74, R100 ;  /* 0x0000004a2c58723c */ /* 0x000fec0000041864 */
[----:B-----5:R-:W-:Y:S01]  /*2bf0*/  HMMA.16816.F32.BF16 R72, R24, R108, R64 ;  /* 0x0000006c1848723c */ /* 0x020fe20000041840 */
[----:B------:R-:W3:Y:S05]  /*2c00*/  LDSM.16.M88.4 R64, [R212+0x9800] ;  /* 0x00980000d440783b */ /* 0x000eea0000000200 */
[----:B-1----:R-:W-:Y:S06]  /*2c10*/  HMMA.16816.F32.BF16 R104, R56, R60, R104 ;  /* 0x0000003c3868723c */ /* 0x002fec0000041868 */
[----:B------:R-:W-:Y:S06]  /*2c20*/  HMMA.16816.F32.BF16 R100, R40, R94, R96 ;  /* 0x0000005e2864723c */ /* 0x000fec0000041860 */
[----:B------:R-:W-:Y:S01]  /*2c30*/  HMMA.16816.F32.BF16 R8, R28, R108, R12 ;  /* 0x0000006c1c08723c */ /* 0x000fe2000004180c */
[----:B------:R-:W1:Y:S05]  /*2c40*/  LDSM.16.M88.4 R12, [R221+0x4000] ;  /* 0x00400000dd0c783b */ /* 0x000e6a0000000200 */
[C---:B------:R-:W-:Y:S06]  /*2c50*/  HMMA.16816.F32.BF16 R116, R52.reuse, R60, R116 ;  /* 0x0000003c3474723c */ /* 0x040fec0000041874 */
[-C--:B------:R-:W-:Y:S01]  /*2c60*/  HMMA.16816.F32.BF16 R112, R52, R62.reuse, R112 ;  /* 0x0000003e3470723c */ /* 0x080fe20000041870 */
[----:B------:R-:W4:Y:S05]  /*2c70*/  LDSM.16.M88.4 R52, [R223+0x1800] ;  /* 0x00180000df34783b */ /* 0x000f2a0000000200 */
[----:B------:R-:W-:Y:S06]  /*2c80*/  HMMA.16816.F32.BF16 R56, R56, R62, R32 ;  /* 0x0000003e3838723c */ /* 0x000fec0000041820 */
[----:B------:R-:W-:Y:S06]  /*2c90*/  HMMA.16816.F32.BF16 R32, R36, R94, R88 ;  /* 0x0000005e2420723c */ /* 0x000fec0000041858 */
[----:B--2---:R-:W-:Y:S06]  /*2ca0*/  HMMA.16816.F32.BF16 R60, R16, R80, R72 ;  /* 0x00000050103c723c */ /* 0x004fec0000041848 */
[----:B------:R-:W-:Y:S06]  /*2cb0*/  HMMA.16816.F32.BF16 R72, R48, R68, R104 ;  /* 0x000000443048723c */ /* 0x000fec0000041868 */
[----:B------:R-:W-:Y:S06]  /*2cc0*/  HMMA.16816.F32.BF16 R88, R28, R110, R100 ;  /* 0x0000006e1c58723c */ /* 0x000fec0000041864 */
[----:B------:R-:W-:Y:S01]  /*2cd0*/  HMMA.16816.F32.BF16 R96, R20, R80, R8 ;  /* 0x000000501460723c */ /* 0x000fe20000041808 */
[----:B------:R-:W2:Y:S05]  /*2ce0*/  LDSM.16.M88.4 R8, [R221+0x6000] ;  /* 0x00600000dd08783b */ /* 0x000eaa0000000200 */
[----:B------:R-:W-:Y:S06]  /*2cf0*/  HMMA.16816.F32.BF16 R92, R44, R68, R116 ;  /* 0x000000442c5c723c */ /* 0x000fec0000041874 */
[----:B------:R-:W-:Y:S06]  /*2d00*/  HMMA.16816.F32.BF16 R100, R48, R70, R56 ;  /* 0x000000463064723c */ /* 0x000fec0000041838 */
[----:B------:R-:W-:Y:S06]  /*2d10*/  HMMA.16816.F32.BF16 R48, R24, R110, R32 ;  /* 0x0000006e1830723c */ /* 0x000fec0000041820 */
[----:B---3--:R-:W-:Y:S06]  /*2d20*/  HMMA.16816.F32.BF16 R32, R40, R64, R72 ;  /* 0x000000402820723c */ /* 0x008fec0000041848 */
[----:B------:R-:W-:Y:S06]  /*2d30*/  HMMA.16816.F32.BF16 R56, R20, R82, R88 ;  /* 0x000000521438723c */ /* 0x000fec0000041858 */
[----:B------:R-:W-:Y:S01]  /*2d40*/  HMMA.16816.F32.BF16 R112, R44, R70, R112 ;  /* 0x000000462c70723c */ /* 0x000fe20000041870 */
[----:B------:R-:W3:Y:S05]  /*2d50*/  LDSM.16.M88.4 R44, [R220+0x9800] ;  /* 0x00980000dc2c783b */ /* 0x000eea0000000200 */
[----:B-1----:R-:W-:Y:S06]  /*2d60*/  HMMA.16816.F32.BF16 R104, R12, R76, R96 ;  /* 0x0000004c0c68723c */ /* 0x002fec0000041860 */
[----:B------:R-:W-:Y:S06]  /*2d70*/  HMMA.16816.F32.BF16 R68, R36, R64, R92 ;  /* 0x000000402444723c */ /* 0x000fec000004185c */
[----:B------:R-:W-:Y:S06]  /*2d80*/  HMMA.16816.F32.BF16 R80, R16, R82, R48 ;  /* 0x000000521050723c */ /* 0x000fec0000041830 */
[----:B----4-:R-:W-:Y:S01]  /*2d90*/  HMMA.16816.F32.BF16 R48, R28, R52, R32 ;  /* 0x000000341c30723c */ /* 0x010fe20000041820 */
[----:B------:R-:W1:Y:S01]  /*2da0*/  LDSM.16.M88.4 R32, [R219+0x1800] ;  /* 0x00180000db20783b */ /* 0x000e620000000200 */
[----:B------:R-:W-:-:S04]  /*2db0*/  DEPBAR.LE SB0, 0x0 ;  /* 0x000080000000791a */ /* 0x000fc80000000000 */
[----:B--2---:R-:W-:Y:S01]  /*2dc0*/  HMMA.16816.F32.BF16 R96, R8, R76, R60 ;  /* 0x0000004c0860723c */ /* 0x004fe2000004183c */
[----:B------:R-:W-:-:S04]  /*2dd0*/  FMUL.FTZ R2, R104, UR5 ;  /* 0x0000000568027c20 */ /* 0x000fc80008410000 */
[----:B------:R2:W-:Y:S01]  /*2de0*/  MUFU.TANH R77, R2 ;  /* 0x00000002004d7308 */ /* 0x0005e20000002400 */
[----:B------:R-:W-:Y:S06]  /*2df0*/  HMMA.16816.F32.BF16 R60, R12, R78, R56 ;  /* 0x0000004e0c3c723c */ /* 0x000fec0000041838 */
[----:B------:R-:W-:Y:S06]  /*2e00*/  HMMA.16816.F32.BF16 R56, R40, R66, R100 ;  /* 0x000000422838723c */ /* 0x000fec0000041864 */
[----:B------:R-:W-:Y:S01]  /*2e10*/  HMMA.16816.F32.BF16 R40, R24, R52, R68 ;  /* 0x000000341828723c */ /* 0x000fe20000041844 */
[----:B--2---:R-:W-:-:S05]  /*2e20*/  FMUL.FTZ R2, R105, UR5 ;  /* 0x0000000569027c20 */ /* 0x004fca0008410000 */
[----:B---3--:R-:W-:Y:S01]  /*2e30*/  HMMA.16816.F32.BF16 R48, R20, R44, R48 ;  /* 0x0000002c1430723c */ /* 0x008fe20000041830 */
[----:B------:R2:W-:Y:S05]  /*2e40*/  MUFU.TANH R76, R2 ;  /* 0x00000002004c7308 */ /* 0x0005ea0000002400 */
[----:B------:R-:W-:Y:S01]  /*2e50*/  HMMA.16816.F32.BF16 R80, R8, R78, R80 ;  /* 0x0000004e0850723c */ /* 0x000fe20000041850 */
[----:B------:R-:W-:Y:S01]  /*2e60*/  FMUL.FTZ R61, R61, UR5 ;  /* 0x000000053d3d7c20 */ /* 0x000fe20008410000 */
[----:B------:R-:W-:Y:S01]  /*2e70*/  FMUL.FTZ R62, R62, UR5 ;  /* 0x000000053e3e7c20 */ /* 0x000fe20008410000 */
[----:B------:R-:W-:-:S03]  /*2e80*/  FMUL.FTZ R63, R63, UR5 ;  /* 0x000000053f3f7c20 */ /* 0x000fc60008410000 */
[----:B------:R-:W-:Y:S01]  /*2e90*/  HMMA.16816.F32.BF16 R28, R28, R54, R56 ;  /* 0x000000361c1c723c */ /* 0x000fe20000041838 */
[----:B------:R-:W-:Y:S05]  /*2ea0*/  MUFU.TANH R61, R61 ;  /* 0x0000003d003d7308 */ /* 0x000fea0000002400 */
[----:B------:R-:W-:Y:S01]  /*2eb0*/  HMMA.16816.F32.BF16 R64, R36, R66, R112 ;  /* 0x000000422440723c */ /* 0x000fe20000041870 */
[----:B--2---:R-:W-:Y:S02]  /*2ec0*/  FMUL.FTZ R2, R106, UR5 ;  /* 0x000000056a027c20 */ /* 0x004fe40008410000 */
[----:B------:R-:W-:Y:S03]  /*2ed0*/  MUFU.TANH R62, R62 ;  /* 0x0000003e003e7308 */ /* 0x000fe60000002400 */
[----:B------:R-:W-:Y:S05]  /*2ee0*/  HMMA.16816.F32.BF16 R36, R16, R44, R40 ;  /* 0x0000002c1024723c */ /* 0x000fea0000041828 */
[----:B------:R2:W-:Y:S01]  /*2ef0*/  MUFU.TANH R74, R2 ;  /* 0x00000002004a7308 */ /* 0x0005e20000002400 */
[----:B-1----:R-:W-:Y:S01]  /*2f00*/  HMMA.16816.F32.BF16 R48, R12, R32, R48 ;  /* 0x000000200c30723c */ /* 0x002fe20000041830 */
[----:B------:R-:W-:-:S05]  /*2f10*/  FMUL.FTZ R80, R80, UR5 ;  /* 0x0000000550507c20 */ /* 0x000fca0008410000 */
[----:B------:R-:W-:Y:S01]  /*2f20*/  HMMA.16816.F32.BF16 R20, R20, R46, R28 ;  /* 0x0000002e1414723c */ /* 0x000fe2000004181c */
[----:B------:R-:W-:Y:S05]  /*2f30*/  MUFU.TANH R63, R63 ;  /* 0x0000003f003f7308 */ /* 0x000fea0000002400 */
[----:B------:R-:W-:Y:S03]  /*2f40*/  HMMA.16816.F32.BF16 R24, R24, R54, R64 ;  /* 0x000000361818723c */ /* 0x000fe60000041840 */
[----:B------:R-:W-:Y:S01]  /*2f50*/  MUFU.TANH R80, R80 ;  /* 0x0000005000507308 */ /* 0x000fe20000002400 */
[----:B--2---:R-:W-:-:S02]  /*2f60*/  FMUL.FTZ R2, R107, UR5 ;  /* 0x000000056b027c20 */ /* 0x004fc40008410000 */
[----:B------:R-:W-:Y:S05]  /*2f70*/  HMMA.16816.F32.BF16 R36, R8, R32, R36 ;  /* 0x000000200824723c */ /* 0x000fea0000041824 */
[----:B------:R1:W-:Y:S07]  /*2f80*/  MUFU.TANH R75, R2 ;  /* 0x00000002004b7308 */ /* 0x0003ee0000002400 */
[----:B------:R-:W-:Y:S06]  /*2f90*/  HMMA.16816.F32.BF16 R20, R12, R34, R20 ;  /* 0x000000220c14723c */ /* 0x000fec0000041814 */
[----:B------:R-:W-:Y:S01]  /*2fa0*/  HMMA.16816.F32.BF16 R16, R16, R46, R24 ;  /* 0x0000002e1010723c */ /* 0x000fe20000041818 */
[----:B-1----:R-:W-:-:S05]  /*2fb0*/  FMUL.FTZ R2, R96, UR5 ;  /* 0x0000000560027c20 */ /* 0x002fca0008410000 */
[----:B------:R-:W-:Y:S01]  /*2fc0*/  FMUL.FTZ R36, R36, UR5 ;  /* 0x0000000524247c20 */ /* 0x000fe20008410000 */
[----:B------:R-:W-:Y:S01]  /*2fd0*/  FMUL.FTZ R38, R38, UR5 ;  /* 0x0000000526267c20 */ /* 0x000fe20008410000 */
[----:B------:R1:W-:Y:S08]  /*2fe0*/  MUFU.TANH R73, R2 ;  /* 0x0000000200497308 */ /* 0x0003f00000002400 */
[----:B------:R-:W-:Y:S02]  /*2ff0*/  MUFU.TANH R28, R36 ;  /* 0x00000024001c7308 */ /* 0x000fe40000002400 */
[----:B------:R-:W-:-:S06]  /*3000*/  FMUL.FTZ R3, R22, UR5 ;  /* 0x0000000516037c20 */ /* 0x000fcc0008410000 */
[----:B------:R-:W-:Y:S01]  /*3010*/  MUFU.TANH R12, R3 ;  /* 0x00000003000c7308 */ /* 0x000fe20000002400 */
[----:B-1----:R-:W-:Y:S01]  /*3020*/  FMUL.FTZ R2, R97, UR5 ;  /* 0x0000000561027c20 */ /* 0x002fe20008410000 */
[----:B------:R-:W-:Y:S06]  /*3030*/  HMMA.16816.F32.BF16 R8, R8, R34, R16 ;  /* 0x000000220808723c */ /* 0x000fec0000041810 */
[----:B------:R1:W-:Y:S08]  /*3040*/  MUFU.TANH R72, R2 ;  /* 0x0000000200487308 */ /* 0x0003f00000002400 */
[----:B------:R-:W-:Y:S01]  /*3050*/  MUFU.TANH R30, R38 ;  /* 0x00000026001e7308 */ /* 0x000fe20000002400 */
[----:B-1----:R-:W-:-:S09]  /*3060*/  FMUL.FTZ R2, R98, UR5 ;  /* 0x0000000562027c20 */ /* 0x002fd20008410000 */
[----:B------:R-:W-:Y:S01]  /*3070*/  FMUL.FTZ R8, R8, UR5 ;  /* 0x0000000508087c20 */ /* 0x000fe20008410000 */
[----:B------:R-:W-:Y:S01]  /*3080*/  FMUL.FTZ R10, R10, UR5 ;  /* 0x000000050a0a7c20 */ /* 0x000fe20008410000 */
[----:B------:R-:W-:Y:S01]  /*3090*/  FMUL.FTZ R9, R9, UR5 ;  /* 0x0000000509097c20 */ /* 0x000fe20008410000 */
[----:B------:R1:W2:Y:S08]  /*30a0*/  MUFU.TANH R53, R2 ;  /* 0x0000000200357308 */ /* 0x0002b00000002400 */
[----:B------:R-:W-:Y:S08]  /*30b0*/  MUFU.TANH R8, R8 ;  /* 0x0000000800087308 */ /* 0x000ff00000002400 */
[----:B------:R-:W-:Y:S01]  /*30c0*/  MUFU.TANH R10, R10 ;  /* 0x0000000a000a7308 */ /* 0x000fe20000002400 */
[----:B-1----:R-:W-:-:S07]  /*30d0*/  FMUL.FTZ R2, R99, UR5 ;  /* 0x0000000563027c20 */ /* 0x002fce0008410000 */
[----:B------:R1:W3:Y:S08]  /*30e0*/  MUFU.TANH R52, R2 ;  /* 0x0000000200347308 */ /* 0x0002f00000002400 */
[----:B------:R-:W-:Y:S01]  /*30f0*/  MUFU.TANH R9, R9 ;  /* 0x0000000900097308 */ /* 0x000fe20000002400 */
[----:B-1----:R-:W-:-:S07]  /*3100*/  FMUL.FTZ R2, R60, UR5 ;  /* 0x000000053c027c20 */ /* 0x002fce0008410000 */
        /* <DEDUP_REMOVED lines=18> */
[----:B------:R1:W5:Y:S02]  /*3230*/  MUFU.TANH R24, R2 ;  /* 0x0000000200187308 */ /* 0x0003640000002400 */
[----:B-1----:R-:W-:-:S06]  /*3240*/  FMUL.FTZ R2, R20, UR5 ;  /* 0x0000000514027c20 */ /* 0x002fcc0008410000 */
[----:B------:R1:W5:Y:S02]  /*3250*/  MUFU.TANH R13, R2 ;  /* 0x00000002000d7308 */ /* 0x0003640000002400 */
[----:B-1----:R-:W-:-:S04]  /*3260*/  LOP3.LUT R2, R123, 0x6, RZ, 0xc0, !PT ;  /* 0x000000067b027812 */ /* 0x002fc800078ec0ff */
[----:B------:R-:W-:Y:S01]  /*3270*/  LEA R2, R85, R2, 0x5 ;  /* 0x0000000255027211 */ /* 0x000fe200078e28ff */
[----:B------:R-:W-:Y:S03]  /*3280*/  BAR.SYNC.DEFER_BLOCKING 0x0 ;  /* 0x0000000000007b1d */ /* 0x000fe60000010000 */
[CC--:B------:R-:W-:Y:S01]  /*3290*/  ISETP.GE.AND P3, PT, R2.reuse, R84.reuse, PT ;  /* 0x000000540200720c */ /* 0x0c0fe20003f66270 */
[C---:B------:R-:W-:Y:S02]  /*32a0*/  VIADD R3, R2.reuse, 0x9 ;  /* 0x0000000902037836 */ /* 0x040fe40000000000 */
[C---:B------:R-:W-:Y:S01]  /*32b0*/  VIADD R5, R2.reuse, 0x8 ;  /* 0x0000000802057836 */ /* 0x040fe20000000000 */
[----:B--2---:R-:W-:Y:S01]  /*32c0*/  FSEL R20, R53, -INF , !P3 ;  /* 0xff80000035147808 */ /* 0x004fe20005800000 */
[C---:B------:R-:W-:Y:S01]  /*32d0*/  VIADD R6, R2.reuse, 0x1 ;  /* 0x0000000102067836 */ /* 0x040fe20000000000 */
[-C--:B------:R-:W-:Y:S01]  /*32e0*/  ISETP.GE.AND P5, PT, R3, R84.reuse, PT ;  /* 0x000000540300720c */ /* 0x080fe20003fa6270 */
[----:B------:R-:W-:Y:S01]  /*32f0*/  VIADD R3, R2, 0x18 ;  /* 0x0000001802037836 */ /* 0x000fe20000000000 */
[----:B------:R-:W-:-:S02]  /*3300*/  ISETP.GE.AND P6, PT, R5, R84, PT ;  /* 0x000000540500720c */ /* 0x000fc40003fc6270 */
[----:B------:R-:W-:Y:S02]  /*3310*/  IADD3 R5, R2, 0x11, RZ ;  /* 0x0000001102057810 */ /* 0x000fe40007ffe0ff */
[-C--:B------:R-:W-:Y:S02]  /*3320*/  ISETP.GE.AND P1, PT, R3, R84.reuse, PT ;  /* 0x000000540300720c */ /* 0x080fe40003f26270 */
[----:B------:R-:W-:Y:S02]  /*3330*/  SHF.R.S32.HI R3, RZ, 0x1f, R86 ;  /* 0x0000001fff037819 */ /* 0x000fe40000011456 */
[----:B------:R-:W-:Y:S01]  /*3340*/  ISETP.GE.AND P2, PT, R5, R84, PT ;  /* 0x000000540500720c */ /* 0x000fe20003f46270 */
[----:B------:R-:W-:Y:S01]  /*3350*/  FMUL.FTZ R5, R21, UR5 ;  /* 0x0000000515057c20 */ /* 0x000fe20008410000 */
[----:B------:R-:W-:Y:S02]  /*3360*/  LEA.HI R3, R3, R86, RZ, 0x2 ;  /* 0x0000005603037211 */ /* 0x000fe400078f10ff */
[----:B------:R-:W-:Y:S01]  /*3370*/  ISETP.GE.AND P0, PT, R6, R84, PT ;  /* 0x000000540600720c */ /* 0x000fe20003f06270 */
[----:B------:R1:W-:Y:S01]  /*3380*/  MUFU.TANH R7, R5 ;  /* 0x0000000500077308 */ /* 0x0003e20000002400 */
[----:B------:R-:W-:Y:S01]  /*3390*/  VIADD R6, R2, 0x10 ;  /* 0x0000001002067836 */ /* 0x000fe20000000000 */
[----:B------:R-:W-:-:S02]  /*33a0*/  FSEL R16, R73, -INF , !P3 ;  /* 0xff80000049107808 */ /* 0x000fc40005800000 */
[----:B------:R-:W-:Y:S02]  /*33b0*/  FSEL R34, R74, -INF , !P3 ;  /* 0xff8000004a227808 */ /* 0x000fe40005800000 */
[----:B------:R-:W-:Y:S01]  /*33c0*/  ISETP.GE.AND P4, PT, R6, R84, PT ;  /* 0x000000540600720c */ /* 0x000fe20003f86270 */
[----:B------:R-:W-:Y:S01]  /*33d0*/  FMUL.FTZ R6, R23, UR5 ;  /* 0x0000000517067c20 */ /* 0x000fe20008410000 */
[----:B------:R-:W-:Y:S02]  /*33e0*/  FSEL R23, R77, -INF , !P3 ;  /* 0xff8000004d177808 */ /* 0x000fe40005800000 */
[----:B------:R-:W-:Y:S02]  /*33f0*/  ISETP.GE.AND P3, PT, R84, 0x21, PT ;  /* 0x000000215400780c */ /* 0x000fe40003f66270 */
[----:B---3--:R-:W-:Y:S01]  /*3400*/  FSEL R19, R52, -INF , !P0 ;  /* 0xff80000034137808 */ /* 0x008fe20004000000 */
[----:B------:R-:W2:Y:S01]  /*3410*/  MUFU.TANH R6, R6 ;  /* 0x0000000600067308 */ /* 0x000ea20000002400 */
[----:B------:R-:W-:-:S02]  /*3420*/  FSEL R15, R72, -INF , !P0 ;  /* 0xff800000480f7808 */ /* 0x000fc40004000000 */
[----:B------:R-:W-:Y:S01]  /*3430*/  FSEL R35, R75, -INF , !P0 ;  /* 0xff8000004b237808 */ /* 0x000fe20004000000 */
[----:B-1----:R-:W-:Y:S01]  /*3440*/  VIADD R5, R2, 0x19 ;  /* 0x0000001902057836 */ /* 0x002fe20000000000 */
[----:B------:R-:W-:Y:S02]  /*3450*/  LOP3.LUT R2, R3, 0xfffffffc, RZ, 0xc0, !PT ;  /* 0xfffffffc03027812 */ /* 0x000fe400078ec0ff */
[----:B------:R-:W-:Y:S02]  /*3460*/  FSEL R32, R76, -INF , !P0 ;  /* 0xff8000004c207808 */ /* 0x000fe40004000000 */
[----:B------:R-:W-:Y:S01]  /*3470*/  ISETP.GE.AND P0, PT, R5, R84, PT ;  /* 0x000000540500720c */ /* 0x000fe20003f06270 */
[----:B------:R-:W-:Y:S01]  /*3480*/  IMAD.IADD R3, R86, 0x1, -R2 ;  /* 0x0000000156037824 */ /* 0x000fe200078e0a02 */
[----:B----4-:R-:W-:Y:S02]  /*3490*/  FSEL R21, R29, -INF , !P5 ;  /* 0xff8000001d157808 */ /* 0x010fe40006800000 */
[----:B------:R-:W-:-:S02]  /*34a0*/  FSEL R18, R33, -INF , !P6 ;  /* 0xff80000021127808 */ /* 0x000fc40007000000 */
[----:B------:R1:W-:Y:S01]  /*34b0*/  STL [R1+0x50], R3 ;  /* 0x0000500301007387 */ /* 0x0003e20000100800 */
[----:B------:R-:W-:Y:S02]  /*34c0*/  FSEL R22, R28, -INF , !P4 ;  /* 0xff8000001c167808 */ /* 0x000fe40006000000 */
[----:B-----5:R-:W-:Y:S02]  /*34d0*/  FSEL R29, R24, -INF , !P2 ;  /* 0xff800000181d7808 */ /* 0x020fe40005000000 */
[----:B------:R-:W-:Y:S02]  /*34e0*/  FSEL R55, R26, -INF , !P2 ;  /* 0xff8000001a377808 */ /* 0x000fe40005000000 */
[----:B------:R-:W-:Y:S02]  /*34f0*/  FSEL R39, R27, -INF , !P2 ;  /* 0xff8000001b277808 */ /* 0x000fe40005000000 */
[----:B------:R-:W-:Y:S02]  /*3500*/  LOP3.LUT R2, R120, R121, RZ, 0xfc, !PT ;  /* 0x0000007978027212 */ /* 0x000fe400078efcff */
[----:B------:R-:W-:-:S02]  /*3510*/  FSEL R14, R80, -INF , !P6 ;  /* 0xff800000500e7808 */ /* 0x000fc40007000000 */
[----:B------:R-:W-:Y:S02]  /*3520*/  FSEL R36, R62, -INF , !P6 ;  /* 0xff8000003e247808 */ /* 0x000fe40007000000 */
[----:B------:R-:W-:Y:S02]  /*3530*/  FSEL R31, R60, -INF , !P6 ;  /* 0xff8000003c1f7808 */ /* 0x000fe40007000000 */
[----:B------:R-:W-:Y:S02]  /*3540*/  FSEL R17, R42, -INF , !P5 ;  /* 0xff8000002a117808 */ /* 0x000fe40006800000 */
[----:B------:R-:W-:Y:S02]  /*3550*/  FSEL R37, R63, -INF , !P5 ;  /* 0xff8000003f257808 */ /* 0x000fe40006800000 */
[----:B------:R-:W-:Y:S02]  /*3560*/  FSEL R33, R61, -INF , !P5 ;  /* 0xff8000003d217808 */ /* 0x000fe40006800000 */
[----:B------:R-:W-:Y:S01]  /*3570*/  FSEL R30, R30, -INF , !P4 ;  /* 0xff8000001e1e7808 */ /* 0x000fe20006000000 */
[----:B-1----:R-:W-:Y:S01]  /*3580*/  FMUL.FTZ R3, R11, UR5 ;  /* 0x000000050b037c20 */ /* 0x002fe20008410000 */
[----:B------:R-:W-:-:S02]  /*3590*/  FSEL R54, R40, -INF , !P4 ;  /* 0xff80000028367808 */ /* 0x000fc40006000000 */
[----:B------:R-:W-:Y:S02]  /*35a0*/  FSEL R53, R41, -INF , !P4 ;  /* 0xff80000029357808 */ /* 0x000fe40006000000 */
[----:B------:R-:W-:Y:S01]  /*35b0*/  FSEL R25, R25, -INF , !P2 ;  /* 0xff80000019197808 */ /* 0x000fe20005000000 */
[----:B------:R-:W1:Y:S01]  /*35c0*/  MUFU.TANH R3, R3 ;  /* 0x0000000300037308 */ /* 0x000e620000002400 */
[----:B------:R-:W-:Y:S02]  /*35d0*/  FSEL R28, R10, -INF , !P1 ;  /* 0xff8000000a1c7808 */ /* 0x000fe40004800000 */
[----:B------:R-:W-:Y:S02]  /*35e0*/  FSEL R26, R8, -INF , !P1 ;  /* 0xff800000081a7808 */ /* 0x000fe40004800000 */
[----:B------:R-:W-:Y:S02]  /*35f0*/  FSEL R68, R12, -INF , !P1 ;  /* 0xff8000000c447808 */ /* 0x000fe40004800000 */
[----:B------:R-:W-:-:S02]  /*3600*/  FSEL R52, R13, -INF , !P1 ;  /* 0xff8000000d347808 */ /* 0x000fc40004800000 */
[----:B------:R-:W-:Y:S02]  /*3610*/  FSEL R24, R9, -INF , !P0 ;  /* 0xff80000009187808 */ /* 0x000fe40004000000 */
[----:B--2---:R-:W-:Y:S02]  /*3620*/  FSEL R69, R6, -INF , !P0 ;  /* 0xff80000006457808 */ /* 0x004fe40004000000 */
[----:B------:R-:W-:Y:S02]  /*3630*/  FSEL R38, R7, -INF , !P0 ;  /* 0xff80000007267808 */ /* 0x000fe40004000000 */
[----:B-1----:R-:W-:Y:S01]  /*3640*/  FSEL R27, R3, -INF , !P0 ;  /* 0xff800000031b7808 */ /* 0x002fe20004000000 */
        /* <DEDUP_REMOVED lines=46> */
.L_x_2050:
[----:B------:R-:W-:Y:S05]  /*3930*/  BSYNC B0 ;  /* 0x0000000000007941 */ /* 0x000fea0003800000 */
.L_x_2049:
[----:B------:R-:W0:Y:S02]  /*3940*/  LDGDEPBAR ;  /* 0x00000000000079af */ /* 0x000e240000000000 */
.L_x_2048:
        /* <DEDUP_REMOVED lines=68> */
[----:B--2---:R-:W-:Y:S02]  /*3d90*/  FFMA.FTZ R6, R14, UR5, -R8 ;  /* 0x000000050e067c23 */ /* 0x004fe40008010808 */
[----:B------:R-:W-:Y:S01]  /*3da0*/  LDSM.16.MT88.4 R12, [R213+0xa000] ;  /* 0x00a00000d50c783b */ /* 0x000fe20000004200 */
[----:B------:R-:W-:Y:S01]  /*3db0*/  FMNMX.FTZ R0, R54, R0, !PT ;  /* 0x0000000036007209 */ /* 0x000fe20007810000 */
[----:B------:R2:W-:Y:S03]  /*3dc0*/  MUFU.EX2 R229, R6 ;  /* 0x0000000600e57308 */ /* 0x0005e60000000800 */
[----:B------:R-:W-:Y:S02]  /*3dd0*/  FMNMX.FTZ R0, R55, R0, !PT ;  /* 0x0000000037007209 */ /* 0x000fe40007810000 */
[----:B----4-:R-:W-:-:S02]  /*3de0*/  F2FP.BF16.F32.PACK_AB R4, R210, R211 ;  /* 0x000000d3d204723e */ /* 0x010fc400000010ff */
[----:B------:R-:W-:Y:S02]  /*3df0*/  FMNMX.FTZ R0, R68, R0, !PT ;  /* 0x0000000044007209 */ /* 0x000fe40007810000 */
[----:B-1----:R-:W-:Y:S02]  /*3e00*/  FMNMX.FTZ R136, R2, R9, !PT ;  /* 0x0000000902887209 */ /* 0x002fe40007810000 */
[----:B------:R-:W-:Y:S02]  /*3e10*/  FMNMX.FTZ R0, R69, R0, !PT ;  /* 0x0000000045007209 */ /* 0x000fe40007810000 */
[C---:B------:R-:W-:Y:S01]  /*3e20*/  FSETP.NEU.FTZ.AND P0, PT, R136.reuse, -INF , PT ;  /* 0xff8000008800780b */ /* 0x040fe20003f1d000 */
[----:B------:R-:W-:Y:S01]  /*3e30*/  FMUL.FTZ R2, R136, UR5 ;  /* 0x0000000588027c20 */ /* 0x000fe20008410000 */
[----:B-----5:R-:W-:Y:S01]  /*3e40*/  F2FP.BF16.F32.PACK_AB R7, R209, R206 ;  /* 0x000000ced107723e */ /* 0x020fe200000010ff */
[----:B------:R-:W1:Y:S01]  /*3e50*/  SHFL.BFLY PT, R10, R0, 0x2, 0x1f ;  /* 0x0c401f00000a7f89 */ /* 0x000e6200000e0000 */
[----:B--2---:R-:W-:-:S02]  /*3e60*/  FFMA.FTZ R6, R17, UR5, -R8 ;  /* 0x0000000511067c23 */ /* 0x004fc40008010808 */
        /* <DEDUP_REMOVED lines=16> */
[C---:B--2---:R-:W-:Y:S06]  /*3f70*/  HMMA.16816.F32.BF16 R160, R4.reuse, R16, RZ ;  /* 0x0000001004a0723c */ /* 0x044fec00000418ff */
[C---:B------:R-:W-:Y:S06]  /*3f80*/  HMMA.16816.F32.BF16 R40, R4.reuse, R48, RZ ;  /* 0x000000300428723c */ /* 0x040fec00000418ff */
[----:B------:R-:W-:Y:S01]  /*3f90*/  HMMA.16816.F32.BF16 R56, R4, R64, RZ ;  /* 0x000000400438723c */ /* 0x000fe200000418ff */
        /* <DEDUP_REMOVED lines=30> */
[----:B------:R-:W-:Y:S01]  /*4180*/  HMMA.16816.F32.BF16 R28, R4, R114, RZ ;  /* 0x00000072041c723c */ /* 0x000fe200000418ff */
[----:B------:R-:W1:Y:S04]  /*4190*/  LDSM.16.MT88.4 R24, [R218+0xa800] ;  /* 0x00a80000da18783b */ /* 0x000e680000004200 */
[----:B------:R2:W-:Y:S01]  /*41a0*/  MUFU.EX2 R200, R8 ;  /* 0x0000000800c87308 */ /* 0x0005e20000000800 */
[----:B---3--:R-:W-:Y:S02]  /*41b0*/  F2FP.BF16.F32.PACK_AB R125, R199, R198 ;  /* 0x000000c6c77d723e */ /* 0x008fe400000010ff */
[----:B------:R-:W-:-:S05]  /*41c0*/  F2FP.BF16.F32.PACK_AB R4, R194, R197 ;  /* 0x000000c5c204723e */ /* 0x000fca00000010ff */
        /* <DEDUP_REMOVED lines=8> */
[----:B-1----:R-:W-:Y:S01]  /*4250*/  HMMA.16816.F32.BF16 R40, R124, R24, R40 ;  /* 0x000000187c28723c */ /* 0x002fe20000041828 */
[----:B--2---:R-:W-:Y:S01]  /*4260*/  FFMA.FTZ R3, R34, UR5, -R0 ;  /* 0x0000000522037c23 */ /* 0x004fe20008010800 */
[----:B---3--:R-:W-:-:S03]  /*4270*/  F2FP.BF16.F32.PACK_AB R6, R196, R195 ;  /* 0x000000c3c406723e */ /* 0x008fc600000010ff */
        /* <DEDUP_REMOVED lines=47> */
[----:B------:R-:W-:Y:S01]  /*4570*/  HMMA.16816.F32.BF16 R8, R4, R114, RZ ;  /* 0x000000720408723c */ /* 0x000fe200000418ff */
[----:B------:R1:W2:Y:S02]  /*4580*/  MUFU.EX2 R31, R2 ;  /* 0x00000002001f7308 */ /* 0x0002a40000000800 */
[----:B-1----:R-:W-:Y:S01]  /*4590*/  FFMA.FTZ R2, R55, UR5, -R0 ;  /* 0x0000000537027c23 */ /* 0x002fe20008010800 */
[----:B--2---:R-:W-:-:S02]  /*45a0*/  FADD.FTZ R3, R31, R3 ;  /* 0x000000031f037221 */ /* 0x004fc40000010000 */
[C---:B------:R-:W-:Y:S03]  /*45b0*/  HMMA.16816.F32.BF16 R52, R4.reuse, R64, RZ ;  /* 0x000000400434723c */ /* 0x040fe600000418ff */
[----:B------:R1:W2:Y:S03]  /*45c0*/  MUFU.EX2 R30, R2 ;  /* 0x00000002001e7308 */ /* 0x0002a60000000800 */
[----:B------:R-:W-:Y:S01]  /*45d0*/  HMMA.16816.F32.BF16 R64, R4, R66, RZ ;  /* 0x000000420440723c */ /* 0x000fe200000418ff */
[--C-:B-1----:R-:W-:Y:S01]  /*45e0*/  FFMA.FTZ R2, R68, UR5, -R0.reuse ;  /* 0x0000000544027c23 */ /* 0x102fe20008010800 */
[----:B------:R-:W-:Y:S01]  /*45f0*/  FFMA.FTZ R0, R69, UR5, -R0 ;  /* 0x0000000545007c23 */ /* 0x000fe20008010800 */
[----:B--2---:R-:W-:-:S03]  /*4600*/  FADD.FTZ R3, R30, R3 ;  /* 0x000000031e037221 */ /* 0x004fc60000010000 */
[----:B------:R-:W-:Y:S01]  /*4610*/  HMMA.16816.F32.BF16 R68, R4, R80, RZ ;  /* 0x000000500444723c */ /* 0x000fe200000418ff */
[----:B------:R1:W2:Y:S01]  /*4620*/  MUFU.EX2 R29, R2 ;  /* 0x00000002001d7308 */ /* 0x0002a20000000800 */
[----:B------:R-:W-:-:S04]  /*4630*/  F2FP.BF16.F32.PACK_AB R129, R30, R31 ;  /* 0x0000001f1e81723e */ /* 0x000fc800000010ff */
[----:B------:R-:W-:Y:S03]  /*4640*/  HMMA.16816.F32.BF16 R80, R4, R82, RZ ;  /* 0x000000520450723c */ /* 0x000fe600000418ff */
[----:B------:R3:W4:Y:S04]  /*4650*/  MUFU.EX2 R28, R0 ;  /* 0x00000000001c7308 */ /* 0x0007280000000800 */
[----:B------:R-:W-:-:S04]  /*4660*/  FADD.FTZ R5, R208, R207 ;  /* 0x000000cfd0057221 */ /* 0x000fc80000010000 */
[----:B------:R-:W-:Y:S01]  /*4670*/  FADD.FTZ R5, R206, R5 ;  /* 0x00000005ce057221 */ /* 0x000fe20000010000 */
        /* <DEDUP_REMOVED lines=44> */
[----:B------:R-:W-:Y:S01]  /*4940*/  ULDC UR4, c[0x0][0x2d0] ;  /* 0x0000b40000047ab9 */ /* 0x000fe20000000800 */
[----:B------:R-:W1:Y:S01]  /*4950*/  LDC.64 R230, c[0x0][0x250] ;  /* 0x00009400ffe67b82 */ /* 0x000e620000000a00 */
[----:B------:R-:W-:Y:S01]  /*4960*/  ISETP.GE.AND P3, PT, R138, UR4, PT ;  /* 0x000000048a007c0c */ /* 0x000fe2000bf66270 */
[----:B------:R-:W-:Y:S01]  /*4970*/  IMAD.MOV.U32 R132, RZ, RZ, R135 ;  /* 0x000000ffff847224 */ /* 0x000fe200078e0087 */
[----:B------:R-:W-:Y:S01]  /*4980*/  LEA.HI.SX32 R228, R228, 0xfffffffe, 0x1b ;  /* 0xfffffffee4e47811 */ /* 0x000fe200078fdaff */
[----:B------:R-:W-:Y:S01]  /*4990*/  IMAD.MOV.U32 R137, RZ, RZ, R134 ;  /* 0x000000ffff897224 */ /* 0x000fe200078e0086 */
[----:B------:R-:W-:Y:S01]  /*49a0*/  MOV R138, R133 ;  /* 0x00000085008a7202 */ /* 0x000fe20000000f00 */
[----:B------:R-:W-:Y:S01]  /*49b0*/  ULDC UR10, c[0x0][0x2d0] ;  /* 0x0000b400000a7ab9 */ /* 0x000fe20000000800 */
[----:B------:R-:W-:Y:S01]  /*49c0*/  ULDC UR5, c[0x0][0x39c] ;  /* 0x0000e70000057ab9 */ /* 0x000fe20000000800 */
[----:B------:R-:W-:Y:S01]  /*49d0*/  ULDC UR4, c[0x0][0x2ec] ;  /* 0x0000bb0000047ab9 */ /* 0x000fe20000000800 */
[----:B------:R-:W-:-:S05]  /*49e0*/  ULDC.64 UR6, c[0x0][0x248] ;  /* 0x0000920000067ab9 */ /* 0x000fca0000000a00 */
[----:B------:R-:W2:Y:S08]  /*49f0*/  @!P3 LDC.64 R4, c[0x0][0x220] ;  /* 0x00008800ff04bb82 */ /* 0x000eb00000000a00 */
[----:B------:R-:W3:Y:S01]  /*4a00*/  @!P3 LDC.64 R2, c[0x0][0x220] ;  /* 0x00008800ff02bb82 */ /* 0x000ee20000000a00 */
[----:B--2---:R-:W-:Y:S04]  /*4a10*/  @!P3 STL.64 [R1+0x20], R4 ;  /* 0x000020040100b387 */ /* 0x004fe80000100a00 */
[----:B---3--:R2:W-:Y:S02]  /*4a20*/  @!P3 STL.64 [R1+0x18], R2 ;  /* 0x000018020100b387 */ /* 0x0085e40000100a00 */
[----:B--2---:R-:W-:Y:S01]  /*4a30*/  IMAD.MOV.U32 R3, RZ, RZ, R136 ;  /* 0x000000ffff037224 */ /* 0x004fe200078e0088 */
[----:B-1----:R-:W-:Y:S06]  /*4a40*/  BRA `(.L_x_2052) ;  /* 0x0000000000c07947 */ /* 0x002fec0003800000 */
.L_x_2054:
[----:B------:R-:W2:Y:S01]  /*4a50*/  LDL.64 R232, [R1+0x40] ;  /* 0x0000400001e87983 */ /* 0x000ea20000100a00 */
[----:B------:R-:W1:Y:S01]  /*4a60*/  @!P3 LDC.64 R12, c[0x0][0x218] ;  /* 0x00008600ff0cbb82 */ /* 0x000e620000000a00 */
[----:B------:R-:W-:Y:S02]  /*4a70*/  VIADD R0, R228, 0xffffffff ;  /* 0xffffffffe4007836 */ /* 0x000fe40000000000 */
[----:B------:R-:W5:Y:S02]  /*4a80*/  LDL.64 R134, [R1+0x28] ;  /* 0x0000280001867983 */ /* 0x000f640000100a00 */
[----:B------:R-:W-:Y:S01]  /*4a90*/  IMAD.WIDE.U32 R4, R0, UR6, RZ ;  /* 0x0000000600047c25 */ /* 0x000fe2000f8e00ff */
[----:B------:R-:W-:Y:S01]  /*4aa0*/  SHF.R.S32.HI R2, RZ, 0x1f, R0 ;  /* 0x0000001fff027819 */ /* 0x000fe20000011400 */
[----:B------:R-:W3:Y:S01]  /*4ab0*/  LDL R229, [R1+0x14] ;  /* 0x0000140001e57983 */ /* 0x000ee20000100800 */
[----:B------:R-:W4:Y:S03]  /*4ac0*/  @!P2 LDC.64 R8, c[0x0][0x218] ;  /* 0x00008600ff08ab82 */ /* 0x000f260000000a00 */
[----:B------:R-:W3:Y:S01]  /*4ad0*/  LDL R133, [R1+0x30] ;  /* 0x0000300001857983 */ /* 0x000ee20000100800 */
[----:B------:R-:W-:Y:S03]  /*4ae0*/  IMAD R2, R2, UR6, RZ ;  /* 0x0000000602027c24 */ /* 0x000fe6000f8e02ff */
[----:B------:R1:W-:Y:S01]  /*4af0*/  @P3 STS.128 [R227+0x8000], RZ ;  /* 0x008000ffe3003388 */ /* 0x0003e20000000c00 */
[----:B------:R-:W-:Y:S01]  /*4b00*/  IMAD R2, R0, UR7, R2 ;  /* 0x0000000700027c24 */ /* 0x000fe2000f8e0202 */
[----:B------:R-:W3:Y:S03]  /*4b10*/  @!P3 LDC.64 R10, c[0x0][0x218] ;  /* 0x00008600ff0abb82 */ /* 0x000ee60000000a00 */
[----:B------:R-:W-:Y:S05]  /*4b20*/  IMAD.IADD R5, R5, 0x1, R2 ;  /* 0x0000000105057824 */ /* 0x000fea00078e0202 */
[----:B------:R-:W3:Y:S01]  /*4b30*/  @!P2 LDC.64 R6, c[0x0][0x218] ;  /* 0x00008600ff06ab82 */ /* 0x000ee20000000a00 */
[----:B--2---:R-:W-:Y:S04]  /*4b40*/  LEA R0, P1, R4, R232, 0x5 ;  /* 0x000000e804007211 */ /* 0x004fe800078228ff */
[----:B-1----:R-:W-:Y:S02]  /*4b50*/  @!P3 LEA R12, P6, R0, R12, 0x1 ;  /* 0x0000000c000cb211 */ /* 0x002fe400078c08ff */
[----:B-----5:R-:W-:Y:S02]  /*4b60*/  LEA.HI.X R4, R4, R135, R5, 0x5, P1 ;  /* 0x0000008704047211 */ /* 0x020fe400008f2c05 */
[C---:B----4-:R-:W-:Y:S02]  /*4b70*/  @!P2 LEA R8, P1, R0.reuse, R8, 0x1 ;  /* 0x000000080008a211 */ /* 0x050fe400078208ff */
[C-C-:B------:R-:W-:Y:S02]  /*4b80*/  @!P3 LEA.HI.X R13, R0.reuse, R13, R4.reuse, 0x1, P6 ;  /* 0x0000000d000db211 */ /* 0x140fe400030f0c04 */
[--C-:B------:R-:W-:Y:S02]  /*4b90*/  @!P2 LEA.HI.X R9, R0, R9, R4.reuse, 0x1, P1 ;  /* 0x000000090009a211 */ /* 0x100fe400008f0c04 */
[----:B---3--:R-:W-:Y:S01]  /*4ba0*/  IADD3 R2, P0, R229, R0, RZ ;  /* 0x00000000e5027210 */ /* 0x008fe20007f1e0ff */
        /* <DEDUP_REMOVED lines=26> */
.L_x_2052:
[----:B--2---:R-:W2:Y:S01]  /*4d50*/  LDL R0, [R1+0x10] ;  /* 0x0000100001007983 */ /* 0x004ea20000100800 */
[----:B------:R-:W-:Y:S05]  /*4d60*/  DEPBAR.LE SB0, 0x0 ;  /* 0x000080000000791a */ /* 0x000fea0000000000 */
[----:B------:R-:W3:Y:S01]  /*4d70*/  LDL.64 R16, [R1+0x38] ;  /* 0x0000380001107983 */ /* 0x000ee20000100a00 */
[-C--:B------:R-:W-:Y:S05]  /*4d80*/  IMAD.WIDE.U32 R4, R228, R230.reuse, RZ ;  /* 0x000000e6e4047225 */ /* 0x080fea00078e00ff */
[----:B------:R-:W4:Y:S06]  /*4d90*/  LDL R12, [R1+0x34] ;  /* 0x00003400010c7983 */ /* 0x000f2c0000100800 */
[----:B------:R-:W5:Y:S06]  /*4da0*/  LDL R11, [R1+0x20] ;  /* 0x00002000010b7983 */ /* 0x000f6c0000100800 */
[----:B------:R-:W5:Y:S06]  /*4db0*/  LDL R15, [R1+0x24] ;  /* 0x00002400010f7983 */ /* 0x000f6c0000100800 */
[----:B------:R-:W5:Y:S06]  /*4dc0*/  LDL R10, [R1+0x18] ;  /* 0x00001800010a7983 */ /* 0x000f6c0000100800 */
[----:B------:R-:W5:Y:S01]  /*4dd0*/  LDL R14, [R1+0x1c] ;  /* 0x00001c00010e7983 */ /* 0x000f620000100800 */
[----:B------:R-:W-:Y:S06]  /*4de0*/  BAR.SYNC.DEFER_BLOCKING 0x0 ;  /* 0x0000000000007b1d */ /* 0x000fec0000010000 */
[----:B------:R-:W-:Y:S01]  /*4df0*/  @P3 STS.128 [R227+0xa000], RZ ;  /* 0x00a000ffe3003388 */ /* 0x000fe20000000c00 */
[----:B--2---:R-:W-:Y:S02]  /*4e00*/  ISETP.GE.AND P2, PT, R0, UR10, PT ;  /* 0x0000000a00007c0c */ /* 0x004fe4000bf46270 */
[----:B------:R-:W-:Y:S05]  /*4e10*/  SHF.R.S32.HI R0, RZ, 0x1f, R228 ;  /* 0x0000001fff007819 */ /* 0x000fea00000114e4 */
[----:B------:R-:W-:Y:S04]  /*4e20*/  IMAD R0, R0, R230, RZ ;  /* 0x000000e600007224 */ /* 0x000fe800078e02ff */
[----:B------:R-:W-:Y:S01]  /*4e30*/  IMAD R2, R228, R231, R0 ;  /* 0x000000e7e4027224 */ /* 0x000fe200078e0200 */
[----:B---3--:R-:W-:Y:S01]  /*4e40*/  LEA R0, P1, R4, R16, 0x5 ;  /* 0x0000001004007211 */ /* 0x008fe200078228ff */
[----:B------:R-:W1:Y:S02]  /*4e50*/  @!P2 LDC.64 R8, c[0x0][0x220] ;  /* 0x00008800ff08ab82 */ /* 0x000e640000000a00 */
[----:B------:R-:W-:Y:S01]  /*4e60*/  IMAD.IADD R5, R5, 0x1, R2 ;  /* 0x0000000105057824 */ /* 0x000fe200078e0202 */
[----:B------:R-:W-:Y:S04]  /*4e70*/  LEA R2, P0, R230, R0, 0x4 ;  /* 0x00000000e6027211 */ /* 0x000fe800078020ff */
[----:B----4-:R-:W-:Y:S01]  /*4e80*/  LEA.HI.X R4, R4, R12, R5, 0x5, P1 ;  /* 0x0000000c04047211 */ /* 0x010fe200008f2c05 */
[----:B------:R-:W2:Y:S01]  /*4e90*/  @!P2 LDC.64 R6, c[0x0][0x220] ;  /* 0x00008800ff06ab82 */ /* 0x000ea20000000a00 */
[----:B-----5:R-:W-:Y:S02]  /*4ea0*/  @!P3 LEA R12, P5, R0, R11, 0x1 ;  /* 0x0000000b000cb211 */ /* 0x020fe400078a08ff */
[----:B------:R-:W-:Y:S02]  /*4eb0*/  @!P3 LEA R10, P4, R2, R10, 0x1 ;  /* 0x0000000a020ab211 */ /* 0x000fe400078808ff */
[--C-:B------:R-:W-:Y:S02]  /*4ec0*/  @!P3 LEA.HI.X R13, R0, R15, R4.reuse, 0x1, P5 ;  /* 0x0000000f000db211 */ /* 0x100fe400028f0c04 */
[----:B------:R-:W-:Y:S03]  /*4ed0*/  LEA.HI.X R5, R230, R4, R231, 0x4, P0 ;  /* 0x00000004e6057211 */ /* 0x000fe600000f24e7 */
[----:B------:R-:W-:Y:S01]  /*4ee0*/  @!PT LDS RZ, [RZ] ;  /* 0x00000000fffff984 */ /* 0x000fe20000000800 */
[----:B------:R-:W-:Y:S01]  /*4ef0*/  @!PT LDS RZ, [RZ] ;  /* 0x00000000fffff984 */ /* 0x000fe20000000800 */
[----:B------:R-:W-:Y:S01]  /*4f00*/  @!PT LDS RZ, [RZ] ;  /* 0x00000000fffff984 */ /* 0x000fe20000000800 */
[----:B------:R-:W-:Y:S01]  /*4f10*/  @!P3 LDGSTS.E.BYPASS.LTC128B.128 [R227+0xa000], desc[UR8][R12.64] ;  /* 0x0a0000000ce3bfae */ /* 0x000fe2000b901d48 */
[--C-:B------:R-:W-:Y:S02]  /*4f20*/  @!P3 LEA.HI.X R11, R2, R14, R5.reuse, 0x1, P4 ;  /* 0x0000000e020bb211 */ /* 0x100fe400020f0c05 */
[----:B------:R-:W-:Y:S03]  /*4f30*/  ISETP.GT.AND P4, PT, R228, RZ, PT ;  /* 0x000000ffe400720c */ /* 0x000fe60003f84270 */
[----:B------:R-:W-:Y:S01]  /*4f40*/  @P2 STS.128 [R227+0xb000], RZ ;  /* 0x00b000ffe3002388 */ /* 0x000fe20000000c00 */
[C---:B-1----:R-:W-:Y:S04]  /*4f50*/  @!P2 LEA R8, P1, R0.reuse, R8, 0x1 ;  /* 0x000000080008a211 */ /* 0x042fe800078208ff */
[----:B------:R-:W-:Y:S02]  /*4f60*/  @!P2 LEA.HI.X R9, R0, R9, R4, 0x1, P1 ;  /* 0x000000090009a211 */ /* 0x000fe400008f0c04 */
[C---:B--2---:R-:W-:Y:S03]  /*4f70*/  @!P2 LEA R6, P0, R2.reuse, R6, 0x1 ;  /* 0x000000060206a211 */ /* 0x044fe600078008ff */
[----:B------:R-:W-:Y:S01]  /*4f80*/  @!PT LDS RZ, [RZ] ;  /* 0x00000000fffff984 */ /* 0x000fe20000000800 */
[----:B------:R-:W-:Y:S01]  /*4f90*/  @!PT LDS RZ, [RZ] ;  /* 0x00000000fffff984 */ /* 0x000fe20000000800 */
[----:B------:R-:W-:Y:S01]  /*4fa0*/  @!PT LDS RZ, [RZ] ;  /* 0x00000000fffff984 */ /* 0x000fe20000000800 */
[----:B------:R-:W-:Y:S01]  /*4fb0*/  @!P2 LDGSTS.E.BYPASS.LTC128B.128 [R227+0xb000], desc[UR8][R8.64+0x80] ;  /* 0x0b00008008e3afae */ /* 0x000fe2000b901d48 */
[----:B------:R-:W-:Y:S05]  /*4fc0*/  @!P2 LEA.HI.X R7, R2, R7, R5, 0x1, P0 ;  /* 0x000000070207a211 */ /* 0x000fea00000f0c05 */
[----:B------:R-:W-:Y:S06]  /*4fd0*/  @P3 STS.128 [R227+0xa800], RZ ;  /* 0x00a800ffe3003388 */ /* 0x000fec0000000c00 */
        /* <DEDUP_REMOVED lines=117> */
[----:B------:R-:W2:Y:S01]  /*5730*/  MUFU.TANH R184, R5 ;  /* 0x0000000500b87308 */ /* 0x000ea20000002400 */
[----:B------:R-:W-:Y:S01]  /*5740*/  FMUL.FTZ R17, R17, UR5 ;  /* 0x0000000511117c20 */ /* 0x000fe20008410000 */
[----:B-1----:R-:W-:Y:S08]  /*5750*/  FMNMX.FTZ R2, R143, R3, !PT ;  /* 0x000000038f027209 */ /* 0x002ff00007810000 */
[----:B------:R1:W-:Y:S10]  /*5760*/  MUFU.TANH R185, R7 ;  /* 0x0000000700b97308 */ /* 0x0003f40000002400 */
[----:B------:R3:W-:Y:S01]  /*5770*/  MUFU.TANH R142, R18 ;  /* 0x00000012008e7308 */ /* 0x0007e20000002400 */
[----:B--2---:R-:W-:Y:S09]  /*5780*/  FMNMX.FTZ R2, R184, R2, !PT ;  /* 0x00000002b8027209 */ /* 0x004ff20007810000 */
[----:B------:R-:W2:Y:S01]  /*5790*/  MUFU.TANH R141, R16 ;  /* 0x00000010008d7308 */ /* 0x000ea20000002400 */
[----:B-1----:R-:W1:Y:S01]  /*57a0*/  LDSM.16.M88.4 R4, [R219+0x1800] ;  /* 0x00180000db04783b */ /* 0x002e620000000200 */
[----:B------:R-:W-:Y:S08]  /*57b0*/  DEPBAR.LE SB0, 0x0 ;  /* 0x000080000000791a */ /* 0x000ff00000000000 */
[----:B------:R-:W-:Y:S01]  /*57c0*/  MUFU.TANH R182, R10 ;  /* 0x0000000a00b67308 */ /* 0x000fe20000002400 */
[----:B------:R-:W-:Y:S01]  /*57d0*/  BAR.SYNC.DEFER_BLOCKING 0x0 ;  /* 0x0000000000007b1d */ /* 0x000fe20000010000 */
[----:B---3--:R-:W-:Y:S08]  /*57e0*/  FMUL.FTZ R18, R19, UR5 ;  /* 0x0000000513127c20 */ /* 0x008ff00008410000 */
[----:B------:R-:W-:Y:S01]  /*57f0*/  MUFU.TANH R181, R8 ;  /* 0x0000000800b57308 */ /* 0x000fe20000002400 */
[----:B--2---:R-:W-:Y:S09]  /*5800*/  FMNMX.FTZ R2, R141, R2, !PT ;  /* 0x000000028d027209 */ /* 0x004ff20007810000 */
[----:B------:R-:W2:Y:S10]  /*5810*/  MUFU.TANH R17, R17 ;  /* 0x0000001100117308 */ /* 0x000eb40000002400 */
[----:B------:R-:W3:Y:S10]  /*5820*/  MUFU.TANH R196, R11 ;  /* 0x0000000b00c47308 */ /* 0x000ef40000002400 */
[----:B------:R-:W4:Y:S01]  /*5830*/  MUFU.TANH R193, R9 ;  /* 0x0000000900c17308 */ /* 0x000f220000002400 */
[-C--:B-1----:R-:W-:Y:S05]  /*5840*/  HMMA.16816.F32.BF16 R20, R188, R4.reuse, R20 ;  /* 0x00000004bc14723c */ /* 0x082fea0000041814 */
[----:B--2---:R-:W-:Y:S01]  /*5850*/  FMNMX.FTZ R2, R17, R2, !PT ;  /* 0x0000000211027209 */ /* 0x004fe20007810000 */
[C---:B------:R-:W-:Y:S03]  /*5860*/  HMMA.16816.F32.BF16 R24, R176.reuse, R4, R24 ;  /* 0x00000004b018723c */ /* 0x040fe60000041818 */
[----:B------:R-:W-:Y:S03]  /*5870*/  MUFU.TANH R18, R18 ;  /* 0x0000001200127308 */ /* 0x000fe60000002400 */
[-C--:B------:R-:W-:Y:S07]  /*5880*/  HMMA.16816.F32.BF16 R28, R176, R6.reuse, R28 ;  /* 0x00000006b01c723c */ /* 0x080fee000004181c */
[----:B------:R-:W-:Y:S01]  /*5890*/  MUFU.TANH R183, R12 ;  /* 0x0000000c00b77308 */ /* 0x000fe20000002400 */
[----:B------:R-:W-:Y:S01]  /*58a0*/  FMNMX.FTZ R4, R182, R138, !PT ;  /* 0x0000008ab6047209 */ /* 0x000fe20007810000 */
[----:B------:R-:W-:Y:S08]  /*58b0*/  HMMA.16816.F32.BF16 R32, R188, R6, R32 ;  /* 0x00000006bc20723c */ /* 0x000ff00000041820 */
[----:B------:R-:W-:Y:S03]  /*58c0*/  MUFU.TANH R192, R14 ;  /* 0x0000000e00c07308 */ /* 0x000fe60000002400 */
[----:B------:R-:W-:Y:S01]  /*58d0*/  FMUL.FTZ R20, R20, UR5 ;  /* 0x0000000514147c20 */ /* 0x000fe20008410000 */
[----:B------:R-:W-:Y:S01]  /*58e0*/  FMUL.FTZ R22, R22, UR5 ;  /* 0x0000000516167c20 */ /* 0x000fe20008410000 */
[----:B------:R-:W-:Y:S01]  /*58f0*/  FMUL.FTZ R21, R21, UR5 ;  /* 0x0000000515157c20 */ /* 0x000fe20008410000 */
[----:B------:R-:W-:Y:S01]  /*5900*/  FMUL.FTZ R23, R23, UR5 ;  /* 0x0000000517177c20 */ /* 0x000fe20008410000 */
[----:B------:R-:W-:Y:S03]  /*5910*/  FMUL.FTZ R24, R24, UR5 ;  /* 0x0000000518187c20 */ /* 0x000fe60008410000 */
[----:B------:R-:W1:Y:S01]  /*5920*/  MUFU.TANH R195, R20 ;  /* 0x0000001400c37308 */ /* 0x000e620000002400 */
[----:B------:R-:W-:Y:S01]  /*5930*/  FMUL.FTZ R25, R25, UR5 ;  /* 0x0000000519197c20 */ /* 0x000fe20008410000 */
[----:B------:R-:W-:Y:S01]  /*5940*/  FMUL.FTZ R26, R26, UR5 ;  /* 0x000000051a1a7c20 */ /* 0x000fe20008410000 */
[----:B------:R-:W-:Y:S01]  /*5950*/  FMUL.FTZ R27, R27, UR5 ;  /* 0x000000051b1b7c20 */ /* 0x000fe20008410000 */
[----:B------:R-:W-:Y:S01]  /*5960*/  FMNMX.FTZ R5, R181, R137, !PT ;  /* 0x00000089b5057209 */ /* 0x000fe20007810000 */
[----:B------:R-:W-:Y:S01]  /*5970*/  FMUL.FTZ R0, R31, UR5 ;  /* 0x000000051f007c20 */ /* 0x000fe20008410000 */
[----:B------:R-:W-:Y:S01]  /*5980*/  FMUL.FTZ R28, R28, UR5 ;  /* 0x000000051c1c7c20 */ /* 0x000fe20008410000 */
[----:B------:R-:W-:Y:S03]  /*5990*/  FMUL.FTZ R29, R29, UR5 ;  /* 0x000000051d1d7c20 */ /* 0x000fe60008410000 */
[----:B------:R-:W-:Y:S01]  /*59a0*/  MUFU.TANH R197, R22 ;  /* 0x0000001600c57308 */ /* 0x000fe20000002400 */
[----:B------:R-:W-:Y:S01]  /*59b0*/  FMUL.FTZ R30, R30, UR5 ;  /* 0x000000051e1e7c20 */ /* 0x000fe20008410000 */
[----:B---3--:R-:W-:Y:S01]  /*59c0*/  FMNMX.FTZ R6, R196, R4, !PT ;  /* 0x00000004c4067209 */ /* 0x008fe20007810000 */
[----:B------:R-:W-:Y:S01]  /*59d0*/  FMUL.FTZ R32, R32, UR5 ;  /* 0x0000000520207c20 */ /* 0x000fe20008410000 */
[----:B------:R-:W-:Y:S01]  /*59e0*/  FMUL.FTZ R34, R34, UR5 ;  /* 0x0000000522227c20 */ /* 0x000fe20008410000 */
[----:B------:R-:W-:Y:S01]  /*59f0*/  FMUL.FTZ R33, R33, UR5 ;  /* 0x0000000521217c20 */ /* 0x000fe20008410000 */
[----:B------:R-:W-:Y:S01]  /*5a00*/  FMUL.FTZ R35, R35, UR5 ;  /* 0x0000000523237c20 */ /* 0x000fe20008410000 */
[----:B----4-:R-:W-:Y:S03]  /*5a10*/  FMNMX.FTZ R5, R193, R5, !PT ;  /* 0x00000005c1057209 */ /* 0x010fe60007810000 */
[----:B------:R2:W-:Y:S01]  /*5a20*/  MUFU.TANH R139, R0 ;  /* 0x00000000008b7308 */ /* 0x0005e20000002400 */
[----:B-1----:R-:W-:Y:S02]  /*5a30*/  FMNMX.FTZ R4, R195, R2, !PT ;  /* 0x00000002c3047209 */ /* 0x002fe40007810000 */
[----:B------:R-:W-:Y:S02]  /*5a40*/  FMNMX.FTZ R2, R183, R5, !PT ;  /* 0x00000005b7027209 */ /* 0x000fe40007810000 */
[----:B------:R-:W-:Y:S05]  /*5a50*/  FMNMX.FTZ R5, R192, R6, !PT ;  /* 0x00000006c0057209 */ /* 0x000fea0007810000 */
[----:B------:R-:W1:Y:S10]  /*5a60*/  MUFU.TANH R194, R21 ;  /* 0x0000001500c27308 */ /* 0x000e740000002400 */
[----:B------:R-:W3:Y:S01]  /*5a70*/  MUFU.TANH R186, R13 ;  /* 0x0000000d00ba7308 */ /* 0x000ee20000002400 */
[----:B--2---:R-:W-:Y:S04]  /*5a80*/  FMNMX.FTZ R0, R180, R132, !PT ;  /* 0x00000084b4007209 */ /* 0x004fe80007810000 */
[----:B------:R-:W-:Y:S05]  /*5a90*/  FMNMX.FTZ R0, R185, R0, !PT ;  /* 0x00000000b9007209 */ /* 0x000fea0007810000 */
[----:B------:R-:W2:Y:S01]  /*5aa0*/  MUFU.TANH R198, R23 ;  /* 0x0000001700c67308 */ /* 0x000ea20000002400 */
[----:B------:R-:W-:Y:S02]  /*5ab0*/  FMNMX.FTZ R0, R142, R0, !PT ;  /* 0x000000008e007209 */ /* 0x000fe40007810000 */
[----:B-1----:R-:W-:Y:S02]  /*5ac0*/  FMNMX.FTZ R4, R194, R4, !PT ;  /* 0x00000004c2047209 */ /* 0x002fe40007810000 */
[----:B------:R-:W-:Y:S05]  /*5ad0*/  FMNMX.FTZ R0, R18, R0, !PT ;  /* 0x0000000012007209 */ /* 0x000fea0007810000 */
[----:B------:R-:W1:Y:S01]  /*5ae0*/  MUFU.TANH R189, R32 ;  /* 0x0000002000bd7308 */ /* 0x000e620000002400 */
[----:B------:R-:W-:Y:S02]  /*5af0*/  FMNMX.FTZ R0, R197, R0, !PT ;  /* 0x00000000c5007209 */ /* 0x000fe40007810000 */
[----:B---3--:R-:W-:Y:S07]  /*5b00*/  FMNMX.FTZ R2, R186, R2, !PT ;  /* 0x00000002ba027209 */ /* 0x008fee0007810000 */
[----:B------:R-:W3:Y:S01]  /*5b10*/  MUFU.TANH R187, R15 ;  /* 0x0000000f00bb7308 */ /* 0x000ee20000002400 */
[----:B--2---:R-:W-:Y:S09]  /*5b20*/  FMNMX.FTZ R0, R198, R0, !PT ;  /* 0x00000000c6007209 */ /* 0x004ff20007810000 */
[----:B------:R-:W2:Y:S01]  /*5b30*/  MUFU.TANH R199, R24 ;  /* 0x0000001800c77308 */ /* 0x000ea20000002400 */
[----:B-1----:R-:W-:Y:S09]  /*5b40*/  FMNMX.FTZ R136, R189, R4, !PT ;  /* 0x00000004bd887209 */ /* 0x002ff20007810000 */
[----:B------:R-:W-:Y:S01]  /*5b50*/  MUFU.TANH R201, R25 ;  /* 0x0000001900c97308 */ /* 0x000fe20000002400 */
[----:B---3--:R-:W-:Y:S09]  /*5b60*/  FMNMX.FTZ R16, R187, R5, !PT ;  /* 0x00000005bb107209 */ /* 0x008ff20007810000 */
[----:B------:R-:W-:Y:S01]  /*5b70*/  MUFU.TANH R200, R26 ;  /* 0x0000001a00c87308 */ /* 0x000fe20000002400 */
[----:B--2---:R-:W-:Y:S09]  /*5b80*/  FMNMX.FTZ R14, R199, R2, !PT ;  /* 0x00000002c70e7209 */ /* 0x004ff20007810000 */
        /* <DEDUP_REMOVED lines=10> */
.L_x_2053:
        /* <DEDUP_REMOVED lines=46> */
[----:B------:R-:W-:Y:S01]  /*5f10*/  FMUL.FTZ R33, R132, R173 ;  /* 0x000000ad84217220 */ /* 0x000fe20000410000 */
[----:B------:R-:W-:Y:S01]  /*5f20*/  FSETP.NEU.FTZ.AND P0, PT, R134, -INF , PT ;  /* 0xff8000008600780b */ /* 0x000fe20003f1d000 */
[C---:B------:R-:W-:Y:S01]  /*5f30*/  FMUL.FTZ R36, R132.reuse, R36 ;  /* 0x0000002484247220 */ /* 0x040fe20000410000 */
[----:B------:R-:W-:Y:S01]  /*5f40*/  FMUL.FTZ R37, R132, R37 ;  /* 0x0000002584257220 */ /* 0x000fe20000410000 */
[--C-:B------:R-:W-:Y:S03]  /*5f50*/  FFMA.FTZ R5, R18, UR4, -R138.reuse ;  /* 0x0000000412057c23 */ /* 0x100fe6000801088a */
[----:B------:R2:W-:Y:S01]  /*5f60*/  MUFU.EX2 R250, R4 ;  /* 0x0000000400fa7308 */ /* 0x0005e20000000800 */
[C---:B------:R-:W-:Y:S01]  /*5f70*/  FMUL.FTZ R48, R132.reuse, R48 ;  /* 0x0000003084307220 */ /* 0x040fe20000410000 */
[C---:B------:R-:W-:Y:S01]  /*5f80*/  FMUL.FTZ R49, R132.reuse, R49 ;  /* 0x0000003184317220 */ /* 0x040fe20000410000 */
[C---:B------:R-:W-:Y:S01]  /*5f90*/  FMUL.FTZ R52, R132.reuse, R52 ;  /* 0x0000003484347220 */ /* 0x040fe20000410000 */
[C---:B------:R-:W-:Y:S01]  /*5fa0*/  FMUL.FTZ R53, R132.reuse, R53 ;  /* 0x0000003584357220 */ /* 0x040fe20000410000 */
[C---:B------:R-:W-:Y:S01]  /*5fb0*/  FMUL.FTZ R64, R132.reuse, R64 ;  /* 0x0000004084407220 */ /* 0x040fe20000410000 */
[----:B------:R-:W-:Y:S01]  /*5fc0*/  FMUL.FTZ R65, R132, R65 ;  /* 0x0000004184417220 */ /* 0x000fe20000410000 */
[--C-:B------:R-:W-:Y:S03]  /*5fd0*/  FFMA.FTZ R143, R195, UR4, -R137.reuse ;  /* 0x00000004c38f7c23 */ /* 0x100fe60008010889 */
        /* <DEDUP_REMOVED lines=8> */
[----:B------:R-:W1:Y:S01]  /*6060*/  MUFU.EX2 R3, R3 ;  /* 0x0000000300037308 */ /* 0x000e620000000800 */
[--C-:B--2---:R-:W-:Y:S01]  /*6070*/  FFMA.FTZ R4, R184, UR4, -R137.reuse ;  /* 0x00000004b8047c23 */ /* 0x104fe20008010889 */
[C---:B------:R-:W-:Y:S01]  /*6080*/  FMUL.FTZ R40, R2.reuse, R40 ;  /* 0x0000002802287220 */ /* 0x040fe20000410000 */
[C---:B------:R-:W-:Y:S01]  /*6090*/  FMUL.FTZ R41, R2.reuse, R41 ;  /* 0x0000002902297220 */ /* 0x040fe20000410000 */
[C---:B------:R-:W-:Y:S01]  /*60a0*/  FMUL.FTZ R44, R2.reuse, R44 ;  /* 0x0000002c022c7220 */ /* 0x040fe20000410000 */
        /* <DEDUP_REMOVED lines=9> */
[----:B------:R-:W4:Y:S01]  /*6140*/  LDSM.16.MT88.4 R152, [R218+0xa000] ;  /* 0x00a00000da98783b */ /* 0x000f220000004200 */
[C---:B------:R-:W-:Y:S03]  /*6150*/  FMUL.FTZ R27, R0.reuse, R163 ;  /* 0x000000a3001b7220 */ /* 0x040fe60000410000 */
[----:B------:R5:W-:Y:S01]  /*6160*/  MUFU.EX2 R247, R5 ;  /* 0x0000000500f77308 */ /* 0x000be20000000800 */
[C---:B-1----:R-:W-:Y:S01]  /*6170*/  FMUL.FTZ R6, R3.reuse, R150 ;  /* 0x0000009603067220 */ /* 0x042fe20000410000 */
[C---:B------:R-:W-:Y:S01]  /*6180*/  FMUL.FTZ R18, R3.reuse, R158 ;  /* 0x0000009e03127220 */ /* 0x040fe20000410000 */
[C---:B------:R-:W-:Y:S01]  /*6190*/  FMUL.FTZ R19, R3.reuse, R159 ;  /* 0x0000009f03137220 */ /* 0x040fe20000410000 */
[C---:B------:R-:W-:Y:S01]  /*61a0*/  FMUL.FTZ R30, R0.reuse, R170 ;  /* 0x000000aa001e7220 */ /* 0x040fe20000410000 */
[----:B------:R-:W-:Y:S01]  /*61b0*/  FMUL.FTZ R31, R0, R171 ;  /* 0x000000ab001f7220 */ /* 0x000fe20000410000 */
[C---:B------:R-:W-:Y:S01]  /*61c0*/  FMUL.FTZ R34, R3.reuse, R174 ;  /* 0x000000ae03227220 */ /* 0x040fe20000410000 */
[C---:B---3--:R-:W-:Y:S01]  /*61d0*/  FMUL.FTZ R35, R3.reuse, R175 ;  /* 0x000000af03237220 */ /* 0x048fe20000410000 */
[C---:B------:R-:W-:Y:S01]  /*61e0*/  FMUL.FTZ R38, R3.reuse, R38 ;  /* 0x0000002603267220 */ /* 0x040fe20000410000 */
[--C-:B--2---:R-:W-:Y:S01]  /*61f0*/  FFMA.FTZ R4, R180, UR4, -R138.reuse ;  /* 0x00000004b4047c23 */ /* 0x104fe2000801088a */
[----:B-----5:R-:W-:Y:S01]  /*6200*/  F2FP.BF16.F32.PACK_AB R144, R252, R250 ;  /* 0x000000fafc90723e */ /* 0x020fe200000010ff */
[C---:B------:R-:W-:Y:S01]  /*6210*/  FMUL.FTZ R39, R3.reuse, R39 ;  /* 0x0000002703277220 */ /* 0x040fe20000410000 */
[C---:B------:R-:W-:Y:S01]  /*6220*/  FMUL.FTZ R42, R0.reuse, R42 ;  /* 0x0000002a002a7220 */ /* 0x040fe20000410000 */
[----:B------:R1:W-:Y:S01]  /*6230*/  MUFU.EX2 R246, R4 ;  /* 0x0000000400f67308 */ /* 0x0003e20000000800 */
[C---:B------:R-:W-:Y:S01]  /*6240*/  FMUL.FTZ R43, R0.reuse, R43 ;  /* 0x0000002b002b7220 */ /* 0x040fe20000410000 */
[C---:B------:R-:W-:Y:S01]  /*6250*/  FMUL.FTZ R46, R0.reuse, R46 ;  /* 0x0000002e002e7220 */ /* 0x040fe20000410000 */
[----:B------:R-:W-:Y:S01]  /*6260*/  FMUL.FTZ R47, R0, R47 ;  /* 0x0000002f002f7220 */ /* 0x000fe20000410000 */
[----:B------:R-:W-:Y:S01]  /*6270*/  FMUL.FTZ R5, R132, R149 ;  /* 0x0000009584057220 */ /* 0x000fe20000410000 */
[----:B------:R-:W-:Y:S01]  /*6280*/  LDSM.16.MT88.4 R160, [R213+0xb000] ;  /* 0x00b00000d5a0783b */ /* 0x000fe20000004200 */
        /* <DEDUP_REMOVED lines=12> */
[C---:B------:R-:W-:Y:S01]  /*6350*/  FMUL.FTZ R67, R3.reuse, R67 ;  /* 0x0000004303437220 */ /* 0x040fe20000410000 */
[C---:B------:R-:W-:Y:S01]  /*6360*/  FMUL.FTZ R68, R132.reuse, R68 ;  /* 0x0000004484447220 */ /* 0x040fe20000410000 */
[----:B------:R-:W-:Y:S01]  /*6370*/  FMUL.FTZ R69, R132, R69 ;  /* 0x0000004584457220 */ /* 0x000fe20000410000 */
[----:B------:R1:W2:Y:S01]  /*6380*/  MUFU.EX2 R248, R4 ;  /* 0x0000000400f87308 */ /* 0x0002a20000000800 */
        /* <DEDUP_REMOVED lines=14> */
[----:B------:R3:W-:Y:S01]  /*6470*/  MUFU.EX2 R235, R143 ;  /* 0x0000008f00eb7308 */ /* 0x0007e20000000800 */
[----:B------:R-:W-:Y:S01]  /*6480*/  FMUL.FTZ R84, R132, R84 ;  /* 0x0000005484547220 */ /* 0x000fe20000410000 */
[----:B-1----:R-:W-:Y:S01]  /*6490*/  FFMA.FTZ R4, R141, UR4, -R137 ;  /* 0x000000048d047c23 */ /* 0x002fe20008010889 */
[----:B------:R-:W-:Y:S01]  /*64a0*/  FMUL.FTZ R141, R134, UR4 ;  /* 0x00000004868d7c20 */ /* 0x000fe20008410000 */
[----:B------:R-:W-:Y:S01]  /*64b0*/  FMUL.FTZ R85, R132, R85 ;  /* 0x0000005584557220 */ /* 0x000fe20000410000 */
[C---:B------:R-:W-:Y:S01]  /*64c0*/  FMUL.FTZ R86, R3.reuse, R86 ;  /* 0x0000005603567220 */ /* 0x040fe20000410000 */
[----:B------:R-:W-:Y:S01]  /*64d0*/  FMUL.FTZ R87, R3, R87 ;  /* 0x0000005703577220 */ /* 0x000fe20000410000 */
[C---:B------:R-:W-:Y:S03]  /*64e0*/  FMUL.FTZ R88, R2.reuse, R88 ;  /* 0x0000005802587220 */ /* 0x040fe60000410000 */
[----:B------:R1:W-:Y:S01]  /*64f0*/  MUFU.EX2 R249, R4 ;  /* 0x0000000400f97308 */ /* 0x0003e20000000800 */
[----:B------:R-:W-:Y:S01]  /*6500*/  FSEL R141, R141, RZ, P0 ;  /* 0x000000ff8d8d7208 */ /* 0x000fe20000000000 */
[----:B------:R-:W-:Y:S01]  /*6510*/  FMUL.FTZ R89, R2, R89 ;  /* 0x0000005902597220 */ /* 0x000fe20000410000 */
[----:B------:R-:W-:Y:S01]  /*6520*/  FSETP.NEU.FTZ.AND P0, PT, R133, -INF , PT ;  /* 0xff8000008500780b */ /* 0x000fe20003f1d000 */
[C---:B------:R-:W-:Y:S01]  /*6530*/  FMUL.FTZ R90, R0.reuse, R90 ;  /* 0x0000005a005a7220 */ /* 0x040fe20000410000 */
[----:B------:R-:W-:Y:S01]  /*6540*/  FMUL.FTZ R91, R0, R91 ;  /* 0x0000005b005b7220 */ /* 0x000fe20000410000 */
[--C-:B------:R-:W-:Y:S01]  /*6550*/  FFMA.FTZ R9, R186, UR4, -R141.reuse ;  /* 0x00000004ba097c23 */ /* 0x100fe2000801088d */
[----:B------:R-:W-:Y:S01]  /*6560*/  FFMA.FTZ R7, R183, UR4, -R141 ;  /* 0x00000004b7077c23 */ /* 0x000fe2000801088d */
[C---:B------:R-:W-:Y:S01]  /*6570*/  FMUL.FTZ R92, R2.reuse, R92 ;  /* 0x0000005c025c7220 */ /* 0x040fe20000410000 */
[----:B------:R-:W-:Y:S01]  /*6580*/  FMUL.FTZ R93, R2, R93 ;  /* 0x0000005d025d7220 */ /* 0x000fe20000410000 */
[----:B------:R5:W-:Y:S01]  /*6590*/  MUFU.EX2 R243, R9 ;  /* 0x0000000900f37308 */ /* 0x000be20000000800 */
[C---:B------:R-:W-:Y:S01]  /*65a0*/  FMUL.FTZ R94, R0.reuse, R94 ;  /* 0x0000005e005e7220 */ /* 0x040fe20000410000 */
[----:B------:R-:W-:Y:S01]  /*65b0*/  FMUL.FTZ R95, R0, R95 ;  /* 0x0000005f005f7220 */ /* 0x000fe20000410000 */
[--C-:B---3--:R-:W-:Y:S01]  /*65c0*/  FFMA.FTZ R143, R197, UR4, -R138.reuse ;  /* 0x00000004c58f7c23 */ /* 0x108fe2000801088a */
[C---:B------:R-:W-:Y:S01]  /*65d0*/  FMUL.FTZ R96, R132.reuse, R96 ;  /* 0x0000006084607220 */ /* 0x040fe20000410000 */
[C---:B------:R-:W-:Y:S01]  /*65e0*/  FMUL.FTZ R97, R132.reuse, R97 ;  /* 0x0000006184617220 */ /* 0x040fe20000410000 */
[----:B------:R-:W-:Y:S01]  /*65f0*/  FMUL.FTZ R98, R3, R98 ;  /* 0x0000006203627220 */ /* 0x000fe20000410000 */
[----:B-1----:R-:W-:Y:S03]  /*6600*/  FFMA.FTZ R4, R17, UR4, -R137 ;  /* 0x0000000411047c23 */ /* 0x002fe60008010889 */
[----:B------:R1:W3:Y:S01]  /*6610*/  MUFU.EX2 R241, R7 ;  /* 0x0000000700f17308 */ /* 0x0002e20000000800 */
[C---:B------:R-:W-:Y:S01]  /*6620*/  FMUL.FTZ R17, R132.reuse, R157 ;  /* 0x0000009d84117220 */ /* 0x040fe20000410000 */
[C---:B------:R-:W-:Y:S01]  /*6630*/  FMUL.FTZ R99, R3.reuse, R99 ;  /* 0x0000006303637220 */ /* 0x040fe20000410000 */
[----:B------:R-:W4:Y:S01]  /*6640*/  LDSM.16.MT88.4 R156, [R217+0xa000] ;  /* 0x00a00000d99c783b */ /* 0x000f220000004200 */
[C---:B------:R-:W-:Y:S01]  /*6650*/  FMUL.FTZ R100, R132.reuse, R100 ;  /* 0x0000006484647220 */ /* 0x040fe20000410000 */
[----:B------:R-:W-:Y:S01]  /*6660*/  FMUL.FTZ R101, R132, R101 ;  /* 0x0000006584657220 */ /* 0x000fe20000410000 */
[C---:B------:R-:W-:Y:S01]  /*6670*/  FMUL.FTZ R102, R3.reuse, R102 ;  /* 0x0000006603667220 */ /* 0x040fe20000410000 */
[C---:B------:R-:W-:Y:S03]  /*6680*/  FMUL.FTZ R103, R3.reuse, R103 ;  /* 0x0000006703677220 */ /* 0x040fe60000410000 */
[----:B------:R3:W3:Y:S01]  /*6690*/  MUFU.EX2 R251, R4 ;  /* 0x0000000400fb7308 */ /* 0x0006e20000000800 */
[----:B-----5:R-:W-:Y:S01]  /*66a0*/  FMUL.FTZ R9, R2, R145 ;  /* 0x0000009102097220 */ /* 0x020fe20000410000 */
[----:B--2---:R-:W-:Y:S01]  /*66b0*/  F2FP.BF16.F32.PACK_AB R145, R248, R246 ;  /* 0x000000f6f891723e */ /* 0x004fe200000010ff */
[C---:B------:R-:W-:Y:S01]  /*66c0*/  FMUL.FTZ R104, R2.reuse, R104 ;  /* 0x0000006802687220 */ /* 0x040fe20000410000 */
[----:B------:R-:W-:Y:S01]  /*66d0*/  FMUL.FTZ R105, R2, R105 ;  /* 0x0000006902697220 */ /* 0x000fe20000410000 */
[C---:B------:R-:W-:Y:S01]  /*66e0*/  FMUL.FTZ R106, R0.reuse, R106 ;  /* 0x0000006a006a7220 */ /* 0x040fe20000410000 */
[----:B------:R-:W-:Y:S01]  /*66f0*/  FMUL.FTZ R107, R0, R107 ;  /* 0x0000006b006b7220 */ /* 0x000fe20000410000 */
[C---:B------:R-:W-:Y:S03]  /*6700*/  FMUL.FTZ R108, R2.reuse, R108 ;  /* 0x0000006c026c7220 */ /* 0x040fe60000410000 */
[----:B------:R2:W-:Y:S01]  /*6710*/  MUFU.EX2 R232, R143 ;  /* 0x0000008f00e87308 */ /* 0x0005e20000000800 */
[----:B-1----:R-:W-:Y:S01]  /*6720*/  FMUL.FTZ R7, R3, R151 ;  /* 0x0000009703077220 */ /* 0x002fe20000410000 */
[----:B---3--:R-:W-:Y:S01]  /*6730*/  F2FP.BF16.F32.PACK_AB R150, R243, R241 ;  /* 0x000000f1f396723e */ /* 0x008fe200000010ff */
[----:B------:R-:W-:Y:S01]  /*6740*/  FMUL.FTZ R109, R2, R109 ;  /* 0x0000006d026d7220 */ /* 0x000fe20000410000 */
[C---:B------:R-:W-:Y:S01]  /*6750*/  FMUL.FTZ R110, R0.reuse, R110 ;  /* 0x0000006e006e7220 */ /* 0x040fe20000410000 */
[----:B------:R-:W-:Y:S01]  /*6760*/  FMUL.FTZ R111, R0, R111 ;  /* 0x0000006f006f7220 */ /* 0x000fe20000410000 */
[C---:B------:R-:W-:Y:S01]  /*6770*/  FMUL.FTZ R112, R132.reuse, R112 ;  /* 0x0000007084707220 */ /* 0x040fe20000410000 */
[----:B------:R-:W-:Y:S01]  /*6780*/  FMUL.FTZ R113, R132, R113 ;  /* 0x0000007184717220 */ /* 0x000fe20000410000 */
[----:B------:R-:W-:Y:S01]  /*6790*/  FMUL.FTZ R114, R3, R114 ;  /* 0x0000007203727220 */ /* 0x000fe20000410000 */
[--C-:B------:R-:W-:Y:S01]  /*67a0*/  FFMA.FTZ R4, R142, UR4, -R138.reuse ;  /* 0x000000048e047c23 */ /* 0x100fe2000801088a */
[----:B------:R-:W-:Y:S01]  /*67b0*/  FMUL.FTZ R142, R133, UR4 ;  /* 0x00000004858e7c20 */ /* 0x000fe20008410000 */
[----:B------:R-:W-:Y:S01]  /*67c0*/  F2FP.BF16.F32.PACK_AB R146, R251, R249 ;  /* 0x000000f9fb92723e */ /* 0x000fe200000010ff */
[C---:B------:R-:W-:Y:S01]  /*67d0*/  FMUL.FTZ R115, R3.reuse, R115 ;  /* 0x0000007303737220 */ /* 0x040fe20000410000 */
[----:B------:R1:W3:Y:S01]  /*67e0*/  MUFU.EX2 R245, R4 ;  /* 0x0000000400f57308 */ /* 0x0002e20000000800 */
[----:B------:R-:W-:Y:S01]  /*67f0*/  FMUL.FTZ R116, R132, R116 ;  /* 0x0000007484747220 */ /* 0x000fe20000410000 */
[----:B------:R-:W-:Y:S01]  /*6800*/  FSEL R142, R142, RZ, P0 ;  /* 0x000000ff8e8e7208 */ /* 0x000fe20000000000 */
[----:B------:R-:W-:Y:S01]  /*6810*/  FMUL.FTZ R117, R132, R117 ;  /* 0x0000007584757220 */ /* 0x000fe20000410000 */
[----:B--2---:R-:W-:Y:S01]  /*6820*/  FFMA.FTZ R143, R190, UR4, -R138 ;  /* 0x00000004be8f7c23 */ /* 0x004fe2000801088a */
[C---:B------:R-:W-:Y:S01]  /*6830*/  FMUL.FTZ R118, R3.reuse, R118 ;  /* 0x0000007603767220 */ /* 0x040fe20000410000 */
[----:B------:R-:W-:Y:S01]  /*6840*/  FMUL.FTZ R119, R3, R119 ;  /* 0x0000007703777220 */ /* 0x000fe20000410000 */
[--C-:B------:R-:W-:Y:S01]  /*6850*/  FFMA.FTZ R140, R140, UR4, -R142.reuse ;  /* 0x000000048c8c7c23 */ /* 0x100fe2000801088e */
[C---:B------:R-:W-:Y:S01]  /*6860*/  FMUL.FTZ R120, R2.reuse, R120 ;  /* 0x0000007802787220 */ /* 0x040fe20000410000 */
[----:B------:R-:W-:Y:S01]  /*6870*/  FMUL.FTZ R121, R2, R121 ;  /* 0x0000007902797220 */ /* 0x000fe20000410000 */
[C---:B------:R-:W-:Y:S01]  /*6880*/  FMUL.FTZ R122, R0.reuse, R122 ;  /* 0x0000007a007a7220 */ /* 0x040fe20000410000 */
[----:B------:R-:W-:Y:S01]  /*6890*/  FMUL.FTZ R123, R0, R123 ;  /* 0x0000007b007b7220 */ /* 0x000fe20000410000 */
[----:B------:R-:W-:Y:S01]  /*68a0*/  MUFU.EX2 R211, R143 ;  /* 0x0000008f00d37308 */ /* 0x000fe20000000800 */
[C---:B------:R-:W-:Y:S01]  /*68b0*/  FMUL.FTZ R124, R2.reuse, R124 ;  /* 0x0000007c027c7220 */ /* 0x040fe20000410000 */
[----:B------:R-:W-:Y:S01]  /*68c0*/  FMUL.FTZ R125, R2, R125 ;  /* 0x0000007d027d7220 */ /* 0x000fe20000410000 */
[C---:B------:R-:W-:Y:S01]  /*68d0*/  FMUL.FTZ R126, R0.reuse, R126 ;  /* 0x0000007e007e7220 */ /* 0x040fe20000410000 */
[----:B------:R-:W-:Y:S01]  /*68e0*/  FMUL.FTZ R127, R0, R127 ;  /* 0x0000007f007f7220 */ /* 0x000fe20000410000 */
[--C-:B-1----:R-:W-:Y:S01]  /*68f0*/  FFMA.FTZ R4, R181, UR4, -R141.reuse ;  /* 0x00000004b5047c23 */ /* 0x102fe2000801088d */
[----:B---3--:R-:W-:Y:S01]  /*6900*/  F2FP.BF16.F32.PACK_AB R147, R247, R245 ;  /* 0x000000f5f793723e */ /* 0x008fe200000010ff */
[C---:B------:R-:W-:Y:S01]  /*6910*/  FMUL.FTZ R128, R132.reuse, R128 ;  /* 0x0000008084807220 */ /* 0x040fe20000410000 */
[----:B------:R-:W-:Y:S02]  /*6920*/  FMUL.FTZ R129, R132, R129 ;  /* 0x0000008184817220 */ /* 0x000fe40000410000 */
[----:B------:R1:W-:Y:S01]  /*6930*/  MUFU.EX2 R242, R4 ;  /* 0x0000000400f27308 */ /* 0x0003e20000000800 */
[C---:B------:R-:W-:Y:S01]  /*6940*/  FMUL.FTZ R130, R3.reuse, R130 ;  /* 0x0000008203827220 */ /* 0x040fe20000410000 */
[----:B------:R-:W-:Y:S01]  /*6950*/  FMUL.FTZ R131, R3, R131 ;  /* 0x0000008303837220 */ /* 0x000fe20000410000 */
[----:B------:R-:W-:Y:S01]  /*6960*/  LDSM.16.MT88.4 R172, [R215+0xa800] ;  /* 0x00a80000d7ac783b */ /* 0x000fe20000004200 */
[----:B-1----:R-:W-:Y:S06]  /*6970*/  FFMA.FTZ R4, R193, UR4, -R141 ;  /* 0x00000004c1047c23 */ /* 0x002fec000801088d */
[----:B------:R1:W-:Y:S02]  /*6980*/  MUFU.EX2 R244, R4 ;  /* 0x0000000400f47308 */ /* 0x0003e40000000800 */
[--C-:B-1----:R-:W-:Y:S02]  /*6990*/  FFMA.FTZ R4, R182, UR4, -R142.reuse ;  /* 0x00000004b6047c23 */ /* 0x102fe4000801088e */
[----:B------:R-:W-:Y:S06]  /*69a0*/  LDSM.16.MT88.4 R180, [R218+0xa800] ;  /* 0x00a80000dab4783b */ /* 0x000fec0000004200 */
[----:B------:R1:W-:Y:S02]  /*69b0*/  MUFU.EX2 R238, R4 ;  /* 0x0000000400ee7308 */ /* 0x0003e40000000800 */
[--C-:B-1----:R-:W-:Y:S08]  /*69c0*/  FFMA.FTZ R4, R196, UR4, -R142.reuse ;  /* 0x00000004c4047c23 */ /* 0x102ff0000801088e */
[----:B------:R1:W2:Y:S02]  /*69d0*/  MUFU.EX2 R240, R4 ;  /* 0x0000000400f07308 */ /* 0x0002a40000000800 */
[--C-:B-1----:R-:W-:Y:S01]  /*69e0*/  FFMA.FTZ R4, R192, UR4, -R142.reuse ;  /* 0x00000004c0047c23 */ /* 0x102fe2000801088e */
[----:B--2---:R-:W-:Y:S07]  /*69f0*/  F2FP.BF16.F32.PACK_AB R149, R240, R238 ;  /* 0x000000eef095723e */ /* 0x004fee00000010ff */
[----:B------:R1:W-:Y:S02]  /*6a00*/  MUFU.EX2 R237, R4 ;  /* 0x0000000400ed7308 */ /* 0x0003e40000000800 */
[----:B-1----:R-:W-:Y:S02]  /*6a10*/  FFMA.FTZ R4, R187, UR4, -R142 ;  /* 0x00000004bb047c23 */ /* 0x002fe4000801088e */
[----:B------:R-:W-:Y:S06]  /*6a20*/  LDSM.16.MT88.4 R184, [R217+0xa800] ;  /* 0x00a80000d9b8783b */ /* 0x000fec0000004200 */
[----:B------:R1:W2:Y:S02]  /*6a30*/  MUFU.EX2 R239, R4 ;  /* 0x0000000400ef7308 */ /* 0x0002a40000000800 */
[----:B-1----:R-:W-:Y:S01]  /*6a40*/  FMUL.FTZ R4, R132, R148 ;  /* 0x0000009484047220 */ /* 0x002fe20000410000 */
        /* <DEDUP_REMOVED lines=25> */
[C---:B------:R-:W-:Y:S01]  /*6be0*/  HMMA.16816.F32.BF16 R64, R144.reuse, R158, R64 ;  /* 0x0000009e9040723c */ /* 0x040fe20000041840 */
[----:B------:R-:W-:Y:S02]  /*6bf0*/  LDSM.16.MT88.4 R192, [R215+0xb800] ;  /* 0x00b80000d7c0783b */ /* 0x000fe40000004200 */
        /* <DEDUP_REMOVED lines=9> */
[----:B------:R-:W-:Y:S02]  /*6c90*/  MUFU.EX2 R234, R160 ;  /* 0x000000a000ea7308 */ /* 0x000fe40000000800 */
[--C-:B---3--:R-:W-:Y:S01]  /*6ca0*/  FFMA.FTZ R137, R199, UR4, -R141.reuse ;  /* 0x00000004c7897c23 */ /* 0x108fe2000801088d */
[-C--:B-1----:R-:W-:Y:S01]  /*6cb0*/  HMMA.16816.F32.BF16 R84, R144, R152.reuse, R84 ;  /* 0x000000989054723c */ /* 0x082fe20000041854 */
[----:B------:R-:W-:Y:S06]  /*6cc0*/  LDSM.16.MT88.4 R196, [R218+0xb800] ;  /* 0x00b80000dac4783b */ /* 0x000fec0000004200 */
        /* <DEDUP_REMOVED lines=28> */
[-C--:B------:R-:W-:Y:S03]  /*6e90*/  HMMA.16816.F32.BF16 R124, R148, R154.reuse, R124 ;  /* 0x0000009a947c723c */ /* 0x080fe6000004187c */
[----:B------:R-:W-:Y:S02]  /*6ea0*/  MUFU.EX2 R205, R137 ;  /* 0x0000008900cd7308 */ /* 0x000fe40000000800 */
[----:B------:R-:W-:Y:S01]  /*6eb0*/  FFMA.FTZ R141, R203, UR4, -R141 ;  /* 0x00000004cb8d7c23 */ /* 0x000fe2000801088d */
[----:B------:R-:W-:Y:S01]  /*6ec0*/  HMMA.16816.F32.BF16 R128, R144, R154, R128 ;  /* 0x0000009a9080723c */ /* 0x000fe20000041880 */
[----:B------:R-:W2:Y:S06]  /*6ed0*/  LDSM.16.MT88.4 R200, [R217+0xb800] ;  /* 0x00b80000d9c8783b */ /* 0x000eac0000004200 */
[----:B------:R3:W5:Y:S01]  /*6ee0*/  MUFU.EX2 R204, R141 ;  /* 0x0000008d00cc7308 */ /* 0x0007620000000800 */
[----:B----4-:R-:W-:Y:S09]  /*6ef0*/  F2FP.BF16.F32.PACK_AB R177, R206, R207 ;  /* 0x000000cfceb1723e */ /* 0x010ff200000010ff */
[----:B------:R4:W1:Y:S01]  /*6f00*/  MUFU.EX2 R137, R142 ;  /* 0x0000008e00897308 */ /* 0x0008620000000800 */
[----:B---3--:R-:W-:Y:S02]  /*6f10*/  F2FP.BF16.F32.PACK_AB R141, R234, R232 ;  /* 0x000000e8ea8d723e */ /* 0x008fe400000010ff */
[----:B-----5:R-:W-:Y:S02]  /*6f20*/  F2FP.BF16.F32.PACK_AB R178, R204, R205 ;  /* 0x000000cdccb2723e */ /* 0x020fe400000010ff */
[----:B----4-:R-:W-:Y:S02]  /*6f30*/  F2FP.BF16.F32.PACK_AB R142, R229, R233 ;  /* 0x000000e9e58e723e */ /* 0x010fe400000010ff */
[----:B-1----:R-:W-:Y:S05]  /*6f40*/  F2FP.BF16.F32.PACK_AB R179, R137, R138 ;  /* 0x0000008a89b3723e */ /* 0x002fea00000010ff */
[-C--:B------:R-:W-:Y:S01]  /*6f50*/  HMMA.16816.F32.BF16 R148, R140, R156.reuse, R4 ;  /* 0x0000009c8c94723c */ /* 0x080fe20000041804 */
[----:B------:R-:W3:Y:S04]  /*6f60*/  LDL.LU R5, [R1+0xc] ;  /* 0x00000c0001057983 */ /* 0x000ee80000300800 */
[----:B------:R-:W4:Y:S01]  /*6f70*/  LDL.LU R6, [R1+0x8] ;  /* 0x0000080001067983 */ /* 0x000f220000300800 */
[C---:B------:R-:W-:Y:S03]  /*6f80*/  HMMA.16816.F32.BF16 R144, R176.reuse, R156, R8 ;  /* 0x0000009cb090723c */ /* 0x040fe60000041808 */
[----:B------:R-:W5:Y:S03]  /*6f90*/  LDL.LU R7, [R1+0x4] ;  /* 0x0000040001077983 */ /* 0x000f660000300800 */
        /* <DEDUP_REMOVED lines=30> */
[----:B------:R-:W-:Y:S06]  /*7180*/  FFMA.FTZ R0, R0, R139, R238 ;  /* 0x0000008b00007223 */ /* 0x000fec00000100ee */
[----:B------:R-:W-:Y:S04]  /*7190*/  FADD.FTZ R0, R240, R0 ;  /* 0x00000000f0007221 */ /* 0x000fe80000010000 */
[----:B------:R-:W-:Y:S04]  /*71a0*/  FADD.FTZ R0, R237, R0 ;  /* 0x00000000ed007221 */ /* 0x000fe80000010000 */
[----:B------:R-:W-:Y:S04]  /*71b0*/  FADD.FTZ R4, R239, R0 ;  /* 0x00000000ef047221 */ /* 0x000fe80000010000 */
[----:B------:R-:W-:Y:S01]  /*71c0*/  FADD.FTZ R4, R207, R4 ;  /* 0x00000004cf047221 */ /* 0x000fe20000010000 */
[----:B---3--:R-:W-:Y:S01]  /*71d0*/  FFMA.FTZ R132, R132, R5, R250 ;  /* 0x0000000584847223 */ /* 0x008fe200000100fa */
[----:B----4-:R-:W-:Y:S03]  /*71e0*/  FFMA.FTZ R3, R3, R6, R246 ;  /* 0x0000000603037223 */ /* 0x010fe600000100f6 */
[----:B------:R-:W-:Y:S01]  /*71f0*/  FADD.FTZ R132, R252, R132 ;  /* 0x00000084fc847221 */ /* 0x000fe20000010000 */
[----:B------:R-:W-:Y:S01]  /*7200*/  FADD.FTZ R3, R248, R3 ;  /* 0x00000003f8037221 */ /* 0x000fe20000010000 */
[----:B-----5:R-:W-:Y:S03]  /*7210*/  FFMA.FTZ R2, R2, R7, R242 ;  /* 0x0000000702027223 */ /* 0x020fe600000100f2 */
[----:B------:R-:W-:Y:S01]  /*7220*/  FADD.FTZ R3, R245, R3 ;  /* 0x00000003f5037221 */ /* 0x000fe20000010000 */
[----:B------:R-:W-:Y:S01]  /*7230*/  FADD.FTZ R5, R244, R2 ;  /* 0x00000002f4057221 */ /* 0x000fe20000010000 */
[----:B------:R-:W-:Y:S01]  /*7240*/  FADD.FTZ R2, R249, R132 ;  /* 0x00000084f9027221 */ /* 0x000fe20000010000 */
[----:B------:R-:W-:Y:S01]  /*7250*/  MOV R132, R135 ;  /* 0x0000008700847202 */ /* 0x000fe20000000f00 */
[----:B------:R-:W-:Y:S01]  /*7260*/  FADD.FTZ R3, R247, R3 ;  /* 0x00000003f7037221 */ /* 0x000fe20000010000 */
[----:B------:R-:W-:Y:S01]  /*7270*/  FADD.FTZ R5, R241, R5 ;  /* 0x00000005f1057221 */ /* 0x000fe20000010000 */
[----:B------:R-:W-:Y:S03]  /*7280*/  FADD.FTZ R2, R251, R2 ;  /* 0x00000002fb027221 */ /* 0x000fe60000010000 */
        /* <DEDUP_REMOVED lines=19> */
[----:B------:R1:W-:Y:S04]  /*73c0*/  STL [R1+0x8], R3 ;  /* 0x0000080301007387 */ /* 0x0003e80000100800 */
[----:B------:R2:W-:Y:S04]  /*73d0*/  STL [R1+0x4], R2 ;  /* 0x0000040201007387 */ /* 0x0005e80000100800 */
[----:B------:R2:W-:Y:S01]  /*73e0*/  STL [R1], R0 ;  /* 0x0000000001007387 */ /* 0x0005e20000100800 */
[----:B-1----:R-:W-:Y:S01]  /*73f0*/  MOV R3, R136 ;  /* 0x0000008800037202 */ /* 0x002fe20000000f00 */
[----:B------:R-:W-:Y:S06]  /*7400*/  @P4 BRA `(.L_x_2052) ;  /* 0xffffffd800504947 */ /* 0x000fec000383ffff */
.L_x_2051:
[----:B--2---:R-:W2:Y:S04]  /*7410*/  LDL.LU R2, [R1+0xc] ;  /* 0x00000c0001027983 */ /* 0x004ea80000300800 */
[----:B------:R-:W3:Y:S04]  /*7420*/  LDL.LU R5, [R1+0x8] ;  /* 0x0000080001057983 */ /* 0x000ee80000300800 */
[----:B------:R-:W4:Y:S04]  /*7430*/  LDL.LU R8, [R1+0x4] ;  /* 0x0000040001087983 */ /* 0x000f280000300800 */
[----:B------:R-:W5:Y:S04]  /*7440*/  LDL.LU R7, [R1] ;  /* 0x0000000001077983 */ /* 0x000f680000300800 */
[----:B------:R-:W5:Y:S01]  /*7450*/  LDL R12, [R1+0x4c] ;  /* 0x00004c00010c7983 */ /* 0x000f620000100800 */
[----:B------:R-:W1:Y:S01]  /*7460*/  S2UR UR4, SR_CgaCtaId ;  /* 0x00000000000479c3 */ /* 0x000e620000008800 */
[----:B------:R-:W-:Y:S01]  /*7470*/  UMOV UR5, 0x400 ;  /* 0x0000040000057882 */ /* 0x000fe20000000000 */
[----:B------:R-:W5:Y:S01]  /*7480*/  S2R R11, SR_TID.X ;  /* 0x00000000000b7919 */ /* 0x000f620000002100 */
[----:B-1----:R-:W-:Y:S01]  /*7490*/  ULEA UR4, UR4, UR5, 0x18 ;  /* 0x0000000504047291 */ /* 0x002fe2000f8ec03f */
[----:B--2---:R-:W1:Y:S04]  /*74a0*/  SHFL.BFLY PT, R4, R2, 0x2, 0x1f ;  /* 0x0c401f0002047f89 */ /* 0x004e6800000e0000 */
[----:B---3--:R-:W2:Y:S04]  /*74b0*/  SHFL.BFLY PT, R0, R5, 0x2, 0x1f ;  /* 0x0c401f0005007f89 */ /* 0x008ea800000e0000 */
[----:B----4-:R-:W3:Y:S01]  /*74c0*/  SHFL.BFLY PT, R3, R8, 0x2, 0x1f ;  /* 0x0c401f0008037f89 */ /* 0x010ee200000e0000 */
[----:B-----5:R-:W-:Y:S01]  /*74d0*/  ISETP.NE.AND P0, PT, R12, -0x1, PT ;  /* 0xffffffff0c00780c */ /* 0x020fe20003f05270 */
[----:B-1----:R-:W-:-:S02]  /*74e0*/  FADD.FTZ R4, R4, R2 ;  /* 0x0000000204047221 */ /* 0x002fc40000010000 */
[----:B------:R-:W1:Y:S01]  /*74f0*/  SHFL.BFLY PT, R2, R7, 0x2, 0x1f ;  /* 0x0c401f0007027f89 */ /* 0x000e6200000e0000 */
[----:B--2---:R-:W-:-:S03]  /*7500*/  FADD.FTZ R0, R0, R5 ;  /* 0x0000000500007221 */ /* 0x004fc60000010000 */
[----:B------:R-:W2:Y:S01]  /*7510*/  SHFL.BFLY PT, R6, R4, 0x1, 0x1f ;  /* 0x0c201f0004067f89 */ /* 0x000ea200000e0000 */
[----:B---3--:R-:W-:-:S03]  /*7520*/  FADD.FTZ R3, R3, R8 ;  /* 0x0000000803037221 */ /* 0x008fc60000010000 */
[----:B------:R-:W3:Y:S04]  /*7530*/  SHFL.BFLY PT, R5, R0, 0x1, 0x1f ;  /* 0x0c201f0000057f89 */ /* 0x000ee800000e0000 */
[----:B------:R-:W4:Y:S01]  /*7540*/  SHFL.BFLY PT, R9, R3, 0x1, 0x1f ;  /* 0x0c201f0003097f89 */ /* 0x000f2200000e0000 */
[----:B-1----:R-:W-:Y:S01]  /*7550*/  FADD.FTZ R2, R2, R7 ;  /* 0x0000000702027221 */ /* 0x002fe20000010000 */
[----:B--2---:R-:W-:-:S04]  /*7560*/  FADD.FTZ R132, R4, R6 ;  /* 0x0000000604847221 */ /* 0x004fc80000010000 */
[----:B------:R-:W1:Y:S01]  /*7570*/  SHFL.BFLY PT, R10, R2, 0x1, 0x1f ;  /* 0x0c201f00020a7f89 */ /* 0x000e6200000e0000 */
[----:B------:R-:W-:Y:S01]  /*7580*/  SHF.R.S32.HI R4, RZ, 0x1f, R11 ;  /* 0x0000001fff047819 */ /* 0x000fe2000001140b */
[----:B---3--:R-:W-:Y:S01]  /*7590*/  FADD.FTZ R137, R0, R5 ;  /* 0x0000000500897221 */ /* 0x008fe20000010000 */
[----:B------:R-:W-:Y:S02]  /*75a0*/  FSETP.NE.FTZ.AND P4, PT, R132, RZ, PT ;  /* 0x000000ff8400720b */ /* 0x000fe40003f95000 */
[CC--:B------:R-:W-:Y:S01]  /*75b0*/  LEA.HI R6, R4.reuse, R11.reuse, RZ, 0x2 ;  /* 0x0000000b04067211 */ /* 0x0c0fe200078f10ff */
[----:B----4-:R-:W-:Y:S01]  /*75c0*/  FADD.FTZ R138, R3, R9 ;  /* 0x00000009038a7221 */ /* 0x010fe20000010000 */
[----:B------:R-:W-:Y:S02]  /*75d0*/  LEA.HI R5, R4, R11, RZ, 0x5 ;  /* 0x0000000b04057211 */ /* 0x000fe400078f28ff */
[--C-:B------:R-:W-:Y:S02]  /*75e0*/  SHF.R.S32.HI R4, RZ, 0x2, R6.reuse ;  /* 0x00000002ff047819 */ /* 0x100fe40000011406 */
[----:B------:R-:W-:-:S02]  /*75f0*/  SHF.R.S32.HI R7, RZ, 0x1f, R6 ;  /* 0x0000001fff077819 */ /* 0x000fc40000011406 */
[----:B------:R-:W-:Y:S02]  /*7600*/  LOP3.LUT R6, R6, 0x3ffffffc, RZ, 0xc0, !PT ;  /* 0x3ffffffc06067812 */ /* 0x000fe400078ec0ff */
[----:B------:R-:W-:Y:S02]  /*7610*/  LEA.HI R8, R7, R4, RZ, 0x3 ;  /* 0x0000000407087211 */ /* 0x000fe400078f18ff */
[----:B------:R-:W-:Y:S02]  /*7620*/  IADD3 R7, -R6, R11, RZ ;  /* 0x0000000b06077210 */ /* 0x000fe40007ffe1ff */
[----:B------:R-:W-:Y:S02]  /*7630*/  LOP3.LUT R6, R8, 0xfffffff8, RZ, 0xc0, !PT ;  /* 0xfffffff808067812 */ /* 0x000fe400078ec0ff */
[----:B------:R-:W-:Y:S01]  /*7640*/  SHF.R.S32.HI R5, RZ, 0x5, R5 ;  /* 0x00000005ff057819 */ /* 0x000fe20000011405 */
[----:B-1----:R-:W-:Y:S01]  /*7650*/  FADD.FTZ R139, R2, R10 ;  /* 0x0000000a028b7221 */ /* 0x002fe20000010000 */
[----:B------:R-:W-:-:S02]  /*7660*/  FSETP.NE.FTZ.AND P3, PT, R137, RZ, PT ;  /* 0x000000ff8900720b */ /* 0x000fc40003f75000 */
[----:B------:R-:W-:Y:S02]  /*7670*/  LEA R8, R5, R7, 0x9 ;  /* 0x0000000705087211 */ /* 0x000fe400078e48ff */
[----:B------:R-:W-:Y:S02]  /*7680*/  IADD3 R2, R4, -R6, RZ ;  /* 0x8000000604027210 */ /* 0x000fe40007ffe0ff */
[----:B------:R-:W1:Y:S01]  /*7690*/  @P0 LDC.64 R6, c[0x0][0x298] ;  /* 0x0000a600ff060b82 */ /* 0x000e620000000a00 */
[----:B------:R-:W-:Y:S02]  /*76a0*/  MOV R0, 0x3f800000 ;  /* 0x3f80000000007802 */ /* 0x000fe40000000f00 */
[----:B------:R-:W-:Y:S02]  /*76b0*/  MOV R3, 0x3f800000 ;  /* 0x3f80000000037802 */ /* 0x000fe40000000f00 */
[C---:B------:R-:W-:Y:S02]  /*76c0*/  SHF.L.U32 R20, R2.reuse, 0x6, RZ ;  /* 0x0000000602147819 */ /* 0x040fe400000006ff */
[----:B------:R-:W2:Y:S01]  /*76d0*/  @P4 MUFU.RCP R0, R132 ;  /* 0x0000008400004308 */ /* 0x000ea20000001000 */
[----:B------:R-:W-:-:S02]  /*76e0*/  R2P PR, R2, 0x6 ;  /* 0x0000000602007804 */ /* 0x000fc40000000000 */
[----:B------:R-:W-:-:S04]  /*76f0*/  LOP3.LUT R20, R20, 0x1c0, RZ, 0xc0, !PT ;  /* 0x000001c014147812 */ /* 0x000fc800078ec0ff */
[----:B------:R-:W-:Y:S01]  /*7700*/  LEA.HI R20, R20, R20, RZ, 0x1d ;  /* 0x0000001414147211 */ /* 0x000fe200078fe8ff */
[----:B------:R-:W3:Y:S03]  /*7710*/  @P3 MUFU.RCP R3, R137 ;  /* 0x0000008900033308 */ /* 0x000ee60000001000 */
[----:B------:R-:W-:-:S04]  /*7720*/  LEA R20, R8, R20, 0x1 ;  /* 0x0000001408147211 */ /* 0x000fc800078e08ff */
[----:B------:R-:W-:Y:S01]  /*7730*/  LEA R20, R20, UR4, 0x1 ;  /* 0x0000000414147c11 */ /* 0x000fe2000f8e08ff */
[C---:B--2---:R-:W-:Y:S01]  /*7740*/  FMUL.FTZ R177, R0.reuse, R80 ;  /* 0x0000005000b17220 */ /* 0x044fe20000410000 */
[----:B------:R-:W-:Y:S01]  /*7750*/  FMUL.FTZ R176, R0, R81 ;  /* 0x0000005100b07220 */ /* 0x000fe20000410000 */
[----:B-1----:R-:W-:Y:S01]  /*7760*/  @P0 IMAD.WIDE.U32 R4, R12, R6, RZ ;  /* 0x000000060c040225 */ /* 0x002fe200078e00ff */
[----:B------:R-:W-:-:S03]  /*7770*/  MOV R81, 0x20 ;  /* 0x0000002000517802 */ /* 0x000fc60000000f00 */
        /* <DEDUP_REMOVED lines=35> */
[----:B------:R-:W-:Y:S01]  /*79b0*/  @P0 IMAD R85, R12, R7, R5 ;  /* 0x000000070c550224 */ /* 0x000fe200078e0205 */
[----:B------:R-:W-:Y:S01]  /*79c0*/  @P0 MOV R84, R4 ;  /* 0x0000000400540202 */ /* 0x000fe20000000f00 */
[----:B------:R-:W-:Y:S01]  /*79d0*/  FMUL.FTZ R166, R3, R166 ;  /* 0x000000a603a67220 */ /* 0x000fe20000410000 */
[----:B------:R-:W-:-:S02]  /*79e0*/  SEL R81, R81, 0xffffffe0, !P1 ;  /* 0xffffffe051517807 */ /* 0x000fc40004800000 */
        /* <DEDUP_REMOVED lines=10> */
.L_x_2055:
        /* <DEDUP_REMOVED lines=23> */
.L_x_2056:
        /* <DEDUP_REMOVED lines=333> */
.L_x_2058:
[----:B------:R-:W-:Y:S05]  /*90d0*/  BSYNC B0 ;  /* 0x0000000000007941 */ /* 0x000fea0003800000 */
.L_x_2057:
[----:B------:R1:W5:Y:S01]  /*90e0*/  LDL R15, [R1+0x10] ;  /* 0x00001000010f7983 */ /* 0x0003620000100800 */
        /* <DEDUP_REMOVED lines=36> */
.L_x_2060:
[----:B------:R-:W-:Y:S05]  /*9330*/  BSYNC B0 ;  /* 0x0000000000007941 */ /* 0x000fea0003800000 */
.L_x_2059:
        /* <DEDUP_REMOVED lines=22> */
[----:B--2---:R4:W-:Y:S02]  /*94a0*/  @!P4 STG.E.128 desc[UR8][R2.64+0x80], R16 ;  /* 0x000080100200c986 */ /* 0x0049e4000c101d08 */
.L_x_2062:
[----:B------:R-:W-:Y:S05]  /*94b0*/  BSYNC B0 ;  /* 0x0000000000007941 */ /* 0x000fea0003800000 */
.L_x_2061:
        /* <DEDUP_REMOVED lines=20> */
[----:B----4-:R4:W-:Y:S04]  /*9600*/  @!P6 STG.E.128 desc[UR8][R2.64], R20 ;  /* 0x000000140200e986 */ /* 0x0109e8000c101d08 */
[----:B--2---:R4:W-:Y:S02]  /*9610*/  @!P2 STG.E.128 desc[UR8][R2.64+0x80], R16 ;  /* 0x000080100200a986 */ /* 0x0049e4000c101d08 */
.L_x_2064:
[----:B------:R-:W-:Y:S05]  /*9620*/  BSYNC B0 ;  /* 0x0000000000007941 */ /* 0x000fea0003800000 */
.L_x_2063:
        /* <DEDUP_REMOVED lines=21> */
.L_x_2066:
[----:B------:R-:W-:Y:S05]  /*9780*/  BSYNC B0 ;  /* 0x0000000000007941 */ /* 0x000fea0003800000 */
.L_x_2065:
        /* <DEDUP_REMOVED lines=21> */
.L_x_2068:
[----:B------:R-:W-:Y:S05]  /*98e0*/  BSYNC B0 ;  /* 0x0000000000007941 */ /* 0x000fea0003800000 */
.L_x_2067:
        /* <DEDUP_REMOVED lines=21> */
.L_x_2070:
[----:B------:R-:W-:Y:S05]  /*9a40*/  BSYNC B0 ;  /* 0x0000000000007941 */ /* 0x000fea0003800000 */
.L_x_2069:
        /* <DEDUP_REMOVED lines=21> */
.L_x_2072:
[----:B------:R-:W-:Y:S05]  /*9ba0*/  BSYNC B0 ;  /* 0x0000000000007941 */ /* 0x000fea0003800000 */
.L_x_2071:
        /* <DEDUP_REMOVED lines=21> */
.L_x_2021:
        /* <DEDUP_REMOVED lines=64> */
.L_x_2074:
[----:B------:R-:W-:Y:S05]  /*a100*/  BSYNC B0 ;  /* 0x0000000000007941 */ /* 0x000fea0003800000 */
.L_x_2073:
        /* <DEDUP_REMOVED lines=21> */
.L_x_2076:
[----:B------:R-:W-:Y:S05]  /*a260*/  BSYNC B0 ;  /* 0x0000000000007941 */ /* 0x000fea0003800000 */
.L_x_2075:
        /* <DEDUP_REMOVED lines=20> */
.L_x_2078:
[----:B------:R-:W-:Y:S05]  /*a3b0*/  BSYNC B0 ;  /* 0x0000000000007941 */ /* 0x000fea0003800000 */
.L_x_2077:
        /* <DEDUP_REMOVED lines=23> */
.L_x_2080:
[----:B------:R-:W-:Y:S05]  /*a530*/  BSYNC B0 ;  /* 0x0000000000007941 */ /* 0x000fea0003800000 */
.L_x_2079:
        /* <DEDUP_REMOVED lines=27> */
.L_x_2082:
[----:B------:R-:W-:Y:S05]  /*a6f0*/  BSYNC B0 ;  /* 0x0000000000007941 */ /* 0x000fea0003800000 */
.L_x_2081:
        /* <DEDUP_REMOVED lines=27> */
.L_x_2084:
[----:B------:R-:W-:Y:S05]  /*a8b0*/  BSYNC B0 ;  /* 0x0000000000007941 */ /* 0x000fea0003800000 */
.L_x_2083:
        /* <DEDUP_REMOVED lines=19> */
.L_x_2086:
[----:B------:R-:W-:Y:S05]  /*a9f0*/  BSYNC B0 ;  /* 0x0000000000007941 */ /* 0x000fea0003800000 */
.L_x_2085:
        /* <DEDUP_REMOVED lines=19> */
.L_x_2088:
[----:B------:R-:W-:Y:S05]  /*ab30*/  BSYNC B0 ;  /* 0x0000000000007941 */ /* 0x000fea0003800000 */
.L_x_2087:
        /* <DEDUP_REMOVED lines=21> */
.L_x_2090:
[----:B------:R-:W-:Y:S05]  /*ac90*/  BSYNC B0 ;  /* 0x0000000000007941 */ /* 0x000fea0003800000 */
.L_x_2089:
        /* <DEDUP_REMOVED lines=15> */
.L_x_2092:
[----:B------:R-:W-:Y:S05]  /*ad90*/  BSYNC B0 ;  /* 0x0000000000007941 */ /* 0x000fea0003800000 */
.L_x_2091:
        /* <DEDUP_REMOVED lines=10> */
.L_x_2094:
[----:B------:R-:W-:Y:S05]  /*ae40*/  BSYNC B0 ;  /* 0x0000000000007941 */ /* 0x000fea0003800000 */
.L_x_2093:
        /* <DEDUP_REMOVED lines=10> */
.L_x_2096:
[----:B------:R-:W-:Y:S05]  /*aef0*/  BSYNC B0 ;  /* 0x0000000000007941 */ /* 0x000fea0003800000 */
.L_x_2095:
        /* <DEDUP_REMOVED lines=10> */
.L_x_2098:
[----:B------:R-:W-:Y:S05]  /*afa0*/  BSYNC B0 ;  /* 0x0000000000007941 */ /* 0x000fea0003800000 */
.L_x_2097:
        /* <DEDUP_REMOVED lines=10> */
.L_x_2100:
[----:B------:R-:W-:Y:S05]  /*b050*/  BSYNC B0 ;  /* 0x0000000000007941 */ /* 0x000fea0003800000 */
.L_x_2099:
        /* <DEDUP_REMOVED lines=10> */
.L_x_2102:
[----:B------:R-:W-:Y:S05]  /*b100*/  BSYNC B0 ;  /* 0x0000000000007941 */ /* 0x000fea0003800000 */
.L_x_2101:
        /* <DEDUP_REMOVED lines=10> */
.L_x_2103:
        /* <DEDUP_REMOVED lines=13> */
.L_x_2944:


//--------------------- .text._ZN5flash16flash_fwd_kernelI23Flash_fwd_kernel_traitsILi128ELi128ELi32ELi4ELb0ELb0EN7cutlass10bfloat16_tE19Flash_kernel_traitsILi128ELi128ELi32ELi4ES3_EELb1ELb0ELb0ELb1ELb0ELb0ELb0ELb1EEEvNS_16Flash_fwd_paramsE --------------------------
	.section	.text._ZN5flash16flash_fwd_kernelI23Flash_fwd_kernel_traitsILi128ELi128ELi32ELi4ELb0ELb0EN7cutlass10bfloat16_tE19Flash_kernel_traitsILi128ELi128ELi32ELi4ES3_EELb1ELb0ELb0ELb1ELb0ELb0ELb0ELb1EEEvNS_16Flash_fwd_paramsE,"ax",@progbits
	.align	128
        .global         _ZN5flash16flash_fwd_kernelI23Flash_fwd_kernel_traitsILi128ELi128ELi32ELi4ELb0ELb0EN7cutlass10bfloat16_tE19Flash_kernel_traitsILi128ELi128ELi32ELi4ES3_EELb1ELb0ELb0ELb1ELb0ELb0ELb0ELb1EEEvNS_16Flash_fwd_paramsE
        .type           _ZN5flash16flash_fwd_kernelI23Flash_fwd_kernel_traitsILi128ELi128ELi32ELi4ELb0ELb0EN7cutlass10bfloat16_tE19Flash_kernel_traitsILi128ELi128ELi32ELi4ES3_EELb1ELb0ELb0ELb1ELb0ELb0ELb0ELb1EEEvNS_16Flash_fwd_paramsE,@function
        .size           _ZN5flash16flash_fwd_kernelI23Flash_fwd_kernel_traitsILi128ELi128ELi32ELi4ELb0ELb0EN7cutlass10bfloat16_tE19Flash_kernel_traitsILi128ELi128ELi32ELi4ES3_EELb1ELb0ELb0ELb1ELb0ELb0ELb0ELb1EEEvNS_16Flash_fwd_paramsE,(.L_x_2945 - _ZN5flash16flash_fwd_kernelI23Flash_fwd_kernel_traitsILi128ELi128ELi32ELi4ELb0ELb0EN7cutlass10bfloat16_tE19Flash_kernel_traitsILi128ELi128ELi32ELi4ES3_EELb1ELb0ELb0ELb1ELb0ELb0ELb0ELb1EEEvNS_16Flash_fwd_paramsE)
        .other          _ZN5flash16flash_fwd_kernelI23Flash_fwd_kernel_traitsILi128ELi128ELi32ELi4ELb0ELb0EN7cutlass10bfloat16_tE19Flash_kernel_traitsILi128ELi128ELi32ELi4ES3_EELb1ELb0ELb0ELb1ELb0ELb0ELb0ELb1EEEvNS_16Flash_fwd_paramsE,@"STO_CUDA_ENTRY STV_DEFAULT"
_ZN5flash16flash_fwd_kernelI23Flash_fwd_kernel_traitsILi128ELi128ELi32ELi4ELb0ELb0EN7cutlass10bfloat16_tE19Flash_kernel_traitsILi128ELi128ELi32ELi4ES3_EELb1ELb0ELb0ELb1ELb0ELb0ELb0ELb1EEEvNS_16Flash_fwd_paramsE:
.text._ZN5flash16flash_fwd_kernelI23Flash_fwd_kernel_traitsILi128ELi128ELi32ELi4ELb0ELb0EN7cutlass10bfloat16_tE19Flash_kernel_traitsILi128ELi128ELi32ELi4ES3_EELb1ELb0ELb0ELb1ELb0ELb0ELb0ELb1EEEvNS_16Flash_fwd_paramsE:
        /* <DEDUP_REMOVED lines=10> */
[----:B------:R-:W-:Y:S01]  /*00a0*/  ULDC.64 UR4, c[0x0][0x2f0] ;  /* 0x0000bc0000047ab9 */ /* 0x000fe20000000a00 */
[----:B-1----:R-:W-:-:S05]  /*00b0*/  VIADD R1, R1, 0xffffff60 ;  /* 0xffffff6001017836 */ /* 0x002fca0000000000 */
[----:B------:R2:W4:Y:S01]  /*00c0*/  @P3 LDG.E.64 R6, desc[UR20][R2.64] ;  /* 0x0000001402063981 */ /* 0x000522000c1e1b00 */
[----:B------:R-:W1:Y:S01]  /*00d0*/  LDC.64 R8, c[0x0][0x300] ;  /* 0x0000c000ff087b82 */ /* 0x000e620000000a00 */
[----:B------:R-:W4:Y:S01]  /*00e0*/  S2R R105, SR_CTAID.Y ;  /* 0x0000000000697919 */ /* 0x000f220000002600 */
[----:B------:R-:W4:Y:S06]  /*00f0*/  S2R R64, SR_CTAID.Z ;  /* 0x0000000000407919 */ /* 0x000f2c0000002700 */
[----:B------:R-:W4:Y:S01]  /*0100*/  LDC.64 R10, c[0x0][0x2f0] ;  /* 0x0000bc00ff0a7b82 */ /* 0x000f220000000a00 */
[----:B--2---:R-:W-:-:S02]  /*0110*/  @P3 IMAD.MOV.U32 R2, RZ, RZ, R67 ;  /* 0x000000ffff023224 */ /* 0x004fc400078e0043 */
[----:B---3--:R-:W-:-:S06]  /*0120*/  @P3 IMAD.MOV.U32 R3, RZ, RZ, R97 ;  /* 0x000000ffff033224 */ /* 0x008fcc00078e0061 */
[----:B------:R-:W2:Y:S01]  /*0130*/  @P3 LDG.E.64 R2, desc[UR20][R2.64] ;  /* 0x0000001402023981 */ /* 0x000ea2000c1e1b00 */
[----:B-1----:R-:W-:Y:S01]  /*0140*/  ISETP.NE.U32.AND P0, PT, R8, RZ, PT ;  /* 0x000000ff0800720c */ /* 0x002fe20003f05070 */
[----:B------:R-:W1:Y:S01]  /*0150*/  LDC.U8 R12, c[0x0][0x3c2] ;  /* 0x0000f080ff0c7b82 */ /* 0x000e620000000000 */
[----:B------:R-:W-:Y:S01]  /*0160*/  ISETP.NE.U32.AND P4, PT, RZ, UR4, PT ;  /* 0x00000004ff007c0c */ /* 0x000fe2000bf85070 */
[----:B------:R-:W3:Y:S01]  /*0170*/  S2R R104, SR_TID.X ;  /* 0x0000000000687919 */ /* 0x000ee20000002100 */
[----:B------:R-:W-:Y:S01]  /*0180*/  ISETP.NE.AND.EX P1, PT, R9, RZ, PT, P0 ;  /* 0x000000ff0900720c */ /* 0x000fe20003f25300 */
[----:B------:R-:W-:Y:S01]  /*0190*/  IMAD.MOV.U32 R20, RZ, RZ, -0x1 ;  /* 0xffffffffff147424 */ /* 0x000fe200078e00ff */
[----:B----4-:R-:W-:Y:S02]  /*01a0*/  LOP3.LUT R0, R64, R112, R105, 0xfe, !PT ;  /* 0x0000007040007212 */ /* 0x010fe400078efe69 */
[----:B------:R-:W-:Y:S01]  /*01b0*/  ISETP.NE.AND.EX P0, PT, RZ, UR5, PT, P4 ;  /* 0x00000005ff007c0c */ /* 0x000fe2000bf05340 */
[----:B------:R-:W4:Y:S01]  /*01c0*/  LDC.64 R8, c[0x0][0x2f8] ;  /* 0x0000be00ff087b82 */ /* 0x000f220000000a00 */
[----:B---3--:R-:W-:-:S07]  /*01d0*/  LOP3.LUT P2, RZ, R0, R104, RZ, 0xfc, !PT ;  /* 0x0000006800ff7212 */ /* 0x008fce000784fcff */
[----:B------:R-:W2:Y:S08]  /*01e0*/  @P3 LDC R0, c[0x0][0x3b0] ;  /* 0x0000ec00ff003b82 */ /* 0x000eb00000000800 */
[----:B------:R-:W3:Y:S01]  /*01f0*/  @!P2 LDC.64 R4, c[0x0][0x3b8] ;  /* 0x0000ee00ff04ab82 */ /* 0x000ee20000000a00 */
[----:B------:R-:W-:Y:S02]  /*0200*/  @P3 R2UR UR24, R6 ;  /* 0x00000000061832ca */ /* 0x000fe400000e0000 */
[----:B------:R-:W-:-:S11]  /*0210*/  @P3 R2UR UR25, R7 ;  /* 0x00000000071932ca */ /* 0x000fd600000e0000 */
[----:B------:R-:W-:Y:S02]  /*0220*/  IMAD.U32 R6, RZ, RZ, UR24 ;  /* 0x00000018ff067e24 */ /* 0x000fe4000f8e00ff */
[----:B------:R-:W-:-:S05]  /*0230*/  IMAD.U32 R7, RZ, RZ, UR25 ;  /* 0x00000019ff077e24 */ /* 0x000fca000f8e00ff */
[----:B---3--:R3:W-:Y:S01]  /*0240*/  @!P2 STG.E.64 desc[UR20][R4.64], R6 ;  /* 0x000000060400a986 */ /* 0x0087e2000c101b14 */
[----:B--2---:R-:W-:-:S05]  /*0250*/  @P3 IADD3 R67, P5, R2, R0, RZ ;  /* 0x0000000002433210 */ /* 0x004fca0007fbe0ff */
[----:B------:R-:W-:Y:S02]  /*0260*/  @P3 IMAD.X R97, RZ, RZ, R3, P5 ;  /* 0x000000ffff613224 */ /* 0x000fe400028e0603 */
[----:B------:R-:W-:Y:S02]  /*0270*/  @!P2 IMAD.MOV.U32 R2, RZ, RZ, R67 ;  /* 0x000000ffff02a224 */ /* 0x000fe400078e0043 */
[----:B------:R-:W-:-:S05]  /*0280*/  @!P2 IMAD.MOV.U32 R3, RZ, RZ, R97 ;  /* 0x000000ffff03a224 */ /* 0x000fca00078e0061 */
[----:B------:R2:W-:Y:S01]  /*0290*/  @!P2 STG.E.64 desc[UR20][R4.64+0x8], R2 ;  /* 0x000008020400a986 */ /* 0x0005e2000c101b14 */
[----:B---3--:R-:W-:-:S05]  /*02a0*/  IMAD.WIDE R6, R105, 0x4, R10 ;  /* 0x0000000469067825 */ /* 0x008fca00078e020a */
[----:B------:R-:W3:Y:S04]  /*02b0*/  @P0 LDG.E R20, desc[UR20][R6.64] ;  /* 0x0000001406140981 */ /* 0x000ee8000c1e1900 */
[----:B------:R2:W3:Y:S01]  /*02c0*/  @P0 LDG.E R0, desc[UR20][R6.64+0x4] ;  /* 0x0000041406000981 */ /* 0x0004e2000c1e1900 */
[----:B-1----:R-:W-:Y:S02]  /*02d0*/  ISETP.NE.AND P3, PT, R12, RZ, PT ;  /* 0x000000ff0c00720c */ /* 0x002fe40003f65270 */
[----:B----4-:R-:W-:Y:S01]  /*02e0*/  ISETP.EQ.U32.AND P2, PT, R8, RZ, PT ;  /* 0x000000ff0800720c */ /* 0x010fe20003f42070 */
[----:B--2---:R-:W1:Y:S08]  /*02f0*/  LDC.64 R4, c[0x0][0x2f8] ;  /* 0x0000be00ff047b82 */ /* 0x004e700000000a00 */
[----:B------:R-:W2:Y:S01]  /*0300*/  @P1 LDC.64 R2, c[0x0][0x300] ;  /* 0x0000c000ff021b82 */ /* 0x000ea20000000a00 */
[----:B------:R-:W-:Y:S01]  /*0310*/  ISETP.EQ.OR.EX P2, PT, R9, RZ, !P3, P2 ;  /* 0x000000ff0900720c */ /* 0x000fe20005f42720 */
[----:B------:R-:W-:-:S02]  /*0320*/  IMAD.MOV.U32 R10, RZ, RZ, RZ ;  /* 0x000000ffff0a7224 */ /* 0x000fc400078e00ff */
[----:B------:R-:W-:Y:S02]  /*0330*/  IMAD.MOV.U32 R12, RZ, RZ, -0x1 ;  /* 0xffffffffff0c7424 */ /* 0x000fe400078e00ff */
[----:B-1----:R-:W-:-:S08]  /*0340*/  IMAD.WIDE R6, R105, 0x4, R4 ;  /* 0x0000000469067825 */ /* 0x002fd000078e0204 */
[----:B------:R1:W5:Y:S01]  /*0350*/  @!P2 LDG.E R12, desc[UR20][R6.64] ;  /* 0x00000014060ca981 */ /* 0x000362000c1e1900 */
[----:B--2---:R-:W-:-:S05]  /*0360*/  @P1 IMAD.WIDE R2, R105, 0x4, R2 ;  /* 0x0000000469021825 */ /* 0x004fca00078e0202 */
[----:B------:R1:W5:Y:S01]  /*0370*/  @P1 LDG.E R10, desc[UR20][R2.64] ;  /* 0x00000014020a1981 */ /* 0x000362000c1e1900 */
[----:B------:R-:W-:-:S04]  /*0380*/  SHF.R.S32.HI R18, RZ, 0x1f, R104 ;  /* 0x0000001fff127819 */ /* 0x000fc80000011468 */
[----:B------:R-:W-:Y:S01]  /*0390*/  LEA.HI R103, R18, R104, RZ, 0x5 ;  /* 0x0000006812677211 */ /* 0x000fe200078f28ff */
[----:B---3--:R-:W-:Y:S01]  /*03a0*/  @P0 IMAD.IADD R240, R0, 0x1, -R20 ;  /* 0x0000000100f00824 */ /* 0x008fe200078e0a14 */
[----:B------:R1:W-:Y:S05]  /*03b0*/  STL [R1+0x9c], R20 ;  /* 0x00009c1401007387 */ /* 0x0003ea0000100800 */
[----:B------:R-:W2:Y:S01]  /*03c0*/  @!P0 LDC R240, c[0x0][0x2c4] ;  /* 0x0000b100fff08b82 */ /* 0x000ea20000000800 */
        /* <DEDUP_REMOVED lines=9> */
.L_x_2104:
[----:B------:R-:W3:Y:S02]  /*0460*/  LDC R4, c[0x0][0x2c8] ;  /* 0x0000b200ff047b82 */ /* 0x000ee40000000800 */
.L_x_2105:
[----:B-1----:R-:W1:Y:S02]  /*0470*/  LDC.64 R2, c[0x0][0x308] ;  /* 0x0000c200ff027b82 */ /* 0x002e640000000a00 */
[----:B-1----:R-:W-:-:S04]  /*0480*/  ISETP.NE.U32.AND P0, PT, R2, RZ, PT ;  /* 0x000000ff0200720c */ /* 0x002fc80003f05070 */
[----:B------:R-:W-:-:S13]  /*0490*/  ISETP.NE.AND.EX P0, PT, R3, RZ, PT, P0 ;  /* 0x000000ff0300720c */ /* 0x000fda0003f05300 */
[----:B------:R-:W1:Y:S08]  /*04a0*/  @P0 LDC.64 R2, c[0x0][0x308] ;  /* 0x0000c200ff020b82 */ /* 0x000e700000000a00 */
[----:B------:R-:W4:Y:S01]  /*04b0*/  @!P0 LDC R5, c[0x0][0x2cc] ;  /* 0x0000b300ff058b82 */ /* 0x000f220000000800 */
[----:B-1----:R-:W-:-:S05]  /*04c0*/  @P0 IMAD.WIDE R2, R105, 0x4, R2 ;  /* 0x0000000469020825 */ /* 0x002fca00078e0202 */
[----:B------:R-:W3:Y:S01]  /*04d0*/  @P0 LDG.E R0, desc[UR20][R2.64] ;  /* 0x0000001402000981 */ /* 0x000ee2000c1e1900 */
[----:B------:R-:W-:Y:S01]  /*04e0*/  IMAD.SHL.U32 R106, R112, 0x80, RZ ;  /* 0x00000080706a7824 */ /* 0x000fe200078e00ff */
[----:B------:R-:W1:Y:S02]  /*04f0*/  @!P0 LDC.64 R2, c[0x0][0x318] ;  /* 0x0000c600ff028b82 */ /* 0x000e640000000a00 */
[----:B-1----:R-:W-:-:S04]  /*0500*/  @!P0 ISETP.NE.U32.AND P1, PT, R2, RZ, PT ;  /* 0x000000ff0200820c */ /* 0x002fc80003f25070 */
[----:B------:R-:W-:Y:S02]  /*0510*/  @!P0 ISETP.NE.AND.EX P2, PT, R3, RZ, PT, P1 ;  /* 0x000000ff0300820c */ /* 0x000fe40003f45310 */
[----:B--2---:R-:W-:Y:S01]  /*0520*/  ISETP.GT.AND P1, PT, R240, R106, PT ;  /* 0x0000006af000720c */ /* 0x004fe20003f24270 */
[----:B---3-5:R-:W-:Y:S01]  /*0530*/  @P0 IMAD.IADD R238, R0, 0x1, -R10 ;  /* 0x0000000100ee0824 */ /* 0x028fe200078e0a0a */
[----:B----4-:R-:W-:-:S04]  /*0540*/  @!P0 SEL R0, R5, RZ, P2 ;  /* 0x000000ff05008207 */ /* 0x010fc80001000000 */
[----:B------:R-:W-:-:S07]  /*0550*/  @!P0 IADD3 R238, R0, R4, -R10 ;  /* 0x0000000400ee8210 */ /* 0x000fce0007ffe80a */
[----:B------:R-:W-:Y:S05]  /*0560*/  @!P1 EXIT ;  /* 0x000000000000994d */ /* 0x000fea0003800000 */
[----:B------:R-:W-:-:S13]  /*0570*/  ISETP.GE.AND P0, PT, R238, 0x1, PT ;  /* 0x00000001ee00780c */ /* 0x000fda0003f06270 */
        /* <DEDUP_REMOVED lines=8> */
[----:B------:R-:W-:Y:S01]  /*0600*/  LEA.HI R23, R18, R104, RZ, 0x4 ;  /* 0x0000006812177211 */ /* 0x000fe200078f20ff */
[----:B------:R-:W3:Y:S04]  /*0610*/  LDC.64 R24, c[0x0][0x3c8] ;  /* 0x0000f200ff187b82 */ /* 0x000ee80000000a00 */
[----:B------:R-:W-:-:S04]  /*0620*/  @!P1 SHF.R.S32.HI R13, RZ, 0x1f, R105 ;  /* 0x0000001fff0d9819 */ /* 0x000fc80000011469 */
[----:B------:R-:W4:Y:S01]  /*0630*/  @P1 LDC.64 R16, c[0x0][0x240] ;  /* 0x00009000ff101b82 */ /* 0x000f220000000a00 */
[----:B-1----:R-:W-:-:S07]  /*0640*/  IABS R19, R21 ;  /* 0x0000001500137213 */ /* 0x002fce0000000000 */
[----:B------:R-:W1:Y:S01]  /*0650*/  @!P1 LDC.64 R8, c[0x0][0x228] ;  /* 0x00008a00ff089b82 */ /* 0x000e620000000a00 */
[----:B------:R-:W-:Y:S01]  /*0660*/  ISETP.NE.AND P5, PT, R21, RZ, PT ;  /* 0x000000ff1500720c */ /* 0x000fe20003fa5270 */
[----:B------:R-:W5:Y:S06]  /*0670*/  I2F.RP R2, R19 ;  /* 0x0000001300027306 */ /* 0x000f6c0000209400 */
[----:B------:R-:W2:Y:S08]  /*0680*/  @P0 LDC.64 R30, c[0x0][0x250] ;  /* 0x00009400ff1e0b82 */ /* 0x000eb00000000a00 */
[----:B------:R-:W3:Y:S01]  /*0690*/  @P0 LDC.64 R26, c[0x0][0x248] ;  /* 0x00009200ff1a0b82 */ /* 0x000ee20000000a00 */
[----:B-----5:R-:W5:Y:S02]  /*06a0*/  MUFU.RCP R2, R2 ;  /* 0x0000000200027308 */ /* 0x020f640000001000 */
[----:B-----5:R-:W-:-:S06]  /*06b0*/  VIADD R2, R2, 0xffffffe ;  /* 0x0ffffffe02027836 */ /* 0x020fcc0000000000 */
[----:B------:R-:W5:Y:S02]  /*06c0*/  F2I.FTZ.U32.TRUNC.NTZ R3, R2 ;  /* 0x0000000200037305 */ /* 0x000f64000021f000 */
[----:B-----5:R-:W-:Y:S02]  /*06d0*/  IMAD.MOV R0, RZ, RZ, -R3 ;  /* 0x000000ffff007224 */ /* 0x020fe400078e0a03 */
[----:B------:R-:W-:Y:S02]  /*06e0*/  IMAD.MOV.U32 R2, RZ, RZ, RZ ;  /* 0x000000ffff027224 */ /* 0x000fe400078e00ff */
[----:B------:R-:W-:-:S04]  /*06f0*/  IMAD R0, R0, R19, RZ ;  /* 0x0000001300007224 */ /* 0x000fc800078e02ff */
[----:B------:R-:W-:Y:S01]  /*0700*/  IMAD.HI.U32 R4, R3, R0, R2 ;  /* 0x0000000003047227 */ /* 0x000fe200078e0002 */
[----:B------:R-:W-:Y:S02]  /*0710*/  IABS R0, R64 ;  /* 0x0000004000007213 */ /* 0x000fe40000000000 */
[----:B------:R-:W-:Y:S01]  /*0720*/  LOP3.LUT R2, R5, 0xfffffff8, RZ, 0xc0, !PT ;  /* 0xfffffff805027812 */ /* 0x000fe200078ec0ff */
[----:B------:R-:W-:Y:S01]  /*0730*/  IMAD.SHL.U32 R3, R14, 0x40, RZ ;  /* 0x000000400e037824 */ /* 0x000fe200078e00ff */
[----:B------:R-:W-:Y:S01]  /*0740*/  LOP3.LUT R5, R23, 0xfffffff0, RZ, 0xc0, !PT ;  /* 0xfffffff017057812 */ /* 0x000fe200078ec0ff */
[----:B------:R-:W-:Y:S01]  /*0750*/  IMAD.HI.U32 R11, R4, R0, RZ ;  /* 0x00000000040b7227 */ /* 0x000fe200078e00ff */
[----:B------:R-:W-:Y:S02]  /*0760*/  IADD3 R36, -R2, R104, RZ ;  /* 0x0000006802247210 */ /* 0x000fe40007ffe1ff */
[----:B------:R-:W-:Y:S01]  /*0770*/  LOP3.LUT R6, R3, 0x1c0, RZ, 0xc0, !PT ;  /* 0x000001c003067812 */ /* 0x000fe200078ec0ff */
[----:B------:R-:W-:-:S02]  /*0780*/  IMAD.MOV R4, RZ, RZ, -R11 ;  /* 0x000000ffff047224 */ /* 0x000fc400078e0a0b */
[----:B------:R-:W-:Y:S01]  /*0790*/  IMAD.SHL.U32 R136, R36, 0x8, RZ ;  /* 0x0000000824887824 */ /* 0x000fe200078e00ff */
[----:B------:R-:W-:Y:S01]  /*07a0*/  SHF.R.U32.HI R7, RZ, 0x3, R6 ;  /* 0x00000003ff077819 */ /* 0x000fe20000011606 */
[C---:B------:R-:W-:Y:S02]  /*07b0*/  IMAD R4, R19.reuse, R4, R0 ;  /* 0x0000000413047224 */ /* 0x040fe400078e0200 */
[----:B------:R-:W-:Y:S01]  /*07c0*/  IMAD.IADD R5, R104, 0x1, -R5 ;  /* 0x0000000168057824 */ /* 0x000fe200078e0a05 */
[----:B------:R-:W-:Y:S01]  /*07d0*/  LOP3.LUT R3, R6, 0x38, R136, 0xf8, !PT ;  /* 0x0000003806037812 */ /* 0x000fe200078ef888 */
[----:B------:R-:W-:Y:S01]  /*07e0*/  VIADD R2, R14, 0x20 ;  /* 0x000000200e027836 */ /* 0x000fe20000000000 */
[----:B------:R-:W-:Y:S01]  /*07f0*/  ISETP.GT.U32.AND P2, PT, R19, R4, PT ;  /* 0x000000041300720c */ /* 0x000fe20003f44070 */
[----:B-1----:R-:W-:Y:S01]  /*0800*/  @!P1 IMAD R6, R13, R8, RZ ;  /* 0x000000080d069224 */ /* 0x002fe200078e02ff */
[----:B------:R-:W-:Y:S02]  /*0810*/  SHF.R.S32.HI R0, RZ, 0x1f, R5 ;  /* 0x0000001fff007819 */ /* 0x000fe40000011405 */
[----:B------:R-:W-:Y:S01]  /*0820*/  ISETP.GE.AND P6, PT, R2, R22, PT ;  /* 0x000000160200720c */ /* 0x000fe20003fc6270 */
[----:B------:R-:W-:Y:S01]  /*0830*/  @!P1 IMAD R13, R105, R9, R6 ;  /* 0x00000009690d9224 */ /* 0x000fe200078e0206 */
[----:B------:R-:W-:Y:S01]  /*0840*/  LOP3.LUT R15, R3, R7, RZ, 0x3c, !PT ;  /* 0x00000007030f7212 */ /* 0x000fe200078e3cff */
[----:B----4-:R-:W-:Y:S01]  /*0850*/  @P1 IMAD.WIDE.U32 R2, R20, R16, RZ ;  /* 0x0000001014021225 */ /* 0x010fe200078e00ff */
[----:B------:R-:W-:-:S02]  /*0860*/  LEA.HI R38, R0, R5, RZ, 0x3 ;  /* 0x0000000500267211 */ /* 0x000fc400078f18ff */
[----:B------:R-:W-:Y:S01]  /*0870*/  IADD3 R0, R14, 0x30, RZ ;  /* 0x000000300e007810 */ /* 0x000fe20007ffe0ff */
[----:B------:R-:W-:Y:S01]  /*0880*/  @P1 IMAD R17, R20, R17, R3 ;  /* 0x0000001114111224 */ /* 0x000fe200078e0203 */
[----:B------:R-:W-:Y:S01]  /*0890*/  LOP3.LUT R3, R38, 0xfffffff8, RZ, 0xc0, !PT ;  /* 0xfffffff826037812 */ /* 0x000fe200078ec0ff */
[----:B------:R-:W-:Y:S01]  /*08a0*/  @!P2 IMAD.IADD R4, R4, 0x1, -R19 ;  /* 0x000000010404a824 */ /* 0x000fe200078e0a13 */
[----:B------:R-:W-:Y:S01]  /*08b0*/  ISETP.GE.AND P3, PT, R0, R22, PT ;  /* 0x000000160000720c */ /* 0x000fe20003f66270 */
[----:B------:R-:W-:Y:S01]  /*08c0*/  @!P1 IMAD.WIDE.U32 R6, R105, R8, RZ ;  /* 0x0000000869069225 */ /* 0x000fe200078e00ff */
[----:B------:R-:W-:Y:S02]  /*08d0*/  LEA.HI R9, R18, R104, RZ, 0x6 ;  /* 0x0000006812097211 */ /* 0x000fe400078f30ff */
[----:B------:R-:W-:Y:S01]  /*08e0*/  ISETP.GE.U32.AND P4, PT, R4, R19, PT ;  /* 0x000000130400720c */ /* 0x000fe20003f86070 */
[----:B------:R-:W-:Y:S01]  /*08f0*/  @P1 IMAD.MOV.U32 R8, RZ, RZ, R2 ;  /* 0x000000ffff081224 */ /* 0x000fe200078e0002 */
[----:B------:R-:W-:Y:S01]  /*0900*/  LOP3.LUT R2, R64, R21, RZ, 0x3c, !PT ;  /* 0x0000001540027212 */ /* 0x000fe200078e3cff */
[----:B------:R-:W-:Y:S01]  /*0910*/  IMAD.IADD R37, R5, 0x1, -R3 ;  /* 0x0000000105257824 */ /* 0x000fe200078e0a03 */
[C---:B------:R-:W-:Y:S01]  /*0920*/  @P0 IADD3 R5, R10.reuse, R12, RZ ;  /* 0x0000000c0a050210 */ /* 0x040fe20007ffe0ff */
[----:B------:R-:W-:Y:S01]  /*0930*/  @P0 IMAD.IADD R0, R10, 0x1, R12 ;  /* 0x000000010a000824 */ /* 0x000fe200078e020c */
[----:B------:R-:W-:Y:S01]  /*0940*/  P2R R20, PR, RZ, 0x8 ;  /* 0x00000008ff147803 */ /* 0x000fe20000000000 */
[----:B------:R-:W-:Y:S01]  /*0950*/  @!P1 IMAD.MOV.U32 R8, RZ, RZ, R6 ;  /* 0x000000ffff089224 */ /* 0x000fe200078e0006 */
[----:B------:R-:W-:Y:S01]  /*0960*/  ISETP.GE.AND P3, PT, R2, RZ, PT ;  /* 0x000000ff0200720c */ /* 0x000fe20003f66270 */
[C---:B--2---:R-:W-:Y:S01]  /*0970*/  @P0 IMAD R6, R0.reuse, R31, RZ ;  /* 0x0000001f00060224 */ /* 0x044fe200078e02ff */
[----:B------:R-:W-:Y:S01]  /*0980*/  @!P1 IADD3 R17, R7, R13, RZ ;  /* 0x0000000d07119210 */ /* 0x000fe20007ffe0ff */
[----:B------:R-:W-:Y:S01]  /*0990*/  @P0 IMAD.WIDE.U32 R2, R0, R30, RZ ;  /* 0x0000001e00020225 */ /* 0x000fe200078e00ff */
[----:B------:R-:W-:-:S02]  /*09a0*/  IADD3 R18, P1, R136, R8, RZ ;  /* 0x0000000888127210 */ /* 0x000fc40007f3e0ff */
[----:B------:R-:W-:Y:S01]  /*09b0*/  SHF.R.S32.HI R137, RZ, 0x1f, R136 ;  /* 0x0000001fff897819 */ /* 0x000fe20000011488 */
[----:B------:R-:W-:Y:S02]  /*09c0*/  IMAD.SHL.U32 R9, R9, 0x8, RZ ;  /* 0x0000000809097824 */ /* 0x000fe400078e00ff */
[C---:B---3--:R-:W-:Y:S02]  /*09d0*/  @P0 IMAD R0, R5.reuse, R27, RZ ;  /* 0x0000001b05000224 */ /* 0x048fe400078e02ff */
[----:B------:R-:W-:Y:S01]  /*09e0*/  @P0 IMAD.WIDE.U32 R4, R5, R26, RZ ;  /* 0x0000001a05040225 */ /* 0x000fe200078e00ff */
[----:B------:R-:W-:Y:S02]  /*09f0*/  LOP3.LUT R210, R15, 0xfffffe00, R9, 0xf8, !PT ;  /* 0xfffffe000fd27812 */ /* 0x000fe400078ef809 */
[----:B------:R-:W-:Y:S01]  /*0a00*/  SHF.R.S32.HI R15, RZ, 0x1f, R14 ;  /* 0x0000001fff0f7819 */ /* 0x000fe2000001140e */
[----:B------:R-:W-:Y:S01]  /*0a10*/  @!P2 VIADD R11, R11, 0x1 ;  /* 0x000000010b0ba836 */ /* 0x000fe20000000000 */
[----:B------:R-:W-:Y:S01]  /*0a20*/  @P0 IADD3 R13, R5, R0, RZ ;  /* 0x00000000050d0210 */ /* 0x000fe20007ffe0ff */
[----:B------:R-:W-:-:S02]  /*0a30*/  @P0 IMAD.IADD R16, R3, 0x1, R6 ;  /* 0x0000000103100824 */ /* 0x000fc400078e0206 */
[----:B------:R-:W-:Y:S02]  /*0a40*/  @P0 IMAD.MOV.U32 R12, RZ, RZ, R2 ;  /* 0x000000ffff0c0224 */ /* 0x000fe400078e0002 */
[----:B------:R-:W-:Y:S02]  /*0a50*/  @P4 VIADD R11, R11, 0x1 ;  /* 0x000000010b0b4836 */ /* 0x000fe40000000000 */
        /* <DEDUP_REMOVED lines=15> */
.L_x_2107:
        /* <DEDUP_REMOVED lines=14> */
.L_x_2108:
[-C--:B------:R-:W-:Y:S01]  /*0c30*/  IMAD R6, R15, R26.reuse, RZ ;  /* 0x0000001a0f067224 */ /* 0x080fe200078e02ff */
[----:B------:R-:W-:Y:S01]  /*0c40*/  MOV R0, R11 ;  /* 0x0000000b00007202 */ /* 0x000fe20000000f00 */
[--C-:B------:R-:W-:Y:S01]  /*0c50*/  IMAD.WIDE.U32 R4, R14, R26, R136.reuse ;  /* 0x0000001a0e047225 */ /* 0x100fe200078e0088 */
[----:B------:R-:W-:Y:S01]  /*0c60*/  IADD3.X R19, R137, R17, RZ, P1, !PT ;  /* 0x0000001189137210 */ /* 0x000fe20000ffe4ff */
[----:B------:R-:W1:Y:S01]  /*0c70*/  S2UR UR8, SR_CgaCtaId ;  /* 0x00000000000879c3 */ /* 0x000e620000008800 */
[----:B------:R-:W-:Y:S01]  /*0c80*/  ISETP.NE.U32.AND P2, PT, R24, RZ, PT ;  /* 0x000000ff1800720c */ /* 0x000fe20003f45070 */
        /* <DEDUP_REMOVED lines=8> */
[----:B------:R-:W-:Y:S01]  /*0d10*/  IMAD R7, R14, R31, R7 ;  /* 0x0000001f0e077224 */ /* 0x000fe200078e0207 */
[----:B------:R-:W-:Y:S01]  /*0d20*/  IADD3 R113, R136, 0x40, RZ ;  /* 0x0000004088717810 */ /* 0x000fe20007ffe0ff */
        /* <DEDUP_REMOVED lines=10> */
[----:B------:R-:W-:Y:S01]  /*0dd0*/  SHF.R.S32.HI R65, RZ, 0x1f, R64 ;  /* 0x0000001fff417819 */ /* 0x000fe20000011440 */
[----:B------:R-:W-:Y:S01]  /*0de0*/  IMAD.WIDE.U32 R40, R0, UR6, R2 ;  /* 0x0000000600287c25 */ /* 0x000fe2000f8e0002 */
[----:B------:R3:W-:Y:S01]  /*0df0*/  STL.64 [R1+0x90], R42 ;  /* 0x0000902a01007387 */ /* 0x0007e20000100a00 */
[----:B------:R-:W-:Y:S02]  /*0e00*/  ISETP.GE.AND P3, PT, R34, R22, PT ;  /* 0x000000162200720c */ /* 0x000fe40003f66270 */
[C---:B------:R-:W-:Y:S01]  /*0e10*/  IMAD R7, R6.reuse, UR4, RZ ;  /* 0x0000000406077c24 */ /* 0x040fe2000f8e02ff */
[----:B------:R3:W-:Y:S01]  /*0e20*/  STL.64 [R1+0x88], R40 ;  /* 0x0000882801007387 */ /* 0x0007e20000100a00 */
[----:B------:R-:W-:Y:S01]  /*0e30*/  IMAD R4, R6, UR6, RZ ;  /* 0x0000000606047c24 */ /* 0x000fe2000f8e02ff */
[----:B------:R-:W-:Y:S01]  /*0e40*/  R2P PR, R37, 0x6 ;  /* 0x0000000625007804 */ /* 0x000fe20000000000 */
[C---:B------:R-:W-:Y:S01]  /*0e50*/  IMAD R35, R0.reuse, UR5, R7 ;  /* 0x0000000500237c24 */ /* 0x040fe2000f8e0207 */
[----:B------:R3:W-:Y:S01]  /*0e60*/  STL [R1+0x44], R113 ;  /* 0x0000447101007387 */ /* 0x0007e20000100800 */
[----:B------:R-:W-:Y:S01]  /*0e70*/  ULDC.64 UR4, c[0x0][0x258] ;  /* 0x0000960000047ab9 */ /* 0x000fe20000000a00 */
[----:B------:R-:W-:Y:S01]  /*0e80*/  IMAD R39, R0, UR7, R4 ;  /* 0x0000000700277c24 */ /* 0x000fe2000f8e0204 */
[----:B------:R-:W-:Y:S01]  /*0e90*/  MOV R5, 0x10 ;  /* 0x0000001000057802 */ /* 0x000fe20000000f00 */
[----:B------:R-:W-:Y:S01]  /*0ea0*/  IMAD R0, R65, UR4, RZ ;  /* 0x0000000441007c24 */ /* 0x000fe2000f8e02ff */
[----:B------:R-:W-:Y:S01]  /*0eb0*/  MOV R4, 0x20 ;  /* 0x0000002000047802 */ /* 0x000fe20000000f00 */
[C---:B------:R-:W-:Y:S01]  /*0ec0*/  IMAD.WIDE.U32 R12, R64.reuse, UR4, R18 ;  /* 0x00000004400c7c25 */ /* 0x040fe2000f8e0012 */
        /* <DEDUP_REMOVED lines=36> */
.L_x_2110:
[----:B------:R-:W-:Y:S05]  /*1110*/  BSYNC B0 ;  /* 0x0000000000007941 */ /* 0x000fea0003800000 */
.L_x_2109:
        /* <DEDUP_REMOVED lines=13> */
[----:B-1--4-:R-:W1:Y:S01]  /*11f0*/  @!P0 LDC.64 R8, c[0x0][0x210] ;  /* 0x00008400ff088b82 */ /* 0x012e620000000a00 */
        /* <DEDUP_REMOVED lines=19> */
.L_x_2112:
[----:B------:R-:W-:Y:S05]  /*1330*/  BSYNC B0 ;  /* 0x0000000000007941 */ /* 0x000fea0003800000 */
.L_x_2111:
        /* <DEDUP_REMOVED lines=34> */
.L_x_2114:
[----:B------:R-:W-:Y:S05]  /*1560*/  BSYNC B0 ;  /* 0x0000000000007941 */ /* 0x000fea0003800000 */
.L_x_2113:
[----:B------:R-:W-:Y:S01]  /*1570*/  ISETP.NE.AND P0, PT, R20, RZ, PT ;  /* 0x000000ff1400720c */ /* 0x000fe20003f05270 */
[----:B------:R-:W-:Y:S01]  /*1580*/  BSSY B0, `(.L_x_2115) ;  /* 0x0000023000007945 */ /* 0x000fe20003800000 */
[----:B------:R-:W-:Y:S02]  /*1590*/  SHF.R.S32.HI R0, RZ, 0x1f, R16 ;  /* 0x0000001fff007819 */ /* 0x000fe40000011410 */
[----:B------:R-:W-:Y:S01]  /*15a0*/  ISETP.GE.AND P6, PT, R17, R22, PT ;  /* 0x000000161100720c */ /* 0x000fe20003fc6270 */
[----:B------:R-:W-:Y:S01]  /*15b0*/  VIADD R17, R14, 0x70 ;  /* 0x000000700e117836 */ /* 0x000fe20000000000 */
[----:B------:R-:W-:-:S07]  /*15c0*/  LEA.HI R16, R0, R16, RZ, 0x5 ;  /* 0x0000001000107211 */ /* 0x000fce00078f28ff */
        /* <DEDUP_REMOVED lines=30> */
.L_x_2116:
[----:B------:R-:W-:Y:S05]  /*17b0*/  BSYNC B0 ;  /* 0x0000000000007941 */ /* 0x000fea0003800000 */
.L_x_2115:
[----:B------:R-:W-:Y:S01]  /*17c0*/  ISETP.GE.AND P0, PT, R17, R22, PT ;  /* 0x000000161100720c */ /* 0x000fe20003f06270 */
[----:B------:R-:W-:Y:S01]  /*17d0*/  BSSY B0, `(.L_x_2117) ;  /* 0x0000023000007945 */ /* 0x000fe20003800000 */
[----:B------:R-:W-:Y:S01]  /*17e0*/  SHF.R.S32.HI R246, RZ, 0x5, R16 ;  /* 0x00000005fff67819 */ /* 0x000fe20000011410 */
[----:B--2---:R-:W-:Y:S01]  /*17f0*/  @P4 IMAD.WIDE.U32 R16, R105, R32, R64 ;  /* 0x0000002069104225 */ /* 0x004fe200078e0040 */
[----:B------:R-:W-:Y:S02]  /*1800*/  SHF.R.S32.HI R21, RZ, 0x4, R23 ;  /* 0x00000004ff157819 */ /* 0x000fe40000011417 */
[----:B------:R-:W-:Y:S01]  /*1810*/  P2R R22, PR, RZ, 0x1 ;  /* 0x00000001ff167803 */ /* 0x000fe20000000000 */
[----:B------:R-:W-:Y:S06]  /*1820*/  @P5 BRA `(.L_x_2118) ;  /* 0x0000000000745947 */ /* 0x000fec0003800000 */
        /* <DEDUP_REMOVED lines=29> */
.L_x_2118:
[----:B------:R-:W-:Y:S05]  /*1a00*/  BSYNC B0 ;  /* 0x0000000000007941 */ /* 0x000fea0003800000 */
.L_x_2117:
[----:B------:R-:W-:Y:S01]  /*1a10*/  @P4 LEA R24, P0, R16, R24, 0x2 ;  /* 0x0000001810184211 */ /* 0x000fe200078010ff */
[----:B------:R-:W-:Y:S01]  /*1a20*/  VIADD R66, R246, 0xffffffff ;  /* 0xfffffffff6427836 */ /* 0x000fe20000000000 */
[----:B------:R-:W-:Y:S01]  /*1a30*/  BSSY B0, `(.L_x_2119) ;  /* 0x0000023000007945 */ /* 0x000fe20003800000 */
[----:B------:R-:W-:Y:S02]  /*1a40*/  LEA.HI R18, R23, R21, RZ, 0x1 ;  /* 0x0000001517127211 */ /* 0x000fe400078f08ff */
[----:B------:R-:W-:Y:S01]  /*1a50*/  P2R R29, PR, RZ, 0x1 ;  /* 0x00000001ff1d7803 */ /* 0x000fe20000000000 */
[----:B------:R-:W-:Y:S01]  /*1a60*/  IMAD R23, R66, -0x20, R238 ;  /* 0xffffffe042177824 */ /* 0x000fe200078e02ee */
[----:B------:R-:W-:Y:S01]  /*1a70*/  @P4 SHF.R.S32.HI R20, RZ, 0x1f, R105 ;  /* 0x0000001fff144819 */ /* 0x000fe20000011469 */
        /* <DEDUP_REMOVED lines=30> */
.L_x_2120:
[----:B------:R-:W-:Y:S05]  /*1c60*/  BSYNC B0 ;  /* 0x0000000000007941 */ /* 0x000fea0003800000 */
.L_x_2119:
[----:B------:R-:W-:Y:S01]  /*1c70*/  LOP3.LUT R18, R18, 0xfffffffe, RZ, 0xc0, !PT ;  /* 0xfffffffe12127812 */ /* 0x000fe200078ec0ff */
[----:B------:R-:W-:Y:S01]  /*1c80*/  @P4 IMAD R0, R20, R32, RZ ;  /* 0x0000002014004224 */ /* 0x000fe200078e02ff */
[----:B------:R-:W-:Y:S01]  /*1c90*/  BSSY B0, `(.L_x_2121) ;  /* 0x0000022000007945 */ /* 0x000fe20003800000 */
[----:B------:R-:W-:Y:S02]  /*1ca0*/  ISETP.GE.AND P5, PT, R14, R23, PT ;  /* 0x000000170e00720c */ /* 0x000fe40003fa6270 */
[----:B------:R-:W-:Y:S01]  /*1cb0*/  IADD3 R28, R21, -R18, RZ ;  /* 0x80000012151c7210 */ /* 0x000fe20007ffe0ff */
[----:B------:R-:W-:Y:S01]  /*1cc0*/  @P4 IMAD R18, R105, R33, R0 ;  /* 0x0000002169124224 */ /* 0x000fe200078e0200 */
        /* <DEDUP_REMOVED lines=30> */
.L_x_2122:
[----:B------:R-:W-:Y:S05]  /*1eb0*/  BSYNC B0 ;  /* 0x0000000000007941 */ /* 0x000fea0003800000 */
.L_x_2121:
[----:B------:R-:W-:Y:S01]  /*1ec0*/  IMAD.IADD R111, R43, 0x1, R35 ;  /* 0x000000012b6f7824 */ /* 0x000fe200078e0223 */
[----:B------:R-:W-:Y:S01]  /*1ed0*/  MOV R110, R42 ;  /* 0x0000002a006e7202 */ /* 0x000fe20000000f00 */
[----:B------:R-:W-:Y:S01]  /*1ee0*/  IMAD.SHL.U32 R96, R26, 0x20, RZ ;  /* 0x000000201a607824 */ /* 0x000fe200078e00ff */
[----:B------:R-:W-:Y:S01]  /*1ef0*/  ISETP.NE.AND P0, PT, R22, RZ, PT ;  /* 0x000000ff1600720c */ /* 0x000fe20003f05270 */
[----:B------:R-:W-:Y:S01]  /*1f00*/  BSSY B0, `(.L_x_2123) ;  /* 0x0000027000007945 */ /* 0x000fe20003800000 */
[----:B------:R-:W-:Y:S01]  /*1f10*/  SHF.L.U64.HI R102, R26, 0x5, R27 ;  /* 0x000000051a667819 */ /* 0x000fe2000001021b */
[----:B------:R1:W-:Y:S01]  /*1f20*/  STL.64 [R1+0x78], R110 ;  /* 0x0000786e01007387 */ /* 0x0003e20000100a00 */
[----:B------:R-:W-:Y:S01]  /*1f30*/  SHF.R.S32.HI R22, RZ, 0x1f, R66 ;  /* 0x0000001fff167819 */ /* 0x000fe20000011442 */
[----:B------:R-:W-:Y:S01]  /*1f40*/  IMAD.WIDE.U32 R6, R66, R96, R110 ;  /* 0x0000006042067225 */ /* 0x000fe200078e006e */
[----:B------:R-:W-:Y:S02]  /*1f50*/  ISETP.GE.AND P3, PT, R34, R23, PT ;  /* 0x000000172200720c */ /* 0x000fe40003f66270 */
[----:B------:R-:W-:Y:S01]  /*1f60*/  @P4 IADD3 R21, R17, R18, RZ ;  /* 0x0000001211154210 */ /* 0x000fe20007ffe0ff */
[----:B------:R-:W-:-:S04]  /*1f70*/  IMAD R0, R102, R66, RZ ;  /* 0x0000004266007224 */ /* 0x000fc800078e02ff */
        /* <DEDUP_REMOVED lines=31> */
.L_x_2124:
[----:B------:R-:W-:Y:S05]  /*2170*/  BSYNC B0 ;  /* 0x0000000000007941 */ /* 0x000fea0003800000 */
.L_x_2123:
[----:B------:R-:W-:Y:S01]  /*2180*/  ISETP.NE.AND P0, PT, R29, RZ, PT ;  /* 0x000000ff1d00720c */ /* 0x000fe20003f05270 */
[----:B------:R-:W-:Y:S01]  /*2190*/  BSSY B0, `(.L_x_2125) ;  /* 0x0000019000007945 */ /* 0x000fe20003800000 */
[----:B-12-4-:R-:W-:Y:S02]  /*21a0*/  IMAD.SHL.U32 R8, R36, 0x40, RZ ;  /* 0x0000004024087824 */ /* 0x016fe400078e00ff */
[----:B------:R-:W-:Y:S01]  /*21b0*/  @P4 LEA.HI.X R25, R16, R25, R21, 0x2, P0 ;  /* 0x0000001910194211 */ /* 0x000fe200000f1415 */
[----:B------:R-:W-:Y:S01]  /*21c0*/  IMAD.IADD R0, R7, 0x1, R20 ;  /* 0x0000000107007824 */ /* 0x000fe200078e0214 */
[----:B------:R-:W-:Y:S07]  /*21d0*/  @P5 BRA `(.L_x_2126) ;  /* 0x0000000000505947 */ /* 0x000fee0003800000 */
        /* <DEDUP_REMOVED lines=20> */
.L_x_2126:
[----:B------:R-:W-:Y:S05]  /*2320*/  BSYNC B0 ;  /* 0x0000000000007941 */ /* 0x000fea0003800000 */
.L_x_2125:
        /* <DEDUP_REMOVED lines=28> */
.L_x_2128:
[----:B------:R-:W-:Y:S05]  /*24f0*/  BSYNC B0 ;  /* 0x0000000000007941 */ /* 0x000fea0003800000 */
.L_x_2127:
[CC--:B------:R-:W-:Y:S01]  /*2500*/  ISETP.GE.AND P0, PT, R14.reuse, R23.reuse, PT ;  /* 0x000000170e00720c */ /* 0x0c0fe20003f06270 */
[----:B------:R-:W-:Y:S01]  /*2510*/  IMAD.IADD R11, R41, 0x1, R39 ;  /* 0x00000001290b7824 */ /* 0x000fe200078e0227 */
[----:B------:R-:W0:Y:S01]  /*2520*/  LDGDEPBAR ;  /* 0x00000000000079af */ /* 0x000e220000000000 */
[----:B------:R-:W-:Y:S01]  /*2530*/  IMAD.SHL.U32 R0, R14, 0x8, RZ ;  /* 0x000000080e007824 */ /* 0x000fe200078e00ff */
[----:B------:R-:W-:Y:S02]  /*2540*/  LOP3.LUT R6, R8, 0x1c0, RZ, 0xc0, !PT ;  /* 0x000001c008067812 */ /* 0x000fe400078ec0ff */
[----:B------:R3:W5:Y:S01]  /*2550*/  @P4 LDG.E R101, desc[UR20][R24.64] ;  /* 0x0000001418654981 */ /* 0x000762000c1e1900 */
[----:B-12---:R-:W-:Y:S01]  /*2560*/  IMAD.SHL.U32 R3, R28, 0x8, RZ ;  /* 0x000000081c037824 */ /* 0x006fe200078e00ff */
[----:B------:R-:W-:Y:S01]  /*2570*/  LOP3.LUT R2, R6, 0x8, R0, 0xf8, !PT ;  /* 0x0000000806027812 */ /* 0x000fe200078ef800 */
[----:B------:R-:W-:Y:S01]  /*2580*/  IMAD.SHL.U32 R0, R37, 0x40, RZ ;  /* 0x0000004025007824 */ /* 0x000fe200078e00ff */
[----:B------:R-:W-:Y:S01]  /*2590*/  SHF.R.U32.HI R6, RZ, 0x3, R6 ;  /* 0x00000003ff067819 */ /* 0x000fe20000011606 */
[----:B------:R3:W-:Y:S01]  /*25a0*/  STL [R1+0x84], R11 ;  /* 0x0000840b01007387 */ /* 0x0007e20000100800 */
[----:B------:R-:W-:Y:S01]  /*25b0*/  SHF.R.S32.HI R241, RZ, 0x5, R103 ;  /* 0x00000005fff17819 */ /* 0x000fe20000011467 */
[----:B------:R-:W-:Y:S01]  /*25c0*/  BSSY B0, `(.L_x_2129) ;  /* 0x000002d000007945 */ /* 0x000fe20003800000 */
[----:B------:R-:W-:Y:S01]  /*25d0*/  LOP3.LUT R10, R2, R6, RZ, 0x3c, !PT ;  /* 0x00000006020a7212 */ /* 0x000fe200078e3cff */
[----:B------:R-:W-:Y:S01]  /*25e0*/  IMAD.SHL.U32 R2, R38, 0x40, RZ ;  /* 0x0000004026027824 */ /* 0x000fe200078e00ff */
[----:B------:R-:W-:Y:S01]  /*25f0*/  LOP3.LUT R0, R0, 0x1c0, RZ, 0xc0, !PT ;  /* 0x000001c000007812 */ /* 0x000fe200078ec0ff */
[----:B------:R-:W-:Y:S01]  /*2600*/  IMAD.WIDE.U32 R6, R66, R30, RZ ;  /* 0x0000001e42067225 */ /* 0x000fe200078e00ff */
[----:B------:R-:W-:-:S02]  /*2610*/  ISETP.GE.AND P3, PT, R34, R23, PT ;  /* 0x000000172200720c */ /* 0x000fc40003f66270 */
[----:B------:R-:W-:Y:S01]  /*2620*/  LOP3.LUT R9, R0, 0x8, R3, 0xf8, !PT ;  /* 0x0000000800097812 */ /* 0x000fe200078ef803 */
[----:B------:R-:W-:Y:S01]  /*2630*/  IMAD R3, R22, R30, RZ ;  /* 0x0000001e16037224 */ /* 0x000fe200078e02ff */
[----:B------:R-:W-:Y:S02]  /*2640*/  SHF.R.U32.HI R8, RZ, 0x3, R0 ;  /* 0x00000003ff087819 */ /* 0x000fe40000011600 */
[----:B------:R-:W-:Y:S01]  /*2650*/  LOP3.LUT R100, R2, 0xfffffe00, RZ, 0xc0, !PT ;  /* 0xfffffe0002647812 */ /* 0x000fe200078ec0ff */
[----:B------:R-:W-:Y:S01]  /*2660*/  IMAD R0, R66, R31, R3 ;  /* 0x0000001f42007224 */ /* 0x000fe200078e0203 */
[----:B------:R-:W-:-:S04]  /*2670*/  DEPBAR.LE SB0, 0x0 ;  /* 0x000080000000791a */ /* 0x000fc80000000000 */
[----:B------:R-:W-:Y:S01]  /*2680*/  BAR.SYNC.DEFER_BLOCKING 0x0 ;  /* 0x0000000000007b1d */ /* 0x000fe20000010000 */
[----:B------:R-:W-:Y:S01]  /*2690*/  LOP3.LUT R99, R9, R8, RZ, 0x3c, !PT ;  /* 0x0000000809637212 */ /* 0x000fe200078e3cff */
[----:B------:R-:W-:Y:S01]  /*26a0*/  IMAD R2, R241, 0x400, R100 ;  /* 0x00000400f1027824 */ /* 0x000fe200078e0264 */
[----:B------:R-:W-:Y:S01]  /*26b0*/  LEA R8, P1, R6, R40, 0x5 ;  /* 0x0000002806087211 */ /* 0x000fe200078228ff */
[----:B------:R-:W-:Y:S02]  /*26c0*/  IMAD.IADD R3, R7, 0x1, R0 ;  /* 0x0000000107037824 */ /* 0x000fe400078e0200 */
[----:B------:R-:W-:Y:S02]  /*26d0*/  IMAD R0, R28, 0x200, R10 ;  /* 0x000002001c007824 */ /* 0x000fe400078e020a */
[----:B------:R-:W-:Y:S01]  /*26e0*/  IMAD.IADD R2, R99, 0x1, R2 ;  /* 0x0000000163027824 */ /* 0x000fe200078e0202 */
[----:B------:R-:W-:Y:S02]  /*26f0*/  LEA.HI.X R6, R6, R11, R3, 0x5, P1 ;  /* 0x0000000b06067211 */ /* 0x000fe400008f2c03 */
[----:B------:R-:W-:-:S02]  /*2700*/  LEA R189, R0, UR4, 0x1 ;  /* 0x0000000400bd7c11 */ /* 0x000fc4000f8e08ff */
        /* <DEDUP_REMOVED lines=24> */
.L_x_2130:
[----:B------:R-:W-:Y:S05]  /*2890*/  BSYNC B0 ;  /* 0x0000000000007941 */ /* 0x000fea0003800000 */
.L_x_2129:
        /* <DEDUP_REMOVED lines=28> */
.L_x_2132:
[----:B------:R-:W-:Y:S05]  /*2a60*/  BSYNC B0 ;  /* 0x0000000000007941 */ /* 0x000fea0003800000 */
.L_x_2131:
[----:B---3--:R-:W-:Y:S01]  /*2a70*/  LDSM.16.M88.4 R8, [R191] ;  /* 0x00000000bf08783b */ /* 0x008fe20000000200 */
[----:B------:R-:W-:Y:S01]  /*2a80*/  R2P PR, R36, 0x6 ;  /* 0x0000000624007804 */ /* 0x000fe20000000000 */
[C---:B------:R-:W-:Y:S01]  /*2a90*/  VIADD R0, R189.reuse, 0x8000 ;  /* 0x00008000bd007836 */ /* 0x040fe20000000000 */
[----:B-12---:R-:W1:Y:S01]  /*2aa0*/  LDC R3, c[0x0][0x270] ;  /* 0x00009c00ff037b82 */ /* 0x006e620000000800 */
[----:B------:R-:W2:Y:S01]  /*2ab0*/  LDSM.16.M88.4 R28, [R189+0x8000] ;  /* 0x00800000bd1c783b */ /* 0x000ea20000000200 */
[----:B------:R-:W-:Y:S01]  /*2ac0*/  VIADD R200, R189, 0x8020 ;  /* 0x00008020bdc87836 */ /* 0x000fe20000000000 */
[--C-:B------:R-:W-:Y:S01]  /*2ad0*/  SHF.R.S32.HI R2, RZ, 0x1f, R98.reuse ;  /* 0x0000001fff027819 */ /* 0x100fe20000011462 */
[--C-:B------:R-:W-:Y:S01]  /*2ae0*/  IMAD R193, R5, 0x2, R191.reuse ;  /* 0x0000000205c17824 */ /* 0x100fe200078e02bf */
[----:B------:R-:W3:Y:S01]  /*2af0*/  LDSM.16.M88.4 R32, [R189+0x8800] ;  /* 0x00880000bd20783b */ /* 0x000ee20000000200 */
[C---:B------:R-:W-:Y:S01]  /*2b00*/  IMAD R199, R4.reuse, 0x2, R191 ;  /* 0x0000000204c77824 */ /* 0x040fe200078e02bf */
[----:B------:R-:W-:Y:S01]  /*2b10*/  SHF.R.S32.HI R7, RZ, 0x1f, R98 ;  /* 0x0000001fff077819 */ /* 0x000fe20000011462 */
[----:B------:R-:W-:Y:S01]  /*2b20*/  IMAD R198, R4, 0x2, R193 ;  /* 0x0000000204c67824 */ /* 0x000fe200078e02c1 */
[----:B------:R-:W4:Y:S01]  /*2b30*/  LDSM.16.M88.4 R16, [R191+0x2000] ;  /* 0x00200000bf10783b */ /* 0x000f220000000200 */
[----:B------:R-:W2:Y:S01]  /*2b40*/  @P4 LDC R6, c[0x0][0x2e8] ;  /* 0x0000ba00ff064b82 */ /* 0x000ea20000000800 */
[----:B------:R-:W-:Y:S01]  /*2b50*/  @P1 VIADD R200, R0, 0xffffffe0 ;  /* 0xffffffe000c81836 */ /* 0x000fe20000000000 */
[----:B------:R-:W-:Y:S01]  /*2b60*/  ULDC.U8 UR5, c[0x0][0x388] ;  /* 0x0000e20000057ab9 */ /* 0x000fe20000000000 */
[----:B------:R-:W-:Y:S01]  /*2b70*/  LDSM.16.M88.4 R12, [R193] ;  /* 0x00000000c10c783b */ /* 0x000fe20000000200 */
[----:B------:R-:W-:-:S02]  /*2b80*/  IMAD.MOV.U32 R0, RZ, RZ, 0x40 ;  /* 0x00000040ff007424 */ /* 0x000fc400078e00ff */
[----:B------:R-:W-:Y:S01]  /*2b90*/  IMAD.MOV.U32 R188, RZ, RZ, RZ ;  /* 0x000000ffffbc7224 */ /* 0x000fe200078e00ff */
[----:B------:R-:W1:Y:S01]  /*2ba0*/  LDSM.16.M88.4 R36, [R200] ;  /* 0x00000000c824783b */ /* 0x000e620000000200 */
[----:B------:R-:W-:Y:S01]  /*2bb0*/  VIADD R203, R200, 0x800 ;  /* 0x00000800c8cb7836 */ /* 0x000fe20000000000 */
[----:B------:R-:W-:Y:S01]  /*2bc0*/  SEL R0, R0, 0xffffffc0, !P2 ;  /* 0xffffffc000007807 */ /* 0x000fe20005000000 */
[C---:B------:R-:W-:Y:S01]  /*2bd0*/  VIADD R202, R200.reuse, 0x1000 ;  /* 0x00001000c8ca7836 */ /* 0x040fe20000000000 */
[----:B------:R-:W1:Y:S01]  /*2be0*/  LDSM.16.M88.4 R24, [R193+0x2000] ;  /* 0x00200000c118783b */ /* 0x000e620000000200 */
[----:B------:R-:W-:Y:S02]  /*2bf0*/  VIADD R201, R200, 0x1800 ;  /* 0x00001800c8c97836 */ /* 0x000fe40000000000 */
[----:B------:R-:W-:Y:S01]  /*2c00*/  IMAD.IADD R197, R189, 0x1, R0 ;  /* 0x00000001bdc57824 */ /* 0x000fe200078e0200 */
[----:B------:R-:W1:Y:S01]  /*2c10*/  LDSM.16.M88.4 R40, [R200+0x800] ;  /* 0x00080000c828783b */ /* 0x000e620000000200 */
[----:B------:R-:W-:Y:S01]  /*2c20*/  IMAD.IADD R196, R0, 0x1, R200 ;  /* 0x0000000100c47824 */ /* 0x000fe200078e02c8 */
[----:B------:R-:W-:-:S02]  /*2c30*/  SHF.R.S32.HI R0, RZ, 0x1f, R103 ;  /* 0x0000001fff007819 */ /* 0x000fc40000011467 */
[----:B------:R-:W-:Y:S02]  /*2c40*/  LDSM.16.M88.4 R20, [R199] ;  /* 0x00000000c714783b */ /* 0x000fe40000000200 */
[----:B------:R-:W-:Y:S02]  /*2c50*/  LEA.HI R0, R0, R241, RZ, 0x2 ;  /* 0x000000f100007211 */ /* 0x000fe400078f10ff */
[----:B------:R-:W1:Y:S01]  /*2c60*/  LDSM.16.M88.4 R56, [R197+0x8000] ;  /* 0x00800000c538783b */ /* 0x000e620000000200 */
[----:B--2---:R-:W2:Y:S01]  /*2c70*/  @P4 MUFU.RCP R6, R6 ;  /* 0x0000000600064308 */ /* 0x004ea20000001000 */
[----:B------:R-:W-:Y:S02]  /*2c80*/  LOP3.LUT R0, R0, 0xffffffc, RZ, 0xc0, !PT ;  /* 0x0ffffffc00007812 */ /* 0x000fe400078ec0ff */
[----:B------:R-:W1:Y:S01]  /*2c90*/  LDSM.16.M88.4 R52, [R197+0x8800] ;  /* 0x00880000c534783b */ /* 0x000e620000000200 */
[C---:B------:R-:W-:Y:S03]  /*2ca0*/  HMMA.16816.F32.BF16 R72, R8.reuse, R28, RZ ;  /* 0x0000001c0848723c */ /* 0x040fe600000418ff */
[----:B------:R-:W0:Y:S03]  /*2cb0*/  LDGDEPBAR ;  /* 0x00000000000079af */ /* 0x000e260000000000 */
[----:B---3--:R-:W-:Y:S01]  /*2cc0*/  HMMA.16816.F32.BF16 R60, R8, R32, RZ ;  /* 0x00000020083c723c */ /* 0x008fe200000418ff */
[----:B--2--5:R-:W-:-:S05]  /*2cd0*/  @P4 FMUL.FTZ R188, R101, R6 ;  /* 0x0000000665bc4220 */ /* 0x024fca0000410000 */
[C---:B------:R-:W-:Y:S06]  /*2ce0*/  HMMA.16816.F32.BF16 R68, R8.reuse, R30, RZ ;  /* 0x0000001e0844723c */ /* 0x040fec00000418ff */
[----:B------:R-:W-:Y:S06]  /*2cf0*/  HMMA.16816.F32.BF16 R44, R8, R34, RZ ;  /* 0x00000022082c723c */ /* 0x000fec00000418ff */
[C---:B----4-:R-:W-:Y:S06]  /*2d00*/  HMMA.16816.F32.BF16 R8, R16.reuse, R28, RZ ;  /* 0x0000001c1008723c */ /* 0x050fec00000418ff */
[C---:B------:R-:W-:Y:S06]  /*2d10*/  HMMA.16816.F32.BF16 R28, R16.reuse, R30, RZ ;  /* 0x0000001e101c723c */ /* 0x040fec00000418ff */
[C---:B------:R-:W-:Y:S06]  /*2d20*/  HMMA.16816.F32.BF16 R48, R16.reuse, R32, RZ ;  /* 0x000000201030723c */ /* 0x040fec00000418ff */
[----:B------:R-:W-:Y:S01]  /*2d30*/  HMMA.16816.F32.BF16 R76, R16, R34, RZ ;  /* 0x00000022104c723c */ /* 0x000fe200000418ff */
[----:B------:R-:W-:Y:S05]  /*2d40*/  LDSM.16.M88.4 R32, [R196] ;  /* 0x00000000c420783b */ /* 0x000fea0000000200 */
[-C--:B-1----:R-:W-:Y:S06]  /*2d50*/  HMMA.16816.F32.BF16 R72, R12, R36.reuse, R72 ;  /* 0x000000240c48723c */ /* 0x082fec0000041848 */
[----:B------:R-:W-:Y:S01]  /*2d60*/  HMMA.16816.F32.BF16 R84, R24, R36, R8 ;  /* 0x000000241854723c */ /* 0x000fe20000041808 */
[----:B------:R-:W1:Y:S05]  /*2d70*/  LDSM.16.M88.4 R8, [R199+0x2000] ;  /* 0x00200000c708783b */ /* 0x000e6a0000000200 */
[C---:B------:R-:W-:Y:S06]  /*2d80*/  HMMA.16816.F32.BF16 R60, R12.reuse, R40, R60 ;  /* 0x000000280c3c723c */ /* 0x040fec000004183c */
[C---:B------:R-:W-:Y:S06]  /*2d90*/  HMMA.16816.F32.BF16 R68, R12.reuse, R38, R68 ;  /* 0x000000260c44723c */ /* 0x040fec0000041844 */
[----:B------:R-:W-:Y:S01]  /*2da0*/  HMMA.16816.F32.BF16 R44, R12, R42, R44 ;  /* 0x0000002a0c2c723c */ /* 0x000fe2000004182c */
[----:B------:R-:W2:Y:S05]  /*2db0*/  LDSM.16.M88.4 R12, [R198] ;  /* 0x00000000c60c783b */ /* 0x000eaa0000000200 */
[C---:B------:R-:W-:Y:S01]  /*2dc0*/  HMMA.16816.F32.BF16 R16, R24.reuse, R38, R28 ;  /* 0x000000261810723c */ /* 0x040fe2000004181c */
[----:B------:R-:W3:Y:S05]  /*2dd0*/  LDSM.16.M88.4 R28, [R196+0x800] ;  /* 0x00080000c41c783b */ /* 0x000eea0000000200 */
[C---:B------:R-:W-:Y:S06]  /*2de0*/  HMMA.16816.F32.BF16 R92, R24.reuse, R40, R48 ;  /* 0x00000028185c723c */ /* 0x040fec0000041830 */
[----:B------:R-:W-:Y:S01]  /*2df0*/  HMMA.16816.F32.BF16 R40, R24, R42, R76 ;  /* 0x0000002a1828723c */ /* 0x000fe2000004184c */
[----:B------:R-:W4:Y:S05]  /*2e00*/  LDSM.16.M88.4 R24, [R198+0x2000] ;  /* 0x00200000c618783b */ /* 0x000f2a0000000200 */
[C---:B------:R-:W-:Y:S01]  /*2e10*/  HMMA.16816.F32.BF16 R36, R20.reuse, R56, R72 ;  /* 0x000000381424723c */ /* 0x040fe20000041848 */
[----:B------:R-:W-:Y:S05]  /*2e20*/  LDSM.16.M88.4 R72, [R189+0x9800] ;  /* 0x00980000bd48783b */ /* 0x000fea0000000200 */
[C---:B------:R-:W-:Y:S06]  /*2e30*/  HMMA.16816.F32.BF16 R76, R20.reuse, R52, R60 ;  /* 0x00000034144c723c */ /* 0x040fec000004183c */
[C---:B------:R-:W-:Y:S01]  /*2e40*/  HMMA.16816.F32.BF16 R48, R20.reuse, R58, R68 ;  /* 0x0000003a1430723c */ /* 0x040fe20000041844 */
[----:B------:R-:W-:Y:S05]  /*2e50*/  LDSM.16.M88.4 R68, [R189+0x9000] ;  /* 0x00900000bd44783b */ /* 0x000fea0000000200 */
[----:B------:R-:W-:Y:S01]  /*2e60*/  HMMA.16816.F32.BF16 R60, R20, R54, R44 ;  /* 0x00000036143c723c */ /* 0x000fe2000004182c */
[----:B------:R-:W4:Y:S05]  /*2e70*/  LDSM.16.M88.4 R20, [R191+0x4000] ;  /* 0x00400000bf14783b */ /* 0x000f2a0000000200 */
[C---:B-1----:R-:W-:Y:S06]  /*2e80*/  HMMA.16816.F32.BF16 R84, R8.reuse, R56, R84 ;  /* 0x000000380854723c */ /* 0x042fec0000041854 */
[C---:B------:R-:W-:Y:S06]  /*2e90*/  HMMA.16816.F32.BF16 R44, R8.reuse, R54, R40 ;  /* 0x00000036082c723c */ /* 0x040fec0000041828 */
[C---:B------:R-:W-:Y:S01]  /*2ea0*/  HMMA.16816.F32.BF16 R80, R8.reuse, R58, R16 ;  /* 0x0000003a0850723c */ /* 0x040fe20000041810 */
[----:B------:R-:W-:Y:S04]  /*2eb0*/  LDSM.16.M88.4 R16, [R193+0x4000] ;  /* 0x00400000c110783b */ /* 0x000fe80000000200 */
[----:B------:R-:W-:Y:S01]  /*2ec0*/  LDSM.16.M88.4 R56, [R200+0x1800] ;  /* 0x00180000c838783b */ /* 0x000fe20000000200 */
[----:B------:R-:W-:Y:S03]  /*2ed0*/  HMMA.16816.F32.BF16 R92, R8, R52, R92 ;  /* 0x00000034085c723c */ /* 0x000fe6000004185c */
[----:B------:R-:W1:Y:S03]  /*2ee0*/  LDSM.16.M88.4 R8, [R191+0x6000] ;  /* 0x00600000bf08783b */ /* 0x000e660000000200 */
[C---:B--2---:R-:W-:Y:S06]  /*2ef0*/  HMMA.16816.F32.BF16 R36, R12.reuse, R32, R36 ;  /* 0x000000200c24723c */ /* 0x044fec0000041824 */
[C---:B------:R-:W-:Y:S06]  /*2f00*/  HMMA.16816.F32.BF16 R40, R12.reuse, R34, R48 ;  /* 0x000000220c28723c */ /* 0x040fec0000041830 */
[C---:B---3--:R-:W-:Y:S01]  /*2f10*/  HMMA.16816.F32.BF16 R48, R12.reuse, R30, R60 ;  /* 0x0000001e0c30723c */ /* 0x048fe2000004183c */
[----:B------:R-:W2:Y:S05]  /*2f20*/  LDSM.16.M88.4 R60, [R200+0x1000] ;  /* 0x00100000c83c783b */ /* 0x000eaa0000000200 */
[----:B------:R-:W-:Y:S06]  /*2f30*/  HMMA.16816.F32.BF16 R76, R12, R28, R76 ;  /* 0x0000001c0c4c723c */ /* 0x000fec000004184c */
[C---:B----4-:R-:W-:Y:S06]  /*2f40*/  HMMA.16816.F32.BF16 R84, R24.reuse, R32, R84 ;  /* 0x000000201854723c */ /* 0x050fec0000041854 */
[C---:B------:R-:W-:Y:S06]  /*2f50*/  HMMA.16816.F32.BF16 R52, R24.reuse, R30, R44 ;  /* 0x0000001e1834723c */ /* 0x040fec000004182c */
[C---:B------:R-:W-:Y:S01]  /*2f60*/  HMMA.16816.F32.BF16 R80, R24.reuse, R34, R80 ;  /* 0x000000221850723c */ /* 0x040fe20000041850 */
[----:B------:R-:W-:Y:S05]  /*2f70*/  LDSM.16.M88.4 R32, [R197+0x9000] ;  /* 0x00900000c520783b */ /* 0x000fea0000000200 */
[----:B------:R-:W-:Y:S01]  /*2f80*/  HMMA.16816.F32.BF16 R92, R24, R28, R92 ;  /* 0x0000001c185c723c */ /* 0x000fe2000004185c */
[----:B------:R-:W3:Y:S04]  /*2f90*/  LDSM.16.M88.4 R24, [R193+0x6000] ;  /* 0x00600000c118783b */ /* 0x000ee80000000200 */
[----:B------:R-:W-:Y:S01]  /*2fa0*/  LDSM.16.M88.4 R28, [R197+0x9800] ;  /* 0x00980000c51c783b */ /* 0x000fe20000000200 */
        /* <DEDUP_REMOVED lines=9> */
[----:B------:R-:W-:Y:S05]  /*3040*/  LDSM.16.M88.4 R8, [R198+0x4000] ;  /* 0x00400000c608783b */ /* 0x000fea0000000200 */
[C---:B--2---:R-:W-:Y:S01]  /*3050*/  HMMA.16816.F32.BF16 R40, R16.reuse, R60, R12 ;  /* 0x0000003c1028723c */ /* 0x044fe2000004180c */
[----:B------:R-:W1:Y:S05]  /*3060*/  LDSM.16.M88.4 R12, [R199+0x6000] ;  /* 0x00600000c70c783b */ /* 0x000e6a0000000200 */
[C---:B------:R-:W-:Y:S06]  /*3070*/  HMMA.16816.F32.BF16 R36, R16.reuse, R62, R36 ;  /* 0x0000003e1024723c */ /* 0x040fec0000041824 */
[C---:B------:R-:W-:Y:S06]  /*3080*/  HMMA.16816.F32.BF16 R72, R16.reuse, R56, R76 ;  /* 0x000000381048723c */ /* 0x040fec000004184c */
[----:B------:R-:W-:Y:S01]  /*3090*/  HMMA.16816.F32.BF16 R68, R16, R58, R44 ;  /* 0x0000003a1044723c */ /* 0x000fe2000004182c */
[----:B------:R-:W2:Y:S05]  /*30a0*/  LDSM.16.M88.4 R44, [R196+0x1000] ;  /* 0x00100000c42c783b */ /* 0x000eaa0000000200 */
[C---:B---3--:R-:W-:Y:S01]  /*30b0*/  HMMA.16816.F32.BF16 R76, R24.reuse, R60, R88 ;  /* 0x0000003c184c723c */ /* 0x048fe20000041858 */
[----:B------:R-:W3:Y:S05]  /*30c0*/  LDSM.16.M88.4 R88, [R196+0x1800] ;  /* 0x00180000c458783b */ /* 0x000eea0000000200 */
[C---:B------:R-:W-:Y:S06]  /*30d0*/  HMMA.16816.F32.BF16 R52, R24.reuse, R58, R48 ;  /* 0x0000003a1834723c */ /* 0x040fec0000041830 */
[C---:B------:R-:W-:Y:S06]  /*30e0*/  HMMA.16816.F32.BF16 R60, R24.reuse, R62, R80 ;  /* 0x0000003e183c723c */ /* 0x040fec0000041850 */
[----:B------:R-:W-:Y:S01]  /*30f0*/  HMMA.16816.F32.BF16 R80, R24, R56, R84 ;  /* 0x000000381850723c */ /* 0x000fe20000041854 */
[----:B------:R-:W3:Y:S01]  /*3100*/  LDSM.16.M88.4 R24, [R198+0x6000] ;  /* 0x00600000c618783b */ /* 0x000ee20000000200 */
[----:B------:R-:W-:-:S04]  /*3110*/  DEPBAR.LE SB0, 0x0 ;  /* 0x000080000000791a */ /* 0x000fc80000000000 */
[----:B----4-:R-:W-:Y:S01]  /*3120*/  HMMA.16816.F32.BF16 R40, R20, R32, R40 ;  /* 0x000000201428723c */ /* 0x010fe20000041828 */
[----:B------:R-:W-:-:S04]  /*3130*/  LEA.HI R85, R2, R98, RZ, 0x2 ;  /* 0x0000006202557211 */ /* 0x000fc800078f10ff */
[----:B------:R-:W-:Y:S01]  /*3140*/  SHF.R.S32.HI R2, RZ, 0x2, R85 ;  /* 0x00000002ff027819 */ /* 0x000fe20000011455 */
[C---:B------:R-:W-:Y:S06]  /*3150*/  HMMA.16816.F32.BF16 R16, R20.reuse, R34, R36 ;  /* 0x000000221410723c */ /* 0x040fec0000041824 */
[C---:B------:R-:W-:Y:S06]  /*3160*/  HMMA.16816.F32.BF16 R36, R20.reuse, R28, R72 ;  /* 0x0000001c1424723c */ /* 0x040fec0000041848 */
[----:B------:R-:W-:Y:S06]  /*3170*/  HMMA.16816.F32.BF16 R20, R20, R30, R68 ;  /* 0x0000001e1414723c */ /* 0x000fec0000041844 */
[C---:B-1----:R-:W-:Y:S06]  /*3180*/  HMMA.16816.F32.BF16 R48, R12.reuse, R32, R76 ;  /* 0x000000200c30723c */ /* 0x042fec000004184c */
[----:B------:R-:W-:Y:S06]  /*3190*/  HMMA.16816.F32.BF16 R56, R12, R30, R52 ;  /* 0x0000001e0c38723c */ /* 0x000fec0000041834 */
[----:B--2---:R-:W-:Y:S01]  /*31a0*/  HMMA.16816.F32.BF16 R40, R8, R44, R40 ;  /* 0x0000002c0828723c */ /* 0x004fe20000041828 */
[----:B------:R-:W-:-:S02]  /*31b0*/  IMAD R30, R105, R3, R64 ;  /* 0x00000003691e7224 */ /* 0x000fc400078e0240 */
[----:B------:R-:W-:Y:S02]  /*31c0*/  IMAD.IADD R3, R241, 0x1, -R0 ;  /* 0x00000001f1037824 */ /* 0x000fe400078e0a00 */
[----:B------:R-:W-:Y:S01]  /*31d0*/  IMAD.SHL.U32 R0, R30, 0x20, RZ ;  /* 0x000000201e007824 */ /* 0x000fe200078e00ff */
[C---:B------:R-:W-:Y:S01]  /*31e0*/  HMMA.16816.F32.BF16 R68, R8.reuse, R46, R16 ;  /* 0x0000002e0844723c */ /* 0x040fe20000041810 */
[--C-:B------:R-:W-:Y:S02]  /*31f0*/  IMAD R92, R3, 0x10, R2.reuse ;  /* 0x00000010035c7824 */ /* 0x100fe400078e0202 */
[----:B------:R-:W-:Y:S01]  /*3200*/  IMAD R2, R241, 0x10, R2 ;  /* 0x00000010f1027824 */ /* 0x000fe200078e0202 */
[----:B------:R-:W-:Y:S01]  /*3210*/  IADD3 R107, P1, P0, R0, R67, R98 ;  /* 0x00000043006b7210 */ /* 0x000fe2000783e062 */
[----:B------:R-:W-:Y:S01]  /*3220*/  IMAD.SHL.U32 R3, R104, 0x2, RZ ;  /* 0x0000000268037824 */ /* 0x000fe200078e00ff */
[----:B------:R-:W-:Y:S01]  /*3230*/  SHF.R.S32.HI R0, RZ, 0x1f, R0 ;  /* 0x0000001fff007819 */ /* 0x000fe20000011400 */
[----:B------:R-:W-:Y:S01]  /*3240*/  IMAD.IADD R114, R106, 0x1, R2 ;  /* 0x000000016a727824 */ /* 0x000fe200078e0202 */
[----:B---3--:R-:W-:Y:S01]  /*3250*/  HMMA.16816.F32.BF16 R76, R8, R88, R36 ;  /* 0x00000058084c723c */ /* 0x008fe20000041824 */
[----:B------:R1:W-:Y:S01]  /*3260*/  STL [R1+0x10], R107 ;  /* 0x0000106b01007387 */ /* 0x0003e20000100800 */
[----:B------:R-:W-:-:S02]  /*3270*/  IADD3.X R239, R0, R97, R7, P1, P0 ;  /* 0x0000006100ef7210 */ /* 0x000fc40000fe0407 */
[----:B------:R-:W-:Y:S01]  /*3280*/  LOP3.LUT R7, R3, 0x6, RZ, 0xc0, !PT ;  /* 0x0000000603077812 */ /* 0x000fe200078ec0ff */
[----:B------:R-:W2:Y:S01]  /*3290*/  LDC R97, c[0x0][0x2d8] ;  /* 0x0000b600ff617b82 */ /* 0x000ea20000000800 */
[----:B------:R-:W-:Y:S01]  /*32a0*/  IADD3 R0, R238, R114, -R240 ;  /* 0x00000072ee007210 */ /* 0x000fe20007ffe8f0 */
[----:B------:R-:W-:Y:S01]  /*32b0*/  HMMA.16816.F32.BF16 R72, R8, R90, R20 ;  /* 0x0000005a0848723c */ /* 0x000fe20000041814 */
[----:B------:R1:W-:Y:S01]  /*32c0*/  STL [R1+0x14], R114 ;  /* 0x0000147201007387 */ /* 0x0003e20000100800 */
[----:B------:R-:W-:Y:S01]  /*32d0*/  IMAD R7, R66, 0x20, R7 ;  /* 0x0000002042077824 */ /* 0x000fe200078e0207 */
[C---:B------:R-:W-:Y:S01]  /*32e0*/  IADD3 R3, R0.reuse, 0x40, RZ ;  /* 0x0000004000037810 */ /* 0x040fe20007ffe0ff */
[C---:B------:R-:W-:Y:S02]  /*32f0*/  VIADD R6, R0.reuse, 0x8 ;  /* 0x0000000800067836 */ /* 0x040fe40000000000 */
[----:B------:R-:W-:Y:S01]  /*3300*/  HMMA.16816.F32.BF16 R48, R24, R44, R48 ;  /* 0x0000002c1830723c */ /* 0x000fe20000041830 */
[C---:B------:R-:W-:Y:S01]  /*3310*/  VIADD R2, R0.reuse, 0x48 ;  /* 0x0000004800027836 */ /* 0x040fe20000000000 */
[----:B------:R-:W-:Y:S01]  /*3320*/  BAR.SYNC.DEFER_BLOCKING 0x0 ;  /* 0x0000000000007b1d */ /* 0x000fe20000010000 */
[--C-:B------:R-:W-:Y:S01]  /*3330*/  IMAD.IADD R9, R0, 0x1, -R7.reuse ;  /* 0x0000000100097824 */ /* 0x100fe200078e0a07 */
[----:B------:R-:W-:Y:S01]  /*3340*/  ISETP.GE.AND P0, PT, R7, R238, PT ;  /* 0x000000ee0700720c */ /* 0x000fe20003f06270 */
[--C-:B------:R-:W-:Y:S01]  /*3350*/  IMAD.IADD R8, R6, 0x1, -R7.reuse ;  /* 0x0000000106087824 */ /* 0x100fe200078e0a07 */
[----:B------:R-:W-:Y:S01]  /*3360*/  HMMA.16816.F32.BF16 R32, R12, R34, R60 ;  /* 0x000000220c20723c */ /* 0x000fe2000004183c */
[----:B------:R-:W-:Y:S01]  /*3370*/  IMAD.IADD R10, R3, 0x1, -R7 ;  /* 0x00000001030a7824 */ /* 0x000fe200078e0a07 */
[----:B------:R-:W-:-:S02]  /*3380*/  IABS R11, R9 ;  /* 0x00000009000b7213 */ /* 0x000fc40000000000 */
[----:B------:R-:W3:Y:S01]  /*3390*/  LDC R62, c[0x0][0x2d4] ;  /* 0x0000b500ff3e7b82 */ /* 0x000ee20000000800 */
[----:B------:R-:W-:Y:S01]  /*33a0*/  IABS R9, R8 ;  /* 0x0000000800097213 */ /* 0x000fe20000000000 */
[----:B------:R-:W-:Y:S01]  /*33b0*/  HMMA.16816.F32.BF16 R80, R12, R28, R80 ;  /* 0x0000001c0c50723c */ /* 0x000fe20000041850 */
[----:B------:R-:W-:-:S06]  /*33c0*/  IABS R8, R10 ;  /* 0x0000000a00087213 */ /* 0x000fcc0000000000 */
[----:B------:R-:W-:Y:S02]  /*33d0*/  IMAD.IADD R12, R2, 0x1, -R7 ;  /* 0x00000001020c7824 */ /* 0x000fe400078e0a07 */
[----:B------:R-:W-:-:S03]  /*33e0*/  VIADD R13, R7, 0x1 ;  /* 0x00000001070d7836 */ /* 0x000fc60000000000 */
[----:B------:R-:W-:Y:S01]  /*33f0*/  IABS R10, R12 ;  /* 0x0000000c000a7213 */ /* 0x000fe20000000000 */
[----:B------:R-:W-:Y:S01]  /*3400*/  IMAD.MOV.U32 R12, RZ, RZ, R11 ;  /* 0x000000ffff0c7224 */ /* 0x000fe200078e000b */
[----:B------:R-:W-:Y:S01]  /*3410*/  ISETP.GE.AND P6, PT, R13, R238, PT ;  /* 0x000000ee0d00720c */ /* 0x000fe20003fc6270 */
[----:B------:R-:W-:Y:S02]  /*3420*/  IMAD.MOV.U32 R11, RZ, RZ, R9 ;  /* 0x000000ffff0b7224 */ /* 0x000fe400078e0009 */
[----:B------:R-:W-:Y:S01]  /*3430*/  IMAD.MOV.U32 R9, RZ, RZ, R8 ;  /* 0x000000ffff097224 */ /* 0x000fe200078e0008 */
[----:B------:R-:W-:Y:S01]  /*3440*/  HMMA.16816.F32.BF16 R52, R24, R46, R32 ;  /* 0x0000002e1834723c */ /* 0x000fe20000041820 */
[----:B------:R-:W-:Y:S01]  /*3450*/  IMAD.MOV.U32 R8, RZ, RZ, R10 ;  /* 0x000000ffff087224 */ /* 0x000fe200078e000a */
[----:B------:R-:W-:Y:S01]  /*3460*/  I2FP.F32.S32 R11, R11 ;  /* 0x0000000b000b7245 */ /* 0x000fe20000201400 */
[----:B------:R-:W-:Y:S01]  /*3470*/  IMAD.IADD R14, R0, 0x1, -R13 ;  /* 0x00000001000e7824 */ /* 0x000fe200078e0a0d */
[----:B------:R-:W-:Y:S01]  /*3480*/  I2FP.F32.S32 R10, R12 ;  /* 0x0000000c000a7245 */ /* 0x000fe20000201400 */
[----:B------:R-:W-:Y:S01]  /*3490*/  VIADD R12, R7, 0x8 ;  /* 0x00000008070c7836 */ /* 0x000fe20000000000 */
[----:B------:R-:W-:Y:S01]  /*34a0*/  I2FP.F32.S32 R9, R9 ;  /* 0x0000000900097245 */ /* 0x000fe20000201400 */
[----:B------:R-:W-:Y:S01]  /*34b0*/  FFMA.FTZ R19, R11, -R188, R42 ;  /* 0x800000bc0b137223 */ /* 0x000fe2000001002a */
[----:B------:R-:W-:Y:S01]  /*34c0*/  I2FP.F32.S32 R8, R8 ;  /* 0x0000000800087245 */ /* 0x000fe20000201400 */
[----:B------:R-:W-:-:S02]  /*34d0*/  VIADD R11, R7, 0x9 ;  /* 0x00000009070b7836 */ /* 0x000fc40000000000 */
[-C--:B------:R-:W-:Y:S01]  /*34e0*/  FFMA.FTZ R20, R10, -R188.reuse, R40 ;  /* 0x800000bc0a147223 */ /* 0x080fe20000010028 */
[-C--:B------:R-:W-:Y:S01]  /*34f0*/  FFMA.FTZ R17, R9, -R188.reuse, R48 ;  /* 0x800000bc09117223 */ /* 0x080fe20000010030 */
[C---:B------:R-:W-:Y:S02]  /*3500*/  VIADD R10, R7.reuse, 0x10 ;  /* 0x00000010070a7836 */ /* 0x040fe40000000000 */
[----:B------:R-:W-:Y:S01]  /*3510*/  FFMA.FTZ R15, R8, -R188, R50 ;  /* 0x800000bc080f7223 */ /* 0x000fe20000010032 */
[C---:B------:R-:W-:Y:S01]  /*3520*/  VIADD R9, R7.reuse, 0x11 ;  /* 0x0000001107097836 */ /* 0x040fe20000000000 */
[C---:B------:R-:W-:Y:S01]  /*3530*/  IADD3 R8, R7.reuse, 0x18, RZ ;  /* 0x0000001807087810 */ /* 0x040fe20007ffe0ff */
[----:B------:R-:W-:Y:S01]  /*3540*/  VIADD R7, R7, 0x19 ;  /* 0x0000001907077836 */ /* 0x000fe20000000000 */
[-C--:B------:R-:W-:Y:S01]  /*3550*/  ISETP.GE.AND P5, PT, R12, R238.reuse, PT ;  /* 0x000000ee0c00720c */ /* 0x080fe20003fa6270 */
[C-C-:B------:R-:W-:Y:S01]  /*3560*/  IMAD.IADD R16, R0.reuse, 0x1, -R12.reuse ;  /* 0x0000000100107824 */ /* 0x140fe200078e0a0c */
[C---:B------:R-:W-:Y:S01]  /*3570*/  ISETP.GE.AND P4, PT, R11.reuse, R238, PT ;  /* 0x000000ee0b00720c */ /* 0x040fe20003f86270 */
[----:B------:R-:W-:Y:S01]  /*3580*/  IMAD.IADD R18, R0, 0x1, -R11 ;  /* 0x0000000100127824 */ /* 0x000fe200078e0a0b */
[----:B------:R-:W-:Y:S01]  /*3590*/  IADD3 R34, -R11, R6, RZ ;  /* 0x000000060b227210 */ /* 0x000fe20007ffe1ff */
[--C-:B------:R-:W-:Y:S01]  /*35a0*/  IMAD.IADD R29, R6, 0x1, -R13.reuse ;  /* 0x00000001061d7824 */ /* 0x100fe200078e0a0d */
[C---:B------:R-:W-:Y:S01]  /*35b0*/  HMMA.16816.F32.BF16 R44, R24.reuse, R88, R80 ;  /* 0x00000058182c723c */ /* 0x040fe20000041850 */
[----:B------:R-:W-:Y:S01]  /*35c0*/  IMAD.IADD R31, R3, 0x1, -R13 ;  /* 0x00000001031f7824 */ /* 0x000fe200078e0a0d */
[----:B------:R-:W-:Y:S01]  /*35d0*/  FSEL R86, R20, -INF , !P0 ;  /* 0xff80000014567808 */ /* 0x000fe20004000000 */
[--C-:B------:R-:W-:Y:S01]  /*35e0*/  IMAD.IADD R32, R6, 0x1, -R12.reuse ;  /* 0x0000000106207824 */ /* 0x100fe200078e0a0c */
[----:B------:R-:W-:Y:S01]  /*35f0*/  FSEL R67, R19, -INF , !P0 ;  /* 0xff80000013437808 */ /* 0x000fe20004000000 */
[C-C-:B------:R-:W-:Y:S01]  /*3600*/  IMAD.IADD R33, R3.reuse, 0x1, -R12.reuse ;  /* 0x0000000103217824 */ /* 0x140fe200078e0a0c */
[----:B------:R-:W-:Y:S01]  /*3610*/  HMMA.16816.F32.BF16 R88, R24, R90, R56 ;  /* 0x0000005a1858723c */ /* 0x000fe20000041838 */
[----:B------:R-:W-:Y:S01]  /*3620*/  IMAD.IADD R35, R3, 0x1, -R11 ;  /* 0x0000000103237824 */ /* 0x000fe200078e0a0b */
[----:B------:R-:W-:Y:S01]  /*3630*/  FSEL R84, R17, -INF , !P0 ;  /* 0xff80000011547808 */ /* 0x000fe20004000000 */
[C---:B------:R-:W-:Y:S01]  /*3640*/  IMAD.IADD R13, R2.reuse, 0x1, -R13 ;  /* 0x00000001020d7824 */ /* 0x040fe200078e0a0d */
[----:B------:R-:W-:Y:S01]  /*3650*/  FSEL R87, R15, -INF , !P0 ;  /* 0xff8000000f577808 */ /* 0x000fe20004000000 */
[C---:B------:R-:W-:Y:S01]  /*3660*/  IMAD.IADD R12, R2.reuse, 0x1, -R12 ;  /* 0x00000001020c7824 */ /* 0x040fe200078e0a0c */
[-C--:B------:R-:W-:Y:S01]  /*3670*/  ISETP.GE.AND P0, PT, R7, R238.reuse, PT ;  /* 0x000000ee0700720c */ /* 0x080fe20003f06270 */
[----:B------:R-:W-:Y:S01]  /*3680*/  IMAD.IADD R11, R2, 0x1, -R11 ;  /* 0x00000001020b7824 */ /* 0x000fe200078e0a0b */
[-C--:B------:R-:W-:Y:S01]  /*3690*/  ISETP.GE.AND P2, PT, R9, R238.reuse, PT ;  /* 0x000000ee0900720c */ /* 0x080fe20003f46270 */
[C-C-:B------:R-:W-:Y:S01]  /*36a0*/  IMAD.IADD R37, R3.reuse, 0x1, -R10.reuse ;  /* 0x0000000103257824 */ /* 0x140fe200078e0a0a */
[-C--:B------:R-:W-:Y:S01]  /*36b0*/  ISETP.GE.AND P1, PT, R8, R238.reuse, PT ;  /* 0x000000ee0800720c */ /* 0x080fe20003f26270 */
[----:B------:R-:W-:Y:S01]  /*36c0*/  IMAD.IADD R38, R2, 0x1, -R10 ;  /* 0x0000000102267824 */ /* 0x000fe200078e0a0a */
[----:B------:R-:W-:Y:S01]  /*36d0*/  ISETP.GE.AND P3, PT, R10, R238, PT ;  /* 0x000000ee0a00720c */ /* 0x000fe20003f66270 */
[----:B------:R-:W-:-:S02]  /*36e0*/  IMAD.IADD R42, R3, 0x1, -R9 ;  /* 0x00000001032a7824 */ /* 0x000fc400078e0a09 */
[C---:B------:R-:W-:Y:S02]  /*36f0*/  IMAD.IADD R40, R2.reuse, 0x1, -R9 ;  /* 0x0000000102287824 */ /* 0x040fe400078e0a09 */
[C-C-:B------:R-:W-:Y:S02]  /*3700*/  IMAD.IADD R65, R3.reuse, 0x1, -R8.reuse ;  /* 0x0000000103417824 */ /* 0x140fe400078e0a08 */
[--C-:B------:R-:W-:Y:S01]  /*3710*/  IMAD.IADD R64, R3, 0x1, -R7.reuse ;  /* 0x0000000103407824 */ /* 0x100fe200078e0a07 */
[----:B------:R-:W-:Y:S01]  /*3720*/  IABS R3, R14 ;  /* 0x0000000e00037213 */ /* 0x000fe20000000000 */
[C---:B------:R-:W-:Y:S02]  /*3730*/  IMAD.IADD R63, R2.reuse, 0x1, -R8 ;  /* 0x00000001023f7824 */ /* 0x040fe400078e0a08 */
[----:B------:R-:W-:Y:S01]  /*3740*/  IMAD.IADD R60, R2, 0x1, -R7 ;  /* 0x00000001023c7824 */ /* 0x000fe200078e0a07 */
[----:B------:R-:W-:Y:S01]  /*3750*/  IABS R2, R16 ;  /* 0x0000001000027213 */ /* 0x000fe20000000000 */
[----:B------:R-:W-:-:S02]  /*3760*/  IMAD.IADD R21, R0, 0x1, -R10 ;  /* 0x0000000100157824 */ /* 0x000fc400078e0a0a */
[C---:B------:R-:W-:Y:S02]  /*3770*/  IMAD.IADD R22, R0.reuse, 0x1, -R9 ;  /* 0x0000000100167824 */ /* 0x040fe400078e0a09 */
[C---:B------:R-:W-:Y:S02]  /*3780*/  IMAD.IADD R28, R0.reuse, 0x1, -R8 ;  /* 0x00000001001c7824 */ /* 0x040fe400078e0a08 */
[----:B------:R-:W-:Y:S01]  /*3790*/  IMAD.IADD R23, R0, 0x1, -R7 ;  /* 0x0000000100177824 */ /* 0x000fe200078e0a07 */
[----:B------:R-:W-:Y:S01]  /*37a0*/  IABS R0, R18 ;  /* 0x0000001200007213 */ /* 0x000fe20000000000 */
[C---:B------:R-:W-:Y:S02]  /*37b0*/  IMAD.IADD R36, R6.reuse, 0x1, -R10 ;  /* 0x0000000106247824 */ /* 0x040fe400078e0a0a */
[C---:B------:R-:W-:Y:S01]  /*37c0*/  IMAD.IADD R39, R6.reuse, 0x1, -R9 ;  /* 0x0000000106277824 */ /* 0x040fe200078e0a09 */
[----:B------:R-:W-:Y:S01]  /*37d0*/  IABS R9, R29 ;  /* 0x0000001d00097213 */ /* 0x000fe20000000000 */
[----:B------:R-:W-:-:S02]  /*37e0*/  IMAD.IADD R48, R6, 0x1, -R8 ;  /* 0x0000000106307824 */ /* 0x000fc400078e0a08 */
[----:B------:R-:W-:Y:S01]  /*37f0*/  IMAD.IADD R61, R6, 0x1, -R7 ;  /* 0x00000001063d7824 */ /* 0x000fe200078e0a07 */
[----:B------:R-:W-:Y:S01]  /*3800*/  MOV R6, R3 ;  /* 0x0000000300067202 */ /* 0x000fe20000000f00 */
[----:B------:R-:W-:Y:S01]  /*3810*/  IMAD.MOV.U32 R3, RZ, RZ, R2 ;  /* 0x000000ffff037224 */ /* 0x000fe200078e0002 */
[----:B------:R-:W-:Y:S01]  /*3820*/  IABS R7, R23 ;  /* 0x0000001700077213 */ /* 0x000fe20000000000 */
[----:B------:R-:W-:Y:S01]  /*3830*/  IMAD.MOV.U32 R2, RZ, RZ, R0 ;  /* 0x000000ffff027224 */ /* 0x000fe200078e0000 */
[----:B------:R-:W-:Y:S01]  /*3840*/  I2FP.F32.S32 R6, R6 ;  /* 0x0000000600067245 */ /* 0x000fe20000201400 */
[----:B---3--:R-:W-:Y:S01]  /*3850*/  IMAD R62, R30, R62, R106 ;  /* 0x0000003e1e3e7224 */ /* 0x008fe200078e026a */
[----:B------:R-:W-:Y:S02]  /*3860*/  I2FP.F32.S32 R3, R3 ;  /* 0x0000000300037245 */ /* 0x000fe40000201400 */
        /* <DEDUP_REMOVED lines=8> */
[----:B------:R-:W-:Y:S01]  /*38f0*/  LOP3.LUT R0, R99, R100, RZ, 0xfc, !PT ;  /* 0x0000006463007212 */ /* 0x000fe200078efcff */
        /* <DEDUP_REMOVED lines=18> */
[----:B--2---:R-:W-:Y:S01]  /*3a20*/  IMAD R62, R62, R97, RZ ;  /* 0x000000613e3e7224 */ /* 0x004fe200078e02ff */
        /* <DEDUP_REMOVED lines=51> */
[----:B------:R-:W-:Y:S01]  /*3d60*/  FFMA.FTZ R13, R7, -R188, R45 ;  /* 0x800000bc070d7223 */ /* 0x000fe2000001002d */
        /* <DEDUP_REMOVED lines=17> */
[----:B------:R-:W-:Y:S02]  /*3e80*/  ISETP.GE.AND P6, PT, R238, 0x21, PT ;  /* 0x00000021ee00780c */ /* 0x000fe40003fc6270 */
[----:B------:R-:W-:Y:S02]  /*3e90*/  I2FP.F32.S32 R7, R3 ;  /* 0x0000000300077245 */ /* 0x000fe40000201400 */
[----:B------:R-:W-:Y:S02]  /*3ea0*/  I2FP.F32.S32 R3, R2 ;  /* 0x0000000200037245 */ /* 0x000fe40000201400 */
[----:B------:R-:W-:Y:S01]  /*3eb0*/  I2FP.F32.S32 R10, R10 ;  /* 0x0000000a000a7245 */ /* 0x000fe20000201400 */
[----:B------:R-:W-:Y:S01]  /*3ec0*/  FFMA.FTZ R7, R7, -R188, R89 ;  /* 0x800000bc07077223 */ /* 0x000fe20000010059 */
[----:B------:R-:W-:Y:S01]  /*3ed0*/  I2FP.F32.S32 R8, R8 ;  /* 0x0000000800087245 */ /* 0x000fe20000201400 */
[----:B------:R-:W-:Y:S01]  /*3ee0*/  FFMA.FTZ R3, R3, -R188, R90 ;  /* 0x800000bc03037223 */ /* 0x000fe2000001005a */
        /* <DEDUP_REMOVED lines=8> */
[----:B------:R-:W-:Y:S02]  /*3f70*/  P2R R247, PR, RZ, 0x40 ;  /* 0x00000040fff77803 */ /* 0x000fe40000000000 */
        /* <DEDUP_REMOVED lines=65> */
.L_x_2135:
[----:B------:R-:W-:Y:S05]  /*4390*/  BSYNC B0 ;  /* 0x0000000000007941 */ /* 0x000fea0003800000 */
.L_x_2134:
[----:B------:R-:W0:Y:S02]  /*43a0*/  LDGDEPBAR ;  /* 0x00000000000079af */ /* 0x000e240000000000 */
.L_x_2133:
[----:B------:R-:W-:Y:S01]  /*43b0*/  FMNMX.FTZ R133, R67, R18, !PT ;  /* 0x0000001243857209 */ /* 0x000fe20007810000 */
[----:B------:R-:W-:Y:S01]  /*43c0*/  ULDC UR10, c[0x0][0x2ec] ;  /* 0x0000bb00000a7ab9 */ /* 0x000fe20000000800 */
[----:B------:R-:W-:Y:S01]  /*43d0*/  IMAD.WIDE.U32 R24, R107, -0x2daee0ad, RZ ;  /* 0xd2511f536b187825 */ /* 0x000fe200078e00ff */
[----:B------:R-:W-:Y:S01]  /*43e0*/  LOP3.LUT R239, R239, UR24, RZ, 0x3c, !PT ;  /* 0x00000018efef7c12 */ /* 0x000fe2000f8e3cff */
[----:B------:R-:W-:Y:S01]  /*43f0*/  UIADD3 UR6, UR24, -0x61c88647, URZ ;  /* 0x9e3779b918067890 */ /* 0x000fe2000fffe03f */
[----:B------:R-:W-:Y:S01]  /*4400*/  FMNMX.FTZ R133, R21, R133, !PT ;  /* 0x0000008515857209 */ /* 0x000fe20007810000 */
[----:B------:R-:W-:Y:S01]  /*4410*/  IMAD R241, R112, 0x8, R241 ;  /* 0x0000000870f17824 */ /* 0x000fe200078e02f1 */
[----:B--2---:R-:W-:Y:S01]  /*4420*/  LOP3.LUT R8, R85, 0x7ffffffc, RZ, 0xc0, !PT ;  /* 0x7ffffffc55087812 */ /* 0x004fe200078ec0ff */
[----:B------:R-:W-:Y:S01]  /*4430*/  UIADD3 UR8, UR25, -0x4498517b, URZ ;  /* 0xbb67ae8519087890 */ /* 0x000fe2000fffe03f */
[----:B------:R-:W-:Y:S01]  /*4440*/  FMNMX.FTZ R133, R22, R133, !PT ;  /* 0x0000008516857209 */ /* 0x000fe20007810000 */
[----:B------:R-:W-:Y:S01]  /*4450*/  IMAD.WIDE.U32 R6, R241, -0x326172a9, RZ ;  /* 0xcd9e8d57f1067825 */ /* 0x000fe200078e00ff */
[----:B------:R-:W-:Y:S01]  /*4460*/  UIADD3 UR7, UR25, 0x76cf5d0a, URZ ;  /* 0x76cf5d0a19077890 */ /* 0x000fe2000fffe03f */
[----:B------:R-:W-:Y:S01]  /*4470*/  LEA R190, R0, UR4, 0x1 ;  /* 0x0000000400be7c11 */ /* 0x000fe2000f8e08ff */
[----:B------:R-:W-:Y:S01]  /*4480*/  UIADD3 UR9, UR25, 0x646e171e, URZ ;  /* 0x646e171e19097890 */ /* 0x000fe2000fffe03f */
[----:B------:R-:W-:Y:S01]  /*4490*/  FMNMX.FTZ R133, R26, R133, !PT ;  /* 0x000000851a857209 */ /* 0x000fe20007810000 */
[----:B------:R-:W-:Y:S01]  /*44a0*/  IMAD.IADD R10, R98, 0x1, -R8 ;  /* 0x00000001620a7824 */ /* 0x000fe200078e0a08 */
[----:B------:R-:W-:Y:S01]  /*44b0*/  LOP3.LUT R15, R7, R239, RZ, 0x3c, !PT ;  /* 0x000000ef070f7212 */ /* 0x000fe200078e3cff */
[--C-:B------:R-:W-:Y:S01]  /*44c0*/  IMAD R192, R5, 0x2, R190.reuse ;  /* 0x0000000205c07824 */ /* 0x100fe200078e02be */
[----:B------:R-:W-:Y:S01]  /*44d0*/  FMNMX.FTZ R133, R27, R133, !PT ;  /* 0x000000851b857209 */ /* 0x000fe20007810000 */
[----:B------:R-:W-:Y:S01]  /*44e0*/  IMAD.SHL.U32 R10, R10, 0x2, RZ ;  /* 0x000000020a0a7824 */ /* 0x000fe200078e00ff */
[----:B------:R-:W-:Y:S01]  /*44f0*/  LDSM.16.MT88.4 R140, [R190+0xa000] ;  /* 0x00a00000be8c783b */ /* 0x000fe20000004200 */
[----:B------:R-:W-:Y:S01]  /*4500*/  IMAD R195, R4, 0x2, R190 ;  /* 0x0000000204c37824 */ /* 0x000fe200078e02be */
[----:B------:R-:W-:Y:S01]  /*4510*/  FMNMX.FTZ R133, R29, R133, !PT ;  /* 0x000000851d857209 */ /* 0x000fe20007810000 */
[----:B------:R-:W-:Y:S01]  /*4520*/  IMAD R49, R92, R97, R10 ;  /* 0x000000615c317224 */ /* 0x000fe200078e020a */
[----:B------:R-:W-:Y:S01]  /*4530*/  LDSM.16.MT88.4 R176, [R192+0xa000] ;  /* 0x00a00000c0b0783b */ /* 0x000fe20000004200 */
[----:B------:R-:W-:Y:S01]  /*4540*/  IMAD R194, R4, 0x2, R192 ;  /* 0x0000000204c27824 */ /* 0x000fe200078e02c0 */
[----:B------:R-:W-:-:S02]  /*4550*/  FMNMX.FTZ R133, R28, R133, !PT ;  /* 0x000000851c857209 */ /* 0x000fc40007810000 */
[----:B------:R-:W-:Y:S04]  /*4560*/  LDSM.16.MT88.4 R172, [R192+0xb000] ;  /* 0x00b00000c0ac783b */ /* 0x000fe80000004200 */
[----:B-1----:R-:W1:Y:S04]  /*4570*/  SHFL.BFLY PT, R2, R133, 0x2, 0x1f ;  /* 0x0c401f0085027f89 */ /* 0x002e6800000e0000 */
[----:B------:R-:W-:Y:S04]  /*4580*/  LDSM.16.MT88.4 R204, [R194+0xa000] ;  /* 0x00a00000c2cc783b */ /* 0x000fe80000004200 */
[----:B------:R-:W-:Y:S04]  /*4590*/  LDSM.16.MT88.4 R180, [R192+0xa800] ;  /* 0x00a80000c0b4783b */ /* 0x000fe80000004200 */
[----:B------:R-:W-:Y:S04]  /*45a0*/  LDSM.16.MT88.4 R80, [R190+0xb800] ;  /* 0x00b80000be50783b */ /* 0x000fe80000004200 */
[----:B------:R-:W-:Y:S04]  /*45b0*/  LDSM.16.MT88.4 R96, [R192+0xb800] ;  /* 0x00b80000c060783b */ /* 0x000fe80000004200 */
[----:B------:R-:W-:Y:S01]  /*45c0*/  LDSM.16.MT88.4 R184, [R195+0xa000] ;  /* 0x00a00000c3b8783b */ /* 0x000fe20000004200 */
[----:B-1----:R-:W-:-:S03]  /*45d0*/  FMNMX.FTZ R133, R133, R2, !PT ;  /* 0x0000000285857209 */ /* 0x002fc60007810000 */
[----:B------:R-:W-:Y:S01]  /*45e0*/  LDSM.16.MT88.4 R148, [R190+0xa800] ;  /* 0x00a80000be94783b */ /* 0x000fe20000004200 */
[----:B------:R-:W-:-:S03]  /*45f0*/  FMNMX.FTZ R2, R84, R30, !PT ;  /* 0x0000001e54027209 */ /* 0x000fc60007810000 */
[----:B------:R-:W1:Y:S01]  /*4600*/  SHFL.BFLY PT, R3, R133, 0x1, 0x1f ;  /* 0x0c201f0085037f89 */ /* 0x000e6200000e0000 */
[----:B------:R-:W-:-:S04]  /*4610*/  FMNMX.FTZ R2, R31, R2, !PT ;  /* 0x000000021f027209 */ /* 0x000fc80007810000 */
[----:B------:R-:W-:-:S04]  /*4620*/  FMNMX.FTZ R2, R32, R2, !PT ;  /* 0x0000000220027209 */ /* 0x000fc80007810000 */
[----:B------:R-:W-:-:S04]  /*4630*/  FMNMX.FTZ R2, R33, R2, !PT ;  /* 0x0000000221027209 */ /* 0x000fc80007810000 */
[----:B------:R-:W-:-:S04]  /*4640*/  FMNMX.FTZ R2, R34, R2, !PT ;  /* 0x0000000222027209 */ /* 0x000fc80007810000 */
[----:B------:R-:W-:-:S04]  /*4650*/  FMNMX.FTZ R2, R35, R2, !PT ;  /* 0x0000000223027209 */ /* 0x000fc80007810000 */
[----:B------:R-:W-:Y:S02]  /*4660*/  FMNMX.FTZ R132, R36, R2, !PT ;  /* 0x0000000224847209 */ /* 0x000fe40007810000 */
[----:B------:R-:W-:Y:S02]  /*4670*/  LOP3.LUT R2, R66, UR25, RZ, 0x3c, !PT ;  /* 0x0000001942027c12 */ /* 0x000fe4000f8e3cff */
[----:B-1----:R-:W-:Y:S01]  /*4680*/  FMNMX.FTZ R133, R133, R3, !PT ;  /* 0x0000000385857209 */ /* 0x002fe20007810000 */
[----:B------:R-:W1:Y:S01]  /*4690*/  SHFL.BFLY PT, R12, R132, 0x2, 0x1f ;  /* 0x0c401f00840c7f89 */ /* 0x000e6200000e0000 */
[----:B------:R-:W-:Y:S02]  /*46a0*/  LOP3.LUT R16, R25, R2, RZ, 0x3c, !PT ;  /* 0x0000000219107212 */ /* 0x000fe400078e3cff */
[C---:B------:R-:W-:Y:S01]  /*46b0*/  FSETP.NEU.FTZ.AND P0, PT, R133.reuse, -INF , PT ;  /* 0xff8000008500780b */ /* 0x040fe20003f1d000 */
[----:B------:R-:W-:Y:S02]  /*46c0*/  FMUL.FTZ R3, R133, UR10 ;  /* 0x0000000a85037c20 */ /* 0x000fe40008410000 */
[----:B------:R-:W-:-:S03]  /*46d0*/  IMAD.WIDE.U32 R16, R16, -0x326172a9, RZ ;  /* 0xcd9e8d5710107825 */ /* 0x000fc600078e00ff */
[----:B------:R-:W-:Y:S01]  /*46e0*/  FSEL R2, R3, RZ, P0 ;  /* 0x000000ff03027208 */ /* 0x000fe20000000000 */
[----:B------:R-:W-:Y:S01]  /*46f0*/  VIADD R3, R241, 0x4 ;  /* 0x00000004f1037836 */ /* 0x000fe20000000000 */
[----:B------:R-:W-:-:S03]  /*4700*/  LOP3.LUT R14, R17, UR6, R6, 0x96, !PT ;  /* 0x00000006110e7c12 */ /* 0x000fc6000f8e9606 */
[----:B------:R-:W-:Y:S01]  /*4710*/  FFMA.FTZ R7, R67, UR10, -R2 ;  /* 0x0000000a43077c23 */ /* 0x000fe20008010802 */
[----:B------:R-:W-:-:S03]  /*4720*/  IMAD.WIDE.U32 R8, R3, -0x326172a9, RZ ;  /* 0xcd9e8d5703087825 */ /* 0x000fc600078e00ff */
[----:B------:R2:W-:Y:S02]  /*4730*/  MUFU.EX2 R106, R7 ;  /* 0x00000007006a7308 */ /* 0x0005e40000000800 */
[----:B------:R-:W-:Y:S02]  /*4740*/  LOP3.LUT R13, R9, R239, RZ, 0x3c, !PT ;  /* 0x000000ef090d7212 */ /* 0x000fe400078e3cff */
[----:B------:R-:W-:Y:S02]  /*4750*/  LOP3.LUT R11, R17, UR6, R8, 0x96, !PT ;  /* 0x00000006110b7c12 */ /* 0x000fe4000f8e9608 */
[----:B-1----:R-:W-:Y:S02]  /*4760*/  FMNMX.FTZ R132, R132, R12, !PT ;  /* 0x0000000c84847209 */ /* 0x002fe40007810000 */
[----:B------:R-:W-:-:S03]  /*4770*/  FMNMX.FTZ R8, R87, R47, !PT ;  /* 0x0000002f57087209 */ /* 0x000fc60007810000 */
[----:B------:R-:W1:Y:S01]  /*4780*/  SHFL.BFLY PT, R12, R132, 0x1, 0x1f ;  /* 0x0c201f00840c7f89 */ /* 0x000e6200000e0000 */
[----:B------:R-:W-:-:S04]  /*4790*/  FMNMX.FTZ R8, R48, R8, !PT ;  /* 0x0000000830087209 */ /* 0x000fc80007810000 */
[----:B------:R-:W-:Y:S01]  /*47a0*/  FMNMX.FTZ R8, R46, R8, !PT ;  /* 0x000000082e087209 */ /* 0x000fe20007810000 */
[----:B--2---:R-:W-:-:S04]  /*47b0*/  IMAD.WIDE.U32 R6, R3, -0x326172a9, RZ ;  /* 0xcd9e8d5703067825 */ /* 0x004fc800078e00ff */
[----:B------:R-:W-:Y:S01]  /*47c0*/  FFMA.FTZ R3, R18, UR10, -R2 ;  /* 0x0000000a12037c23 */ /* 0x000fe20008010802 */
[----:B------:R-:W-:Y:S02]  /*47d0*/  FMNMX.FTZ R8, R45, R8, !PT ;  /* 0x000000082d087209 */ /* 0x000fe40007810000 */
[----:B------:R-:W-:Y:S01]  /*47e0*/  LOP3.LUT R19, R17, UR6, R6, 0x96, !PT ;  /* 0x0000000611137c12 */ /* 0x000fe2000f8e9606 */
[----:B------:R2:W-:Y:S01]  /*47f0*/  MUFU.EX2 R105, R3 ;  /* 0x0000000300697308 */ /* 0x0005e20000000800 */
[----:B------:R-:W-:Y:S01]  /*4800*/  FMNMX.FTZ R6, R86, R38, !PT ;  /* 0x0000002656067209 */ /* 0x000fe20007810000 */
[----:B------:R-:W-:Y:S01]  /*4810*/  UIADD3 UR6, UR24, 0x3c6ef372, URZ ;  /* 0x3c6ef37218067890 */ /* 0x000fe2000fffe03f */
[----:B------:R-:W-:Y:S02]  /*4820*/  LOP3.LUT R25, R7, R239, RZ, 0x3c, !PT ;  /* 0x000000ef07197212 */ /* 0x000fe400078e3cff */
[----:B------:R-:W-:Y:S01]  /*4830*/  FMNMX.FTZ R9, R50, R6, !PT ;  /* 0x0000000632097209 */ /* 0x000fe20007810000 */
[----:B------:R-:W-:-:S03]  /*4840*/  IMAD.WIDE.U32 R6, R13, -0x2daee0ad, RZ ;  /* 0xd2511f530d067825 */ /* 0x000fc600078e00ff */
[----:B------:R-:W-:Y:S02]  /*4850*/  FMNMX.FTZ R9, R56, R9, !PT ;  /* 0x0000000938097209 */ /* 0x000fe40007810000 */
[----:B------:R-:W-:Y:S02]  /*4860*/  LOP3.LUT R23, R7, UR8, R24, 0x96, !PT ;  /* 0x0000000807177c12 */ /* 0x000fe4000f8e9618 */
[----:B------:R-:W-:Y:S02]  /*4870*/  FMNMX.FTZ R9, R42, R9, !PT ;  /* 0x000000092a097209 */ /* 0x000fe40007810000 */
[----:B-1----:R-:W-:Y:S01]  /*4880*/  FMNMX.FTZ R132, R132, R12, !PT ;  /* 0x0000000c84847209 */ /* 0x002fe20007810000 */
[----:B------:R-:W-:-:S04]  /*4890*/  IMAD.WIDE.U32 R12, R19, -0x2daee0ad, RZ ;  /* 0xd2511f53130c7825 */ /* 0x000fc800078e00ff */
[----:B--2---:R-:W-:Y:S01]  /*48a0*/  FFMA.FTZ R3, R21, UR10, -R2 ;  /* 0x0000000a15037c23 */ /* 0x004fe20008010802 */
[----:B------:R-:W-:Y:S01]  /*48b0*/  FSETP.NEU.FTZ.AND P0, PT, R132, -INF , PT ;  /* 0xff8000008400780b */ /* 0x000fe20003f1d000 */
[----:B------:R-:W-:Y:S02]  /*48c0*/  IMAD.WIDE.U32 R20, R11, -0x2daee0ad, RZ ;  /* 0xd2511f530b147825 */ /* 0x000fe400078e00ff */
[----:B------:R1:W-:Y:S02]  /*48d0*/  MUFU.EX2 R117, R3 ;  /* 0x0000000300757308 */ /* 0x0003e40000000800 */
[----:B------:R-:W-:Y:S01]  /*48e0*/  IMAD.WIDE.U32 R10, R14, -0x2daee0ad, RZ ;  /* 0xd2511f530e0a7825 */ /* 0x000fe200078e00ff */
[----:B------:R-:W-:-:S03]  /*48f0*/  LOP3.LUT R17, R21, UR7, R6, 0x96, !PT ;  /* 0x0000000715117c12 */ /* 0x000fc6000f8e9606 */
[----:B------:R-:W-:-:S04]  /*4900*/  IMAD.WIDE.U32 R6, R15, -0x2daee0ad, RZ ;  /* 0xd2511f530f067825 */ /* 0x000fc800078e00ff */
[----:B------:R-:W-:Y:S01]  /*4910*/  IMAD.WIDE.U32 R58, R17, -0x326172a9, RZ ;  /* 0xcd9e8d57113a7825 */ /* 0x000fe200078e00ff */
[----:B------:R-:W-:Y:S02]  /*4920*/  LOP3.LUT R18, R11, UR7, R6, 0x96, !PT ;  /* 0x000000070b127c12 */ /* 0x000fe4000f8e9606 */
[----:B------:R-:W-:Y:S01]  /*4930*/  LOP3.LUT R15, R7, UR8, R24, 0x96, !PT ;  /* 0x00000008070f7c12 */ /* 0x000fe2000f8e9618 */
[--C-:B------:R-:W-:Y:S01]  /*4940*/  FFMA.FTZ R7, R27, UR10, -R2.reuse ;  /* 0x0000000a1b077c23 */ /* 0x100fe20008010802 */
[----:B-1----:R-:W-:Y:S01]  /*4950*/  FFMA.FTZ R3, R22, UR10, -R2 ;  /* 0x0000000a16037c23 */ /* 0x002fe20008010802 */
[----:B------:R-:W-:Y:S02]  /*4960*/  LOP3.LUT R22, R11, UR7, R6, 0x96, !PT ;  /* 0x000000070b167c12 */ /* 0x000fe4000f8e9606 */
[----:B------:R1:W-:Y:S01]  /*4970*/  MUFU.EX2 R165, R7 ;  /* 0x0000000700a57308 */ /* 0x0003e20000000800 */
[----:B------:R-:W-:Y:S01]  /*4980*/  FMNMX.FTZ R6, R44, R8, !PT ;  /* 0x000000082c067209 */ /* 0x000fe20007810000 */
[----:B------:R-:W-:-:S03]  /*4990*/  IMAD.WIDE.U32 R18, R18, -0x326172a9, RZ ;  /* 0xcd9e8d5712127825 */ /* 0x000fc600078e00ff */
[----:B------:R-:W-:-:S03]  /*49a0*/  FMNMX.FTZ R6, R43, R6, !PT ;  /* 0x000000062b067209 */ /* 0x000fc60007810000 */
[----:B------:R2:W-:Y:S01]  /*49b0*/  MUFU.EX2 R64, R3 ;  /* 0x0000000300407308 */ /* 0x0005e20000000800 */
[----:B------:R-:W-:Y:S01]  /*49c0*/  FMNMX.FTZ R11, R40, R6, !PT ;  /* 0x00000006280b7209 */ /* 0x000fe20007810000 */
[----:B-1----:R-:W-:-:S06]  /*49d0*/  FFMA.FTZ R7, R28, UR10, -R2 ;  /* 0x0000000a1c077c23 */ /* 0x002fcc0008010802 */
[----:B------:R1:W-:Y:S01]  /*49e0*/  MUFU.EX2 R112, R7 ;  /* 0x0000000700707308 */ /* 0x0003e20000000800 */
[----:B--2---:R-:W-:-:S07]  /*49f0*/  FFMA.FTZ R3, R26, UR10, -R2 ;  /* 0x0000000a1a037c23 */ /* 0x004fce0008010802 */
[----:B------:R2:W-:Y:S01]  /*4a00*/  MUFU.EX2 R122, R3 ;  /* 0x00000003007a7308 */ /* 0x0005e20000000800 */
[----:B-1----:R-:W-:-:S05]  /*4a10*/  IMAD.WIDE.U32 R6, R15, -0x326172a9, RZ ;  /* 0xcd9e8d570f067825 */ /* 0x002fca00078e00ff */
[----:B------:R-:W-:Y:S02]  /*4a20*/  LOP3.LUT R7, R7, UR6, R16, 0x96, !PT ;  /* 0x0000000607077c12 */ /* 0x000fe4000f8e9610 */
[----:B--2---:R-:W-:Y:S01]  /*4a30*/  FMNMX.FTZ R3, R39, R9, !PT ;  /* 0x0000000927037209 */ /* 0x004fe20007810000 */
[----:B------:R-:W-:Y:S02]  /*4a40*/  IMAD.WIDE.U32 R8, R25, -0x2daee0ad, RZ ;  /* 0xd2511f5319087825 */ /* 0x000fe400078e00ff */
[----:B------:R-:W-:Y:S01]  /*4a50*/  SHFL.BFLY PT, R25, R11, 0x2, 0x1f ;  /* 0x0c401f000b197f89 */ /* 0x000fe200000e0000 */
[----:B------:R-:W-:Y:S02]  /*4a60*/  FMNMX.FTZ R3, R37, R3, !PT ;  /* 0x0000000325037209 */ /* 0x000fe40007810000 */
[----:B------:R-:W-:Y:S01]  /*4a70*/  LOP3.LUT R24, R9, UR8, R24, 0x96, !PT ;  /* 0x0000000809187c12 */ /* 0x000fe2000f8e9618 */
[----:B------:R-:W-:Y:S01]  /*4a80*/  UIADD3 UR8, UR24, -0x255992d5, URZ ;  /* 0xdaa66d2b18087890 */ /* 0x000fe2000fffe03f */
[----:B------:R-:W-:Y:S01]  /*4a90*/  FMNMX.FTZ R14, R41, R3, !PT ;  /* 0x00000003290e7209 */ /* 0x000fe20007810000 */
[----:B------:R-:W-:Y:S01]  /*4aa0*/  FFMA.FTZ R3, R29, UR10, -R2 ;  /* 0x0000000a1d037c23 */ /* 0x000fe20008010802 */
[----:B------:R-:W-:Y:S01]  /*4ab0*/  FMUL.FTZ R2, R132, UR10 ;  /* 0x0000000a84027c20 */ /* 0x000fe20008410000 */
[----:B------:R-:W-:Y:S01]  /*4ac0*/  LOP3.LUT R15, R13, UR7, R8, 0x96, !PT ;  /* 0x000000070d0f7c12 */ /* 0x000fe2000f8e9608 */
[----:B------:R-:W-:Y:S01]  /*4ad0*/  IMAD.WIDE.U32 R8, R23, -0x326172a9, RZ ;  /* 0xcd9e8d5717087825 */ /* 0x000fe200078e00ff */
[----:B------:R-:W1:Y:S01]  /*4ae0*/  SHFL.BFLY PT, R134, R14, 0x2, 0x1f ;  /* 0x0c401f000e867f89 */ /* 0x000e6200000e0000 */
[----:B------:R2:W-:Y:S01]  /*4af0*/  MUFU.EX2 R119, R3 ;  /* 0x0000000300777308 */ /* 0x0005e20000000800 */
[----:B------:R-:W-:Y:S01]  /*4b00*/  FSEL R2, R2, RZ, P0 ;  /* 0x000000ff02027208 */ /* 0x000fe20000000000 */
[----:B------:R-:W-:Y:S01]  /*4b10*/  IMAD.WIDE.U32 R22, R22, -0x326172a9, RZ ;  /* 0xcd9e8d5716167825 */ /* 0x000fe200078e00ff */
[----:B------:R-:W-:Y:S01]  /*4b20*/  LOP3.LUT R17, R19, UR8, R6, 0x96, !PT ;  /* 0x0000000813117c12 */ /* 0x000fe2000f8e9606 */
[----:B------:R-:W-:Y:S01]  /*4b30*/  UIADD3 UR7, UR25, 0x32370b8f, URZ ;  /* 0x32370b8f19077890 */ /* 0x000fe2000fffe03f */
[----:B------:R-:W-:Y:S01]  /*4b40*/  LOP3.LUT R16, R9, UR6, R16, 0x96, !PT ;  /* 0x0000000609107c12 */ /* 0x000fe2000f8e9610 */
[----:B------:R-:W-:Y:S01]  /*4b50*/  IMAD R24, R24, -0x326172a9, RZ ;  /* 0xcd9e8d5718187824 */ /* 0x000fe200078e02ff */
[----:B------:R-:W-:Y:S01]  /*4b60*/  LOP3.LUT R21, R23, UR8, R6, 0x96, !PT ;  /* 0x0000000817157c12 */ /* 0x000fe2000f8e9606 */
[----:B------:R-:W-:Y:S01]  /*4b70*/  FFMA.FTZ R6, R31, UR10, -R2 ;  /* 0x0000000a1f067c23 */ /* 0x000fe20008010802 */
[----:B------:R-:W-:Y:S01]  /*4b80*/  LOP3.LUT R26, R59, UR8, R8, 0x96, !PT ;  /* 0x000000083b1a7c12 */ /* 0x000fe2000f8e9608 */
[----:B------:R-:W-:Y:S01]  /*4b90*/  IMAD.WIDE.U32 R8, R7, -0x2daee0ad, RZ ;  /* 0xd2511f5307087825 */ /* 0x000fe200078e00ff */
[----:B------:R-:W-:Y:S01]  /*4ba0*/  UIADD3 UR6, UR25, -0x126145ec, URZ ;  /* 0xed9eba1419067890 */ /* 0x000fe2000fffe03f */
[----:B------:R3:W-:Y:S02]  /*4bb0*/  MUFU.EX2 R116, R6 ;  /* 0x0000000600747308 */ /* 0x0007e40000000800 */
[----:B------:R-:W-:Y:S01]  /*4bc0*/  IMAD.WIDE.U32 R60, R26, -0x2daee0ad, RZ ;  /* 0xd2511f531a3c7825 */ /* 0x000fe200078e00ff */
[----:B------:R-:W-:-:S03]  /*4bd0*/  LOP3.LUT R13, R9, UR7, R10, 0x96, !PT ;  /* 0x00000007090d7c12 */ /* 0x000fc6000f8e960a */
[----:B--2---:R-:W-:Y:S01]  /*4be0*/  FFMA.FTZ R3, R84, UR10, -R2 ;  /* 0x0000000a54037c23 */ /* 0x004fe20008010802 */
[----:B------:R-:W-:Y:S01]  /*4bf0*/  LOP3.LUT R10, R9, UR7, R10, 0x96, !PT ;  /* 0x00000007090a7c12 */ /* 0x000fe2000f8e960a */
[----:B------:R-:W-:Y:S02]  /*4c00*/  FFMA.FTZ R9, R33, UR10, -R2 ;  /* 0x0000000a21097c23 */ /* 0x000fe40008010802 */
[----:B------:R2:W-:Y:S01]  /*4c10*/  MUFU.EX2 R104, R3 ;  /* 0x0000000300687308 */ /* 0x0005e20000000800 */
[----:B-1----:R-:W-:Y:S01]  /*4c20*/  FMNMX.FTZ R134, R14, R134, !PT ;  /* 0x000000860e867209 */ /* 0x002fe20007810000 */
[----:B------:R-:W-:-:S04]  /*4c30*/  IMAD.WIDE.U32 R14, R15, -0x326172a9, RZ ;  /* 0xcd9e8d570f0e7825 */ /* 0x000fc800078e00ff */
[----:B------:R-:W1:Y:S01]  /*4c40*/  SHFL.BFLY PT, R27, R134, 0x1, 0x1f ;  /* 0x0c201f00861b7f89 */ /* 0x000e6200000e0000 */
[----:B------:R-:W-:Y:S01]  /*4c50*/  LOP3.LUT R24, R15, UR8, R24, 0x96, !PT ;  /* 0x000000080f187c12 */ /* 0x000fe2000f8e9618 */
[----:B---3--:R-:W-:Y:S01]  /*4c60*/  IMAD.WIDE.U32 R6, R16, -0x2daee0ad, RZ ;  /* 0xd2511f5310067825 */ /* 0x008fe200078e00ff */
[----:B------:R3:W-:Y:S01]  /*4c70*/  MUFU.EX2 R158, R9 ;  /* 0x00000009009e7308 */ /* 0x0007e20000000800 */
[----:B------:R-:W-:Y:S02]  /*4c80*/  UIADD3 UR8, UR24, 0x78dde6e4, URZ ;  /* 0x78dde6e418087890 */ /* 0x000fe4000fffe03f */
[----:B------:R-:W-:Y:S01]  /*4c90*/  IMAD.WIDE.U32 R16, R17, -0x2daee0ad, RZ ;  /* 0xd2511f5311107825 */ /* 0x000fe200078e00ff */
[----:B------:R-:W-:Y:S02]  /*4ca0*/  LOP3.LUT R57, R61, UR6, R6, 0x96, !PT ;  /* 0x000000063d397c12 */ /* 0x000fe4000f8e9606 */
[----:B------:R-:W-:Y:S01]  /*4cb0*/  LOP3.LUT R59, R7, UR7, R20, 0x96, !PT ;  /* 0x00000007073b7c12 */ /* 0x000fe2000f8e9614 */
[----:B--2---:R-:W-:Y:S01]  /*4cc0*/  FFMA.FTZ R3, R30, UR10, -R2 ;  /* 0x0000000a1e037c23 */ /* 0x004fe20008010802 */
[----:B------:R-:W-:Y:S01]  /*4cd0*/  IMAD.WIDE.U32 R20, R21, -0x2daee0ad, RZ ;  /* 0xd2511f5315147825 */ /* 0x000fe200078e00ff */
[----:B------:R-:W-:-:S02]  /*4ce0*/  LOP3.LUT R19, R17, UR6, R8, 0x96, !PT ;  /* 0x0000000611137c12 */ /* 0x000fc4000f8e9608 */
[----:B------:R2:W-:Y:S02]  /*4cf0*/  MUFU.EX2 R103, R3 ;  /* 0x0000000300677308 */ /* 0x0005e40000000800 */
[----:B------:R-:W-:Y:S01]  /*4d00*/  LOP3.LUT R15, R21, UR6, R8, 0x96, !PT ;  /* 0x00000006150f7c12 */ /* 0x000fe2000f8e9608 */
[----:B------:R-:W-:Y:S01]  /*4d10*/  FFMA.FTZ R8, R34, UR10, -R2 ;  /* 0x0000000a22087c23 */ /* 0x000fe20008010802 */
[----:B---3--:R-:W-:Y:S01]  /*4d20*/  LOP3.LUT R9, R7, UR7, R12, 0x96, !PT ;  /* 0x0000000707097c12 */ /* 0x008fe2000f8e960c */
[----:B------:R-:W-:Y:S01]  /*4d30*/  IMAD.WIDE.U32 R12, R13, -0x326172a9, RZ ;  /* 0xcd9e8d570d0c7825 */ /* 0x000fe200078e00ff */
[----:B------:R-:W-:Y:S02]  /*4d40*/  UIADD3 UR7, UR24, 0x1715609d, URZ ;  /* 0x1715609d18077890 */ /* 0x000fe4000fffe03f */
[----:B------:R3:W-:Y:S01]  /*4d50*/  MUFU.EX2 R166, R8 ;  /* 0x0000000800a67308 */ /* 0x0007e20000000800 */
[----:B-1----:R-:W-:Y:S01]  /*4d60*/  FMNMX.FTZ R134, R134, R27, !PT ;  /* 0x0000001b86867209 */ /* 0x002fe20007810000 */
[----:B------:R-:W-:Y:S01]  /*4d70*/  IMAD.WIDE.U32 R52, R15, -0x326172a9, RZ ;  /* 0xcd9e8d570f347825 */ /* 0x000fe200078e00ff */
[----:B------:R-:W-:-:S02]  /*4d80*/  LOP3.LUT R7, R13, UR8, R22, 0x96, !PT ;  /* 0x000000080d077c12 */ /* 0x000fc4000f8e9616 */
[----:B------:R-:W-:Y:S02]  /*4d90*/  FSETP.NEU.FTZ.AND P0, PT, R134, -INF , PT ;  /* 0xff8000008600780b */ /* 0x000fe40003f1d000 */
[----:B------:R-:W-:Y:S01]  /*4da0*/  LOP3.LUT R51, R53, UR7, R12, 0x96, !PT ;  /* 0x0000000735337c12 */ /* 0x000fe2000f8e960c */
[----:B------:R-:W-:Y:S01]  /*4db0*/  IMAD.WIDE.U32 R54, R7, -0x2daee0ad, RZ ;  /* 0xd2511f5307367825 */ /* 0x000fe200078e00ff */
[----:B--2---:R-:W-:-:S03]  /*4dc0*/  FMNMX.FTZ R3, R11, R25, !PT ;  /* 0x000000190b037209 */ /* 0x004fc60007810000 */
[----:B------:R-:W-:Y:S01]  /*4dd0*/  FFMA.FTZ R11, R32, UR10, -R2 ;  /* 0x0000000a200b7c23 */ /* 0x000fe20008010802 */
[----:B------:R-:W-:Y:S01]  /*4de0*/  IMAD.WIDE.U32 R24, R24, -0x2daee0ad, RZ ;  /* 0xd2511f5318187825 */ /* 0x000fe200078e00ff */
[----:B------:R-:W1:Y:S02]  /*4df0*/  SHFL.BFLY PT, R28, R3, 0x1, 0x1f ;  /* 0x0c201f00031c7f89 */ /* 0x000e6400000e0000 */
[----:B------:R2:W4:Y:S02]  /*4e00*/  MUFU.EX2 R65, R11 ;  /* 0x0000000b00417308 */ /* 0x0005240000000800 */
[----:B------:R-:W-:Y:S01]  /*4e10*/  LOP3.LUT R23, R25, UR6, R6, 0x96, !PT ;  /* 0x0000000619177c12 */ /* 0x000fe2000f8e9606 */
[--C-:B------:R-:W-:Y:S01]  /*4e20*/  FFMA.FTZ R6, R35, UR10, -R2.reuse ;  /* 0x0000000a23067c23 */ /* 0x100fe20008010802 */
[----:B------:R-:W-:Y:S01]  /*4e30*/  FFMA.FTZ R2, R36, UR10, -R2 ;  /* 0x0000000a24027c23 */ /* 0x000fe20008010802 */
[----:B---3--:R-:W-:Y:S01]  /*4e40*/  IMAD.WIDE.U32 R8, R9, -0x326172a9, RZ ;  /* 0xcd9e8d5709087825 */ /* 0x008fe200078e00ff */
[----:B------:R-:W-:-:S02]  /*4e50*/  UIADD3 UR6, UR25, -0x56f99767, URZ ;  /* 0xa906689919067890 */ /* 0x000fc4000fffe03f */
[----:B------:R3:W-:Y:S01]  /*4e60*/  MUFU.EX2 R120, R6 ;  /* 0x0000000600787308 */ /* 0x0007e20000000800 */
[----:B------:R-:W-:Y:S01]  /*4e70*/  IMAD.WIDE.U32 R22, R23, -0x326172a9, RZ ;  /* 0xcd9e8d5717167825 */ /* 0x000fe200078e00ff */
[----:B------:R-:W-:-:S04]  /*4e80*/  LOP3.LUT R17, R9, UR8, R14, 0x96, !PT ;  /* 0x0000000809117c12 */ /* 0x000fc8000f8e960e */
[----:B------:R-:W-:Y:S02]  /*4e90*/  LOP3.LUT R15, R23, UR7, R8, 0x96, !PT ;  /* 0x00000007170f7c12 */ /* 0x000fe4000f8e9608 */
[----:B------:R5:W-:Y:S01]  /*4ea0*/  MUFU.EX2 R113, R2 ;  /* 0x0000000200717308 */ /* 0x000be20000000800 */
[----:B--2---:R-:W-:Y:S01]  /*4eb0*/  IMAD.WIDE.U32 R10, R10, -0x326172a9, RZ ;  /* 0xcd9e8d570a0a7825 */ /* 0x004fe200078e00ff */
[----:B----4-:R-:W-:-:S04]  /*4ec0*/  F2FP.BF16.F32.PACK_AB R0, R65, R116 ;  /* 0x000000744100723e */ /* 0x010fc800000010ff */
[----:B------:R-:W-:Y:S01]  /*4ed0*/  LOP3.LUT R13, R11, UR8, R18, 0x96, !PT ;  /* 0x000000080b0d7c12 */ /* 0x000fe2000f8e9612 */
[----:B------:R-:W-:Y:S01]  /*4ee0*/  IMAD.WIDE.U32 R18, R19, -0x326172a9, RZ ;  /* 0xcd9e8d5713127825 */ /* 0x000fe200078e00ff */
[----:B-1----:R-:W-:-:S03]  /*4ef0*/  FMNMX.FTZ R3, R3, R28, !PT ;  /* 0x0000001c03037209 */ /* 0x002fc60007810000 */
[----:B---3--:R-:W-:Y:S01]  /*4f00*/  FMUL.FTZ R6, R134, UR10 ;  /* 0x0000000a86067c20 */ /* 0x008fe20008410000 */
[----:B------:R-:W-:Y:S01]  /*4f10*/  PRMT R217, R0, 0x7610, R217 ;  /* 0x0000761000d97816 */ /* 0x000fe200000000d9 */
[----:B------:R-:W-:Y:S01]  /*4f20*/  IMAD.WIDE.U32 R12, R13, -0x2daee0ad, RZ ;  /* 0xd2511f530d0c7825 */ /* 0x000fe200078e00ff */
[----:B------:R-:W-:Y:S02]  /*4f30*/  LOP3.LUT R11, R19, UR7, R10, 0x96, !PT ;  /* 0x00000007130b7c12 */ /* 0x000fe4000f8e960a */
[----:B------:R-:W-:Y:S02]  /*4f40*/  FSEL R6, R6, RZ, P0 ;  /* 0x000000ff06067208 */ /* 0x000fe40000000000 */
[----:B------:R-:W-:Y:S01]  /*4f50*/  FSETP.NEU.FTZ.AND P0, PT, R3, -INF , PT ;  /* 0xff8000000300780b */ /* 0x000fe20003f1d000 */
[----:B------:R-:W-:Y:S01]  /*4f60*/  IMAD.WIDE.U32 R8, R11, -0x2daee0ad, RZ ;  /* 0xd2511f530b087825 */ /* 0x000fe200078e00ff */
[----:B------:R-:W-:-:S03]  /*4f70*/  LOP3.LUT R16, R13, UR6, R16, 0x96, !PT ;  /* 0x000000060d107c12 */ /* 0x000fc6000f8e9610 */
[--C-:B-----5:R-:W-:Y:S01]  /*4f80*/  FFMA.FTZ R2, R86, UR10, -R6.reuse ;  /* 0x0000000a56027c23 */ /* 0x120fe20008010806 */
[--C-:B------:R-:W-:Y:S01]  /*4f90*/  FFMA.FTZ R7, R38, UR10, -R6.reuse ;  /* 0x0000000a26077c23 */ /* 0x100fe20008010806 */
[--C-:B------:R-:W-:Y:S01]  /*4fa0*/  FFMA.FTZ R10, R56, UR10, -R6.reuse ;  /* 0x0000000a380a7c23 */ /* 0x100fe20008010806 */
[--C-:B------:R-:W-:Y:S01]  /*4fb0*/  FFMA.FTZ R13, R42, UR10, -R6.reuse ;  /* 0x0000000a2a0d7c23 */ /* 0x100fe20008010806 */
[----:B------:R1:W-:Y:S01]  /*4fc0*/  MUFU.EX2 R102, R2 ;  /* 0x0000000200667308 */ /* 0x0003e20000000800 */
[--C-:B------:R-:W-:Y:S01]  /*4fd0*/  FFMA.FTZ R14, R39, UR10, -R6.reuse ;  /* 0x0000000a270e7c23 */ /* 0x100fe20008010806 */
[--C-:B------:R-:W-:Y:S01]  /*4fe0*/  FFMA.FTZ R26, R37, UR10, -R6.reuse ;  /* 0x0000000a251a7c23 */ /* 0x100fe20008010806 */
[----:B------:R-:W-:Y:S01]  /*4ff0*/  FFMA.FTZ R27, R41, UR10, -R6 ;  /* 0x0000000a291b7c23 */ /* 0x000fe20008010806 */
[----:B------:R-:W-:Y:S02]  /*5000*/  LOP3.LUT R38, R55, UR6, R20, 0x96, !PT ;  /* 0x0000000637267c12 */ /* 0x000fe4000f8e9614 */
[----:B------:R-:W-:-:S02]  /*5010*/  LOP3.LUT R12, R9, UR9, R12, 0x96, !PT ;  /* 0x00000009090c7c12 */ /* 0x000fc4000f8e960c */
[----:B------:R2:W-:Y:S01]  /*5020*/  MUFU.EX2 R101, R7 ;  /* 0x0000000700657308 */ /* 0x0005e20000000800 */
[----:B------:R-:W-:Y:S02]  /*5030*/  LOP3.LUT R25, R8, 0xff, RZ, 0xc0, !PT ;  /* 0x000000ff08197812 */ /* 0x000fe400078ec0ff */
[----:B------:R-:W-:Y:S02]  /*5040*/  SHF.R.U32.HI R21, RZ, 0x18, R8 ;  /* 0x00000018ff157819 */ /* 0x000fe40000011608 */
[----:B------:R-:W-:Y:S02]  /*5050*/  PRMT R216, R0, 0x7632, R216 ;  /* 0x0000763200d87816 */ /* 0x000fe400000000d8 */
[----:B------:R-:W-:Y:S01]  /*5060*/  F2FP.BF16.F32.PACK_AB R0, R166, R158 ;  /* 0x0000009ea600723e */ /* 0x000fe200000010ff */
[----:B------:R3:W4:Y:S01]  /*5070*/  MUFU.EX2 R66, R10 ;  /* 0x0000000a00427308 */ /* 0x0007220000000800 */
[----:B-1----:R-:W-:Y:S02]  /*5080*/  FMUL.FTZ R2, R3, UR10 ;  /* 0x0000000a03027c20 */ /* 0x002fe40008410000 */
[----:B------:R-:W-:-:S02]  /*5090*/  PRMT R213, R0, 0x7610, R213 ;  /* 0x0000761000d57816 */ /* 0x000fc400000000d5 */
[----:B------:R-:W-:Y:S02]  /*50a0*/  PRMT R212, R0, 0x7632, R212 ;  /* 0x0000763200d47816 */ /* 0x000fe400000000d4 */
[----:B------:R-:W-:Y:S01]  /*50b0*/  FSEL R2, R2, RZ, P0 ;  /* 0x000000ff02027208 */ /* 0x000fe20000000000 */
[----:B------:R1:W-:Y:S01]  /*50c0*/  MUFU.EX2 R159, R13 ;  /* 0x0000000d009f7308 */ /* 0x0003e20000000800 */
[----:B--2---:R-:W-:-:S03]  /*50d0*/  FFMA.FTZ R7, R50, UR10, -R6 ;  /* 0x0000000a32077c23 */ /* 0x004fc60008010806 */
[--C-:B------:R-:W-:Y:S01]  /*50e0*/  FFMA.FTZ R28, R87, UR10, -R2.reuse ;  /* 0x0000000a571c7c23 */ /* 0x100fe20008010802 */
[--C-:B------:R-:W-:Y:S01]  /*50f0*/  FFMA.FTZ R29, R47, UR10, -R2.reuse ;  /* 0x0000000a2f1d7c23 */ /* 0x100fe20008010802 */
[--C-:B------:R-:W-:Y:S01]  /*5100*/  FFMA.FTZ R32, R48, UR10, -R2.reuse ;  /* 0x0000000a30207c23 */ /* 0x100fe20008010802 */
[----:B------:R-:W-:Y:S01]  /*5110*/  FFMA.FTZ R33, R46, UR10, -R2 ;  /* 0x0000000a2e217c23 */ /* 0x000fe20008010802 */
[----:B------:R2:W5:Y:S01]  /*5120*/  MUFU.EX2 R157, R7 ;  /* 0x00000007009d7308 */ /* 0x0005620000000800 */
[----:B---3--:R-:W-:-:S04]  /*5130*/  IMAD.WIDE.U32 R10, R17, -0x2daee0ad, RZ ;  /* 0xd2511f53110a7825 */ /* 0x008fc800078e00ff */
[--C-:B------:R-:W-:Y:S01]  /*5140*/  FFMA.FTZ R34, R45, UR10, -R2.reuse ;  /* 0x0000000a2d227c23 */ /* 0x100fe20008010802 */
[--C-:B------:R-:W-:Y:S01]  /*5150*/  FFMA.FTZ R35, R44, UR10, -R2.reuse ;  /* 0x0000000a2c237c23 */ /* 0x100fe20008010802 */
[--C-:B------:R-:W-:Y:S01]  /*5160*/  FFMA.FTZ R36, R43, UR10, -R2.reuse ;  /* 0x0000000a2b247c23 */ /* 0x100fe20008010802 */
[----:B------:R-:W-:Y:S01]  /*5170*/  FFMA.FTZ R40, R40, UR10, -R2 ;  /* 0x0000000a28287c23 */ /* 0x000fe20008010802 */
[----:B------:R-:W-:Y:S01]  /*5180*/  LOP3.LUT R24, R11, UR6, R24, 0x96, !PT ;  /* 0x000000060b187c12 */ /* 0x000fe2000f8e9618 */
[----:B------:R-:W-:Y:S01]  /*5190*/  UIADD3 UR10, UR24, -0x4ab325aa, URZ ;  /* 0xb54cda56180a7890 */ /* 0x000fe2000fffe03f */
[----:B------:R-:W-:Y:S01]  /*51a0*/  SHF.R.U32.HI R2, RZ, 0x10, R8 ;  /* 0x00000010ff027819 */ /* 0x000fe20000011608 */
[----:B------:R3:W-:Y:S01]  /*51b0*/  MUFU.EX2 R167, R14 ;  /* 0x0000000e00a77308 */ /* 0x0007e20000000800 */
[----:B-1----:R-:W-:Y:S01]  /*51c0*/  LOP3.LUT R13, R8, 0xffff, RZ, 0xc0, !PT ;  /* 0x0000ffff080d7812 */ /* 0x002fe200078ec0ff */
[----:B------:R-:W-:Y:S01]  /*51d0*/  IMAD.WIDE.U32 R8, R16, -0x326172a9, RZ ;  /* 0xcd9e8d5710087825 */ /* 0x000fe200078e00ff */
[----:B------:R-:W-:-:S02]  /*51e0*/  LOP3.LUT R2, R2, 0xff, RZ, 0xc0, !PT ;  /* 0x000000ff02027812 */ /* 0x000fc400078ec0ff */
[----:B------:R-:W-:Y:S02]  /*51f0*/  SHF.R.U32.HI R13, RZ, 0x8, R13 ;  /* 0x00000008ff0d7819 */ /* 0x000fe4000001160d */
[----:B------:R-:W-:Y:S01]  /*5200*/  PRMT R30, R2, 0x5410, R21 ;  /* 0x00005410021e7816 */ /* 0x000fe20000000015 */
[----:B--2---:R-:W-:Y:S01]  /*5210*/  IMAD.WIDE.U32 R6, R15, -0x2daee0ad, RZ ;  /* 0xd2511f530f067825 */ /* 0x004fe200078e00ff */
[----:B------:R1:W-:Y:S01]  /*5220*/  MUFU.EX2 R107, R26 ;  /* 0x0000001a006b7308 */ /* 0x0003e20000000800 */
[--C-:B------:R-:W-:Y:S02]  /*5230*/  SHF.R.U32.HI R16, RZ, 0x10, R8.reuse ;  /* 0x00000010ff107819 */ /* 0x100fe40000011608 */
[----:B------:R-:W-:Y:S02]  /*5240*/  SHF.R.U32.HI R15, RZ, 0x18, R8 ;  /* 0x00000018ff0f7819 */ /* 0x000fe40000011608 */
[----:B------:R-:W-:Y:S02]  /*5250*/  LOP3.LUT R11, R7, UR9, R10, 0x96, !PT ;  /* 0x00000009070b7c12 */ /* 0x000fe4000f8e960a */
[C---:B------:R-:W-:Y:S01]  /*5260*/  LOP3.LUT R17, R6.reuse, 0xffff, RZ, 0xc0, !PT ;  /* 0x0000ffff06117812 */ /* 0x040fe200078ec0ff */
[----:B------:R2:W-:Y:S01]  /*5270*/  MUFU.EX2 R114, R27 ;  /* 0x0000001b00727308 */ /* 0x0005e20000000800 */
[----:B------:R-:W-:-:S02]  /*5280*/  LOP3.LUT R23, R6, 0xff, RZ, 0xc0, !PT ;  /* 0x000000ff06177812 */ /* 0x000fc400078ec0ff */
[--C-:B------:R-:W-:Y:S02]  /*5290*/  SHF.R.U32.HI R19, RZ, 0x10, R6.reuse ;  /* 0x00000010ff137819 */ /* 0x100fe40000011606 */
[----:B------:R-:W-:Y:S01]  /*52a0*/  SHF.R.U32.HI R20, RZ, 0x18, R6 ;  /* 0x00000018ff147819 */ /* 0x000fe20000011606 */
[----:B------:R-:W-:Y:S01]  /*52b0*/  IMAD.WIDE.U32 R6, R24, -0x326172a9, RZ ;  /* 0xcd9e8d5718067825 */ /* 0x000fe200078e00ff */
[----:B---3--:R-:W-:Y:S01]  /*52c0*/  LOP3.LUT R14, R8, 0xffff, RZ, 0xc0, !PT ;  /* 0x0000ffff080e7812 */ /* 0x008fe200078ec0ff */
[----:B------:R-:W-:Y:S01]  /*52d0*/  MUFU.EX2 R121, R36 ;  /* 0x0000002400797308 */ /* 0x000fe20000000800 */
[----:B------:R-:W-:Y:S02]  /*52e0*/  LOP3.LUT R10, R9, UR10, R18, 0x96, !PT ;  /* 0x0000000a090a7c12 */ /* 0x000fe4000f8e9612 */
[----:B------:R-:W-:Y:S02]  /*52f0*/  LOP3.LUT R21, R6, 0xffff, RZ, 0xc0, !PT ;  /* 0x0000ffff06157812 */ /* 0x000fe400078ec0ff */
[----:B------:R-:W-:-:S02]  /*5300*/  SHF.R.U32.HI R24, RZ, 0x10, R6 ;  /* 0x00000010ff187819 */ /* 0x000fc40000011606 */
[----:B-1----:R-:W-:Y:S01]  /*5310*/  SHF.R.U32.HI R26, RZ, 0x18, R6 ;  /* 0x00000018ff1a7819 */ /* 0x002fe20000011606 */
[----:B------:R-:W1:Y:S01]  /*5320*/  MUFU.EX2 R115, R40 ;  /* 0x0000002800737308 */ /* 0x000e620000000800 */
[----:B--2---:R-:W-:Y:S02]  /*5330*/  LOP3.LUT R27, R6, 0xff, RZ, 0xc0, !PT ;  /* 0x000000ff061b7812 */ /* 0x004fe400078ec0ff */
[----:B------:R-:W-:Y:S02]  /*5340*/  LOP3.LUT R6, R12, 0xffff, RZ, 0xc0, !PT ;  /* 0x0000ffff0c067812 */ /* 0x000fe400078ec0ff */
[----:B------:R-:W-:Y:S02]  /*5350*/  LOP3.LUT R18, R8, 0xff, RZ, 0xc0, !PT ;  /* 0x000000ff08127812 */ /* 0x000fe400078ec0ff */
[----:B------:R-:W-:Y:S01]  /*5360*/  SHF.R.U32.HI R14, RZ, 0x8, R14 ;  /* 0x00000008ff0e7819 */ /* 0x000fe2000001160e */
[----:B------:R-:W-:Y:S01]  /*5370*/  MUFU.EX2 R100, R28 ;  /* 0x0000001c00647308 */ /* 0x000fe20000000800 */
[----:B------:R-:W-:-:S02]  /*5380*/  LOP3.LUT R2, R7, UR10, R22, 0x96, !PT ;  /* 0x0000000a07027c12 */ /* 0x000fc4000f8e9616 */
[----:B------:R-:W-:Y:S02]  /*5390*/  SHF.R.U32.HI R8, RZ, 0x8, R17 ;  /* 0x00000008ff087819 */ /* 0x000fe40000011611 */
[----:B------:R-:W-:Y:S02]  /*53a0*/  LOP3.LUT R9, R12, 0xff, RZ, 0xc0, !PT ;  /* 0x000000ff0c097812 */ /* 0x000fe400078ec0ff */
[----:B------:R-:W-:Y:S01]  /*53b0*/  SHF.R.U32.HI R6, RZ, 0x8, R6 ;  /* 0x00000008ff067819 */ /* 0x000fe20000011606 */
[----:B------:R-:W2:Y:S01]  /*53c0*/  MUFU.EX2 R61, R29 ;  /* 0x0000001d003d7308 */ /* 0x000ea20000000800 */
[----:B------:R-:W-:Y:S02]  /*53d0*/  PRMT R31, R25, 0x5410, R13 ;  /* 0x00005410191f7816 */ /* 0x000fe4000000000d */
[----:B------:R-:W-:Y:S01]  /*53e0*/  LOP3.LUT R7, R19, 0xff, RZ, 0xc0, !PT ;  /* 0x000000ff13077812 */ /* 0x000fe200078ec0ff */
[----:B------:R-:W-:Y:S01]  /*53f0*/  IMAD.U32 R19, RZ, RZ, UR5 ;  /* 0x00000005ff137e24 */ /* 0x000fe2000f8e00ff */
[----:B------:R-:W-:-:S02]  /*5400*/  LOP3.LUT R13, R16, 0xff, RZ, 0xc0, !PT ;  /* 0x000000ff100d7812 */ /* 0x000fc400078ec0ff */
[----:B------:R-:W-:Y:S01]  /*5410*/  PRMT R22, R18, 0x5410, R14 ;  /* 0x0000541012167816 */ /* 0x000fe2000000000e */
[----:B------:R-:W-:Y:S01]  /*5420*/  MUFU.EX2 R156, R32 ;  /* 0x00000020009c7308 */ /* 0x000fe20000000800 */
[----:B------:R-:W-:Y:S02]  /*5430*/  PRMT R25, R23, 0x5410, R8 ;  /* 0x0000541017197816 */ /* 0x000fe40000000008 */
[----:B------:R-:W-:Y:S02]  /*5440*/  PRMT R18, R9, 0x5410, R6 ;  /* 0x0000541009127816 */ /* 0x000fe40000000006 */
[----:B------:R-:W-:Y:S02]  /*5450*/  PRMT R23, R7, 0x5410, R20 ;  /* 0x0000541007177816 */ /* 0x000fe40000000014 */
[----:B------:R-:W-:Y:S01]  /*5460*/  SHF.R.U32.HI R9, RZ, 0x10, R12 ;  /* 0x00000010ff097819 */ /* 0x000fe2000001160c */
[----:B------:R-:W3:Y:S01]  /*5470*/  MUFU.EX2 R123, R33 ;  /* 0x00000021007b7308 */ /* 0x000ee20000000800 */
[----:B------:R-:W-:-:S02]  /*5480*/  PRMT R20, R13, 0x5410, R15 ;  /* 0x000054100d147816 */ /* 0x000fc4000000000f */
[C---:B------:R-:W-:Y:S02]  /*5490*/  LOP3.LUT R7, R11.reuse, 0xffff, RZ, 0xc0, !PT ;  /* 0x0000ffff0b077812 */ /* 0x040fe400078ec0ff */
[----:B------:R-:W-:Y:S02]  /*54a0*/  SHF.R.U32.HI R16, RZ, 0x18, R12 ;  /* 0x00000018ff107819 */ /* 0x000fe4000001160c */
[----:B------:R-:W-:Y:S01]  /*54b0*/  LOP3.LUT R15, R11, 0xff, RZ, 0xc0, !PT ;  /* 0x000000ff0b0f7812 */ /* 0x000fe200078ec0ff */
[----:B------:R-:W-:Y:S01]  /*54c0*/  MUFU.EX2 R164, R34 ;  /* 0x0000002200a47308 */ /* 0x000fe20000000800 */
[--C-:B------:R-:W-:Y:S02]  /*54d0*/  SHF.R.U32.HI R8, RZ, 0x10, R11.reuse ;  /* 0x00000010ff087819 */ /* 0x100fe4000001160b */
[----:B------:R-:W-:Y:S02]  /*54e0*/  SHF.R.U32.HI R13, RZ, 0x18, R11 ;  /* 0x00000018ff0d7819 */ /* 0x000fe4000001160b */
[----:B------:R-:W-:-:S02]  /*54f0*/  LOP3.LUT R6, R10, 0xffff, RZ, 0xc0, !PT ;  /* 0x0000ffff0a067812 */ /* 0x000fc400078ec0ff */
[----:B------:R-:W-:Y:S01]  /*5500*/  LOP3.LUT R14, R10, 0xff, RZ, 0xc0, !PT ;  /* 0x000000ff0a0e7812 */ /* 0x000fe200078ec0ff */
[----:B------:R4:W3:Y:S01]  /*5510*/  MUFU.EX2 R118, R35 ;  /* 0x0000002300767308 */ /* 0x0008e20000000800 */
[--C-:B------:R-:W-:Y:S02]  /*5520*/  SHF.R.U32.HI R12, RZ, 0x10, R10.reuse ;  /* 0x00000010ff0c7819 */ /* 0x100fe4000001160a */
[----:B------:R-:W-:Y:S02]  /*5530*/  SHF.R.U32.HI R11, RZ, 0x18, R10 ;  /* 0x00000018ff0b7819 */ /* 0x000fe4000001160a */
[----:B------:R-:W-:Y:S02]  /*5540*/  LOP3.LUT R10, R9, 0xff, RZ, 0xc0, !PT ;  /* 0x000000ff090a7812 */ /* 0x000fe400078ec0ff */
[----:B------:R-:W-:Y:S02]  /*5550*/  SHF.R.U32.HI R9, RZ, 0x8, R7 ;  /* 0x00000008ff097819 */ /* 0x000fe40000011607 */
[----:B------:R-:W-:-:S02]  /*5560*/  LOP3.LUT R8, R8, 0xff, RZ, 0xc0, !PT ;  /* 0x000000ff08087812 */ /* 0x000fc400078ec0ff */
[----:B------:R-:W-:Y:S02]  /*5570*/  SHF.R.U32.HI R7, RZ, 0x8, R6 ;  /* 0x00000008ff077819 */ /* 0x000fe40000011606 */
[----:B------:R-:W-:Y:S02]  /*5580*/  LOP3.LUT R6, R12, 0xff, RZ, 0xc0, !PT ;  /* 0x000000ff0c067812 */ /* 0x000fe400078ec0ff */
[----:B------:R-:W-:Y:S02]  /*5590*/  PRMT R17, R10, 0x5410, R16 ;  /* 0x000054100a117816 */ /* 0x000fe40000000010 */
[----:B------:R-:W-:Y:S01]  /*55a0*/  PRMT R16, R15, 0x5410, R9 ;  /* 0x000054100f107816 */ /* 0x000fe20000000009 */
[----:B----4-:R-:W-:Y:S01]  /*55b0*/  LDSM.16.MT88.4 R32, [R190+0xb000] ;  /* 0x00b00000be20783b */ /* 0x010fe20000004200 */
[----:B------:R-:W-:Y:S02]  /*55c0*/  PRMT R15, R8, 0x5410, R13 ;  /* 0x00005410080f7816 */ /* 0x000fe4000000000d */
[----:B------:R-:W-:-:S02]  /*55d0*/  PRMT R13, R6, 0x5410, R11 ;  /* 0x00005410060d7816 */ /* 0x000fc4000000000b */
[----:B------:R-:W-:Y:S02]  /*55e0*/  LOP3.LUT R6, R2, 0xffff, RZ, 0xc0, !PT ;  /* 0x0000ffff02067812 */ /* 0x000fe400078ec0ff */
[----:B------:R-:W-:Y:S02]  /*55f0*/  SHF.R.U32.HI R8, RZ, 0x10, R2 ;  /* 0x00000010ff087819 */ /* 0x000fe40000011602 */
[----:B------:R-:W-:Y:S02]  /*5600*/  LOP3.LUT R9, R24, 0xff, RZ, 0xc0, !PT ;  /* 0x000000ff18097812 */ /* 0x000fe400078ec0ff */
[----:B------:R-:W-:Y:S02]  /*5610*/  PRMT R14, R14, 0x5410, R7 ;  /* 0x000054100e0e7816 */ /* 0x000fe40000000007 */
[----:B------:R-:W-:Y:S02]  /*5620*/  LOP3.LUT R12, R2, 0xff, RZ, 0xc0, !PT ;  /* 0x000000ff020c7812 */ /* 0x000fe400078ec0ff */
[----:B------:R-:W-:-:S02]  /*5630*/  SHF.R.U32.HI R10, RZ, 0x8, R6 ;  /* 0x00000008ff0a7819 */ /* 0x000fc40000011606 */
[----:B------:R-:W-:Y:S02]  /*5640*/  SHF.R.U32.HI R7, RZ, 0x8, R21 ;  /* 0x00000008ff077819 */ /* 0x000fe40000011615 */
[----:B------:R-:W-:Y:S02]  /*5650*/  SHF.R.U32.HI R11, RZ, 0x18, R2 ;  /* 0x00000018ff0b7819 */ /* 0x000fe40000011602 */
[----:B------:R-:W-:Y:S02]  /*5660*/  LOP3.LUT R8, R8, 0xff, RZ, 0xc0, !PT ;  /* 0x000000ff08087812 */ /* 0x000fe400078ec0ff */
[----:B------:R-:W-:Y:S02]  /*5670*/  LEA R2, R19, UR5, 0x10 ;  /* 0x0000000513027c11 */ /* 0x000fe4000f8e80ff */
[----:B------:R-:W-:Y:S02]  /*5680*/  PRMT R6, R9, 0x5410, R26 ;  /* 0x0000541009067816 */ /* 0x000fe4000000001a */
[----:B------:R-:W-:-:S02]  /*5690*/  PRMT R9, R12, 0x5410, R10 ;  /* 0x000054100c097816 */ /* 0x000fc4000000000a */
[----:B------:R-:W-:Y:S01]  /*56a0*/  PRMT R7, R27, 0x5410, R7 ;  /* 0x000054101b077816 */ /* 0x000fe20000000007 */
[----:B------:R-:W-:Y:S01]  /*56b0*/  IMAD.MOV.U32 R27, RZ, RZ, R66 ;  /* 0x000000ffff1b7224 */ /* 0x000fe200078e0042 */
[----:B------:R-:W-:Y:S02]  /*56c0*/  PRMT R8, R8, 0x5410, R11 ;  /* 0x0000541008087816 */ /* 0x000fe4000000000b */
[--C-:B------:R-:W-:Y:S02]  /*56d0*/  HSET2.LE.AND R10, R22, R2.reuse, PT ;  /* 0x00000002160a7233 */ /* 0x100fe40003803000 */
[--C-:B------:R-:W-:Y:S02]  /*56e0*/  HSET2.LE.AND R26, R23, R2.reuse, PT ;  /* 0x00000002171a7233 */ /* 0x100fe40003803000 */
[--C-:B------:R-:W-:Y:S02]  /*56f0*/  HSET2.LE.AND R11, R20, R2.reuse, PT ;  /* 0x00000002140b7233 */ /* 0x100fe40003803000 */
[----:B------:R-:W-:-:S02]  /*5700*/  HSET2.LE.AND R12, R18, R2, PT ;  /* 0x00000002120c7233 */ /* 0x000fc40003803000 */
[--C-:B------:R-:W-:Y:S02]  /*5710*/  HSET2.LE.AND R22, R16, R2.reuse, PT ;  /* 0x0000000210167233 */ /* 0x100fe40003803000 */
[--C-:B------:R-:W-:Y:S02]  /*5720*/  HSET2.LE.AND R21, R9, R2.reuse, PT ;  /* 0x0000000209157233 */ /* 0x100fe40003803000 */
[--C-:B------:R-:W-:Y:S02]  /*5730*/  HSET2.LE.AND R19, R31, R2.reuse, PT ;  /* 0x000000021f137233 */ /* 0x100fe40003803000 */
[--C-:B------:R-:W-:Y:S02]  /*5740*/  HSET2.LE.AND R24, R30, R2.reuse, PT ;  /* 0x000000021e187233 */ /* 0x100fe40003803000 */
[--C-:B------:R-:W-:Y:S01]  /*5750*/  HSET2.LE.AND R25, R25, R2.reuse, PT ;  /* 0x0000000219197233 */ /* 0x100fe20003803000 */
[----:B------:R-:W-:Y:S01]  /*5760*/  LDSM.16.MT88.4 R28, [R195+0xb000] ;  /* 0x00b00000c31c783b */ /* 0x000fe20000004200 */
[----:B------:R-:W-:-:S02]  /*5770*/  HSET2.LE.AND R17, R17, R2, PT ;  /* 0x0000000211117233 */ /* 0x000fc40003803000 */
[--C-:B------:R-:W-:Y:S02]  /*5780*/  HSET2.LE.AND R23, R15, R2.reuse, PT ;  /* 0x000000020f177233 */ /* 0x100fe40003803000 */
[--C-:B------:R-:W-:Y:S02]  /*5790*/  HSET2.LE.AND R16, R14, R2.reuse, PT ;  /* 0x000000020e107233 */ /* 0x100fe40003803000 */
[--C-:B------:R-:W-:Y:S02]  /*57a0*/  HSET2.LE.AND R13, R13, R2.reuse, PT ;  /* 0x000000020d0d7233 */ /* 0x100fe40003803000 */
[--C-:B------:R-:W-:Y:S02]  /*57b0*/  HSET2.LE.AND R18, R7, R2.reuse, PT ;  /* 0x0000000207127233 */ /* 0x100fe40003803000 */
[--C-:B------:R-:W-:Y:S02]  /*57c0*/  HSET2.LE.AND R20, R6, R2.reuse, PT ;  /* 0x0000000206147233 */ /* 0x100fe40003803000 */
[----:B------:R-:W-:-:S02]  /*57d0*/  HSET2.LE.AND R9, R8, R2, PT ;  /* 0x0000000208097233 */ /* 0x000fc40003803000 */
[----:B------:R-:W-:Y:S02]  /*57e0*/  F2FP.BF16.F32.PACK_AB R7, R101, R102 ;  /* 0x000000666507723e */ /* 0x000fe400000010ff */
[----:B-----5:R-:W-:Y:S02]  /*57f0*/  F2FP.BF16.F32.PACK_AB R2, R27, R157 ;  /* 0x0000009d1b02723e */ /* 0x020fe400000010ff */
[----:B-1----:R-:W-:Y:S02]  /*5800*/  F2FP.BF16.F32.PACK_AB R0, R115, R121 ;  /* 0x000000797300723e */ /* 0x002fe400000010ff */
[C---:B------:R-:W-:Y:S02]  /*5810*/  PRMT R232, R7.reuse, 0x7610, R232 ;  /* 0x0000761007e87816 */ /* 0x040fe400000000e8 */
[----:B------:R-:W-:Y:S02]  /*5820*/  PRMT R234, R7, 0x7632, R234 ;  /* 0x0000763207ea7816 */ /* 0x000fe400000000ea */
[----:B------:R-:W-:-:S02]  /*5830*/  PRMT R235, R2, 0x7610, R235 ;  /* 0x0000761002eb7816 */ /* 0x000fc400000000eb */
[----:B------:R-:W-:Y:S02]  /*5840*/  PRMT R233, R2, 0x7632, R233 ;  /* 0x0000763202e97816 */ /* 0x000fe400000000e9 */
[----:B------:R-:W-:Y:S02]  /*5850*/  F2FP.BF16.F32.PACK_AB R6, R105, R106 ;  /* 0x0000006a6906723e */ /* 0x000fe400000010ff */
[----:B------:R-:W-:Y:S02]  /*5860*/  F2FP.BF16.F32.PACK_AB R7, R64, R117 ;  /* 0x000000754007723e */ /* 0x000fe400000010ff */
[C---:B------:R-:W-:Y:S02]  /*5870*/  PRMT R138, R0.reuse, 0x7610, R138 ;  /* 0x00007610008a7816 */ /* 0x040fe4000000008a */
[----:B------:R-:W-:Y:S02]  /*5880*/  PRMT R135, R0, 0x7632, R135 ;  /* 0x0000763200877816 */ /* 0x000fe40000000087 */
[----:B------:R-:W-:-:S02]  /*5890*/  PRMT R0, R235, 0x5410, R233 ;  /* 0x00005410eb007816 */ /* 0x000fc400000000e9 */
[C---:B------:R-:W-:Y:S02]  /*58a0*/  PRMT R237, R6.reuse, 0x7632, R237 ;  /* 0x0000763206ed7816 */ /* 0x040fe400000000ed */
[----:B------:R-:W-:Y:S02]  /*58b0*/  PRMT R236, R6, 0x7610, R236 ;  /* 0x0000761006ec7816 */ /* 0x000fe400000000ec */
[C---:B------:R-:W-:Y:S02]  /*58c0*/  PRMT R231, R7.reuse, 0x7632, R231 ;  /* 0x0000763207e77816 */ /* 0x040fe400000000e7 */
[----:B------:R-:W-:Y:S02]  /*58d0*/  PRMT R230, R7, 0x7610, R230 ;  /* 0x0000761007e67816 */ /* 0x000fe400000000e6 */
[----:B------:R-:W-:Y:S02]  /*58e0*/  F2FP.BF16.F32.PACK_AB R6, R167, R159 ;  /* 0x0000009fa706723e */ /* 0x000fe400000010ff */
[----:B------:R-:W-:-:S02]  /*58f0*/  LOP3.LUT R14, R10, R0, RZ, 0xc0, !PT ;  /* 0x000000000a0e7212 */ /* 0x000fc400078ec0ff */
[----:B------:R-:W-:Y:S02]  /*5900*/  PRMT R0, R230, 0x5410, R231 ;  /* 0x00005410e6007816 */ /* 0x000fe400000000e7 */
[C---:B------:R-:W-:Y:S02]  /*5910*/  PRMT R229, R6.reuse, 0x7610, R229 ;  /* 0x0000761006e57816 */ /* 0x040fe400000000e5 */
[----:B------:R-:W-:Y:S02]  /*5920*/  PRMT R228, R6, 0x7632, R228 ;  /* 0x0000763206e47816 */ /* 0x000fe400000000e4 */
[----:B------:R-:W-:Y:S02]  /*5930*/  F2FP.BF16.F32.PACK_AB R2, R165, R122 ;  /* 0x0000007aa502723e */ /* 0x000fe400000010ff */
[----:B------:R-:W-:Y:S02]  /*5940*/  LOP3.LUT R15, R11, R0, RZ, 0xc0, !PT ;  /* 0x000000000b0f7212 */ /* 0x000fe400078ec0ff */
[----:B------:R-:W-:-:S02]  /*5950*/  PRMT R0, R229, 0x5410, R228 ;  /* 0x00005410e5007816 */ /* 0x000fc400000000e4 */
[C---:B------:R-:W-:Y:S02]  /*5960*/  PRMT R227, R2.reuse, 0x7632, R227 ;  /* 0x0000763202e37816 */ /* 0x040fe400000000e3 */
[----:B------:R-:W-:Y:S02]  /*5970*/  PRMT R226, R2, 0x7610, R226 ;  /* 0x0000761002e27816 */ /* 0x000fe400000000e2 */
[----:B------:R-:W-:Y:S02]  /*5980*/  F2FP.BF16.F32.PACK_AB R6, R114, R107 ;  /* 0x0000006b7206723e */ /* 0x000fe400000010ff */
[----:B------:R-:W-:Y:S02]  /*5990*/  LOP3.LUT R128, R12, R0, RZ, 0xc0, !PT ;  /* 0x000000000c807212 */ /* 0x000fe400078ec0ff */
[----:B------:R-:W-:Y:S02]  /*59a0*/  PRMT R0, R226, 0x5410, R227 ;  /* 0x00005410e2007816 */ /* 0x000fe400000000e3 */
[----:B------:R-:W-:-:S02]  /*59b0*/  PRMT R225, R6, 0x7610, R225 ;  /* 0x0000761006e17816 */ /* 0x000fc400000000e1 */
[----:B------:R-:W-:Y:S02]  /*59c0*/  PRMT R224, R6, 0x7632, R224 ;  /* 0x0000763206e07816 */ /* 0x000fe400000000e0 */
[----:B------:R-:W-:Y:S02]  /*59d0*/  LOP3.LUT R129, R17, R0, RZ, 0xc0, !PT ;  /* 0x0000000011817212 */ /* 0x000fe400078ec0ff */
[----:B------:R-:W-:Y:S02]  /*59e0*/  PRMT R0, R225, 0x5410, R224 ;  /* 0x00005410e1007816 */ /* 0x000fe400000000e0 */
[----:B------:R-:W-:Y:S02]  /*59f0*/  F2FP.BF16.F32.PACK_AB R2, R112, R119 ;  /* 0x000000777002723e */ /* 0x000fe400000010ff */
[----:B------:R-:W-:Y:S02]  /*5a00*/  LOP3.LUT R130, R19, R0, RZ, 0xc0, !PT ;  /* 0x0000000013827212 */ /* 0x000fe400078ec0ff */
[----:B------:R-:W-:-:S02]  /*5a10*/  PRMT R0, R232, 0x5410, R234 ;  /* 0x00005410e8007816 */ /* 0x000fc400000000ea */
[C---:B------:R-:W-:Y:S02]  /*5a20*/  PRMT R223, R2.reuse, 0x7632, R223 ;  /* 0x0000763202df7816 */ /* 0x040fe400000000df */
[----:B------:R-:W-:Y:S02]  /*5a30*/  PRMT R222, R2, 0x7610, R222 ;  /* 0x0000761002de7816 */ /* 0x000fe400000000de */
[----:B--2---:R-:W-:Y:S02]  /*5a40*/  F2FP.BF16.F32.PACK_AB R2, R61, R100 ;  /* 0x000000643d02723e */ /* 0x004fe400000010ff */
[----:B------:R-:W-:Y:S01]  /*5a50*/  LOP3.LUT R12, R16, R0, RZ, 0xc0, !PT ;  /* 0x00000000100c7212 */ /* 0x000fe200078ec0ff */
[----:B------:R-:W-:Y:S01]  /*5a60*/  IMAD.WIDE.U32 R16, R59, -0x326172a9, RZ ;  /* 0xcd9e8d573b107825 */ /* 0x000fe200078e00ff */
[----:B------:R-:W-:Y:S02]  /*5a70*/  PRMT R0, R236, 0x5410, R237 ;  /* 0x00005410ec007816 */ /* 0x000fe400000000ed */
[----:B------:R-:W-:-:S02]  /*5a80*/  PRMT R219, R2, 0x7632, R219 ;  /* 0x0000763202db7816 */ /* 0x000fc400000000db */
[----:B------:R-:W-:Y:S02]  /*5a90*/  PRMT R218, R2, 0x7610, R218 ;  /* 0x0000761002da7816 */ /* 0x000fe400000000da */
[----:B---3--:R-:W-:Y:S02]  /*5aa0*/  F2FP.BF16.F32.PACK_AB R2, R123, R156 ;  /* 0x0000009c7b02723e */ /* 0x008fe400000010ff */
[----:B------:R-:W-:Y:S02]  /*5ab0*/  LOP3.LUT R13, R13, R0, RZ, 0xc0, !PT ;  /* 0x000000000d0d7212 */ /* 0x000fe400078ec0ff */
[----:B------:R-:W-:Y:S02]  /*5ac0*/  PRMT R0, R217, 0x5410, R216 ;  /* 0x00005410d9007816 */ /* 0x000fe400000000d8 */
[C---:B------:R-:W-:Y:S02]  /*5ad0*/  PRMT R215, R2.reuse, 0x7632, R215 ;  /* 0x0000763202d77816 */ /* 0x040fe400000000d7 */
[----:B------:R-:W-:Y:S01]  /*5ae0*/  PRMT R214, R2, 0x7610, R214 ;  /* 0x0000761002d67816 */ /* 0x000fe200000000d6 */
[----:B------:R-:W-:Y:S01]  /*5af0*/  HMMA.16816.F32.BF16 R144, R12, R176, RZ ;  /* 0x000000b00c90723c */ /* 0x000fe200000418ff */
[----:B------:R-:W-:-:S02]  /*5b00*/  F2FP.BF16.F32.PACK_AB R7, R103, R104 ;  /* 0x000000686707723e */ /* 0x000fc400000010ff */
[----:B------:R-:W-:Y:S02]  /*5b10*/  LOP3.LUT R10, R18, R0, RZ, 0xc0, !PT ;  /* 0x00000000120a7212 */ /* 0x000fe400078ec0ff */
[----:B------:R-:W-:Y:S01]  /*5b20*/  PRMT R0, R214, 0x5410, R215 ;  /* 0x00005410d6007816 */ /* 0x000fe200000000d7 */
[C---:B------:R-:W-:Y:S01]  /*5b30*/  HMMA.16816.F32.BF16 R152, R12.reuse, R140, RZ ;  /* 0x0000008c0c98723c */ /* 0x040fe200000418ff */
[C---:B------:R-:W-:Y:S02]  /*5b40*/  PRMT R221, R7.reuse, 0x7610, R221 ;  /* 0x0000761007dd7816 */ /* 0x040fe400000000dd */
[----:B------:R-:W-:Y:S02]  /*5b50*/  PRMT R220, R7, 0x7632, R220 ;  /* 0x0000763207dc7816 */ /* 0x000fe400000000dc */
[----:B------:R-:W-:Y:S01]  /*5b60*/  LOP3.LUT R11, R20, R0, RZ, 0xc0, !PT ;  /* 0x00000000140b7212 */ /* 0x000fe200078ec0ff */
[----:B------:R-:W-:Y:S01]  /*5b70*/  HMMA.16816.F32.BF16 R84, R12, R172, RZ ;  /* 0x000000ac0c54723c */ /* 0x000fe200000418ff */
[----:B------:R-:W-:-:S02]  /*5b80*/  PRMT R0, R221, 0x5410, R220 ;  /* 0x00005410dd007816 */ /* 0x000fc400000000dc */
[----:B------:R-:W-:Y:S02]  /*5b90*/  F2FP.BF16.F32.PACK_AB R2, R113, R120 ;  /* 0x000000787102723e */ /* 0x000fe400000010ff */
[----:B------:R-:W-:Y:S02]  /*5ba0*/  LOP3.LUT R8, R21, R0, RZ, 0xc0, !PT ;  /* 0x0000000015087212 */ /* 0x000fe400078ec0ff */
[----:B------:R-:W-:Y:S02]  /*5bb0*/  PRMT R0, R218, 0x5410, R219 ;  /* 0x00005410da007816 */ /* 0x000fe400000000db */
[----:B------:R-:W-:Y:S02]  /*5bc0*/  F2FP.BF16.F32.PACK_AB R6, R118, R164 ;  /* 0x000000a47606723e */ /* 0x000fe400000010ff */
[----:B------:R-:W-:Y:S02]  /*5bd0*/  LOP3.LUT R9, R9, R0, RZ, 0xc0, !PT ;  /* 0x0000000009097212 */ /* 0x000fe400078ec0ff */
[----:B------:R-:W-:-:S02]  /*5be0*/  PRMT R0, R222, 0x5410, R223 ;  /* 0x00005410de007816 */ /* 0x000fc400000000df */
[----:B------:R-:W-:Y:S02]  /*5bf0*/  PRMT R208, R2, 0x7610, R208 ;  /* 0x0000761002d07816 */ /* 0x000fe400000000d0 */
[----:B------:R-:W-:Y:S01]  /*5c00*/  LOP3.LUT R131, R24, R0, RZ, 0xc0, !PT ;  /* 0x0000000018837212 */ /* 0x000fe200078ec0ff */
[C---:B------:R-:W-:Y:S01]  /*5c10*/  HMMA.16816.F32.BF16 R160, R8.reuse, R176, RZ ;  /* 0x000000b008a0723c */ /* 0x040fe200000418ff */
[----:B------:R-:W-:Y:S01]  /*5c20*/  PRMT R139, R2, 0x7632, R139 ;  /* 0x00007632028b7816 */ /* 0x000fe2000000008b */
[----:B------:R-:W-:Y:S01]  /*5c30*/  IMAD R2, R246, 0x20, R62 ;  /* 0x00000020f6027824 */ /* 0x000fe200078e023e */
[----:B------:R-:W-:Y:S02]  /*5c40*/  PRMT R0, R213, 0x5410, R212 ;  /* 0x00005410d5007816 */ /* 0x000fe400000000d4 */
[----:B------:R-:W-:Y:S01]  /*5c50*/  PRMT R211, R6, 0x7610, R211 ;  /* 0x0000761006d37816 */ /* 0x000fe200000000d3 */
[----:B------:R-:W-:Y:S01]  /*5c60*/  VIADD R2, R2, 0xffffffe0 ;  /* 0xffffffe002027836 */ /* 0x000fe20000000000 */
[----:B------:R-:W-:Y:S01]  /*5c70*/  PRMT R209, R6, 0x7632, R209 ;  /* 0x0000763206d17816 */ /* 0x000fe200000000d1 */
[----:B------:R-:W-:Y:S01]  /*5c80*/  IMAD.WIDE.U32 R6, R38, -0x326172a9, RZ ;  /* 0xcd9e8d5726067825 */ /* 0x000fe200078e00ff */
[----:B------:R-:W-:Y:S01]  /*5c90*/  LOP3.LUT R124, R22, R0, RZ, 0xc0, !PT ;  /* 0x00000000167c7212 */ /* 0x000fe200078ec0ff */
[----:B------:R-:W-:Y:S01]  /*5ca0*/  HMMA.16816.F32.BF16 R168, R8, R140, RZ ;  /* 0x0000008c08a8723c */ /* 0x000fe200000418ff */
[----:B------:R-:W-:-:S02]  /*5cb0*/  PRMT R0, R211, 0x5410, R209 ;  /* 0x00005410d3007816 */ /* 0x000fc400000000d1 */
[----:B------:R-:W-:Y:S02]  /*5cc0*/  SHF.R.S32.HI R4, RZ, 0x1f, R2 ;  /* 0x0000001fff047819 */ /* 0x000fe40000011402 */
[----:B------:R-:W-:Y:S01]  /*5cd0*/  LOP3.LUT R125, R23, R0, RZ, 0xc0, !PT ;  /* 0x00000000177d7212 */ /* 0x000fe200078ec0ff */
[----:B------:R-:W-:Y:S01]  /*5ce0*/  IMAD.WIDE.U32 R22, R57, -0x326172a9, RZ ;  /* 0xcd9e8d5739167825 */ /* 0x000fe200078e00ff */
[----:B------:R-:W-:Y:S01]  /*5cf0*/  PRMT R0, R208, 0x5410, R139 ;  /* 0x00005410d0007816 */ /* 0x000fe2000000008b */
[----:B------:R-:W-:Y:S01]  /*5d00*/  HMMA.16816.F32.BF16 R88, R8, R172, RZ ;  /* 0x000000ac0858723c */ /* 0x000fe200000418ff */
[----:B------:R-:W-:Y:S01]  /*5d10*/  IADD3 R176, P0, R49, R2, RZ ;  /* 0x0000000231b07210 */ /* 0x000fe20007f1e0ff */
[----:B------:R-:W-:Y:S01]  /*5d20*/  IMAD.MOV.U32 R141, RZ, RZ, R65 ;  /* 0x000000ffff8d7224 */ /* 0x000fe200078e0041 */
[----:B------:R-:W-:Y:S01]  /*5d30*/  LOP3.LUT R126, R25, R0, RZ, 0xc0, !PT ;  /* 0x00000000197e7212 */ /* 0x000fe200078ec0ff */
[----:B------:R-:W-:Y:S01]  /*5d40*/  IMAD.MOV.U32 R140, RZ, RZ, R64 ;  /* 0x000000ffff8c7224 */ /* 0x000fe200078e0040 */
[----:B------:R-:W-:Y:S01]  /*5d50*/  LEA.HI.X.SX32 R242, R49, R4, 0x1, P0 ;  /* 0x0000000431f27211 */ /* 0x000fe200000f0eff */
[----:B------:R-:W-:Y:S01]  /*5d60*/  IMAD.WIDE.U32 R4, R51, -0x2daee0ad, RZ ;  /* 0xd2511f5333047825 */ /* 0x000fe200078e00ff */
[----:B------:R-:W-:Y:S01]  /*5d70*/  PRMT R0, R138, 0x5410, R135 ;  /* 0x000054108a007816 */ /* 0x000fe20000000087 */
[----:B------:R-:W1:Y:S01]  /*5d80*/  LDSM.16.MT88.4 R64, [R194+0xa800] ;  /* 0x00a80000c240783b */ /* 0x000e620000004200 */
[----:B------:R-:W-:Y:S01]  /*5d90*/  LOP3.LUT R17, R17, UR8, R58, 0x96, !PT ;  /* 0x0000000811117c12 */ /* 0x000fe2000f8e963a */
[----:B------:R-:W-:Y:S01]  /*5da0*/  HMMA.16816.F32.BF16 R144, R128, R180, R144 ;  /* 0x000000b48090723c */ /* 0x000fe20000041890 */
[----:B------:R-:W-:Y:S01]  /*5db0*/  LOP3.LUT R18, R23, UR7, R16, 0x96, !PT ;  /* 0x0000000717127c12 */ /* 0x000fe2000f8e9610 */
[----:B------:R-:W2:Y:S01]  /*5dc0*/  LDSM.16.MT88.4 R48, [R195+0xa800] ;  /* 0x00a80000c330783b */ /* 0x000ea20000004200 */
[----:B------:R-:W-:Y:S01]  /*5dd0*/  LOP3.LUT R20, R7, UR10, R52, 0x96, !PT ;  /* 0x0000000a07147c12 */ /* 0x000fe2000f8e9634 */
[----:B------:R-:W-:Y:S01]  /*5de0*/  IMAD.WIDE.U32 R16, R17, -0x2daee0ad, RZ ;  /* 0xd2511f5311107825 */ /* 0x000fe200078e00ff */
[----:B------:R-:W-:Y:S01]  /*5df0*/  LOP3.LUT R127, R26, R0, RZ, 0xc0, !PT ;  /* 0x000000001a7f7212 */ /* 0x000fe200078ec0ff */
[-C--:B------:R-:W-:Y:S01]  /*5e00*/  HMMA.16816.F32.BF16 R56, R8, R204.reuse, RZ ;  /* 0x000000cc0838723c */ /* 0x080fe200000418ff */
[----:B------:R-:W-:Y:S01]  /*5e10*/  LOP3.LUT R0, R5, UR9, R54, 0x96, !PT ;  /* 0x0000000905007c12 */ /* 0x000fe2000f8e9636 */
[----:B------:R-:W-:Y:S01]  /*5e20*/  IMAD.MOV.U32 R173, RZ, RZ, R140 ;  /* 0x000000ffffad7224 */ /* 0x000fe200078e008c */
[C---:B------:R-:W-:Y:S01]  /*5e30*/  LOP3.LUT R19, R4.reuse, 0xff, RZ, 0xc0, !PT ;  /* 0x000000ff04137812 */ /* 0x040fe200078ec0ff */
[----:B------:R-:W-:Y:S01]  /*5e40*/  IMAD.MOV.U32 R172, RZ, RZ, R141 ;  /* 0x000000ffffac7224 */ /* 0x000fe200078e008d */
[----:B------:R-:W-:Y:S01]  /*5e50*/  LOP3.LUT R21, R4, 0xffff, RZ, 0xc0, !PT ;  /* 0x0000ffff04157812 */ /* 0x000fe200078ec0ff */
[----:B------:R-:W-:Y:S01]  /*5e60*/  HMMA.16816.F32.BF16 R52, R12, R204, RZ ;  /* 0x000000cc0c34723c */ /* 0x000fe200000418ff */
[----:B------:R-:W-:-:S02]  /*5e70*/  SHF.R.U32.HI R23, RZ, 0x10, R4 ;  /* 0x00000010ff177819 */ /* 0x000fc40000011604 */
[----:B------:R-:W-:Y:S01]  /*5e80*/  SHF.R.U32.HI R24, RZ, 0x18, R4 ;  /* 0x00000018ff187819 */ /* 0x000fe20000011604 */
[----:B------:R-:W-:Y:S01]  /*5e90*/  IMAD.WIDE.U32 R4, R18, -0x2daee0ad, RZ ;  /* 0xd2511f5312047825 */ /* 0x000fe200078e00ff */
[----:B------:R-:W-:Y:S01]  /*5ea0*/  LOP3.LUT R2, R20, 0xff, RZ, 0xc0, !PT ;  /* 0x000000ff14027812 */ /* 0x000fe200078ec0ff */
[----:B------:R-:W-:Y:S01]  /*5eb0*/  HMMA.16816.F32.BF16 R160, R124, R180, R160 ;  /* 0x000000b47ca0723c */ /* 0x000fe200000418a0 */
[----:B------:R-:W-:Y:S01]  /*5ec0*/  LOP3.LUT R25, R17, UR6, R60, 0x96, !PT ;  /* 0x0000000611197c12 */ /* 0x000fe2000f8e963c */
[----:B------:R-:W-:Y:S01]  /*5ed0*/  IMAD.MOV.U32 R205, RZ, RZ, R114 ;  /* 0x000000ffffcd7224 */ /* 0x000fe200078e0072 */
[----:B------:R-:W-:Y:S01]  /*5ee0*/  ISETP.LE.U32.AND P2, PT, R2, UR5, PT ;  /* 0x0000000502007c0c */ /* 0x000fe2000bf43070 */
[----:B------:R-:W-:Y:S01]  /*5ef0*/  IMAD.MOV.U32 R204, RZ, RZ, R113 ;  /* 0x000000ffffcc7224 */ /* 0x000fe200078e0071 */
[----:B------:R-:W-:Y:S01]  /*5f00*/  LOP3.LUT R2, R5, UR9, R16, 0x96, !PT ;  /* 0x0000000905027c12 */ /* 0x000fe2000f8e9610 */
[-C--:B------:R-:W-:Y:S01]  /*5f10*/  HMMA.16816.F32.BF16 R84, R128, R96.reuse, R84 ;  /* 0x000000608054723c */ /* 0x080fe20000041854 */
[----:B------:R-:W-:Y:S01]  /*5f20*/  SHF.R.U32.HI R18, RZ, 0x18, R20 ;  /* 0x00000018ff127819 */ /* 0x000fe20000011614 */
[----:B------:R-:W-:Y:S01]  /*5f30*/  IMAD.MOV.U32 R181, RZ, RZ, R115 ;  /* 0x000000ffffb57224 */ /* 0x000fe200078e0073 */
[----:B------:R-:W-:Y:S01]  /*5f40*/  SHF.R.U32.HI R16, RZ, 0x10, R6 ;  /* 0x00000010ff107819 */ /* 0x000fe20000011606 */
[----:B------:R-:W-:Y:S01]  /*5f50*/  ULDC.64 UR6, c[0x0][0x2a8] ;  /* 0x0000aa0000067ab9 */ /* 0x000fe20000000a00 */
[----:B------:R-:W-:Y:S01]  /*5f60*/  LOP3.LUT R17, R6, 0xff, RZ, 0xc0, !PT ;  /* 0x000000ff06117812 */ /* 0x000fe200078ec0ff */
[----:B------:R-:W-:Y:S01]  /*5f70*/  HMMA.16816.F32.BF16 R88, R124, R96, R88 ;  /* 0x000000607c58723c */ /* 0x000fe20000041858 */
[----:B------:R-:W-:-:S02]  /*5f80*/  LOP3.LUT R45, R4, 0xffff, RZ, 0xc0, !PT ;  /* 0x0000ffff042d7812 */ /* 0x000fc400078ec0ff */
[----:B------:R-:W-:Y:S01]  /*5f90*/  ISETP.LE.U32.AND P1, PT, R18, UR5, PT ;  /* 0x0000000512007c0c */ /* 0x000fe2000bf23070 */
[----:B------:R-:W-:Y:S01]  /*5fa0*/  @!P2 HFMA2.BF16_V2 R47, -RZ.H0_H0, RZ.H0_H0, -R232.H0_H0 ;  /* 0x200000ffff2fa231 */ /* 0x000fe200003409e8 */
[----:B------:R-:W-:Y:S01]  /*5fb0*/  LOP3.LUT R5, R16, 0xff, RZ, 0xc0, !PT ;  /* 0x000000ff10057812 */ /* 0x000fe200078ec0ff */
[----:B------:R-:W-:Y:S01]  /*5fc0*/  HMMA.16816.F32.BF16 R36, R12, R184, RZ ;  /* 0x000000b80c24723c */ /* 0x000fe200000418ff */
[----:B------:R-:W-:Y:S01]  /*5fd0*/  ISETP.LE.U32.AND P0, PT, R17, UR5, PT ;  /* 0x0000000511007c0c */ /* 0x000fe2000bf03070 */
[----:B------:R-:W-:Y:S01]  /*5fe0*/  IMAD.MOV.U32 R96, RZ, RZ, R107 ;  /* 0x000000ffff607224 */ /* 0x000fe200078e006b */
[----:B------:R-:W-:Y:S01]  /*5ff0*/  LOP3.LUT R18, R4, 0xff, RZ, 0xc0, !PT ;  /* 0x000000ff04127812 */ /* 0x000fe200078ec0ff */
[----:B------:R-:W-:Y:S01]  /*6000*/  IMAD.MOV.U32 R97, RZ, RZ, R121 ;  /* 0x000000ffff617224 */ /* 0x000fe200078e0079 */
[--C-:B------:R-:W-:Y:S01]  /*6010*/  SHF.R.U32.HI R44, RZ, 0x10, R4.reuse ;  /* 0x00000010ff2c7819 */ /* 0x100fe20000011604 */
[----:B-1----:R-:W-:Y:S01]  /*6020*/  HMMA.16816.F32.BF16 R52, R128, R64, R52 ;  /* 0x000000408034723c */ /* 0x002fe20000041834 */
[----:B------:R-:W-:-:S02]  /*6030*/  SHF.R.U32.HI R16, RZ, 0x18, R4 ;  /* 0x00000018ff107819 */ /* 0x000fc40000011604 */
[--C-:B------:R-:W-:Y:S01]  /*6040*/  SHF.R.U32.HI R4, RZ, 0x18, R0.reuse ;  /* 0x00000018ff047819 */ /* 0x100fe20000011600 */
[----:B------:R-:W-:Y:S01]  /*6050*/  @!P1 HFMA2.BF16_V2 R62, -RZ.H0_H0, RZ.H0_H0, -R237.H0_H0 ;  /* 0x200000ffff3e9231 */ /* 0x000fe200003409ed */
[----:B------:R-:W-:Y:S01]  /*6060*/  ISETP.LE.U32.AND P6, PT, R5, UR5, PT ;  /* 0x0000000505007c0c */ /* 0x000fe2000bfc3070 */
[----:B------:R-:W-:Y:S01]  /*6070*/  HMMA.16816.F32.BF16 R56, R124, R64, R56 ;  /* 0x000000407c38723c */ /* 0x000fe20000041838 */
[----:B------:R-:W-:Y:S01]  /*6080*/  LOP3.LUT R5, R0, 0xff, RZ, 0xc0, !PT ;  /* 0x000000ff00057812 */ /* 0x000fe200078ec0ff */
[----:B------:R-:W-:Y:S01]  /*6090*/  @!P0 HFMA2.BF16_V2 R63, -RZ.H0_H0, RZ.H0_H0, -R235.H0_H0 ;  /* 0x200000ffff3f8231 */ /* 0x000fe200003409eb */
[----:B------:R-:W-:Y:S02]  /*60a0*/  ISETP.LE.U32.AND P4, PT, R4, UR5, PT ;  /* 0x0000000504007c0c */ /* 0x000fe4000bf83070 */
[----:B------:R-:W-:Y:S01]  /*60b0*/  SHF.R.U32.HI R4, RZ, 0x10, R0 ;  /* 0x00000010ff047819 */ /* 0x000fe20000011600 */
[----:B------:R-:W-:Y:S01]  /*60c0*/  HMMA.16816.F32.BF16 R40, R8, R184, RZ ;  /* 0x000000b80828723c */ /* 0x000fe200000418ff */
[----:B------:R-:W-:Y:S01]  /*60d0*/  ISETP.LE.U32.AND P5, PT, R5, UR5, PT ;  /* 0x0000000505007c0c */ /* 0x000fe2000bfa3070 */
[----:B------:R-:W-:Y:S01]  /*60e0*/  IMAD.MOV.U32 R65, RZ, RZ, R27 ;  /* 0x000000ffff417224 */ /* 0x000fe200078e001b */
[----:B------:R-:W-:Y:S01]  /*60f0*/  LOP3.LUT R5, R4, 0xff, RZ, 0xc0, !PT ;  /* 0x000000ff04057812 */ /* 0x000fe200078ec0ff */
[----:B------:R-:W-:Y:S01]  /*6100*/  IMAD.MOV.U32 R64, RZ, RZ, R123 ;  /* 0x000000ffff407224 */ /* 0x000fe200078e007b */
[----:B------:R-:W-:Y:S01]  /*6110*/  SHF.R.U32.HI R4, RZ, 0x8, R21 ;  /* 0x00000008ff047819 */ /* 0x000fe20000011615 */
[----:B------:R-:W-:Y:S01]  /*6120*/  @!P6 HFMA2.BF16_V2 R69, -RZ.H0_H0, RZ.H0_H0, -R230.H0_H0 ;  /* 0x200000ffff45e231 */ /* 0x000fe200003409e6 */
[----:B------:R-:W-:Y:S01]  /*6130*/  SHF.R.U32.HI R17, RZ, 0x18, R6 ;  /* 0x00000018ff117819 */ /* 0x000fe20000011606 */
[----:B------:R-:W-:Y:S01]  /*6140*/  FADD.FTZ R21, R104, R103 ;  /* 0x0000006768157221 */ /* 0x000fe20000010000 */
[----:B------:R-:W-:Y:S01]  /*6150*/  LOP3.LUT R4, R4, 0xffff, RZ, 0xc0, !PT ;  /* 0x0000ffff04047812 */ /* 0x000fe200078ec0ff */
[----:B------:R-:W-:Y:S01]  /*6160*/  @!P4 HFMA2.BF16_V2 R72, -RZ.H0_H0, RZ.H0_H0, -R227.H0_H0 ;  /* 0x200000ffff48c231 */ /* 0x000fe200003409e3 */
[----:B------:R-:W-:Y:S01]  /*6170*/  ISETP.LE.U32.AND P3, PT, R17, UR5, PT ;  /* 0x0000000511007c0c */ /* 0x000fe2000bf63070 */
[----:B------:R-:W-:Y:S01]  /*6180*/  FADD.FTZ R177, R116, R21 ;  /* 0x0000001574b17221 */ /* 0x000fe20000010000 */
[----:B------:R-:W-:Y:S01]  /*6190*/  @!P0 PRMT R235, R63, 0x5410, RZ ;  /* 0x000054103feb8816 */ /* 0x000fe200000000ff */
[----:B------:R-:W-:Y:S01]  /*61a0*/  @!P5 HFMA2.BF16_V2 R70, -RZ.H0_H0, RZ.H0_H0, -R229.H0_H0 ;  /* 0x200000ffff46d231 */ /* 0x000fe200003409e5 */
[----:B------:R-:W-:Y:S01]  /*61b0*/  ISETP.LE.U32.AND P0, PT, R4, UR5, PT ;  /* 0x0000000504007c0c */ /* 0x000fe2000bf03070 */
[----:B--2---:R-:W-:Y:S01]  /*61c0*/  HMMA.16816.F32.BF16 R36, R128, R48, R36 ;  /* 0x000000308024723c */ /* 0x004fe20000041824 */
[----:B------:R-:W-:Y:S01]  /*61d0*/  LOP3.LUT R4, R23, 0xff, RZ, 0xc0, !PT ;  /* 0x000000ff17047812 */ /* 0x000fe200078ec0ff */
[----:B------:R-:W-:Y:S01]  /*61e0*/  FADD.FTZ R23, R100, R61 ;  /* 0x0000003d64177221 */ /* 0x000fe20000010000 */
[----:B------:R-:W-:-:S02]  /*61f0*/  @!P2 PRMT R232, R47, 0x5410, RZ ;  /* 0x000054102fe8a816 */ /* 0x000fc400000000ff */
[----:B------:R-:W-:Y:S01]  /*6200*/  @!P4 PRMT R227, R72, 0x5410, RZ ;  /* 0x0000541048e3c816 */ /* 0x000fe200000000ff */
[----:B------:R-:W-:Y:S01]  /*6210*/  FADD.FTZ R23, R156, R23 ;  /* 0x000000179c177221 */ /* 0x000fe20000010000 */
[----:B------:R-:W-:Y:S01]  /*6220*/  ISETP.LE.U32.AND P2, PT, R5, UR5, PT ;  /* 0x0000000505007c0c */ /* 0x000fe2000bf43070 */
[----:B------:R-:W-:Y:S01]  /*6230*/  @!P3 HFMA2.BF16_V2 R68, -RZ.H0_H0, RZ.H0_H0, -R231.H0_H0 ;  /* 0x200000ffff44b231 */ /* 0x000fe200003409e7 */
[----:B------:R-:W-:Y:S01]  /*6240*/  ISETP.LE.U32.AND P4, PT, R4, UR5, PT ;  /* 0x0000000504007c0c */ /* 0x000fe2000bf83070 */
[----:B------:R-:W-:Y:S01]  /*6250*/  IMAD.WIDE.U32 R4, R25, -0x326172a9, RZ ;  /* 0xcd9e8d5719047825 */ /* 0x000fe200078e00ff */
[----:B------:R-:W-:-:S03]  /*6260*/  @!P1 PRMT R237, R62, 0x5410, RZ ;  /* 0x000054103eed9816 */ /* 0x000fc600000000ff */
[----:B------:R-:W-:Y:S01]  /*6270*/  @!P0 HFMA2.BF16_V2 R78, -RZ.H0_H0, RZ.H0_H0, -R224.H0_H0 ;  /* 0x200000ffff4e8231 */ /* 0x000fe200003409e0 */
[----:B------:R-:W-:Y:S01]  /*6280*/  LOP3.LUT R46, R6, 0xffff, RZ, 0xc0, !PT ;  /* 0x0000ffff062e7812 */ /* 0x000fe200078ec0ff */
[C---:B------:R-:W-:Y:S01]  /*6290*/  HMMA.16816.F32.BF16 R72, R8.reuse, R32, RZ ;  /* 0x000000200848723c */ /* 0x040fe200000418ff */
[----:B------:R-:W-:Y:S02]  /*62a0*/  ISETP.LE.U32.AND P1, PT, R19, UR5, PT ;  /* 0x0000000513007c0c */ /* 0x000fe4000bf23070 */
[----:B------:R-:W-:Y:S02]  /*62b0*/  LOP3.LUT R6, R4, 0xff, RZ, 0xc0, !PT ;  /* 0x000000ff04067812 */ /* 0x000fe400078ec0ff */
[----:B------:R-:W-:Y:S01]  /*62c0*/  @!P3 PRMT R231, R68, 0x5410, RZ ;  /* 0x0000541044e7b816 */ /* 0x000fe200000000ff */
[----:B------:R-:W-:Y:S01]  /*62d0*/  @!P2 HFMA2.BF16_V2 R76, -RZ.H0_H0, RZ.H0_H0, -R226.H0_H0 ;  /* 0x200000ffff4ca231 */ /* 0x000fe200003409e2 */
[----:B------:R-:W-:Y:S01]  /*62e0*/  @!P6 PRMT R230, R69, 0x5410, RZ ;  /* 0x0000541045e6e816 */ /* 0x000fe200000000ff */
[----:B------:R-:W-:Y:S01]  /*62f0*/  @!P4 HFMA2.BF16_V2 R92, -RZ.H0_H0, RZ.H0_H0, -R222.H0_H0 ;  /* 0x200000ffff5cc231 */ /* 0x000fe200003409de */
[----:B------:R-:W-:Y:S01]  /*6300*/  @!P5 PRMT R229, R70, 0x5410, RZ ;  /* 0x0000541046e5d816 */ /* 0x000fe200000000ff */
[----:B------:R-:W-:Y:S01]  /*6310*/  HMMA.16816.F32.BF16 R60, R8, R206, RZ ;  /* 0x000000ce083c723c */ /* 0x000fe200000418ff */
[----:B------:R-:W-:-:S02]  /*6320*/  @!P0 PRMT R224, R78, 0x5410, RZ ;  /* 0x000054104ee08816 */ /* 0x000fc400000000ff */
[----:B------:R-:W-:Y:S01]  /*6330*/  ISETP.LE.U32.AND P0, PT, R6, UR5, PT ;  /* 0x0000000506007c0c */ /* 0x000fe2000bf03070 */
[----:B------:R-:W-:Y:S01]  /*6340*/  @!P1 HFMA2.BF16_V2 R77, -RZ.H0_H0, RZ.H0_H0, -R225.H0_H0 ;  /* 0x200000ffff4d9231 */ /* 0x000fe200003409e1 */
[----:B------:R-:W-:Y:S01]  /*6350*/  LOP3.LUT R6, R2, 0xff, RZ, 0xc0, !PT ;  /* 0x000000ff02067812 */ /* 0x000fe200078ec0ff */
[----:B------:R-:W-:Y:S01]  /*6360*/  HMMA.16816.F32.BF16 R68, R12, R32, RZ ;  /* 0x000000200c44723c */ /* 0x000fe200000418ff */
[----:B------:R-:W-:Y:S02]  /*6370*/  @!P2 PRMT R226, R76, 0x5410, RZ ;  /* 0x000054104ce2a816 */ /* 0x000fe400000000ff */
[----:B------:R-:W-:Y:S02]  /*6380*/  ISETP.LE.U32.AND P3, PT, R24, UR5, PT ;  /* 0x0000000518007c0c */ /* 0x000fe4000bf63070 */
[----:B------:R-:W-:Y:S01]  /*6390*/  SHF.R.U32.HI R7, RZ, 0x18, R4 ;  /* 0x00000018ff077819 */ /* 0x000fe20000011604 */
[----:B------:R-:W1:Y:S01]  /*63a0*/  LDSM.16.MT88.4 R24, [R194+0xb000] ;  /* 0x00b00000c218783b */ /* 0x000e620000004200 */
[----:B------:R-:W-:Y:S01]  /*63b0*/  ISETP.LE.U32.AND P2, PT, R6, UR5, PT ;  /* 0x0000000506007c0c */ /* 0x000fe2000bf43070 */
[----:B------:R-:W-:Y:S01]  /*63c0*/  HMMA.16816.F32.BF16 R72, R124, R80, R72 ;  /* 0x000000507c48723c */ /* 0x000fe20000041848 */
[----:B------:R-:W-:Y:S01]  /*63d0*/  SHF.R.U32.HI R6, RZ, 0x10, R2 ;  /* 0x00000010ff067819 */ /* 0x000fe20000011602 */
[----:B------:R-:W-:Y:S01]  /*63e0*/  @!P0 HFMA2.BF16_V2 R93, -RZ.H0_H0, RZ.H0_H0, -R217.H0_H0 ;  /* 0x200000ffff5d8231 */ /* 0x000fe200003409d9 */
[----:B------:R-:W-:Y:S01]  /*63f0*/  @!P1 PRMT R225, R77, 0x5410, RZ ;  /* 0x000054104de19816 */ /* 0x000fe200000000ff */
[----:B------:R-:W-:Y:S01]  /*6400*/  FADD.FTZ R32, R106, R105 ;  /* 0x000000696a207221 */ /* 0x000fe20000010000 */
[----:B------:R-:W-:Y:S01]  /*6410*/  ISETP.LE.U32.AND P1, PT, R7, UR5, PT ;  /* 0x0000000507007c0c */ /* 0x000fe2000bf23070 */
[----:B------:R-:W-:Y:S01]  /*6420*/  FADD.FTZ R33, R102, R101 ;  /* 0x0000006566217221 */ /* 0x000fe20000010000 */
[----:B------:R-:W-:Y:S01]  /*6430*/  LOP3.LUT R7, R6, 0xff, RZ, 0xc0, !PT ;  /* 0x000000ff06077812 */ /* 0x000fe200078ec0ff */
[----:B------:R-:W-:Y:S01]  /*6440*/  @!P3 HFMA2.BF16_V2 R79, -RZ.H0_H0, RZ.H0_H0, -R223.H0_H0 ;  /* 0x200000ffff4fb231 */ /* 0x000fe200003409df */
[----:B------:R-:W-:Y:S01]  /*6450*/  @!P0 PRMT R217, R93, 0x5410, RZ ;  /* 0x000054105dd98816 */ /* 0x000fe200000000ff */
[----:B------:R-:W-:Y:S01]  /*6460*/  HMMA.16816.F32.BF16 R100, R12, R28, RZ ;  /* 0x0000001c0c64723c */ /* 0x000fe200000418ff */
[----:B------:R-:W-:Y:S01]  /*6470*/  ISETP.LE.U32.AND P0, PT, R7, UR5, PT ;  /* 0x0000000507007c0c */ /* 0x000fe2000bf03070 */
[----:B------:R-:W-:Y:S01]  /*6480*/  @!P2 HFMA2.BF16_V2 R95, -RZ.H0_H0, RZ.H0_H0, -R213.H0_H0 ;  /* 0x200000ffff5fa231 */ /* 0x000fe200003409d5 */
[----:B------:R-:W-:Y:S01]  /*6490*/  LOP3.LUT R6, R5, UR10, R22, 0x96, !PT ;  /* 0x0000000a05067c12 */ /* 0x000fe2000f8e9616 */
[----:B------:R-:W-:Y:S01]  /*64a0*/  FADD.FTZ R180, R117, R32 ;  /* 0x0000002075b47221 */ /* 0x000fe20000010000 */
[----:B------:R-:W-:Y:S01]  /*64b0*/  LOP3.LUT R22, R4, 0xffff, RZ, 0xc0, !PT ;  /* 0x0000ffff04167812 */ /* 0x000fe200078ec0ff */
[----:B------:R-:W-:Y:S01]  /*64c0*/  HMMA.16816.F32.BF16 R68, R128, R80, R68 ;  /* 0x000000508044723c */ /* 0x000fe20000041844 */
[----:B------:R-:W-:Y:S01]  /*64d0*/  SHF.R.U32.HI R7, RZ, 0x10, R4 ;  /* 0x00000010ff077819 */ /* 0x000fe20000011604 */
[----:B------:R-:W-:Y:S01]  /*64e0*/  @!P1 HFMA2.BF16_V2 R94, -RZ.H0_H0, RZ.H0_H0, -R215.H0_H0 ;  /* 0x200000ffff5e9231 */ /* 0x000fe200003409d7 */
[----:B------:R-:W-:Y:S01]  /*64f0*/  LOP3.LUT R4, R44, 0xff, RZ, 0xc0, !PT ;  /* 0x000000ff2c047812 */ /* 0x000fe200078ec0ff */
[----:B------:R-:W-:Y:S01]  /*6500*/  IMAD.MOV.U32 R32, RZ, RZ, R118 ;  /* 0x000000ffff207224 */ /* 0x000fe200078e0076 */
[----:B------:R-:W-:Y:S01]  /*6510*/  @!P3 PRMT R223, R79, 0x5410, RZ ;  /* 0x000054104fdfb816 */ /* 0x000fe200000000ff */
[----:B------:R-:W-:Y:S01]  /*6520*/  HMMA.16816.F32.BF16 R104, R8, R28, RZ ;  /* 0x0000001c0868723c */ /* 0x000fe200000418ff */
[----:B------:R-:W-:Y:S01]  /*6530*/  IMAD.MOV.U32 R80, RZ, RZ, R112 ;  /* 0x000000ffff507224 */ /* 0x000fe200078e0070 */
[----:B------:R-:W-:Y:S01]  /*6540*/  SHF.R.U32.HI R5, RZ, 0x18, R2 ;  /* 0x00000018ff057819 */ /* 0x000fe20000011602 */
[----:B------:R-:W2:Y:S01]  /*6550*/  LDSM.16.MT88.4 R112, [R195+0xb800] ;  /* 0x00b80000c370783b */ /* 0x000ea20000004200 */
[----:B------:R-:W-:Y:S01]  /*6560*/  ISETP.LE.U32.AND P3, PT, R4, UR5, PT ;  /* 0x0000000504007c0c */ /* 0x000fe2000bf63070 */
[----:B------:R-:W-:Y:S01]  /*6570*/  @!P0 HFMA2.BF16_V2 R108, -RZ.H0_H0, RZ.H0_H0, -R211.H0_H0 ;  /* 0x200000ffff6c8231 */ /* 0x000fe200003409d3 */
[----:B------:R-:W-:Y:S01]  /*6580*/  SHF.R.U32.HI R4, RZ, 0x8, R45 ;  /* 0x00000008ff047819 */ /* 0x000fe2000001162d */
[----:B------:R-:W-:Y:S01]  /*6590*/  IMAD.MOV.U32 R81, RZ, RZ, R122 ;  /* 0x000000ffff517224 */ /* 0x000fe200078e007a */
[----:B------:R-:W-:Y:S01]  /*65a0*/  @!P1 PRMT R215, R94, 0x5410, RZ ;  /* 0x000054105ed79816 */ /* 0x000fe200000000ff */
[----:B------:R-:W-:Y:S01]  /*65b0*/  IMAD.MOV.U32 R29, RZ, RZ, R120 ;  /* 0x000000ffff1d7224 */ /* 0x000fe200078e0078 */
[----:B------:R-:W-:Y:S01]  /*65c0*/  ISETP.LE.U32.AND P1, PT, R5, UR5, PT ;  /* 0x0000000505007c0c */ /* 0x000fe2000bf23070 */
[----:B------:R-:W-:Y:S01]  /*65d0*/  IMAD.MOV.U32 R28, RZ, RZ, R119 ;  /* 0x000000ffff1c7224 */ /* 0x000fe200078e0077 */
[----:B------:R-:W-:Y:S01]  /*65e0*/  LOP3.LUT R4, R4, 0xffff, RZ, 0xc0, !PT ;  /* 0x0000ffff04047812 */ /* 0x000fe200078ec0ff */
[----:B------:R-:W-:Y:S01]  /*65f0*/  FADD.FTZ R21, R157, R33 ;  /* 0x000000219d157221 */ /* 0x000fe20000010000 */
[----:B------:R-:W-:Y:S01]  /*6600*/  @!P0 PRMT R211, R108, 0x5410, RZ ;  /* 0x000054106cd38816 */ /* 0x000fe200000000ff */
[----:B------:R-:W-:Y:S01]  /*6610*/  IMAD.MOV.U32 R33, RZ, RZ, R165 ;  /* 0x000000ffff217224 */ /* 0x000fe200078e00a5 */
[----:B------:R-:W-:Y:S01]  /*6620*/  ISETP.LE.U32.AND P0, PT, R4, UR5, PT ;  /* 0x0000000504007c0c */ /* 0x000fe2000bf03070 */
[----:B-1----:R-:W-:Y:S01]  /*6630*/  HMMA.16816.F32.BF16 R116, R12, R24, RZ ;  /* 0x000000180c74723c */ /* 0x002fe200000418ff */
[----:B------:R-:W-:Y:S01]  /*6640*/  SHF.R.U32.HI R4, RZ, 0x10, R20 ;  /* 0x00000010ff047819 */ /* 0x000fe20000011614 */
[----:B------:R-:W-:Y:S01]  /*6650*/  @!P3 HFMA2.BF16_V2 R243, -RZ.H0_H0, RZ.H0_H0, -R138.H0_H0 ;  /* 0x200000fffff3b231 */ /* 0x000fe2000034098a */
[----:B------:R-:W-:-:S02]  /*6660*/  LOP3.LUT R0, R0, 0xffff, RZ, 0xc0, !PT ;  /* 0x0000ffff00007812 */ /* 0x000fc400078ec0ff */
[----:B------:R-:W-:Y:S01]  /*6670*/  LOP3.LUT R5, R4, 0xff, RZ, 0xc0, !PT ;  /* 0x000000ff04057812 */ /* 0x000fe200078ec0ff */
[----:B------:R-:W-:Y:S01]  /*6680*/  @!P1 HFMA2.BF16_V2 R109, -RZ.H0_H0, RZ.H0_H0, -R209.H0_H0 ;  /* 0x200000ffff6d9231 */ /* 0x000fe200003409d1 */
[----:B------:R-:W-:Y:S01]  /*6690*/  SHF.R.U32.HI R4, RZ, 0x8, R46 ;  /* 0x00000008ff047819 */ /* 0x000fe2000001162e */
[C---:B------:R-:W-:Y:S01]  /*66a0*/  HMMA.16816.F32.BF16 R120, R8.reuse, R24, RZ ;  /* 0x000000180878723c */ /* 0x040fe200000418ff */
[----:B------:R-:W-:Y:S02]  /*66b0*/  ISETP.LE.U32.AND P5, PT, R18, UR5, PT ;  /* 0x0000000512007c0c */ /* 0x000fe4000bfa3070 */
[----:B------:R-:W-:Y:S01]  /*66c0*/  SHF.R.U32.HI R0, RZ, 0x8, R0 ;  /* 0x00000008ff007819 */ /* 0x000fe20000011600 */
[----:B------:R-:W-:Y:S01]  /*66d0*/  @!P0 HFMA2.BF16_V2 R111, -RZ.H0_H0, RZ.H0_H0, -R139.H0_H0 ;  /* 0x200000ffff6f8231 */ /* 0x000fe2000034098b */
[----:B------:R-:W-:Y:S01]  /*66e0*/  ISETP.LE.U32.AND P6, PT, R16, UR5, PT ;  /* 0x0000000510007c0c */ /* 0x000fe2000bfc3070 */
[-C--:B------:R-:W-:Y:S01]  /*66f0*/  HMMA.16816.F32.BF16 R44, R8, R186.reuse, RZ ;  /* 0x000000ba082c723c */ /* 0x080fe200000418ff */
[----:B------:R-:W1:Y:S01]  /*6700*/  LDSM.16.MT88.4 R16, [R194+0xb800] ;  /* 0x00b80000c210783b */ /* 0x000e620000004200 */
[----:B------:R-:W-:Y:S01]  /*6710*/  @!P1 PRMT R209, R109, 0x5410, RZ ;  /* 0x000054106dd19816 */ /* 0x000fe200000000ff */
[----:B------:R-:W-:Y:S01]  /*6720*/  IMAD.MOV.U32 R25, RZ, RZ, R167 ;  /* 0x000000ffff197224 */ /* 0x000fe200078e00a7 */
[----:B------:R-:W-:Y:S01]  /*6730*/  ISETP.LE.U32.AND P1, PT, R5, UR5, PT ;  /* 0x0000000505007c0c */ /* 0x000fe2000bf23070 */
[----:B------:R-:W-:Y:S01]  /*6740*/  IMAD.MOV.U32 R24, RZ, RZ, R166 ;  /* 0x000000ffff187224 */ /* 0x000fe200078e00a6 */
[----:B------:R-:W-:Y:S01]  /*6750*/  HMMA.16816.F32.BF16 R184, R12, R186, RZ ;  /* 0x000000ba0cb8723c */ /* 0x000fe200000418ff */
[----:B------:R-:W-:Y:S01]  /*6760*/  LOP3.LUT R0, R0, 0xffff, RZ, 0xc0, !PT ;  /* 0x0000ffff00007812 */ /* 0x000fe200078ec0ff */
[----:B------:R-:W-:Y:S01]  /*6770*/  @!P5 HFMA2.BF16_V2 R110, -RZ.H0_H0, RZ.H0_H0, -R208.H0_H0 ;  /* 0x200000ffff6ed231 */ /* 0x000fe200003409d0 */
[----:B------:R-:W-:Y:S01]  /*6780*/  LOP3.LUT R2, R2, 0xffff, RZ, 0xc0, !PT ;  /* 0x0000ffff02027812 */ /* 0x000fe200078ec0ff */
[----:B------:R-:W-:Y:S01]  /*6790*/  IMAD.MOV.U32 R5, RZ, RZ, R158 ;  /* 0x000000ffff057224 */ /* 0x000fe200078e009e */
[----:B------:R-:W-:Y:S01]  /*67a0*/  @!P0 PRMT R139, R111, 0x5410, RZ ;  /* 0x000054106f8b8816 */ /* 0x000fe200000000ff */
[----:B--2---:R-:W-:Y:S01]  /*67b0*/  HMMA.16816.F32.BF16 R100, R128, R112, R100 ;  /* 0x000000708064723c */ /* 0x004fe20000041864 */
[----:B------:R-:W-:Y:S01]  /*67c0*/  ISETP.LE.U32.AND P0, PT, R0, UR5, PT ;  /* 0x0000000500007c0c */ /* 0x000fe2000bf03070 */
[----:B------:R-:W-:Y:S01]  /*67d0*/  @!P6 HFMA2.BF16_V2 R244, -RZ.H0_H0, RZ.H0_H0, -R135.H0_H0 ;  /* 0x200000fffff4e231 */ /* 0x000fe20000340987 */
[----:B------:R-:W-:-:S02]  /*67e0*/  SHF.R.U32.HI R0, RZ, 0x8, R2 ;  /* 0x00000008ff007819 */ /* 0x000fc40000011602 */
[----:B------:R-:W-:Y:S01]  /*67f0*/  @!P5 PRMT R208, R110, 0x5410, RZ ;  /* 0x000054106ed0d816 */ /* 0x000fe200000000ff */
[----:B------:R-:W-:Y:S01]  /*6800*/  HMMA.16816.F32.BF16 R104, R124, R112, R104 ;  /* 0x000000707c68723c */ /* 0x000fe20000041868 */
[----:B------:R-:W-:Y:S01]  /*6810*/  LOP3.LUT R0, R0, 0xffff, RZ, 0xc0, !PT ;  /* 0x0000ffff00007812 */ /* 0x000fe200078ec0ff */
[----:B------:R-:W-:Y:S01]  /*6820*/  @!P1 HFMA2.BF16_V2 R245, -RZ.H0_H0, RZ.H0_H0, -R236.H0_H0 ;  /* 0x200000fffff59231 */ /* 0x000fe200003409ec */
[----:B------:R-:W-:Y:S02]  /*6830*/  @!P4 PRMT R222, R92, 0x5410, RZ ;  /* 0x000054105cdec816 */ /* 0x000fe400000000ff */
[----:B------:R-:W-:Y:S01]  /*6840*/  @!P2 PRMT R213, R95, 0x5410, RZ ;  /* 0x000054105fd5a816 */ /* 0x000fe200000000ff */
[----:B------:R-:W-:Y:S01]  /*6850*/  HMMA.16816.F32.BF16 R76, R8, R34, RZ ;  /* 0x00000022084c723c */ /* 0x000fe200000418ff */
[----:B------:R-:W-:Y:S01]  /*6860*/  IMAD.MOV.U32 R113, RZ, RZ, R164 ;  /* 0x000000ffff717224 */ /* 0x000fe200078e00a4 */
[----:B------:R-:W-:Y:S01]  /*6870*/  LOP3.LUT R4, R4, 0xffff, RZ, 0xc0, !PT ;  /* 0x0000ffff04047812 */ /* 0x000fe200078ec0ff */
[----:B------:R-:W-:Y:S01]  /*6880*/  IMAD.MOV.U32 R112, RZ, RZ, R159 ;  /* 0x000000ffff707224 */ /* 0x000fe200078e009f */
[----:B------:R-:W-:-:S02]  /*6890*/  ISETP.LE.U32.AND P5, PT, R0, UR5, PT ;  /* 0x0000000500007c0c */ /* 0x000fc4000bfa3070 */
[C---:B------:R-:W-:Y:S01]  /*68a0*/  HMMA.16816.F32.BF16 R164, R8.reuse, R142, RZ ;  /* 0x0000008e08a4723c */ /* 0x040fe200000418ff */
[----:B------:R-:W-:Y:S02]  /*68b0*/  LOP3.LUT R0, R6, 0xff, RZ, 0xc0, !PT ;  /* 0x000000ff06007812 */ /* 0x000fe400078ec0ff */
[----:B------:R-:W-:Y:S02]  /*68c0*/  LOP3.LUT R20, R20, 0xffff, RZ, 0xc0, !PT ;  /* 0x0000ffff14147812 */ /* 0x000fe400078ec0ff */
[----:B------:R-:W-:Y:S01]  /*68d0*/  ISETP.LE.U32.AND P2, PT, R4, UR5, PT ;  /* 0x0000000504007c0c */ /* 0x000fe2000bf43070 */
[C---:B------:R-:W-:Y:S01]  /*68e0*/  HMMA.16816.F32.BF16 R156, R8.reuse, R178, RZ ;  /* 0x000000b2089c723c */ /* 0x040fe200000418ff */
[----:B------:R-:W-:Y:S01]  /*68f0*/  @!P1 PRMT R236, R245, 0x5410, RZ ;  /* 0x00005410f5ec9816 */ /* 0x000fe200000000ff */
[----:B------:R-:W-:Y:S01]  /*6900*/  IMAD.MOV.U32 R245, RZ, RZ, R25 ;  /* 0x000000fffff57224 */ /* 0x000fe200078e0019 */
[----:B------:R-:W-:Y:S01]  /*6910*/  ISETP.LE.U32.AND P1, PT, R0, UR5, PT ;  /* 0x0000000500007c0c */ /* 0x000fe2000bf23070 */
[----:B------:R-:W-:Y:S01]  /*6920*/  IMAD.MOV.U32 R25, RZ, RZ, R80 ;  /* 0x000000ffff197224 */ /* 0x000fe200078e0050 */
[----:B------:R-:W-:Y:S01]  /*6930*/  @!P3 PRMT R138, R243, 0x5410, RZ ;  /* 0x00005410f38ab816 */ /* 0x000fe200000000ff */
[C---:B------:R-:W-:Y:S01]  /*6940*/  HMMA.16816.F32.BF16 R92, R8.reuse, R174, RZ ;  /* 0x000000ae085c723c */ /* 0x040fe200000418ff */
[----:B------:R-:W-:Y:S01]  /*6950*/  SHF.R.U32.HI R0, RZ, 0x8, R20 ;  /* 0x00000008ff007819 */ /* 0x000fe20000011614 */
[----:B------:R-:W-:Y:S01]  /*6960*/  IMAD.MOV.U32 R243, RZ, RZ, R28 ;  /* 0x000000fffff37224 */ /* 0x000fe200078e001c */
[----:B------:R-:W-:Y:S01]  /*6970*/  LOP3.LUT R2, R7, 0xff, RZ, 0xc0, !PT ;  /* 0x000000ff07027812 */ /* 0x000fe200078ec0ff */
[----:B------:R-:W-:Y:S01]  /*6980*/  IMAD.MOV.U32 R7, RZ, RZ, R64 ;  /* 0x000000ffff077224 */ /* 0x000fe200078e0040 */
[----:B------:R-:W-:Y:S01]  /*6990*/  @!P6 PRMT R135, R244, 0x5410, RZ ;  /* 0x00005410f487e816 */ /* 0x000fe200000000ff */
[----:B------:R-:W-:Y:S01]  /*69a0*/  HMMA.16816.F32.BF16 R108, R8, R30, RZ ;  /* 0x0000001e086c723c */ /* 0x000fe200000418ff */
[----:B------:R-:W-:-:S05]  /*69b0*/  LOP3.LUT R0, R0, 0xffff, RZ, 0xc0, !PT ;  /* 0x0000ffff00007812 */ /* 0x000fca00078ec0ff */
[C---:B------:R-:W-:Y:S06]  /*69c0*/  HMMA.16816.F32.BF16 R40, R124.reuse, R48, R40 ;  /* 0x000000307c28723c */ /* 0x040fec0000041828 */
[----:B------:R-:W-:Y:S01]  /*69d0*/  HMMA.16816.F32.BF16 R44, R124, R50, R44 ;  /* 0x000000327c2c723c */ /* 0x000fe2000004182c */
[----:B------:R-:W-:Y:S01]  /*69e0*/  @!P2 HFMA2.BF16_V2 R248, -RZ.H0_H0, RZ.H0_H0, -R233.H0_H0 ;  /* 0x200000fffff8a231 */ /* 0x000fe200003409e9 */
[----:B------:R-:W-:Y:S01]  /*69f0*/  ISETP.LE.U32.AND P4, PT, R2, UR5, PT ;  /* 0x0000000502007c0c */ /* 0x000fe2000bf83070 */
[----:B------:R-:W-:Y:S02]  /*6a00*/  @!P1 HFMA2.BF16_V2 R249, -RZ.H0_H0, RZ.H0_H0, -R221.H0_H0 ;  /* 0x200000fffff99231 */ /* 0x000fe400003409dd */
[----:B------:R-:W-:Y:S01]  /*6a10*/  IMAD.MOV.U32 R244, RZ, RZ, R32 ;  /* 0x000000fffff47224 */ /* 0x000fe200078e0020 */
[----:B------:R-:W-:Y:S01]  /*6a20*/  ISETP.NE.AND P6, PT, R247, RZ, PT ;  /* 0x000000fff700720c */ /* 0x000fe20003fc5270 */
[----:B------:R-:W-:Y:S06]  /*6a30*/  HMMA.16816.F32.BF16 R8, R8, R26, RZ ;  /* 0x0000001a0808723c */ /* 0x000fec00000418ff */
[----:B------:R-:W-:Y:S01]  /*6a40*/  HMMA.16816.F32.BF16 R48, R128, R50, R184 ;  /* 0x000000328030723c */ /* 0x000fe200000418b8 */
[----:B------:R2:W3:Y:S04]  /*6a50*/  LDL.LU.S16 R184, [R1+0x8] ;  /* 0x0000080001b87983 */ /* 0x0004e80000300600 */
[----:B------:R2:W4:Y:S01]  /*6a60*/  LDL.LU.S16 R185, [R1+0x4] ;  /* 0x0000040001b97983 */ /* 0x0005220000300600 */
[----:B------:R-:W-:Y:S01]  /*6a70*/  ISETP.LE.U32.AND P3, PT, R0, UR5, PT ;  /* 0x0000000500007c0c */ /* 0x000fe2000bf63070 */
[----:B------:R-:W-:Y:S01]  /*6a80*/  HMMA.16816.F32.BF16 R168, R124, R148, R168 ;  /* 0x000000947ca8723c */ /* 0x000fe200000418a8 */
[----:B------:R-:W-:-:S02]  /*6a90*/  SHF.R.U32.HI R0, RZ, 0x10, R6 ;  /* 0x00000010ff007819 */ /* 0x000fc40000011606 */
[----:B------:R-:W-:-:S03]  /*6aa0*/  @!P2 PRMT R233, R248, 0x5410, RZ ;  /* 0x00005410f8e9a816 */ /* 0x000fc600000000ff */
[----:B-1----:R-:W-:Y:S01]  /*6ab0*/  HMMA.16816.F32.BF16 R120, R124, R16, R120 ;  /* 0x000000107c78723c */ /* 0x002fe20000041878 */
[----:B------:R-:W-:Y:S02]  /*6ac0*/  LOP3.LUT R0, R0, 0xff, RZ, 0xc0, !PT ;  /* 0x000000ff00007812 */ /* 0x000fe400078ec0ff */
[----:B------:R-:W-:-:S03]  /*6ad0*/  SHF.R.U32.HI R2, RZ, 0x18, R6 ;  /* 0x00000018ff027819 */ /* 0x000fc60000011606 */
[----:B------:R-:W-:Y:S01]  /*6ae0*/  HMMA.16816.F32.BF16 R164, R124, R150, R164 ;  /* 0x000000967ca4723c */ /* 0x000fe200000418a4 */
[----:B------:R-:W-:-:S05]  /*6af0*/  ISETP.LE.U32.AND P2, PT, R0, UR5, PT ;  /* 0x0000000500007c0c */ /* 0x000fca000bf43070 */
[----:B------:R-:W-:Y:S01]  /*6b00*/  HMMA.16816.F32.BF16 R156, R124, R182, R156 ;  /* 0x000000b67c9c723c */ /* 0x000fe2000004189c */
[----:B------:R-:W-:-:S05]  /*6b10*/  SHF.R.U32.HI R0, RZ, 0x8, R22 ;  /* 0x00000008ff007819 */ /* 0x000fca0000011616 */
[----:B------:R-:W-:Y:S01]  /*6b20*/  HMMA.16816.F32.BF16 R60, R124, R66, R60 ;  /* 0x000000427c3c723c */ /* 0x000fe2000004183c */
[----:B------:R-:W-:-:S05]  /*6b30*/  LOP3.LUT R0, R0, 0xffff, RZ, 0xc0, !PT ;  /* 0x0000ffff00007812 */ /* 0x000fca00078ec0ff */
[----:B------:R-:W-:Y:S01]  /*6b40*/  HMMA.16816.F32.BF16 R76, R124, R82, R76 ;  /* 0x000000527c4c723c */ /* 0x000fe2000004184c */
[----:B------:R-:W-:-:S05]  /*6b50*/  LOP3.LUT R6, R6, 0xffff, RZ, 0xc0, !PT ;  /* 0x0000ffff06067812 */ /* 0x000fca00078ec0ff */
[C---:B------:R-:W-:Y:S06]  /*6b60*/  HMMA.16816.F32.BF16 R92, R124.reuse, R98, R92 ;  /* 0x000000627c5c723c */ /* 0x040fec000004185c */
[----:B------:R-:W-:Y:S01]  /*6b70*/  HMMA.16816.F32.BF16 R108, R124, R114, R108 ;  /* 0x000000727c6c723c */ /* 0x000fe2000004186c */
[----:B------:R-:W-:-:S05]  /*6b80*/  @!P1 PRMT R221, R249, 0x5410, RZ ;  /* 0x00005410f9dd9816 */ /* 0x000fca00000000ff */
[----:B------:R-:W-:Y:S06]  /*6b90*/  HMMA.16816.F32.BF16 R140, R12, R142, RZ ;  /* 0x0000008e0c8c723c */ /* 0x000fec00000418ff */
[----:B------:R-:W-:Y:S01]  /*6ba0*/  HMMA.16816.F32.BF16 R152, R128, R148, R152 ;  /* 0x000000948098723c */ /* 0x000fe20000041898 */
[----:B------:R-:W-:Y:S02]  /*6bb0*/  @!P0 HFMA2.BF16_V2 R247, -RZ.H0_H0, RZ.H0_H0, -R228.H0_H0 ;  /* 0x200000fffff78231 */ /* 0x000fe400003409e4 */
[----:B------:R-:W-:Y:S02]  /*6bc0*/  IMAD.MOV.U32 R186, RZ, RZ, R81 ;  /* 0x000000ffffba7224 */ /* 0x000fe400078e0051 */
[----:B------:R-:W-:Y:S01]  /*6bd0*/  IMAD.MOV.U32 R187, RZ, RZ, R5 ;  /* 0x000000ffffbb7224 */ /* 0x000fe200078e0005 */
[----:B------:R-:W-:Y:S01]  /*6be0*/  HMMA.16816.F32.BF16 R124, R124, R18, R8 ;  /* 0x000000127c7c723c */ /* 0x000fe20000041808 */
[----:B------:R-:W-:-:S05]  /*6bf0*/  ISETP.LE.U32.AND P1, PT, R0, UR5, PT ;  /* 0x0000000500007c0c */ /* 0x000fca000bf23070 */
[----:B------:R-:W-:Y:S01]  /*6c00*/  HMMA.16816.F32.BF16 R8, R12, R206, RZ ;  /* 0x000000ce0c08723c */ /* 0x000fe200000418ff */
[----:B------:R2:W5:Y:S01]  /*6c10*/  LDL.LU.S16 R206, [R1] ;  /* 0x0000000001ce7983 */ /* 0x0005620000300600 */
[----:B------:R-:W-:-:S03]  /*6c20*/  SHF.R.U32.HI R0, RZ, 0x8, R6 ;  /* 0x00000008ff007819 */ /* 0x000fc60000011606 */
[----:B------:R2:W2:Y:S01]  /*6c30*/  LDL.LU.S16 R6, [R1+0xc] ;  /* 0x00000c0001067983 */ /* 0x0004a20000300600 */
[----:B------:R-:W-:Y:S06]  /*6c40*/  HMMA.16816.F32.BF16 R148, R128, R150, R140 ;  /* 0x000000968094723c */ /* 0x000fec000004188c */
[----:B------:R-:W-:Y:S06]  /*6c50*/  HMMA.16816.F32.BF16 R140, R12, R178, RZ ;  /* 0x000000b20c8c723c */ /* 0x000fec00000418ff */
[----:B------:R-:W-:Y:S01]  /*6c60*/  HMMA.16816.F32.BF16 R116, R128, R16, R116 ;  /* 0x000000108074723c */ /* 0x000fe20000041874 */
[----:B------:R-:W-:Y:S01]  /*6c70*/  IMAD.MOV.U32 R178, RZ, RZ, R33 ;  /* 0x000000ffffb27224 */ /* 0x000fe200078e0021 */
[----:B------:R-:W-:Y:S01]  /*6c80*/  @!P0 PRMT R228, R247, 0x5410, RZ ;  /* 0x00005410f7e48816 */ /* 0x000fe200000000ff */
[----:B------:R-:W-:Y:S01]  /*6c90*/  IMAD.MOV.U32 R207, RZ, RZ, R65 ;  /* 0x000000ffffcf7224 */ /* 0x000fe200078e0041 */
[----:B------:R-:W-:Y:S01]  /*6ca0*/  LOP3.LUT R0, R0, 0xffff, RZ, 0xc0, !PT ;  /* 0x0000ffff00007812 */ /* 0x000fe200078ec0ff */
[----:B------:R-:W-:Y:S01]  /*6cb0*/  IMAD.MOV.U32 R179, RZ, RZ, R24 ;  /* 0x000000ffffb37224 */ /* 0x000fe200078e0018 */
[----:B------:R-:W-:Y:S01]  /*6cc0*/  HMMA.16816.F32.BF16 R32, R12, R34, RZ ;  /* 0x000000220c20723c */ /* 0x000fe200000418ff */
[----:B------:R-:W-:Y:S01]  /*6cd0*/  ISETP.LE.U32.AND P0, PT, R2, UR5, PT ;  /* 0x0000000502007c0c */ /* 0x000fe2000bf03070 */
[----:B------:R-:W-:-:S02]  /*6ce0*/  IMAD.MOV.U32 R16, RZ, RZ, R29 ;  /* 0x000000ffff107224 */ /* 0x000fc400078e001d */
[----:B------:R-:W-:Y:S02]  /*6cf0*/  IMAD.MOV.U32 R17, RZ, RZ, R96 ;  /* 0x000000ffff117224 */ /* 0x000fe400078e0060 */
[----:B------:R-:W-:Y:S01]  /*6d00*/  HMMA.16816.F32.BF16 R64, R128, R66, R8 ;  /* 0x000000428040723c */ /* 0x000fe20000041808 */
[----:B------:R-:W-:-:S05]  /*6d10*/  IMAD.MOV.U32 R24, RZ, RZ, R97 ;  /* 0x000000ffff187224 */ /* 0x000fca00078e0061 */
[----:B------:R-:W-:Y:S02]  /*6d20*/  HMMA.16816.F32.BF16 R140, R128, R182, R140 ;  /* 0x000000b6808c723c */ /* 0x000fe4000004188c */
[----:B------:R-:W-:Y:S02]  /*6d30*/  @!P0 HFMA2.BF16_V2 R250, -RZ.H0_H0, RZ.H0_H0, -R219.H0_H0 ;  /* 0x200000fffffa8231 */ /* 0x000fe400003409db */
[----:B------:R-:W-:Y:S02]  /*6d40*/  IMAD.MOV.U32 R11, RZ, RZ, R172 ;  /* 0x000000ffff0b7224 */ /* 0x000fe400078e00ac */
[----:B------:R-:W-:Y:S01]  /*6d50*/  HMMA.16816.F32.BF16 R28, R12, R30, RZ ;  /* 0x0000001e0c1c723c */ /* 0x000fe200000418ff */
[----:B------:R-:W-:Y:S01]  /*6d60*/  @!P0 PRMT R219, R250, 0x5410, RZ ;  /* 0x00005410fadb8816 */ /* 0x000fe200000000ff */
[----:B------:R-:W-:-:S04]  /*6d70*/  IMAD.MOV.U32 R182, RZ, RZ, R112 ;  /* 0x000000ffffb67224 */ /* 0x000fc800078e0070 */
[----:B------:R-:W-:Y:S01]  /*6d80*/  HMMA.16816.F32.BF16 R80, R128, R82, R32 ;  /* 0x000000528050723c */ /* 0x000fe20000041820 */
[----:B------:R-:W-:Y:S01]  /*6d90*/  LEA R4, P0, R176, UR6, 0x1 ;  /* 0x00000006b0047c11 */ /* 0x000fe2000f8008ff */
[----:B------:R-:W-:-:S05]  /*6da0*/  IMAD.MOV.U32 R183, RZ, RZ, R113 ;  /* 0x000000ffffb77224 */ /* 0x000fca00078e0071 */
[----:B------:R-:W-:Y:S02]  /*6db0*/  IMAD.MOV.U32 R35, RZ, RZ, R173 ;  /* 0x000000ffff237224 */ /* 0x000fe400078e00ad */
[C---:B------:R-:W-:Y:S06]  /*6dc0*/  HMMA.16816.F32.BF16 R172, R12.reuse, R174, RZ ;  /* 0x000000ae0cac723c */ /* 0x040fec00000418ff */
[----:B------:R-:W-:Y:S01]  /*6dd0*/  HMMA.16816.F32.BF16 R12, R12, R26, RZ ;  /* 0x0000001a0c0c723c */ /* 0x000fe200000418ff */
[----:B------:R-:W-:Y:S02]  /*6de0*/  LEA.HI.X R5, R176, UR7, R242, 0x1, P0 ;  /* 0x00000007b0057c11 */ /* 0x000fe400080f0cf2 */
[----:B------:R-:W-:-:S03]  /*6df0*/  ISETP.LE.U32.AND P0, PT, R0, UR5, PT ;  /* 0x0000000500007c0c */ /* 0x000fc6000bf03070 */
[----:B------:R-:W-:Y:S01]  /*6e00*/  HMMA.16816.F32.BF16 R112, R128, R114, R28 ;  /* 0x000000728070723c */ /* 0x000fe2000004181c */
[----:B------:R-:W-:Y:S01]  /*6e10*/  FADD.FTZ R0, R11, R177 ;  /* 0x000000b10b007221 */ /* 0x000fe20000010000 */
[----:B------:R-:W-:Y:S02]  /*6e20*/  @!P1 HFMA2.BF16_V2 R252, -RZ.H0_H0, RZ.H0_H0, -R216.H0_H0 ;  /* 0x200000fffffc9231 */ /* 0x000fe400003409d8 */
[----:B------:R-:W-:-:S08]  /*6e30*/  @!P4 HFMA2.BF16_V2 R251, -RZ.H0_H0, RZ.H0_H0, -R214.H0_H0 ;  /* 0x200000fffffbc231 */ /* 0x000fd000003409d6 */
[C---:B------:R-:W-:Y:S06]  /*6e40*/  HMMA.16816.F32.BF16 R96, R128.reuse, R98, R172 ;  /* 0x000000628060723c */ /* 0x040fec00000418ac */
[----:B------:R-:W-:Y:S01]  /*6e50*/  HMMA.16816.F32.BF16 R128, R128, R18, R12 ;  /* 0x000000128080723c */ /* 0x000fe2000004180c */
[----:B------:R-:W-:Y:S01]  /*6e60*/  STG.E.U16 desc[UR20][R4.64], R232 ;  /* 0x000000e804007986 */ /* 0x000fe2000c101514 */
[----:B------:R-:W-:Y:S02]  /*6e70*/  @!P1 PRMT R216, R252, 0x5410, RZ ;  /* 0x00005410fcd89816 */ /* 0x000fe400000000ff */
[----:B------:R-:W-:Y:S01]  /*6e80*/  @!P4 PRMT R214, R251, 0x5410, RZ ;  /* 0x00005410fbd6c816 */ /* 0x000fe200000000ff */
[----:B------:R-:W-:-:S02]  /*6e90*/  FADD.FTZ R2, R35, R180 ;  /* 0x000000b423027221 */ /* 0x000fc40000010000 */
[----:B------:R-:W-:Y:S01]  /*6ea0*/  FADD.FTZ R12, R207, R21 ;  /* 0x00000015cf0c7221 */ /* 0x000fe20000010000 */
[----:B------:R-:W-:Y:S01]  /*6eb0*/  FADD.FTZ R0, R187, R0 ;  /* 0x00000000bb007221 */ /* 0x000fe20000010000 */
[----:B------:R-:W-:-:S03]  /*6ec0*/  FADD.FTZ R2, R186, R2 ;  /* 0x00000002ba027221 */ /* 0x000fc60000010000 */
[----:B------:R-:W-:Y:S01]  /*6ed0*/  FADD.FTZ R0, R179, R0 ;  /* 0x00000000b3007221 */ /* 0x000fe20000010000 */
[----:B------:R-:W-:-:S03]  /*6ee0*/  FADD.FTZ R2, R178, R2 ;  /* 0x00000002b2027221 */ /* 0x000fc60000010000 */
[----:B------:R-:W-:Y:S01]  /*6ef0*/  FADD.FTZ R0, R16, R0 ;  /* 0x0000000010007221 */ /* 0x000fe20000010000 */
[----:B------:R-:W-:Y:S01]  /*6f00*/  FADD.FTZ R2, R243, R2 ;  /* 0x00000002f3027221 */ /* 0x000fe20000010000 */
[----:B----4-:R-:W-:-:S05]  /*6f10*/  @!P2 HFMA2.BF16_V2 R185, -RZ.H0_H0, RZ.H0_H0, -R218.H0_H0 ;  /* 0x200000ffffb9a231 */ /* 0x010fca00003409da */
[----:B------:R-:W-:Y:S02]  /*6f20*/  PRMT R8, R185, 0x7610, R8 ;  /* 0x00007610b9087816 */ /* 0x000fe40000000008 */
[----:B------:R-:W1:Y:S01]  /*6f30*/  LDC R185, c[0x0][0x2d8] ;  /* 0x0000b600ffb97b82 */ /* 0x000e620000000800 */
[----:B---3--:R-:W-:Y:S01]  /*6f40*/  @!P3 HFMA2.BF16_V2 R184, -RZ.H0_H0, RZ.H0_H0, -R234.H0_H0 ;  /* 0x200000ffffb8b231 */ /* 0x008fe200003409ea */
[----:B------:R-:W-:-:S04]  /*6f50*/  @!P2 PRMT R218, R8, 0x5410, RZ ;  /* 0x0000541008daa816 */ /* 0x000fc800000000ff */
[----:B------:R-:W-:-:S04]  /*6f60*/  PRMT R9, R184, 0x7610, R9 ;  /* 0x00007610b8097816 */ /* 0x000fc80000000009 */
[----:B------:R-:W-:-:S05]  /*6f70*/  @!P3 PRMT R234, R9, 0x5410, RZ ;  /* 0x0000541009eab816 */ /* 0x000fca00000000ff */
[----:B------:R-:W-:Y:S01]  /*6f80*/  STG.E.U16 desc[UR20][R4.64+0x2], R234 ;  /* 0x000002ea04007986 */ /* 0x000fe2000c101514 */
[----:B-1----:R-:W-:-:S04]  /*6f90*/  IMAD.SHL.U32 R8, R185, 0x40, RZ ;  /* 0x00000040b9087824 */ /* 0x002fc800078e00ff */
[----:B------:R-:W-:-:S04]  /*6fa0*/  IMAD.WIDE R8, R8, 0x2, R4 ;  /* 0x0000000208087825 */ /* 0x000fc800078e0204 */
[----:B-----5:R-:W-:Y:S02]  /*6fb0*/  @!P5 HFMA2.BF16_V2 R206, -RZ.H0_H0, RZ.H0_H0, -R212.H0_H0 ;  /* 0x200000ffffced231 */ /* 0x020fe400003409d4 */
[----:B--2---:R-:W-:-:S03]  /*6fc0*/  @!P0 HFMA2.BF16_V2 R6, -RZ.H0_H0, RZ.H0_H0, -R220.H0_H0 ;  /* 0x200000ffff068231 */ /* 0x004fc600003409dc */
[----:B------:R-:W-:-:S04]  /*6fd0*/  PRMT R10, R206, 0x7610, R10 ;  /* 0x00007610ce0a7816 */ /* 0x000fc8000000000a */
[----:B------:R-:W-:Y:S01]  /*6fe0*/  @!P5 PRMT R212, R10, 0x5410, RZ ;  /* 0x000054100ad4d816 */ /* 0x000fe200000000ff */
[C---:B------:R-:W-:Y:S01]  /*6ff0*/  IMAD.SHL.U32 R10, R185.reuse, 0x8, RZ ;  /* 0x00000008b90a7824 */ /* 0x040fe200078e00ff */
[----:B------:R-:W-:Y:S01]  /*7000*/  PRMT R13, R6, 0x7610, R13 ;  /* 0x00007610060d7816 */ /* 0x000fe2000000000d */
[----:B------:R-:W-:Y:S02]  /*7010*/  IMAD R6, R185, 0x48, RZ ;  /* 0x00000048b9067824 */ /* 0x000fe400078e02ff */
[----:B------:R-:W-:Y:S01]  /*7020*/  IMAD.WIDE R10, R10, 0x2, R4 ;  /* 0x000000020a0a7825 */ /* 0x000fe200078e0204 */
[----:B------:R-:W-:-:S03]  /*7030*/  @!P0 PRMT R220, R13, 0x5410, RZ ;  /* 0x000054100ddc8816 */ /* 0x000fc600000000ff */
[----:B------:R-:W-:Y:S02]  /*7040*/  IMAD.MOV.U32 R185, RZ, RZ, R7 ;  /* 0x000000ffffb97224 */ /* 0x000fe400078e0007 */
[----:B------:R-:W-:Y:S01]  /*7050*/  IMAD.WIDE R6, R6, 0x2, R4 ;  /* 0x0000000206067825 */ /* 0x000fe200078e0204 */
        /* <DEDUP_REMOVED lines=15> */
[----:B------:R1:W-:Y:S04]  /*7150*/  STG.E.U16 desc[UR20][R4.64+0x22], R228 ;  /* 0x000022e404007986 */ /* 0x0003e8000c101514 */
[----:B------:R-:W-:Y:S04]  /*7160*/  STG.E.U16 desc[UR20][R10.64+0x20], R226 ;  /* 0x000020e20a007986 */ /* 0x000fe8000c101514 */
[----:B------:R2:W-:Y:S04]  /*7170*/  STG.E.U16 desc[UR20][R10.64+0x22], R227 ;  /* 0x000022e30a007986 */ /* 0x0005e8000c101514 */
        /* <DEDUP_REMOVED lines=11> */
[----:B------:R3:W-:Y:S01]  /*7230*/  STG.E.U16 desc[UR20][R6.64+0x32], R135 ;  /* 0x0000328706007986 */ /* 0x0007e2000c101514 */
[----:B-1----:R-:W-:Y:S01]  /*7240*/  FADD.FTZ R228, R204, R0 ;  /* 0x00000000cce47221 */ /* 0x002fe20000010000 */
[----:B--2---:R-:W-:Y:S01]  /*7250*/  FADD.FTZ R227, R25, R2 ;  /* 0x0000000219e37221 */ /* 0x004fe20000010000 */
[----:B---3--:R-:W-:Y:S01]  /*7260*/  FADD.FTZ R6, R185, R23 ;  /* 0x00000017b9067221 */ /* 0x008fe20000010000 */
        /* <DEDUP_REMOVED lines=8> */
[----:B------:R-:W-:Y:S06]  /*72f0*/  @!P6 BRA `(.L_x_2136) ;  /* 0x0000004800e0e947 */ /* 0x000fec0003800000 */
[----:B------:R-:W2:Y:S01]  /*7300*/  LDL.LU R181, [R1+0x10] ;  /* 0x0000100001b57983 */ /* 0x000ea20000300800 */
[----:B------:R-:W-:Y:S01]  /*7310*/  ULDC UR4, c[0x0][0x2d0] ;  /* 0x0000b40000047ab9 */ /* 0x000fe20000000800 */
[----:B------:R-:W1:Y:S01]  /*7320*/  S2R R25, SR_TID.X ;  /* 0x0000000000197919 */ /* 0x000e620000002100 */
[----:B------:R-:W-:Y:S01]  /*7330*/  IMAD.MOV.U32 R135, RZ, RZ, R3 ;  /* 0x000000ffff877224 */ /* 0x000fe200078e0003 */
[----:B------:R-:W3:Y:S01]  /*7340*/  LDC.64 R232, c[0x0][0x250] ;  /* 0x00009400ffe87b82 */ /* 0x000ee20000000a00 */
[----:B------:R-:W-:Y:S01]  /*7350*/  VIADD R0, R246, 0xfffffffe ;  /* 0xfffffffef6007836 */ /* 0x000fe20000000000 */
[----:B------:R-:W4:Y:S01]  /*7360*/  LDL.LU R24, [R1+0x14] ;  /* 0x0000140001187983 */ /* 0x000f220000300800 */
[----:B------:R-:W-:Y:S01]  /*7370*/  IMAD.MOV.U32 R137, RZ, RZ, R133 ;  /* 0x000000ffff897224 */ /* 0x000fe200078e0085 */
[----:B------:R-:W-:Y:S01]  /*7380*/  ULDC UR19, c[0x0][0x2d0] ;  /* 0x0000b40000137ab9 */ /* 0x000fe20000000800 */
[----:B------:R-:W-:Y:S01]  /*7390*/  ULDC.64 UR6, c[0x0][0x248] ;  /* 0x0000920000067ab9 */ /* 0x000fe20000000a00 */
[----:B------:R-:W5:Y:S01]  /*73a0*/  LDL.LU R13, [R1+0x40] ;  /* 0x00004000010d7983 */ /* 0x000f620000300800 */
[----:B------:R-:W-:Y:S01]  /*73b0*/  ISETP.GE.AND P0, PT, R136, UR4, PT ;  /* 0x0000000488007c0c */ /* 0x000fe2000bf06270 */
[----:B------:R-:W-:Y:S01]  /*73c0*/  ULDC UR4, c[0x0][0x2ec] ;  /* 0x0000bb0000047ab9 */ /* 0x000fe20000000800 */
[----:B------:R-:W-:-:S02]  /*73d0*/  R2UR UR22, R0 ;  /* 0x00000000001672ca */ /* 0x000fc400000e0000 */
[----:B------:R-:W-:Y:S02]  /*73e0*/  MOV R0, R134 ;  /* 0x0000008600007202 */ /* 0x000fe40000000f00 */
[----:B------:R-:W-:-:S07]  /*73f0*/  MOV R136, R132 ;  /* 0x0000008400887202 */ /* 0x000fce0000000f00 */
[----:B------:R-:W3:Y:S08]  /*7400*/  @!P0 LDC.64 R6, c[0x0][0x220] ;  /* 0x00008800ff068b82 */ /* 0x000ef00000000a00 */
[----:B------:R-:W3:Y:S01]  /*7410*/  @!P0 LDC.64 R8, c[0x0][0x220] ;  /* 0x00008800ff088b82 */ /* 0x000ee20000000a00 */
[----:B-1----:R-:W-:Y:S01]  /*7420*/  LOP3.LUT R25, R25, 0x3, RZ, 0xc0, !PT ;  /* 0x0000000319197812 */ /* 0x002fe200078ec0ff */
[----:B--2---:R-:W-:-:S04]  /*7430*/  IMAD.WIDE.U32 R230, R181, -0x2daee0ad, RZ ;  /* 0xd2511f53b5e67825 */ /* 0x004fc800078e00ff */
[----:B----4-:R-:W-:Y:S01]  /*7440*/  IMAD R2, R25, -0x2, R24 ;  /* 0xfffffffe19027824 */ /* 0x010fe200078e0218 */
[----:B-----5:R-:W-:-:S04]  /*7450*/  LOP3.LUT R13, R13, 0xfffffffd, RZ, 0xc0, !PT ;  /* 0xfffffffd0d0d7812 */ /* 0x020fc800078ec0ff */
[----:B------:R-:W-:Y:S02]  /*7460*/  IADD3 R2, R238, R2, -R240 ;  /* 0x00000002ee027210 */ /* 0x000fe40007ffe8f0 */
[----:B------:R-:W-:-:S03]  /*7470*/  @P0 LOP3.LUT R13, R13, 0x2, RZ, 0xfc, !PT ;  /* 0x000000020d0d0812 */ /* 0x000fc600078efcff */
[----:B------:R1:W-:Y:S04]  /*7480*/  STL [R1+0x70], R2 ;  /* 0x0000700201007387 */ /* 0x0003e80000100800 */
[----:B------:R-:W-:Y:S04]  /*7490*/  STL [R1+0x40], R13 ;  /* 0x0000400d01007387 */ /* 0x000fe80000100800 */
[----:B---3--:R2:W-:Y:S04]  /*74a0*/  @!P0 STL.64 [R1+0x60], R6 ;  /* 0x0000600601008387 */ /* 0x0085e80000100a00 */
[----:B------:R3:W-:Y:S01]  /*74b0*/  @!P0 STL.64 [R1+0x68], R8 ;  /* 0x0000680801008387 */ /* 0x0007e20000100a00 */
[----:B------:R-:W-:-:S04]  /*74c0*/  IADD3 R234, P0, R4, -0x40, RZ ;  /* 0xffffffc004ea7810 */ /* 0x000fc80007f1e0ff */
[----:B------:R-:W-:Y:S01]  /*74d0*/  IADD3.X R229, R5, -0x1, RZ, P0, !PT ;  /* 0xffffffff05e57810 */ /* 0x000fe200007fe4ff */
[----:B-1----:R-:W-:-:S04]  /*74e0*/  VIADD R2, R241, 0x4 ;  /* 0x00000004f1027836 */ /* 0x002fc80000000000 */
[----:B--2---:R-:W-:-:S04]  /*74f0*/  IMAD.WIDE.U32 R6, R2, -0x326172a9, RZ ;  /* 0xcd9e8d5702067825 */ /* 0x004fc800078e00ff */
[----:B---3--:R-:W-:Y:S01]  /*7500*/  IMAD.WIDE.U32 R8, R241, -0x326172a9, RZ ;  /* 0xcd9e8d57f1087825 */ /* 0x008fe200078e00ff */
[----:B------:R-:W-:-:S04]  /*7510*/  LOP3.LUT R2, R7, R239, RZ, 0x3c, !PT ;  /* 0x000000ef07027212 */ /* 0x000fc800078e3cff */
[----:B------:R-:W-:Y:S01]  /*7520*/  LOP3.LUT R3, R9, R239, RZ, 0x3c, !PT ;  /* 0x000000ef09037212 */ /* 0x000fe200078e3cff */
[----:B------:R1:W-:Y:S04]  /*7530*/  STL.64 [R1+0x58], R8 ;  /* 0x0000580801007387 */ /* 0x0003e80000100a00 */
[----:B------:R-:W-:Y:S01]  /*7540*/  IMAD.WIDE.U32 R4, R3, -0x2daee0ad, RZ ;  /* 0xd2511f5303047825 */ /* 0x000fe200078e00ff */
[----:B------:R1:W-:Y:S03]  /*7550*/  STL.64 [R1+0x50], R6 ;  /* 0x0000500601007387 */ /* 0x0003e60000100a00 */
[----:B------:R-:W-:Y:S01]  /*7560*/  IMAD.WIDE.U32 R2, R2, -0x2daee0ad, RZ ;  /* 0xd2511f5302027825 */ /* 0x000fe200078e00ff */
[----:B------:R1:W-:Y:S04]  /*7570*/  STL.64 [R1+0x38], R4 ;  /* 0x0000380401007387 */ /* 0x0003e80000100a00 */
[----:B------:R1:W-:Y:S01]  /*7580*/  STL.64 [R1+0x48], R2 ;  /* 0x0000480201007387 */ /* 0x0003e20000100a00 */
[----:B------:R-:W-:Y:S05]  /*7590*/  BRA `(.L_x_2137) ;  /* 0x0000000000d07947 */ /* 0x000fea0003800000 */
.L_x_2139:
[----:B------:R-:W2:Y:S01]  /*75a0*/  LDL.64 R206, [R1+0x90] ;  /* 0x0000900001ce7983 */ /* 0x000ea20000100a00 */
[----:B------:R-:W1:Y:S01]  /*75b0*/  @!P0 LDC.64 R172, c[0x0][0x218] ;  /* 0x00008600ffac8b82 */ /* 0x000e620000000a00 */
[----:B------:R-:W-:Y:S01]  /*75c0*/  LOP3.LUT P6, RZ, R208, 0x2, RZ, 0xc0, !PT ;  /* 0x00000002d0ff7812 */ /* 0x000fe200078cc0ff */
[----:B------:R-:W-:Y:S01]  /*75d0*/  UIADD3 UR10, UR22, -0x1, URZ ;  /* 0xffffffff160a7890 */ /* 0x000fe2000fffe03f */
[----:B------:R-:W3:Y:S03]  /*75e0*/  LDL.64 R186, [R1+0x78] ;  /* 0x0000780001ba7983 */ /* 0x000ee60000100a00 */
[----:B------:R-:W-:Y:S01]  /*75f0*/  UIMAD.WIDE.U32 UR12, UR10, UR6, URZ ;  /* 0x000000060a0c72a5 */ /* 0x000fe2000f8e003f */
[----:B------:R-:W4:Y:S01]  /*7600*/  LDL R185, [R1+0x74] ;  /* 0x0000740001b97983 */ /* 0x000f220000100800 */
[----:B------:R-:W5:Y:S01]  /*7610*/  @!P0 LDC.64 R138, c[0x0][0x218] ;  /* 0x00008600ff8a8b82 */ /* 0x000f620000000a00 */
[----:B------:R-:W-:Y:S02]  /*7620*/  USHF.R.S32.HI UR9, URZ, 0x1f, UR10 ;  /* 0x0000001f3f097899 */ /* 0x000fe4000801140a */
[----:B------:R-:W5:Y:S01]  /*7630*/  LDL R184, [R1+0x80] ;  /* 0x0000800001b87983 */ /* 0x000f620000100800 */
[----:B------:R-:W-:Y:S01]  /*7640*/  IMAD.U32 R2, RZ, RZ, UR12 ;  /* 0x0000000cff027e24 */ /* 0x000fe2000f8e00ff */
[----:B------:R-:W-:Y:S01]  /*7650*/  UIMAD UR9, UR9, UR6, URZ ;  /* 0x00000006090972a4 */ /* 0x000fe2000f8e023f */
[----:B------:R-:W-:Y:S01]  /*7660*/  IMAD.U32 R132, RZ, RZ, UR13 ;  /* 0x0000000dff847e24 */ /* 0x000fe2000f8e00ff */
[----:B------:R1:W-:Y:S01]  /*7670*/  @P6 STS.128 [R210+0x8000], RZ ;  /* 0x008000ffd2006388 */ /* 0x0003e20000000c00 */
[----:B------:R-:W1:Y:S01]  /*7680*/  @!P6 LDC.64 R176, c[0x0][0x218] ;  /* 0x00008600ffb0eb82 */ /* 0x000e620000000a00 */
[----:B------:R-:W-:Y:S01]  /*7690*/  UIMAD UR9, UR10, UR7, UR9 ;  /* 0x000000070a0972a4 */ /* 0x000fe2000f8e0209 */
[----:B------:R-:W-:Y:S05]  /*76a0*/  IMAD.U32 R133, RZ, RZ, UR12 ;  /* 0x0000000cff857e24 */ /* 0x000fea000f8e00ff */
[----:B------:R-:W-:Y:S01]  /*76b0*/  VIADD R132, R132, UR9 ;  /* 0x0000000984847c36 */ /* 0x000fe20008000000 */
[----:B------:R-:W4:Y:S01]  /*76c0*/  @!P6 LDC.64 R174, c[0x0][0x218] ;  /* 0x00008600ffaeeb82 */ /* 0x000f220000000a00 */
[----:B--2---:R-:W-:Y:S04]  /*76d0*/  LEA R2, P1, R2, R206, 0x5 ;  /* 0x000000ce02027211 */ /* 0x004fe800078228ff */
[C---:B-1----:R-:W-:Y:S02]  /*76e0*/  @!P6 LEA R176, P5, R2.reuse, R176, 0x1 ;  /* 0x000000b002b0e211 */ /* 0x042fe400078a08ff */
[----:B---3--:R-:W-:Y:S02]  /*76f0*/  LEA.HI.X R132, R133, R187, R132, 0x5, P1 ;  /* 0x000000bb85847211 */ /* 0x008fe400008f2c84 */
[C---:B------:R-:W-:Y:S02]  /*7700*/  @!P0 LEA R172, P2, R2.reuse, R172, 0x1 ;  /* 0x000000ac02ac8211 */ /* 0x040fe400078408ff */
        /* <DEDUP_REMOVED lines=9> */
[----:B-----5:R-:W-:Y:S01]  /*77a0*/  IMAD.X R133, R184, 0x1, R132, P4 ;  /* 0x00000001b8857824 */ /* 0x020fe200020e0684 */
        /* <DEDUP_REMOVED lines=19> */
.L_x_2137:
[----:B-1----:R-:W2:Y:S01]  /*78e0*/  LDL R2, [R1+0x44] ;  /* 0x0000440001027983 */ /* 0x002ea20000100800 */
[----:B------:R-:W-:Y:S01]  /*78f0*/  USHF.R.S32.HI UR8, URZ, 0x1f, UR22 ;  /* 0x0000001f3f087899 */ /* 0x000fe20008011416 */
[----:B------:R-:W-:Y:S04]  /*7900*/  DEPBAR.LE SB0, 0x0 ;  /* 0x000080000000791a */ /* 0x000fe80000000000 */
[----:B------:R-:W3:Y:S01]  /*7910*/  LDL R208, [R1+0x40] ;  /* 0x0000400001d07983 */ /* 0x000ee20000100800 */
[----:B------:R-:W-:Y:S01]  /*7920*/  IMAD.WIDE.U32 R4, R232, UR22, RZ ;  /* 0x00000016e8047c25 */ /* 0x000fe2000f8e00ff */
[----:B------:R-:W-:Y:S03]  /*7930*/  UISETP.GE.AND UP0, UPT, UR22, 0x1, UPT ;  /* 0x000000011600788c */ /* 0x000fe6000bf06270 */
[----:B------:R-:W4:Y:S01]  /*7940*/  LDL.64 R16, [R1+0x88] ;  /* 0x0000880001107983 */ /* 0x000f220000100a00 */
[----:B------:R-:W-:Y:S04]  /*7950*/  IMAD.U32 R132, RZ, RZ, UR22 ;  /* 0x00000016ff847e24 */ /* 0x000fe8000f8e00ff */
[----:B------:R-:W5:Y:S05]  /*7960*/  LDL R12, [R1+0x84] ;  /* 0x00008400010c7983 */ /* 0x000f6a0000100800 */
[----:B------:R-:W5:Y:S05]  /*7970*/  LDL R11, [R1+0x68] ;  /* 0x00006800010b7983 */ /* 0x000f6a0000100800 */
[----:B------:R-:W5:Y:S05]  /*7980*/  LDL R15, [R1+0x6c] ;  /* 0x00006c00010f7983 */ /* 0x000f6a0000100800 */
[----:B------:R-:W5:Y:S05]  /*7990*/  LDL R10, [R1+0x60] ;  /* 0x00006000010a7983 */ /* 0x000f6a0000100800 */
[----:B------:R-:W5:Y:S01]  /*79a0*/  LDL R14, [R1+0x64] ;  /* 0x00006400010e7983 */ /* 0x000f620000100800 */
[----:B------:R-:W-:Y:S01]  /*79b0*/  BAR.SYNC.DEFER_BLOCKING 0x0 ;  /* 0x0000000000007b1d */ /* 0x000fe20000010000 */
[----:B--2---:R-:W-:Y:S01]  /*79c0*/  ISETP.GE.AND P0, PT, R2, UR19, PT ;  /* 0x0000001302007c0c */ /* 0x004fe2000bf06270 */
[----:B------:R-:W-:Y:S01]  /*79d0*/  IMAD R2, R232, UR8, RZ ;  /* 0x00000008e8027c24 */ /* 0x000fe2000f8e02ff */
[----:B------:R-:W-:Y:S03]  /*79e0*/  ULOP3.LUT UR8, UR22, UR25, URZ, 0x3c, !UPT ;  /* 0x0000001916087292 */ /* 0x000fe6000f8e3c3f */
[----:B------:R-:W-:Y:S01]  /*79f0*/  IMAD R3, R233, UR22, R2 ;  /* 0x00000016e9037c24 */ /* 0x000fe2000f8e0202 */
[----:B---3--:R-:W-:Y:S03]  /*7a00*/  LOP3.LUT P6, RZ, R208, 0x2, RZ, 0xc0, !PT ;  /* 0x00000002d0ff7812 */ /* 0x008fe600078cc0ff */
[----:B------:R-:W-:Y:S01]  /*7a10*/  IMAD.IADD R5, R5, 0x1, R3 ;  /* 0x0000000105057824 */ /* 0x000fe200078e0203 */
[C---:B----4-:R-:W-:Y:S03]  /*7a20*/  LEA R2, P1, R4.reuse, R16, 0x5 ;  /* 0x0000001004027211 */ /* 0x050fe600078228ff */
[----:B------:R-:W1:Y:S01]  /*7a30*/  @!P0 LDC.64 R8, c[0x0][0x220] ;  /* 0x00008800ff088b82 */ /* 0x000e620000000a00 */
[----:B-----5:R-:W-:Y:S02]  /*7a40*/  LEA.HI.X R4, R4, R12, R5, 0x5, P1 ;  /* 0x0000000c04047211 */ /* 0x020fe400008f2c05 */
[----:B------:R-:W-:Y:S03]  /*7a50*/  LEA R3, P4, R232, R2, 0x4 ;  /* 0x00000002e8037211 */ /* 0x000fe600078820ff */
[----:B------:R-:W-:Y:S01]  /*7a60*/  @!P6 LEA R12, P5, R2, R11, 0x1 ;  /* 0x0000000b020ce211 */ /* 0x000fe200078a08ff */
[----:B------:R-:W-:Y:S01]  /*7a70*/  @P6 STS.128 [R210+0xa000], RZ ;  /* 0x00a000ffd2006388 */ /* 0x000fe20000000c00 */
[----:B------:R-:W2:Y:S01]  /*7a80*/  @!P0 LDC.64 R6, c[0x0][0x220] ;  /* 0x00008800ff068b82 */ /* 0x000ea20000000a00 */
[----:B------:R-:W-:Y:S02]  /*7a90*/  LEA.HI.X R5, R232, R4, R233, 0x4, P4 ;  /* 0x00000004e8057211 */ /* 0x000fe400020f24e9 */
[C-C-:B------:R-:W-:Y:S02]  /*7aa0*/  @!P6 LEA.HI.X R13, R2.reuse, R15, R4.reuse, 0x1, P5 ;  /* 0x0000000f020de211 */ /* 0x140fe400028f0c04 */
[C---:B------:R-:W-:Y:S03]  /*7ab0*/  @!P6 LEA R10, P3, R3.reuse, R10, 0x1 ;  /* 0x0000000a030ae211 */ /* 0x040fe600078608ff */
[----:B------:R-:W-:Y:S01]  /*7ac0*/  @!PT LDS RZ, [RZ] ;  /* 0x00000000fffff984 */ /* 0x000fe20000000800 */
[----:B------:R-:W-:Y:S01]  /*7ad0*/  @!PT LDS RZ, [RZ] ;  /* 0x00000000fffff984 */ /* 0x000fe20000000800 */
[----:B------:R-:W-:Y:S01]  /*7ae0*/  @!PT LDS RZ, [RZ] ;  /* 0x00000000fffff984 */ /* 0x000fe20000000800 */
[----:B------:R-:W-:Y:S01]  /*7af0*/  @!P6 LDGSTS.E.BYPASS.LTC128B.128 [R210+0xa000], desc[UR20][R12.64] ;  /* 0x0a0000000cd2efae */ /* 0x000fe2000b901d54 */
[C-C-:B------:R-:W-:Y:S04]  /*7b00*/  @!P6 LEA.HI.X R11, R3.reuse, R14, R5.reuse, 0x1, P3 ;  /* 0x0000000e030be211 */ /* 0x140fe800018f0c05 */
[----:B------:R-:W-:Y:S01]  /*7b10*/  @P0 STS.128 [R210+0xb000], RZ ;  /* 0x00b000ffd2000388 */ /* 0x000fe20000000c00 */
[C---:B-1----:R-:W-:Y:S04]  /*7b20*/  @!P0 LEA R8, P2, R2.reuse, R8, 0x1 ;  /* 0x0000000802088211 */ /* 0x042fe800078408ff */
[----:B------:R-:W-:Y:S02]  /*7b30*/  @!P0 LEA.HI.X R9, R2, R9, R4, 0x1, P2 ;  /* 0x0000000902098211 */ /* 0x000fe400010f0c04 */
[----:B------:R-:W3:Y:S01]  /*7b40*/  LDL R2, [R1+0x70] ;  /* 0x0000700001027983 */ /* 0x000ee20000100800 */
[C---:B--2---:R-:W-:Y:S04]  /*7b50*/  @!P0 LEA R6, P1, R3.reuse, R6, 0x1 ;  /* 0x0000000603068211 */ /* 0x044fe800078208ff */
[----:B------:R-:W-:Y:S01]  /*7b60*/  @!PT LDS RZ, [RZ] ;  /* 0x00000000fffff984 */ /* 0x000fe20000000800 */
[----:B------:R-:W-:Y:S01]  /*7b70*/  @!PT LDS RZ, [RZ] ;  /* 0x00000000fffff984 */ /* 0x000fe20000000800 */
[----:B------:R-:W-:Y:S01]  /*7b80*/  @!PT LDS RZ, [RZ] ;  /* 0x00000000fffff984 */ /* 0x000fe20000000800 */
[----:B------:R-:W-:Y:S01]  /*7b90*/  @!P0 LDGSTS.E.BYPASS.LTC128B.128 [R210+0xb000], desc[UR20][R8.64+0x80] ;  /* 0x0b00008008d28fae */ /* 0x000fe2000b901d54 */
[----:B------:R-:W-:Y:S04]  /*7ba0*/  @!P0 LEA.HI.X R7, R3, R7, R5, 0x1, P1 ;  /* 0x0000000703078211 */ /* 0x000fe800008f0c05 */
        /* <DEDUP_REMOVED lines=13> */
[----:B------:R-:W4:Y:S05]  /*7c80*/  LDSM.16.M88.4 R172, [R189+0x8800] ;  /* 0x00880000bdac783b */ /* 0x000f2a0000000200 */
[----:B------:R-:W0:Y:S05]  /*7c90*/  LDGDEPBAR ;  /* 0x00000000000079af */ /* 0x000e2a0000000000 */
[----:B------:R-:W-:Y:S05]  /*7ca0*/  LDSM.16.M88.4 R176, [R193] ;  /* 0x00000000c1b0783b */ /* 0x000fea0000000200 */
[----:B------:R-:W5:Y:S05]  /*7cb0*/  LDSM.16.M88.4 R180, [R200] ;  /* 0x00000000c8b4783b */ /* 0x000f6a0000000200 */
[----:B------:R-:W5:Y:S01]  /*7cc0*/  LDSM.16.M88.4 R184, [R193+0x2000] ;  /* 0x00200000c1b8783b */ /* 0x000f620000000200 */
[-C--:B-1----:R-:W-:Y:S06]  /*7cd0*/  HMMA.16816.F32.BF16 R4, R32, R16.reuse, RZ ;  /* 0x000000102004723c */ /* 0x082fec00000418ff */
[C---:B--2---:R-:W-:Y:S06]  /*7ce0*/  HMMA.16816.F32.BF16 R8, R28.reuse, R16, RZ ;  /* 0x000000101c08723c */ /* 0x044fec00000418ff */
[-C--:B------:R-:W-:Y:S06]  /*7cf0*/  HMMA.16816.F32.BF16 R12, R28, R18.reuse, RZ ;  /* 0x000000121c0c723c */ /* 0x080fec00000418ff */
[C---:B------:R-:W-:Y:S06]  /*7d00*/  HMMA.16816.F32.BF16 R16, R32.reuse, R18, RZ ;  /* 0x000000122010723c */ /* 0x040fec00000418ff */
[-C--:B----4-:R-:W-:Y:S06]  /*7d10*/  HMMA.16816.F32.BF16 R20, R32, R172.reuse, RZ ;  /* 0x000000ac2014723c */ /* 0x090fec00000418ff */
[C---:B------:R-:W-:Y:S06]  /*7d20*/  HMMA.16816.F32.BF16 R24, R28.reuse, R172, RZ ;  /* 0x000000ac1c18723c */ /* 0x040fec00000418ff */
[-C--:B------:R-:W-:Y:S06]  /*7d30*/  HMMA.16816.F32.BF16 R28, R28, R174.reuse, RZ ;  /* 0x000000ae1c1c723c */ /* 0x080fec00000418ff */
[----:B------:R-:W-:Y:S01]  /*7d40*/  HMMA.16816.F32.BF16 R32, R32, R174, RZ ;  /* 0x000000ae2020723c */ /* 0x000fe200000418ff */
[----:B------:R-:W1:Y:S05]  /*7d50*/  LDSM.16.M88.4 R172, [R203] ;  /* 0x00000000cbac783b */ /* 0x000e6a0000000200 */
[-C--:B-----5:R-:W-:Y:S06]  /*7d60*/  HMMA.16816.F32.BF16 R4, R176, R180.reuse, R4 ;  /* 0x000000b4b004723c */ /* 0x0a0fec0000041804 */
        /* <DEDUP_REMOVED lines=10> */
[----:B------:R-:W4:Y:S01]  /*7e10*/  LDSM.16.M88.4 R176, [R197+0x8800] ;  /* 0x00880000c5b0783b */ /* 0x000f220000000200 */
[-C--:B-1----:R-:W-:Y:S06]  /*7e20*/  HMMA.16816.F32.BF16 R4, R180, R184.reuse, R4 ;  /* 0x000000b8b404723c */ /* 0x082fec0000041804 */
[C---:B--2---:R-:W-:Y:S06]  /*7e30*/  HMMA.16816.F32.BF16 R8, R172.reuse, R184, R8 ;  /* 0x000000b8ac08723c */ /* 0x044fec0000041808 */
        /* <DEDUP_REMOVED lines=8> */
[----:B------:R-:W2:Y:S05]  /*7ec0*/  LDSM.16.M88.4 R176, [R198+0x2000] ;  /* 0x00200000c6b0783b */ /* 0x000eaa0000000200 */
[----:B------:R-:W4:Y:S01]  /*7ed0*/  LDSM.16.M88.4 R180, [R196+0x800] ;  /* 0x00080000c4b4783b */ /* 0x000f220000000200 */
[-C--:B-1----:R-:W-:Y:S06]  /*7ee0*/  HMMA.16816.F32.BF16 R4, R172, R184.reuse, R4 ;  /* 0x000000b8ac04723c */ /* 0x082fec0000041804 */
[C---:B--2---:R-:W-:Y:S06]  /*7ef0*/  HMMA.16816.F32.BF16 R8, R176.reuse, R184, R8 ;  /* 0x000000b8b008723c */ /* 0x044fec0000041808 */
[-C--:B------:R-:W-:Y:S06]  /*7f00*/  HMMA.16816.F32.BF16 R12, R176, R186.reuse, R12 ;  /* 0x000000bab00c723c */ /* 0x080fec000004180c */
[C---:B------:R-:W-:Y:S01]  /*7f10*/  HMMA.16816.F32.BF16 R16, R172.reuse, R186, R16 ;  /* 0x000000baac10723c */ /* 0x040fe20000041810 */
[----:B------:R-:W-:Y:S04]  /*7f20*/  LDSM.16.M88.4 R184, [R189+0x9000] ;  /* 0x00900000bdb8783b */ /* 0x000fe80000000200 */
[----:B---3--:R-:W-:Y:S01]  /*7f30*/  IMAD R132, R132, -0x20, R2 ;  /* 0xffffffe084847824 */ /* 0x008fe200078e0202 */
[-C--:B----4-:R-:W-:Y:S05]  /*7f40*/  HMMA.16816.F32.BF16 R20, R172, R180.reuse, R20 ;  /* 0x000000b4ac14723c */ /* 0x090fea0000041814 */
[C---:B------:R-:W-:Y:S01]  /*7f50*/  VIADD R133, R132.reuse, 0x40 ;  /* 0x0000004084857836 */ /* 0x040fe20000000000 */
[C---:B------:R-:W-:Y:S04]  /*7f60*/  HMMA.16816.F32.BF16 R24, R176.reuse, R180, R24 ;  /* 0x000000b4b018723c */ /* 0x040fe80000041818 */
[----:B------:R-:W-:Y:S01]  /*7f70*/  ISETP.GE.AND P3, PT, R133, RZ, PT ;  /* 0x000000ff8500720c */ /* 0x000fe20003f66270 */
[----:B------:R-:W-:Y:S01]  /*7f80*/  VIADD R138, R132, 0x8 ;  /* 0x00000008848a7836 */ /* 0x000fe20000000000 */
[-C--:B------:R-:W-:Y:S01]  /*7f90*/  HMMA.16816.F32.BF16 R28, R176, R182.reuse, R28 ;  /* 0x000000b6b01c723c */ /* 0x080fe2000004181c */
[----:B------:R-:W1:Y:S03]  /*7fa0*/  LDSM.16.M88.4 R176, [R191+0x4000] ;  /* 0x00400000bfb0783b */ /* 0x000e660000000200 */
[----:B------:R-:W-:Y:S01]  /*7fb0*/  ISETP.GE.AND P5, PT, R138, RZ, PT ;  /* 0x000000ff8a00720c */ /* 0x000fe20003fa6270 */
[----:B------:R-:W-:Y:S01]  /*7fc0*/  VIADD R2, R132, 0x48 ;  /* 0x0000004884027836 */ /* 0x000fe20000000000 */
[----:B------:R-:W-:Y:S01]  /*7fd0*/  HMMA.16816.F32.BF16 R32, R172, R182, R32 ;  /* 0x000000b6ac20723c */ /* 0x000fe20000041820 */
[----:B------:R-:W2:Y:S03]  /*7fe0*/  LDSM.16.M88.4 R172, [R191+0x6000] ;  /* 0x00600000bfac783b */ /* 0x000ea60000000200 */
[----:B------:R-:W-:Y:S01]  /*7ff0*/  ISETP.GE.AND P1, PT, R2, RZ, PT ;  /* 0x000000ff0200720c */ /* 0x000fe20003f26270 */
[C---:B------:R-:W-:Y:S01]  /*8000*/  VIADD R3, R132.reuse, 0x3f ;  /* 0x0000003f84037836 */ /* 0x040fe20000000000 */
[----:B------:R-:W3:Y:S01]  /*8010*/  LDSM.16.M88.4 R180, [R189+0x9800] ;  /* 0x00980000bdb4783b */ /* 0x000ee20000000200 */
[C---:B------:R-:W-:Y:S01]  /*8020*/  VIADD R134, R132.reuse, 0x7 ;  /* 0x0000000784867836 */ /* 0x040fe20000000000 */
[C---:B------:R-:W-:Y:S02]  /*8030*/  @!P3 IADD3 R133, -R132.reuse, -0x40, RZ ;  /* 0xffffffc08485b810 */ /* 0x040fe40007ffe1ff */
[----:B------:R-:W-:Y:S01]  /*8040*/  ISETP.GE.AND P2, PT, R3, RZ, PT ;  /* 0x000000ff0300720c */ /* 0x000fe20003f46270 */
[C---:B------:R-:W-:Y:S01]  /*8050*/  VIADD R139, R132.reuse, 0xffffffef ;  /* 0xffffffef848b7836 */ /* 0x040fe20000000000 */
[----:B------:R-:W-:Y:S02]  /*8060*/  @!P5 IADD3 R138, -R132, -0x8, RZ ;  /* 0xfffffff8848ad810 */ /* 0x000fe40007ffe1ff */
[----:B------:R-:W-:Y:S02]  /*8070*/  ISETP.GE.AND P4, PT, R134, RZ, PT ;  /* 0x000000ff8600720c */ /* 0x000fe40003f86270 */
[----:B------:R-:W-:Y:S02]  /*8080*/  I2FP.F32.S32 R133, R133 ;  /* 0x0000008500857245 */ /* 0x000fe40000201400 */
[----:B------:R-:W-:Y:S02]  /*8090*/  I2FP.F32.S32 R138, R138 ;  /* 0x0000008a008a7245 */ /* 0x000fe40000201400 */
[C---:B------:R-:W-:Y:S03]  /*80a0*/  @!P1 IADD3 R2, -R132.reuse, -0x48, RZ ;  /* 0xffffffb884029810 */ /* 0x040fe60007ffe1ff */
[C---:B------:R-:W-:Y:S02]  /*80b0*/  @!P2 IADD3 R3, -R132.reuse, -0x3f, RZ ;  /* 0xffffffc18403a810 */ /* 0x040fe40007ffe1ff */
[----:B------:R-:W-:Y:S02]  /*80c0*/  I2FP.F32.S32 R2, R2 ;  /* 0x0000000200027245 */ /* 0x000fe40000201400 */
[----:B------:R-:W-:Y:S02]  /*80d0*/  @!P4 IADD3 R134, -R132, -0x7, RZ ;  /* 0xfffffff98486c810 */ /* 0x000fe40007ffe1ff */
[----:B------:R-:W-:Y:S02]  /*80e0*/  I2FP.F32.S32 R3, R3 ;  /* 0x0000000300037245 */ /* 0x000fe40000201400 */
[----:B------:R-:W-:Y:S01]  /*80f0*/  I2FP.F32.S32 R134, R134 ;  /* 0x0000008600867245 */ /* 0x000fe20000201400 */
[-C--:B-1----:R-:W-:Y:S06]  /*8100*/  HMMA.16816.F32.BF16 R4, R176, R184.reuse, R4 ;  /* 0x000000b8b004723c */ /* 0x082fec0000041804 */
[C---:B--2---:R-:W-:Y:S06]  /*8110*/  HMMA.16816.F32.BF16 R8, R172.reuse, R184, R8 ;  /* 0x000000b8ac08723c */ /* 0x044fec0000041808 */
[-C--:B------:R-:W-:Y:S06]  /*8120*/  HMMA.16816.F32.BF16 R12, R172, R186.reuse, R12 ;  /* 0x000000baac0c723c */ /* 0x080fec000004180c */
[C---:B------:R-:W-:Y:S01]  /*8130*/  HMMA.16816.F32.BF16 R16, R176.reuse, R186, R16 ;  /* 0x000000bab010723c */ /* 0x040fe20000041810 */
[----:B------:R-:W-:Y:S05]  /*8140*/  LDSM.16.M88.4 R184, [R202] ;  /* 0x00000000cab8783b */ /* 0x000fea0000000200 */
[-C--:B---3--:R-:W-:Y:S06]  /*8150*/  HMMA.16816.F32.BF16 R20, R176, R180.reuse, R20 ;  /* 0x000000b4b014723c */ /* 0x088fec0000041814 */
        /* <DEDUP_REMOVED lines=10> */
[----:B------:R-:W-:Y:S05]  /*8200*/  LDSM.16.M88.4 R184, [R197+0x9000] ;  /* 0x00900000c5b8783b */ /* 0x000fea0000000200 */
[-C--:B---3--:R-:W-:Y:S06]  /*8210*/  HMMA.16816.F32.BF16 R20, R172, R180.reuse, R20 ;  /* 0x000000b4ac14723c */ /* 0x088fec0000041814 */
        /* <DEDUP_REMOVED lines=18> */
[----:B------:R-:W-:Y:S04]  /*8340*/  DEPBAR.LE SB0, 0x0 ;  /* 0x000080000000791a */ /* 0x000fe80000000000 */
[----:B------:R-:W-:Y:S01]  /*8350*/  BAR.SYNC.DEFER_BLOCKING 0x0 ;  /* 0x0000000000007b1d */ /* 0x000fe20000010000 */
[-C--:B-1----:R-:W-:Y:S06]  /*8360*/  HMMA.16816.F32.BF16 R4, R172, R184.reuse, R4 ;  /* 0x000000b8ac04723c */ /* 0x082fec0000041804 */
[C---:B--2---:R-:W-:Y:S06]  /*8370*/  HMMA.16816.F32.BF16 R8, R176.reuse, R184, R8 ;  /* 0x000000b8b008723c */ /* 0x044fec0000041808 */
[-C--:B------:R-:W-:Y:S06]  /*8380*/  HMMA.16816.F32.BF16 R12, R176, R186.reuse, R12 ;  /* 0x000000bab00c723c */ /* 0x080fec000004180c */
[C---:B------:R-:W-:Y:S06]  /*8390*/  HMMA.16816.F32.BF16 R16, R172.reuse, R186, R16 ;  /* 0x000000baac10723c */ /* 0x040fec0000041810 */
[-C--:B---3--:R-:W-:Y:S05]  /*83a0*/  HMMA.16816.F32.BF16 R20, R172, R180.reuse, R20 ;  /* 0x000000b4ac14723c */ /* 0x088fea0000041814 */
[-C--:B------:R-:W-:Y:S01]  /*83b0*/  FFMA.FTZ R6, R138, -R188.reuse, R6 ;  /* 0x800000bc8a067223 */ /* 0x080fe20000010006 */
[C---:B------:R-:W-:Y:S05]  /*83c0*/  HMMA.16816.F32.BF16 R24, R176.reuse, R180, R24 ;  /* 0x000000b4b018723c */ /* 0x040fea0000041818 */
[C---:B------:R-:W-:Y:S01]  /*83d0*/  FFMA.FTZ R8, R133.reuse, -R188, R8 ;  /* 0x800000bc85087223 */ /* 0x040fe20000010008 */
[-C--:B------:R-:W-:Y:S05]  /*83e0*/  HMMA.16816.F32.BF16 R28, R176, R182.reuse, R28 ;  /* 0x000000b6b01c723c */ /* 0x080fea000004181c */
[----:B------:R-:W-:Y:S01]  /*83f0*/  IABS R180, R132 ;  /* 0x0000008400b47213 */ /* 0x000fe20000000000 */
[----:B------:R-:W-:Y:S05]  /*8400*/  HMMA.16816.F32.BF16 R32, R172, R182, R32 ;  /* 0x000000b6ac20723c */ /* 0x000fea0000041820 */
[----:B------:R-:W-:Y:S01]  /*8410*/  I2FP.F32.S32 R180, R180 ;  /* 0x000000b400b47245 */ /* 0x000fe20000201400 */
[-C--:B------:R-:W-:Y:S01]  /*8420*/  FFMA.FTZ R14, R133, -R188.reuse, R14 ;  /* 0x800000bc850e7223 */ /* 0x080fe2000001000e */
[C---:B------:R-:W-:Y:S04]  /*8430*/  VIADD R133, R132.reuse, 0x47 ;  /* 0x0000004784857836 */ /* 0x040fe80000000000 */
[-C--:B------:R-:W-:Y:S01]  /*8440*/  FFMA.FTZ R9, R3, -R188.reuse, R9 ;  /* 0x800000bc03097223 */ /* 0x080fe20000010009 */
[C---:B------:R-:W-:Y:S01]  /*8450*/  VIADD R179, R132.reuse, 0xffffffff ;  /* 0xffffffff84b37836 */ /* 0x040fe20000000000 */
[----:B------:R-:W-:Y:S01]  /*8460*/  ISETP.GE.AND P1, PT, R133, RZ, PT ;  /* 0x000000ff8500720c */ /* 0x000fe20003f26270 */
[C---:B------:R-:W-:Y:S02]  /*8470*/  VIADD R138, R132.reuse, 0x38 ;  /* 0x00000038848a7836 */ /* 0x040fe40000000000 */
[-C--:B------:R-:W-:Y:S01]  /*8480*/  FFMA.FTZ R15, R3, -R188.reuse, R15 ;  /* 0x800000bc030f7223 */ /* 0x080fe2000001000f */
[C---:B------:R-:W-:Y:S01]  /*8490*/  VIADD R174, R132.reuse, 0xfffffff8 ;  /* 0xfffffff884ae7836 */ /* 0x040fe20000000000 */
[----:B------:R-:W-:Y:S01]  /*84a0*/  ISETP.GE.AND P3, PT, R179, RZ, PT ;  /* 0x000000ffb300720c */ /* 0x000fe20003f66270 */
[----:B------:R-:W-:Y:S01]  /*84b0*/  VIADD R3, R132, 0x30 ;  /* 0x0000003084037836 */ /* 0x000fe20000000000 */
[----:B------:R-:W-:Y:S01]  /*84c0*/  ISETP.GE.AND P2, PT, R138, RZ, PT ;  /* 0x000000ff8a00720c */ /* 0x000fe20003f46270 */
[-C--:B------:R-:W-:Y:S01]  /*84d0*/  FFMA.FTZ R7, R134, -R188.reuse, R7 ;  /* 0x800000bc86077223 */ /* 0x080fe20000010007 */
[----:B------:R-:W-:Y:S01]  /*84e0*/  ISETP.GE.AND P6, PT, R174, RZ, PT ;  /* 0x000000ffae00720c */ /* 0x000fe20003fc6270 */
[-C--:B------:R-:W-:Y:S01]  /*84f0*/  FFMA.FTZ R10, R2, -R188.reuse, R10 ;  /* 0x800000bc020a7223 */ /* 0x080fe2000001000a */
[----:B------:R-:W-:Y:S02]  /*8500*/  VIADD R134, R132, 0x37 ;  /* 0x0000003784867836 */ /* 0x000fe40000000000 */
[-C--:B------:R-:W-:Y:S01]  /*8510*/  FFMA.FTZ R4, R180, -R188.reuse, R4 ;  /* 0x800000bcb4047223 */ /* 0x080fe20000010004 */
[C---:B------:R-:W-:Y:S01]  /*8520*/  VIADD R172, R132.reuse, 0xfffffff0 ;  /* 0xfffffff084ac7836 */ /* 0x040fe20000000000 */
[C---:B------:R-:W-:Y:S01]  /*8530*/  @!P1 IADD3 R133, -R132.reuse, -0x47, RZ ;  /* 0xffffffb984859810 */ /* 0x040fe20007ffe1ff */
[C---:B------:R-:W-:Y:S01]  /*8540*/  VIADD R2, R132.reuse, 0x2f ;  /* 0x0000002f84027836 */ /* 0x040fe20000000000 */
[----:B------:R-:W-:Y:S01]  /*8550*/  ISETP.GE.AND P1, PT, R3, RZ, PT ;  /* 0x000000ff0300720c */ /* 0x000fe20003f26270 */
[C---:B------:R-:W-:Y:S01]  /*8560*/  VIADD R173, R132.reuse, 0xfffffff7 ;  /* 0xfffffff784ad7836 */ /* 0x040fe20000000000 */
[C---:B------:R-:W-:Y:S01]  /*8570*/  @!P3 IADD3 R179, -R132.reuse, 0x1, RZ ;  /* 0x0000000184b3b810 */ /* 0x040fe20007ffe1ff */
[C---:B------:R-:W-:Y:S01]  /*8580*/  VIADD R178, R132.reuse, 0x27 ;  /* 0x0000002784b27836 */ /* 0x040fe20000000000 */
[C---:B------:R-:W-:Y:S01]  /*8590*/  @!P2 IADD3 R138, -R132.reuse, -0x38, RZ ;  /* 0xffffffc8848aa810 */ /* 0x040fe20007ffe1ff */
[----:B------:R-:W-:Y:S01]  /*85a0*/  VIADD R175, R132, 0x28 ;  /* 0x0000002884af7836 */ /* 0x000fe20000000000 */
[----:B------:R-:W-:Y:S01]  /*85b0*/  ISETP.GE.AND P4, PT, R134, RZ, PT ;  /* 0x000000ff8600720c */ /* 0x000fe20003f86270 */
[----:B------:R-:W-:Y:S01]  /*85c0*/  VIADD R177, R132, 0xffffffe8 ;  /* 0xffffffe884b17836 */ /* 0x000fe20000000000 */
[----:B------:R-:W-:Y:S01]  /*85d0*/  ISETP.GE.AND P3, PT, R172, RZ, PT ;  /* 0x000000ffac00720c */ /* 0x000fe20003f66270 */
[----:B------:R-:W-:Y:S01]  /*85e0*/  VIADD R176, R132, 0xffffffe7 ;  /* 0xffffffe784b07836 */ /* 0x000fe20000000000 */
[----:B------:R-:W-:Y:S01]  /*85f0*/  ISETP.GE.AND P2, PT, R139, RZ, PT ;  /* 0x000000ff8b00720c */ /* 0x000fe20003f46270 */
[-C--:B------:R-:W-:Y:S01]  /*8600*/  FFMA.FTZ R18, R180, -R188.reuse, R18 ;  /* 0x800000bcb4127223 */ /* 0x080fe20000010012 */
[----:B------:R-:W-:Y:S02]  /*8610*/  @!P6 IADD3 R174, -R132, 0x8, RZ ;  /* 0x0000000884aee810 */ /* 0x000fe40007ffe1ff */
[----:B------:R-:W-:Y:S02]  /*8620*/  ISETP.GE.AND P6, PT, R2, RZ, PT ;  /* 0x000000ff0200720c */ /* 0x000fe40003fc6270 */
[----:B------:R-:W-:Y:S02]  /*8630*/  ISETP.GE.AND P5, PT, R173, RZ, PT ;  /* 0x000000ffad00720c */ /* 0x000fe40003fa6270 */
[----:B------:R-:W-:Y:S02]  /*8640*/  @!P1 IADD3 R3, -R132, -0x30, RZ ;  /* 0xffffffd084039810 */ /* 0x000fe40007ffe1ff */
[----:B------:R-:W-:Y:S02]  /*8650*/  ISETP.GE.AND P1, PT, R178, RZ, PT ;  /* 0x000000ffb200720c */ /* 0x000fe40003f26270 */
[C---:B------:R-:W-:Y:S02]  /*8660*/  @!P4 IADD3 R134, -R132.reuse, -0x37, RZ ;  /* 0xffffffc98486c810 */ /* 0x040fe40007ffe1ff */
[C---:B------:R-:W-:Y:S02]  /*8670*/  @!P3 IADD3 R172, -R132.reuse, 0x10, RZ ;  /* 0x0000001084acb810 */ /* 0x040fe40007ffe1ff */
[----:B------:R-:W-:Y:S02]  /*8680*/  @!P2 IADD3 R139, -R132, 0x11, RZ ;  /* 0x00000011848ba810 */ /* 0x000fe40007ffe1ff */
[----:B------:R-:W-:Y:S02]  /*8690*/  ISETP.GE.AND P4, PT, R175, RZ, PT ;  /* 0x000000ffaf00720c */ /* 0x000fe40003f86270 */
[----:B------:R-:W-:Y:S02]  /*86a0*/  ISETP.GE.AND P3, PT, R177, RZ, PT ;  /* 0x000000ffb100720c */ /* 0x000fe40003f66270 */
[----:B------:R-:W-:Y:S02]  /*86b0*/  ISETP.GE.AND P2, PT, R176, RZ, PT ;  /* 0x000000ffb000720c */ /* 0x000fe40003f46270 */
[C---:B------:R-:W-:Y:S02]  /*86c0*/  @!P6 IADD3 R2, -R132.reuse, -0x2f, RZ ;  /* 0xffffffd18402e810 */ /* 0x040fe40007ffe1ff */
[----:B------:R-:W-:Y:S02]  /*86d0*/  I2FP.F32.S32 R179, R179 ;  /* 0x000000b300b37245 */ /* 0x000fe40000201400 */
[----:B------:R-:W-:Y:S02]  /*86e0*/  I2FP.F32.S32 R3, R3 ;  /* 0x0000000300037245 */ /* 0x000fe40000201400 */
[----:B------:R-:W-:Y:S01]  /*86f0*/  @!P5 IADD3 R173, -R132, 0x9, RZ ;  /* 0x0000000984add810 */ /* 0x000fe20007ffe1ff */
[----:B------:R-:W-:Y:S01]  /*8700*/  FFMA.FTZ R5, R179, -R188, R5 ;  /* 0x800000bcb3057223 */ /* 0x000fe20000010005 */
[----:B------:R-:W-:Y:S01]  /*8710*/  I2FP.F32.S32 R174, R174 ;  /* 0x000000ae00ae7245 */ /* 0x000fe20000201400 */
[C---:B------:R-:W-:Y:S01]  /*8720*/  FFMA.FTZ R24, R3.reuse, -R188, R24 ;  /* 0x800000bc03187223 */ /* 0x040fe20000010018 */
[----:B------:R-:W-:Y:S01]  /*8730*/  I2FP.F32.S32 R2, R2 ;  /* 0x0000000200027245 */ /* 0x000fe20000201400 */
[----:B------:R-:W-:Y:S01]  /*8740*/  FFMA.FTZ R30, R3, -R188, R30 ;  /* 0x800000bc031e7223 */ /* 0x000fe2000001001e */
[----:B------:R-:W-:Y:S01]  /*8750*/  FMNMX.FTZ R3, R4, R0, !PT ;  /* 0x0000000004037209 */ /* 0x000fe20007810000 */
[-C--:B------:R-:W-:Y:S01]  /*8760*/  FFMA.FTZ R16, R174, -R188.reuse, R16 ;  /* 0x800000bcae107223 */ /* 0x080fe20000010010 */
[----:B------:R-:W-:Y:S01]  /*8770*/  I2FP.F32.S32 R133, R133 ;  /* 0x0000008500857245 */ /* 0x000fe20000201400 */
[CC--:B------:R-:W-:Y:S01]  /*8780*/  FFMA.FTZ R25, R2.reuse, -R188.reuse, R25 ;  /* 0x800000bc02197223 */ /* 0x0c0fe20000010019 */
[----:B------:R-:W-:Y:S01]  /*8790*/  I2FP.F32.S32 R173, R173 ;  /* 0x000000ad00ad7245 */ /* 0x000fe20000201400 */
[-C--:B------:R-:W-:Y:S01]  /*87a0*/  FFMA.FTZ R31, R2, -R188.reuse, R31 ;  /* 0x800000bc021f7223 */ /* 0x080fe2000001001f */
[----:B------:R-:W-:Y:S01]  /*87b0*/  @!P1 IADD3 R178, -R132, -0x27, RZ ;  /* 0xffffffd984b29810 */ /* 0x000fe20007ffe1ff */
[-C--:B------:R-:W-:Y:S01]  /*87c0*/  FFMA.FTZ R11, R133, -R188.reuse, R11 ;  /* 0x800000bc850b7223 */ /* 0x080fe2000001000b */
[----:B------:R-:W-:Y:S01]  /*87d0*/  FMNMX.FTZ R2, R5, R3, !PT ;  /* 0x0000000305027209 */ /* 0x000fe20007810000 */
[-C--:B------:R-:W-:Y:S01]  /*87e0*/  FFMA.FTZ R17, R173, -R188.reuse, R17 ;  /* 0x800000bcad117223 */ /* 0x080fe20000010011 */
[----:B------:R-:W-:Y:S01]  /*87f0*/  PLOP3.LUT P1, PT, PT, PT, UP0, 0x80, 0x0 ;  /* 0x000000000000781c */ /* 0x000fe20003f2f008 */
[----:B------:R-:W-:Y:S01]  /*8800*/  FFMA.FTZ R19, R179, -R188, R19 ;  /* 0x800000bcb3137223 */ /* 0x000fe20000010013 */
[----:B------:R-:W-:Y:S01]  /*8810*/  I2FP.F32.S32 R172, R172 ;  /* 0x000000ac00ac7245 */ /* 0x000fe20000201400 */
[-C--:B------:R-:W-:Y:S01]  /*8820*/  FFMA.FTZ R22, R174, -R188.reuse, R22 ;  /* 0x800000bcae167223 */ /* 0x080fe20000010016 */
[C---:B------:R-:W-:Y:S01]  /*8830*/  @!P4 IADD3 R175, -R132.reuse, -0x28, RZ ;  /* 0xffffffd884afc810 */ /* 0x040fe20007ffe1ff */
[-C--:B------:R-:W-:Y:S01]  /*8840*/  FFMA.FTZ R23, R173, -R188.reuse, R23 ;  /* 0x800000bcad177223 */ /* 0x080fe20000010017 */
[----:B------:R-:W-:Y:S01]  /*8850*/  @!P3 IADD3 R177, -R132, 0x18, RZ ;  /* 0x0000001884b1b810 */ /* 0x000fe20007ffe1ff */
[-C--:B------:R-:W-:Y:S01]  /*8860*/  FFMA.FTZ R20, R172, -R188.reuse, R20 ;  /* 0x800000bcac147223 */ /* 0x080fe20000010014 */
[----:B------:R-:W-:Y:S01]  /*8870*/  @!P2 IADD3 R176, -R132, 0x19, RZ ;  /* 0x0000001984b0a810 */ /* 0x000fe20007ffe1ff */
[----:B------:R-:W-:Y:S01]  /*8880*/  FFMA.FTZ R34, R172, -R188, R34 ;  /* 0x800000bcac227223 */ /* 0x000fe20000010022 */
[----:B------:R-:W-:Y:S02]  /*8890*/  FMNMX.FTZ R3, R10, R135, !PT ;  /* 0x000000870a037209 */ /* 0x000fe40007810000 */
[----:B------:R-:W-:Y:S02]  /*88a0*/  FMNMX.FTZ R132, R16, R2, !PT ;  /* 0x0000000210847209 */ /* 0x000fe40007810000 */
[----:B------:R-:W-:Y:S02]  /*88b0*/  I2FP.F32.S32 R139, R139 ;  /* 0x0000008b008b7245 */ /* 0x000fe40000201400 */
[----:B------:R-:W-:Y:S02]  /*88c0*/  FMNMX.FTZ R2, R11, R3, !PT ;  /* 0x000000030b027209 */ /* 0x000fe40007810000 */
[----:B------:R-:W-:Y:S01]  /*88d0*/  FMNMX.FTZ R3, R17, R132, !PT ;  /* 0x0000008411037209 */ /* 0x000fe20007810000 */
[C---:B------:R-:W-:Y:S01]  /*88e0*/  FFMA.FTZ R21, R139.reuse, -R188, R21 ;  /* 0x800000bc8b157223 */ /* 0x040fe20000010015 */
[----:B------:R-:W-:Y:S01]  /*88f0*/  I2FP.F32.S32 R134, R134 ;  /* 0x0000008600867245 */ /* 0x000fe20000201400 */
[----:B------:R-:W-:Y:S01]  /*8900*/  FFMA.FTZ R35, R139, -R188, R35 ;  /* 0x800000bc8b237223 */ /* 0x000fe20000010023 */
[----:B------:R-:W-:Y:S02]  /*8910*/  I2FP.F32.S32 R138, R138 ;  /* 0x0000008a008a7245 */ /* 0x000fe40000201400 */
[----:B------:R-:W-:Y:S01]  /*8920*/  I2FP.F32.S32 R175, R175 ;  /* 0x000000af00af7245 */ /* 0x000fe20000201400 */
[CC--:B------:R-:W-:Y:S01]  /*8930*/  FFMA.FTZ R13, R134.reuse, -R188.reuse, R13 ;  /* 0x800000bc860d7223 */ /* 0x0c0fe2000001000d */
        /* <DEDUP_REMOVED lines=13> */
[----:B------:R-:W-:Y:S06]  /*8a10*/  @P1 BRA `(.L_x_2139) ;  /* 0xffffffe800e01947 */ /* 0x000fec000383ffff */
.L_x_2138:
[----:B------:R-:W-:Y:S01]  /*8a20*/  FMNMX.FTZ R2, R26, R134, !PT ;  /* 0x000000861a027209 */ /* 0x000fe20007810000 */
[----:B-1----:R-:W2:Y:S01]  /*8a30*/  LDL.64 R176, [R1+0x58] ;  /* 0x0000580001b07983 */ /* 0x002ea20000100a00 */
[----:B------:R-:W-:Y:S01]  /*8a40*/  FMNMX.FTZ R133, R32, R180, !PT ;  /* 0x000000b420857209 */ /* 0x000fe20007810000 */
[----:B------:R-:W-:Y:S01]  /*8a50*/  UIADD3 UR9, UR24, -0x4ab325aa, URZ ;  /* 0xb54cda5618097890 */ /* 0x000fe2000fffe03f */
[----:B------:R-:W-:Y:S01]  /*8a60*/  FMNMX.FTZ R134, R27, R2, !PT ;  /* 0x000000021b867209 */ /* 0x000fe20007810000 */
[----:B------:R-:W-:Y:S01]  /*8a70*/  UIADD3 UR18, UR24, -0x61c88647, URZ ;  /* 0x9e3779b918127890 */ /* 0x000fe2000fffe03f */
[----:B------:R-:W-:Y:S01]  /*8a80*/  FMNMX.FTZ R132, R7, R179, !PT ;  /* 0x000000b307847209 */ /* 0x000fe20007810000 */
[----:B------:R-:W3:Y:S01]  /*8a90*/  LDL.64 R172, [R1+0x38] ;  /* 0x0000380001ac7983 */ /* 0x000ee20000100a00 */
[----:B------:R-:W-:Y:S01]  /*8aa0*/  FMNMX.FTZ R2, R33, R133, !PT ;  /* 0x0000008521027209 */ /* 0x000fe20007810000 */
[----:B------:R-:W-:Y:S01]  /*8ab0*/  UIADD3 UR12, UR25, -0x126145ec, URZ ;  /* 0xed9eba14190c7890 */ /* 0x000fe2000fffe03f */
[----:B------:R-:W-:Y:S01]  /*8ac0*/  FMNMX.FTZ R132, R18, R132, !PT ;  /* 0x0000008412847209 */ /* 0x000fe20007810000 */
[----:B------:R-:W-:Y:S01]  /*8ad0*/  UIADD3 UR17, UR25, -0x4498517b, URZ ;  /* 0xbb67ae8519117890 */ /* 0x000fe2000fffe03f */
[----:B------:R-:W-:Y:S01]  /*8ae0*/  FMNMX.FTZ R3, R8, R136, !PT ;  /* 0x0000008808037209 */ /* 0x000fe20007810000 */
[----:B------:R-:W1:Y:S01]  /*8af0*/  SHFL.BFLY PT, R175, R2, 0x2, 0x1f ;  /* 0x0c401f0002af7f89 */ /* 0x000e6200000e0000 */
[----:B------:R-:W-:Y:S01]  /*8b00*/  FMNMX.FTZ R132, R19, R132, !PT ;  /* 0x0000008413847209 */ /* 0x000fe20007810000 */
[----:B------:R-:W-:Y:S01]  /*8b10*/  UIADD3 UR16, UR25, 0x76cf5d0a, URZ ;  /* 0x76cf5d0a19107890 */ /* 0x000fe2000fffe03f */
[----:B------:R-:W-:Y:S01]  /*8b20*/  FMNMX.FTZ R3, R9, R3, !PT ;  /* 0x0000000309037209 */ /* 0x000fe20007810000 */
[----:B------:R-:W-:Y:S01]  /*8b30*/  UIADD3 UR15, UR24, -0x255992d5, URZ ;  /* 0xdaa66d2b180f7890 */ /* 0x000fe2000fffe03f */
[----:B------:R-:W-:Y:S01]  /*8b40*/  FMNMX.FTZ R132, R22, R132, !PT ;  /* 0x0000008416847209 */ /* 0x000fe20007810000 */
[----:B------:R-:W-:Y:S01]  /*8b50*/  UIADD3 UR13, UR24, 0x78dde6e4, URZ ;  /* 0x78dde6e4180d7890 */ /* 0x000fe2000fffe03f */
[----:B------:R-:W-:Y:S01]  /*8b60*/  FMNMX.FTZ R3, R12, R3, !PT ;  /* 0x000000030c037209 */ /* 0x000fe20007810000 */
[----:B------:R-:W-:Y:S01]  /*8b70*/  UIADD3 UR10, UR25, -0x56f99767, URZ ;  /* 0xa9066899190a7890 */ /* 0x000fe2000fffe03f */
[----:B------:R-:W-:Y:S01]  /*8b80*/  LOP3.LUT R133, R231, UR8, RZ, 0x3c, !PT ;  /* 0x00000008e7857c12 */ /* 0x000fe2000f8e3cff */
[----:B------:R-:W-:Y:S01]  /*8b90*/  UIADD3 UR8, UR24, 0x3c6ef372, URZ ;  /* 0x3c6ef37218087890 */ /* 0x000fe2000fffe03f */
[----:B------:R-:W-:Y:S01]  /*8ba0*/  FMNMX.FTZ R132, R23, R132, !PT ;  /* 0x0000008417847209 */ /* 0x000fe20007810000 */
[----:B------:R-:W-:Y:S01]  /*8bb0*/  UIADD3 UR11, UR24, 0x1715609d, URZ ;  /* 0x1715609d180b7890 */ /* 0x000fe2000fffe03f */
[----:B------:R-:W-:Y:S01]  /*8bc0*/  FMNMX.FTZ R3, R13, R3, !PT ;  /* 0x000000030d037209 */ /* 0x000fe20007810000 */
[----:B------:R-:W-:Y:S01]  /*8bd0*/  IMAD.WIDE.U32 R186, R133, -0x326172a9, RZ ;  /* 0xcd9e8d5785ba7825 */ /* 0x000fe200078e00ff */
[----:B------:R-:W-:Y:S01]  /*8be0*/  FMNMX.FTZ R132, R34, R132, !PT ;  /* 0x0000008422847209 */ /* 0x000fe20007810000 */
[----:B------:R-:W-:Y:S01]  /*8bf0*/  UIADD3 UR14, UR25, 0x32370b8f, URZ ;  /* 0x32370b8f190e7890 */ /* 0x000fe2000fffe03f */
[----:B------:R-:W-:Y:S02]  /*8c00*/  FMNMX.FTZ R3, R24, R3, !PT ;  /* 0x0000000318037209 */ /* 0x000fe40007810000 */
[----:B------:R-:W-:Y:S02]  /*8c10*/  FMNMX.FTZ R134, R30, R134, !PT ;  /* 0x000000861e867209 */ /* 0x000fe40007810000 */
[----:B------:R-:W-:Y:S02]  /*8c20*/  FMNMX.FTZ R138, R35, R132, !PT ;  /* 0x00000084238a7209 */ /* 0x000fe40007810000 */
[----:B------:R-:W-:Y:S02]  /*8c30*/  FMNMX.FTZ R3, R25, R3, !PT ;  /* 0x0000000319037209 */ /* 0x000fe40007810000 */
[----:B------:R-:W-:Y:S02]  /*8c40*/  FMNMX.FTZ R134, R31, R134, !PT ;  /* 0x000000861f867209 */ /* 0x000fe40007810000 */
[----:B-1----:R-:W-:Y:S02]  /*8c50*/  FMNMX.FTZ R175, R2, R175, !PT ;  /* 0x000000af02af7209 */ /* 0x002fe40007810000 */
[----:B------:R-:W-:Y:S01]  /*8c60*/  FMNMX.FTZ R139, R28, R3, !PT ;  /* 0x000000031c8b7209 */ /* 0x000fe20007810000 */
[----:B------:R-:W1:Y:S01]  /*8c70*/  SHFL.BFLY PT, R174, R134, 0x2, 0x1f ;  /* 0x0c401f0086ae7f89 */ /* 0x000e6200000e0000 */
[----:B------:R-:W-:Y:S07]  /*8c80*/  I2FP.F32.S32 R178, R178 ;  /* 0x000000b200b27245 */ /* 0x000fee0000201400 */
[----:B------:R-:W4:Y:S01]  /*8c90*/  SHFL.BFLY PT, R179, R175, 0x1, 0x1f ;  /* 0x0c201f00afb37f89 */ /* 0x000f2200000e0000 */
[----:B------:R-:W-:Y:S05]  /*8ca0*/  FFMA.FTZ R29, R178, -R188, R29 ;  /* 0x800000bcb21d7223 */ /* 0x000fea000001001d */
[----:B------:R-:W-:Y:S05]  /*8cb0*/  FMNMX.FTZ R139, R29, R139, !PT ;  /* 0x0000008b1d8b7209 */ /* 0x000fea0007810000 */
[----:B------:R-:W5:Y:S01]  /*8cc0*/  SHFL.BFLY PT, R178, R139, 0x2, 0x1f ;  /* 0x0c401f008bb27f89 */ /* 0x000f6200000e0000 */
[----:B-1----:R-:W-:Y:S02]  /*8cd0*/  FMNMX.FTZ R174, R134, R174, !PT ;  /* 0x000000ae86ae7209 */ /* 0x002fe40007810000 */
[----:B----4-:R-:W-:Y:S04]  /*8ce0*/  FMNMX.FTZ R134, R175, R179, !PT ;  /* 0x000000b3af867209 */ /* 0x010fe80007810000 */
[C---:B------:R-:W-:Y:S01]  /*8cf0*/  FSETP.NEU.FTZ.AND P0, PT, R134.reuse, -INF , PT ;  /* 0xff8000008600780b */ /* 0x040fe20003f1d000 */
[----:B------:R-:W-:Y:S01]  /*8d00*/  FADD.FTZ R0, -R134, R0 ;  /* 0x0000000086007221 */ /* 0x000fe20000010100 */
[----:B--2---:R-:W-:Y:S01]  /*8d10*/  LOP3.LUT R132, R187, UR18, R176, 0x96, !PT ;  /* 0x00000012bb847c12 */ /* 0x004fe2000f8e96b0 */
[----:B------:R-:W-:Y:S04]  /*8d20*/  SHFL.BFLY PT, R177, R174, 0x1, 0x1f ;  /* 0x0c201f00aeb17f89 */ /* 0x000fe800000e0000 */
[----:B------:R-:W-:Y:S01]  /*8d30*/  IMAD.WIDE.U32 R132, R132, -0x2daee0ad, RZ ;  /* 0xd2511f5384847825 */ /* 0x000fe200078e00ff */
[----:B---3--:R-:W-:Y:S03]  /*8d40*/  LOP3.LUT R3, R173, UR17, R230, 0x96, !PT ;  /* 0x00000011ad037c12 */ /* 0x008fe6000f8e96e6 */
[----:B------:R-:W1:Y:S01]  /*8d50*/  SHFL.BFLY PT, R176, R138, 0x2, 0x1f ;  /* 0x0c401f008ab07f89 */ /* 0x000e6200000e0000 */
[----:B------:R-:W-:Y:S01]  /*8d60*/  LOP3.LUT R172, R133, UR16, R172, 0x96, !PT ;  /* 0x0000001085ac7c12 */ /* 0x000fe2000f8e96ac */
[----:B------:R-:W-:Y:S04]  /*8d70*/  IMAD.WIDE.U32 R2, R3, -0x326172a9, RZ ;  /* 0xcd9e8d5703027825 */ /* 0x000fe800078e00ff */
[----:B------:R-:W-:Y:S01]  /*8d80*/  IMAD.WIDE.U32 R172, R172, -0x326172a9, RZ ;  /* 0xcd9e8d57acac7825 */ /* 0x000fe200078e00ff */
[----:B------:R-:W-:Y:S04]  /*8d90*/  LOP3.LUT R3, R3, UR8, R186, 0x96, !PT ;  /* 0x0000000803037c12 */ /* 0x000fe8000f8e96ba */
[----:B------:R-:W-:Y:S01]  /*8da0*/  LOP3.LUT R133, R173, UR15, R2, 0x96, !PT ;  /* 0x0000000fad857c12 */ /* 0x000fe2000f8e9602 */
[----:B------:R-:W-:Y:S01]  /*8db0*/  IMAD.WIDE.U32 R2, R3, -0x2daee0ad, RZ ;  /* 0xd2511f5303027825 */ /* 0x000fe200078e00ff */
[----:B-----5:R-:W-:Y:S04]  /*8dc0*/  FMNMX.FTZ R173, R139, R178, !PT ;  /* 0x000000b28bad7209 */ /* 0x020fe80007810000 */
[----:B------:R-:W-:Y:S01]  /*8dd0*/  LOP3.LUT R3, R3, UR14, R132, 0x96, !PT ;  /* 0x0000000e03037c12 */ /* 0x000fe2000f8e9684 */
[----:B------:R-:W-:Y:S01]  /*8de0*/  IMAD.WIDE.U32 R132, R133, -0x2daee0ad, RZ ;  /* 0xd2511f5385847825 */ /* 0x000fe200078e00ff */
[----:B------:R-:W2:Y:S02]  /*8df0*/  SHFL.BFLY PT, R178, R173, 0x1, 0x1f ;  /* 0x0c201f00adb27f89 */ /* 0x000ea400000e0000 */
[----:B-1----:R-:W-:Y:S01]  /*8e00*/  FMNMX.FTZ R176, R138, R176, !PT ;  /* 0x000000b08ab07209 */ /* 0x002fe20007810000 */
[----:B------:R-:W-:Y:S01]  /*8e10*/  IMAD.WIDE.U32 R138, R3, -0x326172a9, RZ ;  /* 0xcd9e8d57038a7825 */ /* 0x000fe200078e00ff */
[----:B------:R-:W-:Y:S02]  /*8e20*/  LOP3.LUT R2, R133, UR12, R2, 0x96, !PT ;  /* 0x0000000c85027c12 */ /* 0x000fe4000f8e9602 */
[----:B------:R-:W-:Y:S02]  /*8e30*/  FMNMX.FTZ R3, R174, R177, !PT ;  /* 0x000000b1ae037209 */ /* 0x000fe40007810000 */
[----:B------:R-:W1:Y:S01]  /*8e40*/  SHFL.BFLY PT, R133, R176, 0x1, 0x1f ;  /* 0x0c201f00b0857f89 */ /* 0x000e6200000e0000 */
[----:B------:R-:W-:Y:S01]  /*8e50*/  LOP3.LUT R172, R139, UR13, R172, 0x96, !PT ;  /* 0x0000000d8bac7c12 */ /* 0x000fe2000f8e96ac */
[----:B------:R-:W-:Y:S04]  /*8e60*/  IMAD.WIDE.U32 R180, R2, -0x326172a9, RZ ;  /* 0xcd9e8d5702b47825 */ /* 0x000fe800078e00ff */
[----:B------:R-:W-:Y:S01]  /*8e70*/  FMUL.FTZ R2, R134, UR4 ;  /* 0x0000000486027c20 */ /* 0x000fe20008410000 */
[----:B------:R-:W-:Y:S01]  /*8e80*/  IMAD.WIDE.U32 R182, R172, -0x2daee0ad, RZ ;  /* 0xd2511f53acb67825 */ /* 0x000fe200078e00ff */
[----:B------:R-:W-:Y:S03]  /*8e90*/  LOP3.LUT R220, R181, UR11, R138, 0x96, !PT ;  /* 0x0000000bb5dc7c12 */ /* 0x000fe6000f8e968a */
[----:B------:R-:W-:Y:S02]  /*8ea0*/  FSEL R2, R2, RZ, P0 ;  /* 0x000000ff02027208 */ /* 0x000fe40000000000 */
[----:B------:R-:W-:Y:S02]  /*8eb0*/  LOP3.LUT R175, R183, UR10, R132, 0x96, !PT ;  /* 0x0000000ab7af7c12 */ /* 0x000fe4000f8e9684 */
[----:B------:R-:W-:Y:S01]  /*8ec0*/  FSETP.NEU.FTZ.AND P0, PT, R3, -INF , PT ;  /* 0xff8000000300780b */ /* 0x000fe20003f1d000 */
[--C-:B------:R-:W-:Y:S01]  /*8ed0*/  FFMA.FTZ R211, R16, UR4, -R2.reuse ;  /* 0x0000000410d37c23 */ /* 0x100fe20008010802 */
[--C-:B------:R-:W-:Y:S01]  /*8ee0*/  FFMA.FTZ R209, R17, UR4, -R2.reuse ;  /* 0x0000000411d17c23 */ /* 0x100fe20008010802 */
[----:B--2---:R-:W-:Y:S01]  /*8ef0*/  FMNMX.FTZ R132, R173, R178, !PT ;  /* 0x000000b2ad847209 */ /* 0x004fe20007810000 */
[----:B------:R-:W2:Y:S01]  /*8f00*/  LDL.64 R16, [R1+0x50] ;  /* 0x0000500001107983 */ /* 0x000ea20000100a00 */
[----:B------:R-:W-:Y:S04]  /*8f10*/  IMAD.WIDE.U32 R174, R175, -0x326172a9, RZ ;  /* 0xcd9e8d57afae7825 */ /* 0x000fe800078e00ff */
[--C-:B------:R-:W-:Y:S01]  /*8f20*/  FFMA.FTZ R139, R4, UR4, -R2.reuse ;  /* 0x00000004048b7c23 */ /* 0x100fe20008010802 */
[--C-:B------:R-:W-:Y:S01]  /*8f30*/  FFMA.FTZ R217, R20, UR4, -R2.reuse ;  /* 0x0000000414d97c23 */ /* 0x100fe20008010802 */
[----:B------:R-:W-:Y:S01]  /*8f40*/  FFMA.FTZ R219, R21, UR4, -R2 ;  /* 0x0000000415db7c23 */ /* 0x000fe20008010802 */
[----:B------:R-:W-:Y:S01]  /*8f50*/  LOP3.LUT R138, R175, UR9, R180, 0x96, !PT ;  /* 0x00000009af8a7c12 */ /* 0x000fe2000f8e96b4 */
[--C-:B------:R-:W-:Y:S01]  /*8f60*/  FFMA.FTZ R221, R32, UR4, -R2.reuse ;  /* 0x0000000420dd7c23 */ /* 0x100fe20008010802 */
[----:B-1----:R-:W-:Y:S01]  /*8f70*/  FMNMX.FTZ R133, R176, R133, !PT ;  /* 0x00000085b0857209 */ /* 0x002fe20007810000 */
[--C-:B------:R-:W-:Y:S01]  /*8f80*/  FFMA.FTZ R222, R33, UR4, -R2.reuse ;  /* 0x0000000421de7c23 */ /* 0x100fe20008010802 */
[----:B------:R-:W-:Y:S01]  /*8f90*/  LOP3.LUT R4, R138, 0xff, RZ, 0xc0, !PT ;  /* 0x000000ff8a047812 */ /* 0x000fe200078ec0ff */
[----:B------:R-:W-:Y:S01]  /*8fa0*/  FFMA.FTZ R177, R5, UR4, -R2 ;  /* 0x0000000405b17c23 */ /* 0x000fe20008010802 */
[----:B------:R-:W-:Y:S01]  /*8fb0*/  FMUL.FTZ R2, R3, UR4 ;  /* 0x0000000403027c20 */ /* 0x000fe20008410000 */
[C---:B------:R-:W-:Y:S01]  /*8fc0*/  FMUL.FTZ R5, R133.reuse, UR4 ;  /* 0x0000000485057c20 */ /* 0x040fe20008410000 */
[----:B------:R-:W-:Y:S01]  /*8fd0*/  ISETP.LE.U32.AND P5, PT, R4, UR5, PT ;  /* 0x0000000504007c0c */ /* 0x000fe2000bfa3070 */
[----:B------:R-:W-:Y:S01]  /*8fe0*/  MUFU.EX2 R222, R222 ;  /* 0x000000de00de7308 */ /* 0x000fe20000000800 */
[----:B------:R-:W-:Y:S02]  /*8ff0*/  LOP3.LUT R4, R138, 0xffff, RZ, 0xc0, !PT ;  /* 0x0000ffff8a047812 */ /* 0x000fe400078ec0ff */
[----:B------:R-:W-:Y:S02]  /*9000*/  FSEL R2, R2, RZ, P0 ;  /* 0x000000ff02027208 */ /* 0x000fe40000000000 */
[----:B------:R-:W-:Y:S02]  /*9010*/  SHF.R.U32.HI R4, RZ, 0x8, R4 ;  /* 0x00000008ff047819 */ /* 0x000fe40000011604 */
[----:B------:R-:W-:Y:S01]  /*9020*/  FSETP.NEU.FTZ.AND P0, PT, R133, -INF , PT ;  /* 0xff8000008500780b */ /* 0x000fe20003f1d000 */
        /* <DEDUP_REMOVED lines=8> */
[----:B------:R-:W-:Y:S02]  /*90b0*/  LOP3.LUT R2, R4, 0xffff, RZ, 0xc0, !PT ;  /* 0x0000ffff04027812 */ /* 0x000fe400078ec0ff */
[----:B------:R-:W-:Y:S02]  /*90c0*/  SHF.R.U32.HI R4, RZ, 0x18, R138 ;  /* 0x00000018ff047819 */ /* 0x000fe4000001168a */
[----:B------:R-:W-:Y:S01]  /*90d0*/  ISETP.LE.U32.AND P4, PT, R2, UR5, PT ;  /* 0x0000000502007c0c */ /* 0x000fe2000bf83070 */
[----:B------:R-:W-:Y:S01]  /*90e0*/  MUFU.EX2 R184, R184 ;  /* 0x000000b800b87308 */ /* 0x000fe20000000800 */
[----:B------:R-:W-:Y:S02]  /*90f0*/  FSEL R2, R5, RZ, P0 ;  /* 0x000000ff05027208 */ /* 0x000fe40000000000 */
[----:B------:R-:W-:Y:S01]  /*9100*/  ISETP.LE.U32.AND P2, PT, R4, UR5, PT ;  /* 0x0000000504007c0c */ /* 0x000fe2000bf43070 */
[C---:B------:R-:W-:Y:S01]  /*9110*/  FMUL.FTZ R4, R132.reuse, UR4 ;  /* 0x0000000484047c20 */ /* 0x040fe20008410000 */
[----:B------:R-:W-:Y:S01]  /*9120*/  FSETP.NEU.FTZ.AND P0, PT, R132, -INF , PT ;  /* 0xff8000008400780b */ /* 0x000fe20003f1d000 */
[--C-:B------:R-:W-:Y:S01]  /*9130*/  FFMA.FTZ R223, R34, UR4, -R2.reuse ;  /* 0x0000000422df7c23 */ /* 0x100fe20008010802 */
[--C-:B------:R-:W-:Y:S01]  /*9140*/  FFMA.FTZ R225, R35, UR4, -R2.reuse ;  /* 0x0000000423e17c23 */ /* 0x100fe20008010802 */
[----:B------:R-:W-:Y:S01]  /*9150*/  FFMA.FTZ R173, R6, UR4, -R2 ;  /* 0x0000000406ad7c23 */ /* 0x000fe20008010802 */
[----:B------:R-:W-:Y:S01]  /*9160*/  FSEL R4, R4, RZ, P0 ;  /* 0x000000ff04047208 */ /* 0x000fe20000000000 */
[----:B------:R-:W3:Y:S01]  /*9170*/  LDL.64 R34, [R1+0x48] ;  /* 0x0000480001227983 */ /* 0x000ee20000100a00 */
[----:B------:R-:W-:Y:S01]  /*9180*/  SHF.R.U32.HI R6, RZ, 0x10, R138 ;  /* 0x00000010ff067819 */ /* 0x000fe2000001168a */
[--C-:B------:R-:W-:Y:S01]  /*9190*/  FFMA.FTZ R207, R18, UR4, -R2.reuse ;  /* 0x0000000412cf7c23 */ /* 0x100fe20008010802 */
[--C-:B------:R-:W-:Y:S01]  /*91a0*/  FFMA.FTZ R208, R19, UR4, -R2.reuse ;  /* 0x0000000413d07c23 */ /* 0x100fe20008010802 */
[--C-:B------:R-:W-:Y:S01]  /*91b0*/  FFMA.FTZ R216, R23, UR4, -R2.reuse ;  /* 0x0000000417d87c23 */ /* 0x100fe20008010802 */
[----:B------:R-:W-:Y:S01]  /*91c0*/  LOP3.LUT R6, R6, 0xff, RZ, 0xc0, !PT ;  /* 0x000000ff06067812 */ /* 0x000fe200078ec0ff */
[--C-:B------:R-:W-:Y:S01]  /*91d0*/  FFMA.FTZ R178, R7, UR4, -R2.reuse ;  /* 0x0000000407b27c23 */ /* 0x100fe20008010802 */
[----:B------:R-:W-:Y:S01]  /*91e0*/  FFMA.FTZ R214, R22, UR4, -R2 ;  /* 0x0000000416d67c23 */ /* 0x000fe20008010802 */
[----:B------:R-:W-:Y:S01]  /*91f0*/  FMUL.FTZ R2, R0, UR4 ;  /* 0x0000000400027c20 */ /* 0x000fe20008410000 */
[----:B------:R-:W-:Y:S01]  /*9200*/  ISETP.LE.U32.AND P1, PT, R6, UR5, PT ;  /* 0x0000000506007c0c */ /* 0x000fe2000bf23070 */
[----:B------:R-:W-:Y:S01]  /*9210*/  FADD.FTZ R0, -R3, R135 ;  /* 0x0000008703007221 */ /* 0x000fe20000010100 */
[----:B------:R-:W-:Y:S01]  /*9220*/  MUFU.EX2 R173, R173 ;  /* 0x000000ad00ad7308 */ /* 0x000fe20000000800 */
[--C-:B------:R-:W-:Y:S01]  /*9230*/  FFMA.FTZ R176, R9, UR4, -R4.reuse ;  /* 0x0000000409b07c23 */ /* 0x100fe20008010804 */
[--C-:B------:R-:W-:Y:S01]  /*9240*/  FFMA.FTZ R183, R13, UR4, -R4.reuse ;  /* 0x000000040db77c23 */ /* 0x100fe20008010804 */
[----:B------:R-:W-:Y:S01]  /*9250*/  FMUL.FTZ R0, R0, UR4 ;  /* 0x0000000400007c20 */ /* 0x000fe20008410000 */
[--C-:B------:R-:W-:Y:S01]  /*9260*/  FFMA.FTZ R212, R24, UR4, -R4.reuse ;  /* 0x0000000418d47c23 */ /* 0x100fe20008010804 */
[--C-:B------:R-:W-:Y:S01]  /*9270*/  FFMA.FTZ R213, R25, UR4, -R4.reuse ;  /* 0x0000000419d57c23 */ /* 0x100fe20008010804 */
[--C-:B------:R-:W-:Y:S01]  /*9280*/  FFMA.FTZ R226, R29, UR4, -R4.reuse ;  /* 0x000000041de27c23 */ /* 0x100fe20008010804 */
[--C-:B------:R-:W-:Y:S03]  /*9290*/  FFMA.FTZ R18, R8, UR4, -R4.reuse ;  /* 0x0000000408127c23 */ /* 0x100fe60008010804 */
[----:B------:R-:W1:Y:S01]  /*92a0*/  MUFU.EX2 R2, R2 ;  /* 0x0000000200027308 */ /* 0x000e620000000800 */
[--C-:B------:R-:W-:Y:S01]  /*92b0*/  FFMA.FTZ R181, R12, UR4, -R4.reuse ;  /* 0x000000040cb57c23 */ /* 0x100fe20008010804 */
[----:B------:R-:W-:Y:S08]  /*92c0*/  FFMA.FTZ R224, R28, UR4, -R4 ;  /* 0x000000041ce07c23 */ /* 0x000ff00008010804 */
[----:B------:R-:W4:Y:S01]  /*92d0*/  MUFU.EX2 R0, R0 ;  /* 0x0000000000007308 */ /* 0x000f220000000800 */
        /* <DEDUP_REMOVED lines=10> */
[----:B------:R4:W5:Y:S01]  /*9380*/  LDL.S16 R171, [R1+0x18] ;  /* 0x0000180001ab7983 */ /* 0x0009620000100600 */
[C---:B------:R-:W-:Y:S01]  /*9390*/  FMUL.FTZ R14, R0.reuse, R166 ;  /* 0x000000a6000e7220 */ /* 0x040fe20000410000 */
[C---:B------:R-:W-:Y:S01]  /*93a0*/  FMUL.FTZ R15, R0.reuse, R167 ;  /* 0x000000a7000f7220 */ /* 0x040fe20000410000 */
[C---:B------:R-:W-:Y:S01]  /*93b0*/  FMUL.FTZ R26, R0.reuse, R162 ;  /* 0x000000a2001a7220 */ /* 0x040fe20000410000 */
[----:B------:R4:W4:Y:S01]  /*93c0*/  LDL.S16 R159, [R1+0x8] ;  /* 0x00000800019f7983 */ /* 0x0009220000100600 */
        /* <DEDUP_REMOVED lines=46> */
[----:B------:R-:W-:Y:S01]  /*96b0*/  MUFU.EX2 R141, R18 ;  /* 0x00000012008d7308 */ /* 0x000fe20000000800 */
[C---:B------:R-:W-:Y:S01]  /*96c0*/  FMUL.FTZ R84, R2.reuse, R84 ;  /* 0x0000005402547220 */ /* 0x040fe20000410000 */
[C---:B------:R-:W-:Y:S01]  /*96d0*/  FMUL.FTZ R85, R2.reuse, R85 ;  /* 0x0000005502557220 */ /* 0x040fe20000410000 */
[----:B--2---:R-:W-:Y:S01]  /*96e0*/  LOP3.LUT R8, R187, UR18, R16, 0x96, !PT ;  /* 0x00000012bb087c12 */ /* 0x004fe2000f8e9610 */
[C---:B------:R-:W-:Y:S01]  /*96f0*/  FMUL.FTZ R17, R2.reuse, R149 ;  /* 0x0000009502117220 */ /* 0x040fe20000410000 */
[----:B------:R-:W-:Y:S05]  /*9700*/  IMAD.MOV.U32 R187, RZ, RZ, R229 ;  /* 0x000000ffffbb7224 */ /* 0x000fea00078e00e5 */
[----:B------:R1:W2:Y:S01]  /*9710*/  MUFU.EX2 R149, R10 ;  /* 0x0000000a00957308 */ /* 0x0002a20000000800 */
[----:B------:R-:W-:Y:S01]  /*9720*/  FMUL.FTZ R16, R2, R148 ;  /* 0x0000009402107220 */ /* 0x000fe20000410000 */
[----:B------:R-:W-:Y:S04]  /*9730*/  IMAD.WIDE.U32 R8, R8, -0x2daee0ad, RZ ;  /* 0xd2511f5308087825 */ /* 0x000fe800078e00ff */
[C---:B-1----:R-:W-:Y:S01]  /*9740*/  FMUL.FTZ R10, R0.reuse, R170 ;  /* 0x000000aa000a7220 */ /* 0x042fe20000410000 */
[----:B--2---:R-:W-:Y:S01]  /*9750*/  FFMA.FTZ R138, R0, R205, R149 ;  /* 0x000000cd008a7223 */ /* 0x004fe20000010095 */
[----:B------:R2:W2:Y:S01]  /*9760*/  LDL.S16 R170, [R1+0x14] ;  /* 0x0000140001aa7983 */ /* 0x0004a20000100600 */
[----:B------:R-:W-:Y:S04]  /*9770*/  FADD.FTZ R0, -R133, R137 ;  /* 0x0000008985007221 */ /* 0x000fe80000010100 */
[----:B------:R-:W-:Y:S06]  /*9780*/  FMUL.FTZ R0, R0, UR4 ;  /* 0x0000000400007c20 */ /* 0x000fec0008410000 */
[----:B------:R-:W1:Y:S01]  /*9790*/  MUFU.EX2 R0, R0 ;  /* 0x0000000000007308 */ /* 0x000e620000000800 */
[----:B---3--:R-:W-:Y:S02]  /*97a0*/  LOP3.LUT R5, R35, UR17, R230, 0x96, !PT ;  /* 0x0000001123057c12 */ /* 0x008fe4000f8e96e6 */
[----:B------:R-:W-:Y:S01]  /*97b0*/  LOP3.LUT R9, R9, UR16, R34, 0x96, !PT ;  /* 0x0000001009097c12 */ /* 0x000fe2000f8e9622 */
[C---:B-1----:R-:W-:Y:S02]  /*97c0*/  FMUL.FTZ R34, R0.reuse, R142 ;  /* 0x0000008e00227220 */ /* 0x042fe40000410000 */
[----:B------:R-:W-:Y:S04]  /*97d0*/  IMAD.WIDE.U32 R22, R5, -0x326172a9, RZ ;  /* 0xcd9e8d5705167825 */ /* 0x000fe800078e00ff */
[----:B------:R-:W-:Y:S01]  /*97e0*/  FFMA.FTZ R135, R0, R227, R173 ;  /* 0x000000e300877223 */ /* 0x000fe200000100ad */
[----:B------:R-:W-:Y:S01]  /*97f0*/  MUFU.EX2 R142, R177 ;  /* 0x000000b1008e7308 */ /* 0x000fe20000000800 */
[----:B------:R-:W-:Y:S01]  /*9800*/  FMUL.FTZ R5, R2, R153 ;  /* 0x0000009902057220 */ /* 0x000fe20000410000 */
[C---:B------:R-:W-:Y:S01]  /*9810*/  FMUL.FTZ R18, R0.reuse, R150 ;  /* 0x0000009600127220 */ /* 0x040fe20000410000 */
[----:B------:R-:W-:Y:S01]  /*9820*/  LOP3.LUT R6, R23, UR8, R186, 0x96, !PT ;  /* 0x0000000817067c12 */ /* 0x000fe2000f8e96ba */
[C---:B------:R-:W-:Y:S01]  /*9830*/  FMUL.FTZ R19, R0.reuse, R151 ;  /* 0x0000009700137220 */ /* 0x040fe20000410000 */
[C---:B------:R-:W-:Y:S01]  /*9840*/  FMUL.FTZ R23, R0.reuse, R147 ;  /* 0x0000009300177220 */ /* 0x040fe20000410000 */
[C---:B------:R-:W-:Y:S01]  /*9850*/  FMUL.FTZ R35, R0.reuse, R143 ;  /* 0x0000008f00237220 */ /* 0x040fe20000410000 */
[----:B------:R-:W-:Y:S01]  /*9860*/  FMUL.FTZ R38, R0, R38 ;  /* 0x0000002600267220 */ /* 0x000fe20000410000 */
[----:B------:R-:W-:Y:S02]  /*9870*/  IMAD.WIDE.U32 R6, R6, -0x2daee0ad, RZ ;  /* 0xd2511f5306067825 */ /* 0x000fe400078e00ff */
[----:B------:R-:W1:Y:S01]  /*9880*/  MUFU.EX2 R186, R139 ;  /* 0x0000008b00ba7308 */ /* 0x000e620000000800 */
[----:B------:R-:W-:Y:S01]  /*9890*/  UIADD3 UR8, UR25, 0x646e171e, URZ ;  /* 0x646e171e19087890 */ /* 0x000fe2000fffe03f */
[C---:B------:R-:W-:Y:S01]  /*98a0*/  FMUL.FTZ R39, R0.reuse, R39 ;  /* 0x0000002700277220 */ /* 0x040fe20000410000 */
[C---:B------:R-:W-:Y:S01]  /*98b0*/  FMUL.FTZ R50, R0.reuse, R50 ;  /* 0x0000003200327220 */ /* 0x040fe20000410000 */
[----:B------:R-:W-:Y:S01]  /*98c0*/  LOP3.LUT R7, R7, UR14, R8, 0x96, !PT ;  /* 0x0000000e07077c12 */ /* 0x000fe2000f8e9608 */
[----:B------:R-:W-:Y:S04]  /*98d0*/  IMAD.WIDE.U32 R8, R9, -0x326172a9, RZ ;  /* 0xcd9e8d5709087825 */ /* 0x000fe800078e00ff */
[C---:B------:R-:W-:Y:S01]  /*98e0*/  FMUL.FTZ R51, R0.reuse, R51 ;  /* 0x0000003300337220 */ /* 0x040fe20000410000 */
[C---:B------:R-:W-:Y:S01]  /*98f0*/  FMUL.FTZ R66, R0.reuse, R66 ;  /* 0x0000004200427220 */ /* 0x040fe20000410000 */
[C---:B------:R-:W-:Y:S01]  /*9900*/  FMUL.FTZ R67, R0.reuse, R67 ;  /* 0x0000004300437220 */ /* 0x040fe20000410000 */
[----:B------:R-:W-:Y:S01]  /*9910*/  LOP3.LUT R12, R9, UR15, R22, 0x96, !PT ;  /* 0x0000000f090c7c12 */ /* 0x000fe2000f8e9616 */
[C---:B------:R-:W-:Y:S01]  /*9920*/  FMUL.FTZ R22, R0.reuse, R146 ;  /* 0x0000009200167220 */ /* 0x040fe20000410000 */
[C---:B------:R-:W-:Y:S01]  /*9930*/  FMUL.FTZ R82, R0.reuse, R82 ;  /* 0x0000005200527220 */ /* 0x040fe20000410000 */
[C---:B------:R-:W-:Y:S01]  /*9940*/  FMUL.FTZ R83, R0.reuse, R83 ;  /* 0x0000005300537220 */ /* 0x040fe20000410000 */
[----:B------:R-:W-:Y:S01]  /*9950*/  FMUL.FTZ R98, R0, R98 ;  /* 0x0000006200627220 */ /* 0x000fe20000410000 */
[----:B------:R-:W-:Y:S04]  /*9960*/  IMAD.WIDE.U32 R12, R12, -0x2daee0ad, RZ ;  /* 0xd2511f530c0c7825 */ /* 0x000fe800078e00ff */
[----:B------:R-:W-:Y:S01]  /*9970*/  FMUL.FTZ R99, R0, R99 ;  /* 0x0000006300637220 */ /* 0x000fe20000410000 */
[----:B------:R-:W-:Y:S01]  /*9980*/  MUFU.EX2 R151, R209 ;  /* 0x000000d100977308 */ /* 0x000fe20000000800 */
[----:B-1----:R-:W-:Y:S01]  /*9990*/  FFMA.FTZ R140, R2, R204, R186 ;  /* 0x000000cc028c7223 */ /* 0x002fe200000100ba */
[C---:B------:R-:W-:Y:S01]  /*99a0*/  FMUL.FTZ R102, R0.reuse, R102 ;  /* 0x0000006600667220 */ /* 0x040fe20000410000 */
[----:B------:R-:W-:Y:S01]  /*99b0*/  LOP3.LUT R162, R13, UR12, R6, 0x96, !PT ;  /* 0x0000000c0da27c12 */ /* 0x000fe2000f8e9606 */
[----:B------:R-:W-:Y:S04]  /*99c0*/  IMAD.WIDE.U32 R6, R7, -0x326172a9, RZ ;  /* 0xcd9e8d5707067825 */ /* 0x000fe800078e00ff */
[C---:B------:R-:W-:Y:S01]  /*99d0*/  FMUL.FTZ R103, R0.reuse, R103 ;  /* 0x0000006700677220 */ /* 0x040fe20000410000 */
[----:B------:R-:W-:Y:S01]  /*99e0*/  FMUL.FTZ R114, R0, R114 ;  /* 0x0000007200727220 */ /* 0x000fe20000410000 */
[----:B------:R-:W-:Y:S01]  /*99f0*/  IMAD.WIDE.U32 R162, R162, -0x326172a9, RZ ;  /* 0xcd9e8d57a2a27825 */ /* 0x000fe200078e00ff */
[----:B------:R-:W-:Y:S01]  /*9a00*/  LOP3.LUT R8, R7, UR13, R8, 0x96, !PT ;  /* 0x0000000d07087c12 */ /* 0x000fe2000f8e9608 */
[----:B------:R-:W-:Y:S02]  /*9a10*/  MUFU.EX2 R143, R179 ;  /* 0x000000b3008f7308 */ /* 0x000fe40000000800 */
[----:B------:R-:W-:Y:S01]  /*9a20*/  FADD.FTZ R2, -R132, R136 ;  /* 0x0000008884027221 */ /* 0x000fe20000010100 */
[----:B------:R-:W-:Y:S01]  /*9a30*/  F2FP.BF16.F32.PACK_AB R136, R142, R186 ;  /* 0x000000ba8e88723e */ /* 0x000fe200000010ff */
[----:B------:R-:W-:Y:S01]  /*9a40*/  FMUL.FTZ R7, R0, R155 ;  /* 0x0000009b00077220 */ /* 0x000fe20000410000 */
[----:B------:R-:W-:Y:S04]  /*9a50*/  IMAD.WIDE.U32 R166, R8, -0x2daee0ad, RZ ;  /* 0xd2511f5308a67825 */ /* 0x000fe800078e00ff */
[----:B------:R-:W-:Y:S01]  /*9a60*/  FMUL.FTZ R2, R2, UR4 ;  /* 0x0000000402027c20 */ /* 0x000fe20008410000 */
[----:B------:R-:W-:Y:S01]  /*9a70*/  FMUL.FTZ R115, R0, R115 ;  /* 0x0000007300737220 */ /* 0x000fe20000410000 */
[----:B------:R-:W-:Y:S01]  /*9a80*/  IMAD.MOV.U32 R186, RZ, RZ, R234 ;  /* 0x000000ffffba7224 */ /* 0x000fe200078e00ea */
[----:B------:R-:W-:Y:S01]  /*9a90*/  LOP3.LUT R144, R167, UR10, R12, 0x96, !PT ;  /* 0x0000000aa7907c12 */ /* 0x000fe2000f8e960c */
[----:B------:R-:W-:Y:S01]  /*9aa0*/  FADD.FTZ R142, R142, R140 ;  /* 0x0000008c8e8e7221 */ /* 0x000fe20000010000 */
[----:B------:R-:W-:Y:S01]  /*9ab0*/  LOP3.LUT R167, R163, UR11, R6, 0x96, !PT ;  /* 0x0000000ba3a77c12 */ /* 0x000fe2000f8e9606 */
[----:B------:R-:W1:Y:S01]  /*9ac0*/  MUFU.EX2 R2, R2 ;  /* 0x0000000200027308 */ /* 0x000e620000000800 */
[----:B------:R-:W-:Y:S01]  /*9ad0*/  FMUL.FTZ R6, R0, R154 ;  /* 0x0000009a00067220 */ /* 0x000fe20000410000 */
[----:B------:R-:W-:Y:S04]  /*9ae0*/  IMAD.WIDE.U32 R144, R144, -0x326172a9, RZ ;  /* 0xcd9e8d5790907825 */ /* 0x000fe800078e00ff */
[----:B------:R-:W-:Y:S02]  /*9af0*/  @!P5 HFMA2.BF16_V2 R246, -RZ.H0_H0, RZ.H0_H0, -R136.H0_H0 ;  /* 0x200000fffff6d231 */ /* 0x000fe40000340988 */
[C---:B------:R-:W-:Y:S01]  /*9b00*/  FMUL.FTZ R54, R0.reuse, R54 ;  /* 0x0000003600367220 */ /* 0x040fe20000410000 */
[C---:B------:R-:W-:Y:S01]  /*9b10*/  FMUL.FTZ R55, R0.reuse, R55 ;  /* 0x0000003700377220 */ /* 0x040fe20000410000 */
[----:B------:R-:W-:Y:S01]  /*9b20*/  LOP3.LUT R137, R145, UR9, R162, 0x96, !PT ;  /* 0x0000000991897c12 */ /* 0x000fe2000f8e96a2 */
[----:B------:R-:W3:Y:S01]  /*9b30*/  MUFU.EX2 R154, R176 ;  /* 0x000000b0009a7308 */ /* 0x000ee20000000800 */
[C---:B------:R-:W-:Y:S01]  /*9b40*/  FMUL.FTZ R70, R0.reuse, R70 ;  /* 0x0000004600467220 */ /* 0x040fe20000410000 */
[C---:B------:R-:W-:Y:S01]  /*9b50*/  FMUL.FTZ R71, R0.reuse, R71 ;  /* 0x0000004700477220 */ /* 0x040fe20000410000 */
[----:B------:R-:W-:Y:S01]  /*9b60*/  SHF.R.U32.HI R148, RZ, 0x18, R137 ;  /* 0x00000018ff947819 */ /* 0x000fe20000011689 */
[C---:B------:R-:W-:Y:S01]  /*9b70*/  FMUL.FTZ R86, R0.reuse, R86 ;  /* 0x0000005600567220 */ /* 0x040fe20000410000 */
[C---:B------:R-:W-:Y:S01]  /*9b80*/  FMUL.FTZ R87, R0.reuse, R87 ;  /* 0x0000005700577220 */ /* 0x040fe20000410000 */
[C---:B------:R-:W-:Y:S01]  /*9b90*/  FMUL.FTZ R118, R0.reuse, R118 ;  /* 0x0000007600767220 */ /* 0x040fe20000410000 */
[C---:B------:R-:W-:Y:S01]  /*9ba0*/  FMUL.FTZ R119, R0.reuse, R119 ;  /* 0x0000007700777220 */ /* 0x040fe20000410000 */
[C---:B------:R-:W-:Y:S01]  /*9bb0*/  FMUL.FTZ R130, R0.reuse, R130 ;  /* 0x0000008200827220 */ /* 0x040fe20000410000 */
[----:B------:R-:W-:Y:S01]  /*9bc0*/  FMUL.FTZ R131, R0, R131 ;  /* 0x0000008300837220 */ /* 0x000fe20000410000 */
[C---:B------:R-:W-:Y:S01]  /*9bd0*/  LOP3.LUT R0, R137.reuse, 0xff, RZ, 0xc0, !PT ;  /* 0x000000ff89007812 */ /* 0x040fe200078ec0ff */
[C---:B-1----:R-:W-:Y:S01]  /*9be0*/  FFMA.FTZ R139, R2.reuse, R228, R141 ;  /* 0x000000e4028b7223 */ /* 0x042fe2000001008d */
[C---:B------:R-:W-:Y:S01]  /*9bf0*/  FMUL.FTZ R13, R2.reuse, R165 ;  /* 0x000000a5020d7220 */ /* 0x040fe20000410000 */
[----:B------:R-:W-:Y:S01]  /*9c00*/  FMUL.FTZ R24, R2, R160 ;  /* 0x000000a002187220 */ /* 0x000fe20000410000 */
[----:B------:R-:W-:Y:S01]  /*9c10*/  ISETP.LE.U32.AND P0, PT, R0, UR5, PT ;  /* 0x0000000500007c0c */ /* 0x000fe2000bf03070 */
[----:B------:R-:W1:Y:S01]  /*9c20*/  MUFU.EX2 R150, R211 ;  /* 0x000000d300967308 */ /* 0x000e620000000800 */
[----:B------:R-:W-:Y:S01]  /*9c30*/  FMUL.FTZ R25, R2, R161 ;  /* 0x000000a102197220 */ /* 0x000fe20000410000 */
[C---:B---3--:R-:W-:Y:S01]  /*9c40*/  F2FP.BF16.F32.PACK_AB R0, R154.reuse, R141 ;  /* 0x0000008d9a00723e */ /* 0x048fe200000010ff */
[----:B------:R-:W-:Y:S01]  /*9c50*/  FADD.FTZ R154, R154, R139 ;  /* 0x0000008b9a9a7221 */ /* 0x000fe20000010000 */
[----:B------:R-:W-:Y:S01]  /*9c60*/  SHF.R.U32.HI R139, RZ, 0x10, R137 ;  /* 0x00000010ff8b7819 */ /* 0x000fe20000011689 */
[C---:B------:R-:W-:Y:S01]  /*9c70*/  FMUL.FTZ R29, R2.reuse, R157 ;  /* 0x0000009d021d7220 */ /* 0x040fe20000410000 */
[----:B------:R-:W-:Y:S01]  /*9c80*/  LOP3.LUT R137, R137, 0xffff, RZ, 0xc0, !PT ;  /* 0x0000ffff89897812 */ /* 0x000fe200078ec0ff */
[----:B------:R-:W3:Y:S01]  /*9c90*/  LDC R157, c[0x0][0x2d8] ;  /* 0x0000b600ff9d7b82 */ /* 0x000ee20000000800 */
[----:B------:R-:W-:Y:S01]  /*9ca0*/  LOP3.LUT R140, R139, 0xff, RZ, 0xc0, !PT ;  /* 0x000000ff8b8c7812 */ /* 0x000fe200078ec0ff */
[C---:B------:R-:W-:Y:S01]  /*9cb0*/  FMUL.FTZ R8, R2.reuse, R168 ;  /* 0x000000a802087220 */ /* 0x040fe20000410000 */
[----:B------:R-:W-:Y:S01]  /*9cc0*/  SHF.R.U32.HI R137, RZ, 0x8, R137 ;  /* 0x00000008ff897819 */ /* 0x000fe20000011689 */
[C---:B------:R-:W-:Y:S01]  /*9cd0*/  FMUL.FTZ R9, R2.reuse, R169 ;  /* 0x000000a902097220 */ /* 0x040fe20000410000 */
[----:B----4-:R-:W-:Y:S02]  /*9ce0*/  @!P0 HFMA2.BF16_V2 R159, -RZ.H0_H0, RZ.H0_H0, -R0.H0_H0 ;  /* 0x200000ffff9f8231 */ /* 0x010fe40000340900 */
[C---:B------:R-:W-:Y:S01]  /*9cf0*/  FMUL.FTZ R12, R2.reuse, R164 ;  /* 0x000000a4020c7220 */ /* 0x040fe20000410000 */
[----:B------:R-:W-:Y:S01]  /*9d00*/  LOP3.LUT R137, R137, 0xffff, RZ, 0xc0, !PT ;  /* 0x0000ffff89897812 */ /* 0x000fe200078ec0ff */
[C---:B------:R-:W-:Y:S01]  /*9d10*/  FMUL.FTZ R28, R2.reuse, R156 ;  /* 0x0000009c021c7220 */ /* 0x040fe20000410000 */
[C---:B------:R-:W-:Y:S01]  /*9d20*/  FMUL.FTZ R40, R2.reuse, R40 ;  /* 0x0000002802287220 */ /* 0x040fe20000410000 */
[----:B------:R-:W-:Y:S01]  /*9d30*/  PRMT R158, R159, 0x7610, R158 ;  /* 0x000076109f9e7816 */ /* 0x000fe2000000009e */
[C---:B------:R-:W-:Y:S01]  /*9d40*/  FMUL.FTZ R41, R2.reuse, R41 ;  /* 0x0000002902297220 */ /* 0x040fe20000410000 */
[----:B------:R-:W-:Y:S01]  /*9d50*/  ISETP.LE.U32.AND P6, PT, R137, UR5, PT ;  /* 0x0000000589007c0c */ /* 0x000fe2000bfc3070 */
        /* <DEDUP_REMOVED lines=22> */
[C---:B------:R-:W-:Y:S01]  /*9ec0*/  F2FP.BF16.F32.PACK_AB R2, R143.reuse, R149 ;  /* 0x000000958f02723e */ /* 0x040fe200000010ff */
[----:B------:R-:W-:Y:S01]  /*9ed0*/  FADD.FTZ R143, R143, R138 ;  /* 0x0000008a8f8f7221 */ /* 0x000fe20000010000 */
[----:B------:R-:W-:Y:S01]  /*9ee0*/  F2FP.BF16.F32.PACK_AB R138, R152, R173 ;  /* 0x000000ad988a723e */ /* 0x000fe200000010ff */
[----:B-1----:R-:W-:Y:S01]  /*9ef0*/  FADD.FTZ R137, R150, R142 ;  /* 0x0000008e96897221 */ /* 0x002fe20000010000 */
[C---:B------:R-:W-:Y:S01]  /*9f00*/  F2FP.BF16.F32.PACK_AB R150, R151.reuse, R150 ;  /* 0x000000969796723e */ /* 0x040fe200000010ff */
[----:B------:R-:W1:Y:S01]  /*9f10*/  MUFU.EX2 R146, R206 ;  /* 0x000000ce00927308 */ /* 0x000e620000000800 */
[--C-:B------:R-:W-:Y:S01]  /*9f20*/  FADD.FTZ R152, R152, R135.reuse ;  /* 0x0000008798987221 */ /* 0x100fe20000010000 */
[----:B------:R-:W-:Y:S01]  /*9f30*/  PRMT R135, R136, 0x7632, R135 ;  /* 0x0000763288877816 */ /* 0x000fe20000000087 */
[--C-:B------:R-:W-:Y:S01]  /*9f40*/  FADD.FTZ R151, R151, R137.reuse ;  /* 0x0000008997977221 */ /* 0x100fe20000010000 */
[----:B------:R-:W-:Y:S01]  /*9f50*/  PRMT R137, R138, 0x7632, R137 ;  /* 0x000076328a897816 */ /* 0x000fe20000000089 */
[----:B-----5:R-:W-:Y:S01]  /*9f60*/  @!P1 HFMA2.BF16_V2 R171, -RZ.H0_H0, RZ.H0_H0, -R138.H0_H0 ;  /* 0x200000ffffab9231 */ /* 0x020fe2000034098a */
[----:B------:R-:W-:Y:S01]  /*9f70*/  PRMT R141, R136, 0x5410, R135 ;  /* 0x00005410888d7816 */ /* 0x000fe20000000087 */
[----:B---3--:R-:W-:Y:S01]  /*9f80*/  IMAD.SHL.U32 R156, R157, 0x8, RZ ;  /* 0x000000089d9c7824 */ /* 0x008fe200078e00ff */
[----:B------:R-:W-:Y:S02]  /*9f90*/  PRMT R142, R138, 0x5410, R137 ;  /* 0x000054108a8e7816 */ /* 0x000fe40000000089 */
[----:B------:R-:W3:Y:S01]  /*9fa0*/  MUFU.EX2 R153, R185 ;  /* 0x000000b900997308 */ /* 0x000ee20000000800 */
[----:B------:R-:W-:Y:S01]  /*9fb0*/  @!P5 PRMT R136, R246, 0x5410, RZ ;  /* 0x00005410f688d816 */ /* 0x000fe200000000ff */
[----:B------:R-:W-:Y:S01]  /*9fc0*/  @!P1 STL.S16 [R1+0x18], R171 ;  /* 0x000018ab01009387 */ /* 0x000fe20000100600 */
[C---:B------:R-:W-:Y:S01]  /*9fd0*/  LEA R204, P3, R156.reuse, R186, 0x1 ;  /* 0x000000ba9ccc7211 */ /* 0x040fe200078608ff */
[----:B------:R-:W-:Y:S02]  /*9fe0*/  @!P4 HFMA2.BF16_V2 R249, -RZ.H0_H0, RZ.H0_H0, -R135.H0_H0 ;  /* 0x200000fffff9c231 */ /* 0x000fe40000340987 */
[----:B------:R-:W-:Y:S01]  /*9ff0*/  IMAD.U32 R177, RZ, RZ, UR5 ;  /* 0x00000005ffb17e24 */ /* 0x000fe2000f8e00ff */
[----:B------:R4:W-:Y:S01]  /*a000*/  STG.E.U16 desc[UR20][R186.64], R136 ;  /* 0x00000088ba007986 */ /* 0x0009e2000c101514 */
[----:B------:R-:W-:Y:S01]  /*a010*/  LEA.HI.X.SX32 R205, R156, R187, 0x1, P3 ;  /* 0x000000bb9ccd7211 */ /* 0x000fe200018f0eff */
[--C-:B-1----:R-:W-:Y:S01]  /*a020*/  FADD.FTZ R139, R146, R143.reuse ;  /* 0x0000008f928b7221 */ /* 0x102fe20000010000 */
[----:B------:R-:W-:Y:S01]  /*a030*/  @!P4 PRMT R135, R249, 0x5410, RZ ;  /* 0x00005410f987c816 */ /* 0x000fe200000000ff */
[----:B------:R-:W1:Y:S01]  /*a040*/  MUFU.EX2 R155, R207 ;  /* 0x000000cf009b7308 */ /* 0x000e620000000800 */
[----:B------:R-:W-:Y:S03]  /*a050*/  PRMT R143, R171, 0x7610, R143 ;  /* 0x00007610ab8f7816 */ /* 0x000fe6000000008f */
[----:B------:R5:W-:Y:S01]  /*a060*/  STG.E.U16 desc[UR20][R186.64+0x2], R135 ;  /* 0x00000287ba007986 */ /* 0x000be2000c101514 */
[----:B------:R-:W-:Y:S02]  /*a070*/  @!P1 PRMT R138, R143, 0x5410, RZ ;  /* 0x000054108f8a9816 */ /* 0x000fe400000000ff */
[C---:B---3--:R-:W-:Y:S01]  /*a080*/  F2FP.BF16.F32.PACK_AB R163, R153.reuse, R146 ;  /* 0x0000009299a3723e */ /* 0x048fe200000010ff */
[--C-:B------:R-:W-:Y:S01]  /*a090*/  FADD.FTZ R153, R153, R139.reuse ;  /* 0x0000008b99997221 */ /* 0x100fe20000010000 */
[----:B------:R-:W-:Y:S01]  /*a0a0*/  PRMT R139, R0, 0x7632, R139 ;  /* 0x00007632008b7816 */ /* 0x000fe2000000008b */
[C---:B------:R-:W-:Y:S01]  /*a0b0*/  IMAD.WIDE R146, R157.reuse, 0x70, R204 ;  /* 0x000000709d927825 */ /* 0x040fe200078e02cc */
[----:B------:R-:W-:Y:S01]  /*a0c0*/  ISETP.LE.U32.AND P1, PT, R140, UR5, PT ;  /* 0x000000058c007c0c */ /* 0x000fe2000bf23070 */
[----:B------:R1:W-:Y:S01]  /*a0d0*/  STG.E.U16 desc[UR20][R204.64], R138 ;  /* 0x0000008acc007986 */ /* 0x0003e2000c101514 */
[----:B------:R-:W3:Y:S10]  /*a0e0*/  MUFU.EX2 R143, R208 ;  /* 0x000000d0008f7308 */ /* 0x000ef40000000800 */
[----:B------:R-:W-:Y:S01]  /*a0f0*/  MUFU.EX2 R185, R172 ;  /* 0x000000ac00b97308 */ /* 0x000fe20000000800 */
[----:B----4-:R-:W-:Y:S09]  /*a100*/  IMAD R136, R157, 0x38, R156 ;  /* 0x000000389d887824 */ /* 0x010ff200078e029c */
[----:B------:R-:W-:Y:S01]  /*a110*/  MUFU.EX2 R211, R226 ;  /* 0x000000e200d37308 */ /* 0x000fe20000000800 */
[----:B-----5:R-:W-:Y:S04]  /*a120*/  LOP3.LUT R135, R174, 0xff, RZ, 0xc0, !PT ;  /* 0x000000ffae877812 */ /* 0x020fe800078ec0ff */
[----:B------:R-:W-:Y:S05]  /*a130*/  ISETP.LE.U32.AND P4, PT, R135, UR5, PT ;  /* 0x0000000587007c0c */ /* 0x000fea000bf83070 */
[----:B------:R-:W-:Y:S01]  /*a140*/  MUFU.EX2 R164, R217 ;  /* 0x000000d900a47308 */ /* 0x000fe20000000800 */
[----:B-1----:R-:W-:Y:S01]  /*a150*/  FADD.FTZ R138, R155, R152 ;  /* 0x000000989b8a7221 */ /* 0x002fe20000010000 */
[C---:B---3--:R-:W-:Y:S03]  /*a160*/  F2FP.BF16.F32.PACK_AB R152, R143.reuse, R155 ;  /* 0x0000009b8f98723e */ /* 0x048fe600000010ff */
[----:B------:R-:W-:Y:S05]  /*a170*/  FADD.FTZ R138, R143, R138 ;  /* 0x0000008a8f8a7221 */ /* 0x000fea0000010000 */
[----:B------:R-:W-:Y:S10]  /*a180*/  MUFU.EX2 R155, R215 ;  /* 0x000000d7009b7308 */ /* 0x000ff40000000800 */
[----:B------:R-:W-:Y:S01]  /*a190*/  MUFU.EX2 R217, R225 ;  /* 0x000000e100d97308 */ /* 0x000fe20000000800 */
[----:B--2---:R-:W-:Y:S05]  /*a1a0*/  @!P2 HFMA2.BF16_V2 R170, -RZ.H0_H0, RZ.H0_H0, -R137.H0_H0 ;  /* 0x200000ffffaaa231 */ /* 0x004fea0000340989 */
[----:B------:R-:W-:Y:S01]  /*a1b0*/  PRMT R149, R170, 0x7610, R149 ;  /* 0x00007610aa957816 */ /* 0x000fe20000000095 */
[----:B------:R-:W-:Y:S03]  /*a1c0*/  @!P2 STL.S16 [R1+0x14], R170 ;  /* 0x000014aa0100a387 */ /* 0x000fe60000100600 */
[----:B------:R-:W-:Y:S01]  /*a1d0*/  @!P2 PRMT R137, R149, 0x5410, RZ ;  /* 0x000054109589a816 */ /* 0x000fe200000000ff */
[----:B------:R1:W-:Y:S01]  /*a1e0*/  @!P0 STL.S16 [R1+0x8], R159 ;  /* 0x0000089f01008387 */ /* 0x0003e20000100600 */
[----:B------:R-:W-:Y:S02]  /*a1f0*/  PRMT R149, R0, 0x5410, R139 ;  /* 0x0000541000957816 */ /* 0x000fe4000000008b */
[----:B------:R-:W-:Y:S01]  /*a200*/  @!P0 PRMT R0, R158, 0x5410, RZ ;  /* 0x000054109e008816 */ /* 0x000fe200000000ff */
[----:B------:R2:W3:Y:S04]  /*a210*/  LDL.S16 R165, [R1+0x28] ;  /* 0x0000280001a57983 */ /* 0x0004e80000100600 */
[----:B------:R2:W4:Y:S04]  /*a220*/  LDL.S16 R161, [R1+0x4] ;  /* 0x0000040001a17983 */ /* 0x0005280000100600 */
[----:B------:R2:W5:Y:S04]  /*a230*/  LDL.S16 R160, [R1] ;  /* 0x0000000001a07983 */ /* 0x0005680000100600 */
[----:B------:R2:W2:Y:S04]  /*a240*/  LDL.S16 R158, [R1+0xc] ;  /* 0x00000c00019e7983 */ /* 0x0004a80000100600 */
[----:B------:R1:W-:Y:S04]  /*a250*/  STG.E.U16 desc[UR20][R204.64+0x2], R137 ;  /* 0x00000289cc007986 */ /* 0x0003e8000c101514 */
[----:B------:R1:W-:Y:S04]  /*a260*/  STG.E.U16 desc[UR20][R146.64], R0 ;  /* 0x0000000092007986 */ /* 0x0003e8000c101514 */
[----:B-1----:R1:W2:Y:S01]  /*a270*/  LDL.S16 R159, [R1+0x10] ;  /* 0x00001000019f7983 */ /* 0x0022a20000100600 */
[----:B------:R-:W-:Y:S01]  /*a280*/  IMAD R137, R157, 0x48, RZ ;  /* 0x000000489d897824 */ /* 0x000fe200078e02ff */
[----:B------:R-:W-:Y:S01]  /*a290*/  LOP3.LUT R0, R174, 0xffff, RZ, 0xc0, !PT ;  /* 0x0000ffffae007812 */ /* 0x000fe200078ec0ff */
[----:B------:R-:W-:Y:S03]  /*a2a0*/  MUFU.EX2 R146, R183 ;  /* 0x000000b700927308 */ /* 0x000fe60000000800 */
[CC--:B------:R-:W-:Y:S02]  /*a2b0*/  LEA R206, P0, R137.reuse, R186.reuse, 0x1 ;  /* 0x000000ba89ce7211 */ /* 0x0c0fe400078008ff */
[----:B------:R-:W-:Y:S02]  /*a2c0*/  SHF.R.U32.HI R0, RZ, 0x8, R0 ;  /* 0x00000008ff007819 */ /* 0x000fe40000011600 */
[-C--:B------:R-:W-:Y:S02]  /*a2d0*/  LEA.HI.X.SX32 R207, R137, R187.reuse, 0x1, P0 ;  /* 0x000000bb89cf7211 */ /* 0x080fe400000f0eff */
[----:B------:R-:W-:Y:S01]  /*a2e0*/  LOP3.LUT R135, R0, 0xffff, RZ, 0xc0, !PT ;  /* 0x0000ffff00877812 */ /* 0x000fe200078ec0ff */
[----:B------:R-:W-:Y:S01]  /*a2f0*/  VIADD R0, R136, 0x1 ;  /* 0x0000000188007836 */ /* 0x000fe20000000000 */
[----:B------:R-:W1:Y:S02]  /*a300*/  MUFU.EX2 R147, R181 ;  /* 0x000000b500937308 */ /* 0x000e640000000800 */
[----:B------:R-:W-:Y:S02]  /*a310*/  ISETP.LE.U32.AND P5, PT, R135, UR5, PT ;  /* 0x0000000587007c0c */ /* 0x000fe4000bfa3070 */
[C---:B------:R-:W-:Y:S02]  /*a320*/  LEA R208, P0, R0.reuse, R186, 0x1 ;  /* 0x000000ba00d07211 */ /* 0x040fe400078008ff */
[--C-:B------:R-:W-:Y:S02]  /*a330*/  SHF.R.U32.HI R135, RZ, 0x10, R174.reuse ;  /* 0x00000010ff877819 */ /* 0x100fe400000116ae */
[----:B------:R-:W-:Y:S02]  /*a340*/  LEA.HI.X.SX32 R209, R0, R187, 0x1, P0 ;  /* 0x000000bb00d17211 */ /* 0x000fe400000f0eff */
[----:B------:R-:W1:Y:S01]  /*a350*/  MUFU.EX2 R137, R219 ;  /* 0x000000db00897308 */ /* 0x000e620000000800 */
[----:B------:R-:W-:Y:S02]  /*a360*/  ISETP.LE.U32.AND P0, PT, R148, UR5, PT ;  /* 0x0000000594007c0c */ /* 0x000fe4000bf03070 */
[----:B------:R-:W-:Y:S02]  /*a370*/  LOP3.LUT R135, R135, 0xff, RZ, 0xc0, !PT ;  /* 0x000000ff87877812 */ /* 0x000fe400078ec0ff */
[----:B------:R-:W-:Y:S02]  /*a380*/  SHF.R.U32.HI R0, RZ, 0x18, R174 ;  /* 0x00000018ff007819 */ /* 0x000fe400000116ae */
[----:B------:R-:W-:Y:S01]  /*a390*/  ISETP.LE.U32.AND P3, PT, R135, UR5, PT ;  /* 0x0000000587007c0c */ /* 0x000fe2000bf63070 */
[----:B-1----:R-:W-:Y:S01]  /*a3a0*/  FADD.FTZ R136, R147, R154 ;  /* 0x0000009a93887221 */ /* 0x002fe20000010000 */
[----:B------:R-:W-:Y:S02]  /*a3b0*/  ISETP.LE.U32.AND P2, PT, R0, UR5, PT ;  /* 0x0000000500007c0c */ /* 0x000fe4000bf43070 */
[----:B------:R-:W-:Y:S01]  /*a3c0*/  PRMT R0, R2, 0x7632, R0 ;  /* 0x0000763202007816 */ /* 0x000fe20000000000 */
[C---:B------:R-:W-:Y:S01]  /*a3d0*/  FADD.FTZ R143, R146.reuse, R136 ;  /* 0x00000088928f7221 */ /* 0x040fe20000010000 */
[----:B------:R-:W-:Y:S01]  /*a3e0*/  F2FP.BF16.F32.PACK_AB R154, R146, R147 ;  /* 0x00000093929a723e */ /* 0x000fe200000010ff */
[----:B------:R-:W-:Y:S01]  /*a3f0*/  FADD.FTZ R136, R164, R151 ;  /* 0x00000097a4887221 */ /* 0x000fe20000010000 */
[----:B------:R-:W-:Y:S01]  /*a400*/  PRMT R148, R2, 0x5410, R0 ;  /* 0x0000541002947816 */ /* 0x000fe20000000000 */
[----:B------:R-:W1:Y:S01]  /*a410*/  MUFU.EX2 R151, R212 ;  /* 0x000000d400977308 */ /* 0x000e620000000800 */
[----:B------:R-:W-:Y:S01]  /*a420*/  PRMT R147, R150, 0x7632, R147 ;  /* 0x0000763296937816 */ /* 0x000fe20000000093 */
[C---:B------:R-:W-:Y:S01]  /*a430*/  FADD.FTZ R170, R137.reuse, R136 ;  /* 0x0000008889aa7221 */ /* 0x040fe20000010000 */
[----:B------:R-:W-:Y:S01]  /*a440*/  F2FP.BF16.F32.PACK_AB R164, R137, R164 ;  /* 0x000000a489a4723e */ /* 0x000fe200000010ff */
[--C-:B------:R-:W-:Y:S01]  /*a450*/  FADD.FTZ R137, R155, R153.reuse ;  /* 0x000000999b897221 */ /* 0x100fe20000010000 */
[----:B------:R-:W-:Y:S01]  /*a460*/  PRMT R153, R152, 0x7632, R153 ;  /* 0x0000763298997816 */ /* 0x000fe20000000099 */
[----:B-1----:R-:W-:Y:S01]  /*a470*/  FADD.FTZ R143, R151, R143 ;  /* 0x0000008f978f7221 */ /* 0x002fe20000010000 */
[----:B---3--:R-:W-:Y:S02]  /*a480*/  @!P6 HFMA2.BF16_V2 R165, -RZ.H0_H0, RZ.H0_H0, -R139.H0_H0 ;  /* 0x200000ffffa5e231 */ /* 0x008fe4000034098b */
[----:B----4-:R-:W-:Y:S03]  /*a490*/  @!P1 HFMA2.BF16_V2 R161, -RZ.H0_H0, RZ.H0_H0, -R2.H0_H0 ;  /* 0x200000ffffa19231 */ /* 0x010fe60000340902 */
[----:B------:R-:W-:Y:S01]  /*a4a0*/  PRMT R135, R165, 0x7610, R135 ;  /* 0x00007610a5877816 */ /* 0x000fe20000000087 */
[----:B------:R1:W-:Y:S01]  /*a4b0*/  @!P6 STL.S16 [R1+0x28], R165 ;  /* 0x000028a50100e387 */ /* 0x0003e20000100600 */
[----:B-----5:R-:W-:Y:S02]  /*a4c0*/  @!P0 HFMA2.BF16_V2 R160, -RZ.H0_H0, RZ.H0_H0, -R0.H0_H0 ;  /* 0x200000ffffa08231 */ /* 0x020fe40000340900 */
[----:B------:R-:W-:Y:S01]  /*a4d0*/  @!P6 PRMT R139, R135, 0x5410, RZ ;  /* 0x00005410878be816 */ /* 0x000fe200000000ff */
[----:B------:R-:W-:Y:S01]  /*a4e0*/  @!P1 STL.S16 [R1+0x4], R161 ;  /* 0x000004a101009387 */ /* 0x000fe20000100600 */
[----:B------:R-:W-:Y:S01]  /*a4f0*/  PRMT R140, R161, 0x7610, R140 ;  /* 0x00007610a18c7816 */ /* 0x000fe2000000008c */
[----:B--2---:R-:W-:Y:S01]  /*a500*/  @!P5 HFMA2.BF16_V2 R158, -RZ.H0_H0, RZ.H0_H0, -R147.H0_H0 ;  /* 0x200000ffff9ed231 */ /* 0x004fe20000340993 */
[----:B------:R-:W-:Y:S01]  /*a510*/  LOP3.LUT R135, R144, 0xff, RZ, 0xc0, !PT ;  /* 0x000000ff90877812 */ /* 0x000fe200078ec0ff */
[----:B------:R2:W-:Y:S01]  /*a520*/  @!P0 STL.S16 [R1], R160 ;  /* 0x000000a001008387 */ /* 0x0005e20000100600 */
[----:B------:R-:W-:Y:S02]  /*a530*/  @!P1 PRMT R2, R140, 0x5410, RZ ;  /* 0x000054108c029816 */ /* 0x000fe400000000ff */
[----:B------:R-:W-:Y:S01]  /*a540*/  ISETP.LE.U32.AND P1, PT, R135, UR5, PT ;  /* 0x0000000587007c0c */ /* 0x000fe2000bf23070 */
[----:B------:R-:W-:Y:S01]  /*a550*/  STG.E.U16 desc[UR20][R208.64], R139 ;  /* 0x0000008bd0007986 */ /* 0x000fe2000c101514 */
[----:B------:R-:W-:Y:S01]  /*a560*/  LOP3.LUT R135, R144, 0xffff, RZ, 0xc0, !PT ;  /* 0x0000ffff90877812 */ /* 0x000fe200078ec0ff */
[----:B------:R-:W3:Y:S01]  /*a570*/  MUFU.EX2 R140, R218 ;  /* 0x000000da008c7308 */ /* 0x000ee20000000800 */
[----:B------:R-:W-:Y:S01]  /*a580*/  PRMT R146, R160, 0x7610, R146 ;  /* 0x00007610a0927816 */ /* 0x000fe20000000092 */
[----:B------:R4:W-:Y:S01]  /*a590*/  STG.E.U16 desc[UR20][R206.64], R2 ;  /* 0x00000002ce007986 */ /* 0x0009e2000c101514 */
[----:B------:R-:W-:Y:S02]  /*a5a0*/  SHF.R.U32.HI R135, RZ, 0x8, R135 ;  /* 0x00000008ff877819 */ /* 0x000fe40000011687 */
[----:B------:R-:W-:Y:S02]  /*a5b0*/  @!P0 PRMT R0, R146, 0x5410, RZ ;  /* 0x0000541092008816 */ /* 0x000fe400000000ff */
[----:B------:R-:W-:Y:S03]  /*a5c0*/  LOP3.LUT R136, R135, 0xffff, RZ, 0xc0, !PT ;  /* 0x0000ffff87887812 */ /* 0x000fe600078ec0ff */
[----:B------:R-:W-:Y:S01]  /*a5d0*/  MUFU.EX2 R146, R216 ;  /* 0x000000d800927308 */ /* 0x000fe20000000800 */
[----:B------:R-:W-:Y:S01]  /*a5e0*/  PRMT R135, R150, 0x7610, R135 ;  /* 0x0000761096877816 */ /* 0x000fe20000000087 */
[----:B------:R-:W-:Y:S01]  /*a5f0*/  STG.E.U16 desc[UR20][R206.64+0x2], R0 ;  /* 0x00000200ce007986 */ /* 0x000fe2000c101514 */
[----:B------:R-:W-:Y:S02]  /*a600*/  PRMT R150, R158, 0x7610, R150 ;  /* 0x000076109e967816 */ /* 0x000fe40000000096 */
[----:B------:R-:W-:Y:S01]  /*a610*/  ISETP.LE.U32.AND P0, PT, R136, UR5, PT ;  /* 0x0000000588007c0c */ /* 0x000fe2000bf03070 */
[----:B------:R-:W-:Y:S01]  /*a620*/  @!P4 HFMA2.BF16_V2 R159, -RZ.H0_H0, RZ.H0_H0, -R135.H0_H0 ;  /* 0x200000ffff9fc231 */ /* 0x000fe20000340987 */
[----:B------:R-:W-:Y:S03]  /*a630*/  SHF.R.U32.HI R136, RZ, 0x10, R144 ;  /* 0x00000010ff887819 */ /* 0x000fe60000011690 */
[----:B-1----:R1:W5:Y:S01]  /*a640*/  MUFU.EX2 R165, R214 ;  /* 0x000000d600a57308 */ /* 0x0023620000000800 */
[----:B---3--:R-:W-:Y:S02]  /*a650*/  F2FP.BF16.F32.PACK_AB R169, R140, R155 ;  /* 0x0000009b8ca9723e */ /* 0x008fe400000010ff */
[----:B------:R-:W-:Y:S01]  /*a660*/  PRMT R156, R159, 0x7610, R156 ;  /* 0x000076109f9c7816 */ /* 0x000fe2000000009c */
[----:B------:R-:W-:Y:S01]  /*a670*/  @!P4 STL.S16 [R1+0x10], R159 ;  /* 0x0000109f0100c387 */ /* 0x000fe20000100600 */
[----:B------:R-:W-:Y:S03]  /*a680*/  LOP3.LUT R136, R136, 0xff, RZ, 0xc0, !PT ;  /* 0x000000ff88887812 */ /* 0x000fe600078ec0ff */
[----:B------:R3:W-:Y:S04]  /*a690*/  @!P5 STL.S16 [R1+0xc], R158 ;  /* 0x00000c9e0100d387 */ /* 0x0007e80000100600 */
[----:B--2---:R2:W2:Y:S01]  /*a6a0*/  LDL.S16 R160, [R1+0x34] ;  /* 0x0000340001a07983 */ /* 0x0044a20000100600 */
[----:B----4-:R-:W-:Y:S03]  /*a6b0*/  PRMT R2, R152, 0x5410, R153 ;  /* 0x0000541098027816 */ /* 0x010fe60000000099 */
[----:B------:R4:W4:Y:S01]  /*a6c0*/  LDL.S16 R171, [R1+0x24] ;  /* 0x0000240001ab7983 */ /* 0x0009220000100600 */
[----:B-1----:R-:W-:Y:S01]  /*a6d0*/  FADD.FTZ R214, R140, R137 ;  /* 0x000000898cd67221 */ /* 0x002fe20000010000 */
[----:B------:R-:W-:Y:S02]  /*a6e0*/  PRMT R140, R135, 0x5410, R147 ;  /* 0x00005410878c7816 */ /* 0x000fe40000000093 */
[----:B------:R-:W-:Y:S01]  /*a6f0*/  @!P4 PRMT R135, R156, 0x5410, RZ ;  /* 0x000054109c87c816 */ /* 0x000fe200000000ff */
[----:B------:R-:W-:Y:S01]  /*a700*/  FADD.FTZ R214, R184, R214 ;  /* 0x000000d6b8d67221 */ /* 0x000fe20000010000 */
[----:B------:R-:W-:Y:S01]  /*a710*/  @!P5 PRMT R147, R150, 0x5410, RZ ;  /* 0x000054109693d816 */ /* 0x000fe200000000ff */
[----:B------:R1:W4:Y:S01]  /*a720*/  LDL.S16 R156, [R1+0x30] ;  /* 0x00003000019c7983 */ /* 0x0003220000100600 */
[----:B------:R-:W-:Y:S01]  /*a730*/  SHF.R.U32.HI R137, RZ, 0x18, R144 ;  /* 0x00000018ff897819 */ /* 0x000fe20000011690 */
[----:B------:R-:W1:Y:S01]  /*a740*/  MUFU.EX2 R150, R213 ;  /* 0x000000d500967308 */ /* 0x000e620000000800 */
[----:B------:R-:W-:Y:S01]  /*a750*/  ISETP.LE.U32.AND P4, PT, R136, UR5, PT ;  /* 0x0000000588007c0c */ /* 0x000fe2000bf83070 */
[----:B------:R1:W-:Y:S01]  /*a760*/  STG.E.U16 desc[UR20][R186.64+0x10], R135 ;  /* 0x00001087ba007986 */ /* 0x0003e2000c101514 */
[----:B------:R-:W-:Y:S01]  /*a770*/  ISETP.LE.U32.AND P5, PT, R137, UR5, PT ;  /* 0x0000000589007c0c */ /* 0x000fe2000bfa3070 */
[----:B-----5:R-:W-:Y:S01]  /*a780*/  FADD.FTZ R137, R165, R138 ;  /* 0x0000008aa5897221 */ /* 0x020fe20000010000 */
[----:B------:R-:W-:Y:S01]  /*a790*/  LOP3.LUT R136, R175, UR9, R180, 0x96, !PT ;  /* 0x00000009af887c12 */ /* 0x000fe2000f8e96b4 */
[----:B------:R-:W-:Y:S01]  /*a7a0*/  STG.E.U16 desc[UR20][R186.64+0x12], R147 ;  /* 0x00001293ba007986 */ /* 0x000fe2000c101514 */
[----:B------:R-:W-:Y:S01]  /*a7b0*/  F2FP.BF16.F32.PACK_AB R165, R146, R165 ;  /* 0x000000a592a5723e */ /* 0x000fe200000010ff */
[----:B---3--:R-:W-:Y:S01]  /*a7c0*/  IMAD.WIDE.U32 R158, R220, -0x2daee0ad, RZ ;  /* 0xd2511f53dc9e7825 */ /* 0x008fe200078e00ff */
[----:B------:R-:W-:Y:S01]  /*a7d0*/  LOP3.LUT R138, R136, 0xff, RZ, 0xc0, !PT ;  /* 0x000000ff888a7812 */ /* 0x000fe200078ec0ff */
[----:B------:R-:W3:Y:S01]  /*a7e0*/  MUFU.EX2 R180, R224 ;  /* 0x000000e000b47308 */ /* 0x000ee20000000800 */
[----:B------:R-:W-:Y:S02]  /*a7f0*/  SHF.R.U32.HI R139, RZ, 0x18, R136 ;  /* 0x00000018ff8b7819 */ /* 0x000fe40000011688 */
[----:B------:R-:W-:Y:S02]  /*a800*/  LOP3.LUT R155, R159, UR8, R182, 0x96, !PT ;  /* 0x000000089f9b7c12 */ /* 0x000fe4000f8e96b6 */
[----:B------:R-:W-:Y:S02]  /*a810*/  PRMT R0, R154, 0x7610, R0 ;  /* 0x000076109a007816 */ /* 0x000fe40000000000 */
[----:B-1----:R-:W-:Y:S01]  /*a820*/  F2FP.BF16.F32.PACK_AB R168, R150, R151 ;  /* 0x0000009796a8723e */ /* 0x002fe200000010ff */
[----:B------:R-:W-:Y:S01]  /*a830*/  FADD.FTZ R213, R146, R137 ;  /* 0x0000008992d57221 */ /* 0x000fe20000010000 */
[----:B------:R-:W-:Y:S01]  /*a840*/  LOP3.LUT R137, R136, 0xffff, RZ, 0xc0, !PT ;  /* 0x0000ffff88897812 */ /* 0x000fe200078ec0ff */
[----:B------:R-:W-:Y:S01]  /*a850*/  FADD.FTZ R212, R150, R143 ;  /* 0x0000008f96d47221 */ /* 0x000fe20000010000 */
[----:B------:R-:W-:Y:S02]  /*a860*/  SHF.R.U32.HI R143, RZ, 0x10, R174 ;  /* 0x00000010ff8f7819 */ /* 0x000fe400000116ae */
[----:B------:R-:W-:Y:S02]  /*a870*/  SHF.R.U32.HI R137, RZ, 0x8, R137 ;  /* 0x00000008ff897819 */ /* 0x000fe40000011689 */
[----:B------:R-:W-:Y:S02]  /*a880*/  LOP3.LUT R143, R143, 0xff, RZ, 0xc0, !PT ;  /* 0x000000ff8f8f7812 */ /* 0x000fe400078ec0ff */
[----:B------:R-:W-:Y:S01]  /*a890*/  PRMT R146, R138, 0x5410, R137 ;  /* 0x000054108a927816 */ /* 0x000fe20000000089 */
[----:B---3--:R-:W-:Y:S01]  /*a8a0*/  FADD.FTZ R212, R180, R212 ;  /* 0x000000d4b4d47221 */ /* 0x008fe20000010000 */
[C---:B------:R-:W-:Y:S02]  /*a8b0*/  LOP3.LUT R137, R174.reuse, 0xffff, RZ, 0xc0, !PT ;  /* 0x0000ffffae897812 */ /* 0x040fe400078ec0ff */
[----:B------:R-:W-:Y:S01]  /*a8c0*/  LOP3.LUT R138, R174, 0xff, RZ, 0xc0, !PT ;  /* 0x000000ffae8a7812 */ /* 0x000fe200078ec0ff */
[----:B------:R-:W-:Y:S01]  /*a8d0*/  FADD.FTZ R228, R211, R212 ;  /* 0x000000d4d3e47221 */ /* 0x000fe20000010000 */
[----:B------:R-:W-:Y:S02]  /*a8e0*/  SHF.R.U32.HI R137, RZ, 0x8, R137 ;  /* 0x00000008ff897819 */ /* 0x000fe40000011689 */
[----:B------:R-:W-:Y:S02]  /*a8f0*/  SHF.R.U32.HI R174, RZ, 0x18, R174 ;  /* 0x00000018ffae7819 */ /* 0x000fe400000116ae */
[----:B------:R-:W-:Y:S02]  /*a900*/  PRMT R157, R138, 0x5410, R137 ;  /* 0x000054108a9d7816 */ /* 0x000fe40000000089 */
[----:B------:R-:W-:Y:S02]  /*a910*/  LOP3.LUT R137, R155, 0xff, RZ, 0xc0, !PT ;  /* 0x000000ff9b897812 */ /* 0x000fe400078ec0ff */
[----:B------:R-:W-:Y:S02]  /*a920*/  PRMT R154, R154, 0x7632, R154 ;  /* 0x000076329a9a7816 */ /* 0x000fe4000000009a */
[----:B------:R-:W-:Y:S02]  /*a930*/  ISETP.LE.U32.AND P6, PT, R137, UR5, PT ;  /* 0x0000000589007c0c */ /* 0x000fe4000bfc3070 */
[----:B------:R-:W-:Y:S02]  /*a940*/  LOP3.LUT R137, R155, 0xffff, RZ, 0xc0, !PT ;  /* 0x0000ffff9b897812 */ /* 0x000fe400078ec0ff */
[----:B------:R-:W-:Y:S02]  /*a950*/  PRMT R174, R143, 0x5410, R174 ;  /* 0x000054108fae7816 */ /* 0x000fe400000000ae */
[----:B------:R-:W-:Y:S02]  /*a960*/  LOP3.LUT R143, R144, 0xff, RZ, 0xc0, !PT ;  /* 0x000000ff908f7812 */ /* 0x000fe400078ec0ff */
[----:B------:R-:W-:Y:S02]  /*a970*/  PRMT R135, R0, 0x5410, R154 ;  /* 0x0000541000877816 */ /* 0x000fe4000000009a */
[----:B------:R-:W-:Y:S02]  /*a980*/  LOP3.LUT R161, R159, UR8, R182, 0x96, !PT ;  /* 0x000000089fa17c12 */ /* 0x000fe4000f8e96b6 */
[----:B------:R-:W-:Y:S01]  /*a990*/  F2FP.BF16.F32.PACK_AB R180, R211, R180 ;  /* 0x000000b4d3b4723e */ /* 0x000fe200000010ff */
[----:B------:R-:W1:Y:S01]  /*a9a0*/  MUFU.EX2 R182, R223 ;  /* 0x000000df00b67308 */ /* 0x000e620000000800 */
[----:B------:R-:W-:Y:S01]  /*a9b0*/  F2FP.BF16.F32.PACK_AB R184, R185, R184 ;  /* 0x000000b8b9b8723e */ /* 0x000fe200000010ff */
[----:B-1----:R-:W-:Y:S01]  /*a9c0*/  FADD.FTZ R213, R182, R213 ;  /* 0x000000d5b6d57221 */ /* 0x002fe20000010000 */
[C---:B------:R-:W-:Y:S03]  /*a9d0*/  F2FP.BF16.F32.PACK_AB R182, R217.reuse, R182 ;  /* 0x000000b6d9b6723e */ /* 0x040fe600000010ff */
[----:B------:R-:W-:Y:S01]  /*a9e0*/  FADD.FTZ R227, R217, R213 ;  /* 0x000000d5d9e37221 */ /* 0x000fe20000010000 */
[----:B------:R-:W-:Y:S01]  /*a9f0*/  PRMT R181, R182, 0x7632, R181 ;  /* 0x00007632b6b57816 */ /* 0x000fe200000000b5 */
[----:B--2---:R-:W-:Y:S02]  /*aa00*/  @!P3 HFMA2.BF16_V2 R160, -RZ.H0_H0, RZ.H0_H0, -R152.H0_H0 ;  /* 0x200000ffffa0b231 */ /* 0x004fe40000340998 */
[----:B----4-:R-:W-:Y:S03]  /*aa10*/  @!P1 HFMA2.BF16_V2 R171, -RZ.H0_H0, RZ.H0_H0, -R0.H0_H0 ;  /* 0x200000ffffab9231 */ /* 0x010fe60000340900 */
[----:B------:R-:W-:Y:S01]  /*aa20*/  PRMT R138, R160, 0x7610, R138 ;  /* 0x00007610a08a7816 */ /* 0x000fe2000000008a */
[----:B------:R1:W-:Y:S03]  /*aa30*/  @!P3 STL.S16 [R1+0x34], R160 ;  /* 0x000034a00100b387 */ /* 0x0003e60000100600 */
[----:B------:R-:W-:Y:S01]  /*aa40*/  @!P3 PRMT R152, R138, 0x5410, RZ ;  /* 0x000054108a98b816 */ /* 0x000fe200000000ff */
[----:B------:R-:W-:Y:S01]  /*aa50*/  @!P2 HFMA2.BF16_V2 R156, -RZ.H0_H0, RZ.H0_H0, -R153.H0_H0 ;  /* 0x200000ffff9ca231 */ /* 0x000fe20000340999 */
[----:B------:R-:W-:Y:S02]  /*aa60*/  SHF.R.U32.HI R138, RZ, 0x10, R136 ;  /* 0x00000010ff8a7819 */ /* 0x000fe40000011688 */
[----:B------:R-:W-:Y:S01]  /*aa70*/  SHF.R.U32.HI R136, RZ, 0x8, R137 ;  /* 0x00000008ff887819 */ /* 0x000fe20000011689 */
[----:B------:R-:W-:Y:S01]  /*aa80*/  STG.E.U16 desc[UR20][R204.64+0x10], R152 ;  /* 0x00001098cc007986 */ /* 0x000fe2000c101514 */
[----:B------:R-:W-:Y:S02]  /*aa90*/  LOP3.LUT R137, R145, UR9, R162, 0x96, !PT ;  /* 0x0000000991897c12 */ /* 0x000fe4000f8e96a2 */
[----:B------:R-:W-:Y:S01]  /*aaa0*/  LOP3.LUT R138, R138, 0xff, RZ, 0xc0, !PT ;  /* 0x000000ff8a8a7812 */ /* 0x000fe200078ec0ff */
[----:B------:R2:W-:Y:S01]  /*aab0*/  @!P2 STL.S16 [R1+0x30], R156 ;  /* 0x0000309c0100a387 */ /* 0x0005e20000100600 */
[----:B------:R-:W-:Y:S02]  /*aac0*/  PRMT R151, R156, 0x7610, R151 ;  /* 0x000076109c977816 */ /* 0x000fe40000000097 */
[--C-:B------:R-:W-:Y:S01]  /*aad0*/  PRMT R150, R138, 0x5410, R139.reuse ;  /* 0x000054108a967816 */ /* 0x100fe2000000008b */
[----:B------:R3:W4:Y:S01]  /*aae0*/  LDL.S16 R162, [R1+0x20] ;  /* 0x0000200001a27983 */ /* 0x0007220000100600 */
[----:B------:R-:W-:Y:S02]  /*aaf0*/  PRMT R139, R171, 0x7610, R139 ;  /* 0x00007610ab8b7816 */ /* 0x000fe4000000008b */
[--C-:B------:R-:W-:Y:S01]  /*ab00*/  SHF.R.U32.HI R138, RZ, 0x18, R155.reuse ;  /* 0x00000018ff8a7819 */ /* 0x100fe2000001169b */
[----:B------:R5:W-:Y:S01]  /*ab10*/  @!P1 STL.S16 [R1+0x24], R171 ;  /* 0x000024ab01009387 */ /* 0x000be20000100600 */
[----:B------:R-:W-:Y:S02]  /*ab20*/  @!P2 PRMT R153, R151, 0x5410, RZ ;  /* 0x000054109799a816 */ /* 0x000fe400000000ff */
[----:B------:R-:W-:Y:S01]  /*ab30*/  ISETP.LE.U32.AND P3, PT, R138, UR5, PT ;  /* 0x000000058a007c0c */ /* 0x000fe2000bf63070 */
[----:B------:R3:W3:Y:S01]  /*ab40*/  LDL.S16 R173, [R1+0x1c] ;  /* 0x00001c0001ad7983 */ /* 0x0006e20000100600 */
[----:B-1----:R-:W-:Y:S02]  /*ab50*/  LOP3.LUT R160, R136, 0xffff, RZ, 0xc0, !PT ;  /* 0x0000ffff88a07812 */ /* 0x002fe400078ec0ff */
[----:B------:R-:W-:Y:S01]  /*ab60*/  LOP3.LUT R136, R144, 0xffff, RZ, 0xc0, !PT ;  /* 0x0000ffff90887812 */ /* 0x000fe200078ec0ff */
[----:B------:R-:W-:Y:S01]  /*ab70*/  STG.E.U16 desc[UR20][R204.64+0x12], R153 ;  /* 0x00001299cc007986 */ /* 0x000fe2000c101514 */
[----:B------:R-:W-:Y:S02]  /*ab80*/  @!P1 PRMT R0, R139, 0x5410, RZ ;  /* 0x000054108b009816 */ /* 0x000fe400000000ff */
[----:B------:R-:W-:Y:S02]  /*ab90*/  SHF.R.U32.HI R138, RZ, 0x8, R136 ;  /* 0x00000008ff8a7819 */ /* 0x000fe40000011688 */
[----:B------:R-:W-:Y:S01]  /*aba0*/  SHF.R.U32.HI R139, RZ, 0x10, R144 ;  /* 0x00000010ff8b7819 */ /* 0x000fe20000011690 */
[----:B------:R1:W-:Y:S01]  /*abb0*/  STG.E.U16 desc[UR20][R208.64+0xe], R0 ;  /* 0x00000e00d0007986 */ /* 0x0003e2000c101514 */
[----:B------:R-:W-:Y:S01]  /*abc0*/  PRMT R151, R143, 0x5410, R138 ;  /* 0x000054108f977816 */ /* 0x000fe2000000008a */
[----:B--2---:R-:W-:Y:S01]  /*abd0*/  IMAD.MOV.U32 R156, RZ, RZ, 0x7054 ;  /* 0x00007054ff9c7424 */ /* 0x004fe200078e00ff */
[C---:B------:R-:W-:Y:S02]  /*abe0*/  LOP3.LUT R138, R137.reuse, 0xffff, RZ, 0xc0, !PT ;  /* 0x0000ffff898a7812 */ /* 0x040fe400078ec0ff */
[----:B------:R-:W-:Y:S02]  /*abf0*/  LOP3.LUT R145, R137, 0xff, RZ, 0xc0, !PT ;  /* 0x000000ff89917812 */ /* 0x000fe400078ec0ff */
[----:B------:R-:W-:Y:S02]  /*ac00*/  PRMT R177, R177, R156, UR5 ;  /* 0x00000005b1b17e16 */ /* 0x000fe4000800009c */
[----:B------:R-:W-:Y:S01]  /*ac10*/  SHF.R.U32.HI R143, RZ, 0x8, R138 ;  /* 0x00000008ff8f7819 */ /* 0x000fe2000001168a */
[----:B-----5:R2:W5:Y:S01]  /*ac20*/  LDL.S16 R171, [R1+0x2c] ;  /* 0x00002c0001ab7983 */ /* 0x0205620000100600 */
[----:B------:R-:W-:Y:S02]  /*ac30*/  SHF.R.U32.HI R155, RZ, 0x10, R155 ;  /* 0x00000010ff9b7819 */ /* 0x000fe4000001169b */
[--C-:B------:R-:W-:Y:S02]  /*ac40*/  HSET2.LE.AND R136, R146, R177.reuse, PT ;  /* 0x000000b192887233 */ /* 0x100fe40003803000 */
[----:B------:R-:W-:Y:S02]  /*ac50*/  SHF.R.U32.HI R146, RZ, 0x18, R144 ;  /* 0x00000018ff927819 */ /* 0x000fe40000011690 */
[--C-:B------:R-:W-:Y:S02]  /*ac60*/  SHF.R.U32.HI R144, RZ, 0x18, R137.reuse ;  /* 0x00000018ff907819 */ /* 0x100fe40000011689 */
[----:B------:R-:W-:Y:S02]  /*ac70*/  LOP3.LUT R136, R136, R141, RZ, 0xc0, !PT ;  /* 0x0000008d88887212 */ /* 0x000fe400078ec0ff */
[----:B------:R-:W-:Y:S02]  /*ac80*/  LOP3.LUT R141, R139, 0xff, RZ, 0xc0, !PT ;  /* 0x000000ff8b8d7812 */ /* 0x000fe400078ec0ff */
[----:B------:R-:W-:Y:S02]  /*ac90*/  SHF.R.U32.HI R139, RZ, 0x10, R137 ;  /* 0x00000010ff8b7819 */ /* 0x000fe40000011689 */
[--C-:B------:R-:W-:Y:S02]  /*aca0*/  HSET2.LE.AND R137, R150, R177.reuse, PT ;  /* 0x000000b196897233 */ /* 0x100fe40003803000 */
[--C-:B------:R-:W-:Y:S02]  /*acb0*/  HSET2.LE.AND R138, R157, R177.reuse, PT ;  /* 0x000000b19d8a7233 */ /* 0x100fe40003803000 */
[----:B------:R-:W-:Y:S02]  /*acc0*/  PRMT R156, R141, 0x5410, R146 ;  /* 0x000054108d9c7816 */ /* 0x000fe40000000092 */
[----:B------:R-:W-:Y:S02]  /*acd0*/  PRMT R146, R145, 0x5410, R143 ;  /* 0x0000541091927816 */ /* 0x000fe4000000008f */
[----:B------:R-:W-:Y:S02]  /*ace0*/  LOP3.LUT R137, R137, R142, RZ, 0xc0, !PT ;  /* 0x0000008e89897212 */ /* 0x000fe400078ec0ff */
[----:B------:R-:W-:Y:S02]  /*acf0*/  LOP3.LUT R138, R138, R140, RZ, 0xc0, !PT ;  /* 0x0000008c8a8a7212 */ /* 0x000fe400078ec0ff */
[----:B------:R-:W2:Y:S01]  /*ad00*/  LDSM.16.MT88.4 R140, [R190+0xa000] ;  /* 0x00a00000be8c783b */ /* 0x000ea20000004200 */
[----:B------:R-:W-:Y:S02]  /*ad10*/  LOP3.LUT R139, R139, 0xff, RZ, 0xc0, !PT ;  /* 0x000000ff8b8b7812 */ /* 0x000fe400078ec0ff */
[--C-:B------:R-:W-:Y:S02]  /*ad20*/  HSET2.LE.AND R147, R156, R177.reuse, PT ;  /* 0x000000b19c937233 */ /* 0x100fe40003803000 */
[----:B------:R-:W-:Y:S02]  /*ad30*/  PRMT R145, R139, 0x5410, R144 ;  /* 0x000054108b917816 */ /* 0x000fe40000000090 */
[--C-:B------:R-:W-:Y:S02]  /*ad40*/  HSET2.LE.AND R144, R146, R177.reuse, PT ;  /* 0x000000b192907233 */ /* 0x100fe40003803000 */
[--C-:B------:R-:W-:Y:S02]  /*ad50*/  HSET2.LE.AND R146, R151, R177.reuse, PT ;  /* 0x000000b197927233 */ /* 0x100fe40003803000 */
[--C-:B------:R-:W-:Y:S02]  /*ad60*/  HSET2.LE.AND R145, R145, R177.reuse, PT ;  /* 0x000000b191917233 */ /* 0x100fe40003803000 */
[----:B------:R-:W-:Y:S02]  /*ad70*/  LOP3.LUT R144, R144, R149, RZ, 0xc0, !PT ;  /* 0x0000009590907212 */ /* 0x000fe400078ec0ff */
[----:B------:R-:W-:Y:S02]  /*ad80*/  HSET2.LE.AND R139, R174, R177, PT ;  /* 0x000000b1ae8b7233 */ /* 0x000fe40003803000 */
[----:B------:R-:W-:Y:S02]  /*ad90*/  LOP3.LUT R145, R145, R148, RZ, 0xc0, !PT ;  /* 0x0000009491917212 */ /* 0x000fe400078ec0ff */
[----:B------:R-:W2:Y:S01]  /*ada0*/  LDSM.16.MT88.4 R148, [R192+0xa000] ;  /* 0x00a00000c094783b */ /* 0x000ea20000004200 */
[----:B------:R-:W-:Y:S02]  /*adb0*/  LOP3.LUT R139, R139, R2, RZ, 0xc0, !PT ;  /* 0x000000028b8b7212 */ /* 0x000fe400078ec0ff */
[----:B------:R-:W-:Y:S02]  /*adc0*/  LOP3.LUT R146, R146, R135, RZ, 0xc0, !PT ;  /* 0x0000008792927212 */ /* 0x000fe400078ec0ff */
[C---:B------:R-:W-:Y:S02]  /*add0*/  PRMT R2, R163.reuse, 0x7610, R2 ;  /* 0x00007610a3027816 */ /* 0x040fe40000000002 */
[----:B------:R-:W-:Y:S02]  /*ade0*/  PRMT R135, R163, 0x7632, R135 ;  /* 0x00007632a3877816 */ /* 0x000fe40000000087 */
[----:B-1----:R-:W-:Y:S01]  /*adf0*/  PRMT R0, R164, 0x7610, R0 ;  /* 0x00007610a4007816 */ /* 0x002fe20000000000 */
[----:B------:R-:W-:Y:S01]  /*ae00*/  @!P4 HFMA2.BF16_V2 R252, -RZ.H0_H0, RZ.H0_H0, -R2.H0_H0 ;  /* 0x200000fffffcc231 */ /* 0x000fe20000340902 */
[----:B------:R-:W-:Y:S02]  /*ae10*/  PRMT R152, R2, 0x5410, R135 ;  /* 0x0000541002987816 */ /* 0x000fe40000000087 */
[----:B------:R-:W-:Y:S02]  /*ae20*/  LOP3.LUT R174, R158, 0xff, RZ, 0xc0, !PT ;  /* 0x000000ff9eae7812 */ /* 0x000fe400078ec0ff */
[----:B------:R-:W-:Y:S02]  /*ae30*/  LOP3.LUT R147, R147, R152, RZ, 0xc0, !PT ;  /* 0x0000009893937212 */ /* 0x000fe400078ec0ff */
[----:B------:R-:W-:Y:S02]  /*ae40*/  @!P4 PRMT R2, R252, 0x5410, RZ ;  /* 0x00005410fc02c816 */ /* 0x000fe400000000ff */
[----:B------:R-:W-:Y:S01]  /*ae50*/  ISETP.LE.U32.AND P4, PT, R160, UR5, PT ;  /* 0x00000005a0007c0c */ /* 0x000fe2000bf83070 */
[-C--:B--2---:R-:W-:Y:S05]  /*ae60*/  HMMA.16816.F32.BF16 R4, R136, R140.reuse, R4 ;  /* 0x0000008c8804723c */ /* 0x084fea0000041804 */
[----:B------:R-:W-:Y:S01]  /*ae70*/  LOP3.LUT R152, R155, 0xff, RZ, 0xc0, !PT ;  /* 0x000000ff9b987812 */ /* 0x000fe200078ec0ff */
[C---:B------:R-:W-:Y:S06]  /*ae80*/  HMMA.16816.F32.BF16 R8, R144.reuse, R140, R8 ;  /* 0x0000008c9008723c */ /* 0x040fec0000041808 */
[-C--:B------:R-:W-:Y:S06]  /*ae90*/  HMMA.16816.F32.BF16 R12, R144, R142.reuse, R12 ;  /* 0x0000008e900c723c */ /* 0x080fec000004180c */
[C---:B------:R-:W-:Y:S06]  /*aea0*/  HMMA.16816.F32.BF16 R16, R136.reuse, R142, R16 ;  /* 0x0000008e8810723c */ /* 0x040fec0000041810 */
[-C--:B------:R-:W-:Y:S06]  /*aeb0*/  HMMA.16816.F32.BF16 R20, R136, R148.reuse, R20 ;  /* 0x000000948814723c */ /* 0x080fec0000041814 */
[C---:B------:R-:W-:Y:S06]  /*aec0*/  HMMA.16816.F32.BF16 R24, R144.reuse, R148, R24 ;  /* 0x000000949018723c */ /* 0x040fec0000041818 */
[-C--:B------:R-:W-:Y:S05]  /*aed0*/  HMMA.16816.F32.BF16 R28, R144, R150.reuse, R28 ;  /* 0x00000096901c723c */ /* 0x080fea000004181c */
[----:B------:R-:W-:Y:S01]  /*aee0*/  SHF.R.U32.HI R148, RZ, 0x10, R158 ;  /* 0x00000010ff947819 */ /* 0x000fe2000001169e */
[C---:B------:R-:W-:Y:S05]  /*aef0*/  HMMA.16816.F32.BF16 R32, R136.reuse, R150, R32 ;  /* 0x000000968820723c */ /* 0x040fea0000041820 */
[----:B------:R-:W-:Y:S02]  /*af00*/  LOP3.LUT R216, R148, 0xff, RZ, 0xc0, !PT ;  /* 0x000000ff94d87812 */ /* 0x000fe400078ec0ff */
[----:B------:R-:W-:Y:S01]  /*af10*/  LDSM.16.MT88.4 R148, [R194+0xa000] ;  /* 0x00a00000c294783b */ /* 0x000fe20000004200 */
[----:B----4-:R-:W-:Y:S07]  /*af20*/  @!P0 HFMA2.BF16_V2 R162, -RZ.H0_H0, RZ.H0_H0, -R154.H0_H0 ;  /* 0x200000ffffa28231 */ /* 0x010fee000034099a */
[----:B------:R1:W-:Y:S01]  /*af30*/  @!P0 STL.S16 [R1+0x20], R162 ;  /* 0x000020a201008387 */ /* 0x0003e20000100600 */
[----:B------:R-:W-:Y:S01]  /*af40*/  PRMT R175, R162, 0x7610, R175 ;  /* 0x00007610a2af7816 */ /* 0x000fe200000000af */
[----:B---3--:R-:W-:Y:S03]  /*af50*/  @!P5 HFMA2.BF16_V2 R173, -RZ.H0_H0, RZ.H0_H0, -R135.H0_H0 ;  /* 0x200000ffffadd231 */ /* 0x008fe60000340987 */
[----:B------:R-:W-:Y:S02]  /*af60*/  @!P0 PRMT R154, R175, 0x5410, RZ ;  /* 0x00005410af9a8816 */ /* 0x000fe400000000ff */
[----:B------:R-:W-:Y:S01]  /*af70*/  ISETP.LE.U32.AND P0, PT, R152, UR5, PT ;  /* 0x0000000598007c0c */ /* 0x000fe2000bf03070 */
[----:B------:R-:W-:Y:S01]  /*af80*/  @!P5 STL.S16 [R1+0x1c], R173 ;  /* 0x00001cad0100d387 */ /* 0x000fe20000100600 */
[----:B------:R-:W-:Y:S02]  /*af90*/  PRMT R156, R173, 0x7610, R156 ;  /* 0x00007610ad9c7816 */ /* 0x000fe4000000009c */
[--C-:B------:R-:W-:Y:S01]  /*afa0*/  SHF.R.U32.HI R175, RZ, 0x18, R158.reuse ;  /* 0x00000018ffaf7819 */ /* 0x100fe2000001169e */
[----:B------:R-:W-:Y:S01]  /*afb0*/  STG.E.U16 desc[UR20][R208.64+0x10], R154 ;  /* 0x0000109ad0007986 */ /* 0x000fe2000c101514 */
[----:B------:R-:W-:Y:S03]  /*afc0*/  @!P5 PRMT R135, R156, 0x5410, RZ ;  /* 0x000054109c87d816 */ /* 0x000fe600000000ff */
[----:B------:R2:W-:Y:S04]  /*afd0*/  STG.E.U16 desc[UR20][R206.64+0x10], R2 ;  /* 0x00001002ce007986 */ /* 0x0005e8000c101514 */
[----:B------:R3:W-:Y:S01]  /*afe0*/  STG.E.U16 desc[UR20][R206.64+0x12], R135 ;  /* 0x00001287ce007986 */ /* 0x0007e2000c101514 */
[----:B-----5:R-:W-:Y:S02]  /*aff0*/  @!P6 HFMA2.BF16_V2 R171, -RZ.H0_H0, RZ.H0_H0, -R0.H0_H0 ;  /* 0x200000ffffabe231 */ /* 0x020fe40000340900 */
[----:B-1----:R-:W-:Y:S01]  /*b000*/  IMAD.WIDE.U32 R162, R167, -0x2daee0ad, RZ ;  /* 0xd2511f53a7a27825 */ /* 0x002fe200078e00ff */
[----:B------:R-:W-:Y:S02]  /*b010*/  SHF.R.U32.HI R167, RZ, 0x10, R158 ;  /* 0x00000010ffa77819 */ /* 0x000fe4000001169e */
[----:B------:R-:W-:Y:S01]  /*b020*/  PRMT R157, R171, 0x7610, R157 ;  /* 0x00007610ab9d7816 */ /* 0x000fe2000000009d */
[----:B------:R-:W-:Y:S01]  /*b030*/  @!P6 STL.S16 [R1+0x2c], R171 ;  /* 0x00002cab0100e387 */ /* 0x000fe20000100600 */
[----:B------:R-:W-:Y:S04]  /*b040*/  LOP3.LUT R155, R163, UR8, R166, 0x96, !PT ;  /* 0x00000008a39b7c12 */ /* 0x000fe8000f8e96a6 */
[C---:B------:R-:W-:Y:S02]  /*b050*/  LOP3.LUT R140, R155.reuse, 0xff, RZ, 0xc0, !PT ;  /* 0x000000ff9b8c7812 */ /* 0x040fe400078ec0ff */
[----:B------:R-:W-:Y:S02]  /*b060*/  LOP3.LUT R152, R155, 0xffff, RZ, 0xc0, !PT ;  /* 0x0000ffff9b987812 */ /* 0x000fe400078ec0ff */
[----:B------:R-:W-:Y:S02]  /*b070*/  ISETP.LE.U32.AND P2, PT, R140, UR5, PT ;  /* 0x000000058c007c0c */ /* 0x000fe4000bf43070 */
[----:B------:R-:W1:Y:S01]  /*b080*/  LDSM.16.MT88.4 R140, [R195+0xa000] ;  /* 0x00a00000c38c783b */ /* 0x000e620000004200 */
[----:B------:R-:W-:Y:S02]  /*b090*/  SHF.R.U32.HI R152, RZ, 0x8, R152 ;  /* 0x00000008ff987819 */ /* 0x000fe40000011698 */
[----:B--2---:R-:W-:Y:S02]  /*b0a0*/  PRMT R2, R165, 0x7632, R2 ;  /* 0x00007632a5027816 */ /* 0x004fe40000000002 */
[----:B------:R-:W-:Y:S02]  /*b0b0*/  LOP3.LUT R153, R152, 0xffff, RZ, 0xc0, !PT ;  /* 0x0000ffff98997812 */ /* 0x000fe400078ec0ff */
[----:B------:R-:W-:Y:S01]  /*b0c0*/  PRMT R152, R164, 0x7632, R152 ;  /* 0x00007632a4987816 */ /* 0x000fe20000000098 */
[----:B------:R-:W-:Y:S01]  /*b0d0*/  @!P3 HFMA2.BF16_V2 R244, -RZ.H0_H0, RZ.H0_H0, -R2.H0_H0 ;  /* 0x200000fffff4b231 */ /* 0x000fe20000340902 */
[----:B------:R-:W-:Y:S02]  /*b0e0*/  ISETP.LE.U32.AND P1, PT, R153, UR5, PT ;  /* 0x0000000599007c0c */ /* 0x000fe4000bf23070 */
[----:B------:R-:W-:Y:S01]  /*b0f0*/  PRMT R156, R0, 0x5410, R152 ;  /* 0x00005410009c7816 */ /* 0x000fe20000000098 */
[----:B------:R-:W-:Y:S01]  /*b100*/  @!P4 HFMA2.BF16_V2 R251, -RZ.H0_H0, RZ.H0_H0, -R152.H0_H0 ;  /* 0x200000fffffbc231 */ /* 0x000fe20000340998 */
[----:B------:R-:W-:Y:S02]  /*b110*/  @!P6 PRMT R0, R157, 0x5410, RZ ;  /* 0x000054109d00e816 */ /* 0x000fe400000000ff */
[----:B------:R-:W-:Y:S02]  /*b120*/  PRMT R154, R168, 0x7632, R154 ;  /* 0x00007632a89a7816 */ /* 0x000fe4000000009a */
[----:B------:R-:W-:Y:S01]  /*b130*/  @!P4 PRMT R152, R251, 0x5410, RZ ;  /* 0x00005410fb98c816 */ /* 0x000fe200000000ff */
[----:B------:R2:W-:Y:S01]  /*b140*/  STG.E.U16 desc[UR20][R186.64+0x20], R0 ;  /* 0x00002000ba007986 */ /* 0x0005e2000c101514 */
[--C-:B------:R-:W-:Y:S02]  /*b150*/  SHF.R.U32.HI R153, RZ, 0x18, R155.reuse ;  /* 0x00000018ff997819 */ /* 0x100fe4000001169b */
[----:B------:R-:W-:Y:S01]  /*b160*/  SHF.R.U32.HI R155, RZ, 0x10, R155 ;  /* 0x00000010ff9b7819 */ /* 0x000fe2000001169b */
[----:B------:R-:W-:Y:S01]  /*b170*/  STG.E.U16 desc[UR20][R186.64+0x22], R152 ;  /* 0x00002298ba007986 */ /* 0x000fe2000c101514 */
[----:B------:R-:W-:Y:S01]  /*b180*/  ISETP.LE.U32.AND P6, PT, R153, UR5, PT ;  /* 0x0000000599007c0c */ /* 0x000fe2000bfc3070 */
[----:B------:R-:W-:Y:S01]  /*b190*/  @!P1 HFMA2.BF16_V2 R242, -RZ.H0_H0, RZ.H0_H0, -R154.H0_H0 ;  /* 0x200000fffff29231 */ /* 0x000fe2000034099a */
[----:B------:R-:W-:Y:S02]  /*b1a0*/  PRMT R153, R165, 0x7610, R153 ;  /* 0x00007610a5997816 */ /* 0x000fe40000000099 */
[----:B------:R-:W-:Y:S02]  /*b1b0*/  LOP3.LUT R165, R158, 0xffff, RZ, 0xc0, !PT ;  /* 0x0000ffff9ea57812 */ /* 0x000fe400078ec0ff */
[----:B------:R-:W-:Y:S01]  /*b1c0*/  PRMT R160, R153, 0x5410, R2 ;  /* 0x0000541099a07816 */ /* 0x000fe20000000002 */
[----:B------:R-:W-:Y:S01]  /*b1d0*/  @!P0 HFMA2.BF16_V2 R245, -RZ.H0_H0, RZ.H0_H0, -R153.H0_H0 ;  /* 0x200000fffff58231 */ /* 0x000fe20000340999 */
[----:B------:R-:W-:Y:S02]  /*b1e0*/  @!P3 PRMT R2, R244, 0x5410, RZ ;  /* 0x00005410f402b816 */ /* 0x000fe400000000ff */
[----:B---3--:R-:W-:Y:S02]  /*b1f0*/  LOP3.LUT R135, R155, 0xff, RZ, 0xc0, !PT ;  /* 0x000000ff9b877812 */ /* 0x008fe400078ec0ff */
[----:B------:R-:W-:Y:S01]  /*b200*/  @!P0 PRMT R153, R245, 0x5410, RZ ;  /* 0x00005410f5998816 */ /* 0x000fe200000000ff */
[----:B------:R-:W-:Y:S01]  /*b210*/  STG.E.U16 desc[UR20][R204.64+0x22], R2 ;  /* 0x00002202cc007986 */ /* 0x000fe2000c101514 */
[----:B------:R-:W-:Y:S02]  /*b220*/  ISETP.LE.U32.AND P0, PT, R135, UR5, PT ;  /* 0x0000000587007c0c */ /* 0x000fe4000bf03070 */
[C---:B------:R-:W-:Y:S01]  /*b230*/  LOP3.LUT R164, R158.reuse, 0xff, RZ, 0xc0, !PT ;  /* 0x000000ff9ea47812 */ /* 0x040fe200078ec0ff */
[-C--:B-1----:R-:W-:Y:S01]  /*b240*/  HMMA.16816.F32.BF16 R36, R136, R140.reuse, R36 ;  /* 0x0000008c8824723c */ /* 0x082fe20000041824 */
[----:B------:R-:W-:Y:S02]  /*b250*/  STG.E.U16 desc[UR20][R204.64+0x20], R153 ;  /* 0x00002099cc007986 */ /* 0x000fe4000c101514 */
[----:B------:R-:W-:Y:S02]  /*b260*/  LOP3.LUT R135, R158, 0xffff, RZ, 0xc0, !PT ;  /* 0x0000ffff9e877812 */ /* 0x000fe400078ec0ff */
[----:B--2---:R-:W-:Y:S01]  /*b270*/  PRMT R0, R168, 0x7610, R0 ;  /* 0x00007610a8007816 */ /* 0x004fe20000000000 */
[C---:B------:R-:W-:Y:S05]  /*b280*/  HMMA.16816.F32.BF16 R40, R144.reuse, R140, R40 ;  /* 0x0000008c9028723c */ /* 0x040fea0000041828 */
[----:B------:R-:W-:Y:S01]  /*b290*/  @!P2 HFMA2.BF16_V2 R248, -RZ.H0_H0, RZ.H0_H0, -R0.H0_H0 ;  /* 0x200000fffff8a231 */ /* 0x000fe20000340900 */
[-C--:B------:R-:W-:Y:S05]  /*b2a0*/  HMMA.16816.F32.BF16 R44, R144, R142.reuse, R44 ;  /* 0x0000008e902c723c */ /* 0x080fea000004182c */
[----:B------:R-:W-:Y:S01]  /*b2b0*/  PRMT R155, R0, 0x5410, R154 ;  /* 0x00005410009b7816 */ /* 0x000fe2000000009a */
[C---:B------:R-:W-:Y:S01]  /*b2c0*/  HMMA.16816.F32.BF16 R48, R136.reuse, R142, R48 ;  /* 0x0000008e8830723c */ /* 0x040fe20000041830 */
[----:B------:R-:W1:Y:S04]  /*b2d0*/  LDSM.16.MT88.4 R140, [R190+0xb000] ;  /* 0x00b00000be8c783b */ /* 0x000e680000004200 */
[----:B------:R-:W-:Y:S01]  /*b2e0*/  @!P2 PRMT R0, R248, 0x5410, RZ ;  /* 0x00005410f800a816 */ /* 0x000fe200000000ff */
[-C--:B------:R-:W-:Y:S04]  /*b2f0*/  HMMA.16816.F32.BF16 R52, R136, R148.reuse, R52 ;  /* 0x000000948834723c */ /* 0x080fe80000041834 */
[----:B------:R2:W-:Y:S01]  /*b300*/  STG.E.U16 desc[UR20][R208.64+0x1e], R0 ;  /* 0x00001e00d0007986 */ /* 0x0005e2000c101514 */
[----:B------:R-:W-:Y:S01]  /*b310*/  SHF.R.U32.HI R157, RZ, 0x18, R158 ;  /* 0x00000018ff9d7819 */ /* 0x000fe2000001169e */
[C---:B------:R-:W-:Y:S01]  /*b320*/  HMMA.16816.F32.BF16 R56, R144.reuse, R148, R56 ;  /* 0x000000949038723c */ /* 0x040fe20000041838 */
[----:B------:R-:W3:Y:S03]  /*b330*/  MUFU.EX2 R158, R221 ;  /* 0x000000dd009e7308 */ /* 0x000ee60000000800 */
[----:B------:R-:W-:Y:S02]  /*b340*/  ISETP.LE.U32.AND P4, PT, R157, UR5, PT ;  /* 0x000000059d007c0c */ /* 0x000fe4000bf83070 */
[-C--:B------:R-:W-:Y:S05]  /*b350*/  HMMA.16816.F32.BF16 R60, R144, R150.reuse, R60 ;  /* 0x00000096903c723c */ /* 0x080fea000004183c */
[----:B------:R-:W-:Y:S01]  /*b360*/  LOP3.LUT R148, R162, 0xff, RZ, 0xc0, !PT ;  /* 0x000000ffa2947812 */ /* 0x000fe200078ec0ff */
[C---:B------:R-:W-:Y:S04]  /*b370*/  HMMA.16816.F32.BF16 R64, R136.reuse, R150, R64 ;  /* 0x000000968840723c */ /* 0x040fe80000041840 */
[----:B------:R-:W-:Y:S01]  /*b380*/  ISETP.LE.U32.AND P3, PT, R148, UR5, PT ;  /* 0x0000000594007c0c */ /* 0x000fe2000bf63070 */
[----:B------:R-:W-:Y:S01]  /*b390*/  @!P4 HFMA2.BF16_V2 R237, -RZ.H0_H0, RZ.H0_H0, -R181.H0_H0 ;  /* 0x200000ffffedc231 */ /* 0x000fe200003409b5 */
[----:B------:R-:W-:Y:S01]  /*b3a0*/  LOP3.LUT R148, R162, 0xffff, RZ, 0xc0, !PT ;  /* 0x0000ffffa2947812 */ /* 0x000fe200078ec0ff */
[----:B---3--:R-:W-:Y:S01]  /*b3b0*/  FADD.FTZ R215, R158, R170 ;  /* 0x000000aa9ed77221 */ /* 0x008fe20000010000 */
[----:B------:R-:W-:Y:S02]  /*b3c0*/  @!P1 PRMT R154, R242, 0x5410, RZ ;  /* 0x00005410f29a9816 */ /* 0x000fe400000000ff */
[----:B------:R-:W-:Y:S02]  /*b3d0*/  ISETP.LE.U32.AND P1, PT, R164, UR5, PT ;  /* 0x00000005a4007c0c */ /* 0x000fe4000bf23070 */
[----:B------:R-:W-:Y:S01]  /*b3e0*/  SHF.R.U32.HI R148, RZ, 0x8, R148 ;  /* 0x00000008ff947819 */ /* 0x000fe20000011694 */
[----:B------:R-:W-:Y:S01]  /*b3f0*/  STG.E.U16 desc[UR20][R208.64+0x20], R154 ;  /* 0x0000209ad0007986 */ /* 0x000fe2000c101514 */
[----:B------:R-:W-:Y:S02]  /*b400*/  F2FP.BF16.F32.PACK_AB R149, R222, R158 ;  /* 0x0000009ede95723e */ /* 0x000fe400000010ff */
[----:B------:R-:W-:Y:S01]  /*b410*/  LOP3.LUT R148, R148, 0xffff, RZ, 0xc0, !PT ;  /* 0x0000ffff94947812 */ /* 0x000fe200078ec0ff */
[-C--:B-1----:R-:W-:Y:S03]  /*b420*/  HMMA.16816.F32.BF16 R68, R136, R140.reuse, R68 ;  /* 0x0000008c8844723c */ /* 0x082fe60000041844 */
[C---:B------:R-:W-:Y:S01]  /*b430*/  PRMT R2, R149.reuse, 0x7610, R2 ;  /* 0x0000761095027816 */ /* 0x040fe20000000002 */
[----:B------:R-:W-:Y:S01]  /*b440*/  @!P3 HFMA2.BF16_V2 R236, -RZ.H0_H0, RZ.H0_H0, -R180.H0_H0 ;  /* 0x200000ffffecb231 */ /* 0x000fe200003409b4 */
[----:B------:R-:W-:Y:S01]  /*b450*/  SHF.R.U32.HI R135, RZ, 0x8, R135 ;  /* 0x00000008ff877819 */ /* 0x000fe20000011687 */
[C---:B------:R-:W-:Y:S04]  /*b460*/  HMMA.16816.F32.BF16 R72, R144.reuse, R140, R72 ;  /* 0x0000008c9048723c */ /* 0x040fe80000041848 */
[----:B------:R-:W-:Y:S01]  /*b470*/  ISETP.LE.U32.AND P2, PT, R148, UR5, PT ;  /* 0x0000000594007c0c */ /* 0x000fe2000bf43070 */
[----:B------:R-:W-:Y:S01]  /*b480*/  @!P1 HFMA2.BF16_V2 R243, -RZ.H0_H0, RZ.H0_H0, -R2.H0_H0 ;  /* 0x200000fffff39231 */ /* 0x000fe20000340902 */
[-C--:B------:R-:W-:Y:S05]  /*b490*/  HMMA.16816.F32.BF16 R76, R144, R142.reuse, R76 ;  /* 0x0000008e904c723c */ /* 0x080fea000004184c */
[----:B------:R-:W-:Y:S01]  /*b4a0*/  SHF.R.U32.HI R148, RZ, 0x10, R162 ;  /* 0x00000010ff947819 */ /* 0x000fe200000116a2 */
[C---:B------:R-:W-:Y:S05]  /*b4b0*/  HMMA.16816.F32.BF16 R80, R136.reuse, R142, R80 ;  /* 0x0000008e8850723c */ /* 0x040fea0000041850 */
[----:B------:R-:W-:Y:S02]  /*b4c0*/  PRMT R183, R149, 0x7632, R183 ;  /* 0x0000763295b77816 */ /* 0x000fe400000000b7 */
[----:B------:R-:W-:Y:S04]  /*b4d0*/  PRMT R152, R169, 0x7610, R152 ;  /* 0x00007610a9987816 */ /* 0x000fe80000000098 */
[----:B------:R-:W-:Y:S01]  /*b4e0*/  LOP3.LUT R135, R135, 0xffff, RZ, 0xc0, !PT ;  /* 0x0000ffff87877812 */ /* 0x000fe200078ec0ff */
[----:B------:R-:W-:Y:S01]  /*b4f0*/  @!P0 HFMA2.BF16_V2 R250, -RZ.H0_H0, RZ.H0_H0, -R152.H0_H0 ;  /* 0x200000fffffa8231 */ /* 0x000fe20000340998 */
[----:B------:R-:W-:Y:S02]  /*b500*/  LOP3.LUT R148, R148, 0xff, RZ, 0xc0, !PT ;  /* 0x000000ff94947812 */ /* 0x000fe400078ec0ff */
[----:B------:R-:W-:Y:S02]  /*b510*/  ISETP.LE.U32.AND P5, PT, R135, UR5, PT ;  /* 0x0000000587007c0c */ /* 0x000fe4000bfa3070 */
[----:B--2---:R-:W-:Y:S02]  /*b520*/  PRMT R0, R2, 0x5410, R183 ;  /* 0x0000541002007816 */ /* 0x004fe400000000b7 */
[----:B------:R-:W-:Y:S02]  /*b530*/  @!P1 PRMT R2, R243, 0x5410, RZ ;  /* 0x00005410f3029816 */ /* 0x000fe400000000ff */
[----:B------:R-:W-:Y:S02]  /*b540*/  PRMT R135, R169, 0x7632, R135 ;  /* 0x00007632a9877816 */ /* 0x000fe40000000087 */
[----:B------:R-:W-:Y:S02]  /*b550*/  ISETP.LE.U32.AND P1, PT, R148, UR5, PT ;  /* 0x0000000594007c0c */ /* 0x000fe4000bf23070 */
[--C-:B------:R-:W-:Y:S01]  /*b560*/  SHF.R.U32.HI R148, RZ, 0x18, R162.reuse ;  /* 0x00000018ff947819 */ /* 0x100fe200000116a2 */
[----:B------:R-:W-:Y:S01]  /*b570*/  @!P6 HFMA2.BF16_V2 R247, -RZ.H0_H0, RZ.H0_H0, -R135.H0_H0 ;  /* 0x200000fffff7e231 */ /* 0x000fe20000340987 */
[----:B------:R-:W-:Y:S01]  /*b580*/  PRMT R153, R152, 0x5410, R135 ;  /* 0x0000541098997816 */ /* 0x000fe20000000087 */
[----:B------:R-:W-:Y:S01]  /*b590*/  @!P5 HFMA2.BF16_V2 R241, -RZ.H0_H0, RZ.H0_H0, -R183.H0_H0 ;  /* 0x200000fffff1d231 */ /* 0x000fe200003409b7 */
[----:B------:R-:W-:Y:S02]  /*b5a0*/  @!P0 PRMT R152, R250, 0x5410, RZ ;  /* 0x00005410fa988816 */ /* 0x000fe400000000ff */
[----:B------:R-:W-:Y:S02]  /*b5b0*/  ISETP.LE.U32.AND P0, PT, R148, UR5, PT ;  /* 0x0000000594007c0c */ /* 0x000fe4000bf03070 */
[----:B------:R-:W1:Y:S01]  /*b5c0*/  LDSM.16.MT88.4 R148, [R192+0xb000] ;  /* 0x00b00000c094783b */ /* 0x000e620000004200 */
[----:B------:R-:W-:Y:S02]  /*b5d0*/  SHF.R.U32.HI R159, RZ, 0x10, R162 ;  /* 0x00000010ff9f7819 */ /* 0x000fe400000116a2 */
[----:B------:R-:W-:Y:S01]  /*b5e0*/  LOP3.LUT R157, R163, UR8, R166, 0x96, !PT ;  /* 0x00000008a39d7c12 */ /* 0x000fe2000f8e96a6 */
[--C-:B------:R-:W-:Y:S01]  /*b5f0*/  @!P1 HFMA2.BF16_V2 R239, -RZ.H0_H0, RZ.H0_H0, -R184.reuse.H0_H0 ;  /* 0x200000ffffef9231 */ /* 0x100fe200003409b8 */
[----:B------:R-:W-:Y:S02]  /*b600*/  LOP3.LUT R140, R159, 0xff, RZ, 0xc0, !PT ;  /* 0x000000ff9f8c7812 */ /* 0x000fe400078ec0ff */
[----:B------:R-:W-:Y:S01]  /*b610*/  SHF.R.U32.HI R158, RZ, 0x18, R162 ;  /* 0x00000018ff9e7819 */ /* 0x000fe200000116a2 */
[----:B------:R-:W-:Y:S01]  /*b620*/  STG.E.U16 desc[UR20][R206.64+0x20], R152 ;  /* 0x00002098ce007986 */ /* 0x000fe2000c101514 */
[----:B------:R-:W-:Y:S02]  /*b630*/  LOP3.LUT R163, R162, 0xffff, RZ, 0xc0, !PT ;  /* 0x0000ffffa2a37812 */ /* 0x000fe400078ec0ff */
[----:B------:R-:W-:Y:S01]  /*b640*/  PRMT R179, R140, 0x5410, R158 ;  /* 0x000054108cb37816 */ /* 0x000fe2000000009e */
[----:B------:R-:W-:Y:S01]  /*b650*/  @!P0 HFMA2.BF16_V2 R238, -RZ.H0_H0, RZ.H0_H0, -R184.H1_H1 ;  /* 0x200000ffffee8231 */ /* 0x000fe200003609b8 */
[----:B------:R-:W-:Y:S02]  /*b660*/  SHF.R.U32.HI R159, RZ, 0x8, R165 ;  /* 0x00000008ff9f7819 */ /* 0x000fe400000116a5 */
[----:B------:R-:W-:Y:S02]  /*b670*/  SHF.R.U32.HI R141, RZ, 0x8, R163 ;  /* 0x00000008ff8d7819 */ /* 0x000fe400000116a3 */
[----:B------:R-:W-:Y:S02]  /*b680*/  LOP3.LUT R140, R161, 0xffff, RZ, 0xc0, !PT ;  /* 0x0000ffffa18c7812 */ /* 0x000fe400078ec0ff */
[----:B------:R-:W-:Y:S02]  /*b690*/  LOP3.LUT R164, R162, 0xff, RZ, 0xc0, !PT ;  /* 0x000000ffa2a47812 */ /* 0x000fe400078ec0ff */
[----:B------:R-:W-:Y:S02]  /*b6a0*/  PRMT R174, R174, 0x5410, R159 ;  /* 0x00005410aeae7816 */ /* 0x000fe4000000009f */
[----:B------:R-:W-:Y:S02]  /*b6b0*/  SHF.R.U32.HI R159, RZ, 0x8, R140 ;  /* 0x00000008ff9f7819 */ /* 0x000fe4000001168c */
[----:B------:R-:W-:Y:S02]  /*b6c0*/  PRMT R164, R164, 0x5410, R141 ;  /* 0x00005410a4a47816 */ /* 0x000fe4000000008d */
[----:B------:R-:W2:Y:S01]  /*b6d0*/  LDSM.16.MT88.4 R140, [R195+0xb000] ;  /* 0x00b00000c38c783b */ /* 0x000ea20000004200 */
[----:B------:R-:W-:Y:S02]  /*b6e0*/  @!P6 PRMT R135, R247, 0x5410, RZ ;  /* 0x00005410f787e816 */ /* 0x000fe400000000ff */
[----:B------:R-:W-:Y:S02]  /*b6f0*/  @!P5 PRMT R183, R241, 0x5410, RZ ;  /* 0x00005410f1b7d816 */ /* 0x000fe400000000ff */
[----:B------:R-:W-:Y:S02]  /*b700*/  LOP3.LUT R158, R167, 0xff, RZ, 0xc0, !PT ;  /* 0x000000ffa79e7812 */ /* 0x000fe400078ec0ff */
[----:B------:R-:W-:Y:S01]  /*b710*/  LOP3.LUT R162, R161, 0xff, RZ, 0xc0, !PT ;  /* 0x000000ffa1a27812 */ /* 0x000fe200078ec0ff */
[----:B------:R3:W-:Y:S01]  /*b720*/  STG.E.U16 desc[UR20][R206.64+0x22], R135 ;  /* 0x00002287ce007986 */ /* 0x0007e2000c101514 */
[--C-:B------:R-:W-:Y:S02]  /*b730*/  HSET2.LE.AND R179, R179, R177.reuse, PT ;  /* 0x000000b1b3b37233 */ /* 0x100fe40003803000 */
[----:B------:R-:W-:Y:S01]  /*b740*/  PRMT R159, R162, 0x5410, R159 ;  /* 0x00005410a29f7816 */ /* 0x000fe2000000009f */
[----:B------:R-:W-:Y:S01]  /*b750*/  STG.E.U16 desc[UR20][R186.64+0x32], R183 ;  /* 0x000032b7ba007986 */ /* 0x000fe2000c101514 */
[-C--:B-1----:R-:W-:Y:S03]  /*b760*/  HMMA.16816.F32.BF16 R84, R136, R148.reuse, R84 ;  /* 0x000000948854723c */ /* 0x082fe60000041854 */
[----:B------:R1:W-:Y:S01]  /*b770*/  STG.E.U16 desc[UR20][R186.64+0x30], R2 ;  /* 0x00003002ba007986 */ /* 0x0003e2000c101514 */
[--C-:B------:R-:W-:Y:S02]  /*b780*/  HSET2.LE.AND R172, R159, R177.reuse, PT ;  /* 0x000000b19fac7233 */ /* 0x100fe40003803000 */
[C---:B------:R-:W-:Y:S04]  /*b790*/  HMMA.16816.F32.BF16 R88, R144.reuse, R148, R88 ;  /* 0x000000949058723c */ /* 0x040fe80000041858 */
[----:B------:R-:W-:Y:S02]  /*b7a0*/  ISETP.LE.U32.AND P6, PT, R216, UR5, PT ;  /* 0x00000005d8007c0c */ /* 0x000fe4000bfc3070 */
[-C--:B------:R-:W-:Y:S05]  /*b7b0*/  HMMA.16816.F32.BF16 R92, R144, R150.reuse, R92 ;  /* 0x00000096905c723c */ /* 0x080fea000004185c */
[----:B------:R-:W-:Y:S01]  /*b7c0*/  PRMT R175, R158, 0x5410, R175 ;  /* 0x000054109eaf7816 */ /* 0x000fe200000000af */
[C---:B------:R-:W-:Y:S05]  /*b7d0*/  HMMA.16816.F32.BF16 R96, R136.reuse, R150, R96 ;  /* 0x000000968860723c */ /* 0x040fea0000041860 */
[--C-:B------:R-:W-:Y:S01]  /*b7e0*/  SHF.R.U32.HI R158, RZ, 0x10, R161.reuse ;  /* 0x00000010ff9e7819 */ /* 0x100fe200000116a1 */
[----:B------:R-:W-:Y:S01]  /*b7f0*/  @!P6 HFMA2.BF16_V2 R240, -RZ.H0_H0, RZ.H0_H0, -R182.H0_H0 ;  /* 0x200000fffff0e231 */ /* 0x000fe200003409b6 */
[----:B------:R-:W-:Y:S01]  /*b800*/  SHF.R.U32.HI R161, RZ, 0x18, R161 ;  /* 0x00000018ffa17819 */ /* 0x000fe200000116a1 */
[-C--:B--2---:R-:W-:Y:S03]  /*b810*/  HMMA.16816.F32.BF16 R100, R136, R140.reuse, R100 ;  /* 0x0000008c8864723c */ /* 0x084fe60000041864 */
[----:B------:R-:W-:Y:S02]  /*b820*/  LOP3.LUT R158, R158, 0xff, RZ, 0xc0, !PT ;  /* 0x000000ff9e9e7812 */ /* 0x000fe400078ec0ff */
[C---:B------:R-:W-:Y:S01]  /*b830*/  LOP3.LUT R148, R157.reuse, 0xffff, RZ, 0xc0, !PT ;  /* 0x0000ffff9d947812 */ /* 0x040fe200078ec0ff */
[C---:B------:R-:W-:Y:S05]  /*b840*/  HMMA.16816.F32.BF16 R104, R144.reuse, R140, R104 ;  /* 0x0000008c9068723c */ /* 0x040fea0000041868 */
[----:B------:R-:W-:Y:S01]  /*b850*/  SHF.R.U32.HI R149, RZ, 0x10, R157 ;  /* 0x00000010ff957819 */ /* 0x000fe2000001169d */
[-C--:B------:R-:W-:Y:S05]  /*b860*/  HMMA.16816.F32.BF16 R108, R144, R142.reuse, R108 ;  /* 0x0000008e906c723c */ /* 0x080fea000004186c */
[----:B------:R-:W-:Y:S01]  /*b870*/  PRMT R161, R158, 0x5410, R161 ;  /* 0x000054109ea17816 */ /* 0x000fe200000000a1 */
[C---:B------:R-:W-:Y:S01]  /*b880*/  HMMA.16816.F32.BF16 R112, R136.reuse, R142, R112 ;  /* 0x0000008e8870723c */ /* 0x040fe20000041870 */
[----:B------:R-:W-:Y:S04]  /*b890*/  LDSM.16.MT88.4 R140, [R192+0xa800] ;  /* 0x00a80000c08c783b */ /* 0x000fe80000004200 */
[----:B------:R-:W-:Y:S02]  /*b8a0*/  LOP3.LUT R158, R157, 0xff, RZ, 0xc0, !PT ;  /* 0x000000ff9d9e7812 */ /* 0x000fe400078ec0ff */
[----:B------:R-:W-:Y:S04]  /*b8b0*/  SHF.R.U32.HI R148, RZ, 0x8, R148 ;  /* 0x00000008ff947819 */ /* 0x000fe80000011694 */
[----:B------:R-:W-:Y:S02]  /*b8c0*/  LOP3.LUT R149, R149, 0xff, RZ, 0xc0, !PT ;  /* 0x000000ff95957812 */ /* 0x000fe400078ec0ff */
[----:B------:R-:W-:Y:S02]  /*b8d0*/  SHF.R.U32.HI R157, RZ, 0x18, R157 ;  /* 0x00000018ff9d7819 */ /* 0x000fe4000001169d */
[----:B------:R-:W-:Y:S02]  /*b8e0*/  PRMT R158, R158, 0x5410, R148 ;  /* 0x000054109e9e7816 */ /* 0x000fe40000000094 */
[----:B------:R-:W-:Y:S02]  /*b8f0*/  PRMT R157, R149, 0x5410, R157 ;  /* 0x00005410959d7816 */ /* 0x000fe4000000009d */
[----:B------:R-:W2:Y:S01]  /*b900*/  LDSM.16.MT88.4 R148, [R194+0xb000] ;  /* 0x00b00000c294783b */ /* 0x000ea20000004200 */
[--C-:B------:R-:W-:Y:S02]  /*b910*/  HSET2.LE.AND R176, R158, R177.reuse, PT ;  /* 0x000000b19eb07233 */ /* 0x100fe40003803000 */
[--C-:B------:R-:W-:Y:S02]  /*b920*/  HSET2.LE.AND R174, R174, R177.reuse, PT ;  /* 0x000000b1aeae7233 */ /* 0x100fe40003803000 */
[--C-:B------:R-:W-:Y:S02]  /*b930*/  HSET2.LE.AND R175, R175, R177.reuse, PT ;  /* 0x000000b1afaf7233 */ /* 0x100fe40003803000 */
[--C-:B------:R-:W-:Y:S02]  /*b940*/  HSET2.LE.AND R178, R164, R177.reuse, PT ;  /* 0x000000b1a4b27233 */ /* 0x100fe40003803000 */
[--C-:B------:R-:W-:Y:S02]  /*b950*/  HSET2.LE.AND R173, R161, R177.reuse, PT ;  /* 0x000000b1a1ad7233 */ /* 0x100fe40003803000 */
[----:B------:R-:W-:Y:S02]  /*b960*/  HSET2.LE.AND R177, R157, R177, PT ;  /* 0x000000b19db17233 */ /* 0x000fe40003803000 */
[----:B------:R-:W-:Y:S02]  /*b970*/  LOP3.LUT R172, R172, R156, RZ, 0xc0, !PT ;  /* 0x0000009cacac7212 */ /* 0x000fe400078ec0ff */
[----:B------:R-:W4:Y:S01]  /*b980*/  LDSM.16.MT88.4 R156, [R190+0xa800] ;  /* 0x00a80000be9c783b */ /* 0x000f220000004200 */
[----:B---3--:R-:W-:Y:S02]  /*b990*/  PRMT R135, R182, 0x5410, R181 ;  /* 0x00005410b6877816 */ /* 0x008fe400000000b5 */
[----:B------:R-:W-:Y:S02]  /*b9a0*/  @!P6 PRMT R182, R240, 0x5410, RZ ;  /* 0x00005410f0b6e816 */ /* 0x000fe400000000ff */
[----:B------:R-:W-:Y:S02]  /*b9b0*/  @!P4 PRMT R181, R237, 0x5410, RZ ;  /* 0x00005410edb5c816 */ /* 0x000fe400000000ff */
[----:B------:R-:W-:Y:S01]  /*b9c0*/  LOP3.LUT R174, R174, R0, RZ, 0xc0, !PT ;  /* 0x00000000aeae7212 */ /* 0x000fe200078ec0ff */
[----:B------:R-:W-:Y:S01]  /*b9d0*/  STG.E.U16 desc[UR20][R204.64+0x30], R182 ;  /* 0x000030b6cc007986 */ /* 0x000fe2000c101514 */
[C---:B------:R-:W-:Y:S02]  /*b9e0*/  PRMT R0, R180.reuse, 0x7632, R0 ;  /* 0x00007632b4007816 */ /* 0x040fe40000000000 */
[----:B------:R-:W-:Y:S01]  /*b9f0*/  LOP3.LUT R173, R173, R160, RZ, 0xc0, !PT ;  /* 0x000000a0adad7212 */ /* 0x000fe200078ec0ff */
[----:B------:R3:W-:Y:S01]  /*ba00*/  STG.E.U16 desc[UR20][R204.64+0x32], R181 ;  /* 0x000032b5cc007986 */ /* 0x0007e2000c101514 */
[----:B------:R-:W-:Y:S01]  /*ba10*/  LOP3.LUT R175, R175, R135, RZ, 0xc0, !PT ;  /* 0x00000087afaf7212 */ /* 0x000fe200078ec0ff */
[----:B------:R-:W-:Y:S01]  /*ba20*/  @!P2 HFMA2.BF16_V2 R235, -RZ.H0_H0, RZ.H0_H0, -R0.H0_H0 ;  /* 0x200000ffffeba231 */ /* 0x000fe20000340900 */
[----:B-1----:R-:W-:Y:S01]  /*ba30*/  PRMT R2, R180, 0x5410, R0 ;  /* 0x00005410b4027816 */ /* 0x002fe20000000000 */
[----:B------:R-:W-:Y:S01]  /*ba40*/  IMAD.MOV.U32 R135, RZ, RZ, R3 ;  /* 0x000000ffff877224 */ /* 0x000fe200078e0003 */
[----:B------:R-:W-:Y:S02]  /*ba50*/  @!P3 PRMT R180, R236, 0x5410, RZ ;  /* 0x00005410ecb4b816 */ /* 0x000fe400000000ff */
[----:B------:R-:W-:Y:S02]  /*ba60*/  @!P2 PRMT R0, R235, 0x5410, RZ ;  /* 0x00005410eb00a816 */ /* 0x000fe400000000ff */
[----:B------:R-:W-:Y:S01]  /*ba70*/  LOP3.LUT R176, R176, R155, RZ, 0xc0, !PT ;  /* 0x0000009bb0b07212 */ /* 0x000fe200078ec0ff */
[----:B------:R-:W-:Y:S01]  /*ba80*/  STG.E.U16 desc[UR20][R208.64+0x2e], R180 ;  /* 0x00002eb4d0007986 */ /* 0x000fe2000c101514 */
[----:B------:R-:W-:Y:S01]  /*ba90*/  LOP3.LUT R177, R177, R153, RZ, 0xc0, !PT ;  /* 0x00000099b1b17212 */ /* 0x000fe200078ec0ff */
[-C--:B--2---:R-:W-:Y:S02]  /*baa0*/  HMMA.16816.F32.BF16 R116, R136, R148.reuse, R116 ;  /* 0x000000948874723c */ /* 0x084fe40000041874 */
[----:B------:R1:W-:Y:S01]  /*bab0*/  STG.E.U16 desc[UR20][R208.64+0x30], R0 ;  /* 0x00003000d0007986 */ /* 0x0003e2000c101514 */
[----:B------:R-:W-:Y:S02]  /*bac0*/  LOP3.LUT R179, R179, R184, RZ, 0xc0, !PT ;  /* 0x000000b8b3b37212 */ /* 0x000fe400078ec0ff */
[----:B------:R-:W-:Y:S01]  /*bad0*/  LOP3.LUT R178, R178, R2, RZ, 0xc0, !PT ;  /* 0x00000002b2b27212 */ /* 0x000fe200078ec0ff */
[C---:B------:R-:W-:Y:S05]  /*bae0*/  HMMA.16816.F32.BF16 R120, R144.reuse, R148, R120 ;  /* 0x000000949078723c */ /* 0x040fea0000041878 */
[----:B------:R-:W-:Y:S01]  /*baf0*/  @P0 PRMT R2, R184, 0x7632, R2 ;  /* 0x00007632b8020816 */ /* 0x000fe20000000002 */
[-C--:B------:R-:W-:Y:S05]  /*bb00*/  HMMA.16816.F32.BF16 R124, R144, R150.reuse, R124 ;  /* 0x00000096907c723c */ /* 0x080fea000004187c */
[----:B------:R-:W-:Y:S01]  /*bb10*/  @!P1 PRMT R184, R239, 0x5410, RZ ;  /* 0x00005410efb89816 */ /* 0x000fe200000000ff */
[----:B------:R-:W-:Y:S04]  /*bb20*/  HMMA.16816.F32.BF16 R128, R136, R150, R128 ;  /* 0x000000968880723c */ /* 0x000fe80000041880 */
[----:B------:R-:W-:Y:S01]  /*bb30*/  STG.E.U16 desc[UR20][R206.64+0x30], R184 ;  /* 0x000030b8ce007986 */ /* 0x000fe2000c101514 */
[----:B------:R-:W-:Y:S01]  /*bb40*/  @!P0 PRMT R2, R238, 0x5410, RZ ;  /* 0x00005410ee028816 */ /* 0x000fe200000000ff */
[-C--:B----4-:R-:W-:Y:S02]  /*bb50*/  HMMA.16816.F32.BF16 R152, R172, R156.reuse, R4 ;  /* 0x0000009cac98723c */ /* 0x090fe40000041804 */
[----:B------:R-:W2:Y:S03]  /*bb60*/  LDSM.16.MT88.4 R4, [R195+0xa800] ;  /* 0x00a80000c304783b */ /* 0x000ea60000004200 */
[----:B---3--:R-:W-:Y:S01]  /*bb70*/  FADD.FTZ R204, R222, R215 ;  /* 0x000000d7decc7221 */ /* 0x008fe20000010000 */
[C---:B------:R-:W-:Y:S04]  /*bb80*/  HMMA.16816.F32.BF16 R168, R176.reuse, R156, R8 ;  /* 0x0000009cb0a8723c */ /* 0x040fe80000041808 */
[----:B------:R-:W3:Y:S01]  /*bb90*/  LDSM.16.MT88.4 R8, [R194+0xa800] ;  /* 0x00a80000c208783b */ /* 0x000ee20000004200 */
[----:B------:R-:W-:Y:S01]  /*bba0*/  IADD3 R234, P0, R186, -0x40, RZ ;  /* 0xffffffc0baea7810 */ /* 0x000fe20007f1e0ff */
[-C--:B------:R-:W-:Y:S05]  /*bbb0*/  HMMA.16816.F32.BF16 R164, R176, R158.reuse, R12 ;  /* 0x0000009eb0a4723c */ /* 0x080fea000004180c */
[----:B------:R-:W-:Y:S01]  /*bbc0*/  IADD3.X R229, R187, -0x1, RZ, P0, !PT ;  /* 0xffffffffbbe57810 */ /* 0x000fe200007fe4ff */
[C---:B------:R-:W-:Y:S01]  /*bbd0*/  HMMA.16816.F32.BF16 R148, R172.reuse, R158, R16 ;  /* 0x0000009eac94723c */ /* 0x040fe20000041810 */
[----:B------:R-:W4:Y:S01]  /*bbe0*/  LDSM.16.MT88.4 R12, [R190+0xb800] ;  /* 0x00b80000be0c783b */ /* 0x000f220000004200 */
[----:B------:R-:W-:Y:S01]  /*bbf0*/  ISETP.LT.AND P0, PT, RZ, UR22, PT ;  /* 0x00000016ff007c0c */ /* 0x000fe2000bf01270 */
[----:B------:R-:W-:Y:S02]  /*bc00*/  UIADD3 UR22, UR22, -0x1, URZ ;  /* 0xffffffff16167890 */ /* 0x000fe4000fffe03f */
[----:B------:R-:W-:Y:S01]  /*bc10*/  FADD.FTZ R205, R185, R214 ;  /* 0x000000d6b9cd7221 */ /* 0x000fe20000010000 */
[-C--:B------:R-:W-:Y:S03]  /*bc20*/  HMMA.16816.F32.BF16 R144, R172, R140.reuse, R20 ;  /* 0x0000008cac90723c */ /* 0x080fe60000041814 */
[----:B------:R-:W5:Y:S02]  /*bc30*/  LDSM.16.MT88.4 R16, [R192+0xb800] ;  /* 0x00b80000c010783b */ /* 0x000f640000004200 */
[----:B------:R-:W-:Y:S01]  /*bc40*/  IMAD.MOV.U32 R137, RZ, RZ, R133 ;  /* 0x000000ffff897224 */ /* 0x000fe200078e0085 */
[C---:B------:R-:W-:Y:S05]  /*bc50*/  HMMA.16816.F32.BF16 R160, R176.reuse, R140, R24 ;  /* 0x0000008cb0a0723c */ /* 0x040fea0000041818 */
[----:B------:R-:W5:Y:S01]  /*bc60*/  LDSM.16.MT88.4 R20, [R195+0xb800] ;  /* 0x00b80000c314783b */ /* 0x000f620000004200 */
[-C--:B------:R-:W-:Y:S05]  /*bc70*/  HMMA.16816.F32.BF16 R156, R176, R142.reuse, R28 ;  /* 0x0000008eb09c723c */ /* 0x080fea000004181c */
[----:B-1----:R-:W-:Y:S01]  /*bc80*/  IMAD.MOV.U32 R0, RZ, RZ, R134 ;  /* 0x000000ffff007224 */ /* 0x002fe200078e0086 */
[C---:B------:R-:W-:Y:S01]  /*bc90*/  HMMA.16816.F32.BF16 R140, R172.reuse, R142, R32 ;  /* 0x0000008eac8c723c */ /* 0x040fe20000041820 */
[----:B------:R-:W1:Y:S04]  /*bca0*/  LDSM.16.MT88.4 R24, [R194+0xb800] ;  /* 0x00b80000c218783b */ /* 0x000e680000004200 */
[----:B------:R-:W-:Y:S01]  /*bcb0*/  IMAD.MOV.U32 R136, RZ, RZ, R132 ;  /* 0x000000ffff887224 */ /* 0x000fe200078e0084 */
[-C--:B--2---:R-:W-:Y:S03]  /*bcc0*/  HMMA.16816.F32.BF16 R36, R172, R4.reuse, R36 ;  /* 0x00000004ac24723c */ /* 0x084fe60000041824 */
[----:B------:R2:W-:Y:S03]  /*bcd0*/  STG.E.U16 desc[UR20][R206.64+0x32], R2 ;  /* 0x00003202ce007986 */ /* 0x0005e6000c101514 */
        /* <DEDUP_REMOVED lines=25> */
[----:B--2---:R-:W-:Y:S11]  /*be70*/  @P0 BRA `(.L_x_2137) ;  /* 0xffffffb800980947 */ /* 0x004ff6000383ffff */
.L_x_2136:
[----:B------:R-:W2:Y:S01]  /*be80*/  LDL R14, [R1+0x9c] ;  /* 0x00009c00010e7983 */ /* 0x000ea20000100800 */
[----:B------:R-:W1:Y:S01]  /*be90*/  S2UR UR4, SR_CgaCtaId ;  /* 0x00000000000479c3 */ /* 0x000e620000008800 */
[----:B------:R-:W-:Y:S01]  /*bea0*/  IMAD.MOV.U32 R8, RZ, RZ, 0x3f800000 ;  /* 0x3f800000ff087424 */ /* 0x000fe200078e00ff */
[----:B------:R-:W-:Y:S01]  /*beb0*/  UMOV UR5, 0x400 ;  /* 0x0000040000057882 */ /* 0x000fe20000000000 */
[----:B------:R-:W3:Y:S01]  /*bec0*/  SHFL.BFLY PT, R2, R227, 0x2, 0x1f ;  /* 0x0c401f00e3027f89 */ /* 0x000ee200000e0000 */
[----:B------:R-:W-:Y:S01]  /*bed0*/  ULDC UR6, c[0x0][0x38c] ;  /* 0x0000e30000067ab9 */ /* 0x000fe20000000800 */
[----:B------:R-:W-:Y:S02]  /*bee0*/  IMAD.MOV.U32 R172, RZ, RZ, 0x20 ;  /* 0x00000020ffac7424 */ /* 0x000fe400078e00ff */
[----:B------:R-:W4:Y:S01]  /*bef0*/  SHFL.BFLY PT, R6, R205, 0x2, 0x1f ;  /* 0x0c401f00cd067f89 */ /* 0x000f2200000e0000 */
[----:B------:R-:W-:-:S03]  /*bf00*/  IMAD.MOV.U32 R135, RZ, RZ, 0x40 ;  /* 0x00000040ff877424 */ /* 0x000fc600078e00ff */
[----:B------:R-:W5:Y:S04]  /*bf10*/  SHFL.BFLY PT, R0, R204, 0x2, 0x1f ;  /* 0x0c401f00cc007f89 */ /* 0x000f6800000e0000 */
[----:B------:R-:W5:Y:S01]  /*bf20*/  SHFL.BFLY PT, R4, R228, 0x2, 0x1f ;  /* 0x0c401f00e4047f89 */ /* 0x000f6200000e0000 */
[----:B------:R-:W5:Y:S01]  /*bf30*/  S2R R176, SR_TID.X ;  /* 0x0000000000b07919 */ /* 0x000f620000002100 */
[----:B-1----:R-:W-:Y:S01]  /*bf40*/  ULEA UR4, UR4, UR5, 0x18 ;  /* 0x0000000504047291 */ /* 0x002fe2000f8ec03f */
[----:B---3--:R-:W-:Y:S01]  /*bf50*/  FADD.FTZ R227, R2, R227 ;  /* 0x000000e302e37221 */ /* 0x008fe20000010000 */
[----:B----4-:R-:W-:-:S04]  /*bf60*/  FADD.FTZ R205, R6, R205 ;  /* 0x000000cd06cd7221 */ /* 0x010fc80000010000 */
[----:B------:R-:W1:Y:S01]  /*bf70*/  SHFL.BFLY PT, R5, R227, 0x1, 0x1f ;  /* 0x0c201f00e3057f89 */ /* 0x000e6200000e0000 */
[----:B------:R-:W-:Y:S02]  /*bf80*/  IMAD.MOV.U32 R6, RZ, RZ, 0x3f800000 ;  /* 0x3f800000ff067424 */ /* 0x000fe400078e00ff */
[----:B-----5:R-:W-:Y:S02]  /*bf90*/  FADD.FTZ R204, R0, R204 ;  /* 0x000000cc00cc7221 */ /* 0x020fe40000010000 */
[----:B------:R-:W3:Y:S01]  /*bfa0*/  SHFL.BFLY PT, R0, R205, 0x1, 0x1f ;  /* 0x0c201f00cd007f89 */ /* 0x000ee200000e0000 */
[----:B------:R-:W-:-:S03]  /*bfb0*/  FADD.FTZ R228, R4, R228 ;  /* 0x000000e404e47221 */ /* 0x000fc60000010000 */
[----:B------:R-:W4:Y:S04]  /*bfc0*/  SHFL.BFLY PT, R7, R204, 0x1, 0x1f ;  /* 0x0c201f00cc077f89 */ /* 0x000f2800000e0000 */
[----:B------:R-:W5:Y:S01]  /*bfd0*/  SHFL.BFLY PT, R2, R228, 0x1, 0x1f ;  /* 0x0c201f00e4027f89 */ /* 0x000f6200000e0000 */
[----:B------:R-:W-:Y:S01]  /*bfe0*/  SHF.R.S32.HI R11, RZ, 0x1f, R176 ;  /* 0x0000001fff0b7819 */ /* 0x000fe200000114b0 */
[----:B-1----:R-:W-:-:S03]  /*bff0*/  FADD.FTZ R227, R227, R5 ;  /* 0x00000005e3e37221 */ /* 0x002fc60000010000 */
[CC--:B------:R-:W-:Y:S02]  /*c000*/  LEA.HI R5, R11.reuse, R176.reuse, RZ, 0x2 ;  /* 0x000000b00b057211 */ /* 0x0c0fe400078f10ff */
[----:B------:R-:W-:Y:S01]  /*c010*/  LEA.HI R11, R11, R176, RZ, 0x5 ;  /* 0x000000b00b0b7211 */ /* 0x000fe200078f28ff */
[----:B---3--:R-:W-:Y:S01]  /*c020*/  FADD.FTZ R139, R205, R0 ;  /* 0x00000000cd8b7221 */ /* 0x008fe20000010000 */
[--C-:B------:R-:W-:Y:S02]  /*c030*/  SHF.R.S32.HI R0, RZ, 0x2, R5.reuse ;  /* 0x00000002ff007819 */ /* 0x100fe40000011405 */
[----:B------:R-:W-:Y:S01]  /*c040*/  SHF.R.S32.HI R4, RZ, 0x1f, R5 ;  /* 0x0000001fff047819 */ /* 0x000fe20000011405 */
[----:B----4-:R-:W-:Y:S01]  /*c050*/  FADD.FTZ R204, R204, R7 ;  /* 0x00000007cccc7221 */ /* 0x010fe20000010000 */
[----:B------:R-:W-:Y:S01]  /*c060*/  FSETP.NE.FTZ.AND P5, PT, R227, RZ, PT ;  /* 0x000000ffe300720b */ /* 0x000fe20003fb5000 */
[----:B------:R-:W-:Y:S01]  /*c070*/  IMAD.MOV.U32 R7, RZ, RZ, 0x3f800000 ;  /* 0x3f800000ff077424 */ /* 0x000fe200078e00ff */
[----:B------:R-:W-:Y:S01]  /*c080*/  LEA.HI R4, R4, R0, RZ, 0x3 ;  /* 0x0000000004047211 */ /* 0x000fe200078f18ff */
[----:B-----5:R-:W-:Y:S01]  /*c090*/  FADD.FTZ R138, R228, R2 ;  /* 0x00000002e48a7221 */ /* 0x020fe20000010000 */
[----:B------:R-:W-:Y:S01]  /*c0a0*/  FSETP.NE.FTZ.AND P6, PT, R204, RZ, PT ;  /* 0x000000ffcc00720b */ /* 0x000fe20003fd5000 */
[----:B------:R-:W-:Y:S01]  /*c0b0*/  IMAD.MOV.U32 R2, RZ, RZ, 0x3f800000 ;  /* 0x3f800000ff027424 */ /* 0x000fe200078e00ff */
[----:B------:R-:W-:-:S02]  /*c0c0*/  FSETP.NE.FTZ.AND P0, PT, R139, RZ, PT ;  /* 0x000000ff8b00720b */ /* 0x000fc40003f15000 */
[----:B------:R-:W-:Y:S02]  /*c0d0*/  FSETP.NE.FTZ.AND P4, PT, R138, RZ, PT ;  /* 0x000000ff8a00720b */ /* 0x000fe40003f95000 */
[----:B------:R-:W-:Y:S02]  /*c0e0*/  LOP3.LUT R4, R4, 0xfffffff8, RZ, 0xc0, !PT ;  /* 0xfffffff804047812 */ /* 0x000fe400078ec0ff */
[----:B------:R-:W-:Y:S01]  /*c0f0*/  LOP3.LUT R5, R5, 0x3ffffffc, RZ, 0xc0, !PT ;  /* 0x3ffffffc05057812 */ /* 0x000fe200078ec0ff */
[----:B------:R-:W-:Y:S01]  /*c100*/  @P5 MUFU.RCP R2, R227 ;  /* 0x000000e300025308 */ /* 0x000fe20000001000 */
[----:B------:R-:W-:Y:S01]  /*c110*/  SHF.R.S32.HI R9, RZ, 0x5, R11 ;  /* 0x00000005ff097819 */ /* 0x000fe2000001140b */
[----:B------:R-:W-:Y:S01]  /*c120*/  IMAD.IADD R0, R0, 0x1, -R4 ;  /* 0x0000000100007824 */ /* 0x000fe200078e0a04 */
[----:B------:R-:W-:Y:S02]  /*c130*/  IADD3 R4, -R5, R176, RZ ;  /* 0x000000b005047210 */ /* 0x000fe40007ffe1ff */
[----:B------:R-:W-:Y:S01]  /*c140*/  P2R R178, PR, RZ, 0x1 ;  /* 0x00000001ffb27803 */ /* 0x000fe20000000000 */
[C---:B------:R-:W-:Y:S01]  /*c150*/  IMAD.SHL.U32 R5, R0.reuse, 0x40, RZ ;  /* 0x0000004000057824 */ /* 0x040fe200078e00ff */
[----:B------:R-:W-:Y:S01]  /*c160*/  LEA R10, R9, R4, 0x9 ;  /* 0x00000004090a7211 */ /* 0x000fe200078e48ff */
[----:B------:R-:W-:Y:S01]  /*c170*/  @P6 MUFU.RCP R7, R204 ;  /* 0x000000cc00076308 */ /* 0x000fe20000001000 */
[----:B------:R-:W-:-:S02]  /*c180*/  LOP3.LUT R9, R0, 0x1, RZ, 0xc0, !PT ;  /* 0x0000000100097812 */ /* 0x000fc400078ec0ff */
[----:B------:R-:W-:-:S05]  /*c190*/  LOP3.LUT R4, R5, 0x1c0, RZ, 0xc0, !PT ;  /* 0x000001c005047812 */ /* 0x000fca00078ec0ff */
[----:B------:R-:W-:Y:S08]  /*c1a0*/  @P4 MUFU.RCP R6, R138 ;  /* 0x0000008a00064308 */ /* 0x000ff00000001000 */
[----:B------:R-:W1:Y:S01]  /*c1b0*/  @P0 MUFU.RCP R8, R139 ;  /* 0x0000008b00080308 */ /* 0x000e620000001000 */
[----:B--2---:R-:W-:-:S04]  /*c1c0*/  ISETP.NE.AND P3, PT, R14, -0x1, PT ;  /* 0xffffffff0e00780c */ /* 0x004fc80003f65270 */
[----:B------:R-:W-:Y:S02]  /*c1d0*/  R2P PR, R0, 0x6 ;  /* 0x0000000600007804 */ /* 0x000fe40000000000 */
[----:B------:R-:W-:Y:S02]  /*c1e0*/  LEA.HI R0, R4, R4, RZ, 0x1d ;  /* 0x0000000404007211 */ /* 0x000fe400078fe8ff */
[----:B------:R-:W-:Y:S02]  /*c1f0*/  ISETP.NE.U32.AND P0, PT, R9, 0x1, PT ;  /* 0x000000010900780c */ /* 0x000fe40003f05070 */
[----:B------:R-:W-:Y:S01]  /*c200*/  SEL R172, R172, 0xffffffe0, !P1 ;  /* 0xffffffe0acac7807 */ /* 0x000fe20004800000 */
[----:B------:R-:W-:Y:S02]  /*c210*/  IMAD.U32 R10, R10, 0x2, R0 ;  /* 0x000000020a0a7824 */ /* 0x000fe400078e0000 */
[----:B-1----:R-:W-:Y:S01]  /*c220*/  FMUL.FTZ R0, R8, UR6 ;  /* 0x0000000608007c20 */ /* 0x002fe20008410000 */
[----:B------:R-:W1:Y:S01]  /*c230*/  @P3 LDC.64 R12, c[0x0][0x298] ;  /* 0x0000a600ff0c3b82 */ /* 0x000e620000000a00 */
[----:B------:R-:W-:-:S02]  /*c240*/  SEL R135, R135, 0xffffffc0, !P2 ;  /* 0xffffffc087877807 */ /* 0x000fc40005000000 */
[----:B------:R-:W-:Y:S01]  /*c250*/  LEA R29, R10, UR4, 0x1 ;  /* 0x000000040a1d7c11 */ /* 0x000fe2000f8e08ff */
[----:B-1----:R-:W-:-:S04]  /*c260*/  @P3 IMAD.WIDE.U32 R4, R14, R12, RZ ;  /* 0x0000000c0e043225 */ /* 0x002fc800078e00ff */
[----:B------:R-:W-:Y:S01]  /*c270*/  @P3 IMAD R174, R14, R13, R5 ;  /* 0x0000000d0eae3224 */ /* 0x000fe200078e0205 */
[----:B------:R-:W-:Y:S01]  /*c280*/  @P3 MOV R173, R4 ;  /* 0x0000000400ad3202 */ /* 0x000fe20000000f00 */
[----:B------:R-:W-:Y:S01]  /*c290*/  FMUL.FTZ R4, R2, UR6 ;  /* 0x0000000602047c20 */ /* 0x000fe20008410000 */
[----:B------:R-:W-:Y:S01]  /*c2a0*/  FMUL.FTZ R5, R7, UR6 ;  /* 0x0000000607057c20 */ /* 0x000fe20008410000 */
[----:B------:R-:W-:Y:S01]  /*c2b0*/  FMUL.FTZ R2, R6, UR6 ;  /* 0x0000000606027c20 */ /* 0x000fe20008410000 */
        /* <DEDUP_REMOVED lines=9> */
.L_x_2140:
        /* <DEDUP_REMOVED lines=16> */
.L_x_2141:
[----:B------:R-:W2:Y:S01]  /*c450*/  LDL R179, [R1+0x98] ;  /* 0x0000980001b37983 */ /* 0x000ea20000100800 */
[----:B------:R-:W-:Y:S01]  /*c460*/  ISETP.NE.AND P3, PT, R6, RZ, PT ;  /* 0x000000ff0600720c */ /* 0x000fe20003f65270 */
[----:B------:R-:W-:Y:S01]  /*c470*/  FMUL.FTZ R8, R5, R141 ;  /* 0x0000008d05087220 */ /* 0x000fe20000410000 */
[----:B------:R-:W-:Y:S01]  /*c480*/  LOP3.LUT R11, R11, 0xffffffe0, RZ, 0xc0, !PT ;  /* 0xffffffe00b0b7812 */ /* 0x000fe200078ec0ff */
[----:B------:R-:W1:Y:S01]  /*c490*/  S2R R177, SR_TID.X ;  /* 0x0000000000b17919 */ /* 0x000e620000002100 */
[C---:B------:R-:W-:Y:S01]  /*c4a0*/  FMUL.FTZ R20, R5.reuse, R37 ;  /* 0x0000002505147220 */ /* 0x040fe20000410000 */
[----:B------:R-:W-:Y:S01]  /*c4b0*/  FMUL.FTZ R152, R5, R152 ;  /* 0x0000009805987220 */ /* 0x000fe20000410000 */
        /* <DEDUP_REMOVED lines=29> */
[----:B-1----:R-:W-:Y:S01]  /*c690*/  SHF.R.S32.HI R175, RZ, 0x1f, R177 ;  /* 0x0000001fffaf7819 */ /* 0x002fe200000114b1 */
[C---:B------:R-:W-:Y:S01]  /*c6a0*/  FMUL.FTZ R150, R4.reuse, R150 ;  /* 0x0000009604967220 */ /* 0x040fe20000410000 */
[----:B------:R-:W-:Y:S01]  /*c6b0*/  FMUL.FTZ R151, R4, R151 ;  /* 0x0000009704977220 */ /* 0x000fe20000410000 */
[C---:B------:R-:W-:Y:S01]  /*c6c0*/  FMUL.FTZ R170, R0.reuse, R170 ;  /* 0x000000aa00aa7220 */ /* 0x040fe20000410000 */
[----:B------:R-:W-:Y:S01]  /*c6d0*/  LEA.HI R175, R175, R177, RZ, 0x3 ;  /* 0x000000b1afaf7211 */ /* 0x000fe200078f18ff */
[----:B------:R-:W-:Y:S01]  /*c6e0*/  FMUL.FTZ R14, R0, R171 ;  /* 0x000000ab000e7220 */ /* 0x000fe20000410000 */
[C---:B------:R-:W-:Y:S01]  /*c6f0*/  FMUL.FTZ R146, R4.reuse, R146 ;  /* 0x0000009204927220 */ /* 0x040fe20000410000 */
[C---:B------:R-:W-:Y:S01]  /*c700*/  FMUL.FTZ R10, R4.reuse, R147 ;  /* 0x00000093040a7220 */ /* 0x040fe20000410000 */
[----:B------:R-:W-:Y:S01]  /*c710*/  LOP3.LUT R6, R175, 0xfffffff8, RZ, 0xc0, !PT ;  /* 0xfffffff8af067812 */ /* 0x000fe200078ec0ff */
[C---:B------:R-:W-:Y:S01]  /*c720*/  FMUL.FTZ R142, R4.reuse, R142 ;  /* 0x0000008e048e7220 */ /* 0x040fe20000410000 */
[C---:B------:R-:W-:Y:S01]  /*c730*/  FMUL.FTZ R7, R4.reuse, R143 ;  /* 0x0000008f04077220 */ /* 0x040fe20000410000 */
[----:B------:R-:W-:Y:S01]  /*c740*/  FMUL.FTZ R16, R4, R38 ;  /* 0x0000002604107220 */ /* 0x000fe20000410000 */
[----:B------:R-:W-:Y:S01]  /*c750*/  IADD3 R177, -R6, R177, RZ ;  /* 0x000000b106b17210 */ /* 0x000fe20007ffe1ff */
        /* <DEDUP_REMOVED lines=89> */
[----:B------:R-:W-:Y:S01]  /*ccf0*/  BSSY B0, `(.L_x_2142) ;  /* 0x00000f4000007945 */ /* 0x000fe20003800000 */
[----:B------:R-:W-:-:S02]  /*cd00*/  F2FP.BF16.F32.PACK_AB R5, R5, R154 ;  /* 0x0000009a0505723e */ /* 0x000fc400000010ff */
[----:B------:R-:W-:Y:S01]  /*cd10*/  F2FP.BF16.F32.PACK_AB R2, R149, R148 ;  /* 0x000000949502723e */ /* 0x000fe200000010ff */
[----:B------:R1:W-:Y:S01]  /*cd20*/  STS [R29], R6 ;  /* 0x000000061d007388 */ /* 0x0003e20000000800 */
        /* <DEDUP_REMOVED lines=24> */
[-C--:B-1----:R-:W-:Y:S02]  /*ceb0*/  IADD3 R6, R135, R33.reuse, RZ ;  /* 0x0000002187067210 */ /* 0x082fe40007ffe0ff */
[----:B---3--:R-:W-:Y:S02]  /*cec0*/  IADD3 R0, R29, R172, RZ ;  /* 0x000000ac1d007210 */ /* 0x008fe40007ffe0ff */
[----:B------:R-:W-:Y:S02]  /*ced0*/  F2FP.BF16.F32.PACK_AB R18, R18, R40 ;  /* 0x000000281212723e */ /* 0x000fe400000010ff */
[----:B----4-:R-:W-:Y:S01]  /*cee0*/  IADD3 R14, R172, R33, RZ ;  /* 0x00000021ac0e7210 */ /* 0x010fe20007ffe0ff */
[----:B------:R-:W-:Y:S01]  /*cef0*/  STS [R0], R11 ;  /* 0x0000000b00007388 */ /* 0x000fe20000000800 */
[----:B------:R-:W-:Y:S02]  /*cf00*/  F2FP.BF16.F32.PACK_AB R23, R23, R42 ;  /* 0x0000002a1717723e */ /* 0x000fe400000010ff */
[----:B-----5:R-:W-:Y:S01]  /*cf10*/  IADD3 R4, R29, R135, RZ ;  /* 0x000000871d047210 */ /* 0x020fe20007ffe0ff */
[----:B------:R1:W-:Y:S01]  /*cf20*/  STS [R0+0x400], R10 ;  /* 0x0004000a00007388 */ /* 0x0003e20000000800 */
[----:B------:R-:W-:-:S02]  /*cf30*/  F2FP.BF16.F32.PACK_AB R43, R45, R44 ;  /* 0x0000002c2d2b723e */ /* 0x000fc400000010ff */
[----:B------:R-:W-:Y:S01]  /*cf40*/  F2FP.BF16.F32.PACK_AB R42, R47, R46 ;  /* 0x0000002e2f2a723e */ /* 0x000fe200000010ff */
[----:B------:R-:W-:Y:S01]  /*cf50*/  STS [R14], R8 ;  /* 0x000000080e007388 */ /* 0x000fe20000000800 */
[----:B------:R-:W-:Y:S01]  /*cf60*/  ISETP.NE.AND P1, PT, RZ, UR4, PT ;  /* 0x00000004ff007c0c */ /* 0x000fe2000bf25270 */
[----:B------:R-:W3:Y:S01]  /*cf70*/  S2UR UR4, SR_CTAID.X ;  /* 0x00000000000479c3 */ /* 0x000ee20000002500 */
[----:B------:R-:W-:Y:S01]  /*cf80*/  F2FP.BF16.F32.PACK_AB R41, R53, R141 ;  /* 0x0000008d3529723e */ /* 0x000fe200000010ff */
[----:B------:R4:W-:Y:S01]  /*cf90*/  STS [R14+0x400], R7 ;  /* 0x000400070e007388 */ /* 0x0009e20000000800 */
[----:B------:R-:W-:Y:S02]  /*cfa0*/  F2FP.BF16.F32.PACK_AB R40, R31, R32 ;  /* 0x000000201f28723e */ /* 0x000fe400000010ff */
[----:B------:R-:W-:Y:S01]  /*cfb0*/  IADD3 R2, R0, R135, RZ ;  /* 0x0000008700027210 */ /* 0x000fe20007ffe0ff */
[----:B------:R5:W-:Y:S01]  /*cfc0*/  STS [R0+0x2000], R9 ;  /* 0x0020000900007388 */ /* 0x000be20000000800 */
[----:B------:R-:W-:-:S02]  /*cfd0*/  F2FP.BF16.F32.PACK_AB R37, R145, R153 ;  /* 0x000000999125723e */ /* 0x000fc400000010ff */
[----:B------:R-:W-:Y:S01]  /*cfe0*/  F2FP.BF16.F32.PACK_AB R36, R36, R48 ;  /* 0x000000302424723e */ /* 0x000fe200000010ff */
[----:B------:R3:W-:Y:S01]  /*cff0*/  STS [R0+0x2400], R15 ;  /* 0x0024000f00007388 */ /* 0x0007e20000000800 */
[----:B------:R-:W-:Y:S01]  /*d000*/  IADD3 R5, R14, R135, RZ ;  /* 0x000000870e057210 */ /* 0x000fe20007ffe0ff */
[----:B------:R-:W2:Y:S01]  /*d010*/  @!P1 LDC R13, c[0x0][0x270] ;  /* 0x00009c00ff0d9b82 */ /* 0x000ea20000000800 */
        /* <DEDUP_REMOVED lines=25> */
[----:B------:R1:W-:Y:S01]  /*d1b0*/  STS [R4+0x2400], R23 ;  /* 0x0024001704007388 */ /* 0x0003e20000000800 */
[----:B------:R-:W-:Y:S01]  /*d1c0*/  F2FP.BF16.F32.PACK_AB R52, R52, R98 ;  /* 0x000000623434723e */ /* 0x000fe200000010ff */
[----:B------:R-:W2:Y:S01]  /*d1d0*/  @P1 LDC R11, c[0x0][0x2c0] ;  /* 0x0000b000ff0b1b82 */ /* 0x000ea20000000800 */
        /* <DEDUP_REMOVED lines=31> */
[----:B------:R-:W-:Y:S01]  /*d3d0*/  PLOP3.LUT P0, PT, PT, PT, PT, 0x8, 0x0 ;  /* 0x000000000000781c */ /* 0x000fe20003f0e170 */
[----:B------:R-:W-:Y:S01]  /*d3e0*/  STS [R29+0x4000], R32 ;  /* 0x004000201d007388 */ /* 0x000fe20000000800 */
[----:B------:R-:W-:Y:S02]  /*d3f0*/  @!P1 PLOP3.LUT P0, PT, P3, PT, PT, 0x80, 0x0 ;  /* 0x000000000000981c */ /* 0x000fe40001f0f070 */
[----:B-1----:R-:W-:Y:S01]  /*d400*/  MOV R18, 0x7f800000 ;  /* 0x7f80000000127802 */ /* 0x002fe20000000f00 */
[----:B------:R-:W-:Y:S01]  /*d410*/  STS [R29+0x4400], R31 ;  /* 0x0044001f1d007388 */ /* 0x000fe20000000800 */
[----:B------:R-:W-:-:S02]  /*d420*/  SHF.R.S32.HI R12, RZ, 0x3, R175 ;  /* 0x00000003ff0c7819 */ /* 0x000fc400000114af */
[----:B------:R-:W-:Y:S01]  /*d430*/  MOV R23, 0x7f800000 ;  /* 0x7f80000000177802 */ /* 0x000fe20000000f00 */
[----:B------:R-:W-:Y:S01]  /*d440*/  STS [R33+0x4000], R27 ;  /* 0x0040001b21007388 */ /* 0x000fe20000000800 */
[----:B------:R-:W-:Y:S02]  /*d450*/  @!P1 MOV R11, 0x1 ;  /* 0x00000001000b9802 */ /* 0x000fe40000000f00 */
[----:B------:R-:W-:Y:S01]  /*d460*/  LOP3.LUT P3, RZ, R176, 0x3, RZ, 0xc0, !PT ;  /* 0x00000003b0ff7812 */ /* 0x000fe2000786c0ff */
[----:B------:R-:W-:Y:S01]  /*d470*/  STS [R33+0x4400], R26 ;  /* 0x0044001a21007388 */ /* 0x000fe20000000800 */
[----:B------:R-:W-:Y:S01]  /*d480*/  MOV R22, 0x7f800000 ;  /* 0x7f80000000167802 */ /* 0x000fe20000000f00 */
[----:B----4-:R-:W2:Y:S02]  /*d490*/  @P0 LDC R7, c[0x0][0x2e4] ;  /* 0x0000b900ff070b82 */ /* 0x010ea40000000800 */
        /* <DEDUP_REMOVED lines=10> */
[----:B-1----:R-:W-:-:S03]  /*d540*/  SHF.L.U32 R24, R177, 0x3, RZ ;  /* 0x00000003b1187819 */ /* 0x002fc600000006ff */
[----:B------:R-:W-:Y:S04]  /*d550*/  STS [R14+0x6000], R51 ;  /* 0x006000330e007388 */ /* 0x000fe80000000800 */
[----:B------:R1:W-:Y:S04]  /*d560*/  STS [R14+0x6400], R50 ;  /* 0x006400320e007388 */ /* 0x0003e80000000800 */
[----:B------:R-:W-:Y:S04]  /*d570*/  STS [R4+0x4000], R49 ;  /* 0x0040003104007388 */ /* 0x000fe80000000800 */
[----:B------:R-:W-:Y:S04]  /*d580*/  STS [R4+0x4400], R48 ;  /* 0x0044003004007388 */ /* 0x000fe80000000800 */
[----:B------:R-:W-:Y:S04]  /*d590*/  STS [R6+0x4000], R45 ;  /* 0x0040002d06007388 */ /* 0x000fe80000000800 */
[----:B------:R-:W-:Y:S01]  /*d5a0*/  STS [R6+0x4400], R44 ;  /* 0x0044002c06007388 */ /* 0x000fe20000000800 */
[----:B----4-:R-:W4:Y:S03]  /*d5b0*/  @P6 MUFU.LG2 R0, R204 ;  /* 0x000000cc00006308 */ /* 0x010f260000000c00 */
[----:B------:R-:W-:Y:S04]  /*d5c0*/  STS [R4+0x6000], R47 ;  /* 0x0060002f04007388 */ /* 0x000fe80000000800 */
[----:B------:R5:W-:Y:S01]  /*d5d0*/  STS [R4+0x6400], R46 ;  /* 0x0064002e04007388 */ /* 0x000be20000000800 */
[----:B-1----:R-:W-:Y:S03]  /*d5e0*/  @P4 MUFU.LG2 R14, R138 ;  /* 0x0000008a000e4308 */ /* 0x002fe60000000c00 */
[----:B------:R-:W-:Y:S04]  /*d5f0*/  STS [R6+0x6000], R59 ;  /* 0x0060003b06007388 */ /* 0x000fe80000000800 */
[----:B------:R1:W-:Y:S01]  /*d600*/  STS [R6+0x6400], R58 ;  /* 0x0064003a06007388 */ /* 0x0003e20000000800 */
[----:B----4-:R-:W-:-:S03]  /*d610*/  @P6 FMUL.FTZ R0, R0, 0.69314718246459960938 ;  /* 0x3f31721800006820 */ /* 0x010fc60000410000 */
[----:B------:R-:W-:Y:S04]  /*d620*/  STS [R2+0x4000], R62 ;  /* 0x0040003e02007388 */ /* 0x000fe80000000800 */
[----:B------:R-:W-:Y:S04]  /*d630*/  STS [R2+0x4400], R61 ;  /* 0x0044003d02007388 */ /* 0x000fe80000000800 */
[----:B------:R-:W-:Y:S04]  /*d640*/  STS [R5+0x4000], R60 ;  /* 0x0040003c05007388 */ /* 0x000fe80000000800 */
[----:B------:R-:W-:Y:S01]  /*d650*/  STS [R5+0x4400], R63 ;  /* 0x0044003f05007388 */ /* 0x000fe20000000800 */
[----:B-----5:R-:W4:Y:S03]  /*d660*/  @P6 LDC R4, c[0x0][0x2e8] ;  /* 0x0000ba00ff046b82 */ /* 0x020f260000000800 */
[----:B------:R-:W-:Y:S04]  /*d670*/  STS [R2+0x6000], R65 ;  /* 0x0060004102007388 */ /* 0x000fe80000000800 */
[----:B------:R5:W-:Y:S01]  /*d680*/  STS [R2+0x6400], R64 ;  /* 0x0064004002007388 */ /* 0x000be20000000800 */
[----:B-1----:R-:W1:Y:S03]  /*d690*/  @P5 MUFU.LG2 R6, R227 ;  /* 0x000000e300065308 */ /* 0x002e660000000c00 */
[----:B------:R-:W-:Y:S04]  /*d6a0*/  STS [R5+0x6000], R66 ;  /* 0x0060004205007388 */ /* 0x000fe80000000800 */
[----:B------:R3:W-:Y:S01]  /*d6b0*/  STS [R5+0x6400], R67 ;  /* 0x0064004305007388 */ /* 0x0007e20000000800 */
[----:B------:R-:W-:Y:S01]  /*d6c0*/  BAR.SYNC.DEFER_BLOCKING 0x0 ;  /* 0x0000000000007b1d */ /* 0x000fe20000010000 */
[----:B----4-:R-:W-:Y:S01]  /*d6d0*/  @P6 FFMA.FTZ R18, R134, R4, R0 ;  /* 0x0000000486126223 */ /* 0x010fe20000010000 */
[----:B------:R-:W-:Y:S01]  /*d6e0*/  ISETP.NE.AND P6, PT, R178, RZ, PT ;  /* 0x000000ffb200720c */ /* 0x000fe20003fc5270 */
[----:B------:R-:W-:-:S03]  /*d6f0*/  @P1 IMAD R4, R9, R8, RZ ;  /* 0x0000000809041224 */ /* 0x000fc600078e02ff */
[----:B------:R-:W4:Y:S01]  /*d700*/  S2R R17, SR_CTAID.Y ;  /* 0x0000000000117919 */ /* 0x000f220000002600 */
[----:B------:R-:W-:Y:S01]  /*d710*/  @P1 MOV R0, 0x1 ;  /* 0x0000000100001802 */ /* 0x000fe20000000f00 */
[----:B--2---:R-:W-:Y:S01]  /*d720*/  @!P1 IMAD R0, R7, R13, RZ ;  /* 0x0000000d07009224 */ /* 0x004fe200078e02ff */
[----:B------:R-:W-:Y:S01]  /*d730*/  @!P1 MOV R4, R7 ;  /* 0x0000000700049202 */ /* 0x000fe20000000f00 */
[----:B------:R-:W2:Y:S01]  /*d740*/  S2R R32, SR_CTAID.Z ;  /* 0x0000000000207919 */ /* 0x000ea20000002700 */
[----:B-----5:R-:W-:-:S04]  /*d750*/  IADD3 R2, R12, 0x10, RZ ;  /* 0x000000100c027810 */ /* 0x020fc80007ffe0ff */
[-C--:B------:R-:W-:Y:S01]  /*d760*/  ISETP.GE.AND P0, PT, R2, R179.reuse, PT ;  /* 0x000000b30200720c */ /* 0x080fe20003f06270 */
[----:B-1----:R-:W-:Y:S01]  /*d770*/  @P5 FMUL.FTZ R2, R6, 0.69314718246459960938 ;  /* 0x3f31721806025820 */ /* 0x002fe20000410000 */
[----:B------:R-:W1:Y:S01]  /*d780*/  @P6 LDC R16, c[0x0][0x2e8] ;  /* 0x0000ba00ff106b82 */ /* 0x000e620000000800 */
[----:B------:R-:W5:Y:S01]  /*d790*/  @P6 MUFU.LG2 R8, R139 ;  /* 0x0000008b00086308 */ /* 0x000f620000000c00 */
[----:B------:R-:W-:Y:S01]  /*d7a0*/  P2R R25, PR, RZ, 0x1 ;  /* 0x00000001ff197803 */ /* 0x000fe20000000000 */
[----:B------:R-:W-:Y:S01]  /*d7b0*/  @P5 FFMA.FTZ R23, R133, R10, R2 ;  /* 0x0000000a85175223 */ /* 0x000fe20000010002 */
[----:B------:R-:W-:Y:S01]  /*d7c0*/  IADD3 R2, R12, 0x20, RZ ;  /* 0x000000200c027810 */ /* 0x000fe20007ffe0ff */
[----:B------:R1:W1:Y:S01]  /*d7d0*/  LDS.128 R28, [R210+0x3800] ;  /* 0x00380000d21c7984 */ /* 0x0002620000000c00 */
[----:B------:R-:W-:Y:S02]  /*d7e0*/  @P4 FMUL.FTZ R6, R14, 0.69314718246459960938 ;  /* 0x3f3172180e064820 */ /* 0x000fe40000410000 */
[----:B------:R-:W-:-:S02]  /*d7f0*/  ISETP.GE.AND P0, PT, R2, R179, PT ;  /* 0x000000b30200720c */ /* 0x000fc40003f06270 */
[----:B---3--:R-:W-:Y:S01]  /*d800*/  @P4 FFMA.FTZ R22, R132, R15, R6 ;  /* 0x0000000f84164223 */ /* 0x008fe20000010006 */
[----:B------:R-:W-:Y:S02]  /*d810*/  MOV R15, 0x7f800000 ;  /* 0x7f800000000f7802 */ /* 0x000fe40000000f00 */
[----:B------:R-:W-:Y:S01]  /*d820*/  P2R R26, PR, RZ, 0x1 ;  /* 0x00000001ff1a7803 */ /* 0x000fe20000000000 */
[----:B----4-:R-:W-:Y:S01]  /*d830*/  IMAD R5, R17, R0, RZ ;  /* 0x0000000011057224 */ /* 0x010fe200078e02ff */
[----:B------:R-:W-:-:S04]  /*d840*/  IADD3 R0, R12, 0x30, RZ ;  /* 0x000000300c007810 */ /* 0x000fc80007ffe0ff */
[----:B------:R-:W-:Y:S01]  /*d850*/  SEL R2, R5, RZ, !P2 ;  /* 0x000000ff05027207 */ /* 0x000fe20005000000 */
[----:B------:R-:W-:Y:S01]  /*d860*/  IMAD R5, R11, UR4, RZ ;  /* 0x000000040b057c24 */ /* 0x000fe2000f8e02ff */
[----:B------:R-:W-:-:S03]  /*d870*/  ISETP.GE.AND P0, PT, R0, R179, PT ;  /* 0x000000b30000720c */ /* 0x000fc60003f06270 */
[----:B--2---:R-:W-:Y:S01]  /*d880*/  IMAD R0, R32, R4, R2 ;  /* 0x0000000420007224 */ /* 0x004fe200078e0202 */
[----:B------:R-:W-:Y:S01]  /*d890*/  SHF.L.U32 R5, R5, 0x7, RZ ;  /* 0x0000000705057819 */ /* 0x000fe200000006ff */
[----:B-----5:R-:W-:Y:S01]  /*d8a0*/  @P6 FMUL.FTZ R2, R8, 0.69314718246459960938 ;  /* 0x3f31721808026820 */ /* 0x020fe20000410000 */
[----:B------:R-:W-:Y:S02]  /*d8b0*/  P2R R27, PR, RZ, 0x1 ;  /* 0x00000001ff1b7803 */ /* 0x000fe40000000000 */
[----:B------:R-:W-:Y:S01]  /*d8c0*/  IADD3 R14, P1, P0, R5, R136, R0 ;  /* 0x00000088050e7210 */ /* 0x000fe2000783e000 */
[----:B-1----:R-:W-:Y:S01]  /*d8d0*/  @P6 FFMA.FTZ R15, R3, R16, R2 ;  /* 0x00000010030f6223 */ /* 0x002fe20000010002 */
[----:B------:R-:W-:Y:S02]  /*d8e0*/  SHF.R.S32.HI R4, RZ, 0x1f, R5 ;  /* 0x0000001fff047819 */ /* 0x000fe40000011405 */
[----:B------:R-:W-:-:S04]  /*d8f0*/  SHF.R.S32.HI R0, RZ, 0x1f, R0 ;  /* 0x0000001fff007819 */ /* 0x000fc80000011400 */
[----:B------:R-:W-:Y:S01]  /*d900*/  IADD3.X R10, R4, R137, R0, P1, P0 ;  /* 0x00000089040a7210 */ /* 0x000fe20000fe0400 */
[----:B------:R-:W-:Y:S06]  /*d910*/  @P3 BRA `(.L_x_2143) ;  /* 0x0000000000c43947 */ /* 0x000fec0003800000 */
        /* <DEDUP_REMOVED lines=15> */
[CC--:B------:R-:W-:Y:S01]  /*da10*/  ISETP.GE.AND P3, PT, R0.reuse, R179.reuse, PT ;  /* 0x000000b30000720c */ /* 0x0c0fe20003f66270 */
[C---:B------:R-:W-:Y:S02]  /*da20*/  VIADD R5, R0.reuse, 0x40 ;  /* 0x0000004000057836 */ /* 0x040fe40000000000 */
[----:B------:R-:W-:Y:S01]  /*da30*/  VIADD R8, R0, 0x48 ;  /* 0x0000004800087836 */ /* 0x000fe20000000000 */
        /* <DEDUP_REMOVED lines=9> */
[----:B-1----:R-:W-:-:S04]  /*dad0*/  @!P3 LEA R2, P0, R3, R6, 0x2 ;  /* 0x000000060302b211 */ /* 0x002fc800078010ff */
[----:B------:R-:W-:Y:S02]  /*dae0*/  @!P3 LEA.HI.X R3, R3, R7, R9, 0x2, P0 ;  /* 0x000000070303b211 */ /* 0x000fe400000f1409 */
[----:B------:R-:W-:-:S03]  /*daf0*/  ISETP.GE.AND P0, PT, R8, R179, PT ;  /* 0x000000b30800720c */ /* 0x000fc60003f06270 */
[----:B------:R1:W-:Y:S01]  /*db00*/  @!P3 STG.E desc[UR20][R2.64], R18 ;  /* 0x000000120200b986 */ /* 0x0003e2000c101914 */
[----:B------:R-:W-:-:S09]  /*db10*/  @!P2 IADD3 R0, P3, R4, R14, RZ ;  /* 0x0000000e0400a210 */ /* 0x000fd20007f7e0ff */
[----:B-1----:R-:W1:Y:S01]  /*db20*/  @!P0 LDC.64 R18, c[0x0][0x2b0] ;  /* 0x0000ac00ff128b82 */ /* 0x002e620000000a00 */
[----:B------:R-:W-:Y:S01]  /*db30*/  @!P2 LEA.HI.X.SX32 R2, R4, R10, 0x1, P3 ;  /* 0x0000000a0402a211 */ /* 0x000fe200018f0eff */
[----:B------:R-:W-:Y:S01]  /*db40*/  @!P1 IMAD R3, R5, R11, RZ ;  /* 0x0000000b05039224 */ /* 0x000fe200078e02ff */
        /* <DEDUP_REMOVED lines=14> */
.L_x_2143:
[----:B------:R-:W-:Y:S05]  /*dc30*/  BSYNC B0 ;  /* 0x0000000000007941 */ /* 0x000fea0003800000 */
.L_x_2142:
[----:B------:R1:W5:Y:S01]  /*dc40*/  LDL R33, [R1+0x44] ;  /* 0x0000440001217983 */ /* 0x0003620000100800 */
[C---:B--2---:R-:W-:Y:S01]  /*dc50*/  VIADD R3, R12.reuse, 0x40 ;  /* 0x000000400c037836 */ /* 0x044fe20000000000 */
[----:B------:R-:W-:Y:S01]  /*dc60*/  SHF.R.S32.HI R4, RZ, 0x1f, R24 ;  /* 0x0000001fff047819 */ /* 0x000fe20000011418 */
[----:B------:R-:W-:Y:S01]  /*dc70*/  VIADD R0, R12, 0x50 ;  /* 0x000000500c007836 */ /* 0x000fe20000000000 */
[----:B------:R1:W2:Y:S01]  /*dc80*/  LDS.128 R20, [R210] ;  /* 0x00000000d2147984 */ /* 0x0002a20000000c00 */
[----:B------:R-:W-:Y:S01]  /*dc90*/  IADD3 R2, P0, R24, R173, RZ ;  /* 0x000000ad18027210 */ /* 0x000fe20007f1e0ff */
[----:B------:R-:W-:Y:S01]  /*dca0*/  ULDC.64 UR4, c[0x0][0x2a0] ;  /* 0x0000a80000047ab9 */ /* 0x000fe20000000a00 */
[-C--:B------:R-:W-:Y:S01]  /*dcb0*/  ISETP.GE.AND P3, PT, R3, R179.reuse, PT ;  /* 0x000000b30300720c */ /* 0x080fe20003f66270 */
[----:B------:R1:W3:Y:S01]  /*dcc0*/  LDS.128 R16, [R210+0x4000] ;  /* 0x00400000d2107984 */ /* 0x0002e20000000c00 */
[----:B------:R-:W-:Y:S01]  /*dcd0*/  IADD3.X R3, R4, R174, RZ, P0, !PT ;  /* 0x000000ae04037210 */ /* 0x000fe200007fe4ff */
[----:B------:R-:W-:Y:S01]  /*dce0*/  BSSY B0, `(.L_x_2144) ;  /* 0x000001b000007945 */ /* 0x000fe20003800000 */
[-C--:B------:R-:W-:Y:S01]  /*dcf0*/  ISETP.GE.AND P0, PT, R12, R179.reuse, PT ;  /* 0x000000b30c00720c */ /* 0x080fe20003f06270 */
[----:B------:R-:W4:Y:S01]  /*dd00*/  S2R R6, SR_CTAID.X ;  /* 0x0000000000067919 */ /* 0x000f220000002500 */
[----:B------:R-:W-:Y:S01]  /*dd10*/  SHF.R.S32.HI R5, RZ, 0x1f, R32 ;  /* 0x0000001fff057819 */ /* 0x000fe20000011420 */
[----:B------:R-:W-:Y:S01]  /*dd20*/  IMAD.WIDE.U32 R10, R32, UR4, R2 ;  /* 0x00000004200a7c25 */ /* 0x000fe2000f8e0002 */
[----:B------:R-:W-:-:S02]  /*dd30*/  ISETP.GE.AND P6, PT, R0, R179, PT ;  /* 0x000000b30000720c */ /* 0x000fc40003fc6270 */
[----:B------:R-:W-:Y:S01]  /*dd40*/  SHF.R.S32.HI R13, RZ, 0x1f, R12 ;  /* 0x0000001fff0d7819 */ /* 0x000fe2000001140c */
[----:B------:R-:W-:Y:S02]  /*dd50*/  IMAD R0, R5, UR4, RZ ;  /* 0x0000000405007c24 */ /* 0x000fe4000f8e02ff */
[----:B------:R-:W-:Y:S02]  /*dd60*/  VIADD R14, R12, 0x60 ;  /* 0x000000600c0e7836 */ /* 0x000fe40000000000 */
        /* <DEDUP_REMOVED lines=16> */
[----:B------:R1:W-:Y:S04]  /*de70*/  @!P1 STG.E.128 desc[UR20][R2.64], R20 ;  /* 0x0000001402009986 */ /* 0x0003e8000c101d14 */
[----:B---3--:R1:W-:Y:S02]  /*de80*/  @!P0 STG.E.128 desc[UR20][R2.64+0x80], R16 ;  /* 0x0000801002008986 */ /* 0x0083e4000c101d14 */
.L_x_2145:
[----:B------:R-:W-:Y:S05]  /*de90*/  BSYNC B0 ;  /* 0x0000000000007941 */ /* 0x000fea0003800000 */
.L_x_2144:
[----:B------:R-:W-:Y:S01]  /*dea0*/  ISETP.GE.AND P5, PT, R14, R179, PT ;  /* 0x000000b30e00720c */ /* 0x000fe20003fa6270 */
[----:B-1----:R-:W-:Y:S01]  /*deb0*/  VIADD R20, R12, 0x70 ;  /* 0x000000700c147836 */ /* 0x002fe20000000000 */
[----:B---3--:R1:W2:Y:S01]  /*dec0*/  LDS.128 R16, [R210+0x800] ;  /* 0x00080000d2107984 */ /* 0x0082a20000000c00 */
[----:B------:R-:W-:Y:S01]  /*ded0*/  ISETP.NE.AND P0, PT, R25, RZ, PT ;  /* 0x000000ff1900720c */ /* 0x000fe20003f05270 */
[----:B------:R-:W-:Y:S02]  /*dee0*/  BSSY B0, `(.L_x_2146) ;  /* 0x0000014000007945 */ /* 0x000fe40003800000 */
[----:B------:R1:W3:Y:S10]  /*def0*/  LDS.128 R12, [R210+0x4800] ;  /* 0x00480000d20c7984 */ /* 0x0002f40000000c00 */
        /* <DEDUP_REMOVED lines=17> */
[----:B---3--:R4:W-:Y:S02]  /*e010*/  @!P0 STG.E.128 desc[UR20][R2.64+0x80], R12 ;  /* 0x0000800c02008986 */ /* 0x0089e4000c101d14 */
.L_x_2147:
[----:B------:R-:W-:Y:S05]  /*e020*/  BSYNC B0 ;  /* 0x0000000000007941 */ /* 0x000fea0003800000 */
.L_x_2146:
[----:B--2-4-:R2:W4:Y:S01]  /*e030*/  LDS.128 R16, [R210+0x1000] ;  /* 0x00100000d2107984 */ /* 0x0145220000000c00 */
[----:B------:R-:W-:Y:S01]  /*e040*/  ISETP.NE.AND P0, PT, R26, RZ, PT ;  /* 0x000000ff1a00720c */ /* 0x000fe20003f05270 */
[----:B------:R-:W-:Y:S01]  /*e050*/  BSSY B0, `(.L_x_2148) ;  /* 0x0000015000007945 */ /* 0x000fe20003800000 */
[----:B------:R-:W-:Y:S01]  /*e060*/  ISETP.GE.AND P4, PT, R20, R179, PT ;  /* 0x000000b31400720c */ /* 0x000fe20003f86270 */
        /* <DEDUP_REMOVED lines=18> */
[----:B---3--:R4:W-:Y:S02]  /*e190*/  @!P0 STG.E.128 desc[UR20][R2.64+0x80], R12 ;  /* 0x0000800c02008986 */ /* 0x0089e4000c101d14 */
.L_x_2149:
[----:B------:R-:W-:Y:S05]  /*e1a0*/  BSYNC B0 ;  /* 0x0000000000007941 */ /* 0x000fea0003800000 */
.L_x_2148:
[----:B----4-:R4:W1:Y:S01]  /*e1b0*/  LDS.128 R16, [R210+0x1800] ;  /* 0x00180000d2107984 */ /* 0x0108620000000c00 */
[----:B------:R-:W-:Y:S01]  /*e1c0*/  ISETP.NE.AND P0, PT, R27, RZ, PT ;  /* 0x000000ff1b00720c */ /* 0x000fe20003f05270 */
[----:B------:R-:W-:Y:S02]  /*e1d0*/  BSSY B0, `(.L_x_2150) ;  /* 0x0000014000007945 */ /* 0x000fe40003800000 */
[----:B---3--:R4:W3:Y:S10]  /*e1e0*/  LDS.128 R12, [R210+0x5800] ;  /* 0x00580000d20c7984 */ /* 0x0088f40000000c00 */
        /* <DEDUP_REMOVED lines=18> */
.L_x_2151:
[----:B------:R-:W-:Y:S05]  /*e310*/  BSYNC B0 ;  /* 0x0000000000007941 */ /* 0x000fea0003800000 */
.L_x_2150:
        /* <DEDUP_REMOVED lines=21> */
.L_x_2153:
[----:B------:R-:W-:Y:S05]  /*e470*/  BSYNC B0 ;  /* 0x0000000000007941 */ /* 0x000fea0003800000 */
.L_x_2152:
        /* <DEDUP_REMOVED lines=21> */
.L_x_2155:
[----:B------:R-:W-:Y:S05]  /*e5d0*/  BSYNC B0 ;  /* 0x0000000000007941 */ /* 0x000fea0003800000 */
.L_x_2154:
        /* <DEDUP_REMOVED lines=21> */
.L_x_2157:
[----:B------:R-:W-:Y:S05]  /*e730*/  BSYNC B0 ;  /* 0x0000000000007941 */ /* 0x000fea0003800000 */
.L_x_2156:
        /* <DEDUP_REMOVED lines=21> */
.L_x_2106:
[----:B------:R-:W2:Y:S01]  /*e890*/  LDL R31, [R1+0x9c] ;  /* 0x00009c00011f7983 */ /* 0x000ea20000100800 */
[----:B------:R-:W1:Y:S01]  /*e8a0*/  LDC.U8 R9, c[0x0][0x3d9] ;  /* 0x0000f640ff097b82 */ /* 0x000e620000000000 */
[----:B------:R-:W-:-:S07]  /*e8b0*/  LEA.HI R12, R18, R104, RZ, 0x3 ;  /* 0x00000068120c7211 */ /* 0x000fce00078f18ff */
[----:B------:R-:W3:Y:S01]  /*e8c0*/  LDC.U8 R13, c[0x0][0x3d8] ;  /* 0x0000f600ff0d7b82 */ /* 0x000ee20000000000 */
[----:B-1----:R-:W-:Y:S02]  /*e8d0*/  ISETP.NE.AND P1, PT, R9, RZ, PT ;  /* 0x000000ff0900720c */ /* 0x002fe40003f25270 */
[----:B---3--:R-:W-:-:S04]  /*e8e0*/  ISETP.NE.AND P2, PT, R13, RZ, PT ;  /* 0x000000ff0d00720c */ /* 0x008fc80003f45270 */
[----:B------:R-:W-:-:S07]  /*e8f0*/  ISETP.EQ.AND P5, PT, R9, RZ, P2 ;  /* 0x000000ff0900720c */ /* 0x000fce00017a2270 */
[----:B------:R-:W1:Y:S01]  /*e900*/  @P1 LDC.64 R10, c[0x0][0x2c0] ;  /* 0x0000b000ff0a1b82 */ /* 0x000e620000000a00 */
[----:B------:R-:W-:-:S07]  /*e910*/  @P1 MOV R18, 0x1 ;  /* 0x0000000100121802 */ /* 0x000fce0000000f00 */
[----:B------:R-:W3:Y:S01]  /*e920*/  @P1 LDC R20, c[0x0][0x2c0] ;  /* 0x0000b000ff141b82 */ /* 0x000ee20000000800 */
[----:B-1----:R-:W-:Y:S01]  /*e930*/  @P1 IMAD R19, R11, R10, RZ ;  /* 0x0000000a0b131224 */ /* 0x002fe200078e02ff */
[----:B--2---:R-:W-:-:S13]  /*e940*/  ISETP.NE.AND P0, PT, R31, -0x1, PT ;  /* 0xffffffff1f00780c */ /* 0x004fda0003f05270 */
[----:B------:R-:W1:Y:S01]  /*e950*/  @!P0 LDC.64 R4, c[0x0][0x290] ;  /* 0x0000a400ff048b82 */ /* 0x000e620000000a00 */
[----:B------:R-:W-:-:S07]  /*e960*/  @!P0 SHF.R.S32.HI R0, RZ, 0x1f, R105 ;  /* 0x0000001fff008819 */ /* 0x000fce0000011469 */
[----:B------:R-:W2:Y:S01]  /*e970*/  @P0 LDC.64 R6, c[0x0][0x298] ;  /* 0x0000a600ff060b82 */ /* 0x000ea20000000a00 */
[----:B-1----:R-:W-:-:S04]  /*e980*/  @!P0 IMAD R0, R0, R4, RZ ;  /* 0x0000000400008224 */ /* 0x002fc800078e02ff */
[C---:B------:R-:W-:Y:S01]  /*e990*/  @!P0 IMAD R8, R105.reuse, R5, R0 ;  /* 0x0000000569088224 */ /* 0x040fe200078e0200 */
[----:B------:R-:W-:Y:S01]  /*e9a0*/  LOP3.LUT R0, R12, 0xfffffff8, RZ, 0xc0, !PT ;  /* 0xfffffff80c007812 */ /* 0x000fe200078ec0ff */
[----:B------:R-:W-:-:S04]  /*e9b0*/  @!P0 IMAD.WIDE.U32 R4, R105, R4, RZ ;  /* 0x0000000469048225 */ /* 0x000fc800078e00ff */
[----:B--2---:R-:W-:Y:S01]  /*e9c0*/  @P0 IMAD.WIDE.U32 R2, R31, R6, RZ ;  /* 0x000000061f020225 */ /* 0x004fe200078e00ff */
[----:B------:R-:W-:-:S03]  /*e9d0*/  @!P0 MOV R2, R4 ;  /* 0x0000000400028202 */ /* 0x000fc60000000f00 */
[----:B------:R-:W-:Y:S02]  /*e9e0*/  @P0 IMAD R7, R31, R7, R3 ;  /* 0x000000071f070224 */ /* 0x000fe400078e0203 */
[----:B------:R-:W-:Y:S02]  /*e9f0*/  IMAD.IADD R0, R104, 0x1, -R0 ;  /* 0x0000000168007824 */ /* 0x000fe400078e0a00 */
[----:B------:R-:W-:Y:S01]  /*ea00*/  @!P0 IMAD.IADD R7, R5, 0x1, R8 ;  /* 0x0000000105078824 */ /* 0x000fe200078e0208 */
[----:B---3--:R-:W-:Y:S06]  /*ea10*/  @P1 BRA `(.L_x_2158) ;  /* 0x0000000000181947 */ /* 0x008fec0003800000 */
[----:B------:R-:W1:Y:S01]  /*ea20*/  LDC R19, c[0x0][0x2c4] ;  /* 0x0000b100ff137b82 */ /* 0x000e620000000800 */
[----:B------:R-:W-:Y:S02]  /*ea30*/  ISETP.NE.AND P0, PT, R13, RZ, PT ;  /* 0x000000ff0d00720c */ /* 0x000fe40003f05270 */
[----:B------:R-:W-:-:S05]  /*ea40*/  MOV R20, 0x1 ;  /* 0x0000000100147802 */ /* 0x000fca0000000f00 */
[----:B------:R-:W2:Y:S08]  /*ea50*/  LDC R18, c[0x0][0x270] ;  /* 0x00009c00ff127b82 */ /* 0x000eb00000000800 */
[----:B-1----:R-:W2:Y:S02]  /*ea60*/  @P0 LDC R19, c[0x0][0x2e4] ;  /* 0x0000b900ff130b82 */ /* 0x002ea40000000800 */
[----:B--2---:R-:W-:-:S07]  /*ea70*/  IMAD R18, R19, R18, RZ ;  /* 0x0000001213127224 */ /* 0x004fce00078e02ff */
.L_x_2158:
[----:B------:R-:W1:Y:S01]  /*ea80*/  S2R R4, SR_CTAID.X ;  /* 0x0000000000047919 */ /* 0x000e620000002500 */
[----:B------:R-:W-:Y:S01]  /*ea90*/  IMAD.IADD R16, R240, 0x1, -R106 ;  /* 0x00000001f0107824 */ /* 0x000fe200078e0a6a */
[----:B------:R-:W2:Y:S01]  /*eaa0*/  @P5 LDC R21, c[0x0][0x2c4] ;  /* 0x0000b100ff155b82 */ /* 0x000ea20000000800 */
[----:B------:R-:W-:Y:S01]  /*eab0*/  SHF.R.S32.HI R12, RZ, 0x3, R12 ;  /* 0x00000003ff0c7819 */ /* 0x000fe2000001140c */
[C---:B------:R-:W-:Y:S01]  /*eac0*/  IMAD.SHL.U32 R17, R0.reuse, 0x8, RZ ;  /* 0x0000000800117824 */ /* 0x040fe200078e00ff */
[----:B------:R-:W-:Y:S01]  /*ead0*/  ISETP.NE.AND P6, PT, R0, RZ, PT ;  /* 0x000000ff0000720c */ /* 0x000fe20003fc5270 */
[----:B------:R-:W-:Y:S01]  /*eae0*/  ULDC.64 UR4, c[0x0][0x2a0] ;  /* 0x0000a80000047ab9 */ /* 0x000fe20000000a00 */
[C---:B------:R-:W-:Y:S01]  /*eaf0*/  ISETP.GE.AND P1, PT, R12.reuse, R16, PT ;  /* 0x000000100c00720c */ /* 0x040fe20003f26270 */
[C---:B------:R-:W-:Y:S01]  /*eb00*/  VIADD R27, R12.reuse, 0x10 ;  /* 0x000000100c1b7836 */ /* 0x040fe20000000000 */
[----:B------:R-:W-:Y:S01]  /*eb10*/  SHF.R.S32.HI R0, RZ, 0x1f, R64 ;  /* 0x0000001fff007819 */ /* 0x000fe20000011440 */
[----:B------:R-:W-:Y:S01]  /*eb20*/  BSSY B0, `(.L_x_2159) ;  /* 0x000001d000007945 */ /* 0x000fe20003800000 */
[C---:B------:R-:W-:Y:S01]  /*eb30*/  IADD3 R2, P0, R17.reuse, R2, RZ ;  /* 0x0000000211027210 */ /* 0x040fe20007f1e0ff */
[----:B------:R-:W-:Y:S01]  /*eb40*/  VIADD R29, R12, 0x30 ;  /* 0x000000300c1d7836 */ /* 0x000fe20000000000 */
[----:B------:R-:W-:Y:S01]  /*eb50*/  SHF.R.S32.HI R13, RZ, 0x1f, R12 ;  /* 0x0000001fff0d7819 */ /* 0x000fe2000001140c */
[----:B------:R-:W-:Y:S01]  /*eb60*/  IMAD R0, R0, UR4, RZ ;  /* 0x0000000400007c24 */ /* 0x000fe2000f8e02ff */
[C---:B------:R-:W-:Y:S01]  /*eb70*/  LEA.HI.X.SX32 R3, R17.reuse, R7, 0x1, P0 ;  /* 0x0000000711037211 */ /* 0x040fe200000f0eff */
[----:B------:R-:W-:Y:S01]  /*eb80*/  VIADD R24, R17, 0x40 ;  /* 0x0000004011187836 */ /* 0x000fe20000000000 */
[----:B------:R-:W-:Y:S01]  /*eb90*/  IADD3 R30, R12, 0x20, RZ ;  /* 0x000000200c1e7810 */ /* 0x000fe20007ffe0ff */
[C---:B------:R-:W-:Y:S01]  /*eba0*/  IMAD R10, R64.reuse, UR5, R0 ;  /* 0x00000005400a7c24 */ /* 0x040fe2000f8e0200 */
[-C--:B------:R-:W-:Y:S01]  /*ebb0*/  ISETP.GE.AND P3, PT, R27, R16.reuse, PT ;  /* 0x000000101b00720c */ /* 0x080fe20003f66270 */
[----:B------:R-:W-:Y:S01]  /*ebc0*/  IMAD.WIDE.U32 R14, R64, UR4, R2 ;  /* 0x00000004400e7c25 */ /* 0x000fe2000f8e0002 */
[----:B------:R-:W-:-:S04]  /*ebd0*/  ISETP.GE.AND P4, PT, R30, R16, PT ;  /* 0x000000101e00720c */ /* 0x000fc80003f86270 */
[----:B------:R-:W-:Y:S01]  /*ebe0*/  IADD3 R11, R10, R15, RZ ;  /* 0x0000000f0a0b7210 */ /* 0x000fe20007ffe0ff */
[----:B-1----:R-:W-:Y:S01]  /*ebf0*/  IMAD.WIDE R6, R4, 0x80, R12 ;  /* 0x0000008004067825 */ /* 0x002fe200078e020c */
        /* <DEDUP_REMOVED lines=15> */
.L_x_2160:
[----:B------:R-:W-:Y:S05]  /*ecf0*/  BSYNC B0 ;  /* 0x0000000000007941 */ /* 0x000fea0003800000 */
.L_x_2159:
[----:B------:R-:W-:Y:S01]  /*ed00*/  ISETP.GE.AND P0, PT, R29, R16, PT ;  /* 0x000000101d00720c */ /* 0x000fe20003f06270 */
[----:B------:R-:W-:Y:S01]  /*ed10*/  BSSY B0, `(.L_x_2161) ;  /* 0x0000015000007945 */ /* 0x000fe20003800000 */
[----:B------:R-:W-:Y:S02]  /*ed20*/  VIADD R28, R12, 0x40 ;  /* 0x000000400c1c7836 */ /* 0x000fe40000000000 */
[----:B------:R-:W-:Y:S01]  /*ed30*/  P2R R8, PR, RZ, 0x1 ;  /* 0x00000001ff087803 */ /* 0x000fe20000000000 */
[----:B------:R-:W-:Y:S08]  /*ed40*/  @P3 BRA `(.L_x_2162) ;  /* 0x0000000000443947 */ /* 0x000ff00003800000 */
        /* <DEDUP_REMOVED lines=17> */
.L_x_2162:
[----:B------:R-:W-:Y:S05]  /*ee60*/  BSYNC B0 ;  /* 0x0000000000007941 */ /* 0x000fea0003800000 */
.L_x_2161:
        /* <DEDUP_REMOVED lines=10> */
[----:B-1-3--:R-:W-:Y:S01]  /*ef10*/  IMAD.X R2, RZ, RZ, R7, P0 ;  /* 0x000000ffff027224 */ /* 0x00afe200000e0607 */
        /* <DEDUP_REMOVED lines=11> */
.L_x_2164:
[----:B------:R-:W-:Y:S05]  /*efd0*/  BSYNC B0 ;  /* 0x0000000000007941 */ /* 0x000fea0003800000 */
.L_x_2163:
[----:B------:R-:W-:Y:S01]  /*efe0*/  ISETP.NE.AND P0, PT, R8, RZ, PT ;  /* 0x000000ff0800720c */ /* 0x000fe20003f05270 */
[----:B------:R-:W-:Y:S01]  /*eff0*/  BSSY B0, `(.L_x_2165) ;  /* 0x0000015000007945 */ /* 0x000fe20003800000 */
[----:B------:R-:W-:-:S04]  /*f000*/  ISETP.GE.AND P1, PT, R26, R16, PT ;  /* 0x000000101a00720c */ /* 0x000fc80003f26270 */
[----:B------:R-:W-:-:S07]  /*f010*/  P2R R8, PR, RZ, 0x2 ;  /* 0x00000002ff087803 */ /* 0x000fce0000000000 */
[----:B------:R-:W-:Y:S05]  /*f020*/  @P0 BRA `(.L_x_2166) ;  /* 0x0000000000440947 */ /* 0x000fea0003800000 */
[----:B------:R-:W-:Y:S01]  /*f030*/  IADD3 R0, P0, R6, 0x30, RZ ;  /* 0x0000003006007810 */ /* 0x000fe20007f1e0ff */
[----:B------:R-:W-:Y:S01]  /*f040*/  ULDC.64 UR4, c[0x0][0x298] ;  /* 0x0000a60000047ab9 */ /* 0x000fe20000000a00 */
[----:B------:R-:W-:Y:S01]  /*f050*/  MOV R5, R11 ;  /* 0x0000000b00057202 */ /* 0x000fe20000000f00 */
[----:B------:R-:W-:Y:S01]  /*f060*/  IMAD.MOV.U32 R4, RZ, RZ, R14 ;  /* 0x000000ffff047224 */ /* 0x000fe200078e000e */
[----:B------:R-:W-:Y:S01]  /*f070*/  ULDC UR6, c[0x0][0x2d0] ;  /* 0x0000b40000067ab9 */ /* 0x000fe20000000800 */
[----:B-1-34-:R-:W-:Y:S01]  /*f080*/  IMAD.X R2, RZ, RZ, R7, P0 ;  /* 0x000000ffff027224 */ /* 0x01afe200000e0607 */
        /* <DEDUP_REMOVED lines=11> */
.L_x_2166:
[----:B------:R-:W-:Y:S05]  /*f140*/  BSYNC B0 ;  /* 0x0000000000007941 */ /* 0x000fea0003800000 */
.L_x_2165:
[----:B------:R-:W-:Y:S01]  /*f150*/  ISETP.NE.AND P0, PT, R9, RZ, PT ;  /* 0x000000ff0900720c */ /* 0x000fe20003f05270 */
[----:B------:R-:W-:Y:S01]  /*f160*/  BSSY B0, `(.L_x_2167) ;  /* 0x0000016000007945 */ /* 0x000fe20003800000 */
[----:B------:R-:W-:Y:S01]  /*f170*/  ISETP.NE.OR P3, PT, R31, -0x1, !P5 ;  /* 0xffffffff1f00780c */ /* 0x000fe20006f65670 */
[C---:B------:R-:W-:Y:S02]  /*f180*/  VIADD R22, R12.reuse, 0x60 ;  /* 0x000000600c167836 */ /* 0x040fe40000000000 */
[----:B------:R-:W-:-:S08]  /*f190*/  VIADD R25, R12, 0x70 ;  /* 0x000000700c197836 */ /* 0x000fd00000000000 */
        /* <DEDUP_REMOVED lines=18> */
.L_x_2168:
[----:B------:R-:W-:Y:S05]  /*f2c0*/  BSYNC B0 ;  /* 0x0000000000007941 */ /* 0x000fea0003800000 */
.L_x_2167:
[----:B--2---:R-:W-:Y:S01]  /*f2d0*/  @!P3 IMAD R31, R105, R21, RZ ;  /* 0x00000015691fb224 */ /* 0x004fe200078e02ff */
[----:B------:R-:W-:Y:S01]  /*f2e0*/  ISETP.NE.AND P0, PT, R8, RZ, PT ;  /* 0x000000ff0800720c */ /* 0x000fe20003f05270 */
[----:B------:R-:W-:Y:S01]  /*f2f0*/  BSSY B0, `(.L_x_2169) ;  /* 0x0000018000007945 */ /* 0x000fe20003800000 */
[----:B------:R-:W-:Y:S01]  /*f300*/  ISETP.GE.AND P1, PT, R25, R16, PT ;  /* 0x000000101900720c */ /* 0x000fe20003f26270 */
[----:B------:R-:W-:Y:S01]  /*f310*/  IMAD R8, R105, R18, RZ ;  /* 0x0000001269087224 */ /* 0x000fe200078e02ff */
[----:B------:R2:W-:Y:S01]  /*f320*/  @!P3 STL [R1+0x9c], R31 ;  /* 0x00009c1f0100b387 */ /* 0x0005e20000100800 */
[----:B------:R-:W-:Y:S02]  /*f330*/  ISETP.GE.AND P4, PT, R22, R16, PT ;  /* 0x000000101600720c */ /* 0x000fe40003f86270 */
[----:B------:R-:W-:-:S06]  /*f340*/  P2R R21, PR, RZ, 0x2 ;  /* 0x00000002ff157803 */ /* 0x000fcc0000000000 */
        /* <DEDUP_REMOVED lines=18> */
.L_x_2170:
[----:B------:R-:W-:Y:S05]  /*f470*/  BSYNC B0 ;  /* 0x0000000000007941 */ /* 0x000fea0003800000 */
.L_x_2169:
[----:B------:R-:W-:Y:S01]  /*f480*/  SEL R0, R8, RZ, !P5 ;  /* 0x000000ff08007207 */ /* 0x000fe20006800000 */
[----:B------:R-:W-:Y:S01]  /*f490*/  BSSY B0, `(.L_x_2171) ;  /* 0x000001b000007945 */ /* 0x000fe20003800000 */
[-C--:B------:R-:W-:Y:S02]  /*f4a0*/  ISETP.GE.OR P0, PT, R27, R16.reuse, P6 ;  /* 0x000000101b00720c */ /* 0x080fe40003706670 */
[----:B-1-34-:R-:W-:Y:S02]  /*f4b0*/  @!P5 CS2R R2, SRZ ;  /* 0x000000000002d805 */ /* 0x01afe4000001ff00 */
[----:B------:R-:W-:Y:S01]  /*f4c0*/  ISETP.GE.OR P3, PT, R12, R16, P6 ;  /* 0x000000100c00720c */ /* 0x000fe20003766670 */
[----:B------:R-:W-:Y:S01]  /*f4d0*/  IMAD R19, R64, R19, R0 ;  /* 0x0000001340137224 */ /* 0x000fe200078e0200 */
[----:B------:R-:W-:Y:S01]  /*f4e0*/  P2R R23, PR, RZ, 0x1 ;  /* 0x00000001ff177803 */ /* 0x000fe20000000000 */
[----:B------:R-:W-:Y:S01]  /*f4f0*/  IMAD R18, R106, R20, RZ ;  /* 0x000000146a127224 */ /* 0x000fe200078e02ff */
[--C-:B------:R-:W-:Y:S01]  /*f500*/  @P5 SHF.R.S32.HI R3, RZ, 0x1f, R31.reuse ;  /* 0x0000001fff035819 */ /* 0x100fe2000001141f */
[----:B------:R-:W-:Y:S01]  /*f510*/  @P5 IMAD.MOV.U32 R2, RZ, RZ, R31 ;  /* 0x000000ffff025224 */ /* 0x000fe200078e001f */
[----:B------:R-:W-:Y:S07]  /*f520*/  @P4 BRA `(.L_x_2172) ;  /* 0x0000000000444947 */ /* 0x000fee0003800000 */
        /* <DEDUP_REMOVED lines=17> */
.L_x_2172:
[----:B------:R-:W-:Y:S05]  /*f640*/  BSYNC B0 ;  /* 0x0000000000007941 */ /* 0x000fea0003800000 */
.L_x_2171:
        /* <DEDUP_REMOVED lines=15> */
[----:B-1----:R-:W-:Y:S01]  /*f740*/  IMAD.WIDE.U32 R4, R0, UR4, R2 ;  /* 0x0000000400047c25 */ /* 0x002fe2000f8e0002 */
        /* <DEDUP_REMOVED lines=9> */
.L_x_2174:
[----:B------:R-:W-:Y:S05]  /*f7e0*/  BSYNC B0 ;  /* 0x0000000000007941 */ /* 0x000fea0003800000 */
.L_x_2173:
[----:B------:R-:W-:Y:S04]  /*f7f0*/  BSSY B0, `(.L_x_2175) ;  /* 0x000000a000007945 */ /* 0x000fe80003800000 */
[----:B------:R-:W-:Y:S05]  /*f800*/  @P3 BRA `(.L_x_2176) ;  /* 0x0000000000203947 */ /* 0x000fea0003800000 */
[----:B------:R-:W-:Y:S01]  /*f810*/  IMAD R0, R12, R20, RZ ;  /* 0x000000140c007224 */ /* 0x000fe200078e02ff */
[----:B------:R-:W-:-:S04]  /*f820*/  ULDC.64 UR4, c[0x0][0x2b0] ;  /* 0x0000ac0000047ab9 */ /* 0x000fc80000000a00 */
[----:B---3--:R-:W-:-:S04]  /*f830*/  IADD3 R3, P0, R0, R9, RZ ;  /* 0x0000000900037210 */ /* 0x008fc80007f1e0ff */
[----:B------:R-:W-:Y:S02]  /*f840*/  LEA.HI.X.SX32 R0, R0, R8, 0x1, P0 ;  /* 0x0000000800007211 */ /* 0x000fe400000f0eff */
[----:B------:R-:W-:-:S04]  /*f850*/  LEA R2, P0, R3, UR4, 0x2 ;  /* 0x0000000403027c11 */ /* 0x000fc8000f8010ff */
[----:B------:R-:W-:Y:S01]  /*f860*/  LEA.HI.X R3, R3, UR5, R0, 0x2, P0 ;  /* 0x0000000503037c11 */ /* 0x000fe200080f1400 */
[----:B------:R-:W-:-:S05]  /*f870*/  IMAD.MOV.U32 R0, RZ, RZ, 0x7f800000 ;  /* 0x7f800000ff007424 */ /* 0x000fca00078e00ff */
[----:B------:R4:W-:Y:S03]  /*f880*/  STG.E desc[UR20][R2.64], R0 ;  /* 0x0000000002007986 */ /* 0x0009e6000c101914 */
.L_x_2176:
[----:B------:R-:W-:Y:S05]  /*f890*/  BSYNC B0 ;  /* 0x0000000000007941 */ /* 0x000fea0003800000 */
.L_x_2175:
        /* <DEDUP_REMOVED lines=8> */
[----:B----4-:R-:W-:Y:S01]  /*f920*/  IMAD R0, R27, R20, RZ ;  /* 0x000000141b007224 */ /* 0x010fe200078e02ff */
[----:B------:R-:W-:-:S04]  /*f930*/  ULDC.64 UR4, c[0x0][0x2b0] ;  /* 0x0000ac0000047ab9 */ /* 0x000fc80000000a00 */
[----:B---3--:R-:W-:-:S04]  /*f940*/  IADD3 R3, P0, R0, R9, RZ ;  /* 0x0000000900037210 */ /* 0x008fc80007f1e0ff */
[----:B------:R-:W-:Y:S02]  /*f950*/  LEA.HI.X.SX32 R0, R0, R8, 0x1, P0 ;  /* 0x0000000800007211 */ /* 0x000fe400000f0eff */
[----:B------:R-:W-:-:S04]  /*f960*/  LEA R2, P0, R3, UR4, 0x2 ;  /* 0x0000000403027c11 */ /* 0x000fc8000f8010ff */
[----:B------:R-:W-:Y:S01]  /*f970*/  LEA.HI.X R3, R3, UR5, R0, 0x2, P0 ;  /* 0x0000000503037c11 */ /* 0x000fe200080f1400 */
[----:B------:R-:W-:-:S05]  /*f980*/  IMAD.MOV.U32 R0, RZ, RZ, 0x7f800000 ;  /* 0x7f800000ff007424 */ /* 0x000fca00078e00ff */
[----:B------:R3:W-:Y:S03]  /*f990*/  STG.E desc[UR20][R2.64], R0 ;  /* 0x0000000002007986 */ /* 0x0007e6000c101914 */
.L_x_2178:
[----:B------:R-:W-:Y:S05]  /*f9a0*/  BSYNC B0 ;  /* 0x0000000000007941 */ /* 0x000fea0003800000 */
.L_x_2177:
[----:B------:R-:W-:Y:S04]  /*f9b0*/  BSSY B0, `(.L_x_2179) ;  /* 0x000000a000007945 */ /* 0x000fe80003800000 */
[----:B------:R-:W-:Y:S05]  /*f9c0*/  @P5 BRA `(.L_x_2180) ;  /* 0x0000000000205947 */ /* 0x000fea0003800000 */
[----:B---34-:R-:W-:Y:S01]  /*f9d0*/  IMAD R0, R30, R20, RZ ;  /* 0x000000141e007224 */ /* 0x018fe200078e02ff */
[----:B------:R-:W-:-:S04]  /*f9e0*/  ULDC.64 UR4, c[0x0][0x2b0] ;  /* 0x0000ac0000047ab9 */ /* 0x000fc80000000a00 */
[----:B------:R-:W-:-:S04]  /*f9f0*/  IADD3 R3, P0, R0, R9, RZ ;  /* 0x0000000900037210 */ /* 0x000fc80007f1e0ff */
[----:B------:R-:W-:Y:S02]  /*fa00*/  LEA.HI.X.SX32 R0, R0, R8, 0x1, P0 ;  /* 0x0000000800007211 */ /* 0x000fe400000f0eff */
[----:B------:R-:W-:-:S04]  /*fa10*/  LEA R2, P0, R3, UR4, 0x2 ;  /* 0x0000000403027c11 */ /* 0x000fc8000f8010ff */
[----:B------:R-:W-:Y:S01]  /*fa20*/  LEA.HI.X R3, R3, UR5, R0, 0x2, P0 ;  /* 0x0000000503037c11 */ /* 0x000fe200080f1400 */
[----:B------:R-:W-:-:S05]  /*fa30*/  IMAD.MOV.U32 R0, RZ, RZ, 0x7f800000 ;  /* 0x7f800000ff007424 */ /* 0x000fca00078e00ff */
[----:B------:R3:W-:Y:S03]  /*fa40*/  STG.E desc[UR20][R2.64], R0 ;  /* 0x0000000002007986 */ /* 0x0007e6000c101914 */
.L_x_2180:
[----:B------:R-:W-:Y:S05]  /*fa50*/  BSYNC B0 ;  /* 0x0000000000007941 */ /* 0x000fea0003800000 */
.L_x_2179:
        /* <DEDUP_REMOVED lines=10> */
.L_x_2182:
[----:B------:R-:W-:Y:S05]  /*fb00*/  BSYNC B0 ;  /* 0x0000000000007941 */ /* 0x000fea0003800000 */
.L_x_2181:
        /* <DEDUP_REMOVED lines=10> */
.L_x_2184:
[----:B------:R-:W-:Y:S05]  /*fbb0*/  BSYNC B0 ;  /* 0x0000000000007941 */ /* 0x000fea0003800000 */
.L_x_2183:
        /* <DEDUP_REMOVED lines=10> */
.L_x_2186:
[----:B------:R-:W-:Y:S05]  /*fc60*/  BSYNC B0 ;  /* 0x0000000000007941 */ /* 0x000fea0003800000 */
.L_x_2185:
        /* <DEDUP_REMOVED lines=10> */
.L_x_2188:
[----:B------:R-:W-:Y:S05]  /*fd10*/  BSYNC B0 ;  /* 0x0000000000007941 */ /* 0x000fea0003800000 */
.L_x_2187:
[----:B------:R-:W-:Y:S05]  /*fd20*/  @P6 EXIT ;  /* 0x000000000000694d */ /* 0x000fea0003800000 */
[----:B---34-:R-:W-:Y:S01]  /*fd30*/  IMAD R0, R25, R20, RZ ;  /* 0x0000001419007224 */ /* 0x018fe200078e02ff */
        /* <DEDUP_REMOVED lines=8> */
.L_x_2189:
        /* <DEDUP_REMOVED lines=12> */
.L_x_2945:


//--------------------- .text._ZN5flash16flash_fwd_kernelI23Flash_fwd_kernel_traitsILi128ELi128ELi32ELi4ELb0ELb0EN7cutlass10bfloat16_tE19Flash_kernel_traitsILi128ELi128ELi32ELi4ES3_EELb0ELb0ELb0ELb1ELb0ELb0ELb1ELb0EEEvNS_16Flash_fwd_paramsE --------------------------
	.section	.text._ZN5flash16flash_fwd_kernelI23Flash_fwd_kernel_traitsILi128ELi128ELi32ELi4ELb0ELb0EN7cutlass10bfloat16_tE19Flash_kernel_traitsILi128ELi128ELi32ELi4ES3_EELb0ELb0ELb0ELb1ELb0ELb0ELb1ELb0EEEvNS_16Flash_fwd_paramsE,"ax",@progbits
	.align	128
        .global         _ZN5flash16flash_fwd_kernelI23Flash_fwd_kernel_traitsILi128ELi128ELi32ELi4ELb0ELb0EN7cutlass10bfloat16_tE19Flash_kernel_traitsILi128ELi128ELi32ELi4ES3_EELb0ELb0ELb0ELb1ELb0ELb0ELb1ELb0EEEvNS_16Flash_fwd_paramsE
        .type           _ZN5flash16flash_fwd_kernelI23Flash_fwd_kernel_traitsILi128ELi128ELi32ELi4ELb0ELb0EN7cutlass10bfloat16_tE19Flash_kernel_traitsILi128ELi128ELi32ELi4ES3_EELb0ELb0ELb0ELb1ELb0ELb0ELb1ELb0EEEvNS_16Flash_fwd_paramsE,@function
        .size           _ZN5flash16flash_fwd_kernelI23Flash_fwd_kernel_traitsILi128ELi128ELi32ELi4ELb0ELb0EN7cutlass10bfloat16_tE19Flash_kernel_traitsILi128ELi128ELi32ELi4ES3_EELb0ELb0ELb0ELb1ELb0ELb0ELb1ELb0EEEvNS_16Flash_fwd_paramsE,(.L_x_2946 - _ZN5flash16flash_fwd_kernelI23Flash_fwd_kernel_traitsILi128ELi128ELi32ELi4ELb0ELb0EN7cutlass10bfloat16_tE19Flash_kernel_traitsILi128ELi128ELi32ELi4ES3_EELb0ELb0ELb0ELb1ELb0ELb0ELb1ELb0EEEvNS_16Flash_fwd_paramsE)
        .other          _ZN5flash16flash_fwd_kernelI23Flash_fwd_kernel_traitsILi128ELi128ELi32ELi4ELb0ELb0EN7cutlass10bfloat16_tE19Flash_kernel_traitsILi128ELi128ELi32ELi4ES3_EELb0ELb0ELb0ELb1ELb0ELb0ELb1ELb0EEEvNS_16Flash_fwd_paramsE,@"STO_CUDA_ENTRY STV_DEFAULT"
_ZN5flash16flash_fwd_kernelI23Flash_fwd_kernel_traitsILi128ELi128ELi32ELi4ELb0ELb0EN7cutlass10bfloat16_tE19Flash_kernel_traitsILi128ELi128ELi32ELi4ES3_EELb0ELb0ELb0ELb1ELb0ELb0ELb1ELb0EEEvNS_16Flash_fwd_paramsE:
.text._ZN5flash16flash_fwd_kernelI23Flash_fwd_kernel_traitsILi128ELi128ELi32ELi4ELb0ELb0EN7cutlass10bfloat16_tE19Flash_kernel_traitsILi128ELi128ELi32ELi4ES3_EELb0ELb0ELb0ELb1ELb0ELb0ELb1ELb0EEEvNS_16Flash_fwd_paramsE:
        /* <DEDUP_REMOVED lines=40> */
.L_x_2190:
[----:B-1----:R-:W1:Y:S02]  /*0280*/  LDC R4, c[0x0][0x2c8] ;  /* 0x0000b200ff047b82 */ /* 0x002e640000000800 */
.L_x_2191:
        /* <DEDUP_REMOVED lines=112> */
.L_x_2193:
        /* <DEDUP_REMOVED lines=14> */
.L_x_2194:
        /* <DEDUP_REMOVED lines=78> */
.L_x_2196:
[----:B------:R-:W-:Y:S05]  /*0f50*/  BSYNC B0 ;  /* 0x0000000000007941 */ /* 0x000fea0003800000 */
.L_x_2195:
        /* <DEDUP_REMOVED lines=33> */
.L_x_2198:
[----:B------:R-:W-:Y:S05]  /*1170*/  BSYNC B0 ;  /* 0x0000000000007941 */ /* 0x000fea0003800000 */
.L_x_2197:
        /* <DEDUP_REMOVED lines=34> */
.L_x_2200:
[----:B------:R-:W-:Y:S05]  /*13a0*/  BSYNC B0 ;  /* 0x0000000000007941 */ /* 0x000fea0003800000 */
.L_x_2199:
        /* <DEDUP_REMOVED lines=35> */
.L_x_2202:
[----:B------:R-:W-:Y:S05]  /*15e0*/  BSYNC B0 ;  /* 0x0000000000007941 */ /* 0x000fea0003800000 */
.L_x_2201:
[----:B------:R-:W-:Y:S01]  /*15f0*/  LEA.HI.SX32 R92, R232, 0xffffffff, 0x1b ;  /* 0xffffffffe85c7811 */ /* 0x000fe200078fdaff */
[----:B------:R-:W-:Y:S01]  /*1600*/  BSSY B0, `(.L_x_2203) ;  /* 0x0000022000007945 */ /* 0x000fe20003800000 */
[----:B------:R-:W-:Y:S02]  /*1610*/  ISETP.GE.AND P0, PT, R5, R39, PT ;  /* 0x000000270500720c */ /* 0x000fe40003f06270 */
[----:B------:R-:W-:Y:S01]  /*1620*/  SHF.R.S32.HI R18, RZ, 0x4, R24 ;  /* 0x00000004ff127819 */ /* 0x000fe20000011418 */
        /* <DEDUP_REMOVED lines=31> */
.L_x_2204:
[----:B------:R-:W-:Y:S05]  /*1820*/  BSYNC B0 ;  /* 0x0000000000007941 */ /* 0x000fea0003800000 */
.L_x_2203:
[----:B------:R-:W-:Y:S01]  /*1830*/  LEA.HI R0, R24, R18, RZ, 0x1 ;  /* 0x0000001218007211 */ /* 0x000fe200078f08ff */
[----:B------:R-:W-:Y:S01]  /*1840*/  BSSY B0, `(.L_x_2205) ;  /* 0x0000021000007945 */ /* 0x000fe20003800000 */
[----:B------:R-:W-:Y:S02]  /*1850*/  ISETP.GE.AND P1, PT, R12, R19, PT ;  /* 0x000000130c00720c */ /* 0x000fe40003f26270 */
[----:B------:R-:W-:Y:S01]  /*1860*/  LOP3.LUT R5, R0, 0xfffffffe, RZ, 0xc0, !PT ;  /* 0xfffffffe00057812 */ /* 0x000fe200078ec0ff */
        /* <DEDUP_REMOVED lines=30> */
.L_x_2206:
[----:B------:R-:W-:Y:S05]  /*1a50*/  BSYNC B0 ;  /* 0x0000000000007941 */ /* 0x000fea0003800000 */
.L_x_2205:
[----:B------:R-:W-:Y:S01]  /*1a60*/  IMAD.SHL.U32 R0, R32, 0x40, RZ ;  /* 0x0000004020007824 */ /* 0x000fe200078e00ff */
[----:B------:R-:W-:Y:S01]  /*1a70*/  BSSY B0, `(.L_x_2207) ;  /* 0x0000023000007945 */ /* 0x000fe20003800000 */
[C---:B------:R-:W-:Y:S01]  /*1a80*/  ISETP.GE.AND P2, PT, R12.reuse, R19, PT ;  /* 0x000000130c00720c */ /* 0x040fe20003f46270 */
[----:B------:R-:W-:Y:S01]  /*1a90*/  IMAD.SHL.U32 R12, R12, 0x8, RZ ;  /* 0x000000080c0c7824 */ /* 0x000fe200078e00ff */
[----:B------:R-:W-:Y:S02]  /*1aa0*/  IADD3 R24, R18, -R5, RZ ;  /* 0x8000000512187210 */ /* 0x000fe40007ffe0ff */
[----:B------:R-:W-:Y:S01]  /*1ab0*/  LOP3.LUT R5, R0, 0x1c0, RZ, 0xc0, !PT ;  /* 0x000001c000057812 */ /* 0x000fe200078ec0ff */
        /* <DEDUP_REMOVED lines=30> */
.L_x_2208:
[----:B------:R-:W-:Y:S05]  /*1ca0*/  BSYNC B0 ;  /* 0x0000000000007941 */ /* 0x000fea0003800000 */
.L_x_2207:
[----:B------:R-:W-:Y:S01]  /*1cb0*/  IMAD.IADD R121, R43, 0x1, R25 ;  /* 0x000000012b797824 */ /* 0x000fe200078e0219 */
[C---:B------:R-:W-:Y:S01]  /*1cc0*/  SHF.L.U64.HI R114, R22.reuse, 0x5, R23 ;  /* 0x0000000516727819 */ /* 0x040fe20000010217 */
[----:B------:R-:W-:Y:S01]  /*1cd0*/  IMAD.MOV.U32 R120, RZ, RZ, R42 ;  /* 0x000000ffff787224 */ /* 0x000fe200078e002a */
[----:B------:R-:W-:Y:S01]  /*1ce0*/  LOP3.LUT R0, R5, 0x8, R12, 0xf8, !PT ;  /* 0x0000000805007812 */ /* 0x000fe200078ef80c */
[----:B------:R-:W-:Y:S01]  /*1cf0*/  IMAD.SHL.U32 R93, R22, 0x20, RZ ;  /* 0x00000020165d7824 */ /* 0x000fe200078e00ff */
[----:B------:R-:W-:Y:S01]  /*1d00*/  SHF.R.S32.HI R18, RZ, 0x1f, R92 ;  /* 0x0000001fff127819 */ /* 0x000fe2000001145c */
[----:B------:R-:W-:Y:S01]  /*1d10*/  IMAD R3, R114, R92, RZ ;  /* 0x0000005c72037224 */ /* 0x000fe200078e02ff */
[----:B------:R1:W-:Y:S01]  /*1d20*/  STL.64 [R1+0x30], R120 ;  /* 0x0000307801007387 */ /* 0x0003e20000100a00 */
[----:B------:R-:W-:Y:S01]  /*1d30*/  SHF.R.U32.HI R5, RZ, 0x3, R5 ;  /* 0x00000003ff057819 */ /* 0x000fe20000011605 */
[----:B------:R-:W-:Y:S01]  /*1d40*/  BSSY B0, `(.L_x_2209) ;  /* 0x0000023000007945 */ /* 0x000fe20003800000 */
[----:B------:R-:W-:Y:S01]  /*1d50*/  ISETP.GE.AND P3, PT, R28, R19, PT ;  /* 0x000000131c00720c */ /* 0x000fe20003f66270 */
[----:B------:R-:W-:Y:S01]  /*1d60*/  IMAD.WIDE.U32 R8, R92, R93, R120 ;  /* 0x0000005d5c087225 */ /* 0x000fe200078e0078 */
[----:B------:R-:W-:-:S03]  /*1d70*/  LOP3.LUT R25, R0, R5, RZ, 0x3c, !PT ;  /* 0x0000000500197212 */ /* 0x000fc600078e3cff */
[----:B------:R-:W-:Y:S01]  /*1d80*/  IMAD R3, R18, R93, R3 ;  /* 0x0000005d12037224 */ /* 0x000fe200078e0203 */
[----:B------:R-:W-:Y:S07]  /*1d90*/  @P0 BRA `(.L_x_2210) ;  /* 0x0000000000740947 */ /* 0x000fee0003800000 */
        /* <DEDUP_REMOVED lines=10> */
[C---:B-1--4-:R-:W-:Y:S01]  /*1e40*/  IMAD.WIDE.U32 R10, R0.reuse, UR6, R6 ;  /* 0x00000006000a7c25 */ /* 0x052fe2000f8e0006 */
        /* <DEDUP_REMOVED lines=18> */
.L_x_2210:
[----:B------:R-:W-:Y:S05]  /*1f70*/  BSYNC B0 ;  /* 0x0000000000007941 */ /* 0x000fea0003800000 */
.L_x_2209:
[----:B------:R-:W-:Y:S01]  /*1f80*/  BSSY B0, `(.L_x_2211) ;  /* 0x0000018000007945 */ /* 0x000fe20003800000 */
[----:B------:R-:W-:Y:S02]  /*1f90*/  @P6 SHF.R.S32.HI R5, RZ, 0x1f, R38 ;  /* 0x0000001fff056819 */ /* 0x000fe40000011426 */
[----:B------:R-:W-:Y:S01]  /*1fa0*/  IADD3 R0, R9, R3, RZ ;  /* 0x0000000309007210 */ /* 0x000fe20007ffe0ff */
        /* <DEDUP_REMOVED lines=21> */
.L_x_2212:
[----:B------:R-:W-:Y:S05]  /*2100*/  BSYNC B0 ;  /* 0x0000000000007941 */ /* 0x000fea0003800000 */
.L_x_2211:
        /* <DEDUP_REMOVED lines=28> */
.L_x_2214:
[----:B------:R-:W-:Y:S05]  /*22d0*/  BSYNC B0 ;  /* 0x0000000000007941 */ /* 0x000fea0003800000 */
.L_x_2213:
[----:B------:R-:W0:Y:S01]  /*22e0*/  LDGDEPBAR ;  /* 0x00000000000079af */ /* 0x000e220000000000 */
[-C--:B--2---:R-:W-:Y:S01]  /*22f0*/  @P6 IMAD R3, R5, R30.reuse, RZ ;  /* 0x0000001e05036224 */ /* 0x084fe200078e02ff */
[----:B------:R-:W-:Y:S01]  /*2300*/  LEA.HI R115, R37, R117, RZ, 0x5 ;  /* 0x0000007525737211 */ /* 0x000fe200078f28ff */
[----:B-1----:R-:W-:-:S03]  /*2310*/  @P6 IMAD.WIDE.U32 R6, R38, R30, R20 ;  /* 0x0000001e26066225 */ /* 0x002fc600078e0014 */
[----:B------:R-:W-:Y:S01]  /*2320*/  SHF.R.S32.HI R112, RZ, 0x5, R115 ;  /* 0x00000005ff707819 */ /* 0x000fe20000011473 */
[----:B------:R-:W-:Y:S01]  /*2330*/  @P6 IMAD R3, R38, R31, R3 ;  /* 0x0000001f26036224 */ /* 0x000fe200078e0203 */
[----:B------:R-:W-:Y:S01]  /*2340*/  @P6 LEA R8, P0, R6, R34, 0x2 ;  /* 0x0000002206086211 */ /* 0x000fe200078010ff */
[----:B------:R-:W-:Y:S02]  /*2350*/  IMAD.SHL.U32 R0, R29, 0x40, RZ ;  /* 0x000000401d007824 */ /* 0x000fe400078e00ff */
[----:B------:R-:W-:Y:S02]  /*2360*/  @P6 IMAD.IADD R3, R7, 0x1, R3 ;  /* 0x0000000107036824 */ /* 0x000fe400078e0203 */
[----:B------:R-:W-:Y:S01]  /*2370*/  IMAD.SHL.U32 R5, R24, 0x8, RZ ;  /* 0x0000000818057824 */ /* 0x000fe200078e00ff */
[----:B------:R-:W-:Y:S02]  /*2380*/  LOP3.LUT R0, R0, 0x1c0, RZ, 0xc0, !PT ;  /* 0x000001c000007812 */ /* 0x000fe400078ec0ff */
[----:B------:R-:W-:Y:S01]  /*2390*/  @P6 LEA.HI.X R9, R6, R35, R3, 0x2, P0 ;  /* 0x0000002306096211 */ /* 0x000fe200000f1403 */
[----:B----4-:R-:W-:Y:S01]  /*23a0*/  IMAD.IADD R10, R41, 0x1, R36 ;  /* 0x00000001290a7824 */ /* 0x010fe200078e0224 */
[----:B------:R-:W-:Y:S01]  /*23b0*/  LOP3.LUT R7, R0, 0x8, R5, 0xf8, !PT ;  /* 0x0000000800077812 */ /* 0x000fe200078ef805 */
[----:B------:R-:W-:Y:S01]  /*23c0*/  IMAD R3, R18, R26, RZ ;  /* 0x0000001a12037224 */ /* 0x000fe200078e02ff */
[----:B------:R-:W-:Y:S01]  /*23d0*/  SHF.R.U32.HI R5, RZ, 0x3, R0 ;  /* 0x00000003ff057819 */ /* 0x000fe20000011600 */
[----:B------:R1:W5:Y:S01]  /*23e0*/  @P6 LDG.E R113, desc[UR8][R8.64] ;  /* 0x0000000808716981 */ /* 0x000362000c1e1900 */
[----:B------:R-:W-:Y:S01]  /*23f0*/  IMAD.SHL.U32 R0, R33, 0x40, RZ ;  /* 0x0000004021007824 */ /* 0x000fe200078e00ff */
[----:B------:R-:W-:-:S04]  /*2400*/  DEPBAR.LE SB0, 0x0 ;  /* 0x000080000000791a */ /* 0x000fc80000000000 */
[----:B------:R-:W-:Y:S01]  /*2410*/  BAR.SYNC.DEFER_BLOCKING 0x0 ;  /* 0x0000000000007b1d */ /* 0x000fe20000010000 */
[----:B------:R-:W-:Y:S01]  /*2420*/  LOP3.LUT R94, R0, 0xfffffe00, RZ, 0xc0, !PT ;  /* 0xfffffe00005e7812 */ /* 0x000fe200078ec0ff */
[C---:B------:R-:W-:Y:S01]  /*2430*/  IMAD R0, R92.reuse, R27, R3 ;  /* 0x0000001b5c007224 */ /* 0x040fe200078e0203 */
[----:B------:R-:W-:Y:S01]  /*2440*/  LOP3.LUT R95, R7, R5, RZ, 0x3c, !PT ;  /* 0x00000005075f7212 */ /* 0x000fe200078e3cff */
[----:B------:R-:W-:Y:S02]  /*2450*/  IMAD.WIDE.U32 R6, R92, R26, RZ ;  /* 0x0000001a5c067225 */ /* 0x000fe400078e00ff */
[----:B------:R2:W-:Y:S01]  /*2460*/  STL [R1+0x3c], R10 ;  /* 0x00003c0a01007387 */ /* 0x0005e20000100800 */
[----:B------:R-:W-:-:S03]  /*2470*/  LEA R3, R112, R94, 0xa ;  /* 0x0000005e70037211 */ /* 0x000fc600078e50ff */
[----:B------:R2:W-:Y:S04]  /*2480*/  @P2 STS.128 [R231+0xa000], RZ ;  /* 0x00a000ffe7002388 */ /* 0x0005e80000000c00 */
[----:B------:R2:W-:Y:S01]  /*2490*/  @P2 STS.128 [R231+0xb000], RZ ;  /* 0x00b000ffe7002388 */ /* 0x0005e20000000c00 */
[----:B-1----:R-:W-:Y:S01]  /*24a0*/  IMAD.IADD R8, R7, 0x1, R0 ;  /* 0x0000000107087824 */ /* 0x002fe200078e0200 */
[----:B------:R-:W-:Y:S01]  /*24b0*/  LEA R5, P1, R6, R40, 0x5 ;  /* 0x0000002806057211 */ /* 0x000fe200078228ff */
[----:B------:R-:W-:Y:S01]  /*24c0*/  IMAD.IADD R3, R95, 0x1, R3 ;  /* 0x000000015f037824 */ /* 0x000fe200078e0203 */
[----:B------:R-:W-:Y:S01]  /*24d0*/  LEA R0, R24, R25, 0x9 ;  /* 0x0000001918007211 */ /* 0x000fe200078e48ff */
[----:B------:R-:W-:Y:S01]  /*24e0*/  BSSY B0, `(.L_x_2215) ;  /* 0x000001a000007945 */ /* 0x000fe20003800000 */
[----:B------:R-:W-:-:S02]  /*24f0*/  ISETP.GE.AND P0, PT, R28, R19, PT ;  /* 0x000000131c00720c */ /* 0x000fc40003f06270 */
[----:B------:R-:W-:Y:S02]  /*2500*/  LEA.HI.X R8, R6, R10, R8, 0x5, P1 ;  /* 0x0000000a06087211 */ /* 0x000fe400008f2c08 */
[----:B------:R-:W-:Y:S02]  /*2510*/  LEA R216, R0, UR4, 0x1 ;  /* 0x0000000400d87c11 */ /* 0x000fe4000f8e08ff */
[----:B------:R-:W-:Y:S01]  /*2520*/  LEA R218, R3, UR4, 0x1 ;  /* 0x0000000403da7c11 */ /* 0x000fe2000f8e08ff */
        /* <DEDUP_REMOVED lines=21> */
.L_x_2216:
[----:B------:R-:W-:Y:S05]  /*2680*/  BSYNC B0 ;  /* 0x0000000000007941 */ /* 0x000fea0003800000 */
.L_x_2215:
[----:B------:R1:W-:Y:S01]  /*2690*/  @P0 STS.128 [R231+0xa800], RZ ;  /* 0x00a800ffe7000388 */ /* 0x0003e20000000c00 */
[----:B------:R-:W-:Y:S03]  /*26a0*/  BSSY B0, `(.L_x_2217) ;  /* 0x000001b000007945 */ /* 0x000fe60003800000 */
[----:B------:R1:W-:Y:S01]  /*26b0*/  @P0 STS.128 [R231+0xb800], RZ ;  /* 0x00b800ffe7000388 */ /* 0x0003e20000000c00 */
[----:B------:R-:W-:Y:S05]  /*26c0*/  @P0 BRA `(.L_x_2218) ;  /* 0x0000000000600947 */ /* 0x000fea0003800000 */
[----:B------:R-:W-:Y:S01]  /*26d0*/  ULDC UR5, c[0x0][0x2d0] ;  /* 0x0000b40000057ab9 */ /* 0x000fe20000000800 */
[----:B-1--4-:R-:W-:Y:S01]  /*26e0*/  IMAD.WIDE.U32 R6, R26, 0x10, RZ ;  /* 0x000000101a067825 */ /* 0x012fe200078e00ff */
[----:B------:R-:W-:Y:S02]  /*26f0*/  ISETP.GE.AND P1, PT, R140, UR5, PT ;  /* 0x000000058c007c0c */ /* 0x000fe4000bf26270 */
[----:B------:R-:W-:Y:S01]  /*2700*/  ISETP.GE.AND P0, PT, R122, UR5, PT ;  /* 0x000000057a007c0c */ /* 0x000fe2000bf06270 */
[----:B------:R-:W-:Y:S01]  /*2710*/  IMAD.SHL.U32 R3, R27, 0x10, RZ ;  /* 0x000000101b037824 */ /* 0x000fe200078e00ff */
[----:B------:R-:W-:-:S04]  /*2720*/  IADD3 R0, P2, R5, R6, RZ ;  /* 0x0000000605007210 */ /* 0x000fc80007f5e0ff */
[----:B------:R-:W-:-:S05]  /*2730*/  IADD3.X R3, R8, R7, R3, P2, !PT ;  /* 0x0000000708037210 */ /* 0x000fca00017fe403 */
[----:B--2---:R-:W1:Y:S01]  /*2740*/  @!P1 LDC.64 R10, c[0x0][0x220] ;  /* 0x00008800ff0a9b82 */ /* 0x004e620000000a00 */
        /* <DEDUP_REMOVED lines=16> */
.L_x_2218:
[----:B------:R-:W-:Y:S05]  /*2850*/  BSYNC B0 ;  /* 0x0000000000007941 */ /* 0x000fea0003800000 */
.L_x_2217:
[----:B------:R-:W-:Y:S01]  /*2860*/  LDSM.16.M88.4 R16, [R218] ;  /* 0x00000000da10783b */ /* 0x000fe20000000200 */
[----:B------:R-:W-:Y:S01]  /*2870*/  R2P PR, R32, 0x6 ;  /* 0x0000000620007804 */ /* 0x000fe20000000000 */
[C---:B------:R-:W-:Y:S01]  /*2880*/  VIADD R0, R216.reuse, 0x8000 ;  /* 0x00008000d8007836 */ /* 0x040fe20000000000 */
[----:B------:R-:W3:Y:S01]  /*2890*/  @P6 LDC R5, c[0x0][0x2e8] ;  /* 0x0000ba00ff056b82 */ /* 0x000ee20000000800 */
[----:B------:R-:W3:Y:S01]  /*28a0*/  LDSM.16.M88.4 R28, [R216+0x8000] ;  /* 0x00800000d81c783b */ /* 0x000ee20000000200 */
[----:B------:R-:W-:Y:S01]  /*28b0*/  VIADD R227, R216, 0x8020 ;  /* 0x00008020d8e37836 */ /* 0x000fe20000000000 */
[----:B------:R-:W-:Y:S01]  /*28c0*/  ULDC UR5, c[0x0][0x39c] ;  /* 0x0000e70000057ab9 */ /* 0x000fe20000000800 */
[--C-:B------:R-:W-:Y:S01]  /*28d0*/  IMAD R220, R4, 0x2, R218.reuse ;  /* 0x0000000204dc7824 */ /* 0x100fe200078e02da */
[----:B--2---:R-:W2:Y:S01]  /*28e0*/  LDSM.16.M88.4 R8, [R218+0x2000] ;  /* 0x00200000da08783b */ /* 0x004ea20000000200 */
[C---:B------:R-:W-:Y:S01]  /*28f0*/  IMAD R226, R2.reuse, 0x2, R218 ;  /* 0x0000000202e27824 */ /* 0x040fe200078e02da */
[----:B------:R-:W-:Y:S01]  /*2900*/  MOV R132, RZ ;  /* 0x000000ff00847202 */ /* 0x000fe20000000f00 */
[----:B------:R-:W-:Y:S01]  /*2910*/  IMAD R225, R2, 0x2, R220 ;  /* 0x0000000202e17824 */ /* 0x000fe200078e02dc */
[----:B------:R-:W2:Y:S01]  /*2920*/  LDSM.16.M88.4 R36, [R216+0x8800] ;  /* 0x00880000d824783b */ /* 0x000ea20000000200 */
[C---:B-1--4-:R-:W-:Y:S01]  /*2930*/  IMAD.SHL.U32 R7, R117.reuse, 0x2, RZ ;  /* 0x0000000275077824 */ /* 0x052fe200078e00ff */
[----:B------:R-:W-:Y:S01]  /*2940*/  LOP3.LUT R243, R117, 0x3, RZ, 0xc0, !PT ;  /* 0x0000000375f37812 */ /* 0x000fe200078ec0ff */
[----:B------:R-:W-:Y:S01]  /*2950*/  @P1 VIADD R227, R0, 0xffffffe0 ;  /* 0xffffffe000e31836 */ /* 0x000fe20000000000 */
[----:B------:R-:W-:Y:S01]  /*2960*/  LDSM.16.M88.4 R24, [R220] ;  /* 0x00000000dc18783b */ /* 0x000fe20000000200 */
[----:B------:R-:W-:-:S02]  /*2970*/  MOV R0, 0x40 ;  /* 0x0000004000007802 */ /* 0x000fc40000000f00 */
[----:B------:R-:W-:Y:S01]  /*2980*/  LOP3.LUT R7, R7, 0x6, RZ, 0xc0, !PT ;  /* 0x0000000607077812 */ /* 0x000fe200078ec0ff */
[----:B------:R-:W1:Y:S01]  /*2990*/  LDSM.16.M88.4 R44, [R227] ;  /* 0x00000000e32c783b */ /* 0x000e620000000200 */
[----:B------:R-:W-:Y:S01]  /*29a0*/  SEL R0, R0, 0xffffffc0, !P2 ;  /* 0xffffffc000007807 */ /* 0x000fe20005000000 */
[C---:B------:R-:W-:Y:S01]  /*29b0*/  VIADD R229, R227.reuse, 0x1000 ;  /* 0x00001000e3e57836 */ /* 0x040fe20000000000 */
[----:B------:R-:W-:Y:S01]  /*29c0*/  IADD3 R230, R227, 0x800, RZ ;  /* 0x00000800e3e67810 */ /* 0x000fe20007ffe0ff */
[----:B------:R-:W4:Y:S01]  /*29d0*/  LDSM.16.M88.4 R12, [R220+0x2000] ;  /* 0x00200000dc0c783b */ /* 0x000f220000000200 */
[----:B------:R-:W-:Y:S02]  /*29e0*/  IMAD R7, R92, 0x20, R7 ;  /* 0x000000205c077824 */ /* 0x000fe400078e0207 */
[----:B------:R-:W-:Y:S01]  /*29f0*/  IMAD.IADD R224, R216, 0x1, R0 ;  /* 0x00000001d8e07824 */ /* 0x000fe200078e0200 */
[----:B------:R-:W4:Y:S01]  /*2a00*/  LDSM.16.M88.4 R48, [R227+0x800] ;  /* 0x00080000e330783b */ /* 0x000f220000000200 */
[----:B------:R-:W-:Y:S01]  /*2a10*/  IMAD.IADD R223, R0, 0x1, R227 ;  /* 0x0000000100df7824 */ /* 0x000fe200078e02e3 */
[----:B------:R-:W-:Y:S01]  /*2a20*/  LOP3.LUT R0, R115, 0xffffffe0, RZ, 0xc0, !PT ;  /* 0xffffffe073007812 */ /* 0x000fe200078ec0ff */
[----:B---3--:R-:W3:Y:S01]  /*2a30*/  @P6 MUFU.RCP R5, R5 ;  /* 0x0000000500056308 */ /* 0x008ee20000001000 */
[----:B------:R-:W-:Y:S01]  /*2a40*/  LDSM.16.M88.4 R32, [R226] ;  /* 0x00000000e220783b */ /* 0x000fe20000000200 */
[----:B------:R-:W-:Y:S01]  /*2a50*/  ISETP.GE.AND P0, PT, R7, R133, PT ;  /* 0x000000850700720c */ /* 0x000fe20003f06270 */
[----:B------:R-:W-:Y:S01]  /*2a60*/  VIADD R228, R227, 0x1800 ;  /* 0x00001800e3e47836 */ /* 0x000fe20000000000 */
[----:B------:R-:W-:Y:S01]  /*2a70*/  IADD3 R0, -R0, R117, RZ ;  /* 0x0000007500007210 */ /* 0x000fe20007ffe1ff */
[----:B------:R-:W4:Y:S03]  /*2a80*/  LDSM.16.M88.4 R56, [R224+0x8000] ;  /* 0x00800000e038783b */ /* 0x000f260000000200 */
[----:B------:R-:W-:Y:S01]  /*2a90*/  SHF.R.S32.HI R6, RZ, 0x1f, R0 ;  /* 0x0000001fff067819 */ /* 0x000fe20000011400 */
[----:B------:R-:W4:Y:S03]  /*2aa0*/  LDSM.16.M88.4 R20, [R226+0x2000] ;  /* 0x00200000e214783b */ /* 0x000f260000000200 */
[----:B------:R-:W-:Y:S01]  /*2ab0*/  LEA.HI R0, R6, R0, RZ, 0x2 ;  /* 0x0000000006007211 */ /* 0x000fe200078f10ff */
[-C--:B------:R-:W-:Y:S01]  /*2ac0*/  HMMA.16816.F32.BF16 R40, R16, R28.reuse, RZ ;  /* 0x0000001c1028723c */ /* 0x080fe200000418ff */
[----:B------:R-:W-:Y:S02]  /*2ad0*/  LDSM.16.M88.4 R96, [R223] ;  /* 0x00000000df60783b */ /* 0x000fe40000000200 */
[----:B------:R-:W-:Y:S01]  /*2ae0*/  SHF.R.S32.HI R0, RZ, 0x2, R0 ;  /* 0x00000002ff007819 */ /* 0x000fe20000011400 */
[----:B---3-5:R-:W-:Y:S01]  /*2af0*/  @P6 FMUL.FTZ R132, R113, R5 ;  /* 0x0000000571846220 */ /* 0x028fe20000410000 */
[----:B------:R-:W-:Y:S01]  /*2b00*/  LDSM.16.M88.4 R52, [R224+0x8800] ;  /* 0x00880000e034783b */ /* 0x000fe20000000200 */
[C---:B--2---:R-:W-:Y:S02]  /*2b10*/  HMMA.16816.F32.BF16 R60, R8.reuse, R28, RZ ;  /* 0x0000001c083c723c */ /* 0x044fe400000418ff */
[----:B------:R-:W-:Y:S01]  /*2b20*/  IMAD R0, R112, 0x10, R0 ;  /* 0x0000001070007824 */ /* 0x000fe200078e0200 */
[----:B------:R-:W-:Y:S03]  /*2b30*/  LDSM.16.M88.4 R104, [R216+0x9000] ;  /* 0x00900000d868783b */ /* 0x000fe60000000200 */
[----:B------:R-:W-:Y:S01]  /*2b40*/  HMMA.16816.F32.BF16 R64, R8, R36, RZ ;  /* 0x000000240840723c */ /* 0x000fe200000418ff */
[----:B------:R-:W-:Y:S01]  /*2b50*/  LDSM.16.M88.4 R108, [R227+0x1000] ;  /* 0x00100000e36c783b */ /* 0x000fe20000000200 */
[----:B------:R-:W-:-:S03]  /*2b60*/  IMAD.IADD R201, R201, 0x1, R0 ;  /* 0x00000001c9c97824 */ /* 0x000fc600078e0200 */
[----:B------:R-:W0:Y:S01]  /*2b70*/  LDGDEPBAR ;  /* 0x00000000000079af */ /* 0x000e220000000000 */
[C---:B------:R-:W-:Y:S06]  /*2b80*/  HMMA.16816.F32.BF16 R72, R8.reuse, R30, RZ ;  /* 0x0000001e0848723c */ /* 0x040fec00000418ff */
[----:B------:R-:W-:Y:S06]  /*2b90*/  HMMA.16816.F32.BF16 R68, R8, R38, RZ ;  /* 0x000000260844723c */ /* 0x000fec00000418ff */
[----:B-1----:R-:W-:Y:S01]  /*2ba0*/  HMMA.16816.F32.BF16 R8, R24, R44, R40 ;  /* 0x0000002c1808723c */ /* 0x002fe20000041828 */
[----:B------:R-:W1:Y:S05]  /*2bb0*/  LDSM.16.M88.4 R40, [R225] ;  /* 0x00000000e128783b */ /* 0x000e6a0000000200 */
[C---:B------:R-:W-:Y:S06]  /*2bc0*/  HMMA.16816.F32.BF16 R84, R16.reuse, R30, RZ ;  /* 0x0000001e1054723c */ /* 0x040fec00000418ff */
[C---:B------:R-:W-:Y:S06]  /*2bd0*/  HMMA.16816.F32.BF16 R80, R16.reuse, R36, RZ ;  /* 0x000000241050723c */ /* 0x040fec00000418ff */
[----:B------:R-:W-:Y:S01]  /*2be0*/  HMMA.16816.F32.BF16 R76, R16, R38, RZ ;  /* 0x00000026104c723c */ /* 0x000fe200000418ff */
[----:B------:R-:W-:Y:S04]  /*2bf0*/  LDSM.16.M88.4 R36, [R218+0x4000] ;  /* 0x00400000da24783b */ /* 0x000fe80000000200 */
[----:B------:R-:W-:Y:S01]  /*2c00*/  LDSM.16.M88.4 R16, [R223+0x800] ;  /* 0x00080000df10783b */ /* 0x000fe20000000200 */
[C---:B----4-:R-:W-:Y:S06]  /*2c10*/  HMMA.16816.F32.BF16 R28, R12.reuse, R44, R60 ;  /* 0x0000002c0c1c723c */ /* 0x050fec000004183c */
[C---:B------:R-:W-:Y:S06]  /*2c20*/  HMMA.16816.F32.BF16 R60, R12.reuse, R48, R64 ;  /* 0x000000300c3c723c */ /* 0x040fec0000041840 */
[C---:B------:R-:W-:Y:S06]  /*2c30*/  HMMA.16816.F32.BF16 R64, R12.reuse, R46, R72 ;  /* 0x0000002e0c40723c */ /* 0x040fec0000041848 */
[----:B------:R-:W-:Y:S01]  /*2c40*/  HMMA.16816.F32.BF16 R88, R12, R50, R68 ;  /* 0x000000320c58723c */ /* 0x000fe20000041844 */
[----:B------:R-:W2:Y:S05]  /*2c50*/  LDSM.16.M88.4 R12, [R225+0x2000] ;  /* 0x00200000e10c783b */ /* 0x000eaa0000000200 */
[----:B------:R-:W-:Y:S06]  /*2c60*/  HMMA.16816.F32.BF16 R8, R32, R56, R8 ;  /* 0x000000382008723c */ /* 0x000fec0000041808 */
[C---:B------:R-:W-:Y:S06]  /*2c70*/  HMMA.16816.F32.BF16 R72, R24.reuse, R46, R84 ;  /* 0x0000002e1848723c */ /* 0x040fec0000041854 */
[C---:B------:R-:W-:Y:S06]  /*2c80*/  HMMA.16816.F32.BF16 R100, R24.reuse, R48, R80 ;  /* 0x000000301864723c */ /* 0x040fec0000041850 */
[----:B------:R-:W-:Y:S01]  /*2c90*/  HMMA.16816.F32.BF16 R68, R24, R50, R76 ;  /* 0x000000321844723c */ /* 0x000fe2000004184c */
[----:B------:R-:W-:Y:S05]  /*2ca0*/  LDSM.16.M88.4 R76, [R227+0x1800] ;  /* 0x00180000e34c783b */ /* 0x000fea0000000200 */
[C---:B------:R-:W-:Y:S01]  /*2cb0*/  HMMA.16816.F32.BF16 R44, R20.reuse, R56, R28 ;  /* 0x00000038142c723c */ /* 0x040fe2000004181c */
[----:B------:R-:W-:Y:S05]  /*2cc0*/  LDSM.16.M88.4 R28, [R220+0x4000] ;  /* 0x00400000dc1c783b */ /* 0x000fea0000000200 */
[----:B------:R-:W-:Y:S01]  /*2cd0*/  HMMA.16816.F32.BF16 R48, R20, R58, R64 ;  /* 0x0000003a1430723c */ /* 0x000fe20000041840 */
[----:B------:R-:W-:Y:S05]  /*2ce0*/  LDSM.16.M88.4 R64, [R216+0x9800] ;  /* 0x00980000d840783b */ /* 0x000fea0000000200 */
[----:B-1----:R-:W-:Y:S01]  /*2cf0*/  HMMA.16816.F32.BF16 R24, R40, R96, R8 ;  /* 0x000000602818723c */ /* 0x002fe20000041808 */
[----:B------:R-:W1:Y:S05]  /*2d00*/  LDSM.16.M88.4 R8, [R218+0x6000] ;  /* 0x00600000da08783b */ /* 0x000e6a0000000200 */
[C---:B------:R-:W-:Y:S06]  /*2d10*/  HMMA.16816.F32.BF16 R60, R20.reuse, R52, R60 ;  /* 0x00000034143c723c */ /* 0x040fec000004183c */
[----:B------:R-:W-:Y:S01]  /*2d20*/  HMMA.16816.F32.BF16 R20, R20, R54, R88 ;  /* 0x000000361414723c */ /* 0x000fe20000041858 */
[----:B------:R-:W-:Y:S05]  /*2d30*/  LDSM.16.M88.4 R88, [R224+0x9000] ;  /* 0x00900000e058783b */ /* 0x000fea0000000200 */
[C---:B------:R-:W-:Y:S06]  /*2d40*/  HMMA.16816.F32.BF16 R80, R32.reuse, R58, R72 ;  /* 0x0000003a2050723c */ /* 0x040fec0000041848 */
[C---:B------:R-:W-:Y:S06]  /*2d50*/  HMMA.16816.F32.BF16 R72, R32.reuse, R52, R100 ;  /* 0x000000342048723c */ /* 0x040fec0000041864 */
[----:B------:R-:W-:Y:S06]  /*2d60*/  HMMA.16816.F32.BF16 R52, R32, R54, R68 ;  /* 0x000000362034723c */ /* 0x000fec0000041844 */
[C---:B--2---:R-:W-:Y:S06]  /*2d70*/  HMMA.16816.F32.BF16 R44, R12.reuse, R96, R44 ;  /* 0x000000600c2c723c */ /* 0x044fec000004182c */
[----:B------:R-:W-:Y:S06]  /*2d80*/  HMMA.16816.F32.BF16 R32, R12, R98, R48 ;  /* 0x000000620c20723c */ /* 0x000fec0000041830 */
[----:B------:R-:W-:Y:S01]  /*2d90*/  HMMA.16816.F32.BF16 R56, R36, R104, R24 ;  /* 0x000000682438723c */ /* 0x000fe20000041818 */
[----:B------:R-:W2:Y:S05]  /*2da0*/  LDSM.16.M88.4 R24, [R220+0x6000] ;  /* 0x00600000dc18783b */ /* 0x000eaa0000000200 */
[C---:B------:R-:W-:Y:S06]  /*2db0*/  HMMA.16816.F32.BF16 R68, R12.reuse, R16, R60 ;  /* 0x000000100c44723c */ /* 0x040fec000004183c */
[----:B------:R-:W-:Y:S01]  /*2dc0*/  HMMA.16816.F32.BF16 R12, R12, R18, R20 ;  /* 0x000000120c0c723c */ /* 0x000fe20000041814 */
[----:B------:R-:W3:Y:S05]  /*2dd0*/  LDSM.16.M88.4 R20, [R226+0x4000] ;  /* 0x00400000e214783b */ /* 0x000eea0000000200 */
[C---:B------:R-:W-:Y:S06]  /*2de0*/  HMMA.16816.F32.BF16 R84, R40.reuse, R98, R80 ;  /* 0x000000622854723c */ /* 0x040fec0000041850 */
[C---:B------:R-:W-:Y:S01]  /*2df0*/  HMMA.16816.F32.BF16 R80, R40.reuse, R16, R72 ;  /* 0x000000102850723c */ /* 0x040fe20000041848 */
[----:B------:R-:W-:Y:S05]  /*2e00*/  LDSM.16.M88.4 R72, [R223+0x1000] ;  /* 0x00100000df48783b */ /* 0x000fea0000000200 */
[----:B------:R-:W-:Y:S01]  /*2e10*/  HMMA.16816.F32.BF16 R60, R40, R18, R52 ;  /* 0x00000012283c723c */ /* 0x000fe20000041834 */
[----:B------:R-:W4:Y:S05]  /*2e20*/  LDSM.16.M88.4 R16, [R226+0x6000] ;  /* 0x00600000e210783b */ /* 0x000f2a0000000200 */
[C---:B-1----:R-:W-:Y:S06]  /*2e30*/  HMMA.16816.F32.BF16 R52, R8.reuse, R104, R44 ;  /* 0x000000680834723c */ /* 0x042fec000004182c */
[C---:B------:R-:W-:Y:S01]  /*2e40*/  HMMA.16816.F32.BF16 R48, R8.reuse, R106, R32 ;  /* 0x0000006a0830723c */ /* 0x040fe20000041820 */
[----:B------:R-:W-:Y:S05]  /*2e50*/  LDSM.16.M88.4 R32, [R224+0x9800] ;  /* 0x00980000e020783b */ /* 0x000fea0000000200 */
[----:B------:R-:W-:Y:S06]  /*2e60*/  HMMA.16816.F32.BF16 R44, R8, R64, R68 ;  /* 0x00000040082c723c */ /* 0x000fec0000041844 */
[----:B------:R-:W-:Y:S06]  /*2e70*/  HMMA.16816.F32.BF16 R40, R28, R108, R56 ;  /* 0x0000006c1c28723c */ /* 0x000fec0000041838 */
[----:B------:R-:W-:Y:S01]  /*2e80*/  HMMA.16816.F32.BF16 R68, R8, R66, R12 ;  /* 0x000000420844723c */ /* 0x000fe2000004180c */
[----:B------:R-:W1:Y:S04]  /*2e90*/  LDSM.16.M88.4 R12, [R225+0x4000] ;  /* 0x00400000e10c783b */ /* 0x000e680000000200 */
[----:B------:R-:W1:Y:S01]  /*2ea0*/  LDSM.16.M88.4 R8, [R225+0x6000] ;  /* 0x00600000e108783b */ /* 0x000e620000000200 */
[----:B------:R-:W-:Y:S06]  /*2eb0*/  HMMA.16816.F32.BF16 R80, R36, R64, R80 ;  /* 0x000000402450723c */ /* 0x000fec0000041850 */
[----:B--2---:R-:W-:Y:S06]  /*2ec0*/  HMMA.16816.F32.BF16 R56, R24, R108, R52 ;  /* 0x0000006c1838723c */ /* 0x004fec0000041834 */
[C---:B------:R-:W-:Y:S06]  /*2ed0*/  HMMA.16816.F32.BF16 R84, R36.reuse, R106, R84 ;  /* 0x0000006a2454723c */ /* 0x040fec0000041854 */
[----:B------:R-:W-:Y:S06]  /*2ee0*/  HMMA.16816.F32.BF16 R60, R36, R66, R60 ;  /* 0x00000042243c723c */ /* 0x000fec000004183c */
[C---:B------:R-:W-:Y:S06]  /*2ef0*/  HMMA.16816.F32.BF16 R52, R24.reuse, R110, R48 ;  /* 0x0000006e1834723c */ /* 0x040fec0000041830 */
[----:B------:R-:W-:Y:S06]  /*2f00*/  HMMA.16816.F32.BF16 R48, R24, R76, R44 ;  /* 0x0000004c1830723c */ /* 0x000fec000004182c */
[----:B---3--:R-:W-:Y:S06]  /*2f10*/  HMMA.16816.F32.BF16 R44, R20, R88, R40 ;  /* 0x00000058142c723c */ /* 0x008fec0000041828 */
[----:B------:R-:W-:Y:S01]  /*2f20*/  HMMA.16816.F32.BF16 R36, R24, R78, R68 ;  /* 0x0000004e1824723c */ /* 0x000fe20000041844 */
[----:B------:R-:W2:Y:S01]  /*2f30*/  LDSM.16.M88.4 R24, [R223+0x1800] ;  /* 0x00180000df18783b */ /* 0x000ea20000000200 */
[----:B------:R-:W-:-:S04]  /*2f40*/  DEPBAR.LE SB0, 0x0 ;  /* 0x000080000000791a */ /* 0x000fc80000000000 */
[----:B------:R-:W-:Y:S06]  /*2f50*/  HMMA.16816.F32.BF16 R64, R28, R76, R80 ;  /* 0x0000004c1c40723c */ /* 0x000fec0000041850 */
[----:B----4-:R-:W-:Y:S06]  /*2f60*/  HMMA.16816.F32.BF16 R56, R16, R88, R56 ;  /* 0x000000581038723c */ /* 0x010fec0000041838 */
[C---:B------:R-:W-:Y:S06]  /*2f70*/  HMMA.16816.F32.BF16 R40, R28.reuse, R110, R84 ;  /* 0x0000006e1c28723c */ /* 0x040fec0000041854 */
[----:B------:R-:W-:Y:S06]  /*2f80*/  HMMA.16816.F32.BF16 R28, R28, R78, R60 ;  /* 0x0000004e1c1c723c */ /* 0x000fec000004183c */
[----:B-1----:R-:W-:Y:S06]  /*2f90*/  HMMA.16816.F32.BF16 R60, R12, R72, R44 ;  /* 0x000000480c3c723c */ /* 0x002fec000004182c */
[C---:B------:R-:W-:Y:S06]  /*2fa0*/  HMMA.16816.F32.BF16 R52, R16.reuse, R90, R52 ;  /* 0x0000005a1034723c */ /* 0x040fec0000041834 */
[C---:B------:R-:W-:Y:S06]  /*2fb0*/  HMMA.16816.F32.BF16 R44, R16.reuse, R34, R36 ;  /* 0x00000022102c723c */ /* 0x040fec0000041824 */
[-C--:B------:R-:W-:Y:S06]  /*2fc0*/  HMMA.16816.F32.BF16 R48, R16, R32.reuse, R48 ;  /* 0x000000201030723c */ /* 0x080fec0000041830 */
[----:B------:R-:W-:Y:S01]  /*2fd0*/  HMMA.16816.F32.BF16 R36, R20, R32, R64 ;  /* 0x000000201424723c */ /* 0x000fe20000041840 */
[----:B------:R-:W-:Y:S01]  /*2fe0*/  FMUL.FTZ R3, R60, UR5 ;  /* 0x000000053c037c20 */ /* 0x000fe20008410000 */
[----:B------:R-:W-:-:S04]  /*2ff0*/  FMUL.FTZ R0, R63, UR5 ;  /* 0x000000053f007c20 */ /* 0x000fc80008410000 */
[----:B------:R-:W-:Y:S01]  /*3000*/  HMMA.16816.F32.BF16 R16, R8, R72, R56 ;  /* 0x000000480810723c */ /* 0x000fe20000041838 */
[----:B------:R1:W3:Y:S05]  /*3010*/  MUFU.TANH R56, R3 ;  /* 0x0000000300387308 */ /* 0x0002ea0000002400 */
[C---:B------:R-:W-:Y:S03]  /*3020*/  HMMA.16816.F32.BF16 R40, R20.reuse, R90, R40 ;  /* 0x0000005a1428723c */ /* 0x040fe60000041828 */
[----:B------:R4:W-:Y:S03]  /*3030*/  MUFU.TANH R72, R0 ;  /* 0x0000000000487308 */ /* 0x0009e60000002400 */
[----:B------:R-:W-:Y:S01]  /*3040*/  HMMA.16816.F32.BF16 R20, R20, R34, R28 ;  /* 0x000000221414723c */ /* 0x000fe2000004181c */
[----:B-1----:R-:W-:-:S05]  /*3050*/  FMUL.FTZ R3, R61, UR5 ;  /* 0x000000053d037c20 */ /* 0x002fca0008410000 */
[C---:B------:R-:W-:Y:S01]  /*3060*/  HMMA.16816.F32.BF16 R28, R8.reuse, R74, R52 ;  /* 0x0000004a081c723c */ /* 0x040fe20000041834 */
[----:B------:R1:W-:Y:S05]  /*3070*/  MUFU.TANH R73, R3 ;  /* 0x0000000300497308 */ /* 0x0003ea0000002400 */
[----:B--2---:R-:W-:Y:S01]  /*3080*/  HMMA.16816.F32.BF16 R52, R8, R24, R48 ;  /* 0x000000180834723c */ /* 0x004fe20000041830 */
[----:B----4-:R-:W-:-:S05]  /*3090*/  IADD3 R0, R133, R201, -R134 ;  /* 0x000000c985007210 */ /* 0x010fca0007ffe886 */
[----:B------:R-:W-:Y:S01]  /*30a0*/  HMMA.16816.F32.BF16 R36, R12, R24, R36 ;  /* 0x000000180c24723c */ /* 0x000fe20000041824 */
[C---:B------:R-:W-:Y:S02]  /*30b0*/  VIADD R6, R0.reuse, 0x8 ;  /* 0x0000000800067836 */ /* 0x040fe40000000000 */
[----:B------:R-:W-:-:S03]  /*30c0*/  VIADD R5, R0, 0x40 ;  /* 0x0000004000057836 */ /* 0x000fc60000000000 */
[----:B------:R-:W-:Y:S01]  /*30d0*/  HMMA.16816.F32.BF16 R48, R8, R26, R44 ;  /* 0x0000001a0830723c */ /* 0x000fe2000004182c */
[----:B-1----:R-:W-:-:S04]  /*30e0*/  FMUL.FTZ R3, R62, UR5 ;  /* 0x000000053e037c20 */ /* 0x002fc80008410000 */
[----:B------:R1:W2:Y:S01]  /*30f0*/  MUFU.TANH R24, R3 ;  /* 0x0000000300187308 */ /* 0x0002a20000002400 */
[C---:B------:R-:W-:Y:S01]  /*3100*/  HMMA.16816.F32.BF16 R40, R12.reuse, R74, R40 ;  /* 0x0000004a0c28723c */ /* 0x040fe20000041828 */
[--C-:B------:R-:W-:Y:S02]  /*3110*/  IMAD.IADD R8, R0, 0x1, -R7.reuse ;  /* 0x0000000100087824 */ /* 0x100fe400078e0a07 */
[----:B------:R-:W-:Y:S01]  /*3120*/  FMUL.FTZ R9, R17, UR5 ;  /* 0x0000000511097c20 */ /* 0x000fe20008410000 */
[----:B------:R-:W-:Y:S02]  /*3130*/  IMAD.IADD R10, R5, 0x1, -R7 ;  /* 0x00000001050a7824 */ /* 0x000fe400078e0a07 */
[----:B------:R-:W-:Y:S01]  /*3140*/  FMUL.FTZ R29, R29, UR5 ;  /* 0x000000051d1d7c20 */ /* 0x000fe20008410000 */
[----:B------:R-:W-:Y:S01]  /*3150*/  FMUL.FTZ R30, R30, UR5 ;  /* 0x000000051e1e7c20 */ /* 0x000fe20008410000 */
[----:B------:R-:W-:Y:S01]  /*3160*/  HMMA.16816.F32.BF16 R32, R12, R26, R20 ;  /* 0x0000001a0c20723c */ /* 0x000fe20000041814 */
[----:B------:R-:W-:Y:S01]  /*3170*/  IABS R8, R8 ;  /* 0x0000000800087213 */ /* 0x000fe20000000000 */
[----:B------:R4:W-:Y:S01]  /*3180*/  MUFU.TANH R70, R9 ;  /* 0x0000000900467308 */ /* 0x0009e20000002400 */
[----:B------:R-:W-:Y:S01]  /*3190*/  FMUL.FTZ R31, R31, UR5 ;  /* 0x000000051f1f7c20 */ /* 0x000fe20008410000 */
[----:B------:R-:W-:Y:S01]  /*31a0*/  FMUL.FTZ R54, R54, UR5 ;  /* 0x0000000536367c20 */ /* 0x000fe20008410000 */
[----:B------:R-:W-:Y:S01]  /*31b0*/  FMUL.FTZ R55, R55, UR5 ;  /* 0x0000000537377c20 */ /* 0x000fe20008410000 */
[----:B------:R-:W-:Y:S01]  /*31c0*/  FMUL.FTZ R53, R53, UR5 ;  /* 0x0000000535357c20 */ /* 0x000fe20008410000 */
[----:B------:R-:W-:Y:S01]  /*31d0*/  FMUL.FTZ R14, R18, UR5 ;  /* 0x00000005120e7c20 */ /* 0x000fe20008410000 */
[----:B------:R-:W-:Y:S01]  /*31e0*/  IMAD.MOV.U32 R12, RZ, RZ, R8 ;  /* 0x000000ffff0c7224 */ /* 0x000fe200078e0008 */
[----:B------:R-:W-:Y:S01]  /*31f0*/  IABS R8, R10 ;  /* 0x0000000a00087213 */ /* 0x000fe20000000000 */
[----:B-1----:R-:W-:Y:S01]  /*3200*/  FMUL.FTZ R3, R16, UR5 ;  /* 0x0000000510037c20 */ /* 0x002fe20008410000 */
[----:B------:R-:W-:Y:S01]  /*3210*/  FMUL.FTZ R13, R19, UR5 ;  /* 0x00000005130d7c20 */ /* 0x000fe20008410000 */
[----:B------:R-:W-:Y:S01]  /*3220*/  FMUL.FTZ R22, R28, UR5 ;  /* 0x000000051c167c20 */ /* 0x000fe20008410000 */
[----:B------:R-:W-:Y:S01]  /*3230*/  MUFU.TANH R14, R14 ;  /* 0x0000000e000e7308 */ /* 0x000fe20000002400 */
[----:B------:R-:W-:Y:S01]  /*3240*/  I2FP.F32.S32 R12, R12 ;  /* 0x0000000c000c7245 */ /* 0x000fe20000201400 */
[----:B------:R-:W-:Y:S01]  /*3250*/  FMUL.FTZ R51, R51, UR5 ;  /* 0x0000000533337c20 */ /* 0x000fe20008410000 */
[----:B------:R-:W-:Y:S01]  /*3260*/  FMUL.FTZ R49, R49, UR5 ;  /* 0x0000000531317c20 */ /* 0x000fe20008410000 */
[----:B------:R-:W-:Y:S01]  /*3270*/  FMUL.FTZ R50, R50, UR5 ;  /* 0x0000000532327c20 */ /* 0x000fe20008410000 */
[----:B------:R-:W-:Y:S01]  /*3280*/  FMUL.FTZ R18, R41, UR5 ;  /* 0x0000000529127c20 */ /* 0x000fe20008410000 */
[C---:B----4-:R-:W-:Y:S01]  /*3290*/  IADD3 R9, -R7.reuse, R6, RZ ;  /* 0x0000000607097210 */ /* 0x050fe20007ffe1ff */
[----:B---3--:R-:W-:Y:S01]  /*32a0*/  FFMA.FTZ R17, R12, -R132, R56 ;  /* 0x800000840c117223 */ /* 0x008fe20000010038 */
[----:B------:R1:W3:Y:S01]  /*32b0*/  MUFU.TANH R15, R3 ;  /* 0x00000003000f7308 */ /* 0x0002e20000002400 */
[----:B------:R-:W-:Y:S01]  /*32c0*/  VIADD R12, R7, 0x8 ;  /* 0x00000008070c7836 */ /* 0x000fe20000000000 */
[----:B------:R-:W-:Y:S01]  /*32d0*/  IABS R9, R9 ;  /* 0x0000000900097213 */ /* 0x000fe20000000000 */
[----:B------:R-:W-:Y:S01]  /*32e0*/  FMUL.FTZ R19, R42, UR5 ;  /* 0x000000052a137c20 */ /* 0x000fe20008410000 */
[----:B------:R-:W-:Y:S01]  /*32f0*/  FSEL R68, R17, -INF , !P0 ;  /* 0xff80000011447808 */ /* 0x000fe20004000000 */
[----:B------:R-:W-:Y:S01]  /*3300*/  FMUL.FTZ R20, R43, UR5 ;  /* 0x000000052b147c20 */ /* 0x000fe20008410000 */
[C---:B------:R-:W-:Y:S01]  /*3310*/  ISETP.GE.AND P6, PT, R12.reuse, R133, PT ;  /* 0x000000850c00720c */ /* 0x040fe20003fc6270 */
[----:B------:R-:W-:Y:S01]  /*3320*/  FMUL.FTZ R26, R33, UR5 ;  /* 0x00000005211a7c20 */ /* 0x000fe20008410000 */
[----:B------:R4:W-:Y:S01]  /*3330*/  MUFU.TANH R71, R13 ;  /* 0x0000000d00477308 */ /* 0x0009e20000002400 */
[----:B------:R-:W-:-:S07]  /*3340*/  IADD3 R23, -R12, R6, RZ ;  /* 0x000000060c177210 */ /* 0x000fce0007ffe1ff */
[----:B------:R2:W-:Y:S01]  /*3350*/  MUFU.TANH R64, R22 ;  /* 0x0000001600407308 */ /* 0x0005e20000002400 */
[----:B-1----:R-:W-:-:S04]  /*3360*/  VIADD R3, R0, 0x48 ;  /* 0x0000004800037836 */ /* 0x002fc80000000000 */
[----:B------:R-:W-:-:S03]  /*3370*/  IMAD.IADD R11, R3, 0x1, -R7 ;  /* 0x00000001030b7824 */ /* 0x000fc600078e0a07 */
[----:B------:R-:W-:Y:S01]  /*3380*/  MUFU.TANH R69, R29 ;  /* 0x0000001d00457308 */ /* 0x000fe20000002400 */
[----:B----4-:R-:W-:Y:S01]  /*3390*/  VIADD R13, R7, 0x1 ;  /* 0x00000001070d7836 */ /* 0x010fe20000000000 */
[----:B------:R-:W-:Y:S01]  /*33a0*/  IABS R10, R11 ;  /* 0x0000000b000a7213 */ /* 0x000fe20000000000 */
[----:B------:R-:W-:Y:S01]  /*33b0*/  IMAD.MOV.U32 R11, RZ, RZ, R9 ;  /* 0x000000ffff0b7224 */ /* 0x000fe200078e0009 */
[----:B------:R-:W-:Y:S01]  /*33c0*/  MOV R9, R8 ;  /* 0x0000000800097202 */ /* 0x000fe20000000f00 */
[--C-:B------:R-:W-:Y:S01]  /*33d0*/  IMAD.IADD R21, R6, 0x1, -R13.reuse ;  /* 0x0000000106157824 */ /* 0x100fe200078e0a0d */
[----:B------:R-:W-:Y:S01]  /*33e0*/  ISETP.GE.AND P3, PT, R13, R133, PT ;  /* 0x000000850d00720c */ /* 0x000fe20003f66270 */
[----:B------:R-:W-:Y:S01]  /*33f0*/  IMAD.MOV.U32 R8, RZ, RZ, R10 ;  /* 0x000000ffff087224 */ /* 0x000fe200078e000a */
[----:B------:R-:W-:Y:S01]  /*3400*/  I2FP.F32.S32 R11, R11 ;  /* 0x0000000b000b7245 */ /* 0x000fe20000201400 */
[----:B------:R-:W-:Y:S01]  /*3410*/  FMUL.FTZ R10, R40, UR5 ;  /* 0x00000005280a7c20 */ /* 0x000fe20008410000 */
[----:B------:R-:W-:Y:S01]  /*3420*/  I2FP.F32.S32 R9, R9 ;  /* 0x0000000900097245 */ /* 0x000fe20000201400 */
[----:B--2---:R-:W-:Y:S01]  /*3430*/  IMAD.IADD R22, R5, 0x1, -R13 ;  /* 0x0000000105167824 */ /* 0x004fe200078e0a0d */
[----:B------:R-:W-:Y:S01]  /*3440*/  I2FP.F32.S32 R8, R8 ;  /* 0x0000000800087245 */ /* 0x000fe20000201400 */
[-C--:B------:R-:W-:Y:S01]  /*3450*/  FFMA.FTZ R16, R11, -R132.reuse, R24 ;  /* 0x800000840b107223 */ /* 0x080fe20000010018 */
[----:B------:R1:W-:Y:S01]  /*3460*/  MUFU.TANH R47, R10 ;  /* 0x0000000a002f7308 */ /* 0x0003e20000002400 */
[----:B---3--:R-:W-:Y:S01]  /*3470*/  FFMA.FTZ R15, R9, -R132, R15 ;  /* 0x80000084090f7223 */ /* 0x008fe2000001000f */
[----:B------:R-:W-:-:S02]  /*3480*/  VIADD R11, R7, 0x9 ;  /* 0x00000009070b7836 */ /* 0x000fc40000000000 */
[----:B------:R-:W-:Y:S01]  /*3490*/  FFMA.FTZ R14, R8, -R132, R14 ;  /* 0x80000084080e7223 */ /* 0x000fe2000001000e */
[C---:B------:R-:W-:Y:S01]  /*34a0*/  VIADD R9, R7.reuse, 0x11 ;  /* 0x0000001107097836 */ /* 0x040fe20000000000 */
[----:B------:R-:W-:Y:S01]  /*34b0*/  FSEL R116, R16, -INF , !P0 ;  /* 0xff80000010747808 */ /* 0x000fe20004000000 */
[----:B------:R-:W-:Y:S01]  /*34c0*/  VIADD R8, R7, 0x18 ;  /* 0x0000001807087836 */ /* 0x000fe20000000000 */
[----:B------:R-:W-:Y:S01]  /*34d0*/  FSEL R61, R15, -INF , !P0 ;  /* 0xff8000000f3d7808 */ /* 0x000fe20004000000 */
[----:B------:R-:W-:Y:S01]  /*34e0*/  IMAD.IADD R24, R5, 0x1, -R12 ;  /* 0x0000000105187824 */ /* 0x000fe200078e0a0c */
[----:B------:R-:W-:Y:S01]  /*34f0*/  FSEL R62, R14, -INF , !P0 ;  /* 0xff8000000e3e7808 */ /* 0x000fe20004000000 */
[C---:B------:R-:W-:Y:S01]  /*3500*/  IMAD.IADD R14, R0.reuse, 0x1, -R13 ;  /* 0x00000001000e7824 */ /* 0x040fe200078e0a0d */
[----:B------:R-:W-:Y:S01]  /*3510*/  IADD3 R28, -R11, R5, RZ ;  /* 0x000000050b1c7210 */ /* 0x000fe20007ffe1ff */
[C---:B------:R-:W-:Y:S01]  /*3520*/  IMAD.IADD R44, R5.reuse, 0x1, -R9 ;  /* 0x00000001052c7824 */ /* 0x040fe200078e0a09 */
[----:B------:R-:W-:Y:S01]  /*3530*/  IADD3 R15, R0, -R12, RZ ;  /* 0x8000000c000f7210 */ /* 0x000fe20007ffe0ff */
[----:B------:R-:W-:Y:S01]  /*3540*/  IMAD.IADD R60, R5, 0x1, -R8 ;  /* 0x00000001053c7824 */ /* 0x000fe200078e0a08 */
[CC--:B------:R-:W-:Y:S01]  /*3550*/  IADD3 R58, -R8.reuse, R3.reuse, RZ ;  /* 0x00000003083a7210 */ /* 0x0c0fe20007ffe1ff */
[----:B------:R-:W-:Y:S01]  /*3560*/  IMAD.IADD R13, R3, 0x1, -R13 ;  /* 0x00000001030d7824 */ /* 0x000fe200078e0a0d */
[C---:B-1----:R-:W-:Y:S01]  /*3570*/  IADD3 R10, R7.reuse, 0x10, RZ ;  /* 0x00000010070a7810 */ /* 0x042fe20007ffe0ff */
[----:B------:R-:W-:Y:S01]  /*3580*/  VIADD R7, R7, 0x19 ;  /* 0x0000001907077836 */ /* 0x000fe20000000000 */
[----:B------:R-:W-:Y:S01]  /*3590*/  IADD3 R46, -R8, R6, RZ ;  /* 0x00000006082e7210 */ /* 0x000fe20007ffe1ff */
[----:B------:R-:W-:Y:S01]  /*35a0*/  IMAD.IADD R12, R3, 0x1, -R12 ;  /* 0x00000001030c7824 */ /* 0x000fe200078e0a0c */
[C---:B------:R-:W-:Y:S01]  /*35b0*/  IADD3 R41, -R10.reuse, R3, RZ ;  /* 0x000000030a297210 */ /* 0x040fe20007ffe1ff */
[C---:B------:R-:W-:Y:S01]  /*35c0*/  IMAD.IADD R40, R5.reuse, 0x1, -R10 ;  /* 0x0000000105287824 */ /* 0x040fe200078e0a0a */
[----:B------:R-:W-:Y:S01]  /*35d0*/  ISETP.GE.AND P4, PT, R10, R133, PT ;  /* 0x000000850a00720c */ /* 0x000fe20003f86270 */
[----:B------:R-:W-:-:S02]  /*35e0*/  IMAD.IADD R59, R5, 0x1, -R7 ;  /* 0x00000001053b7824 */ /* 0x000fc400078e0a07 */
[----:B------:R-:W-:Y:S01]  /*35f0*/  FMUL.FTZ R5, R36, UR5 ;  /* 0x0000000524057c20 */ /* 0x000fe20008410000 */
[C---:B------:R-:W-:Y:S01]  /*3600*/  IMAD.IADD R27, R3.reuse, 0x1, -R11 ;  /* 0x00000001031b7824 */ /* 0x040fe200078e0a0b */
[----:B------:R1:W2:Y:S01]  /*3610*/  MUFU.TANH R43, R18 ;  /* 0x00000012002b7308 */ /* 0x0002a20000002400 */
[----:B------:R-:W-:Y:S01]  /*3620*/  IMAD.IADD R45, R3, 0x1, -R9 ;  /* 0x00000001032d7824 */ /* 0x000fe200078e0a09 */
[-C--:B------:R-:W-:Y:S01]  /*3630*/  ISETP.GE.AND P0, PT, R7, R133.reuse, PT ;  /* 0x000000850700720c */ /* 0x080fe20003f06270 */
[----:B------:R-:W-:Y:S02]  /*3640*/  IMAD.IADD R57, R3, 0x1, -R7 ;  /* 0x0000000103397824 */ /* 0x000fe400078e0a07 */
[----:B------:R-:W-:Y:S01]  /*3650*/  FMUL.FTZ R3, R37, UR5 ;  /* 0x0000000525037c20 */ /* 0x000fe20008410000 */
[--C-:B------:R-:W-:Y:S01]  /*3660*/  IMAD.IADD R16, R0, 0x1, -R11.reuse ;  /* 0x0000000100107824 */ /* 0x100fe200078e0a0b */
[-C--:B------:R-:W-:Y:S01]  /*3670*/  ISETP.GE.AND P1, PT, R8, R133.reuse, PT ;  /* 0x000000850800720c */ /* 0x080fe20003f26270 */
[--C-:B------:R-:W-:Y:S01]  /*3680*/  IMAD.IADD R17, R0, 0x1, -R10.reuse ;  /* 0x0000000100117824 */ /* 0x100fe200078e0a0a */
[----:B------:R3:W-:Y:S01]  /*3690*/  MUFU.TANH R67, R19 ;  /* 0x0000001300437308 */ /* 0x0007e20000002400 */
[C---:B------:R-:W-:Y:S01]  /*36a0*/  IMAD.IADD R25, R6.reuse, 0x1, -R11 ;  /* 0x0000000106197824 */ /* 0x040fe200078e0a0b */
[----:B------:R-:W-:Y:S01]  /*36b0*/  ISETP.GE.AND P5, PT, R11, R133, PT ;  /* 0x000000850b00720c */ /* 0x000fe20003fa6270 */
[----:B------:R-:W-:-:S02]  /*36c0*/  IMAD.IADD R29, R6, 0x1, -R10 ;  /* 0x00000001061d7824 */ /* 0x000fc400078e0a0a */
[----:B------:R-:W-:Y:S01]  /*36d0*/  FMUL.FTZ R11, R32, UR5 ;  /* 0x00000005200b7c20 */ /* 0x000fe20008410000 */
[C---:B------:R-:W-:Y:S01]  /*36e0*/  IMAD.IADD R42, R6.reuse, 0x1, -R9 ;  /* 0x00000001062a7824 */ /* 0x040fe200078e0a09 */
[----:B------:R-:W-:Y:S01]  /*36f0*/  ISETP.GE.AND P2, PT, R9, R133, PT ;  /* 0x000000850900720c */ /* 0x000fe20003f46270 */
[----:B------:R-:W-:Y:S01]  /*3700*/  IMAD.IADD R56, R6, 0x1, -R7 ;  /* 0x0000000106387824 */ /* 0x000fe200078e0a07 */
[----:B------:R4:W2:Y:S01]  /*3710*/  MUFU.TANH R10, R5 ;  /* 0x00000005000a7308 */ /* 0x0008a20000002400 */
[----:B------:R-:W-:Y:S01]  /*3720*/  IABS R6, R14 ;  /* 0x0000000e00067213 */ /* 0x000fe20000000000 */
[----:B-1----:R-:W-:Y:S02]  /*3730*/  IMAD.IADD R18, R0, 0x1, -R9 ;  /* 0x0000000100127824 */ /* 0x002fe400078e0a09 */
[----:B------:R-:W-:Y:S01]  /*3740*/  FMUL.FTZ R9, R38, UR5 ;  /* 0x0000000526097c20 */ /* 0x000fe20008410000 */
[----:B------:R-:W-:Y:S01]  /*3750*/  FMUL.FTZ R36, R52, UR5 ;  /* 0x0000000534247c20 */ /* 0x000fe20008410000 */
[----:B------:R-:W-:Y:S01]  /*3760*/  FMUL.FTZ R52, R48, UR5 ;  /* 0x0000000530347c20 */ /* 0x000fe20008410000 */
[----:B------:R-:W-:Y:S01]  /*3770*/  FMUL.FTZ R48, R35, UR5 ;  /* 0x0000000523307c20 */ /* 0x000fe20008410000 */
[----:B------:R-:W-:Y:S01]  /*3780*/  MUFU.TANH R63, R30 ;  /* 0x0000001e003f7308 */ /* 0x000fe20000002400 */
[----:B---3--:R-:W-:-:S02]  /*3790*/  IADD3 R19, R0, -R7, RZ ;  /* 0x8000000700137210 */ /* 0x008fc40007ffe0ff */
[----:B------:R-:W-:-:S05]  /*37a0*/  IABS R7, R17 ;  /* 0x0000001100077213 */ /* 0x000fca0000000000 */
[----:B------:R1:W3:Y:S01]  /*37b0*/  MUFU.TANH R30, R3 ;  /* 0x00000003001e7308 */ /* 0x0002e20000002400 */
[----:B----4-:R-:W-:-:S07]  /*37c0*/  IABS R5, R15 ;  /* 0x0000000f00057213 */ /* 0x010fce0000000000 */
[----:B------:R4:W-:Y:S08]  /*37d0*/  MUFU.TANH R65, R20 ;  /* 0x0000001400417308 */ /* 0x0009f00000002400 */
[----:B------:R-:W3:Y:S01]  /*37e0*/  MUFU.TANH R11, R11 ;  /* 0x0000000b000b7308 */ /* 0x000ee20000002400 */
[----:B-1----:R-:W-:-:S07]  /*37f0*/  IABS R3, R16 ;  /* 0x0000001000037213 */ /* 0x002fce0000000000 */
[----:B------:R-:W-:Y:S01]  /*3800*/  MUFU.TANH R16, R9 ;  /* 0x0000000900107308 */ /* 0x000fe20000002400 */
[----:B----4-:R-:W-:Y:S01]  /*3810*/  IMAD.IADD R20, R0, 0x1, -R8 ;  /* 0x0000000100147824 */ /* 0x010fe200078e0a08 */
[----:B------:R-:W-:Y:S01]  /*3820*/  LOP3.LUT R0, R95, R94, RZ, 0xfc, !PT ;  /* 0x0000005e5f007212 */ /* 0x000fe200078efcff */
[----:B------:R-:W-:Y:S02]  /*3830*/  IMAD.MOV.U32 R8, RZ, RZ, R6 ;  /* 0x000000ffff087224 */ /* 0x000fe400078e0006 */
[----:B------:R-:W-:Y:S01]  /*3840*/  IMAD.MOV.U32 R6, RZ, RZ, R5 ;  /* 0x000000ffff067224 */ /* 0x000fe200078e0005 */
[----:B------:R-:W-:Y:S01]  /*3850*/  MOV R5, R3 ;  /* 0x0000000300057202 */ /* 0x000fe20000000f00 */
[----:B------:R-:W-:Y:S01]  /*3860*/  IMAD.MOV.U32 R3, RZ, RZ, R7 ;  /* 0x000000ffff037224 */ /* 0x000fe200078e0007 */
[----:B------:R-:W-:Y:S01]  /*3870*/  I2FP.F32.S32 R8, R8 ;  /* 0x0000000800087245 */ /* 0x000fe20000201400 */
[----:B------:R1:W-:Y:S01]  /*3880*/  MUFU.TANH R66, R31 ;  /* 0x0000001f00427308 */ /* 0x0003e20000002400 */
[----:B------:R-:W-:-:S02]  /*3890*/  I2FP.F32.S32 R5, R5 ;  /* 0x0000000500057245 */ /* 0x000fc40000201400 */
[----:B------:R-:W-:Y:S01]  /*38a0*/  I2FP.F32.S32 R6, R6 ;  /* 0x0000000600067245 */ /* 0x000fe20000201400 */
[-C--:B------:R-:W-:Y:S01]  /*38b0*/  FFMA.FTZ R35, R8, -R132.reuse, R73 ;  /* 0x8000008408237223 */ /* 0x080fe20000010049 */
[----:B------:R-:W-:Y:S01]  /*38c0*/  I2FP.F32.S32 R3, R3 ;  /* 0x0000000300037245 */ /* 0x000fe20000201400 */
[----:B--2---:R-:W-:Y:S01]  /*38d0*/  FFMA.FTZ R38, R5, -R132, R43 ;  /* 0x8000008405267223 */ /* 0x004fe2000001002b */
[----:B------:R-:W-:Y:S01]  /*38e0*/  IABS R5, R20 ;  /* 0x0000001400057213 */ /* 0x000fe20000000000 */
[----:B------:R-:W-:Y:S01]  /*38f0*/  FFMA.FTZ R37, R6, -R132, R47 ;  /* 0x8000008406257223 */ /* 0x000fe2000001002f */
[----:B------:R-:W-:Y:S01]  /*3900*/  IABS R6, R18 ;  /* 0x0000001200067213 */ /* 0x000fe20000000000 */
[----:B------:R-:W-:Y:S01]  /*3910*/  FFMA.FTZ R43, R3, -R132, R10 ;  /* 0x80000084032b7223 */ /* 0x000fe2000001000a */
[----:B------:R-:W-:Y:S01]  /*3920*/  IABS R3, R19 ;  /* 0x0000001300037213 */ /* 0x000fe20000000000 */
[----:B------:R-:W2:Y:S01]  /*3930*/  MUFU.TANH R10, R26 ;  /* 0x0000001a000a7308 */ /* 0x000ea20000002400 */
[----:B------:R-:W-:Y:S01]  /*3940*/  FSEL R37, R37, -INF , !P6 ;  /* 0xff80000025257808 */ /* 0x000fe20007000000 */
[----:B------:R-:W-:Y:S01]  /*3950*/  IMAD.MOV.U32 R7, RZ, RZ, R6 ;  /* 0x000000ffff077224 */ /* 0x000fe200078e0006 */
[----:B------:R-:W-:Y:S01]  /*3960*/  MOV R8, R3 ;  /* 0x0000000300087202 */ /* 0x000fe20000000f00 */
[----:B------:R-:W-:Y:S01]  /*3970*/  IMAD.MOV.U32 R6, RZ, RZ, R5 ;  /* 0x000000ffff067224 */ /* 0x000fe200078e0005 */
[----:B------:R-:W-:Y:S01]  /*3980*/  IABS R5, R21 ;  /* 0x0000001500057213 */ /* 0x000fe20000000000 */
[----:B-1----:R-:W-:Y:S01]  /*3990*/  FMUL.FTZ R31, R39, UR5 ;  /* 0x00000005271f7c20 */ /* 0x002fe20008410000 */
[----:B------:R-:W-:Y:S01]  /*39a0*/  I2FP.F32.S32 R7, R7 ;  /* 0x0000000700077245 */ /* 0x000fe20000201400 */
[----:B------:R-:W-:Y:S01]  /*39b0*/  FMUL.FTZ R39, R34, UR5 ;  /* 0x0000000522277c20 */ /* 0x000fe20008410000 */
[----:B------:R-:W-:Y:S01]  /*39c0*/  I2FP.F32.S32 R9, R6 ;  /* 0x0000000600097245 */ /* 0x000fe20000201400 */
[----:B------:R1:W-:Y:S01]  /*39d0*/  MUFU.TANH R14, R31 ;  /* 0x0000001f000e7308 */ /* 0x0003e20000002400 */
[----:B------:R-:W-:Y:S01]  /*39e0*/  I2FP.F32.S32 R6, R8 ;  /* 0x0000000800067245 */ /* 0x000fe20000201400 */
[-C--:B---3--:R-:W-:Y:S01]  /*39f0*/  FFMA.FTZ R34, R7, -R132.reuse, R30 ;  /* 0x8000008407227223 */ /* 0x088fe2000001001e */
[----:B------:R-:W-:Y:S01]  /*3a00*/  I2FP.F32.S32 R5, R5 ;  /* 0x0000000500057245 */ /* 0x000fe20000201400 */
[-C--:B------:R-:W-:Y:S01]  /*3a10*/  FFMA.FTZ R33, R9, -R132.reuse, R11 ;  /* 0x8000008409217223 */ /* 0x080fe2000001000b */
[----:B------:R-:W-:Y:S01]  /*3a20*/  IABS R7, R23 ;  /* 0x0000001700077213 */ /* 0x000fe20000000000 */
[----:B--2---:R-:W-:Y:S01]  /*3a30*/  FFMA.FTZ R32, R6, -R132, R10 ;  /* 0x8000008406207223 */ /* 0x004fe2000001000a */
[----:B------:R-:W-:Y:S01]  /*3a40*/  IABS R6, R24 ;  /* 0x0000001800067213 */ /* 0x000fe20000000000 */
[----:B------:R-:W2:Y:S01]  /*3a50*/  MUFU.TANH R20, R36 ;  /* 0x0000002400147308 */ /* 0x000ea20000002400 */
[----:B------:R-:W-:Y:S01]  /*3a60*/  IABS R9, R25 ;  /* 0x0000001900097213 */ /* 0x000fe20000000000 */
[----:B------:R-:W-:Y:S01]  /*3a70*/  IMAD.MOV.U32 R8, RZ, RZ, R7 ;  /* 0x000000ffff087224 */ /* 0x000fe200078e0007 */
[----:B------:R-:W-:Y:S01]  /*3a80*/  IABS R3, R22 ;  /* 0x0000001600037213 */ /* 0x000fe20000000000 */
[----:B------:R-:W-:Y:S01]  /*3a90*/  IMAD.MOV.U32 R7, RZ, RZ, R6 ;  /* 0x000000ffff077224 */ /* 0x000fe200078e0006 */
[----:B------:R-:W-:Y:S01]  /*3aa0*/  FSEL R38, R38, -INF , !P5 ;  /* 0xff80000026267808 */ /* 0x000fe20006800000 */
[----:B------:R-:W-:Y:S01]  /*3ab0*/  IMAD.MOV.U32 R6, RZ, RZ, R9 ;  /* 0x000000ffff067224 */ /* 0x000fe200078e0009 */
[----:B------:R-:W-:Y:S01]  /*3ac0*/  I2FP.F32.S32 R3, R3 ;  /* 0x0000000300037245 */ /* 0x000fe20000201400 */
[-C--:B-1----:R-:W-:Y:S01]  /*3ad0*/  FFMA.FTZ R31, R5, -R132.reuse, R72 ;  /* 0x80000084051f7223 */ /* 0x082fe20000010048 */
[----:B------:R-:W-:Y:S01]  /*3ae0*/  IABS R5, R13 ;  /* 0x0000000d00057213 */ /* 0x000fe20000000000 */
[----:B------:R-:W1:Y:S01]  /*3af0*/  MUFU.TANH R15, R54 ;  /* 0x00000036000f7308 */ /* 0x000e620000002400 */
[----:B------:R-:W-:Y:S01]  /*3b00*/  I2FP.F32.S32 R7, R7 ;  /* 0x0000000700077245 */ /* 0x000fe20000201400 */
[----:B------:R-:W-:Y:S01]  /*3b10*/  FFMA.FTZ R30, R3, -R132, R70 ;  /* 0x80000084031e7223 */ /* 0x000fe20000010046 */
[----:B------:R-:W-:-:S02]  /*3b20*/  I2FP.F32.S32 R5, R5 ;  /* 0x0000000500057245 */ /* 0x000fc40000201400 */
[----:B------:R-:W-:Y:S01]  /*3b30*/  IABS R3, R12 ;  /* 0x0000000c00037213 */ /* 0x000fe20000000000 */
[----:B------:R-:W-:Y:S01]  /*3b40*/  FFMA.FTZ R24, R7, -R132, R64 ;  /* 0x8000008407187223 */ /* 0x000fe20000010040 */
[----:B------:R-:W-:Y:S01]  /*3b50*/  I2FP.F32.S32 R8, R8 ;  /* 0x0000000800087245 */ /* 0x000fe20000201400 */
[----:B------:R-:W-:Y:S01]  /*3b60*/  FFMA.FTZ R19, R5, -R132, R71 ;  /* 0x8000008405137223 */ /* 0x000fe20000010047 */
[----:B------:R-:W-:Y:S01]  /*3b70*/  I2FP.F32.S32 R5, R6 ;  /* 0x0000000600057245 */ /* 0x000fe20000201400 */
[----:B------:R-:W-:Y:S01]  /*3b80*/  MUFU.TANH R12, R55 ;  /* 0x00000037000c7308 */ /* 0x000fe20000002400 */
[----:B------:R-:W-:Y:S01]  /*3b90*/  I2FP.F32.S32 R3, R3 ;  /* 0x0000000300037245 */ /* 0x000fe20000201400 */
[-C--:B------:R-:W-:Y:S01]  /*3ba0*/  FFMA.FTZ R26, R8, -R132.reuse, R67 ;  /* 0x80000084081a7223 */ /* 0x080fe20000010043 */
[----:B------:R-:W-:Y:S01]  /*3bb0*/  IABS R6, R29 ;  /* 0x0000001d00067213 */ /* 0x000fe20000000000 */
[----:B------:R-:W-:Y:S01]  /*3bc0*/  FFMA.FTZ R25, R5, -R132, R65 ;  /* 0x8000008405197223 */ /* 0x000fe20000010041 */
[----:B------:R-:W-:Y:S01]  /*3bd0*/  IABS R5, R28 ;  /* 0x0000001c00057213 */ /* 0x000fe20000000000 */
[----:B------:R-:W-:Y:S01]  /*3be0*/  FFMA.FTZ R22, R3, -R132, R63 ;  /* 0x8000008403167223 */ /* 0x000fe2000001003f */
[----:B------:R-:W-:Y:S01]  /*3bf0*/  IABS R7, R40 ;  /* 0x0000002800077213 */ /* 0x000fe20000000000 */
[----:B------:R-:W-:Y:S01]  /*3c00*/  MUFU.TANH R11, R39 ;  /* 0x00000027000b7308 */ /* 0x000fe20000002400 */
[----:B------:R-:W-:Y:S01]  /*3c10*/  MOV R8, R5 ;  /* 0x0000000500087202 */ /* 0x000fe20000000f00 */
[----:B------:R-:W-:Y:S01]  /*3c20*/  IMAD.MOV.U32 R5, RZ, RZ, R6 ;  /* 0x000000ffff057224 */ /* 0x000fe200078e0006 */
[----:B------:R-:W-:Y:S01]  /*3c30*/  IABS R3, R27 ;  /* 0x0000001b00037213 */ /* 0x000fe20000000000 */
[----:B------:R-:W-:Y:S01]  /*3c40*/  IMAD.MOV.U32 R6, RZ, RZ, R7 ;  /* 0x000000ffff067224 */ /* 0x000fe200078e0007 */
[----:B------:R-:W-:-:S02]  /*3c50*/  I2FP.F32.S32 R8, R8 ;  /* 0x0000000800087245 */ /* 0x000fc40000201400 */
[----:B------:R-:W-:Y:S01]  /*3c60*/  I2FP.F32.S32 R7, R3 ;  /* 0x0000000300077245 */ /* 0x000fe20000201400 */
[----:B------:R-:W3:Y:S01]  /*3c70*/  MUFU.TANH R13, R53 ;  /* 0x00000035000d7308 */ /* 0x000ee20000002400 */
[----:B------:R-:W-:Y:S01]  /*3c80*/  I2FP.F32.S32 R5, R5 ;  /* 0x0000000500057245 */ /* 0x000fe20000201400 */
[----:B------:R-:W-:Y:S01]  /*3c90*/  FFMA.FTZ R18, R8, -R132, R69 ;  /* 0x8000008408127223 */ /* 0x000fe20000010045 */
[----:B------:R-:W-:Y:S01]  /*3ca0*/  I2FP.F32.S32 R3, R6 ;  /* 0x0000000600037245 */ /* 0x000fe20000201400 */
[----:B------:R-:W-:Y:S01]  /*3cb0*/  FFMA.FTZ R23, R7, -R132, R66 ;  /* 0x8000008407177223 */ /* 0x000fe20000010042 */
[----:B------:R-:W-:Y:S01]  /*3cc0*/  IABS R6, R42 ;  /* 0x0000002a00067213 */ /* 0x000fe20000000000 */
[----:B------:R-:W-:Y:S01]  /*3cd0*/  FFMA.FTZ R21, R5, -R132, R16 ;  /* 0x8000008405157223 */ /* 0x000fe20000010010 */
[----:B------:R-:W-:Y:S01]  /*3ce0*/  IABS R5, R44 ;  /* 0x0000002c00057213 */ /* 0x000fe20000000000 */
[----:B--2---:R-:W-:Y:S01]  /*3cf0*/  FFMA.FTZ R20, R3, -R132, R20 ;  /* 0x8000008403147223 */ /* 0x004fe20000010014 */
[----:B------:R-:W-:Y:S01]  /*3d00*/  IABS R3, R41 ;  /* 0x0000002900037213 */ /* 0x000fe20000000000 */
[----:B------:R-:W-:Y:S01]  /*3d10*/  IMAD.MOV.U32 R9, RZ, RZ, R6 ;  /* 0x000000ffff097224 */ /* 0x000fe200078e0006 */
[----:B------:R-:W-:Y:S01]  /*3d20*/  IABS R7, R45 ;  /* 0x0000002d00077213 */ /* 0x000fe20000000000 */
[----:B------:R-:W2:Y:S01]  /*3d30*/  MUFU.TANH R16, R51 ;  /* 0x0000003300107308 */ /* 0x000ea20000002400 */
[----:B------:R-:W-:-:S02]  /*3d40*/  IABS R8, R46 ;  /* 0x0000002e00087213 */ /* 0x000fc40000000000 */
[----:B------:R-:W-:Y:S02]  /*3d50*/  MOV R6, R5 ;  /* 0x0000000500067202 */ /* 0x000fe40000000f00 */
[----:B------:R-:W-:Y:S01]  /*3d60*/  I2FP.F32.S32 R5, R3 ;  /* 0x0000000300057245 */ /* 0x000fe20000201400 */
[----:B------:R-:W-:Y:S01]  /*3d70*/  IMAD.MOV.U32 R3, RZ, RZ, R7 ;  /* 0x000000ffff037224 */ /* 0x000fe200078e0007 */
[----:B------:R-:W-:Y:S01]  /*3d80*/  I2FP.F32.S32 R6, R6 ;  /* 0x0000000600067245 */ /* 0x000fe20000201400 */
[----:B------:R-:W-:Y:S01]  /*3d90*/  IMAD.MOV.U32 R7, RZ, RZ, R8 ;  /* 0x000000ffff077224 */ /* 0x000fe200078e0008 */
[----:B------:R-:W-:Y:S01]  /*3da0*/  I2FP.F32.S32 R8, R9 ;  /* 0x0000000900087245 */ /* 0x000fe20000201400 */
[-C--:B-1----:R-:W-:Y:S01]  /*3db0*/  FFMA.FTZ R15, R5, -R132.reuse, R15 ;  /* 0x80000084050f7223 */ /* 0x082fe2000001000f */
[----:B------:R-:W-:Y:S01]  /*3dc0*/  I2FP.F32.S32 R3, R3 ;  /* 0x0000000300037245 */ /* 0x000fe20000201400 */
[-C--:B---3--:R-:W-:Y:S01]  /*3dd0*/  FFMA.FTZ R13, R6, -R132.reuse, R13 ;  /* 0x80000084060d7223 */ /* 0x088fe2000001000d */
        /* <DEDUP_REMOVED lines=9> */
[----:B------:R-:W1:Y:S01]  /*3e70*/  MUFU.TANH R29, R48 ;  /* 0x00000030001d7308 */ /* 0x000e620000002400 */
[----:B------:R-:W-:-:S02]  /*3e80*/  IABS R9, R57 ;  /* 0x0000003900097213 */ /* 0x000fc40000000000 */
[----:B------:R-:W-:Y:S01]  /*3e90*/  MOV R8, R5 ;  /* 0x0000000500087202 */ /* 0x000fe20000000f00 */
[----:B------:R-:W-:Y:S01]  /*3ea0*/  IMAD.MOV.U32 R5, RZ, RZ, R3 ;  /* 0x000000ffff057224 */ /* 0x000fe200078e0003 */
[----:B------:R-:W-:Y:S01]  /*3eb0*/  FSEL R36, R35, -INF , !P3 ;  /* 0xff80000023247808 */ /* 0x000fe20005800000 */
[----:B------:R-:W-:Y:S01]  /*3ec0*/  IMAD.MOV.U32 R3, RZ, RZ, R7 ;  /* 0x000000ffff037224 */ /* 0x000fe200078e0007 */
[----:B------:R-:W-:Y:S01]  /*3ed0*/  FSEL R39, R31, -INF , !P3 ;  /* 0xff8000001f277808 */ /* 0x000fe20005800000 */
[----:B------:R-:W-:Y:S01]  /*3ee0*/  IMAD.MOV.U32 R6, RZ, RZ, R9 ;  /* 0x000000ffff067224 */ /* 0x000fe200078e0009 */
[----:B------:R-:W-:Y:S01]  /*3ef0*/  I2FP.F32.S32 R7, R5 ;  /* 0x0000000500077245 */ /* 0x000fe20000201400 */
[----:B------:R-:W3:Y:S01]  /*3f00*/  MUFU.TANH R28, R52 ;  /* 0x00000034001c7308 */ /* 0x000ee20000002400 */
[----:B------:R-:W-:Y:S02]  /*3f10*/  I2FP.F32.S32 R5, R3 ;  /* 0x0000000300057245 */ /* 0x000fe40000201400 */
[----:B------:R-:W-:-:S02]  /*3f20*/  I2FP.F32.S32 R3, R6 ;  /* 0x0000000600037245 */ /* 0x000fc40000201400 */
[----:B------:R-:W-:Y:S02]  /*3f30*/  FSEL R19, R19, -INF , !P3 ;  /* 0xff80000013137808 */ /* 0x000fe40005800000 */
[----:B------:R-:W-:Y:S01]  /*3f40*/  I2FP.F32.S32 R10, R10 ;  /* 0x0000000a000a7245 */ /* 0x000fe20000201400 */
[----:B------:R-:W4:Y:S01]  /*3f50*/  MUFU.TANH R27, R49 ;  /* 0x00000031001b7308 */ /* 0x000f220000002400 */
[-C--:B--2---:R-:W-:Y:S01]  /*3f60*/  FFMA.FTZ R3, R3, -R132.reuse, R16 ;  /* 0x8000008403037223 */ /* 0x084fe20000010010 */
[----:B------:R-:W-:Y:S02]  /*3f70*/  FSEL R16, R30, -INF , !P3 ;  /* 0xff8000001e107808 */ /* 0x000fe40005800000 */
[----:B------:R-:W-:Y:S01]  /*3f80*/  ISETP.GE.AND P3, PT, R133, 0x21, PT ;  /* 0x000000218500780c */ /* 0x000fe20003f66270 */
[----:B-1----:R-:W-:Y:S01]  /*3f90*/  FFMA.FTZ R10, R10, -R132, R29 ;  /* 0x800000840a0a7223 */ /* 0x002fe2000001001d */
[----:B------:R-:W-:Y:S02]  /*3fa0*/  I2FP.F32.S32 R8, R8 ;  /* 0x0000000800087245 */ /* 0x000fe40000201400 */
[----:B------:R-:W1:Y:S01]  /*3fb0*/  MUFU.TANH R17, R50 ;  /* 0x0000003200117308 */ /* 0x000e620000002400 */
[----:B------:R-:W-:-:S02]  /*3fc0*/  FSEL R44, R26, -INF , !P6 ;  /* 0xff8000001a2c7808 */ /* 0x000fc40007000000 */
[-C--:B---3--:R-:W-:Y:S01]  /*3fd0*/  FFMA.FTZ R8, R8, -R132.reuse, R28 ;  /* 0x8000008408087223 */ /* 0x088fe2000001001c */
[----:B------:R-:W-:Y:S02]  /*3fe0*/  FSEL R45, R25, -INF , !P5 ;  /* 0xff800000192d7808 */ /* 0x000fe40006800000 */
[----:B------:R-:W-:Y:S02]  /*3ff0*/  FSEL R100, R21, -INF , !P4 ;  /* 0xff80000015647808 */ /* 0x000fe40006000000 */
[----:B------:R-:W-:Y:S01]  /*4000*/  FSEL R101, R14, -INF , !P2 ;  /* 0xff8000000e657808 */ /* 0x000fe20005000000 */
[----:B----4-:R-:W-:Y:S01]  /*4010*/  FFMA.FTZ R7, R7, -R132, R27 ;  /* 0x8000008407077223 */ /* 0x010fe2000001001b */
[----:B------:R-:W-:Y:S02]  /*4020*/  FSEL R27, R15, -INF , !P4 ;  /* 0xff8000000f1b7808 */ /* 0x000fe40006000000 */
[----:B------:R-:W-:Y:S02]  /*4030*/  FSEL R22, R22, -INF , !P6 ;  /* 0xff80000016167808 */ /* 0x000fe40007000000 */
[----:B------:R-:W-:-:S02]  /*4040*/  FSEL R18, R18, -INF , !P5 ;  /* 0xff80000012127808 */ /* 0x000fc40006800000 */
[----:B------:R-:W-:Y:S01]  /*4050*/  FSEL R23, R23, -INF , !P5 ;  /* 0xff80000017177808 */ /* 0x000fe20006800000 */
[----:B-1----:R-:W-:Y:S01]  /*4060*/  FFMA.FTZ R5, R5, -R132, R17 ;  /* 0x8000008405057223 */ /* 0x002fe20000010011 */
        /* <DEDUP_REMOVED lines=61> */
.L_x_2221:
[----:B------:R-:W-:Y:S05]  /*4440*/  BSYNC B0 ;  /* 0x0000000000007941 */ /* 0x000fea0003800000 */
.L_x_2220:
[----:B------:R-:W0:Y:S02]  /*4450*/  LDGDEPBAR ;  /* 0x00000000000079af */ /* 0x000e240000000000 */
.L_x_2219:
        /* <DEDUP_REMOVED lines=79> */
[----:B------:R-:W-:Y:S01]  /*4950*/  FMNMX.FTZ R0, R103, R0, !PT ;  /* 0x0000000067007209 */ /* 0x000fe20007810000 */
[----:B------:R-:W-:Y:S01]  /*4960*/  LDSM.16.MT88.4 R16, [R222+0xa000] ;  /* 0x00a00000de10783b */ /* 0x000fe20000004200 */
[----:B------:R-:W-:Y:S01]  /*4970*/  FSEL R2, R2, RZ, P0 ;  /* 0x000000ff02027208 */ /* 0x000fe20000000000 */
[----:B------:R1:W2:Y:S02]  /*4980*/  MUFU.EX2 R242, R6 ;  /* 0x0000000600f27308 */ /* 0x0002a40000000800 */
[----:B------:R-:W3:Y:S02]  /*4990*/  SHFL.BFLY PT, R10, R0, 0x2, 0x1f ;  /* 0x0c401f00000a7f89 */ /* 0x000ee400000e0000 */
[----:B------:R-:W-:-:S04]  /*49a0*/  FFMA.FTZ R9, R68, UR5, -R2 ;  /* 0x0000000544097c23 */ /* 0x000fc80008010802 */
[----:B------:R4:W-:Y:S01]  /*49b0*/  MUFU.EX2 R209, R9 ;  /* 0x0000000900d17308 */ /* 0x0009e20000000800 */
[----:B-1----:R-:W-:-:S07]  /*49c0*/  FFMA.FTZ R6, R62, UR5, -R3 ;  /* 0x000000053e067c23 */ /* 0x002fce0008010803 */
[----:B------:R2:W1:Y:S01]  /*49d0*/  MUFU.EX2 R237, R6 ;  /* 0x0000000600ed7308 */ /* 0x0004620000000800 */
[----:B----4-:R-:W-:Y:S01]  /*49e0*/  FFMA.FTZ R9, R20, UR5, -R8 ;  /* 0x0000000514097c23 */ /* 0x010fe20008010808 */
[----:B---3--:R-:W-:-:S06]  /*49f0*/  FMNMX.FTZ R0, R0, R10, !PT ;  /* 0x0000000a00007209 */ /* 0x008fcc0007810000 */
        /* <DEDUP_REMOVED lines=58> */
[C---:B------:R-:W-:Y:S06]  /*4da0*/  HMMA.16816.F32.BF16 R56, R124.reuse, R12, R56 ;  /* 0x0000000c7c38723c */ /* 0x040fec0000041838 */
[C---:B-1----:R-:W-:Y:S06]  /*4db0*/  HMMA.16816.F32.BF16 R72, R124.reuse, R24, R72 ;  /* 0x000000187c48723c */ /* 0x042fec0000041848 */
        /* <DEDUP_REMOVED lines=48> */
[----:B-1----:R-:W-:Y:S01]  /*50c0*/  FFMA.FTZ R2, R101, UR5, -R0 ;  /* 0x0000000565027c23 */ /* 0x002fe20008010800 */
[----:B--2---:R-:W-:-:S03]  /*50d0*/  FADD.FTZ R3, R196, R3 ;  /* 0x00000003c4037221 */ /* 0x004fc60000010000 */
[----:B------:R1:W2:Y:S02]  /*50e0*/  MUFU.EX2 R143, R2 ;  /* 0x00000002008f7308 */ /* 0x0002a40000000800 */
[--C-:B-1----:R-:W-:Y:S01]  /*50f0*/  FFMA.FTZ R2, R102, UR5, -R0.reuse ;  /* 0x0000000566027c23 */ /* 0x102fe20008010800 */
[----:B------:R-:W-:Y:S01]  /*5100*/  FFMA.FTZ R0, R103, UR5, -R0 ;  /* 0x0000000567007c23 */ /* 0x000fe20008010800 */
[C---:B--2---:R-:W-:Y:S01]  /*5110*/  FADD.FTZ R3, R143.reuse, R3 ;  /* 0x000000038f037221 */ /* 0x044fe20000010000 */
[C---:B------:R-:W-:Y:S03]  /*5120*/  HMMA.16816.F32.BF16 R100, R4.reuse, R112, RZ ;  /* 0x000000700464723c */ /* 0x040fe600000418ff */
[----:B------:R1:W2:Y:S01]  /*5130*/  MUFU.EX2 R142, R2 ;  /* 0x00000002008e7308 */ /* 0x0002a20000000800 */
[----:B------:R-:W-:Y:S02]  /*5140*/  F2FP.BF16.F32.PACK_AB R129, R143, R196 ;  /* 0x000000c48f81723e */ /* 0x000fe400000010ff */
[----:B------:R-:W-:Y:S05]  /*5150*/  HMMA.16816.F32.BF16 R112, R4, R114, RZ ;  /* 0x000000720470723c */ /* 0x000fea00000418ff */
[----:B------:R3:W4:Y:S02]  /*5160*/  MUFU.EX2 R139, R0 ;  /* 0x00000000008b7308 */ /* 0x0007240000000800 */
        /* <DEDUP_REMOVED lines=47> */
[----:B------:R-:W-:Y:S01]  /*5460*/  IMAD R0, R243, -0x2, R201 ;  /* 0xfffffffef3007824 */ /* 0x000fe200078e02c9 */
[----:B------:R-:W-:Y:S01]  /*5470*/  ISETP.GE.AND P3, PT, R140, UR4, PT ;  /* 0x000000048c007c0c */ /* 0x000fe2000bf66270 */
[----:B------:R-:W1:Y:S01]  /*5480*/  LDC.64 R236, c[0x0][0x250] ;  /* 0x00009400ffec7b82 */ /* 0x000e620000000a00 */
[----:B------:R-:W-:Y:S01]  /*5490*/  LEA.HI.SX32 R232, R232, 0xfffffffe, 0x1b ;  /* 0xfffffffee8e87811 */ /* 0x000fe200078fdaff */
[----:B------:R-:W-:Y:S01]  /*54a0*/  IMAD.MOV.U32 R139, RZ, RZ, R136 ;  /* 0x000000ffff8b7224 */ /* 0x000fe200078e0088 */
[----:B------:R-:W-:Y:S01]  /*54b0*/  IADD3 R0, R133, R0, -R134 ;  /* 0x0000000085007210 */ /* 0x000fe20007ffe886 */
[----:B------:R-:W-:Y:S01]  /*54c0*/  IMAD.MOV.U32 R134, RZ, RZ, R137 ;  /* 0x000000ffff867224 */ /* 0x000fe200078e0089 */
[----:B------:R-:W-:Y:S01]  /*54d0*/  MOV R140, R135 ;  /* 0x00000087008c7202 */ /* 0x000fe20000000f00 */
[----:B------:R-:W-:Y:S01]  /*54e0*/  IMAD.MOV.U32 R133, RZ, RZ, R138 ;  /* 0x000000ffff857224 */ /* 0x000fe200078e008a */
[----:B------:R-:W-:Y:S01]  /*54f0*/  ULDC UR10, c[0x0][0x2d0] ;  /* 0x0000b400000a7ab9 */ /* 0x000fe20000000800 */
[----:B------:R-:W-:Y:S01]  /*5500*/  ULDC UR5, c[0x0][0x39c] ;  /* 0x0000e70000057ab9 */ /* 0x000fe20000000800 */
[----:B------:R-:W-:Y:S01]  /*5510*/  ULDC UR4, c[0x0][0x2ec] ;  /* 0x0000bb0000047ab9 */ /* 0x000fe20000000800 */
[----:B------:R-:W-:-:S02]  /*5520*/  ULDC.64 UR6, c[0x0][0x248] ;  /* 0x0000920000067ab9 */ /* 0x000fc40000000a00 */
[----:B------:R-:W2:Y:S08]  /*5530*/  @!P3 LDC.64 R4, c[0x0][0x220] ;  /* 0x00008800ff04bb82 */ /* 0x000eb00000000a00 */
[----:B------:R-:W3:Y:S01]  /*5540*/  @!P3 LDC.64 R2, c[0x0][0x220] ;  /* 0x00008800ff02bb82 */ /* 0x000ee20000000a00 */
[----:B--2---:R2:W-:Y:S04]  /*5550*/  @!P3 STL.64 [R1+0x20], R4 ;  /* 0x000020040100b387 */ /* 0x0045e80000100a00 */
[----:B---3--:R2:W-:Y:S04]  /*5560*/  @!P3 STL.64 [R1+0x18], R2 ;  /* 0x000018020100b387 */ /* 0x0085e80000100a00 */
[----:B------:R2:W-:Y:S01]  /*5570*/  STL [R1+0x28], R0 ;  /* 0x0000280001007387 */ /* 0x0005e20000100800 */
[----:B-1----:R-:W-:Y:S05]  /*5580*/  BRA `(.L_x_2223) ;  /* 0x0000000000c07947 */ /* 0x002fea0003800000 */
.L_x_2225:
[----:B------:R-:W4:Y:S01]  /*5590*/  LDL.64 R202, [R1+0x48] ;  /* 0x0000480001ca7983 */ /* 0x000f220000100a00 */
[----:B------:R-:W5:Y:S01]  /*55a0*/  @!P3 LDC.64 R12, c[0x0][0x218] ;  /* 0x00008600ff0cbb82 */ /* 0x000f620000000a00 */
[----:B------:R-:W-:Y:S02]  /*55b0*/  VIADD R3, R232, 0xffffffff ;  /* 0xffffffffe8037836 */ /* 0x000fe40000000000 */
[----:B------:R-:W2:Y:S02]  /*55c0*/  LDL.64 R200, [R1+0x30] ;  /* 0x0000300001c87983 */ /* 0x000ea40000100a00 */
[C---:B------:R-:W-:Y:S01]  /*55d0*/  IMAD.WIDE.U32 R6, R3.reuse, UR6, RZ ;  /* 0x0000000603067c25 */ /* 0x040fe2000f8e00ff */
[----:B------:R-:W-:Y:S01]  /*55e0*/  SHF.R.S32.HI R4, RZ, 0x1f, R3 ;  /* 0x0000001fff047819 */ /* 0x000fe20000011403 */
[----:B------:R-:W2:Y:S01]  /*55f0*/  LDL R199, [R1+0x2c] ;  /* 0x00002c0001c77983 */ /* 0x000ea20000100800 */
[----:B---3--:R-:W3:Y:S03]  /*5600*/  @!P2 LDC.64 R8, c[0x0][0x218] ;  /* 0x00008600ff08ab82 */ /* 0x008ee60000000a00 */
[----:B------:R-:W3:Y:S01]  /*5610*/  LDL R198, [R1+0x38] ;  /* 0x0000380001c67983 */ /* 0x000ee20000100800 */
[----:B------:R-:W-:Y:S03]  /*5620*/  IMAD R4, R4, UR6, RZ ;  /* 0x0000000604047c24 */ /* 0x000fe6000f8e02ff */
[----:B------:R1:W-:Y:S01]  /*5630*/  @P3 STS.128 [R231+0x8000], RZ ;  /* 0x008000ffe7003388 */ /* 0x0003e20000000c00 */
[----:B------:R-:W-:Y:S01]  /*5640*/  IMAD R4, R3, UR7, R4 ;  /* 0x0000000703047c24 */ /* 0x000fe2000f8e0204 */
[----:B------:R-:W1:Y:S03]  /*5650*/  @!P3 LDC.64 R10, c[0x0][0x218] ;  /* 0x00008600ff0abb82 */ /* 0x000e660000000a00 */
[----:B------:R-:W-:Y:S05]  /*5660*/  IMAD.IADD R5, R7, 0x1, R4 ;  /* 0x0000000107057824 */ /* 0x000fea00078e0204 */
[----:B------:R-:W1:Y:S01]  /*5670*/  @!P2 LDC.64 R24, c[0x0][0x218] ;  /* 0x00008600ff18ab82 */ /* 0x000e620000000a00 */
[C---:B----4-:R-:W-:Y:S04]  /*5680*/  LEA R3, P1, R6.reuse, R202, 0x5 ;  /* 0x000000ca06037211 */ /* 0x050fe800078228ff */
[C---:B-----5:R-:W-:Y:S02]  /*5690*/  @!P3 LEA R12, P6, R3.reuse, R12, 0x1 ;  /* 0x0000000c030cb211 */ /* 0x060fe400078c08ff */
[----:B--2---:R-:W-:Y:S02]  /*56a0*/  LEA.HI.X R5, R6, R201, R5, 0x5, P1 ;  /* 0x000000c906057211 */ /* 0x004fe400008f2c05 */
[C---:B---3--:R-:W-:Y:S02]  /*56b0*/  @!P2 LEA R8, P1, R3.reuse, R8, 0x1 ;  /* 0x000000080308a211 */ /* 0x048fe400078208ff */
[C-C-:B------:R-:W-:Y:S02]  /*56c0*/  @!P3 LEA.HI.X R13, R3.reuse, R13, R5.reuse, 0x1, P6 ;  /* 0x0000000d030db211 */ /* 0x140fe400030f0c05 */
[--C-:B------:R-:W-:Y:S02]  /*56d0*/  @!P2 LEA.HI.X R9, R3, R9, R5.reuse, 0x1, P1 ;  /* 0x000000090309a211 */ /* 0x100fe400008f0c05 */
[----:B------:R-:W-:Y:S01]  /*56e0*/  IADD3 R4, P0, R199, R3, RZ ;  /* 0x00000003c7047210 */ /* 0x000fe20007f1e0ff */
[----:B------:R-:W-:Y:S01]  /*56f0*/  @!PT LDS RZ, [RZ] ;  /* 0x00000000fffff984 */ /* 0x000fe20000000800 */
[----:B------:R-:W-:Y:S01]  /*5700*/  @!PT LDS RZ, [RZ] ;  /* 0x00000000fffff984 */ /* 0x000fe20000000800 */
[----:B------:R-:W-:Y:S01]  /*5710*/  @!PT LDS RZ, [RZ] ;  /* 0x00000000fffff984 */ /* 0x000fe20000000800 */
[----:B------:R4:W-:Y:S03]  /*5720*/  @!P3 LDGSTS.E.BYPASS.LTC128B.128 [R231+0x8000], desc[UR8][R12.64] ;  /* 0x080000000ce7bfae */ /* 0x0009e6000b901d48 */
[----:B-1----:R-:W-:Y:S01]  /*5730*/  @!P3 LEA R10, P5, R4, R10, 0x1 ;  /* 0x0000000a040ab211 */ /* 0x002fe200078a08ff */
        /* <DEDUP_REMOVED lines=21> */
.L_x_2223:
[----:B--2---:R-:W2:Y:S01]  /*5890*/  LDL R0, [R1+0x14] ;  /* 0x0000140001007983 */ /* 0x004ea20000100800 */
[----:B------:R-:W-:Y:S04]  /*58a0*/  DEPBAR.LE SB0, 0x0 ;  /* 0x000080000000791a */ /* 0x000fe80000000000 */
[----:B------:R-:W3:Y:S01]  /*58b0*/  LDL.64 R16, [R1+0x40] ;  /* 0x0000400001107983 */ /* 0x000ee20000100a00 */
[-C--:B-1----:R-:W-:Y:S05]  /*58c0*/  IMAD.WIDE.U32 R4, R232, R236.reuse, RZ ;  /* 0x000000ece8047225 */ /* 0x082fea00078e00ff */
[----:B------:R-:W4:Y:S04]  /*58d0*/  LDL R10, [R1+0x3c] ;  /* 0x00003c00010a7983 */ /* 0x000f280000100800 */
[----:B------:R-:W5:Y:S04]  /*58e0*/  LDL R9, [R1+0x20] ;  /* 0x0000200001097983 */ /* 0x000f680000100800 */
[----:B------:R-:W5:Y:S04]  /*58f0*/  LDL R15, [R1+0x24] ;  /* 0x00002400010f7983 */ /* 0x000f680000100800 */
[----:B------:R-:W5:Y:S04]  /*5900*/  LDL R8, [R1+0x18] ;  /* 0x0000180001087983 */ /* 0x000f680000100800 */
        /* <DEDUP_REMOVED lines=10> */
[----:B------:R-:W-:Y:S05]  /*59b0*/  LEA R2, P0, R236, R0, 0x4 ;  /* 0x00000000ec027211 */ /* 0x000fea00078020ff */
[----:B------:R-:W2:Y:S01]  /*59c0*/  @!P2 LDC.64 R12, c[0x0][0x220] ;  /* 0x00008800ff0cab82 */ /* 0x000ea20000000a00 */
[----:B----4-:R-:W-:Y:S02]  /*59d0*/  LEA.HI.X R3, R4, R10, R3, 0x5, P1 ;  /* 0x0000000a04037211 */ /* 0x010fe400008f2c03 */
[----:B-----5:R-:W-:Y:S02]  /*59e0*/  @!P3 LEA R10, P5, R0, R9, 0x1 ;  /* 0x00000009000ab211 */ /* 0x020fe400078a08ff */
[----:B------:R-:W-:Y:S02]  /*59f0*/  @!P3 LEA R8, P4, R2, R8, 0x1 ;  /* 0x000000080208b211 */ /* 0x000fe400078808ff */
[----:B------:R-:W-:Y:S02]  /*5a00*/  @!P3 LEA.HI.X R11, R0, R15, R3, 0x1, P5 ;  /* 0x0000000f000bb211 */ /* 0x000fe400028f0c03 */
[----:B------:R-:W-:Y:S03]  /*5a10*/  LEA.HI.X R5, R236, R3, R237, 0x4, P0 ;  /* 0x00000003ec057211 */ /* 0x000fe600000f24ed */
[----:B------:R-:W-:Y:S01]  /*5a20*/  @!PT LDS RZ, [RZ] ;  /* 0x00000000fffff984 */ /* 0x000fe20000000800 */
[----:B------:R-:W-:Y:S01]  /*5a30*/  @!PT LDS RZ, [RZ] ;  /* 0x00000000fffff984 */ /* 0x000fe20000000800 */
[----:B------:R-:W-:Y:S01]  /*5a40*/  @!PT LDS RZ, [RZ] ;  /* 0x00000000fffff984 */ /* 0x000fe20000000800 */
[----:B------:R-:W-:Y:S01]  /*5a50*/  @!P3 LDGSTS.E.BYPASS.LTC128B.128 [R231+0xa000], desc[UR8][R10.64] ;  /* 0x0a0000000ae7bfae */ /* 0x000fe2000b901d48 */
[----:B------:R-:W-:Y:S02]  /*5a60*/  @!P3 LEA.HI.X R9, R2, R14, R5, 0x1, P4 ;  /* 0x0000000e0209b211 */ /* 0x000fe400020f0c05 */
[C---:B-1----:R-:W-:Y:S05]  /*5a70*/  @!P2 LEA R6, P1, R0.reuse, R6, 0x1 ;  /* 0x000000060006a211 */ /* 0x042fea00078208ff */
[----:B------:R-:W-:Y:S01]  /*5a80*/  @P2 STS.128 [R231+0xb000], RZ ;  /* 0x00b000ffe7002388 */ /* 0x000fe20000000c00 */
[----:B------:R-:W-:Y:S02]  /*5a90*/  @!P2 LEA.HI.X R7, R0, R7, R3, 0x1, P1 ;  /* 0x000000070007a211 */ /* 0x000fe400008f0c03 */
[C---:B--2---:R-:W-:Y:S05]  /*5aa0*/  @!P2 LEA R4, P0, R2.reuse, R12, 0x1 ;  /* 0x0000000c0204a211 */ /* 0x044fea00078008ff */
[----:B------:R-:W-:Y:S01]  /*5ab0*/  @!PT LDS RZ, [RZ] ;  /* 0x00000000fffff984 */ /* 0x000fe20000000800 */
[----:B------:R-:W-:Y:S01]  /*5ac0*/  @!PT LDS RZ, [RZ] ;  /* 0x00000000fffff984 */ /* 0x000fe20000000800 */
[----:B------:R-:W-:Y:S01]  /*5ad0*/  @!PT LDS RZ, [RZ] ;  /* 0x00000000fffff984 */ /* 0x000fe20000000800 */
[----:B------:R-:W-:Y:S01]  /*5ae0*/  @!P2 LDGSTS.E.BYPASS.LTC128B.128 [R231+0xb000], desc[UR8][R6.64+0x80] ;  /* 0x0b00008006e7afae */ /* 0x000fe2000b901d48 */
[----:B------:R-:W-:Y:S07]  /*5af0*/  @!P2 LEA.HI.X R5, R2, R13, R5, 0x1, P0 ;  /* 0x0000000d0205a211 */ /* 0x000fee00000f0c05 */
[----:B------:R-:W-:Y:S08]  /*5b00*/  @P3 STS.128 [R231+0xa800], RZ ;  /* 0x00a800ffe7003388 */ /* 0x000ff00000000c00 */
[----:B------:R-:W-:Y:S01]  /*5b10*/  @!PT LDS RZ, [RZ] ;  /* 0x00000000fffff984 */ /* 0x000fe20000000800 */
[----:B------:R-:W-:Y:S01]  /*5b20*/  @!PT LDS RZ, [RZ] ;  /* 0x00000000fffff984 */ /* 0x000fe20000000800 */
[----:B------:R-:W-:Y:S01]  /*5b30*/  @!PT LDS RZ, [RZ] ;  /* 0x00000000fffff984 */ /* 0x000fe20000000800 */
[----:B------:R-:W-:Y:S08]  /*5b40*/  @!P3 LDGSTS.E.BYPASS.LTC128B.128 [R231+0xa800], desc[UR8][R8.64] ;  /* 0x0a80000008e7bfae */ /* 0x000ff0000b901d48 */
[----:B------:R-:W-:Y:S08]  /*5b50*/  @P2 STS.128 [R231+0xb800], RZ ;  /* 0x00b800ffe7002388 */ /* 0x000ff00000000c00 */
[----:B------:R-:W-:Y:S01]  /*5b60*/  @!PT LDS RZ, [RZ] ;  /* 0x00000000fffff984 */ /* 0x000fe20000000800 */
[----:B------:R-:W-:Y:S01]  /*5b70*/  @!PT LDS RZ, [RZ] ;  /* 0x00000000fffff984 */ /* 0x000fe20000000800 */
[----:B------:R-:W-:Y:S01]  /*5b80*/  @!PT LDS RZ, [RZ] ;  /* 0x00000000fffff984 */ /* 0x000fe20000000800 */
[----:B------:R1:W-:Y:S08]  /*5b90*/  @!P2 LDGSTS.E.BYPASS.LTC128B.128 [R231+0xb800], desc[UR8][R4.64+0x80] ;  /* 0x0b80008004e7afae */ /* 0x0003f0000b901d48 */
[----:B------:R-:W-:Y:S08]  /*5ba0*/  LDSM.16.M88.4 R32, [R218] ;  /* 0x00000000da20783b */ /* 0x000ff00000000200 */
[----:B------:R-:W1:Y:S08]  /*5bb0*/  LDSM.16.M88.4 R16, [R216+0x8000] ;  /* 0x00800000d810783b */ /* 0x000e700000000200 */
[----:B------:R-:W2:Y:S08]  /*5bc0*/  LDSM.16.M88.4 R28, [R218+0x2000] ;  /* 0x00200000da1c783b */ /* 0x000eb00000000200 */
[----:B------:R-:W3:Y:S08]  /*5bd0*/  LDSM.16.M88.4 R176, [R216+0x8800] ;  /* 0x00880000d8b0783b */ /* 0x000ef00000000200 */
[----:B------:R-:W4:Y:S04]  /*5be0*/  LDL R0, [R1+0x28] ;  /* 0x0000280001007983 */ /* 0x000f280000100800 */
[----:B------:R-:W-:Y:S08]  /*5bf0*/  LDSM.16.M88.4 R180, [R220] ;  /* 0x00000000dcb4783b */ /* 0x000ff00000000200 */
[----:B------:R-:W0:Y:S01]  /*5c00*/  LDGDEPBAR ;  /* 0x00000000000079af */ /* 0x000e220000000000 */
[-C--:B-1----:R-:W-:Y:S07]  /*5c10*/  HMMA.16816.F32.BF16 R4, R32, R16.reuse, RZ ;  /* 0x000000102004723c */ /* 0x082fee00000418ff */
[----:B------:R-:W1:Y:S01]  /*5c20*/  LDSM.16.M88.4 R184, [R227] ;  /* 0x00000000e3b8783b */ /* 0x000e620000000200 */
[C---:B--2---:R-:W-:Y:S07]  /*5c30*/  HMMA.16816.F32.BF16 R8, R28.reuse, R16, RZ ;  /* 0x000000101c08723c */ /* 0x044fee00000418ff */
[----:B------:R-:W2:Y:S01]  /*5c40*/  LDSM.16.M88.4 R188, [R220+0x2000] ;  /* 0x00200000dcbc783b */ /* 0x000ea20000000200 */
[-C--:B------:R-:W-:Y:S07]  /*5c50*/  HMMA.16816.F32.BF16 R12, R28, R18.reuse, RZ ;  /* 0x000000121c0c723c */ /* 0x080fee00000418ff */
[----:B------:R-:W5:Y:S01]  /*5c60*/  LDSM.16.M88.4 R192, [R230] ;  /* 0x00000000e6c0783b */ /* 0x000f620000000200 */
[C---:B------:R-:W-:Y:S07]  /*5c70*/  HMMA.16816.F32.BF16 R16, R32.reuse, R18, RZ ;  /* 0x000000122010723c */ /* 0x040fee00000418ff */
[----:B------:R-:W-:Y:S01]  /*5c80*/  LDSM.16.M88.4 R196, [R226] ;  /* 0x00000000e2c4783b */ /* 0x000fe20000000200 */
[-C--:B---3--:R-:W-:Y:S06]  /*5c90*/  HMMA.16816.F32.BF16 R20, R32, R176.reuse, RZ ;  /* 0x000000b02014723c */ /* 0x088fec00000418ff */
[C---:B------:R-:W-:Y:S01]  /*5ca0*/  HMMA.16816.F32.BF16 R24, R28.reuse, R176, RZ ;  /* 0x000000b01c18723c */ /* 0x040fe200000418ff */
[----:B------:R-:W3:Y:S05]  /*5cb0*/  LDSM.16.M88.4 R200, [R224+0x8000] ;  /* 0x00800000e0c8783b */ /* 0x000eea0000000200 */
[-C--:B------:R-:W-:Y:S03]  /*5cc0*/  HMMA.16816.F32.BF16 R28, R28, R178.reuse, RZ ;  /* 0x000000b21c1c723c */ /* 0x080fe600000418ff */
[----:B------:R-:W-:Y:S03]  /*5cd0*/  LDSM.16.M88.4 R204, [R224+0x8800] ;  /* 0x00880000e0cc783b */ /* 0x000fe60000000200 */
[----:B------:R-:W-:Y:S05]  /*5ce0*/  HMMA.16816.F32.BF16 R32, R32, R178, RZ ;  /* 0x000000b22020723c */ /* 0x000fea00000418ff */
[----:B------:R-:W3:Y:S01]  /*5cf0*/  LDSM.16.M88.4 R176, [R226+0x2000] ;  /* 0x00200000e2b0783b */ /* 0x000ee20000000200 */
[-C--:B-1----:R-:W-:Y:S06]  /*5d00*/  HMMA.16816.F32.BF16 R4, R180, R184.reuse, R4 ;  /* 0x000000b8b404723c */ /* 0x082fec0000041804 */
[C---:B--2---:R-:W-:Y:S01]  /*5d10*/  HMMA.16816.F32.BF16 R8, R188.reuse, R184, R8 ;  /* 0x000000b8bc08723c */ /* 0x044fe20000041808 */
[----:B------:R-:W-:Y:S05]  /*5d20*/  LDSM.16.M88.4 R208, [R225] ;  /* 0x00000000e1d0783b */ /* 0x000fea0000000200 */
[-C--:B------:R-:W-:Y:S03]  /*5d30*/  HMMA.16816.F32.BF16 R12, R188, R186.reuse, R12 ;  /* 0x000000babc0c723c */ /* 0x080fe6000004180c */
[----:B------:R-:W1:Y:S03]  /*5d40*/  LDSM.16.M88.4 R212, [R223] ;  /* 0x00000000dfd4783b */ /* 0x000e660000000200 */
[C---:B------:R-:W-:Y:S05]  /*5d50*/  HMMA.16816.F32.BF16 R16, R180.reuse, R186, R16 ;  /* 0x000000bab410723c */ /* 0x040fea0000041810 */
[----:B------:R-:W-:Y:S01]  /*5d60*/  LDSM.16.M88.4 R184, [R223+0x800] ;  /* 0x00080000dfb8783b */ /* 0x000fe20000000200 */
[-C--:B-----5:R-:W-:Y:S06]  /*5d70*/  HMMA.16816.F32.BF16 R20, R180, R192.reuse, R20 ;  /* 0x000000c0b414723c */ /* 0x0a0fec0000041814 */
[C---:B------:R-:W-:Y:S06]  /*5d80*/  HMMA.16816.F32.BF16 R24, R188.reuse, R192, R24 ;  /* 0x000000c0bc18723c */ /* 0x040fec0000041818 */
[-C--:B------:R-:W-:Y:S01]  /*5d90*/  HMMA.16816.F32.BF16 R28, R188, R194.reuse, R28 ;  /* 0x000000c2bc1c723c */ /* 0x080fe2000004181c */
[----:B------:R-:W-:Y:S05]  /*5da0*/  LDSM.16.M88.4 R188, [R218+0x4000] ;  /* 0x00400000dabc783b */ /* 0x000fea0000000200 */
[----:B------:R-:W-:Y:S03]  /*5db0*/  HMMA.16816.F32.BF16 R32, R180, R194, R32 ;  /* 0x000000c2b420723c */ /* 0x000fe60000041820 */
[----:B------:R-:W2:Y:S03]  /*5dc0*/  LDSM.16.M88.4 R180, [R225+0x2000] ;  /* 0x00200000e1b4783b */ /* 0x000ea60000000200 */
[-C--:B---3--:R-:W-:Y:S05]  /*5dd0*/  HMMA.16816.F32.BF16 R4, R196, R200.reuse, R4 ;  /* 0x000000c8c404723c */ /* 0x088fea0000041804 */
[----:B------:R-:W3:Y:S01]  /*5de0*/  LDSM.16.M88.4 R192, [R216+0x9000] ;  /* 0x00900000d8c0783b */ /* 0x000ee20000000200 */
[C---:B------:R-:W-:Y:S06]  /*5df0*/  HMMA.16816.F32.BF16 R8, R176.reuse, R200, R8 ;  /* 0x000000c8b008723c */ /* 0x040fec0000041808 */
[-C--:B------:R-:W-:Y:S06]  /*5e00*/  HMMA.16816.F32.BF16 R12, R176, R202.reuse, R12 ;  /* 0x000000cab00c723c */ /* 0x080fec000004180c */
[C---:B------:R-:W-:Y:S01]  /*5e10*/  HMMA.16816.F32.BF16 R16, R196.reuse, R202, R16 ;  /* 0x000000cac410723c */ /* 0x040fe20000041810 */
[----:B------:R-:W-:Y:S05]  /*5e20*/  LDSM.16.M88.4 R200, [R220+0x4000] ;  /* 0x00400000dcc8783b */ /* 0x000fea0000000200 */
[-C--:B------:R-:W-:Y:S06]  /*5e30*/  HMMA.16816.F32.BF16 R20, R196, R204.reuse, R20 ;  /* 0x000000ccc414723c */ /* 0x080fec0000041814 */
[C---:B------:R-:W-:Y:S06]  /*5e40*/  HMMA.16816.F32.BF16 R24, R176.reuse, R204, R24 ;  /* 0x000000ccb018723c */ /* 0x040fec0000041818 */
[-C--:B------:R-:W-:Y:S01]  /*5e50*/  HMMA.16816.F32.BF16 R28, R176, R206.reuse, R28 ;  /* 0x000000ceb01c723c */ /* 0x080fe2000004181c */
[----:B------:R-:W5:Y:S05]  /*5e60*/  LDSM.16.M88.4 R176, [R218+0x6000] ;  /* 0x00600000dab0783b */ /* 0x000f6a0000000200 */
        /* <DEDUP_REMOVED lines=35> */
[----:B------:R-:W-:Y:S05]  /*60a0*/  HMMA.16816.F32.BF16 R32, R200, R186, R32 ;  /* 0x000000bac820723c */ /* 0x000fea0000041820 */
[----:B----4-:R-:W-:Y:S01]  /*60b0*/  IMAD R0, R232, -0x20, R0 ;  /* 0xffffffe0e8007824 */ /* 0x010fe200078e0200 */
[-C--:B---3--:R-:W-:Y:S05]  /*60c0*/  HMMA.16816.F32.BF16 R4, R208, R212.reuse, R4 ;  /* 0x000000d4d004723c */ /* 0x088fea0000041804 */
[C---:B------:R-:W-:Y:S01]  /*60d0*/  VIADD R3, R0.reuse, 0x48 ;  /* 0x0000004800037836 */ /* 0x040fe20000000000 */
[C---:B-----5:R-:W-:Y:S04]  /*60e0*/  HMMA.16816.F32.BF16 R8, R176.reuse, R212, R8 ;  /* 0x000000d4b008723c */ /* 0x060fe80000041808 */
[----:B------:R-:W-:Y:S01]  /*60f0*/  ISETP.GE.AND P1, PT, R3, RZ, PT ;  /* 0x000000ff0300720c */ /* 0x000fe20003f26270 */
[----:B------:R-:W-:Y:S01]  /*6100*/  VIADD R2, R0, 0x47 ;  /* 0x0000004700027836 */ /* 0x000fe20000000000 */
[-C--:B------:R-:W-:Y:S04]  /*6110*/  HMMA.16816.F32.BF16 R12, R176, R214.reuse, R12 ;  /* 0x000000d6b00c723c */ /* 0x080fe8000004180c */
[----:B------:R-:W-:Y:S02]  /*6120*/  ISETP.GE.AND P0, PT, R2, RZ, PT ;  /* 0x000000ff0200720c */ /* 0x000fe40003f06270 */
[C---:B------:R-:W-:Y:S05]  /*6130*/  HMMA.16816.F32.BF16 R16, R208.reuse, R214, R16 ;  /* 0x000000d6d010723c */ /* 0x040fea0000041810 */
[C---:B------:R-:W-:Y:S01]  /*6140*/  @!P1 IADD3 R3, -R0.reuse, -0x48, RZ ;  /* 0xffffffb800039810 */ /* 0x040fe20007ffe1ff */
[-C--:B------:R-:W-:Y:S05]  /*6150*/  HMMA.16816.F32.BF16 R20, R208, R188.reuse, R20 ;  /* 0x000000bcd014723c */ /* 0x080fea0000041814 */
[----:B------:R-:W-:Y:S01]  /*6160*/  @!P0 IADD3 R2, -R0, -0x47, RZ ;  /* 0xffffffb900028810 */ /* 0x000fe20007ffe1ff */
[C---:B------:R-:W-:Y:S05]  /*6170*/  HMMA.16816.F32.BF16 R24, R176.reuse, R188, R24 ;  /* 0x000000bcb018723c */ /* 0x040fea0000041818 */
[----:B------:R-:W-:Y:S01]  /*6180*/  I2FP.F32.S32 R3, R3 ;  /* 0x0000000300037245 */ /* 0x000fe20000201400 */
[-C--:B------:R-:W-:Y:S01]  /*6190*/  HMMA.16816.F32.BF16 R28, R176, R190.reuse, R28 ;  /* 0x000000beb01c723c */ /* 0x080fe2000004181c */
[----:B------:R-:W3:Y:S01]  /*61a0*/  LDSM.16.M88.4 R176, [R223+0x1800] ;  /* 0x00180000dfb0783b */ /* 0x000ee20000000200 */
[----:B------:R-:W-:Y:S04]  /*61b0*/  DEPBAR.LE SB0, 0x0 ;  /* 0x000080000000791a */ /* 0x000fe80000000000 */
[----:B------:R-:W-:Y:S01]  /*61c0*/  HMMA.16816.F32.BF16 R32, R208, R190, R32 ;  /* 0x000000bed020723c */ /* 0x000fe20000041820 */
[----:B------:R-:W-:Y:S04]  /*61d0*/  BAR.SYNC.DEFER_BLOCKING 0x0 ;  /* 0x0000000000007b1d */ /* 0x000fe80000010000 */
[----:B------:R-:W-:Y:S01]  /*61e0*/  I2FP.F32.S32 R2, R2 ;  /* 0x0000000200027245 */ /* 0x000fe20000201400 */
[-C--:B-1----:R-:W-:Y:S06]  /*61f0*/  HMMA.16816.F32.BF16 R4, R192, R196.reuse, R4 ;  /* 0x000000c4c004723c */ /* 0x082fec0000041804 */
[C---:B--2---:R-:W-:Y:S06]  /*6200*/  HMMA.16816.F32.BF16 R8, R180.reuse, R196, R8 ;  /* 0x000000c4b408723c */ /* 0x044fec0000041808 */
[-C--:B------:R-:W-:Y:S06]  /*6210*/  HMMA.16816.F32.BF16 R12, R180, R198.reuse, R12 ;  /* 0x000000c6b40c723c */ /* 0x080fec000004180c */
[C---:B------:R-:W-:Y:S06]  /*6220*/  HMMA.16816.F32.BF16 R16, R192.reuse, R198, R16 ;  /* 0x000000c6c010723c */ /* 0x040fec0000041810 */
[----:B------:R-:W-:Y:S01]  /*6230*/  FMUL.FTZ R4, R4, UR5 ;  /* 0x0000000504047c20 */ /* 0x000fe20008410000 */
[----:B------:R-:W-:Y:S01]  /*6240*/  FMUL.FTZ R5, R5, UR5 ;  /* 0x0000000505057c20 */ /* 0x000fe20008410000 */
[----:B------:R-:W-:Y:S02]  /*6250*/  FMUL.FTZ R6, R6, UR5 ;  /* 0x0000000506067c20 */ /* 0x000fe40008410000 */
[----:B------:R1:W-:Y:S01]  /*6260*/  MUFU.TANH R197, R4 ;  /* 0x0000000400c57308 */ /* 0x0003e20000002400 */
[-C--:B---3--:R-:W-:Y:S03]  /*6270*/  HMMA.16816.F32.BF16 R20, R192, R176.reuse, R20 ;  /* 0x000000b0c014723c */ /* 0x088fe60000041814 */
[----:B------:R-:W-:Y:S01]  /*6280*/  FMUL.FTZ R11, R11, UR5 ;  /* 0x000000050b0b7c20 */ /* 0x000fe20008410000 */
[----:B------:R-:W-:Y:S01]  /*6290*/  FMUL.FTZ R10, R10, UR5 ;  /* 0x000000050a0a7c20 */ /* 0x000fe20008410000 */
[----:B------:R-:W-:Y:S01]  /*62a0*/  FMUL.FTZ R9, R9, UR5 ;  /* 0x0000000509097c20 */ /* 0x000fe20008410000 */
[----:B------:R-:W-:Y:S03]  /*62b0*/  FMUL.FTZ R7, R7, UR5 ;  /* 0x0000000507077c20 */ /* 0x000fe60008410000 */
[----:B------:R2:W3:Y:S02]  /*62c0*/  MUFU.TANH R189, R11 ;  /* 0x0000000b00bd7308 */ /* 0x0004e40000002400 */
[----:B------:R-:W-:Y:S01]  /*62d0*/  FMUL.FTZ R12, R12, UR5 ;  /* 0x000000050c0c7c20 */ /* 0x000fe20008410000 */
[C---:B------:R-:W-:Y:S04]  /*62e0*/  HMMA.16816.F32.BF16 R24, R180.reuse, R176, R24 ;  /* 0x000000b0b418723c */ /* 0x040fe80000041818 */
[----:B------:R-:W-:Y:S01]  /*62f0*/  FMUL.FTZ R18, R18, UR5 ;  /* 0x0000000512127c20 */ /* 0x000fe20008410000 */
[----:B------:R-:W-:Y:S02]  /*6300*/  FMUL.FTZ R8, R8, UR5 ;  /* 0x0000000508087c20 */ /* 0x000fe40008410000 */
[----:B------:R4:W-:Y:S01]  /*6310*/  MUFU.TANH R191, R12 ;  /* 0x0000000c00bf7308 */ /* 0x0009e20000002400 */
[----:B------:R-:W-:Y:S03]  /*6320*/  FMUL.FTZ R14, R14, UR5 ;  /* 0x000000050e0e7c20 */ /* 0x000fe60008410000 */
[----:B-1----:R-:W-:Y:S01]  /*6330*/  FMUL.FTZ R4, R19, UR5 ;  /* 0x0000000513047c20 */ /* 0x002fe20008410000 */
[-C--:B------:R-:W-:Y:S03]  /*6340*/  HMMA.16816.F32.BF16 R28, R180, R178.reuse, R28 ;  /* 0x000000b2b41c723c */ /* 0x080fe6000004181c */
[----:B------:R-:W-:Y:S01]  /*6350*/  FMUL.FTZ R16, R16, UR5 ;  /* 0x0000000510107c20 */ /* 0x000fe20008410000 */
[C---:B------:R-:W-:Y:S01]  /*6360*/  VIADD R19, R0.reuse, 0xffffffff ;  /* 0xffffffff00137836 */ /* 0x040fe20000000000 */
[----:B------:R1:W-:Y:S01]  /*6370*/  MUFU.TANH R196, R5 ;  /* 0x0000000500c47308 */ /* 0x0003e20000002400 */
[C---:B--2---:R-:W-:Y:S02]  /*6380*/  VIADD R11, R0.reuse, 0x7 ;  /* 0x00000007000b7836 */ /* 0x044fe40000000000 */
[----:B------:R-:W-:Y:S03]  /*6390*/  FMUL.FTZ R15, R15, UR5 ;  /* 0x000000050f0f7c20 */ /* 0x000fe60008410000 */
[----:B------:R-:W-:Y:S01]  /*63a0*/  FMUL.FTZ R13, R13, UR5 ;  /* 0x000000050d0d7c20 */ /* 0x000fe20008410000 */
[----:B------:R-:W-:Y:S03]  /*63b0*/  HMMA.16816.F32.BF16 R32, R192, R178, R32 ;  /* 0x000000b2c020723c */ /* 0x000fe60000041820 */
[----:B------:R2:W-:Y:S01]  /*63c0*/  MUFU.TANH R142, R6 ;  /* 0x00000006008e7308 */ /* 0x0005e20000002400 */
[----:B----4-:R-:W-:Y:S01]  /*63d0*/  VIADD R12, R0, 0x8 ;  /* 0x00000008000c7836 */ /* 0x010fe20000000000 */
[----:B------:R-:W-:Y:S01]  /*63e0*/  ISETP.GE.AND P6, PT, R11, RZ, PT ;  /* 0x000000ff0b00720c */ /* 0x000fe20003fc6270 */
[----:B------:R-:W-:Y:S01]  /*63f0*/  FMUL.FTZ R27, R27, UR5 ;  /* 0x000000051b1b7c20 */ /* 0x000fe20008410000 */
[----:B------:R-:W-:Y:S02]  /*6400*/  FMUL.FTZ R180, R20, UR5 ;  /* 0x0000000514b47c20 */ /* 0x000fe40008410000 */
[----:B------:R-:W-:Y:S02]  /*6410*/  ISETP.GE.AND P4, PT, R12, RZ, PT ;  /* 0x000000ff0c00720c */ /* 0x000fe40003f86270 */
[----:B------:R-:W-:Y:S02]  /*6420*/  VIADD R20, R0, 0x27 ;  /* 0x0000002700147836 */ /* 0x000fe40000000000 */
[----:B------:R4:W5:Y:S01]  /*6430*/  MUFU.TANH R187, R10 ;  /* 0x0000000a00bb7308 */ /* 0x0009620000002400 */
[----:B-1----:R-:W-:Y:S01]  /*6440*/  FMUL.FTZ R5, R22, UR5 ;  /* 0x0000000516057c20 */ /* 0x002fe20008410000 */
[----:B------:R-:W-:Y:S01]  /*6450*/  FMUL.FTZ R21, R21, UR5 ;  /* 0x0000000515157c20 */ /* 0x000fe20008410000 */
[----:B---3--:R-:W-:Y:S01]  /*6460*/  FFMA.FTZ R179, R2, -R132, R189 ;  /* 0x8000008402b37223 */ /* 0x008fe200000100bd */
[----:B------:R-:W-:Y:S01]  /*6470*/  FMUL.FTZ R23, R23, UR5 ;  /* 0x0000000517177c20 */ /* 0x000fe20008410000 */
[----:B------:R-:W-:Y:S01]  /*6480*/  FMUL.FTZ R28, R28, UR5 ;  /* 0x000000051c1c7c20 */ /* 0x000fe20008410000 */
[----:B------:R-:W-:Y:S01]  /*6490*/  FMUL.FTZ R26, R26, UR5 ;  /* 0x000000051a1a7c20 */ /* 0x000fe20008410000 */
[C---:B------:R-:W-:Y:S03]  /*64a0*/  @!P6 IADD3 R11, -R0.reuse, -0x7, RZ ;  /* 0xfffffff9000be810 */ /* 0x040fe60007ffe1ff */
[----:B------:R1:W-:Y:S01]  /*64b0*/  MUFU.TANH R188, R9 ;  /* 0x0000000900bc7308 */ /* 0x0003e20000002400 */
[----:B--2---:R-:W-:Y:S01]  /*64c0*/  FMUL.FTZ R6, R17, UR5 ;  /* 0x0000000511067c20 */ /* 0x004fe20008410000 */
[C---:B------:R-:W-:Y:S01]  /*64d0*/  VIADD R17, R0.reuse, 0xfffffff7 ;  /* 0xfffffff700117836 */ /* 0x040fe20000000000 */
[----:B------:R-:W-:Y:S01]  /*64e0*/  @!P4 IADD3 R12, -R0, -0x8, RZ ;  /* 0xfffffff8000cc810 */ /* 0x000fe20007ffe1ff */
[----:B------:R-:W-:Y:S01]  /*64f0*/  FMUL.FTZ R2, R33, UR5 ;  /* 0x0000000521027c20 */ /* 0x000fe20008410000 */
[----:B------:R-:W-:Y:S01]  /*6500*/  ISETP.GE.AND P6, PT, R19, RZ, PT ;  /* 0x000000ff1300720c */ /* 0x000fe20003fc6270 */
[----:B------:R-:W-:Y:S01]  /*6510*/  FMUL.FTZ R34, R34, UR5 ;  /* 0x0000000522227c20 */ /* 0x000fe20008410000 */
[----:B------:R-:W-:Y:S03]  /*6520*/  ISETP.GE.AND P0, PT, R17, RZ, PT ;  /* 0x000000ff1100720c */ /* 0x000fe60003f06270 */
[----:B------:R2:W-:Y:S01]  /*6530*/  MUFU.TANH R135, R18 ;  /* 0x0000001200877308 */ /* 0x0005e20000002400 */
[----:B----4-:R-:W-:Y:S01]  /*6540*/  VIADD R10, R0, 0x40 ;  /* 0x00000040000a7836 */ /* 0x010fe20000000000 */
[----:B------:R-:W-:Y:S01]  /*6550*/  I2FP.F32.S32 R12, R12 ;  /* 0x0000000c000c7245 */ /* 0x000fe20000201400 */
[-C--:B-----5:R-:W-:Y:S01]  /*6560*/  FFMA.FTZ R176, R3, -R132.reuse, R187 ;  /* 0x8000008403b07223 */ /* 0x0a0fe200000100bb */
[----:B------:R-:W-:Y:S01]  /*6570*/  I2FP.F32.S32 R11, R11 ;  /* 0x0000000b000b7245 */ /* 0x000fe20000201400 */
[----:B------:R-:W-:Y:S01]  /*6580*/  FMUL.FTZ R24, R24, UR5 ;  /* 0x0000000518187c20 */ /* 0x000fe20008410000 */
[----:B------:R-:W-:Y:S01]  /*6590*/  ISETP.GE.AND P5, PT, R10, RZ, PT ;  /* 0x000000ff0a00720c */ /* 0x000fe20003fa6270 */
[-C--:B------:R-:W-:Y:S03]  /*65a0*/  FFMA.FTZ R142, R12, -R132.reuse, R142 ;  /* 0x800000840c8e7223 */ /* 0x080fe6000001008e */
[----:B------:R3:W4:Y:S01]  /*65b0*/  MUFU.TANH R143, R7 ;  /* 0x00000007008f7308 */ /* 0x0007220000002400 */
[C---:B-1----:R-:W-:Y:S01]  /*65c0*/  VIADD R9, R0.reuse, 0x3f ;  /* 0x0000003f00097836 */ /* 0x042fe20000000000 */
[C---:B------:R-:W-:Y:S01]  /*65d0*/  @!P6 IADD3 R19, -R0.reuse, 0x1, RZ ;  /* 0x000000010013e810 */ /* 0x040fe20007ffe1ff */
[----:B------:R-:W-:Y:S01]  /*65e0*/  FMUL.FTZ R25, R25, UR5 ;  /* 0x0000000519197c20 */ /* 0x000fe20008410000 */
[----:B------:R-:W-:Y:S01]  /*65f0*/  @!P0 IADD3 R17, -R0, 0x9, RZ ;  /* 0x0000000900118810 */ /* 0x000fe20007ffe1ff */
[----:B------:R-:W-:Y:S01]  /*6600*/  FMUL.FTZ R30, R30, UR5 ;  /* 0x000000051e1e7c20 */ /* 0x000fe20008410000 */
[----:B------:R-:W-:Y:S01]  /*6610*/  ISETP.GE.AND P4, PT, R9, RZ, PT ;  /* 0x000000ff0900720c */ /* 0x000fe20003f86270 */
[----:B------:R-:W-:Y:S03]  /*6620*/  FMUL.FTZ R31, R31, UR5 ;  /* 0x000000051f1f7c20 */ /* 0x000fe60008410000 */
[----:B------:R1:W-:Y:S01]  /*6630*/  MUFU.TANH R190, R8 ;  /* 0x0000000800be7308 */ /* 0x0003e20000002400 */
[C---:B--2---:R-:W-:Y:S01]  /*6640*/  VIADD R18, R0.reuse, 0xfffffff8 ;  /* 0xfffffff800127836 */ /* 0x044fe20000000000 */
[----:B------:R-:W-:Y:S02]  /*6650*/  I2FP.F32.S32 R19, R19 ;  /* 0x0000001300137245 */ /* 0x000fe40000201400 */
[----:B------:R-:W-:Y:S02]  /*6660*/  @!P5 IADD3 R10, -R0, -0x40, RZ ;  /* 0xffffffc0000ad810 */ /* 0x000fe40007ffe1ff */
[----:B------:R-:W-:Y:S04]  /*6670*/  ISETP.GE.AND P1, PT, R18, RZ, PT ;  /* 0x000000ff1200720c */ /* 0x000fe80003f26270 */
[----:B------:R2:W5:Y:S01]  /*6680*/  MUFU.TANH R141, R14 ;  /* 0x0000000e008d7308 */ /* 0x0005620000002400 */
[C---:B---3--:R-:W-:Y:S02]  /*6690*/  VIADD R7, R0.reuse, 0x37 ;  /* 0x0000003700077836 */ /* 0x048fe40000000000 */
[----:B----4-:R-:W-:Y:S01]  /*66a0*/  FFMA.FTZ R143, R11, -R132, R143 ;  /* 0x800000840b8f7223 */ /* 0x010fe2000001008f */
[C---:B------:R-:W-:Y:S02]  /*66b0*/  @!P4 IADD3 R9, -R0.reuse, -0x3f, RZ ;  /* 0xffffffc10009c810 */ /* 0x040fe40007ffe1ff */
[----:B------:R-:W-:Y:S02]  /*66c0*/  I2FP.F32.S32 R10, R10 ;  /* 0x0000000a000a7245 */ /* 0x000fe40000201400 */
[----:B------:R-:W-:Y:S02]  /*66d0*/  ISETP.GE.AND P4, PT, R7, RZ, PT ;  /* 0x000000ff0700720c */ /* 0x000fe40003f86270 */
[----:B------:R3:W-:Y:S01]  /*66e0*/  MUFU.TANH R136, R4 ;  /* 0x0000000400887308 */ /* 0x0007e20000002400 */
[C---:B-1----:R-:W-:Y:S01]  /*66f0*/  VIADD R8, R0.reuse, 0x38 ;  /* 0x0000003800087836 */ /* 0x042fe20000000000 */
[----:B------:R-:W-:Y:S02]  /*6700*/  I2FP.F32.S32 R9, R9 ;  /* 0x0000000900097245 */ /* 0x000fe40000201400 */
[----:B------:R-:W-:Y:S02]  /*6710*/  @!P1 IADD3 R18, -R0, 0x8, RZ ;  /* 0x0000000800129810 */ /* 0x000fe40007ffe1ff */
[----:B------:R-:W-:Y:S04]  /*6720*/  ISETP.GE.AND P5, PT, R8, RZ, PT ;  /* 0x000000ff0800720c */ /* 0x000fe80003fa6270 */
[----:B------:R1:W4:Y:S01]  /*6730*/  MUFU.TANH R22, R16 ;  /* 0x0000001000167308 */ /* 0x0003220000002400 */
[----:B--2---:R-:W-:Y:S01]  /*6740*/  VIADD R14, R0, 0xffffffe8 ;  /* 0xffffffe8000e7836 */ /* 0x004fe20000000000 */
[----:B------:R-:W-:Y:S01]  /*6750*/  I2FP.F32.S32 R18, R18 ;  /* 0x0000001200127245 */ /* 0x000fe20000201400 */
[-C--:B-----5:R-:W-:Y:S01]  /*6760*/  FFMA.FTZ R178, R10, -R132.reuse, R141 ;  /* 0x800000840ab27223 */ /* 0x0a0fe2000001008d */
[----:B------:R-:W-:Y:S02]  /*6770*/  @!P4 IADD3 R7, -R0, -0x37, RZ ;  /* 0xffffffc90007c810 */ /* 0x000fe40007ffe1ff */
[----:B------:R-:W-:Y:S04]  /*6780*/  ISETP.GE.AND P1, PT, R14, RZ, PT ;  /* 0x000000ff0e00720c */ /* 0x000fe80003f26270 */
[----:B------:R2:W5:Y:S01]  /*6790*/  MUFU.TANH R184, R15 ;  /* 0x0000000f00b87308 */ /* 0x0005620000002400 */
[C---:B---3--:R-:W-:Y:S01]  /*67a0*/  VIADD R4, R0.reuse, 0x28 ;  /* 0x0000002800047836 */ /* 0x048fe20000000000 */
[----:B------:R-:W-:Y:S02]  /*67b0*/  I2FP.F32.S32 R17, R17 ;  /* 0x0000001100117245 */ /* 0x000fe40000201400 */
[----:B------:R-:W-:Y:S02]  /*67c0*/  @!P5 IADD3 R8, -R0, -0x38, RZ ;  /* 0xffffffc80008d810 */ /* 0x000fe40007ffe1ff */
[----:B------:R-:W-:Y:S04]  /*67d0*/  ISETP.GE.AND P6, PT, R4, RZ, PT ;  /* 0x000000ff0400720c */ /* 0x000fe80003fc6270 */
[----:B------:R3:W-:Y:S01]  /*67e0*/  MUFU.TANH R182, R13 ;  /* 0x0000000d00b67308 */ /* 0x0007e20000002400 */
[----:B-1----:R-:W-:Y:S02]  /*67f0*/  VIADD R16, R0, 0xfffffff0 ;  /* 0xfffffff000107836 */ /* 0x002fe40000000000 */
[----:B----4-:R-:W-:Y:S01]  /*6800*/  FFMA.FTZ R22, R18, -R132, R22 ;  /* 0x8000008412167223 */ /* 0x010fe20000010016 */
[----:B------:R-:W-:Y:S02]  /*6810*/  @!P1 IADD3 R14, -R0, 0x18, RZ ;  /* 0x00000018000e9810 */ /* 0x000fe40007ffe1ff */
[----:B------:R-:W-:Y:S02]  /*6820*/  I2FP.F32.S32 R7, R7 ;  /* 0x0000000700077245 */ /* 0x000fe40000201400 */
[----:B------:R-:W-:Y:S02]  /*6830*/  ISETP.GE.AND P0, PT, R16, RZ, PT ;  /* 0x000000ff1000720c */ /* 0x000fe40003f06270 */
[----:B------:R1:W-:Y:S01]  /*6840*/  MUFU.TANH R138, R6 ;  /* 0x00000006008a7308 */ /* 0x0003e20000002400 */
[C---:B--2---:R-:W-:Y:S01]  /*6850*/  VIADD R15, R0.reuse, 0xffffffef ;  /* 0xffffffef000f7836 */ /* 0x044fe20000000000 */
[----:B------:R-:W-:Y:S01]  /*6860*/  I2FP.F32.S32 R14, R14 ;  /* 0x0000000e000e7245 */ /* 0x000fe20000201400 */
[----:B-----5:R-:W-:Y:S01]  /*6870*/  FFMA.FTZ R177, R9, -R132, R184 ;  /* 0x8000008409b17223 */ /* 0x020fe200000100b8 */
[C---:B------:R-:W-:Y:S02]  /*6880*/  @!P6 IADD3 R4, -R0.reuse, -0x28, RZ ;  /* 0xffffffd80004e810 */ /* 0x040fe40007ffe1ff */
[----:B------:R-:W-:Y:S04]  /*6890*/  ISETP.GE.AND P4, PT, R15, RZ, PT ;  /* 0x000000ff0f00720c */ /* 0x000fe80003f86270 */
[----:B------:R2:W4:Y:S01]  /*68a0*/  MUFU.TANH R186, R5 ;  /* 0x0000000500ba7308 */ /* 0x0005220000002400 */
[C---:B---3--:R-:W-:Y:S01]  /*68b0*/  VIADD R13, R0.reuse, 0xffffffe7 ;  /* 0xffffffe7000d7836 */ /* 0x048fe20000000000 */
[----:B------:R-:W-:Y:S02]  /*68c0*/  I2FP.F32.S32 R8, R8 ;  /* 0x0000000800087245 */ /* 0x000fe40000201400 */
[C---:B------:R-:W-:Y:S02]  /*68d0*/  @!P0 IADD3 R16, -R0.reuse, 0x10, RZ ;  /* 0x0000001000108810 */ /* 0x040fe40007ffe1ff */
[----:B------:R-:W-:Y:S04]  /*68e0*/  ISETP.GE.AND P5, PT, R13, RZ, PT ;  /* 0x000000ff0d00720c */ /* 0x000fe80003fa6270 */
[----:B------:R-:W3:Y:S01]  /*68f0*/  MUFU.TANH R12, R27 ;  /* 0x0000001b000c7308 */ /* 0x000ee20000002400 */
[----:B-1----:R-:W-:Y:S01]  /*6900*/  VIADD R6, R0, 0x30 ;  /* 0x0000003000067836 */ /* 0x002fe20000000000 */
[----:B------:R-:W-:Y:S02]  /*6910*/  ISETP.GE.AND P0, PT, R20, RZ, PT ;  /* 0x000000ff1400720c */ /* 0x000fe40003f06270 */
[----:B------:R-:W-:Y:S02]  /*6920*/  @!P4 IADD3 R15, -R0, 0x11, RZ ;  /* 0x00000011000fc810 */ /* 0x000fe40007ffe1ff */
[----:B------:R-:W-:Y:S04]  /*6930*/  ISETP.GE.AND P6, PT, R6, RZ, PT ;  /* 0x000000ff0600720c */ /* 0x000fe80003fc6270 */
[----:B------:R-:W1:Y:S01]  /*6940*/  MUFU.TANH R181, R21 ;  /* 0x0000001500b57308 */ /* 0x000e620000002400 */
[----:B--2---:R-:W-:Y:S01]  /*6950*/  VIADD R5, R0, 0x2f ;  /* 0x0000002f00057836 */ /* 0x004fe20000000000 */
[----:B------:R-:W-:Y:S01]  /*6960*/  I2FP.F32.S32 R15, R15 ;  /* 0x0000000f000f7245 */ /* 0x000fe20000201400 */
[-C--:B----4-:R-:W-:Y:S01]  /*6970*/  FFMA.FTZ R186, R18, -R132.reuse, R186 ;  /* 0x8000008412ba7223 */ /* 0x090fe200000100ba */
[C---:B------:R-:W-:Y:S01]  /*6980*/  @!P5 IADD3 R13, -R0.reuse, 0x19, RZ ;  /* 0x00000019000dd810 */ /* 0x040fe20007ffe1ff */
[-C--:B------:R-:W-:Y:S01]  /*6990*/  FFMA.FTZ R18, R17, -R132.reuse, R138 ;  /* 0x8000008411127223 */ /* 0x080fe2000001008a */
[----:B------:R-:W-:Y:S04]  /*69a0*/  ISETP.GE.AND P1, PT, R5, RZ, PT ;  /* 0x000000ff0500720c */ /* 0x000fe80003f26270 */
[----:B------:R2:W4:Y:S01]  /*69b0*/  MUFU.TANH R185, R23 ;  /* 0x0000001700b97308 */ /* 0x0005220000002400 */
[C---:B------:R-:W-:Y:S01]  /*69c0*/  @!P0 IADD3 R20, -R0.reuse, -0x27, RZ ;  /* 0xffffffd900148810 */ /* 0x040fe20007ffe1ff */
[----:B---3--:R-:W-:Y:S01]  /*69d0*/  FFMA.FTZ R193, R7, -R132, R12 ;  /* 0x8000008407c17223 */ /* 0x008fe2000001000c */
[C---:B------:R-:W-:Y:S02]  /*69e0*/  @!P6 IADD3 R6, -R0.reuse, -0x30, RZ ;  /* 0xffffffd00006e810 */ /* 0x040fe40007ffe1ff */
[----:B------:R-:W-:Y:S02]  /*69f0*/  IABS R27, R0 ;  /* 0x00000000001b7213 */ /* 0x000fe40000000000 */
[----:B------:R-:W-:Y:S03]  /*6a00*/  I2FP.F32.S32 R13, R13 ;  /* 0x0000000d000d7245 */ /* 0x000fe60000201400 */
[----:B------:R-:W3:Y:S01]  /*6a10*/  MUFU.TANH R2, R2 ;  /* 0x0000000200027308 */ /* 0x000ee20000002400 */
[----:B------:R-:W-:Y:S01]  /*6a20*/  I2FP.F32.S32 R27, R27 ;  /* 0x0000001b001b7245 */ /* 0x000fe20000201400 */
[-C--:B-1----:R-:W-:Y:S01]  /*6a30*/  FFMA.FTZ R181, R15, -R132.reuse, R181 ;  /* 0x800000840fb57223 */ /* 0x082fe200000100b5 */
[----:B------:R-:W-:Y:S01]  /*6a40*/  @!P1 IADD3 R5, -R0, -0x2f, RZ ;  /* 0xffffffd100059810 */ /* 0x000fe20007ffe1ff */
[----:B------:R-:W-:Y:S01]  /*6a50*/  FMUL.FTZ R0, R32, UR5 ;  /* 0x0000000520007c20 */ /* 0x000fe20008410000 */
[-C--:B------:R-:W-:Y:S01]  /*6a60*/  FFMA.FTZ R32, R9, -R132.reuse, R188 ;  /* 0x8000008409207223 */ /* 0x080fe200000100bc */
[CC--:B------:R-:W-:Y:S01]  /*6a70*/  FFMA.FTZ R21, R27.reuse, -R132.reuse, R197 ;  /* 0x800000841b157223 */ /* 0x0c0fe200000100c5 */
[-C--:B------:R-:W-:Y:S03]  /*6a80*/  FFMA.FTZ R27, R27, -R132.reuse, R135 ;  /* 0x800000841b1b7223 */ /* 0x080fe60000010087 */
[----:B------:R1:W5:Y:S01]  /*6a90*/  MUFU.TANH R3, R0 ;  /* 0x0000000000037308 */ /* 0x0003620000002400 */
[-C--:B--2---:R-:W-:Y:S01]  /*6aa0*/  FFMA.FTZ R23, R19, -R132.reuse, R196 ;  /* 0x8000008413177223 */ /* 0x084fe200000100c4 */
[-C--:B----4-:R-:W-:Y:S01]  /*6ab0*/  FFMA.FTZ R185, R17, -R132.reuse, R185 ;  /* 0x8000008411b97223 */ /* 0x090fe200000100b9 */
[----:B------:R-:W-:Y:S01]  /*6ac0*/  FMUL.FTZ R9, R29, UR5 ;  /* 0x000000051d097c20 */ /* 0x000fe20008410000 */
[----:B------:R-:W-:Y:S01]  /*6ad0*/  FFMA.FTZ R17, R7, -R132, R182 ;  /* 0x8000008407117223 */ /* 0x000fe200000100b6 */
[----:B------:R-:W-:Y:S02]  /*6ae0*/  I2FP.F32.S32 R4, R4 ;  /* 0x0000000400047245 */ /* 0x000fe40000201400 */
[----:B------:R-:W-:Y:S03]  /*6af0*/  I2FP.F32.S32 R16, R16 ;  /* 0x0000001000107245 */ /* 0x000fe60000201400 */
[----:B------:R2:W4:Y:S01]  /*6b00*/  MUFU.TANH R11, R28 ;  /* 0x0000001c000b7308 */ /* 0x0005220000002400 */
[----:B---3--:R-:W-:Y:S01]  /*6b10*/  FFMA.FTZ R183, R13, -R132, R2 ;  /* 0x800000840db77223 */ /* 0x008fe20000010002 */
[----:B------:R-:W-:Y:S02]  /*6b20*/  FMNMX.FTZ R2, R21, R133, !PT ;  /* 0x0000008515027209 */ /* 0x000fe40007810000 */
[----:B------:R-:W-:Y:S02]  /*6b30*/  I2FP.F32.S32 R29, R20 ;  /* 0x00000014001d7245 */ /* 0x000fe40000201400 */
[----:B------:R-:W-:Y:S04]  /*6b40*/  ISETP.GT.AND P4, PT, R232, RZ, PT ;  /* 0x000000ffe800720c */ /* 0x000fe80003f84270 */
[----:B------:R3:W4:Y:S01]  /*6b50*/  MUFU.TANH R137, R26 ;  /* 0x0000001a00897308 */ /* 0x0007220000002400 */
[----:B-1----:R-:W-:Y:S01]  /*6b60*/  FMUL.FTZ R0, R35, UR5 ;  /* 0x0000000523007c20 */ /* 0x002fe20008410000 */
[----:B-----5:R-:W-:Y:S01]  /*6b70*/  FFMA.FTZ R184, R14, -R132, R3 ;  /* 0x800000840eb87223 */ /* 0x020fe20000010003 */
[----:B------:R-:W-:Y:S02]  /*6b80*/  FMNMX.FTZ R3, R23, R2, !PT ;  /* 0x0000000217037209 */ /* 0x000fe40007810000 */
[----:B------:R-:W-:Y:S02]  /*6b90*/  FMNMX.FTZ R2, R176, R140, !PT ;  /* 0x0000008cb0027209 */ /* 0x000fe40007810000 */
[----:B------:R-:W-:Y:S03]  /*6ba0*/  FMNMX.FTZ R138, R22, R3, !PT ;  /* 0x00000003168a7209 */ /* 0x000fe60007810000 */
[----:B------:R-:W1:Y:S01]  /*6bb0*/  MUFU.TANH R0, R0 ;  /* 0x0000000000007308 */ /* 0x000e620000002400 */
[----:B------:R-:W-:Y:S01]  /*6bc0*/  FMNMX.FTZ R2, R179, R2, !PT ;  /* 0x00000002b3027209 */ /* 0x000fe20007810000 */
[----:B--2---:R-:W-:Y:S01]  /*6bd0*/  FFMA.FTZ R28, R10, -R132, R190 ;  /* 0x800000840a1c7223 */ /* 0x004fe200000100be */
[----:B------:R-:W-:Y:S02]  /*6be0*/  I2FP.F32.S32 R14, R6 ;  /* 0x00000006000e7245 */ /* 0x000fe40000201400 */
[----:B------:R-:W-:Y:S05]  /*6bf0*/  FMNMX.FTZ R138, R18, R138, !PT ;  /* 0x0000008a128a7209 */ /* 0x000fea0007810000 */
[----:B------:R-:W2:Y:S01]  /*6c00*/  MUFU.TANH R180, R180 ;  /* 0x000000b400b47308 */ /* 0x000ea20000002400 */
[-C--:B---3--:R-:W-:Y:S01]  /*6c10*/  FFMA.FTZ R26, R19, -R132.reuse, R136 ;  /* 0x80000084131a7223 */ /* 0x088fe20000010088 */
[-C--:B------:R-:W-:Y:S01]  /*6c20*/  FFMA.FTZ R19, R8, -R132.reuse, R191 ;  /* 0x8000008408137223 */ /* 0x080fe200000100bf */
[-C--:B----4-:R-:W-:Y:S01]  /*6c30*/  FFMA.FTZ R191, R4, -R132.reuse, R11 ;  /* 0x8000008404bf7223 */ /* 0x090fe2000001000b */
[----:B------:R-:W-:Y:S01]  /*6c40*/  FMNMX.FTZ R4, R28, R139, !PT ;  /* 0x0000008b1c047209 */ /* 0x000fe20007810000 */
[-C--:B------:R-:W-:Y:S05]  /*6c50*/  FFMA.FTZ R192, R8, -R132.reuse, R137 ;  /* 0x8000008408c07223 */ /* 0x080fea0000010089 */
[----:B------:R-:W3:Y:S01]  /*6c60*/  MUFU.TANH R34, R34 ;  /* 0x0000002200227308 */ /* 0x000ee20000002400 */
[----:B-1----:R-:W-:Y:S01]  /*6c70*/  FFMA.FTZ R187, R15, -R132, R0 ;  /* 0x800000840fbb7223 */ /* 0x002fe20000010000 */
[----:B------:R-:W-:Y:S02]  /*6c80*/  I2FP.F32.S32 R0, R5 ;  /* 0x0000000500007245 */ /* 0x000fe40000201400 */
[----:B------:R-:W-:Y:S02]  /*6c90*/  FMNMX.FTZ R5, R142, R134, !PT ;  /* 0x000000868e057209 */ /* 0x000fe40007810000 */
[----:B------:R-:W-:Y:S04]  /*6ca0*/  FMNMX.FTZ R4, R32, R4, !PT ;  /* 0x0000000420047209 */ /* 0x000fe80007810000 */
[----:B------:R-:W1:Y:S01]  /*6cb0*/  MUFU.TANH R7, R24 ;  /* 0x0000001800077308 */ /* 0x000e620000002400 */
[----:B------:R-:W-:Y:S01]  /*6cc0*/  FMNMX.FTZ R5, R143, R5, !PT ;  /* 0x000000058f057209 */ /* 0x000fe20007810000 */
[----:B--2---:R-:W-:Y:S01]  /*6cd0*/  FFMA.FTZ R180, R16, -R132, R180 ;  /* 0x8000008410b47223 */ /* 0x004fe200000100b4 */
[----:B------:R-:W-:Y:S02]  /*6ce0*/  FMNMX.FTZ R4, R19, R4, !PT ;  /* 0x0000000413047209 */ /* 0x000fe40007810000 */
[----:B------:R-:W-:Y:S02]  /*6cf0*/  FMNMX.FTZ R3, R27, R5, !PT ;  /* 0x000000051b037209 */ /* 0x000fe40007810000 */
[----:B------:R-:W-:Y:S03]  /*6d00*/  FMNMX.FTZ R5, R178, R2, !PT ;  /* 0x00000002b2057209 */ /* 0x000fe60007810000 */
[----:B------:R-:W2:Y:S01]  /*6d10*/  MUFU.TANH R6, R25 ;  /* 0x0000001900067308 */ /* 0x000ea20000002400 */
[----:B------:R-:W-:Y:S01]  /*6d20*/  FMNMX.FTZ R3, R26, R3, !PT ;  /* 0x000000031a037209 */ /* 0x000fe20007810000 */
[----:B---3--:R-:W-:Y:S01]  /*6d30*/  FFMA.FTZ R188, R16, -R132, R34 ;  /* 0x8000008410bc7223 */ /* 0x008fe20000010022 */
[----:B------:R-:W-:Y:S02]  /*6d40*/  FMNMX.FTZ R138, R180, R138, !PT ;  /* 0x0000008ab48a7209 */ /* 0x000fe40007810000 */
[----:B------:R-:W-:Y:S02]  /*6d50*/  FMNMX.FTZ R3, R186, R3, !PT ;  /* 0x00000003ba037209 */ /* 0x000fe40007810000 */
[----:B------:R-:W-:Y:S03]  /*6d60*/  FMNMX.FTZ R138, R181, R138, !PT ;  /* 0x0000008ab58a7209 */ /* 0x000fe60007810000 */
[----:B------:R3:W4:Y:S01]  /*6d70*/  MUFU.TANH R20, R9 ;  /* 0x0000000900147308 */ /* 0x0007220000002400 */
[----:B-1----:R-:W-:Y:S01]  /*6d80*/  FFMA.FTZ R189, R14, -R132, R7 ;  /* 0x800000840ebd7223 */ /* 0x002fe20000010007 */
[----:B------:R-:W-:Y:S02]  /*6d90*/  FMNMX.FTZ R4, R17, R4, !PT ;  /* 0x0000000411047209 */ /* 0x000fe40007810000 */
[----:B------:R-:W-:Y:S02]  /*6da0*/  FMNMX.FTZ R3, R185, R3, !PT ;  /* 0x00000003b9037209 */ /* 0x000fe40007810000 */
[----:B------:R-:W-:Y:S04]  /*6db0*/  FMNMX.FTZ R138, R184, R138, !PT ;  /* 0x0000008ab88a7209 */ /* 0x000fe80007810000 */
[----:B------:R3:W1:Y:S01]  /*6dc0*/  MUFU.TANH R141, R30 ;  /* 0x0000001e008d7308 */ /* 0x0006620000002400 */
[----:B--2---:R-:W-:Y:S01]  /*6dd0*/  FFMA.FTZ R190, R0, -R132, R6 ;  /* 0x8000008400be7223 */ /* 0x004fe20000010006 */
[----:B------:R-:W-:Y:S02]  /*6de0*/  FMNMX.FTZ R16, R177, R5, !PT ;  /* 0x00000005b1107209 */ /* 0x000fe40007810000 */
[----:B------:R-:W-:Y:S02]  /*6df0*/  FMNMX.FTZ R15, R189, R4, !PT ;  /* 0x00000004bd0f7209 */ /* 0x000fe40007810000 */
[----:B------:R-:W-:Y:S04]  /*6e00*/  FMNMX.FTZ R137, R188, R3, !PT ;  /* 0x00000003bc897209 */ /* 0x000fe80007810000 */
[----:B------:R3:W2:Y:S01]  /*6e10*/  MUFU.TANH R2, R31 ;  /* 0x0000001f00027308 */ /* 0x0006a20000002400 */
[----:B------:R-:W-:Y:S01]  /*6e20*/  FMNMX.FTZ R138, R183, R138, !PT ;  /* 0x0000008ab78a7209 */ /* 0x000fe20007810000 */
[----:B----4-:R-:W-:Y:S06]  /*6e30*/  @P4 BRA `(.L_x_2225) ;  /* 0xffffffe400d44947 */ /* 0x010fec000383ffff */
.L_x_2224:
[----:B----4-:R-:W4:Y:S01]  /*6e40*/  SHFL.BFLY PT, R6, R138, 0x2, 0x1f ;  /* 0x0c401f008a067f89 */ /* 0x010f2200000e0000 */
[----:B------:R-:W-:Y:S01]  /*6e50*/  FMNMX.FTZ R137, R187, R137, !PT ;  /* 0x00000089bb897209 */ /* 0x000fe20007810000 */
[-C--:B-1----:R-:W-:Y:S01]  /*6e60*/  FFMA.FTZ R141, R14, -R132.reuse, R141 ;  /* 0x800000840e8d7223 */ /* 0x082fe2000001008d */
[----:B------:R-:W-:Y:S01]  /*6e70*/  FMNMX.FTZ R3, R190, R15, !PT ;  /* 0x0000000fbe037209 */ /* 0x000fe20007810000 */
[----:B--2---:R-:W-:Y:S01]  /*6e80*/  FFMA.FTZ R2, R0, -R132, R2 ;  /* 0x8000008400027223 */ /* 0x004fe20000010002 */
[----:B------:R-:W-:Y:S03]  /*6e90*/  FMNMX.FTZ R4, R192, R16, !PT ;  /* 0x00000010c0047209 */ /* 0x000fe60007810000 */
[----:B------:R-:W1:Y:S01]  /*6ea0*/  SHFL.BFLY PT, R7, R137, 0x2, 0x1f ;  /* 0x0c401f0089077f89 */ /* 0x000e6200000e0000 */
[----:B------:R-:W-:Y:S01]  /*6eb0*/  FMNMX.FTZ R5, R191, R3, !PT ;  /* 0x00000003bf057209 */ /* 0x000fe20007810000 */
[----:B------:R-:W-:Y:S01]  /*6ec0*/  FFMA.FTZ R182, R29, -R132, R20 ;  /* 0x800000841db67223 */ /* 0x000fe20000010014 */
[----:B------:R-:W-:Y:S05]  /*6ed0*/  FMNMX.FTZ R3, R193, R4, !PT ;  /* 0x00000004c1037209 */ /* 0x000fea0007810000 */
[----:B------:R-:W-:Y:S01]  /*6ee0*/  LDSM.16.MT88.4 R196, [R222+0xb800] ;  /* 0x00b80000dec4783b */ /* 0x000fe20000004200 */
[----:B------:R-:W-:Y:S02]  /*6ef0*/  FMNMX.FTZ R0, R141, R3, !PT ;  /* 0x000000038d007209 */ /* 0x000fe40007810000 */
[----:B------:R-:W-:Y:S02]  /*6f00*/  FMNMX.FTZ R5, R182, R5, !PT ;  /* 0x00000005b6057209 */ /* 0x000fe40007810000 */
[----:B------:R-:W-:Y:S03]  /*6f10*/  FMNMX.FTZ R0, R2, R0, !PT ;  /* 0x0000000002007209 */ /* 0x000fe60007810000 */
[----:B------:R-:W-:Y:S08]  /*6f20*/  LDSM.16.MT88.4 R200, [R221+0xb800] ;  /* 0x00b80000ddc8783b */ /* 0x000ff00000004200 */
[----:B------:R-:W2:Y:S08]  /*6f30*/  SHFL.BFLY PT, R3, R0, 0x2, 0x1f ;  /* 0x0c401f0000037f89 */ /* 0x000eb000000e0000 */
[----:B------:R-:W5:Y:S01]  /*6f40*/  SHFL.BFLY PT, R4, R5, 0x2, 0x1f ;  /* 0x0c401f0005047f89 */ /* 0x000f6200000e0000 */
[----:B----4-:R-:W-:Y:S02]  /*6f50*/  FMNMX.FTZ R138, R138, R6, !PT ;  /* 0x000000068a8a7209 */ /* 0x010fe40007810000 */
[----:B-1----:R-:W-:Y:S05]  /*6f60*/  FMNMX.FTZ R137, R137, R7, !PT ;  /* 0x0000000789897209 */ /* 0x002fea0007810000 */
[----:B------:R-:W1:Y:S08]  /*6f70*/  SHFL.BFLY PT, R6, R138, 0x1, 0x1f ;  /* 0x0c201f008a067f89 */ /* 0x000e7000000e0000 */
[----:B------:R-:W4:Y:S01]  /*6f80*/  SHFL.BFLY PT, R7, R137, 0x1, 0x1f ;  /* 0x0c201f0089077f89 */ /* 0x000f2200000e0000 */
[----:B--2---:R-:W-:Y:S02]  /*6f90*/  FMNMX.FTZ R3, R0, R3, !PT ;  /* 0x0000000300037209 */ /* 0x004fe40007810000 */
[----:B-----5:R-:W-:Y:S05]  /*6fa0*/  FMNMX.FTZ R8, R5, R4, !PT ;  /* 0x0000000405087209 */ /* 0x020fea0007810000 */
[----:B------:R-:W2:Y:S01]  /*6fb0*/  SHFL.BFLY PT, R5, R3, 0x1, 0x1f ;  /* 0x0c201f0003057f89 */ /* 0x000ea200000e0000 */
[----:B-1----:R-:W-:Y:S07]  /*6fc0*/  FMNMX.FTZ R138, R138, R6, !PT ;  /* 0x000000068a8a7209 */ /* 0x002fee0007810000 */
[----:B------:R-:W1:Y:S01]  /*6fd0*/  SHFL.BFLY PT, R136, R8, 0x1, 0x1f ;  /* 0x0c201f0008887f89 */ /* 0x000e6200000e0000 */
[----:B----4-:R-:W-:Y:S01]  /*6fe0*/  FMNMX.FTZ R137, R137, R7, !PT ;  /* 0x0000000789897209 */ /* 0x010fe20007810000 */
[C---:B------:R-:W-:Y:S01]  /*6ff0*/  FADD.FTZ R0, -R138.reuse, R133 ;  /* 0x000000858a007221 */ /* 0x040fe20000010100 */
[----:B------:R-:W-:Y:S03]  /*7000*/  FSETP.NEU.FTZ.AND P0, PT, R138, -INF , PT ;  /* 0xff8000008a00780b */ /* 0x000fe60003f1d000 */
[----:B------:R-:W-:Y:S01]  /*7010*/  FMUL.FTZ R4, R0, UR4 ;  /* 0x0000000400047c20 */ /* 0x000fe20008410000 */
[----:B------:R-:W-:Y:S03]  /*7020*/  FADD.FTZ R0, -R137, R134 ;  /* 0x0000008689007221 */ /* 0x000fe60000010100 */
[----:B------:R4:W5:Y:S01]  /*7030*/  MUFU.EX2 R134, R4 ;  /* 0x0000000400867308 */ /* 0x0009620000000800 */
[----:B--2---:R-:W-:Y:S02]  /*7040*/  FMNMX.FTZ R135, R3, R5, !PT ;  /* 0x0000000503877209 */ /* 0x004fe40007810000 */
[----:B-1----:R-:W-:Y:S01]  /*7050*/  FMNMX.FTZ R136, R8, R136, !PT ;  /* 0x0000008808887209 */ /* 0x002fe20007810000 */
[----:B----4-:R-:W-:Y:S04]  /*7060*/  FMUL.FTZ R4, R0, UR4 ;  /* 0x0000000400047c20 */ /* 0x010fe80008410000 */
[----:B------:R-:W-:Y:S01]  /*7070*/  FADD.FTZ R0, -R136, R139 ;  /* 0x0000008b88007221 */ /* 0x000fe20000010100 */
[----:B------:R-:W-:Y:S01]  /*7080*/  FMUL.FTZ R139, R138, UR4 ;  /* 0x000000048a8b7c20 */ /* 0x000fe20008410000 */
[----:B-----5:R-:W-:Y:S01]  /*7090*/  FMUL.FTZ R16, R134, R156 ;  /* 0x0000009c86107220 */ /* 0x020fe20000410000 */
[----:B------:R1:W2:Y:S01]  /*70a0*/  MUFU.EX2 R133, R4 ;  /* 0x0000000400857308 */ /* 0x0002a20000000800 */
[----:B------:R-:W-:Y:S01]  /*70b0*/  FMUL.FTZ R3, R0, UR4 ;  /* 0x0000000400037c20 */ /* 0x000fe20008410000 */
[----:B------:R-:W-:Y:S01]  /*70c0*/  FADD.FTZ R0, -R135, R140 ;  /* 0x0000008c87007221 */ /* 0x000fe20000010100 */
[----:B------:R-:W-:Y:S01]  /*70d0*/  FSEL R139, R139, RZ, P0 ;  /* 0x000000ff8b8b7208 */ /* 0x000fe20000000000 */
[C---:B------:R-:W-:Y:S01]  /*70e0*/  FMUL.FTZ R140, R137.reuse, UR4 ;  /* 0x00000004898c7c20 */ /* 0x040fe20008410000 */
[----:B------:R-:W-:Y:S01]  /*70f0*/  FSETP.NEU.FTZ.AND P0, PT, R137, -INF , PT ;  /* 0xff8000008900780b */ /* 0x000fe20003f1d000 */
[----:B------:R-:W-:Y:S01]  /*7100*/  FMUL.FTZ R0, R0, UR4 ;  /* 0x0000000400007c20 */ /* 0x000fe20008410000 */
[----:B------:R-:W-:Y:S03]  /*7110*/  FMUL.FTZ R33, R134, R173 ;  /* 0x000000ad86217220 */ /* 0x000fe60000410000 */
[----:B------:R-:W4:Y:S01]  /*7120*/  MUFU.EX2 R3, R3 ;  /* 0x0000000300037308 */ /* 0x000f220000000800 */
[----:B------:R-:W-:Y:S01]  /*7130*/  FSEL R140, R140, RZ, P0 ;  /* 0x000000ff8c8c7208 */ /* 0x000fe20000000000 */
[----:B------:R-:W-:Y:S01]  /*7140*/  FMUL.FTZ R36, R134, R36 ;  /* 0x0000002486247220 */ /* 0x000fe20000410000 */
[----:B------:R-:W-:Y:S01]  /*7150*/  FSETP.NEU.FTZ.AND P0, PT, R136, -INF , PT ;  /* 0xff8000008800780b */ /* 0x000fe20003f1d000 */
[C---:B------:R-:W-:Y:S01]  /*7160*/  FMUL.FTZ R37, R134.reuse, R37 ;  /* 0x0000002586257220 */ /* 0x040fe20000410000 */
[C---:B------:R-:W-:Y:S01]  /*7170*/  FMUL.FTZ R48, R134.reuse, R48 ;  /* 0x0000003086307220 */ /* 0x040fe20000410000 */
[--C-:B------:R-:W-:Y:S01]  /*7180*/  FFMA.FTZ R5, R27, UR4, -R140.reuse ;  /* 0x000000041b057c23 */ /* 0x100fe2000801088c */
[----:B------:R-:W-:Y:S03]  /*7190*/  FMUL.FTZ R49, R134, R49 ;  /* 0x0000003186317220 */ /* 0x000fe60000410000 */
[----:B------:R-:W5:Y:S01]  /*71a0*/  MUFU.EX2 R0, R0 ;  /* 0x0000000000007308 */ /* 0x000f620000000800 */
[--C-:B-1----:R-:W-:Y:S01]  /*71b0*/  FFMA.FTZ R4, R21, UR4, -R139.reuse ;  /* 0x0000000415047c23 */ /* 0x102fe2000801088b */
[C---:B--2---:R-:W-:Y:S01]  /*71c0*/  FMUL.FTZ R6, R133.reuse, R150 ;  /* 0x0000009685067220 */ /* 0x044fe20000410000 */
[C---:B------:R-:W-:Y:S01]  /*71d0*/  FMUL.FTZ R34, R133.reuse, R174 ;  /* 0x000000ae85227220 */ /* 0x040fe20000410000 */
[C---:B------:R-:W-:Y:S01]  /*71e0*/  FMUL.FTZ R35, R133.reuse, R175 ;  /* 0x000000af85237220 */ /* 0x040fe20000410000 */
[C---:B------:R-:W-:Y:S01]  /*71f0*/  FMUL.FTZ R38, R133.reuse, R38 ;  /* 0x0000002685267220 */ /* 0x040fe20000410000 */
[C---:B------:R-:W-:Y:S01]  /*7200*/  FMUL.FTZ R39, R133.reuse, R39 ;  /* 0x0000002785277220 */ /* 0x040fe20000410000 */
[----:B------:R-:W-:Y:S03]  /*7210*/  FMUL.FTZ R50, R133, R50 ;  /* 0x0000003285327220 */ /* 0x000fe60000410000 */
[----:B------:R1:W-:Y:S01]  /*7220*/  MUFU.EX2 R251, R4 ;  /* 0x0000000400fb7308 */ /* 0x0003e20000000800 */
[C---:B----4-:R-:W-:Y:S01]  /*7230*/  FMUL.FTZ R8, R3.reuse, R144 ;  /* 0x0000009003087220 */ /* 0x050fe20000410000 */
[C---:B---3--:R-:W-:Y:S01]  /*7240*/  FMUL.FTZ R9, R3.reuse, R145 ;  /* 0x0000009103097220 */ /* 0x048fe20000410000 */
[C---:B------:R-:W-:Y:S01]  /*7250*/  FMUL.FTZ R12, R3.reuse, R152 ;  /* 0x00000098030c7220 */ /* 0x040fe20000410000 */
[C---:B------:R-:W-:Y:S01]  /*7260*/  FMUL.FTZ R13, R3.reuse, R153 ;  /* 0x00000099030d7220 */ /* 0x040fe20000410000 */
[C---:B------:R-:W-:Y:S01]  /*7270*/  FMUL.FTZ R24, R3.reuse, R160 ;  /* 0x000000a003187220 */ /* 0x040fe20000410000 */
[C---:B------:R-:W-:Y:S01]  /*7280*/  FMUL.FTZ R25, R3.reuse, R161 ;  /* 0x000000a103197220 */ /* 0x040fe20000410000 */
[----:B------:R-:W-:Y:S03]  /*7290*/  FMUL.FTZ R29, R3, R169 ;  /* 0x000000a9031d7220 */ /* 0x000fe60000410000 */
[----:B------:R2:W-:Y:S01]  /*72a0*/  MUFU.EX2 R246, R5 ;  /* 0x0000000500f67308 */ /* 0x0005e20000000800 */
[C---:B-----5:R-:W-:Y:S01]  /*72b0*/  FMUL.FTZ R10, R0.reuse, R146 ;  /* 0x00000092000a7220 */ /* 0x060fe20000410000 */
[C---:B------:R-:W-:Y:S01]  /*72c0*/  FMUL.FTZ R11, R0.reuse, R147 ;  /* 0x00000093000b7220 */ /* 0x040fe20000410000 */
[C---:B------:R-:W-:Y:S01]  /*72d0*/  FMUL.FTZ R14, R0.reuse, R154 ;  /* 0x0000009a000e7220 */ /* 0x040fe20000410000 */
[C---:B------:R-:W-:Y:S01]  /*72e0*/  FMUL.FTZ R15, R0.reuse, R155 ;  /* 0x0000009b000f7220 */ /* 0x040fe20000410000 */
[C---:B------:R-:W-:Y:S01]  /*72f0*/  FMUL.FTZ R27, R0.reuse, R163 ;  /* 0x000000a3001b7220 */ /* 0x040fe20000410000 */
[----:B------:R-:W-:Y:S01]  /*7300*/  LDSM.16.MT88.4 R152, [R222+0xa000] ;  /* 0x00a00000de98783b */ /* 0x000fe20000004200 */
[C---:B------:R-:W-:Y:S01]  /*7310*/  FMUL.FTZ R30, R0.reuse, R170 ;  /* 0x000000aa001e7220 */ /* 0x040fe20000410000 */
[C---:B------:R-:W-:Y:S01]  /*7320*/  FMUL.FTZ R31, R0.reuse, R171 ;  /* 0x000000ab001f7220 */ /* 0x040fe20000410000 */
[----:B-1----:R-:W-:Y:S01]  /*7330*/  FFMA.FTZ R4, R23, UR4, -R139 ;  /* 0x0000000417047c23 */ /* 0x002fe2000801088b */
[C---:B------:R-:W-:Y:S01]  /*7340*/  FMUL.FTZ R40, R3.reuse, R40 ;  /* 0x0000002803287220 */ /* 0x040fe20000410000 */
[C---:B------:R-:W-:Y:S01]  /*7350*/  FMUL.FTZ R41, R3.reuse, R41 ;  /* 0x0000002903297220 */ /* 0x040fe20000410000 */
[C---:B------:R-:W-:Y:S01]  /*7360*/  FMUL.FTZ R42, R0.reuse, R42 ;  /* 0x0000002a002a7220 */ /* 0x040fe20000410000 */
[----:B------:R1:W3:Y:S01]  /*7370*/  MUFU.EX2 R194, R4 ;  /* 0x0000000400c27308 */ /* 0x0002e20000000800 */
[----:B------:R-:W-:Y:S01]  /*7380*/  FMUL.FTZ R43, R0, R43 ;  /* 0x0000002b002b7220 */ /* 0x000fe20000410000 */
[C---:B------:R-:W-:Y:S01]  /*7390*/  FMUL.FTZ R44, R3.reuse, R44 ;  /* 0x0000002c032c7220 */ /* 0x040fe20000410000 */
[----:B------:R-:W-:Y:S01]  /*73a0*/  FMUL.FTZ R45, R3, R45 ;  /* 0x0000002d032d7220 */ /* 0x000fe20000410000 */
[----:B--2---:R-:W-:Y:S01]  /*73b0*/  FMUL.FTZ R5, R134, R149 ;  /* 0x0000009586057220 */ /* 0x004fe20000410000 */
[C---:B------:R-:W-:Y:S01]  /*73c0*/  FMUL.FTZ R46, R0.reuse, R46 ;  /* 0x0000002e002e7220 */ /* 0x040fe20000410000 */
[----:B------:R-:W-:Y:S01]  /*73d0*/  FMUL.FTZ R47, R0, R47 ;  /* 0x0000002f002f7220 */ /* 0x000fe20000410000 */
        /* <DEDUP_REMOVED lines=10> */
[--C-:B-1----:R-:W-:Y:S01]  /*7480*/  FFMA.FTZ R4, R142, UR4, -R140.reuse ;  /* 0x000000048e047c23 */ /* 0x102fe2000801088c */
[----:B------:R-:W-:Y:S01]  /*7490*/  FMUL.FTZ R142, R136, UR4 ;  /* 0x00000004888e7c20 */ /* 0x000fe20008410000 */
[----:B---3--:R-:W-:Y:S01]  /*74a0*/  F2FP.BF16.F32.PACK_AB R144, R194, R251 ;  /* 0x000000fbc290723e */ /* 0x008fe200000010ff */
[----:B------:R-:W-:Y:S01]  /*74b0*/  FMUL.FTZ R61, R3, R61 ;  /* 0x0000003d033d7220 */ /* 0x000fe20000410000 */
[----:B------:R1:W-:Y:S01]  /*74c0*/  MUFU.EX2 R247, R4 ;  /* 0x0000000400f77308 */ /* 0x0003e20000000800 */
[----:B------:R-:W-:Y:S01]  /*74d0*/  FMUL.FTZ R62, R0, R62 ;  /* 0x0000003e003e7220 */ /* 0x000fe20000410000 */
[----:B------:R-:W-:Y:S01]  /*74e0*/  FSEL R142, R142, RZ, P0 ;  /* 0x000000ff8e8e7208 */ /* 0x000fe20000000000 */
[----:B------:R-:W-:Y:S01]  /*74f0*/  FMUL.FTZ R63, R0, R63 ;  /* 0x0000003f003f7220 */ /* 0x000fe20000410000 */
[----:B------:R-:W-:Y:S01]  /*7500*/  FSETP.NEU.FTZ.AND P0, PT, R135, -INF , PT ;  /* 0xff8000008700780b */ /* 0x000fe20003f1d000 */
        /* <DEDUP_REMOVED lines=12> */
[--C-:B-1----:R-:W-:Y:S01]  /*75d0*/  FFMA.FTZ R4, R143, UR4, -R140.reuse ;  /* 0x000000048f047c23 */ /* 0x102fe2000801088c */
[----:B------:R-:W-:Y:S01]  /*75e0*/  FMUL.FTZ R143, R135, UR4 ;  /* 0x00000004878f7c20 */ /* 0x000fe20008410000 */
[C---:B------:R-:W-:Y:S01]  /*75f0*/  FMUL.FTZ R76, R3.reuse, R76 ;  /* 0x0000004c034c7220 */ /* 0x040fe20000410000 */
[----:B------:R-:W-:Y:S01]  /*7600*/  FMUL.FTZ R77, R3, R77 ;  /* 0x0000004d034d7220 */ /* 0x000fe20000410000 */
[----:B------:R1:W2:Y:S01]  /*7610*/  MUFU.EX2 R249, R4 ;  /* 0x0000000400f97308 */ /* 0x0002a20000000800 */
[C---:B------:R-:W-:Y:S01]  /*7620*/  FMUL.FTZ R78, R0.reuse, R78 ;  /* 0x0000004e004e7220 */ /* 0x040fe20000410000 */
[----:B------:R-:W-:Y:S01]  /*7630*/  FSEL R143, R143, RZ, P0 ;  /* 0x000000ff8f8f7208 */ /* 0x000fe20000000000 */
[----:B------:R-:W-:Y:S01]  /*7640*/  FMUL.FTZ R79, R0, R79 ;  /* 0x0000004f004f7220 */ /* 0x000fe20000410000 */
[C---:B------:R-:W-:Y:S01]  /*7650*/  FMUL.FTZ R80, R134.reuse, R80 ;  /* 0x0000005086507220 */ /* 0x040fe20000410000 */
[----:B------:R-:W-:Y:S01]  /*7660*/  FMUL.FTZ R81, R134, R81 ;  /* 0x0000005186517220 */ /* 0x000fe20000410000 */
[C---:B------:R-:W-:Y:S01]  /*7670*/  FMUL.FTZ R82, R133.reuse, R82 ;  /* 0x0000005285527220 */ /* 0x040fe20000410000 */
[----:B------:R-:W-:Y:S01]  /*7680*/  FFMA.FTZ R7, R176, UR4, -R143 ;  /* 0x00000004b0077c23 */ /* 0x000fe2000801088f */
[C---:B------:R-:W-:Y:S01]  /*7690*/  FMUL.FTZ R83, R133.reuse, R83 ;  /* 0x0000005385537220 */ /* 0x040fe20000410000 */
[C---:B------:R-:W-:Y:S01]  /*76a0*/  FMUL.FTZ R84, R134.reuse, R84 ;  /* 0x0000005486547220 */ /* 0x040fe20000410000 */
[----:B------:R-:W-:Y:S01]  /*76b0*/  FMUL.FTZ R85, R134, R85 ;  /* 0x0000005586557220 */ /* 0x000fe20000410000 */
[----:B------:R3:W-:Y:S01]  /*76c0*/  MUFU.EX2 R238, R7 ;  /* 0x0000000700ee7308 */ /* 0x0007e20000000800 */
[C---:B------:R-:W-:Y:S01]  /*76d0*/  FMUL.FTZ R86, R133.reuse, R86 ;  /* 0x0000005685567220 */ /* 0x040fe20000410000 */
[----:B------:R-:W-:Y:S01]  /*76e0*/  FMUL.FTZ R87, R133, R87 ;  /* 0x0000005785577220 */ /* 0x000fe20000410000 */
[C---:B------:R-:W-:Y:S01]  /*76f0*/  FMUL.FTZ R88, R3.reuse, R88 ;  /* 0x0000005803587220 */ /* 0x040fe20000410000 */
[----:B------:R-:W-:Y:S01]  /*7700*/  FMUL.FTZ R89, R3, R89 ;  /* 0x0000005903597220 */ /* 0x000fe20000410000 */
[----:B------:R-:W-:Y:S01]  /*7710*/  FMUL.FTZ R90, R0, R90 ;  /* 0x0000005a005a7220 */ /* 0x000fe20000410000 */
[--C-:B-1----:R-:W-:Y:S01]  /*7720*/  FFMA.FTZ R4, R22, UR4, -R139.reuse ;  /* 0x0000000416047c23 */ /* 0x102fe2000801088b */
[----:B--2---:R-:W-:Y:S01]  /*7730*/  F2FP.BF16.F32.PACK_AB R145, R249, R247 ;  /* 0x000000f7f991723e */ /* 0x004fe200000010ff */
[----:B------:R-:W1:Y:S01]  /*7740*/  LDSM.16.MT88.4 R20, [R217+0xa000] ;  /* 0x00a00000d914783b */ /* 0x000e620000004200 */
[C---:B------:R-:W-:Y:S01]  /*7750*/  FMUL.FTZ R91, R0.reuse, R91 ;  /* 0x0000005b005b7220 */ /* 0x040fe20000410000 */
[----:B------:R2:W-:Y:S01]  /*7760*/  MUFU.EX2 R250, R4 ;  /* 0x0000000400fa7308 */ /* 0x0005e20000000800 */
[C---:B------:R-:W-:Y:S01]  /*7770*/  FMUL.FTZ R92, R3.reuse, R92 ;  /* 0x0000005c035c7220 */ /* 0x040fe20000410000 */
[----:B------:R-:W-:Y:S01]  /*7780*/  FMUL.FTZ R93, R3, R93 ;  /* 0x0000005d035d7220 */ /* 0x000fe20000410000 */
[C---:B------:R-:W-:Y:S01]  /*7790*/  FMUL.FTZ R94, R0.reuse, R94 ;  /* 0x0000005e005e7220 */ /* 0x040fe20000410000 */
[----:B------:R-:W-:Y:S01]  /*77a0*/  FMUL.FTZ R95, R0, R95 ;  /* 0x0000005f005f7220 */ /* 0x000fe20000410000 */
[C---:B------:R-:W-:Y:S01]  /*77b0*/  FMUL.FTZ R96, R134.reuse, R96 ;  /* 0x0000006086607220 */ /* 0x040fe20000410000 */
[C---:B------:R-:W-:Y:S01]  /*77c0*/  FMUL.FTZ R97, R134.reuse, R97 ;  /* 0x0000006186617220 */ /* 0x040fe20000410000 */
[C---:B---3--:R-:W-:Y:S01]  /*77d0*/  FMUL.FTZ R7, R133.reuse, R151 ;  /* 0x0000009785077220 */ /* 0x048fe20000410000 */
        /* <DEDUP_REMOVED lines=9> */
[----:B--2---:R-:W-:Y:S01]  /*7870*/  FFMA.FTZ R4, R18, UR4, -R139 ;  /* 0x0000000412047c23 */ /* 0x004fe2000801088b */
[----:B------:R-:W-:Y:S01]  /*7880*/  FMUL.FTZ R18, R133, R158 ;  /* 0x0000009e85127220 */ /* 0x000fe20000410000 */
[C---:B------:R-:W-:Y:S01]  /*7890*/  FMUL.FTZ R107, R0.reuse, R107 ;  /* 0x0000006b006b7220 */ /* 0x040fe20000410000 */
[C---:B------:R-:W-:Y:S01]  /*78a0*/  FMUL.FTZ R108, R3.reuse, R108 ;  /* 0x0000006c036c7220 */ /* 0x040fe20000410000 */
[----:B------:R2:W3:Y:S01]  /*78b0*/  MUFU.EX2 R252, R4 ;  /* 0x0000000400fc7308 */ /* 0x0004e20000000800 */
        /* <DEDUP_REMOVED lines=11> */
[--C-:B------:R-:W-:Y:S01]  /*7970*/  FFMA.FTZ R141, R141, UR4, -R143.reuse ;  /* 0x000000048d8d7c23 */ /* 0x100fe2000801088f */
[C---:B------:R-:W-:Y:S01]  /*7980*/  FMUL.FTZ R120, R3.reuse, R120 ;  /* 0x0000007803787220 */ /* 0x040fe20000410000 */
[C---:B------:R-:W-:Y:S01]  /*7990*/  FMUL.FTZ R121, R3.reuse, R121 ;  /* 0x0000007903797220 */ /* 0x040fe20000410000 */
[C---:B------:R-:W-:Y:S01]  /*79a0*/  FMUL.FTZ R122, R0.reuse, R122 ;  /* 0x0000007a007a7220 */ /* 0x040fe20000410000 */
[----:B------:R-:W-:Y:S01]  /*79b0*/  FMUL.FTZ R123, R0, R123 ;  /* 0x0000007b007b7220 */ /* 0x000fe20000410000 */
[----:B--2---:R-:W-:Y:S01]  /*79c0*/  FFMA.FTZ R4, R26, UR4, -R140 ;  /* 0x000000041a047c23 */ /* 0x004fe2000801088c */
[----:B---3--:R-:W-:Y:S01]  /*79d0*/  F2FP.BF16.F32.PACK_AB R146, R252, R250 ;  /* 0x000000fafc92723e */ /* 0x008fe200000010ff */
[C---:B------:R-:W-:Y:S01]  /*79e0*/  FMUL.FTZ R26, R0.reuse, R162 ;  /* 0x000000a2001a7220 */ /* 0x040fe20000410000 */
[----:B------:R-:W-:Y:S01]  /*79f0*/  MUFU.EX2 R204, R141 ;  /* 0x0000008d00cc7308 */ /* 0x000fe20000000800 */
[----:B------:R-:W-:Y:S01]  /*7a00*/  LDSM.16.MT88.4 R160, [R217+0xb000] ;  /* 0x00b00000d9a0783b */ /* 0x000fe20000004200 */
[C---:B------:R-:W-:Y:S01]  /*7a10*/  FMUL.FTZ R124, R3.reuse, R124 ;  /* 0x0000007c037c7220 */ /* 0x040fe20000410000 */
[----:B------:R-:W-:Y:S01]  /*7a20*/  FMUL.FTZ R125, R3, R125 ;  /* 0x0000007d037d7220 */ /* 0x000fe20000410000 */
[C---:B------:R-:W-:Y:S01]  /*7a30*/  FMUL.FTZ R126, R0.reuse, R126 ;  /* 0x0000007e007e7220 */ /* 0x040fe20000410000 */
[----:B------:R-:W-:Y:S01]  /*7a40*/  FMUL.FTZ R127, R0, R127 ;  /* 0x0000007f007f7220 */ /* 0x000fe20000410000 */
[C---:B------:R-:W-:Y:S01]  /*7a50*/  FMUL.FTZ R128, R134.reuse, R128 ;  /* 0x0000008086807220 */ /* 0x040fe20000410000 */
[----:B------:R-:W-:Y:S03]  /*7a60*/  FMUL.FTZ R129, R134, R129 ;  /* 0x0000008186817220 */ /* 0x000fe60000410000 */
[----:B------:R2:W3:Y:S01]  /*7a70*/  MUFU.EX2 R248, R4 ;  /* 0x0000000400f87308 */ /* 0x0004e20000000800 */
[C---:B------:R-:W-:Y:S01]  /*7a80*/  FMUL.FTZ R130, R133.reuse, R130 ;  /* 0x0000008285827220 */ /* 0x040fe20000410000 */
[----:B------:R-:W-:Y:S01]  /*7a90*/  FMUL.FTZ R131, R133, R131 ;  /* 0x0000008385837220 */ /* 0x000fe20000410000 */
[--C-:B--2---:R-:W-:Y:S01]  /*7aa0*/  FFMA.FTZ R4, R28, UR4, -R142.reuse ;  /* 0x000000041c047c23 */ /* 0x104fe2000801088e */
[----:B---3--:R-:W-:Y:S01]  /*7ab0*/  F2FP.BF16.F32.PACK_AB R147, R248, R246 ;  /* 0x000000f6f893723e */ /* 0x008fe200000010ff */
[----:B------:R-:W-:Y:S05]  /*7ac0*/  FMUL.FTZ R28, R3, R168 ;  /* 0x000000a8031c7220 */ /* 0x000fea0000410000 */
[----:B------:R2:W-:Y:S02]  /*7ad0*/  MUFU.EX2 R242, R4 ;  /* 0x0000000400f27308 */ /* 0x0005e40000000800 */
[--C-:B--2---:R-:W-:Y:S01]  /*7ae0*/  FFMA.FTZ R4, R32, UR4, -R142.reuse ;  /* 0x0000000420047c23 */ /* 0x104fe2000801088e */
[C---:B------:R-:W-:Y:S02]  /*7af0*/  FMUL.FTZ R32, R134.reuse, R172 ;  /* 0x000000ac86207220 */ /* 0x040fe40000410000 */
[----:B------:R-:W-:Y:S05]  /*7b00*/  LDSM.16.MT88.4 R172, [R219+0xa800] ;  /* 0x00a80000dbac783b */ /* 0x000fea0000004200 */
[----:B------:R2:W-:Y:S02]  /*7b10*/  MUFU.EX2 R243, R4 ;  /* 0x0000000400f37308 */ /* 0x0005e40000000800 */
[--C-:B--2---:R-:W-:Y:S01]  /*7b20*/  FFMA.FTZ R4, R19, UR4, -R142.reuse ;  /* 0x0000000413047c23 */ /* 0x104fe2000801088e */
[----:B------:R-:W-:Y:S07]  /*7b30*/  FMUL.FTZ R19, R133, R159 ;  /* 0x0000009f85137220 */ /* 0x000fee0000410000 */
[----:B------:R2:W-:Y:S02]  /*7b40*/  MUFU.EX2 R244, R4 ;  /* 0x0000000400f47308 */ /* 0x0005e40000000800 */
[----:B--2---:R-:W-:Y:S01]  /*7b50*/  FFMA.FTZ R4, R17, UR4, -R142 ;  /* 0x0000000411047c23 */ /* 0x004fe2000801088e */
[----:B------:R-:W-:Y:S02]  /*7b60*/  FMUL.FTZ R17, R134, R157 ;  /* 0x0000009d86117220 */ /* 0x000fe40000410000 */
[----:B------:R-:W-:Y:S05]  /*7b70*/  LDSM.16.MT88.4 R156, [R221+0xa000] ;  /* 0x00a00000dd9c783b */ /* 0x000fea0000004200 */
[----:B------:R2:W3:Y:S02]  /*7b80*/  MUFU.EX2 R245, R4 ;  /* 0x0000000400f57308 */ /* 0x0004e40000000800 */
[--C-:B--2---:R-:W-:Y:S01]  /*7b90*/  FFMA.FTZ R4, R179, UR4, -R143.reuse ;  /* 0x00000004b3047c23 */ /* 0x104fe2000801088f */
[----:B---3--:R-:W-:Y:S07]  /*7ba0*/  F2FP.BF16.F32.PACK_AB R150, R245, R244 ;  /* 0x000000f4f596723e */ /* 0x008fee00000010ff */
[----:B------:R2:W3:Y:S02]  /*7bb0*/  MUFU.EX2 R239, R4 ;  /* 0x0000000400ef7308 */ /* 0x0004e40000000800 */
[--C-:B--2---:R-:W-:Y:S01]  /*7bc0*/  FFMA.FTZ R4, R178, UR4, -R143.reuse ;  /* 0x00000004b2047c23 */ /* 0x104fe2000801088f */
[----:B---3--:R-:W-:Y:S07]  /*7bd0*/  F2FP.BF16.F32.PACK_AB R149, R239, R238 ;  /* 0x000000eeef95723e */ /* 0x008fee00000010ff */
[----:B------:R2:W-:Y:S02]  /*7be0*/  MUFU.EX2 R240, R4 ;  /* 0x0000000400f07308 */ /* 0x0005e40000000800 */
[----:B--2---:R-:W-:Y:S02]  /*7bf0*/  FFMA.FTZ R4, R177, UR4, -R143 ;  /* 0x00000004b1047c23 */ /* 0x004fe4000801088f */
[----:B------:R-:W2:Y:S06]  /*7c00*/  LDSM.16.MT88.4 R176, [R219+0xa000] ;  /* 0x00a00000dbb0783b */ /* 0x000eac0000004200 */
[----:B------:R3:W4:Y:S02]  /*7c10*/  MUFU.EX2 R241, R4 ;  /* 0x0000000400f17308 */ /* 0x0007240000000800 */
[C---:B---3--:R-:W-:Y:S01]  /*7c20*/  FMUL.FTZ R4, R134.reuse, R148 ;  /* 0x0000009486047220 */ /* 0x048fe20000410000 */
[----:B------:R-:W-:Y:S02]  /*7c30*/  F2FP.BF16.F32.PACK_AB R148, R243, R242 ;  /* 0x000000f2f394723e */ /* 0x000fe400000010ff */
[----:B----4-:R-:W-:Y:S04]  /*7c40*/  F2FP.BF16.F32.PACK_AB R151, R241, R240 ;  /* 0x000000f0f197723e */ /* 0x010fe800000010ff */
[-C--:B-1----:R-:W-:Y:S06]  /*7c50*/  HMMA.16816.F32.BF16 R4, R144, R20.reuse, R4 ;  /* 0x000000149004723c */ /* 0x082fec0000041804 */
[C---:B------:R-:W-:Y:S06]  /*7c60*/  HMMA.16816.F32.BF16 R8, R148.reuse, R20, R8 ;  /* 0x000000149408723c */ /* 0x040fec0000041808 */
[-C--:B------:R-:W-:Y:S05]  /*7c70*/  HMMA.16816.F32.BF16 R12, R148, R22.reuse, R12 ;  /* 0x00000016940c723c */ /* 0x080fea000004180c */
[C---:B------:R-:W-:Y:S01]  /*7c80*/  FMUL.FTZ R20, R134.reuse, R164 ;  /* 0x000000a486147220 */ /* 0x040fe20000410000 */
[C---:B------:R-:W-:Y:S05]  /*7c90*/  HMMA.16816.F32.BF16 R16, R144.reuse, R22, R16 ;  /* 0x000000169010723c */ /* 0x040fea0000041810 */
[----:B------:R-:W-:Y:S02]  /*7ca0*/  FMUL.FTZ R21, R134, R165 ;  /* 0x000000a586157220 */ /* 0x000fe40000410000 */
[C---:B------:R-:W-:Y:S01]  /*7cb0*/  FMUL.FTZ R22, R133.reuse, R166 ;  /* 0x000000a685167220 */ /* 0x040fe20000410000 */
[----:B------:R-:W-:Y:S07]  /*7cc0*/  FMUL.FTZ R23, R133, R167 ;  /* 0x000000a785177220 */ /* 0x000fee0000410000 */
[-C--:B--2---:R-:W-:Y:S06]  /*7cd0*/  HMMA.16816.F32.BF16 R20, R144, R176.reuse, R20 ;  /* 0x000000b09014723c */ /* 0x084fec0000041814 */
[C---:B------:R-:W-:Y:S06]  /*7ce0*/  HMMA.16816.F32.BF16 R24, R148.reuse, R176, R24 ;  /* 0x000000b09418723c */ /* 0x040fec0000041818 */
[-C--:B------:R-:W-:Y:S06]  /*7cf0*/  HMMA.16816.F32.BF16 R28, R148, R178.reuse, R28 ;  /* 0x000000b2941c723c */ /* 0x080fec000004181c */
[C---:B------:R-:W-:Y:S06]  /*7d00*/  HMMA.16816.F32.BF16 R32, R144.reuse, R178, R32 ;  /* 0x000000b29020723c */ /* 0x040fec0000041820 */
[-C--:B------:R-:W-:Y:S06]  /*7d10*/  HMMA.16816.F32.BF16 R36, R144, R152.reuse, R36 ;  /* 0x000000989024723c */ /* 0x080fec0000041824 */
        /* <DEDUP_REMOVED lines=9> */
[----:B------:R2:W-:Y:S03]  /*7db0*/  MUFU.EX2 R235, R156 ;  /* 0x0000009c00eb7308 */ /* 0x0005e60000000800 */
[-C--:B------:R-:W-:Y:S06]  /*7dc0*/  HMMA.16816.F32.BF16 R68, R144, R160.reuse, R68 ;  /* 0x000000a09044723c */ /* 0x080fec0000041844 */
[C---:B------:R-:W-:Y:S06]  /*7dd0*/  HMMA.16816.F32.BF16 R72, R148.reuse, R160, R72 ;  /* 0x000000a09448723c */ /* 0x040fec0000041848 */
[-C--:B------:R-:W-:Y:S05]  /*7de0*/  HMMA.16816.F32.BF16 R76, R148, R162.reuse, R76 ;  /* 0x000000a2944c723c */ /* 0x080fea000004184c */
[--C-:B------:R-:W-:Y:S01]  /*7df0*/  FFMA.FTZ R160, R186, UR4, -R140.reuse ;  /* 0x00000004baa07c23 */ /* 0x100fe2000801088c */
[C---:B------:R-:W-:Y:S03]  /*7e00*/  HMMA.16816.F32.BF16 R80, R144.reuse, R162, R80 ;  /* 0x000000a29050723c */ /* 0x040fe60000041850 */
[----:B------:R3:W-:Y:S02]  /*7e10*/  MUFU.EX2 R233, R160 ;  /* 0x000000a000e97308 */ /* 0x0007e40000000800 */
[--C-:B--2---:R-:W-:Y:S01]  /*7e20*/  FFMA.FTZ R156, R181, UR4, -R139.reuse ;  /* 0x00000004b59c7c23 */ /* 0x104fe2000801088b */
[-C--:B-1----:R-:W-:Y:S07]  /*7e30*/  HMMA.16816.F32.BF16 R84, R144, R152.reuse, R84 ;  /* 0x000000989054723c */ /* 0x082fee0000041854 */
[----:B------:R1:W-:Y:S01]  /*7e40*/  MUFU.EX2 R234, R156 ;  /* 0x0000009c00ea7308 */ /* 0x0003e20000000800 */
[C---:B------:R-:W-:Y:S04]  /*7e50*/  HMMA.16816.F32.BF16 R88, R148.reuse, R152, R88 ;  /* 0x000000989458723c */ /* 0x040fe80000041858 */
[--C-:B------:R-:W-:Y:S02]  /*7e60*/  FFMA.FTZ R161, R185, UR4, -R140.reuse ;  /* 0x00000004b9a17c23 */ /* 0x100fe4000801088c */
[-C--:B------:R-:W-:Y:S03]  /*7e70*/  HMMA.16816.F32.BF16 R92, R148, R154.reuse, R92 ;  /* 0x0000009a945c723c */ /* 0x080fe6000004185c */
[----:B------:R-:W2:Y:S02]  /*7e80*/  MUFU.EX2 R215, R161 ;  /* 0x000000a100d77308 */ /* 0x000ea40000000800 */
[--C-:B---3--:R-:W-:Y:S01]  /*7e90*/  FFMA.FTZ R160, R184, UR4, -R139.reuse ;  /* 0x00000004b8a07c23 */ /* 0x108fe2000801088b */
[C---:B------:R-:W-:Y:S01]  /*7ea0*/  HMMA.16816.F32.BF16 R96, R144.reuse, R154, R96 ;  /* 0x0000009a9060723c */ /* 0x040fe20000041860 */
[----:B------:R-:W-:Y:S04]  /*7eb0*/  LDSM.16.MT88.4 R152, [R221+0xb000] ;  /* 0x00b00000dd98783b */ /* 0x000fe80000004200 */
[----:B------:R-:W-:Y:S02]  /*7ec0*/  FFMA.FTZ R139, R183, UR4, -R139 ;  /* 0x00000004b78b7c23 */ /* 0x000fe4000801088b */
[----:B------:R-:W-:Y:S02]  /*7ed0*/  MUFU.EX2 R213, R160 ;  /* 0x000000a000d57308 */ /* 0x000fe40000000800 */
[----:B-1----:R-:W1:Y:S08]  /*7ee0*/  LDSM.16.MT88.4 R156, [R222+0xb000] ;  /* 0x00b00000de9c783b */ /* 0x002e700000004200 */
[----:B------:R3:W-:Y:S01]  /*7ef0*/  MUFU.EX2 R214, R139 ;  /* 0x0000008b00d67308 */ /* 0x0007e20000000800 */
[----:B--2---:R-:W-:Y:S01]  /*7f00*/  F2FP.BF16.F32.PACK_AB R141, R215, R233 ;  /* 0x000000e9d78d723e */ /* 0x004fe200000010ff */
[--C-:B---3--:R-:W-:Y:S01]  /*7f10*/  FFMA.FTZ R139, R188, UR4, -R140.reuse ;  /* 0x00000004bc8b7c23 */ /* 0x108fe2000801088c */
[----:B------:R-:W-:Y:S02]  /*7f20*/  FFMA.FTZ R140, R187, UR4, -R140 ;  /* 0x00000004bb8c7c23 */ /* 0x000fe4000801088c */
[----:B------:R-:W-:Y:S05]  /*7f30*/  LDSM.16.MT88.4 R184, [R221+0xa800] ;  /* 0x00a80000ddb8783b */ /* 0x000fea0000004200 */
[----:B------:R2:W-:Y:S10]  /*7f40*/  MUFU.EX2 R211, R139 ;  /* 0x0000008b00d37308 */ /* 0x0005f40000000800 */
[----:B------:R3:W-:Y:S01]  /*7f50*/  MUFU.EX2 R212, R140 ;  /* 0x0000008c00d47308 */ /* 0x0007e20000000800 */
[-C--:B-1----:R-:W-:Y:S03]  /*7f60*/  HMMA.16816.F32.BF16 R100, R144, R156.reuse, R100 ;  /* 0x0000009c9064723c */ /* 0x082fe60000041864 */
[--C-:B--2---:R-:W-:Y:S03]  /*7f70*/  FFMA.FTZ R139, R189, UR4, -R142.reuse ;  /* 0x00000004bd8b7c23 */ /* 0x104fe6000801088e */
[C---:B------:R-:W-:Y:S03]  /*7f80*/  HMMA.16816.F32.BF16 R104, R148.reuse, R156, R104 ;  /* 0x0000009c9468723c */ /* 0x040fe60000041868 */
[----:B------:R1:W-:Y:S02]  /*7f90*/  MUFU.EX2 R210, R139 ;  /* 0x0000008b00d27308 */ /* 0x0003e40000000800 */
[--C-:B---3--:R-:W-:Y:S01]  /*7fa0*/  FFMA.FTZ R140, R191, UR4, -R142.reuse ;  /* 0x00000004bf8c7c23 */ /* 0x108fe2000801088e */
[-C--:B------:R-:W-:Y:S07]  /*7fb0*/  HMMA.16816.F32.BF16 R108, R148, R158.reuse, R108 ;  /* 0x0000009e946c723c */ /* 0x080fee000004186c */
[----:B------:R2:W-:Y:S01]  /*7fc0*/  MUFU.EX2 R209, R140 ;  /* 0x0000008c00d17308 */ /* 0x0005e20000000800 */
[C---:B------:R-:W-:Y:S01]  /*7fd0*/  HMMA.16816.F32.BF16 R112, R144.reuse, R158, R112 ;  /* 0x0000009e9070723c */ /* 0x040fe20000041870 */
[----:B------:R-:W3:Y:S05]  /*7fe0*/  LDSM.16.MT88.4 R156, [R217+0xa800] ;  /* 0x00a80000d99c783b */ /* 0x000eea0000004200 */
[-C--:B------:R-:W-:Y:S05]  /*7ff0*/  HMMA.16816.F32.BF16 R116, R144, R152.reuse, R116 ;  /* 0x000000989074723c */ /* 0x080fea0000041874 */
[--C-:B-1----:R-:W-:Y:S01]  /*8000*/  FFMA.FTZ R139, R190, UR4, -R142.reuse ;  /* 0x00000004be8b7c23 */ /* 0x102fe2000801088e */
[C---:B------:R-:W-:Y:S01]  /*8010*/  HMMA.16816.F32.BF16 R120, R148.reuse, R152, R120 ;  /* 0x000000989478723c */ /* 0x040fe20000041878 */
[----:B------:R-:W-:Y:S02]  /*8020*/  LDSM.16.MT88.4 R188, [R217+0xb800] ;  /* 0x00b80000d9bc783b */ /* 0x000fe40000004200 */
[----:B------:R1:W4:Y:S02]  /*8030*/  MUFU.EX2 R208, R139 ;  /* 0x0000008b00d07308 */ /* 0x0003240000000800 */
[----:B------:R-:W-:Y:S01]  /*8040*/  FFMA.FTZ R142, R182, UR4, -R142 ;  /* 0x00000004b68e7c23 */ /* 0x000fe2000801088e */
[-C--:B------:R-:W-:Y:S03]  /*8050*/  HMMA.16816.F32.BF16 R124, R148, R154.reuse, R124 ;  /* 0x0000009a947c723c */ /* 0x080fe6000004187c */
[----:B------:R-:W5:Y:S04]  /*8060*/  LDSM.16.MT88.4 R180, [R222+0xa800] ;  /* 0x00a80000deb4783b */ /* 0x000f680000004200 */
[----:B------:R3:W3:Y:S01]  /*8070*/  MUFU.EX2 R205, R142 ;  /* 0x0000008e00cd7308 */ /* 0x0006e20000000800 */
[----:B------:R-:W-:Y:S04]  /*8080*/  HMMA.16816.F32.BF16 R128, R144, R154, R128 ;  /* 0x0000009a9080723c */ /* 0x000fe80000041880 */
[----:B--2---:R-:W-:Y:S01]  /*8090*/  F2FP.BF16.F32.PACK_AB R140, R234, R235 ;  /* 0x000000ebea8c723e */ /* 0x004fe200000010ff */
[--C-:B-1----:R-:W-:Y:S01]  /*80a0*/  FFMA.FTZ R139, R192, UR4, -R143.reuse ;  /* 0x00000004c08b7c23 */ /* 0x102fe2000801088f */
[----:B----4-:R-:W-:Y:S03]  /*80b0*/  F2FP.BF16.F32.PACK_AB R176, R208, R210 ;  /* 0x000000d2d0b0723e */ /* 0x010fe600000010ff */
[----:B------:R1:W-:Y:S02]  /*80c0*/  MUFU.EX2 R207, R139 ;  /* 0x0000008b00cf7308 */ /* 0x0003e40000000800 */
[----:B---3--:R-:W-:Y:S02]  /*80d0*/  F2FP.BF16.F32.PACK_AB R142, R214, R213 ;  /* 0x000000d5d68e723e */ /* 0x008fe400000010ff */
[----:B------:R-:W-:Y:S01]  /*80e0*/  F2FP.BF16.F32.PACK_AB R178, R205, R209 ;  /* 0x000000d1cdb2723e */ /* 0x000fe200000010ff */
[--C-:B-1----:R-:W-:Y:S01]  /*80f0*/  FFMA.FTZ R139, R193, UR4, -R143.reuse ;  /* 0x00000004c18b7c23 */ /* 0x102fe2000801088f */
[----:B------:R-:W-:Y:S01]  /*8100*/  FFMA.FTZ R143, R2, UR4, -R143 ;  /* 0x00000004028f7c23 */ /* 0x000fe2000801088f */
[----:B------:R-:W-:Y:S03]  /*8110*/  MOV R2, R194 ;  /* 0x000000c200027202 */ /* 0x000fe60000000f00 */
[----:B------:R-:W1:Y:S01]  /*8120*/  MUFU.EX2 R206, R139 ;  /* 0x0000008b00ce7308 */ /* 0x000e620000000800 */
[----:B------:R-:W2:Y:S09]  /*8130*/  LDSM.16.MT88.4 R192, [R219+0xb800] ;  /* 0x00b80000dbc0783b */ /* 0x000eb20000004200 */
[----:B------:R3:W4:Y:S01]  /*8140*/  MUFU.EX2 R139, R143 ;  /* 0x0000008f008b7308 */ /* 0x0007220000000800 */
[----:B-1----:R-:W-:Y:S02]  /*8150*/  F2FP.BF16.F32.PACK_AB R177, R206, R207 ;  /* 0x000000cfceb1723e */ /* 0x002fe400000010ff */
[----:B---3--:R-:W-:Y:S02]  /*8160*/  F2FP.BF16.F32.PACK_AB R143, R212, R211 ;  /* 0x000000d3d48f723e */ /* 0x008fe400000010ff */
[----:B----4-:R-:W-:Y:S05]  /*8170*/  F2FP.BF16.F32.PACK_AB R179, R139, R204 ;  /* 0x000000cc8bb3723e */ /* 0x010fea00000010ff */
[-C--:B------:R-:W-:Y:S01]  /*8180*/  HMMA.16816.F32.BF16 R148, R140, R156.reuse, R4 ;  /* 0x0000009c8c94723c */ /* 0x080fe20000041804 */
[----:B------:R-:W3:Y:S04]  /*8190*/  LDL.LU R4, [R1+0x10] ;  /* 0x0000100001047983 */ /* 0x000ee80000300800 */
[----:B------:R-:W4:Y:S01]  /*81a0*/  LDL.LU R5, [R1+0xc] ;  /* 0x00000c0001057983 */ /* 0x000f220000300800 */
[C---:B------:R-:W-:Y:S03]  /*81b0*/  HMMA.16816.F32.BF16 R144, R176.reuse, R156, R8 ;  /* 0x0000009cb090723c */ /* 0x040fe60000041808 */
[----:B------:R-:W4:Y:S03]  /*81c0*/  LDL.LU R6, [R1+0x8] ;  /* 0x0000080001067983 */ /* 0x000f260000300800 */
[-C--:B------:R-:W-:Y:S01]  /*81d0*/  HMMA.16816.F32.BF16 R152, R176, R158.reuse, R12 ;  /* 0x0000009eb098723c */ /* 0x080fe2000004180c */
[----:B------:R-:W4:Y:S05]  /*81e0*/  LDL.LU R7, [R1+0x4] ;  /* 0x0000040001077983 */ /* 0x000f2a0000300800 */
[C---:B------:R-:W-:Y:S06]  /*81f0*/  HMMA.16816.F32.BF16 R156, R140.reuse, R158, R16 ;  /* 0x0000009e8c9c723c */ /* 0x040fec0000041810 */
[-C--:B------:R-:W-:Y:S06]  /*8200*/  HMMA.16816.F32.BF16 R164, R140, R172.reuse, R20 ;  /* 0x000000ac8ca4723c */ /* 0x080fec0000041814 */
        /* <DEDUP_REMOVED lines=26> */
[----:B------:R-:W-:Y:S07]  /*83b0*/  HMMA.16816.F32.BF16 R128, R140, R202, R128 ;  /* 0x000000ca8c80723c */ /* 0x000fee0000041880 */
[----:B------:R-:W-:Y:S01]  /*83c0*/  MOV R140, R135 ;  /* 0x00000087008c7202 */ /* 0x000fe20000000f00 */
[----:B---3--:R-:W-:Y:S04]  /*83d0*/  FFMA.FTZ R134, R134, R4, R251 ;  /* 0x0000000486867223 */ /* 0x008fe800000100fb */
[----:B------:R-:W-:Y:S01]  /*83e0*/  FADD.FTZ R2, R2, R134 ;  /* 0x0000008602027221 */ /* 0x000fe20000010000 */
[----:B----4-:R-:W-:Y:S01]  /*83f0*/  FFMA.FTZ R133, R133, R5, R247 ;  /* 0x0000000585857223 */ /* 0x010fe200000100f7 */
[----:B------:R-:W-:Y:S01]  /*8400*/  MOV R134, R137 ;  /* 0x0000008900867202 */ /* 0x000fe20000000f00 */
[----:B------:R-:W-:Y:S01]  /*8410*/  FFMA.FTZ R3, R3, R6, R242 ;  /* 0x0000000603037223 */ /* 0x000fe200000100f2 */
[----:B------:R-:W-:Y:S01]  /*8420*/  FADD.FTZ R2, R250, R2 ;  /* 0x00000002fa027221 */ /* 0x000fe20000010000 */
[----:B------:R-:W-:Y:S01]  /*8430*/  FADD.FTZ R5, R249, R133 ;  /* 0x00000085f9057221 */ /* 0x000fe20000010000 */
[----:B------:R-:W-:Y:S01]  /*8440*/  MOV R133, R138 ;  /* 0x0000008a00857202 */ /* 0x000fe20000000f00 */
[----:B------:R-:W-:Y:S01]  /*8450*/  FADD.FTZ R3, R243, R3 ;  /* 0x00000003f3037221 */ /* 0x000fe20000010000 */
[----:B------:R-:W-:Y:S01]  /*8460*/  FADD.FTZ R2, R252, R2 ;  /* 0x00000002fc027221 */ /* 0x000fe20000010000 */
[----:B------:R-:W-:Y:S01]  /*8470*/  FADD.FTZ R5, R246, R5 ;  /* 0x00000005f6057221 */ /* 0x000fe20000010000 */
[----:B------:R-:W-:Y:S01]  /*8480*/  FFMA.FTZ R0, R0, R7, R238 ;  /* 0x0000000700007223 */ /* 0x000fe200000100ee */
[----:B------:R-:W-:Y:S01]  /*8490*/  FADD.FTZ R6, R244, R3 ;  /* 0x00000003f4067221 */ /* 0x000fe20000010000 */
[----:B------:R-:W-:Y:S01]  /*84a0*/  FADD.FTZ R4, R235, R2 ;  /* 0x00000002eb047221 */ /* 0x000fe20000010000 */
[----:B------:R-:W-:Y:S01]  /*84b0*/  FADD.FTZ R5, R248, R5 ;  /* 0x00000005f8057221 */ /* 0x000fe20000010000 */
        /* <DEDUP_REMOVED lines=11> */
[----:B------:R-:W-:Y:S02]  /*8570*/  FADD.FTZ R5, R215, R0 ;  /* 0x00000000d7057221 */ /* 0x000fe40000010000 */
[----:B------:R1:W-:Y:S01]  /*8580*/  STL [R1+0x10], R6 ;  /* 0x0000100601007387 */ /* 0x0003e20000100800 */
[----:B------:R-:W-:Y:S01]  /*8590*/  FADD.FTZ R0, R206, R3 ;  /* 0x00000003ce007221 */ /* 0x000fe20000010000 */
[----:B------:R-:W-:Y:S01]  /*85a0*/  FADD.FTZ R5, R211, R5 ;  /* 0x00000005d3057221 */ /* 0x000fe20000010000 */
[----:B------:R-:W-:Y:S02]  /*85b0*/  FADD.FTZ R3, R209, R2 ;  /* 0x00000002d1037221 */ /* 0x000fe40000010000 */
[----:B------:R-:W-:Y:S01]  /*85c0*/  FADD.FTZ R2, R204, R0 ;  /* 0x00000000cc027221 */ /* 0x000fe20000010000 */
[----:B------:R-:W-:Y:S01]  /*85d0*/  FADD.FTZ R4, R212, R5 ;  /* 0x00000005d4047221 */ /* 0x000fe20000010000 */
[----:B------:R-:W-:Y:S01]  /*85e0*/  FADD.FTZ R3, R205, R3 ;  /* 0x00000003cd037221 */ /* 0x000fe20000010000 */
[----:B------:R-:W-:Y:S01]  /*85f0*/  IADD3 R0, R232, -0x1, RZ ;  /* 0xffffffffe8007810 */ /* 0x000fe20007ffe0ff */
[----:B------:R-:W-:Y:S01]  /*8600*/  FADD.FTZ R2, R139, R2 ;  /* 0x000000028b027221 */ /* 0x000fe20000010000 */
[----:B------:R-:W-:Y:S01]  /*8610*/  MOV R139, R136 ;  /* 0x00000088008b7202 */ /* 0x000fe20000000f00 */
[----:B------:R1:W-:Y:S01]  /*8620*/  STL [R1+0xc], R4 ;  /* 0x00000c0401007387 */ /* 0x0003e20000100800 */
[----:B------:R-:W-:Y:S03]  /*8630*/  MOV R232, R0 ;  /* 0x0000000000e87202 */ /* 0x000fe60000000f00 */
[----:B------:R1:W-:Y:S04]  /*8640*/  STL [R1+0x8], R3 ;  /* 0x0000080301007387 */ /* 0x0003e80000100800 */
[----:B------:R1:W-:Y:S01]  /*8650*/  STL [R1+0x4], R2 ;  /* 0x0000040201007387 */ /* 0x0003e20000100800 */
[----:B------:R-:W-:Y:S05]  /*8660*/  @P4 BRA `(.L_x_2223) ;  /* 0xffffffd000884947 */ /* 0x000fea000383ffff */
.L_x_2222:
[----:B------:R-:W2:Y:S04]  /*8670*/  LDL.LU R8, [R1+0x10] ;  /* 0x0000100001087983 */ /* 0x000ea80000300800 */
[----:B------:R-:W3:Y:S04]  /*8680*/  LDL.LU R7, [R1+0xc] ;  /* 0x00000c0001077983 */ /* 0x000ee80000300800 */
[----:B-1----:R-:W4:Y:S04]  /*8690*/  LDL.LU R6, [R1+0x8] ;  /* 0x0000080001067983 */ /* 0x002f280000300800 */
[----:B------:R-:W5:Y:S04]  /*86a0*/  LDL.LU R5, [R1+0x4] ;  /* 0x0000040001057983 */ /* 0x000f680000300800 */
[----:B------:R-:W5:Y:S01]  /*86b0*/  LDL R11, [R1+0x54] ;  /* 0x00005400010b7983 */ /* 0x000f620000100800 */
[----:B------:R-:W1:Y:S01]  /*86c0*/  S2UR UR4, SR_CgaCtaId ;  /* 0x00000000000479c3 */ /* 0x000e620000008800 */
[----:B------:R-:W-:Y:S01]  /*86d0*/  UMOV UR5, 0x400 ;  /* 0x0000040000057882 */ /* 0x000fe20000000000 */
[----:B------:R-:W5:Y:S01]  /*86e0*/  S2R R180, SR_TID.X ;  /* 0x0000000000b47919 */ /* 0x000f620000002100 */
[----:B------:R-:W1:Y:S02]  /*86f0*/  S2R R182, SR_TID.X ;  /* 0x0000000000b67919 */ /* 0x000e640000002100 */
[----:B-1----:R-:W-:Y:S01]  /*8700*/  ULEA UR4, UR4, UR5, 0x18 ;  /* 0x0000000504047291 */ /* 0x002fe2000f8ec03f */
[----:B------:R-:W-:-:S04]  /*8710*/  SHF.R.S32.HI R181, RZ, 0x1f, R182 ;  /* 0x0000001fffb57819 */ /* 0x000fc800000114b6 */
[----:B------:R-:W-:Y:S01]  /*8720*/  LEA.HI R181, R181, R182, RZ, 0x3 ;  /* 0x000000b6b5b57211 */ /* 0x000fe200078f18ff */
[----:B--2---:R-:W1:Y:S04]  /*8730*/  SHFL.BFLY PT, R4, R8, 0x2, 0x1f ;  /* 0x0c401f0008047f89 */ /* 0x004e6800000e0000 */
[----:B---3--:R-:W2:Y:S04]  /*8740*/  SHFL.BFLY PT, R3, R7, 0x2, 0x1f ;  /* 0x0c401f0007037f89 */ /* 0x008ea800000e0000 */
[----:B----4-:R-:W3:Y:S04]  /*8750*/  SHFL.BFLY PT, R2, R6, 0x2, 0x1f ;  /* 0x0c401f0006027f89 */ /* 0x010ee800000e0000 */
[----:B-----5:R-:W4:Y:S01]  /*8760*/  SHFL.BFLY PT, R0, R5, 0x2, 0x1f ;  /* 0x0c401f0005007f89 */ /* 0x020f2200000e0000 */
[----:B------:R-:W-:Y:S01]  /*8770*/  ISETP.NE.AND P0, PT, R11, -0x1, PT ;  /* 0xffffffff0b00780c */ /* 0x000fe20003f05270 */
        /* <DEDUP_REMOVED lines=11> */
[----:B------:R-:W-:Y:S01]  /*8830*/  FSETP.NE.FTZ.AND P4, PT, R132, RZ, PT ;  /* 0x000000ff8400720b */ /* 0x000fe20003f95000 */
[----:B---3--:R-:W-:Y:S01]  /*8840*/  FADD.FTZ R134, R2, R6 ;  /* 0x0000000602867221 */ /* 0x008fe20000010000 */
[CC--:B------:R-:W-:Y:S02]  /*8850*/  LEA.HI R6, R4.reuse, R180.reuse, RZ, 0x2 ;  /* 0x000000b404067211 */ /* 0x0c0fe400078f10ff */
[----:B------:R-:W-:Y:S01]  /*8860*/  LEA.HI R4, R4, R180, RZ, 0x5 ;  /* 0x000000b404047211 */ /* 0x000fe200078f28ff */
[----:B----4-:R-:W-:Y:S01]  /*8870*/  FADD.FTZ R139, R0, R5 ;  /* 0x00000005008b7221 */ /* 0x010fe20000010000 */
[----:B------:R-:W-:Y:S02]  /*8880*/  MOV R0, 0x3f800000 ;  /* 0x3f80000000007802 */ /* 0x000fe40000000f00 */
[--C-:B------:R-:W-:Y:S02]  /*8890*/  SHF.R.S32.HI R2, RZ, 0x2, R6.reuse ;  /* 0x00000002ff027819 */ /* 0x100fe40000011406 */
[----:B------:R-:W-:-:S02]  /*88a0*/  SHF.R.S32.HI R3, RZ, 0x1f, R6 ;  /* 0x0000001fff037819 */ /* 0x000fc40000011406 */
[----:B------:R-:W-:Y:S01]  /*88b0*/  LOP3.LUT R6, R6, 0x3ffffffc, RZ, 0xc0, !PT ;  /* 0x3ffffffc06067812 */ /* 0x000fe200078ec0ff */
[----:B------:R-:W1:Y:S01]  /*88c0*/  @P4 MUFU.RCP R0, R132 ;  /* 0x0000008400004308 */ /* 0x000e620000001000 */
[----:B------:R-:W-:Y:S02]  /*88d0*/  LOP3.LUT R7, R4, 0xffffffe0, RZ, 0xc0, !PT ;  /* 0xffffffe004077812 */ /* 0x000fe400078ec0ff */
[----:B------:R-:W-:Y:S02]  /*88e0*/  LEA.HI R5, R3, R2, RZ, 0x3 ;  /* 0x0000000203057211 */ /* 0x000fe400078f18ff */
[-C--:B------:R-:W-:Y:S02]  /*88f0*/  IADD3 R8, -R6, R180.reuse, RZ ;  /* 0x000000b406087210 */ /* 0x080fe40007ffe1ff */
[----:B------:R-:W-:Y:S02]  /*8900*/  FSETP.NE.FTZ.AND P3, PT, R133, RZ, PT ;  /* 0x000000ff8500720b */ /* 0x000fe40003f75000 */
[----:B------:R-:W-:-:S02]  /*8910*/  IADD3 R180, -R7, R180, RZ ;  /* 0x000000b407b47210 */ /* 0x000fc40007ffe1ff */
[----:B------:R-:W2:Y:S01]  /*8920*/  @P0 LDC.64 R6, c[0x0][0x298] ;  /* 0x0000a600ff060b82 */ /* 0x000ea20000000a00 */
[----:B------:R-:W-:Y:S02]  /*8930*/  LOP3.LUT R3, R181, 0xfffffff8, RZ, 0xc0, !PT ;  /* 0xfffffff8b5037812 */ /* 0x000fe400078ec0ff */
[----:B------:R-:W-:Y:S02]  /*8940*/  LOP3.LUT R5, R5, 0xfffffff8, RZ, 0xc0, !PT ;  /* 0xfffffff805057812 */ /* 0x000fe400078ec0ff */
[----:B------:R-:W-:Y:S01]  /*8950*/  IADD3 R182, -R3, R182, RZ ;  /* 0x000000b603b67210 */ /* 0x000fe20007ffe1ff */
[C---:B-1----:R-:W-:Y:S01]  /*8960*/  FMUL.FTZ R10, R0.reuse, R165 ;  /* 0x000000a5000a7220 */ /* 0x042fe20000410000 */
[----:B------:R-:W-:Y:S01]  /*8970*/  MOV R3, 0x3f800000 ;  /* 0x3f80000000037802 */ /* 0x000fe20000000f00 */
[----:B------:R-:W-:Y:S01]  /*8980*/  FMUL.FTZ R165, R0, R81 ;  /* 0x0000005100a57220 */ /* 0x000fe20000410000 */
        /* <DEDUP_REMOVED lines=36> */
[----:B--2---:R-:W-:Y:S01]  /*8bd0*/  @P0 IMAD.WIDE.U32 R4, R11, R6, RZ ;  /* 0x000000060b040225 */ /* 0x004fe200078e00ff */
[----:B------:R-:W-:-:S03]  /*8be0*/  LEA.HI R20, R20, R20, RZ, 0x1d ;  /* 0x0000001414147211 */ /* 0x000fc600078fe8ff */
[C---:B-1----:R-:W-:Y:S01]  /*8bf0*/  FMUL.FTZ R150, R3.reuse, R150 ;  /* 0x0000009603967220 */ /* 0x042fe20000410000 */
[----:B------:R-:W-:Y:S01]  /*8c00*/  R2P PR, R2, 0x6 ;  /* 0x0000000602007804 */ /* 0x000fe20000000000 */
[C---:B------:R-:W-:Y:S01]  /*8c10*/  FMUL.FTZ R151, R3.reuse, R151 ;  /* 0x0000009703977220 */ /* 0x040fe20000410000 */
[----:B------:R-:W-:Y:S01]  /*8c20*/  LEA R20, R0, R20, 0x1 ;  /* 0x0000001400147211 */ /* 0x000fe200078e08ff */
[C---:B------:R-:W-:Y:S01]  /*8c30*/  FMUL.FTZ R158, R3.reuse, R158 ;  /* 0x0000009e039e7220 */ /* 0x040fe20000410000 */
[----:B------:R-:W-:Y:S01]  /*8c40*/  MOV R84, 0x20 ;  /* 0x0000002000547802 */ /* 0x000fe20000000f00 */
[----:B------:R-:W-:Y:S01]  /*8c50*/  FMUL.FTZ R159, R3, R159 ;  /* 0x0000009f039f7220 */ /* 0x000fe20000410000 */
[----:B------:R-:W-:Y:S01]  /*8c60*/  MOV R80, 0x40 ;  /* 0x0000004000507802 */ /* 0x000fe20000000f00 */
[----:B------:R-:W-:Y:S01]  /*8c70*/  @P0 IMAD R96, R11, R7, R5 ;  /* 0x000000070b600224 */ /* 0x000fe200078e0205 */
[----:B------:R-:W-:Y:S01]  /*8c80*/  LEA R20, R20, UR4, 0x1 ;  /* 0x0000000414147c11 */ /* 0x000fe2000f8e08ff */
[----:B------:R-:W-:Y:S01]  /*8c90*/  FMUL.FTZ R166, R3, R166 ;  /* 0x000000a603a67220 */ /* 0x000fe20000410000 */
[----:B------:R-:W-:-:S02]  /*8ca0*/  @P0 MOV R85, R4 ;  /* 0x0000000400550202 */ /* 0x000fc40000000f00 */
[----:B------:R-:W-:Y:S02]  /*8cb0*/  SEL R84, R84, 0xffffffe0, !P1 ;  /* 0xffffffe054547807 */ /* 0x000fe40004800000 */
        /* <DEDUP_REMOVED lines=10> */
.L_x_2226:
        /* <DEDUP_REMOVED lines=23> */
.L_x_2227:
        /* <DEDUP_REMOVED lines=13> */
[----:B------:R-:W-:Y:S01]  /*8fa0*/  MOV R2, 0x3f800000 ;  /* 0x3f80000000027802 */ /* 0x000fe20000000f00 */
        /* <DEDUP_REMOVED lines=159> */
[----:B------:R-:W3:Y:S01]  /*99a0*/  @P0 LDC.64 R8, c[0x0][0x2c0] ;  /* 0x0000b000ff080b82 */ /* 0x000ee20000000a00 */
        /* <DEDUP_REMOVED lines=80> */
[----:B------:R-:W-:-:S03]  /*9eb0*/  @!P0 IMAD R0, R6, R7, RZ ;  /* 0x0000000706008224 */ /* 0x000fc600078e02ff */
[----:B------:R-:W5:Y:S01]  /*9ec0*/  S2R R13, SR_CTAID.Y ;  /* 0x00000000000d7919 */ /* 0x000f620000002600 */
[----:B------:R-:W3:Y:S01]  /*9ed0*/  @P1 MUFU.LG2 R7, R139 ;  /* 0x0000008b00071308 */ /* 0x000ee20000000c00 */
[----:B------:R-:W-:Y:S01]  /*9ee0*/  @P0 IMAD R3, R9, R8, RZ ;  /* 0x0000000809030224 */ /* 0x000fe200078e02ff */
[----:B------:R-:W-:Y:S01]  /*9ef0*/  LOP3.LUT P4, RZ, R180, 0x3, RZ, 0xc0, !PT ;  /* 0x00000003b4ff7812 */ /* 0x000fe2000788c0ff */
[----:B------:R-:W3:Y:S01]  /*9f00*/  S2R R25, SR_CTAID.Z ;  /* 0x0000000000197919 */ /* 0x000ee20000002700 */
[----:B----4-:R-:W-:Y:S01]  /*9f10*/  IADD3 R2, R12, 0x10, RZ ;  /* 0x000000100c027810 */ /* 0x010fe20007ffe0ff */
[----:B------:R-:W-:-:S03]  /*9f20*/  @!P0 IMAD.MOV.U32 R3, RZ, RZ, R6 ;  /* 0x000000ffff038224 */ /* 0x000fc600078e0006 */
[----:B--2---:R-:W-:Y:S01]  /*9f30*/  ISETP.GE.AND P2, PT, R2, R167, PT ;  /* 0x000000a70200720c */ /* 0x004fe20003f46270 */
[----:B-1----:R-:W-:Y:S01]  /*9f40*/  @P3 FMUL.FTZ R2, R5, 0.69314718246459960938 ;  /* 0x3f31721805023820 */ /* 0x002fe20000410000 */
[----:B------:R-:W-:-:S03]  /*9f50*/  @P6 FMUL.FTZ R5, R14, 0.69314718246459960938 ;  /* 0x3f3172180e056820 */ /* 0x000fc60000410000 */
[----:B------:R-:W-:Y:S01]  /*9f60*/  @P3 FFMA.FTZ R23, R137, R11, R2 ;  /* 0x0000000b89173223 */ /* 0x000fe20000010002 */
[----:B------:R-:W-:Y:S01]  /*9f70*/  IADD3 R2, R12, 0x20, RZ ;  /* 0x000000200c027810 */ /* 0x000fe20007ffe0ff */
[----:B------:R1:W2:Y:S01]  /*9f80*/  LDS.128 R28, [R231+0x3800] ;  /* 0x00380000e71c7984 */ /* 0x0002a20000000c00 */
[----:B------:R-:W-:Y:S01]  /*9f90*/  @P6 FFMA.FTZ R22, R136, R15, R5 ;  /* 0x0000000f88166223 */ /* 0x000fe20000010005 */
[----:B------:R-:W-:Y:S02]  /*9fa0*/  MOV R15, 0x7f800000 ;  /* 0x7f800000000f7802 */ /* 0x000fe40000000f00 */
[----:B------:R-:W-:Y:S01]  /*9fb0*/  ISETP.GE.AND P0, PT, R2, R167, PT ;  /* 0x000000a70200720c */ /* 0x000fe20003f06270 */
[----:B-----5:R-:W-:Y:S01]  /*9fc0*/  IMAD R4, R13, R0, RZ ;  /* 0x000000000d047224 */ /* 0x020fe200078e02ff */
[----:B------:R-:W-:-:S04]  /*9fd0*/  IADD3 R0, R12, 0x30, RZ ;  /* 0x000000300c007810 */ /* 0x000fc80007ffe0ff */
        /* <DEDUP_REMOVED lines=11> */
[----:B-12---:R-:W-:Y:S06]  /*a090*/  @P4 BRA `(.L_x_2229) ;  /* 0x0000000000c04947 */ /* 0x006fec0003800000 */
        /* <DEDUP_REMOVED lines=48> */
.L_x_2229:
[----:B------:R-:W-:Y:S05]  /*a3a0*/  BSYNC B0 ;  /* 0x0000000000007941 */ /* 0x000fea0003800000 */
.L_x_2228:
        /* <DEDUP_REMOVED lines=37> */
.L_x_2231:
[----:B------:R-:W-:Y:S05]  /*a600*/  BSYNC B0 ;  /* 0x0000000000007941 */ /* 0x000fea0003800000 */
.L_x_2230:
        /* <DEDUP_REMOVED lines=23> */
.L_x_2233:
[----:B------:R-:W-:Y:S05]  /*a780*/  BSYNC B0 ;  /* 0x0000000000007941 */ /* 0x000fea0003800000 */
.L_x_2232:
        /* <DEDUP_REMOVED lines=22> */
.L_x_2235:
[----:B------:R-:W-:Y:S05]  /*a8f0*/  BSYNC B0 ;  /* 0x0000000000007941 */ /* 0x000fea0003800000 */
.L_x_2234:
        /* <DEDUP_REMOVED lines=21> */
.L_x_2237:
[----:B------:R-:W-:Y:S05]  /*aa50*/  BSYNC B0 ;  /* 0x0000000000007941 */ /* 0x000fea0003800000 */
.L_x_2236:
        /* <DEDUP_REMOVED lines=21> */
.L_x_2239:
[----:B------:R-:W-:Y:S05]  /*abb0*/  BSYNC B0 ;  /* 0x0000000000007941 */ /* 0x000fea0003800000 */
.L_x_2238:
        /* <DEDUP_REMOVED lines=21> */
.L_x_2241:
[----:B------:R-:W-:Y:S05]  /*ad10*/  BSYNC B0 ;  /* 0x0000000000007941 */ /* 0x000fea0003800000 */
.L_x_2240:
        /* <DEDUP_REMOVED lines=21> */
.L_x_2243:
[----:B------:R-:W-:Y:S05]  /*ae70*/  BSYNC B0 ;  /* 0x0000000000007941 */ /* 0x000fea0003800000 */
.L_x_2242:
        /* <DEDUP_REMOVED lines=21> */
.L_x_2192:
        /* <DEDUP_REMOVED lines=24> */
[----:B------:R-:W-:Y:S01]  /*b150*/  @!P1 IMAD R8, R38, R5, R0 ;  /* 0x0000000526089224 */ /* 0x000fe200078e0200 */
        /* <DEDUP_REMOVED lines=39> */
.L_x_2245:
[----:B------:R-:W-:Y:S05]  /*b3d0*/  BSYNC B0 ;  /* 0x0000000000007941 */ /* 0x000fea0003800000 */
.L_x_2244:
        /* <DEDUP_REMOVED lines=21> */
.L_x_2247:
[----:B------:R-:W-:Y:S05]  /*b530*/  BSYNC B0 ;  /* 0x0000000000007941 */ /* 0x000fea0003800000 */
.L_x_2246:
        /* <DEDUP_REMOVED lines=20> */
.L_x_2249:
[----:B------:R-:W-:Y:S05]  /*b680*/  BSYNC B0 ;  /* 0x0000000000007941 */ /* 0x000fea0003800000 */
.L_x_2248:
        /* <DEDUP_REMOVED lines=23> */
.L_x_2251:
[----:B------:R-:W-:Y:S05]  /*b800*/  BSYNC B0 ;  /* 0x0000000000007941 */ /* 0x000fea0003800000 */
.L_x_2250:
        /* <DEDUP_REMOVED lines=27> */
.L_x_2253:
[----:B------:R-:W-:Y:S05]  /*b9c0*/  BSYNC B0 ;  /* 0x0000000000007941 */ /* 0x000fea0003800000 */
.L_x_2252:
        /* <DEDUP_REMOVED lines=27> */
.L_x_2255:
[----:B------:R-:W-:Y:S05]  /*bb80*/  BSYNC B0 ;  /* 0x0000000000007941 */ /* 0x000fea0003800000 */
.L_x_2254:
        /* <DEDUP_REMOVED lines=19> */
.L_x_2257:
[----:B------:R-:W-:Y:S05]  /*bcc0*/  BSYNC B0 ;  /* 0x0000000000007941 */ /* 0x000fea0003800000 */
.L_x_2256:
        /* <DEDUP_REMOVED lines=19> */
.L_x_2259:
[----:B------:R-:W-:Y:S05]  /*be00*/  BSYNC B0 ;  /* 0x0000000000007941 */ /* 0x000fea0003800000 */
.L_x_2258:
        /* <DEDUP_REMOVED lines=21> */
.L_x_2261:
[----:B------:R-:W-:Y:S05]  /*bf60*/  BSYNC B0 ;  /* 0x0000000000007941 */ /* 0x000fea0003800000 */
.L_x_2260:
        /* <DEDUP_REMOVED lines=15> */
.L_x_2263:
[----:B------:R-:W-:Y:S05]  /*c060*/  BSYNC B0 ;  /* 0x0000000000007941 */ /* 0x000fea0003800000 */
.L_x_2262:
        /* <DEDUP_REMOVED lines=10> */
.L_x_2265:
[----:B------:R-:W-:Y:S05]  /*c110*/  BSYNC B0 ;  /* 0x0000000000007941 */ /* 0x000fea0003800000 */
.L_x_2264:
        /* <DEDUP_REMOVED lines=10> */
.L_x_2267:
[----:B------:R-:W-:Y:S05]  /*c1c0*/  BSYNC B0 ;  /* 0x0000000000007941 */ /* 0x000fea0003800000 */
.L_x_2266:
        /* <DEDUP_REMOVED lines=10> */
.L_x_2269:
[----:B------:R-:W-:Y:S05]  /*c270*/  BSYNC B0 ;  /* 0x0000000000007941 */ /* 0x000fea0003800000 */
.L_x_2268:
        /* <DEDUP_REMOVED lines=10> */
.L_x_2271:
[----:B------:R-:W-:Y:S05]  /*c320*/  BSYNC B0 ;  /* 0x0000000000007941 */ /* 0x000fea0003800000 */
.L_x_2270:
        /* <DEDUP_REMOVED lines=10> */
.L_x_2273:
[----:B------:R-:W-:Y:S05]  /*c3d0*/  BSYNC B0 ;  /* 0x0000000000007941 */ /* 0x000fea0003800000 */
.L_x_2272:
        /* <DEDUP_REMOVED lines=10> */
.L_x_2274:
        /* <DEDUP_REMOVED lines=16> */
.L_x_2946:


//--------------------- .text._ZN5flash16flash_fwd_kernelI23Flash_fwd_kernel_traitsILi128ELi128ELi32ELi4ELb0ELb0EN7cutlass10bfloat16_tE19Flash_kernel_traitsILi128ELi128ELi32ELi4ES3_EELb1ELb0ELb1ELb0ELb0ELb1ELb0ELb0EEEvNS_16Flash_fwd_paramsE --------------------------
	.section	.text._ZN5flash16flash_fwd_kernelI23Flash_fwd_kernel_traitsILi128ELi128ELi32ELi4ELb0ELb0EN7cutlass10bfloat16_tE19Flash_kernel_traitsILi128ELi128ELi32ELi4ES3_EELb1ELb0ELb1ELb0ELb0ELb1ELb0ELb0EEEvNS_16Flash_fwd_paramsE,"ax",@progbits
	.align	128
        .global         _ZN5flash16flash_fwd_kernelI23Flash_fwd_kernel_traitsILi128ELi128ELi32ELi4ELb0ELb0EN7cutlass10bfloat16_tE19Flash_kernel_traitsILi128ELi128ELi32ELi4ES3_EELb1ELb0ELb1ELb0ELb0ELb1ELb0ELb0EEEvNS_16Flash_fwd_paramsE
        .type           _ZN5flash16flash_fwd_kernelI23Flash_fwd_kernel_traitsILi128ELi128ELi32ELi4ELb0ELb0EN7cutlass10bfloat16_tE19Flash_kernel_traitsILi128ELi128ELi32ELi4ES3_EELb1ELb0ELb1ELb0ELb0ELb1ELb0ELb0EEEvNS_16Flash_fwd_paramsE,@function
        .size           _ZN5flash16flash_fwd_kernelI23Flash_fwd_kernel_traitsILi128ELi128ELi32ELi4ELb0ELb0EN7cutlass10bfloat16_tE19Flash_kernel_traitsILi128ELi128ELi32ELi4ES3_EELb1ELb0ELb1ELb0ELb0ELb1ELb0ELb0EEEvNS_16Flash_fwd_paramsE,(.L_x_2947 - _ZN5flash16flash_fwd_kernelI23Flash_fwd_kernel_traitsILi128ELi128ELi32ELi4ELb0ELb0EN7cutlass10bfloat16_tE19Flash_kernel_traitsILi128ELi128ELi32ELi4ES3_EELb1ELb0ELb1ELb0ELb0ELb1ELb0ELb0EEEvNS_16Flash_fwd_paramsE)
        .other          _ZN5flash16flash_fwd_kernelI23Flash_fwd_kernel_traitsILi128ELi128ELi32ELi4ELb0ELb0EN7cutlass10bfloat16_tE19Flash_kernel_traitsILi128ELi128ELi32ELi4ES3_EELb1ELb0ELb1ELb0ELb0ELb1ELb0ELb0EEEvNS_16Flash_fwd_paramsE,@"STO_CUDA_ENTRY STV_DEFAULT"
_ZN5flash16flash_fwd_kernelI23Flash_fwd_kernel_traitsILi128ELi128ELi32ELi4ELb0ELb0EN7cutlass10bfloat16_tE19Flash_kernel_traitsILi128ELi128ELi32ELi4ES3_EELb1ELb0ELb1ELb0ELb0ELb1ELb0ELb0EEEvNS_16Flash_fwd_paramsE:
.text._ZN5flash16flash_fwd_kernelI23Flash_fwd_kernel_traitsILi128ELi128ELi32ELi4ELb0ELb0EN7cutlass10bfloat16_tE19Flash_kernel_traitsILi128ELi128ELi32ELi4ES3_EELb1ELb0ELb1ELb0ELb0ELb1ELb0ELb0EEEvNS_16Flash_fwd_paramsE:
        /* <DEDUP_REMOVED lines=59> */
[----:B-1----:R-:W-:Y:S01]  /*03b0*/  IMAD.U32 R2, RZ, RZ, UR6 ;  /* 0x00000006ff027e24 */ /* 0x002fe2000f8e00ff */
[----:B------:R-:W-:Y:S01]  /*03c0*/  SHF.R.S32.HI R34, RZ, 0x1f, R97 ;  /* 0x0000001fff227819 */ /* 0x000fe20000011461 */
[----:B------:R-:W-:Y:S01]  /*03d0*/  IMAD.U32 R3, RZ, RZ, UR7 ;  /* 0x00000007ff037e24 */ /* 0x000fe2000f8e00ff */
[----:B------:R-:W-:-:S04]  /*03e0*/  ULDC UR6, c[0x0][0x270] ;  /* 0x00009c0000067ab9 */ /* 0x000fc80000000800 */
        /* <DEDUP_REMOVED lines=30> */
.L_x_2275:
[----:B------:R-:W-:Y:S01]  /*05d0*/  ULDC UR7, c[0x0][0x2c8] ;  /* 0x0000b20000077ab9 */ /* 0x000fe20000000800 */
.L_x_2276:
        /* <DEDUP_REMOVED lines=46> */
[----:B------:R-:W-:Y:S01]  /*08c0*/  ULDC.U8 UR7, c[0x0][0x3d9] ;  /* 0x0000f64000077ab9 */ /* 0x000fe20000000000 */
[----:B------:R-:W2:Y:S01]  /*08d0*/  S2R R6, SR_CTAID.X ;  /* 0x0000000000067919 */ /* 0x000ea20000002500 */
[----:B------:R-:W-:Y:S01]  /*08e0*/  UISETP.NE.AND UP2, UPT, UR7, URZ, UPT ;  /* 0x0000003f0700728c */ /* 0x000fe2000bf45270 */
[----:B------:R-:W-:Y:S01]  /*08f0*/  LOP3.LUT R0, R8, 0x1ffffff8, RZ, 0xc0, !PT ;  /* 0x1ffffff808007812 */ /* 0x000fe200078ec0ff */
[----:B------:R-:W-:Y:S01]  /*0900*/  UIADD3 UR16, -UR15, UR16, URZ ;  /* 0x000000100f107290 */ /* 0x000fe2000fffe13f */
[----:B------:R-:W-:Y:S01]  /*0910*/  SHF.R.S32.HI R8, RZ, 0x3, R8 ;  /* 0x00000003ff087819 */ /* 0x000fe20000011408 */
[----:B------:R-:W-:Y:S01]  /*0920*/  BSSY B0, `(.L_x_2278) ;  /* 0x000004c000007945 */ /* 0x000fe20003800000 */
[C---:B------:R-:W-:Y:S01]  /*0930*/  LOP3.LUT P1, RZ, R97.reuse, 0x7, RZ, 0xc0, !PT ;  /* 0x0000000761ff7812 */ /* 0x040fe2000782c0ff */
[----:B------:R-:W-:Y:S01]  /*0940*/  IMAD.IADD R0, R97, 0x1, -R0 ;  /* 0x0000000161007824 */ /* 0x000fe200078e0a00 */
[----:B------:R-:W-:Y:S01]  /*0950*/  @!UP1 USHF.R.S32.HI UR9, URZ, 0x1f, UR17 ;  /* 0x0000001f3f099899 */ /* 0x000fe20008011411 */
[----:B------:R-:W-:Y:S01]  /*0960*/  ISETP.GE.AND P2, PT, R8, UR16, PT ;  /* 0x0000001008007c0c */ /* 0x000fe2000bf46270 */
[----:B------:R-:W-:Y:S01]  /*0970*/  @UP1 ULDC.64 UR10, c[0x0][0x298] ;  /* 0x0000a600000a1ab9 */ /* 0x000fe20000000a00 */
[----:B------:R-:W-:Y:S01]  /*0980*/  @!UP1 ULDC.64 UR4, c[0x0][0x290] ;  /* 0x0000a40000049ab9 */ /* 0x000fe20000000a00 */
[----:B------:R-:W-:Y:S01]  /*0990*/  @UP1 UIMAD.WIDE.U32 UR12, UR28, UR10, URZ ;  /* 0x0000000a1c0c12a5 */ /* 0x000fe2000f8e003f */
        /* <DEDUP_REMOVED lines=12> */
[----:B------:R-:W-:Y:S01]  /*0a60*/  UISETP.EQ.AND UP3, UPT, UR7, URZ, UP3 ;  /* 0x0000003f0700728c */ /* 0x000fe20009f62270 */
[----:B------:R-:W-:Y:S01]  /*0a70*/  ISETP.GE.OR P5, PT, R8, UR16, P1 ;  /* 0x0000001008007c0c */ /* 0x000fe20008fa6670 */
[----:B------:R-:W-:Y:S01]  /*0a80*/  @UP1 UIMAD UR11, UR28, UR11, UR13 ;  /* 0x0000000b1c0b12a4 */ /* 0x000fe2000f8e020d */
[----:B------:R-:W-:Y:S01]  /*0a90*/  ISETP.GE.AND P4, PT, R14, UR16, PT ;  /* 0x000000100e007c0c */ /* 0x000fe2000bf86270 */
[----:B------:R-:W-:Y:S01]  /*0aa0*/  @!UP1 UIADD3 UR11, UR19, UR9, URZ ;  /* 0x00000009130b9290 */ /* 0x000fe2000fffe03f */
[----:B------:R-:W-:Y:S01]  /*0ab0*/  ISETP.GE.AND P3, PT, R15, UR16, PT ;  /* 0x000000100f007c0c */ /* 0x000fe2000bf66270 */
        /* <DEDUP_REMOVED lines=9> */
[----:B------:R-:W-:Y:S01]  /*0b50*/  @UP0 ULDC UR7, c[0x0][0x2e4] ;  /* 0x0000b90000070ab9 */ /* 0x000fe20000000800 */
[----:B------:R-:W-:Y:S01]  /*0b60*/  @UP2 UMOV UR9, 0x1 ;  /* 0x0000000100092882 */ /* 0x000fe20000000000 */
[----:B------:R-:W-:Y:S01]  /*0b70*/  UIMAD UR13, UR13, UR4, URZ ;  /* 0x000000040d0d72a4 */ /* 0x000fe2000f8e023f */
[----:B------:R-:W-:Y:S01]  /*0b80*/  IMAD.U32 R0, RZ, RZ, UR4 ;  /* 0x00000004ff007e24 */ /* 0x000fe2000f8e00ff */
[----:B------:R-:W-:Y:S01]  /*0b90*/  @!UP2 UIMAD UR9, UR7, UR6, URZ ;  /* 0x000000060709a2a4 */ /* 0x000fe2000f8e023f */
[----:B------:R-:W-:Y:S01]  /*0ba0*/  ISETP.GE.AND P0, PT, R16, UR16, PT ;  /* 0x0000001010007c0c */ /* 0x000fe2000bf06270 */
[----:B------:R-:W-:Y:S01]  /*0bb0*/  @UP3 ULDC UR4, c[0x0][0x2c4] ;  /* 0x0000b10000043ab9 */ /* 0x000fe20000000800 */
[----:B------:R-:W-:Y:S01]  /*0bc0*/  @UP2 ULDC UR10, c[0x0][0x2c0] ;  /* 0x0000b000000a2ab9 */ /* 0x000fe20000000800 */
[----:B------:R-:W-:Y:S01]  /*0bd0*/  @UP3 UIMAD UR4, UR17, UR4, URZ ;  /* 0x00000004110432a4 */ /* 0x000fe2000f8e023f */
[----:B------:R-:W-:Y:S01]  /*0be0*/  IMAD.WIDE.U32 R12, R0, UR8, R2 ;  /* 0x00000008000c7c25 */ /* 0x000fe2000f8e0002 */
[----:B------:R-:W-:-:S02]  /*0bf0*/  UIMAD UR9, UR17, UR9, URZ ;  /* 0x00000009110972a4 */ /* 0x000fc4000f8e023f */
[----:B------:R-:W-:Y:S01]  /*0c00*/  @UP3 USEL UR4, UR4, UR28, !UP1 ;  /* 0x0000001c04043287 */ /* 0x000fe2000c800000 */
[----:B--2---:R-:W-:Y:S01]  /*0c10*/  IMAD.WIDE R6, R6, 0x80, R8 ;  /* 0x0000008006067825 */ /* 0x004fe200078e0208 */
[----:B------:R-:W-:Y:S01]  /*0c20*/  USEL UR9, UR9, URZ, !UP3 ;  /* 0x0000003f09097287 */ /* 0x000fe2000d800000 */
[----:B------:R-:W-:Y:S01]  /*0c30*/  @!UP2 UMOV UR10, 0x1 ;  /* 0x00000001000aa882 */ /* 0x000fe20000000000 */
[----:B------:R-:W-:Y:S01]  /*0c40*/  @!UP2 UMOV UR14, UR7 ;  /* 0x00000007000eac82 */ /* 0x000fe20008000000 */
[----:B------:R-:W-:Y:S01]  /*0c50*/  UIMAD UR6, UR15, UR10, URZ ;  /* 0x0000000a0f0672a4 */ /* 0x000fe2000f8e023f */
[----:B------:R-:W-:Y:S01]  /*0c60*/  VIADD R20, R8, 0x50 ;  /* 0x0000005008147836 */ /* 0x000fe20000000000 */
[----:B------:R-:W-:Y:S01]  /*0c70*/  UIMAD UR14, UR8, UR14, UR9 ;  /* 0x0000000e080e72a4 */ /* 0x000fe2000f8e0209 */
[----:B------:R-:W-:Y:S01]  /*0c80*/  @!UP3 UMOV UR12, URZ ;  /* 0x0000003f000cbc82 */ /* 0x000fe20008000000 */
[----:B------:R-:W-:Y:S01]  /*0c90*/  UIMAD UR5, UR8, UR5, UR13 ;  /* 0x00000005080572a4 */ /* 0x000fe2000f8e020d */
[----:B------:R-:W-:-:S02]  /*0ca0*/  @UP3 UMOV UR12, UR4 ;  /* 0x00000004000c3c82 */ /* 0x000fc40008000000 */
[----:B------:R-:W-:Y:S01]  /*0cb0*/  @!UP3 UMOV UR13, URZ ;  /* 0x0000003f000dbc82 */ /* 0x000fe20008000000 */
[----:B------:R-:W-:Y:S02]  /*0cc0*/  USHF.R.S32.HI UR7, URZ, 0x1f, UR6 ;  /* 0x0000001f3f077899 */ /* 0x000fe40008011406 */
[----:B------:R-:W-:Y:S01]  /*0cd0*/  @UP3 USHF.R.S32.HI UR13, URZ, 0x1f, UR4 ;  /* 0x0000001f3f0d3899 */ /* 0x000fe20008011404 */
        /* <DEDUP_REMOVED lines=16> */
.L_x_2279:
[----:B------:R-:W-:Y:S05]  /*0de0*/  BSYNC B0 ;  /* 0x0000000000007941 */ /* 0x000fea0003800000 */
.L_x_2278:
        /* <DEDUP_REMOVED lines=8> */
[----:B--2---:R-:W-:Y:S02]  /*0e70*/  IMAD R4, R2, UR4, RZ ;  /* 0x0000000402047c24 */ /* 0x004fe4000f8e02ff */
        /* <DEDUP_REMOVED lines=9> */
.L_x_2281:
[----:B------:R-:W-:Y:S05]  /*0f10*/  BSYNC B0 ;  /* 0x0000000000007941 */ /* 0x000fea0003800000 */
.L_x_2280:
        /* <DEDUP_REMOVED lines=8> */
[----:B--23--:R-:W-:Y:S02]  /*0fa0*/  IMAD R4, R2, UR4, RZ ;  /* 0x0000000402047c24 */ /* 0x00cfe4000f8e02ff */
        /* <DEDUP_REMOVED lines=9> */
.L_x_2283:
[----:B------:R-:W-:Y:S05]  /*1040*/  BSYNC B0 ;  /* 0x0000000000007941 */ /* 0x000fea0003800000 */
.L_x_2282:
[----:B------:R-:W-:Y:S01]  /*1050*/  BSSY B0, `(.L_x_2284) ;  /* 0x0000011000007945 */ /* 0x000fe20003800000 */
[----:B------:R-:W-:-:S03]  /*1060*/  ISETP.GE.AND P3, PT, R17, UR16, PT ;  /* 0x0000001011007c0c */ /* 0x000fc6000bf66270 */
[----:B------:R-:W-:Y:S10]  /*1070*/  @P0 BRA `(.L_x_2285) ;  /* 0x0000000000380947 */ /* 0x000ff40003800000 */
[----:B------:R-:W-:Y:S01]  /*1080*/  IADD3 R0, P0, R6, 0x30, RZ ;  /* 0x0000003006007810 */ /* 0x000fe20007f1e0ff */
[----:B------:R-:W-:Y:S01]  /*1090*/  ULDC.64 UR4, c[0x0][0x298] ;  /* 0x0000a60000047ab9 */ /* 0x000fe20000000a00 */
[----:B------:R-:W-:-:S03]  /*10a0*/  MOV R3, R11 ;  /* 0x0000000b00037202 */ /* 0x000fc60000000f00 */
[----:B------:R-:W-:-:S04]  /*10b0*/  IMAD.X R2, RZ, RZ, R7, P0 ;  /* 0x000000ffff027224 */ /* 0x000fc800000e0607 */
[----:B--234-:R-:W-:Y:S02]  /*10c0*/  IMAD R4, R2, UR4, RZ ;  /* 0x0000000402047c24 */ /* 0x01cfe4000f8e02ff */
        /* <DEDUP_REMOVED lines=9> */
.L_x_2285:
[----:B------:R-:W-:Y:S05]  /*1160*/  BSYNC B0 ;  /* 0x0000000000007941 */ /* 0x000fea0003800000 */
.L_x_2284:
[----:B------:R-:W-:Y:S01]  /*1170*/  BSSY B0, `(.L_x_2286) ;  /* 0x0000011000007945 */ /* 0x000fe20003800000 */
[----:B------:R-:W-:-:S03]  /*1180*/  ISETP.GE.OR P0, PT, R14, UR16, P1 ;  /* 0x000000100e007c0c */ /* 0x000fc60008f06670 */
        /* <DEDUP_REMOVED lines=15> */
.L_x_2287:
[----:B------:R-:W-:Y:S05]  /*1280*/  BSYNC B0 ;  /* 0x0000000000007941 */ /* 0x000fea0003800000 */
.L_x_2286:
        /* <DEDUP_REMOVED lines=17> */
.L_x_2289:
[----:B------:R-:W-:Y:S05]  /*13a0*/  BSYNC B0 ;  /* 0x0000000000007941 */ /* 0x000fea0003800000 */
.L_x_2288:
[----:B------:R-:W-:Y:S04]  /*13b0*/  BSSY B0, `(.L_x_2290) ;  /* 0x0000010000007945 */ /* 0x000fe80003800000 */
[----:B------:R-:W-:Y:S05]  /*13c0*/  @P4 BRA `(.L_x_2291) ;  /* 0x0000000000384947 */ /* 0x000fea0003800000 */
        /* <DEDUP_REMOVED lines=14> */
.L_x_2291:
[----:B------:R-:W-:Y:S05]  /*14b0*/  BSYNC B0 ;  /* 0x0000000000007941 */ /* 0x000fea0003800000 */
.L_x_2290:
[----:B------:R-:W-:Y:S04]  /*14c0*/  BSSY B0, `(.L_x_2292) ;  /* 0x0000010000007945 */ /* 0x000fe80003800000 */
[----:B------:R-:W-:Y:S05]  /*14d0*/  @P3 BRA `(.L_x_2293) ;  /* 0x0000000000383947 */ /* 0x000fea0003800000 */
[----:B------:R-:W-:Y:S01]  /*14e0*/  IADD3 R0, P2, R6, 0x70, RZ ;  /* 0x0000007006007810 */ /* 0x000fe20007f5e0ff */
[----:B------:R-:W-:Y:S01]  /*14f0*/  ULDC.64 UR4, c[0x0][0x298] ;  /* 0x0000a60000047ab9 */ /* 0x000fe20000000a00 */
[----:B------:R-:W-:Y:S01]  /*1500*/  MOV R3, R11 ;  /* 0x0000000b00037202 */ /* 0x000fe20000000f00 */
[----:B------:R-:W-:Y:S02]  /*1510*/  IMAD.MOV.U32 R2, RZ, RZ, R12 ;  /* 0x000000ffff027224 */ /* 0x000fe400078e000c */
[----:B------:R-:W-:Y:S02]  /*1520*/  IMAD.X R6, RZ, RZ, R7, P2 ;  /* 0x000000ffff067224 */ /* 0x000fe400010e0607 */
[----:B--234-:R-:W-:-:S04]  /*1530*/  IMAD.WIDE.U32 R4, R0, UR4, R2 ;  /* 0x0000000400047c25 */ /* 0x01cfc8000f8e0002 */
        /* <DEDUP_REMOVED lines=8> */
.L_x_2293:
[----:B------:R-:W-:Y:S05]  /*15c0*/  BSYNC B0 ;  /* 0x0000000000007941 */ /* 0x000fea0003800000 */
.L_x_2292:
[----:B------:R-:W-:Y:S04]  /*15d0*/  BSSY B0, `(.L_x_2294) ;  /* 0x000000a000007945 */ /* 0x000fe80003800000 */
[----:B------:R-:W-:Y:S05]  /*15e0*/  @P5 BRA `(.L_x_2295) ;  /* 0x0000000000205947 */ /* 0x000fea0003800000 */
[----:B------:R-:W-:Y:S01]  /*15f0*/  IMAD R0, R8, UR10, RZ ;  /* 0x0000000a08007c24 */ /* 0x000fe2000f8e02ff */
[----:B------:R-:W-:-:S04]  /*1600*/  ULDC.64 UR4, c[0x0][0x2b0] ;  /* 0x0000ac0000047ab9 */ /* 0x000fc80000000a00 */
[----:B--2---:R-:W-:-:S04]  /*1610*/  IADD3 R3, P2, R0, UR6, RZ ;  /* 0x0000000600037c10 */ /* 0x004fc8000ff5e0ff */
[----:B------:R-:W-:Y:S02]  /*1620*/  LEA.HI.X.SX32 R0, R0, UR12, 0x1, P2 ;  /* 0x0000000c00007c11 */ /* 0x000fe400090f0eff */
[----:B------:R-:W-:-:S04]  /*1630*/  LEA R2, P2, R3, UR4, 0x2 ;  /* 0x0000000403027c11 */ /* 0x000fc8000f8410ff */
[----:B------:R-:W-:Y:S01]  /*1640*/  LEA.HI.X R3, R3, UR5, R0, 0x2, P2 ;  /* 0x0000000503037c11 */ /* 0x000fe200090f1400 */
[----:B------:R-:W-:-:S05]  /*1650*/  IMAD.MOV.U32 R0, RZ, RZ, 0x7f800000 ;  /* 0x7f800000ff007424 */ /* 0x000fca00078e00ff */
[----:B------:R2:W-:Y:S03]  /*1660*/  STG.E desc[UR30][R2.64], R0 ;  /* 0x0000000002007986 */ /* 0x0005e6000c10191e */
.L_x_2295:
[----:B------:R-:W-:Y:S05]  /*1670*/  BSYNC B0 ;  /* 0x0000000000007941 */ /* 0x000fea0003800000 */
.L_x_2294:
        /* <DEDUP_REMOVED lines=9> */
[----:B------:R-:W-:-:S04]  /*1710*/  IADD3 R3, P0, R0, UR6, RZ ;  /* 0x0000000600037c10 */ /* 0x000fc8000ff1e0ff */
[----:B------:R-:W-:Y:S02]  /*1720*/  LEA.HI.X.SX32 R0, R0, UR12, 0x1, P0 ;  /* 0x0000000c00007c11 */ /* 0x000fe400080f0eff */
[----:B------:R-:W-:-:S04]  /*1730*/  LEA R2, P0, R3, UR4, 0x2 ;  /* 0x0000000403027c11 */ /* 0x000fc8000f8010ff */
[----:B------:R-:W-:Y:S01]  /*1740*/  LEA.HI.X R3, R3, UR5, R0, 0x2, P0 ;  /* 0x0000000503037c11 */ /* 0x000fe200080f1400 */
[----:B------:R-:W-:-:S05]  /*1750*/  IMAD.MOV.U32 R0, RZ, RZ, 0x7f800000 ;  /* 0x7f800000ff007424 */ /* 0x000fca00078e00ff */
[----:B------:R2:W-:Y:S03]  /*1760*/  STG.E desc[UR30][R2.64], R0 ;  /* 0x0000000002007986 */ /* 0x0005e6000c10191e */
.L_x_2297:
[----:B------:R-:W-:Y:S05]  /*1770*/  BSYNC B0 ;  /* 0x0000000000007941 */ /* 0x000fea0003800000 */
.L_x_2296:
[----:B------:R-:W-:Y:S04]  /*1780*/  BSSY B0, `(.L_x_2298) ;  /* 0x000000a000007945 */ /* 0x000fe80003800000 */
[----:B------:R-:W-:Y:S05]  /*1790*/  @P6 BRA `(.L_x_2299) ;  /* 0x0000000000206947 */ /* 0x000fea0003800000 */
        /* <DEDUP_REMOVED lines=8> */
.L_x_2299:
[----:B------:R-:W-:Y:S05]  /*1820*/  BSYNC B0 ;  /* 0x0000000000007941 */ /* 0x000fea0003800000 */
.L_x_2298:
        /* <DEDUP_REMOVED lines=10> */
.L_x_2301:
[----:B------:R-:W-:Y:S05]  /*18d0*/  BSYNC B0 ;  /* 0x0000000000007941 */ /* 0x000fea0003800000 */
.L_x_2300:
        /* <DEDUP_REMOVED lines=10> */
.L_x_2303:
[----:B------:R-:W-:Y:S05]  /*1980*/  BSYNC B0 ;  /* 0x0000000000007941 */ /* 0x000fea0003800000 */
.L_x_2302:
        /* <DEDUP_REMOVED lines=10> */
.L_x_2305:
[----:B------:R-:W-:Y:S05]  /*1a30*/  BSYNC B0 ;  /* 0x0000000000007941 */ /* 0x000fea0003800000 */
.L_x_2304:
        /* <DEDUP_REMOVED lines=10> */
.L_x_2307:
[----:B------:R-:W-:Y:S05]  /*1ae0*/  BSYNC B0 ;  /* 0x0000000000007941 */ /* 0x000fea0003800000 */
.L_x_2306:
[----:B------:R-:W-:Y:S05]  /*1af0*/  @P1 EXIT ;  /* 0x000000000000194d */ /* 0x000fea0003800000 */
[----:B--2---:R-:W-:Y:S01]  /*1b00*/  IMAD R0, R17, UR10, RZ ;  /* 0x0000000a11007c24 */ /* 0x004fe2000f8e02ff */
        /* <DEDUP_REMOVED lines=8> */
.L_x_2277:
[----:B------:R-:W2:Y:S01]  /*1b90*/  LDC R10, c[0x0][0x278] ;  /* 0x00009e00ff0a7b82 */ /* 0x000ea20000000800 */
[----:B------:R-:W3:Y:S01]  /*1ba0*/  S2R R4, SR_CTAID.Z ;  /* 0x0000000000047919 */ /* 0x000ee20000002700 */
[----:B------:R-:W-:Y:S01]  /*1bb0*/  LEA.HI R7, R34, R97, RZ, 0x3 ;  /* 0x0000006122077211 */ /* 0x000fe200078f18ff */
[----:B------:R-:W-:Y:S02]  /*1bc0*/  UIADD3 UR5, -UR15, UR16, URZ ;  /* 0x000000100f057290 */ /* 0x000fe4000fffe13f */
[----:B------:R-:W-:Y:S01]  /*1bd0*/  UISETP.NE.AND UP0, UPT, UR28, -0x1, UPT ;  /* 0xffffffff1c00788c */ /* 0x000fe2000bf05270 */
[----:B------:R-:W4:Y:S01]  /*1be0*/  S2R R98, SR_CTAID.X ;  /* 0x0000000000627919 */ /* 0x000f220000002500 */
[----:B------:R-:W-:-:S04]  /*1bf0*/  UIADD3 UR32, UR37, -0x1, URZ ;  /* 0xffffffff25207890 */ /* 0x000fc8000fffe03f */
[----:B------:R-:W-:-:S05]  /*1c00*/  UIMAD UR19, UR32, -0x20, UR12 ;  /* 0xffffffe0201378a4 */ /* 0x000fca000f8e020c */
[----:B------:R-:W-:Y:S01]  /*1c10*/  @UP0 ULDC.64 UR6, c[0x0][0x240] ;  /* 0x0000900000060ab9 */ /* 0x000fe20000000a00 */
[----:B------:R-:W-:Y:S02]  /*1c20*/  @!UP0 USHF.R.S32.HI UR9, URZ, 0x1f, UR17 ;  /* 0x0000001f3f098899 */ /* 0x000fe40008011411 */
[----:B------:R-:W-:-:S04]  /*1c30*/  @UP0 UIMAD.WIDE.U32 UR10, UR28, UR6, URZ ;  /* 0x000000061c0a02a5 */ /* 0x000fc8000f8e003f */
[----:B------:R-:W-:Y:S01]  /*1c40*/  @UP0 UIMAD UR4, UR28, UR7, UR11 ;  /* 0x000000071c0402a4 */ /* 0x000fe2000f8e020b */
[----:B--2---:R-:W-:Y:S02]  /*1c50*/  IABS R0, R10 ;  /* 0x0000000a00007213 */ /* 0x004fe40000000000 */
[----:B------:R-:W-:Y:S01]  /*1c60*/  @!UP0 ULDC.64 UR6, c[0x0][0x228] ;  /* 0x00008a0000068ab9 */ /* 0x000fe20000000a00 */
[----:B------:R-:W-:Y:S01]  /*1c70*/  LOP3.LUT R6, R10, UR8, RZ, 0x3c, !PT ;  /* 0x000000080a067c12 */ /* 0x000fe2000f8e3cff */
[----:B------:R-:W-:Y:S01]  /*1c80*/  @!UP0 UIMAD UR9, UR9, UR6, URZ ;  /* 0x00000006090982a4 */ /* 0x000fe2000f8e023f */
[----:B------:R-:W-:Y:S01]  /*1c90*/  IMAD.MOV.U32 R8, RZ, RZ, R0 ;  /* 0x000000ffff087224 */ /* 0x000fe200078e0000 */
[----:B------:R-:W-:Y:S01]  /*1ca0*/  @!UP0 UIMAD.WIDE.U32 UR24, UR17, UR6, URZ ;  /* 0x00000006111882a5 */ /* 0x000fe2000f8e003f */
[----:B------:R-:W-:Y:S01]  /*1cb0*/  ISETP.GE.AND P2, PT, R6, RZ, PT ;  /* 0x000000ff0600720c */ /* 0x000fe20003f46270 */
[----:B------:R-:W-:Y:S01]  /*1cc0*/  @!UP0 UIMAD UR7, UR17, UR7, UR9 ;  /* 0x00000007110782a4 */ /* 0x000fe2000f8e0209 */
[----:B------:R-:W2:Y:S01]  /*1cd0*/  I2F.RP R2, R8 ;  /* 0x0000000800027306 */ /* 0x000ea20000209400 */
[----:B---3--:R-:W-:Y:S01]  /*1ce0*/  IABS R4, R4 ;  /* 0x0000000400047213 */ /* 0x008fe20000000000 */
        /* <DEDUP_REMOVED lines=9> */
[----:B--2---:R-:W2:Y:S04]  /*1d80*/  MUFU.RCP R2, R2 ;  /* 0x0000000200027308 */ /* 0x004ea80000001000 */
[----:B------:R-:W-:Y:S02]  /*1d90*/  @UP0 UIADD3 UR20, UR18, UR21, URZ ;  /* 0x0000001512140290 */ /* 0x000fe4000fffe03f */
[----:B------:R-:W-:Y:S01]  /*1da0*/  @UP0 UIADD3 UR21, UR18, UR21, URZ ;  /* 0x0000001512150290 */ /* 0x000fe2000fffe03f */
[----:B--2---:R-:W-:-:S04]  /*1db0*/  VIADD R2, R2, 0xffffffe ;  /* 0x0ffffffe02027836 */ /* 0x004fc80000000000 */
[----:B------:R-:W2:Y:S02]  /*1dc0*/  F2I.FTZ.U32.TRUNC.NTZ R3, R2 ;  /* 0x0000000200037305 */ /* 0x000ea4000021f000 */
[----:B--2---:R-:W-:Y:S02]  /*1dd0*/  IMAD.MOV R0, RZ, RZ, -R3 ;  /* 0x000000ffff007224 */ /* 0x004fe400078e0a03 */
[----:B------:R-:W-:Y:S02]  /*1de0*/  IMAD.MOV.U32 R2, RZ, RZ, RZ ;  /* 0x000000ffff027224 */ /* 0x000fe400078e00ff */
[----:B------:R-:W-:-:S04]  /*1df0*/  IMAD R0, R0, R8, RZ ;  /* 0x0000000800007224 */ /* 0x000fc800078e02ff */
[----:B------:R-:W-:Y:S01]  /*1e00*/  IMAD.HI.U32 R0, R3, R0, R2 ;  /* 0x0000000003007227 */ /* 0x000fe200078e0002 */
[----:B------:R-:W-:-:S04]  /*1e10*/  SHF.R.S32.HI R2, RZ, 0x3, R7 ;  /* 0x00000003ff027819 */ /* 0x000fc80000011407 */
[----:B------:R-:W-:Y:S01]  /*1e20*/  ISETP.GE.AND P6, PT, R2, UR5, PT ;  /* 0x0000000502007c0c */ /* 0x000fe2000bfc6270 */
[----:B------:R-:W-:-:S04]  /*1e30*/  IMAD.HI.U32 R0, R0, R4, RZ ;  /* 0x0000000400007227 */ /* 0x000fc800078e00ff */
[----:B------:R-:W-:Y:S02]  /*1e40*/  IMAD.MOV R3, RZ, RZ, -R0 ;  /* 0x000000ffff037224 */ /* 0x000fe400078e0a00 */
[----:B------:R-:W-:Y:S02]  /*1e50*/  VIADD R32, R2, 0x10 ;  /* 0x0000001002207836 */ /* 0x000fe40000000000 */
[----:B------:R-:W-:Y:S02]  /*1e60*/  IMAD R3, R8, R3, R4 ;  /* 0x0000000308037224 */ /* 0x000fe400078e0204 */
[C---:B------:R-:W-:Y:S02]  /*1e70*/  VIADD R4, R2.reuse, 0x20 ;  /* 0x0000002002047836 */ /* 0x040fe40000000000 */
[----:B------:R-:W-:Y:S01]  /*1e80*/  VIADD R5, R2, 0x30 ;  /* 0x0000003002057836 */ /* 0x000fe20000000000 */
[----:B------:R-:W-:Y:S01]  /*1e90*/  ISETP.GT.U32.AND P3, PT, R8, R3, PT ;  /* 0x000000030800720c */ /* 0x000fe20003f64070 */
[----:B------:R-:W2:Y:S01]  /*1ea0*/  @!P6 LDC.64 R18, c[0x0][0x210] ;  /* 0x00008400ff12eb82 */ /* 0x000ea20000000a00 */
[----:B------:R-:W-:Y:S01]  /*1eb0*/  ISETP.GE.AND P5, PT, R4, UR5, PT ;  /* 0x0000000504007c0c */ /* 0x000fe2000bfa6270 */
[----:B------:R-:W-:Y:S01]  /*1ec0*/  VIADD R4, R2, 0x40 ;  /* 0x0000004002047836 */ /* 0x000fe20000000000 */
[----:B------:R-:W-:-:S04]  /*1ed0*/  ISETP.GE.AND P4, PT, R5, UR5, PT ;  /* 0x0000000505007c0c */ /* 0x000fc8000bf86270 */
[----:B------:R-:W-:Y:S02]  /*1ee0*/  ISETP.GE.AND P1, PT, R4, UR5, PT ;  /* 0x0000000504007c0c */ /* 0x000fe4000bf26270 */
[----:B------:R-:W-:-:S03]  /*1ef0*/  LOP3.LUT R4, R7, 0xfffffff8, RZ, 0xc0, !PT ;  /* 0xfffffff807047812 */ /* 0x000fc600078ec0ff */
[----:B------:R-:W-:Y:S02]  /*1f00*/  @!P3 IMAD.IADD R3, R3, 0x1, -R8 ;  /* 0x000000010303b824 */ /* 0x000fe400078e0a08 */
[----:B------:R-:W-:Y:S01]  /*1f10*/  @!P3 VIADD R0, R0, 0x1 ;  /* 0x000000010000b836 */ /* 0x000fe20000000000 */
[----:B------:R-:W-:Y:S01]  /*1f20*/  ISETP.GE.AND P3, PT, R32, UR5, PT ;  /* 0x0000000520007c0c */ /* 0x000fe2000bf66270 */
[----:B------:R-:W-:Y:S01]  /*1f30*/  IMAD.IADD R35, R97, 0x1, -R4 ;  /* 0x0000000161237824 */ /* 0x000fe200078e0a04 */
[----:B------:R-:W-:Y:S01]  /*1f40*/  ISETP.GE.U32.AND P0, PT, R3, R8, PT ;  /* 0x000000080300720c */ /* 0x000fe20003f06070 */
[----:B------:R-:W3:Y:S01]  /*1f50*/  @!P5 S2R R29, SR_CgaCtaId ;  /* 0x00000000001dd919 */ /* 0x000ee20000008800 */
[----:B------:R-:W5:Y:S01]  /*1f60*/  @!P6 LDC.64 R8, c[0x0][0x240] ;  /* 0x00009000ff08eb82 */ /* 0x000f620000000a00 */
[----:B------:R-:W-:Y:S01]  /*1f70*/  IMAD.SHL.U32 R20, R35, 0x8, RZ ;  /* 0x0000000823147824 */ /* 0x000fe200078e00ff */
[----:B------:R-:W-:-:S04]  /*1f80*/  SHF.R.S32.HI R3, RZ, 0x1f, R2 ;  /* 0x0000001fff037819 */ /* 0x000fc80000011402 */
[----:B------:R-:W-:Y:S01]  /*1f90*/  SHF.R.S32.HI R21, RZ, 0x1f, R20 ;  /* 0x0000001fff157819 */ /* 0x000fe20000011414 */
[----:B----4-:R-:W-:Y:S01]  /*1fa0*/  IMAD.WIDE R38, R98, 0x80, R2 ;  /* 0x0000008062267825 */ /* 0x010fe200078e0202 */
[----:B------:R-:W4:Y:S01]  /*1fb0*/  @!P5 LDC.64 R26, c[0x0][0x210] ;  /* 0x00008400ff1adb82 */ /* 0x000f220000000a00 */
[----:B------:R-:W1:Y:S02]  /*1fc0*/  @!P3 S2R R24, SR_CgaCtaId ;  /* 0x000000000018b919 */ /* 0x000e640000008800 */
[----:B------:R-:W-:Y:S01]  /*1fd0*/  @P0 VIADD R0, R0, 0x1 ;  /* 0x0000000100000836 */ /* 0x000fe20000000000 */
[----:B------:R-:W-:Y:S01]  /*1fe0*/  IADD3 R4, P0, R20, UR10, RZ ;  /* 0x0000000a14047c10 */ /* 0x000fe2000ff1e0ff */
[----:B------:R1:W-:Y:S02]  /*1ff0*/  STL.64 [R1+0x40], R38 ;  /* 0x0000402601007387 */ /* 0x0003e40000100a00 */
[----:B------:R-:W-:Y:S01]  /*2000*/  IMAD.MOV.U32 R28, RZ, RZ, R0 ;  /* 0x000000ffff1c7224 */ /* 0x000fe200078e0000 */
[----:B------:R-:W-:Y:S01]  /*2010*/  IADD3.X R5, R21, UR4, RZ, P0, !PT ;  /* 0x0000000415057c10 */ /* 0x000fe200087fe4ff */
[----:B------:R-:W3:Y:S01]  /*2020*/  @!P3 LDC.64 R16, c[0x0][0x240] ;  /* 0x00009000ff10bb82 */ /* 0x000ee20000000a00 */
[----:B------:R-:W-:Y:S01]  /*2030*/  ISETP.NE.AND P0, PT, R10, RZ, PT ;  /* 0x000000ff0a00720c */ /* 0x000fe20003f05270 */
[----:B------:R-:W-:-:S02]  /*2040*/  @!P2 IMAD.MOV R28, RZ, RZ, -R28 ;  /* 0x000000ffff1ca224 */ /* 0x000fc400078e0a1c */
[----:B------:R-:W-:Y:S01]  /*2050*/  IMAD.WIDE.U32 R14, R6, UR8, R4 ;  /* 0x00000008060e7c25 */ /* 0x000fe2000f8e0004 */
[----:B------:R-:W-:Y:S02]  /*2060*/  @UP0 ULDC.64 UR8, c[0x0][0x248] ;  /* 0x0000920000080ab9 */ /* 0x000fe40000000a00 */
[----:B------:R-:W-:Y:S01]  /*2070*/  @UP0 UIMAD.WIDE.U32 UR10, UR20, UR8, URZ ;  /* 0x00000008140a02a5 */ /* 0x000fe2000f8e003f */
[----:B-----5:R-:W-:Y:S01]  /*2080*/  @!P6 IMAD R0, R39, R8, RZ ;  /* 0x000000082700e224 */ /* 0x020fe200078e02ff */
[----:B------:R-:W5:Y:S01]  /*2090*/  @!P3 LDC.64 R22, c[0x0][0x210] ;  /* 0x00008400ff16bb82 */ /* 0x000f620000000a00 */
[----:B------:R-:W-:Y:S01]  /*20a0*/  IMAD.SHL.U32 R4, R2, 0x40, RZ ;  /* 0x0000004002047824 */ /* 0x000fe200078e00ff */
[----:B------:R-:W-:Y:S01]  /*20b0*/  @UP0 UIMAD UR20, UR20, UR9, URZ ;  /* 0x00000009141402a4 */ /* 0x000fe2000f8e023f */
[----:B------:R-:W-:Y:S02]  /*20c0*/  VIADD R13, R15, UR7 ;  /* 0x000000070f0d7c36 */ /* 0x000fe40008000000 */
[----:B------:R-:W-:Y:S01]  /*20d0*/  @!P6 IMAD.MOV.U32 R12, RZ, RZ, R14 ;  /* 0x000000ffff0ce224 */ /* 0x000fe200078e000e */
[----:B------:R-:W-:Y:S01]  /*20e0*/  @!P0 LOP3.LUT R28, RZ, R10, RZ, 0x33, !PT ;  /* 0x0000000aff1c8212 */ /* 0x000fe200078e33ff */
[----:B------:R-:W-:Y:S01]  /*20f0*/  @!P6 IMAD R7, R38, R9, R0 ;  /* 0x000000092607e224 */ /* 0x000fe200078e0200 */
[----:B------:R-:W1:Y:S01]  /*2100*/  S2UR UR4, SR_CgaCtaId ;  /* 0x00000000000479c3 */ /* 0x000e620000008800 */
[----:B------:R-:W-:Y:S01]  /*2110*/  LOP3.LUT R0, R4, 0x1c0, RZ, 0xc0, !PT ;  /* 0x000001c004007812 */ /* 0x000fe200078ec0ff */
[C---:B------:R-:W-:Y:S01]  /*2120*/  @!P6 IMAD.WIDE.U32 R4, R38.reuse, R8, R12 ;  /* 0x000000082604e225 */ /* 0x040fe200078e000c */
[----:B------:R-:W-:Y:S01]  /*2130*/  @!P3 IADD3 R6, P0, R38, 0x10, RZ ;  /* 0x000000102606b810 */ /* 0x000fe20007f1e0ff */
[----:B------:R-:W-:Y:S01]  /*2140*/  @UP0 UIADD3 UR20, UR11, UR20, URZ ;  /* 0x000000140b140290 */ /* 0x000fe2000fffe03f */
[----:B------:R-:W-:Y:S01]  /*2150*/  LOP3.LUT R11, R0, 0x38, R20, 0xf8, !PT ;  /* 0x00000038000b7812 */ /* 0x000fe200078ef814 */
[----:B------:R-:W-:Y:S01]  /*2160*/  VIADD R9, R2, 0x50 ;  /* 0x0000005002097836 */ /* 0x000fe20000000000 */
[C---:B--2---:R-:W-:Y:S01]  /*2170*/  @!P6 LEA R8, P2, R4.reuse, R18, 0x1 ;  /* 0x000000120408e211 */ /* 0x044fe200078408ff */
[----:B------:R-:W-:Y:S01]  /*2180*/  @!P6 IMAD.IADD R7, R5, 0x1, R7 ;  /* 0x000000010507e824 */ /* 0x000fe200078e0207 */
[----:B------:R-:W-:Y:S01]  /*2190*/  SHF.R.U32.HI R0, RZ, 0x3, R0 ;  /* 0x00000003ff007819 */ /* 0x000fe20000011600 */
[----:B------:R-:W-:Y:S01]  /*21a0*/  @!P3 IMAD.X R10, RZ, RZ, R39, P0 ;  /* 0x000000ffff0ab224 */ /* 0x000fe200000e0627 */
[----:B------:R-:W-:Y:S01]  /*21b0*/  ISETP.GE.AND P0, PT, R9, UR5, PT ;  /* 0x0000000509007c0c */ /* 0x000fe2000bf06270 */
[----:B------:R-:W-:Y:S01]  /*21c0*/  @!P3 IMAD.MOV.U32 R5, RZ, RZ, R13 ;  /* 0x000000ffff05b224 */ /* 0x000fe200078e000d */
[----:B------:R-:W-:Y:S01]  /*21d0*/  @!P6 LEA.HI.X R9, R4, R19, R7, 0x1, P2 ;  /* 0x000000130409e211 */ /* 0x000fe200010f0c07 */
[----:B---3--:R-:W-:Y:S01]  /*21e0*/  @!P3 IMAD R10, R10, R16, RZ ;  /* 0x000000100a0ab224 */ /* 0x008fe200078e02ff */
[----:B------:R-:W2:Y:S01]  /*21f0*/  @!P5 LDC.64 R18, c[0x0][0x240] ;  /* 0x00009000ff12db82 */ /* 0x000ea20000000a00 */
[----:B------:R-:W-:Y:S01]  /*2200*/  @!P3 IMAD.MOV.U32 R4, RZ, RZ, R14 ;  /* 0x000000ffff04b224 */ /* 0x000fe200078e000e */
[----:B------:R-:W-:Y:S01]  /*2210*/  LEA.HI R7, R34, R97, RZ, 0x6 ;  /* 0x0000006122077211 */ /* 0x000fe200078f30ff */
[----:B------:R-:W-:Y:S01]  /*2220*/  @UP0 UMOV UR22, UR10 ;  /* 0x0000000a00160c82 */ /* 0x000fe20008000000 */
[----:B------:R-:W-:Y:S01]  /*2230*/  LOP3.LUT R11, R11, R0, RZ, 0x3c, !PT ;  /* 0x000000000b0b7212 */ /* 0x000fe200078e3cff */
[C---:B------:R-:W-:Y:S01]  /*2240*/  @!P3 IMAD R0, R6.reuse, R17, R10 ;  /* 0x000000110600b224 */ /* 0x040fe200078e020a */
[----:B------:R-:W-:Y:S01]  /*2250*/  @!P3 MOV R10, 0x400 ;  /* 0x00000400000ab802 */ /* 0x000fe20000000f00 */
[----:B------:R-:W-:Y:S01]  /*2260*/  @!P3 IMAD.WIDE.U32 R4, R6, R16, R4 ;  /* 0x000000100604b225 */ /* 0x000fe200078e0004 */
[----:B------:R-:W3:Y:S01]  /*2270*/  @!P4 S2R R17, SR_CgaCtaId ;  /* 0x000000000011c919 */ /* 0x000ee20000008800 */
[----:B-1----:R-:W-:Y:S01]  /*2280*/  ULEA UR4, UR4, UR6, 0x18 ;  /* 0x0000000604047291 */ /* 0x002fe2000f8ec03f */
[----:B------:R-:W1:Y:S01]  /*2290*/  @!P1 LDC.64 R30, c[0x0][0x210] ;  /* 0x00008400ff1e9b82 */ /* 0x000e620000000a00 */
[----:B------:R-:W-:Y:S01]  /*22a0*/  IMAD.SHL.U32 R7, R7, 0x8, RZ ;  /* 0x0000000807077824 */ /* 0x000fe200078e00ff */
[----:B-----5:R-:W-:Y:S01]  /*22b0*/  @!P3 LEA R6, P2, R4, R22, 0x1 ;  /* 0x000000160406b211 */ /* 0x020fe200078408ff */
[----:B------:R-:W-:Y:S01]  /*22c0*/  @!P3 IMAD.IADD R0, R5, 0x1, R0 ;  /* 0x000000010500b824 */ /* 0x000fe200078e0200 */
[----:B------:R-:W-:Y:S01]  /*22d0*/  @!P3 LEA R5, R24, R10, 0x18 ;  /* 0x0000000a1805b211 */ /* 0x000fe200078ec0ff */
[----:B------:R-:W-:Y:S01]  /*22e0*/  @UP0 ULDC.64 UR6, c[0x0][0x250] ;  /* 0x0000940000060ab9 */ /* 0x000fe20000000a00 */
[----:B------:R-:W-:Y:S01]  /*22f0*/  LOP3.LUT R16, R11, 0xfffffe00, R7, 0xf8, !PT ;  /* 0xfffffe000b107812 */ /* 0x000fe200078ef807 */
[----:B------:R-:W-:Y:S01]  /*2300*/  @UP0 UIMAD.WIDE.U32 UR24, UR21, UR6, URZ ;  /* 0x00000006151802a5 */ /* 0x000fe2000f8e003f */
[----:B------:R-:W-:Y:S01]  /*2310*/  @!P3 LEA.HI.X R7, R4, R23, R0, 0x1, P2 ;  /* 0x000000170407b211 */ /* 0x000fe200010f0c00 */
[----:B------:R-:W5:Y:S01]  /*2320*/  @!P1 LDC.64 R24, c[0x0][0x240] ;  /* 0x00009000ff189b82 */ /* 0x000f620000000a00 */
[----:B------:R-:W-:Y:S01]  /*2330*/  @!P5 IADD3 R10, P2, R38, 0x20, RZ ;  /* 0x00000020260ad810 */ /* 0x000fe20007f5e0ff */
[C---:B------:R-:W-:Y:S01]  /*2340*/  @!P3 IMAD R0, R16.reuse, 0x2, R5 ;  /* 0x000000021000b824 */ /* 0x040fe200078e0205 */
[----:B------:R-:W-:Y:S01]  /*2350*/  LEA R232, R16, UR4, 0x1 ;  /* 0x0000000410e87c11 */ /* 0x000fe2000f8e08ff */
[----:B------:R-:W-:Y:S01]  /*2360*/  @!P5 IMAD.MOV.U32 R5, RZ, RZ, R13 ;  /* 0x000000ffff05d224 */ /* 0x000fe200078e000d */
[----:B------:R-:W-:Y:S01]  /*2370*/  @UP0 UIMAD UR21, UR21, UR7, URZ ;  /* 0x00000007151502a4 */ /* 0x000fe2000f8e023f */
[----:B------:R-:W-:-:S02]  /*2380*/  @!P5 IMAD.X R4, RZ, RZ, R39, P2 ;  /* 0x000000ffff04d224 */ /* 0x000fc400010e0627 */
[----:B------:R-:W-:Y:S01]  /*2390*/  @!PT LDS RZ, [RZ] ;  /* 0x00000000fffff984 */ /* 0x000fe20000000800 */
[----:B------:R-:W-:Y:S01]  /*23a0*/  @!PT LDS RZ, [RZ] ;  /* 0x00000000fffff984 */ /* 0x000fe20000000800 */
[----:B------:R-:W-:Y:S01]  /*23b0*/  @!PT LDS RZ, [RZ] ;  /* 0x00000000fffff984 */ /* 0x000fe20000000800 */
[----:B------:R-:W-:Y:S01]  /*23c0*/  @!P6 LDGSTS.E.BYPASS.LTC128B.128 [R232], desc[UR30][R8.64] ;  /* 0x0000000008e8efae */ /* 0x000fe2000b901d5e */
[----:B------:R-:W1:Y:S01]  /*23d0*/  @!P4 LDC.64 R22, c[0x0][0x240] ;  /* 0x00009000ff16cb82 */ /* 0x000e620000000a00 */
[----:B--2---:R-:W-:Y:S01]  /*23e0*/  @!P5 IMAD R4, R4, R18, RZ ;  /* 0x000000120404d224 */ /* 0x004fe200078e02ff */
[----:B------:R-:W-:Y:S01]  /*23f0*/  @UP0 UIADD3 UR21, UR25, UR21, URZ ;  /* 0x0000001519150290 */ /* 0x000fe2000fffe03f */
[----:B------:R-:W-:Y:S04]  /*2400*/  @!P6 LDGSTS.E.BYPASS.LTC128B.128 [R232+0x4000], desc[UR30][R8.64+0x80] ;  /* 0x0400008008e8efae */ /* 0x000fe8000b901d5e */
[----:B------:R-:W-:Y:S04]  /*2410*/  @!P3 LDGSTS.E.BYPASS.LTC128B.128 [R0+0x800], desc[UR30][R6.64] ;  /* 0x008000000600bfae */ /* 0x000fe8000b901d5e */
[----:B------:R2:W-:Y:S02]  /*2420*/  @!P3 LDGSTS.E.BYPASS.LTC128B.128 [R0+0x4800], desc[UR30][R6.64+0x80] ;  /* 0x048000800600bfae */ /* 0x0005e4000b901d5e */
[----:B--2---:R-:W-:Y:S01]  /*2430*/  @!P5 IMAD R6, R10, R19, R4 ;  /* 0x000000130a06d224 */ /* 0x004fe200078e0204 */
[----:B------:R-:W-:Y:S01]  /*2440*/  @!P5 MOV R4, R14 ;  /* 0x0000000e0004d202 */ /* 0x000fe20000000f00 */
[----:B------:R-:W-:Y:S01]  /*2450*/  VIADD R0, R2, 0x60 ;  /* 0x0000006002007836 */ /* 0x000fe20000000000 */
[----:B------:R-:W-:-:S03]  /*2460*/  @!P5 MOV R7, 0x400 ;  /* 0x000004000007d802 */ /* 0x000fc60000000f00 */
[----:B------:R-:W-:Y:S01]  /*2470*/  @!P5 IMAD.WIDE.U32 R4, R10, R18, R4 ;  /* 0x000000120a04d225 */ /* 0x000fe200078e0004 */
[----:B------:R-:W-:Y:S01]  /*2480*/  @!P4 IADD3 R10, P2, R38, 0x30, RZ ;  /* 0x00000030260ac810 */ /* 0x000fe20007f5e0ff */
[----:B------:R-:W2:Y:S01]  /*2490*/  @!P4 LDC.64 R18, c[0x0][0x210] ;  /* 0x00008400ff12cb82 */ /* 0x000ea20000000a00 */
[----:B------:R-:W-:Y:S01]  /*24a0*/  ISETP.GE.AND P3, PT, R0, UR5, PT ;  /* 0x0000000500007c0c */ /* 0x000fe2000bf66270 */
[----:B------:R-:W-:Y:S01]  /*24b0*/  @!P5 IMAD.IADD R8, R5, 0x1, R6 ;  /* 0x000000010508d824 */ /* 0x000fe200078e0206 */
[----:B------:R-:W-:Y:S01]  /*24c0*/  @!P5 LEA R9, R29, R7, 0x18 ;  /* 0x000000071d09d211 */ /* 0x000fe200078ec0ff */
[----:B------:R-:W-:Y:S01]  /*24d0*/  @!P4 IMAD.X R5, RZ, RZ, R39, P2 ;  /* 0x000000ffff05c224 */ /* 0x000fe200010e0627 */
[----:B------:R-:W-:Y:S02]  /*24e0*/  @!P4 MOV R0, 0x400 ;  /* 0x000004000000c802 */ /* 0x000fe40000000f00 */
[----:B----4-:R-:W-:Y:S02]  /*24f0*/  @!P5 LEA R6, P6, R4, R26, 0x1 ;  /* 0x0000001a0406d211 */ /* 0x010fe400078c08ff */
[----:B---3--:R-:W-:Y:S01]  /*2500*/  @!P4 LEA R26, R17, R0, 0x18 ;  /* 0x00000000111ac211 */ /* 0x008fe200078ec0ff */
[----:B------:R-:W-:Y:S01]  /*2510*/  @!P5 IMAD R0, R16, 0x2, R9 ;  /* 0x000000021000d824 */ /* 0x000fe200078e0209 */
[----:B------:R-:W-:Y:S01]  /*2520*/  @!P5 LEA.HI.X R7, R4, R27, R8, 0x1, P6 ;  /* 0x0000001b0407d211 */ /* 0x000fe200030f0c08 */
[-C--:B-1----:R-:W-:Y:S01]  /*2530*/  @!P4 IMAD R4, R5, R22.reuse, RZ ;  /* 0x000000160504c224 */ /* 0x082fe200078e02ff */
[----:B------:R-:W-:Y:S01]  /*2540*/  @!P1 IADD3 R11, P2, R38, 0x40, RZ ;  /* 0x00000040260b9810 */ /* 0x000fe20007f5e0ff */
[----:B------:R-:W-:Y:S01]  /*2550*/  @!P4 IMAD.MOV.U32 R8, RZ, RZ, R14 ;  /* 0x000000ffff08c224 */ /* 0x000fe200078e000e */
[----:B------:R-:W1:Y:S01]  /*2560*/  @!P1 S2R R27, SR_CgaCtaId ;  /* 0x00000000001b9919 */ /* 0x000e620000008800 */
[----:B------:R-:W-:Y:S01]  /*2570*/  @!P4 IMAD.MOV.U32 R9, RZ, RZ, R13 ;  /* 0x000000ffff09c224 */ /* 0x000fe200078e000d */
[----:B------:R-:W-:Y:S01]  /*2580*/  ISETP.GE.AND P6, PT, R2, UR19, PT ;  /* 0x0000001302007c0c */ /* 0x000fe2000bfc6270 */
[C---:B------:R-:W-:Y:S01]  /*2590*/  @!P4 IMAD R17, R10.reuse, R23, R4 ;  /* 0x000000170a11c224 */ /* 0x040fe200078e0204 */
[----:B------:R-:W-:Y:S01]  /*25a0*/  @!P5 LDGSTS.E.BYPASS.LTC128B.128 [R0+0x1000], desc[UR30][R6.64] ;  /* 0x010000000600dfae */ /* 0x000fe2000b901d5e */
[----:B------:R-:W-:Y:S01]  /*25b0*/  @!P4 IMAD.WIDE.U32 R8, R10, R22, R8 ;  /* 0x000000160a08c225 */ /* 0x000fe200078e0008 */
[----:B------:R-:W-:-:S02]  /*25c0*/  P2R R33, PR, RZ, 0x40 ;  /* 0x00000040ff217803 */ /* 0x000fc40000000000 */
[----:B------:R3:W-:Y:S01]  /*25d0*/  @!P5 LDGSTS.E.BYPASS.LTC128B.128 [R0+0x5000], desc[UR30][R6.64+0x80] ;  /* 0x050000800600dfae */ /* 0x0007e2000b901d5e */
[----:B------:R-:W-:Y:S01]  /*25e0*/  @!P1 IMAD.X R5, RZ, RZ, R39, P2 ;  /* 0x000000ffff059224 */ /* 0x000fe200010e0627 */
[----:B------:R-:W4:Y:S03]  /*25f0*/  @!P0 S2R R22, SR_CgaCtaId ;  /* 0x0000000000168919 */ /* 0x000f260000008800 */
[-C--:B-----5:R-:W-:Y:S02]  /*2600*/  @!P1 IMAD R4, R5, R24.reuse, RZ ;  /* 0x0000001805049224 */ /* 0x0a0fe400078e02ff */
[----:B------:R-:W-:Y:S01]  /*2610*/  @!P1 IMAD.MOV.U32 R5, RZ, RZ, R13 ;  /* 0x000000ffff059224 */ /* 0x000fe200078e000d */
[----:B------:R-:W5:Y:S01]  /*2620*/  @!P6 S2R R29, SR_CgaCtaId ;  /* 0x00000000001de919 */ /* 0x000f620000008800 */
[C---:B------:R-:W-:Y:S01]  /*2630*/  @!P1 IMAD R10, R11.reuse, R25, R4 ;  /* 0x000000190b0a9224 */ /* 0x040fe200078e0204 */
[----:B------:R-:W-:Y:S01]  /*2640*/  ISETP.GE.AND P6, PT, R32, UR19, PT ;  /* 0x0000001320007c0c */ /* 0x000fe2000bfc6270 */
[----:B------:R-:W-:Y:S01]  /*2650*/  @!P1 IMAD.MOV.U32 R4, RZ, RZ, R14 ;  /* 0x000000ffff049224 */ /* 0x000fe200078e000e */
[----:B------:R-:W4:Y:S03]  /*2660*/  @!P3 S2R R23, SR_CgaCtaId ;  /* 0x000000000017b919 */ /* 0x000f260000008800 */
[----:B------:R-:W-:Y:S01]  /*2670*/  @!P1 IMAD.WIDE.U32 R4, R11, R24, R4 ;  /* 0x000000180b049225 */ /* 0x000fe200078e0004 */
[----:B------:R-:W-:Y:S01]  /*2680*/  LEA.HI R11, R34, R97, RZ, 0x4 ;  /* 0x00000061220b7211 */ /* 0x000fe200078f20ff */
[----:B------:R-:W4:Y:S02]  /*2690*/  @!P0 LDC.64 R24, c[0x0][0x210] ;  /* 0x00008400ff188b82 */ /* 0x000f240000000a00 */
[----:B------:R-:W-:-:S02]  /*26a0*/  @!P1 IMAD.IADD R5, R5, 0x1, R10 ;  /* 0x0000000105059824 */ /* 0x000fc400078e020a */
[----:B---3--:R-:W-:Y:S01]  /*26b0*/  @!P4 IMAD.IADD R0, R9, 0x1, R17 ;  /* 0x000000010900c824 */ /* 0x008fe200078e0211 */
[----:B--2---:R-:W-:Y:S01]  /*26c0*/  @!P4 LEA R6, P2, R8, R18, 0x1 ;  /* 0x000000120806c211 */ /* 0x004fe200078408ff */
[----:B------:R-:W-:Y:S01]  /*26d0*/  VIADD R9, R2, 0x70 ;  /* 0x0000007002097836 */ /* 0x000fe20000000000 */
[----:B------:R-:W-:Y:S02]  /*26e0*/  SHF.R.S32.HI R17, RZ, 0x4, R11 ;  /* 0x00000004ff117819 */ /* 0x000fe4000001140b */
[----:B------:R-:W-:Y:S01]  /*26f0*/  @!P4 LEA.HI.X R7, R8, R19, R0, 0x1, P2 ;  /* 0x000000130807c211 */ /* 0x000fe200010f0c00 */
[----:B------:R-:W-:Y:S01]  /*2700*/  @!P4 IMAD R0, R16, 0x2, R26 ;  /* 0x000000021000c824 */ /* 0x000fe200078e021a */
[----:B------:R-:W2:Y:S01]  /*2710*/  @!P0 LDC.64 R18, c[0x0][0x240] ;  /* 0x00009000ff128b82 */ /* 0x000ea20000000a00 */
[----:B------:R-:W-:Y:S01]  /*2720*/  @!P1 LEA R8, P5, R4, R30, 0x1 ;  /* 0x0000001e04089211 */ /* 0x000fe200078a08ff */
[----:B------:R-:W3:Y:S01]  /*2730*/  @!P6 S2R R26, SR_CgaCtaId ;  /* 0x00000000001ae919 */ /* 0x000ee20000008800 */
[----:B------:R-:W-:-:S02]  /*2740*/  ISETP.GE.AND P2, PT, R9, UR5, PT ;  /* 0x0000000509007c0c */ /* 0x000fc4000bf46270 */
[----:B------:R-:W-:Y:S01]  /*2750*/  @!P1 LEA.HI.X R9, R4, R31, R5, 0x1, P5 ;  /* 0x0000001f04099211 */ /* 0x000fe200028f0c05 */
[----:B------:R-:W-:Y:S01]  /*2760*/  @!P4 LDGSTS.E.BYPASS.LTC128B.128 [R0+0x1800], desc[UR30][R6.64] ;  /* 0x018000000600cfae */ /* 0x000fe2000b901d5e */
[----:B------:R-:W-:Y:S02]  /*2770*/  @!P1 MOV R4, 0x400 ;  /* 0x0000040000049802 */ /* 0x000fe40000000f00 */
[----:B------:R-:W-:Y:S01]  /*2780*/  LEA.HI R10, R11, R17, RZ, 0x1 ;  /* 0x000000110b0a7211 */ /* 0x000fe200078f08ff */
[----:B------:R1:W-:Y:S01]  /*2790*/  @!P4 LDGSTS.E.BYPASS.LTC128B.128 [R0+0x5800], desc[UR30][R6.64+0x80] ;  /* 0x058000800600cfae */ /* 0x0003e2000b901d5e */
[----:B------:R-:W-:Y:S02]  /*27a0*/  ISETP.GE.AND P5, PT, R32, UR19, PT ;  /* 0x0000001320007c0c */ /* 0x000fe4000bfa6270 */
[----:B------:R-:W-:-:S03]  /*27b0*/  LOP3.LUT R10, R10, 0xfffffffe, RZ, 0xc0, !PT ;  /* 0xfffffffe0a0a7812 */ /* 0x000fc600078ec0ff */
[----:B------:R-:W3:Y:S02]  /*27c0*/  @!P2 S2R R30, SR_CgaCtaId ;  /* 0x00000000001ea919 */ /* 0x000ee40000008800 */
[----:B------:R-:W-:Y:S01]  /*27d0*/  IMAD.IADD R34, R17, 0x1, -R10 ;  /* 0x0000000111227824 */ /* 0x000fe200078e0a0a */
[----:B-1----:R-:W-:-:S04]  /*27e0*/  @!P0 IADD3 R6, P4, R38, 0x50, RZ ;  /* 0x0000005026068810 */ /* 0x002fc80007f9e0ff */
[----:B------:R-:W-:Y:S02]  /*27f0*/  @!P0 IADD3.X R0, RZ, R39, RZ, P4, !PT ;  /* 0x00000027ff008210 */ /* 0x000fe400027fe4ff */
[----:B------:R-:W-:-:S03]  /*2800*/  ISETP.NE.AND P4, PT, R33, RZ, PT ;  /* 0x000000ff2100720c */ /* 0x000fc60003f85270 */
[----:B--2---:R-:W-:Y:S01]  /*2810*/  @!P0 IMAD R5, R0, R18, RZ ;  /* 0x0000001200058224 */ /* 0x004fe200078e02ff */
[----:B------:R-:W-:Y:S01]  /*2820*/  @!P1 LEA R0, R27, R4, 0x18 ;  /* 0x000000041b009211 */ /* 0x000fe200078ec0ff */
[----:B------:R-:W-:Y:S02]  /*2830*/  @!P0 IMAD.MOV.U32 R4, RZ, RZ, R14 ;  /* 0x000000ffff048224 */ /* 0x000fe400078e000e */
[----:B------:R-:W-:Y:S02]  /*2840*/  @!P0 IMAD R19, R6, R19, R5 ;  /* 0x0000001306138224 */ /* 0x000fe400078e0205 */
[----:B------:R-:W-:Y:S02]  /*2850*/  @!P0 IMAD.MOV.U32 R5, RZ, RZ, R13 ;  /* 0x000000ffff058224 */ /* 0x000fe400078e000d */
[----:B------:R-:W-:Y:S02]  /*2860*/  @!P1 IMAD R0, R16, 0x2, R0 ;  /* 0x0000000210009824 */ /* 0x000fe400078e0200 */
[----:B------:R-:W-:Y:S01]  /*2870*/  @!P0 IMAD.WIDE.U32 R4, R6, R18, R4 ;  /* 0x0000001206048225 */ /* 0x000fe200078e0004 */
[----:B------:R-:W-:-:S02]  /*2880*/  LOP3.LUT R6, R11, 0xfffffff0, RZ, 0xc0, !PT ;  /* 0xfffffff00b067812 */ /* 0x000fc400078ec0ff */
[----:B------:R-:W-:Y:S01]  /*2890*/  @!P1 LDGSTS.E.BYPASS.LTC128B.128 [R0+0x2000], desc[UR30][R8.64] ;  /* 0x0200000008009fae */ /* 0x000fe2000b901d5e */
[----:B------:R-:W-:Y:S01]  /*28a0*/  @!P4 MOV R7, 0x400 ;  /* 0x000004000007c802 */ /* 0x000fe20000000f00 */
[----:B------:R-:W-:Y:S02]  /*28b0*/  @!P0 IMAD.IADD R5, R5, 0x1, R19 ;  /* 0x0000000105058824 */ /* 0x000fe400078e0213 */
[----:B------:R1:W-:Y:S01]  /*28c0*/  @!P1 LDGSTS.E.BYPASS.LTC128B.128 [R0+0x6000], desc[UR30][R8.64+0x80] ;  /* 0x0600008008009fae */ /* 0x0003e2000b901d5e */
[----:B-----5:R-:W-:Y:S01]  /*28d0*/  @!P4 LEA R31, R29, R7, 0x18 ;  /* 0x000000071d1fc211 */ /* 0x020fe200078ec0ff */
[----:B------:R-:W2:Y:S01]  /*28e0*/  @!P3 LDC.64 R18, c[0x0][0x240] ;  /* 0x00009000ff12bb82 */ /* 0x000ea20000000a00 */
[----:B------:R-:W-:-:S04]  /*28f0*/  @!P3 MOV R7, 0x400 ;  /* 0x000004000007b802 */ /* 0x000fc80000000f00 */
[----:B----4-:R-:W-:Y:S01]  /*2900*/  @!P3 LEA R27, R23, R7, 0x18 ;  /* 0x00000007171bb211 */ /* 0x010fe200078ec0ff */
[----:B-1----:R-:W-:Y:S01]  /*2910*/  IMAD.IADD R0, R97, 0x1, -R6 ;  /* 0x0000000161007824 */ /* 0x002fe200078e0a06 */
[----:B------:R-:W-:Y:S02]  /*2920*/  @!P0 MOV R8, 0x400 ;  /* 0x0000040000088802 */ /* 0x000fe40000000f00 */
[----:B------:R-:W-:Y:S02]  /*2930*/  @!P0 LEA R6, P1, R4, R24, 0x1 ;  /* 0x0000001804068211 */ /* 0x000fe400078208ff */
[----:B------:R-:W-:Y:S02]  /*2940*/  @!P0 LEA R10, R22, R8, 0x18 ;  /* 0x00000008160a8211 */ /* 0x000fe400078ec0ff */
[----:B------:R-:W-:Y:S01]  /*2950*/  SHF.R.S32.HI R8, RZ, 0x1f, R0 ;  /* 0x0000001fff087819 */ /* 0x000fe20000011400 */
[----:B------:R-:W1:Y:S01]  /*2960*/  @!P3 LDC.64 R22, c[0x0][0x210] ;  /* 0x00008400ff16bb82 */ /* 0x000e620000000a00 */
[----:B------:R-:W-:Y:S01]  /*2970*/  @!P0 LEA.HI.X R7, R4, R25, R5, 0x1, P1 ;  /* 0x0000001904078211 */ /* 0x000fe200008f0c05 */
[----:B------:R-:W-:Y:S01]  /*2980*/  @!P0 IMAD R4, R16, 0x2, R10 ;  /* 0x0000000210048824 */ /* 0x000fe200078e020a */
[----:B------:R-:W-:-:S02]  /*2990*/  LEA.HI R29, R8, R0, RZ, 0x3 ;  /* 0x00000000081d7211 */ /* 0x000fc400078f18ff */
[----:B------:R-:W-:Y:S02]  /*29a0*/  @!P6 MOV R5, 0x400 ;  /* 0x000004000005e802 */ /* 0x000fe40000000f00 */
[----:B------:R-:W-:Y:S01]  /*29b0*/  LOP3.LUT R9, R29, 0xfffffff8, RZ, 0xc0, !PT ;  /* 0xfffffff81d097812 */ /* 0x000fe200078ec0ff */
[----:B------:R-:W4:Y:S01]  /*29c0*/  @!P2 LDC.64 R24, c[0x0][0x240] ;  /* 0x00009000ff18ab82 */ /* 0x000f220000000a00 */
[----:B------:R-:W-:Y:S01]  /*29d0*/  @!P0 LDGSTS.E.BYPASS.LTC128B.128 [R4+0x2800], desc[UR30][R6.64] ;  /* 0x0280000006048fae */ /* 0x000fe2000b901d5e */
[----:B---3--:R-:W-:Y:S01]  /*29e0*/  @!P6 LEA R26, R26, R5, 0x18 ;  /* 0x000000051a1ae211 */ /* 0x008fe200078ec0ff */
[----:B------:R-:W-:Y:S01]  /*29f0*/  IMAD.SHL.U32 R5, R2, 0x8, RZ ;  /* 0x0000000802057824 */ /* 0x000fe200078e00ff */
[----:B------:R-:W-:Y:S01]  /*2a00*/  @!P2 MOV R8, 0x400 ;  /* 0x000004000008a802 */ /* 0x000fe20000000f00 */
[----:B------:R-:W-:Y:S01]  /*2a10*/  IMAD.IADD R32, R0, 0x1, -R9 ;  /* 0x0000000100207824 */ /* 0x000fe200078e0a09 */
[----:B------:R3:W-:Y:S01]  /*2a20*/  @!P0 LDGSTS.E.BYPASS.LTC128B.128 [R4+0x6800], desc[UR30][R6.64+0x80] ;  /* 0x0680008006048fae */ /* 0x0007e2000b901d5e */
[----:B------:R-:W-:Y:S01]  /*2a30*/  IMAD.SHL.U32 R0, R35, 0x40, RZ ;  /* 0x0000004023007824 */ /* 0x000fe200078e00ff */
[----:B------:R-:W-:-:S02]  /*2a40*/  PLOP3.LUT P0, PT, PT, PT, UP0, 0x80, 0x0 ;  /* 0x000000000000781c */ /* 0x000fc40003f0f008 */
[----:B------:R-:W-:Y:S02]  /*2a50*/  @!P2 LEA R17, R30, R8, 0x18 ;  /* 0x000000081e11a211 */ /* 0x000fe400078ec0ff */
[----:B------:R-:W-:Y:S02]  /*2a60*/  LOP3.LUT R0, R0, 0x1c0, RZ, 0xc0, !PT ;  /* 0x000001c000007812 */ /* 0x000fe400078ec0ff */
[----:B---3--:R-:W-:Y:S02]  /*2a70*/  @!P3 IADD3 R7, P1, R38, 0x60, RZ ;  /* 0x000000602607b810 */ /* 0x008fe40007f3e0ff */
[----:B------:R-:W-:Y:S02]  /*2a80*/  LOP3.LUT R6, R0, 0x8, R5, 0xf8, !PT ;  /* 0x0000000800067812 */ /* 0x000fe400078ef805 */
[----:B------:R-:W-:Y:S01]  /*2a90*/  SHF.R.U32.HI R5, RZ, 0x3, R0 ;  /* 0x00000003ff057819 */ /* 0x000fe20000011600 */
[----:B------:R-:W-:-:S03]  /*2aa0*/  @!P3 IMAD.X R4, RZ, RZ, R39, P1 ;  /* 0x000000ffff04b224 */ /* 0x000fc600008e0627 */
[----:B------:R-:W-:Y:S01]  /*2ab0*/  LOP3.LUT R30, R6, R5, RZ, 0x3c, !PT ;  /* 0x00000005061e7212 */ /* 0x000fe200078e3cff */
[-C--:B--2---:R-:W-:Y:S02]  /*2ac0*/  @!P3 IMAD R0, R4, R18.reuse, RZ ;  /* 0x000000120400b224 */ /* 0x084fe400078e02ff */
[----:B------:R-:W-:Y:S02]  /*2ad0*/  @!P3 IMAD.MOV.U32 R4, RZ, RZ, R14 ;  /* 0x000000ffff04b224 */ /* 0x000fe400078e000e */
[----:B------:R-:W-:Y:S02]  /*2ae0*/  @!P3 IMAD.MOV.U32 R5, RZ, RZ, R13 ;  /* 0x000000ffff05b224 */ /* 0x000fe400078e000d */
[C---:B------:R-:W-:Y:S02]  /*2af0*/  @!P3 IMAD R0, R7.reuse, R19, R0 ;  /* 0x000000130700b224 */ /* 0x040fe400078e0200 */
[----:B------:R-:W-:Y:S01]  /*2b00*/  @!P3 IMAD.WIDE.U32 R4, R7, R18, R4 ;  /* 0x000000120704b225 */ /* 0x000fe200078e0004 */
[----:B-1--4-:R-:W-:Y:S06]  /*2b10*/  @P0 BRA `(.L_x_2308) ;  /* 0x0000000000340947 */ /* 0x012fec0003800000 */
        /* <DEDUP_REMOVED lines=12> */
[----:B------:R-:W-:Y:S01]  /*2be0*/  UMOV UR22, UR10 ;  /* 0x0000000a00167c82 */ /* 0x000fe20008000000 */
.L_x_2308:
[----:B------:R-:W-:Y:S01]  /*2bf0*/  @!P2 IADD3 R11, P1, R38, 0x70, RZ ;  /* 0x00000070260ba810 */ /* 0x000fe20007f3e0ff */
[----:B------:R-:W-:Y:S01]  /*2c00*/  @!P3 IMAD.IADD R7, R5, 0x1, R0 ;  /* 0x000000010507b824 */ /* 0x000fe200078e0200 */
[----:B------:R-:W-:Y:S01]  /*2c10*/  @!P3 LEA R6, P4, R4, R22, 0x1 ;  /* 0x000000160406b211 */ /* 0x000fe200078808ff */
        /* <DEDUP_REMOVED lines=13> */
.L_x_2309:
[----:B------:R-:W-:Y:S01]  /*2cf0*/  IMAD R0, R3, UR8, RZ ;  /* 0x0000000803007c24 */ /* 0x000fe2000f8e02ff */
[----:B------:R-:W-:Y:S01]  /*2d00*/  @!P3 LEA.HI.X R7, R4, R23, R7, 0x1, P4 ;  /* 0x000000170407b211 */ /* 0x000fe200020f0c07 */
[C---:B------:R-:W-:Y:S01]  /*2d10*/  IMAD.WIDE.U32 R8, R2.reuse, UR8, R20 ;  /* 0x0000000802087c25 */ /* 0x040fe2000f8e0014 */
[----:B------:R-:W-:Y:S01]  /*2d20*/  ISETP.NE.AND P4, PT, R33, RZ, PT ;  /* 0x000000ff2100720c */ /* 0x000fe20003f85270 */
[----:B------:R-:W-:Y:S01]  /*2d30*/  ULDC.64 UR10, c[0x0][0x260] ;  /* 0x00009800000a7ab9 */ /* 0x000fe20000000a00 */
[----:B------:R-:W-:Y:S01]  /*2d40*/  ISETP.GE.AND P0, PT, R2, UR19, PT ;  /* 0x0000001302007c0c */ /* 0x000fe2000bf06270 */
[----:B------:R-:W-:Y:S01]  /*2d50*/  @!P2 IMAD.X R10, RZ, RZ, R39, P1 ;  /* 0x000000ffff0aa224 */ /* 0x000fe200008e0627 */
[----:B------:R-:W-:Y:S01]  /*2d60*/  IADD3 R8, P1, R8, UR22, RZ ;  /* 0x0000001608087c10 */ /* 0x000fe2000ff3e0ff */
[C---:B------:R-:W-:Y:S01]  /*2d70*/  IMAD R0, R2.reuse, UR9, R0 ;  /* 0x0000000902007c24 */ /* 0x040fe2000f8e0200 */
[----:B------:R-:W-:Y:S01]  /*2d80*/  USHF.R.S32.HI UR18, URZ, 0x1f, UR32 ;  /* 0x0000001f3f127899 */ /* 0x000fe20008011420 */
[----:B------:R-:W-:Y:S01]  /*2d90*/  IMAD.WIDE.U32 R4, R2, UR6, R20 ;  /* 0x0000000602047c25 */ /* 0x000fe2000f8e0014 */
[----:B------:R-:W-:Y:S01]  /*2da0*/  USHF.L.U32 UR25, UR8, 0x5, URZ ;  /* 0x0000000508197899 */ /* 0x000fe2000800063f */
[----:B------:R-:W1:Y:S01]  /*2db0*/  @!P2 LDC.64 R20, c[0x0][0x210] ;  /* 0x00008400ff14ab82 */ /* 0x000e620000000a00 */
[----:B------:R-:W-:Y:S01]  /*2dc0*/  IADD3.X R9, R9, UR20, R0, P1, !PT ;  /* 0x0000001409097c10 */ /* 0x000fe20008ffe400 */
[----:B------:R-:W-:Y:S01]  /*2dd0*/  @!P3 IMAD R0, R16, 0x2, R27 ;  /* 0x000000021000b824 */ /* 0x000fe200078e021b */
[----:B------:R-:W-:Y:S01]  /*2de0*/  IADD3 R4, P1, R4, UR24, RZ ;  /* 0x0000001804047c10 */ /* 0x000fe2000ff3e0ff */
[----:B------:R-:W-:Y:S01]  /*2df0*/  IMAD R3, R3, UR6, RZ ;  /* 0x0000000603037c24 */ /* 0x000fe2000f8e02ff */
[----:B------:R-:W-:Y:S01]  /*2e00*/  USHF.L.U64.HI UR24, UR8, 0x5, UR9 ;  /* 0x0000000508187899 */ /* 0x000fe20008010209 */
[-C--:B------:R-:W-:Y:S01]  /*2e10*/  @!P2 IMAD R10, R10, R24.reuse, RZ ;  /* 0x000000180a0aa224 */ /* 0x080fe200078e02ff */
[----:B------:R-:W-:Y:S01]  /*2e20*/  @!PT LDS RZ, [RZ] ;  /* 0x00000000fffff984 */ /* 0x000fe20000000800 */
[----:B------:R-:W-:Y:S01]  /*2e30*/  @!PT LDS RZ, [RZ] ;  /* 0x00000000fffff984 */ /* 0x000fe20000000800 */
[----:B------:R-:W-:Y:S01]  /*2e40*/  @!PT LDS RZ, [RZ] ;  /* 0x00000000fffff984 */ /* 0x000fe20000000800 */
[----:B------:R-:W-:Y:S01]  /*2e50*/  @!P3 LDGSTS.E.BYPASS.LTC128B.128 [R0+0x3000], desc[UR30][R6.64] ;  /* 0x030000000600bfae */ /* 0x000fe2000b901d5e */
[----:B------:R-:W-:Y:S01]  /*2e60*/  IMAD R2, R2, UR7, R3 ;  /* 0x0000000702027c24 */ /* 0x000fe2000f8e0203 */
[----:B------:R-:W-:Y:S01]  /*2e70*/  UIMAD UR19, UR24, UR32, URZ ;  /* 0x00000020181372a4 */ /* 0x000fe2000f8e023f */
[----:B------:R-:W-:Y:S01]  /*2e80*/  @!P2 IMAD.MOV.U32 R3, RZ, RZ, R13 ;  /* 0x000000ffff03a224 */ /* 0x000fe200078e000d */
[----:B------:R2:W-:Y:S01]  /*2e90*/  @!P3 LDGSTS.E.BYPASS.LTC128B.128 [R0+0x7000], desc[UR30][R6.64+0x80] ;  /* 0x070000800600bfae */ /* 0x0005e2000b901d5e */
[----:B------:R-:W3:Y:S01]  /*2ea0*/  @!P4 LDC.64 R12, c[0x0][0x218] ;  /* 0x00008600ff0ccb82 */ /* 0x000ee20000000a00 */
[----:B------:R-:W-:Y:S01]  /*2eb0*/  IADD3.X R5, R5, UR21, R2, P1, !PT ;  /* 0x0000001505057c10 */ /* 0x000fe20008ffe402 */
[----:B------:R-:W-:Y:S01]  /*2ec0*/  @!P2 IMAD.MOV.U32 R2, RZ, RZ, R14 ;  /* 0x000000ffff02a224 */ /* 0x000fe200078e000e */
[----:B------:R-:W-:Y:S01]  /*2ed0*/  UIMAD UR19, UR18, UR25, UR19 ;  /* 0x00000019121372a4 */ /* 0x000fe2000f8e0213 */
[----:B------:R-:W-:Y:S01]  /*2ee0*/  IMAD.WIDE.U32 R22, R28, UR10, R8 ;  /* 0x0000000a1c167c25 */ /* 0x000fe2000f8e0008 */
[----:B------:R-:W-:Y:S01]  /*2ef0*/  USHF.L.U32 UR17, UR8, 0x4, URZ ;  /* 0x0000000408117899 */ /* 0x000fe2000800063f */
[----:B------:R-:W-:Y:S01]  /*2f00*/  SHF.R.S32.HI R95, RZ, 0x5, R36 ;  /* 0x00000005ff5f7819 */ /* 0x000fe20000011424 */
[----:B------:R-:W-:Y:S01]  /*2f10*/  USHF.L.U64.HI UR26, UR6, 0x5, UR7 ;  /* 0x00000005061a7899 */ /* 0x000fe20008010207 */
[----:B------:R-:W4:Y:S01]  /*2f20*/  @!P6 LDC.64 R14, c[0x0][0x218] ;  /* 0x00008600ff0eeb82 */ /* 0x000f220000000a00 */
[----:B------:R-:W-:Y:S01]  /*2f30*/  @!P2 IMAD.WIDE.U32 R2, R11, R24, R2 ;  /* 0x000000180b02a225 */ /* 0x000fe200078e0002 */
[----:B------:R5:W-:Y:S01]  /*2f40*/  STL.64 [R1+0x50], R22 ;  /* 0x0000501601007387 */ /* 0x000be20000100a00 */
[----:B------:R-:W-:-:S02]  /*2f50*/  USHF.L.U32 UR27, UR6, 0x5, URZ ;  /* 0x00000005061b7899 */ /* 0x000fc4000800063f */
[----:B------:R-:W-:Y:S01]  /*2f60*/  IMAD.U32 R9, RZ, RZ, UR32 ;  /* 0x00000020ff097e24 */ /* 0x000fe2000f8e00ff */
[----:B------:R-:W-:Y:S01]  /*2f70*/  USHF.L.U32 UR36, UR6, 0x4, URZ ;  /* 0x0000000406247899 */ /* 0x000fe2000800063f */
[----:B------:R-:W-:Y:S01]  /*2f80*/  IMAD.MOV.U32 R100, RZ, RZ, R22 ;  /* 0x000000ffff647224 */ /* 0x000fe200078e0016 */
[----:B------:R-:W-:Y:S01]  /*2f90*/  USHF.L.U64.HI UR33, UR6, 0x4, UR7 ;  /* 0x0000000406217899 */ /* 0x000fe20008010207 */
[C---:B------:R-:W-:Y:S01]  /*2fa0*/  @!P2 IMAD R17, R16.reuse, 0x2, R17 ;  /* 0x000000021011a824 */ /* 0x040fe200078e0211 */
[----:B------:R-:W-:Y:S01]  /*2fb0*/  UIADD3 UR21, UR34, -0x61c88647, URZ ;  /* 0x9e3779b922157890 */ /* 0x000fe2000fffe03f */
[C---:B------:R-:W-:Y:S01]  /*2fc0*/  @!P4 IMAD R18, R16.reuse, 0x2, R31 ;  /* 0x000000021012c824 */ /* 0x040fe200078e021f */
[----:B------:R-:W-:Y:S01]  /*2fd0*/  UIADD3 UR14, UR12, -UR14, -UR16 ;  /* 0x8000000e0c0e7290 */ /* 0x000fe2000fffe810 */
[----:B------:R-:W-:Y:S01]  /*2fe0*/  @!P6 IMAD R16, R16, 0x2, R26 ;  /* 0x000000021010e824 */ /* 0x000fe200078e021a */
[----:B------:R-:W-:Y:S01]  /*2ff0*/  UIADD3 UR20, UR35, -0x4498517b, URZ ;  /* 0xbb67ae8523147890 */ /* 0x000fe2000fffe03f */
[----:B------:R-:W-:Y:S01]  /*3000*/  IMAD.WIDE.U32 R234, R99, -0x2daee0ad, RZ ;  /* 0xd2511f5363ea7825 */ /* 0x000fe200078e00ff */
[----:B------:R-:W-:-:S03]  /*3010*/  UISETP.GT.AND UP0, UPT, UR32, UR23, UPT ;  /* 0x000000172000728c */ /* 0x000fc6000bf04270 */
[----:B--2---:R-:W-:Y:S01]  /*3020*/  @!P2 IMAD R6, R11, R25, R10 ;  /* 0x000000190b06a224 */ /* 0x004fe200078e020a */
[----:B------:R-:W-:Y:S01]  /*3030*/  SHF.R.S32.HI R10, RZ, 0x1f, R28 ;  /* 0x0000001fff0a7819 */ /* 0x000fe2000001141c */
[----:B------:R-:W-:Y:S02]  /*3040*/  IMAD R252, R98, 0x8, R95 ;  /* 0x0000000862fc7824 */ /* 0x000fe400078e025f */
[----:B------:R-:W-:Y:S01]  /*3050*/  @!P2 IMAD.IADD R3, R3, 0x1, R6 ;  /* 0x000000010303a824 */ /* 0x000fe200078e0206 */
[----:B-1----:R-:W-:Y:S01]  /*3060*/  @!P2 LEA R6, P1, R2, R20, 0x1 ;  /* 0x000000140206a211 */ /* 0x002fe200078208ff */
[----:B------:R-:W-:Y:S02]  /*3070*/  IMAD R0, R10, UR10, RZ ;  /* 0x0000000a0a007c24 */ /* 0x000fe4000f8e02ff */
[----:B------:R-:W-:Y:S01]  /*3080*/  IMAD.SHL.U32 R97, R97, 0x2, RZ ;  /* 0x0000000261617824 */ /* 0x000fe200078e00ff */
[----:B------:R-:W-:Y:S01]  /*3090*/  @!P2 LEA.HI.X R7, R2, R21, R3, 0x1, P1 ;  /* 0x000000150207a211 */ /* 0x000fe200008f0c03 */
[----:B------:R-:W-:Y:S01]  /*30a0*/  IMAD R0, R28, UR11, R0 ;  /* 0x0000000b1c007c24 */ /* 0x000fe2000f8e0200 */
[----:B------:R-:W-:-:S02]  /*30b0*/  ULDC.64 UR10, c[0x0][0x268] ;  /* 0x00009a00000a7ab9 */ /* 0x000fc40000000a00 */
[----:B------:R-:W-:Y:S01]  /*30c0*/  IMAD R8, R10, UR10, RZ ;  /* 0x0000000a0a087c24 */ /* 0x000fe2000f8e02ff */
[----:B------:R-:W-:Y:S01]  /*30d0*/  @!P2 LDGSTS.E.BYPASS.LTC128B.128 [R17+0x3800], desc[UR30][R6.64] ;  /* 0x038000000611afae */ /* 0x000fe2000b901d5e */
[----:B------:R-:W-:Y:S01]  /*30e0*/  IMAD.IADD R101, R23, 0x1, R0 ;  /* 0x0000000117657824 */ /* 0x000fe200078e0200 */
[----:B------:R-:W1:Y:S01]  /*30f0*/  @!P5 LDC.64 R10, c[0x0][0x220] ;  /* 0x00008800ff0adb82 */ /* 0x000e620000000a00 */
[----:B-----5:R-:W-:Y:S01]  /*3100*/  IMAD.WIDE.U32 R22, R28, UR10, R4 ;  /* 0x0000000a1c167c25 */ /* 0x020fe2000f8e0004 */
[----:B------:R2:W-:Y:S01]  /*3110*/  @!P2 LDGSTS.E.BYPASS.LTC128B.128 [R17+0x7800], desc[UR30][R6.64+0x80] ;  /* 0x078000800611afae */ /* 0x0005e2000b901d5e */
[----:B------:R-:W-:Y:S02]  /*3120*/  UIMAD UR10, UR26, UR32, URZ ;  /* 0x000000201a0a72a4 */ /* 0x000fe4000f8e023f */
[----:B------:R-:W-:Y:S01]  /*3130*/  IMAD.WIDE.U32 R2, R9, UR25, R100 ;  /* 0x0000001909027c25 */ /* 0x000fe2000f8e0064 */
[----:B------:R-:W-:Y:S01]  /*3140*/  STL.64 [R1+0x48], R100 ;  /* 0x0000486401007387 */ /* 0x000fe20000100a00 */
[----:B------:R-:W-:-:S02]  /*3150*/  UIMAD UR18, UR18, UR27, UR10 ;  /* 0x0000001b121272a4 */ /* 0x000fc4000f8e020a */
[----:B------:R-:W-:Y:S01]  /*3160*/  VIADD R0, R3, UR19 ;  /* 0x0000001303007c36 */ /* 0x000fe20008000000 */
[----:B------:R-:W-:Y:S01]  /*3170*/  USHF.L.U64.HI UR19, UR8, 0x4, UR9 ;  /* 0x0000000408137899 */ /* 0x000fe20008010209 */
[----:B---3--:R-:W-:Y:S01]  /*3180*/  @!P4 LEA R4, P3, R2, R12, 0x1 ;  /* 0x0000000c0204c211 */ /* 0x008fe200078608ff */
[----:B------:R-:W-:Y:S01]  /*3190*/  IMAD R8, R28, UR11, R8 ;  /* 0x0000000b1c087c24 */ /* 0x000fe2000f8e0208 */
[C---:B------:R-:W-:Y:S01]  /*31a0*/  @!P6 IADD3 R3, P1, R2.reuse, UR17, RZ ;  /* 0x000000110203ec10 */ /* 0x040fe2000ff3e0ff */
[----:B------:R-:W-:Y:S01]  /*31b0*/  IMAD.MOV.U32 R20, RZ, RZ, R22 ;  /* 0x000000ffff147224 */ /* 0x000fe200078e0016 */
[----:B------:R-:W-:Y:S01]  /*31c0*/  @!P4 LEA.HI.X R5, R2, R13, R0, 0x1, P3 ;  /* 0x0000000d0205c211 */ /* 0x000fe200018f0c00 */
[----:B------:R-:W-:Y:S01]  /*31d0*/  IMAD.IADD R21, R23, 0x1, R8 ;  /* 0x0000000117157824 */ /* 0x000fe200078e0208 */
[----:B------:R-:W-:Y:S01]  /*31e0*/  @!P6 IADD3.X R0, R0, UR19, RZ, P1, !PT ;  /* 0x000000130000ec10 */ /* 0x000fe20008ffe4ff */
[----:B------:R-:W-:Y:S01]  /*31f0*/  STL.64 [R1+0x78], R22 ;  /* 0x0000781601007387 */ /* 0x000fe20000100a00 */
[----:B----4-:R-:W-:Y:S01]  /*3200*/  @!P6 LEA R2, P1, R3, R14, 0x1 ;  /* 0x0000000e0302e211 */ /* 0x010fe200078208ff */
[----:B------:R-:W-:-:S02]  /*3210*/  UIADD3 UR10, UR12, 0x1, -UR16 ;  /* 0x000000010c0a7890 */ /* 0x000fc4000fffe810 */
[----:B------:R-:W-:Y:S01]  /*3220*/  @!P4 LDGSTS.E.BYPASS.LTC128B.128 [R18+0x8000], desc[UR30][R4.64] ;  /* 0x080000000412cfae */ /* 0x000fe2000b901d5e */
[----:B------:R-:W-:Y:S01]  /*3230*/  @!P6 LEA.HI.X R3, R3, R15, R0, 0x1, P1 ;  /* 0x0000000f0303e211 */ /* 0x000fe200008f0c00 */
[----:B------:R-:W-:Y:S01]  /*3240*/  IMAD.SHL.U32 R0, R32, 0x40, RZ ;  /* 0x0000004020007824 */ /* 0x000fe200078e00ff */
[----:B------:R-:W-:Y:S01]  /*3250*/  UIADD3 UR13, UR10, UR13, URZ ;  /* 0x0000000d0a0d7290 */ /* 0x000fe2000fffe03f */
[----:B------:R3:W-:Y:S01]  /*3260*/  @!P4 LDGSTS.E.BYPASS.LTC128B.128 [R18+0x9000], desc[UR30][R4.64+0x80] ;  /* 0x090000800412cfae */ /* 0x0007e2000b901d5e */
[----:B--2---:R-:W2:Y:S03]  /*3270*/  @!P0 LDC.64 R6, c[0x0][0x220] ;  /* 0x00008800ff068b82 */ /* 0x004ea60000000a00 */
[----:B------:R-:W-:Y:S01]  /*3280*/  @!P6 LDGSTS.E.BYPASS.LTC128B.128 [R16+0x8800], desc[UR30][R2.64] ;  /* 0x088000000210efae */ /* 0x000fe2000b901d5e */
[----:B------:R-:W-:-:S03]  /*3290*/  LOP3.LUT R0, R0, 0x1c0, RZ, 0xc0, !PT ;  /* 0x000001c000007812 */ /* 0x000fc600078ec0ff */
[----:B------:R4:W-:Y:S04]  /*32a0*/  @!P6 LDGSTS.E.BYPASS.LTC128B.128 [R16+0x9800], desc[UR30][R2.64+0x80] ;  /* 0x098000800210efae */ /* 0x0009e8000b901d5e */
[----:B------:R-:W0:Y:S04]  /*32b0*/  LDGDEPBAR ;  /* 0x00000000000079af */ /* 0x000e280000000000 */
[----:B------:R-:W-:Y:S04]  /*32c0*/  STL.64 [R1+0x68], R20 ;  /* 0x0000681401007387 */ /* 0x000fe80000100a00 */
[----:B------:R-:W-:Y:S01]  /*32d0*/  STL [R1+0x58], R252 ;  /* 0x000058fc01007387 */ /* 0x000fe20000100800 */
[----:B---3--:R-:W-:-:S02]  /*32e0*/  IMAD.SHL.U32 R4, R34, 0x8, RZ ;  /* 0x0000000822047824 */ /* 0x008fc400078e00ff */
[----:B------:R-:W-:-:S03]  /*32f0*/  IMAD.SHL.U32 R5, R29, 0x40, RZ ;  /* 0x000000401d057824 */ /* 0x000fc600078e00ff */
[----:B------:R-:W-:Y:S02]  /*3300*/  LOP3.LUT R4, R0, 0x8, R4, 0xf8, !PT ;  /* 0x0000000800047812 */ /* 0x000fe400078ef804 */
[----:B------:R-:W-:Y:S01]  /*3310*/  SHF.R.U32.HI R0, RZ, 0x3, R0 ;  /* 0x00000003ff007819 */ /* 0x000fe20000011600 */
[----:B----4-:R-:W-:Y:S01]  /*3320*/  IMAD.WIDE.U32 R2, R9, UR27, R20 ;  /* 0x0000001b09027c25 */ /* 0x010fe2000f8e0014 */
[----:B------:R-:W-:-:S04]  /*3330*/  DEPBAR.LE SB0, 0x0 ;  /* 0x000080000000791a */ /* 0x000fc80000000000 */
[----:B------:R-:W-:Y:S01]  /*3340*/  BAR.SYNC.DEFER_BLOCKING 0x0 ;  /* 0x0000000000007b1d */ /* 0x000fe20000010000 */
[----:B------:R-:W-:Y:S01]  /*3350*/  LOP3.LUT R94, R4, R0, RZ, 0x3c, !PT ;  /* 0x00000000045e7212 */ /* 0x000fe200078e3cff */
[----:B------:R-:W-:Y:S01]  /*3360*/  VIADD R0, R3, UR18 ;  /* 0x0000001203007c36 */ /* 0x000fe20008000000 */
[C---:B--2---:R-:W-:Y:S01]  /*3370*/  @!P0 LEA R4, P2, R2.reuse, R6, 0x1 ;  /* 0x0000000602048211 */ /* 0x044fe200078408ff */
[----:B------:R-:W-:Y:S01]  /*3380*/  UIADD3 UR18, UR35, 0x76cf5d0a, URZ ;  /* 0x76cf5d0a23127890 */ /* 0x000fe2000fffe03f */
[C---:B------:R-:W-:Y:S02]  /*3390*/  @!P5 IADD3 R3, P1, R2.reuse, UR36, RZ ;  /* 0x000000240203dc10 */ /* 0x040fe4000ff3e0ff */
[----:B------:R-:W-:Y:S02]  /*33a0*/  LOP3.LUT R93, R5, 0xfffffe00, RZ, 0xc0, !PT ;  /* 0xfffffe00055d7812 */ /* 0x000fe400078ec0ff */
[----:B------:R-:W-:Y:S02]  /*33b0*/  @!P0 LEA.HI.X R5, R2, R7, R0, 0x1, P2 ;  /* 0x0000000702058211 */ /* 0x000fe400010f0c00 */
[----:B------:R-:W-:Y:S01]  /*33c0*/  @!P5 IADD3.X R2, R0, UR33, RZ, P1, !PT ;  /* 0x000000210002dc10 */ /* 0x000fe20008ffe4ff */
[----:B------:R-:W-:Y:S01]  /*33d0*/  IMAD R8, R95, 0x400, R93 ;  /* 0x000004005f087824 */ /* 0x000fe200078e025d */
[----:B-1----:R-:W-:Y:S01]  /*33e0*/  @!P5 LEA R6, P1, R3, R10, 0x1 ;  /* 0x0000000a0306d211 */ /* 0x002fe200078208ff */
[----:B------:R-:W-:-:S03]  /*33f0*/  IMAD R0, R34, 0x200, R30 ;  /* 0x0000020022007824 */ /* 0x000fc600078e021e */
[----:B------:R-:W-:Y:S01]  /*3400*/  @!P5 LEA.HI.X R7, R3, R11, R2, 0x1, P1 ;  /* 0x0000000b0307d211 */ /* 0x000fe200008f0c02 */
[----:B------:R-:W-:Y:S01]  /*3410*/  IMAD.IADD R2, R94, 0x1, R8 ;  /* 0x000000015e027824 */ /* 0x000fe200078e0208 */
[----:B------:R-:W-:Y:S01]  /*3420*/  LEA R208, R0, UR4, 0x1 ;  /* 0x0000000400d07c11 */ /* 0x000fe2000f8e08ff */
[----:B------:R-:W-:Y:S01]  /*3430*/  IMAD.MOV.U32 R3, RZ, RZ, 0x10 ;  /* 0x00000010ff037424 */ /* 0x000fe200078e00ff */
[----:B------:R-:W-:Y:S01]  /*3440*/  R2P PR, R32, 0x6 ;  /* 0x0000000620007804 */ /* 0x000fe20000000000 */
[----:B------:R-:W-:Y:S01]  /*3450*/  IMAD.MOV.U32 R0, RZ, RZ, 0x20 ;  /* 0x00000020ff007424 */ /* 0x000fe200078e00ff */
[----:B------:R-:W-:Y:S01]  /*3460*/  LEA R210, R2, UR4, 0x1 ;  /* 0x0000000402d27c11 */ /* 0x000fe2000f8e08ff */
[----:B------:R-:W-:Y:S01]  /*3470*/  @P0 STS.128 [R232+0xa000], RZ ;  /* 0x00a000ffe8000388 */ /* 0x000fe20000000c00 */
[C---:B------:R-:W-:Y:S01]  /*3480*/  VIADD R2, R208.reuse, 0x8000 ;  /* 0x00008000d0027836 */ /* 0x040fe20000000000 */
[----:B------:R-:W-:Y:S01]  /*3490*/  SEL R3, R3, 0xfffffff0, !P1 ;  /* 0xfffffff003037807 */ /* 0x000fe20004800000 */
[----:B------:R-:W-:Y:S01]  /*34a0*/  VIADD R219, R208, 0x8020 ;  /* 0x00008020d0db7836 */ /* 0x000fe20000000000 */
[----:B------:R-:W-:Y:S01]  /*34b0*/  @P0 STS.128 [R232+0xb000], RZ ;  /* 0x00b000ffe8000388 */ /* 0x000fe20000000c00 */
[----:B------:R-:W-:-:S02]  /*34c0*/  SEL R0, R0, 0xffffffe0, !P2 ;  /* 0xffffffe000007807 */ /* 0x000fc40005000000 */
[----:B------:R-:W-:Y:S01]  /*34d0*/  R2P PR, R35, 0x6 ;  /* 0x0000000623007804 */ /* 0x000fe20000000000 */
[----:B------:R-:W-:Y:S01]  /*34e0*/  @!PT LDS RZ, [RZ] ;  /* 0x00000000fffff984 */ /* 0x000fe20000000800 */
[----:B------:R-:W-:Y:S01]  /*34f0*/  @!PT LDS RZ, [RZ] ;  /* 0x00000000fffff984 */ /* 0x000fe20000000800 */
[----:B------:R-:W-:Y:S01]  /*3500*/  @!PT LDS RZ, [RZ] ;  /* 0x00000000fffff984 */ /* 0x000fe20000000800 */
[----:B------:R-:W-:Y:S01]  /*3510*/  @!P0 LDGSTS.E.BYPASS.LTC128B.128 [R232+0xa000], desc[UR30][R4.64] ;  /* 0x0a00000004e88fae */ /* 0x000fe2000b901d5e */
[--C-:B------:R-:W-:Y:S02]  /*3520*/  IMAD R212, R3, 0x2, R210.reuse ;  /* 0x0000000203d47824 */ /* 0x100fe400078e02d2 */
[C---:B------:R-:W-:Y:S01]  /*3530*/  IMAD R218, R0.reuse, 0x2, R210 ;  /* 0x0000000200da7824 */ /* 0x040fe200078e02d2 */
[----:B------:R-:W-:Y:S01]  /*3540*/  @!P0 LDGSTS.E.BYPASS.LTC128B.128 [R232+0xb000], desc[UR30][R4.64+0x80] ;  /* 0x0b00008004e88fae */ /* 0x000fe2000b901d5e */
[----:B------:R-:W-:-:S03]  /*3550*/  IMAD R217, R0, 0x2, R212 ;  /* 0x0000000200d97824 */ /* 0x000fc600078e02d4 */
[----:B------:R-:W-:Y:S04]  /*3560*/  @P5 STS.128 [R232+0xa800], RZ ;  /* 0x00a800ffe8005388 */ /* 0x000fe80000000c00 */
[----:B------:R-:W-:Y:S01]  /*3570*/  @P5 STS.128 [R232+0xb800], RZ ;  /* 0x00b800ffe8005388 */ /* 0x000fe20000000c00 */
[----:B------:R-:W-:Y:S02]  /*3580*/  @P1 VIADD R219, R2, 0xffffffe0 ;  /* 0xffffffe002db1836 */ /* 0x000fe40000000000 */
[----:B------:R-:W-:Y:S01]  /*3590*/  IMAD.MOV.U32 R2, RZ, RZ, 0x40 ;  /* 0x00000040ff027424 */ /* 0x000fe200078e00ff */
[----:B------:R-:W-:Y:S01]  /*35a0*/  @!PT LDS RZ, [RZ] ;  /* 0x00000000fffff984 */ /* 0x000fe20000000800 */
[----:B------:R-:W-:Y:S01]  /*35b0*/  @!PT LDS RZ, [RZ] ;  /* 0x00000000fffff984 */ /* 0x000fe20000000800 */
[----:B------:R-:W-:Y:S01]  /*35c0*/  @!PT LDS RZ, [RZ] ;  /* 0x00000000fffff984 */ /* 0x000fe20000000800 */
[----:B------:R-:W-:Y:S04]  /*35d0*/  @!P5 LDGSTS.E.BYPASS.LTC128B.128 [R232+0xa800], desc[UR30][R6.64] ;  /* 0x0a80000006e8dfae */ /* 0x000fe8000b901d5e */
[----:B------:R1:W-:Y:S01]  /*35e0*/  @!P5 LDGSTS.E.BYPASS.LTC128B.128 [R232+0xb800], desc[UR30][R6.64+0x80] ;  /* 0x0b80008006e8dfae */ /* 0x0003e2000b901d5e */
[----:B------:R-:W-:-:S03]  /*35f0*/  SEL R2, R2, 0xffffffc0, !P2 ;  /* 0xffffffc002027807 */ /* 0x000fc60005000000 */
[----:B------:R-:W-:Y:S02]  /*3600*/  LDSM.16.M88.4 R20, [R208+0x8000] ;  /* 0x00800000d014783b */ /* 0x000fe40000000200 */
[----:B------:R-:W-:Y:S02]  /*3610*/  IMAD.IADD R216, R208, 0x1, R2 ;  /* 0x00000001d0d87824 */ /* 0x000fe400078e0202 */
[----:B------:R-:W-:Y:S01]  /*3620*/  LDSM.16.M88.4 R28, [R208+0x8800] ;  /* 0x00880000d01c783b */ /* 0x000fe20000000200 */
[----:B------:R-:W-:Y:S02]  /*3630*/  IMAD.IADD R215, R2, 0x1, R219 ;  /* 0x0000000102d77824 */ /* 0x000fe400078e02db */
[----:B------:R-:W-:Y:S01]  /*3640*/  IMAD.U32 R2, RZ, RZ, UR35 ;  /* 0x00000023ff027e24 */ /* 0x000fe2000f8e00ff */
[----:B------:R-:W2:Y:S04]  /*3650*/  LDSM.16.M88.4 R12, [R210] ;  /* 0x00000000d20c783b */ /* 0x000ea80000000200 */
[----:B------:R-:W-:Y:S01]  /*3660*/  LDSM.16.M88.4 R32, [R219] ;  /* 0x00000000db20783b */ /* 0x000fe20000000200 */
[----:B------:R-:W-:-:S03]  /*3670*/  LOP3.LUT R2, R235, UR32, R2, 0x96, !PT ;  /* 0x00000020eb027c12 */ /* 0x000fc6000f8e9602 */
[----:B------:R-:W-:Y:S04]  /*3680*/  LDSM.16.M88.4 R8, [R212+0x2000] ;  /* 0x00200000d408783b */ /* 0x000fe80000000200 */
[----:B------:R-:W-:Y:S04]  /*3690*/  LDSM.16.M88.4 R36, [R219+0x800] ;  /* 0x00080000db24783b */ /* 0x000fe80000000200 */
[----:B-1----:R-:W1:Y:S04]  /*36a0*/  LDSM.16.M88.4 R4, [R210+0x2000] ;  /* 0x00200000d204783b */ /* 0x002e680000000200 */
[----:B------:R-:W3:Y:S04]  /*36b0*/  LDSM.16.M88.4 R16, [R212] ;  /* 0x00000000d410783b */ /* 0x000ee80000000200 */
[----:B------:R-:W-:Y:S04]  /*36c0*/  LDSM.16.M88.4 R64, [R216+0x8800] ;  /* 0x00880000d840783b */ /* 0x000fe80000000200 */
[----:B------:R-:W-:Y:S04]  /*36d0*/  LDSM.16.M88.4 R52, [R216+0x8000] ;  /* 0x00800000d834783b */ /* 0x000fe80000000200 */
[----:B------:R-:W-:Y:S04]  /*36e0*/  LDSM.16.M88.4 R24, [R218] ;  /* 0x00000000da18783b */ /* 0x000fe80000000200 */
[----:B------:R-:W0:Y:S01]  /*36f0*/  LDGDEPBAR ;  /* 0x00000000000079af */ /* 0x000e220000000000 */
[C---:B--2---:R-:W-:Y:S06]  /*3700*/  HMMA.16816.F32.BF16 R60, R12.reuse, R20, RZ ;  /* 0x000000140c3c723c */ /* 0x044fec00000418ff */
[C---:B------:R-:W-:Y:S06]  /*3710*/  HMMA.16816.F32.BF16 R84, R12.reuse, R22, RZ ;  /* 0x000000160c54723c */ /* 0x040fec00000418ff */
[----:B------:R-:W-:Y:S06]  /*3720*/  HMMA.16816.F32.BF16 R80, R12, R28, RZ ;  /* 0x0000001c0c50723c */ /* 0x000fec00000418ff */
[C---:B-1----:R-:W-:Y:S06]  /*3730*/  HMMA.16816.F32.BF16 R56, R4.reuse, R20, RZ ;  /* 0x000000140438723c */ /* 0x042fec00000418ff */
[C---:B------:R-:W-:Y:S06]  /*3740*/  HMMA.16816.F32.BF16 R44, R4.reuse, R28, RZ ;  /* 0x0000001c042c723c */ /* 0x040fec00000418ff */
[C---:B------:R-:W-:Y:S06]  /*3750*/  HMMA.16816.F32.BF16 R48, R4.reuse, R22, RZ ;  /* 0x000000160430723c */ /* 0x040fec00000418ff */
[-C--:B------:R-:W-:Y:S01]  /*3760*/  HMMA.16816.F32.BF16 R40, R4, R30.reuse, RZ ;  /* 0x0000001e0428723c */ /* 0x080fe200000418ff */
[----:B------:R-:W1:Y:S05]  /*3770*/  LDSM.16.M88.4 R4, [R218+0x2000] ;  /* 0x00200000da04783b */ /* 0x000e6a0000000200 */
[----:B------:R-:W-:Y:S01]  /*3780*/  HMMA.16816.F32.BF16 R76, R12, R30, RZ ;  /* 0x0000001e0c4c723c */ /* 0x000fe200000418ff */
[----:B------:R-:W-:Y:S05]  /*3790*/  LDSM.16.M88.4 R12, [R217] ;  /* 0x00000000d90c783b */ /* 0x000fea0000000200 */
[C---:B------:R-:W-:Y:S06]  /*37a0*/  HMMA.16816.F32.BF16 R72, R8.reuse, R32, R56 ;  /* 0x000000200848723c */ /* 0x040fec0000041838 */
[C---:B------:R-:W-:Y:S01]  /*37b0*/  HMMA.16816.F32.BF16 R68, R8.reuse, R36, R44 ;  /* 0x000000240844723c */ /* 0x040fe2000004182c */
[----:B------:R-:W-:Y:S05]  /*37c0*/  LDSM.16.M88.4 R44, [R215] ;  /* 0x00000000d72c783b */ /* 0x000fea0000000200 */
[C---:B------:R-:W-:Y:S01]  /*37d0*/  HMMA.16816.F32.BF16 R56, R8.reuse, R34, R48 ;  /* 0x000000220838723c */ /* 0x040fe20000041830 */
[----:B------:R-:W-:Y:S05]  /*37e0*/  LDSM.16.M88.4 R48, [R215+0x800] ;  /* 0x00080000d730783b */ /* 0x000fea0000000200 */
[----:B------:R-:W-:Y:S01]  /*37f0*/  HMMA.16816.F32.BF16 R20, R8, R38, R40 ;  /* 0x000000260814723c */ /* 0x000fe20000041828 */
[----:B------:R-:W2:Y:S04]  /*3800*/  LDSM.16.M88.4 R8, [R217+0x2000] ;  /* 0x00200000d908783b */ /* 0x000ea80000000200 */
[----:B------:R-:W-:Y:S01]  /*3810*/  LDSM.16.M88.4 R40, [R208+0x9000] ;  /* 0x00900000d028783b */ /* 0x000fe20000000200 */
[C---:B---3--:R-:W-:Y:S06]  /*3820*/  HMMA.16816.F32.BF16 R28, R16.reuse, R32, R60 ;  /* 0x00000020101c723c */ /* 0x048fec000004183c */
[C---:B------:R-:W-:Y:S06]  /*3830*/  HMMA.16816.F32.BF16 R80, R16.reuse, R36, R80 ;  /* 0x000000241050723c */ /* 0x040fec0000041850 */
[C---:B------:R-:W-:Y:S06]  /*3840*/  HMMA.16816.F32.BF16 R60, R16.reuse, R34, R84 ;  /* 0x00000022103c723c */ /* 0x040fec0000041854 */
[----:B------:R-:W-:Y:S01]  /*3850*/  HMMA.16816.F32.BF16 R36, R16, R38, R76 ;  /* 0x000000261024723c */ /* 0x000fe2000004184c */
[----:B------:R-:W-:Y:S05]  /*3860*/  LDSM.16.M88.4 R76, [R208+0x9800] ;  /* 0x00980000d04c783b */ /* 0x000fea0000000200 */
[C---:B-1----:R-:W-:Y:S06]  /*3870*/  HMMA.16816.F32.BF16 R68, R4.reuse, R64, R68 ;  /* 0x000000400444723c */ /* 0x042fec0000041844 */
[C---:B------:R-:W-:Y:S06]  /*3880*/  HMMA.16816.F32.BF16 R32, R4.reuse, R52, R72 ;  /* 0x000000340420723c */ /* 0x040fec0000041848 */
[C---:B------:R-:W-:Y:S06]  /*3890*/  HMMA.16816.F32.BF16 R56, R4.reuse, R54, R56 ;  /* 0x000000360438723c */ /* 0x040fec0000041838 */
[----:B------:R-:W-:Y:S01]  /*38a0*/  HMMA.16816.F32.BF16 R16, R4, R66, R20 ;  /* 0x000000420410723c */ /* 0x000fe20000041814 */
[----:B------:R-:W1:Y:S04]  /*38b0*/  LDSM.16.M88.4 R4, [R210+0x6000] ;  /* 0x00600000d204783b */ /* 0x000e680000000200 */
[----:B------:R-:W3:Y:S01]  /*38c0*/  LDSM.16.M88.4 R20, [R210+0x4000] ;  /* 0x00400000d214783b */ /* 0x000ee20000000200 */
[C---:B------:R-:W-:Y:S06]  /*38d0*/  HMMA.16816.F32.BF16 R28, R24.reuse, R52, R28 ;  /* 0x00000034181c723c */ /* 0x040fec000004181c */
[C---:B------:R-:W-:Y:S06]  /*38e0*/  HMMA.16816.F32.BF16 R88, R24.reuse, R54, R60 ;  /* 0x000000361858723c */ /* 0x040fec000004183c */
[C---:B------:R-:W-:Y:S01]  /*38f0*/  HMMA.16816.F32.BF16 R84, R24.reuse, R64, R80 ;  /* 0x000000401854723c */ /* 0x040fe20000041850 */
[----:B------:R-:W-:Y:S05]  /*3900*/  LDSM.16.M88.4 R80, [R219+0x1800] ;  /* 0x00180000db50783b */ /* 0x000fea0000000200 */
[----:B------:R-:W-:Y:S01]  /*3910*/  HMMA.16816.F32.BF16 R52, R24, R66, R36 ;  /* 0x000000421834723c */ /* 0x000fe20000041824 */
[----:B------:R-:W-:Y:S04]  /*3920*/  LDSM.16.M88.4 R36, [R219+0x1000] ;  /* 0x00100000db24783b */ /* 0x000fe80000000200 */
[----:B------:R-:W-:Y:S01]  /*3930*/  LDSM.16.M88.4 R24, [R212+0x4000] ;  /* 0x00400000d418783b */ /* 0x000fe20000000200 */
[C---:B--2---:R-:W-:Y:S06]  /*3940*/  HMMA.16816.F32.BF16 R72, R8.reuse, R48, R68 ;  /* 0x000000300848723c */ /* 0x044fec0000041844 */
[C---:B------:R-:W-:Y:S06]  /*3950*/  HMMA.16816.F32.BF16 R32, R8.reuse, R44, R32 ;  /* 0x0000002c0820723c */ /* 0x040fec0000041820 */
[C---:B------:R-:W-:Y:S06]  /*3960*/  HMMA.16816.F32.BF16 R64, R8.reuse, R46, R56 ;  /* 0x0000002e0840723c */ /* 0x040fec0000041838 */
[----:B------:R-:W-:Y:S01]  /*3970*/  HMMA.16816.F32.BF16 R60, R8, R50, R16 ;  /* 0x00000032083c723c */ /* 0x000fe20000041810 */
[----:B------:R-:W2:Y:S05]  /*3980*/  LDSM.16.M88.4 R16, [R212+0x6000] ;  /* 0x00600000d410783b */ /* 0x000eaa0000000200 */
[C---:B------:R-:W-:Y:S01]  /*3990*/  HMMA.16816.F32.BF16 R8, R12.reuse, R44, R28 ;  /* 0x0000002c0c08723c */ /* 0x040fe2000004181c */
[----:B------:R-:W-:Y:S05]  /*39a0*/  LDSM.16.M88.4 R28, [R216+0x9800] ;  /* 0x00980000d81c783b */ /* 0x000fea0000000200 */
[C---:B------:R-:W-:Y:S06]  /*39b0*/  HMMA.16816.F32.BF16 R88, R12.reuse, R46, R88 ;  /* 0x0000002e0c58723c */ /* 0x040fec0000041858 */
[C---:B------:R-:W-:Y:S06]  /*39c0*/  HMMA.16816.F32.BF16 R84, R12.reuse, R48, R84 ;  /* 0x000000300c54723c */ /* 0x040fec0000041854 */
[----:B------:R-:W-:Y:S01]  /*39d0*/  HMMA.16816.F32.BF16 R68, R12, R50, R52 ;  /* 0x000000320c44723c */ /* 0x000fe20000041834 */
[----:B------:R-:W-:Y:S05]  /*39e0*/  LDSM.16.M88.4 R12, [R218+0x4000] ;  /* 0x00400000da0c783b */ /* 0x000fea0000000200 */
[C---:B-1----:R-:W-:Y:S06]  /*39f0*/  HMMA.16816.F32.BF16 R48, R4.reuse, R76, R72 ;  /* 0x0000004c0430723c */ /* 0x042fec0000041848 */
[C---:B------:R-:W-:Y:S01]  /*3a00*/  HMMA.16816.F32.BF16 R56, R4.reuse, R40, R32 ;  /* 0x000000280438723c */ /* 0x040fe20000041820 */
[----:B------:R-:W-:Y:S05]  /*3a10*/  LDSM.16.M88.4 R32, [R216+0x9000] ;  /* 0x00900000d820783b */ /* 0x000fea0000000200 */
[C---:B------:R-:W-:Y:S06]  /*3a20*/  HMMA.16816.F32.BF16 R52, R4.reuse, R42, R64 ;  /* 0x0000002a0434723c */ /* 0x040fec0000041840 */
[----:B------:R-:W-:Y:S06]  /*3a30*/  HMMA.16816.F32.BF16 R44, R4, R78, R60 ;  /* 0x0000004e042c723c */ /* 0x000fec000004183c */
[C---:B---3--:R-:W-:Y:S01]  /*3a40*/  HMMA.16816.F32.BF16 R4, R20.reuse, R40, R8 ;  /* 0x000000281404723c */ /* 0x048fe20000041808 */
[----:B------:R-:W1:Y:S05]  /*3a50*/  LDSM.16.M88.4 R8, [R218+0x6000] ;  /* 0x00600000da08783b */ /* 0x000e6a0000000200 */
[C---:B------:R-:W-:Y:S01]  /*3a60*/  HMMA.16816.F32.BF16 R72, R20.reuse, R42, R88 ;  /* 0x0000002a1448723c */ /* 0x040fe20000041858 */
[----:B------:R-:W-:Y:S05]  /*3a70*/  LDSM.16.M88.4 R40, [R215+0x1800] ;  /* 0x00180000d728783b */ /* 0x000fea0000000200 */
        /* <DEDUP_REMOVED lines=8> */
[----:B------:R-:W-:Y:S01]  /*3b00*/  HMMA.16816.F32.BF16 R44, R24, R36, R4 ;  /* 0x00000024182c723c */ /* 0x000fe20000041804 */
[----:B------:R-:W2:Y:S01]  /*3b10*/  LDSM.16.M88.4 R4, [R217+0x6000] ;  /* 0x00600000d904783b */ /* 0x000ea20000000200 */
[----:B------:R-:W-:-:S04]  /*3b20*/  DEPBAR.LE SB0, 0x0 ;  /* 0x000080000000791a */ /* 0x000fc80000000000 */
[C---:B------:R-:W-:Y:S06]  /*3b30*/  HMMA.16816.F32.BF16 R36, R24.reuse, R38, R72 ;  /* 0x000000261824723c */ /* 0x040fec0000041848 */
[C---:B------:R-:W-:Y:S06]  /*3b40*/  HMMA.16816.F32.BF16 R56, R24.reuse, R80, R84 ;  /* 0x000000501838723c */ /* 0x040fec0000041854 */
[----:B------:R-:W-:Y:S06]  /*3b50*/  HMMA.16816.F32.BF16 R52, R24, R82, R76 ;  /* 0x000000521834723c */ /* 0x000fec000004184c */
[C---:B-1----:R-:W-:Y:S06]  /*3b60*/  HMMA.16816.F32.BF16 R68, R8.reuse, R32, R68 ;  /* 0x000000200844723c */ /* 0x042fec0000041844 */
[C---:B------:R-:W-:Y:S06]  /*3b70*/  HMMA.16816.F32.BF16 R64, R8.reuse, R34, R64 ;  /* 0x000000220840723c */ /* 0x040fec0000041840 */
[C---:B------:R-:W-:Y:S06]  /*3b80*/  HMMA.16816.F32.BF16 R60, R8.reuse, R28, R60 ;  /* 0x0000001c083c723c */ /* 0x040fec000004183c */
[----:B------:R-:W-:Y:S06]  /*3b90*/  HMMA.16816.F32.BF16 R24, R8, R30, R48 ;  /* 0x0000001e0818723c */ /* 0x000fec0000041830 */
[C---:B------:R-:W-:Y:S06]  /*3ba0*/  HMMA.16816.F32.BF16 R8, R12.reuse, R32, R44 ;  /* 0x000000200c08723c */ /* 0x040fec000004182c */
[C---:B------:R-:W-:Y:S06]  /*3bb0*/  HMMA.16816.F32.BF16 R32, R12.reuse, R34, R36 ;  /* 0x000000220c20723c */ /* 0x040fec0000041824 */
[C---:B------:R-:W-:Y:S06]  /*3bc0*/  HMMA.16816.F32.BF16 R36, R12.reuse, R28, R56 ;  /* 0x0000001c0c24723c */ /* 0x040fec0000041838 */
[----:B------:R-:W-:Y:S06]  /*3bd0*/  HMMA.16816.F32.BF16 R12, R12, R30, R52 ;  /* 0x0000001e0c0c723c */ /* 0x000fec0000041834 */
[C---:B--2---:R-:W-:Y:S06]  /*3be0*/  HMMA.16816.F32.BF16 R44, R4.reuse, R20, R68 ;  /* 0x00000014042c723c */ /* 0x044fec0000041844 */
[C---:B------:R-:W-:Y:S06]  /*3bf0*/  HMMA.16816.F32.BF16 R48, R4.reuse, R22, R64 ;  /* 0x000000160430723c */ /* 0x040fec0000041840 */
[C---:B------:R-:W-:Y:S06]  /*3c00*/  HMMA.16816.F32.BF16 R60, R4.reuse, R40, R60 ;  /* 0x00000028043c723c */ /* 0x040fec000004183c */
[----:B------:R-:W-:Y:S06]  /*3c10*/  HMMA.16816.F32.BF16 R52, R4, R42, R24 ;  /* 0x0000002a0434723c */ /* 0x000fec0000041818 */
[----:B------:R-:W-:Y:S01]  /*3c20*/  HMMA.16816.F32.BF16 R56, R16, R20, R8 ;  /* 0x000000141038723c */ /* 0x000fe20000041808 */
[----:B------:R-:W-:Y:S01]  /*3c30*/  VIADD R4, R252, 0x4 ;  /* 0x00000004fc047836 */ /* 0x000fe20000000000 */
[----:B------:R-:W-:Y:S01]  /*3c40*/  LOP3.LUT R26, R96, UR34, RZ, 0x3c, !PT ;  /* 0x00000022601a7c12 */ /* 0x000fe2000f8e3cff */
[----:B------:R-:W-:Y:S01]  /*3c50*/  IMAD.WIDE.U32 R24, R2, -0x326172a9, RZ ;  /* 0xcd9e8d5702187825 */ /* 0x000fe200078e00ff */
[----:B------:R-:W-:-:S02]  /*3c60*/  SHF.R.S32.HI R6, RZ, 0x1f, R92 ;  /* 0x0000001fff067819 */ /* 0x000fc4000001145c */
[----:B------:R1:W-:Y:S01]  /*3c70*/  STL [R1+0x74], R4 ;  /* 0x0000740401007387 */ /* 0x0003e20000100800 */
[C---:B------:R-:W-:Y:S01]  /*3c80*/  HMMA.16816.F32.BF16 R64, R16.reuse, R22, R32 ;  /* 0x000000161040723c */ /* 0x040fe20000041820 */
[----:B------:R-:W-:Y:S01]  /*3c90*/  LEA.HI R8, R6, R92, RZ, 0x2 ;  /* 0x0000005c06087211 */ /* 0x000fe200078f10ff */
[----:B------:R-:W-:Y:S01]  /*3ca0*/  IMAD.WIDE.U32 R6, R252, -0x326172a9, RZ ;  /* 0xcd9e8d57fc067825 */ /* 0x000fe200078e00ff */
[----:B------:R-:W-:Y:S01]  /*3cb0*/  STL [R1+0x38], R26 ;  /* 0x0000381a01007387 */ /* 0x000fe20000100800 */
[----:B------:R-:W-:Y:S02]  /*3cc0*/  LOP3.LUT R9, R97, 0x6, RZ, 0xc0, !PT ;  /* 0x0000000661097812 */ /* 0x000fe400078ec0ff */
[----:B------:R-:W-:Y:S01]  /*3cd0*/  SHF.R.S32.HI R8, RZ, 0x2, R8 ;  /* 0x00000002ff087819 */ /* 0x000fe20000011408 */
[C---:B------:R-:W-:Y:S01]  /*3ce0*/  HMMA.16816.F32.BF16 R68, R16.reuse, R40, R36 ;  /* 0x000000281044723c */ /* 0x040fe20000041824 */
[----:B------:R-:W-:Y:S02]  /*3cf0*/  LOP3.LUT R76, R7, R26, RZ, 0x3c, !PT ;  /* 0x0000001a074c7212 */ /* 0x000fe400078e3cff */
[----:B------:R-:W-:Y:S01]  /*3d00*/  LOP3.LUT R78, R25, UR21, R6, 0x96, !PT ;  /* 0x00000015194e7c12 */ /* 0x000fe2000f8e9606 */
[----:B------:R2:W-:Y:S02]  /*3d10*/  STL [R1+0x80], R8 ;  /* 0x0000800801007387 */ /* 0x0005e40000100800 */
[----:B------:R-:W-:Y:S07]  /*3d20*/  HMMA.16816.F32.BF16 R72, R16, R42, R12 ;  /* 0x0000002a1048723c */ /* 0x000fee000004180c */
[----:B------:R-:W-:-:S02]  /*3d30*/  IMAD.U32 R16, RZ, RZ, UR13 ;  /* 0x0000000dff107e24 */ /* 0x000fc4000f8e00ff */
[----:B-1----:R-:W-:-:S05]  /*3d40*/  IMAD.WIDE.U32 R4, R4, -0x326172a9, RZ ;  /* 0xcd9e8d5704047825 */ /* 0x002fca00078e00ff */
[----:B------:R-:W-:Y:S02]  /*3d50*/  LOP3.LUT R5, R5, R26, RZ, 0x3c, !PT ;  /* 0x0000001a05057212 */ /* 0x000fe400078e3cff */
[----:B------:R-:W-:-:S03]  /*3d60*/  LOP3.LUT R2, R25, UR21, R4, 0x96, !PT ;  /* 0x0000001519027c12 */ /* 0x000fc6000f8e9604 */
[----:B------:R-:W-:-:S04]  /*3d70*/  IMAD.WIDE.U32 R4, R5, -0x2daee0ad, RZ ;  /* 0xd2511f5305047825 */ /* 0x000fc800078e00ff */
[----:B------:R-:W-:Y:S01]  /*3d80*/  IMAD.WIDE.U32 R20, R2, -0x2daee0ad, RZ ;  /* 0xd2511f5302147825 */ /* 0x000fe200078e00ff */
[----:B------:R-:W-:-:S03]  /*3d90*/  LOP3.LUT R31, R5, UR20, R234, 0x96, !PT ;  /* 0x00000014051f7c12 */ /* 0x000fc6000f8e96ea */
[----:B------:R-:W-:Y:S01]  /*3da0*/  IMAD.U32 R2, RZ, RZ, UR32 ;  /* 0x00000020ff027e24 */ /* 0x000fe2000f8e00ff */
[----:B------:R-:W-:Y:S02]  /*3db0*/  LOP3.LUT R32, R21, UR18, R4, 0x96, !PT ;  /* 0x0000001215207c12 */ /* 0x000fe4000f8e9604 */
[----:B------:R-:W-:Y:S01]  /*3dc0*/  LEA R4, R95, UR15, 0x4 ;  /* 0x0000000f5f047c11 */ /* 0x000fe2000f8e20ff */
[----:B------:R-:W-:-:S04]  /*3dd0*/  IMAD R2, R2, 0x20, R9 ;  /* 0x0000002002027824 */ /* 0x000fc800078e0209 */
[----:B--2---:R-:W-:Y:S02]  /*3de0*/  IMAD.IADD R8, R8, 0x1, R4 ;  /* 0x0000000108087824 */ /* 0x004fe400078e0204 */
[----:B------:R-:W-:Y:S02]  /*3df0*/  VIADD R7, R2, 0x1 ;  /* 0x0000000102077836 */ /* 0x000fe40000000000 */
[----:B------:R-:W-:Y:S01]  /*3e00*/  VIADD R11, R8, 0x48 ;  /* 0x00000048080b7836 */ /* 0x000fe20000000000 */
[--C-:B------:R-:W-:Y:S01]  /*3e10*/  IADD3 R9, R16, 0x48, R8.reuse ;  /* 0x0000004810097810 */ /* 0x100fe20007ffe008 */
[----:B------:R-:W-:Y:S01]  /*3e20*/  VIADD R10, R8, 0x40 ;  /* 0x00000040080a7836 */ /* 0x000fe20000000000 */
[----:B------:R-:W-:Y:S01]  /*3e30*/  IADD3 R4, R16, 0x40, R8 ;  /* 0x0000004010047810 */ /* 0x000fe20007ffe008 */
[C---:B------:R-:W-:Y:S01]  /*3e40*/  VIADD R5, R2.reuse, 0x9 ;  /* 0x0000000902057836 */ /* 0x040fe20000000000 */
[----:B------:R-:W-:Y:S01]  /*3e50*/  VIMNMX R230, R9, UR12, PT ;  /* 0x0000000c09e67c48 */ /* 0x000fe2000bfe0100 */
[C---:B------:R-:W-:Y:S01]  /*3e60*/  VIADD R6, R2.reuse, 0x8 ;  /* 0x0000000802067836 */ /* 0x040fe20000000000 */
[----:B------:R-:W-:Y:S01]  /*3e70*/  VIADDMNMX R226, R11, UR14, RZ, !PT ;  /* 0x0000000e0be27c46 */ /* 0x000fe2000f8001ff */
[C---:B------:R-:W-:Y:S01]  /*3e80*/  VIADD R11, R2.reuse, 0x11 ;  /* 0x00000011020b7836 */ /* 0x040fe20000000000 */
[----:B------:R-:W-:Y:S01]  /*3e90*/  BAR.SYNC.DEFER_BLOCKING 0x0 ;  /* 0x0000000000007b1d */ /* 0x000fe20000010000 */
[C---:B------:R-:W-:Y:S01]  /*3ea0*/  ISETP.GE.AND P0, PT, R7.reuse, R230, PT ;  /* 0x000000e60700720c */ /* 0x040fe20003f06270 */
[----:B------:R-:W-:Y:S01]  /*3eb0*/  VIADD R9, R2, 0x19 ;  /* 0x0000001902097836 */ /* 0x000fe20000000000 */
[----:B------:R-:W-:Y:S01]  /*3ec0*/  VIMNMX R231, R4, UR12, PT ;  /* 0x0000000c04e77c48 */ /* 0x000fe2000bfe0100 */
[----:B------:R-:W-:Y:S01]  /*3ed0*/  VIADD R4, R2, 0x10 ;  /* 0x0000001002047836 */ /* 0x000fe20000000000 */
[----:B------:R-:W-:-:S02]  /*3ee0*/  ISETP.LT.OR P0, PT, R7, R226, P0 ;  /* 0x000000e20700720c */ /* 0x000fc40000701670 */
[-C--:B------:R-:W-:Y:S02]  /*3ef0*/  ISETP.GE.AND P1, PT, R2, R230.reuse, PT ;  /* 0x000000e60200720c */ /* 0x080fe40003f26270 */
[----:B------:R-:W-:Y:S01]  /*3f00*/  VIADDMNMX R227, R10, UR14, RZ, !PT ;  /* 0x0000000e0ae37c46 */ /* 0x000fe2000f8001ff */
[C---:B------:R-:W-:Y:S01]  /*3f10*/  VIADD R10, R2.reuse, 0x18 ;  /* 0x00000018020a7836 */ /* 0x040fe20000000000 */
[-C--:B------:R-:W-:Y:S02]  /*3f20*/  ISETP.GE.AND P3, PT, R2, R231.reuse, PT ;  /* 0x000000e70200720c */ /* 0x080fe40003f66270 */
[----:B------:R-:W-:Y:S02]  /*3f30*/  FSEL R30, R47, -INF , !P0 ;  /* 0xff8000002f1e7808 */ /* 0x000fe40004000000 */
[----:B------:R-:W-:Y:S02]  /*3f40*/  ISETP.GE.AND P0, PT, R5, R230, PT ;  /* 0x000000e60500720c */ /* 0x000fe40003f06270 */
[----:B------:R-:W-:-:S02]  /*3f50*/  ISETP.GE.AND P2, PT, R7, R231, PT ;  /* 0x000000e70700720c */ /* 0x000fc40003f46270 */
[CC--:B------:R-:W-:Y:S02]  /*3f60*/  ISETP.LT.OR P1, PT, R2.reuse, R226.reuse, P1 ;  /* 0x000000e20200720c */ /* 0x0c0fe40000f21670 */
[-C--:B------:R-:W-:Y:S02]  /*3f70*/  ISETP.LT.OR P3, PT, R2, R227.reuse, P3 ;  /* 0x000000e30200720c */ /* 0x080fe40001f61670 */
[----:B------:R-:W-:Y:S02]  /*3f80*/  ISETP.LT.OR P0, PT, R5, R226, P0 ;  /* 0x000000e20500720c */ /* 0x000fe40000701670 */
[----:B------:R-:W-:Y:S02]  /*3f90*/  ISETP.LT.OR P2, PT, R7, R227, P2 ;  /* 0x000000e30700720c */ /* 0x000fe40001741670 */
[----:B------:R-:W-:Y:S02]  /*3fa0*/  FSEL R29, R46, -INF , !P1 ;  /* 0xff8000002e1d7808 */ /* 0x000fe40004800000 */
[----:B------:R-:W-:-:S02]  /*3fb0*/  FSEL R19, R44, -INF , !P3 ;  /* 0xff8000002c137808 */ /* 0x000fc40005800000 */
[CC--:B------:R-:W-:Y:S02]  /*3fc0*/  ISETP.GE.AND P1, PT, R6.reuse, R230.reuse, PT ;  /* 0x000000e60600720c */ /* 0x0c0fe40003f26270 */
[-C--:B------:R-:W-:Y:S02]  /*3fd0*/  ISETP.GE.AND P3, PT, R6, R231.reuse, PT ;  /* 0x000000e70600720c */ /* 0x080fe40003f66270 */
[----:B------:R-:W-:Y:S02]  /*3fe0*/  FSEL R28, R51, -INF , !P0 ;  /* 0xff800000331c7808 */ /* 0x000fe40004000000 */
[----:B------:R-:W-:Y:S02]  /*3ff0*/  ISETP.GE.AND P0, PT, R11, R230, PT ;  /* 0x000000e60b00720c */ /* 0x000fe40003f06270 */
[----:B------:R-:W-:Y:S02]  /*4000*/  FSEL R22, R45, -INF , !P2 ;  /* 0xff8000002d167808 */ /* 0x000fe40005000000 */
[----:B------:R-:W-:-:S02]  /*4010*/  ISETP.GE.AND P2, PT, R5, R231, PT ;  /* 0x000000e70500720c */ /* 0x000fc40003f46270 */
[CC--:B------:R-:W-:Y:S02]  /*4020*/  ISETP.LT.OR P1, PT, R6.reuse, R226.reuse, P1 ;  /* 0x000000e20600720c */ /* 0x0c0fe40000f21670 */
[-C--:B------:R-:W-:Y:S02]  /*4030*/  ISETP.LT.OR P3, PT, R6, R227.reuse, P3 ;  /* 0x000000e30600720c */ /* 0x080fe40001f61670 */
[----:B------:R-:W-:Y:S02]  /*4040*/  ISETP.LT.OR P0, PT, R11, R226, P0 ;  /* 0x000000e20b00720c */ /* 0x000fe40000701670 */
[----:B------:R-:W-:Y:S02]  /*4050*/  ISETP.LT.OR P2, PT, R5, R227, P2 ;  /* 0x000000e30500720c */ /* 0x000fe40001741670 */
[----:B------:R-:W-:Y:S02]  /*4060*/  FSEL R27, R50, -INF , !P1 ;  /* 0xff800000321b7808 */ /* 0x000fe40004800000 */
[----:B------:R-:W-:-:S02]  /*4070*/  FSEL R23, R48, -INF , !P3 ;  /* 0xff80000030177808 */ /* 0x000fc40005800000 */
[C---:B------:R-:W-:Y:S02]  /*4080*/  ISETP.GE.AND P1, PT, R4.reuse, R230, PT ;  /* 0x000000e60400720c */ /* 0x040fe40003f26270 */
[----:B------:R-:W-:Y:S02]  /*4090*/  ISETP.GE.AND P3, PT, R4, R231, PT ;  /* 0x000000e70400720c */ /* 0x000fe40003f66270 */
[----:B------:R-:W-:Y:S02]  /*40a0*/  FMNMX.FTZ R12, R19, R22, !PT ;  /* 0x00000016130c7209 */ /* 0x000fe40007810000 */
[----:B------:R-:W-:Y:S02]  /*40b0*/  FSEL R45, R63, -INF , !P0 ;  /* 0xff8000003f2d7808 */ /* 0x000fe40004000000 */
[----:B------:R-:W-:Y:S02]  /*40c0*/  PLOP3.LUT P0, PT, PT, PT, UP0, 0x80, 0x0 ;  /* 0x000000000000781c */ /* 0x000fe40003f0f008 */
[----:B------:R-:W-:-:S02]  /*40d0*/  FSEL R26, R49, -INF , !P2 ;  /* 0xff800000311a7808 */ /* 0x000fc40005000000 */
[----:B------:R-:W-:Y:S02]  /*40e0*/  ISETP.GE.AND P2, PT, R11, R231, PT ;  /* 0x000000e70b00720c */ /* 0x000fe40003f46270 */
[C---:B------:R-:W-:Y:S02]  /*40f0*/  ISETP.LT.OR P1, PT, R4.reuse, R226, P1 ;  /* 0x000000e20400720c */ /* 0x040fe40000f21670 */
[-C--:B------:R-:W-:Y:S02]  /*4100*/  ISETP.LT.OR P3, PT, R4, R227.reuse, P3 ;  /* 0x000000e30400720c */ /* 0x080fe40001f61670 */
[----:B------:R-:W-:Y:S02]  /*4110*/  FMNMX.FTZ R12, R23, R12, !PT ;  /* 0x0000000c170c7209 */ /* 0x000fe40007810000 */
[----:B------:R-:W-:Y:S02]  /*4120*/  ISETP.LT.OR P2, PT, R11, R227, P2 ;  /* 0x000000e30b00720c */ /* 0x000fe40001741670 */
[----:B------:R-:W-:-:S02]  /*4130*/  FSEL R44, R62, -INF , !P1 ;  /* 0xff8000003e2c7808 */ /* 0x000fc40004800000 */
[----:B------:R-:W-:Y:S02]  /*4140*/  FSEL R33, R60, -INF , !P3 ;  /* 0xff8000003c217808 */ /* 0x000fe40005800000 */
[-C--:B------:R-:W-:Y:S02]  /*4150*/  ISETP.GE.AND P1, PT, R10, R231.reuse, PT ;  /* 0x000000e70a00720c */ /* 0x080fe40003f26270 */
[----:B------:R-:W-:Y:S02]  /*4160*/  FMNMX.FTZ R12, R26, R12, !PT ;  /* 0x0000000c1a0c7209 */ /* 0x000fe40007810000 */
[----:B------:R-:W-:Y:S02]  /*4170*/  FSEL R34, R61, -INF , !P2 ;  /* 0xff8000003d227808 */ /* 0x000fe40005000000 */
[----:B------:R-:W-:Y:S02]  /*4180*/  ISETP.GE.AND P2, PT, R9, R231, PT ;  /* 0x000000e70900720c */ /* 0x000fe40003f46270 */
[----:B------:R-:W-:-:S02]  /*4190*/  ISETP.LT.OR P1, PT, R10, R227, P1 ;  /* 0x000000e30a00720c */ /* 0x000fc40000f21670 */
[----:B------:R-:W-:Y:S02]  /*41a0*/  FMNMX.FTZ R12, R33, R12, !PT ;  /* 0x0000000c210c7209 */ /* 0x000fe40007810000 */
[----:B------:R-:W-:Y:S02]  /*41b0*/  ISETP.LT.OR P2, PT, R9, R227, P2 ;  /* 0x000000e30900720c */ /* 0x000fe40001741670 */
[----:B------:R-:W-:Y:S02]  /*41c0*/  FSEL R35, R52, -INF , !P1 ;  /* 0xff80000034237808 */ /* 0x000fe40004800000 */
[----:B------:R-:W-:Y:S01]  /*41d0*/  FMNMX.FTZ R18, R34, R12, !PT ;  /* 0x0000000c22127209 */ /* 0x000fe20007810000 */
[----:B------:R-:W-:Y:S08]  /*41e0*/  @!P0 BRA `(.L_x_2310) ;  /* 0x0000000000588947 */ /* 0x000ff00003800000 */
        /* <DEDUP_REMOVED lines=22> */
.L_x_2310:
[----:B-1----:R-:W-:Y:S01]  /*4350*/  FMNMX.FTZ R12, R29, R30, !PT ;  /* 0x0000001e1d0c7209 */ /* 0x002fe20007810000 */
[----:B------:R-:W-:Y:S01]  /*4360*/  UIADD3 UR19, UR34, 0x3c6ef372, URZ ;  /* 0x3c6ef37222137890 */ /* 0x000fe2000fffe03f */
[----:B------:R-:W-:Y:S01]  /*4370*/  FSEL R25, R53, -INF , !P2 ;  /* 0xff80000035197808 */ /* 0x000fe20005000000 */
[----:B------:R-:W-:Y:S01]  /*4380*/  UIADD3 UR17, UR34, -0x255992d5, URZ ;  /* 0xdaa66d2b22117890 */ /* 0x000fe2000fffe03f */
[----:B------:R-:W-:Y:S01]  /*4390*/  FMNMX.FTZ R14, R35, R18, !PT ;  /* 0x00000012230e7209 */ /* 0x000fe20007810000 */
[----:B------:R-:W-:Y:S01]  /*43a0*/  UIADD3 UR16, UR35, 0x32370b8f, URZ ;  /* 0x32370b8f23107890 */ /* 0x000fe2000fffe03f */
[----:B------:R-:W-:Y:S01]  /*43b0*/  FMNMX.FTZ R13, R27, R12, !PT ;  /* 0x0000000c1b0d7209 */ /* 0x000fe20007810000 */
[----:B------:R-:W-:Y:S01]  /*43c0*/  IMAD.U32 R12, RZ, RZ, UR12 ;  /* 0x0000000cff0c7e24 */ /* 0x000fe2000f8e00ff */
[----:B------:R-:W-:Y:S01]  /*43d0*/  FMNMX.FTZ R18, R25, R14, !PT ;  /* 0x0000000e19127209 */ /* 0x000fe20007810000 */
[----:B------:R-:W-:Y:S01]  /*43e0*/  VIADD R14, R8, 0x8 ;  /* 0x00000008080e7836 */ /* 0x000fe20000000000 */
[-C--:B------:R-:W-:Y:S01]  /*43f0*/  ISETP.GE.AND P2, PT, R10, R230.reuse, PT ;  /* 0x000000e60a00720c */ /* 0x080fe20003f46270 */
[----:B------:R-:W-:Y:S01]  /*4400*/  ULDC UR38, c[0x0][0x2ec] ;  /* 0x0000bb0000267ab9 */ /* 0x000fe20000000800 */
[----:B------:R-:W-:Y:S01]  /*4410*/  FMNMX.FTZ R13, R28, R13, !PT ;  /* 0x0000000d1c0d7209 */ /* 0x000fe20007810000 */
[----:B------:R-:W1:Y:S01]  /*4420*/  SHFL.BFLY PT, R15, R18, 0x2, 0x1f ;  /* 0x0c401f00120f7f89 */ /* 0x000e6200000e0000 */
[----:B------:R-:W-:Y:S01]  /*4430*/  VIADDMNMX R229, R8, UR13, R12, PT ;  /* 0x0000000d08e57c46 */ /* 0x000fe2000b80010c */
[----:B------:R-:W-:Y:S01]  /*4440*/  UIADD3 UR15, UR34, 0x78dde6e4, URZ ;  /* 0x78dde6e4220f7890 */ /* 0x000fe2000fffe03f */
[----:B------:R-:W-:Y:S01]  /*4450*/  ISETP.GE.AND P1, PT, R9, R230, PT ;  /* 0x000000e60900720c */ /* 0x000fe20003f26270 */
[----:B------:R-:W-:Y:S01]  /*4460*/  UIADD3 UR22, UR34, -0x4ab325aa, URZ ;  /* 0xb54cda5622167890 */ /* 0x000fe2000fffe03f */
[----:B------:R-:W-:Y:S01]  /*4470*/  ISETP.LT.OR P2, PT, R10, R226, P2 ;  /* 0x000000e20a00720c */ /* 0x000fe20001741670 */
[----:B------:R-:W-:Y:S01]  /*4480*/  UIADD3 UR13, UR34, 0x1715609d, URZ ;  /* 0x1715609d220d7890 */ /* 0x000fe2000fffe03f */
[----:B------:R-:W-:Y:S01]  /*4490*/  FMNMX.FTZ R12, R44, R13, !PT ;  /* 0x0000000d2c0c7209 */ /* 0x000fe20007810000 */
[----:B------:R-:W-:Y:S01]  /*44a0*/  IMAD.WIDE.U32 R166, R76, -0x2daee0ad, RZ ;  /* 0xd2511f534ca67825 */ /* 0x000fe200078e00ff */
[----:B------:R-:W-:Y:S01]  /*44b0*/  IADD3 R13, R16, 0x8, R8 ;  /* 0x00000008100d7810 */ /* 0x000fe20007ffe008 */
[----:B------:R-:W-:Y:S01]  /*44c0*/  UIADD3 UR29, UR35, 0x646e171e, URZ ;  /* 0x646e171e231d7890 */ /* 0x000fe2000fffe03f */
[----:B------:R-:W-:-:S02]  /*44d0*/  VIADDMNMX R225, R8, UR14, RZ, !PT ;  /* 0x0000000e08e17c46 */ /* 0x000fc4000f8001ff */
[----:B------:R-:W-:Y:S01]  /*44e0*/  ISETP.LT.OR P1, PT, R9, R226, P1 ;  /* 0x000000e20900720c */ /* 0x000fe20000f21670 */
[----:B------:R-:W-:Y:S01]  /*44f0*/  STL.64 [R1+0x60], R166 ;  /* 0x000060a601007387 */ /* 0x000fe20000100a00 */
[----:B------:R-:W-:Y:S02]  /*4500*/  FSEL R36, R54, -INF , !P2 ;  /* 0xff80000036247808 */ /* 0x000fe40005000000 */
[----:B------:R-:W-:Y:S02]  /*4510*/  FMNMX.FTZ R8, R45, R12, !PT ;  /* 0x0000000c2d087209 */ /* 0x000fe40007810000 */
[----:B------:R-:W-:Y:S02]  /*4520*/  FSEL R37, R55, -INF , !P1 ;  /* 0xff80000037257808 */ /* 0x000fe40004800000 */
[----:B------:R-:W-:Y:S02]  /*4530*/  FMNMX.FTZ R8, R36, R8, !PT ;  /* 0x0000000824087209 */ /* 0x000fe40007810000 */
[----:B------:R-:W-:Y:S01]  /*4540*/  VIMNMX R228, R13, UR12, PT ;  /* 0x0000000c0de47c48 */ /* 0x000fe2000bfe0100 */
[----:B------:R-:W-:Y:S01]  /*4550*/  UIADD3 UR12, UR35, -0x56f99767, URZ ;  /* 0xa9066899230c7890 */ /* 0x000fe2000fffe03f */
[----:B------:R-:W-:-:S02]  /*4560*/  FMNMX.FTZ R13, R37, R8, !PT ;  /* 0x00000008250d7209 */ /* 0x000fc40007810000 */
[----:B-1----:R-:W-:Y:S02]  /*4570*/  FMNMX.FTZ R18, R18, R15, !PT ;  /* 0x0000000f12127209 */ /* 0x002fe40007810000 */
[----:B------:R-:W-:Y:S01]  /*4580*/  ISETP.GE.AND P2, PT, R2, R229, PT ;  /* 0x000000e50200720c */ /* 0x000fe20003f46270 */
[----:B------:R-:W1:Y:S01]  /*4590*/  SHFL.BFLY PT, R8, R13, 0x2, 0x1f ;  /* 0x0c401f000d087f89 */ /* 0x000e6200000e0000 */
[----:B------:R-:W-:Y:S01]  /*45a0*/  VIADDMNMX R224, R14, UR14, RZ, !PT ;  /* 0x0000000e0ee07c46 */ /* 0x000fe2000f8001ff */
[----:B------:R-:W-:Y:S01]  /*45b0*/  IMAD.WIDE.U32 R14, R32, -0x326172a9, RZ ;  /* 0xcd9e8d57200e7825 */ /* 0x000fe200078e00ff */
[C---:B------:R-:W-:Y:S01]  /*45c0*/  ISETP.GE.AND P5, PT, R2.reuse, R228, PT ;  /* 0x000000e40200720c */ /* 0x040fe20003fa6270 */
[----:B------:R-:W2:Y:S01]  /*45d0*/  SHFL.BFLY PT, R12, R18, 0x1, 0x1f ;  /* 0x0c201f00120c7f89 */ /* 0x000ea200000e0000 */
[C---:B------:R-:W-:Y:S01]  /*45e0*/  ISETP.LT.OR P2, PT, R2.reuse, R225, P2 ;  /* 0x000000e10200720c */ /* 0x040fe20001741670 */
[----:B------:R-:W-:Y:S01]  /*45f0*/  UIADD3 UR14, UR35, -0x126145ec, URZ ;  /* 0xed9eba14230e7890 */ /* 0x000fe2000fffe03f */
[----:B------:R-:W-:-:S02]  /*4600*/  ISETP.LT.OR P5, PT, R2, R224, P5 ;  /* 0x000000e00200720c */ /* 0x000fc40002fa1670 */
[CC--:B------:R-:W-:Y:S02]  /*4610*/  ISETP.GE.AND P4, PT, R7.reuse, R229.reuse, PT ;  /* 0x000000e50700720c */ /* 0x0c0fe40003f86270 */
[C---:B------:R-:W-:Y:S02]  /*4620*/  ISETP.GE.AND P1, PT, R6.reuse, R229, PT ;  /* 0x000000e50600720c */ /* 0x040fe40003f26270 */
[-C--:B------:R-:W-:Y:S02]  /*4630*/  ISETP.GE.AND P3, PT, R7, R228.reuse, PT ;  /* 0x000000e40700720c */ /* 0x080fe40003f66270 */
[----:B------:R-:W-:Y:S02]  /*4640*/  ISETP.GE.AND P6, PT, R6, R228, PT ;  /* 0x000000e40600720c */ /* 0x000fe40003fc6270 */
[----:B------:R-:W-:Y:S02]  /*4650*/  FSEL R38, R56, -INF , !P2 ;  /* 0xff80000038267808 */ /* 0x000fe40005000000 */
[----:B------:R-:W-:-:S02]  /*4660*/  FSEL R47, R58, -INF , !P5 ;  /* 0xff8000003a2f7808 */ /* 0x000fc40006800000 */
[CC--:B------:R-:W-:Y:S02]  /*4670*/  ISETP.LT.OR P4, PT, R7.reuse, R225.reuse, P4 ;  /* 0x000000e10700720c */ /* 0x0c0fe40002781670 */
[-C--:B------:R-:W-:Y:S02]  /*4680*/  ISETP.LT.OR P3, PT, R7, R224.reuse, P3 ;  /* 0x000000e00700720c */ /* 0x080fe40001f61670 */
[C---:B------:R-:W-:Y:S02]  /*4690*/  ISETP.LT.OR P1, PT, R6.reuse, R225, P1 ;  /* 0x000000e10600720c */ /* 0x040fe40000f21670 */
[----:B------:R-:W-:Y:S01]  /*46a0*/  ISETP.LT.OR P6, PT, R6, R224, P6 ;  /* 0x000000e00600720c */ /* 0x000fe200037c1670 */
[----:B------:R-:W-:Y:S01]  /*46b0*/  IMAD.WIDE.U32 R6, R31, -0x326172a9, RZ ;  /* 0xcd9e8d571f067825 */ /* 0x000fe200078e00ff */
[C---:B------:R-:W-:Y:S02]  /*46c0*/  ISETP.GE.AND P2, PT, R5.reuse, R229, PT ;  /* 0x000000e50500720c */ /* 0x040fe40003f46270 */
[----:B------:R-:W-:-:S02]  /*46d0*/  ISETP.GE.AND P5, PT, R5, R228, PT ;  /* 0x000000e40500720c */ /* 0x000fc40003fa6270 */
[C---:B------:R-:W-:Y:S02]  /*46e0*/  ISETP.LT.OR P2, PT, R5.reuse, R225, P2 ;  /* 0x000000e10500720c */ /* 0x040fe40001741670 */
[----:B------:R-:W-:Y:S02]  /*46f0*/  ISETP.LT.OR P5, PT, R5, R224, P5 ;  /* 0x000000e00500720c */ /* 0x000fe40002fa1670 */
[----:B-1----:R-:W-:Y:S02]  /*4700*/  FMNMX.FTZ R5, R13, R8, !PT ;  /* 0x000000080d057209 */ /* 0x002fe40007810000 */
[----:B------:R-:W-:Y:S02]  /*4710*/  LOP3.LUT R2, R7, UR19, R24, 0x96, !PT ;  /* 0x0000001307027c12 */ /* 0x000fe4000f8e9618 */
[----:B------:R-:W-:Y:S01]  /*4720*/  FSEL R39, R57, -INF , !P4 ;  /* 0xff80000039277808 */ /* 0x000fe20006000000 */
[----:B------:R-:W1:Y:S01]  /*4730*/  SHFL.BFLY PT, R8, R5, 0x1, 0x1f ;  /* 0x0c201f0005087f89 */ /* 0x000e6200000e0000 */
[----:B------:R-:W-:Y:S01]  /*4740*/  FSEL R77, R59, -INF , !P3 ;  /* 0xff8000003b4d7808 */ /* 0x000fe20005800000 */
[----:B------:R-:W-:Y:S01]  /*4750*/  IMAD.WIDE.U32 R16, R2, -0x2daee0ad, RZ ;  /* 0xd2511f5302107825 */ /* 0x000fe200078e00ff */
[----:B------:R-:W-:-:S02]  /*4760*/  ISETP.GE.AND P3, PT, R4, R229, PT ;  /* 0x000000e50400720c */ /* 0x000fc40003f66270 */
[C---:B------:R-:W-:Y:S02]  /*4770*/  ISETP.GE.AND P4, PT, R4.reuse, R228, PT ;  /* 0x000000e40400720c */ /* 0x040fe40003f86270 */
[C---:B------:R-:W-:Y:S02]  /*4780*/  ISETP.LT.OR P3, PT, R4.reuse, R225, P3 ;  /* 0x000000e10400720c */ /* 0x040fe40001f61670 */
[----:B------:R-:W-:Y:S02]  /*4790*/  ISETP.LT.OR P4, PT, R4, R224, P4 ;  /* 0x000000e00400720c */ /* 0x000fe40002781670 */
[----:B------:R-:W-:Y:S02]  /*47a0*/  LOP3.LUT R4, R15, UR17, R6, 0x96, !PT ;  /* 0x000000110f047c12 */ /* 0x000fe4000f8e9606 */
[----:B------:R-:W-:Y:S02]  /*47b0*/  LOP3.LUT R6, R17, UR16, R20, 0x96, !PT ;  /* 0x0000001011067c12 */ /* 0x000fe4000f8e9614 */
[----:B--2---:R-:W-:Y:S01]  /*47c0*/  FMNMX.FTZ R134, R18, R12, !PT ;  /* 0x0000000c12867209 */ /* 0x004fe20007810000 */
[----:B------:R-:W-:Y:S01]  /*47d0*/  IMAD.WIDE.U32 R20, R4, -0x2daee0ad, RZ ;  /* 0xd2511f5304147825 */ /* 0x000fe200078e00ff */
[----:B------:R-:W-:-:S02]  /*47e0*/  FSEL R32, R65, -INF , !P2 ;  /* 0xff80000041207808 */ /* 0x000fc40005000000 */
[----:B------:R-:W-:Y:S01]  /*47f0*/  FSETP.NEU.FTZ.AND P2, PT, R134, -INF , PT ;  /* 0xff8000008600780b */ /* 0x000fe20003f5d000 */
[----:B------:R-:W-:-:S04]  /*4800*/  IMAD.WIDE.U32 R6, R6, -0x326172a9, RZ ;  /* 0xcd9e8d5706067825 */ /* 0x000fc800078e00ff */
[----:B------:R-:W-:Y:S01]  /*4810*/  FMUL.FTZ R2, R134, UR38 ;  /* 0x0000002686027c20 */ /* 0x000fe20008410000 */
[----:B------:R-:W-:Y:S02]  /*4820*/  FSEL R31, R64, -INF , !P1 ;  /* 0xff800000401f7808 */ /* 0x000fe40004800000 */
[----:B------:R-:W-:Y:S02]  /*4830*/  ISETP.GE.AND P1, PT, R11, R229, PT ;  /* 0x000000e50b00720c */ /* 0x000fe40003f26270 */
[----:B------:R-:W-:Y:S02]  /*4840*/  LOP3.LUT R4, R7, UR15, R14, 0x96, !PT ;  /* 0x0000000f07047c12 */ /* 0x000fe4000f8e960e */
[----:B------:R-:W-:Y:S02]  /*4850*/  FSEL R12, R2, RZ, P2 ;  /* 0x000000ff020c7208 */ /* 0x000fe40001000000 */
[----:B------:R-:W-:Y:S01]  /*4860*/  LOP3.LUT R7, R21, UR14, R16, 0x96, !PT ;  /* 0x0000000e15077c12 */ /* 0x000fe2000f8e9610 */
[----:B------:R-:W-:Y:S01]  /*4870*/  IMAD.WIDE.U32 R16, R4, -0x2daee0ad, RZ ;  /* 0xd2511f5304107825 */ /* 0x000fe200078e00ff */
[----:B-1----:R-:W-:-:S03]  /*4880*/  FMNMX.FTZ R137, R5, R8, !PT ;  /* 0x0000000805897209 */ /* 0x002fc60007810000 */
[--C-:B------:R-:W-:Y:S01]  /*4890*/  FFMA.FTZ R4, R22, UR38, -R12.reuse ;  /* 0x0000002616047c23 */ /* 0x100fe2000801080c */
[----:B------:R-:W-:Y:S01]  /*48a0*/  FFMA.FTZ R2, R19, UR38, -R12 ;  /* 0x0000002613027c23 */ /* 0x000fe2000801080c */
[----:B------:R-:W-:Y:S01]  /*48b0*/  FSEL R46, R66, -INF , !P6 ;  /* 0xff800000422e7808 */ /* 0x000fe20007000000 */
[----:B------:R-:W-:Y:S01]  /*48c0*/  IMAD.WIDE.U32 R14, R7, -0x326172a9, RZ ;  /* 0xcd9e8d57070e7825 */ /* 0x000fe200078e00ff */
[----:B------:R-:W-:Y:S01]  /*48d0*/  ISETP.LT.OR P1, PT, R11, R225, P1 ;  /* 0x000000e10b00720c */ /* 0x000fe20000f21670 */
[----:B------:R1:W-:Y:S01]  /*48e0*/  MUFU.EX2 R247, R4 ;  /* 0x0000000400f77308 */ /* 0x0003e20000000800 */
[C---:B------:R-:W-:Y:S02]  /*48f0*/  ISETP.GE.AND P6, PT, R10.reuse, R229, PT ;  /* 0x000000e50a00720c */ /* 0x040fe40003fc6270 */
[----:B------:R-:W-:Y:S02]  /*4900*/  FSEL R130, R69, -INF , !P1 ;  /* 0xff80000045827808 */ /* 0x000fe40004800000 */
[----:B------:R-:W-:-:S02]  /*4910*/  ISETP.LT.OR P6, PT, R10, R225, P6 ;  /* 0x000000e10a00720c */ /* 0x000fc400037c1670 */
[----:B------:R-:W-:Y:S01]  /*4920*/  FSETP.NEU.FTZ.AND P1, PT, R137, -INF , PT ;  /* 0xff8000008900780b */ /* 0x000fe20003f3d000 */
[----:B------:R2:W-:Y:S01]  /*4930*/  MUFU.EX2 R248, R2 ;  /* 0x0000000200f87308 */ /* 0x0005e20000000800 */
[----:B------:R-:W-:Y:S02]  /*4940*/  FSEL R131, R72, -INF , !P6 ;  /* 0xff80000048837808 */ /* 0x000fe40007000000 */
[C---:B------:R-:W-:Y:S02]  /*4950*/  ISETP.GE.AND P6, PT, R9.reuse, R229, PT ;  /* 0x000000e50900720c */ /* 0x040fe40003fc6270 */
[----:B------:R-:W-:Y:S02]  /*4960*/  ISETP.GE.AND P2, PT, R10, R228, PT ;  /* 0x000000e40a00720c */ /* 0x000fe40003f46270 */
[----:B------:R-:W-:Y:S02]  /*4970*/  ISETP.LT.OR P6, PT, R9, R225, P6 ;  /* 0x000000e10900720c */ /* 0x000fe400037c1670 */
[----:B-1----:R-:W-:-:S02]  /*4980*/  LOP3.LUT R4, R17, UR12, R20, 0x96, !PT ;  /* 0x0000000c11047c12 */ /* 0x002fc4000f8e9614 */
[----:B------:R-:W-:Y:S02]  /*4990*/  ISETP.LT.OR P2, PT, R10, R224, P2 ;  /* 0x000000e00a00720c */ /* 0x000fe40001741670 */
[----:B------:R-:W-:Y:S01]  /*49a0*/  FSEL R132, R68, -INF , !P3 ;  /* 0xff80000044847808 */ /* 0x000fe20005800000 */
[----:B------:R-:W-:Y:S01]  /*49b0*/  IMAD.WIDE.U32 R4, R4, -0x326172a9, RZ ;  /* 0xcd9e8d5704047825 */ /* 0x000fe200078e00ff */
[----:B------:R-:W-:-:S03]  /*49c0*/  LOP3.LUT R15, R15, UR13, R6, 0x96, !PT ;  /* 0x0000000d0f0f7c12 */ /* 0x000fc6000f8e9606 */
[----:B--2---:R-:W-:Y:S01]  /*49d0*/  FMUL.FTZ R2, R137, UR38 ;  /* 0x0000002689027c20 */ /* 0x004fe20008410000 */
[-C--:B------:R-:W-:Y:S02]  /*49e0*/  ISETP.GE.AND P3, PT, R11, R228.reuse, PT ;  /* 0x000000e40b00720c */ /* 0x080fe40003f66270 */
[----:B------:R-:W-:Y:S02]  /*49f0*/  LOP3.LUT R7, R4, 0xffff, RZ, 0xc0, !PT ;  /* 0x0000ffff04077812 */ /* 0x000fe400078ec0ff */
[----:B------:R-:W-:Y:S01]  /*4a00*/  FSEL R8, R2, RZ, P1 ;  /* 0x000000ff02087208 */ /* 0x000fe20000800000 */
[--C-:B------:R-:W-:Y:S01]  /*4a10*/  FFMA.FTZ R2, R23, UR38, -R12.reuse ;  /* 0x0000002617027c23 */ /* 0x100fe2000801080c */
[C---:B------:R-:W-:Y:S02]  /*4a20*/  ISETP.GE.AND P1, PT, R9.reuse, R228, PT ;  /* 0x000000e40900720c */ /* 0x040fe40003f26270 */
[----:B------:R-:W-:Y:S01]  /*4a30*/  LOP3.LUT R10, R4, 0xff, RZ, 0xc0, !PT ;  /* 0x000000ff040a7812 */ /* 0x000fe200078ec0ff */
[----:B------:R1:W-:Y:S01]  /*4a40*/  MUFU.EX2 R245, R2 ;  /* 0x0000000200f57308 */ /* 0x0003e20000000800 */
[----:B------:R-:W-:Y:S01]  /*4a50*/  ISETP.LT.OR P1, PT, R9, R224, P1 ;  /* 0x000000e00900720c */ /* 0x000fe20000f21670 */
[----:B------:R-:W-:Y:S01]  /*4a60*/  FFMA.FTZ R9, R26, UR38, -R12 ;  /* 0x000000261a097c23 */ /* 0x000fe2000801080c */
[----:B------:R-:W-:-:S02]  /*4a70*/  SHF.R.U32.HI R7, RZ, 0x8, R7 ;  /* 0x00000008ff077819 */ /* 0x000fc40000011607 */
[----:B------:R-:W-:Y:S02]  /*4a80*/  LOP3.LUT R5, R5, UR22, R14, 0x96, !PT ;  /* 0x0000001605057c12 */ /* 0x000fe4000f8e960e */
[--C-:B------:R-:W-:Y:S01]  /*4a90*/  SHF.R.U32.HI R6, RZ, 0x10, R4.reuse ;  /* 0x00000010ff067819 */ /* 0x100fe20000011604 */
[----:B------:R2:W-:Y:S01]  /*4aa0*/  MUFU.EX2 R246, R9 ;  /* 0x0000000900f67308 */ /* 0x0005e20000000800 */
[----:B------:R-:W-:Y:S02]  /*4ab0*/  SHF.R.U32.HI R13, RZ, 0x18, R4 ;  /* 0x00000018ff0d7819 */ /* 0x000fe40000011604 */
[----:B------:R-:W-:Y:S01]  /*4ac0*/  PRMT R14, R10, 0x5410, R7 ;  /* 0x000054100a0e7816 */ /* 0x000fe20000000007 */
[----:B------:R-:W-:Y:S01]  /*4ad0*/  FFMA.FTZ R10, R28, UR38, -R8 ;  /* 0x000000261c0a7c23 */ /* 0x000fe20008010808 */
[----:B------:R-:W-:Y:S02]  /*4ae0*/  LOP3.LUT R4, R5, 0xffff, RZ, 0xc0, !PT ;  /* 0x0000ffff05047812 */ /* 0x000fe400078ec0ff */
[----:B------:R-:W-:Y:S01]  /*4af0*/  SHF.R.U32.HI R7, RZ, 0x10, R5 ;  /* 0x00000010ff077819 */ /* 0x000fe20000011605 */
[----:B------:R3:W-:Y:S01]  /*4b00*/  MUFU.EX2 R243, R10 ;  /* 0x0000000a00f37308 */ /* 0x0007e20000000800 */
[----:B-1----:R-:W-:Y:S01]  /*4b10*/  IMAD.IADD R2, R93, 0x1, R94 ;  /* 0x000000015d027824 */ /* 0x002fe200078e025e */
[----:B------:R-:W-:-:S02]  /*4b20*/  ISETP.LT.OR P3, PT, R11, R224, P3 ;  /* 0x000000e00b00720c */ /* 0x000fc40001f61670 */
[----:B------:R-:W-:Y:S02]  /*4b30*/  LOP3.LUT R11, R5, 0xff, RZ, 0xc0, !PT ;  /* 0x000000ff050b7812 */ /* 0x000fe400078ec0ff */
[----:B------:R-:W-:Y:S02]  /*4b40*/  SHF.R.U32.HI R5, RZ, 0x18, R5 ;  /* 0x00000018ff057819 */ /* 0x000fe40000011605 */
[----:B------:R-:W-:Y:S01]  /*4b50*/  LEA R209, R2, UR4, 0x1 ;  /* 0x0000000402d17c11 */ /* 0x000fe2000f8e08ff */
[--C-:B--2---:R-:W-:Y:S01]  /*4b60*/  FFMA.FTZ R9, R27, UR38, -R8.reuse ;  /* 0x000000261b097c23 */ /* 0x104fe20008010808 */
[----:B------:R-:W-:Y:S01]  /*4b70*/  ULDC.U8 UR4, c[0x0][0x388] ;  /* 0x0000e20000047ab9 */ /* 0x000fe20000000000 */
[----:B------:R-:W-:Y:S01]  /*4b80*/  FFMA.FTZ R2, R29, UR38, -R8 ;  /* 0x000000261d027c23 */ /* 0x000fe20008010808 */
[----:B------:R-:W-:Y:S01]  /*4b90*/  LOP3.LUT R6, R6, 0xff, RZ, 0xc0, !PT ;  /* 0x000000ff06067812 */ /* 0x000fe200078ec0ff */
[----:B------:R1:W2:Y:S01]  /*4ba0*/  MUFU.EX2 R244, R9 ;  /* 0x0000000900f47308 */ /* 0x0002a20000000800 */
[----:B------:R-:W-:-:S02]  /*4bb0*/  IMAD R211, R3, 0x2, R209 ;  /* 0x0000000203d37824 */ /* 0x000fc400078e02d1 */
[----:B------:R-:W-:Y:S01]  /*4bc0*/  FFMA.FTZ R3, R30, UR38, -R8 ;  /* 0x000000261e037c23 */ /* 0x000fe20008010808 */
[----:B------:R-:W-:Y:S01]  /*4bd0*/  PRMT R6, R6, 0x5410, R13 ;  /* 0x0000541006067816 */ /* 0x000fe2000000000d */
[----:B------:R-:W-:Y:S01]  /*4be0*/  IMAD R214, R0, 0x2, R209 ;  /* 0x0000000200d67824 */ /* 0x000fe200078e02d1 */
[----:B---3--:R-:W-:Y:S01]  /*4bf0*/  FMNMX.FTZ R10, R38, R39, !PT ;  /* 0x00000027260a7209 */ /* 0x008fe20007810000 */
[----:B------:R-:W-:Y:S01]  /*4c00*/  IMAD R213, R0, 0x2, R211 ;  /* 0x0000000200d57824 */ /* 0x000fe200078e02d3 */
[----:B------:R-:W-:Y:S01]  /*4c10*/  FSEL R128, R73, -INF , !P6 ;  /* 0xff80000049807808 */ /* 0x000fe20007000000 */
[----:B------:R3:W-:Y:S01]  /*4c20*/  MUFU.EX2 R242, R2 ;  /* 0x0000000200f27308 */ /* 0x0007e20000000800 */
[----:B------:R-:W-:Y:S01]  /*4c30*/  FSEL R22, R67, -INF , !P5 ;  /* 0xff80000043167808 */ /* 0x000fe20006800000 */
[----:B------:R-:W4:Y:S01]  /*4c40*/  LDSM.16.MT88.4 R84, [R209+0xa000] ;  /* 0x00a00000d154783b */ /* 0x000f220000004200 */
[----:B------:R-:W-:Y:S02]  /*4c50*/  FSEL R129, R71, -INF , !P3 ;  /* 0xff80000047817808 */ /* 0x000fe40005800000 */
[----:B------:R-:W-:Y:S01]  /*4c60*/  FSEL R28, R74, -INF , !P2 ;  /* 0xff8000004a1c7808 */ /* 0x000fe20005000000 */
[----:B------:R-:W5:Y:S01]  /*4c70*/  LDSM.16.MT88.4 R52, [R211+0xa000] ;  /* 0x00a00000d334783b */ /* 0x000f620000004200 */
[----:B------:R-:W-:Y:S01]  /*4c80*/  FSEL R29, R75, -INF , !P1 ;  /* 0xff8000004b1d7808 */ /* 0x000fe20004800000 */
[----:B------:R2:W4:Y:S01]  /*4c90*/  MUFU.EX2 R241, R3 ;  /* 0x0000000300f17308 */ /* 0x0005220000000800 */
[----:B-1----:R-:W-:Y:S01]  /*4ca0*/  SHF.R.U32.HI R9, RZ, 0x8, R4 ;  /* 0x00000008ff097819 */ /* 0x002fe20000011604 */
[----:B------:R-:W1:Y:S01]  /*4cb0*/  LDSM.16.MT88.4 R112, [R214+0xa000] ;  /* 0x00a00000d670783b */ /* 0x000e620000004200 */
[----:B------:R-:W-:-:S02]  /*4cc0*/  LOP3.LUT R4, R7, 0xff, RZ, 0xc0, !PT ;  /* 0x000000ff07047812 */ /* 0x000fc400078ec0ff */
[----:B------:R-:W-:Y:S01]  /*4cd0*/  PRMT R9, R11, 0x5410, R9 ;  /* 0x000054100b097816 */ /* 0x000fe20000000009 */
[----:B------:R-:W1:Y:S01]  /*4ce0*/  LDSM.16.MT88.4 R96, [R213+0xa000] ;  /* 0x00a00000d560783b */ /* 0x000e620000004200 */
[----:B------:R-:W-:Y:S01]  /*4cf0*/  PRMT R5, R4, 0x5410, R5 ;  /* 0x0000541004057816 */ /* 0x000fe20000000005 */
[----:B------:R-:W-:Y:S02]  /*4d00*/  IMAD.U32 R4, RZ, RZ, UR4 ;  /* 0x00000004ff047e24 */ /* 0x000fe4000f8e00ff */
[----:B------:R-:W-:Y:S03]  /*4d10*/  LDSM.16.MT88.4 R116, [R209+0xb000] ;  /* 0x00b00000d174783b */ /* 0x000fe60000004200 */
[----:B---3--:R-:W-:Y:S01]  /*4d20*/  LEA R2, R4, UR4, 0x10 ;  /* 0x0000000404027c11 */ /* 0x008fe2000f8e80ff */
[----:B------:R-:W-:Y:S01]  /*4d30*/  LDSM.16.MT88.4 R100, [R211+0xb000] ;  /* 0x00b00000d364783b */ /* 0x000fe20000004200 */
[----:B--2---:R-:W-:-:S02]  /*4d40*/  F2FP.BF16.F32.PACK_AB R4, R243, R244 ;  /* 0x000000f4f304723e */ /* 0x004fc400000010ff */
[----:B------:R-:W-:Y:S01]  /*4d50*/  F2FP.BF16.F32.PACK_AB R3, R246, R245 ;  /* 0x000000f5f603723e */ /* 0x000fe200000010ff */
[----:B------:R-:W-:Y:S01]  /*4d60*/  LDSM.16.MT88.4 R80, [R214+0xb000] ;  /* 0x00b00000d650783b */ /* 0x000fe20000004200 */
[--C-:B------:R-:W-:Y:S02]  /*4d70*/  HSET2.LE.AND R7, R6, R2.reuse, PT ;  /* 0x0000000206077233 */ /* 0x100fe40003803000 */
[--C-:B------:R-:W-:Y:S01]  /*4d80*/  HSET2.LE.AND R0, R14, R2.reuse, PT ;  /* 0x000000020e007233 */ /* 0x100fe20003803000 */
[----:B------:R-:W-:Y:S01]  /*4d90*/  LDSM.16.MT88.4 R48, [R213+0xb000] ;  /* 0x00b00000d530783b */ /* 0x000fe20000004200 */
[----:B------:R-:W-:Y:S02]  /*4da0*/  HSET2.LE.AND R5, R5, R2, PT ;  /* 0x0000000205057233 */ /* 0x000fe40003803000 */
[----:B------:R-:W-:Y:S01]  /*4db0*/  LOP3.LUT R7, R7, R4, RZ, 0xc0, !PT ;  /* 0x0000000407077212 */ /* 0x000fe200078ec0ff */
[----:B------:R-:W-:Y:S01]  /*4dc0*/  LDSM.16.MT88.4 R156, [R209+0xa800] ;  /* 0x00a80000d19c783b */ /* 0x000fe20000004200 */
[----:B------:R-:W-:-:S02]  /*4dd0*/  FMNMX.FTZ R4, R31, R10, !PT ;  /* 0x0000000a1f047209 */ /* 0x000fc40007810000 */
[----:B------:R-:W-:Y:S01]  /*4de0*/  LOP3.LUT R6, R0, R3, RZ, 0xc0, !PT ;  /* 0x0000000300067212 */ /* 0x000fe200078ec0ff */
[----:B------:R-:W-:Y:S01]  /*4df0*/  LDSM.16.MT88.4 R172, [R211+0xa800] ;  /* 0x00a80000d3ac783b */ /* 0x000fe20000004200 */
[----:B------:R-:W-:Y:S02]  /*4e00*/  HSET2.LE.AND R0, R9, R2, PT ;  /* 0x0000000209007233 */ /* 0x000fe40003803000 */
[----:B------:R-:W-:Y:S01]  /*4e10*/  F2FP.BF16.F32.PACK_AB R3, R247, R248 ;  /* 0x000000f8f703723e */ /* 0x000fe200000010ff */
[----:B------:R-:W-:Y:S01]  /*4e20*/  LDSM.16.MT88.4 R64, [R214+0xa800] ;  /* 0x00a80000d640783b */ /* 0x000fe20000004200 */
[----:B------:R-:W-:Y:S02]  /*4e30*/  FMNMX.FTZ R10, R32, R4, !PT ;  /* 0x00000004200a7209 */ /* 0x000fe40007810000 */
[----:B------:R-:W-:Y:S01]  /*4e40*/  LOP3.LUT R4, R0, R3, RZ, 0xc0, !PT ;  /* 0x0000000300047212 */ /* 0x000fe200078ec0ff */
[----:B------:R-:W-:Y:S01]  /*4e50*/  LDSM.16.MT88.4 R176, [R213+0xa800] ;  /* 0x00a80000d5b0783b */ /* 0x000fe20000004200 */
[----:B------:R-:W-:Y:S01]  /*4e60*/  FMNMX.FTZ R3, R132, R10, !PT ;  /* 0x0000000a84037209 */ /* 0x000fe20007810000 */
[----:B------:R-:W-:Y:S01]  /*4e70*/  IMAD.WIDE.U32 R10, R15, -0x2daee0ad, RZ ;  /* 0xd2511f530f0a7825 */ /* 0x000fe200078e00ff */
[----:B----4-:R-:W-:Y:S01]  /*4e80*/  F2FP.BF16.F32.PACK_AB R9, R241, R242 ;  /* 0x000000f2f109723e */ /* 0x010fe200000010ff */
[----:B------:R-:W-:Y:S01]  /*4e90*/  LDSM.16.MT88.4 R140, [R209+0xb800] ;  /* 0x00b80000d18c783b */ /* 0x000fe20000004200 */
[----:B------:R-:W-:-:S02]  /*4ea0*/  FMNMX.FTZ R3, R130, R3, !PT ;  /* 0x0000000382037209 */ /* 0x000fc40007810000 */
[----:B------:R-:W-:Y:S01]  /*4eb0*/  LOP3.LUT R5, R5, R9, RZ, 0xc0, !PT ;  /* 0x0000000905057212 */ /* 0x000fe200078ec0ff */
[----:B------:R-:W-:Y:S01]  /*4ec0*/  LDSM.16.MT88.4 R180, [R211+0xb800] ;  /* 0x00b80000d3b4783b */ /* 0x000fe20000004200 */
[----:B------:R-:W-:Y:S02]  /*4ed0*/  FMNMX.FTZ R3, R131, R3, !PT ;  /* 0x0000000383037209 */ /* 0x000fe40007810000 */
[----:B------:R-:W-:Y:S01]  /*4ee0*/  FMNMX.FTZ R9, R47, R77, !PT ;  /* 0x0000004d2f097209 */ /* 0x000fe20007810000 */
[----:B------:R-:W-:Y:S01]  /*4ef0*/  LDSM.16.MT88.4 R188, [R214+0xb800] ;  /* 0x00b80000d6bc783b */ /* 0x000fe20000004200 */
[----:B------:R-:W-:Y:S01]  /*4f00*/  FMNMX.FTZ R3, R128, R3, !PT ;  /* 0x0000000380037209 */ /* 0x000fe20007810000 */
[C---:B------:R-:W-:Y:S01]  /*4f10*/  HMMA.16816.F32.BF16 R144, R4.reuse, R84, RZ ;  /* 0x000000540490723c */ /* 0x040fe200000418ff */
[----:B------:R-:W-:Y:S01]  /*4f20*/  FMNMX.FTZ R13, R46, R9, !PT ;  /* 0x000000092e0d7209 */ /* 0x000fe20007810000 */
[----:B------:R-:W-:Y:S01]  /*4f30*/  FFMA.FTZ R9, R33, UR38, -R12 ;  /* 0x0000002621097c23 */ /* 0x000fe2000801080c */
[----:B------:R-:W-:Y:S01]  /*4f40*/  FSEL R33, R70, -INF , !P4 ;  /* 0xff80000046217808 */ /* 0x000fe20006000000 */
[----:B------:R-:W2:Y:S01]  /*4f50*/  SHFL.BFLY PT, R14, R3, 0x2, 0x1f ;  /* 0x0c401f00030e7f89 */ /* 0x000ea200000e0000 */
[----:B------:R-:W-:Y:S01]  /*4f60*/  FMNMX.FTZ R13, R22, R13, !PT ;  /* 0x0000000d160d7209 */ /* 0x000fe20007810000 */
[----:B------:R3:W-:Y:S01]  /*4f70*/  MUFU.EX2 R240, R9 ;  /* 0x0000000900f07308 */ /* 0x0007e20000000800 */
[----:B------:R-:W-:Y:S01]  /*4f80*/  LOP3.LUT R0, R167, UR20, R234, 0x96, !PT ;  /* 0x00000014a7007c12 */ /* 0x000fe2000f8e96ea */
[C---:B-----5:R-:W-:Y:S01]  /*4f90*/  HMMA.16816.F32.BF16 R160, R4.reuse, R52, RZ ;  /* 0x0000003404a0723c */ /* 0x060fe200000418ff */
[----:B------:R-:W-:Y:S01]  /*4fa0*/  FMNMX.FTZ R13, R33, R13, !PT ;  /* 0x0000000d210d7209 */ /* 0x000fe20007810000 */
[----:B------:R-:W-:Y:S01]  /*4fb0*/  LDSM.16.MT88.4 R184, [R213+0xb800] ;  /* 0x00b80000d5b8783b */ /* 0x000fe20000004200 */
[----:B------:R-:W-:Y:S01]  /*4fc0*/  LOP3.LUT R15, R10, 0xffff, RZ, 0xc0, !PT ;  /* 0x0000ffff0a0f7812 */ /* 0x000fe200078ec0ff */
[----:B------:R-:W-:Y:S01]  /*4fd0*/  IMAD.WIDE.U32 R164, R0, -0x326172a9, RZ ;  /* 0xcd9e8d5700a47825 */ /* 0x000fe200078e00ff */
[----:B------:R-:W-:Y:S01]  /*4fe0*/  FMNMX.FTZ R13, R129, R13, !PT ;  /* 0x0000000d810d7209 */ /* 0x000fe20007810000 */
[----:B-1----:R-:W-:Y:S01]  /*4ff0*/  HMMA.16816.F32.BF16 R40, R4, R112, RZ ;  /* 0x000000700428723c */ /* 0x002fe200000418ff */
[----:B------:R-:W-:-:S02]  /*5000*/  LOP3.LUT R0, R11, UR29, R16, 0x96, !PT ;  /* 0x0000001d0b007c12 */ /* 0x000fc4000f8e9610 */
[----:B------:R-:W-:Y:S01]  /*5010*/  FMNMX.FTZ R11, R28, R13, !PT ;  /* 0x0000000d1c0b7209 */ /* 0x000fe20007810000 */
[----:B------:R-:W-:Y:S01]  /*5020*/  STL.64 [R1+0x10], R164 ;  /* 0x000010a401007387 */ /* 0x000fe20000100a00 */
[----:B------:R-:W-:Y:S01]  /*5030*/  LOP3.LUT R20, R10, 0xff, RZ, 0xc0, !PT ;  /* 0x000000ff0a147812 */ /* 0x000fe200078ec0ff */
[C---:B------:R-:W-:Y:S01]  /*5040*/  HMMA.16816.F32.BF16 R56, R4.reuse, R96, RZ ;  /* 0x000000600438723c */ /* 0x040fe200000418ff */
[----:B------:R-:W-:Y:S01]  /*5050*/  SHF.R.U32.HI R18, RZ, 0x10, R10 ;  /* 0x00000010ff127819 */ /* 0x000fe2000001160a */
[----:B---3--:R-:W-:Y:S01]  /*5060*/  FFMA.FTZ R9, R34, UR38, -R12 ;  /* 0x0000002622097c23 */ /* 0x008fe2000801080c */
[----:B------:R-:W-:Y:S01]  /*5070*/  SHF.R.U32.HI R19, RZ, 0x18, R10 ;  /* 0x00000018ff137819 */ /* 0x000fe2000001160a */
[----:B------:R-:W-:Y:S01]  /*5080*/  FFMA.FTZ R10, R25, UR38, -R12 ;  /* 0x00000026190a7c23 */ /* 0x000fe2000801080c */
[----:B------:R-:W-:Y:S01]  /*5090*/  SHF.R.U32.HI R13, RZ, 0x18, R0 ;  /* 0x00000018ff0d7819 */ /* 0x000fe20000011600 */
[----:B------:R1:W3:Y:S01]  /*50a0*/  MUFU.EX2 R239, R9 ;  /* 0x0000000900ef7308 */ /* 0x0002e20000000800 */
[----:B--2---:R-:W-:Y:S01]  /*50b0*/  FMNMX.FTZ R3, R3, R14, !PT ;  /* 0x0000000e03037209 */ /* 0x004fe20007810000 */
[----:B------:R-:W-:Y:S01]  /*50c0*/  HMMA.16816.F32.BF16 R72, R4, R116, RZ ;  /* 0x000000740448723c */ /* 0x000fe200000418ff */
[----:B------:R-:W-:-:S02]  /*50d0*/  LOP3.LUT R14, R0, 0xff, RZ, 0xc0, !PT ;  /* 0x000000ff000e7812 */ /* 0x000fc400078ec0ff */
[----:B------:R-:W-:Y:S01]  /*50e0*/  SHF.R.U32.HI R15, RZ, 0x8, R15 ;  /* 0x00000008ff0f7819 */ /* 0x000fe2000001160f */
[----:B------:R-:W2:Y:S01]  /*50f0*/  SHFL.BFLY PT, R17, R3, 0x1, 0x1f ;  /* 0x0c201f0003117f89 */ /* 0x000ea200000e0000 */
[----:B------:R-:W-:Y:S01]  /*5100*/  LOP3.LUT R18, R18, 0xff, RZ, 0xc0, !PT ;  /* 0x000000ff12127812 */ /* 0x000fe200078ec0ff */
[----:B------:R4:W-:Y:S01]  /*5110*/  MUFU.EX2 R138, R10 ;  /* 0x0000000a008a7308 */ /* 0x0009e20000000800 */
[----:B------:R-:W-:Y:S01]  /*5120*/  PRMT R15, R20, 0x5410, R15 ;  /* 0x00005410140f7816 */ /* 0x000fe2000000000f */
[----:B------:R-:W-:Y:S01]  /*5130*/  HMMA.16816.F32.BF16 R88, R4, R100, RZ ;  /* 0x000000640458723c */ /* 0x000fe200000418ff */
[----:B------:R-:W-:Y:S02]  /*5140*/  PRMT R18, R18, 0x5410, R19 ;  /* 0x0000541012127816 */ /* 0x000fe40000000013 */
[----:B------:R-:W-:-:S03]  /*5150*/  LOP3.LUT R21, R165, UR19, R24, 0x96, !PT ;  /* 0x00000013a5157c12 */ /* 0x000fc6000f8e9618 */
[----:B------:R-:W-:Y:S01]  /*5160*/  HMMA.16816.F32.BF16 R104, R4, R80, RZ ;  /* 0x000000500468723c */ /* 0x000fe200000418ff */
[----:B-1----:R-:W-:Y:S01]  /*5170*/  FFMA.FTZ R9, R35, UR38, -R12 ;  /* 0x0000002623097c23 */ /* 0x002fe2000801080c */
[----:B------:R-:W-:-:S03]  /*5180*/  SHF.R.U32.HI R12, RZ, 0x10, R0 ;  /* 0x00000010ff0c7819 */ /* 0x000fc60000011600 */
[----:B------:R1:W-:Y:S01]  /*5190*/  MUFU.EX2 R238, R9 ;  /* 0x0000000900ee7308 */ /* 0x0003e20000000800 */
[----:B------:R-:W-:Y:S01]  /*51a0*/  HMMA.16816.F32.BF16 R120, R4, R48, RZ ;  /* 0x000000300478723c */ /* 0x000fe200000418ff */
[----:B----4-:R-:W-:-:S05]  /*51b0*/  FFMA.FTZ R10, R44, UR38, -R8 ;  /* 0x000000262c0a7c23 */ /* 0x010fca0008010808 */
[----:B------:R-:W-:Y:S01]  /*51c0*/  HMMA.16816.F32.BF16 R152, R4, R86, RZ ;  /* 0x000000560498723c */ /* 0x000fe200000418ff */
[----:B------:R4:W-:Y:S01]  /*51d0*/  MUFU.EX2 R233, R10 ;  /* 0x0000000a00e97308 */ /* 0x0009e20000000800 */
[----:B--2---:R-:W-:Y:S01]  /*51e0*/  FMNMX.FTZ R136, R3, R17, !PT ;  /* 0x0000001103887209 */ /* 0x004fe20007810000 */
[----:B------:R-:W-:-:S03]  /*51f0*/  FFMA.FTZ R3, R37, UR38, -R8 ;  /* 0x0000002625037c23 */ /* 0x000fc60008010808 */
[----:B------:R-:W-:Y:S01]  /*5200*/  FSETP.NEU.FTZ.AND P1, PT, R136, -INF , PT ;  /* 0xff8000008800780b */ /* 0x000fe20003f3d000 */
[C---:B------:R-:W-:Y:S02]  /*5210*/  HMMA.16816.F32.BF16 R168, R4.reuse, R54, RZ ;  /* 0x0000003604a8723c */ /* 0x040fe400000418ff */
[----:B------:R3:W-:Y:S01]  /*5220*/  MUFU.EX2 R35, R3 ;  /* 0x0000000300237308 */ /* 0x0007e20000000800 */
[----:B-1----:R-:W-:Y:S02]  /*5230*/  FMNMX.FTZ R9, R29, R11, !PT ;  /* 0x0000000b1d097209 */ /* 0x002fe40007810000 */
[----:B------:R-:W-:Y:S01]  /*5240*/  LOP3.LUT R11, R0, 0xffff, RZ, 0xc0, !PT ;  /* 0x0000ffff000b7812 */ /* 0x000fe200078ec0ff */
[----:B------:R-:W-:Y:S01]  /*5250*/  HMMA.16816.F32.BF16 R24, R4, R114, RZ ;  /* 0x000000720418723c */ /* 0x000fe200000418ff */
[----:B------:R-:W-:Y:S01]  /*5260*/  LOP3.LUT R0, R12, 0xff, RZ, 0xc0, !PT ;  /* 0x000000ff0c007812 */ /* 0x000fe200078ec0ff */
[----:B------:R-:W1:Y:S01]  /*5270*/  SHFL.BFLY PT, R16, R9, 0x2, 0x1f ;  /* 0x0c401f0009107f89 */ /* 0x000e6200000e0000 */
[----:B----4-:R-:W-:Y:S01]  /*5280*/  SHF.R.U32.HI R10, RZ, 0x8, R11 ;  /* 0x00000008ff0a7819 */ /* 0x010fe2000001160b */
[----:B------:R-:W-:-:S02]  /*5290*/  FFMA.FTZ R11, R45, UR38, -R8 ;  /* 0x000000262d0b7c23 */ /* 0x000fc40008010808 */
[C---:B------:R-:W-:Y:S01]  /*52a0*/  HMMA.16816.F32.BF16 R60, R4.reuse, R98, RZ ;  /* 0x00000062043c723c */ /* 0x040fe200000418ff */
[----:B------:R-:W-:Y:S01]  /*52b0*/  PRMT R12, R14, 0x5410, R10 ;  /* 0x000054100e0c7816 */ /* 0x000fe2000000000a */
[----:B------:R2:W4:Y:S01]  /*52c0*/  MUFU.EX2 R139, R11 ;  /* 0x0000000b008b7308 */ /* 0x0005220000000800 */
[----:B------:R-:W-:Y:S01]  /*52d0*/  HSET2.LE.AND R10, R15, R2, PT ;  /* 0x000000020f0a7233 */ /* 0x000fe20003803000 */
[----:B------:R-:W-:Y:S01]  /*52e0*/  IMAD.WIDE.U32 R14, R21, -0x2daee0ad, RZ ;  /* 0xd2511f53150e7825 */ /* 0x000fe200078e00ff */
[----:B---3--:R-:W-:Y:S01]  /*52f0*/  F2FP.BF16.F32.PACK_AB R3, R239, R240 ;  /* 0x000000f0ef03723e */ /* 0x008fe200000010ff */
[C---:B------:R-:W-:Y:S06]  /*5300*/  HMMA.16816.F32.BF16 R68, R4.reuse, R118, RZ ;  /* 0x000000760444723c */ /* 0x040fec00000418ff */
[C---:B------:R-:W-:Y:S06]  /*5310*/  HMMA.16816.F32.BF16 R92, R4.reuse, R102, RZ ;  /* 0x00000066045c723c */ /* 0x040fec00000418ff */
[----:B------:R-:W-:Y:S01]  /*5320*/  HMMA.16816.F32.BF16 R108, R4, R82, RZ ;  /* 0x00000052046c723c */ /* 0x000fe200000418ff */
[----:B--2---:R-:W-:Y:S01]  /*5330*/  PRMT R11, R0, 0x5410, R13 ;  /* 0x00005410000b7816 */ /* 0x004fe2000000000d */
[----:B------:R-:W-:Y:S01]  /*5340*/  FFMA.FTZ R0, R36, UR38, -R8 ;  /* 0x0000002624007c23 */ /* 0x000fe20008010808 */
[----:B-1----:R-:W-:-:S02]  /*5350*/  FMNMX.FTZ R13, R9, R16, !PT ;  /* 0x00000010090d7209 */ /* 0x002fc40007810000 */
[----:B----4-:R-:W-:Y:S01]  /*5360*/  F2FP.BF16.F32.PACK_AB R9, R139, R233 ;  /* 0x000000e98b09723e */ /* 0x010fe200000010ff */
[----:B------:R1:W2:Y:S01]  /*5370*/  MUFU.EX2 R133, R0 ;  /* 0x0000000000857308 */ /* 0x0002a20000000800 */
[----:B------:R-:W-:Y:S01]  /*5380*/  HSET2.LE.AND R8, R11, R2, PT ;  /* 0x000000020b087233 */ /* 0x000fe20003803000 */
[----:B------:R-:W-:Y:S01]  /*5390*/  HMMA.16816.F32.BF16 R148, R4, R50, RZ ;  /* 0x000000320494723c */ /* 0x000fe200000418ff */
[----:B------:R-:W-:-:S03]  /*53a0*/  F2FP.BF16.F32.PACK_AB R11, R138, R238 ;  /* 0x000000ee8a0b723e */ /* 0x000fc600000010ff */
[----:B------:R-:W-:Y:S01]  /*53b0*/  LOP3.LUT R125, R8, R9, RZ, 0xc0, !PT ;  /* 0x00000009087d7212 */ /* 0x000fe200078ec0ff */
[----:B------:R-:W-:Y:S01]  /*53c0*/  FMUL.FTZ R8, R136, UR38 ;  /* 0x0000002688087c20 */ /* 0x000fe20008410000 */
[----:B------:R-:W3:Y:S01]  /*53d0*/  SHFL.BFLY PT, R9, R13, 0x1, 0x1f ;  /* 0x0c201f000d097f89 */ /* 0x000ee200000e0000 */
[----:B------:R-:W-:Y:S01]  /*53e0*/  LOP3.LUT R126, R10, R11, RZ, 0xc0, !PT ;  /* 0x0000000b0a7e7212 */ /* 0x000fe200078ec0ff */
[----:B------:R-:W-:Y:S02]  /*53f0*/  IMAD.WIDE.U32 R10, R78, -0x2daee0ad, RZ ;  /* 0xd2511f534e0a7825 */ /* 0x000fe400078e00ff */
[----:B------:R-:W-:Y:S02]  /*5400*/  FSEL R8, R8, RZ, P1 ;  /* 0x000000ff08087208 */ /* 0x000fe40000800000 */
[----:B-1----:R-:W-:-:S03]  /*5410*/  HSET2.LE.AND R0, R12, R2, PT ;  /* 0x000000020c007233 */ /* 0x002fc60003803000 */
[----:B------:R-:W-:Y:S02]  /*5420*/  FFMA.FTZ R4, R39, UR38, -R8 ;  /* 0x0000002627047c23 */ /* 0x000fe40008010808 */
[----:B------:R-:W-:Y:S02]  /*5430*/  LOP3.LUT R124, R0, R3, RZ, 0xc0, !PT ;  /* 0x00000003007c7212 */ /* 0x000fe400078ec0ff */
[----:B------:R-:W-:Y:S01]  /*5440*/  MUFU.EX2 R30, R4 ;  /* 0x00000004001e7308 */ /* 0x000fe20000000800 */
[----:B------:R-:W-:Y:S02]  /*5450*/  HSET2.LE.AND R0, R18, R2, PT ;  /* 0x0000000212007233 */ /* 0x000fe40003803000 */
[----:B--2---:R-:W-:-:S04]  /*5460*/  F2FP.BF16.F32.PACK_AB R3, R35, R133 ;  /* 0x000000852303723e */ /* 0x004fc800000010ff */
[----:B------:R-:W-:Y:S01]  /*5470*/  LOP3.LUT R127, R0, R3, RZ, 0xc0, !PT ;  /* 0x00000003007f7212 */ /* 0x000fe200078ec0ff */
[----:B------:R-:W-:Y:S01]  /*5480*/  FFMA.FTZ R0, R38, UR38, -R8 ;  /* 0x0000002626007c23 */ /* 0x000fe20008010808 */
[----:B------:R-:W-:Y:S02]  /*5490*/  LOP3.LUT R3, R11, UR18, R166, 0x96, !PT ;  /* 0x000000120b037c12 */ /* 0x000fe4000f8e96a6 */
[----:B---3--:R-:W-:Y:S01]  /*54a0*/  FMNMX.FTZ R135, R13, R9, !PT ;  /* 0x000000090d877209 */ /* 0x008fe20007810000 */
[----:B------:R1:W-:Y:S02]  /*54b0*/  MUFU.EX2 R34, R0 ;  /* 0x0000000000227308 */ /* 0x0003e40000000800 */
[----:B------:R-:W-:Y:S01]  /*54c0*/  IMAD.WIDE.U32 R6, R3, -0x326172a9, RZ ;  /* 0xcd9e8d5703067825 */ /* 0x000fe200078e00ff */
[----:B------:R-:W-:Y:S01]  /*54d0*/  FSETP.NEU.FTZ.AND P1, PT, R135, -INF , PT ;  /* 0xff8000008700780b */ /* 0x000fe20003f3d000 */
[----:B------:R-:W-:Y:S03]  /*54e0*/  HMMA.16816.F32.BF16 R144, R124, R156, R144 ;  /* 0x0000009c7c90723c */ /* 0x000fe60000041890 */
[----:B------:R-:W-:-:S03]  /*54f0*/  LOP3.LUT R3, R7, UR17, R164, 0x96, !PT ;  /* 0x0000001107037c12 */ /* 0x000fc6000f8e96a4 */
[C---:B------:R-:W-:Y:S06]  /*5500*/  HMMA.16816.F32.BF16 R160, R124.reuse, R172, R160 ;  /* 0x000000ac7ca0723c */ /* 0x040fec00000418a0 */
[----:B------:R-:W-:Y:S01]  /*5510*/  HMMA.16816.F32.BF16 R40, R124, R64, R40 ;  /* 0x000000407c28723c */ /* 0x000fe20000041828 */
[----:B-1----:R-:W-:-:S05]  /*5520*/  LOP3.LUT R0, R15, UR16, R10, 0x96, !PT ;  /* 0x000000100f007c12 */ /* 0x002fca000f8e960a */
[----:B------:R-:W-:-:S04]  /*5530*/  IMAD.WIDE.U32 R16, R0, -0x326172a9, RZ ;  /* 0xcd9e8d5700107825 */ /* 0x000fc800078e00ff */
[----:B------:R-:W-:Y:S01]  /*5540*/  FFMA.FTZ R0, R31, UR38, -R8 ;  /* 0x000000261f007c23 */ /* 0x000fe20008010808 */
[----:B------:R-:W-:Y:S03]  /*5550*/  HMMA.16816.F32.BF16 R56, R124, R176, R56 ;  /* 0x000000b07c38723c */ /* 0x000fe60000041838 */
[----:B------:R1:W-:Y:S01]  /*5560*/  MUFU.EX2 R23, R0 ;  /* 0x0000000000177308 */ /* 0x0003e20000000800 */
[----:B------:R-:W-:Y:S01]  /*5570*/  LOP3.LUT R4, R17, UR15, R6, 0x96, !PT ;  /* 0x0000000f11047c12 */ /* 0x000fe2000f8e9606 */
[----:B------:R-:W-:-:S04]  /*5580*/  IMAD.WIDE.U32 R6, R3, -0x2daee0ad, RZ ;  /* 0xd2511f5303067825 */ /* 0x000fc800078e00ff */
[----:B------:R-:W-:Y:S01]  /*5590*/  FFMA.FTZ R3, R32, UR38, -R8 ;  /* 0x0000002620037c23 */ /* 0x000fe20008010808 */
[C---:B------:R-:W-:Y:S01]  /*55a0*/  HMMA.16816.F32.BF16 R72, R124.reuse, R140, R72 ;  /* 0x0000008c7c48723c */ /* 0x040fe20000041848 */
[----:B------:R-:W-:Y:S02]  /*55b0*/  IMAD.WIDE.U32 R236, R4, -0x2daee0ad, RZ ;  /* 0xd2511f5304ec7825 */ /* 0x000fe400078e00ff */
[----:B------:R2:W3:Y:S03]  /*55c0*/  MUFU.EX2 R21, R3 ;  /* 0x0000000300157308 */ /* 0x0004e60000000800 */
[C---:B------:R-:W-:Y:S06]  /*55d0*/  HMMA.16816.F32.BF16 R88, R124.reuse, R180, R88 ;  /* 0x000000b47c58723c */ /* 0x040fec0000041858 */
[----:B------:R-:W-:Y:S01]  /*55e0*/  HMMA.16816.F32.BF16 R104, R124, R188, R104 ;  /* 0x000000bc7c68723c */ /* 0x000fe20000041868 */
[----:B-1----:R-:W-:-:S05]  /*55f0*/  FMUL.FTZ R0, R135, UR38 ;  /* 0x0000002687007c20 */ /* 0x002fca0008410000 */
[----:B------:R-:W-:Y:S01]  /*5600*/  FSEL R0, R0, RZ, P1 ;  /* 0x000000ff00007208 */ /* 0x000fe20000800000 */
[----:B------:R-:W-:Y:S01]  /*5610*/  HMMA.16816.F32.BF16 R120, R124, R184, R120 ;  /* 0x000000b87c78723c */ /* 0x000fe20000041878 */
[----:B--2---:R-:W-:-:S03]  /*5620*/  LOP3.LUT R3, R237, UR12, R6, 0x96, !PT ;  /* 0x0000000ced037c12 */ /* 0x004fc6000f8e9606 */
[----:B------:R-:W-:Y:S01]  /*5630*/  FFMA.FTZ R4, R47, UR38, -R0 ;  /* 0x000000262f047c23 */ /* 0x000fe20008010800 */
[----:B------:R-:W-:Y:S01]  /*5640*/  LOP3.LUT R6, R7, UR14, R14, 0x96, !PT ;  /* 0x0000000e07067c12 */ /* 0x000fe2000f8e960e */
[C---:B------:R-:W-:Y:S02]  /*5650*/  HMMA.16816.F32.BF16 R152, R124.reuse, R158, R152 ;  /* 0x0000009e7c98723c */ /* 0x040fe40000041898 */
[----:B------:R1:W-:Y:S02]  /*5660*/  MUFU.EX2 R20, R4 ;  /* 0x0000000400147308 */ /* 0x0003e40000000800 */
[----:B------:R-:W-:Y:S02]  /*5670*/  IMAD.WIDE.U32 R12, R6, -0x326172a9, RZ ;  /* 0xcd9e8d57060c7825 */ /* 0x000fe400078e00ff */
[C---:B------:R-:W-:Y:S06]  /*5680*/  HMMA.16816.F32.BF16 R168, R124.reuse, R174, R168 ;  /* 0x000000ae7ca8723c */ /* 0x040fec00000418a8 */
[C---:B------:R-:W-:Y:S06]  /*5690*/  HMMA.16816.F32.BF16 R60, R124.reuse, R178, R60 ;  /* 0x000000b27c3c723c */ /* 0x040fec000004183c */
[----:B------:R-:W-:Y:S01]  /*56a0*/  HMMA.16816.F32.BF16 R92, R124, R182, R92 ;  /* 0x000000b67c5c723c */ /* 0x000fe2000004185c */
[----:B-1----:R-:W-:-:S04]  /*56b0*/  IMAD.WIDE.U32 R4, R3, -0x326172a9, RZ ;  /* 0xcd9e8d5703047825 */ /* 0x002fc800078e00ff */
[----:B------:R-:W-:-:S04]  /*56c0*/  FFMA.FTZ R3, R46, UR38, -R0 ;  /* 0x000000262e037c23 */ /* 0x000fc80008010800 */
[----:B------:R1:W-:Y:S01]  /*56d0*/  MUFU.EX2 R19, R3 ;  /* 0x0000000300137308 */ /* 0x0003e20000000800 */
[C---:B------:R-:W-:Y:S01]  /*56e0*/  LOP3.LUT R6, R4.reuse, 0xffff, RZ, 0xc0, !PT ;  /* 0x0000ffff04067812 */ /* 0x040fe200078ec0ff */
[C---:B------:R-:W-:Y:S01]  /*56f0*/  HMMA.16816.F32.BF16 R44, R124.reuse, R66, R24 ;  /* 0x000000427c2c723c */ /* 0x040fe20000041818 */
[----:B------:R-:W-:Y:S02]  /*5700*/  LOP3.LUT R9, R4, 0xff, RZ, 0xc0, !PT ;  /* 0x000000ff04097812 */ /* 0x000fe400078ec0ff */
[----:B------:R-:W-:Y:S02]  /*5710*/  SHF.R.U32.HI R10, RZ, 0x18, R4 ;  /* 0x00000018ff0a7819 */ /* 0x000fe40000011604 */
[----:B------:R-:W-:Y:S01]  /*5720*/  SHF.R.U32.HI R6, RZ, 0x8, R6 ;  /* 0x00000008ff067819 */ /* 0x000fe20000011606 */
[----:B------:R-:W-:Y:S03]  /*5730*/  HMMA.16816.F32.BF16 R108, R124, R190, R108 ;  /* 0x000000be7c6c723c */ /* 0x000fe6000004186c */
[----:B------:R-:W-:-:S02]  /*5740*/  PRMT R6, R9, 0x5410, R6 ;  /* 0x0000541009067816 */ /* 0x000fc40000000006 */
[----:B-1----:R-:W-:Y:S01]  /*5750*/  SHF.R.U32.HI R3, RZ, 0x10, R4 ;  /* 0x00000010ff037819 */ /* 0x002fe20000011604 */
[----:B------:R-:W-:-:S03]  /*5760*/  FFMA.FTZ R4, R22, UR38, -R0 ;  /* 0x0000002616047c23 */ /* 0x000fc60008010800 */
[----:B------:R-:W-:Y:S01]  /*5770*/  LOP3.LUT R7, R3, 0xff, RZ, 0xc0, !PT ;  /* 0x000000ff03077812 */ /* 0x000fe200078ec0ff */
[----:B------:R1:W2:Y:S01]  /*5780*/  MUFU.EX2 R18, R4 ;  /* 0x0000000400127308 */ /* 0x0002a20000000800 */
[----:B------:R-:W-:Y:S01]  /*5790*/  LOP3.LUT R3, R5, UR22, R12, 0x96, !PT ;  /* 0x0000001605037c12 */ /* 0x000fe2000f8e960c */
[----:B------:R-:W-:Y:S01]  /*57a0*/  FFMA.FTZ R5, R77, UR38, -R0 ;  /* 0x000000264d057c23 */ /* 0x000fe20008010800 */
[----:B------:R-:W-:Y:S01]  /*57b0*/  PRMT R10, R7, 0x5410, R10 ;  /* 0x00005410070a7816 */ /* 0x000fe2000000000a */
[C---:B------:R-:W-:Y:S01]  /*57c0*/  HMMA.16816.F32.BF16 R76, R124.reuse, R142, R68 ;  /* 0x0000008e7c4c723c */ /* 0x040fe20000041844 */
[----:B------:R-:W-:Y:S02]  /*57d0*/  SHF.R.U32.HI R7, RZ, 0x10, R3 ;  /* 0x00000010ff077819 */ /* 0x000fe40000011603 */
[----:B------:R-:W-:Y:S01]  /*57e0*/  LOP3.LUT R9, R3, 0xff, RZ, 0xc0, !PT ;  /* 0x000000ff03097812 */ /* 0x000fe200078ec0ff */
[----:B------:R4:W5:Y:S01]  /*57f0*/  MUFU.EX2 R17, R5 ;  /* 0x0000000500117308 */ /* 0x0009620000000800 */
[----:B------:R-:W-:Y:S01]  /*5800*/  LOP3.LUT R7, R7, 0xff, RZ, 0xc0, !PT ;  /* 0x000000ff07077812 */ /* 0x000fe200078ec0ff */
[----:B------:R-:W-:Y:S01]  /*5810*/  HMMA.16816.F32.BF16 R124, R124, R186, R148 ;  /* 0x000000ba7c7c723c */ /* 0x000fe20000041894 */
[----:B-1----:R-:W-:-:S04]  /*5820*/  LOP3.LUT R4, R3, 0xffff, RZ, 0xc0, !PT ;  /* 0x0000ffff03047812 */ /* 0x002fc800078ec0ff */
[----:B------:R-:W-:Y:S02]  /*5830*/  SHF.R.U32.HI R4, RZ, 0x8, R4 ;  /* 0x00000008ff047819 */ /* 0x000fe40000011604 */
[----:B----4-:R-:W-:Y:S02]  /*5840*/  SHF.R.U32.HI R5, RZ, 0x18, R3 ;  /* 0x00000018ff057819 */ /* 0x010fe40000011603 */
[----:B------:R-:W-:Y:S02]  /*5850*/  HSET2.LE.AND R3, R6, R2, PT ;  /* 0x0000000206037233 */ /* 0x000fe40003803000 */
[----:B------:R-:W-:Y:S02]  /*5860*/  PRMT R4, R9, 0x5410, R4 ;  /* 0x0000541009047816 */ /* 0x000fe40000000004 */
[----:B---3--:R-:W-:Y:S02]  /*5870*/  F2FP.BF16.F32.PACK_AB R6, R21, R23 ;  /* 0x000000171506723e */ /* 0x008fe400000010ff */
[----:B------:R-:W-:-:S02]  /*5880*/  PRMT R9, R7, 0x5410, R5 ;  /* 0x0000541007097816 */ /* 0x000fc40000000005 */
[----:B------:R-:W-:Y:S02]  /*5890*/  LOP3.LUT R6, R3, R6, RZ, 0xc0, !PT ;  /* 0x0000000603067212 */ /* 0x000fe400078ec0ff */
[--C-:B------:R-:W-:Y:S02]  /*58a0*/  HSET2.LE.AND R4, R4, R2.reuse, PT ;  /* 0x0000000204047233 */ /* 0x100fe40003803000 */
[--C-:B------:R-:W-:Y:S02]  /*58b0*/  HSET2.LE.AND R3, R10, R2.reuse, PT ;  /* 0x000000020a037233 */ /* 0x100fe40003803000 */
[----:B------:R-:W-:Y:S02]  /*58c0*/  F2FP.BF16.F32.PACK_AB R5, R30, R34 ;  /* 0x000000221e05723e */ /* 0x000fe400000010ff */
[----:B------:R-:W-:Y:S02]  /*58d0*/  HSET2.LE.AND R9, R9, R2, PT ;  /* 0x0000000209097233 */ /* 0x000fe40003803000 */
[----:B--2---:R-:W-:-:S02]  /*58e0*/  F2FP.BF16.F32.PACK_AB R7, R18, R19 ;  /* 0x000000131207723e */ /* 0x004fc400000010ff */
[----:B-----5:R-:W-:Y:S02]  /*58f0*/  F2FP.BF16.F32.PACK_AB R10, R17, R20 ;  /* 0x00000014110a723e */ /* 0x020fe400000010ff */
[----:B------:R-:W-:Y:S02]  /*5900*/  LOP3.LUT R4, R4, R5, RZ, 0xc0, !PT ;  /* 0x0000000504047212 */ /* 0x000fe400078ec0ff */
[----:B------:R-:W-:Y:S01]  /*5910*/  LOP3.LUT R7, R3, R7, RZ, 0xc0, !PT ;  /* 0x0000000703077212 */ /* 0x000fe200078ec0ff */
[----:B------:R-:W-:Y:S01]  /*5920*/  FFMA.FTZ R3, R132, UR38, -R8 ;  /* 0x0000002684037c23 */ /* 0x000fe20008010808 */
[----:B------:R-:W-:Y:S02]  /*5930*/  LOP3.LUT R5, R9, R10, RZ, 0xc0, !PT ;  /* 0x0000000a09057212 */ /* 0x000fe400078ec0ff */
[----:B------:R-:W-:Y:S02]  /*5940*/  LOP3.LUT R9, R13, UR13, R16, 0x96, !PT ;  /* 0x0000000d0d097c12 */ /* 0x000fe4000f8e9610 */
[----:B------:R1:W-:Y:S03]  /*5950*/  MUFU.EX2 R16, R3 ;  /* 0x0000000300107308 */ /* 0x0003e60000000800 */
        /* <DEDUP_REMOVED lines=16> */
[----:B------:R-:W-:-:S04]  /*5a60*/  IMAD.WIDE.U32 R4, R9, -0x2daee0ad, RZ ;  /* 0xd2511f5309047825 */ /* 0x000fc800078e00ff */
[----:B------:R-:W-:Y:S01]  /*5a70*/  FFMA.FTZ R6, R130, UR38, -R8 ;  /* 0x0000002682067c23 */ /* 0x000fe20008010808 */
[----:B-1----:R-:W-:-:S03]  /*5a80*/  LOP3.LUT R3, R5, UR29, R236, 0x96, !PT ;  /* 0x0000001d05037c12 */ /* 0x002fc6000f8e96ec */
[----:B------:R1:W-:Y:S01]  /*5a90*/  MUFU.EX2 R15, R6 ;  /* 0x00000006000f7308 */ /* 0x0003e20000000800 */
[C---:B------:R-:W-:Y:S02]  /*5aa0*/  LOP3.LUT R5, R4.reuse, 0xffff, RZ, 0xc0, !PT ;  /* 0x0000ffff04057812 */ /* 0x040fe400078ec0ff */
[----:B------:R-:W-:Y:S02]  /*5ab0*/  LOP3.LUT R10, R4, 0xff, RZ, 0xc0, !PT ;  /* 0x000000ff040a7812 */ /* 0x000fe400078ec0ff */
[--C-:B------:R-:W-:Y:S02]  /*5ac0*/  SHF.R.U32.HI R7, RZ, 0x10, R4.reuse ;  /* 0x00000010ff077819 */ /* 0x100fe40000011604 */
[----:B------:R-:W-:Y:S01]  /*5ad0*/  SHF.R.U32.HI R9, RZ, 0x18, R4 ;  /* 0x00000018ff097819 */ /* 0x000fe20000011604 */
[----:B------:R-:W-:Y:S01]  /*5ae0*/  FFMA.FTZ R4, R131, UR38, -R8 ;  /* 0x0000002683047c23 */ /* 0x000fe20008010808 */
[----:B------:R-:W-:-:S03]  /*5af0*/  SHF.R.U32.HI R5, RZ, 0x8, R5 ;  /* 0x00000008ff057819 */ /* 0x000fc60000011605 */
[----:B------:R2:W-:Y:S01]  /*5b00*/  MUFU.EX2 R14, R4 ;  /* 0x00000004000e7308 */ /* 0x0005e20000000800 */
[----:B------:R-:W-:Y:S01]  /*5b10*/  PRMT R10, R10, 0x5410, R5 ;  /* 0x000054100a0a7816 */ /* 0x000fe20000000005 */
[----:B------:R-:W-:Y:S01]  /*5b20*/  FFMA.FTZ R5, R128, UR38, -R8 ;  /* 0x0000002680057c23 */ /* 0x000fe20008010808 */
[----:B-1----:R-:W-:-:S05]  /*5b30*/  LOP3.LUT R6, R7, 0xff, RZ, 0xc0, !PT ;  /* 0x000000ff07067812 */ /* 0x002fca00078ec0ff */
[----:B------:R1:W3:Y:S01]  /*5b40*/  MUFU.EX2 R13, R5 ;  /* 0x00000005000d7308 */ /* 0x0002e20000000800 */
[----:B------:R-:W-:Y:S01]  /*5b50*/  PRMT R9, R6, 0x5410, R9 ;  /* 0x0000541006097816 */ /* 0x000fe20000000009 */
[----:B------:R-:W-:-:S06]  /*5b60*/  FFMA.FTZ R6, R28, UR38, -R0 ;  /* 0x000000261c067c23 */ /* 0x000fcc0008010800 */
[----:B------:R-:W-:Y:S01]  /*5b70*/  MUFU.EX2 R12, R6 ;  /* 0x00000006000c7308 */ /* 0x000fe20000000800 */
[----:B--2---:R-:W-:-:S04]  /*5b80*/  LOP3.LUT R4, R3, 0xffff, RZ, 0xc0, !PT ;  /* 0x0000ffff03047812 */ /* 0x004fc800078ec0ff */
[----:B-1----:R-:W-:Y:S02]  /*5b90*/  SHF.R.U32.HI R5, RZ, 0x8, R4 ;  /* 0x00000008ff057819 */ /* 0x002fe40000011604 */
[----:B------:R-:W-:-:S04]  /*5ba0*/  LOP3.LUT R4, R3, 0xff, RZ, 0xc0, !PT ;  /* 0x000000ff03047812 */ /* 0x000fc800078ec0ff */
[----:B------:R-:W-:Y:S01]  /*5bb0*/  PRMT R7, R4, 0x5410, R5 ;  /* 0x0000541004077816 */ /* 0x000fe20000000005 */
[----:B------:R-:W-:Y:S01]  /*5bc0*/  FFMA.FTZ R4, R29, UR38, -R0 ;  /* 0x000000261d047c23 */ /* 0x000fe20008010800 */
[----:B------:R-:W-:-:S03]  /*5bd0*/  SHF.R.U32.HI R5, RZ, 0x10, R3 ;  /* 0x00000010ff057819 */ /* 0x000fc60000011603 */
[----:B------:R1:W2:Y:S02]  /*5be0*/  MUFU.EX2 R11, R4 ;  /* 0x00000004000b7308 */ /* 0x0002a40000000800 */
[----:B-1----:R-:W-:Y:S02]  /*5bf0*/  SHF.R.U32.HI R4, RZ, 0x18, R3 ;  /* 0x00000018ff047819 */ /* 0x002fe40000011603 */
[----:B------:R-:W-:Y:S01]  /*5c00*/  LOP3.LUT R3, R5, 0xff, RZ, 0xc0, !PT ;  /* 0x000000ff05037812 */ /* 0x000fe200078ec0ff */
[--C-:B------:R-:W-:Y:S01]  /*5c10*/  FFMA.FTZ R5, R33, UR38, -R0.reuse ;  /* 0x0000002621057c23 */ /* 0x100fe20008010800 */
[----:B------:R-:W-:Y:S02]  /*5c20*/  FFMA.FTZ R0, R129, UR38, -R0 ;  /* 0x0000002681007c23 */ /* 0x000fe40008010800 */
[----:B------:R-:W-:Y:S01]  /*5c30*/  PRMT R6, R3, 0x5410, R4 ;  /* 0x0000541003067816 */ /* 0x000fe20000000004 */
[----:B------:R1:W-:Y:S01]  /*5c40*/  MUFU.EX2 R8, R5 ;  /* 0x0000000500087308 */ /* 0x0003e20000000800 */
[----:B------:R-:W-:-:S02]  /*5c50*/  HSET2.LE.AND R3, R10, R2, PT ;  /* 0x000000020a037233 */ /* 0x000fc40003803000 */
[--C-:B------:R-:W-:Y:S02]  /*5c60*/  HSET2.LE.AND R4, R9, R2.reuse, PT ;  /* 0x0000000209047233 */ /* 0x100fe40003803000 */
[--C-:B-1----:R-:W-:Y:S02]  /*5c70*/  HSET2.LE.AND R5, R7, R2.reuse, PT ;  /* 0x0000000207057233 */ /* 0x102fe40003803000 */
[----:B------:R-:W-:Y:S02]  /*5c80*/  HSET2.LE.AND R2, R6, R2, PT ;  /* 0x0000000206027233 */ /* 0x000fe40003803000 */
[----:B------:R3:W1:Y:S02]  /*5c90*/  MUFU.EX2 R6, R0 ;  /* 0x0000000000067308 */ /* 0x0006640000000800 */
[----:B---3--:R-:W-:-:S04]  /*5ca0*/  F2FP.BF16.F32.PACK_AB R0, R13, R14 ;  /* 0x0000000e0d00723e */ /* 0x008fc800000010ff */
[----:B------:R-:W-:Y:S01]  /*5cb0*/  LOP3.LUT R130, R3, R0, RZ, 0xc0, !PT ;  /* 0x0000000003827212 */ /* 0x000fe200078ec0ff */
[----:B------:R-:W-:Y:S01]  /*5cc0*/  FADD.FTZ R3, R248, R247 ;  /* 0x000000f7f8037221 */ /* 0x000fe20000010000 */
[----:B--2---:R-:W-:-:S03]  /*5cd0*/  F2FP.BF16.F32.PACK_AB R0, R11, R12 ;  /* 0x0000000c0b00723e */ /* 0x004fc600000010ff */
[----:B------:R-:W-:Y:S01]  /*5ce0*/  FADD.FTZ R3, R245, R3 ;  /* 0x00000003f5037221 */ /* 0x000fe20000010000 */
[----:B------:R-:W-:Y:S01]  /*5cf0*/  LOP3.LUT R131, R4, R0, RZ, 0xc0, !PT ;  /* 0x0000000004837212 */ /* 0x000fe200078ec0ff */
[----:B------:R-:W-:Y:S01]  /*5d00*/  FADD.FTZ R4, R242, R241 ;  /* 0x000000f1f2047221 */ /* 0x000fe20000010000 */
[----:B------:R-:W-:Y:S01]  /*5d10*/  F2FP.BF16.F32.PACK_AB R0, R15, R16 ;  /* 0x000000100f00723e */ /* 0x000fe200000010ff */
[----:B------:R-:W-:Y:S02]  /*5d20*/  FADD.FTZ R3, R246, R3 ;  /* 0x00000003f6037221 */ /* 0x000fe40000010000 */
[----:B------:R-:W-:Y:S01]  /*5d30*/  FADD.FTZ R4, R244, R4 ;  /* 0x00000004f4047221 */ /* 0x000fe20000010000 */
[----:B------:R-:W-:Y:S02]  /*5d40*/  LOP3.LUT R128, R5, R0, RZ, 0xc0, !PT ;  /* 0x0000000005807212 */ /* 0x000fe400078ec0ff */
[----:B-1----:R-:W-:Y:S01]  /*5d50*/  F2FP.BF16.F32.PACK_AB R0, R6, R8 ;  /* 0x000000080600723e */ /* 0x002fe200000010ff */
[----:B------:R-:W-:-:S03]  /*5d60*/  FADD.FTZ R4, R243, R4 ;  /* 0x00000004f3047221 */ /* 0x000fc60000010000 */
[----:B------:R-:W-:Y:S01]  /*5d70*/  LOP3.LUT R129, R2, R0, RZ, 0xc0, !PT ;  /* 0x0000000002817212 */ /* 0x000fe200078ec0ff */
        /* <DEDUP_REMOVED lines=42> */
[----:B------:R-:W-:-:S02]  /*6020*/  VIADD R222, R219, 0x800 ;  /* 0x00000800dbde7836 */ /* 0x000fc40000000000 */
[C---:B------:R-:W-:Y:S02]  /*6030*/  VIADD R221, R219.reuse, 0x1000 ;  /* 0x00001000dbdd7836 */ /* 0x040fe40000000000 */
[----:B------:R-:W-:Y:S01]  /*6040*/  VIADD R220, R219, 0x1800 ;  /* 0x00001800dbdc7836 */ /* 0x000fe20000000000 */
[----:B-1----:R-:W-:-:S12]  /*6050*/  @!P0 BRA `(.L_x_2311) ;  /* 0x000000d400dc8947 */ /* 0x002fd80003800000 */
[----:B------:R-:W2:Y:S04]  /*6060*/  LDL.64 R236, [R1+0x68] ;  /* 0x0000680001ec7983 */ /* 0x000ea80000100a00 */
[----:B------:R-:W3:Y:S01]  /*6070*/  LDL R31, [R1+0x38] ;  /* 0x00003800011f7983 */ /* 0x000ee20000100800 */
[----:B------:R-:W-:Y:S01]  /*6080*/  UIADD3 UR32, UR37, -0x2, URZ ;  /* 0xfffffffe25207890 */ /* 0x000fe2000fffe03f */
[----:B------:R-:W-:-:S04]  /*6090*/  DEPBAR.LE SB0, 0x0 ;  /* 0x000080000000791a */ /* 0x000fc80000000000 */
[----:B------:R-:W-:Y:S01]  /*60a0*/  USHF.R.S32.HI UR39, URZ, 0x1f, UR32 ;  /* 0x0000001f3f277899 */ /* 0x000fe20008011420 */
[----:B------:R-:W-:Y:S01]  /*60b0*/  IMAD.U32 R2, RZ, RZ, UR32 ;  /* 0x00000020ff027e24 */ /* 0x000fe2000f8e00ff */
[----:B------:R-:W-:Y:S01]  /*60c0*/  UIMAD UR10, UR26, UR32, URZ ;  /* 0x000000201a0a72a4 */ /* 0x000fe2000f8e023f */
[----:B------:R-:W-:Y:S01]  /*60d0*/  IMAD.U32 R4, RZ, RZ, UR36 ;  /* 0x00000024ff047e24 */ /* 0x000fe2000f8e00ff */
[----:B------:R-:W1:Y:S01]  /*60e0*/  S2R R18, SR_TID.X ;  /* 0x0000000000127919 */ /* 0x000e620000002100 */
[----:B------:R-:W-:Y:S01]  /*60f0*/  VIADD R19, R252, 0x4 ;  /* 0x00000004fc137836 */ /* 0x000fe20000000000 */
[----:B------:R-:W-:Y:S02]  /*6100*/  UIMAD UR39, UR39, UR27, UR10 ;  /* 0x0000001b272772a4 */ /* 0x000fe4000f8e020a */
[----:B------:R-:W-:Y:S01]  /*6110*/  UISETP.GT.AND UP0, UPT, UR32, UR23, UPT ;  /* 0x000000172000728c */ /* 0x000fe2000bf04270 */
[----:B------:R-:W-:Y:S01]  /*6120*/  ULDC.64 UR10, c[0x0][0x220] ;  /* 0x00008800000a7ab9 */ /* 0x000fe20000000a00 */
[----:B-1----:R-:W-:-:S05]  /*6130*/  IMAD.SHL.U32 R18, R18, 0x2, RZ ;  /* 0x0000000212127824 */ /* 0x002fca00078e00ff */
[----:B------:R-:W-:Y:S01]  /*6140*/  LOP3.LUT R18, R18, 0x6, RZ, 0xc0, !PT ;  /* 0x0000000612127812 */ /* 0x000fe200078ec0ff */
[----:B------:R-:W-:Y:S01]  /*6150*/  BAR.SYNC.DEFER_BLOCKING 0x0 ;  /* 0x0000000000007b1d */ /* 0x000fe20000010000 */
[----:B--2---:R-:W-:-:S04]  /*6160*/  IMAD.WIDE.U32 R2, R2, UR27, R236 ;  /* 0x0000001b02027c25 */ /* 0x004fc8000f8e00ec */
[----:B------:R-:W-:Y:S01]  /*6170*/  VIADD R0, R3, UR39 ;  /* 0x0000002703007c36 */ /* 0x000fe20008000000 */
[C---:B------:R-:W-:Y:S01]  /*6180*/  LEA R16, P0, R2.reuse, UR10, 0x1 ;  /* 0x0000000a02107c11 */ /* 0x040fe2000f8008ff */
[----:B------:R-:W-:Y:S02]  /*6190*/  IMAD.U32 R3, RZ, RZ, UR36 ;  /* 0x00000024ff037e24 */ /* 0x000fe4000f8e00ff */
[----:B---3--:R-:W-:Y:S01]  /*61a0*/  IMAD.MOV.U32 R132, RZ, RZ, R31 ;  /* 0x000000ffff847224 */ /* 0x008fe200078e001f */
[----:B------:R-:W-:Y:S01]  /*61b0*/  LEA.HI.X R17, R2, UR11, R0, 0x1, P0 ;  /* 0x0000000b02117c11 */ /* 0x000fe200080f0c00 */
[----:B------:R-:W-:Y:S01]  /*61c0*/  IMAD.U32 R0, RZ, RZ, UR33 ;  /* 0x00000021ff007e24 */ /* 0x000fe2000f8e00ff */
[----:B------:R-:W-:-:S03]  /*61d0*/  LEA R2, P0, R3, R16, 0x1 ;  /* 0x0000001003027211 */ /* 0x000fc600078008ff */
[----:B------:R-:W-:Y:S01]  /*61e0*/  @!PT LDS RZ, [RZ] ;  /* 0x00000000fffff984 */ /* 0x000fe20000000800 */
[----:B------:R-:W-:Y:S01]  /*61f0*/  @!PT LDS RZ, [RZ] ;  /* 0x00000000fffff984 */ /* 0x000fe20000000800 */
[----:B------:R-:W-:Y:S01]  /*6200*/  @!PT LDS RZ, [RZ] ;  /* 0x00000000fffff984 */ /* 0x000fe20000000800 */
[----:B------:R-:W-:Y:S01]  /*6210*/  LDGSTS.E.BYPASS.LTC128B.128 [R232+0xa000], desc[UR30][R16.64] ;  /* 0x0a00000010e87fae */ /* 0x000fe2000b901d5e */
[----:B------:R-:W-:Y:S01]  /*6220*/  LEA.HI.X R3, R4, R17, R0, 0x1, P0 ;  /* 0x0000001104037211 */ /* 0x000fe200000f0c00 */
[----:B------:R-:W-:Y:S02]  /*6230*/  IMAD.U32 R0, RZ, RZ, UR32 ;  /* 0x00000020ff007e24 */ /* 0x000fe4000f8e00ff */
[----:B------:R-:W-:Y:S02]  /*6240*/  LDGSTS.E.BYPASS.LTC128B.128 [R232+0xb000], desc[UR30][R16.64+0x80] ;  /* 0x0b00008010e87fae */ /* 0x000fe4000b901d5e */
[----:B------:R-:W-:Y:S02]  /*6250*/  IMAD R0, R0, 0x20, R18 ;  /* 0x0000002000007824 */ /* 0x000fe400078e0212 */
[----:B------:R-:W-:Y:S03]  /*6260*/  LDGSTS.E.BYPASS.LTC128B.128 [R232+0xa800], desc[UR30][R2.64] ;  /* 0x0a80000002e87fae */ /* 0x000fe6000b901d5e */
[C---:B------:R-:W-:Y:S01]  /*6270*/  ISETP.GE.AND P3, PT, R0.reuse, R229, PT ;  /* 0x000000e50000720c */ /* 0x040fe20003f66270 */
[----:B------:R1:W-:Y:S01]  /*6280*/  LDGSTS.E.BYPASS.LTC128B.128 [R232+0xb800], desc[UR30][R2.64+0x80] ;  /* 0x0b80008002e87fae */ /* 0x0003e2000b901d5e */
[----:B------:R-:W-:-:S02]  /*6290*/  ISETP.GE.AND P1, PT, R0, R228, PT ;  /* 0x000000e40000720c */ /* 0x000fc40003f26270 */
[C---:B------:R-:W-:Y:S01]  /*62a0*/  ISETP.LT.OR P3, PT, R0.reuse, R225, P3 ;  /* 0x000000e10000720c */ /* 0x040fe20001f61670 */
[----:B------:R-:W-:Y:S01]  /*62b0*/  LDSM.16.M88.4 R8, [R210+0x2000] ;  /* 0x00200000d208783b */ /* 0x000fe20000000200 */
[C---:B------:R-:W-:Y:S02]  /*62c0*/  ISETP.GE.AND P6, PT, R0.reuse, R231, PT ;  /* 0x000000e70000720c */ /* 0x040fe40003fc6270 */
[C---:B------:R-:W-:Y:S01]  /*62d0*/  ISETP.LT.OR P1, PT, R0.reuse, R224, P1 ;  /* 0x000000e00000720c */ /* 0x040fe20000f21670 */
[----:B------:R-:W2:Y:S01]  /*62e0*/  LDSM.16.M88.4 R20, [R208+0x8800] ;  /* 0x00880000d014783b */ /* 0x000ea20000000200 */
[----:B------:R-:W-:-:S03]  /*62f0*/  ISETP.LT.OR P6, PT, R0, R227, P6 ;  /* 0x000000e30000720c */ /* 0x000fc600037c1670 */
[----:B------:R-:W3:Y:S04]  /*6300*/  LDSM.16.M88.4 R24, [R208+0x8000] ;  /* 0x00800000d018783b */ /* 0x000ee80000000200 */
[----:B------:R-:W4:Y:S04]  /*6310*/  LDSM.16.M88.4 R12, [R210] ;  /* 0x00000000d20c783b */ /* 0x000f280000000200 */
[----:B------:R-:W-:Y:S04]  /*6320*/  LDSM.16.M88.4 R4, [R212+0x2000] ;  /* 0x00200000d404783b */ /* 0x000fe80000000200 */
[----:B------:R-:W5:Y:S01]  /*6330*/  LDSM.16.M88.4 R28, [R222] ;  /* 0x00000000de1c783b */ /* 0x000f620000000200 */
[----:B-1----:R-:W-:-:S03]  /*6340*/  VIADD R2, R0, 0x1 ;  /* 0x0000000100027836 */ /* 0x002fc60000000000 */
[----:B------:R-:W1:Y:S01]  /*6350*/  LDSM.16.M88.4 R140, [R219] ;  /* 0x00000000db8c783b */ /* 0x000e620000000200 */
[----:B------:R-:W-:Y:S01]  /*6360*/  IMAD.U32 R3, RZ, RZ, UR35 ;  /* 0x00000023ff037e24 */ /* 0x000fe2000f8e00ff */
[C---:B------:R-:W-:Y:S02]  /*6370*/  ISETP.GE.AND P5, PT, R2.reuse, R229, PT ;  /* 0x000000e50200720c */ /* 0x040fe40003fa6270 */
[----:B------:R-:W0:Y:S01]  /*6380*/  LDGDEPBAR ;  /* 0x00000000000079af */ /* 0x000e220000000000 */
        /* <DEDUP_REMOVED lines=8> */
[----:B--2---:R-:W-:Y:S01]  /*6410*/  HMMA.16816.F32.BF16 R176, R8, R20, RZ ;  /* 0x0000001408b0723c */ /* 0x004fe200000418ff */
[----:B------:R-:W-:-:S05]  /*6420*/  LOP3.LUT R3, R235, UR32, R3, 0x96, !PT ;  /* 0x00000020eb037c12 */ /* 0x000fca000f8e9603 */
[C---:B---3--:R-:W-:Y:S06]  /*6430*/  HMMA.16816.F32.BF16 R184, R8.reuse, R24, RZ ;  /* 0x0000001808b8723c */ /* 0x048fec00000418ff */
[C---:B------:R-:W-:Y:S06]  /*6440*/  HMMA.16816.F32.BF16 R180, R8.reuse, R26, RZ ;  /* 0x0000001a08b4723c */ /* 0x040fec00000418ff */
[----:B------:R-:W-:Y:S01]  /*6450*/  HMMA.16816.F32.BF16 R32, R8, R22, RZ ;  /* 0x000000160820723c */ /* 0x000fe200000418ff */
[----:B------:R-:W2:Y:S05]  /*6460*/  LDSM.16.M88.4 R8, [R212] ;  /* 0x00000000d408783b */ /* 0x000eaa0000000200 */
[----:B----4-:R-:W-:Y:S06]  /*6470*/  HMMA.16816.F32.BF16 R196, R12, R24, RZ ;  /* 0x000000180cc4723c */ /* 0x010fec00000418ff */
[----:B-----5:R-:W-:Y:S06]  /*6480*/  HMMA.16816.F32.BF16 R192, R4, R28, R176 ;  /* 0x0000001c04c0723c */ /* 0x020fec00000418b0 */
[C---:B------:R-:W-:Y:S06]  /*6490*/  HMMA.16816.F32.BF16 R240, R12.reuse, R20, RZ ;  /* 0x000000140cf0723c */ /* 0x040fec00000418ff */
[----:B------:R-:W-:Y:S01]  /*64a0*/  HMMA.16816.F32.BF16 R204, R12, R22, RZ ;  /* 0x000000160ccc723c */ /* 0x000fe200000418ff */
[----:B------:R-:W-:Y:S05]  /*64b0*/  LDSM.16.M88.4 R20, [R216+0x8000] ;  /* 0x00800000d814783b */ /* 0x000fea0000000200 */
[C---:B-1----:R-:W-:Y:S06]  /*64c0*/  HMMA.16816.F32.BF16 R200, R4.reuse, R140, R184 ;  /* 0x0000008c04c8723c */ /* 0x042fec00000418b8 */
[C---:B------:R-:W-:Y:S06]  /*64d0*/  HMMA.16816.F32.BF16 R188, R4.reuse, R142, R180 ;  /* 0x0000008e04bc723c */ /* 0x040fec00000418b4 */
[----:B------:R-:W-:Y:S01]  /*64e0*/  HMMA.16816.F32.BF16 R176, R4, R30, R32 ;  /* 0x0000001e04b0723c */ /* 0x000fe20000041820 */
[----:B------:R-:W1:Y:S04]  /*64f0*/  LDSM.16.M88.4 R4, [R218+0x2000] ;  /* 0x00200000da04783b */ /* 0x000e680000000200 */
[----:B------:R-:W-:Y:S01]  /*6500*/  LDSM.16.M88.4 R32, [R216+0x8800] ;  /* 0x00880000d820783b */ /* 0x000fe20000000200 */
[----:B------:R-:W-:Y:S03]  /*6510*/  HMMA.16816.F32.BF16 R236, R12, R26, RZ ;  /* 0x0000001a0cec723c */ /* 0x000fe600000418ff */
[----:B------:R-:W3:Y:S03]  /*6520*/  LDSM.16.M88.4 R12, [R218] ;  /* 0x00000000da0c783b */ /* 0x000ee60000000200 */
[C---:B--2---:R-:W-:Y:S06]  /*6530*/  HMMA.16816.F32.BF16 R24, R8.reuse, R140, R196 ;  /* 0x0000008c0818723c */ /* 0x044fec00000418c4 */
[----:B------:R-:W-:-:S12]  /*6540*/  HMMA.16816.F32.BF16 R184, R8, R28, R240 ;  /* 0x0000001c08b8723c */ /* 0x000fd800000418f0 */
[C---:B------:R-:W-:Y:S06]  /*6550*/  HMMA.16816.F32.BF16 R180, R8.reuse, R142, R236 ;  /* 0x0000008e08b4723c */ /* 0x040fec00000418ec */
[----:B------:R-:W-:Y:S01]  /*6560*/  HMMA.16816.F32.BF16 R140, R8, R30, R204 ;  /* 0x0000001e088c723c */ /* 0x000fe200000418cc */
[----:B------:R-:W-:Y:S04]  /*6570*/  LDSM.16.M88.4 R8, [R217+0x2000] ;  /* 0x00200000d908783b */ /* 0x000fe80000000200 */
[----:B------:R-:W2:Y:S01]  /*6580*/  LDSM.16.M88.4 R28, [R215] ;  /* 0x00000000d71c783b */ /* 0x000ea20000000200 */
[C---:B-1----:R-:W-:Y:S06]  /*6590*/  HMMA.16816.F32.BF16 R240, R4.reuse, R20, R200 ;  /* 0x0000001404f0723c */ /* 0x042fec00000418c8 */
[----:B------:R-:W-:Y:S06]  /*65a0*/  HMMA.16816.F32.BF16 R236, R4, R22, R188 ;  /* 0x0000001604ec723c */ /* 0x000fec00000418bc */
[----:B---3--:R-:W-:Y:S01]  /*65b0*/  HMMA.16816.F32.BF16 R200, R12, R20, R24 ;  /* 0x000000140cc8723c */ /* 0x008fe20000041818 */
[----:B------:R-:W1:Y:S05]  /*65c0*/  LDSM.16.M88.4 R24, [R215+0x800] ;  /* 0x00080000d718783b */ /* 0x000e6a0000000200 */
[C---:B------:R-:W-:Y:S06]  /*65d0*/  HMMA.16816.F32.BF16 R244, R4.reuse, R32, R192 ;  /* 0x0000002004f4723c */ /* 0x040fec00000418c0 */
[----:B------:R-:W-:Y:S01]  /*65e0*/  HMMA.16816.F32.BF16 R204, R4, R34, R176 ;  /* 0x0000002204cc723c */ /* 0x000fe200000418b0 */
[----:B------:R-:W-:Y:S05]  /*65f0*/  LDSM.16.M88.4 R4, [R210+0x6000] ;  /* 0x00600000d204783b */ /* 0x000fea0000000200 */
[C---:B------:R-:W-:Y:S01]  /*6600*/  HMMA.16816.F32.BF16 R196, R12.reuse, R22, R180 ;  /* 0x000000160cc4723c */ /* 0x040fe200000418b4 */
[----:B------:R-:W3:Y:S05]  /*6610*/  LDSM.16.M88.4 R20, [R217] ;  /* 0x00000000d914783b */ /* 0x000eea0000000200 */
[C---:B------:R-:W-:Y:S01]  /*6620*/  HMMA.16816.F32.BF16 R188, R12.reuse, R34, R140 ;  /* 0x000000220cbc723c */ /* 0x040fe2000004188c */
[----:B------:R-:W4:Y:S05]  /*6630*/  LDSM.16.M88.4 R140, [R208+0x9000] ;  /* 0x00900000d08c783b */ /* 0x000f2a0000000200 */
[----:B------:R-:W-:Y:S01]  /*6640*/  HMMA.16816.F32.BF16 R192, R12, R32, R184 ;  /* 0x000000200cc0723c */ /* 0x000fe200000418b8 */
[----:B------:R-:W5:Y:S05]  /*6650*/  LDSM.16.M88.4 R32, [R208+0x9800] ;  /* 0x00980000d020783b */ /* 0x000f6a0000000200 */
[C---:B--2---:R-:W-:Y:S06]  /*6660*/  HMMA.16816.F32.BF16 R184, R8.reuse, R28, R240 ;  /* 0x0000001c08b8723c */ /* 0x044fec00000418f0 */
[C---:B------:R-:W-:Y:S06]  /*6670*/  HMMA.16816.F32.BF16 R180, R8.reuse, R30, R236 ;  /* 0x0000001e08b4723c */ /* 0x040fec00000418ec */
[C---:B-1----:R-:W-:Y:S06]  /*6680*/  HMMA.16816.F32.BF16 R176, R8.reuse, R24, R244 ;  /* 0x0000001808b0723c */ /* 0x042fec00000418f4 */
[----:B------:R-:W-:Y:S01]  /*6690*/  HMMA.16816.F32.BF16 R12, R8, R26, R204 ;  /* 0x0000001a080c723c */ /* 0x000fe200000418cc */
[----:B------:R-:W1:Y:S05]  /*66a0*/  LDSM.16.M88.4 R8, [R210+0x4000] ;  /* 0x00400000d208783b */ /* 0x000e6a0000000200 */
[C---:B---3--:R-:W-:Y:S06]  /*66b0*/  HMMA.16816.F32.BF16 R204, R20.reuse, R28, R200 ;  /* 0x0000001c14cc723c */ /* 0x048fec00000418c8 */
[C---:B------:R-:W-:Y:S01]  /*66c0*/  HMMA.16816.F32.BF16 R200, R20.reuse, R30, R196 ;  /* 0x0000001e14c8723c */ /* 0x040fe200000418c4 */
[----:B------:R-:W-:Y:S05]  /*66d0*/  LDSM.16.M88.4 R28, [R220] ;  /* 0x00000000dc1c783b */ /* 0x000fea0000000200 */
[----:B------:R-:W-:Y:S06]  /*66e0*/  HMMA.16816.F32.BF16 R196, R20, R26, R188 ;  /* 0x0000001a14c4723c */ /* 0x000fec00000418bc */
[----:B----4-:R-:W-:Y:S06]  /*66f0*/  HMMA.16816.F32.BF16 R188, R4, R140, R184 ;  /* 0x0000008c04bc723c */ /* 0x010fec00000418b8 */
[----:B------:R-:W-:Y:S01]  /*6700*/  HMMA.16816.F32.BF16 R192, R20, R24, R192 ;  /* 0x0000001814c0723c */ /* 0x000fe200000418c0 */
[----:B------:R-:W-:Y:S05]  /*6710*/  LDSM.16.M88.4 R20, [R221] ;  /* 0x00000000dd14783b */ /* 0x000fea0000000200 */
[C---:B------:R-:W-:Y:S06]  /*6720*/  HMMA.16816.F32.BF16 R184, R4.reuse, R142, R180 ;  /* 0x0000008e04b8723c */ /* 0x040fec00000418b4 */
[C---:B-----5:R-:W-:Y:S06]  /*6730*/  HMMA.16816.F32.BF16 R180, R4.reuse, R32, R176 ;  /* 0x0000002004b4723c */ /* 0x060fec00000418b0 */
[----:B------:R-:W-:Y:S01]  /*6740*/  HMMA.16816.F32.BF16 R24, R4, R34, R12 ;  /* 0x000000220418723c */ /* 0x000fe2000004180c */
[----:B------:R-:W2:Y:S04]  /*6750*/  LDSM.16.M88.4 R4, [R212+0x6000] ;  /* 0x00600000d404783b */ /* 0x000ea80000000200 */
[----:B------:R-:W3:Y:S01]  /*6760*/  LDSM.16.M88.4 R12, [R212+0x4000] ;  /* 0x00400000d40c783b */ /* 0x000ee20000000200 */
[C---:B-1----:R-:W-:Y:S06]  /*6770*/  HMMA.16816.F32.BF16 R176, R8.reuse, R140, R204 ;  /* 0x0000008c08b0723c */ /* 0x042fec00000418cc */
[C---:B------:R-:W-:Y:S06]  /*6780*/  HMMA.16816.F32.BF16 R140, R8.reuse, R142, R200 ;  /* 0x0000008e088c723c */ /* 0x040fec00000418c8 */
[C---:B------:R-:W-:Y:S06]  /*6790*/  HMMA.16816.F32.BF16 R192, R8.reuse, R32, R192 ;  /* 0x0000002008c0723c */ /* 0x040fec00000418c0 */
[----:B------:R-:W-:Y:S01]  /*67a0*/  HMMA.16816.F32.BF16 R196, R8, R34, R196 ;  /* 0x0000002208c4723c */ /* 0x000fe200000418c4 */
[----:B------:R-:W-:Y:S04]  /*67b0*/  LDSM.16.M88.4 R32, [R216+0x9000] ;  /* 0x00900000d820783b */ /* 0x000fe80000000200 */
[----:B------:R-:W1:Y:S01]  /*67c0*/  LDSM.16.M88.4 R8, [R218+0x4000] ;  /* 0x00400000da08783b */ /* 0x000e620000000200 */
[C---:B--2---:R-:W-:Y:S06]  /*67d0*/  HMMA.16816.F32.BF16 R204, R4.reuse, R20, R188 ;  /* 0x0000001404cc723c */ /* 0x044fec00000418bc */
[C---:B------:R-:W-:Y:S06]  /*67e0*/  HMMA.16816.F32.BF16 R240, R4.reuse, R22, R184 ;  /* 0x0000001604f0723c */ /* 0x040fec00000418b8 */
[C---:B------:R-:W-:Y:S06]  /*67f0*/  HMMA.16816.F32.BF16 R236, R4.reuse, R28, R180 ;  /* 0x0000001c04ec723c */ /* 0x040fec00000418b4 */
[----:B------:R-:W-:Y:S01]  /*6800*/  HMMA.16816.F32.BF16 R200, R4, R30, R24 ;  /* 0x0000001e04c8723c */ /* 0x000fe20000041818 */
[----:B------:R-:W2:Y:S04]  /*6810*/  LDSM.16.M88.4 R4, [R218+0x6000] ;  /* 0x00600000da04783b */ /* 0x000ea80000000200 */
[----:B------:R-:W4:Y:S01]  /*6820*/  LDSM.16.M88.4 R24, [R216+0x9800] ;  /* 0x00980000d818783b */ /* 0x000f220000000200 */
[C---:B---3--:R-:W-:Y:S06]  /*6830*/  HMMA.16816.F32.BF16 R180, R12.reuse, R20, R176 ;  /* 0x000000140cb4723c */ /* 0x048fec00000418b0 */
[C---:B------:R-:W-:Y:S01]  /*6840*/  HMMA.16816.F32.BF16 R188, R12.reuse, R22, R140 ;  /* 0x000000160cbc723c */ /* 0x040fe2000004188c */
[----:B------:R-:W-:Y:S05]  /*6850*/  LDSM.16.M88.4 R20, [R217+0x6000] ;  /* 0x00600000d914783b */ /* 0x000fea0000000200 */
[C---:B------:R-:W-:Y:S06]  /*6860*/  HMMA.16816.F32.BF16 R184, R12.reuse, R28, R192 ;  /* 0x0000001c0cb8723c */ /* 0x040fec00000418c0 */
[----:B------:R-:W-:Y:S01]  /*6870*/  HMMA.16816.F32.BF16 R176, R12, R30, R196 ;  /* 0x0000001e0cb0723c */ /* 0x000fe200000418c4 */
[----:B------:R-:W3:Y:S04]  /*6880*/  LDSM.16.M88.4 R28, [R215+0x1000] ;  /* 0x00100000d71c783b */ /* 0x000ee80000000200 */
[----:B------:R-:W5:Y:S01]  /*6890*/  LDSM.16.M88.4 R12, [R217+0x4000] ;  /* 0x00400000d90c783b */ /* 0x000f620000000200 */
[C---:B-1----:R-:W-:Y:S06]  /*68a0*/  HMMA.16816.F32.BF16 R180, R8.reuse, R32, R180 ;  /* 0x0000002008b4723c */ /* 0x042fec00000418b4 */
[----:B------:R-:W-:Y:S06]  /*68b0*/  HMMA.16816.F32.BF16 R188, R8, R34, R188 ;  /* 0x0000002208bc723c */ /* 0x000fec00000418bc */
[----:B--2---:R-:W-:Y:S06]  /*68c0*/  HMMA.16816.F32.BF16 R140, R4, R32, R204 ;  /* 0x00000020048c723c */ /* 0x004fec00000418cc */
[C---:B----4-:R-:W-:Y:S06]  /*68d0*/  HMMA.16816.F32.BF16 R196, R8.reuse, R24, R184 ;  /* 0x0000001808c4723c */ /* 0x050fec00000418b8 */
[----:B------:R-:W-:Y:S01]  /*68e0*/  HMMA.16816.F32.BF16 R184, R8, R26, R176 ;  /* 0x0000001a08b8723c */ /* 0x000fe200000418b0 */
[----:B------:R-:W1:Y:S01]  /*68f0*/  LDSM.16.M88.4 R8, [R215+0x1800] ;  /* 0x00180000d708783b */ /* 0x000e620000000200 */
[----:B------:R-:W-:-:S04]  /*6900*/  DEPBAR.LE SB0, 0x0 ;  /* 0x000080000000791a */ /* 0x000fc80000000000 */
[----:B------:R-:W-:Y:S06]  /*6910*/  HMMA.16816.F32.BF16 R192, R4, R34, R240 ;  /* 0x0000002204c0723c */ /* 0x000fec00000418f0 */
[-C--:B---3--:R-:W-:Y:S06]  /*6920*/  HMMA.16816.F32.BF16 R140, R20, R28.reuse, R140 ;  /* 0x0000001c148c723c */ /* 0x088fec000004188c */
[----:B-----5:R-:W-:Y:S06]  /*6930*/  HMMA.16816.F32.BF16 R32, R12, R28, R180 ;  /* 0x0000001c0c20723c */ /* 0x020fec00000418b4 */
[----:B------:R-:W-:Y:S06]  /*6940*/  HMMA.16816.F32.BF16 R236, R4, R24, R236 ;  /* 0x0000001804ec723c */ /* 0x000fec00000418ec */
[----:B------:R-:W-:Y:S06]  /*6950*/  HMMA.16816.F32.BF16 R176, R12, R30, R188 ;  /* 0x0000001e0cb0723c */ /* 0x000fec00000418bc */
[----:B------:R-:W-:Y:S01]  /*6960*/  HMMA.16816.F32.BF16 R200, R4, R26, R200 ;  /* 0x0000001a04c8723c */ /* 0x000fe200000418c8 */
[----:B------:R-:W-:-:S02]  /*6970*/  FSEL R29, R140, -INF , !P6 ;  /* 0xff8000008c1d7808 */ /* 0x000fc40007000000 */
[----:B------:R-:W-:Y:S02]  /*6980*/  ISETP.GE.AND P6, PT, R2, R228, PT ;  /* 0x000000e40200720c */ /* 0x000fe40003fc6270 */
[----:B------:R-:W-:Y:S01]  /*6990*/  FSEL R139, R143, -INF , !P2 ;  /* 0xff8000008f8b7808 */ /* 0x000fe20005000000 */
[----:B------:R-:W-:Y:S01]  /*69a0*/  HMMA.16816.F32.BF16 R180, R20, R30, R192 ;  /* 0x0000001e14b4723c */ /* 0x000fe200000418c0 */
[----:B------:R-:W-:Y:S01]  /*69b0*/  FSEL R27, R32, -INF , !P3 ;  /* 0xff800000201b7808 */ /* 0x000fe20005800000 */
[----:B------:R-:W-:Y:S01]  /*69c0*/  IMAD.WIDE.U32 R6, R19, -0x326172a9, RZ ;  /* 0xcd9e8d5713067825 */ /* 0x000fe200078e00ff */
[----:B------:R-:W-:Y:S01]  /*69d0*/  BAR.SYNC.DEFER_BLOCKING 0x0 ;  /* 0x0000000000007b1d */ /* 0x000fe20000010000 */
[----:B------:R-:W-:Y:S02]  /*69e0*/  ISETP.GE.AND P3, PT, R0, R230, PT ;  /* 0x000000e60000720c */ /* 0x000fe40003f66270 */
[----:B------:R-:W-:Y:S02]  /*69f0*/  FSEL R24, R34, -INF , !P1 ;  /* 0xff80000022187808 */ /* 0x000fe40004800000 */
[----:B------:R-:W-:-:S02]  /*6a00*/  ISETP.LT.OR P3, PT, R0, R226, P3 ;  /* 0x000000e20000720c */ /* 0x000fc40001f61670 */
[----:B------:R-:W-:Y:S02]  /*6a10*/  LOP3.LUT R4, R7, R132, RZ, 0x3c, !PT ;  /* 0x0000008407047212 */ /* 0x000fe400078e3cff */
[----:B------:R-:W-:Y:S02]  /*6a20*/  FSEL R132, R142, -INF , !P3 ;  /* 0xff8000008e847808 */ /* 0x000fe40005800000 */
[----:B------:R-:W-:Y:S01]  /*6a30*/  FSEL R31, R141, -INF , !P0 ;  /* 0xff8000008d1f7808 */ /* 0x000fe20004000000 */
[----:B------:R-:W-:Y:S01]  /*6a40*/  IMAD.WIDE.U32 R18, R4, -0x2daee0ad, RZ ;  /* 0xd2511f5304127825 */ /* 0x000fe200078e00ff */
[C---:B------:R-:W-:Y:S01]  /*6a50*/  ISETP.GE.AND P1, PT, R2.reuse, R229, PT ;  /* 0x000000e50200720c */ /* 0x040fe20003f26270 */
[----:B-1----:R-:W-:Y:S01]  /*6a60*/  HMMA.16816.F32.BF16 R140, R12, R8, R196 ;  /* 0x000000080c8c723c */ /* 0x002fe200000418c4 */
[C---:B------:R-:W-:Y:S01]  /*6a70*/  ISETP.GE.AND P3, PT, R2.reuse, R231, PT ;  /* 0x000000e70200720c */ /* 0x040fe20003f66270 */
[----:B------:R-:W-:Y:S01]  /*6a80*/  IMAD.WIDE.U32 R4, R3, -0x326172a9, RZ ;  /* 0xcd9e8d5703047825 */ /* 0x000fe200078e00ff */
[----:B------:R-:W-:-:S02]  /*6a90*/  ISETP.GE.AND P0, PT, R2, R230, PT ;  /* 0x000000e60200720c */ /* 0x000fc40003f06270 */
[----:B------:R-:W-:Y:S01]  /*6aa0*/  ISETP.LT.OR P1, PT, R2, R225, P1 ;  /* 0x000000e10200720c */ /* 0x000fe20000f21670 */
[----:B------:R-:W-:Y:S01]  /*6ab0*/  VIADD R3, R0, 0x11 ;  /* 0x0000001100037836 */ /* 0x000fe20000000000 */
[C---:B------:R-:W-:Y:S02]  /*6ac0*/  ISETP.LT.OR P6, PT, R2.reuse, R224, P6 ;  /* 0x000000e00200720c */ /* 0x040fe400037c1670 */
[C---:B------:R-:W-:Y:S02]  /*6ad0*/  ISETP.LT.OR P3, PT, R2.reuse, R227, P3 ;  /* 0x000000e30200720c */ /* 0x040fe40001f61670 */
[----:B------:R-:W-:Y:S01]  /*6ae0*/  ISETP.LT.OR P0, PT, R2, R226, P0 ;  /* 0x000000e20200720c */ /* 0x000fe20000701670 */
[----:B------:R-:W-:Y:S01]  /*6af0*/  VIADD R2, R0, 0x9 ;  /* 0x0000000900027836 */ /* 0x000fe20000000000 */
[----:B------:R-:W-:Y:S02]  /*6b00*/  FSEL R26, R33, -INF , !P5 ;  /* 0xff800000211a7808 */ /* 0x000fe40006800000 */
[----:B------:R-:W-:-:S02]  /*6b10*/  FSEL R28, R35, -INF , !P4 ;  /* 0xff800000231c7808 */ /* 0x000fc40006000000 */
[----:B------:R-:W-:Y:S01]  /*6b20*/  HMMA.16816.F32.BF16 R32, R12, R10, R184 ;  /* 0x0000000a0c20723c */ /* 0x000fe200000418b8 */
[----:B------:R-:W-:Y:S02]  /*6b30*/  FSEL R25, R176, -INF , !P1 ;  /* 0xff800000b0197808 */ /* 0x000fe40004800000 */
[C---:B------:R-:W-:Y:S02]  /*6b40*/  ISETP.GE.AND P4, PT, R2.reuse, R229, PT ;  /* 0x000000e50200720c */ /* 0x040fe40003f86270 */
[C---:B------:R-:W-:Y:S01]  /*6b50*/  ISETP.GE.AND P5, PT, R2.reuse, R228, PT ;  /* 0x000000e40200720c */ /* 0x040fe20003fa6270 */
[----:B------:R-:W-:Y:S01]  /*6b60*/  HMMA.16816.F32.BF16 R184, R20, R8, R236 ;  /* 0x0000000814b8723c */ /* 0x000fe200000418ec */
[C---:B------:R-:W-:Y:S02]  /*6b70*/  ISETP.GE.AND P2, PT, R2.reuse, R231, PT ;  /* 0x000000e70200720c */ /* 0x040fe40003f46270 */
[C---:B------:R-:W-:Y:S02]  /*6b80*/  ISETP.GE.AND P1, PT, R2.reuse, R230, PT ;  /* 0x000000e60200720c */ /* 0x040fe40003f26270 */
[----:B------:R-:W-:-:S02]  /*6b90*/  ISETP.LT.OR P4, PT, R2, R225, P4 ;  /* 0x000000e10200720c */ /* 0x000fc40002781670 */
[----:B------:R-:W-:Y:S01]  /*6ba0*/  ISETP.LT.OR P5, PT, R2, R224, P5 ;  /* 0x000000e00200720c */ /* 0x000fe20002fa1670 */
[----:B------:R-:W-:Y:S01]  /*6bb0*/  IMAD R9, R252, -0x326172a9, RZ ;  /* 0xcd9e8d57fc097824 */ /* 0x000fe200078e02ff */
        /* <DEDUP_REMOVED lines=11> */
[----:B------:R-:W-:-:S02]  /*6c70*/  FSEL R179, R179, -INF , !P5 ;  /* 0xff800000b3b37808 */ /* 0x000fc40006800000 */
[----:B------:R-:W-:Y:S02]  /*6c80*/  ISETP.GE.AND P5, PT, R3, R229, PT ;  /* 0x000000e50300720c */ /* 0x000fe40003fa6270 */
[C---:B------:R-:W-:Y:S02]  /*6c90*/  ISETP.LT.OR P6, PT, R2.reuse, R225, P6 ;  /* 0x000000e10200720c */ /* 0x040fe400037c1670 */
[C---:B------:R-:W-:Y:S02]  /*6ca0*/  ISETP.LT.OR P3, PT, R2.reuse, R224, P3 ;  /* 0x000000e00200720c */ /* 0x040fe40001f61670 */
[C---:B------:R-:W-:Y:S02]  /*6cb0*/  ISETP.LT.OR P0, PT, R2.reuse, R227, P0 ;  /* 0x000000e30200720c */ /* 0x040fe40000701670 */
[----:B------:R-:W-:Y:S01]  /*6cc0*/  ISETP.LT.OR P4, PT, R2, R226, P4 ;  /* 0x000000e20200720c */ /* 0x000fe20002781670 */
[C---:B------:R-:W-:Y:S01]  /*6cd0*/  VIADD R2, R0.reuse, 0x18 ;  /* 0x0000001800027836 */ /* 0x040fe20000000000 */
[----:B------:R-:W-:Y:S01]  /*6ce0*/  FSEL R30, R181, -INF , !P2 ;  /* 0xff800000b51e7808 */ /* 0x000fe20005000000 */
[----:B------:R-:W-:Y:S01]  /*6cf0*/  VIADD R0, R0, 0x19 ;  /* 0x0000001900007836 */ /* 0x000fe20000000000 */
[----:B------:R-:W-:-:S02]  /*6d00*/  ISETP.LT.OR P5, PT, R3, R225, P5 ;  /* 0x000000e10300720c */ /* 0x000fc40002fa1670 */
[----:B------:R-:W-:Y:S02]  /*6d10*/  ISETP.GE.AND P2, PT, R3, R228, PT ;  /* 0x000000e40300720c */ /* 0x000fe40003f46270 */
[----:B------:R-:W-:Y:S02]  /*6d20*/  FSEL R188, R141, -INF , !P5 ;  /* 0xff8000008dbc7808 */ /* 0x000fe40006800000 */
[----:B------:R-:W-:Y:S02]  /*6d30*/  ISETP.LT.OR P2, PT, R3, R224, P2 ;  /* 0x000000e00300720c */ /* 0x000fe40001741670 */
[----:B------:R-:W-:Y:S02]  /*6d40*/  ISETP.GE.AND P5, PT, R2, R228, PT ;  /* 0x000000e40200720c */ /* 0x000fe40003fa6270 */
[----:B------:R-:W-:Y:S02]  /*6d50*/  FSEL R194, R184, -INF , !P0 ;  /* 0xff800000b8c27808 */ /* 0x000fe40004000000 */
[----:B------:R-:W-:-:S02]  /*6d60*/  PLOP3.LUT P0, PT, PT, PT, UP0, 0x80, 0x0 ;  /* 0x000000000000781c */ /* 0x000fc40003f0f008 */
[----:B------:R-:W-:Y:S02]  /*6d70*/  FSEL R189, R140, -INF , !P6 ;  /* 0xff8000008cbd7808 */ /* 0x000fe40007000000 */
[----:B------:R-:W-:Y:S02]  /*6d80*/  FSEL R198, R143, -INF , !P2 ;  /* 0xff8000008fc67808 */ /* 0x000fe40005000000 */
[C---:B------:R-:W-:Y:S02]  /*6d90*/  ISETP.LT.OR P5, PT, R2.reuse, R224, P5 ;  /* 0x000000e00200720c */ /* 0x040fe40002fa1670 */
[-C--:B------:R-:W-:Y:S02]  /*6da0*/  ISETP.GE.AND P6, PT, R2, R229.reuse, PT ;  /* 0x000000e50200720c */ /* 0x080fe40003fc6270 */
[----:B------:R-:W-:Y:S02]  /*6db0*/  ISETP.GE.AND P2, PT, R0, R229, PT ;  /* 0x000000e50000720c */ /* 0x000fe40003f46270 */
[----:B------:R-:W-:-:S02]  /*6dc0*/  FSEL R197, R34, -INF , !P5 ;  /* 0xff80000022c57808 */ /* 0x000fc40006800000 */
[----:B------:R-:W-:Y:S02]  /*6dd0*/  FSEL R133, R183, -INF , !P1 ;  /* 0xff800000b7857808 */ /* 0x000fe40004800000 */
[-C--:B------:R-:W-:Y:S02]  /*6de0*/  ISETP.LT.OR P6, PT, R2, R225.reuse, P6 ;  /* 0x000000e10200720c */ /* 0x080fe400037c1670 */
[C---:B------:R-:W-:Y:S02]  /*6df0*/  ISETP.LT.OR P2, PT, R0.reuse, R225, P2 ;  /* 0x000000e10000720c */ /* 0x040fe40001741670 */
[----:B------:R-:W-:Y:S02]  /*6e00*/  ISETP.GE.AND P5, PT, R0, R228, PT ;  /* 0x000000e40000720c */ /* 0x000fe40003fa6270 */
[----:B------:R-:W-:Y:S02]  /*6e10*/  ISETP.GE.AND P1, PT, R3, R231, PT ;  /* 0x000000e70300720c */ /* 0x000fe40003f26270 */
[----:B------:R-:W-:-:S02]  /*6e20*/  FSEL R196, R142, -INF , !P3 ;  /* 0xff8000008ec47808 */ /* 0x000fc40005800000 */
[----:B------:R-:W-:Y:S01]  /*6e30*/  FSEL R178, R32, -INF , !P6 ;  /* 0xff80000020b27808 */ /* 0x000fe20007000000 */
[----:B------:R-:W-:Y:S01]  /*6e40*/  HMMA.16816.F32.BF16 R140, R20, R10, R200 ;  /* 0x0000000a148c723c */ /* 0x000fe200000418c8 */
[----:B------:R-:W-:Y:S02]  /*6e50*/  FSEL R190, R33, -INF , !P2 ;  /* 0xff80000021be7808 */ /* 0x000fe40005000000 */
[----:B------:R-:W-:Y:S02]  /*6e60*/  ISETP.LT.OR P5, PT, R0, R224, P5 ;  /* 0x000000e00000720c */ /* 0x000fe40002fa1670 */
[C---:B------:R-:W-:Y:S02]  /*6e70*/  ISETP.GE.AND P3, PT, R3.reuse, R230, PT ;  /* 0x000000e60300720c */ /* 0x040fe40003f66270 */
[----:B------:R-:W-:Y:S02]  /*6e80*/  ISETP.LT.OR P1, PT, R3, R227, P1 ;  /* 0x000000e30300720c */ /* 0x000fe40000f21670 */
[----:B------:R-:W-:-:S02]  /*6e90*/  ISETP.GE.AND P6, PT, R2, R231, PT ;  /* 0x000000e70200720c */ /* 0x000fc40003fc6270 */
[C---:B------:R-:W-:Y:S02]  /*6ea0*/  ISETP.GE.AND P2, PT, R2.reuse, R230, PT ;  /* 0x000000e60200720c */ /* 0x040fe40003f46270 */
[----:B------:R-:W-:Y:S02]  /*6eb0*/  LOP3.LUT R192, R19, UR20, R234, 0x96, !PT ;  /* 0x0000001413c07c12 */ /* 0x000fe4000f8e96ea */
[----:B------:R-:W-:Y:S02]  /*6ec0*/  LOP3.LUT R193, R5, UR21, R6, 0x96, !PT ;  /* 0x0000001505c17c12 */ /* 0x000fe4000f8e9606 */
[----:B------:R-:W-:Y:S02]  /*6ed0*/  FSEL R191, R35, -INF , !P5 ;  /* 0xff80000023bf7808 */ /* 0x000fe40006800000 */
[----:B------:R-:W-:Y:S02]  /*6ee0*/  ISETP.LT.OR P3, PT, R3, R226, P3 ;  /* 0x000000e20300720c */ /* 0x000fe40001f61670 */
[----:B------:R-:W-:-:S02]  /*6ef0*/  ISETP.LT.OR P6, PT, R2, R227, P6 ;  /* 0x000000e30200720c */ /* 0x000fc400037c1670 */
[----:B------:R-:W-:Y:S02]  /*6f00*/  ISETP.LT.OR P2, PT, R2, R226, P2 ;  /* 0x000000e20200720c */ /* 0x000fe40001741670 */
[----:B------:R-:W-:Y:S02]  /*6f10*/  FSEL R195, R185, -INF , !P1 ;  /* 0xff800000b9c37808 */ /* 0x000fe40004800000 */
[----:B------:R-:W-:Y:S02]  /*6f20*/  ISETP.GE.AND P5, PT, R0, R231, PT ;  /* 0x000000e70000720c */ /* 0x000fe40003fa6270 */
        /* <DEDUP_REMOVED lines=16> */
[----:B------:R-:W-:-:S04]  /*7030*/  LEA R2, P1, R3, UR10, 0x1 ;  /* 0x0000000a03027c11 */ /* 0x000fc8000f8208ff */
[----:B------:R-:W-:Y:S02]  /*7040*/  LEA.HI.X R3, R3, UR11, R6, 0x1, P1 ;  /* 0x0000000b03037c11 */ /* 0x000fe400088f0c06 */
[----:B------:R-:W-:-:S03]  /*7050*/  IADD3 R6, P1, R2, UR25, RZ ;  /* 0x0000001902067c10 */ /* 0x000fc6000ff3e0ff */
[----:B------:R-:W-:Y:S01]  /*7060*/  @!PT LDS RZ, [RZ] ;  /* 0x00000000fffff984 */ /* 0x000fe20000000800 */
[----:B------:R-:W-:Y:S01]  /*7070*/  @!PT LDS RZ, [RZ] ;  /* 0x00000000fffff984 */ /* 0x000fe20000000800 */
[----:B------:R-:W-:Y:S01]  /*7080*/  @!PT LDS RZ, [RZ] ;  /* 0x00000000fffff984 */ /* 0x000fe20000000800 */
[----:B------:R1:W-:Y:S01]  /*7090*/  LDGSTS.E.BYPASS.LTC128B.128 [R232+0x8000], desc[UR30][R2.64] ;  /* 0x0800000002e87fae */ /* 0x0003e2000b901d5e */
[----:B------:R-:W-:-:S03]  /*70a0*/  IADD3.X R7, R3, UR24, RZ, P1, !PT ;  /* 0x0000001803077c10 */ /* 0x000fc60008ffe4ff */
[----:B------:R1:W-:Y:S04]  /*70b0*/  LDGSTS.E.BYPASS.LTC128B.128 [R232+0x9000], desc[UR30][R2.64+0x80] ;  /* 0x0900008002e87fae */ /* 0x0003e8000b901d5e */
[----:B------:R1:W-:Y:S04]  /*70c0*/  LDGSTS.E.BYPASS.LTC128B.128 [R232+0x8800], desc[UR30][R6.64] ;  /* 0x0880000006e87fae */ /* 0x0003e8000b901d5e */
[----:B------:R1:W-:Y:S04]  /*70d0*/  LDGSTS.E.BYPASS.LTC128B.128 [R232+0x9800], desc[UR30][R6.64+0x80] ;  /* 0x0980008006e87fae */ /* 0x0003e8000b901d5e */
[----:B------:R-:W0:Y:S02]  /*70e0*/  LDGDEPBAR ;  /* 0x00000000000079af */ /* 0x000e240000000000 */
.L_x_2312:
[----:B------:R-:W2:Y:S04]  /*70f0*/  LDL.64 R20, [R1+0x10] ;  /* 0x0000100001147983 */ /* 0x000ea80000100a00 */
[----:B------:R-:W3:Y:S01]  /*7100*/  LDL.64 R22, [R1+0x60] ;  /* 0x0000600001167983 */ /* 0x000ee20000100a00 */
[----:B-1----:R-:W-:Y:S01]  /*7110*/  FMNMX.FTZ R2, R26, R8, !PT ;  /* 0x000000081a027209 */ /* 0x002fe20007810000 */
[----:B------:R-:W-:Y:S01]  /*7120*/  IMAD.WIDE.U32 R6, R192, -0x326172a9, RZ ;  /* 0xcd9e8d57c0067825 */ /* 0x000fe200078e00ff */
[----:B------:R-:W-:Y:S02]  /*7130*/  ISETP.GE.AND P1, PT, R0, R230, PT ;  /* 0x000000e60000720c */ /* 0x000fe40003f26270 */
[----:B------:R-:W-:Y:S02]  /*7140*/  FMNMX.FTZ R2, R25, R2, !PT ;  /* 0x0000000219027209 */ /* 0x000fe40007810000 */
[----:B------:R-:W-:-:S02]  /*7150*/  LOP3.LUT R8, R5, UR21, R9, 0x96, !PT ;  /* 0x0000001505087c12 */ /* 0x000fc4000f8e9609 */
[----:B------:R-:W-:Y:S02]  /*7160*/  FMNMX.FTZ R5, R12, R2, !PT ;  /* 0x000000020c057209 */ /* 0x000fe40007810000 */
[C---:B------:R-:W-:Y:S02]  /*7170*/  ISETP.LT.OR P5, PT, R0.reuse, R227, P5 ;  /* 0x000000e30000720c */ /* 0x040fe40002fa1670 */
[----:B------:R-:W-:Y:S02]  /*7180*/  ISETP.LT.OR P1, PT, R0, R226, P1 ;  /* 0x000000e20000720c */ /* 0x000fe40000f21670 */
[----:B------:R-:W-:Y:S01]  /*7190*/  LOP3.LUT R0, R7, UR19, R4, 0x96, !PT ;  /* 0x0000001307007c12 */ /* 0x000fe2000f8e9604 */
[----:B------:R-:W-:-:S04]  /*71a0*/  IMAD.WIDE.U32 R2, R193, -0x2daee0ad, RZ ;  /* 0xd2511f53c1027825 */ /* 0x000fc800078e00ff */
[----:B------:R-:W-:Y:S01]  /*71b0*/  IMAD.WIDE.U32 R10, R8, -0x2daee0ad, RZ ;  /* 0xd2511f53080a7825 */ /* 0x000fe200078e00ff */
[----:B------:R-:W-:-:S03]  /*71c0*/  LOP3.LUT R3, R3, UR18, R18, 0x96, !PT ;  /* 0x0000001203037c12 */ /* 0x000fc6000f8e9612 */
[----:B------:R-:W-:-:S05]  /*71d0*/  IMAD.WIDE.U32 R32, R0, -0x2daee0ad, RZ ;  /* 0xd2511f5300207825 */ /* 0x000fca00078e00ff */
[----:B------:R-:W-:Y:S02]  /*71e0*/  LOP3.LUT R7, R33, UR16, R2, 0x96, !PT ;  /* 0x0000001021077c12 */ /* 0x000fe4000f8e9602 */
[----:B------:R-:W-:Y:S02]  /*71f0*/  FSEL R140, R140, -INF , !P6 ;  /* 0xff8000008c8c7808 */ /* 0x000fe40007000000 */
[----:B------:R-:W-:Y:S02]  /*7200*/  FSEL R142, R142, -INF , !P2 ;  /* 0xff8000008e8e7808 */ /* 0x000fe40005000000 */
[----:B------:R-:W-:Y:S02]  /*7210*/  FSEL R143, R143, -INF , !P1 ;  /* 0xff8000008f8f7808 */ /* 0x000fe40004800000 */
[----:B--2---:R-:W-:Y:S02]  /*7220*/  LOP3.LUT R9, R21, UR19, R4, 0x96, !PT ;  /* 0x0000001315097c12 */ /* 0x004fe4000f8e9604 */
[----:B------:R-:W-:-:S03]  /*7230*/  FMNMX.FTZ R4, R189, R5, !PT ;  /* 0x00000005bd047209 */ /* 0x000fc60007810000 */
[----:B------:R-:W-:Y:S01]  /*7240*/  IMAD.WIDE.U32 R34, R9, -0x2daee0ad, RZ ;  /* 0xd2511f5309227825 */ /* 0x000fe200078e00ff */
[----:B------:R-:W-:Y:S02]  /*7250*/  FMNMX.FTZ R0, R188, R4, !PT ;  /* 0x00000004bc007209 */ /* 0x000fe40007810000 */
[----:B---3--:R-:W-:Y:S02]  /*7260*/  LOP3.LUT R4, R11, UR18, R22, 0x96, !PT ;  /* 0x000000120b047c12 */ /* 0x008fe4000f8e9616 */
[----:B------:R-:W-:Y:S02]  /*7270*/  LOP3.LUT R5, R35, UR16, R10, 0x96, !PT ;  /* 0x0000001023057c12 */ /* 0x000fe4000f8e960a */
[----:B------:R-:W-:Y:S01]  /*7280*/  FMNMX.FTZ R0, R178, R0, !PT ;  /* 0x00000000b2007209 */ /* 0x000fe20007810000 */
[----:B------:R-:W-:Y:S01]  /*7290*/  IMAD.WIDE.U32 R10, R3, -0x326172a9, RZ ;  /* 0xcd9e8d57030a7825 */ /* 0x000fe200078e00ff */
[----:B------:R-:W-:-:S03]  /*72a0*/  FMNMX.FTZ R3, R135, R24, !PT ;  /* 0x0000001887037209 */ /* 0x000fc60007810000 */
[----:B------:R-:W-:Y:S01]  /*72b0*/  IMAD.WIDE.U32 R8, R4, -0x326172a9, RZ ;  /* 0xcd9e8d5704087825 */ /* 0x000fe200078e00ff */
[----:B------:R-:W-:-:S03]  /*72c0*/  FMNMX.FTZ R4, R190, R0, !PT ;  /* 0x00000000be047209 */ /* 0x000fc60007810000 */
[----:B------:R-:W-:Y:S01]  /*72d0*/  IMAD.WIDE.U32 R22, R5, -0x326172a9, RZ ;  /* 0xcd9e8d5705167825 */ /* 0x000fe200078e00ff */
[----:B------:R-:W-:Y:S02]  /*72e0*/  FMNMX.FTZ R0, R28, R3, !PT ;  /* 0x000000031c007209 */ /* 0x000fe40007810000 */
[----:B------:R-:W-:Y:S02]  /*72f0*/  LOP3.LUT R3, R9, UR17, R20, 0x96, !PT ;  /* 0x0000001109037c12 */ /* 0x000fe4000f8e9614 */
[----:B------:R-:W-:Y:S01]  /*7300*/  LOP3.LUT R5, R23, UR15, R8, 0x96, !PT ;  /* 0x0000000f17057c12 */ /* 0x000fe2000f8e9608 */
[----:B------:R-:W1:Y:S01]  /*7310*/  SHFL.BFLY PT, R9, R4, 0x2, 0x1f ;  /* 0x0c401f0004097f89 */ /* 0x000e6200000e0000 */
[----:B------:R-:W-:Y:S01]  /*7320*/  LOP3.LUT R2, R11, UR17, R6, 0x96, !PT ;  /* 0x000000110b027c12 */ /* 0x000fe2000f8e9606 */
[----:B------:R-:W-:Y:S01]  /*7330*/  IMAD.WIDE.U32 R20, R7, -0x326172a9, RZ ;  /* 0xcd9e8d5707147825 */ /* 0x000fe200078e00ff */
[----:B------:R-:W-:-:S03]  /*7340*/  FMNMX.FTZ R0, R14, R0, !PT ;  /* 0x000000000e007209 */ /* 0x000fc60007810000 */
[----:B------:R-:W-:Y:S01]  /*7350*/  IMAD.WIDE.U32 R176, R5, -0x2daee0ad, RZ ;  /* 0xd2511f5305b07825 */ /* 0x000fe200078e00ff */
[----:B------:R-:W-:-:S03]  /*7360*/  FMNMX.FTZ R0, R179, R0, !PT ;  /* 0x00000000b3007209 */ /* 0x000fc60007810000 */
[----:B------:R-:W-:Y:S01]  /*7370*/  IMAD.WIDE.U32 R6, R3, -0x2daee0ad, RZ ;  /* 0xd2511f5303067825 */ /* 0x000fe200078e00ff */
[----:B------:R-:W-:-:S03]  /*7380*/  LOP3.LUT R5, R21, UR15, R10, 0x96, !PT ;  /* 0x0000000f15057c12 */ /* 0x000fc6000f8e960a */
[----:B------:R-:W-:Y:S01]  /*7390*/  IMAD.WIDE.U32 R18, R2, -0x2daee0ad, RZ ;  /* 0xd2511f5302127825 */ /* 0x000fe200078e00ff */
[----:B------:R-:W-:Y:S02]  /*73a0*/  MOV R33, R177 ;  /* 0x000000b100217202 */ /* 0x000fe40000000f00 */
[----:B------:R-:W-:Y:S02]  /*73b0*/  FMNMX.FTZ R2, R196, R0, !PT ;  /* 0x00000000c4027209 */ /* 0x000fe40007810000 */
[----:B------:R-:W-:Y:S01]  /*73c0*/  LOP3.LUT R0, R7, UR14, R34, 0x96, !PT ;  /* 0x0000000e07007c12 */ /* 0x000fe2000f8e9622 */
[----:B------:R-:W-:Y:S01]  /*73d0*/  IMAD.WIDE.U32 R180, R5, -0x2daee0ad, RZ ;  /* 0xd2511f5305b47825 */ /* 0x000fe200078e00ff */
[----:B------:R-:W-:Y:S02]  /*73e0*/  LOP3.LUT R3, R19, UR14, R32, 0x96, !PT ;  /* 0x0000000e13037c12 */ /* 0x000fe4000f8e9620 */
[----:B------:R-:W-:Y:S02]  /*73f0*/  LOP3.LUT R8, R33, UR12, R6, 0x96, !PT ;  /* 0x0000000c21087c12 */ /* 0x000fe4000f8e9606 */
[----:B------:R-:W-:Y:S01]  /*7400*/  FMNMX.FTZ R5, R198, R2, !PT ;  /* 0x00000002c6057209 */ /* 0x000fe20007810000 */
[----:B------:R-:W-:-:S03]  /*7410*/  IMAD.WIDE.U32 R6, R0, -0x326172a9, RZ ;  /* 0xcd9e8d5700067825 */ /* 0x000fc600078e00ff */
[----:B------:R-:W-:Y:S01]  /*7420*/  FMNMX.FTZ R0, R197, R5, !PT ;  /* 0x00000005c5007209 */ /* 0x000fe20007810000 */
[----:B------:R-:W-:Y:S01]  /*7430*/  IMAD.WIDE.U32 R10, R3, -0x326172a9, RZ ;  /* 0xcd9e8d57030a7825 */ /* 0x000fe200078e00ff */
[----:B------:R-:W-:-:S03]  /*7440*/  LOP3.LUT R5, R181, UR12, R18, 0x96, !PT ;  /* 0x0000000cb5057c12 */ /* 0x000fc6000f8e9612 */
[----:B------:R-:W-:Y:S01]  /*7450*/  IMAD.WIDE.U32 R2, R8, -0x326172a9, RZ ;  /* 0xcd9e8d5708027825 */ /* 0x000fe200078e00ff */
[----:B------:R-:W-:Y:S02]  /*7460*/  FMNMX.FTZ R8, R134, R29, !PT ;  /* 0x0000001d86087209 */ /* 0x000fe40007810000 */
[----:B------:R-:W-:Y:S02]  /*7470*/  LOP3.LUT R193, R7, UR13, R22, 0x96, !PT ;  /* 0x0000000d07c17c12 */ /* 0x000fe4000f8e9616 */
[----:B------:R-:W-:Y:S02]  /*7480*/  FMNMX.FTZ R7, R191, R0, !PT ;  /* 0x00000000bf077209 */ /* 0x000fe40007810000 */
[----:B------:R-:W-:Y:S02]  /*7490*/  LOP3.LUT R0, R3, UR22, R6, 0x96, !PT ;  /* 0x0000001603007c12 */ /* 0x000fe4000f8e9606 */
[----:B------:R-:W-:Y:S02]  /*74a0*/  LOP3.LUT R13, R2, 0xffff, RZ, 0xc0, !PT ;  /* 0x0000ffff020d7812 */ /* 0x000fe400078ec0ff */
[----:B-1----:R-:W-:Y:S01]  /*74b0*/  FMNMX.FTZ R6, R4, R9, !PT ;  /* 0x0000000904067209 */ /* 0x002fe20007810000 */
[----:B------:R-:W-:Y:S01]  /*74c0*/  IMAD.WIDE.U32 R4, R5, -0x326172a9, RZ ;  /* 0xcd9e8d5705047825 */ /* 0x000fe200078e00ff */
[----:B------:R-:W-:Y:S01]  /*74d0*/  FMNMX.FTZ R3, R31, R8, !PT ;  /* 0x000000081f037209 */ /* 0x000fe20007810000 */
[----:B------:R-:W1:Y:S01]  /*74e0*/  SHFL.BFLY PT, R9, R7, 0x2, 0x1f ;  /* 0x0c401f0007097f89 */ /* 0x000e6200000e0000 */
[----:B------:R-:W-:-:S02]  /*74f0*/  LOP3.LUT R192, R11, UR13, R20, 0x96, !PT ;  /* 0x0000000d0bc07c12 */ /* 0x000fc4000f8e9614 */
[----:B------:R-:W-:Y:S02]  /*7500*/  FMNMX.FTZ R3, R15, R3, !PT ;  /* 0x000000030f037209 */ /* 0x000fe40007810000 */
[----:B------:R-:W-:Y:S02]  /*7510*/  LOP3.LUT R20, R2, 0xff, RZ, 0xc0, !PT ;  /* 0x000000ff02147812 */ /* 0x000fe400078ec0ff */
[--C-:B------:R-:W-:Y:S02]  /*7520*/  SHF.R.U32.HI R21, RZ, 0x10, R2.reuse ;  /* 0x00000010ff157819 */ /* 0x100fe40000011602 */
[----:B------:R-:W-:Y:S02]  /*7530*/  SHF.R.U32.HI R22, RZ, 0x18, R2 ;  /* 0x00000018ff167819 */ /* 0x000fe40000011602 */
[----:B------:R-:W-:Y:S02]  /*7540*/  LOP3.LUT R2, R5, UR22, R10, 0x96, !PT ;  /* 0x0000001605027c12 */ /* 0x000fe4000f8e960a */
[----:B------:R-:W-:-:S02]  /*7550*/  LOP3.LUT R10, R4, 0xffff, RZ, 0xc0, !PT ;  /* 0x0000ffff040a7812 */ /* 0x000fc400078ec0ff */
[----:B------:R-:W-:Y:S02]  /*7560*/  FMNMX.FTZ R5, R30, R3, !PT ;  /* 0x000000031e057209 */ /* 0x000fe40007810000 */
[----:B------:R-:W-:Y:S01]  /*7570*/  FMNMX.FTZ R3, R137, R132, !PT ;  /* 0x0000008489037209 */ /* 0x000fe20007810000 */
[----:B------:R-:W2:Y:S01]  /*7580*/  SHFL.BFLY PT, R8, R6, 0x1, 0x1f ;  /* 0x0c201f0006087f89 */ /* 0x000ea200000e0000 */
[----:B------:R-:W-:Y:S02]  /*7590*/  LOP3.LUT R11, R4, 0xff, RZ, 0xc0, !PT ;  /* 0x000000ff040b7812 */ /* 0x000fe400078ec0ff */
[----:B------:R-:W-:Y:S02]  /*75a0*/  FMNMX.FTZ R3, R139, R3, !PT ;  /* 0x000000038b037209 */ /* 0x000fe40007810000 */
[--C-:B------:R-:W-:Y:S02]  /*75b0*/  SHF.R.U32.HI R18, RZ, 0x10, R4.reuse ;  /* 0x00000010ff127819 */ /* 0x100fe40000011604 */
[----:B------:R-:W-:-:S02]  /*75c0*/  SHF.R.U32.HI R19, RZ, 0x18, R4 ;  /* 0x00000018ff137819 */ /* 0x000fc40000011604 */
[----:B------:R-:W-:Y:S02]  /*75d0*/  FMNMX.FTZ R4, R194, R5, !PT ;  /* 0x00000005c2047209 */ /* 0x000fe40007810000 */
[----:B------:R-:W-:Y:S02]  /*75e0*/  FMNMX.FTZ R3, R138, R3, !PT ;  /* 0x000000038a037209 */ /* 0x000fe40007810000 */
[----:B------:R-:W-:Y:S02]  /*75f0*/  FMNMX.FTZ R4, R195, R4, !PT ;  /* 0x00000004c3047209 */ /* 0x000fe40007810000 */
[----:B------:R-:W-:Y:S02]  /*7600*/  FSEL R177, R141, -INF , !P5 ;  /* 0xff8000008db17808 */ /* 0x000fe40006800000 */
[----:B------:R-:W-:Y:S02]  /*7610*/  FSEL R141, R186, -INF , !P4 ;  /* 0xff800000ba8d7808 */ /* 0x000fe40006000000 */
[----:B------:R-:W-:-:S02]  /*7620*/  FMNMX.FTZ R3, R133, R3, !PT ;  /* 0x0000000385037209 */ /* 0x000fc40007810000 */
[----:B------:R-:W-:Y:S02]  /*7630*/  MOV R32, R176 ;  /* 0x000000b000207202 */ /* 0x000fe40000000f00 */
[----:B------:R-:W-:Y:S02]  /*7640*/  FMNMX.FTZ R5, R140, R4, !PT ;  /* 0x000000048c057209 */ /* 0x000fe40007810000 */
[----:B------:R-:W-:Y:S02]  /*7650*/  FSEL R176, R187, -INF , !P3 ;  /* 0xff800000bbb07808 */ /* 0x000fe40005800000 */
[----:B------:R-:W-:Y:S02]  /*7660*/  FMNMX.FTZ R3, R141, R3, !PT ;  /* 0x000000038d037209 */ /* 0x000fe40007810000 */
[----:B-1----:R-:W-:Y:S02]  /*7670*/  FMNMX.FTZ R4, R7, R9, !PT ;  /* 0x0000000907047209 */ /* 0x002fe40007810000 */
[----:B------:R-:W-:-:S02]  /*7680*/  FMNMX.FTZ R9, R177, R5, !PT ;  /* 0x00000005b1097209 */ /* 0x000fc40007810000 */
[----:B------:R-:W-:Y:S02]  /*7690*/  FMNMX.FTZ R5, R176, R3, !PT ;  /* 0x00000003b0057209 */ /* 0x000fe40007810000 */
[----:B--2---:R-:W-:Y:S01]  /*76a0*/  FMNMX.FTZ R235, R6, R8, !PT ;  /* 0x0000000806eb7209 */ /* 0x004fe20007810000 */
[----:B------:R-:W1:Y:S01]  /*76b0*/  SHFL.BFLY PT, R7, R9, 0x2, 0x1f ;  /* 0x0c401f0009077f89 */ /* 0x000e6200000e0000 */
[----:B------:R-:W-:Y:S02]  /*76c0*/  FMNMX.FTZ R5, R142, R5, !PT ;  /* 0x000000058e057209 */ /* 0x000fe40007810000 */
[----:B------:R-:W-:Y:S01]  /*76d0*/  SHF.R.U32.HI R8, RZ, 0x8, R13 ;  /* 0x00000008ff087819 */ /* 0x000fe2000001160d */
[----:B------:R-:W2:Y:S01]  /*76e0*/  SHFL.BFLY PT, R6, R4, 0x1, 0x1f ;  /* 0x0c201f0004067f89 */ /* 0x000ea200000e0000 */
[----:B------:R-:W-:Y:S02]  /*76f0*/  FMNMX.FTZ R5, R143, R5, !PT ;  /* 0x000000058f057209 */ /* 0x000fe40007810000 */
[----:B------:R-:W-:-:S03]  /*7700*/  PRMT R23, R20, 0x5410, R8 ;  /* 0x0000541014177816 */ /* 0x000fc60000000008 */
[----:B------:R-:W3:Y:S01]  /*7710*/  SHFL.BFLY PT, R8, R5, 0x2, 0x1f ;  /* 0x0c401f0005087f89 */ /* 0x000ee200000e0000 */
[----:B-1----:R-:W-:Y:S02]  /*7720*/  FMNMX.FTZ R7, R9, R7, !PT ;  /* 0x0000000709077209 */ /* 0x002fe40007810000 */
[----:B--2---:R-:W-:Y:S02]  /*7730*/  FMNMX.FTZ R234, R4, R6, !PT ;  /* 0x0000000604ea7209 */ /* 0x004fe40007810000 */
[----:B------:R-:W-:Y:S01]  /*7740*/  SHF.R.U32.HI R4, RZ, 0x8, R10 ;  /* 0x00000008ff047819 */ /* 0x000fe2000001160a */
[----:B------:R-:W1:Y:S01]  /*7750*/  SHFL.BFLY PT, R9, R7, 0x1, 0x1f ;  /* 0x0c201f0007097f89 */ /* 0x000e6200000e0000 */
[----:B------:R-:W-:Y:S02]  /*7760*/  LOP3.LUT R6, R21, 0xff, RZ, 0xc0, !PT ;  /* 0x000000ff15067812 */ /* 0x000fe400078ec0ff */
[----:B------:R-:W-:Y:S02]  /*7770*/  PRMT R20, R11, 0x5410, R4 ;  /* 0x000054100b147816 */ /* 0x000fe40000000004 */
[----:B---3--:R-:W-:-:S02]  /*7780*/  FMNMX.FTZ R4, R5, R8, !PT ;  /* 0x0000000805047209 */ /* 0x008fc40007810000 */
[----:B------:R-:W-:Y:S02]  /*7790*/  PRMT R22, R6, 0x5410, R22 ;  /* 0x0000541006167816 */ /* 0x000fe40000000016 */
[----:B------:R-:W-:Y:S01]  /*77a0*/  LOP3.LUT R6, R18, 0xff, RZ, 0xc0, !PT ;  /* 0x000000ff12067812 */ /* 0x000fe200078ec0ff */
[----:B------:R-:W2:Y:S01]  /*77b0*/  SHFL.BFLY PT, R8, R4, 0x1, 0x1f ;  /* 0x0c201f0004087f89 */ /* 0x000ea200000e0000 */
[----:B------:R-:W-:Y:S01]  /*77c0*/  LOP3.LUT R5, R0, 0xffff, RZ, 0xc0, !PT ;  /* 0x0000ffff00057812 */ /* 0x000fe200078ec0ff */
[C---:B------:R-:W-:Y:S01]  /*77d0*/  FMUL.FTZ R3, R235.reuse, UR38 ;  /* 0x00000026eb037c20 */ /* 0x040fe20008410000 */
[----:B------:R-:W-:Y:S02]  /*77e0*/  PRMT R19, R6, 0x5410, R19 ;  /* 0x0000541006137816 */ /* 0x000fe40000000013 */
[----:B------:R-:W-:Y:S02]  /*77f0*/  SHF.R.U32.HI R6, RZ, 0x8, R5 ;  /* 0x00000008ff067819 */ /* 0x000fe40000011605 */
[----:B------:R-:W-:-:S02]  /*7800*/  FSETP.NEU.FTZ.AND P2, PT, R235, -INF , PT ;  /* 0xff800000eb00780b */ /* 0x000fc40003f5d000 */
[----:B------:R-:W-:Y:S02]  /*7810*/  LOP3.LUT R5, R0, 0xff, RZ, 0xc0, !PT ;  /* 0x000000ff00057812 */ /* 0x000fe400078ec0ff */
[----:B------:R-:W-:Y:S02]  /*7820*/  FSEL R3, R3, RZ, P2 ;  /* 0x000000ff03037208 */ /* 0x000fe40001000000 */
[----:B------:R-:W-:Y:S02]  /*7830*/  PRMT R18, R5, 0x5410, R6 ;  /* 0x0000541005127816 */ /* 0x000fe40000000006 */
[--C-:B------:R-:W-:Y:S01]  /*7840*/  SHF.R.U32.HI R5, RZ, 0x10, R0.reuse ;  /* 0x00000010ff057819 */ /* 0x100fe20000011600 */
[----:B------:R-:W-:Y:S01]  /*7850*/  FFMA.FTZ R12, R12, UR38, -R3 ;  /* 0x000000260c0c7c23 */ /* 0x000fe20008010803 */
[----:B-1----:R-:W-:Y:S02]  /*7860*/  FMNMX.FTZ R233, R7, R9, !PT ;  /* 0x0000000907e97209 */ /* 0x002fe40007810000 */
[----:B------:R-:W-:-:S02]  /*7870*/  SHF.R.U32.HI R0, RZ, 0x18, R0 ;  /* 0x00000018ff007819 */ /* 0x000fc40000011600 */
[----:B------:R-:W-:Y:S01]  /*7880*/  LOP3.LUT R5, R5, 0xff, RZ, 0xc0, !PT ;  /* 0x000000ff05057812 */ /* 0x000fe200078ec0ff */
[C---:B------:R-:W-:Y:S01]  /*7890*/  FMUL.FTZ R13, R234.reuse, UR38 ;  /* 0x00000026ea0d7c20 */ /* 0x040fe20008410000 */
[----:B------:R-:W-:Y:S01]  /*78a0*/  FSETP.NEU.FTZ.AND P4, PT, R234, -INF , PT ;  /* 0xff800000ea00780b */ /* 0x000fe20003f9d000 */
[----:B------:R1:W-:Y:S01]  /*78b0*/  MUFU.EX2 R35, R12 ;  /* 0x0000000c00237308 */ /* 0x0003e20000000800 */
[----:B------:R-:W-:Y:S02]  /*78c0*/  PRMT R21, R5, 0x5410, R0 ;  /* 0x0000541005157816 */ /* 0x000fe40000000000 */
[----:B------:R-:W-:Y:S02]  /*78d0*/  LOP3.LUT R0, R2, 0xffff, RZ, 0xc0, !PT ;  /* 0x0000ffff02007812 */ /* 0x000fe400078ec0ff */
[----:B------:R-:W-:Y:S02]  /*78e0*/  FSETP.NEU.FTZ.AND P3, PT, R233, -INF , PT ;  /* 0xff800000e900780b */ /* 0x000fe40003f7d000 */
[----:B------:R-:W-:-:S02]  /*78f0*/  FSEL R13, R13, RZ, P4 ;  /* 0x000000ff0d0d7208 */ /* 0x000fc40002000000 */
[----:B--2---:R-:W-:Y:S02]  /*7900*/  FMNMX.FTZ R223, R4, R8, !PT ;  /* 0x0000000804df7209 */ /* 0x004fe40007810000 */
[----:B------:R-:W-:Y:S01]  /*7910*/  SHF.R.U32.HI R4, RZ, 0x8, R0 ;  /* 0x00000008ff047819 */ /* 0x000fe20000011600 */
[----:B-1----:R-:W-:Y:S01]  /*7920*/  FMUL.FTZ R12, R233, UR38 ;  /* 0x00000026e90c7c20 */ /* 0x002fe20008410000 */
[----:B------:R-:W-:Y:S01]  /*7930*/  LOP3.LUT R0, R2, 0xff, RZ, 0xc0, !PT ;  /* 0x000000ff02007812 */ /* 0x000fe200078ec0ff */
[----:B------:R-:W-:-:S03]  /*7940*/  FFMA.FTZ R14, R14, UR38, -R13 ;  /* 0x000000260e0e7c23 */ /* 0x000fc6000801080d */
[----:B------:R-:W-:Y:S02]  /*7950*/  FSEL R12, R12, RZ, P3 ;  /* 0x000000ff0c0c7208 */ /* 0x000fe40001800000 */
[----:B------:R-:W-:Y:S01]  /*7960*/  PRMT R8, R0, 0x5410, R4 ;  /* 0x0000541000087816 */ /* 0x000fe20000000004 */
[----:B------:R1:W-:Y:S01]  /*7970*/  MUFU.EX2 R183, R14 ;  /* 0x0000000e00b77308 */ /* 0x0003e20000000800 */
[----:B------:R-:W-:Y:S01]  /*7980*/  SHF.R.U32.HI R0, RZ, 0x10, R2 ;  /* 0x00000010ff007819 */ /* 0x000fe20000011602 */
[--C-:B------:R-:W-:Y:S01]  /*7990*/  FFMA.FTZ R4, R15, UR38, -R12.reuse ;  /* 0x000000260f047c23 */ /* 0x100fe2000801080c */
[----:B------:R-:W-:Y:S01]  /*79a0*/  FFMA.FTZ R5, R29, UR38, -R12 ;  /* 0x000000261d057c23 */ /* 0x000fe2000801080c */
[C---:B------:R-:W-:Y:S02]  /*79b0*/  FSETP.NEU.FTZ.AND P1, PT, R223.reuse, -INF , PT ;  /* 0xff800000df00780b */ /* 0x040fe40003f3d000 */
[----:B------:R-:W-:Y:S02]  /*79c0*/  LOP3.LUT R0, R0, 0xff, RZ, 0xc0, !PT ;  /* 0x000000ff00007812 */ /* 0x000fe400078ec0ff */
[----:B------:R2:W-:Y:S01]  /*79d0*/  MUFU.EX2 R205, R4 ;  /* 0x0000000400cd7308 */ /* 0x0005e20000000800 */
[----:B-1----:R-:W-:-:S07]  /*79e0*/  FMUL.FTZ R14, R223, UR38 ;  /* 0x00000026df0e7c20 */ /* 0x002fce0008410000 */
[----:B------:R1:W-:Y:S01]  /*79f0*/  MUFU.EX2 R203, R5 ;  /* 0x0000000500cb7308 */ /* 0x0003e20000000800 */
[----:B------:R-:W-:Y:S02]  /*7a00*/  FSEL R14, R14, RZ, P1 ;  /* 0x000000ff0e0e7208 */ /* 0x000fe40000800000 */
[----:B--2---:R-:W-:Y:S01]  /*7a10*/  SHF.R.U32.HI R4, RZ, 0x18, R2 ;  /* 0x00000018ff047819 */ /* 0x004fe20000011602 */
[----:B------:R-:W-:-:S03]  /*7a20*/  FFMA.FTZ R2, R30, UR38, -R12 ;  /* 0x000000261e027c23 */ /* 0x000fc6000801080c */
[----:B------:R-:W-:Y:S01]  /*7a30*/  PRMT R6, R0, 0x5410, R4 ;  /* 0x0000541000067816 */ /* 0x000fe20000000004 */
[----:B------:R-:W-:Y:S02]  /*7a40*/  IMAD.U32 R0, RZ, RZ, UR4 ;  /* 0x00000004ff007e24 */ /* 0x000fe4000f8e00ff */
[----:B-1----:R-:W-:Y:S01]  /*7a50*/  FFMA.FTZ R5, R31, UR38, -R12 ;  /* 0x000000261f057c23 */ /* 0x002fe2000801080c */
[----:B------:R1:W-:Y:S08]  /*7a60*/  MUFU.EX2 R202, R2 ;  /* 0x0000000200ca7308 */ /* 0x0003f00000000800 */
[----:B------:R2:W3:Y:S01]  /*7a70*/  MUFU.EX2 R204, R5 ;  /* 0x0000000500cc7308 */ /* 0x0004e20000000800 */
[----:B------:R-:W-:Y:S01]  /*7a80*/  FSEL R4, R234, RZ, P4 ;  /* 0x000000ffea047208 */ /* 0x000fe20002000000 */
[----:B-1----:R-:W-:Y:S01]  /*7a90*/  FFMA.FTZ R2, R132, UR38, -R14 ;  /* 0x0000002684027c23 */ /* 0x002fe2000801080e */
[----:B--2---:R-:W-:-:S05]  /*7aa0*/  MOV R5, 0x7054 ;  /* 0x0000705400057802 */ /* 0x004fca0000000f00 */
[----:B------:R1:W-:Y:S01]  /*7ab0*/  MUFU.EX2 R206, R2 ;  /* 0x0000000200ce7308 */ /* 0x0003e20000000800 */
[----:B------:R-:W-:Y:S02]  /*7ac0*/  PRMT R0, R0, R5, UR4 ;  /* 0x0000000400007e16 */ /* 0x000fe40008000005 */
[----:B------:R-:W-:-:S05]  /*7ad0*/  FSEL R5, R235, RZ, P2 ;  /* 0x000000ffeb057208 */ /* 0x000fca0001000000 */
[----:B------:R-:W-:Y:S01]  /*7ae0*/  FADD.FTZ R7, R136, -R5 ;  /* 0x8000000588077221 */ /* 0x000fe20000010000 */
[----:B------:R-:W-:Y:S01]  /*7af0*/  FSEL R5, R233, RZ, P3 ;  /* 0x000000ffe9057208 */ /* 0x000fe20001800000 */
[----:B-1----:R-:W-:-:S04]  /*7b00*/  FFMA.FTZ R2, R139, UR38, -R14 ;  /* 0x000000268b027c23 */ /* 0x002fc8000801080e */
[----:B------:R1:W2:Y:S01]  /*7b10*/  MUFU.EX2 R185, R2 ;  /* 0x0000000200b97308 */ /* 0x0002a20000000800 */
[----:B------:R-:W-:Y:S01]  /*7b20*/  FADD.FTZ R9, R135, -R4 ;  /* 0x8000000487097221 */ /* 0x000fe20000010000 */
[----:B------:R-:W-:Y:S01]  /*7b30*/  FSEL R4, R223, RZ, P1 ;  /* 0x000000ffdf047208 */ /* 0x000fe20000800000 */
[----:B------:R-:W-:Y:S01]  /*7b40*/  FADD.FTZ R10, R134, -R5 ;  /* 0x80000005860a7221 */ /* 0x000fe20000010000 */
[----:B------:R-:W-:Y:S01]  /*7b50*/  FFMA.FTZ R5, R133, UR38, -R14 ;  /* 0x0000002685057c23 */ /* 0x000fe2000801080e */
[--C-:B------:R-:W-:Y:S01]  /*7b60*/  FFMA.FTZ R27, R27, UR38, -R3.reuse ;  /* 0x000000261b1b7c23 */ /* 0x100fe20008010803 */
[----:B------:R-:W-:Y:S01]  /*7b70*/  FFMA.FTZ R26, R26, UR38, -R3 ;  /* 0x000000261a1a7c23 */ /* 0x000fe20008010803 */
[----:B------:R-:W-:Y:S01]  /*7b80*/  FADD.FTZ R11, R137, -R4 ;  /* 0x80000004890b7221 */ /* 0x000fe20000010000 */
[----:B------:R4:W-:Y:S01]  /*7b90*/  MUFU.EX2 R184, R5 ;  /* 0x0000000500b87308 */ /* 0x0009e20000000800 */
[----:B-1----:R-:W-:-:S07]  /*7ba0*/  FFMA.FTZ R2, R138, UR38, -R14 ;  /* 0x000000268a027c23 */ /* 0x002fce000801080e */
[----:B------:R3:W1:Y:S01]  /*7bb0*/  MUFU.EX2 R207, R2 ;  /* 0x0000000200cf7308 */ /* 0x0006620000000800 */
[--C-:B------:R-:W-:Y:S01]  /*7bc0*/  HSET2.LE.AND R4, R8, R0.reuse, PT ;  /* 0x0000000008047233 */ /* 0x100fe20003803000 */
[----:B------:R-:W-:Y:S01]  /*7bd0*/  FFMA.FTZ R25, R25, UR38, -R3 ;  /* 0x0000002619197c23 */ /* 0x000fe20008010803 */
[--C-:B------:R-:W-:Y:S01]  /*7be0*/  FFMA.FTZ R24, R24, UR38, -R13.reuse ;  /* 0x0000002618187c23 */ /* 0x100fe2000801080d */
[----:B----4-:R-:W-:Y:S01]  /*7bf0*/  HSET2.LE.AND R5, R6, R0, PT ;  /* 0x0000000006057233 */ /* 0x010fe20003803000 */
[--C-:B------:R-:W-:Y:S01]  /*7c00*/  FFMA.FTZ R6, R179, UR38, -R13.reuse ;  /* 0x00000026b3067c23 */ /* 0x100fe2000801080d */
[----:B------:R-:W-:Y:S02]  /*7c10*/  FFMA.FTZ R28, R28, UR38, -R13 ;  /* 0x000000261c1c7c23 */ /* 0x000fe4000801080d */
[----:B------:R-:W-:Y:S01]  /*7c20*/  MUFU.EX2 R252, R27 ;  /* 0x0000001b00fc7308 */ /* 0x000fe20000000800 */
[----:B---3--:R-:W-:-:S07]  /*7c30*/  F2FP.BF16.F32.PACK_AB R2, R204, R203 ;  /* 0x000000cbcc02723e */ /* 0x008fce00000010ff */
[----:B------:R-:W3:Y:S01]  /*7c40*/  MUFU.EX2 R200, R26 ;  /* 0x0000001a00c87308 */ /* 0x000ee20000000800 */
[----:B------:R-:W-:Y:S02]  /*7c50*/  LOP3.LUT R4, R4, R2, RZ, 0xc0, !PT ;  /* 0x0000000204047212 */ /* 0x000fe400078ec0ff */
[----:B--2---:R-:W-:Y:S01]  /*7c60*/  F2FP.BF16.F32.PACK_AB R2, R185, R206 ;  /* 0x000000ceb902723e */ /* 0x004fe200000010ff */
[----:B------:R-:W-:-:S04]  /*7c70*/  FMUL.FTZ R7, R7, UR38 ;  /* 0x0000002607077c20 */ /* 0x000fc80008410000 */
[----:B------:R-:W-:Y:S01]  /*7c80*/  MUFU.EX2 R201, R25 ;  /* 0x0000001900c97308 */ /* 0x000fe20000000800 */
[----:B------:R-:W-:Y:S02]  /*7c90*/  LOP3.LUT R5, R5, R2, RZ, 0xc0, !PT ;  /* 0x0000000205057212 */ /* 0x000fe400078ec0ff */
[----:B------:R-:W-:Y:S02]  /*7ca0*/  F2FP.BF16.F32.PACK_AB R2, R202, R205 ;  /* 0x000000cdca02723e */ /* 0x000fe400000010ff */
[----:B-1----:R-:W-:-:S03]  /*7cb0*/  MOV R179, R207 ;  /* 0x000000cf00b37202 */ /* 0x002fc60000000f00 */
[----:B------:R1:W-:Y:S08]  /*7cc0*/  MUFU.EX2 R182, R24 ;  /* 0x0000001800b67308 */ /* 0x0003f00000000800 */
[----:B------:R2:W-:Y:S08]  /*7cd0*/  MUFU.EX2 R133, R6 ;  /* 0x0000000600857308 */ /* 0x0005f00000000800 */
[----:B------:R4:W5:Y:S01]  /*7ce0*/  MUFU.EX2 R199, R28 ;  /* 0x0000001c00c77308 */ /* 0x0009620000000800 */
[----:B-1----:R-:W1:Y:S01]  /*7cf0*/  LDSM.16.MT88.4 R24, [R209+0xa000] ;  /* 0x00a00000d118783b */ /* 0x002e620000004200 */
[----:B--2---:R-:W-:-:S06]  /*7d00*/  HSET2.LE.AND R6, R20, R0, PT ;  /* 0x0000000014067233 */ /* 0x004fcc0003803000 */
[----:B------:R2:W1:Y:S01]  /*7d10*/  MUFU.EX2 R20, R7 ;  /* 0x0000000700147308 */ /* 0x0004620000000800 */
[----:B------:R-:W-:Y:S01]  /*7d20*/  LOP3.LUT R6, R6, R2, RZ, 0xc0, !PT ;  /* 0x0000000206067212 */ /* 0x000fe200078ec0ff */
[----:B----4-:R-:W4:Y:S01]  /*7d30*/  LDSM.16.MT88.4 R28, [R211+0xa000] ;  /* 0x00a00000d31c783b */ /* 0x010f220000004200 */
[----:B------:R-:W-:Y:S02]  /*7d40*/  F2FP.BF16.F32.PACK_AB R2, R184, R179 ;  /* 0x000000b3b802723e */ /* 0x000fe400000010ff */
[--C-:B------:R-:W-:Y:S01]  /*7d50*/  HSET2.LE.AND R8, R18, R0.reuse, PT ;  /* 0x0000000012087233 */ /* 0x100fe20003803000 */
[----:B------:R-:W-:Y:S01]  /*7d60*/  FMUL.FTZ R9, R9, UR38 ;  /* 0x0000002609097c20 */ /* 0x000fe20008410000 */
[----:B--2---:R-:W-:Y:S01]  /*7d70*/  HSET2.LE.AND R7, R19, R0, PT ;  /* 0x0000000013077233 */ /* 0x004fe20003803000 */
[----:B------:R-:W-:Y:S01]  /*7d80*/  FMUL.FTZ R10, R10, UR38 ;  /* 0x000000260a0a7c20 */ /* 0x000fe20008410000 */
[----:B------:R-:W-:-:S03]  /*7d90*/  FMUL.FTZ R11, R11, UR38 ;  /* 0x000000260b0b7c20 */ /* 0x000fc60008410000 */
[----:B------:R-:W-:Y:S02]  /*7da0*/  LOP3.LUT R7, R7, R2, RZ, 0xc0, !PT ;  /* 0x0000000207077212 */ /* 0x000fe400078ec0ff */
[----:B---3--:R-:W-:Y:S01]  /*7db0*/  F2FP.BF16.F32.PACK_AB R2, R200, R252 ;  /* 0x000000fcc802723e */ /* 0x008fe200000010ff */
[----:B------:R5:W2:Y:S03]  /*7dc0*/  MUFU.EX2 R19, R9 ;  /* 0x0000000900137308 */ /* 0x000aa60000000800 */
[----:B------:R-:W-:Y:S02]  /*7dd0*/  LOP3.LUT R8, R8, R2, RZ, 0xc0, !PT ;  /* 0x0000000208087212 */ /* 0x000fe400078ec0ff */
[----:B------:R-:W-:-:S03]  /*7de0*/  HSET2.LE.AND R2, R21, R0, PT ;  /* 0x0000000015027233 */ /* 0x000fc60003803000 */
[----:B------:R3:W4:Y:S08]  /*7df0*/  MUFU.EX2 R18, R10 ;  /* 0x0000000a00127308 */ /* 0x0007300000000800 */
[----:B------:R1:W4:Y:S01]  /*7e00*/  MUFU.EX2 R15, R11 ;  /* 0x0000000b000f7308 */ /* 0x0003220000000800 */
[----:B-----5:R-:W-:-:S04]  /*7e10*/  F2FP.BF16.F32.PACK_AB R9, R199, R182 ;  /* 0x000000b6c709723e */ /* 0x020fc800000010ff */
[----:B------:R-:W-:Y:S02]  /*7e20*/  LOP3.LUT R9, R2, R9, RZ, 0xc0, !PT ;  /* 0x0000000902097212 */ /* 0x000fe400078ec0ff */
[----:B------:R-:W-:Y:S02]  /*7e30*/  HSET2.LE.AND R2, R23, R0, PT ;  /* 0x0000000017027233 */ /* 0x000fe40003803000 */
[----:B---3--:R-:W-:-:S04]  /*7e40*/  F2FP.BF16.F32.PACK_AB R10, R35, R201 ;  /* 0x000000c9230a723e */ /* 0x008fc800000010ff */
[----:B------:R-:W-:Y:S02]  /*7e50*/  LOP3.LUT R10, R2, R10, RZ, 0xc0, !PT ;  /* 0x0000000a020a7212 */ /* 0x000fe400078ec0ff */
[----:B------:R-:W-:Y:S02]  /*7e60*/  HSET2.LE.AND R2, R22, R0, PT ;  /* 0x0000000016027233 */ /* 0x000fe40003803000 */
[----:B-1----:R-:W-:Y:S01]  /*7e70*/  F2FP.BF16.F32.PACK_AB R11, R133, R183 ;  /* 0x000000b7850b723e */ /* 0x002fe200000010ff */
[-C--:B------:R-:W-:Y:S01]  /*7e80*/  FMUL.FTZ R148, R148, R20.reuse ;  /* 0x0000001494947220 */ /* 0x080fe20000410000 */
[----:B------:R-:W-:Y:S01]  /*7e90*/  FMUL.FTZ R149, R149, R20 ;  /* 0x0000001495957220 */ /* 0x000fe20000410000 */
[----:B--2---:R-:W-:Y:S01]  /*7ea0*/  FMUL.FTZ R150, R150, R19 ;  /* 0x0000001396967220 */ /* 0x004fe20000410000 */
[----:B------:R-:W-:Y:S01]  /*7eb0*/  LOP3.LUT R11, R2, R11, RZ, 0xc0, !PT ;  /* 0x0000000b020b7212 */ /* 0x000fe200078ec0ff */
[----:B------:R-:W-:Y:S01]  /*7ec0*/  FMUL.FTZ R151, R151, R19 ;  /* 0x0000001397977220 */ /* 0x000fe20000410000 */
[-C--:B----4-:R-:W-:Y:S01]  /*7ed0*/  FMUL.FTZ R144, R144, R18.reuse ;  /* 0x0000001290907220 */ /* 0x090fe20000410000 */
        /* <DEDUP_REMOVED lines=32> */
[----:B------:R-:W-:Y:S01]  /*80e0*/  MOV R185, R251 ;  /* 0x000000fb00b97202 */ /* 0x000fe20000000f00 */
[----:B------:R-:W-:Y:S01]  /*80f0*/  HMMA.16816.F32.BF16 R148, R8, R24, R148 ;  /* 0x000000180894723c */ /* 0x000fe20000041894 */
[----:B------:R-:W-:-:S05]  /*8100*/  MOV R203, R250 ;  /* 0x000000fa00cb7202 */ /* 0x000fca0000000f00 */
[C---:B------:R-:W-:Y:S06]  /*8110*/  HMMA.16816.F32.BF16 R144, R4.reuse, R24, R144 ;  /* 0x000000180490723c */ /* 0x040fec0000041890 */
[-C--:B------:R-:W-:Y:S06]  /*8120*/  HMMA.16816.F32.BF16 R152, R4, R26.reuse, R152 ;  /* 0x0000001a0498723c */ /* 0x080fec0000041898 */
[C---:B------:R-:W-:Y:S01]  /*8130*/  HMMA.16816.F32.BF16 R248, R8.reuse, R26, R156 ;  /* 0x0000001a08f8723c */ /* 0x040fe2000004189c */
[----:B------:R-:W1:Y:S05]  /*8140*/  LDSM.16.MT88.4 R24, [R214+0xa000] ;  /* 0x00a00000d618783b */ /* 0x000e6a0000004200 */
[-C--:B------:R-:W-:Y:S06]  /*8150*/  HMMA.16816.F32.BF16 R164, R8, R28.reuse, R164 ;  /* 0x0000001c08a4723c */ /* 0x080fec00000418a4 */
[C---:B------:R-:W-:Y:S06]  /*8160*/  HMMA.16816.F32.BF16 R160, R4.reuse, R28, R160 ;  /* 0x0000001c04a0723c */ /* 0x040fec00000418a0 */
[-C--:B------:R-:W-:Y:S06]  /*8170*/  HMMA.16816.F32.BF16 R168, R4, R30.reuse, R168 ;  /* 0x0000001e04a8723c */ /* 0x080fec00000418a8 */
[----:B------:R-:W-:Y:S01]  /*8180*/  HMMA.16816.F32.BF16 R236, R8, R30, R172 ;  /* 0x0000001e08ec723c */ /* 0x000fe200000418ac */
[----:B------:R-:W2:Y:S01]  /*8190*/  LDSM.16.MT88.4 R28, [R213+0xa000] ;  /* 0x00a00000d51c783b */ /* 0x000ea20000004200 */
        /* <DEDUP_REMOVED lines=28> */
[----:B-1----:R-:W-:Y:S01]  /*8360*/  HMMA.16816.F32.BF16 R204, R8, R26, R48 ;  /* 0x0000001a08cc723c */ /* 0x002fe20000041830 */
[----:B------:R-:W-:Y:S02]  /*8370*/  MOV R159, R203 ;  /* 0x000000cb009f7202 */ /* 0x000fe40000000f00 */
[----:B------:R-:W-:Y:S01]  /*8380*/  MOV R156, R200 ;  /* 0x000000c8009c7202 */ /* 0x000fe20000000f00 */
[----:B------:R-:W-:Y:S01]  /*8390*/  IMAD.MOV.U32 R139, RZ, RZ, R33 ;  /* 0x000000ffff8b7224 */ /* 0x000fe200078e0021 */
[----:B------:R-:W-:Y:S02]  /*83a0*/  MOV R138, R32 ;  /* 0x00000020008a7202 */ /* 0x000fe40000000f00 */
[----:B------:R-:W-:Y:S01]  /*83b0*/  IMAD.MOV.U32 R49, RZ, RZ, R202 ;  /* 0x000000ffff317224 */ /* 0x000fe200078e00ca */
[----:B------:R-:W-:Y:S01]  /*83c0*/  MOV R48, R201 ;  /* 0x000000c900307202 */ /* 0x000fe20000000f00 */
[-C--:B--2---:R-:W-:Y:S06]  /*83d0*/  HMMA.16816.F32.BF16 R56, R4, R28.reuse, R56 ;  /* 0x0000001c0438723c */ /* 0x084fec0000041838 */
[C---:B------:R-:W-:Y:S06]  /*83e0*/  HMMA.16816.F32.BF16 R200, R8.reuse, R28, R52 ;  /* 0x0000001c08c8723c */ /* 0x040fec0000041834 */
[-C--:B------:R-:W-:Y:S01]  /*83f0*/  HMMA.16816.F32.BF16 R244, R8, R24.reuse, R36 ;  /* 0x0000001808f4723c */ /* 0x080fe20000041824 */
[----:B------:R-:W-:Y:S01]  /*8400*/  IMAD.MOV.U32 R29, RZ, RZ, R35 ;  /* 0x000000ffff1d7224 */ /* 0x000fe200078e0023 */
[----:B------:R-:W-:Y:S04]  /*8410*/  LDSM.16.MT88.4 R36, [R214+0xb000] ;  /* 0x00b00000d624783b */ /* 0x000fe80000004200 */
[C---:B------:R-:W-:Y:S01]  /*8420*/  HMMA.16816.F32.BF16 R240, R4.reuse, R24, R40 ;  /* 0x0000001804f0723c */ /* 0x040fe20000041828 */
[----:B------:R-:W-:Y:S04]  /*8430*/  LDSM.16.MT88.4 R32, [R211+0xb000] ;  /* 0x00b00000d320783b */ /* 0x000fe80000004200 */
[----:B------:R-:W-:Y:S01]  /*8440*/  LDSM.16.MT88.4 R40, [R213+0xb000] ;  /* 0x00b00000d528783b */ /* 0x000fe20000004200 */
[C---:B------:R-:W-:Y:S03]  /*8450*/  HMMA.16816.F32.BF16 R44, R4.reuse, R26, R44 ;  /* 0x0000001a042c723c */ /* 0x040fe6000004182c */
        /* <DEDUP_REMOVED lines=37> */
[----:B------:R-:W-:Y:S01]  /*86b0*/  FFMA.FTZ R2, R189, UR38, -R3 ;  /* 0x00000026bd027c23 */ /* 0x000fe20008010803 */
        /* <DEDUP_REMOVED lines=9> */
[C---:B------:R-:W-:Y:S01]  /*8750*/  HMMA.16816.F32.BF16 R60, R4.reuse, R30, R60 ;  /* 0x0000001e043c723c */ /* 0x040fe2000004183c */
[-C--:B------:R-:W-:Y:S01]  /*8760*/  FMUL.FTZ R64, R64, R20.reuse ;  /* 0x0000001440407220 */ /* 0x080fe20000410000 */
[----:B------:R-:W-:Y:S01]  /*8770*/  FMUL.FTZ R65, R65, R20 ;  /* 0x0000001441417220 */ /* 0x000fe20000410000 */
[-C--:B------:R-:W-:Y:S01]  /*8780*/  FMUL.FTZ R66, R66, R19.reuse ;  /* 0x0000001342427220 */ /* 0x080fe20000410000 */
[----:B------:R-:W-:Y:S01]  /*8790*/  FMUL.FTZ R67, R67, R19 ;  /* 0x0000001343437220 */ /* 0x000fe20000410000 */
[----:B------:R2:W-:Y:S01]  /*87a0*/  MUFU.EX2 R199, R2 ;  /* 0x0000000200c77308 */ /* 0x0005e20000000800 */
[----:B-1----:R-:W-:Y:S01]  /*87b0*/  HMMA.16816.F32.BF16 R72, R4, R24, R72 ;  /* 0x000000180448723c */ /* 0x002fe20000041848 */
[----:B------:R-:W-:Y:S01]  /*87c0*/  IMAD.MOV.U32 R51, RZ, RZ, R252 ;  /* 0x000000ffff337224 */ /* 0x000fe200078e00fc */
[----:B------:R-:W-:-:S04]  /*87d0*/  MOV R28, R183 ;  /* 0x000000b7001c7202 */ /* 0x000fc80000000f00 */
[----:B------:R-:W-:Y:S01]  /*87e0*/  HMMA.16816.F32.BF16 R76, R4, R26, R76 ;  /* 0x0000001a044c723c */ /* 0x000fe2000004184c */
[----:B------:R-:W-:-:S05]  /*87f0*/  IMAD.MOV.U32 R173, RZ, RZ, R182 ;  /* 0x000000ffffad7224 */ /* 0x000fca00078e00b6 */
[----:B------:R-:W-:Y:S01]  /*8800*/  HMMA.16816.F32.BF16 R88, R4, R32, R88 ;  /* 0x000000200458723c */ /* 0x000fe20000041858 */
[----:B--2---:R-:W-:-:S05]  /*8810*/  FFMA.FTZ R2, R188, UR38, -R3 ;  /* 0x00000026bc027c23 */ /* 0x004fca0008010803 */
[C---:B------:R-:W-:Y:S06]  /*8820*/  HMMA.16816.F32.BF16 R92, R4.reuse, R34, R92 ;  /* 0x00000022045c723c */ /* 0x040fec000004185c */
[C---:B------:R-:W-:Y:S01]  /*8830*/  HMMA.16816.F32.BF16 R104, R4.reuse, R36, R104 ;  /* 0x000000240468723c */ /* 0x040fe20000041868 */
[----:B------:R1:W-:Y:S05]  /*8840*/  MUFU.EX2 R252, R2 ;  /* 0x0000000200fc7308 */ /* 0x0003ea0000000800 */
[C---:B------:R-:W-:Y:S06]  /*8850*/  HMMA.16816.F32.BF16 R108, R4.reuse, R38, R108 ;  /* 0x00000026046c723c */ /* 0x040fec000004186c */
[C---:B------:R-:W-:Y:S06]  /*8860*/  HMMA.16816.F32.BF16 R120, R4.reuse, R40, R120 ;  /* 0x000000280478723c */ /* 0x040fec0000041878 */
[----:B------:R-:W-:Y:S01]  /*8870*/  HMMA.16816.F32.BF16 R52, R4, R42, R124 ;  /* 0x0000002a0434723c */ /* 0x000fe2000004187c */
[----:B------:R-:W-:-:S06]  /*8880*/  MOV R132, R185 ;  /* 0x000000b900847202 */ /* 0x000fcc0000000f00 */
[----:B------:R-:W-:Y:S01]  /*8890*/  IMAD.WIDE.U32 R4, R192, -0x2daee0ad, RZ ;  /* 0xd2511f53c0047825 */ /* 0x000fe200078e00ff */
[----:B------:R-:W-:Y:S01]  /*88a0*/  MOV R124, R180 ;  /* 0x000000b4007c7202 */ /* 0x000fe20000000f00 */
[C---:B------:R-:W-:Y:S01]  /*88b0*/  HMMA.16816.F32.BF16 R68, R8.reuse, R24, R68 ;  /* 0x000000180844723c */ /* 0x040fe20000041844 */
[----:B------:R-:W-:Y:S01]  /*88c0*/  MOV R125, R181 ;  /* 0x000000b5007d7202 */ /* 0x000fe20000000f00 */
[--C-:B------:R-:W-:Y:S01]  /*88d0*/  FFMA.FTZ R6, R178, UR38, -R3.reuse ;  /* 0x00000026b2067c23 */ /* 0x100fe20008010803 */
[----:B------:R-:W-:Y:S01]  /*88e0*/  MOV R127, R184 ;  /* 0x000000b8007f7202 */ /* 0x000fe20000000f00 */
[----:B------:R-:W-:Y:S01]  /*88f0*/  FFMA.FTZ R3, R190, UR38, -R3 ;  /* 0x00000026be037c23 */ /* 0x000fe20008010803 */
[----:B------:R-:W-:Y:S01]  /*8900*/  MOV R126, R133 ;  /* 0x00000085007e7202 */ /* 0x000fe20000000f00 */
[----:B------:R-:W-:Y:S01]  /*8910*/  HMMA.16816.F32.BF16 R180, R8, R26, R80 ;  /* 0x0000001a08b4723c */ /* 0x000fe20000041850 */
[----:B-1----:R-:W-:Y:S02]  /*8920*/  LOP3.LUT R2, R5, UR29, R124, 0x96, !PT ;  /* 0x0000001d05027c12 */ /* 0x002fe4000f8e967c */
[----:B------:R-:W-:-:S02]  /*8930*/  LOP3.LUT R24, R4, 0xffff, RZ, 0xc0, !PT ;  /* 0x0000ffff04187812 */ /* 0x000fc400078ec0ff */
[--C-:B------:R-:W-:Y:S01]  /*8940*/  SHF.R.U32.HI R25, RZ, 0x18, R4.reuse ;  /* 0x00000018ff197819 */ /* 0x100fe20000011604 */
[----:B------:R-:W-:Y:S01]  /*8950*/  HMMA.16816.F32.BF16 R184, R8, R30, R64 ;  /* 0x0000001e08b8723c */ /* 0x000fe20000041840 */
[----:B------:R-:W-:Y:S01]  /*8960*/  LOP3.LUT R27, R4, 0xff, RZ, 0xc0, !PT ;  /* 0x000000ff041b7812 */ /* 0x000fe200078ec0ff */
[----:B------:R1:W-:Y:S01]  /*8970*/  MUFU.EX2 R192, R6 ;  /* 0x0000000600c07308 */ /* 0x0003e20000000800 */
[----:B------:R-:W-:Y:S01]  /*8980*/  SHF.R.U32.HI R26, RZ, 0x10, R4 ;  /* 0x00000010ff1a7819 */ /* 0x000fe20000011604 */
[----:B------:R-:W-:Y:S01]  /*8990*/  IMAD.WIDE.U32 R4, R193, -0x2daee0ad, RZ ;  /* 0xd2511f53c1047825 */ /* 0x000fe200078e00ff */
[----:B------:R-:W-:-:S03]  /*89a0*/  MOV R125, R126 ;  /* 0x0000007e007d7202 */ /* 0x000fc60000000f00 */
[----:B------:R-:W-:Y:S01]  /*89b0*/  FMUL.FTZ R84, R84, R20 ;  /* 0x0000001454547220 */ /* 0x000fe20000410000 */
[----:B------:R-:W-:Y:S01]  /*89c0*/  MOV R66, R138 ;  /* 0x0000008a00427202 */ /* 0x000fe20000000f00 */
[----:B------:R-:W-:Y:S01]  /*89d0*/  IMAD.MOV.U32 R193, RZ, RZ, R127 ;  /* 0x000000ffffc17224 */ /* 0x000fe200078e007f */
[----:B------:R-:W-:Y:S01]  /*89e0*/  MOV R126, R29 ;  /* 0x0000001d007e7202 */ /* 0x000fe20000000f00 */
[----:B------:R2:W-:Y:S01]  /*89f0*/  MUFU.EX2 R190, R3 ;  /* 0x0000000300be7308 */ /* 0x0005e20000000800 */
[----:B------:R-:W-:Y:S01]  /*8a00*/  MOV R127, R21 ;  /* 0x00000015007f7202 */ /* 0x000fe20000000f00 */
[----:B------:R-:W-:Y:S01]  /*8a10*/  FMUL.FTZ R85, R85, R20 ;  /* 0x0000001455557220 */ /* 0x000fe20000410000 */
[----:B------:R-:W-:Y:S01]  /*8a20*/  MOV R29, R48 ;  /* 0x00000030001d7202 */ /* 0x000fe20000000f00 */
[-C--:B------:R-:W-:Y:S01]  /*8a30*/  FMUL.FTZ R86, R86, R19.reuse ;  /* 0x0000001356567220 */ /* 0x080fe20000410000 */
[----:B------:R-:W-:Y:S01]  /*8a40*/  LOP3.LUT R21, R4, 0xffff, RZ, 0xc0, !PT ;  /* 0x0000ffff04157812 */ /* 0x000fe200078ec0ff */
[----:B------:R-:W-:Y:S01]  /*8a50*/  FMUL.FTZ R87, R87, R19 ;  /* 0x0000001357577220 */ /* 0x000fe20000410000 */
[-C--:B------:R-:W-:Y:S01]  /*8a60*/  FMUL.FTZ R96, R96, R20.reuse ;  /* 0x0000001460607220 */ /* 0x080fe20000410000 */
[----:B------:R-:W-:Y:S01]  /*8a70*/  FMUL.FTZ R97, R97, R20 ;  /* 0x0000001461617220 */ /* 0x000fe20000410000 */
[--C-:B-1----:R-:W-:Y:S01]  /*8a80*/  FFMA.FTZ R6, R196, UR38, -R13.reuse ;  /* 0x00000026c4067c23 */ /* 0x102fe2000801080d */
[----:B------:R-:W-:Y:S01]  /*8a90*/  MOV R196, R49 ;  /* 0x0000003100c47202 */ /* 0x000fe20000000f00 */
[----:B------:R-:W-:Y:S01]  /*8aa0*/  IMAD.MOV.U32 R49, RZ, RZ, R174 ;  /* 0x000000ffff317224 */ /* 0x000fe200078e00ae */
[----:B------:R-:W-:Y:S01]  /*8ab0*/  MOV R48, R22 ;  /* 0x0000001600307202 */ /* 0x000fe20000000f00 */
[----:B------:R-:W-:Y:S01]  /*8ac0*/  FMUL.FTZ R98, R98, R19 ;  /* 0x0000001362627220 */ /* 0x000fe20000410000 */
[----:B------:R-:W-:Y:S01]  /*8ad0*/  MOV R174, R23 ;  /* 0x0000001700ae7202 */ /* 0x000fe20000000f00 */
[-C--:B------:R-:W-:Y:S01]  /*8ae0*/  FMUL.FTZ R99, R99, R19.reuse ;  /* 0x0000001363637220 */ /* 0x080fe20000410000 */
[-C--:B------:R-:W-:Y:S01]  /*8af0*/  FMUL.FTZ R100, R100, R20.reuse ;  /* 0x0000001464647220 */ /* 0x080fe20000410000 */
[----:B--2---:R-:W-:Y:S01]  /*8b00*/  LOP3.LUT R3, R5, UR29, R66, 0x96, !PT ;  /* 0x0000001d05037c12 */ /* 0x004fe2000f8e9642 */
[-C--:B------:R-:W-:Y:S01]  /*8b10*/  FMUL.FTZ R101, R101, R20.reuse ;  /* 0x0000001465657220 */ /* 0x080fe20000410000 */
[----:B------:R-:W-:Y:S01]  /*8b20*/  LOP3.LUT R5, R26, 0xff, RZ, 0xc0, !PT ;  /* 0x000000ff1a057812 */ /* 0x000fe200078ec0ff */
[-C--:B------:R-:W-:Y:S01]  /*8b30*/  FMUL.FTZ R102, R102, R19.reuse ;  /* 0x0000001366667220 */ /* 0x080fe20000410000 */
[----:B------:R-:W-:Y:S01]  /*8b40*/  LOP3.LUT R23, R4, 0xff, RZ, 0xc0, !PT ;  /* 0x000000ff04177812 */ /* 0x000fe200078ec0ff */
[-C--:B------:R-:W-:Y:S01]  /*8b50*/  FMUL.FTZ R103, R103, R19.reuse ;  /* 0x0000001367677220 */ /* 0x080fe20000410000 */
[--C-:B------:R-:W-:Y:S01]  /*8b60*/  SHF.R.U32.HI R22, RZ, 0x10, R4.reuse ;  /* 0x00000010ff167819 */ /* 0x100fe20000011604 */
[-C--:B------:R-:W-:Y:S01]  /*8b70*/  FMUL.FTZ R112, R112, R20.reuse ;  /* 0x0000001470707220 */ /* 0x080fe20000410000 */
[----:B------:R-:W-:Y:S01]  /*8b80*/  SHF.R.U32.HI R7, RZ, 0x18, R4 ;  /* 0x00000018ff077819 */ /* 0x000fe20000011604 */
[----:B------:R-:W-:Y:S01]  /*8b90*/  FFMA.FTZ R4, R198, UR38, -R13 ;  /* 0x00000026c6047c23 */ /* 0x000fe2000801080d */
[----:B------:R-:W-:Y:S01]  /*8ba0*/  PRMT R25, R5, 0x5410, R25 ;  /* 0x0000541005197816 */ /* 0x000fe20000000019 */
[--C-:B------:R-:W-:Y:S01]  /*8bb0*/  FFMA.FTZ R5, R197, UR38, -R13.reuse ;  /* 0x00000026c5057c23 */ /* 0x100fe2000801080d */
        /* <DEDUP_REMOVED lines=10> */
[----:B------:R-:W-:Y:S01]  /*8c60*/  FMUL.FTZ R129, R129, R20 ;  /* 0x0000001481817220 */ /* 0x000fe20000410000 */
[-C--:B------:R-:W-:Y:S01]  /*8c70*/  FMUL.FTZ R130, R130, R19.reuse ;  /* 0x0000001382827220 */ /* 0x080fe20000410000 */
[----:B------:R-:W-:Y:S01]  /*8c80*/  FMUL.FTZ R131, R131, R19 ;  /* 0x0000001383837220 */ /* 0x000fe20000410000 */
[----:B------:R-:W-:Y:S01]  /*8c90*/  MOV R172, R132 ;  /* 0x0000008400ac7202 */ /* 0x000fe20000000f00 */
[----:B------:R-:W-:Y:S01]  /*8ca0*/  LDSM.16.MT88.4 R80, [R209+0xb800] ;  /* 0x00b80000d150783b */ /* 0x000fe20000004200 */
[----:B-1----:R-:W-:Y:S01]  /*8cb0*/  FFMA.FTZ R4, R191, UR38, -R13 ;  /* 0x00000026bf047c23 */ /* 0x002fe2000801080d */
[----:B------:R-:W-:-:S02]  /*8cc0*/  MOV R191, R179 ;  /* 0x000000b300bf7202 */ /* 0x000fc40000000f00 */
[----:B------:R1:W-:Y:S01]  /*8cd0*/  MUFU.EX2 R179, R5 ;  /* 0x0000000500b37308 */ /* 0x0003e20000000800 */
[----:B--2---:R-:W-:-:S07]  /*8ce0*/  SHF.R.U32.HI R6, RZ, 0x8, R24 ;  /* 0x00000008ff067819 */ /* 0x004fce0000011618 */
[----:B------:R2:W-:Y:S01]  /*8cf0*/  MUFU.EX2 R178, R4 ;  /* 0x0000000400b27308 */ /* 0x0005e20000000800 */
[----:B------:R-:W-:Y:S02]  /*8d00*/  PRMT R27, R27, 0x5410, R6 ;  /* 0x000054101b1b7816 */ /* 0x000fe40000000006 */
[----:B-1----:R-:W-:-:S04]  /*8d10*/  LOP3.LUT R5, R22, 0xff, RZ, 0xc0, !PT ;  /* 0x000000ff16057812 */ /* 0x002fc800078ec0ff */
[----:B------:R-:W-:Y:S01]  /*8d20*/  PRMT R24, R5, 0x5410, R7 ;  /* 0x0000541005187816 */ /* 0x000fe20000000007 */
[----:B------:R-:W-:Y:S01]  /*8d30*/  FFMA.FTZ R5, R194, UR38, -R12 ;  /* 0x00000026c2057c23 */ /* 0x000fe2000801080c */
[----:B--2---:R-:W-:-:S03]  /*8d40*/  LOP3.LUT R4, R2, 0xffff, RZ, 0xc0, !PT ;  /* 0x0000ffff02047812 */ /* 0x004fc600078ec0ff */
[----:B------:R1:W-:Y:S01]  /*8d50*/  MUFU.EX2 R31, R5 ;  /* 0x00000005001f7308 */ /* 0x0003e20000000800 */
[----:B------:R-:W-:-:S04]  /*8d60*/  SHF.R.U32.HI R6, RZ, 0x8, R21 ;  /* 0x00000008ff067819 */ /* 0x000fc80000011615 */
[----:B------:R-:W-:Y:S01]  /*8d70*/  PRMT R23, R23, 0x5410, R6 ;  /* 0x0000541017177816 */ /* 0x000fe20000000006 */
[----:B------:R-:W-:Y:S01]  /*8d80*/  FFMA.FTZ R6, R195, UR38, -R12 ;  /* 0x00000026c3067c23 */ /* 0x000fe2000801080c */
[----:B-1----:R-:W-:Y:S02]  /*8d90*/  SHF.R.U32.HI R5, RZ, 0x8, R4 ;  /* 0x00000008ff057819 */ /* 0x002fe40000011604 */
[----:B------:R-:W-:Y:S01]  /*8da0*/  LOP3.LUT R4, R2, 0xff, RZ, 0xc0, !PT ;  /* 0x000000ff02047812 */ /* 0x000fe200078ec0ff */
[----:B------:R1:W-:Y:S03]  /*8db0*/  MUFU.EX2 R30, R6 ;  /* 0x00000006001e7308 */ /* 0x0003e60000000800 */
[----:B------:R-:W-:Y:S02]  /*8dc0*/  PRMT R22, R4, 0x5410, R5 ;  /* 0x0000541004167816 */ /* 0x000fe40000000005 */
[----:B------:R-:W-:Y:S01]  /*8dd0*/  SHF.R.U32.HI R4, RZ, 0x10, R2 ;  /* 0x00000010ff047819 */ /* 0x000fe20000011602 */
[----:B------:R-:W-:Y:S01]  /*8de0*/  FFMA.FTZ R5, R140, UR38, -R12 ;  /* 0x000000268c057c23 */ /* 0x000fe2000801080c */
[----:B------:R-:W-:-:S03]  /*8df0*/  MOV R140, R29 ;  /* 0x0000001d008c7202 */ /* 0x000fc60000000f00 */
[----:B------:R2:W-:Y:S01]  /*8e00*/  MUFU.EX2 R29, R5 ;  /* 0x00000005001d7308 */ /* 0x0005e20000000800 */
[----:B-1----:R-:W-:Y:S02]  /*8e10*/  SHF.R.U32.HI R6, RZ, 0x18, R2 ;  /* 0x00000018ff067819 */ /* 0x002fe40000011602 */
[----:B------:R-:W-:-:S04]  /*8e20*/  LOP3.LUT R2, R4, 0xff, RZ, 0xc0, !PT ;  /* 0x000000ff04027812 */ /* 0x000fc800078ec0ff */
[----:B------:R-:W-:Y:S01]  /*8e30*/  PRMT R21, R2, 0x5410, R6 ;  /* 0x0000541002157816 */ /* 0x000fe20000000006 */
[--C-:B------:R-:W-:Y:S01]  /*8e40*/  FFMA.FTZ R2, R141, UR38, -R14.reuse ;  /* 0x000000268d027c23 */ /* 0x100fe2000801080e */
[----:B--2---:R-:W-:Y:S01]  /*8e50*/  FFMA.FTZ R5, R176, UR38, -R14 ;  /* 0x00000026b0057c23 */ /* 0x004fe2000801080e */
[----:B------:R-:W-:Y:S02]  /*8e60*/  IMAD.MOV.U32 R195, RZ, RZ, R28 ;  /* 0x000000ffffc37224 */ /* 0x000fe400078e001c */
[----:B------:R1:W-:Y:S01]  /*8e70*/  MUFU.EX2 R28, R2 ;  /* 0x00000002001c7308 */ /* 0x0003e20000000800 */
[----:B------:R-:W-:-:S07]  /*8e80*/  LOP3.LUT R4, R3, 0xffff, RZ, 0xc0, !PT ;  /* 0x0000ffff03047812 */ /* 0x000fce00078ec0ff */
[----:B------:R-:W2:Y:S01]  /*8e90*/  MUFU.EX2 R26, R5 ;  /* 0x00000005001a7308 */ /* 0x000ea20000000800 */
[----:B------:R-:W-:Y:S02]  /*8ea0*/  LOP3.LUT R7, R3, 0xff, RZ, 0xc0, !PT ;  /* 0x000000ff03077812 */ /* 0x000fe400078ec0ff */
[--C-:B------:R-:W-:Y:S02]  /*8eb0*/  SHF.R.U32.HI R6, RZ, 0x18, R3.reuse ;  /* 0x00000018ff067819 */ /* 0x100fe40000011603 */
[----:B-1----:R-:W-:Y:S02]  /*8ec0*/  SHF.R.U32.HI R2, RZ, 0x10, R3 ;  /* 0x00000010ff027819 */ /* 0x002fe40000011603 */
[----:B------:R-:W-:Y:S02]  /*8ed0*/  SHF.R.U32.HI R3, RZ, 0x8, R4 ;  /* 0x00000008ff037819 */ /* 0x000fe40000011604 */
[----:B------:R-:W-:Y:S02]  /*8ee0*/  LOP3.LUT R2, R2, 0xff, RZ, 0xc0, !PT ;  /* 0x000000ff02027812 */ /* 0x000fe400078ec0ff */
[----:B------:R-:W-:Y:S01]  /*8ef0*/  PRMT R7, R7, 0x5410, R3 ;  /* 0x0000541007077816 */ /* 0x000fe20000000003 */
[----:B------:R-:W-:Y:S01]  /*8f00*/  FFMA.FTZ R3, R142, UR38, -R14 ;  /* 0x000000268e037c23 */ /* 0x000fe2000801080e */
[----:B------:R-:W-:Y:S01]  /*8f10*/  PRMT R13, R2, 0x5410, R6 ;  /* 0x00005410020d7816 */ /* 0x000fe20000000006 */
[----:B------:R-:W-:Y:S01]  /*8f20*/  FFMA.FTZ R6, R143, UR38, -R14 ;  /* 0x000000268f067c23 */ /* 0x000fe2000801080e */
[----:B------:R-:W-:Y:S01]  /*8f30*/  IMAD.MOV.U32 R67, RZ, RZ, R139 ;  /* 0x000000ffff437224 */ /* 0x000fe200078e008b */
[----:B------:R-:W-:Y:S01]  /*8f40*/  HMMA.16816.F32.BF16 R84, R8, R32, R84 ;  /* 0x000000200854723c */ /* 0x000fe20000041854 */
[----:B------:R-:W-:-:S02]  /*8f50*/  HSET2.LE.AND R4, R21, R0, PT ;  /* 0x0000000015047233 */ /* 0x000fc40003803000 */
[----:B--2---:R-:W-:-:S03]  /*8f60*/  F2FP.BF16.F32.PACK_AB R5, R26, R28 ;  /* 0x0000001c1a05723e */ /* 0x004fc600000010ff */
[----:B------:R-:W-:Y:S01]  /*8f70*/  HMMA.16816.F32.BF16 R136, R8, R34, R96 ;  /* 0x000000220888723c */ /* 0x000fe20000041860 */
[----:B------:R-:W-:-:S05]  /*8f80*/  IMAD.MOV.U32 R198, RZ, RZ, R125 ;  /* 0x000000ffffc67224 */ /* 0x000fca00078e007d */
[----:B------:R-:W-:Y:S01]  /*8f90*/  HMMA.16816.F32.BF16 R100, R8, R36, R100 ;  /* 0x000000240864723c */ /* 0x000fe20000041864 */
[----:B------:R-:W-:-:S05]  /*8fa0*/  LOP3.LUT R125, R4, R5, RZ, 0xc0, !PT ;  /* 0x00000005047d7212 */ /* 0x000fca00078ec0ff */
[C---:B------:R-:W-:Y:S06]  /*8fb0*/  HMMA.16816.F32.BF16 R132, R8.reuse, R38, R112 ;  /* 0x000000260884723c */ /* 0x040fec0000041870 */
[C---:B------:R-:W-:Y:S01]  /*8fc0*/  HMMA.16816.F32.BF16 R116, R8.reuse, R40, R116 ;  /* 0x000000280874723c */ /* 0x040fe20000041874 */
[----:B------:R-:W-:Y:S01]  /*8fd0*/  FFMA.FTZ R12, R177, UR38, -R12 ;  /* 0x00000026b10c7c23 */ /* 0x000fe2000801080c */
[----:B------:R-:W-:Y:S02]  /*8fe0*/  MOV R194, R127 ;  /* 0x0000007f00c27202 */ /* 0x000fe40000000f00 */
[--C-:B------:R-:W-:Y:S01]  /*8ff0*/  HSET2.LE.AND R2, R22, R0.reuse, PT ;  /* 0x0000000016027233 */ /* 0x100fe20003803000 */
[----:B------:R-:W-:Y:S01]  /*9000*/  IMAD.MOV.U32 R176, RZ, RZ, R50 ;  /* 0x000000ffffb07224 */ /* 0x000fe200078e0032 */
[----:B------:R-:W-:Y:S01]  /*9010*/  HMMA.16816.F32.BF16 R32, R8, R42, R128 ;  /* 0x0000002a0820723c */ /* 0x000fe20000041880 */
[----:B------:R-:W-:Y:S01]  /*9020*/  MUFU.EX2 R9, R3 ;  /* 0x0000000300097308 */ /* 0x000fe20000000800 */
[----:B------:R-:W-:-:S02]  /*9030*/  HSET2.LE.AND R4, R7, R0, PT ;  /* 0x0000000007047233 */ /* 0x000fc40003803000 */
[----:B------:R-:W-:Y:S01]  /*9040*/  MOV R197, R126 ;  /* 0x0000007e00c57202 */ /* 0x000fe20000000f00 */
[----:B------:R-:W-:Y:S01]  /*9050*/  IMAD.MOV.U32 R14, RZ, RZ, R157 ;  /* 0x000000ffff0e7224 */ /* 0x000fe200078e009d */
[----:B------:R-:W-:Y:S01]  /*9060*/  F2FP.BF16.F32.PACK_AB R5, R252, R199 ;  /* 0x000000c7fc05723e */ /* 0x000fe200000010ff */
[----:B------:R-:W-:Y:S02]  /*9070*/  LDSM.16.MT88.4 R64, [R213+0xa800] ;  /* 0x00a80000d540783b */ /* 0x000fe40000004200 */
[----:B------:R-:W1:Y:S01]  /*9080*/  MUFU.EX2 R8, R6 ;  /* 0x0000000600087308 */ /* 0x000e620000000800 */
[----:B------:R-:W-:Y:S01]  /*9090*/  LOP3.LUT R128, R4, R5, RZ, 0xc0, !PT ;  /* 0x0000000504807212 */ /* 0x000fe200078ec0ff */
[----:B------:R-:W-:Y:S01]  /*90a0*/  LDSM.16.MT88.4 R96, [R211+0xb800] ;  /* 0x00b80000d360783b */ /* 0x000fe20000004200 */
[----:B------:R-:W-:Y:S02]  /*90b0*/  HSET2.LE.AND R4, R23, R0, PT ;  /* 0x0000000017047233 */ /* 0x000fe40003803000 */
[----:B------:R-:W-:Y:S01]  /*90c0*/  F2FP.BF16.F32.PACK_AB R5, R190, R192 ;  /* 0x000000c0be05723e */ /* 0x000fe200000010ff */
[----:B------:R-:W-:Y:S03]  /*90d0*/  LDSM.16.MT88.4 R112, [R214+0xb800] ;  /* 0x00b80000d670783b */ /* 0x000fe60000004200 */
[----:B------:R-:W-:-:S02]  /*90e0*/  LOP3.LUT R130, R4, R5, RZ, 0xc0, !PT ;  /* 0x0000000504827212 */ /* 0x000fc400078ec0ff */
[----:B------:R-:W-:Y:S02]  /*90f0*/  HSET2.LE.AND R4, R25, R0, PT ;  /* 0x0000000019047233 */ /* 0x000fe40003803000 */
[----:B-1----:R-:W-:Y:S01]  /*9100*/  F2FP.BF16.F32.PACK_AB R5, R8, R9 ;  /* 0x000000090805723e */ /* 0x002fe200000010ff */
[----:B------:R-:W1:Y:S03]  /*9110*/  MUFU.EX2 R12, R12 ;  /* 0x0000000c000c7308 */ /* 0x000e660000000800 */
[----:B------:R-:W-:Y:S02]  /*9120*/  LOP3.LUT R127, R4, R5, RZ, 0xc0, !PT ;  /* 0x00000005047f7212 */ /* 0x000fe400078ec0ff */
[----:B------:R-:W2:Y:S01]  /*9130*/  LDSM.16.MT88.4 R4, [R213+0xb800] ;  /* 0x00b80000d504783b */ /* 0x000ea20000004200 */
[----:B------:R-:W-:-:S04]  /*9140*/  F2FP.BF16.F32.PACK_AB R3, R30, R31 ;  /* 0x0000001f1e03723e */ /* 0x000fc800000010ff */
[----:B------:R-:W-:Y:S02]  /*9150*/  LOP3.LUT R124, R2, R3, RZ, 0xc0, !PT ;  /* 0x00000003027c7212 */ /* 0x000fe400078ec0ff */
[----:B------:R-:W-:Y:S02]  /*9160*/  HSET2.LE.AND R2, R27, R0, PT ;  /* 0x000000001b027233 */ /* 0x000fe40003803000 */
[----:B-1----:R-:W-:Y:S01]  /*9170*/  F2FP.BF16.F32.PACK_AB R3, R12, R29 ;  /* 0x0000001d0c03723e */ /* 0x002fe200000010ff */
[----:B------:R-:W-:Y:S01]  /*9180*/  IMAD.MOV.U32 R10, RZ, RZ, R175 ;  /* 0x000000ffff0a7224 */ /* 0x000fe200078e00af */
[----:B------:R-:W-:Y:S02]  /*9190*/  MOV R177, R49 ;  /* 0x0000003100b17202 */ /* 0x000fe40000000f00 */
[----:B------:R-:W-:Y:S02]  /*91a0*/  LOP3.LUT R126, R2, R3, RZ, 0xc0, !PT ;  /* 0x00000003027e7212 */ /* 0x000fe400078ec0ff */
[----:B------:R-:W-:-:S02]  /*91b0*/  MOV R50, R172 ;  /* 0x000000ac00327202 */ /* 0x000fc40000000f00 */
[----:B------:R-:W-:Y:S02]  /*91c0*/  MOV R49, R173 ;  /* 0x000000ad00317202 */ /* 0x000fe40000000f00 */
[----:B------:R-:W-:Y:S02]  /*91d0*/  MOV R21, R174 ;  /* 0x000000ae00157202 */ /* 0x000fe40000000f00 */
[----:B------:R-:W-:Y:S01]  /*91e0*/  HSET2.LE.AND R2, R13, R0, PT ;  /* 0x000000000d027233 */ /* 0x000fe20003803000 */
[----:B------:R-:W1:Y:S01]  /*91f0*/  LDSM.16.MT88.4 R172, [R211+0xa800] ;  /* 0x00a80000d3ac783b */ /* 0x000e620000004200 */
[----:B------:R-:W-:-:S04]  /*9200*/  F2FP.BF16.F32.PACK_AB R3, R188, R189 ;  /* 0x000000bdbc03723e */ /* 0x000fc800000010ff */
[----:B------:R-:W-:Y:S02]  /*9210*/  LOP3.LUT R129, R2, R3, RZ, 0xc0, !PT ;  /* 0x0000000302817212 */ /* 0x000fe400078ec0ff */
[----:B------:R-:W-:Y:S02]  /*9220*/  HSET2.LE.AND R2, R24, R0, PT ;  /* 0x0000000018027233 */ /* 0x000fe40003803000 */
[----:B------:R-:W-:Y:S02]  /*9230*/  F2FP.BF16.F32.PACK_AB R3, R178, R179 ;  /* 0x000000b3b203723e */ /* 0x000fe400000010ff */
[----:B------:R-:W-:Y:S02]  /*9240*/  MOV R11, R50 ;  /* 0x00000032000b7202 */ /* 0x000fe40000000f00 */
[----:B------:R-:W-:Y:S02]  /*9250*/  MOV R23, R51 ;  /* 0x0000003300177202 */ /* 0x000fe40000000f00 */
[----:B------:R-:W-:-:S02]  /*9260*/  MOV R27, R49 ;  /* 0x00000031001b7202 */ /* 0x000fc40000000f00 */
[----:B------:R-:W-:Y:S02]  /*9270*/  LOP3.LUT R131, R2, R3, RZ, 0xc0, !PT ;  /* 0x0000000302837212 */ /* 0x000fe400078ec0ff */
[----:B------:R-:W-:Y:S02]  /*9280*/  MOV R22, R159 ;  /* 0x0000009f00167202 */ /* 0x000fe40000000f00 */
[----:B------:R-:W-:Y:S01]  /*9290*/  MOV R143, R158 ;  /* 0x0000009e008f7202 */ /* 0x000fe20000000f00 */
[----:B------:R-:W-:Y:S01]  /*92a0*/  FFMA.FTZ R11, R11, R20, R23 ;  /* 0x000000140b0b7223 */ /* 0x000fe20000010017 */
[----:B------:R-:W-:Y:S01]  /*92b0*/  MOV R142, R156 ;  /* 0x0000009c008e7202 */ /* 0x000fe20000000f00 */
[----:B------:R-:W-:Y:S01]  /*92c0*/  FFMA.FTZ R10, R10, R19, R27 ;  /* 0x000000130a0a7223 */ /* 0x000fe2000001001b */
[----:B------:R-:W-:Y:S01]  /*92d0*/  MOV R141, R48 ;  /* 0x00000030008d7202 */ /* 0x000fe20000000f00 */
[----:B------:R-:W-:Y:S01]  /*92e0*/  FFMA.FTZ R3, R22, R18, R21 ;  /* 0x0000001216037223 */ /* 0x000fe20000010015 */
[----:B--2---:R-:W-:Y:S01]  /*92f0*/  HMMA.16816.F32.BF16 R120, R124, R4, R120 ;  /* 0x000000047c78723c */ /* 0x004fe20000041878 */
[----:B------:R-:W-:Y:S01]  /*9300*/  FFMA.FTZ R2, R14, R15, R143 ;  /* 0x0000000f0e027223 */ /* 0x000fe2000001008f */
[----:B------:R-:W2:Y:S01]  /*9310*/  LDSM.16.MT88.4 R156, [R209+0xa800] ;  /* 0x00a80000d19c783b */ /* 0x000ea20000004200 */
[----:B------:R-:W-:-:S03]  /*9320*/  FADD.FTZ R3, R177, R3 ;  /* 0x00000003b1037221 */ /* 0x000fc60000010000 */
[----:B------:R-:W-:Y:S01]  /*9330*/  HMMA.16816.F32.BF16 R116, R128, R4, R116 ;  /* 0x000000048074723c */ /* 0x000fe20000041874 */
[----:B------:R-:W-:Y:S01]  /*9340*/  FADD.FTZ R2, R141, R2 ;  /* 0x000000028d027221 */ /* 0x000fe20000010000 */
[----:B------:R-:W3:Y:S05]  /*9350*/  LDSM.16.MT88.4 R48, [R214+0xa800] ;  /* 0x00a80000d630783b */ /* 0x000eea0000004200 */
[----:B------:R-:W-:Y:S01]  /*9360*/  FADD.FTZ R5, R142, R11 ;  /* 0x0000000b8e057221 */ /* 0x000fe20000010000 */
[----:B------:R-:W-:Y:S01]  /*9370*/  FADD.FTZ R4, R176, R10 ;  /* 0x0000000ab0047221 */ /* 0x000fe20000010000 */
[----:B------:R-:W-:Y:S02]  /*9380*/  FADD.FTZ R3, R194, R3 ;  /* 0x00000003c2037221 */ /* 0x000fe40000010000 */
        /* <DEDUP_REMOVED lines=19> */
[----:B------:R-:W-:-:S04]  /*94c0*/  FADD.FTZ R2, R9, R2 ;  /* 0x0000000209027221 */ /* 0x000fc80000010000 */
[C---:B------:R-:W-:Y:S06]  /*94d0*/  HMMA.16816.F32.BF16 R160, R124.reuse, R172, R160 ;  /* 0x000000ac7ca0723c */ /* 0x040fec00000418a0 */
[-C--:B------:R-:W-:Y:S06]  /*94e0*/  HMMA.16816.F32.BF16 R168, R124, R174.reuse, R168 ;  /* 0x000000ae7ca8723c */ /* 0x080fec00000418a8 */
[----:B------:R-:W-:Y:S07]  /*94f0*/  HMMA.16816.F32.BF16 R172, R128, R174, R236 ;  /* 0x000000ae80ac723c */ /* 0x000fee00000418ec */
        /* <DEDUP_REMOVED lines=8> */
[C---:B--2---:R-:W-:Y:S06]  /*9580*/  HMMA.16816.F32.BF16 R144, R124.reuse, R156, R144 ;  /* 0x0000009c7c90723c */ /* 0x044fec0000041890 */
[C---:B------:R-:W-:Y:S06]  /*9590*/  HMMA.16816.F32.BF16 R152, R124.reuse, R158, R152 ;  /* 0x0000009e7c98723c */ /* 0x040fec0000041898 */
        /* <DEDUP_REMOVED lines=26> */
[----:B------:R-:W-:Y:S01]  /*9740*/  IMAD.MOV.U32 R135, RZ, RZ, R234 ;  /* 0x000000ffff877224 */ /* 0x000fe200078e00ea */
[----:B------:R-:W-:Y:S01]  /*9750*/  MOV R134, R233 ;  /* 0x000000e900867202 */ /* 0x000fe20000000f00 */
[----:B------:R-:W-:-:S06]  /*9760*/  NOP ;  /* 0x0000000000007918 */ /* 0x000fcc0000000000 */
[----:B-1----:R-:W-:-:S15]  /*9770*/  @!P0 BRA `(.L_x_2311) ;  /* 0x000000a000148947 */ /* 0x002fde0003800000 */
[----:B------:R-:W-:-:S04]  /*9780*/  DEPBAR.LE SB0, 0x0 ;  /* 0x000080000000791a */ /* 0x000fc80000000000 */
[----:B------:R-:W-:Y:S01]  /*9790*/  USHF.L.U32 UR10, UR6, 0x6, URZ ;  /* 0x00000006060a7899 */ /* 0x000fe2000800063f */
[----:B------:R-:W2:Y:S01]  /*97a0*/  LDL R242, [R1+0x74] ;  /* 0x0000740001f27983 */ /* 0x000ea20000100800 */
[----:B------:R-:W-:-:S03]  /*97b0*/  USHF.L.U64.HI UR11, UR6, 0x6, UR7 ;  /* 0x00000006060b7899 */ /* 0x000fc60008010207 */
[----:B------:R-:W3:Y:S01]  /*97c0*/  LDL R240, [R1+0x70] ;  /* 0x0000700001f07983 */ /* 0x000ee20000100800 */
[----:B------:R-:W-:Y:S01]  /*97d0*/  IMAD.U32 R3, RZ, RZ, UR10 ;  /* 0x0000000aff037e24 */ /* 0x000fe2000f8e00ff */
[----:B------:R-:W-:Y:S01]  /*97e0*/  IADD3 R186, P2, R16, -UR10, RZ ;  /* 0x8000000a10ba7c10 */ /* 0x000fe2000ff5e0ff */
[----:B------:R-:W-:Y:S01]  /*97f0*/  IMAD.U32 R2, RZ, RZ, UR11 ;  /* 0x0000000bff027e24 */ /* 0x000fe2000f8e00ff */
[----:B------:R-:W4:Y:S01]  /*9800*/  LDL R241, [R1+0x38] ;  /* 0x0000380001f17983 */ /* 0x000f220000100800 */
[----:B------:R-:W-:Y:S01]  /*9810*/  BAR.SYNC.DEFER_BLOCKING 0x0 ;  /* 0x0000000000007b1d */ /* 0x000fe20000010000 */
[----:B------:R-:W-:Y:S02]  /*9820*/  IADD3 R184, P1, P0, -R3, UR27, R16 ;  /* 0x0000001b03b87c10 */ /* 0x000fe4000f83e110 */
[----:B------:R-:W-:Y:S02]  /*9830*/  IADD3.X R187, R17, ~UR11, RZ, P2, !PT ;  /* 0x8000000b11bb7c10 */ /* 0x000fe400097fe4ff */
[----:B------:R-:W-:Y:S01]  /*9840*/  IADD3.X R185, ~R2, UR26, R17, P1, P0 ;  /* 0x0000001a02b97c10 */ /* 0x000fe20008fe0511 */
[----:B------:R-:W5:Y:S04]  /*9850*/  LDL R243, [R1+0x58] ;  /* 0x0000580001f37983 */ /* 0x000f680000100800 */
[----:B------:R-:W5:Y:S04]  /*9860*/  LDL.64 R250, [R1+0x10] ;  /* 0x0000100001fa7983 */ /* 0x000f680000100a00 */
[----:B------:R-:W5:Y:S04]  /*9870*/  LDL.64 R248, [R1+0x60] ;  /* 0x0000600001f87983 */ /* 0x000f680000100a00 */
[----:B------:R-:W-:Y:S01]  /*9880*/  @!PT LDS RZ, [RZ] ;  /* 0x00000000fffff984 */ /* 0x000fe20000000800 */
[----:B------:R-:W-:Y:S01]  /*9890*/  @!PT LDS RZ, [RZ] ;  /* 0x00000000fffff984 */ /* 0x000fe20000000800 */
[----:B------:R-:W-:Y:S01]  /*98a0*/  @!PT LDS RZ, [RZ] ;  /* 0x00000000fffff984 */ /* 0x000fe20000000800 */
[----:B------:R1:W-:Y:S04]  /*98b0*/  LDGSTS.E.BYPASS.LTC128B.128 [R232+0xa000], desc[UR30][R186.64] ;  /* 0x0a000000bae87fae */ /* 0x0003e8000b901d5e */
[----:B------:R1:W-:Y:S04]  /*98c0*/  LDGSTS.E.BYPASS.LTC128B.128 [R232+0xb000], desc[UR30][R186.64+0x80] ;  /* 0x0b000080bae87fae */ /* 0x0003e8000b901d5e */
[----:B------:R1:W-:Y:S04]  /*98d0*/  LDGSTS.E.BYPASS.LTC128B.128 [R232+0xa800], desc[UR30][R184.64] ;  /* 0x0a800000b8e87fae */ /* 0x0003e8000b901d5e */
[----:B------:R1:W-:Y:S04]  /*98e0*/  LDGSTS.E.BYPASS.LTC128B.128 [R232+0xb800], desc[UR30][R184.64+0x80] ;  /* 0x0b800080b8e87fae */ /* 0x0003e8000b901d5e */
[----:B------:R-:W-:Y:S04]  /*98f0*/  LDSM.16.M88.4 R20, [R208+0x8000] ;  /* 0x00800000d014783b */ /* 0x000fe80000000200 */
[----:B------:R-:W1:Y:S04]  /*9900*/  LDSM.16.M88.4 R8, [R210+0x2000] ;  /* 0x00200000d208783b */ /* 0x000e680000000200 */
[----:B------:R-:W1:Y:S04]  /*9910*/  LDSM.16.M88.4 R16, [R208+0x8800] ;  /* 0x00880000d010783b */ /* 0x000e680000000200 */
[----:B------:R-:W1:Y:S04]  /*9920*/  LDSM.16.M88.4 R12, [R210] ;  /* 0x00000000d20c783b */ /* 0x000e680000000200 */
[----:B------:R-:W-:Y:S04]  /*9930*/  LDSM.16.M88.4 R28, [R219] ;  /* 0x00000000db1c783b */ /* 0x000fe80000000200 */
[----:B------:R-:W1:Y:S04]  /*9940*/  LDSM.16.M88.4 R4, [R212+0x2000] ;  /* 0x00200000d404783b */ /* 0x000e680000000200 */
[----:B------:R-:W1:Y:S01]  /*9950*/  LDSM.16.M88.4 R24, [R222] ;  /* 0x00000000de18783b */ /* 0x000e620000000200 */
[----:B------:R-:W-:Y:S01]  /*9960*/  UIADD3 UR32, UR37, -0x3, URZ ;  /* 0xfffffffd25207890 */ /* 0x000fe2000fffe03f */
[----:B------:R-:W-:-:S02]  /*9970*/  IMAD.U32 R2, RZ, RZ, UR35 ;  /* 0x00000023ff027e24 */ /* 0x000fc4000f8e00ff */
[----:B------:R-:W0:Y:S01]  /*9980*/  LDGDEPBAR ;  /* 0x00000000000079af */ /* 0x000e220000000000 */
[C---:B-1----:R-:W-:Y:S06]  /*9990*/  HMMA.16816.F32.BF16 R176, R8.reuse, R20, RZ ;  /* 0x0000001408b0723c */ /* 0x042fec00000418ff */
[C---:B------:R-:W-:Y:S06]  /*99a0*/  HMMA.16816.F32.BF16 R136, R8.reuse, R16, RZ ;  /* 0x000000100888723c */ /* 0x040fec00000418ff */
[C---:B------:R-:W-:Y:S06]  /*99b0*/  HMMA.16816.F32.BF16 R140, R8.reuse, R22, RZ ;  /* 0x00000016088c723c */ /* 0x040fec00000418ff */
[----:B------:R-:W-:Y:S01]  /*99c0*/  HMMA.16816.F32.BF16 R32, R8, R18, RZ ;  /* 0x000000120820723c */ /* 0x000fe200000418ff */
[----:B------:R-:W1:Y:S05]  /*99d0*/  LDSM.16.M88.4 R8, [R212] ;  /* 0x00000000d408783b */ /* 0x000e6a0000000200 */
[C---:B------:R-:W-:Y:S06]  /*99e0*/  HMMA.16816.F32.BF16 R188, R12.reuse, R20, RZ ;  /* 0x000000140cbc723c */ /* 0x040fec00000418ff */
[C---:B------:R-:W-:Y:S06]  /*99f0*/  HMMA.16816.F32.BF16 R180, R12.reuse, R16, RZ ;  /* 0x000000100cb4723c */ /* 0x040fec00000418ff */
[C---:B------:R-:W-:Y:S06]  /*9a00*/  HMMA.16816.F32.BF16 R200, R12.reuse, R22, RZ ;  /* 0x000000160cc8723c */ /* 0x040fec00000418ff */
[----:B------:R-:W-:Y:S01]  /*9a10*/  HMMA.16816.F32.BF16 R132, R12, R18, RZ ;  /* 0x000000120c84723c */ /* 0x000fe200000418ff */
[----:B------:R-:W-:Y:S04]  /*9a20*/  LDSM.16.M88.4 R12, [R216+0x8000] ;  /* 0x00800000d80c783b */ /* 0x000fe80000000200 */
[----:B------:R-:W-:Y:S01]  /*9a30*/  LDSM.16.M88.4 R16, [R216+0x8800] ;  /* 0x00880000d810783b */ /* 0x000fe20000000200 */
[C---:B------:R-:W-:Y:S06]  /*9a40*/  HMMA.16816.F32.BF16 R196, R4.reuse, R28, R176 ;  /* 0x0000001c04c4723c */ /* 0x040fec00000418b0 */
[C---:B------:R-:W-:Y:S06]  /*9a50*/  HMMA.16816.F32.BF16 R176, R4.reuse, R24, R136 ;  /* 0x0000001804b0723c */ /* 0x040fec0000041888 */
[C---:B------:R-:W-:Y:S06]  /*9a60*/  HMMA.16816.F32.BF16 R192, R4.reuse, R30, R140 ;  /* 0x0000001e04c0723c */ /* 0x040fec000004188c */
[----:B------:R-:W-:Y:S01]  /*9a70*/  HMMA.16816.F32.BF16 R20, R4, R26, R32 ;  /* 0x0000001a0414723c */ /* 0x000fe20000041820 */
[----:B------:R-:W1:Y:S04]  /*9a80*/  LDSM.16.M88.4 R4, [R218+0x2000] ;  /* 0x00200000da04783b */ /* 0x000e680000000200 */
[----:B------:R-:W-:Y:S01]  /*9a90*/  LDSM.16.M88.4 R32, [R215] ;  /* 0x00000000d720783b */ /* 0x000fe20000000200 */
[C---:B-1----:R-:W-:Y:S06]  /*9aa0*/  HMMA.16816.F32.BF16 R204, R8.reuse, R28, R188 ;  /* 0x0000001c08cc723c */ /* 0x042fec00000418bc */
[C---:B------:R-:W-:Y:S06]  /*9ab0*/  HMMA.16816.F32.BF16 R188, R8.reuse, R24, R180 ;  /* 0x0000001808bc723c */ /* 0x040fec00000418b4 */
[C---:B------:R-:W-:Y:S06]  /*9ac0*/  HMMA.16816.F32.BF16 R180, R8.reuse, R30, R200 ;  /* 0x0000001e08b4723c */ /* 0x040fec00000418c8 */
[----:B------:R-:W-:Y:S01]  /*9ad0*/  HMMA.16816.F32.BF16 R140, R8, R26, R132 ;  /* 0x0000001a088c723c */ /* 0x000fe20000041884 */
[----:B------:R-:W1:Y:S04]  /*9ae0*/  LDSM.16.M88.4 R8, [R218] ;  /* 0x00000000da08783b */ /* 0x000e680000000200 */
[----:B------:R-:W-:Y:S01]  /*9af0*/  LDSM.16.M88.4 R24, [R215+0x800] ;  /* 0x00080000d718783b */ /* 0x000fe20000000200 */
[C---:B------:R-:W-:Y:S06]  /*9b00*/  HMMA.16816.F32.BF16 R136, R4.reuse, R12, R196 ;  /* 0x0000000c0488723c */ /* 0x040fec00000418c4 */
[C---:B------:R-:W-:Y:S06]  /*9b10*/  HMMA.16816.F32.BF16 R28, R4.reuse, R16, R176 ;  /* 0x00000010041c723c */ /* 0x040fec00000418b0 */
[C---:B------:R-:W-:Y:S06]  /*9b20*/  HMMA.16816.F32.BF16 R132, R4.reuse, R14, R192 ;  /* 0x0000000e0484723c */ /* 0x040fec00000418c0 */
[----:B------:R-:W-:Y:S01]  /*9b30*/  HMMA.16816.F32.BF16 R20, R4, R18, R20 ;  /* 0x000000120414723c */ /* 0x000fe20000041814 */
[----:B------:R-:W1:Y:S05]  /*9b40*/  LDSM.16.M88.4 R4, [R217+0x2000] ;  /* 0x00200000d904783b */ /* 0x000e6a0000000200 */
[C---:B-1----:R-:W-:Y:S06]  /*9b50*/  HMMA.16816.F32.BF16 R204, R8.reuse, R12, R204 ;  /* 0x0000000c08cc723c */ /* 0x042fec00000418cc */
[C---:B------:R-:W-:Y:S01]  /*9b60*/  HMMA.16816.F32.BF16 R196, R8.reuse, R14, R180 ;  /* 0x0000000e08c4723c */ /* 0x040fe200000418b4 */
[----:B------:R-:W1:Y:S05]  /*9b70*/  LDSM.16.M88.4 R12, [R217] ;  /* 0x00000000d90c783b */ /* 0x000e6a0000000200 */
[C---:B------:R-:W-:Y:S06]  /*9b80*/  HMMA.16816.F32.BF16 R192, R8.reuse, R16, R188 ;  /* 0x0000001008c0723c */ /* 0x040fec00000418bc */
[----:B------:R-:W-:Y:S01]  /*9b90*/  HMMA.16816.F32.BF16 R188, R8, R18, R140 ;  /* 0x0000001208bc723c */ /* 0x000fe2000004188c */
[----:B------:R-:W-:Y:S05]  /*9ba0*/  LDSM.16.M88.4 R8, [R210+0x4000] ;  /* 0x00400000d208783b */ /* 0x000fea0000000200 */
[C---:B------:R-:W-:Y:S06]  /*9bb0*/  HMMA.16816.F32.BF16 R176, R4.reuse, R34, R132 ;  /* 0x0000002204b0723c */ /* 0x040fec0000041884 */
[C---:B------:R-:W-:Y:S06]  /*9bc0*/  HMMA.16816.F32.BF16 R180, R4.reuse, R32, R136 ;  /* 0x0000002004b4723c */ /* 0x040fec0000041888 */
[C---:B------:R-:W-:Y:S01]  /*9bd0*/  HMMA.16816.F32.BF16 R140, R4.reuse, R24, R28 ;  /* 0x00000018048c723c */ /* 0x040fe2000004181c */
[----:B------:R-:W-:Y:S05]  /*9be0*/  LDSM.16.M88.4 R28, [R208+0x9800] ;  /* 0x00980000d01c783b */ /* 0x000fea0000000200 */
[----:B------:R-:W-:Y:S01]  /*9bf0*/  HMMA.16816.F32.BF16 R132, R4, R26, R20 ;  /* 0x0000001a0484723c */ /* 0x000fe20000041814 */
[----:B------:R-:W2:Y:S04]  /*9c00*/  LDSM.16.M88.4 R4, [R210+0x6000] ;  /* 0x00600000d204783b */ /* 0x000ea80000000200 */
[----:B------:R-:W3:Y:S01]  /*9c10*/  LDSM.16.M88.4 R20, [R208+0x9000] ;  /* 0x00900000d014783b */ /* 0x000ee20000000200 */
[C---:B-1----:R-:W-:Y:S06]  /*9c20*/  HMMA.16816.F32.BF16 R16, R12.reuse, R32, R204 ;  /* 0x000000200c10723c */ /* 0x042fec00000418cc */
[C---:B------:R-:W-:Y:S06]  /*9c30*/  HMMA.16816.F32.BF16 R136, R12.reuse, R34, R196 ;  /* 0x000000220c88723c */ /* 0x040fec00000418c4 */
[C---:B------:R-:W-:Y:S06]  /*9c40*/  HMMA.16816.F32.BF16 R32, R12.reuse, R24, R192 ;  /* 0x000000180c20723c */ /* 0x040fec00000418c0 */
[----:B------:R-:W-:Y:S01]  /*9c50*/  HMMA.16816.F32.BF16 R12, R12, R26, R188 ;  /* 0x0000001a0c0c723c */ /* 0x000fe200000418bc */
[----:B------:R-:W-:Y:S05]  /*9c60*/  LDSM.16.M88.4 R24, [R221] ;  /* 0x00000000dd18783b */ /* 0x000fea0000000200 */
[C---:B--2---:R-:W-:Y:S06]  /*9c70*/  HMMA.16816.F32.BF16 R196, R4.reuse, R28, R140 ;  /* 0x0000001c04c4723c */ /* 0x044fec000004188c */
[C---:B---3--:R-:W-:Y:S06]  /*9c80*/  HMMA.16816.F32.BF16 R188, R4.reuse, R20, R180 ;  /* 0x0000001404bc723c */ /* 0x048fec00000418b4 */
[----:B------:R-:W-:Y:S06]  /*9c90*/  HMMA.16816.F32.BF16 R176, R4, R22, R176 ;  /* 0x0000001604b0723c */ /* 0x000fec00000418b0 */
[C---:B------:R-:W-:Y:S01]  /*9ca0*/  HMMA.16816.F32.BF16 R140, R8.reuse, R20, R16 ;  /* 0x00000014088c723c */ /* 0x040fe20000041810 */
[----:B------:R-:W1:Y:S05]  /*9cb0*/  LDSM.16.M88.4 R16, [R212+0x4000] ;  /* 0x00400000d410783b */ /* 0x000e6a0000000200 */
[----:B------:R-:W-:Y:S01]  /*9cc0*/  HMMA.16816.F32.BF16 R136, R8, R22, R136 ;  /* 0x000000160888723c */ /* 0x000fe20000041888 */
[----:B------:R-:W2:Y:S05]  /*9cd0*/  LDSM.16.M88.4 R20, [R220] ;  /* 0x00000000dc14783b */ /* 0x000eaa0000000200 */
[----:B------:R-:W-:Y:S01]  /*9ce0*/  HMMA.16816.F32.BF16 R180, R4, R30, R132 ;  /* 0x0000001e04b4723c */ /* 0x000fe20000041884 */
[----:B------:R-:W3:Y:S05]  /*9cf0*/  LDSM.16.M88.4 R4, [R212+0x6000] ;  /* 0x00600000d404783b */ /* 0x000eea0000000200 */
[C---:B------:R-:W-:Y:S01]  /*9d00*/  HMMA.16816.F32.BF16 R132, R8.reuse, R28, R32 ;  /* 0x0000001c0884723c */ /* 0x040fe20000041820 */
[----:B------:R-:W-:Y:S05]  /*9d10*/  LDSM.16.M88.4 R32, [R216+0x9000] ;  /* 0x00900000d820783b */ /* 0x000fea0000000200 */
[----:B------:R-:W-:Y:S01]  /*9d20*/  HMMA.16816.F32.BF16 R8, R8, R30, R12 ;  /* 0x0000001e0808723c */ /* 0x000fe2000004180c */
[----:B------:R-:W-:Y:S04]  /*9d30*/  LDSM.16.M88.4 R12, [R218+0x4000] ;  /* 0x00400000da0c783b */ /* 0x000fe80000000200 */
[----:B------:R-:W4:Y:S01]  /*9d40*/  LDSM.16.M88.4 R28, [R216+0x9800] ;  /* 0x00980000d81c783b */ /* 0x000f220000000200 */
[C---:B-1----:R-:W-:Y:S06]  /*9d50*/  HMMA.16816.F32.BF16 R140, R16.reuse, R24, R140 ;  /* 0x00000018108c723c */ /* 0x042fec000004188c */
[C---:B------:R-:W-:Y:S06]  /*9d60*/  HMMA.16816.F32.BF16 R136, R16.reuse, R26, R136 ;  /* 0x0000001a1088723c */ /* 0x040fec0000041888 */
[C---:B--2---:R-:W-:Y:S06]  /*9d70*/  HMMA.16816.F32.BF16 R132, R16.reuse, R20, R132 ;  /* 0x000000141084723c */ /* 0x044fec0000041884 */
[----:B------:R-:W-:Y:S01]  /*9d80*/  HMMA.16816.F32.BF16 R16, R16, R22, R8 ;  /* 0x000000161010723c */ /* 0x000fe20000041808 */
[----:B------:R-:W1:Y:S05]  /*9d90*/  LDSM.16.M88.4 R8, [R218+0x6000] ;  /* 0x00600000da08783b */ /* 0x000e6a0000000200 */
[C---:B---3--:R-:W-:Y:S06]  /*9da0*/  HMMA.16816.F32.BF16 R188, R4.reuse, R24, R188 ;  /* 0x0000001804bc723c */ /* 0x048fec00000418bc */
[C---:B------:R-:W-:Y:S01]  /*9db0*/  HMMA.16816.F32.BF16 R192, R4.reuse, R26, R176 ;  /* 0x0000001a04c0723c */ /* 0x040fe200000418b0 */
[----:B------:R-:W-:Y:S05]  /*9dc0*/  LDSM.16.M88.4 R24, [R215+0x1800] ;  /* 0x00180000d718783b */ /* 0x000fea0000000200 */
[C---:B------:R-:W-:Y:S06]  /*9dd0*/  HMMA.16816.F32.BF16 R196, R4.reuse, R20, R196 ;  /* 0x0000001404c4723c */ /* 0x040fec00000418c4 */
[----:B------:R-:W-:Y:S01]  /*9de0*/  HMMA.16816.F32.BF16 R180, R4, R22, R180 ;  /* 0x0000001604b4723c */ /* 0x000fe200000418b4 */
[----:B------:R-:W2:Y:S05]  /*9df0*/  LDSM.16.M88.4 R4, [R217+0x4000] ;  /* 0x00400000d904783b */ /* 0x000eaa0000000200 */
[C---:B----4-:R-:W-:Y:S01]  /*9e00*/  HMMA.16816.F32.BF16 R20, R12.reuse, R30, R16 ;  /* 0x0000001e0c14723c */ /* 0x050fe20000041810 */
[----:B------:R-:W3:Y:S05]  /*9e10*/  LDSM.16.M88.4 R16, [R215+0x1000] ;  /* 0x00100000d710783b */ /* 0x000eea0000000200 */
[C---:B------:R-:W-:Y:S06]  /*9e20*/  HMMA.16816.F32.BF16 R176, R12.reuse, R32, R140 ;  /* 0x000000200cb0723c */ /* 0x040fec000004188c */
[C---:B------:R-:W-:Y:S06]  /*9e30*/  HMMA.16816.F32.BF16 R140, R12.reuse, R34, R136 ;  /* 0x000000220c8c723c */ /* 0x040fec0000041888 */
[----:B------:R-:W-:Y:S01]  /*9e40*/  HMMA.16816.F32.BF16 R136, R12, R28, R132 ;  /* 0x0000001c0c88723c */ /* 0x000fe20000041884 */
[----:B------:R-:W4:Y:S01]  /*9e50*/  LDSM.16.M88.4 R12, [R217+0x6000] ;  /* 0x00600000d90c783b */ /* 0x000f220000000200 */
[----:B------:R-:W-:Y:S01]  /*9e60*/  IMAD.U32 R3, RZ, RZ, UR32 ;  /* 0x00000020ff037e24 */ /* 0x000fe2000f8e00ff */
[----:B------:R-:W-:Y:S01]  /*9e70*/  UISETP.GT.AND UP0, UPT, UR32, UR23, UPT ;  /* 0x000000172000728c */ /* 0x000fe2000bf04270 */
[----:B------:R-:W-:-:S04]  /*9e80*/  DEPBAR.LE SB0, 0x0 ;  /* 0x000080000000791a */ /* 0x000fc80000000000 */
[C---:B-1----:R-:W-:Y:S06]  /*9e90*/  HMMA.16816.F32.BF16 R132, R8.reuse, R32, R188 ;  /* 0x000000200884723c */ /* 0x042fec00000418bc */
[----:B------:R-:W-:Y:S06]  /*9ea0*/  HMMA.16816.F32.BF16 R188, R8, R30, R180 ;  /* 0x0000001e08bc723c */ /* 0x000fec00000418b4 */
[----:B--2---:R-:W-:Y:S07]  /*9eb0*/  HMMA.16816.F32.BF16 R180, R4, R26, R20 ;  /* 0x0000001a04b4723c */ /* 0x004fee0000041814 */
[----:B------:R-:W-:-:S02]  /*9ec0*/  IMAD.WIDE.U32 R22, R242, -0x326172a9, RZ ;  /* 0xcd9e8d57f2167825 */ /* 0x000fc400078e00ff */
[----:B------:R-:W1:Y:S01]  /*9ed0*/  S2R R242, SR_TID.X ;  /* 0x0000000000f27919 */ /* 0x000e620000002100 */
[----:B------:R-:W-:Y:S06]  /*9ee0*/  HMMA.16816.F32.BF16 R196, R8, R28, R196 ;  /* 0x0000001c08c4723c */ /* 0x000fec00000418c4 */
[C---:B---3--:R-:W-:Y:S06]  /*9ef0*/  HMMA.16816.F32.BF16 R28, R4.reuse, R16, R176 ;  /* 0x00000010041c723c */ /* 0x048fec00000418b0 */
[C---:B------:R-:W-:Y:S06]  /*9f00*/  HMMA.16816.F32.BF16 R140, R4.reuse, R18, R140 ;  /* 0x00000012048c723c */ /* 0x040fec000004188c */
[----:B------:R-:W-:Y:S07]  /*9f10*/  HMMA.16816.F32.BF16 R176, R4, R24, R136 ;  /* 0x0000001804b0723c */ /* 0x000fee0000041888 */
[----:B------:R-:W-:-:S04]  /*9f20*/  IMAD.WIDE.U32 R4, R240, -0x2daee0ad, RZ ;  /* 0xd2511f53f0047825 */ /* 0x000fc800078e00ff */
[----:B-1----:R-:W-:Y:S01]  /*9f30*/  IMAD.SHL.U32 R242, R242, 0x2, RZ ;  /* 0x00000002f2f27824 */ /* 0x002fe200078e00ff */
[----:B------:R-:W-:Y:S01]  /*9f40*/  LOP3.LUT R2, R5, UR32, R2, 0x96, !PT ;  /* 0x0000002005027c12 */ /* 0x000fe2000f8e9602 */
[----:B------:R-:W-:Y:S03]  /*9f50*/  HMMA.16816.F32.BF16 R32, R8, R34, R192 ;  /* 0x000000220820723c */ /* 0x000fe600000418c0 */
[----:B------:R-:W-:Y:S01]  /*9f60*/  LOP3.LUT R242, R242, 0x6, RZ, 0xc0, !PT ;  /* 0x00000006f2f27812 */ /* 0x000fe200078ec0ff */
[----:B------:R-:W-:Y:S01]  /*9f70*/  IMAD.WIDE.U32 R6, R2, -0x326172a9, RZ ;  /* 0xcd9e8d5702067825 */ /* 0x000fe200078e00ff */
[----:B------:R-:W-:-:S03]  /*9f80*/  LOP3.LUT R5, R23, R241, RZ, 0x3c, !PT ;  /* 0x000000f117057212 */ /* 0x000fc600078e3cff */
[----:B------:R-:W-:Y:S01]  /*9f90*/  IMAD R2, R3, 0x20, R242 ;  /* 0x0000002003027824 */ /* 0x000fe200078e02f2 */
[----:B----4-:R-:W-:Y:S03]  /*9fa0*/  HMMA.16816.F32.BF16 R8, R12, R16, R132 ;  /* 0x000000100c08723c */ /* 0x010fe60000041884 */
[C---:B------:R-:W-:Y:S01]  /*9fb0*/  VIADD R3, R2.reuse, 0x1 ;  /* 0x0000000102037836 */ /* 0x040fe20000000000 */
[CC--:B------:R-:W-:Y:S01]  /*9fc0*/  ISETP.GE.AND P2, PT, R2.reuse, R228.reuse, PT ;  /* 0x000000e40200720c */ /* 0x0c0fe20003f46270 */
[----:B------:R-:W-:Y:S01]  /*9fd0*/  IMAD.WIDE.U32 R20, R5, -0x2daee0ad, RZ ;  /* 0xd2511f5305147825 */ /* 0x000fe200078e00ff */
[-C--:B------:R-:W-:Y:S02]  /*9fe0*/  ISETP.GE.AND P4, PT, R2, R229.reuse, PT ;  /* 0x000000e50200720c */ /* 0x080fe40003f86270 */
[C---:B------:R-:W-:Y:S02]  /*9ff0*/  ISETP.GE.AND P3, PT, R3.reuse, R229, PT ;  /* 0x000000e50300720c */ /* 0x040fe40003f66270 */
[----:B------:R-:W-:-:S02]  /*a000*/  ISETP.GE.AND P0, PT, R3, R228, PT ;  /* 0x000000e40300720c */ /* 0x000fc40003f06270 */
[C---:B------:R-:W-:Y:S02]  /*a010*/  ISETP.GE.AND P5, PT, R3.reuse, R231, PT ;  /* 0x000000e70300720c */ /* 0x040fe40003fa6270 */
[----:B------:R-:W-:Y:S02]  /*a020*/  ISETP.GE.AND P1, PT, R3, R230, PT ;  /* 0x000000e60300720c */ /* 0x000fe40003f26270 */
[----:B------:R-:W-:Y:S01]  /*a030*/  LOP3.LUT R16, R21, UR20, R4, 0x96, !PT ;  /* 0x0000001415107c12 */ /* 0x000fe2000f8e9604 */
[----:B------:R-:W-:Y:S01]  /*a040*/  VIADD R4, R2, 0x8 ;  /* 0x0000000802047836 */ /* 0x000fe20000000000 */
[C---:B------:R-:W-:Y:S02]  /*a050*/  ISETP.LT.OR P3, PT, R3.reuse, R225, P3 ;  /* 0x000000e10300720c */ /* 0x040fe40001f61670 */
[C---:B------:R-:W-:Y:S02]  /*a060*/  ISETP.LT.OR P0, PT, R3.reuse, R224, P0 ;  /* 0x000000e00300720c */ /* 0x040fe40000701670 */
[----:B------:R-:W-:-:S02]  /*a070*/  ISETP.LT.OR P5, PT, R3, R227, P5 ;  /* 0x000000e30300720c */ /* 0x000fc40002fa1670 */
[----:B------:R-:W-:Y:S01]  /*a080*/  ISETP.LT.OR P1, PT, R3, R226, P1 ;  /* 0x000000e20300720c */ /* 0x000fe20000f21670 */
[C---:B------:R-:W-:Y:S01]  /*a090*/  VIADD R3, R2.reuse, 0x9 ;  /* 0x0000000902037836 */ /* 0x040fe20000000000 */
[C---:B------:R-:W-:Y:S02]  /*a0a0*/  ISETP.LT.OR P2, PT, R2.reuse, R224, P2 ;  /* 0x000000e00200720c */ /* 0x040fe40001741670 */
[----:B------:R-:W-:Y:S02]  /*a0b0*/  ISETP.LT.OR P4, PT, R2, R225, P4 ;  /* 0x000000e10200720c */ /* 0x000fe40002781670 */
[----:B------:R-:W-:Y:S02]  /*a0c0*/  LOP3.LUT R17, R7, UR21, R22, 0x96, !PT ;  /* 0x0000001507117c12 */ /* 0x000fe4000f8e9616 */
[----:B------:R-:W-:Y:S02]  /*a0d0*/  FSEL R23, R30, -INF , !P2 ;  /* 0xff8000001e177808 */ /* 0x000fe40005000000 */
[----:B------:R-:W-:-:S02]  /*a0e0*/  FSEL R21, R28, -INF , !P4 ;  /* 0xff8000001c157808 */ /* 0x000fc40006000000 */
[----:B------:R-:W-:Y:S02]  /*a0f0*/  FSEL R22, R29, -INF , !P3 ;  /* 0xff8000001d167808 */ /* 0x000fe40005800000 */
[----:B------:R-:W-:Y:S02]  /*a100*/  FSEL R30, R31, -INF , !P0 ;  /* 0xff8000001f1e7808 */ /* 0x000fe40004000000 */
[C---:B------:R-:W-:Y:S02]  /*a110*/  ISETP.GE.AND P4, PT, R2.reuse, R231, PT ;  /* 0x000000e70200720c */ /* 0x040fe40003f86270 */
[----:B------:R-:W-:Y:S02]  /*a120*/  ISETP.GE.AND P2, PT, R2, R230, PT ;  /* 0x000000e60200720c */ /* 0x000fe40003f46270 */
[-C--:B------:R-:W-:Y:S02]  /*a130*/  ISETP.GE.AND P0, PT, R4, R229.reuse, PT ;  /* 0x000000e50400720c */ /* 0x080fe40003f06270 */
[----:B------:R-:W-:Y:S01]  /*a140*/  ISETP.GE.AND P3, PT, R3, R229, PT ;  /* 0x000000e50300720c */ /* 0x000fe20003f66270 */
[----:B------:R-:W-:Y:S01]  /*a150*/  HMMA.16816.F32.BF16 R136, R12, R18, R32 ;  /* 0x000000120c88723c */ /* 0x000fe20000041820 */
[----:B------:R-:W-:-:S02]  /*a160*/  ISETP.LT.OR P4, PT, R2, R227, P4 ;  /* 0x000000e30200720c */ /* 0x000fc40002781670 */
[----:B------:R-:W-:Y:S02]  /*a170*/  ISETP.LT.OR P2, PT, R2, R226, P2 ;  /* 0x000000e20200720c */ /* 0x000fe40001741670 */
[-C--:B------:R-:W-:Y:S02]  /*a180*/  ISETP.LT.OR P0, PT, R4, R225.reuse, P0 ;  /* 0x000000e10400720c */ /* 0x080fe40000701670 */
[----:B------:R-:W-:Y:S02]  /*a190*/  ISETP.LT.OR P3, PT, R3, R225, P3 ;  /* 0x000000e10300720c */ /* 0x000fe40001f61670 */
[----:B------:R-:W-:Y:S02]  /*a1a0*/  FSEL R31, R8, -INF , !P4 ;  /* 0xff800000081f7808 */ /* 0x000fe40006000000 */
[----:B------:R-:W-:Y:S02]  /*a1b0*/  FSEL R35, R10, -INF , !P2 ;  /* 0xff8000000a237808 */ /* 0x000fe40005000000 */
[----:B------:R-:W-:-:S02]  /*a1c0*/  FSEL R28, R140, -INF , !P0 ;  /* 0xff8000008c1c7808 */ /* 0x000fc40004000000 */
[----:B------:R-:W-:Y:S02]  /*a1d0*/  FSEL R29, R141, -INF , !P3 ;  /* 0xff8000008d1d7808 */ /* 0x000fe40005800000 */
[----:B------:R-:W-:Y:S02]  /*a1e0*/  FSEL R33, R9, -INF , !P5 ;  /* 0xff80000009217808 */ /* 0x000fe40006800000 */
[C---:B------:R-:W-:Y:S02]  /*a1f0*/  ISETP.GE.AND P6, PT, R4.reuse, R228, PT ;  /* 0x000000e40400720c */ /* 0x040fe40003fc6270 */
[C---:B------:R-:W-:Y:S02]  /*a200*/  ISETP.GE.AND P2, PT, R4.reuse, R231, PT ;  /* 0x000000e70400720c */ /* 0x040fe40003f46270 */
[----:B------:R-:W-:Y:S02]  /*a210*/  ISETP.GE.AND P0, PT, R4, R230, PT ;  /* 0x000000e60400720c */ /* 0x000fe40003f06270 */
[----:B------:R-:W-:-:S02]  /*a220*/  ISETP.GE.AND P4, PT, R3, R228, PT ;  /* 0x000000e40300720c */ /* 0x000fc40003f86270 */
[C---:B------:R-:W-:Y:S02]  /*a230*/  ISETP.GE.AND P3, PT, R3.reuse, R231, PT ;  /* 0x000000e70300720c */ /* 0x040fe40003f66270 */
[C---:B------:R-:W-:Y:S01]  /*a240*/  ISETP.GE.AND P5, PT, R3.reuse, R230, PT ;  /* 0x000000e60300720c */ /* 0x040fe20003fa6270 */
[----:B------:R-:W-:Y:S01]  /*a250*/  HMMA.16816.F32.BF16 R196, R12, R24, R196 ;  /* 0x000000180cc4723c */ /* 0x000fe200000418c4 */
[C---:B------:R-:W-:Y:S02]  /*a260*/  ISETP.LT.OR P6, PT, R4.reuse, R224, P6 ;  /* 0x000000e00400720c */ /* 0x040fe400037c1670 */
        /* <DEDUP_REMOVED lines=9> */
[-C--:B------:R-:W-:Y:S02]  /*a300*/  ISETP.GE.AND P4, PT, R4, R229.reuse, PT ;  /* 0x000000e50400720c */ /* 0x080fe40003f86270 */
[----:B------:R-:W-:-:S02]  /*a310*/  ISETP.GE.AND P1, PT, R3, R229, PT ;  /* 0x000000e50300720c */ /* 0x000fc40003f26270 */
[-C--:B------:R-:W-:Y:S02]  /*a320*/  ISETP.LT.OR P4, PT, R4, R225.reuse, P4 ;  /* 0x000000e10400720c */ /* 0x080fe40002781670 */
[----:B------:R-:W-:Y:S01]  /*a330*/  ISETP.LT.OR P1, PT, R3, R225, P1 ;  /* 0x000000e10300720c */ /* 0x000fe20000f21670 */
[----:B-----5:R-:W-:Y:S01]  /*a340*/  IMAD R5, R243, -0x326172a9, RZ ;  /* 0xcd9e8d57f3057824 */ /* 0x020fe200078e02ff */
[----:B------:R-:W-:Y:S02]  /*a350*/  FSEL R24, R142, -INF , !P6 ;  /* 0xff8000008e187808 */ /* 0x000fe40007000000 */
        /* <DEDUP_REMOVED lines=10> */
[C---:B------:R-:W-:Y:S02]  /*a400*/  ISETP.GE.AND P3, PT, R3.reuse, R230, PT ;  /* 0x000000e60300720c */ /* 0x040fe40003f66270 */
[C---:B------:R-:W-:Y:S02]  /*a410*/  ISETP.LT.OR P6, PT, R4.reuse, R224, P6 ;  /* 0x000000e00400720c */ /* 0x040fe400037c1670 */
[C---:B------:R-:W-:Y:S02]  /*a420*/  ISETP.LT.OR P2, PT, R4.reuse, R227, P2 ;  /* 0x000000e30400720c */ /* 0x040fe40001741670 */
[----:B------:R-:W-:Y:S02]  /*a430*/  ISETP.LT.OR P4, PT, R4, R226, P4 ;  /* 0x000000e20400720c */ /* 0x000fe40002781670 */
[----:B------:R-:W-:-:S02]  /*a440*/  ISETP.LT.OR P0, PT, R3, R224, P0 ;  /* 0x000000e00300720c */ /* 0x000fc40000701670 */
[C---:B------:R-:W-:Y:S02]  /*a450*/  ISETP.LT.OR P1, PT, R3.reuse, R227, P1 ;  /* 0x000000e30300720c */ /* 0x040fe40000f21670 */
[----:B------:R-:W-:Y:S01]  /*a460*/  ISETP.LT.OR P3, PT, R3, R226, P3 ;  /* 0x000000e20300720c */ /* 0x000fe20001f61670 */
[C---:B------:R-:W-:Y:S01]  /*a470*/  VIADD R3, R2.reuse, 0x18 ;  /* 0x0000001802037836 */ /* 0x040fe20000000000 */
[----:B------:R-:W-:Y:S01]  /*a480*/  LOP3.LUT R4, R7, UR21, R5, 0x96, !PT ;  /* 0x0000001507047c12 */ /* 0x000fe2000f8e9605 */
[----:B------:R-:W-:Y:S01]  /*a490*/  VIADD R2, R2, 0x19 ;  /* 0x0000001902027836 */ /* 0x000fe20000000000 */
[----:B------:R-:W-:Y:S02]  /*a4a0*/  LOP3.LUT R7, R251, UR19, R6, 0x96, !PT ;  /* 0x00000013fb077c12 */ /* 0x000fe4000f8e9606 */
[----:B------:R-:W-:Y:S01]  /*a4b0*/  FSEL R205, R178, -INF , !P6 ;  /* 0xff800000b2cd7808 */ /* 0x000fe20007000000 */
[----:B------:R-:W-:Y:S01]  /*a4c0*/  IMAD.WIDE.U32 R4, R4, -0x2daee0ad, RZ ;  /* 0xd2511f5304047825 */ /* 0x000fe200078e00ff */
[----:B------:R-:W-:-:S02]  /*a4d0*/  FSEL R206, R196, -INF , !P2 ;  /* 0xff800000c4ce7808 */ /* 0x000fc40005000000 */
[-C--:B------:R-:W-:Y:S02]  /*a4e0*/  ISETP.GE.AND P6, PT, R3, R229.reuse, PT ;  /* 0x000000e50300720c */ /* 0x080fe40003fc6270 */
[----:B------:R-:W-:Y:S01]  /*a4f0*/  ISETP.GE.AND P2, PT, R2, R229, PT ;  /* 0x000000e50200720c */ /* 0x000fe20003f46270 */
[----:B------:R-:W-:Y:S01]  /*a500*/  HMMA.16816.F32.BF16 R140, R12, R26, R188 ;  /* 0x0000001a0c8c723c */ /* 0x000fe200000418bc */
[----:B------:R-:W-:Y:S01]  /*a510*/  FSEL R204, R179, -INF , !P0 ;  /* 0xff800000b3cc7808 */ /* 0x000fe20004000000 */
[----:B------:R-:W-:Y:S01]  /*a520*/  IMAD.WIDE.U32 R18, R7, -0x2daee0ad, RZ ;  /* 0xd2511f5307127825 */ /* 0x000fe200078e00ff */
[----:B------:R-:W-:Y:S01]  /*a530*/  BAR.SYNC.DEFER_BLOCKING 0x0 ;  /* 0x0000000000007b1d */ /* 0x000fe20000010000 */
[C---:B------:R-:W-:Y:S02]  /*a540*/  ISETP.GE.AND P0, PT, R3.reuse, R228, PT ;  /* 0x000000e40300720c */ /* 0x040fe40003f06270 */
[----:B------:R-:W-:Y:S02]  /*a550*/  ISETP.LT.OR P6, PT, R3, R225, P6 ;  /* 0x000000e10300720c */ /* 0x000fe400037c1670 */
[----:B------:R-:W-:-:S02]  /*a560*/  LOP3.LUT R10, R5, UR18, R248, 0x96, !PT ;  /* 0x00000012050a7c12 */ /* 0x000fc4000f8e96f8 */
[----:B------:R-:W-:Y:S02]  /*a570*/  ISETP.LT.OR P2, PT, R2, R225, P2 ;  /* 0x000000e10200720c */ /* 0x000fe40001741670 */
[----:B------:R-:W-:Y:S01]  /*a580*/  ISETP.LT.OR P0, PT, R3, R224, P0 ;  /* 0x000000e00300720c */ /* 0x000fe20000701670 */
[----:B------:R-:W-:Y:S01]  /*a590*/  IMAD.WIDE.U32 R8, R17, -0x2daee0ad, RZ ;  /* 0xd2511f5311087825 */ /* 0x000fe200078e00ff */
[----:B------:R-:W-:Y:S02]  /*a5a0*/  LOP3.LUT R7, R19, UR16, R4, 0x96, !PT ;  /* 0x0000001013077c12 */ /* 0x000fe4000f8e9604 */
[----:B------:R-:W-:Y:S01]  /*a5b0*/  FSEL R201, R180, -INF , !P6 ;  /* 0xff800000b4c97808 */ /* 0x000fe20007000000 */
[----:B------:R-:W-:Y:S01]  /*a5c0*/  IMAD.WIDE.U32 R4, R16, -0x326172a9, RZ ;  /* 0xcd9e8d5710047825 */ /* 0x000fe200078e00ff */
[----:B------:R-:W-:Y:S02]  /*a5d0*/  FSEL R200, R181, -INF , !P2 ;  /* 0xff800000b5c87808 */ /* 0x000fe40005000000 */
[C---:B------:R-:W-:Y:S01]  /*a5e0*/  ISETP.GE.AND P6, PT, R3.reuse, R231, PT ;  /* 0x000000e70300720c */ /* 0x040fe20003fc6270 */
[----:B------:R-:W-:Y:S01]  /*a5f0*/  IMAD.WIDE.U32 R10, R10, -0x326172a9, RZ ;  /* 0xcd9e8d570a0a7825 */ /* 0x000fe200078e00ff */
[----:B------:R-:W-:-:S02]  /*a600*/  ISETP.GE.AND P2, PT, R3, R230, PT ;  /* 0x000000e60300720c */ /* 0x000fc40003f46270 */
[----:B------:R-:W-:Y:S01]  /*a610*/  FSEL R191, R182, -INF , !P0 ;  /* 0xff800000b6bf7808 */ /* 0x000fe20004000000 */
[----:B------:R-:W-:Y:S01]  /*a620*/  IMAD.WIDE.U32 R16, R7, -0x326172a9, RZ ;  /* 0xcd9e8d5707107825 */ /* 0x000fe200078e00ff */
[----:B------:R-:W-:Y:S02]  /*a630*/  PLOP3.LUT P0, PT, PT, PT, UP0, 0x80, 0x0 ;  /* 0x000000000000781c */ /* 0x000fe40003f0f008 */
[C---:B------:R-:W-:Y:S02]  /*a640*/  ISETP.LT.OR P6, PT, R3.reuse, R227, P6 ;  /* 0x000000e30300720c */ /* 0x040fe400037c1670 */
[----:B------:R-:W-:Y:S02]  /*a650*/  ISETP.LT.OR P2, PT, R3, R226, P2 ;  /* 0x000000e20300720c */ /* 0x000fe40001741670 */
[----:B------:R-:W-:Y:S02]  /*a660*/  LOP3.LUT R6, R5, UR19, R6, 0x96, !PT ;  /* 0x0000001305067c12 */ /* 0x000fe4000f8e9606 */
[----:B------:R-:W-:-:S02]  /*a670*/  LOP3.LUT R3, R9, UR18, R20, 0x96, !PT ;  /* 0x0000001209037c12 */ /* 0x000fc4000f8e9614 */
[----:B------:R-:W-:Y:S01]  /*a680*/  LOP3.LUT R7, R11, UR17, R250, 0x96, !PT ;  /* 0x000000110b077c12 */ /* 0x000fe2000f8e96fa */
[----:B------:R-:W-:Y:S01]  /*a690*/  IMAD.WIDE.U32 R14, R6, -0x2daee0ad, RZ ;  /* 0xd2511f53060e7825 */ /* 0x000fe200078e00ff */
[----:B------:R-:W-:Y:S02]  /*a6a0*/  LOP3.LUT R5, R17, UR15, R10, 0x96, !PT ;  /* 0x0000000f11057c12 */ /* 0x000fe4000f8e960a */
[----:B------:R-:W-:Y:S01]  /*a6b0*/  FSEL R197, R197, -INF , !P1 ;  /* 0xff800000c5c57808 */ /* 0x000fe20004800000 */
[----:B------:R-:W-:Y:S01]  /*a6c0*/  IMAD.WIDE.U32 R12, R3, -0x326172a9, RZ ;  /* 0xcd9e8d57030c7825 */ /* 0x000fe200078e00ff */
[----:B------:R-:W-:-:S03]  /*a6d0*/  ISETP.GE.AND P1, PT, R2, R228, PT ;  /* 0x000000e40200720c */ /* 0x000fc60003f26270 */
[----:B------:R-:W-:Y:S01]  /*a6e0*/  IMAD.WIDE.U32 R10, R7, -0x2daee0ad, RZ ;  /* 0xd2511f53070a7825 */ /* 0x000fe200078e00ff */
[----:B------:R-:W-:Y:S02]  /*a6f0*/  ISETP.LT.OR P1, PT, R2, R224, P1 ;  /* 0x000000e00200720c */ /* 0x000fe40000f21670 */
[----:B------:R-:W-:Y:S02]  /*a700*/  LOP3.LUT R8, R15, UR16, R8, 0x96, !PT ;  /* 0x000000100f087c12 */ /* 0x000fe4000f8e9608 */
[----:B------:R-:W-:Y:S02]  /*a710*/  LOP3.LUT R9, R13, UR17, R4, 0x96, !PT ;  /* 0x000000110d097c12 */ /* 0x000fe4000f8e9604 */
[----:B------:R-:W-:Y:S01]  /*a720*/  LOP3.LUT R18, R11, UR14, R18, 0x96, !PT ;  /* 0x0000000e0b127c12 */ /* 0x000fe2000f8e9612 */
[----:B------:R-:W-:Y:S01]  /*a730*/  IMAD.WIDE.U32 R188, R5, -0x2daee0ad, RZ ;  /* 0xd2511f5305bc7825 */ /* 0x000fe200078e00ff */
[----:B------:R-:W-:Y:S02]  /*a740*/  FSEL R196, R140, -INF , !P6 ;  /* 0xff8000008cc47808 */ /* 0x000fe40007000000 */
[----:B------:R-:W-:-:S02]  /*a750*/  ISETP.GE.AND P6, PT, R2, R231, PT ;  /* 0x000000e70200720c */ /* 0x000fc40003fc6270 */
[----:B------:R-:W-:Y:S01]  /*a760*/  FSEL R190, R183, -INF , !P1 ;  /* 0xff800000b7be7808 */ /* 0x000fe20004800000 */
        /* <DEDUP_REMOVED lines=27> */
.L_x_2313:
[----:B------:R-:W-:Y:S01]  /*a920*/  ISETP.GE.AND P1, PT, R2, R230, PT ;  /* 0x000000e60200720c */ /* 0x000fe20003f26270 */
[----:B-1----:R-:W-:Y:S01]  /*a930*/  IMAD.WIDE.U32 R6, R8, -0x326172a9, RZ ;  /* 0xcd9e8d5708067825 */ /* 0x002fe200078e00ff */
[C---:B------:R-:W-:Y:S02]  /*a940*/  ISETP.LT.OR P6, PT, R2.reuse, R227, P6 ;  /* 0x000000e30200720c */ /* 0x040fe400037c1670 */
[----:B------:R-:W-:Y:S01]  /*a950*/  ISETP.LT.OR P1, PT, R2, R226, P1 ;  /* 0x000000e20200720c */ /* 0x000fe20000f21670 */
[----:B------:R-:W-:Y:S01]  /*a960*/  IMAD.WIDE.U32 R2, R18, -0x326172a9, RZ ;  /* 0xcd9e8d5712027825 */ /* 0x000fe200078e00ff */
[----:B------:R-:W-:Y:S02]  /*a970*/  LOP3.LUT R12, R7, UR15, R12, 0x96, !PT ;  /* 0x0000000f070c7c12 */ /* 0x000fe4000f8e960c */
[----:B------:R-:W-:Y:S01]  /*a980*/  FMNMX.FTZ R7, R235, R21, !PT ;  /* 0x00000015eb077209 */ /* 0x000fe20007810000 */
[----:B------:R-:W-:Y:S01]  /*a990*/  IMAD.WIDE.U32 R4, R9, -0x2daee0ad, RZ ;  /* 0xd2511f5309047825 */ /* 0x000fe200078e00ff */
[----:B------:R-:W-:-:S02]  /*a9a0*/  LOP3.LUT R10, R189, UR12, R10, 0x96, !PT ;  /* 0x0000000cbd0a7c12 */ /* 0x000fc4000f8e960a */
[----:B------:R-:W-:Y:S01]  /*a9b0*/  LOP3.LUT R207, R3, UR13, R16, 0x96, !PT ;  /* 0x0000000d03cf7c12 */ /* 0x000fe2000f8e9610 */
[----:B------:R-:W-:Y:S01]  /*a9c0*/  IMAD.WIDE.U32 R176, R12, -0x2daee0ad, RZ ;  /* 0xd2511f530cb07825 */ /* 0x000fe200078e00ff */
[----:B------:R-:W-:Y:S02]  /*a9d0*/  FMNMX.FTZ R3, R22, R7, !PT ;  /* 0x0000000716037209 */ /* 0x000fe40007810000 */
[----:B------:R-:W-:Y:S01]  /*a9e0*/  LOP3.LUT R14, R5, UR14, R14, 0x96, !PT ;  /* 0x0000000e050e7c12 */ /* 0x000fe2000f8e960e */
[----:B------:R-:W-:Y:S01]  /*a9f0*/  IMAD.WIDE.U32 R10, R10, -0x326172a9, RZ ;  /* 0xcd9e8d570a0a7825 */ /* 0x000fe200078e00ff */
[----:B------:R-:W-:Y:S02]  /*aa00*/  FMNMX.FTZ R3, R28, R3, !PT ;  /* 0x000000031c037209 */ /* 0x000fe40007810000 */
[----:B------:R-:W-:Y:S01]  /*aa10*/  LOP3.LUT R4, R177, UR12, R4, 0x96, !PT ;  /* 0x0000000cb1047c12 */ /* 0x000fe2000f8e9604 */
[----:B------:R-:W-:Y:S01]  /*aa20*/  IMAD.WIDE.U32 R14, R14, -0x326172a9, RZ ;  /* 0xcd9e8d570e0e7825 */ /* 0x000fe200078e00ff */
[----:B------:R-:W-:-:S02]  /*aa30*/  LOP3.LUT R7, R10, 0xffff, RZ, 0xc0, !PT ;  /* 0x0000ffff0a077812 */ /* 0x000fc400078ec0ff */
[----:B------:R-:W-:Y:S01]  /*aa40*/  FMNMX.FTZ R3, R29, R3, !PT ;  /* 0x000000031d037209 */ /* 0x000fe20007810000 */
[----:B------:R-:W-:Y:S01]  /*aa50*/  IMAD.WIDE.U32 R4, R4, -0x326172a9, RZ ;  /* 0xcd9e8d5704047825 */ /* 0x000fe200078e00ff */
[----:B------:R-:W-:Y:S02]  /*aa60*/  LOP3.LUT R9, R10, 0xff, RZ, 0xc0, !PT ;  /* 0x000000ff0a097812 */ /* 0x000fe400078ec0ff */
[----:B------:R-:W-:Y:S02]  /*aa70*/  SHF.R.U32.HI R7, RZ, 0x8, R7 ;  /* 0x00000008ff077819 */ /* 0x000fe40000011607 */
[----:B------:R-:W-:Y:S02]  /*aa80*/  FMNMX.FTZ R3, R202, R3, !PT ;  /* 0x00000003ca037209 */ /* 0x000fe40007810000 */
[----:B------:R-:W-:Y:S02]  /*aa90*/  PRMT R18, R9, 0x5410, R7 ;  /* 0x0000541009127816 */ /* 0x000fe40000000007 */
[----:B------:R-:W-:-:S02]  /*aaa0*/  FMNMX.FTZ R7, R203, R3, !PT ;  /* 0x00000003cb077209 */ /* 0x000fc40007810000 */
[----:B------:R-:W-:Y:S02]  /*aab0*/  SHF.R.U32.HI R8, RZ, 0x10, R10 ;  /* 0x00000010ff087819 */ /* 0x000fe4000001160a */
[----:B------:R-:W-:Y:S02]  /*aac0*/  LOP3.LUT R189, R15, UR13, R6, 0x96, !PT ;  /* 0x0000000d0fbd7c12 */ /* 0x000fe4000f8e9606 */
[----:B------:R-:W-:Y:S02]  /*aad0*/  FMNMX.FTZ R7, R201, R7, !PT ;  /* 0x00000007c9077209 */ /* 0x000fe40007810000 */
[----:B------:R-:W-:Y:S02]  /*aae0*/  FMNMX.FTZ R6, R234, R23, !PT ;  /* 0x00000017ea067209 */ /* 0x000fe40007810000 */
[----:B------:R-:W-:Y:S02]  /*aaf0*/  SHF.R.U32.HI R10, RZ, 0x18, R10 ;  /* 0x00000018ff0a7819 */ /* 0x000fe4000001160a */
[----:B------:R-:W-:-:S02]  /*ab00*/  LOP3.LUT R8, R8, 0xff, RZ, 0xc0, !PT ;  /* 0x000000ff08087812 */ /* 0x000fc400078ec0ff */
[----:B------:R-:W-:Y:S02]  /*ab10*/  FMNMX.FTZ R136, R200, R7, !PT ;  /* 0x00000007c8887209 */ /* 0x000fe40007810000 */
[----:B------:R-:W-:Y:S02]  /*ab20*/  FMNMX.FTZ R6, R30, R6, !PT ;  /* 0x000000061e067209 */ /* 0x000fe40007810000 */
[----:B------:R-:W-:Y:S02]  /*ab30*/  LOP3.LUT R2, R11, UR22, R2, 0x96, !PT ;  /* 0x000000160b027c12 */ /* 0x000fe4000f8e9602 */
[----:B------:R-:W-:Y:S02]  /*ab40*/  PRMT R26, R8, 0x5410, R10 ;  /* 0x00005410081a7816 */ /* 0x000fe4000000000a */
[----:B------:R-:W-:Y:S02]  /*ab50*/  LOP3.LUT R3, R5, UR22, R14, 0x96, !PT ;  /* 0x0000001605037c12 */ /* 0x000fe4000f8e960e */
[----:B------:R-:W-:-:S02]  /*ab60*/  LOP3.LUT R8, R4, 0xffff, RZ, 0xc0, !PT ;  /* 0x0000ffff04087812 */ /* 0x000fc400078ec0ff */
[----:B------:R-:W-:Y:S01]  /*ab70*/  LOP3.LUT R138, R4, 0xff, RZ, 0xc0, !PT ;  /* 0x000000ff048a7812 */ /* 0x000fe200078ec0ff */
[----:B------:R-:W1:Y:S01]  /*ab80*/  SHFL.BFLY PT, R5, R136, 0x2, 0x1f ;  /* 0x0c401f0088057f89 */ /* 0x000e6200000e0000 */
[--C-:B------:R-:W-:Y:S02]  /*ab90*/  SHF.R.U32.HI R11, RZ, 0x10, R4.reuse ;  /* 0x00000010ff0b7819 */ /* 0x100fe40000011604 */
[----:B------:R-:W-:Y:S02]  /*aba0*/  SHF.R.U32.HI R10, RZ, 0x18, R4 ;  /* 0x00000018ff0a7819 */ /* 0x000fe40000011604 */
[----:B------:R-:W-:Y:S02]  /*abb0*/  FMNMX.FTZ R4, R24, R6, !PT ;  /* 0x0000000618047209 */ /* 0x000fe40007810000 */
[----:B------:R-:W-:Y:S02]  /*abc0*/  LOP3.LUT R7, R2, 0xffff, RZ, 0xc0, !PT ;  /* 0x0000ffff02077812 */ /* 0x000fe400078ec0ff */
[----:B------:R-:W-:-:S02]  /*abd0*/  FMNMX.FTZ R4, R25, R4, !PT ;  /* 0x0000000419047209 */ /* 0x000fc40007810000 */
[----:B------:R-:W-:Y:S02]  /*abe0*/  SHF.R.U32.HI R6, RZ, 0x8, R7 ;  /* 0x00000008ff067819 */ /* 0x000fe40000011607 */
[----:B------:R-:W-:Y:S02]  /*abf0*/  FMNMX.FTZ R4, R205, R4, !PT ;  /* 0x00000004cd047209 */ /* 0x000fe40007810000 */
[----:B------:R-:W-:Y:S02]  /*ac00*/  LOP3.LUT R7, R2, 0xff, RZ, 0xc0, !PT ;  /* 0x000000ff02077812 */ /* 0x000fe400078ec0ff */
[----:B------:R-:W-:Y:S02]  /*ac10*/  FMNMX.FTZ R4, R204, R4, !PT ;  /* 0x00000004cc047209 */ /* 0x000fe40007810000 */
[----:B------:R-:W-:Y:S02]  /*ac20*/  PRMT R17, R7, 0x5410, R6 ;  /* 0x0000541007117816 */ /* 0x000fe40000000006 */
[----:B------:R-:W-:-:S02]  /*ac30*/  SHF.R.U32.HI R6, RZ, 0x10, R2 ;  /* 0x00000010ff067819 */ /* 0x000fc40000011602 */
[----:B------:R-:W-:Y:S02]  /*ac40*/  SHF.R.U32.HI R7, RZ, 0x18, R2 ;  /* 0x00000018ff077819 */ /* 0x000fe40000011602 */
[----:B------:R-:W-:Y:S02]  /*ac50*/  FMNMX.FTZ R2, R191, R4, !PT ;  /* 0x00000004bf027209 */ /* 0x000fe40007810000 */
[----:B------:R-:W-:Y:S02]  /*ac60*/  FMNMX.FTZ R4, R233, R31, !PT ;  /* 0x0000001fe9047209 */ /* 0x000fe40007810000 */
[----:B------:R-:W-:Y:S02]  /*ac70*/  FMNMX.FTZ R2, R190, R2, !PT ;  /* 0x00000002be027209 */ /* 0x000fe40007810000 */
[----:B------:R-:W-:Y:S02]  /*ac80*/  FMNMX.FTZ R4, R33, R4, !PT ;  /* 0x0000000421047209 */ /* 0x000fe40007810000 */
[----:B------:R-:W-:Y:S01]  /*ac90*/  LOP3.LUT R6, R6, 0xff, RZ, 0xc0, !PT ;  /* 0x000000ff06067812 */ /* 0x000fe200078ec0ff */
[----:B------:R-:W2:Y:S01]  /*aca0*/  SHFL.BFLY PT, R135, R2, 0x2, 0x1f ;  /* 0x0c401f0002877f89 */ /* 0x000ea200000e0000 */
[----:B-1----:R-:W-:-:S02]  /*acb0*/  FMNMX.FTZ R136, R136, R5, !PT ;  /* 0x0000000588887209 */ /* 0x002fc40007810000 */
[----:B------:R-:W-:Y:S02]  /*acc0*/  FMNMX.FTZ R4, R32, R4, !PT ;  /* 0x0000000420047209 */ /* 0x000fe40007810000 */
[----:B------:R-:W-:Y:S02]  /*acd0*/  PRMT R9, R6, 0x5410, R7 ;  /* 0x0000541006097816 */ /* 0x000fe40000000007 */
[----:B------:R-:W1:Y:S01]  /*ace0*/  SHFL.BFLY PT, R6, R136, 0x1, 0x1f ;  /* 0x0c201f0088067f89 */ /* 0x000e6200000e0000 */
[----:B------:R-:W-:Y:S02]  /*acf0*/  FMNMX.FTZ R4, R34, R4, !PT ;  /* 0x0000000422047209 */ /* 0x000fe40007810000 */
[----:B------:R-:W-:Y:S02]  /*ad00*/  SHF.R.U32.HI R5, RZ, 0x8, R8 ;  /* 0x00000008ff057819 */ /* 0x000fe40000011608 */
[----:B------:R-:W-:Y:S02]  /*ad10*/  FMNMX.FTZ R4, R206, R4, !PT ;  /* 0x00000004ce047209 */ /* 0x000fe40007810000 */
[----:B------:R-:W-:-:S02]  /*ad20*/  PRMT R138, R138, 0x5410, R5 ;  /* 0x000054108a8a7816 */ /* 0x000fc40000000005 */
[----:B------:R-:W-:Y:S02]  /*ad30*/  FMNMX.FTZ R4, R197, R4, !PT ;  /* 0x00000004c5047209 */ /* 0x000fe40007810000 */
[----:B------:R-:W-:Y:S02]  /*ad40*/  FSEL R183, R141, -INF , !P6 ;  /* 0xff8000008db77808 */ /* 0x000fe40007000000 */
[----:B------:R-:W-:Y:S02]  /*ad50*/  FMNMX.FTZ R5, R196, R4, !PT ;  /* 0x00000004c4057209 */ /* 0x000fe40007810000 */
[----:B------:R-:W-:Y:S02]  /*ad60*/  FMNMX.FTZ R4, R223, R35, !PT ;  /* 0x00000023df047209 */ /* 0x000fe40007810000 */
[----:B------:R-:W-:Y:S02]  /*ad70*/  FMNMX.FTZ R7, R183, R5, !PT ;  /* 0x00000005b7077209 */ /* 0x000fe40007810000 */
[----:B--2---:R-:W-:-:S02]  /*ad80*/  FMNMX.FTZ R135, R2, R135, !PT ;  /* 0x0000008702877209 */ /* 0x004fc40007810000 */
[----:B------:R-:W-:Y:S01]  /*ad90*/  FMNMX.FTZ R2, R132, R4, !PT ;  /* 0x0000000484027209 */ /* 0x000fe20007810000 */
[----:B------:R-:W2:Y:S01]  /*ada0*/  SHFL.BFLY PT, R5, R7, 0x2, 0x1f ;  /* 0x0c401f0007057f89 */ /* 0x000ea200000e0000 */
[----:B------:R-:W-:Y:S02]  /*adb0*/  FSEL R4, R139, -INF , !P5 ;  /* 0xff8000008b047808 */ /* 0x000fe40006800000 */
[----:B-1----:R-:W-:Y:S02]  /*adc0*/  FMNMX.FTZ R136, R136, R6, !PT ;  /* 0x0000000688887209 */ /* 0x002fe40007810000 */
[----:B------:R-:W-:Y:S01]  /*add0*/  FMNMX.FTZ R2, R133, R2, !PT ;  /* 0x0000000285027209 */ /* 0x000fe20007810000 */
[----:B------:R-:W1:Y:S01]  /*ade0*/  SHFL.BFLY PT, R6, R135, 0x1, 0x1f ;  /* 0x0c201f0087067f89 */ /* 0x000e6200000e0000 */
[----:B------:R-:W-:Y:S02]  /*adf0*/  FSEL R181, R198, -INF , !P4 ;  /* 0xff800000c6b57808 */ /* 0x000fe40006000000 */
[----:B------:R-:W-:Y:S01]  /*ae00*/  FMNMX.FTZ R137, R4, R2, !PT ;  /* 0x0000000204897209 */ /* 0x000fe20007810000 */
[----:B------:R-:W-:Y:S01]  /*ae10*/  FMUL.FTZ R2, R136, UR38 ;  /* 0x0000002688027c20 */ /* 0x000fe20008410000 */
[----:B------:R-:W-:-:S02]  /*ae20*/  FSEL R182, R199, -INF , !P3 ;  /* 0xff800000c7b67808 */ /* 0x000fc40005800000 */
[----:B------:R-:W-:Y:S02]  /*ae30*/  FMNMX.FTZ R137, R181, R137, !PT ;  /* 0x00000089b5897209 */ /* 0x000fe40007810000 */
[----:B------:R-:W-:Y:S02]  /*ae40*/  FSEL R180, R142, -INF , !P2 ;  /* 0xff8000008eb47808 */ /* 0x000fe40005000000 */
[----:B------:R-:W-:Y:S02]  /*ae50*/  FMNMX.FTZ R137, R182, R137, !PT ;  /* 0x00000089b6897209 */ /* 0x000fe40007810000 */
[----:B------:R-:W-:Y:S02]  /*ae60*/  FSEL R139, R143, -INF , !P1 ;  /* 0xff8000008f8b7808 */ /* 0x000fe40004800000 */
[----:B------:R-:W-:Y:S02]  /*ae70*/  FMNMX.FTZ R137, R180, R137, !PT ;  /* 0x00000089b4897209 */ /* 0x000fe40007810000 */
[----:B------:R-:W-:-:S02]  /*ae80*/  FSETP.NEU.FTZ.AND P4, PT, R136, -INF , PT ;  /* 0xff8000008800780b */ /* 0x000fc40003f9d000 */
[----:B------:R-:W-:Y:S02]  /*ae90*/  FMNMX.FTZ R137, R139, R137, !PT ;  /* 0x000000898b897209 */ /* 0x000fe40007810000 */
[----:B--2---:R-:W-:Y:S02]  /*aea0*/  FMNMX.FTZ R7, R7, R5, !PT ;  /* 0x0000000507077209 */ /* 0x004fe40007810000 */
[----:B------:R-:W-:Y:S02]  /*aeb0*/  FSEL R2, R2, RZ, P4 ;  /* 0x000000ff02027208 */ /* 0x000fe40002000000 */
[----:B-1----:R-:W-:Y:S01]  /*aec0*/  FMNMX.FTZ R135, R135, R6, !PT ;  /* 0x0000000687877209 */ /* 0x002fe20007810000 */
[----:B------:R-:W1:Y:S01]  /*aed0*/  SHFL.BFLY PT, R134, R7, 0x1, 0x1f ;  /* 0x0c201f0007867f89 */ /* 0x000e6200000e0000 */
[----:B------:R-:W-:Y:S01]  /*aee0*/  LOP3.LUT R8, R11, 0xff, RZ, 0xc0, !PT ;  /* 0x000000ff0b087812 */ /* 0x000fe200078ec0ff */
[--C-:B------:R-:W-:Y:S01]  /*aef0*/  FFMA.FTZ R5, R28, UR38, -R2.reuse ;  /* 0x000000261c057c23 */ /* 0x100fe20008010802 */
[C---:B------:R-:W-:Y:S01]  /*af00*/  FSETP.NEU.FTZ.AND P3, PT, R135.reuse, -INF , PT ;  /* 0xff8000008700780b */ /* 0x040fe20003f7d000 */
[----:B------:R-:W2:Y:S01]  /*af10*/  SHFL.BFLY PT, R6, R137, 0x2, 0x1f ;  /* 0x0c401f0089067f89 */ /* 0x000ea200000e0000 */
[----:B------:R-:W-:Y:S01]  /*af20*/  FMUL.FTZ R14, R135, UR38 ;  /* 0x00000026870e7c20 */ /* 0x000fe20008410000 */
[----:B------:R3:W-:Y:S01]  /*af30*/  MUFU.EX2 R195, R5 ;  /* 0x0000000500c37308 */ /* 0x0007e20000000800 */
[--C-:B------:R-:W-:Y:S01]  /*af40*/  FFMA.FTZ R21, R21, UR38, -R2.reuse ;  /* 0x0000002615157c23 */ /* 0x100fe20008010802 */
[----:B------:R-:W-:Y:S01]  /*af50*/  FFMA.FTZ R22, R22, UR38, -R2 ;  /* 0x0000002616167c23 */ /* 0x000fe20008010802 */
[----:B------:R-:W-:-:S02]  /*af60*/  HSET2.LE.AND R11, R26, R0, PT ;  /* 0x000000001a0b7233 */ /* 0x000fc40003803000 */
[----:B------:R-:W-:Y:S02]  /*af70*/  FSEL R14, R14, RZ, P3 ;  /* 0x000000ff0e0e7208 */ /* 0x000fe40001800000 */
[----:B------:R-:W-:Y:S01]  /*af80*/  HSET2.LE.AND R9, R9, R0, PT ;  /* 0x0000000009097233 */ /* 0x000fe20003803000 */
[----:B------:R4:W-:Y:S08]  /*af90*/  MUFU.EX2 R140, R21 ;  /* 0x00000015008c7308 */ /* 0x0009f00000000800 */
[----:B------:R-:W-:Y:S01]  /*afa0*/  MUFU.EX2 R178, R22 ;  /* 0x0000001600b27308 */ /* 0x000fe20000000800 */
[----:B---3--:R-:W-:Y:S01]  /*afb0*/  FFMA.FTZ R5, R29, UR38, -R2 ;  /* 0x000000261d057c23 */ /* 0x008fe20008010802 */
[----:B-1----:R-:W-:-:S02]  /*afc0*/  FMNMX.FTZ R134, R7, R134, !PT ;  /* 0x0000008607867209 */ /* 0x002fc40007810000 */
[----:B--2---:R-:W-:Y:S01]  /*afd0*/  FMNMX.FTZ R137, R137, R6, !PT ;  /* 0x0000000689897209 */ /* 0x004fe20007810000 */
[----:B------:R-:W-:-:S03]  /*afe0*/  FFMA.FTZ R6, R25, UR38, -R14 ;  /* 0x0000002619067c23 */ /* 0x000fc6000801080e */
[----:B------:R1:W-:Y:S01]  /*aff0*/  MUFU.EX2 R27, R5 ;  /* 0x00000005001b7308 */ /* 0x0003e20000000800 */
[----:B----4-:R-:W-:Y:S01]  /*b000*/  PRMT R21, R8, 0x5410, R10 ;  /* 0x0000541008157816 */ /* 0x010fe2000000000a */
[C---:B------:R-:W-:Y:S01]  /*b010*/  FMUL.FTZ R13, R134.reuse, UR38 ;  /* 0x00000026860d7c20 */ /* 0x040fe20008410000 */
[----:B------:R-:W2:Y:S01]  /*b020*/  SHFL.BFLY PT, R8, R137, 0x1, 0x1f ;  /* 0x0c201f0089087f89 */ /* 0x000ea200000e0000 */
[----:B------:R-:W-:Y:S02]  /*b030*/  FSETP.NEU.FTZ.AND P2, PT, R134, -INF , PT ;  /* 0xff8000008600780b */ /* 0x000fe40003f5d000 */
[----:B------:R-:W-:Y:S02]  /*b040*/  HSET2.LE.AND R10, R18, R0, PT ;  /* 0x00000000120a7233 */ /* 0x000fe40003803000 */
[----:B------:R-:W-:Y:S01]  /*b050*/  MUFU.EX2 R199, R6 ;  /* 0x0000000600c77308 */ /* 0x000fe20000000800 */
[----:B------:R-:W-:-:S05]  /*b060*/  FSEL R13, R13, RZ, P2 ;  /* 0x000000ff0d0d7208 */ /* 0x000fca0001000000 */
[----:B------:R-:W-:Y:S01]  /*b070*/  FFMA.FTZ R7, R31, UR38, -R13 ;  /* 0x000000261f077c23 */ /* 0x000fe2000801080d */
[----:B-1----:R-:W-:-:S03]  /*b080*/  FFMA.FTZ R5, R23, UR38, -R14 ;  /* 0x0000002617057c23 */ /* 0x002fc6000801080e */
[----:B------:R-:W-:Y:S08]  /*b090*/  MUFU.EX2 R192, R7 ;  /* 0x0000000700c07308 */ /* 0x000ff00000000800 */
[----:B------:R1:W-:Y:S01]  /*b0a0*/  MUFU.EX2 R179, R5 ;  /* 0x0000000500b37308 */ /* 0x0003e20000000800 */
[----:B--2---:R-:W-:Y:S02]  /*b0b0*/  FMNMX.FTZ R137, R137, R8, !PT ;  /* 0x0000000889897209 */ /* 0x004fe40007810000 */
[----:B------:R-:W-:-:S02]  /*b0c0*/  HSET2.LE.AND R8, R17, R0, PT ;  /* 0x0000000011087233 */ /* 0x000fc40003803000 */
[C---:B------:R-:W-:Y:S01]  /*b0d0*/  FSETP.NEU.FTZ.AND P1, PT, R137.reuse, -INF , PT ;  /* 0xff8000008900780b */ /* 0x040fe20003f3d000 */
[----:B------:R-:W-:-:S05]  /*b0e0*/  FMUL.FTZ R12, R137, UR38 ;  /* 0x00000026890c7c20 */ /* 0x000fca0008410000 */
[----:B------:R-:W-:-:S05]  /*b0f0*/  FSEL R12, R12, RZ, P1 ;  /* 0x000000ff0c0c7208 */ /* 0x000fca0000800000 */
[----:B------:R-:W-:Y:S01]  /*b100*/  FFMA.FTZ R4, R4, UR38, -R12 ;  /* 0x0000002604047c23 */ /* 0x000fe2000801080c */
[----:B-1----:R-:W-:-:S04]  /*b110*/  FFMA.FTZ R5, R30, UR38, -R14 ;  /* 0x000000261e057c23 */ /* 0x002fc8000801080e */
[----:B------:R1:W-:Y:S02]  /*b120*/  MUFU.EX2 R193, R5 ;  /* 0x0000000500c17308 */ /* 0x0003e40000000800 */
[----:B-1----:R-:W-:-:S06]  /*b130*/  FFMA.FTZ R5, R24, UR38, -R14 ;  /* 0x0000002618057c23 */ /* 0x002fcc000801080e */
[----:B------:R1:W-:Y:S02]  /*b140*/  MUFU.EX2 R240, R5 ;  /* 0x0000000500f07308 */ /* 0x0003e40000000800 */
[----:B-1----:R-:W-:-:S04]  /*b150*/  LOP3.LUT R5, R3, 0xffff, RZ, 0xc0, !PT ;  /* 0x0000ffff03057812 */ /* 0x002fc800078ec0ff */
[----:B------:R-:W-:Y:S02]  /*b160*/  SHF.R.U32.HI R6, RZ, 0x8, R5 ;  /* 0x00000008ff067819 */ /* 0x000fe40000011605 */
[----:B------:R-:W-:-:S04]  /*b170*/  LOP3.LUT R5, R3, 0xff, RZ, 0xc0, !PT ;  /* 0x000000ff03057812 */ /* 0x000fc800078ec0ff */
[----:B------:R-:W-:Y:S01]  /*b180*/  PRMT R16, R5, 0x5410, R6 ;  /* 0x0000541005107816 */ /* 0x000fe20000000006 */
[----:B------:R-:W-:Y:S01]  /*b190*/  FFMA.FTZ R5, R33, UR38, -R13 ;  /* 0x0000002621057c23 */ /* 0x000fe2000801080d */
[----:B------:R-:W-:-:S03]  /*b1a0*/  SHF.R.U32.HI R6, RZ, 0x10, R3 ;  /* 0x00000010ff067819 */ /* 0x000fc60000011603 */
[----:B------:R1:W-:Y:S02]  /*b1b0*/  MUFU.EX2 R194, R5 ;  /* 0x0000000500c27308 */ /* 0x0003e40000000800 */
[----:B-1----:R-:W-:Y:S02]  /*b1c0*/  SHF.R.U32.HI R5, RZ, 0x18, R3 ;  /* 0x00000018ff057819 */ /* 0x002fe40000011603 */
[----:B------:R-:W-:Y:S01]  /*b1d0*/  LOP3.LUT R3, R6, 0xff, RZ, 0xc0, !PT ;  /* 0x000000ff06037812 */ /* 0x000fe200078ec0ff */
[----:B------:R-:W-:-:S03]  /*b1e0*/  FFMA.FTZ R6, R32, UR38, -R13 ;  /* 0x0000002620067c23 */ /* 0x000fc6000801080d */
[----:B------:R-:W-:Y:S01]  /*b1f0*/  PRMT R20, R3, 0x5410, R5 ;  /* 0x0000541003147816 */ /* 0x000fe20000000005 */
[----:B------:R-:W-:Y:S01]  /*b200*/  FFMA.FTZ R3, R34, UR38, -R13 ;  /* 0x0000002622037c23 */ /* 0x000fe2000801080d */
[----:B------:R-:W-:Y:S01]  /*b210*/  FSEL R5, R135, RZ, P3 ;  /* 0x000000ff87057208 */ /* 0x000fe20001800000 */
[----:B------:R1:W-:Y:S04]  /*b220*/  MUFU.EX2 R252, R6 ;  /* 0x0000000600fc7308 */ /* 0x0003e80000000800 */
[----:B------:R-:W-:Y:S01]  /*b230*/  FADD.FTZ R15, R234, -R5 ;  /* 0x80000005ea0f7221 */ /* 0x000fe20000010000 */
[----:B------:R-:W-:-:S03]  /*b240*/  FSEL R5, R137, RZ, P1 ;  /* 0x000000ff89057208 */ /* 0x000fc60000800000 */
[----:B------:R2:W3:Y:S01]  /*b250*/  MUFU.EX2 R19, R3 ;  /* 0x0000000300137308 */ /* 0x0004e20000000800 */
[----:B------:R-:W-:-:S07]  /*b260*/  FMUL.FTZ R15, R15, UR38 ;  /* 0x000000260f0f7c20 */ /* 0x000fce0008410000 */
[----:B------:R4:W5:Y:S01]  /*b270*/  MUFU.EX2 R17, R15 ;  /* 0x0000000f00117308 */ /* 0x0009620000000800 */
[----:B-1----:R-:W-:-:S05]  /*b280*/  FSEL R6, R136, RZ, P4 ;  /* 0x000000ff88067208 */ /* 0x002fca0002000000 */
[----:B------:R-:W-:Y:S01]  /*b290*/  FADD.FTZ R7, R235, -R6 ;  /* 0x80000006eb077221 */ /* 0x000fe20000010000 */
[----:B------:R-:W-:Y:S01]  /*b2a0*/  FSEL R6, R134, RZ, P2 ;  /* 0x000000ff86067208 */ /* 0x000fe20001000000 */
[--C-:B--2---:R-:W-:Y:S01]  /*b2b0*/  FFMA.FTZ R3, R35, UR38, -R12.reuse ;  /* 0x0000002623037c23 */ /* 0x104fe2000801080c */
[----:B---3--:R-:W-:Y:S01]  /*b2c0*/  MOV R235, R19 ;  /* 0x0000001300eb7202 */ /* 0x008fe20000000f00 */
[----:B------:R-:W-:Y:S01]  /*b2d0*/  FADD.FTZ R19, R223, -R5 ;  /* 0x80000005df137221 */ /* 0x000fe20000010000 */
[----:B------:R-:W-:Y:S01]  /*b2e0*/  FFMA.FTZ R5, R133, UR38, -R12 ;  /* 0x0000002685057c23 */ /* 0x000fe2000801080c */
[----:B------:R1:W-:Y:S01]  /*b2f0*/  MUFU.EX2 R234, R3 ;  /* 0x0000000300ea7308 */ /* 0x0003e20000000800 */
[----:B------:R-:W-:Y:S01]  /*b300*/  MOV R133, R27 ;  /* 0x0000001b00857202 */ /* 0x000fe20000000f00 */
[----:B------:R-:W-:Y:S01]  /*b310*/  FADD.FTZ R6, R233, -R6 ;  /* 0x80000006e9067221 */ /* 0x000fe20000010000 */
[----:B------:R-:W2:Y:S01]  /*b320*/  LDSM.16.MT88.4 R24, [R209+0xa000] ;  /* 0x00a00000d118783b */ /* 0x000ea20000004200 */
[----:B----4-:R-:W-:Y:S01]  /*b330*/  FMUL.FTZ R15, R19, UR38 ;  /* 0x00000026130f7c20 */ /* 0x010fe20008410000 */
[----:B------:R-:W-:Y:S01]  /*b340*/  FMUL.FTZ R7, R7, UR38 ;  /* 0x0000002607077c20 */ /* 0x000fe20008410000 */
[----:B------:R-:W-:Y:S01]  /*b350*/  FMUL.FTZ R6, R6, UR38 ;  /* 0x0000002606067c20 */ /* 0x000fe20008410000 */
[-C--:B-----5:R-:W-:Y:S01]  /*b360*/  FMUL.FTZ R150, R150, R17.reuse ;  /* 0x0000001196967220 */ /* 0x0a0fe20000410000 */
[----:B------:R-:W-:Y:S01]  /*b370*/  MUFU.EX2 R223, R5 ;  /* 0x0000000500df7308 */ /* 0x000fe20000000800 */
        /* <DEDUP_REMOVED lines=8> */
[----:B-1----:R-:W-:Y:S01]  /*b400*/  FFMA.FTZ R3, R132, UR38, -R12 ;  /* 0x0000002684037c23 */ /* 0x002fe2000801080c */
        /* <DEDUP_REMOVED lines=9> */
[----:B------:R-:W-:Y:S01]  /*b4a0*/  LDSM.16.MT88.4 R32, [R213+0xb000] ;  /* 0x00b00000d520783b */ /* 0x000fe20000004200 */
[-C--:B------:R-:W-:Y:S01]  /*b4b0*/  FMUL.FTZ R70, R70, R17.reuse ;  /* 0x0000001146467220 */ /* 0x080fe20000410000 */
[-C--:B------:R-:W-:Y:S01]  /*b4c0*/  FMUL.FTZ R71, R71, R17.reuse ;  /* 0x0000001147477220 */ /* 0x080fe20000410000 */
[-C--:B------:R-:W-:Y:S01]  /*b4d0*/  FMUL.FTZ R82, R82, R17.reuse ;  /* 0x0000001152527220 */ /* 0x080fe20000410000 */
[----:B------:R-:W-:Y:S01]  /*b4e0*/  FMUL.FTZ R83, R83, R17 ;  /* 0x0000001153537220 */ /* 0x000fe20000410000 */
[----:B------:R5:W2:Y:S01]  /*b4f0*/  MUFU.EX2 R132, R4 ;  /* 0x0000000400847308 */ /* 0x000aa20000000800 */
[-C--:B---3--:R-:W-:Y:S01]  /*b500*/  FMUL.FTZ R148, R148, R18.reuse ;  /* 0x0000001294947220 */ /* 0x088fe20000410000 */
[-C--:B------:R-:W-:Y:S01]  /*b510*/  FMUL.FTZ R149, R149, R18.reuse ;  /* 0x0000001295957220 */ /* 0x080fe20000410000 */
[-C--:B------:R-:W-:Y:S01]  /*b520*/  FMUL.FTZ R156, R156, R18.reuse ;  /* 0x000000129c9c7220 */ /* 0x080fe20000410000 */
[-C--:B------:R-:W-:Y:S01]  /*b530*/  FMUL.FTZ R157, R157, R18.reuse ;  /* 0x000000129d9d7220 */ /* 0x080fe20000410000 */
[-C--:B------:R-:W-:Y:S01]  /*b540*/  FMUL.FTZ R164, R164, R18.reuse ;  /* 0x00000012a4a47220 */ /* 0x080fe20000410000 */
[-C--:B------:R-:W-:Y:S01]  /*b550*/  FMUL.FTZ R165, R165, R18.reuse ;  /* 0x00000012a5a57220 */ /* 0x080fe20000410000 */
[-C--:B------:R-:W-:Y:S01]  /*b560*/  FMUL.FTZ R172, R172, R18.reuse ;  /* 0x00000012acac7220 */ /* 0x080fe20000410000 */
[----:B------:R-:W3:Y:S01]  /*b570*/  MUFU.EX2 R15, R15 ;  /* 0x0000000f000f7308 */ /* 0x000ee20000000800 */
[----:B-1----:R-:W-:Y:S01]  /*b580*/  F2FP.BF16.F32.PACK_AB R3, R133, R195 ;  /* 0x000000c38503723e */ /* 0x002fe200000010ff */
[----:B------:R-:W-:Y:S01]  /*b590*/  FMUL.FTZ R173, R173, R18 ;  /* 0x00000012adad7220 */ /* 0x000fe20000410000 */
[----:B----4-:R-:W-:Y:S01]  /*b5a0*/  F2FP.BF16.F32.PACK_AB R5, R233, R234 ;  /* 0x000000eae905723e */ /* 0x010fe200000010ff */
[-C--:B------:R-:W-:Y:S01]  /*b5b0*/  FMUL.FTZ R48, R48, R18.reuse ;  /* 0x0000001230307220 */ /* 0x080fe20000410000 */
[----:B------:R-:W-:Y:S01]  /*b5c0*/  LOP3.LUT R10, R10, R3, RZ, 0xc0, !PT ;  /* 0x000000030a0a7212 */ /* 0x000fe200078ec0ff */
[----:B------:R-:W-:Y:S01]  /*b5d0*/  FMUL.FTZ R49, R49, R18 ;  /* 0x0000001231317220 */ /* 0x000fe20000410000 */
[----:B------:R-:W-:Y:S01]  /*b5e0*/  F2FP.BF16.F32.PACK_AB R3, R199, R240 ;  /* 0x000000f0c703723e */ /* 0x000fe200000010ff */
[-C--:B------:R-:W-:Y:S01]  /*b5f0*/  FMUL.FTZ R36, R36, R18.reuse ;  /* 0x0000001224247220 */ /* 0x080fe20000410000 */
[--C-:B-----5:R-:W-:Y:S01]  /*b600*/  HSET2.LE.AND R4, R16, R0.reuse, PT ;  /* 0x0000000010047233 */ /* 0x120fe20003803000 */
[----:B------:R-:W-:Y:S01]  /*b610*/  FMUL.FTZ R37, R37, R18 ;  /* 0x0000001225257220 */ /* 0x000fe20000410000 */
[----:B------:R-:W-:Y:S01]  /*b620*/  LOP3.LUT R11, R11, R3, RZ, 0xc0, !PT ;  /* 0x000000030b0b7212 */ /* 0x000fe200078ec0ff */
[----:B------:R-:W1:Y:S01]  /*b630*/  MUFU.EX2 R16, R6 ;  /* 0x0000000600107308 */ /* 0x000e620000000800 */
[----:B------:R-:W-:Y:S01]  /*b640*/  F2FP.BF16.F32.PACK_AB R3, R178, R140 ;  /* 0x0000008cb203723e */ /* 0x000fe200000010ff */
[-C--:B------:R-:W-:Y:S01]  /*b650*/  FMUL.FTZ R52, R52, R18.reuse ;  /* 0x0000001234347220 */ /* 0x080fe20000410000 */
[----:B--2---:R-:W-:Y:S01]  /*b660*/  F2FP.BF16.F32.PACK_AB R7, R132, R223 ;  /* 0x000000df8407723e */ /* 0x004fe200000010ff */
[----:B------:R-:W-:Y:S01]  /*b670*/  FMUL.FTZ R53, R53, R18 ;  /* 0x0000001235357220 */ /* 0x000fe20000410000 */
[----:B------:R-:W-:Y:S01]  /*b680*/  LOP3.LUT R8, R8, R3, RZ, 0xc0, !PT ;  /* 0x0000000308087212 */ /* 0x000fe200078ec0ff */
[----:B---3--:R-:W-:Y:S01]  /*b690*/  FMUL.FTZ R146, R146, R15 ;  /* 0x0000000f92927220 */ /* 0x008fe20000410000 */
[----:B------:R-:W-:Y:S01]  /*b6a0*/  F2FP.BF16.F32.PACK_AB R3, R193, R179 ;  /* 0x000000b3c103723e */ /* 0x000fe200000010ff */
[-C--:B------:R-:W-:Y:S01]  /*b6b0*/  FMUL.FTZ R147, R147, R15.reuse ;  /* 0x0000000f93937220 */ /* 0x080fe20000410000 */
[-C--:B------:R-:W-:Y:S01]  /*b6c0*/  FMUL.FTZ R154, R154, R15.reuse ;  /* 0x0000000f9a9a7220 */ /* 0x080fe20000410000 */
[----:B------:R-:W-:Y:S01]  /*b6d0*/  FMUL.FTZ R155, R155, R15 ;  /* 0x0000000f9b9b7220 */ /* 0x000fe20000410000 */
[----:B------:R-:W-:Y:S01]  /*b6e0*/  LOP3.LUT R9, R9, R3, RZ, 0xc0, !PT ;  /* 0x0000000309097212 */ /* 0x000fe200078ec0ff */
[-C--:B------:R-:W-:Y:S01]  /*b6f0*/  FMUL.FTZ R162, R162, R15.reuse ;  /* 0x0000000fa2a27220 */ /* 0x080fe20000410000 */
[----:B------:R-:W-:Y:S01]  /*b700*/  F2FP.BF16.F32.PACK_AB R3, R194, R192 ;  /* 0x000000c0c203723e */ /* 0x000fe200000010ff */
[-C--:B------:R-:W-:Y:S01]  /*b710*/  FMUL.FTZ R163, R163, R15.reuse ;  /* 0x0000000fa3a37220 */ /* 0x080fe20000410000 */
[-C--:B------:R-:W-:Y:S01]  /*b720*/  FMUL.FTZ R170, R170, R15.reuse ;  /* 0x0000000faaaa7220 */ /* 0x080fe20000410000 */
[----:B------:R-:W-:Y:S01]  /*b730*/  FMUL.FTZ R171, R171, R15 ;  /* 0x0000000fabab7220 */ /* 0x000fe20000410000 */
[----:B------:R-:W-:Y:S01]  /*b740*/  LOP3.LUT R4, R4, R3, RZ, 0xc0, !PT ;  /* 0x0000000304047212 */ /* 0x000fe200078ec0ff */
[-C--:B-1----:R-:W-:Y:S01]  /*b750*/  FMUL.FTZ R144, R144, R16.reuse ;  /* 0x0000001090907220 */ /* 0x082fe20000410000 */
[--C-:B------:R-:W-:Y:S01]  /*b760*/  HSET2.LE.AND R3, R20, R0.reuse, PT ;  /* 0x0000000014037233 */ /* 0x100fe20003803000 */
[----:B------:R-:W-:Y:S01]  /*b770*/  FMUL.FTZ R145, R145, R16 ;  /* 0x0000001091917220 */ /* 0x000fe20000410000 */
[----:B------:R-:W-:Y:S01]  /*b780*/  F2FP.BF16.F32.PACK_AB R6, R235, R252 ;  /* 0x000000fceb06723e */ /* 0x000fe200000010ff */
[-C--:B------:R-:W-:Y:S01]  /*b790*/  FMUL.FTZ R152, R152, R16.reuse ;  /* 0x0000001098987220 */ /* 0x080fe20000410000 */
[-C--:B------:R-:W-:Y:S01]  /*b7a0*/  FMUL.FTZ R153, R153, R16.reuse ;  /* 0x0000001099997220 */ /* 0x080fe20000410000 */
[----:B------:R-:W-:Y:S01]  /*b7b0*/  LOP3.LUT R5, R3, R5, RZ, 0xc0, !PT ;  /* 0x0000000503057212 */ /* 0x000fe200078ec0ff */
[-C--:B------:R-:W-:Y:S01]  /*b7c0*/  FMUL.FTZ R160, R160, R16.reuse ;  /* 0x00000010a0a07220 */ /* 0x080fe20000410000 */
[--C-:B------:R-:W-:Y:S01]  /*b7d0*/  HSET2.LE.AND R3, R138, R0.reuse, PT ;  /* 0x000000008a037233 */ /* 0x100fe20003803000 */
[-C--:B------:R-:W-:Y:S01]  /*b7e0*/  FMUL.FTZ R161, R161, R16.reuse ;  /* 0x00000010a1a17220 */ /* 0x080fe20000410000 */
[-C--:B------:R-:W-:Y:S01]  /*b7f0*/  FMUL.FTZ R168, R168, R16.reuse ;  /* 0x00000010a8a87220 */ /* 0x080fe20000410000 */
[----:B------:R-:W-:Y:S01]  /*b800*/  FMUL.FTZ R169, R169, R16 ;  /* 0x00000010a9a97220 */ /* 0x000fe20000410000 */
[C---:B------:R-:W-:Y:S01]  /*b810*/  HMMA.16816.F32.BF16 R148, R8.reuse, R24, R148 ;  /* 0x000000180894723c */ /* 0x040fe20000041894 */
[----:B------:R-:W-:Y:S01]  /*b820*/  LOP3.LUT R6, R3, R6, RZ, 0xc0, !PT ;  /* 0x0000000603067212 */ /* 0x000fe200078ec0ff */
[-C--:B------:R-:W-:Y:S01]  /*b830*/  FMUL.FTZ R40, R40, R16.reuse ;  /* 0x0000001028287220 */ /* 0x080fe20000410000 */
[----:B------:R-:W-:Y:S01]  /*b840*/  HSET2.LE.AND R3, R21, R0, PT ;  /* 0x0000000015037233 */ /* 0x000fe20003803000 */
[-C--:B------:R-:W-:Y:S01]  /*b850*/  FMUL.FTZ R41, R41, R16.reuse ;  /* 0x0000001029297220 */ /* 0x080fe20000410000 */
[----:B------:R-:W1:Y:S01]  /*b860*/  LDSM.16.MT88.4 R20, [R211+0xa000] ;  /* 0x00a00000d314783b */ /* 0x000e620000004200 */
[----:B------:R-:W-:Y:S01]  /*b870*/  HMMA.16816.F32.BF16 R28, R8, R26, R156 ;  /* 0x0000001a081c723c */ /* 0x000fe2000004189c */
[----:B------:R-:W-:Y:S01]  /*b880*/  FMUL.FTZ R42, R42, R15 ;  /* 0x0000000f2a2a7220 */ /* 0x000fe20000410000 */
[----:B------:R-:W-:Y:S01]  /*b890*/  LOP3.LUT R7, R3, R7, RZ, 0xc0, !PT ;  /* 0x0000000703077212 */ /* 0x000fe200078ec0ff */
[-C--:B------:R-:W-:Y:S01]  /*b8a0*/  FMUL.FTZ R43, R43, R15.reuse ;  /* 0x0000000f2b2b7220 */ /* 0x080fe20000410000 */
[-C--:B------:R-:W-:Y:S01]  /*b8b0*/  FMUL.FTZ R44, R44, R16.reuse ;  /* 0x000000102c2c7220 */ /* 0x080fe20000410000 */
[-C--:B------:R-:W-:Y:S01]  /*b8c0*/  FMUL.FTZ R45, R45, R16.reuse ;  /* 0x000000102d2d7220 */ /* 0x080fe20000410000 */
[-C--:B------:R-:W-:Y:S01]  /*b8d0*/  FMUL.FTZ R46, R46, R15.reuse ;  /* 0x0000000f2e2e7220 */ /* 0x080fe20000410000 */
[-C--:B------:R-:W-:Y:S01]  /*b8e0*/  FMUL.FTZ R47, R47, R15.reuse ;  /* 0x0000000f2f2f7220 */ /* 0x080fe20000410000 */
        /* <DEDUP_REMOVED lines=8> */
[----:B------:R-:W2:Y:S01]  /*b970*/  LDSM.16.MT88.4 R24, [R214+0xa000] ;  /* 0x00a00000d618783b */ /* 0x000ea20000004200 */
[-C--:B------:R-:W-:Y:S01]  /*b980*/  FMUL.FTZ R60, R60, R16.reuse ;  /* 0x000000103c3c7220 */ /* 0x080fe20000410000 */
[----:B------:R-:W-:Y:S01]  /*b990*/  FMUL.FTZ R61, R61, R16 ;  /* 0x000000103d3d7220 */ /* 0x000fe20000410000 */
[-C--:B------:R-:W-:Y:S01]  /*b9a0*/  FMUL.FTZ R62, R62, R15.reuse ;  /* 0x0000000f3e3e7220 */ /* 0x080fe20000410000 */
[----:B------:R-:W-:Y:S01]  /*b9b0*/  FMUL.FTZ R63, R63, R15 ;  /* 0x0000000f3f3f7220 */ /* 0x000fe20000410000 */
[----:B------:R-:W-:Y:S01]  /*b9c0*/  MOV R138, R240 ;  /* 0x000000f0008a7202 */ /* 0x000fe20000000f00 */
[-C--:B------:R-:W-:Y:S01]  /*b9d0*/  FMUL.FTZ R72, R72, R16.reuse ;  /* 0x0000001048487220 */ /* 0x080fe20000410000 */
[----:B------:R-:W-:Y:S01]  /*b9e0*/  FMUL.FTZ R73, R73, R16 ;  /* 0x0000001049497220 */ /* 0x000fe20000410000 */
[----:B------:R-:W-:Y:S01]  /*b9f0*/  MOV R159, R28 ;  /* 0x0000001c009f7202 */ /* 0x000fe20000000f00 */
[----:B------:R-:W-:Y:S01]  /*ba00*/  IMAD.MOV.U32 R157, RZ, RZ, R30 ;  /* 0x000000ffff9d7224 */ /* 0x000fe200078e001e */
[----:B------:R-:W-:Y:S01]  /*ba10*/  MOV R158, R29 ;  /* 0x0000001d009e7202 */ /* 0x000fe20000000f00 */
[----:B------:R-:W-:Y:S01]  /*ba20*/  FMUL.FTZ R74, R74, R15 ;  /* 0x0000000f4a4a7220 */ /* 0x000fe20000410000 */
[----:B------:R-:W-:Y:S01]  /*ba30*/  MOV R156, R31 ;  /* 0x0000001f009c7202 */ /* 0x000fe20000000f00 */
[-C--:B------:R-:W-:Y:S01]  /*ba40*/  FMUL.FTZ R75, R75, R15.reuse ;  /* 0x0000000f4b4b7220 */ /* 0x080fe20000410000 */
[----:B------:R-:W3:Y:S01]  /*ba50*/  LDSM.16.MT88.4 R28, [R214+0xb000] ;  /* 0x00b00000d61c783b */ /* 0x000ee20000004200 */
        /* <DEDUP_REMOVED lines=26> */
[C---:B------:R-:W-:Y:S01]  /*bc00*/  HMMA.16816.F32.BF16 R248, R8.reuse, R22, R172 ;  /* 0x0000001608f8723c */ /* 0x040fe200000418ac */
[----:B------:R-:W1:Y:S01]  /*bc10*/  LDSM.16.MT88.4 R20, [R213+0xa000] ;  /* 0x00a00000d514783b */ /* 0x000e620000004200 */
[----:B------:R-:W-:Y:S01]  /*bc20*/  FMUL.FTZ R125, R125, R16 ;  /* 0x000000107d7d7220 */ /* 0x000fe20000410000 */
[-C--:B------:R-:W-:Y:S01]  /*bc30*/  FMUL.FTZ R122, R122, R15.reuse ;  /* 0x0000000f7a7a7220 */ /* 0x080fe20000410000 */
[-C--:B------:R-:W-:Y:S01]  /*bc40*/  FMUL.FTZ R123, R123, R15.reuse ;  /* 0x0000000f7b7b7220 */ /* 0x080fe20000410000 */
[-C--:B------:R-:W-:Y:S01]  /*bc50*/  FMUL.FTZ R126, R126, R15.reuse ;  /* 0x0000000f7e7e7220 */ /* 0x080fe20000410000 */
[C---:B--2---:R-:W-:Y:S01]  /*bc60*/  HMMA.16816.F32.BF16 R244, R8.reuse, R26, R48 ;  /* 0x0000001a08f4723c */ /* 0x044fe20000041830 */
[----:B------:R-:W-:Y:S01]  /*bc70*/  MOV R172, R178 ;  /* 0x000000b200ac7202 */ /* 0x000fe20000000f00 */
[----:B------:R-:W-:Y:S01]  /*bc80*/  FMUL.FTZ R127, R127, R15 ;  /* 0x0000000f7f7f7220 */ /* 0x000fe20000410000 */
[----:B------:R-:W-:Y:S01]  /*bc90*/  MOV R178, R239 ;  /* 0x000000ef00b27202 */ /* 0x000fe20000000f00 */
[-C--:B------:R-:W-:Y:S01]  /*bca0*/  FMUL.FTZ R68, R68, R18.reuse ;  /* 0x0000001244447220 */ /* 0x080fe20000410000 */
[-C--:B------:R-:W-:Y:S01]  /*bcb0*/  FMUL.FTZ R69, R69, R18.reuse ;  /* 0x0000001245457220 */ /* 0x080fe20000410000 */
[-C--:B------:R-:W-:Y:S01]  /*bcc0*/  HMMA.16816.F32.BF16 R36, R8, R24.reuse, R36 ;  /* 0x000000180824723c */ /* 0x080fe20000041824 */
[----:B------:R-:W-:Y:S01]  /*bcd0*/  IMAD.MOV.U32 R51, RZ, RZ, R238 ;  /* 0x000000ffff337224 */ /* 0x000fe200078e00ee */
[----:B------:R-:W-:Y:S01]  /*bce0*/  MOV R50, R237 ;  /* 0x000000ed00327202 */ /* 0x000fe20000000f00 */
[----:B------:R-:W-:Y:S01]  /*bcf0*/  FMUL.FTZ R80, R80, R18 ;  /* 0x0000001250507220 */ /* 0x000fe20000410000 */
[----:B------:R-:W-:Y:S01]  /*bd00*/  MOV R48, R236 ;  /* 0x000000ec00307202 */ /* 0x000fe20000000f00 */
[-C--:B------:R-:W-:Y:S01]  /*bd10*/  FMUL.FTZ R81, R81, R18.reuse ;  /* 0x0000001251517220 */ /* 0x080fe20000410000 */
[C---:B------:R-:W-:Y:S01]  /*bd20*/  HMMA.16816.F32.BF16 R40, R4.reuse, R24, R40 ;  /* 0x000000180428723c */ /* 0x040fe20000041828 */
[-C--:B------:R-:W-:Y:S01]  /*bd30*/  FMUL.FTZ R84, R84, R18.reuse ;  /* 0x0000001254547220 */ /* 0x080fe20000410000 */
[-C--:B------:R-:W-:Y:S01]  /*bd40*/  FMUL.FTZ R85, R85, R18.reuse ;  /* 0x0000001255557220 */ /* 0x080fe20000410000 */
[-C--:B------:R-:W-:Y:S01]  /*bd50*/  FMUL.FTZ R86, R86, R17.reuse ;  /* 0x0000001156567220 */ /* 0x080fe20000410000 */
[----:B------:R-:W-:Y:S01]  /*bd60*/  FMUL.FTZ R87, R87, R17 ;  /* 0x0000001157577220 */ /* 0x000fe20000410000 */
[----:B------:R-:W-:Y:S01]  /*bd70*/  MOV R175, R195 ;  /* 0x000000c300af7202 */ /* 0x000fe20000000f00 */
[C---:B------:R-:W-:Y:S01]  /*bd80*/  HMMA.16816.F32.BF16 R44, R4.reuse, R26, R44 ;  /* 0x0000001a042c723c */ /* 0x040fe2000004182c */
[----:B------:R-:W2:Y:S01]  /*bd90*/  LDSM.16.MT88.4 R24, [R211+0xb000] ;  /* 0x00b00000d318783b */ /* 0x000ea20000004200 */
[----:B------:R-:W-:Y:S01]  /*bda0*/  IMAD.MOV.U32 R174, RZ, RZ, R194 ;  /* 0x000000ffffae7224 */ /* 0x000fe200078e00c2 */
[----:B------:R-:W-:Y:S01]  /*bdb0*/  MOV R173, R193 ;  /* 0x000000c100ad7202 */ /* 0x000fe20000000f00 */
[----:B------:R-:W-:Y:S01]  /*bdc0*/  FMUL.FTZ R112, R112, R18 ;  /* 0x0000001270707220 */ /* 0x000fe20000410000 */
[----:B------:R-:W-:Y:S01]  /*bdd0*/  MOV R49, R192 ;  /* 0x000000c000317202 */ /* 0x000fe20000000f00 */
[C---:B---3--:R-:W-:Y:S01]  /*bde0*/  HMMA.16816.F32.BF16 R104, R4.reuse, R28, R104 ;  /* 0x0000001c0468723c */ /* 0x048fe20000041868 */
        /* <DEDUP_REMOVED lines=14> */
[----:B------:R-:W-:Y:S01]  /*bed0*/  FMUL.FTZ R101, R101, R18 ;  /* 0x0000001265657220 */ /* 0x000fe20000410000 */
[-C--:B------:R-:W-:Y:S01]  /*bee0*/  FMUL.FTZ R102, R102, R17.reuse ;  /* 0x0000001166667220 */ /* 0x080fe20000410000 */
[----:B------:R-:W-:Y:S01]  /*bef0*/  FMUL.FTZ R103, R103, R17 ;  /* 0x0000001167677220 */ /* 0x000fe20000410000 */
[C---:B------:R-:W-:Y:S06]  /*bf00*/  HMMA.16816.F32.BF16 R56, R4.reuse, R20, R56 ;  /* 0x000000140438723c */ /* 0x040fec0000041838 */
[-C--:B------:R-:W-:Y:S06]  /*bf10*/  HMMA.16816.F32.BF16 R60, R4, R22.reuse, R60 ;  /* 0x00000016043c723c */ /* 0x080fec000004183c */
[----:B------:R-:W-:Y:S01]  /*bf20*/  HMMA.16816.F32.BF16 R236, R8, R22, R64 ;  /* 0x0000001608ec723c */ /* 0x000fe20000041840 */
[----:B------:R-:W1:Y:S05]  /*bf30*/  LDSM.16.MT88.4 R20, [R209+0xb000] ;  /* 0x00b00000d114783b */ /* 0x000e6a0000004200 */
[----:B--2---:R-:W-:Y:S01]  /*bf40*/  HMMA.16816.F32.BF16 R88, R4, R24, R88 ;  /* 0x000000180458723c */ /* 0x004fe20000041858 */
[----:B------:R-:W-:Y:S01]  /*bf50*/  MOV R67, R140 ;  /* 0x0000008c00437202 */ /* 0x000fe20000000f00 */
[----:B------:R-:W-:Y:S01]  /*bf60*/  IMAD.MOV.U32 R65, RZ, RZ, R179 ;  /* 0x000000ffff417224 */ /* 0x000fe200078e00b3 */
[----:B------:R-:W-:-:S02]  /*bf70*/  MOV R66, R178 ;  /* 0x000000b200427202 */ /* 0x000fc40000000f00 */
[----:B------:R-:W-:Y:S01]  /*bf80*/  MOV R64, R48 ;  /* 0x0000003000407202 */ /* 0x000fe20000000f00 */
[C---:B------:R-:W-:Y:S06]  /*bf90*/  HMMA.16816.F32.BF16 R92, R4.reuse, R26, R92 ;  /* 0x0000001a045c723c */ /* 0x040fec000004185c */
[C---:B------:R-:W-:Y:S06]  /*bfa0*/  HMMA.16816.F32.BF16 R120, R4.reuse, R32, R120 ;  /* 0x000000200478723c */ /* 0x040fec0000041878 */
[----:B------:R-:W-:Y:S06]  /*bfb0*/  HMMA.16816.F32.BF16 R52, R4, R34, R124 ;  /* 0x000000220434723c */ /* 0x000fec000004187c */
[----:B------:R-:W-:Y:S01]  /*bfc0*/  HMMA.16816.F32.BF16 R84, R8, R24, R84 ;  /* 0x000000180854723c */ /* 0x000fe20000041854 */
[----:B------:R-:W-:Y:S01]  /*bfd0*/  MOV R126, R176 ;  /* 0x000000b0007e7202 */ /* 0x000fe20000000f00 */
[----:B------:R-:W-:-:S04]  /*bfe0*/  IMAD.MOV.U32 R127, RZ, RZ, R177 ;  /* 0x000000ffff7f7224 */ /* 0x000fc800078e00b1 */
[----:B------:R-:W-:Y:S06]  /*bff0*/  HMMA.16816.F32.BF16 R140, R8, R30, R112 ;  /* 0x0000001e088c723c */ /* 0x000fec0000041870 */
[----:B-1----:R-:W-:Y:S01]  /*c000*/  HMMA.16816.F32.BF16 R72, R4, R20, R72 ;  /* 0x000000140448723c */ /* 0x002fe20000041848 */
[----:B------:R-:W-:Y:S01]  /*c010*/  MOV R114, R199 ;  /* 0x000000c700727202 */ /* 0x000fe20000000f00 */
[----:B------:R-:W-:-:S04]  /*c020*/  IMAD.MOV.U32 R115, RZ, RZ, R133 ;  /* 0x000000ffff737224 */ /* 0x000fc800078e0085 */
[----:B------:R-:W-:Y:S06]  /*c030*/  HMMA.16816.F32.BF16 R76, R4, R22, R76 ;  /* 0x00000016044c723c */ /* 0x000fec000004184c */
[----:B------:R-:W-:Y:S01]  /*c040*/  HMMA.16816.F32.BF16 R68, R8, R20, R68 ;  /* 0x000000140844723c */ /* 0x000fe20000041844 */
[----:B------:R-:W-:-:S04]  /*c050*/  IMAD.WIDE.U32 R4, R207, -0x2daee0ad, RZ ;  /* 0xd2511f53cf047825 */ /* 0x000fc800078e00ff */
[--C-:B------:R-:W-:Y:S01]  /*c060*/  FFMA.FTZ R6, R202, UR38, -R2.reuse ;  /* 0x00000026ca067c23 */ /* 0x100fe20008010802 */
[----:B------:R-:W-:Y:S01]  /*c070*/  FFMA.FTZ R7, R201, UR38, -R2 ;  /* 0x00000026c9077c23 */ /* 0x000fe20008010802 */
[----:B------:R-:W-:Y:S01]  /*c080*/  IMAD.MOV.U32 R207, RZ, RZ, R156 ;  /* 0x000000ffffcf7224 */ /* 0x000fe200078e009c */
[C---:B------:R-:W-:Y:S01]  /*c090*/  HMMA.16816.F32.BF16 R192, R8.reuse, R22, R80 ;  /* 0x0000001608c0723c */ /* 0x040fe20000041850 */
[C---:B------:R-:W-:Y:S01]  /*c0a0*/  LOP3.LUT R19, R4.reuse, 0xffff, RZ, 0xc0, !PT ;  /* 0x0000ffff04137812 */ /* 0x040fe200078ec0ff */
[----:B------:R1:W-:Y:S01]  /*c0b0*/  MUFU.EX2 R202, R6 ;  /* 0x0000000600ca7308 */ /* 0x0003e20000000800 */
[----:B------:R-:W-:Y:S02]  /*c0c0*/  LOP3.LUT R24, R4, 0xff, RZ, 0xc0, !PT ;  /* 0x000000ff04187812 */ /* 0x000fe400078ec0ff */
[--C-:B------:R-:W-:Y:S01]  /*c0d0*/  SHF.R.U32.HI R21, RZ, 0x10, R4.reuse ;  /* 0x00000010ff157819 */ /* 0x100fe20000011604 */
[C---:B------:R-:W-:Y:S01]  /*c0e0*/  HMMA.16816.F32.BF16 R176, R8.reuse, R26, R96 ;  /* 0x0000001a08b0723c */ /* 0x040fe20000041860 */
[----:B------:R-:W-:Y:S01]  /*c0f0*/  SHF.R.U32.HI R23, RZ, 0x18, R4 ;  /* 0x00000018ff177819 */ /* 0x000fe20000011604 */
[----:B------:R-:W-:Y:S01]  /*c100*/  FFMA.FTZ R4, R203, UR38, -R2 ;  /* 0x00000026cb047c23 */ /* 0x000fe20008010802 */
[----:B------:R-:W-:Y:S01]  /*c110*/  LOP3.LUT R3, R5, UR29, R188, 0x96, !PT ;  /* 0x0000001d05037c12 */ /* 0x000fe2000f8e96bc */
[----:B------:R-:W-:Y:S01]  /*c120*/  MUFU.EX2 R199, R7 ;  /* 0x0000000700c77308 */ /* 0x000fe20000000800 */
[----:B------:R-:W-:Y:S01]  /*c130*/  SHF.R.U32.HI R22, RZ, 0x8, R19 ;  /* 0x00000008ff167819 */ /* 0x000fe20000011613 */
[----:B------:R-:W-:Y:S01]  /*c140*/  HMMA.16816.F32.BF16 R116, R8, R32, R116 ;  /* 0x000000200874723c */ /* 0x000fe20000041874 */
[----:B------:R-:W-:Y:S01]  /*c150*/  MOV R96, R138 ;  /* 0x0000008a00607202 */ /* 0x000fe20000000f00 */
[----:B------:R-:W-:Y:S01]  /*c160*/  IMAD.MOV.U32 R80, RZ, RZ, R172 ;  /* 0x000000ffff507224 */ /* 0x000fe200078e00ac */
[----:B------:R-:W-:-:S02]  /*c170*/  LOP3.LUT R21, R21, 0xff, RZ, 0xc0, !PT ;  /* 0x000000ff15157812 */ /* 0x000fc400078ec0ff */
[----:B------:R-:W-:Y:S01]  /*c180*/  PRMT R22, R24, 0x5410, R22 ;  /* 0x0000541018167816 */ /* 0x000fe20000000016 */
[----:B------:R2:W-:Y:S01]  /*c190*/  MUFU.EX2 R198, R4 ;  /* 0x0000000400c67308 */ /* 0x0005e20000000800 */
[----:B-1----:R-:W-:Y:S01]  /*c1a0*/  FFMA.FTZ R6, R200, UR38, -R2 ;  /* 0x00000026c8067c23 */ /* 0x002fe20008010802 */
[----:B------:R-:W-:Y:S01]  /*c1b0*/  PRMT R21, R21, 0x5410, R23 ;  /* 0x0000541015157816 */ /* 0x000fe20000000017 */
[----:B------:R-:W-:Y:S01]  /*c1c0*/  FMUL.FTZ R23, R131, R17 ;  /* 0x0000001183177220 */ /* 0x000fe20000410000 */
[----:B------:R-:W-:Y:S01]  /*c1d0*/  HMMA.16816.F32.BF16 R100, R8, R28, R100 ;  /* 0x0000001c0864723c */ /* 0x000fe20000041864 */
[----:B------:R-:W-:Y:S02]  /*c1e0*/  MOV R83, R49 ;  /* 0x0000003100537202 */ /* 0x000fe40000000f00 */
[----:B------:R-:W-:Y:S02]  /*c1f0*/  MOV R82, R50 ;  /* 0x0000003200527202 */ /* 0x000fe40000000f00 */
[----:B------:R-:W-:-:S02]  /*c200*/  MOV R81, R51 ;  /* 0x0000003300517202 */ /* 0x000fc40000000f00 */
[----:B------:R-:W-:Y:S01]  /*c210*/  LDSM.16.MT88.4 R48, [R214+0xa800] ;  /* 0x00a80000d630783b */ /* 0x000fe20000004200 */
[----:B------:R-:W-:Y:S02]  /*c220*/  MOV R99, R173 ;  /* 0x000000ad00637202 */ /* 0x000fe40000000f00 */
[----:B------:R-:W-:Y:S02]  /*c230*/  MOV R98, R174 ;  /* 0x000000ae00627202 */ /* 0x000fe40000000f00 */
[----:B------:R-:W-:Y:S01]  /*c240*/  MOV R97, R175 ;  /* 0x000000af00617202 */ /* 0x000fe20000000f00 */
[----:B--2---:R-:W-:Y:S01]  /*c250*/  IMAD.WIDE.U32 R4, R189, -0x2daee0ad, RZ ;  /* 0xd2511f53bd047825 */ /* 0x004fe200078e00ff */
[----:B------:R-:W-:Y:S01]  /*c260*/  MOV R201, R96 ;  /* 0x0000006000c97202 */ /* 0x000fe20000000f00 */
[----:B------:R1:W-:Y:S01]  /*c270*/  MUFU.EX2 R189, R6 ;  /* 0x0000000600bd7308 */ /* 0x0003e20000000800 */
[----:B------:R-:W-:Y:S01]  /*c280*/  MOV R200, R97 ;  /* 0x0000006100c87202 */ /* 0x000fe20000000f00 */
[----:B------:R-:W-:Y:S01]  /*c290*/  LDSM.16.MT88.4 R172, [R211+0xa800] ;  /* 0x00a80000d3ac783b */ /* 0x000fe20000004200 */
[----:B------:R-:W-:-:S02]  /*c2a0*/  LOP3.LUT R2, R5, UR29, R126, 0x96, !PT ;  /* 0x0000001d05027c12 */ /* 0x000fc4000f8e967e */
[C---:B------:R-:W-:Y:S02]  /*c2b0*/  LOP3.LUT R5, R4.reuse, 0xffff, RZ, 0xc0, !PT ;  /* 0x0000ffff04057812 */ /* 0x040fe400078ec0ff */
[----:B------:R-:W-:Y:S02]  /*c2c0*/  LOP3.LUT R20, R4, 0xff, RZ, 0xc0, !PT ;  /* 0x000000ff04147812 */ /* 0x000fe400078ec0ff */
[--C-:B------:R-:W-:Y:S02]  /*c2d0*/  SHF.R.U32.HI R19, RZ, 0x10, R4.reuse ;  /* 0x00000010ff137819 */ /* 0x100fe40000011604 */
[----:B------:R-:W-:Y:S01]  /*c2e0*/  SHF.R.U32.HI R7, RZ, 0x18, R4 ;  /* 0x00000018ff077819 */ /* 0x000fe20000011604 */
[--C-:B------:R-:W-:Y:S01]  /*c2f0*/  FFMA.FTZ R4, R205, UR38, -R14.reuse ;  /* 0x00000026cd047c23 */ /* 0x100fe2000801080e */
[----:B------:R-:W-:Y:S02]  /*c300*/  SHF.R.U32.HI R5, RZ, 0x8, R5 ;  /* 0x00000008ff057819 */ /* 0x000fe40000011605 */
[----:B------:R-:W-:Y:S01]  /*c310*/  MOV R205, R158 ;  /* 0x0000009e00cd7202 */ /* 0x000fe20000000f00 */
[----:B------:R2:W-:Y:S01]  /*c320*/  MUFU.EX2 R188, R4 ;  /* 0x0000000400bc7308 */ /* 0x0005e20000000800 */
[----:B------:R-:W-:Y:S01]  /*c330*/  PRMT R26, R20, 0x5410, R5 ;  /* 0x00005410141a7816 */ /* 0x000fe20000000005 */
[----:B-1----:R-:W-:Y:S01]  /*c340*/  FFMA.FTZ R6, R190, UR38, -R14 ;  /* 0x00000026be067c23 */ /* 0x002fe2000801080e */
[----:B------:R-:W-:Y:S01]  /*c350*/  LOP3.LUT R5, R19, 0xff, RZ, 0xc0, !PT ;  /* 0x000000ff13057812 */ /* 0x000fe200078ec0ff */
[----:B------:R-:W-:Y:S01]  /*c360*/  FMUL.FTZ R20, R128, R18 ;  /* 0x0000001280147220 */ /* 0x000fe20000410000 */
[----:B------:R-:W-:-:S02]  /*c370*/  MOV R190, R81 ;  /* 0x0000005100be7202 */ /* 0x000fc40000000f00 */
[----:B------:R-:W-:Y:S01]  /*c380*/  PRMT R25, R5, 0x5410, R7 ;  /* 0x0000541005197816 */ /* 0x000fe20000000007 */
[----:B------:R-:W-:Y:S01]  /*c390*/  FFMA.FTZ R5, R191, UR38, -R14 ;  /* 0x00000026bf057c23 */ /* 0x000fe2000801080e */
[----:B------:R1:W-:Y:S01]  /*c3a0*/  MUFU.EX2 R138, R6 ;  /* 0x00000006008a7308 */ /* 0x0003e20000000800 */
[----:B------:R-:W-:Y:S01]  /*c3b0*/  FFMA.FTZ R7, R180, UR38, -R12 ;  /* 0x00000026b4077c23 */ /* 0x000fe2000801080c */
[----:B------:R-:W-:Y:S02]  /*c3c0*/  MOV R191, R80 ;  /* 0x0000005000bf7202 */ /* 0x000fe40000000f00 */
[----:B------:R-:W-:Y:S01]  /*c3d0*/  MOV R203, R115 ;  /* 0x0000007300cb7202 */ /* 0x000fe20000000f00 */
[----:B--2---:R-:W-:-:S03]  /*c3e0*/  FFMA.FTZ R4, R204, UR38, -R14 ;  /* 0x00000026cc047c23 */ /* 0x004fc6000801080e */
[----:B------:R-:W2:Y:S01]  /*c3f0*/  MUFU.EX2 R33, R5 ;  /* 0x0000000500217308 */ /* 0x000ea20000000800 */
[----:B------:R-:W-:-:S07]  /*c400*/  MOV R204, R159 ;  /* 0x0000009f00cc7202 */ /* 0x000fce0000000f00 */
[----:B------:R3:W4:Y:S01]  /*c410*/  MUFU.EX2 R133, R4 ;  /* 0x0000000400857308 */ /* 0x0007220000000800 */
[----:B-1----:R-:W-:Y:S01]  /*c420*/  FFMA.FTZ R6, R183, UR38, -R13 ;  /* 0x00000026b7067c23 */ /* 0x002fe2000801080d */
[----:B------:R-:W-:-:S06]  /*c430*/  MOV R183, R65 ;  /* 0x0000004100b77202 */ /* 0x000fcc0000000f00 */
[----:B------:R-:W-:Y:S01]  /*c440*/  MUFU.EX2 R29, R6 ;  /* 0x00000006001d7308 */ /* 0x000fe20000000800 */
[----:B---3--:R-:W-:-:S04]  /*c450*/  LOP3.LUT R4, R3, 0xffff, RZ, 0xc0, !PT ;  /* 0x0000ffff03047812 */ /* 0x008fc800078ec0ff */
[----:B------:R-:W-:Y:S02]  /*c460*/  SHF.R.U32.HI R5, RZ, 0x8, R4 ;  /* 0x00000008ff057819 */ /* 0x000fe40000011604 */
[----:B------:R-:W-:-:S04]  /*c470*/  LOP3.LUT R4, R3, 0xff, RZ, 0xc0, !PT ;  /* 0x000000ff03047812 */ /* 0x000fc800078ec0ff */
[----:B------:R-:W-:Y:S01]  /*c480*/  PRMT R19, R4, 0x5410, R5 ;  /* 0x0000541004137816 */ /* 0x000fe20000000005 */
[----:B------:R-:W-:Y:S01]  /*c490*/  FFMA.FTZ R4, R206, UR38, -R13 ;  /* 0x00000026ce047c23 */ /* 0x000fe2000801080d */
[--C-:B------:R-:W-:Y:S02]  /*c4a0*/  SHF.R.U32.HI R5, RZ, 0x10, R3.reuse ;  /* 0x00000010ff057819 */ /* 0x100fe40000011603 */
[----:B------:R-:W-:Y:S01]  /*c4b0*/  MOV R206, R157 ;  /* 0x0000009d00ce7202 */ /* 0x000fe20000000f00 */
[----:B------:R1:W-:Y:S01]  /*c4c0*/  MUFU.EX2 R32, R4 ;  /* 0x0000000400207308 */ /* 0x0003e20000000800 */
[----:B------:R-:W3:Y:S01]  /*c4d0*/  LDSM.16.MT88.4 R156, [R209+0xa800] ;  /* 0x00a80000d19c783b */ /* 0x000ee20000004200 */
[----:B-1----:R-:W-:Y:S02]  /*c4e0*/  SHF.R.U32.HI R4, RZ, 0x18, R3 ;  /* 0x00000018ff047819 */ /* 0x002fe40000011603 */
[----:B------:R-:W-:Y:S01]  /*c4f0*/  LOP3.LUT R3, R5, 0xff, RZ, 0xc0, !PT ;  /* 0x000000ff05037812 */ /* 0x000fe200078ec0ff */
[----:B------:R-:W-:Y:S01]  /*c500*/  FFMA.FTZ R5, R197, UR38, -R13 ;  /* 0x00000026c5057c23 */ /* 0x000fe2000801080d */
[----:B------:R-:W-:-:S02]  /*c510*/  IMAD.MOV.U32 R197, RZ, RZ, R83 ;  /* 0x000000ffffc57224 */ /* 0x000fc400078e0053 */
[----:B------:R-:W-:Y:S01]  /*c520*/  PRMT R14, R3, 0x5410, R4 ;  /* 0x00005410030e7816 */ /* 0x000fe20000000004 */
[----:B------:R1:W5:Y:S01]  /*c530*/  MUFU.EX2 R31, R5 ;  /* 0x00000005001f7308 */ /* 0x0003620000000800 */
[----:B------:R-:W-:-:S04]  /*c540*/  LOP3.LUT R3, R2, 0xffff, RZ, 0xc0, !PT ;  /* 0x0000ffff02037812 */ /* 0x000fc800078ec0ff */
[----:B------:R-:W-:Y:S02]  /*c550*/  SHF.R.U32.HI R4, RZ, 0x8, R3 ;  /* 0x00000008ff047819 */ /* 0x000fe40000011603 */
[----:B------:R-:W-:Y:S01]  /*c560*/  LOP3.LUT R3, R2, 0xff, RZ, 0xc0, !PT ;  /* 0x000000ff02037812 */ /* 0x000fe200078ec0ff */
[----:B-1----:R-:W-:-:S03]  /*c570*/  FFMA.FTZ R5, R196, UR38, -R13 ;  /* 0x00000026c4057c23 */ /* 0x002fc6000801080d */
[----:B------:R-:W-:Y:S02]  /*c580*/  PRMT R13, R3, 0x5410, R4 ;  /* 0x00005410030d7816 */ /* 0x000fe40000000004 */
[--C-:B------:R-:W-:Y:S01]  /*c590*/  SHF.R.U32.HI R3, RZ, 0x10, R2.reuse ;  /* 0x00000010ff037819 */ /* 0x100fe20000011602 */
[----:B------:R1:W-:Y:S01]  /*c5a0*/  MUFU.EX2 R30, R5 ;  /* 0x00000005001e7308 */ /* 0x0003e20000000800 */
[----:B------:R-:W-:Y:S02]  /*c5b0*/  SHF.R.U32.HI R4, RZ, 0x18, R2 ;  /* 0x00000018ff047819 */ /* 0x000fe40000011602 */
[----:B------:R-:W-:Y:S01]  /*c5c0*/  LOP3.LUT R2, R3, 0xff, RZ, 0xc0, !PT ;  /* 0x000000ff03027812 */ /* 0x000fe200078ec0ff */
[----:B------:R-:W-:Y:S01]  /*c5d0*/  FFMA.FTZ R3, R181, UR38, -R12 ;  /* 0x00000026b5037c23 */ /* 0x000fe2000801080c */
[--C-:B------:R-:W-:Y:S02]  /*c5e0*/  HSET2.LE.AND R6, R13, R0.reuse, PT ;  /* 0x000000000d067233 */ /* 0x100fe40003803000 */
[----:B------:R-:W-:Y:S01]  /*c5f0*/  PRMT R24, R2, 0x5410, R4 ;  /* 0x0000541002187816 */ /* 0x000fe20000000004 */
[--C-:B------:R-:W-:Y:S01]  /*c600*/  FFMA.FTZ R2, R182, UR38, -R12.reuse ;  /* 0x00000026b6027c23 */ /* 0x100fe2000801080c */
[----:B------:R-:W-:Y:S01]  /*c610*/  HSET2.LE.AND R4, R22, R0, PT ;  /* 0x0000000016047233 */ /* 0x000fe20003803000 */
[----:B------:R-:W-:Y:S01]  /*c620*/  FMUL.FTZ R22, R130, R17 ;  /* 0x0000001182167220 */ /* 0x000fe20000410000 */
[----:B------:R2:W-:Y:S01]  /*c630*/  MUFU.EX2 R28, R3 ;  /* 0x00000003001c7308 */ /* 0x0005e20000000800 */
[----:B------:R-:W-:Y:S01]  /*c640*/  FFMA.FTZ R12, R139, UR38, -R12 ;  /* 0x000000268b0c7c23 */ /* 0x000fe2000801080c */
[----:B------:R-:W-:-:S02]  /*c650*/  MOV R181, R66 ;  /* 0x0000004200b57202 */ /* 0x000fc40000000f00 */
[----:B------:R-:W-:Y:S02]  /*c660*/  MOV R182, R67 ;  /* 0x0000004300b67202 */ /* 0x000fe40000000f00 */
[----:B-1----:R-:W-:Y:S01]  /*c670*/  HSET2.LE.AND R5, R21, R0, PT ;  /* 0x0000000015057233 */ /* 0x002fe20003803000 */
[----:B------:R-:W-:Y:S01]  /*c680*/  FMUL.FTZ R21, R129, R18 ;  /* 0x0000001281157220 */ /* 0x000fe20000410000 */
[----:B------:R1:W3:Y:S01]  /*c690*/  MUFU.EX2 R27, R2 ;  /* 0x00000002001b7308 */ /* 0x0002e20000000800 */
[----:B------:R-:W-:Y:S02]  /*c6a0*/  MOV R196, R64 ;  /* 0x0000004000c47202 */ /* 0x000fe40000000f00 */
[----:B------:R-:W-:Y:S03]  /*c6b0*/  LDSM.16.MT88.4 R64, [R213+0xa800] ;  /* 0x00a80000d540783b */ /* 0x000fe60000004200 */
[----:B------:R-:W-:Y:S02]  /*c6c0*/  HMMA.16816.F32.BF16 R20, R8, R34, R20 ;  /* 0x000000220814723c */ /* 0x000fe40000041814 */
[----:B------:R5:W-:Y:S01]  /*c6d0*/  MUFU.EX2 R9, R7 ;  /* 0x0000000700097308 */ /* 0x000be20000000800 */
[----:B--2---:R-:W-:-:S04]  /*c6e0*/  F2FP.BF16.F32.PACK_AB R3, R138, R33 ;  /* 0x000000218a03723e */ /* 0x004fc800000010ff */
[----:B------:R-:W-:Y:S01]  /*c6f0*/  LOP3.LUT R131, R5, R3, RZ, 0xc0, !PT ;  /* 0x0000000305837212 */ /* 0x000fe200078ec0ff */
[----:B------:R-:W-:Y:S01]  /*c700*/  FFMA.FTZ R11, R181, R18, R182 ;  /* 0x00000012b50b7223 */ /* 0x000fe200000100b6 */
[----:B----4-:R-:W-:Y:S01]  /*c710*/  F2FP.BF16.F32.PACK_AB R5, R133, R188 ;  /* 0x000000bc8505723e */ /* 0x010fe200000010ff */
[----:B------:R-:W2:Y:S01]  /*c720*/  MUFU.EX2 R8, R12 ;  /* 0x0000000c00087308 */ /* 0x000ea20000000800 */
[----:B-1----:R-:W-:Y:S01]  /*c730*/  F2FP.BF16.F32.PACK_AB R2, R189, R199 ;  /* 0x000000c7bd02723e */ /* 0x002fe200000010ff */
[----:B------:R-:W-:Y:S01]  /*c740*/  FFMA.FTZ R10, R196, R17, R183 ;  /* 0x00000011c40a7223 */ /* 0x000fe200000100b7 */
[----:B------:R-:W-:Y:S01]  /*c750*/  F2FP.BF16.F32.PACK_AB R3, R198, R202 ;  /* 0x000000cac603723e */ /* 0x000fe200000010ff */
[----:B------:R-:W-:Y:S01]  /*c760*/  FADD.FTZ R11, R191, R11 ;  /* 0x0000000bbf0b7221 */ /* 0x000fe20000010000 */
[----:B------:R-:W-:Y:S02]  /*c770*/  LOP3.LUT R130, R4, R2, RZ, 0xc0, !PT ;  /* 0x0000000204827212 */ /* 0x000fe400078ec0ff */
[----:B------:R-:W-:-:S02]  /*c780*/  HSET2.LE.AND R4, R14, R0, PT ;  /* 0x000000000e047233 */ /* 0x000fc40003803000 */
[----:B-----5:R-:W-:Y:S02]  /*c790*/  F2FP.BF16.F32.PACK_AB R7, R31, R32 ;  /* 0x000000201f07723e */ /* 0x020fe400000010ff */
[--C-:B------:R-:W-:Y:S02]  /*c7a0*/  HSET2.LE.AND R2, R19, R0.reuse, PT ;  /* 0x0000000013027233 */ /* 0x100fe40003803000 */
[----:B------:R-:W-:Y:S02]  /*c7b0*/  LOP3.LUT R129, R4, R5, RZ, 0xc0, !PT ;  /* 0x0000000504817212 */ /* 0x000fe400078ec0ff */
[----:B------:R-:W-:Y:S02]  /*c7c0*/  LOP3.LUT R124, R6, R7, RZ, 0xc0, !PT ;  /* 0x00000007067c7212 */ /* 0x000fe400078ec0ff */
[----:B------:R-:W1:Y:S01]  /*c7d0*/  LDSM.16.MT88.4 R4, [R213+0xb800] ;  /* 0x00b80000d504783b */ /* 0x000e620000004200 */
[----:B------:R-:W-:Y:S02]  /*c7e0*/  LOP3.LUT R128, R2, R3, RZ, 0xc0, !PT ;  /* 0x0000000302807212 */ /* 0x000fe400078ec0ff */
[----:B------:R-:W-:-:S02]  /*c7f0*/  HSET2.LE.AND R2, R24, R0, PT ;  /* 0x0000000018027233 */ /* 0x000fc40003803000 */
[----:B---3--:R-:W-:-:S03]  /*c800*/  F2FP.BF16.F32.PACK_AB R3, R27, R28 ;  /* 0x0000001c1b03723e */ /* 0x008fc600000010ff */
[C---:B------:R-:W-:Y:S01]  /*c810*/  HMMA.16816.F32.BF16 R148, R128.reuse, R156, R148 ;  /* 0x0000009c8094723c */ /* 0x040fe20000041894 */
[----:B------:R-:W-:Y:S02]  /*c820*/  LOP3.LUT R125, R2, R3, RZ, 0xc0, !PT ;  /* 0x00000003027d7212 */ /* 0x000fe400078ec0ff */
[--C-:B------:R-:W-:Y:S02]  /*c830*/  HSET2.LE.AND R2, R26, R0.reuse, PT ;  /* 0x000000001a027233 */ /* 0x100fe40003803000 */
[----:B------:R-:W-:Y:S01]  /*c840*/  F2FP.BF16.F32.PACK_AB R3, R29, R30 ;  /* 0x0000001e1d03723e */ /* 0x000fe200000010ff */
[C---:B------:R-:W-:Y:S03]  /*c850*/  HMMA.16816.F32.BF16 R36, R128.reuse, R48, R36 ;  /* 0x000000308024723c */ /* 0x040fe60000041824 */
[----:B------:R-:W-:Y:S02]  /*c860*/  LOP3.LUT R126, R2, R3, RZ, 0xc0, !PT ;  /* 0x00000003027e7212 */ /* 0x000fe400078ec0ff */
[----:B------:R-:W-:Y:S01]  /*c870*/  HSET2.LE.AND R2, R25, R0, PT ;  /* 0x0000000019027233 */ /* 0x000fe20003803000 */
[----:B------:R-:W-:Y:S01]  /*c880*/  HMMA.16816.F32.BF16 R164, R128, R172, R164 ;  /* 0x000000ac80a4723c */ /* 0x000fe200000418a4 */
[----:B--2---:R-:W-:-:S04]  /*c890*/  F2FP.BF16.F32.PACK_AB R3, R8, R9 ;  /* 0x000000090803723e */ /* 0x004fc800000010ff */
[----:B------:R-:W-:Y:S01]  /*c8a0*/  LOP3.LUT R127, R2, R3, RZ, 0xc0, !PT ;  /* 0x00000003027f7212 */ /* 0x000fe200078ec0ff */
[----:B------:R-:W-:-:S04]  /*c8b0*/  FFMA.FTZ R2, R190, R15, R234 ;  /* 0x0000000fbe027223 */ /* 0x000fc800000100ea */
[----:B------:R-:W-:Y:S02]  /*c8c0*/  FADD.FTZ R2, R233, R2 ;  /* 0x00000002e9027221 */ /* 0x000fe40000010000 */
[----:B------:R-:W-:Y:S02]  /*c8d0*/  HMMA.16816.F32.BF16 R144, R124, R156, R144 ;  /* 0x0000009c7c90723c */ /* 0x000fe40000041890 */
[----:B------:R-:W-:-:S04]  /*c8e0*/  FADD.FTZ R2, R223, R2 ;  /* 0x00000002df027221 */ /* 0x000fc80000010000 */
[----:B------:R-:W-:Y:S01]  /*c8f0*/  HMMA.16816.F32.BF16 R152, R124, R158, R152 ;  /* 0x0000009e7c98723c */ /* 0x000fe20000041898 */
[----:B------:R-:W-:-:S04]  /*c900*/  FADD.FTZ R2, R132, R2 ;  /* 0x0000000284027221 */ /* 0x000fc80000010000 */
[----:B------:R-:W-:Y:S01]  /*c910*/  FADD.FTZ R2, R28, R2 ;  /* 0x000000021c027221 */ /* 0x000fe20000010000 */
[----:B------:R-:W-:Y:S03]  /*c920*/  HMMA.16816.F32.BF16 R156, R128, R158, R204 ;  /* 0x0000009e809c723c */ /* 0x000fe600000418cc */
[----:B------:R-:W-:-:S03]  /*c930*/  FADD.FTZ R2, R27, R2 ;  /* 0x000000021b027221 */ /* 0x000fc60000010000 */
[-C--:B-1----:R-:W-:Y:S01]  /*c940*/  HMMA.16816.F32.BF16 R120, R124, R4.reuse, R120 ;  /* 0x000000047c78723c */ /* 0x082fe20000041878 */
[----:B------:R-:W-:Y:S01]  /*c950*/  MOV R206, R82 ;  /* 0x0000005200ce7202 */ /* 0x000fe20000000f00 */
[----:B------:R-:W-:Y:S01]  /*c960*/  IMAD.MOV.U32 R205, RZ, RZ, R98 ;  /* 0x000000ffffcd7224 */ /* 0x000fe200078e0062 */
[----:B------:R-:W-:Y:S01]  /*c970*/  MOV R204, R99 ;  /* 0x0000006300cc7202 */ /* 0x000fe20000000f00 */
[----:B------:R-:W1:Y:S01]  /*c980*/  LDSM.16.MT88.4 R80, [R209+0xb800] ;  /* 0x00b80000d150783b */ /* 0x000e620000004200 */
[----:B------:R-:W-:Y:S01]  /*c990*/  MOV R207, R114 ;  /* 0x0000007200cf7202 */ /* 0x000fe20000000f00 */
[----:B------:R-:W-:Y:S01]  /*c9a0*/  FFMA.FTZ R3, R206, R16, R197 ;  /* 0x00000010ce037223 */ /* 0x000fe200000100c5 */
[----:B------:R-:W-:Y:S01]  /*c9b0*/  HMMA.16816.F32.BF16 R116, R128, R4, R116 ;  /* 0x000000048074723c */ /* 0x000fe20000041874 */
[----:B------:R-:W2:Y:S01]  /*c9c0*/  LDSM.16.MT88.4 R96, [R211+0xb800] ;  /* 0x00b80000d360783b */ /* 0x000ea20000004200 */
[----:B------:R-:W-:-:S03]  /*c9d0*/  FADD.FTZ R2, R9, R2 ;  /* 0x0000000209027221 */ /* 0x000fc60000010000 */
[----:B------:R-:W3:Y:S01]  /*c9e0*/  LDSM.16.MT88.4 R112, [R214+0xb800] ;  /* 0x00b80000d670783b */ /* 0x000ee20000004200 */
        /* <DEDUP_REMOVED lines=32> */
[C---:B-1----:R-:W-:Y:S06]  /*cbf0*/  HMMA.16816.F32.BF16 R72, R124.reuse, R80, R72 ;  /* 0x000000507c48723c */ /* 0x042fec0000041848 */
[C---:B------:R-:W-:Y:S06]  /*cc00*/  HMMA.16816.F32.BF16 R76, R124.reuse, R82, R76 ;  /* 0x000000527c4c723c */ /* 0x040fec000004184c */
[C---:B--2---:R-:W-:Y:S06]  /*cc10*/  HMMA.16816.F32.BF16 R88, R124.reuse, R96, R88 ;  /* 0x000000607c58723c */ /* 0x044fec0000041858 */
[C---:B------:R-:W-:Y:S06]  /*cc20*/  HMMA.16816.F32.BF16 R92, R124.reuse, R98, R92 ;  /* 0x000000627c5c723c */ /* 0x040fec000004185c */
[C---:B---3--:R-:W-:Y:S06]  /*cc30*/  HMMA.16816.F32.BF16 R104, R124.reuse, R112, R104 ;  /* 0x000000707c68723c */ /* 0x048fec0000041868 */
        /* <DEDUP_REMOVED lines=13> */
[----:B----4-:R-:W-:-:S15]  /*cd10*/  @!P0 BRA `(.L_x_2311) ;  /* 0x0000006800ac8947 */ /* 0x010fde0003800000 */
[----:B------:R-:W-:-:S04]  /*cd20*/  DEPBAR.LE SB0, 0x0 ;  /* 0x000080000000791a */ /* 0x000fc80000000000 */
[----:B------:R-:W-:Y:S01]  /*cd30*/  IMAD.U32 R4, RZ, RZ, UR10 ;  /* 0x0000000aff047e24 */ /* 0x000fe2000f8e00ff */
[----:B------:R-:W2:Y:S01]  /*cd40*/  LDL R247, [R1+0x74] ;  /* 0x0000740001f77983 */ /* 0x000ea20000100800 */
[----:B------:R-:W-:Y:S01]  /*cd50*/  IMAD.U32 R2, RZ, RZ, UR10 ;  /* 0x0000000aff027e24 */ /* 0x000fe2000f8e00ff */
[C---:B------:R-:W-:Y:S02]  /*cd60*/  IADD3 R240, P5, R186.reuse, -UR10, RZ ;  /* 0x8000000abaf07c10 */ /* 0x040fe4000ffbe0ff */
[----:B------:R-:W-:Y:S01]  /*cd70*/  IADD3 R4, P4, P3, R186, 0x80, -R4 ;  /* 0x00000080ba047810 */ /* 0x000fe20007b9e804 */
[----:B------:R-:W3:Y:S01]  /*cd80*/  LDL R243, [R1+0x70] ;  /* 0x0000700001f37983 */ /* 0x000ee20000100800 */
[C---:B------:R-:W-:Y:S02]  /*cd90*/  IADD3 R234, P2, R184.reuse, -UR10, RZ ;  /* 0x8000000ab8ea7c10 */ /* 0x040fe4000ff5e0ff */
[----:B------:R-:W-:Y:S01]  /*cda0*/  IADD3 R2, P1, P0, R184, 0x80, -R2 ;  /* 0x00000080b8027810 */ /* 0x000fe2000783e802 */
[----:B------:R-:W4:Y:S01]  /*cdb0*/  LDL R139, [R1+0x58] ;  /* 0x00005800018b7983 */ /* 0x000f220000100800 */
[C---:B------:R-:W-:Y:S01]  /*cdc0*/  IADD3.X R241, R187.reuse, ~UR11, RZ, P5, !PT ;  /* 0x8000000bbbf17c10 */ /* 0x040fe2000affe4ff */
[----:B------:R-:W-:Y:S01]  /*cdd0*/  BAR.SYNC.DEFER_BLOCKING 0x0 ;  /* 0x0000000000007b1d */ /* 0x000fe20000010000 */
[----:B------:R-:W-:-:S02]  /*cde0*/  IADD3.X R5, R187, ~UR11, RZ, P4, P3 ;  /* 0x8000000bbb057c10 */ /* 0x000fc4000a7e64ff */
[C---:B------:R-:W-:Y:S02]  /*cdf0*/  IADD3.X R235, R185.reuse, ~UR11, RZ, P2, !PT ;  /* 0x8000000bb9eb7c10 */ /* 0x040fe400097fe4ff */
[----:B------:R-:W-:Y:S01]  /*ce00*/  IADD3.X R3, R185, ~UR11, RZ, P1, P0 ;  /* 0x8000000bb9037c10 */ /* 0x000fe20008fe04ff */
[----:B------:R-:W5:Y:S04]  /*ce10*/  LDL R246, [R1+0x38] ;  /* 0x0000380001f67983 */ /* 0x000f680000100800 */
[----:B------:R-:W5:Y:S04]  /*ce20*/  LDL.64 R250, [R1+0x10] ;  /* 0x0000100001fa7983 */ /* 0x000f680000100a00 */
[----:B------:R-:W5:Y:S04]  /*ce30*/  LDL.64 R248, [R1+0x60] ;  /* 0x0000600001f87983 */ /* 0x000f680000100a00 */
[----:B------:R-:W-:Y:S01]  /*ce40*/  @!PT LDS RZ, [RZ] ;  /* 0x00000000fffff984 */ /* 0x000fe20000000800 */
[----:B------:R-:W-:Y:S01]  /*ce50*/  @!PT LDS RZ, [RZ] ;  /* 0x00000000fffff984 */ /* 0x000fe20000000800 */
[----:B------:R-:W-:Y:S01]  /*ce60*/  @!PT LDS RZ, [RZ] ;  /* 0x00000000fffff984 */ /* 0x000fe20000000800 */
[----:B------:R-:W-:Y:S04]  /*ce70*/  LDGSTS.E.BYPASS.LTC128B.128 [R232+0xa000], desc[UR30][R240.64] ;  /* 0x0a000000f0e87fae */ /* 0x000fe8000b901d5e */
[----:B------:R1:W-:Y:S04]  /*ce80*/  LDGSTS.E.BYPASS.LTC128B.128 [R232+0xb000], desc[UR30][R4.64] ;  /* 0x0b00000004e87fae */ /* 0x0003e8000b901d5e */
[----:B------:R-:W-:Y:S04]  /*ce90*/  LDGSTS.E.BYPASS.LTC128B.128 [R232+0xa800], desc[UR30][R234.64] ;  /* 0x0a800000eae87fae */ /* 0x000fe8000b901d5e */
[----:B------:R1:W-:Y:S04]  /*cea0*/  LDGSTS.E.BYPASS.LTC128B.128 [R232+0xb800], desc[UR30][R2.64] ;  /* 0x0b80000002e87fae */ /* 0x0003e8000b901d5e */
[----:B------:R-:W-:Y:S04]  /*ceb0*/  LDSM.16.M88.4 R20, [R208+0x8000] ;  /* 0x00800000d014783b */ /* 0x000fe80000000200 */
[----:B------:R-:W1:Y:S04]  /*cec0*/  LDSM.16.M88.4 R8, [R210+0x2000] ;  /* 0x00200000d208783b */ /* 0x000e680000000200 */
[----:B------:R-:W1:Y:S04]  /*ced0*/  LDSM.16.M88.4 R16, [R208+0x8800] ;  /* 0x00880000d010783b */ /* 0x000e680000000200 */
[----:B------:R-:W1:Y:S04]  /*cee0*/  LDSM.16.M88.4 R12, [R210] ;  /* 0x00000000d20c783b */ /* 0x000e680000000200 */
[----:B------:R-:W-:Y:S04]  /*cef0*/  LDSM.16.M88.4 R28, [R219] ;  /* 0x00000000db1c783b */ /* 0x000fe80000000200 */
[----:B-1----:R-:W1:Y:S04]  /*cf00*/  LDSM.16.M88.4 R4, [R212+0x2000] ;  /* 0x00200000d404783b */ /* 0x002e680000000200 */
[----:B------:R-:W1:Y:S01]  /*cf10*/  LDSM.16.M88.4 R24, [R222] ;  /* 0x00000000de18783b */ /* 0x000e620000000200 */
[----:B------:R-:W-:Y:S01]  /*cf20*/  UIADD3 UR32, UR37, -0x4, URZ ;  /* 0xfffffffc25207890 */ /* 0x000fe2000fffe03f */
[----:B------:R-:W-:-:S02]  /*cf30*/  IMAD.U32 R2, RZ, RZ, UR35 ;  /* 0x00000023ff027e24 */ /* 0x000fc4000f8e00ff */
[----:B------:R-:W0:Y:S01]  /*cf40*/  LDGDEPBAR ;  /* 0x00000000000079af */ /* 0x000e220000000000 */
[C---:B------:R-:W-:Y:S06]  /*cf50*/  HMMA.16816.F32.BF16 R184, R8.reuse, R20, RZ ;  /* 0x0000001408b8723c */ /* 0x040fec00000418ff */
        /* <DEDUP_REMOVED lines=10> */
[C---:B-1----:R-:W-:Y:S06]  /*d000*/  HMMA.16816.F32.BF16 R200, R4.reuse, R28, R184 ;  /* 0x0000001c04c8723c */ /* 0x042fec00000418b8 */
[C---:B------:R-:W-:Y:S06]  /*d010*/  HMMA.16816.F32.BF16 R184, R4.reuse, R24, R176 ;  /* 0x0000001804b8723c */ /* 0x040fec00000418b0 */
[C---:B------:R-:W-:Y:S06]  /*d020*/  HMMA.16816.F32.BF16 R196, R4.reuse, R30, R180 ;  /* 0x0000001e04c4723c */ /* 0x040fec00000418b4 */
[----:B------:R-:W-:Y:S01]  /*d030*/  HMMA.16816.F32.BF16 R20, R4, R26, R32 ;  /* 0x0000001a0414723c */ /* 0x000fe20000041820 */
[----:B------:R-:W1:Y:S04]  /*d040*/  LDSM.16.M88.4 R4, [R218+0x2000] ;  /* 0x00200000da04783b */ /* 0x000e680000000200 */
[----:B------:R-:W-:Y:S01]  /*d050*/  LDSM.16.M88.4 R32, [R215] ;  /* 0x00000000d720783b */ /* 0x000fe20000000200 */
[C---:B------:R-:W-:Y:S06]  /*d060*/  HMMA.16816.F32.BF16 R236, R8.reuse, R28, R192 ;  /* 0x0000001c08ec723c */ /* 0x040fec00000418c0 */
[C---:B------:R-:W-:Y:S06]  /*d070*/  HMMA.16816.F32.BF16 R192, R8.reuse, R24, R188 ;  /* 0x0000001808c0723c */ /* 0x040fec00000418bc */
[C---:B------:R-:W-:Y:S06]  /*d080*/  HMMA.16816.F32.BF16 R188, R8.reuse, R30, R204 ;  /* 0x0000001e08bc723c */ /* 0x040fec00000418cc */
[----:B------:R-:W-:Y:S01]  /*d090*/  HMMA.16816.F32.BF16 R180, R8, R26, R140 ;  /* 0x0000001a08b4723c */ /* 0x000fe2000004188c */
[----:B------:R-:W1:Y:S04]  /*d0a0*/  LDSM.16.M88.4 R8, [R218] ;  /* 0x00000000da08783b */ /* 0x000e680000000200 */
[----:B------:R-:W-:Y:S01]  /*d0b0*/  LDSM.16.M88.4 R24, [R215+0x800] ;  /* 0x00080000d718783b */ /* 0x000fe20000000200 */
[C---:B-1----:R-:W-:Y:S06]  /*d0c0*/  HMMA.16816.F32.BF16 R176, R4.reuse, R12, R200 ;  /* 0x0000000c04b0723c */ /* 0x042fec00000418c8 */
[C---:B------:R-:W-:Y:S06]  /*d0d0*/  HMMA.16816.F32.BF16 R28, R4.reuse, R16, R184 ;  /* 0x00000010041c723c */ /* 0x040fec00000418b8 */
[C---:B------:R-:W-:Y:S06]  /*d0e0*/  HMMA.16816.F32.BF16 R140, R4.reuse, R14, R196 ;  /* 0x0000000e048c723c */ /* 0x040fec00000418c4 */
[----:B------:R-:W-:Y:S01]  /*d0f0*/  HMMA.16816.F32.BF16 R20, R4, R18, R20 ;  /* 0x000000120414723c */ /* 0x000fe20000041814 */
[----:B------:R-:W1:Y:S05]  /*d100*/  LDSM.16.M88.4 R4, [R217+0x2000] ;  /* 0x00200000d904783b */ /* 0x000e6a0000000200 */
[C---:B------:R-:W-:Y:S06]  /*d110*/  HMMA.16816.F32.BF16 R236, R8.reuse, R12, R236 ;  /* 0x0000000c08ec723c */ /* 0x040fec00000418ec */
[C---:B------:R-:W-:Y:S01]  /*d120*/  HMMA.16816.F32.BF16 R200, R8.reuse, R14, R188 ;  /* 0x0000000e08c8723c */ /* 0x040fe200000418bc */
[----:B------:R-:W1:Y:S05]  /*d130*/  LDSM.16.M88.4 R12, [R217] ;  /* 0x00000000d90c783b */ /* 0x000e6a0000000200 */
[C---:B------:R-:W-:Y:S06]  /*d140*/  HMMA.16816.F32.BF16 R196, R8.reuse, R16, R192 ;  /* 0x0000001008c4723c */ /* 0x040fec00000418c0 */
[----:B------:R-:W-:Y:S01]  /*d150*/  HMMA.16816.F32.BF16 R192, R8, R18, R180 ;  /* 0x0000001208c0723c */ /* 0x000fe200000418b4 */
[----:B------:R-:W-:Y:S05]  /*d160*/  LDSM.16.M88.4 R8, [R210+0x4000] ;  /* 0x00400000d208783b */ /* 0x000fea0000000200 */
[C---:B-1----:R-:W-:Y:S06]  /*d170*/  HMMA.16816.F32.BF16 R184, R4.reuse, R34, R140 ;  /* 0x0000002204b8723c */ /* 0x042fec000004188c */
[C---:B------:R-:W-:Y:S06]  /*d180*/  HMMA.16816.F32.BF16 R188, R4.reuse, R32, R176 ;  /* 0x0000002004bc723c */ /* 0x040fec00000418b0 */
[C---:B------:R-:W-:Y:S01]  /*d190*/  HMMA.16816.F32.BF16 R180, R4.reuse, R24, R28 ;  /* 0x0000001804b4723c */ /* 0x040fe2000004181c */
[----:B------:R-:W-:Y:S05]  /*d1a0*/  LDSM.16.M88.4 R28, [R208+0x9800] ;  /* 0x00980000d01c783b */ /* 0x000fea0000000200 */
[----:B------:R-:W-:Y:S01]  /*d1b0*/  HMMA.16816.F32.BF16 R140, R4, R26, R20 ;  /* 0x0000001a048c723c */ /* 0x000fe20000041814 */
[----:B------:R-:W1:Y:S04]  /*d1c0*/  LDSM.16.M88.4 R4, [R210+0x6000] ;  /* 0x00600000d204783b */ /* 0x000e680000000200 */
[----:B------:R-:W2:Y:S01]  /*d1d0*/  LDSM.16.M88.4 R20, [R208+0x9000] ;  /* 0x00900000d014783b */ /* 0x000ea20000000200 */
[C---:B------:R-:W-:Y:S06]  /*d1e0*/  HMMA.16816.F32.BF16 R16, R12.reuse, R32, R236 ;  /* 0x000000200c10723c */ /* 0x040fec00000418ec */
[C---:B------:R-:W-:Y:S06]  /*d1f0*/  HMMA.16816.F32.BF16 R176, R12.reuse, R34, R200 ;  /* 0x000000220cb0723c */ /* 0x040fec00000418c8 */
[C---:B------:R-:W-:Y:S06]  /*d200*/  HMMA.16816.F32.BF16 R32, R12.reuse, R24, R196 ;  /* 0x000000180c20723c */ /* 0x040fec00000418c4 */
[----:B------:R-:W-:Y:S01]  /*d210*/  HMMA.16816.F32.BF16 R12, R12, R26, R192 ;  /* 0x0000001a0c0c723c */ /* 0x000fe200000418c0 */
[----:B------:R-:W-:Y:S05]  /*d220*/  LDSM.16.M88.4 R24, [R221] ;  /* 0x00000000dd18783b */ /* 0x000fea0000000200 */
[C---:B-1----:R-:W-:Y:S06]  /*d230*/  HMMA.16816.F32.BF16 R200, R4.reuse, R28, R180 ;  /* 0x0000001c04c8723c */ /* 0x042fec00000418b4 */
[C---:B--2---:R-:W-:Y:S06]  /*d240*/  HMMA.16816.F32.BF16 R192, R4.reuse, R20, R188 ;  /* 0x0000001404c0723c */ /* 0x044fec00000418bc */
        /* <DEDUP_REMOVED lines=18> */
[C---:B------:R-:W-:Y:S06]  /*d370*/  HMMA.16816.F32.BF16 R188, R4.reuse, R22, R188 ;  /* 0x0000001604bc723c */ /* 0x040fec00000418bc */
[C---:B------:R-:W-:Y:S06]  /*d380*/  HMMA.16816.F32.BF16 R192, R4.reuse, R24, R192 ;  /* 0x0000001804c0723c */ /* 0x040fec00000418c0 */
[----:B------:R-:W-:Y:S01]  /*d390*/  HMMA.16816.F32.BF16 R196, R4, R26, R184 ;  /* 0x0000001a04c4723c */ /* 0x000fe200000418b8 */
[----:B------:R-:W-:Y:S04]  /*d3a0*/  LDSM.16.M88.4 R4, [R217+0x4000] ;  /* 0x00400000d904783b */ /* 0x000fe80000000200 */
[----:B------:R-:W-:Y:S01]  /*d3b0*/  LDSM.16.M88.4 R24, [R215+0x1800] ;  /* 0x00180000d718783b */ /* 0x000fe20000000200 */
[C---:B----4-:R-:W-:Y:S03]  /*d3c0*/  HMMA.16816.F32.BF16 R20, R12.reuse, R30, R16 ;  /* 0x0000001e0c14723c */ /* 0x050fe60000041810 */
[----:B------:R-:W2:Y:S03]  /*d3d0*/  LDSM.16.M88.4 R16, [R215+0x1000] ;  /* 0x00100000d710783b */ /* 0x000ea60000000200 */
[C---:B------:R-:W-:Y:S06]  /*d3e0*/  HMMA.16816.F32.BF16 R184, R12.reuse, R32, R180 ;  /* 0x000000200cb8723c */ /* 0x040fec00000418b4 */
[C---:B------:R-:W-:Y:S06]  /*d3f0*/  HMMA.16816.F32.BF16 R180, R12.reuse, R34, R176 ;  /* 0x000000220cb4723c */ /* 0x040fec00000418b0 */
[----:B------:R-:W-:Y:S01]  /*d400*/  HMMA.16816.F32.BF16 R176, R12, R28, R140 ;  /* 0x0000001c0cb0723c */ /* 0x000fe2000004188c */
[----:B------:R-:W3:Y:S01]  /*d410*/  LDSM.16.M88.4 R12, [R217+0x6000] ;  /* 0x00600000d90c783b */ /* 0x000ee20000000200 */
[----:B------:R-:W-:Y:S01]  /*d420*/  IMAD.U32 R3, RZ, RZ, UR32 ;  /* 0x00000020ff037e24 */ /* 0x000fe2000f8e00ff */
[----:B------:R-:W-:Y:S01]  /*d430*/  UISETP.GT.AND UP0, UPT, UR32, UR23, UPT ;  /* 0x000000172000728c */ /* 0x000fe2000bf04270 */
[----:B------:R-:W-:-:S04]  /*d440*/  DEPBAR.LE SB0, 0x0 ;  /* 0x000080000000791a */ /* 0x000fc80000000000 */
[C---:B-1----:R-:W-:Y:S06]  /*d450*/  HMMA.16816.F32.BF16 R200, R8.reuse, R28, R200 ;  /* 0x0000001c08c8723c */ /* 0x042fec00000418c8 */
[----:B------:R-:W-:Y:S06]  /*d460*/  HMMA.16816.F32.BF16 R188, R8, R30, R188 ;  /* 0x0000001e08bc723c */ /* 0x000fec00000418bc */
[C---:B--2---:R-:W-:Y:S06]  /*d470*/  HMMA.16816.F32.BF16 R28, R4.reuse, R16, R184 ;  /* 0x00000010041c723c */ /* 0x044fec00000418b8 */
[----:B------:R-:W-:Y:S07]  /*d480*/  HMMA.16816.F32.BF16 R184, R4, R26, R20 ;  /* 0x0000001a04b8723c */ /* 0x000fee0000041814 */
[----:B------:R-:W-:-:S02]  /*d490*/  IMAD.WIDE.U32 R22, R247, -0x326172a9, RZ ;  /* 0xcd9e8d57f7167825 */ /* 0x000fc400078e00ff */
[----:B------:R-:W1:Y:S01]  /*d4a0*/  S2R R247, SR_TID.X ;  /* 0x0000000000f77919 */ /* 0x000e620000002100 */
[----:B------:R-:W-:Y:S06]  /*d4b0*/  HMMA.16816.F32.BF16 R140, R8, R32, R192 ;  /* 0x00000020088c723c */ /* 0x000fec00000418c0 */
[C---:B------:R-:W-:Y:S06]  /*d4c0*/  HMMA.16816.F32.BF16 R180, R4.reuse, R18, R180 ;  /* 0x0000001204b4723c */ /* 0x040fec00000418b4 */
[----:B------:R-:W-:Y:S07]  /*d4d0*/  HMMA.16816.F32.BF16 R176, R4, R24, R176 ;  /* 0x0000001804b0723c */ /* 0x000fee00000418b0 */
[----:B------:R-:W-:-:S05]  /*d4e0*/  IMAD.WIDE.U32 R4, R243, -0x2daee0ad, RZ ;  /* 0xd2511f53f3047825 */ /* 0x000fca00078e00ff */
[----:B------:R-:W-:Y:S01]  /*d4f0*/  LOP3.LUT R2, R5, UR32, R2, 0x96, !PT ;  /* 0x0000002005027c12 */ /* 0x000fe2000f8e9602 */
[----:B-1----:R-:W-:-:S05]  /*d500*/  IMAD.SHL.U32 R247, R247, 0x2, RZ ;  /* 0x00000002f7f77824 */ /* 0x002fca00078e00ff */
[----:B------:R-:W-:Y:S01]  /*d510*/  LOP3.LUT R247, R247, 0x6, RZ, 0xc0, !PT ;  /* 0x00000006f7f77812 */ /* 0x000fe200078ec0ff */
[----:B------:R-:W-:Y:S01]  /*d520*/  IMAD.WIDE.U32 R6, R2, -0x326172a9, RZ ;  /* 0xcd9e8d5702067825 */ /* 0x000fe200078e00ff */
[----:B------:R-:W-:Y:S03]  /*d530*/  HMMA.16816.F32.BF16 R32, R8, R34, R196 ;  /* 0x000000220820723c */ /* 0x000fe600000418c4 */
[----:B------:R-:W-:-:S03]  /*d540*/  IMAD R2, R3, 0x20, R247 ;  /* 0x0000002003027824 */ /* 0x000fc600078e02f7 */
[----:B---3--:R-:W-:Y:S01]  /*d550*/  HMMA.16816.F32.BF16 R8, R12, R16, R140 ;  /* 0x000000100c08723c */ /* 0x008fe2000004188c */
[C---:B------:R-:W-:Y:S01]  /*d560*/  VIADD R3, R2.reuse, 0x1 ;  /* 0x0000000102037836 */ /* 0x040fe20000000000 */
[----:B------:R-:W-:-:S04]  /*d570*/  ISETP.GE.AND P2, PT, R2, R228, PT ;  /* 0x000000e40200720c */ /* 0x000fc80003f46270 */
[C---:B------:R-:W-:Y:S02]  /*d580*/  ISETP.GE.AND P0, PT, R3.reuse, R228, PT ;  /* 0x000000e40300720c */ /* 0x040fe40003f06270 */
[-C--:B------:R-:W-:Y:S01]  /*d590*/  ISETP.LT.OR P2, PT, R2, R224.reuse, P2 ;  /* 0x000000e00200720c */ /* 0x080fe20001741670 */
[----:B------:R-:W-:Y:S01]  /*d5a0*/  IMAD.MOV.U32 R247, RZ, RZ, R139 ;  /* 0x000000fffff77224 */ /* 0x000fe200078e008b */
[----:B------:R-:W-:Y:S02]  /*d5b0*/  ISETP.LT.OR P0, PT, R3, R224, P0 ;  /* 0x000000e00300720c */ /* 0x000fe40000701670 */
[----:B------:R-:W-:Y:S02]  /*d5c0*/  LOP3.LUT R139, R7, UR21, R22, 0x96, !PT ;  /* 0x00000015078b7c12 */ /* 0x000fe4000f8e9616 */
[----:B-----5:R-:W-:Y:S02]  /*d5d0*/  LOP3.LUT R5, R23, R246, RZ, 0x3c, !PT ;  /* 0x000000f617057212 */ /* 0x020fe400078e3cff */
[----:B------:R-:W-:-:S02]  /*d5e0*/  FSEL R22, R30, -INF , !P2 ;  /* 0xff8000001e167808 */ /* 0x000fc40005000000 */
[C---:B------:R-:W-:Y:S02]  /*d5f0*/  ISETP.GE.AND P3, PT, R3.reuse, R229, PT ;  /* 0x000000e50300720c */ /* 0x040fe40003f66270 */
[CC--:B------:R-:W-:Y:S02]  /*d600*/  ISETP.GE.AND P5, PT, R3.reuse, R231.reuse, PT ;  /* 0x000000e70300720c */ /* 0x0c0fe40003fa6270 */
[----:B------:R-:W-:Y:S02]  /*d610*/  ISETP.GE.AND P1, PT, R3, R230, PT ;  /* 0x000000e60300720c */ /* 0x000fe40003f26270 */
[----:B------:R-:W-:Y:S02]  /*d620*/  FSEL R30, R31, -INF , !P0 ;  /* 0xff8000001f1e7808 */ /* 0x000fe40004000000 */
[----:B------:R-:W-:Y:S01]  /*d630*/  ISETP.GE.AND P0, PT, R2, R231, PT ;  /* 0x000000e70200720c */ /* 0x000fe20003f06270 */
[----:B------:R-:W-:Y:S01]  /*d640*/  IMAD.WIDE.U32 R20, R5, -0x2daee0ad, RZ ;  /* 0xd2511f5305147825 */ /* 0x000fe200078e00ff */
[----:B------:R-:W-:-:S02]  /*d650*/  ISETP.LT.OR P3, PT, R3, R225, P3 ;  /* 0x000000e10300720c */ /* 0x000fc40001f61670 */
[CC--:B------:R-:W-:Y:S01]  /*d660*/  ISETP.LT.OR P5, PT, R3.reuse, R227.reuse, P5 ;  /* 0x000000e30300720c */ /* 0x0c0fe20002fa1670 */
[C---:B------:R-:W-:Y:S01]  /*d670*/  VIADD R5, R2.reuse, 0x10 ;  /* 0x0000001002057836 */ /* 0x040fe20000000000 */
[----:B------:R-:W-:Y:S01]  /*d680*/  BAR.SYNC.DEFER_BLOCKING 0x0 ;  /* 0x0000000000007b1d */ /* 0x000fe20000010000 */
[----:B------:R-:W-:Y:S01]  /*d690*/  ISETP.LT.OR P1, PT, R3, R226, P1 ;  /* 0x000000e20300720c */ /* 0x000fe20000f21670 */
[C---:B------:R-:W-:Y:S01]  /*d6a0*/  VIADD R3, R2.reuse, 0x9 ;  /* 0x0000000902037836 */ /* 0x040fe20000000000 */
[----:B------:R-:W-:Y:S02]  /*d6b0*/  ISETP.LT.OR P0, PT, R2, R227, P0 ;  /* 0x000000e30200720c */ /* 0x000fe40000701670 */
[----:B------:R-:W-:Y:S02]  /*d6c0*/  FSEL R29, R29, -INF , !P3 ;  /* 0xff8000001d1d7808 */ /* 0x000fe40005800000 */
[----:B------:R-:W-:Y:S02]  /*d6d0*/  FSEL R31, R8, -INF , !P0 ;  /* 0xff800000081f7808 */ /* 0x000fe40004000000 */
[----:B------:R-:W-:-:S02]  /*d6e0*/  ISETP.GE.AND P3, PT, R3, R229, PT ;  /* 0x000000e50300720c */ /* 0x000fc40003f66270 */
[----:B------:R-:W-:Y:S01]  /*d6f0*/  ISETP.GE.AND P0, PT, R5, R229, PT ;  /* 0x000000e50500720c */ /* 0x000fe20003f06270 */
[----:B------:R-:W-:Y:S01]  /*d700*/  HMMA.16816.F32.BF16 R140, R12, R18, R32 ;  /* 0x000000120c8c723c */ /* 0x000fe20000041820 */
[-C--:B------:R-:W-:Y:S02]  /*d710*/  ISETP.LT.OR P3, PT, R3, R225.reuse, P3 ;  /* 0x000000e10300720c */ /* 0x080fe40001f61670 */
[----:B------:R-:W-:Y:S02]  /*d720*/  ISETP.LT.OR P0, PT, R5, R225, P0 ;  /* 0x000000e10500720c */ /* 0x000fe40000701670 */
[C---:B------:R-:W-:Y:S02]  /*d730*/  ISETP.GE.AND P4, PT, R2.reuse, R229, PT ;  /* 0x000000e50200720c */ /* 0x040fe40003f86270 */
[----:B------:R-:W-:Y:S01]  /*d740*/  LOP3.LUT R138, R21, UR20, R4, 0x96, !PT ;  /* 0x00000014158a7c12 */ /* 0x000fe2000f8e9604 */
[----:B------:R-:W-:Y:S01]  /*d750*/  VIADD R4, R2, 0x8 ;  /* 0x0000000802047836 */ /* 0x000fe20000000000 */
[----:B------:R-:W-:-:S02]  /*d760*/  FSEL R23, R181, -INF , !P3 ;  /* 0xff800000b5177808 */ /* 0x000fc40005800000 */
[----:B------:R-:W-:Y:S02]  /*d770*/  FSEL R194, R176, -INF , !P0 ;  /* 0xff800000b0c27808 */ /* 0x000fe40004000000 */
[----:B------:R-:W-:Y:S02]  /*d780*/  FSEL R34, R9, -INF , !P5 ;  /* 0xff80000009227808 */ /* 0x000fe40006800000 */
[----:B------:R-:W-:Y:S02]  /*d790*/  ISETP.LT.OR P4, PT, R2, R225, P4 ;  /* 0x000000e10200720c */ /* 0x000fe40002781670 */
[C---:B------:R-:W-:Y:S02]  /*d7a0*/  ISETP.GE.AND P0, PT, R3.reuse, R228, PT ;  /* 0x000000e40300720c */ /* 0x040fe40003f06270 */
[C---:B------:R-:W-:Y:S02]  /*d7b0*/  ISETP.GE.AND P3, PT, R3.reuse, R231, PT ;  /* 0x000000e70300720c */ /* 0x040fe40003f66270 */
[----:B------:R-:W-:-:S02]  /*d7c0*/  ISETP.GE.AND P5, PT, R3, R230, PT ;  /* 0x000000e60300720c */ /* 0x000fc40003fa6270 */
[----:B------:R-:W-:Y:S01]  /*d7d0*/  ISETP.GE.AND P2, PT, R4, R229, PT ;  /* 0x000000e50400720c */ /* 0x000fe20003f46270 */
[----:B------:R-:W-:Y:S01]  /*d7e0*/  HMMA.16816.F32.BF16 R200, R12, R24, R200 ;  /* 0x000000180cc8723c */ /* 0x000fe200000418c8 */
[----:B------:R-:W-:Y:S02]  /*d7f0*/  FSEL R21, R28, -INF , !P4 ;  /* 0xff8000001c157808 */ /* 0x000fe40006000000 */
[C---:B------:R-:W-:Y:S02]  /*d800*/  ISETP.LT.OR P0, PT, R3.reuse, R224, P0 ;  /* 0x000000e00300720c */ /* 0x040fe40000701670 */
[C---:B------:R-:W-:Y:S02]  /*d810*/  ISETP.LT.OR P3, PT, R3.reuse, R227, P3 ;  /* 0x000000e30300720c */ /* 0x040fe40001f61670 */
[----:B------:R-:W-:Y:S01]  /*d820*/  ISETP.LT.OR P5, PT, R3, R226, P5 ;  /* 0x000000e20300720c */ /* 0x000fe20002fa1670 */
[C---:B------:R-:W-:Y:S01]  /*d830*/  VIADD R3, R2.reuse, 0x11 ;  /* 0x0000001102037836 */ /* 0x040fe20000000000 */
[----:B------:R-:W-:-:S02]  /*d840*/  ISETP.GE.AND P4, PT, R2, R230, PT ;  /* 0x000000e60200720c */ /* 0x000fc40003f86270 */
[----:B------:R-:W-:Y:S02]  /*d850*/  ISETP.LT.OR P2, PT, R4, R225, P2 ;  /* 0x000000e10400720c */ /* 0x000fe40001741670 */
[----:B------:R-:W-:Y:S02]  /*d860*/  ISETP.LT.OR P4, PT, R2, R226, P4 ;  /* 0x000000e20200720c */ /* 0x000fe40002781670 */
[----:B------:R-:W-:Y:S02]  /*d870*/  FSEL R132, R11, -INF , !P1 ;  /* 0xff8000000b847808 */ /* 0x000fe40004800000 */
[----:B------:R-:W-:Y:S02]  /*d880*/  ISETP.GE.AND P1, PT, R3, R229, PT ;  /* 0x000000e50300720c */ /* 0x000fe40003f26270 */
[----:B------:R-:W-:Y:S02]  /*d890*/  FSEL R28, R180, -INF , !P2 ;  /* 0xff800000b41c7808 */ /* 0x000fe40005000000 */
[----:B------:R-:W-:-:S02]  /*d8a0*/  ISETP.GE.AND P6, PT, R4, R228, PT ;  /* 0x000000e40400720c */ /* 0x000fc40003fc6270 */
[----:B------:R-:W-:Y:S02]  /*d8b0*/  ISETP.GE.AND P2, PT, R4, R231, PT ;  /* 0x000000e70400720c */ /* 0x000fe40003f46270 */
[----:B------:R-:W-:Y:S02]  /*d8c0*/  FSEL R35, R10, -INF , !P4 ;  /* 0xff8000000a237808 */ /* 0x000fe40006000000 */
[C---:B------:R-:W-:Y:S02]  /*d8d0*/  ISETP.GE.AND P4, PT, R4.reuse, R230, PT ;  /* 0x000000e60400720c */ /* 0x040fe40003f86270 */
[----:B------:R-:W-:Y:S02]  /*d8e0*/  ISETP.LT.OR P1, PT, R3, R225, P1 ;  /* 0x000000e10300720c */ /* 0x000fe40000f21670 */
[C---:B------:R-:W-:Y:S02]  /*d8f0*/  ISETP.LT.OR P6, PT, R4.reuse, R224, P6 ;  /* 0x000000e00400720c */ /* 0x040fe400037c1670 */
[----:B------:R-:W-:-:S02]  /*d900*/  ISETP.LT.OR P2, PT, R4, R227, P2 ;  /* 0x000000e30400720c */ /* 0x000fc40001741670 */
[----:B------:R-:W-:Y:S01]  /*d910*/  ISETP.LT.OR P4, PT, R4, R226, P4 ;  /* 0x000000e20400720c */ /* 0x000fe20002781670 */
[----:B------:R-:W-:Y:S01]  /*d920*/  IMAD R4, R247, -0x326172a9, RZ ;  /* 0xcd9e8d57f7047824 */ /* 0x000fe200078e02ff */
[----:B------:R-:W-:Y:S02]  /*d930*/  FSEL R25, R183, -INF , !P0 ;  /* 0xff800000b7197808 */ /* 0x000fe40004000000 */
[----:B------:R-:W-:Y:S02]  /*d940*/  FSEL R192, R177, -INF , !P1 ;  /* 0xff800000b1c07808 */ /* 0x000fe40004800000 */
[----:B------:R-:W-:Y:S02]  /*d950*/  FSEL R33, R141, -INF , !P3 ;  /* 0xff8000008d217808 */ /* 0x000fe40005800000 */
[C---:B------:R-:W-:Y:S02]  /*d960*/  ISETP.GE.AND P0, PT, R3.reuse, R228, PT ;  /* 0x000000e40300720c */ /* 0x040fe40003f06270 */
[----:B------:R-:W-:-:S02]  /*d970*/  ISETP.GE.AND P1, PT, R3, R231, PT ;  /* 0x000000e70300720c */ /* 0x000fc40003f26270 */
[----:B------:R-:W-:Y:S02]  /*d980*/  ISETP.GE.AND P3, PT, R3, R230, PT ;  /* 0x000000e60300720c */ /* 0x000fe40003f66270 */
[----:B------:R-:W-:Y:S02]  /*d990*/  FSEL R24, R182, -INF , !P6 ;  /* 0xff800000b6187808 */ /* 0x000fe40007000000 */
[----:B------:R-:W-:Y:S02]  /*d9a0*/  FSEL R32, R140, -INF , !P2 ;  /* 0xff8000008c207808 */ /* 0x000fe40005000000 */
[C---:B------:R-:W-:Y:S02]  /*d9b0*/  ISETP.GE.AND P6, PT, R5.reuse, R228, PT ;  /* 0x000000e40500720c */ /* 0x040fe40003fc6270 */
[----:B------:R-:W-:Y:S02]  /*d9c0*/  ISETP.GE.AND P2, PT, R5, R231, PT ;  /* 0x000000e70500720c */ /* 0x000fe40003f46270 */
[----:B------:R-:W-:-:S02]  /*d9d0*/  FSEL R133, R142, -INF , !P4 ;  /* 0xff8000008e857808 */ /* 0x000fc40006000000 */
[C---:B------:R-:W-:Y:S02]  /*d9e0*/  ISETP.LT.OR P0, PT, R3.reuse, R224, P0 ;  /* 0x000000e00300720c */ /* 0x040fe40000701670 */
[C---:B------:R-:W-:Y:S02]  /*d9f0*/  ISETP.LT.OR P1, PT, R3.reuse, R227, P1 ;  /* 0x000000e30300720c */ /* 0x040fe40000f21670 */
[----:B------:R-:W-:Y:S01]  /*da00*/  ISETP.LT.OR P3, PT, R3, R226, P3 ;  /* 0x000000e20300720c */ /* 0x000fe20001f61670 */
[C---:B------:R-:W-:Y:S01]  /*da10*/  VIADD R3, R2.reuse, 0x18 ;  /* 0x0000001802037836 */ /* 0x040fe20000000000 */
[----:B------:R-:W-:Y:S01]  /*da20*/  ISETP.GE.AND P4, PT, R5, R230, PT ;  /* 0x000000e60500720c */ /* 0x000fe20003f86270 */
[----:B------:R-:W-:Y:S01]  /*da30*/  VIADD R2, R2, 0x19 ;  /* 0x0000001902027836 */ /* 0x000fe20000000000 */
[----:B------:R-:W-:Y:S02]  /*da40*/  LOP3.LUT R4, R7, UR21, R4, 0x96, !PT ;  /* 0x0000001507047c12 */ /* 0x000fe4000f8e9604 */
[----:B------:R-:W-:-:S02]  /*da50*/  ISETP.LT.OR P6, PT, R5, R224, P6 ;  /* 0x000000e00500720c */ /* 0x000fc400037c1670 */
[C---:B------:R-:W-:Y:S02]  /*da60*/  ISETP.LT.OR P2, PT, R5.reuse, R227, P2 ;  /* 0x000000e30500720c */ /* 0x040fe40001741670 */
[----:B------:R-:W-:Y:S01]  /*da70*/  ISETP.LT.OR P4, PT, R5, R226, P4 ;  /* 0x000000e20500720c */ /* 0x000fe20002781670 */
[----:B------:R-:W-:Y:S01]  /*da80*/  IMAD.WIDE.U32 R4, R4, -0x2daee0ad, RZ ;  /* 0xd2511f5304047825 */ /* 0x000fe200078e00ff */
[----:B------:R-:W-:Y:S02]  /*da90*/  LOP3.LUT R7, R251, UR19, R6, 0x96, !PT ;  /* 0x00000013fb077c12 */ /* 0x000fe4000f8e9606 */
[----:B------:R-:W-:Y:S02]  /*daa0*/  FSEL R193, R178, -INF , !P6 ;  /* 0xff800000b2c17808 */ /* 0x000fe40007000000 */
[----:B------:R-:W-:Y:S01]  /*dab0*/  FSEL R195, R200, -INF , !P2 ;  /* 0xff800000c8c37808 */ /* 0x000fe20005000000 */
[----:B------:R-:W-:Y:S01]  /*dac0*/  HMMA.16816.F32.BF16 R180, R12, R26, R188 ;  /* 0x0000001a0cb4723c */ /* 0x000fe200000418bc */
[----:B------:R-:W-:-:S02]  /*dad0*/  ISETP.GE.AND P6, PT, R3, R229, PT ;  /* 0x000000e50300720c */ /* 0x000fc40003fc6270 */
[C---:B------:R-:W-:Y:S01]  /*dae0*/  ISETP.GE.AND P2, PT, R2.reuse, R229, PT ;  /* 0x000000e50200720c */ /* 0x040fe20003f46270 */
[----:B------:R-:W-:Y:S01]  /*daf0*/  IMAD.WIDE.U32 R16, R7, -0x2daee0ad, RZ ;  /* 0xd2511f5307107825 */ /* 0x000fe200078e00ff */
[----:B------:R-:W-:Y:S02]  /*db00*/  LOP3.LUT R10, R5, UR18, R248, 0x96, !PT ;  /* 0x00000012050a7c12 */ /* 0x000fe4000f8e96f8 */
[----:B------:R-:W-:Y:S02]  /*db10*/  FSEL R190, R179, -INF , !P0 ;  /* 0xff800000b3be7808 */ /* 0x000fe40004000000 */
[C---:B------:R-:W-:Y:S02]  /*db20*/  ISETP.GE.AND P0, PT, R3.reuse, R228, PT ;  /* 0x000000e40300720c */ /* 0x040fe40003f06270 */
[-C--:B------:R-:W-:Y:S02]  /*db30*/  ISETP.LT.OR P6, PT, R3, R225.reuse, P6 ;  /* 0x000000e10300720c */ /* 0x080fe400037c1670 */
[----:B------:R-:W-:-:S02]  /*db40*/  ISETP.LT.OR P2, PT, R2, R225, P2 ;  /* 0x000000e10200720c */ /* 0x000fc40001741670 */
        /* <DEDUP_REMOVED lines=58> */
.L_x_2314:
[----:B------:R-:W-:Y:S01]  /*def0*/  ISETP.GE.AND P1, PT, R2, R230, PT ;  /* 0x000000e60200720c */ /* 0x000fe20003f26270 */
[----:B-1----:R-:W-:Y:S01]  /*df00*/  IMAD.WIDE.U32 R6, R8, -0x326172a9, RZ ;  /* 0xcd9e8d5708067825 */ /* 0x002fe200078e00ff */
[----:B------:R-:W-:Y:S02]  /*df10*/  LOP3.LUT R10, R179, UR12, R10, 0x96, !PT ;  /* 0x0000000cb30a7c12 */ /* 0x000fe4000f8e960a */
[C---:B------:R-:W-:Y:S01]  /*df20*/  ISETP.LT.OR P6, PT, R2.reuse, R227, P6 ;  /* 0x000000e30200720c */ /* 0x040fe200037c1670 */
[----:B------:R-:W-:Y:S01]  /*df30*/  IMAD.WIDE.U32 R4, R9, -0x2daee0ad, RZ ;  /* 0xd2511f5309047825 */ /* 0x000fe200078e00ff */
[----:B------:R-:W-:Y:S02]  /*df40*/  ISETP.LT.OR P1, PT, R2, R226, P1 ;  /* 0x000000e20200720c */ /* 0x000fe40000f21670 */
[----:B------:R-:W-:Y:S01]  /*df50*/  LOP3.LUT R12, R7, UR15, R12, 0x96, !PT ;  /* 0x0000000f070c7c12 */ /* 0x000fe2000f8e960c */
[----:B------:R-:W-:Y:S01]  /*df60*/  IMAD.WIDE.U32 R2, R16, -0x326172a9, RZ ;  /* 0xcd9e8d5710027825 */ /* 0x000fe200078e00ff */
[----:B------:R-:W-:-:S02]  /*df70*/  FMNMX.FTZ R7, R136, R21, !PT ;  /* 0x0000001588077209 */ /* 0x000fc40007810000 */
[----:B------:R-:W-:Y:S01]  /*df80*/  LOP3.LUT R14, R5, UR14, R14, 0x96, !PT ;  /* 0x0000000e050e7c12 */ /* 0x000fe2000f8e960e */
[----:B------:R-:W-:Y:S01]  /*df90*/  IMAD.WIDE.U32 R10, R10, -0x326172a9, RZ ;  /* 0xcd9e8d570a0a7825 */ /* 0x000fe200078e00ff */
[----:B------:R-:W-:Y:S02]  /*dfa0*/  LOP3.LUT R191, R3, UR13, R18, 0x96, !PT ;  /* 0x0000000d03bf7c12 */ /* 0x000fe4000f8e9612 */
[----:B------:R-:W-:Y:S01]  /*dfb0*/  FSEL R176, R181, -INF , !P6 ;  /* 0xff800000b5b07808 */ /* 0x000fe20007000000 */
[----:B------:R-:W-:Y:S01]  /*dfc0*/  IMAD.WIDE.U32 R242, R12, -0x2daee0ad, RZ ;  /* 0xd2511f530cf27825 */ /* 0x000fe200078e00ff */
[----:B------:R-:W-:Y:S02]  /*dfd0*/  LOP3.LUT R3, R11, UR22, R2, 0x96, !PT ;  /* 0x000000160b037c12 */ /* 0x000fe4000f8e9602 */
[----:B------:R-:W-:Y:S01]  /*dfe0*/  FMNMX.FTZ R2, R29, R7, !PT ;  /* 0x000000071d027209 */ /* 0x000fe20007810000 */
[----:B------:R-:W-:Y:S01]  /*dff0*/  IMAD.WIDE.U32 R14, R14, -0x326172a9, RZ ;  /* 0xcd9e8d570e0e7825 */ /* 0x000fe200078e00ff */
[----:B------:R-:W-:-:S02]  /*e000*/  LOP3.LUT R5, R10, 0xffff, RZ, 0xc0, !PT ;  /* 0x0000ffff0a057812 */ /* 0x000fc400078ec0ff */
[----:B------:R-:W-:Y:S02]  /*e010*/  FMNMX.FTZ R2, R28, R2, !PT ;  /* 0x000000021c027209 */ /* 0x000fe40007810000 */
[----:B------:R-:W-:Y:S02]  /*e020*/  LOP3.LUT R8, R243, UR12, R4, 0x96, !PT ;  /* 0x0000000cf3087c12 */ /* 0x000fe4000f8e9604 */
[----:B------:R-:W-:Y:S02]  /*e030*/  FMNMX.FTZ R2, R23, R2, !PT ;  /* 0x0000000217027209 */ /* 0x000fe40007810000 */
[----:B------:R-:W-:Y:S01]  /*e040*/  LOP3.LUT R11, R10, 0xff, RZ, 0xc0, !PT ;  /* 0x000000ff0a0b7812 */ /* 0x000fe200078ec0ff */
[----:B------:R-:W-:Y:S01]  /*e050*/  IMAD.WIDE.U32 R8, R8, -0x326172a9, RZ ;  /* 0xcd9e8d5708087825 */ /* 0x000fe200078e00ff */
[----:B------:R-:W-:Y:S02]  /*e060*/  FMNMX.FTZ R2, R194, R2, !PT ;  /* 0x00000002c2027209 */ /* 0x000fe40007810000 */
[----:B------:R-:W-:-:S02]  /*e070*/  SHF.R.U32.HI R4, RZ, 0x8, R5 ;  /* 0x00000008ff047819 */ /* 0x000fc40000011605 */
[----:B------:R-:W-:Y:S02]  /*e080*/  FMNMX.FTZ R5, R192, R2, !PT ;  /* 0x00000002c0057209 */ /* 0x000fe40007810000 */
[----:B------:R-:W-:Y:S02]  /*e090*/  PRMT R26, R11, 0x5410, R4 ;  /* 0x000054100b1a7816 */ /* 0x000fe40000000004 */
[----:B------:R-:W-:Y:S02]  /*e0a0*/  LOP3.LUT R179, R15, UR13, R6, 0x96, !PT ;  /* 0x0000000d0fb37c12 */ /* 0x000fe4000f8e9606 */
[----:B------:R-:W-:Y:S02]  /*e0b0*/  FMNMX.FTZ R4, R135, R22, !PT ;  /* 0x0000001687047209 */ /* 0x000fe40007810000 */
[----:B------:R-:W-:Y:S02]  /*e0c0*/  FMNMX.FTZ R6, R184, R5, !PT ;  /* 0x00000005b8067209 */ /* 0x000fe40007810000 */
[----:B------:R-:W-:-:S02]  /*e0d0*/  FMNMX.FTZ R5, R30, R4, !PT ;  /* 0x000000041e057209 */ /* 0x000fc40007810000 */
[----:B------:R-:W-:Y:S02]  /*e0e0*/  FMNMX.FTZ R4, R185, R6, !PT ;  /* 0x00000006b9047209 */ /* 0x000fe40007810000 */
[--C-:B------:R-:W-:Y:S02]  /*e0f0*/  SHF.R.U32.HI R7, RZ, 0x10, R10.reuse ;  /* 0x00000010ff077819 */ /* 0x100fe4000001160a */
[----:B------:R-:W-:Y:S01]  /*e100*/  FMNMX.FTZ R5, R24, R5, !PT ;  /* 0x0000000518057209 */ /* 0x000fe20007810000 */
[----:B------:R-:W1:Y:S01]  /*e110*/  SHFL.BFLY PT, R6, R4, 0x2, 0x1f ;  /* 0x0c401f0004067f89 */ /* 0x000e6200000e0000 */
[----:B------:R-:W-:Y:S02]  /*e120*/  SHF.R.U32.HI R10, RZ, 0x18, R10 ;  /* 0x00000018ff0a7819 */ /* 0x000fe4000001160a */
[----:B------:R-:W-:Y:S02]  /*e130*/  LOP3.LUT R7, R7, 0xff, RZ, 0xc0, !PT ;  /* 0x000000ff07077812 */ /* 0x000fe400078ec0ff */
[----:B------:R-:W-:-:S02]  /*e140*/  FMNMX.FTZ R5, R25, R5, !PT ;  /* 0x0000000519057209 */ /* 0x000fc40007810000 */
[----:B------:R-:W-:Y:S02]  /*e150*/  PRMT R27, R7, 0x5410, R10 ;  /* 0x00005410071b7816 */ /* 0x000fe4000000000a */
[----:B------:R-:W-:Y:S02]  /*e160*/  LOP3.LUT R7, R3, 0xffff, RZ, 0xc0, !PT ;  /* 0x0000ffff03077812 */ /* 0x000fe400078ec0ff */
[----:B------:R-:W-:Y:S02]  /*e170*/  LOP3.LUT R2, R9, UR22, R14, 0x96, !PT ;  /* 0x0000001609027c12 */ /* 0x000fe4000f8e960e */
[----:B------:R-:W-:Y:S02]  /*e180*/  FMNMX.FTZ R5, R193, R5, !PT ;  /* 0x00000005c1057209 */ /* 0x000fe40007810000 */
[C---:B------:R-:W-:Y:S02]  /*e190*/  LOP3.LUT R9, R8.reuse, 0xffff, RZ, 0xc0, !PT ;  /* 0x0000ffff08097812 */ /* 0x040fe400078ec0ff */
[----:B------:R-:W-:-:S02]  /*e1a0*/  LOP3.LUT R138, R8, 0xff, RZ, 0xc0, !PT ;  /* 0x000000ff088a7812 */ /* 0x000fc400078ec0ff */
[--C-:B------:R-:W-:Y:S02]  /*e1b0*/  SHF.R.U32.HI R11, RZ, 0x10, R8.reuse ;  /* 0x00000010ff0b7819 */ /* 0x100fe40000011608 */
[----:B------:R-:W-:Y:S02]  /*e1c0*/  SHF.R.U32.HI R10, RZ, 0x18, R8 ;  /* 0x00000018ff0a7819 */ /* 0x000fe40000011608 */
[----:B------:R-:W-:Y:S02]  /*e1d0*/  SHF.R.U32.HI R7, RZ, 0x8, R7 ;  /* 0x00000008ff077819 */ /* 0x000fe40000011607 */
[----:B------:R-:W-:Y:S02]  /*e1e0*/  LOP3.LUT R8, R3, 0xff, RZ, 0xc0, !PT ;  /* 0x000000ff03087812 */ /* 0x000fe400078ec0ff */
[----:B------:R-:W-:Y:S02]  /*e1f0*/  FMNMX.FTZ R5, R190, R5, !PT ;  /* 0x00000005be057209 */ /* 0x000fe40007810000 */
[----:B------:R-:W-:-:S02]  /*e200*/  PRMT R19, R8, 0x5410, R7 ;  /* 0x0000541008137816 */ /* 0x000fc40000000007 */
[--C-:B------:R-:W-:Y:S02]  /*e210*/  SHF.R.U32.HI R7, RZ, 0x10, R3.reuse ;  /* 0x00000010ff077819 */ /* 0x100fe40000011603 */
[----:B------:R-:W-:Y:S02]  /*e220*/  SHF.R.U32.HI R8, RZ, 0x18, R3 ;  /* 0x00000018ff087819 */ /* 0x000fe40000011603 */
[----:B------:R-:W-:Y:S02]  /*e230*/  FMNMX.FTZ R3, R186, R5, !PT ;  /* 0x00000005ba037209 */ /* 0x000fe40007810000 */
[----:B------:R-:W-:Y:S02]  /*e240*/  LOP3.LUT R7, R7, 0xff, RZ, 0xc0, !PT ;  /* 0x000000ff07077812 */ /* 0x000fe400078ec0ff */
[----:B------:R-:W-:Y:S02]  /*e250*/  FMNMX.FTZ R3, R187, R3, !PT ;  /* 0x00000003bb037209 */ /* 0x000fe40007810000 */
[----:B------:R-:W-:-:S02]  /*e260*/  FMNMX.FTZ R5, R134, R31, !PT ;  /* 0x0000001f86057209 */ /* 0x000fc40007810000 */
[----:B------:R-:W-:Y:S02]  /*e270*/  PRMT R18, R7, 0x5410, R8 ;  /* 0x0000541007127816 */ /* 0x000fe40000000008 */
[----:B-1----:R-:W-:Y:S01]  /*e280*/  FMNMX.FTZ R4, R4, R6, !PT ;  /* 0x0000000604047209 */ /* 0x002fe20007810000 */
[----:B------:R-:W1:Y:S01]  /*e290*/  SHFL.BFLY PT, R7, R3, 0x2, 0x1f ;  /* 0x0c401f0003077f89 */ /* 0x000e6200000e0000 */
[----:B------:R-:W-:Y:S02]  /*e2a0*/  FMNMX.FTZ R5, R34, R5, !PT ;  /* 0x0000000522057209 */ /* 0x000fe40007810000 */
[----:B------:R-:W-:Y:S01]  /*e2b0*/  SHF.R.U32.HI R6, RZ, 0x8, R9 ;  /* 0x00000008ff067819 */ /* 0x000fe20000011609 */
[----:B------:R-:W2:Y:S01]  /*e2c0*/  SHFL.BFLY PT, R8, R4, 0x1, 0x1f ;  /* 0x0c201f0004087f89 */ /* 0x000ea200000e0000 */
[----:B------:R-:W-:Y:S02]  /*e2d0*/  FMNMX.FTZ R5, R32, R5, !PT ;  /* 0x0000000520057209 */ /* 0x000fe40007810000 */
[----:B------:R-:W-:-:S02]  /*e2e0*/  PRMT R138, R138, 0x5410, R6 ;  /* 0x000054108a8a7816 */ /* 0x000fc40000000006 */
        /* <DEDUP_REMOVED lines=8> */
[----:B-1----:R-:W-:Y:S02]  /*e370*/  FMNMX.FTZ R3, R3, R7, !PT ;  /* 0x0000000703037209 */ /* 0x002fe40007810000 */
[----:B------:R-:W-:Y:S02]  /*e380*/  FMNMX.FTZ R9, R176, R6, !PT ;  /* 0x00000006b0097209 */ /* 0x000fe40007810000 */
[----:B------:R-:W-:Y:S01]  /*e390*/  FMNMX.FTZ R5, R132, R5, !PT ;  /* 0x0000000584057209 */ /* 0x000fe20007810000 */
[----:B------:R-:W1:Y:S01]  /*e3a0*/  SHFL.BFLY PT, R7, R3, 0x1, 0x1f ;  /* 0x0c201f0003077f89 */ /* 0x000e6200000e0000 */
[----:B--2---:R-:W-:-:S02]  /*e3b0*/  FMNMX.FTZ R237, R4, R8, !PT ;  /* 0x0000000804ed7209 */ /* 0x004fc40007810000 */
[----:B------:R-:W-:Y:S01]  /*e3c0*/  FSEL R4, R143, -INF , !P5 ;  /* 0xff8000008f047808 */ /* 0x000fe20006800000 */
[----:B------:R-:W2:Y:S01]  /*e3d0*/  SHFL.BFLY PT, R6, R9, 0x2, 0x1f ;  /* 0x0c401f0009067f89 */ /* 0x000ea200000e0000 */
[----:B------:R-:W-:Y:S01]  /*e3e0*/  FMNMX.FTZ R5, R133, R5, !PT ;  /* 0x0000000585057209 */ /* 0x000fe20007810000 */
[----:B------:R-:W-:Y:S01]  /*e3f0*/  FMUL.FTZ R12, R237, UR38 ;  /* 0x00000026ed0c7c20 */ /* 0x000fe20008410000 */
[----:B------:R-:W-:Y:S02]  /*e400*/  FSEL R143, R203, -INF , !P3 ;  /* 0xff800000cb8f7808 */ /* 0x000fe40005800000 */
[----:B------:R-:W-:Y:S02]  /*e410*/  FMNMX.FTZ R5, R4, R5, !PT ;  /* 0x0000000504057209 */ /* 0x000fe40007810000 */
[----:B------:R-:W-:Y:S02]  /*e420*/  FSETP.NEU.FTZ.AND P4, PT, R237, -INF , PT ;  /* 0xff800000ed00780b */ /* 0x000fe40003f9d000 */
[----:B------:R-:W-:-:S02]  /*e430*/  FMNMX.FTZ R5, R142, R5, !PT ;  /* 0x000000058e057209 */ /* 0x000fc40007810000 */
[----:B------:R-:W-:Y:S02]  /*e440*/  FSEL R12, R12, RZ, P4 ;  /* 0x000000ff0c0c7208 */ /* 0x000fe40002000000 */
[----:B------:R-:W-:Y:S02]  /*e450*/  FMNMX.FTZ R5, R143, R5, !PT ;  /* 0x000000058f057209 */ /* 0x000fe40007810000 */
[----:B------:R-:W-:Y:S01]  /*e460*/  MOV R196, R244 ;  /* 0x000000f400c47202 */ /* 0x000fe20000000f00 */
[--C-:B------:R-:W-:Y:S01]  /*e470*/  FFMA.FTZ R28, R28, UR38, -R12.reuse ;  /* 0x000000261c1c7c23 */ /* 0x100fe2000801080c */
[----:B------:R-:W-:Y:S01]  /*e480*/  FMNMX.FTZ R5, R141, R5, !PT ;  /* 0x000000058d057209 */ /* 0x000fe20007810000 */
[--C-:B------:R-:W-:Y:S01]  /*e490*/  FFMA.FTZ R21, R21, UR38, -R12.reuse ;  /* 0x0000002615157c23 */ /* 0x100fe2000801080c */
[--C-:B------:R-:W-:Y:S01]  /*e4a0*/  FFMA.FTZ R23, R23, UR38, -R12.reuse ;  /* 0x0000002617177c23 */ /* 0x100fe2000801080c */
[----:B-1----:R-:W-:Y:S01]  /*e4b0*/  FMNMX.FTZ R236, R3, R7, !PT ;  /* 0x0000000703ec7209 */ /* 0x002fe20007810000 */
[----:B------:R1:W-:Y:S01]  /*e4c0*/  MUFU.EX2 R177, R28 ;  /* 0x0000001c00b17308 */ /* 0x0003e20000000800 */
[----:B------:R-:W-:Y:S01]  /*e4d0*/  FMNMX.FTZ R5, R140, R5, !PT ;  /* 0x000000058c057209 */ /* 0x000fe20007810000 */
[----:B------:R-:W-:Y:S01]  /*e4e0*/  FFMA.FTZ R29, R29, UR38, -R12 ;  /* 0x000000261d1d7c23 */ /* 0x000fe2000801080c */
[----:B--2---:R-:W-:Y:S01]  /*e4f0*/  FMNMX.FTZ R8, R9, R6, !PT ;  /* 0x0000000609087209 */ /* 0x004fe20007810000 */
[C---:B------:R-:W-:Y:S01]  /*e500*/  FMUL.FTZ R13, R236.reuse, UR38 ;  /* 0x00000026ec0d7c20 */ /* 0x040fe20008410000 */
[----:B------:R-:W-:Y:S01]  /*e510*/  FSETP.NEU.FTZ.AND P3, PT, R236, -INF , PT ;  /* 0xff800000ec00780b */ /* 0x000fe20003f7d000 */
[----:B------:R-:W2:Y:S01]  /*e520*/  SHFL.BFLY PT, R3, R5, 0x2, 0x1f ;  /* 0x0c401f0005037f89 */ /* 0x000ea200000e0000 */
[----:B------:R-:W-:Y:S01]  /*e530*/  LOP3.LUT R7, R11, 0xff, RZ, 0xc0, !PT ;  /* 0x000000ff0b077812 */ /* 0x000fe200078ec0ff */
[----:B------:R3:W-:Y:S01]  /*e540*/  MUFU.EX2 R182, R21 ;  /* 0x0000001500b67308 */ /* 0x0007e20000000800 */
[----:B------:R-:W-:Y:S01]  /*e550*/  FSEL R13, R13, RZ, P3 ;  /* 0x000000ff0d0d7208 */ /* 0x000fe20001800000 */
[----:B------:R-:W4:Y:S01]  /*e560*/  SHFL.BFLY PT, R6, R8, 0x1, 0x1f ;  /* 0x0c201f0008067f89 */ /* 0x000f2200000e0000 */
[----:B------:R-:W-:-:S02]  /*e570*/  HSET2.LE.AND R11, R27, R0, PT ;  /* 0x000000001b0b7233 */ /* 0x000fc40003803000 */
[----:B------:R-:W-:Y:S01]  /*e580*/  MOV R238, R196 ;  /* 0x000000c400ee7202 */ /* 0x000fe20000000f00 */
[----:B------:R-:W-:Y:S02]  /*e590*/  FFMA.FTZ R22, R22, UR38, -R13 ;  /* 0x0000002616167c23 */ /* 0x000fe4000801080d */
[----:B------:R-:W-:Y:S01]  /*e5a0*/  MUFU.EX2 R180, R23 ;  /* 0x0000001700b47308 */ /* 0x000fe20000000800 */
[----:B-1----:R-:W-:-:S07]  /*e5b0*/  MOV R28, R233 ;  /* 0x000000e9001c7202 */ /* 0x002fce0000000f00 */
[----:B------:R-:W1:Y:S01]  /*e5c0*/  MUFU.EX2 R15, R22 ;  /* 0x00000016000f7308 */ /* 0x000e620000000800 */
[----:B---3--:R-:W-:Y:S02]  /*e5d0*/  PRMT R21, R7, 0x5410, R10 ;  /* 0x0000541007157816 */ /* 0x008fe4000000000a */
[----:B--2---:R-:W-:Y:S01]  /*e5e0*/  FMNMX.FTZ R3, R5, R3, !PT ;  /* 0x0000000305037209 */ /* 0x004fe20007810000 */
[----:B------:R-:W-:Y:S01]  /*e5f0*/  FFMA.FTZ R5, R30, UR38, -R13 ;  /* 0x000000261e057c23 */ /* 0x000fe2000801080d */
[----:B------:R-:W-:-:S03]  /*e600*/  MOV R30, R223 ;  /* 0x000000df001e7202 */ /* 0x000fc60000000f00 */
[----:B------:R-:W-:Y:S01]  /*e610*/  MUFU.EX2 R183, R29 ;  /* 0x0000001d00b77308 */ /* 0x000fe20000000800 */
[----:B----4-:R-:W-:Y:S01]  /*e620*/  FMNMX.FTZ R233, R8, R6, !PT ;  /* 0x0000000608e97209 */ /* 0x010fe20007810000 */
[----:B------:R-:W-:Y:S01]  /*e630*/  FFMA.FTZ R6, R25, UR38, -R13 ;  /* 0x0000002619067c23 */ /* 0x000fe2000801080d */
[----:B------:R-:W2:Y:S02]  /*e640*/  SHFL.BFLY PT, R8, R3, 0x1, 0x1f ;  /* 0x0c201f0003087f89 */ /* 0x000ea400000e0000 */
[C---:B------:R-:W-:Y:S01]  /*e650*/  FSETP.NEU.FTZ.AND P2, PT, R233.reuse, -INF , PT ;  /* 0xff800000e900780b */ /* 0x040fe20003f5d000 */
[----:B------:R-:W-:Y:S02]  /*e660*/  FMUL.FTZ R14, R233, UR38 ;  /* 0x00000026e90e7c20 */ /* 0x000fe40008410000 */
[----:B------:R3:W-:Y:S03]  /*e670*/  MUFU.EX2 R181, R5 ;  /* 0x0000000500b57308 */ /* 0x0007e60000000800 */
[----:B------:R-:W-:-:S05]  /*e680*/  FSEL R14, R14, RZ, P2 ;  /* 0x000000ff0e0e7208 */ /* 0x000fca0001000000 */
[----:B------:R-:W-:Y:S01]  /*e690*/  MUFU.EX2 R9, R6 ;  /* 0x0000000600097308 */ /* 0x000fe20000000800 */
[----:B------:R-:W-:-:S07]  /*e6a0*/  FFMA.FTZ R7, R31, UR38, -R14 ;  /* 0x000000261f077c23 */ /* 0x000fce000801080e */
[----:B------:R-:W-:Y:S01]  /*e6b0*/  MUFU.EX2 R29, R7 ;  /* 0x00000007001d7308 */ /* 0x000fe20000000800 */
[----:B---3--:R-:W-:Y:S01]  /*e6c0*/  FFMA.FTZ R5, R24, UR38, -R13 ;  /* 0x0000002618057c23 */ /* 0x008fe2000801080d */
[----:B--2---:R-:W-:Y:S01]  /*e6d0*/  FMNMX.FTZ R223, R3, R8, !PT ;  /* 0x0000000803df7209 */ /* 0x004fe20007810000 */
[----:B------:R-:W-:Y:S01]  /*e6e0*/  FFMA.FTZ R3, R34, UR38, -R14 ;  /* 0x0000002622037c23 */ /* 0x000fe2000801080e */
[----:B-1----:R-:W-:Y:S02]  /*e6f0*/  MOV R34, R15 ;  /* 0x0000000f00227202 */ /* 0x002fe40000000f00 */
[C---:B------:R-:W-:Y:S02]  /*e700*/  FSETP.NEU.FTZ.AND P1, PT, R223.reuse, -INF , PT ;  /* 0xff800000df00780b */ /* 0x040fe40003f3d000 */
[----:B------:R1:W2:Y:S01]  /*e710*/  MUFU.EX2 R10, R5 ;  /* 0x00000005000a7308 */ /* 0x0002a20000000800 */
[----:B------:R-:W-:Y:S01]  /*e720*/  FMUL.FTZ R15, R223, UR38 ;  /* 0x00000026df0f7c20 */ /* 0x000fe20008410000 */
[----:B------:R-:W-:-:S04]  /*e730*/  HSET2.LE.AND R8, R19, R0, PT ;  /* 0x0000000013087233 */ /* 0x000fc80003803000 */
[----:B------:R-:W-:Y:S02]  /*e740*/  FSEL R15, R15, RZ, P1 ;  /* 0x000000ff0f0f7208 */ /* 0x000fe40000800000 */
[----:B------:R3:W-:Y:S03]  /*e750*/  MUFU.EX2 R197, R3 ;  /* 0x0000000300c57308 */ /* 0x0007e60000000800 */
[----:B------:R-:W-:Y:S01]  /*e760*/  FFMA.FTZ R4, R4, UR38, -R15 ;  /* 0x0000002604047c23 */ /* 0x000fe2000801080f */
[----:B-1----:R-:W-:-:S04]  /*e770*/  LOP3.LUT R5, R2, 0xffff, RZ, 0xc0, !PT ;  /* 0x0000ffff02057812 */ /* 0x002fc800078ec0ff */
[----:B------:R-:W-:Y:S02]  /*e780*/  SHF.R.U32.HI R6, RZ, 0x8, R5 ;  /* 0x00000008ff067819 */ /* 0x000fe40000011605 */
[----:B------:R-:W-:Y:S02]  /*e790*/  LOP3.LUT R5, R2, 0xff, RZ, 0xc0, !PT ;  /* 0x000000ff02057812 */ /* 0x000fe400078ec0ff */
[----:B---3--:R-:W-:Y:S02]  /*e7a0*/  SHF.R.U32.HI R3, RZ, 0x18, R2 ;  /* 0x00000018ff037819 */ /* 0x008fe40000011602 */
[----:B------:R-:W-:Y:S02]  /*e7b0*/  PRMT R17, R5, 0x5410, R6 ;  /* 0x0000541005117816 */ /* 0x000fe40000000006 */
[----:B------:R-:W-:-:S04]  /*e7c0*/  SHF.R.U32.HI R5, RZ, 0x10, R2 ;  /* 0x00000010ff057819 */ /* 0x000fc80000011602 */
[----:B------:R-:W-:Y:S01]  /*e7d0*/  LOP3.LUT R2, R5, 0xff, RZ, 0xc0, !PT ;  /* 0x000000ff05027812 */ /* 0x000fe200078ec0ff */
[--C-:B------:R-:W-:Y:S01]  /*e7e0*/  FFMA.FTZ R5, R32, UR38, -R14.reuse ;  /* 0x0000002620057c23 */ /* 0x100fe2000801080e */
[----:B--2---:R-:W-:Y:S02]  /*e7f0*/  MOV R32, R10 ;  /* 0x0000000a00207202 */ /* 0x004fe40000000f00 */
[----:B------:R-:W-:Y:S01]  /*e800*/  PRMT R20, R2, 0x5410, R3 ;  /* 0x0000541002147816 */ /* 0x000fe20000000003 */
[----:B------:R-:W-:Y:S01]  /*e810*/  FFMA.FTZ R2, R33, UR38, -R14 ;  /* 0x0000002621027c23 */ /* 0x000fe2000801080e */
[----:B------:R1:W-:Y:S01]  /*e820*/  MUFU.EX2 R31, R5 ;  /* 0x00000005001f7308 */ /* 0x0003e20000000800 */
[----:B------:R-:W-:Y:S02]  /*e830*/  HSET2.LE.AND R10, R26, R0, PT ;  /* 0x000000001a0a7233 */ /* 0x000fe40003803000 */
[----:B------:R-:W-:Y:S01]  /*e840*/  FSEL R3, R236, RZ, P3 ;  /* 0x000000ffec037208 */ /* 0x000fe20001800000 */
[----:B------:R-:W2:Y:S01]  /*e850*/  LDSM.16.MT88.4 R24, [R209+0xa000] ;  /* 0x00a00000d118783b */ /* 0x000ea20000004200 */
[----:B------:R-:W-:-:S03]  /*e860*/  MOV R33, R245 ;  /* 0x000000f500217202 */ /* 0x000fc60000000f00 */
[----:B------:R3:W-:Y:S01]  /*e870*/  MUFU.EX2 R139, R2 ;  /* 0x00000002008b7308 */ /* 0x0007e20000000800 */
[----:B------:R-:W-:Y:S01]  /*e880*/  FADD.FTZ R7, R135, -R3 ;  /* 0x8000000387077221 */ /* 0x000fe20000010000 */
[----:B------:R-:W-:-:S03]  /*e890*/  FSEL R3, R223, RZ, P1 ;  /* 0x000000ffdf037208 */ /* 0x000fc60000800000 */
[----:B------:R-:W-:Y:S02]  /*e8a0*/  FMUL.FTZ R7, R7, UR38 ;  /* 0x0000002607077c20 */ /* 0x000fe40008410000 */
[----:B------:R-:W-:Y:S01]  /*e8b0*/  FADD.FTZ R16, R137, -R3 ;  /* 0x8000000389107221 */ /* 0x000fe20000010000 */
[----:B------:R-:W-:Y:S01]  /*e8c0*/  FFMA.FTZ R3, R133, UR38, -R15 ;  /* 0x0000002685037c23 */ /* 0x000fe2000801080f */
[----:B-1----:R-:W-:Y:S02]  /*e8d0*/  FSEL R5, R237, RZ, P4 ;  /* 0x000000ffed057208 */ /* 0x002fe40002000000 */
[----:B------:R-:W-:Y:S01]  /*e8e0*/  FMUL.FTZ R16, R16, UR38 ;  /* 0x0000002610107c20 */ /* 0x000fe20008410000 */
[----:B------:R-:W-:Y:S02]  /*e8f0*/  MUFU.EX2 R239, R3 ;  /* 0x0000000300ef7308 */ /* 0x000fe40000000800 */
[----:B------:R-:W-:Y:S01]  /*e900*/  FADD.FTZ R6, R136, -R5 ;  /* 0x8000000588067221 */ /* 0x000fe20000010000 */
[----:B------:R-:W-:Y:S01]  /*e910*/  MOV R136, R9 ;  /* 0x0000000900887202 */ /* 0x000fe20000000f00 */
[----:B---3--:R-:W-:Y:S01]  /*e920*/  FFMA.FTZ R2, R35, UR38, -R15 ;  /* 0x0000002623027c23 */ /* 0x008fe2000801080f */
[----:B------:R-:W-:Y:S01]  /*e930*/  IMAD.MOV.U32 R35, RZ, RZ, R177 ;  /* 0x000000ffff237224 */ /* 0x000fe200078e00b1 */
[----:B------:R-:W-:-:S02]  /*e940*/  HSET2.LE.AND R9, R18, R0, PT ;  /* 0x0000000012097233 */ /* 0x000fc40003803000 */
[----:B------:R1:W-:Y:S01]  /*e950*/  MUFU.EX2 R177, R4 ;  /* 0x0000000400b17308 */ /* 0x0003e20000000800 */
[----:B------:R-:W-:Y:S01]  /*e960*/  FSEL R5, R233, RZ, P2 ;  /* 0x000000ffe9057208 */ /* 0x000fe20001000000 */
[----:B------:R-:W-:-:S04]  /*e970*/  FMUL.FTZ R6, R6, UR38 ;  /* 0x0000002606067c20 */ /* 0x000fc80008410000 */
[----:B------:R-:W-:Y:S02]  /*e980*/  FADD.FTZ R5, R134, -R5 ;  /* 0x8000000586057221 */ /* 0x000fe40000010000 */
[----:B------:R3:W-:Y:S02]  /*e990*/  MUFU.EX2 R252, R2 ;  /* 0x0000000200fc7308 */ /* 0x0007e40000000800 */
[----:B------:R-:W-:-:S06]  /*e9a0*/  FMUL.FTZ R5, R5, UR38 ;  /* 0x0000002605057c20 */ /* 0x000fcc0008410000 */
[----:B------:R-:W4:Y:S01]  /*e9b0*/  MUFU.EX2 R19, R6 ;  /* 0x0000000600137308 */ /* 0x000f220000000800 */
[----:B-1----:R-:W-:-:S07]  /*e9c0*/  HSET2.LE.AND R4, R17, R0, PT ;  /* 0x0000000011047233 */ /* 0x002fce0003803000 */
[----:B------:R-:W1:Y:S01]  /*e9d0*/  MUFU.EX2 R17, R5 ;  /* 0x0000000500117308 */ /* 0x000e620000000800 */
[----:B---3--:R-:W-:-:S07]  /*e9e0*/  FFMA.FTZ R2, R132, UR38, -R15 ;  /* 0x0000002684027c23 */ /* 0x008fce000801080f */
[----:B------:R3:W5:Y:S01]  /*e9f0*/  MUFU.EX2 R243, R2 ;  /* 0x0000000200f37308 */ /* 0x0007620000000800 */
[-C--:B----4-:R-:W-:Y:S01]  /*ea00*/  FMUL.FTZ R148, R148, R19.reuse ;  /* 0x0000001394947220 */ /* 0x090fe20000410000 */
[-C--:B------:R-:W-:Y:S01]  /*ea10*/  FMUL.FTZ R149, R149, R19.reuse ;  /* 0x0000001395957220 */ /* 0x080fe20000410000 */
[-C--:B------:R-:W-:Y:S01]  /*ea20*/  FMUL.FTZ R156, R156, R19.reuse ;  /* 0x000000139c9c7220 */ /* 0x080fe20000410000 */
[-C--:B------:R-:W-:Y:S01]  /*ea30*/  FMUL.FTZ R157, R157, R19.reuse ;  /* 0x000000139d9d7220 */ /* 0x080fe20000410000 */
[-C--:B------:R-:W-:Y:S01]  /*ea40*/  FMUL.FTZ R164, R164, R19.reuse ;  /* 0x00000013a4a47220 */ /* 0x080fe20000410000 */
[-C--:B------:R-:W-:Y:S01]  /*ea50*/  FMUL.FTZ R165, R165, R19.reuse ;  /* 0x00000013a5a57220 */ /* 0x080fe20000410000 */
[----:B------:R-:W-:Y:S01]  /*ea60*/  FMUL.FTZ R172, R172, R19 ;  /* 0x00000013acac7220 */ /* 0x000fe20000410000 */
[----:B------:R-:W4:Y:S01]  /*ea70*/  MUFU.EX2 R18, R7 ;  /* 0x0000000700127308 */ /* 0x000f220000000800 */
[-C--:B-1----:R-:W-:Y:S01]  /*ea80*/  FMUL.FTZ R144, R144, R17.reuse ;  /* 0x0000001190907220 */ /* 0x082fe20000410000 */
[-C--:B------:R-:W-:Y:S01]  /*ea90*/  FMUL.FTZ R145, R145, R17.reuse ;  /* 0x0000001191917220 */ /* 0x080fe20000410000 */
[-C--:B------:R-:W-:Y:S01]  /*eaa0*/  FMUL.FTZ R152, R152, R17.reuse ;  /* 0x0000001198987220 */ /* 0x080fe20000410000 */
[-C--:B------:R-:W-:Y:S01]  /*eab0*/  FMUL.FTZ R153, R153, R17.reuse ;  /* 0x0000001199997220 */ /* 0x080fe20000410000 */
[-C--:B------:R-:W-:Y:S01]  /*eac0*/  FMUL.FTZ R160, R160, R17.reuse ;  /* 0x00000011a0a07220 */ /* 0x080fe20000410000 */
[----:B------:R-:W-:Y:S01]  /*ead0*/  FMUL.FTZ R161, R161, R17 ;  /* 0x00000011a1a17220 */ /* 0x000fe20000410000 */
[----:B------:R-:W-:Y:S01]  /*eae0*/  FMUL.FTZ R173, R173, R19 ;  /* 0x00000013adad7220 */ /* 0x000fe20000410000 */
[----:B------:R-:W1:Y:S01]  /*eaf0*/  MUFU.EX2 R16, R16 ;  /* 0x0000001000107308 */ /* 0x000e620000000800 */
[----:B---3--:R-:W-:Y:S01]  /*eb00*/  F2FP.BF16.F32.PACK_AB R2, R180, R35 ;  /* 0x00000023b402723e */ /* 0x008fe200000010ff */
[-C--:B------:R-:W-:Y:S01]  /*eb10*/  FMUL.FTZ R168, R168, R17.reuse ;  /* 0x00000011a8a87220 */ /* 0x080fe20000410000 */
[----:B-----5:R-:W-:Y:S01]  /*eb20*/  F2FP.BF16.F32.PACK_AB R3, R243, R252 ;  /* 0x000000fcf303723e */ /* 0x020fe200000010ff */
[----:B------:R-:W-:Y:S01]  /*eb30*/  FMUL.FTZ R169, R169, R17 ;  /* 0x00000011a9a97220 */ /* 0x000fe20000410000 */
[----:B------:R-:W-:Y:S01]  /*eb40*/  LOP3.LUT R10, R10, R2, RZ, 0xc0, !PT ;  /* 0x000000020a0a7212 */ /* 0x000fe200078ec0ff */
[-C--:B------:R-:W-:Y:S01]  /*eb50*/  FMUL.FTZ R48, R48, R19.reuse ;  /* 0x0000001330307220 */ /* 0x080fe20000410000 */
[----:B------:R-:W-:Y:S01]  /*eb60*/  F2FP.BF16.F32.PACK_AB R2, R136, R32 ;  /* 0x000000208802723e */ /* 0x000fe200000010ff */
[----:B------:R-:W-:Y:S01]  /*eb70*/  FMUL.FTZ R49, R49, R19 ;  /* 0x0000001331317220 */ /* 0x000fe20000410000 */
[-C--:B----4-:R-:W-:Y:S01]  /*eb80*/  FMUL.FTZ R150, R150, R18.reuse ;  /* 0x0000001296967220 */ /* 0x090fe20000410000 */
[----:B------:R-:W-:Y:S01]  /*eb90*/  FMUL.FTZ R151, R151, R18 ;  /* 0x0000001297977220 */ /* 0x000fe20000410000 */
[----:B------:R-:W-:Y:S01]  /*eba0*/  LOP3.LUT R11, R11, R2, RZ, 0xc0, !PT ;  /* 0x000000020b0b7212 */ /* 0x000fe200078ec0ff */
[----:B------:R-:W-:Y:S01]  /*ebb0*/  FMUL.FTZ R158, R158, R18 ;  /* 0x000000129e9e7220 */ /* 0x000fe20000410000 */
[----:B------:R-:W-:Y:S01]  /*ebc0*/  F2FP.BF16.F32.PACK_AB R2, R183, R182 ;  /* 0x000000b6b702723e */ /* 0x000fe200000010ff */
[-C--:B------:R-:W-:Y:S01]  /*ebd0*/  FMUL.FTZ R159, R159, R18.reuse ;  /* 0x000000129f9f7220 */ /* 0x080fe20000410000 */
[-C--:B------:R-:W-:Y:S01]  /*ebe0*/  FMUL.FTZ R166, R166, R18.reuse ;  /* 0x00000012a6a67220 */ /* 0x080fe20000410000 */
[----:B------:R-:W-:Y:S01]  /*ebf0*/  FMUL.FTZ R167, R167, R18 ;  /* 0x00000012a7a77220 */ /* 0x000fe20000410000 */
[----:B------:R-:W-:Y:S01]  /*ec00*/  LOP3.LUT R8, R8, R2, RZ, 0xc0, !PT ;  /* 0x0000000208087212 */ /* 0x000fe200078ec0ff */
[----:B-1----:R-:W-:Y:S01]  /*ec10*/  FMUL.FTZ R146, R146, R16 ;  /* 0x0000001092927220 */ /* 0x002fe20000410000 */
[----:B------:R-:W-:Y:S01]  /*ec20*/  F2FP.BF16.F32.PACK_AB R2, R181, R34 ;  /* 0x00000022b502723e */ /* 0x000fe200000010ff */
[-C--:B------:R-:W-:Y:S01]  /*ec30*/  FMUL.FTZ R147, R147, R16.reuse ;  /* 0x0000001093937220 */ /* 0x080fe20000410000 */
[-C--:B------:R-:W-:Y:S01]  /*ec40*/  FMUL.FTZ R154, R154, R16.reuse ;  /* 0x000000109a9a7220 */ /* 0x080fe20000410000 */
[----:B------:R-:W-:Y:S01]  /*ec50*/  FMUL.FTZ R155, R155, R16 ;  /* 0x000000109b9b7220 */ /* 0x000fe20000410000 */
[----:B------:R-:W-:Y:S01]  /*ec60*/  LOP3.LUT R9, R9, R2, RZ, 0xc0, !PT ;  /* 0x0000000209097212 */ /* 0x000fe200078ec0ff */
[-C--:B------:R-:W-:Y:S01]  /*ec70*/  FMUL.FTZ R162, R162, R16.reuse ;  /* 0x00000010a2a27220 */ /* 0x080fe20000410000 */
[----:B------:R-:W-:Y:S01]  /*ec80*/  F2FP.BF16.F32.PACK_AB R2, R197, R29 ;  /* 0x0000001dc502723e */ /* 0x000fe200000010ff */
[----:B------:R-:W-:Y:S01]  /*ec90*/  FMUL.FTZ R163, R163, R16 ;  /* 0x00000010a3a37220 */ /* 0x000fe20000410000 */
[----:B------:R-:W-:Y:S01]  /*eca0*/  FMUL.FTZ R174, R174, R18 ;  /* 0x00000012aeae7220 */ /* 0x000fe20000410000 */
[----:B------:R-:W-:Y:S01]  /*ecb0*/  FMUL.FTZ R170, R170, R16 ;  /* 0x00000010aaaa7220 */ /* 0x000fe20000410000 */
[----:B------:R-:W-:Y:S01]  /*ecc0*/  LOP3.LUT R4, R4, R2, RZ, 0xc0, !PT ;  /* 0x0000000204047212 */ /* 0x000fe200078ec0ff */
[----:B------:R-:W-:Y:S01]  /*ecd0*/  FMUL.FTZ R171, R171, R16 ;  /* 0x00000010abab7220 */ /* 0x000fe20000410000 */
[--C-:B------:R-:W-:Y:S01]  /*ece0*/  HSET2.LE.AND R2, R20, R0.reuse, PT ;  /* 0x0000000014027233 */ /* 0x100fe20003803000 */
[-C--:B------:R-:W-:Y:S01]  /*ecf0*/  FMUL.FTZ R175, R175, R18.reuse ;  /* 0x00000012afaf7220 */ /* 0x080fe20000410000 */
[C---:B--2---:R-:W-:Y:S01]  /*ed00*/  HMMA.16816.F32.BF16 R148, R8.reuse, R24, R148 ;  /* 0x000000180894723c */ /* 0x044fe20000041894 */
[-C--:B------:R-:W-:Y:S01]  /*ed10*/  FMUL.FTZ R50, R50, R18.reuse ;  /* 0x0000001232327220 */ /* 0x080fe20000410000 */
[-C--:B------:R-:W-:Y:S01]  /*ed20*/  FMUL.FTZ R51, R51, R18.reuse ;  /* 0x0000001233337220 */ /* 0x080fe20000410000 */
[----:B------:R-:W-:Y:S01]  /*ed30*/  LOP3.LUT R5, R2, R3, RZ, 0xc0, !PT ;  /* 0x0000000302057212 */ /* 0x000fe200078ec0ff */
[----:B------:R-:W-:Y:S01]  /*ed40*/  FMUL.FTZ R64, R64, R19 ;  /* 0x0000001340407220 */ /* 0x000fe20000410000 */
[--C-:B------:R-:W-:Y:S01]  /*ed50*/  HSET2.LE.AND R2, R138, R0.reuse, PT ;  /* 0x000000008a027233 */ /* 0x100fe20003803000 */
[----:B------:R-:W-:Y:S01]  /*ed60*/  HMMA.16816.F32.BF16 R248, R8, R26, R156 ;  /* 0x0000001a08f8723c */ /* 0x000fe2000004189c */
[----:B------:R-:W-:Y:S01]  /*ed70*/  F2FP.BF16.F32.PACK_AB R3, R139, R31 ;  /* 0x0000001f8b03723e */ /* 0x000fe200000010ff */
[----:B------:R-:W-:Y:S01]  /*ed80*/  FMUL.FTZ R65, R65, R19 ;  /* 0x0000001341417220 */ /* 0x000fe20000410000 */
[-C--:B------:R-:W-:Y:S01]  /*ed90*/  FMUL.FTZ R66, R66, R18.reuse ;  /* 0x0000001242427220 */ /* 0x080fe20000410000 */
[-C--:B------:R-:W-:Y:S01]  /*eda0*/  FMUL.FTZ R67, R67, R18.reuse ;  /* 0x0000001243437220 */ /* 0x080fe20000410000 */
[----:B------:R-:W-:Y:S01]  /*edb0*/  LOP3.LUT R6, R2, R3, RZ, 0xc0, !PT ;  /* 0x0000000302067212 */ /* 0x000fe200078ec0ff */
[-C--:B------:R-:W-:Y:S01]  /*edc0*/  FMUL.FTZ R36, R36, R19.reuse ;  /* 0x0000001324247220 */ /* 0x080fe20000410000 */
[----:B------:R-:W-:Y:S01]  /*edd0*/  HSET2.LE.AND R2, R21, R0, PT ;  /* 0x0000000015027233 */ /* 0x000fe20003803000 */
[----:B------:R-:W-:Y:S01]  /*ede0*/  FMUL.FTZ R37, R37, R19 ;  /* 0x0000001325257220 */ /* 0x000fe20000410000 */
[----:B------:R-:W1:Y:S01]  /*edf0*/  LDSM.16.MT88.4 R20, [R211+0xa000] ;  /* 0x00a00000d314783b */ /* 0x000e620000004200 */
[----:B------:R-:W-:Y:S01]  /*ee00*/  F2FP.BF16.F32.PACK_AB R3, R177, R239 ;  /* 0x000000efb103723e */ /* 0x000fe200000010ff */
[-C--:B------:R-:W-:Y:S01]  /*ee10*/  FMUL.FTZ R38, R38, R18.reuse ;  /* 0x0000001226267220 */ /* 0x080fe20000410000 */
[----:B------:R-:W-:Y:S01]  /*ee20*/  FMUL.FTZ R39, R39, R18 ;  /* 0x0000001227277220 */ /* 0x000fe20000410000 */
[----:B------:R-:W-:Y:S01]  /*ee30*/  FMUL.FTZ R40, R40, R17 ;  /* 0x0000001128287220 */ /* 0x000fe20000410000 */
[----:B------:R-:W-:Y:S01]  /*ee40*/  LOP3.LUT R7, R2, R3, RZ, 0xc0, !PT ;  /* 0x0000000302077212 */ /* 0x000fe200078ec0ff */
[-C--:B------:R-:W-:Y:S01]  /*ee50*/  FMUL.FTZ R41, R41, R17.reuse ;  /* 0x0000001129297220 */ /* 0x080fe20000410000 */
        /* <DEDUP_REMOVED lines=12> */
[----:B------:R-:W2:Y:S01]  /*ef20*/  LDSM.16.MT88.4 R24, [R214+0xa000] ;  /* 0x00a00000d618783b */ /* 0x000ea20000004200 */
        /* <DEDUP_REMOVED lines=40> */
[-C--:B------:R-:W-:Y:S01]  /*f1b0*/  FMUL.FTZ R110, R110, R16.reuse ;  /* 0x000000106e6e7220 */ /* 0x080fe20000410000 */
[-C--:B------:R-:W-:Y:S01]  /*f1c0*/  FMUL.FTZ R111, R111, R16.reuse ;  /* 0x000000106f6f7220 */ /* 0x080fe20000410000 */
[----:B------:R-:W-:Y:S01]  /*f1d0*/  FMUL.FTZ R125, R125, R17 ;  /* 0x000000117d7d7220 */ /* 0x000fe20000410000 */
[-C--:B------:R-:W-:Y:S01]  /*f1e0*/  FMUL.FTZ R122, R122, R16.reuse ;  /* 0x000000107a7a7220 */ /* 0x080fe20000410000 */
[C---:B--2---:R-:W-:Y:S01]  /*f1f0*/  HMMA.16816.F32.BF16 R204, R8.reuse, R26, R48 ;  /* 0x0000001a08cc723c */ /* 0x044fe20000041830 */
[----:B------:R-:W-:Y:S01]  /*f200*/  MOV R173, R33 ;  /* 0x0000002100ad7202 */ /* 0x000fe20000000f00 */
[----:B------:R-:W-:Y:S01]  /*f210*/  FMUL.FTZ R123, R123, R16 ;  /* 0x000000107b7b7220 */ /* 0x000fe20000410000 */
[----:B------:R-:W-:Y:S01]  /*f220*/  MOV R174, R30 ;  /* 0x0000001e00ae7202 */ /* 0x000fe20000000f00 */
[-C--:B------:R-:W-:Y:S01]  /*f230*/  FMUL.FTZ R126, R126, R16.reuse ;  /* 0x000000107e7e7220 */ /* 0x080fe20000410000 */
[----:B------:R-:W-:Y:S01]  /*f240*/  MOV R175, R29 ;  /* 0x0000001d00af7202 */ /* 0x000fe20000000f00 */
[-C--:B------:R-:W-:Y:S01]  /*f250*/  HMMA.16816.F32.BF16 R36, R8, R24.reuse, R36 ;  /* 0x000000180824723c */ /* 0x080fe20000041824 */
[----:B------:R-:W-:Y:S01]  /*f260*/  MOV R50, R197 ;  /* 0x000000c500327202 */ /* 0x000fe20000000f00 */
[----:B------:R-:W-:Y:S01]  /*f270*/  FMUL.FTZ R127, R127, R16 ;  /* 0x000000107f7f7220 */ /* 0x000fe20000410000 */
[----:B------:R-:W-:Y:S01]  /*f280*/  MOV R49, R35 ;  /* 0x0000002300317202 */ /* 0x000fe20000000f00 */
[-C--:B------:R-:W-:Y:S01]  /*f290*/  FMUL.FTZ R68, R68, R19.reuse ;  /* 0x0000001344447220 */ /* 0x080fe20000410000 */
[----:B------:R-:W-:Y:S01]  /*f2a0*/  MOV R48, R32 ;  /* 0x0000002000307202 */ /* 0x000fe20000000f00 */
[C---:B------:R-:W-:Y:S01]  /*f2b0*/  HMMA.16816.F32.BF16 R40, R4.reuse, R24, R40 ;  /* 0x000000180428723c */ /* 0x040fe20000041828 */
[----:B------:R-:W-:Y:S01]  /*f2c0*/  LDSM.16.MT88.4 R32, [R213+0xb000] ;  /* 0x00b00000d520783b */ /* 0x000fe20000004200 */
[-C--:B------:R-:W-:Y:S01]  /*f2d0*/  FMUL.FTZ R69, R69, R19.reuse ;  /* 0x0000001345457220 */ /* 0x080fe20000410000 */
[-C--:B------:R-:W-:Y:S01]  /*f2e0*/  FMUL.FTZ R70, R70, R18.reuse ;  /* 0x0000001246467220 */ /* 0x080fe20000410000 */
[-C--:B------:R-:W-:Y:S01]  /*f2f0*/  FMUL.FTZ R71, R71, R18.reuse ;  /* 0x0000001247477220 */ /* 0x080fe20000410000 */
[-C--:B------:R-:W-:Y:S01]  /*f300*/  FMUL.FTZ R80, R80, R19.reuse ;  /* 0x0000001350507220 */ /* 0x080fe20000410000 */
[----:B------:R-:W-:Y:S01]  /*f310*/  HMMA.16816.F32.BF16 R44, R4, R26, R44 ;  /* 0x0000001a042c723c */ /* 0x000fe2000004182c */
[----:B------:R-:W2:Y:S01]  /*f320*/  LDSM.16.MT88.4 R24, [R211+0xb000] ;  /* 0x00b00000d318783b */ /* 0x000ea20000004200 */
[-C--:B------:R-:W-:Y:S01]  /*f330*/  FMUL.FTZ R81, R81, R19.reuse ;  /* 0x0000001351517220 */ /* 0x080fe20000410000 */
[-C--:B------:R-:W-:Y:S01]  /*f340*/  FMUL.FTZ R82, R82, R18.reuse ;  /* 0x0000001252527220 */ /* 0x080fe20000410000 */
[-C--:B------:R-:W-:Y:S01]  /*f350*/  FMUL.FTZ R83, R83, R18.reuse ;  /* 0x0000001253537220 */ /* 0x080fe20000410000 */
[-C--:B------:R-:W-:Y:S01]  /*f360*/  FMUL.FTZ R84, R84, R19.reuse ;  /* 0x0000001354547220 */ /* 0x080fe20000410000 */
[----:B------:R-:W-:Y:S01]  /*f370*/  FMUL.FTZ R85, R85, R19 ;  /* 0x0000001355557220 */ /* 0x000fe20000410000 */
[-C--:B------:R-:W-:Y:S01]  /*f380*/  FMUL.FTZ R86, R86, R18.reuse ;  /* 0x0000001256567220 */ /* 0x080fe20000410000 */
[----:B------:R-:W-:Y:S01]  /*f390*/  FMUL.FTZ R87, R87, R18 ;  /* 0x0000001257577220 */ /* 0x000fe20000410000 */
[----:B------:R-:W-:Y:S01]  /*f3a0*/  FFMA.FTZ R2, R194, UR38, -R12 ;  /* 0x00000026c2027c23 */ /* 0x000fe2000801080c */
[----:B------:R-:W-:Y:S01]  /*f3b0*/  MOV R172, R183 ;  /* 0x000000b700ac7202 */ /* 0x000fe20000000f00 */
[----:B------:R-:W-:Y:S01]  /*f3c0*/  IMAD.MOV.U32 R51, RZ, RZ, R181 ;  /* 0x000000ffff337224 */ /* 0x000fe200078e00b5 */
[----:B------:R-:W-:Y:S01]  /*f3d0*/  MOV R159, R182 ;  /* 0x000000b6009f7202 */ /* 0x000fe20000000f00 */
[-C--:B------:R-:W-:Y:S01]  /*f3e0*/  FMUL.FTZ R100, R100, R19.reuse ;  /* 0x0000001364647220 */ /* 0x080fe20000410000 */
[----:B------:R-:W-:Y:S01]  /*f3f0*/  MOV R158, R238 ;  /* 0x000000ee009e7202 */ /* 0x000fe20000000f00 */
[-C--:B------:R-:W-:Y:S01]  /*f400*/  FMUL.FTZ R101, R101, R19.reuse ;  /* 0x0000001365657220 */ /* 0x080fe20000410000 */
[----:B------:R3:W-:Y:S01]  /*f410*/  MUFU.EX2 R238, R2 ;  /* 0x0000000200ee7308 */ /* 0x0007e20000000800 */
[C---:B-1----:R-:W-:Y:S01]  /*f420*/  HMMA.16816.F32.BF16 R196, R8.reuse, R22, R64 ;  /* 0x0000001608c4723c */ /* 0x042fe20000041840 */
[-C--:B------:R-:W-:Y:S01]  /*f430*/  FMUL.FTZ R102, R102, R18.reuse ;  /* 0x0000001266667220 */ /* 0x080fe20000410000 */
[-C--:B------:R-:W-:Y:S01]  /*f440*/  FMUL.FTZ R103, R103, R18.reuse ;  /* 0x0000001267677220 */ /* 0x080fe20000410000 */
[-C--:B------:R-:W-:Y:S01]  /*f450*/  FMUL.FTZ R96, R96, R19.reuse ;  /* 0x0000001360607220 */ /* 0x080fe20000410000 */
[----:B------:R-:W-:Y:S01]  /*f460*/  FMUL.FTZ R97, R97, R19 ;  /* 0x0000001361617220 */ /* 0x000fe20000410000 */
[----:B------:R-:W-:Y:S01]  /*f470*/  FMUL.FTZ R98, R98, R18 ;  /* 0x0000001262627220 */ /* 0x000fe20000410000 */
[-C--:B------:R-:W-:Y:S01]  /*f480*/  HMMA.16816.F32.BF16 R200, R8, R20.reuse, R52 ;  /* 0x0000001408c8723c */ /* 0x080fe20000041834 */
[----:B------:R-:W-:Y:S01]  /*f490*/  IMAD.MOV.U32 R67, RZ, RZ, R31 ;  /* 0x000000ffff437224 */ /* 0x000fe200078e001f */
[----:B------:R-:W-:Y:S01]  /*f4a0*/  MOV R66, R180 ;  /* 0x000000b400427202 */ /* 0x000fe20000000f00 */
[----:B------:R-:W1:Y:S01]  /*f4b0*/  LDSM.16.MT88.4 R28, [R214+0xb000] ;  /* 0x00b00000d61c783b */ /* 0x000e620000004200 */
[-C--:B------:R-:W-:Y:S01]  /*f4c0*/  FMUL.FTZ R99, R99, R18.reuse ;  /* 0x0000001263637220 */ /* 0x080fe20000410000 */
[----:B------:R-:W-:Y:S01]  /*f4d0*/  IMAD.MOV.U32 R65, RZ, RZ, R136 ;  /* 0x000000ffff417224 */ /* 0x000fe200078e0088 */
[C---:B------:R-:W-:Y:S01]  /*f4e0*/  HMMA.16816.F32.BF16 R56, R4.reuse, R20, R56 ;  /* 0x000000140438723c */ /* 0x040fe20000041838 */
[----:B------:R-:W-:Y:S01]  /*f4f0*/  MOV R64, R139 ;  /* 0x0000008b00407202 */ /* 0x000fe20000000f00 */
[-C--:B------:R-:W-:Y:S01]  /*f500*/  FMUL.FTZ R116, R116, R19.reuse ;  /* 0x0000001374747220 */ /* 0x080fe20000410000 */
[-C--:B------:R-:W-:Y:S01]  /*f510*/  FMUL.FTZ R117, R117, R19.reuse ;  /* 0x0000001375757220 */ /* 0x080fe20000410000 */
[----:B---3--:R-:W-:Y:S01]  /*f520*/  FFMA.FTZ R2, R192, UR38, -R12 ;  /* 0x00000026c0027c23 */ /* 0x008fe2000801080c */
[-C--:B------:R-:W-:Y:S01]  /*f530*/  FMUL.FTZ R118, R118, R18.reuse ;  /* 0x0000001276767220 */ /* 0x080fe20000410000 */
[C---:B------:R-:W-:Y:S01]  /*f540*/  HMMA.16816.F32.BF16 R60, R4.reuse, R22, R60 ;  /* 0x00000016043c723c */ /* 0x040fe2000004183c */
[----:B------:R-:W3:Y:S01]  /*f550*/  LDSM.16.MT88.4 R20, [R209+0xb000] ;  /* 0x00b00000d114783b */ /* 0x000ee20000004200 */
[----:B------:R4:W-:Y:S01]  /*f560*/  MUFU.EX2 R192, R2 ;  /* 0x0000000200c07308 */ /* 0x0009e20000000800 */
[-C--:B------:R-:W-:Y:S01]  /*f570*/  FMUL.FTZ R119, R119, R18.reuse ;  /* 0x0000001277777220 */ /* 0x080fe20000410000 */
[-C--:B------:R-:W-:Y:S01]  /*f580*/  FMUL.FTZ R112, R112, R19.reuse ;  /* 0x0000001370707220 */ /* 0x080fe20000410000 */
[----:B------:R-:W-:Y:S01]  /*f590*/  FMUL.FTZ R113, R113, R19 ;  /* 0x0000001371717220 */ /* 0x000fe20000410000 */
[----:B--2---:R-:W-:Y:S01]  /*f5a0*/  HMMA.16816.F32.BF16 R88, R4, R24, R88 ;  /* 0x000000180458723c */ /* 0x004fe20000041858 */
[-C--:B------:R-:W-:Y:S01]  /*f5b0*/  FMUL.FTZ R114, R114, R18.reuse ;  /* 0x0000001272727220 */ /* 0x080fe20000410000 */
[----:B------:R-:W-:-:S04]  /*f5c0*/  FMUL.FTZ R115, R115, R18 ;  /* 0x0000001273737220 */ /* 0x000fc80000410000 */
[C---:B------:R-:W-:Y:S06]  /*f5d0*/  HMMA.16816.F32.BF16 R92, R4.reuse, R26, R92 ;  /* 0x0000001a045c723c */ /* 0x040fec000004185c */
[C---:B------:R-:W-:Y:S06]  /*f5e0*/  HMMA.16816.F32.BF16 R120, R4.reuse, R32, R120 ;  /* 0x000000200478723c */ /* 0x040fec0000041878 */
[----:B------:R-:W-:Y:S06]  /*f5f0*/  HMMA.16816.F32.BF16 R52, R4, R34, R124 ;  /* 0x000000220434723c */ /* 0x000fec000004187c */
[----:B------:R-:W-:Y:S06]  /*f600*/  HMMA.16816.F32.BF16 R84, R8, R24, R84 ;  /* 0x000000180854723c */ /* 0x000fec0000041854 */
[C---:B-1----:R-:W-:Y:S06]  /*f610*/  HMMA.16816.F32.BF16 R104, R4.reuse, R28, R104 ;  /* 0x0000001c0468723c */ /* 0x042fec0000041868 */
[C---:B---3--:R-:W-:Y:S06]  /*f620*/  HMMA.16816.F32.BF16 R72, R4.reuse, R20, R72 ;  /* 0x000000140448723c */ /* 0x048fec0000041848 */
[C---:B------:R-:W-:Y:S06]  /*f630*/  HMMA.16816.F32.BF16 R76, R4.reuse, R22, R76 ;  /* 0x00000016044c723c */ /* 0x040fec000004184c */
[----:B------:R-:W-:Y:S06]  /*f640*/  HMMA.16816.F32.BF16 R108, R4, R30, R108 ;  /* 0x0000001e046c723c */ /* 0x000fec000004186c */
[----:B------:R-:W-:Y:S01]  /*f650*/  HMMA.16816.F32.BF16 R68, R8, R20, R68 ;  /* 0x000000140844723c */ /* 0x000fe20000041844 */
[----:B------:R-:W-:-:S04]  /*f660*/  IMAD.WIDE.U32 R4, R191, -0x2daee0ad, RZ ;  /* 0xd2511f53bf047825 */ /* 0x000fc800078e00ff */
[--C-:B------:R-:W-:Y:S01]  /*f670*/  FFMA.FTZ R7, R184, UR38, -R12.reuse ;  /* 0x00000026b8077c23 */ /* 0x100fe2000801080c */
[----:B------:R-:W-:Y:S01]  /*f680*/  FFMA.FTZ R6, R185, UR38, -R12 ;  /* 0x00000026b9067c23 */ /* 0x000fe2000801080c */
[C---:B------:R-:W-:Y:S01]  /*f690*/  HMMA.16816.F32.BF16 R180, R8.reuse, R22, R80 ;  /* 0x0000001608b4723c */ /* 0x040fe20000041850 */
[----:B------:R-:W-:Y:S01]  /*f6a0*/  LOP3.LUT R3, R5, UR29, R178, 0x96, !PT ;  /* 0x0000001d05037c12 */ /* 0x000fe2000f8e96b2 */
[----:B------:R1:W-:Y:S01]  /*f6b0*/  MUFU.EX2 R194, R7 ;  /* 0x0000000700c27308 */ /* 0x0003e20000000800 */
[C---:B------:R-:W-:Y:S01]  /*f6c0*/  LOP3.LUT R24, R4.reuse, 0xff, RZ, 0xc0, !PT ;  /* 0x000000ff04187812 */ /* 0x040fe200078ec0ff */
[----:B------:R-:W-:Y:S01]  /*f6d0*/  LDSM.16.MT88.4 R80, [R209+0xb800] ;  /* 0x00b80000d150783b */ /* 0x000fe20000004200 */
[--C-:B------:R-:W-:Y:S01]  /*f6e0*/  SHF.R.U32.HI R21, RZ, 0x10, R4.reuse ;  /* 0x00000010ff157819 */ /* 0x100fe20000011604 */
[C---:B------:R-:W-:Y:S01]  /*f6f0*/  HMMA.16816.F32.BF16 R100, R8.reuse, R28, R100 ;  /* 0x0000001c0864723c */ /* 0x040fe20000041864 */
[----:B------:R-:W-:Y:S02]  /*f700*/  LOP3.LUT R22, R4, 0xffff, RZ, 0xc0, !PT ;  /* 0x0000ffff04167812 */ /* 0x000fe400078ec0ff */
[----:B------:R-:W-:Y:S01]  /*f710*/  SHF.R.U32.HI R23, RZ, 0x18, R4 ;  /* 0x00000018ff177819 */ /* 0x000fe20000011604 */
[----:B------:R-:W-:Y:S01]  /*f720*/  IMAD.WIDE.U32 R4, R179, -0x2daee0ad, RZ ;  /* 0xd2511f53b3047825 */ /* 0x000fe200078e00ff */
[----:B------:R-:W-:Y:S01]  /*f730*/  LOP3.LUT R21, R21, 0xff, RZ, 0xc0, !PT ;  /* 0x000000ff15157812 */ /* 0x000fe200078ec0ff */
[----:B------:R-:W-:Y:S01]  /*f740*/  HMMA.16816.F32.BF16 R136, R8, R26, R96 ;  /* 0x0000001a0888723c */ /* 0x000fe20000041860 */
[----:B------:R2:W-:Y:S01]  /*f750*/  MUFU.EX2 R191, R6 ;  /* 0x0000000600bf7308 */ /* 0x0005e20000000800 */
[----:B------:R-:W-:Y:S01]  /*f760*/  SHF.R.U32.HI R22, RZ, 0x8, R22 ;  /* 0x00000008ff167819 */ /* 0x000fe20000011616 */
[----:B------:R-:W-:Y:S01]  /*f770*/  LDSM.16.MT88.4 R96, [R211+0xb800] ;  /* 0x00b80000d360783b */ /* 0x000fe20000004200 */
[----:B----4-:R-:W-:-:S02]  /*f780*/  LOP3.LUT R2, R5, UR29, R242, 0x96, !PT ;  /* 0x0000001d05027c12 */ /* 0x010fc4000f8e96f2 */
[C---:B------:R-:W-:Y:S01]  /*f790*/  LOP3.LUT R5, R4.reuse, 0xffff, RZ, 0xc0, !PT ;  /* 0x0000ffff04057812 */ /* 0x040fe200078ec0ff */
[C---:B------:R-:W-:Y:S01]  /*f7a0*/  HMMA.16816.F32.BF16 R116, R8.reuse, R32, R116 ;  /* 0x000000200874723c */ /* 0x040fe20000041874 */
[----:B------:R-:W-:Y:S02]  /*f7b0*/  LOP3.LUT R20, R4, 0xff, RZ, 0xc0, !PT ;  /* 0x000000ff04147812 */ /* 0x000fe400078ec0ff */
[--C-:B------:R-:W-:Y:S02]  /*f7c0*/  SHF.R.U32.HI R12, RZ, 0x10, R4.reuse ;  /* 0x00000010ff0c7819 */ /* 0x100fe40000011604 */
[----:B-1----:R-:W-:Y:S01]  /*f7d0*/  SHF.R.U32.HI R7, RZ, 0x18, R4 ;  /* 0x00000018ff077819 */ /* 0x002fe20000011604 */
[----:B------:R-:W-:Y:S01]  /*f7e0*/  FFMA.FTZ R4, R193, UR38, -R13 ;  /* 0x00000026c1047c23 */ /* 0x000fe2000801080d */
[----:B------:R-:W-:Y:S01]  /*f7f0*/  SHF.R.U32.HI R5, RZ, 0x8, R5 ;  /* 0x00000008ff057819 */ /* 0x000fe20000011605 */
[----:B------:R-:W-:Y:S01]  /*f800*/  HMMA.16816.F32.BF16 R132, R8, R30, R112 ;  /* 0x0000001e0884723c */ /* 0x000fe20000041870 */
[----:B------:R-:W-:Y:S01]  /*f810*/  PRMT R25, R21, 0x5410, R23 ;  /* 0x0000541015197816 */ /* 0x000fe20000000017 */
[----:B------:R1:W-:Y:S01]  /*f820*/  MUFU.EX2 R185, R4 ;  /* 0x0000000400b97308 */ /* 0x0003e20000000800 */
[----:B------:R-:W-:Y:S01]  /*f830*/  PRMT R28, R20, 0x5410, R5 ;  /* 0x00005410141c7816 */ /* 0x000fe20000000005 */
[----:B--2---:R-:W-:Y:S01]  /*f840*/  FFMA.FTZ R6, R187, UR38, -R13 ;  /* 0x00000026bb067c23 */ /* 0x004fe2000801080d */
[----:B------:R-:W-:Y:S01]  /*f850*/  LOP3.LUT R5, R12, 0xff, RZ, 0xc0, !PT ;  /* 0x000000ff0c057812 */ /* 0x000fe200078ec0ff */
[----:B------:R-:W-:Y:S01]  /*f860*/  FMUL.FTZ R12, R128, R19 ;  /* 0x00000013800c7220 */ /* 0x000fe20000410000 */
[----:B------:R-:W-:Y:S01]  /*f870*/  PRMT R26, R24, 0x5410, R22 ;  /* 0x00005410181a7816 */ /* 0x000fe20000000016 */
[----:B------:R-:W-:Y:S01]  /*f880*/  FFMA.FTZ R22, R140, UR38, -R15 ;  /* 0x000000268c167c23 */ /* 0x000fe2000801080f */
[----:B------:R-:W-:Y:S01]  /*f890*/  PRMT R27, R5, 0x5410, R7 ;  /* 0x00005410051b7816 */ /* 0x000fe20000000007 */
[----:B------:R-:W-:Y:S01]  /*f8a0*/  FFMA.FTZ R5, R186, UR38, -R13 ;  /* 0x00000026ba057c23 */ /* 0x000fe2000801080d */
[----:B------:R2:W-:Y:S01]  /*f8b0*/  MUFU.EX2 R184, R6 ;  /* 0x0000000600b87308 */ /* 0x0005e20000000800 */
[----:B------:R-:W-:Y:S01]  /*f8c0*/  FFMA.FTZ R7, R141, UR38, -R15 ;  /* 0x000000268d077c23 */ /* 0x000fe2000801080f */
[----:B------:R-:W-:Y:S01]  /*f8d0*/  MOV R140, R156 ;  /* 0x0000009c008c7202 */ /* 0x000fe20000000f00 */
[----:B------:R-:W-:Y:S01]  /*f8e0*/  LDSM.16.MT88.4 R112, [R214+0xb800] ;  /* 0x00b80000d670783b */ /* 0x000fe20000004200 */
[----:B------:R-:W-:-:S02]  /*f8f0*/  MOV R141, R175 ;  /* 0x000000af008d7202 */ /* 0x000fc40000000f00 */
[----:B------:R-:W-:Y:S01]  /*f900*/  MOV R187, R48 ;  /* 0x0000003000bb7202 */ /* 0x000fe20000000f00 */
[----:B-1----:R-:W-:Y:S01]  /*f910*/  FFMA.FTZ R4, R190, UR38, -R13 ;  /* 0x00000026be047c23 */ /* 0x002fe2000801080d */
[----:B------:R-:W1:Y:S01]  /*f920*/  MUFU.EX2 R178, R5 ;  /* 0x0000000500b27308 */ /* 0x000e620000000800 */
[----:B------:R-:W-:Y:S01]  /*f930*/  FMUL.FTZ R13, R129, R19 ;  /* 0x00000013810d7220 */ /* 0x000fe20000410000 */
[----:B------:R-:W-:Y:S01]  /*f940*/  MOV R186, R67 ;  /* 0x0000004300ba7202 */ /* 0x000fe20000000f00 */
[----:B------:R-:W-:Y:S01]  /*f950*/  IMAD.MOV.U32 R190, RZ, RZ, R66 ;  /* 0x000000ffffbe7224 */ /* 0x000fe200078e0042 */
[----:B------:R-:W-:Y:S02]  /*f960*/  MOV R242, R64 ;  /* 0x0000004000f27202 */ /* 0x000fe40000000f00 */
[----:B------:R-:W-:Y:S02]  /*f970*/  MOV R193, R65 ;  /* 0x0000004100c17202 */ /* 0x000fe40000000f00 */
[----:B------:R3:W4:Y:S01]  /*f980*/  MUFU.EX2 R179, R4 ;  /* 0x0000000400b37308 */ /* 0x0007220000000800 */
[----:B--2---:R-:W-:Y:S01]  /*f990*/  FFMA.FTZ R6, R176, UR38, -R14 ;  /* 0x00000026b0067c23 */ /* 0x004fe2000801080e */
[----:B------:R-:W-:Y:S01]  /*f9a0*/  IMAD.MOV.U32 R176, RZ, RZ, R172 ;  /* 0x000000ffffb07224 */ /* 0x000fe200078e00ac */
[----:B------:R-:W-:Y:S05]  /*f9b0*/  LDSM.16.MT88.4 R64, [R213+0xa800] ;  /* 0x00a80000d540783b */ /* 0x000fea0000004200 */
[----:B------:R-:W-:Y:S01]  /*f9c0*/  MUFU.EX2 R30, R6 ;  /* 0x00000006001e7308 */ /* 0x000fe20000000800 */
[----:B---3--:R-:W-:-:S04]  /*f9d0*/  LOP3.LUT R4, R3, 0xffff, RZ, 0xc0, !PT ;  /* 0x0000ffff03047812 */ /* 0x008fc800078ec0ff */
[----:B------:R-:W-:Y:S02]  /*f9e0*/  SHF.R.U32.HI R5, RZ, 0x8, R4 ;  /* 0x00000008ff057819 */ /* 0x000fe40000011604 */
[----:B------:R-:W-:-:S04]  /*f9f0*/  LOP3.LUT R4, R3, 0xff, RZ, 0xc0, !PT ;  /* 0x000000ff03047812 */ /* 0x000fc800078ec0ff */
[----:B------:R-:W-:Y:S01]  /*fa00*/  PRMT R23, R4, 0x5410, R5 ;  /* 0x0000541004177816 */ /* 0x000fe20000000005 */
[--C-:B------:R-:W-:Y:S01]  /*fa10*/  FFMA.FTZ R4, R195, UR38, -R14.reuse ;  /* 0x00000026c3047c23 */ /* 0x100fe2000801080e */
[--C-:B------:R-:W-:Y:S02]  /*fa20*/  SHF.R.U32.HI R5, RZ, 0x10, R3.reuse ;  /* 0x00000010ff057819 */ /* 0x100fe40000011603 */
[----:B------:R-:W-:Y:S01]  /*fa30*/  MOV R195, R49 ;  /* 0x0000003100c37202 */ /* 0x000fe20000000f00 */
[----:B------:R2:W-:Y:S02]  /*fa40*/  MUFU.EX2 R33, R4 ;  /* 0x0000000400217308 */ /* 0x0005e40000000800 */
[----:B--2---:R-:W-:Y:S02]  /*fa50*/  SHF.R.U32.HI R4, RZ, 0x18, R3 ;  /* 0x00000018ff047819 */ /* 0x004fe40000011603 */
[----:B------:R-:W-:Y:S01]  /*fa60*/  LOP3.LUT R3, R5, 0xff, RZ, 0xc0, !PT ;  /* 0x000000ff05037812 */ /* 0x000fe200078ec0ff */
[----:B------:R-:W-:Y:S01]  /*fa70*/  FFMA.FTZ R5, R189, UR38, -R14 ;  /* 0x00000026bd057c23 */ /* 0x000fe2000801080e */
[----:B------:R-:W-:-:S02]  /*fa80*/  MOV R189, R50 ;  /* 0x0000003200bd7202 */ /* 0x000fc40000000f00 */
[----:B------:R-:W-:Y:S01]  /*fa90*/  PRMT R21, R3, 0x5410, R4 ;  /* 0x0000541003157816 */ /* 0x000fe20000000004 */
[----:B------:R2:W3:Y:S01]  /*faa0*/  MUFU.EX2 R32, R5 ;  /* 0x0000000500207308 */ /* 0x0004e20000000800 */
[----:B------:R-:W-:-:S04]  /*fab0*/  LOP3.LUT R3, R2, 0xffff, RZ, 0xc0, !PT ;  /* 0x0000ffff02037812 */ /* 0x000fc800078ec0ff */
[----:B------:R-:W-:Y:S02]  /*fac0*/  SHF.R.U32.HI R4, RZ, 0x8, R3 ;  /* 0x00000008ff047819 */ /* 0x000fe40000011603 */
[----:B------:R-:W-:-:S04]  /*fad0*/  LOP3.LUT R3, R2, 0xff, RZ, 0xc0, !PT ;  /* 0x000000ff02037812 */ /* 0x000fc800078ec0ff */
[----:B------:R-:W-:Y:S02]  /*fae0*/  PRMT R20, R3, 0x5410, R4 ;  /* 0x0000541003147816 */ /* 0x000fe40000000004 */
[--C-:B------:R-:W-:Y:S02]  /*faf0*/  SHF.R.U32.HI R3, RZ, 0x10, R2.reuse ;  /* 0x00000010ff037819 */ /* 0x100fe40000011602 */
[----:B------:R-:W-:Y:S02]  /*fb00*/  SHF.R.U32.HI R4, RZ, 0x18, R2 ;  /* 0x00000018ff047819 */ /* 0x000fe40000011602 */
[----:B------:R-:W-:Y:S01]  /*fb10*/  LOP3.LUT R2, R3, 0xff, RZ, 0xc0, !PT ;  /* 0x000000ff03027812 */ /* 0x000fe200078ec0ff */
[----:B--2---:R-:W-:Y:S01]  /*fb20*/  FFMA.FTZ R5, R188, UR38, -R14 ;  /* 0x00000026bc057c23 */ /* 0x004fe2000801080e */
[--C-:B------:R-:W-:Y:S01]  /*fb30*/  FFMA.FTZ R3, R142, UR38, -R15.reuse ;  /* 0x000000268e037c23 */ /* 0x100fe2000801080f */
[-C--:B------:R-:W-:Y:S01]  /*fb40*/  FMUL.FTZ R14, R130, R18.reuse ;  /* 0x00000012820e7220 */ /* 0x080fe20000410000 */
[----:B------:R-:W-:Y:S01]  /*fb50*/  PRMT R24, R2, 0x5410, R4 ;  /* 0x0000541002187816 */ /* 0x000fe20000000004 */
[----:B------:R-:W-:Y:S01]  /*fb60*/  FFMA.FTZ R2, R143, UR38, -R15 ;  /* 0x000000268f027c23 */ /* 0x000fe2000801080f */
[----:B------:R-:W-:Y:S01]  /*fb70*/  FMUL.FTZ R15, R131, R18 ;  /* 0x00000012830f7220 */ /* 0x000fe20000410000 */
[----:B------:R2:W-:Y:S01]  /*fb80*/  MUFU.EX2 R31, R5 ;  /* 0x00000005001f7308 */ /* 0x0005e20000000800 */
[----:B------:R-:W-:-:S02]  /*fb90*/  HSET2.LE.AND R4, R26, R0, PT ;  /* 0x000000001a047233 */ /* 0x000fc40003803000 */
[----:B------:R-:W-:Y:S02]  /*fba0*/  HSET2.LE.AND R6, R20, R0, PT ;  /* 0x0000000014067233 */ /* 0x000fe40003803000 */
[----:B------:R-:W-:Y:S01]  /*fbb0*/  MOV R26, R157 ;  /* 0x0000009d001a7202 */ /* 0x000fe20000000f00 */
[----:B------:R-:W-:Y:S01]  /*fbc0*/  HMMA.16816.F32.BF16 R12, R8, R34, R12 ;  /* 0x00000022080c723c */ /* 0x000fe2000004180c */
[----:B------:R-:W-:Y:S01]  /*fbd0*/  MOV R143, R174 ;  /* 0x000000ae008f7202 */ /* 0x000fe20000000f00 */
[----:B------:R1:W-:Y:S01]  /*fbe0*/  MUFU.EX2 R29, R3 ;  /* 0x00000003001d7308 */ /* 0x0003e20000000800 */
[----:B------:R-:W-:Y:S02]  /*fbf0*/  MOV R142, R173 ;  /* 0x000000ad008e7202 */ /* 0x000fe40000000f00 */
[----:B------:R-:W-:Y:S01]  /*fc00*/  MOV R188, R51 ;  /* 0x0000003300bc7202 */ /* 0x000fe20000000f00 */
[----:B------:R-:W-:Y:S01]  /*fc10*/  LDSM.16.MT88.4 R172, [R211+0xa800] ;  /* 0x00a80000d3ac783b */ /* 0x000fe20000004200 */
[----:B------:R-:W-:Y:S01]  /*fc20*/  MOV R34, R159 ;  /* 0x0000009f00227202 */ /* 0x000fe20000000f00 */
[----:B------:R-:W-:-:S02]  /*fc30*/  IMAD.MOV.U32 R35, RZ, RZ, R158 ;  /* 0x000000ffff237224 */ /* 0x000fc400078e009e */
[----:B------:R-:W-:Y:S01]  /*fc40*/  FFMA.FTZ R10, R140, R18, R26 ;  /* 0x000000128c0a7223 */ /* 0x000fe2000001001a */
[----:B------:R3:W-:Y:S01]  /*fc50*/  MUFU.EX2 R9, R7 ;  /* 0x0000000700097308 */ /* 0x0007e20000000800 */
[----:B--2---:R-:W-:Y:S01]  /*fc60*/  HSET2.LE.AND R5, R25, R0, PT ;  /* 0x0000000019057233 */ /* 0x004fe20003803000 */
[----:B------:R-:W-:Y:S01]  /*fc70*/  FFMA.FTZ R11, R35, R19, R34 ;  /* 0x00000013230b7223 */ /* 0x000fe20000010022 */
[----:B------:R-:W-:Y:S01]  /*fc80*/  FADD.FTZ R10, R188, R10 ;  /* 0x0000000abc0a7221 */ /* 0x000fe20000010000 */
[----:B------:R-:W2:Y:S04]  /*fc90*/  LDSM.16.MT88.4 R156, [R209+0xa800] ;  /* 0x00a80000d19c783b */ /* 0x000ea80000004200 */
[----:B------:R5:W5:Y:S01]  /*fca0*/  MUFU.EX2 R25, R2 ;  /* 0x0000000200197308 */ /* 0x000b620000000800 */
[----:B-1----:R-:W-:Y:S01]  /*fcb0*/  F2FP.BF16.F32.PACK_AB R3, R184, R178 ;  /* 0x000000b2b803723e */ /* 0x002fe200000010ff */
[----:B------:R-:W1:Y:S03]  /*fcc0*/  LDSM.16.MT88.4 R48, [R214+0xa800] ;  /* 0x00a80000d630783b */ /* 0x000e660000004200 */
[----:B------:R-:W-:-:S02]  /*fcd0*/  LOP3.LUT R131, R5, R3, RZ, 0xc0, !PT ;  /* 0x0000000305837212 */ /* 0x000fc400078ec0ff */
[----:B----4-:R-:W-:Y:S01]  /*fce0*/  F2FP.BF16.F32.PACK_AB R5, R179, R185 ;  /* 0x000000b9b305723e */ /* 0x010fe200000010ff */
[----:B------:R-:W4:Y:S01]  /*fcf0*/  MUFU.EX2 R8, R22 ;  /* 0x0000001600087308 */ /* 0x000f220000000800 */
[----:B---3--:R-:W-:Y:S02]  /*fd00*/  F2FP.BF16.F32.PACK_AB R7, R32, R33 ;  /* 0x000000212007723e */ /* 0x008fe400000010ff */
[----:B------:R-:W-:Y:S02]  /*fd10*/  F2FP.BF16.F32.PACK_AB R3, R192, R238 ;  /* 0x000000eec003723e */ /* 0x000fe400000010ff */
[----:B------:R-:W-:Y:S02]  /*fd20*/  LOP3.LUT R124, R6, R7, RZ, 0xc0, !PT ;  /* 0x00000007067c7212 */ /* 0x000fe400078ec0ff */
[----:B-----5:R-:W-:-:S04]  /*fd30*/  F2FP.BF16.F32.PACK_AB R2, R191, R194 ;  /* 0x000000c2bf02723e */ /* 0x020fc800000010ff */
[----:B------:R-:W-:Y:S02]  /*fd40*/  LOP3.LUT R130, R4, R2, RZ, 0xc0, !PT ;  /* 0x0000000204827212 */ /* 0x000fe400078ec0ff */
[--C-:B------:R-:W-:Y:S02]  /*fd50*/  HSET2.LE.AND R4, R21, R0.reuse, PT ;  /* 0x0000000015047233 */ /* 0x100fe40003803000 */
[----:B------:R-:W-:-:S03]  /*fd60*/  HSET2.LE.AND R2, R23, R0, PT ;  /* 0x0000000017027233 */ /* 0x000fc60003803000 */
[----:B------:R-:W-:Y:S02]  /*fd70*/  LOP3.LUT R129, R4, R5, RZ, 0xc0, !PT ;  /* 0x0000000504817212 */ /* 0x000fe400078ec0ff */
[----:B------:R-:W3:Y:S01]  /*fd80*/  LDSM.16.MT88.4 R4, [R213+0xb800] ;  /* 0x00b80000d504783b */ /* 0x000ee20000004200 */
[----:B------:R-:W-:Y:S02]  /*fd90*/  LOP3.LUT R128, R2, R3, RZ, 0xc0, !PT ;  /* 0x0000000302807212 */ /* 0x000fe400078ec0ff */
[----:B------:R-:W-:Y:S02]  /*fda0*/  HSET2.LE.AND R2, R24, R0, PT ;  /* 0x0000000018027233 */ /* 0x000fe40003803000 */
[----:B------:R-:W-:-:S03]  /*fdb0*/  F2FP.BF16.F32.PACK_AB R3, R25, R29 ;  /* 0x0000001d1903723e */ /* 0x000fc600000010ff */
[C---:B--2---:R-:W-:Y:S01]  /*fdc0*/  HMMA.16816.F32.BF16 R148, R128.reuse, R156, R148 ;  /* 0x0000009c8094723c */ /* 0x044fe20000041894 */
[----:B------:R-:W-:Y:S02]  /*fdd0*/  LOP3.LUT R125, R2, R3, RZ, 0xc0, !PT ;  /* 0x00000003027d7212 */ /* 0x000fe400078ec0ff */
[--C-:B------:R-:W-:Y:S02]  /*fde0*/  HSET2.LE.AND R2, R28, R0.reuse, PT ;  /* 0x000000001c027233 */ /* 0x100fe40003803000 */
[----:B------:R-:W-:Y:S01]  /*fdf0*/  F2FP.BF16.F32.PACK_AB R3, R30, R31 ;  /* 0x0000001f1e03723e */ /* 0x000fe200000010ff */
[C---:B------:R-:W-:Y:S03]  /*fe00*/  HMMA.16816.F32.BF16 R164, R128.reuse, R172, R164 ;  /* 0x000000ac80a4723c */ /* 0x040fe600000418a4 */
[----:B------:R-:W-:Y:S02]  /*fe10*/  LOP3.LUT R126, R2, R3, RZ, 0xc0, !PT ;  /* 0x00000003027e7212 */ /* 0x000fe400078ec0ff */
[----:B------:R-:W-:Y:S01]  /*fe20*/  HSET2.LE.AND R2, R27, R0, PT ;  /* 0x000000001b027233 */ /* 0x000fe20003803000 */
[----:B-1----:R-:W-:Y:S01]  /*fe30*/  HMMA.16816.F32.BF16 R36, R128, R48, R36 ;  /* 0x000000308024723c */ /* 0x002fe20000041824 */
[----:B----4-:R-:W-:-:S04]  /*fe40*/  F2FP.BF16.F32.PACK_AB R3, R8, R9 ;  /* 0x000000090803723e */ /* 0x010fc800000010ff */
[----:B------:R-:W-:Y:S01]  /*fe50*/  LOP3.LUT R127, R2, R3, RZ, 0xc0, !PT ;  /* 0x00000003027f7212 */ /* 0x000fe200078ec0ff */
[----:B------:R-:W-:Y:S01]  /*fe60*/  FFMA.FTZ R3, R143, R17, R141 ;  /* 0x000000118f037223 */ /* 0x000fe2000001008d */
[----:B------:R-:W-:Y:S01]  /*fe70*/  FFMA.FTZ R2, R142, R16, R252 ;  /* 0x000000108e027223 */ /* 0x000fe200000100fc */
[----:B------:R-:W-:Y:S03]  /*fe80*/  HMMA.16816.F32.BF16 R68, R128, R80, R68 ;  /* 0x000000508044723c */ /* 0x000fe60000041844 */
[----:B------:R-:W-:-:S03]  /*fe90*/  FADD.FTZ R2, R243, R2 ;  /* 0x00000002f3027221 */ /* 0x000fc60000010000 */
[----:B------:R-:W-:Y:S01]  /*fea0*/  HMMA.16816.F32.BF16 R144, R124, R156, R144 ;  /* 0x0000009c7c90723c */ /* 0x000fe20000041890 */
[----:B------:R-:W-:-:S04]  /*feb0*/  FADD.FTZ R2, R239, R2 ;  /* 0x00000002ef027221 */ /* 0x000fc80000010000 */
[----:B------:R-:W-:Y:S01]  /*fec0*/  FADD.FTZ R2, R177, R2 ;  /* 0x00000002b1027221 */ /* 0x000fe20000010000 */
[----:B---3--:R-:W-:Y:S03]  /*fed0*/  HMMA.16816.F32.BF16 R120, R124, R4, R120 ;  /* 0x000000047c78723c */ /* 0x008fe60000041878 */
[----:B------:R-:W-:-:S03]  /*fee0*/  FADD.FTZ R2, R29, R2 ;  /* 0x000000021d027221 */ /* 0x000fc60000010000 */
[----:B------:R-:W-:Y:S01]  /*fef0*/  HMMA.16816.F32.BF16 R116, R128, R4, R116 ;  /* 0x000000048074723c */ /* 0x000fe20000041874 */
[----:B------:R-:W-:-:S04]  /*ff00*/  FADD.FTZ R2, R25, R2 ;  /* 0x0000000219027221 */ /* 0x000fc80000010000 */
        /* <DEDUP_REMOVED lines=25> */
[----:B------:R-:W-:-:S04]  /*100a0*/  FADD.FTZ R238, R30, R5 ;  /* 0x000000051eee7221 */ /* 0x000fc80000010000 */
[----:B------:R1:W-:Y:S01]  /*100b0*/  STL [R1+0x1c], R243 ;  /* 0x00001cf301007387 */ /* 0x0003e20000100800 */
[C---:B------:R-:W-:Y:S03]  /*100c0*/  HMMA.16816.F32.BF16 R44, R124.reuse, R50, R44 ;  /* 0x000000327c2c723c */ /* 0x040fe6000004182c */
[----:B------:R1:W-:Y:S03]  /*100d0*/  STL [R1+0x18], R242 ;  /* 0x000018f201007387 */ /* 0x0003e60000100800 */
[C---:B------:R-:W-:Y:S01]  /*100e0*/  HMMA.16816.F32.BF16 R56, R124.reuse, R64, R56 ;  /* 0x000000407c38723c */ /* 0x040fe20000041838 */
[----:B------:R1:W-:Y:S04]  /*100f0*/  STL [R1+0x20], R238 ;  /* 0x000020ee01007387 */ /* 0x0003e80000100800 */
[----:B------:R1:W-:Y:S01]  /*10100*/  STL [R1+0x24], R239 ;  /* 0x000024ef01007387 */ /* 0x0003e20000100800 */
        /* <DEDUP_REMOVED lines=22> */
[----:B------:R-:W-:Y:S01]  /*10270*/  MOV R134, R233 ;  /* 0x000000e900867202 */ /* 0x000fe20000000f00 */
[----:B------:R-:W-:-:S05]  /*10280*/  NOP ;  /* 0x0000000000007918 */ /* 0x000fca0000000000 */
[----:B-1----:R-:W-:-:S15]  /*10290*/  @!P0 BRA `(.L_x_2311) ;  /* 0x00000034004c8947 */ /* 0x002fde0003800000 */
[----:B------:R-:W2:Y:S01]  /*102a0*/  LDL R250, [R1+0x74] ;  /* 0x0000740001fa7983 */ /* 0x000ea20000100800 */
[----:B------:R-:W-:-:S04]  /*102b0*/  DEPBAR.LE SB0, 0x0 ;  /* 0x000080000000791a */ /* 0x000fc80000000000 */
[----:B------:R-:W3:Y:S01]  /*102c0*/  LDL R251, [R1+0x38] ;  /* 0x0000380001fb7983 */ /* 0x000ee20000100800 */
[----:B------:R-:W-:Y:S02]  /*102d0*/  IMAD.U32 R6, RZ, RZ, UR10 ;  /* 0x0000000aff067e24 */ /* 0x000fe4000f8e00ff */
[----:B------:R-:W-:Y:S01]  /*102e0*/  IMAD.U32 R2, RZ, RZ, UR10 ;  /* 0x0000000aff027e24 */ /* 0x000fe2000f8e00ff */
[----:B------:R-:W-:Y:S01]  /*102f0*/  BAR.SYNC.DEFER_BLOCKING 0x0 ;  /* 0x0000000000007b1d */ /* 0x000fe20000010000 */
[C---:B------:R-:W-:Y:S02]  /*10300*/  IADD3 R8, P5, R240.reuse, -UR10, RZ ;  /* 0x8000000af0087c10 */ /* 0x040fe4000ffbe0ff */
[----:B------:R-:W-:Y:S02]  /*10310*/  IADD3 R6, P4, P3, R240, 0x80, -R6 ;  /* 0x00000080f0067810 */ /* 0x000fe40007b9e806 */
[C---:B------:R-:W-:Y:S02]  /*10320*/  IADD3 R4, P2, R234.reuse, -UR10, RZ ;  /* 0x8000000aea047c10 */ /* 0x040fe4000ff5e0ff */
[----:B------:R-:W-:Y:S01]  /*10330*/  IADD3 R2, P1, P0, R234, 0x80, -R2 ;  /* 0x00000080ea027810 */ /* 0x000fe2000783e802 */
[----:B------:R-:W4:Y:S01]  /*10340*/  LDL R249, [R1+0x70] ;  /* 0x0000700001f97983 */ /* 0x000f220000100800 */
[----:B------:R-:W-:-:S02]  /*10350*/  IADD3.X R9, R241, ~UR11, RZ, P5, !PT ;  /* 0x8000000bf1097c10 */ /* 0x000fc4000affe4ff */
[----:B------:R-:W-:Y:S02]  /*10360*/  IADD3.X R7, R241, ~UR11, RZ, P4, P3 ;  /* 0x8000000bf1077c10 */ /* 0x000fe4000a7e64ff */
        /* <DEDUP_REMOVED lines=9> */
[----:B------:R-:W-:Y:S04]  /*10400*/  LDSM.16.M88.4 R24, [R208+0x8000] ;  /* 0x00800000d018783b */ /* 0x000fe80000000200 */
[----:B------:R-:W-:Y:S04]  /*10410*/  LDSM.16.M88.4 R20, [R208+0x8800] ;  /* 0x00880000d014783b */ /* 0x000fe80000000200 */
[----:B------:R-:W-:Y:S04]  /*10420*/  LDSM.16.M88.4 R28, [R219] ;  /* 0x00000000db1c783b */ /* 0x000fe80000000200 */
[----:B-1----:R-:W1:Y:S04]  /*10430*/  LDSM.16.M88.4 R8, [R210] ;  /* 0x00000000d208783b */ /* 0x002e680000000200 */
[----:B------:R-:W-:Y:S04]  /*10440*/  LDSM.16.M88.4 R12, [R212+0x2000] ;  /* 0x00200000d40c783b */ /* 0x000fe80000000200 */
[----:B-----5:R-:W5:Y:S04]  /*10450*/  LDSM.16.M88.4 R4, [R210+0x2000] ;  /* 0x00200000d204783b */ /* 0x020f680000000200 */
[----:B------:R-:W5:Y:S04]  /*10460*/  LDSM.16.M88.4 R32, [R222] ;  /* 0x00000000de20783b */ /* 0x000f680000000200 */
[----:B------:R-:W5:Y:S01]  /*10470*/  LDSM.16.M88.4 R16, [R212] ;  /* 0x00000000d410783b */ /* 0x000f620000000200 */
[----:B------:R-:W-:Y:S01]  /*10480*/  UIADD3 UR32, UR37, -0x5, URZ ;  /* 0xfffffffb25207890 */ /* 0x000fe2000fffe03f */
[----:B------:R-:W-:-:S02]  /*10490*/  IMAD.U32 R2, RZ, RZ, UR35 ;  /* 0x00000023ff027e24 */ /* 0x000fc4000f8e00ff */
[----:B------:R-:W0:Y:S01]  /*104a0*/  LDGDEPBAR ;  /* 0x00000000000079af */ /* 0x000e220000000000 */
[----:B-1----:R-:W-:Y:S06]  /*104b0*/  HMMA.16816.F32.BF16 R184, R8, R24, RZ ;  /* 0x0000001808b8723c */ /* 0x002fec00000418ff */
[C---:B-----5:R-:W-:Y:S06]  /*104c0*/  HMMA.16816.F32.BF16 R180, R4.reuse, R26, RZ ;  /* 0x0000001a04b4723c */ /* 0x060fec00000418ff */
[C---:B------:R-:W-:Y:S06]  /*104d0*/  HMMA.16816.F32.BF16 R136, R4.reuse, R24, RZ ;  /* 0x000000180488723c */ /* 0x040fec00000418ff */
[C---:B------:R-:W-:Y:S06]  /*104e0*/  HMMA.16816.F32.BF16 R132, R4.reuse, R20, RZ ;  /* 0x000000140484723c */ /* 0x040fec00000418ff */
[----:B------:R-:W-:Y:S01]  /*104f0*/  HMMA.16816.F32.BF16 R176, R4, R22, RZ ;  /* 0x0000001604b0723c */ /* 0x000fe200000418ff */
[----:B------:R-:W-:Y:S05]  /*10500*/  LDSM.16.M88.4 R4, [R218+0x2000] ;  /* 0x00200000da04783b */ /* 0x000fea0000000200 */
[C---:B------:R-:W-:Y:S01]  /*10510*/  HMMA.16816.F32.BF16 R192, R8.reuse, R26, RZ ;  /* 0x0000001a08c0723c */ /* 0x040fe200000418ff */
[----:B------:R-:W1:Y:S05]  /*10520*/  LDSM.16.M88.4 R24, [R216+0x8000] ;  /* 0x00800000d818783b */ /* 0x000e6a0000000200 */
[C---:B------:R-:W-:Y:S06]  /*10530*/  HMMA.16816.F32.BF16 R140, R8.reuse, R20, RZ ;  /* 0x00000014088c723c */ /* 0x040fec00000418ff */
[----:B------:R-:W-:Y:S01]  /*10540*/  HMMA.16816.F32.BF16 R188, R8, R22, RZ ;  /* 0x0000001608bc723c */ /* 0x000fe200000418ff */
[----:B------:R-:W5:Y:S04]  /*10550*/  LDSM.16.M88.4 R20, [R216+0x8800] ;  /* 0x00880000d814783b */ /* 0x000f680000000200 */
[----:B------:R-:W5:Y:S01]  /*10560*/  LDSM.16.M88.4 R8, [R218] ;  /* 0x00000000da08783b */ /* 0x000f620000000200 */
[C---:B------:R-:W-:Y:S06]  /*10570*/  HMMA.16816.F32.BF16 R180, R12.reuse, R30, R180 ;  /* 0x0000001e0cb4723c */ /* 0x040fec00000418b4 */
[C---:B------:R-:W-:Y:S01]  /*10580*/  HMMA.16816.F32.BF16 R200, R12.reuse, R28, R136 ;  /* 0x0000001c0cc8723c */ /* 0x040fe20000041888 */
[----:B------:R-:W-:Y:S05]  /*10590*/  LDSM.16.M88.4 R136, [R215] ;  /* 0x00000000d788783b */ /* 0x000fea0000000200 */
[C---:B------:R-:W-:Y:S01]  /*105a0*/  HMMA.16816.F32.BF16 R204, R12.reuse, R32, R132 ;  /* 0x000000200ccc723c */ /* 0x040fe20000041884 */
[----:B------:R-:W-:Y:S05]  /*105b0*/  LDSM.16.M88.4 R132, [R215+0x800] ;  /* 0x00080000d784783b */ /* 0x000fea0000000200 */
[----:B------:R-:W-:Y:S01]  /*105c0*/  HMMA.16816.F32.BF16 R196, R12, R34, R176 ;  /* 0x000000220cc4723c */ /* 0x000fe200000418b0 */
[----:B------:R-:W5:Y:S05]  /*105d0*/  LDSM.16.M88.4 R12, [R217+0x2000] ;  /* 0x00200000d90c783b */ /* 0x000f6a0000000200 */
[C---:B------:R-:W-:Y:S06]  /*105e0*/  HMMA.16816.F32.BF16 R176, R16.reuse, R32, R140 ;  /* 0x0000002010b0723c */ /* 0x040fec000004188c */
[C---:B------:R-:W-:Y:S06]  /*105f0*/  HMMA.16816.F32.BF16 R184, R16.reuse, R28, R184 ;  /* 0x0000001c10b8723c */ /* 0x040fec00000418b8 */
[C---:B------:R-:W-:Y:S06]  /*10600*/  HMMA.16816.F32.BF16 R140, R16.reuse, R30, R192 ;  /* 0x0000001e108c723c */ /* 0x040fec00000418c0 */
[----:B------:R-:W-:Y:S06]  /*10610*/  HMMA.16816.F32.BF16 R32, R16, R34, R188 ;  /* 0x000000221020723c */ /* 0x000fec00000418bc */
[C---:B-1----:R-:W-:Y:S06]  /*10620*/  HMMA.16816.F32.BF16 R28, R4.reuse, R26, R180 ;  /* 0x0000001a041c723c */ /* 0x042fec00000418b4 */
[C---:B-----5:R-:W-:Y:S06]  /*10630*/  HMMA.16816.F32.BF16 R180, R4.reuse, R20, R204 ;  /* 0x0000001404b4723c */ /* 0x060fec00000418cc */
[-C--:B------:R-:W-:Y:S06]  /*10640*/  HMMA.16816.F32.BF16 R16, R4, R24.reuse, R200 ;  /* 0x000000180410723c */ /* 0x080fec00000418c8 */
[C---:B------:R-:W-:Y:S06]  /*10650*/  HMMA.16816.F32.BF16 R200, R8.reuse, R24, R184 ;  /* 0x0000001808c8723c */ /* 0x040fec00000418b8 */
[C---:B------:R-:W-:Y:S06]  /*10660*/  HMMA.16816.F32.BF16 R140, R8.reuse, R26, R140 ;  /* 0x0000001a088c723c */ /* 0x040fec000004188c */
[C---:B------:R-:W-:Y:S06]  /*10670*/  HMMA.16816.F32.BF16 R192, R8.reuse, R20, R176 ;  /* 0x0000001408c0723c */ /* 0x040fec00000418b0 */
[-C--:B------:R-:W-:Y:S01]  /*10680*/  HMMA.16816.F32.BF16 R188, R8, R22.reuse, R32 ;  /* 0x0000001608bc723c */ /* 0x080fe20000041820 */
[----:B------:R-:W1:Y:S04]  /*10690*/  LDSM.16.M88.4 R8, [R217] ;  /* 0x00000000d908783b */ /* 0x000e680000000200 */
[----:B------:R-:W-:Y:S01]  /*106a0*/  LDSM.16.M88.4 R32, [R208+0x9800] ;  /* 0x00980000d020783b */ /* 0x000fe20000000200 */
[----:B------:R-:W-:Y:S03]  /*106b0*/  HMMA.16816.F32.BF16 R196, R4, R22, R196 ;  /* 0x0000001604c4723c */ /* 0x000fe600000418c4 */
[----:B------:R-:W-:Y:S03]  /*106c0*/  LDSM.16.M88.4 R4, [R210+0x6000] ;  /* 0x00600000d204783b */ /* 0x000fe60000000200 */
[C---:B------:R-:W-:Y:S01]  /*106d0*/  HMMA.16816.F32.BF16 R24, R12.reuse, R138, R28 ;  /* 0x0000008a0c18723c */ /* 0x040fe2000004181c */
[----:B------:R-:W5:Y:S05]  /*106e0*/  LDSM.16.M88.4 R28, [R208+0x9000] ;  /* 0x00900000d01c783b */ /* 0x000f6a0000000200 */
[C---:B------:R-:W-:Y:S06]  /*106f0*/  HMMA.16816.F32.BF16 R20, R12.reuse, R132, R180 ;  /* 0x000000840c14723c */ /* 0x040fec00000418b4 */
[C---:B------:R-:W-:Y:S01]  /*10700*/  HMMA.16816.F32.BF16 R184, R12.reuse, R136, R16 ;  /* 0x000000880cb8723c */ /* 0x040fe20000041810 */
[----:B------:R-:W2:Y:S05]  /*10710*/  LDSM.16.M88.4 R16, [R210+0x4000] ;  /* 0x00400000d210783b */ /* 0x000eaa0000000200 */
[----:B------:R-:W-:Y:S06]  /*10720*/  HMMA.16816.F32.BF16 R12, R12, R134, R196 ;  /* 0x000000860c0c723c */ /* 0x000fec00000418c4 */
[C---:B-1----:R-:W-:Y:S06]  /*10730*/  HMMA.16816.F32.BF16 R176, R8.reuse, R136, R200 ;  /* 0x0000008808b0723c */ /* 0x042fec00000418c8 */
[C---:B------:R-:W-:Y:S06]  /*10740*/  HMMA.16816.F32.BF16 R140, R8.reuse, R138, R140 ;  /* 0x0000008a088c723c */ /* 0x040fec000004188c */
[C---:B------:R-:W-:Y:S06]  /*10750*/  HMMA.16816.F32.BF16 R136, R8.reuse, R132, R192 ;  /* 0x000000840888723c */ /* 0x040fec00000418c0 */
[----:B------:R-:W-:Y:S01]  /*10760*/  HMMA.16816.F32.BF16 R132, R8, R134, R188 ;  /* 0x000000860884723c */ /* 0x000fe200000418bc */
[----:B------:R-:W-:Y:S05]  /*10770*/  LDSM.16.M88.4 R8, [R212+0x6000] ;  /* 0x00600000d408783b */ /* 0x000fea0000000200 */
[C---:B-----5:R-:W-:Y:S01]  /*10780*/  HMMA.16816.F32.BF16 R196, R4.reuse, R30, R24 ;  /* 0x0000001e04c4723c */ /* 0x060fe20000041818 */
[----:B------:R-:W1:Y:S05]  /*10790*/  LDSM.16.M88.4 R24, [R221] ;  /* 0x00000000dd18783b */ /* 0x000e6a0000000200 */
[C---:B------:R-:W-:Y:S01]  /*107a0*/  HMMA.16816.F32.BF16 R192, R4.reuse, R32, R20 ;  /* 0x0000002004c0723c */ /* 0x040fe20000041814 */
[----:B------:R-:W5:Y:S05]  /*107b0*/  LDSM.16.M88.4 R20, [R220] ;  /* 0x00000000dc14783b */ /* 0x000f6a0000000200 */
[C---:B------:R-:W-:Y:S06]  /*107c0*/  HMMA.16816.F32.BF16 R200, R4.reuse, R28, R184 ;  /* 0x0000001c04c8723c */ /* 0x040fec00000418b8 */
[----:B------:R-:W-:Y:S01]  /*107d0*/  HMMA.16816.F32.BF16 R188, R4, R34, R12 ;  /* 0x0000002204bc723c */ /* 0x000fe2000004180c */
[----:B------:R-:W3:Y:S04]  /*107e0*/  LDSM.16.M88.4 R12, [R212+0x4000] ;  /* 0x00400000d40c783b */ /* 0x000ee80000000200 */
[----:B------:R-:W-:Y:S01]  /*107f0*/  LDSM.16.M88.4 R4, [R218+0x6000] ;  /* 0x00600000da04783b */ /* 0x000fe20000000200 */
[C---:B--2---:R-:W-:Y:S06]  /*10800*/  HMMA.16816.F32.BF16 R184, R16.reuse, R28, R176 ;  /* 0x0000001c10b8723c */ /* 0x044fec00000418b0 */
[C---:B------:R-:W-:Y:S01]  /*10810*/  HMMA.16816.F32.BF16 R180, R16.reuse, R30, R140 ;  /* 0x0000001e10b4723c */ /* 0x040fe2000004188c */
[----:B------:R-:W-:Y:S05]  /*10820*/  LDSM.16.M88.4 R28, [R216+0x9800] ;  /* 0x00980000d81c783b */ /* 0x000fea0000000200 */
[C---:B------:R-:W-:Y:S06]  /*10830*/  HMMA.16816.F32.BF16 R176, R16.reuse, R32, R136 ;  /* 0x0000002010b0723c */ /* 0x040fec0000041888 */
[----:B------:R-:W-:Y:S01]  /*10840*/  HMMA.16816.F32.BF16 R16, R16, R34, R132 ;  /* 0x000000221010723c */ /* 0x000fe20000041884 */
[----:B------:R-:W2:Y:S05]  /*10850*/  LDSM.16.M88.4 R32, [R216+0x9000] ;  /* 0x00900000d820783b */ /* 0x000eaa0000000200 */
[C---:B-1----:R-:W-:Y:S06]  /*10860*/  HMMA.16816.F32.BF16 R140, R8.reuse, R24, R200 ;  /* 0x00000018088c723c */ /* 0x042fec00000418c8 */
[C---:B------:R-:W-:Y:S06]  /*10870*/  HMMA.16816.F32.BF16 R136, R8.reuse, R26, R196 ;  /* 0x0000001a0888723c */ /* 0x040fec00000418c4 */
[C---:B-----5:R-:W-:Y:S06]  /*10880*/  HMMA.16816.F32.BF16 R132, R8.reuse, R20, R192 ;  /* 0x000000140884723c */ /* 0x060fec00000418c0 */
[----:B------:R-:W-:Y:S06]  /*10890*/  HMMA.16816.F32.BF16 R8, R8, R22, R188 ;  /* 0x000000160808723c */ /* 0x000fec00000418bc */
[C---:B---3--:R-:W-:Y:S06]  /*108a0*/  HMMA.16816.F32.BF16 R192, R12.reuse, R26, R180 ;  /* 0x0000001a0cc0723c */ /* 0x048fec00000418b4 */
[C---:B------:R-:W-:Y:S06]  /*108b0*/  HMMA.16816.F32.BF16 R180, R12.reuse, R20, R176 ;  /* 0x000000140cb4723c */ /* 0x040fec00000418b0 */
[C---:B------:R-:W-:Y:S06]  /*108c0*/  HMMA.16816.F32.BF16 R196, R12.reuse, R24, R184 ;  /* 0x000000180cc4723c */ /* 0x040fec00000418b8 */
[----:B------:R-:W-:Y:S01]  /*108d0*/  HMMA.16816.F32.BF16 R188, R12, R22, R16 ;  /* 0x000000160cbc723c */ /* 0x000fe20000041810 */
[----:B------:R-:W1:Y:S04]  /*108e0*/  LDSM.16.M88.4 R12, [R218+0x4000] ;  /* 0x00400000da0c783b */ /* 0x000e680000000200 */
[----:B------:R-:W-:Y:S01]  /*108f0*/  LDSM.16.M88.4 R16, [R215+0x1000] ;  /* 0x00100000d710783b */ /* 0x000fe20000000200 */
[C---:B--2---:R-:W-:Y:S03]  /*10900*/  HMMA.16816.F32.BF16 R176, R4.reuse, R34, R136 ;  /* 0x0000002204b0723c */ /* 0x044fe60000041888 */
[----:B------:R-:W-:Y:S03]  /*10910*/  LDSM.16.M88.4 R20, [R215+0x1800] ;  /* 0x00180000d714783b */ /* 0x000fe60000000200 */
[C---:B------:R-:W-:Y:S06]  /*10920*/  HMMA.16816.F32.BF16 R184, R4.reuse, R32, R140 ;  /* 0x0000002004b8723c */ /* 0x040fec000004188c */
[C---:B------:R-:W-:Y:S06]  /*10930*/  HMMA.16816.F32.BF16 R136, R4.reuse, R28, R132 ;  /* 0x0000001c0488723c */ /* 0x040fec0000041884 */
[----:B------:R-:W-:Y:S01]  /*10940*/  HMMA.16816.F32.BF16 R24, R4, R30, R8 ;  /* 0x0000001e0418723c */ /* 0x000fe20000041808 */
[----:B------:R-:W2:Y:S04]  /*10950*/  LDSM.16.M88.4 R4, [R217+0x6000] ;  /* 0x00600000d904783b */ /* 0x000ea80000000200 */
[----:B------:R-:W3:Y:S01]  /*10960*/  LDSM.16.M88.4 R8, [R217+0x4000] ;  /* 0x00400000d908783b */ /* 0x000ee20000000200 */
[----:B------:R-:W-:Y:S01]  /*10970*/  IMAD.U32 R3, RZ, RZ, UR32 ;  /* 0x00000020ff037e24 */ /* 0x000fe2000f8e00ff */
[----:B------:R-:W-:Y:S01]  /*10980*/  UISETP.GT.AND UP0, UPT, UR32, UR23, UPT ;  /* 0x000000172000728c */ /* 0x000fe2000bf04270 */
[----:B------:R-:W-:-:S04]  /*10990*/  DEPBAR.LE SB0, 0x0 ;  /* 0x000080000000791a */ /* 0x000fc80000000000 */
[C---:B-1----:R-:W-:Y:S06]  /*109a0*/  HMMA.16816.F32.BF16 R140, R12.reuse, R30, R188 ;  /* 0x0000001e0c8c723c */ /* 0x042fec00000418bc */
[C---:B------:R-:W-:Y:S06]  /*109b0*/  HMMA.16816.F32.BF16 R132, R12.reuse, R32, R196 ;  /* 0x000000200c84723c */ /* 0x040fec00000418c4 */
[----:B------:R-:W-:Y:S06]  /*109c0*/  HMMA.16816.F32.BF16 R32, R12, R34, R192 ;  /* 0x000000220c20723c */ /* 0x000fec00000418c0 */
[C---:B--2---:R-:W-:Y:S07]  /*109d0*/  HMMA.16816.F32.BF16 R188, R4.reuse, R18, R176 ;  /* 0x0000001204bc723c */ /* 0x044fee00000418b0 */
[----:B------:R-:W-:Y:S01]  /*109e0*/  IMAD.WIDE.U32 R176, R250, -0x326172a9, RZ ;  /* 0xcd9e8d57fab07825 */ /* 0x000fe200078e00ff */
[C---:B------:R-:W-:Y:S06]  /*109f0*/  HMMA.16816.F32.BF16 R184, R4.reuse, R16, R184 ;  /* 0x0000001004b8723c */ /* 0x040fec00000418b8 */
[C---:B------:R-:W-:Y:S06]  /*10a00*/  HMMA.16816.F32.BF16 R196, R4.reuse, R20, R136 ;  /* 0x0000001404c4723c */ /* 0x040fec0000041888 */
[----:B------:R-:W-:Y:S07]  /*10a10*/  HMMA.16816.F32.BF16 R192, R4, R22, R24 ;  /* 0x0000001604c0723c */ /* 0x000fee0000041818 */
[----:B------:R-:W-:-:S02]  /*10a20*/  LOP3.LUT R4, R177, R251, RZ, 0x3c, !PT ;  /* 0x000000fbb1047212 */ /* 0x000fc400078e3cff */
[----:B------:R-:W1:Y:S01]  /*10a30*/  S2R R251, SR_TID.X ;  /* 0x0000000000fb7919 */ /* 0x000e620000002100 */
[----:B------:R-:W-:Y:S07]  /*10a40*/  HMMA.16816.F32.BF16 R180, R12, R28, R180 ;  /* 0x0000001c0cb4723c */ /* 0x000fee00000418b4 */
[----:B----4-:R-:W-:Y:S01]  /*10a50*/  IMAD.WIDE.U32 R14, R249, -0x2daee0ad, RZ ;  /* 0xd2511f53f90e7825 */ /* 0x010fe200078e00ff */
[----:B---3--:R-:W-:Y:S04]  /*10a60*/  HMMA.16816.F32.BF16 R28, R8, R16, R132 ;  /* 0x00000010081c723c */ /* 0x008fe80000041884 */
[----:B------:R-:W-:-:S02]  /*10a70*/  LOP3.LUT R2, R15, UR32, R2, 0x96, !PT ;  /* 0x000000200f027c12 */ /* 0x000fc4000f8e9602 */
[----:B------:R-:W-:Y:S03]  /*10a80*/  HMMA.16816.F32.BF16 R132, R8, R18, R32 ;  /* 0x000000120884723c */ /* 0x000fe60000041820 */
[----:B------:R-:W-:-:S04]  /*10a90*/  IMAD.WIDE.U32 R12, R2, -0x326172a9, RZ ;  /* 0xcd9e8d57020c7825 */ /* 0x000fc800078e00ff */
[----:B-1----:R-:W-:-:S05]  /*10aa0*/  IMAD.SHL.U32 R251, R251, 0x2, RZ ;  /* 0x00000002fbfb7824 */ /* 0x002fca00078e00ff */
[----:B------:R-:W-:-:S05]  /*10ab0*/  LOP3.LUT R251, R251, 0x6, RZ, 0xc0, !PT ;  /* 0x00000006fbfb7812 */ /* 0x000fca00078ec0ff */
[----:B------:R-:W-:-:S04]  /*10ac0*/  IMAD R2, R3, 0x20, R251 ;  /* 0x0000002003027824 */ /* 0x000fc800078e02fb */
[C---:B------:R-:W-:Y:S01]  /*10ad0*/  VIADD R3, R2.reuse, 0x1 ;  /* 0x0000000102037836 */ /* 0x040fe20000000000 */
[C---:B------:R-:W-:Y:S01]  /*10ae0*/  ISETP.GE.AND P5, PT, R2.reuse, R229, PT ;  /* 0x000000e50200720c */ /* 0x040fe20003fa6270 */
[----:B------:R-:W-:Y:S01]  /*10af0*/  HMMA.16816.F32.BF16 R32, R8, R20, R180 ;  /* 0x000000140820723c */ /* 0x000fe200000418b4 */
[CC--:B------:R-:W-:Y:S02]  /*10b00*/  ISETP.GE.AND P2, PT, R2.reuse, R228.reuse, PT ;  /* 0x000000e40200720c */ /* 0x0c0fe40003f46270 */
[C---:B------:R-:W-:Y:S01]  /*10b10*/  ISETP.GE.AND P0, PT, R3.reuse, R228, PT ;  /* 0x000000e40300720c */ /* 0x040fe20003f06270 */
[C---:B------:R-:W-:Y:S01]  /*10b20*/  VIADD R6, R2.reuse, 0x9 ;  /* 0x0000000902067836 */ /* 0x040fe20000000000 */
[C---:B------:R-:W-:Y:S02]  /*10b30*/  ISETP.LT.OR P5, PT, R2.reuse, R225, P5 ;  /* 0x000000e10200720c */ /* 0x040fe40002fa1670 */
[-C--:B------:R-:W-:Y:S01]  /*10b40*/  ISETP.LT.OR P0, PT, R3, R224.reuse, P0 ;  /* 0x000000e00300720c */ /* 0x080fe20000701670 */
[C---:B------:R-:W-:Y:S01]  /*10b50*/  VIADD R7, R2.reuse, 0x8 ;  /* 0x0000000802077836 */ /* 0x040fe20000000000 */
[----:B------:R-:W-:-:S02]  /*10b60*/  ISETP.LT.OR P2, PT, R2, R224, P2 ;  /* 0x000000e00200720c */ /* 0x000fc40001741670 */
[----:B------:R-:W-:Y:S02]  /*10b70*/  FSEL R26, R31, -INF , !P0 ;  /* 0xff8000001f1a7808 */ /* 0x000fe40004000000 */
[----:B------:R-:W-:Y:S01]  /*10b80*/  ISETP.GE.AND P0, PT, R6, R228, PT ;  /* 0x000000e40600720c */ /* 0x000fe20003f06270 */
[----:B------:R-:W-:Y:S01]  /*10b90*/  HMMA.16816.F32.BF16 R136, R8, R22, R140 ;  /* 0x000000160888723c */ /* 0x000fe2000004188c */
[-C--:B------:R-:W-:Y:S02]  /*10ba0*/  ISETP.GE.AND P3, PT, R3, R229.reuse, PT ;  /* 0x000000e50300720c */ /* 0x080fe40003f66270 */
[----:B------:R-:W-:Y:S02]  /*10bb0*/  FSEL R15, R28, -INF , !P5 ;  /* 0xff8000001c0f7808 */ /* 0x000fe40006800000 */
[----:B------:R-:W-:Y:S01]  /*10bc0*/  FSEL R18, R30, -INF , !P2 ;  /* 0xff8000001e127808 */ /* 0x000fe20005000000 */
[----:B------:R-:W-:Y:S01]  /*10bd0*/  IMAD.WIDE.U32 R24, R4, -0x2daee0ad, RZ ;  /* 0xd2511f5304187825 */ /* 0x000fe200078e00ff */
[----:B------:R-:W-:-:S02]  /*10be0*/  ISETP.GE.AND P5, PT, R7, R229, PT ;  /* 0x000000e50700720c */ /* 0x000fc40003fa6270 */
[----:B------:R-:W-:Y:S01]  /*10bf0*/  ISETP.GE.AND P2, PT, R7, R228, PT ;  /* 0x000000e40700720c */ /* 0x000fe20003f46270 */
[----:B------:R-:W-:Y:S01]  /*10c00*/  VIADD R4, R2, 0x11 ;  /* 0x0000001102047836 */ /* 0x000fe20000000000 */
[-C--:B------:R-:W-:Y:S01]  /*10c10*/  ISETP.LT.OR P0, PT, R6, R224.reuse, P0 ;  /* 0x000000e00600720c */ /* 0x080fe20000701670 */
[----:B------:R-:W-:Y:S01]  /*10c20*/  VIADD R5, R2, 0x10 ;  /* 0x0000001002057836 */ /* 0x000fe20000000000 */
[-C--:B------:R-:W-:Y:S02]  /*10c30*/  ISETP.LT.OR P3, PT, R3, R225.reuse, P3 ;  /* 0x000000e10300720c */ /* 0x080fe40001f61670 */
[C---:B------:R-:W-:Y:S02]  /*10c40*/  ISETP.LT.OR P5, PT, R7.reuse, R225, P5 ;  /* 0x000000e10700720c */ /* 0x040fe40002fa1670 */
[----:B------:R-:W-:Y:S02]  /*10c50*/  ISETP.LT.OR P2, PT, R7, R224, P2 ;  /* 0x000000e00700720c */ /* 0x000fe40001741670 */
[----:B------:R-:W-:-:S02]  /*10c60*/  ISETP.GE.AND P4, PT, R3, R231, PT ;  /* 0x000000e70300720c */ /* 0x000fc40003f86270 */
[----:B------:R-:W-:Y:S02]  /*10c70*/  ISETP.GE.AND P1, PT, R3, R230, PT ;  /* 0x000000e60300720c */ /* 0x000fe40003f26270 */
[----:B------:R-:W-:Y:S02]  /*10c80*/  FSEL R30, R135, -INF , !P0 ;  /* 0xff800000871e7808 */ /* 0x000fe40004000000 */
[----:B------:R-:W-:Y:S02]  /*10c90*/  FSEL R16, R29, -INF , !P3 ;  /* 0xff8000001d107808 */ /* 0x000fe40005800000 */
[----:B------:R-:W-:Y:S02]  /*10ca0*/  ISETP.GE.AND P0, PT, R4, R228, PT ;  /* 0x000000e40400720c */ /* 0x000fe40003f06270 */
[----:B------:R-:W-:Y:S02]  /*10cb0*/  FSEL R20, R132, -INF , !P5 ;  /* 0xff80000084147808 */ /* 0x000fe40006800000 */
[----:B------:R-:W-:-:S02]  /*10cc0*/  FSEL R29, R134, -INF , !P2 ;  /* 0xff800000861d7808 */ /* 0x000fc40005000000 */
[C---:B------:R-:W-:Y:S02]  /*10cd0*/  ISETP.GE.AND P5, PT, R5.reuse, R229, PT ;  /* 0x000000e50500720c */ /* 0x040fe40003fa6270 */
[----:B------:R-:W-:Y:S02]  /*10ce0*/  ISETP.GE.AND P2, PT, R5, R228, PT ;  /* 0x000000e40500720c */ /* 0x000fe40003f46270 */
[C---:B------:R-:W-:Y:S02]  /*10cf0*/  ISETP.LT.OR P4, PT, R3.reuse, R227, P4 ;  /* 0x000000e30300720c */ /* 0x040fe40002781670 */
[----:B------:R-:W-:Y:S01]  /*10d00*/  ISETP.LT.OR P1, PT, R3, R226, P1 ;  /* 0x000000e20300720c */ /* 0x000fe20000f21670 */
[----:B------:R-:W-:Y:S01]  /*10d10*/  VIADD R3, R2, 0x18 ;  /* 0x0000001802037836 */ /* 0x000fe20000000000 */
[----:B------:R-:W-:Y:S02]  /*10d20*/  ISETP.GE.AND P3, PT, R6, R229, PT ;  /* 0x000000e50600720c */ /* 0x000fe40003f66270 */
[----:B------:R-:W-:-:S02]  /*10d30*/  ISETP.LT.OR P0, PT, R4, R224, P0 ;  /* 0x000000e00400720c */ /* 0x000fc40000701670 */
[----:B------:R-:W-:Y:S02]  /*10d40*/  FMNMX.FTZ R8, R237, R15, !PT ;  /* 0x0000000fed087209 */ /* 0x000fe40007810000 */
[CC--:B------:R-:W-:Y:S02]  /*10d50*/  ISETP.LT.OR P5, PT, R5.reuse, R225.reuse, P5 ;  /* 0x000000e10500720c */ /* 0x0c0fe40002fa1670 */
[----:B------:R-:W-:Y:S02]  /*10d60*/  ISETP.LT.OR P2, PT, R5, R224, P2 ;  /* 0x000000e00500720c */ /* 0x000fe40001741670 */
[----:B------:R-:W-:Y:S02]  /*10d70*/  ISETP.LT.OR P3, PT, R6, R225, P3 ;  /* 0x000000e10600720c */ /* 0x000fe40001f61670 */
[----:B------:R-:W-:Y:S02]  /*10d80*/  FSEL R205, R35, -INF , !P0 ;  /* 0xff80000023cd7808 */ /* 0x000fe40004000000 */
[----:B------:R-:W-:-:S02]  /*10d90*/  FMNMX.FTZ R8, R16, R8, !PT ;  /* 0x0000000810087209 */ /* 0x000fc40007810000 */
[----:B------:R-:W-:Y:S02]  /*10da0*/  ISETP.GE.AND P0, PT, R3, R229, PT ;  /* 0x000000e50300720c */ /* 0x000fe40003f06270 */
[----:B------:R-:W-:Y:S02]  /*10db0*/  FSEL R202, R32, -INF , !P5 ;  /* 0xff80000020ca7808 */ /* 0x000fe40006800000 */
[----:B------:R-:W-:Y:S02]  /*10dc0*/  FSEL R203, R34, -INF , !P2 ;  /* 0xff80000022cb7808 */ /* 0x000fe40005000000 */
[C---:B------:R-:W-:Y:S02]  /*10dd0*/  ISETP.GE.AND P5, PT, R2.reuse, R231, PT ;  /* 0x000000e70200720c */ /* 0x040fe40003fa6270 */
[----:B------:R-:W-:Y:S02]  /*10de0*/  ISETP.GE.AND P2, PT, R2, R230, PT ;  /* 0x000000e60200720c */ /* 0x000fe40003f46270 */
[----:B------:R-:W-:-:S02]  /*10df0*/  FSEL R21, R133, -INF , !P3 ;  /* 0xff80000085157808 */ /* 0x000fc40005800000 */
[----:B------:R-:W-:Y:S02]  /*10e00*/  ISETP.GE.AND P3, PT, R4, R229, PT ;  /* 0x000000e50400720c */ /* 0x000fe40003f66270 */
[----:B------:R-:W-:Y:S02]  /*10e10*/  FMNMX.FTZ R8, R20, R8, !PT ;  /* 0x0000000814087209 */ /* 0x000fe40007810000 */
[----:B------:R-:W-:Y:S02]  /*10e20*/  ISETP.LT.OR P0, PT, R3, R225, P0 ;  /* 0x000000e10300720c */ /* 0x000fe40000701670 */
[C---:B------:R-:W-:Y:S01]  /*10e30*/  ISETP.LT.OR P5, PT, R2.reuse, R227, P5 ;  /* 0x000000e30200720c */ /* 0x040fe20002fa1670 */
[----:B------:R-:W-:Y:S01]  /*10e40*/  BAR.SYNC.DEFER_BLOCKING 0x0 ;  /* 0x0000000000007b1d */ /* 0x000fe20000010000 */
[C---:B------:R-:W-:Y:S01]  /*10e50*/  ISETP.LT.OR P2, PT, R2.reuse, R226, P2 ;  /* 0x000000e20200720c */ /* 0x040fe20001741670 */
[----:B------:R-:W-:Y:S01]  /*10e60*/  VIADD R2, R2, 0x19 ;  /* 0x0000001902027836 */ /* 0x000fe20000000000 */
[----:B------:R-:W-:-:S02]  /*10e70*/  ISETP.LT.OR P3, PT, R4, R225, P3 ;  /* 0x000000e10400720c */ /* 0x000fc40001f61670 */
[----:B------:R-:W-:Y:S02]  /*10e80*/  FMNMX.FTZ R8, R21, R8, !PT ;  /* 0x0000000815087209 */ /* 0x000fe40007810000 */
[----:B------:R-:W-:Y:S02]  /*10e90*/  FSEL R179, R136, -INF , !P0 ;  /* 0xff80000088b37808 */ /* 0x000fe40004000000 */
[----:B------:R-:W-:Y:S02]  /*10ea0*/  PLOP3.LUT P0, PT, PT, PT, UP0, 0x80, 0x0 ;  /* 0x000000000000781c */ /* 0x000fe40003f0f008 */
[----:B------:R-:W-:Y:S02]  /*10eb0*/  FSEL R201, R33, -INF , !P3 ;  /* 0xff80000021c97808 */ /* 0x000fe40005800000 */
[----:B------:R-:W-:Y:S02]  /*10ec0*/  ISETP.GE.AND P6, PT, R2, R229, PT ;  /* 0x000000e50200720c */ /* 0x000fe40003fc6270 */
[----:B------:R-:W-:-:S02]  /*10ed0*/  FMNMX.FTZ R8, R202, R8, !PT ;  /* 0x00000008ca087209 */ /* 0x000fc40007810000 */
[----:B------:R-:W-:Y:S02]  /*10ee0*/  ISETP.GE.AND P3, PT, R3, R228, PT ;  /* 0x000000e40300720c */ /* 0x000fe40003f66270 */
[----:B------:R-:W-:Y:S02]  /*10ef0*/  ISETP.LT.OR P6, PT, R2, R225, P6 ;  /* 0x000000e10200720c */ /* 0x000fe400037c1670 */
[----:B------:R-:W-:Y:S02]  /*10f00*/  FMNMX.FTZ R8, R201, R8, !PT ;  /* 0x00000008c9087209 */ /* 0x000fe40007810000 */
[----:B------:R-:W-:Y:S02]  /*10f10*/  ISETP.LT.OR P3, PT, R3, R224, P3 ;  /* 0x000000e00300720c */ /* 0x000fe40001f61670 */
[----:B------:R-:W-:Y:S02]  /*10f20*/  FSEL R200, R137, -INF , !P6 ;  /* 0xff80000089c87808 */ /* 0x000fe40007000000 */
[----:B------:R-:W-:-:S02]  /*10f30*/  FMNMX.FTZ R9, R236, R18, !PT ;  /* 0x00000012ec097209 */ /* 0x000fc40007810000 */
[----:B------:R-:W-:Y:S02]  /*10f40*/  FMNMX.FTZ R8, R179, R8, !PT ;  /* 0x00000008b3087209 */ /* 0x000fe40007810000 */
[----:B------:R-:W-:Y:S02]  /*10f50*/  LOP3.LUT R176, R13, UR21, R176, 0x96, !PT ;  /* 0x000000150db07c12 */ /* 0x000fe4000f8e96b0 */
[----:B------:R-:W-:Y:S02]  /*10f60*/  LOP3.LUT R177, R25, UR20, R14, 0x96, !PT ;  /* 0x0000001419b17c12 */ /* 0x000fe4000f8e960e */
[----:B------:R-:W-:Y:S02]  /*10f70*/  FSEL R204, R138, -INF , !P3 ;  /* 0xff8000008acc7808 */ /* 0x000fe40005800000 */
[----:B------:R-:W-:Y:S02]  /*10f80*/  ISETP.GE.AND P3, PT, R7, R231, PT ;  /* 0x000000e70700720c */ /* 0x000fe40003f66270 */
[----:B------:R-:W-:-:S02]  /*10f90*/  ISETP.GE.AND P6, PT, R2, R228, PT ;  /* 0x000000e40200720c */ /* 0x000fc40003fc6270 */
[----:B------:R-:W-:Y:S02]  /*10fa0*/  FMNMX.FTZ R17, R26, R9, !PT ;  /* 0x000000091a117209 */ /* 0x000fe40007810000 */
        /* <DEDUP_REMOVED lines=28> */
.L_x_2315:
[----:B------:R-:W2:Y:S04]  /*11170*/  LDL.LU.64 R34, [R1+0x10] ;  /* 0x0000100001227983 */ /* 0x000ea80000300a00 */
[----:B------:R-:W3:Y:S04]  /*11180*/  LDL.LU.64 R32, [R1+0x60] ;  /* 0x0000600001207983 */ /* 0x000ee80000300a00 */
[----:B-1----:R-:W4:Y:S01]  /*11190*/  LDL R10, [R1+0x58] ;  /* 0x00005800010a7983 */ /* 0x002f220000100800 */
[----:B------:R-:W-:Y:S02]  /*111a0*/  ISETP.GE.AND P0, PT, R7, R230, PT ;  /* 0x000000e60700720c */ /* 0x000fe40003f06270 */
[----:B------:R-:W-:Y:S01]  /*111b0*/  FMNMX.FTZ R8, R29, R17, !PT ;  /* 0x000000111d087209 */ /* 0x000fe20007810000 */
[----:B------:R-:W1:Y:S01]  /*111c0*/  SHFL.BFLY PT, R9, R14, 0x2, 0x1f ;  /* 0x0c401f000e097f89 */ /* 0x000e6200000e0000 */
[----:B------:R-:W-:-:S02]  /*111d0*/  ISETP.LT.OR P3, PT, R7, R227, P3 ;  /* 0x000000e30700720c */ /* 0x000fc40001f61670 */
[----:B------:R-:W-:Y:S02]  /*111e0*/  ISETP.LT.OR P0, PT, R7, R226, P0 ;  /* 0x000000e20700720c */ /* 0x000fe40000701670 */
[----:B------:R-:W-:Y:S02]  /*111f0*/  FMNMX.FTZ R7, R30, R8, !PT ;  /* 0x000000081e077209 */ /* 0x000fe40007810000 */
[----:B------:R-:W-:Y:S02]  /*11200*/  ISETP.LT.OR P6, PT, R2, R224, P6 ;  /* 0x000000e00200720c */ /* 0x000fe400037c1670 */
[----:B------:R-:W-:Y:S02]  /*11210*/  FMNMX.FTZ R7, R203, R7, !PT ;  /* 0x00000007cb077209 */ /* 0x000fe40007810000 */
[----:B------:R-:W-:Y:S02]  /*11220*/  FSEL R178, R139, -INF , !P6 ;  /* 0xff8000008bb27808 */ /* 0x000fe40007000000 */
[----:B------:R-:W-:-:S02]  /*11230*/  FSEL R27, R185, -INF , !P4 ;  /* 0xff800000b91b7808 */ /* 0x000fc40006000000 */
[----:B------:R-:W-:Y:S02]  /*11240*/  FMNMX.FTZ R7, R205, R7, !PT ;  /* 0x00000007cd077209 */ /* 0x000fe40007810000 */
[C---:B------:R-:W-:Y:S02]  /*11250*/  ISETP.GE.AND P6, PT, R5.reuse, R231, PT ;  /* 0x000000e70500720c */ /* 0x040fe40003fc6270 */
[C---:B------:R-:W-:Y:S02]  /*11260*/  ISETP.GE.AND P4, PT, R5.reuse, R230, PT ;  /* 0x000000e60500720c */ /* 0x040fe40003f86270 */
[----:B------:R-:W-:Y:S02]  /*11270*/  FMNMX.FTZ R7, R204, R7, !PT ;  /* 0x00000007cc077209 */ /* 0x000fe40007810000 */
[C---:B------:R-:W-:Y:S02]  /*11280*/  ISETP.LT.OR P6, PT, R5.reuse, R227, P6 ;  /* 0x000000e30500720c */ /* 0x040fe400037c1670 */
[----:B------:R-:W-:-:S02]  /*11290*/  ISETP.LT.OR P4, PT, R5, R226, P4 ;  /* 0x000000e20500720c */ /* 0x000fc40002781670 */
[----:B-1----:R-:W-:Y:S02]  /*112a0*/  FMNMX.FTZ R5, R14, R9, !PT ;  /* 0x000000090e057209 */ /* 0x002fe40007810000 */
[----:B------:R-:W-:Y:S02]  /*112b0*/  FSEL R17, R184, -INF , !P5 ;  /* 0xff800000b8117808 */ /* 0x000fe40006800000 */
[----:B------:R-:W-:Y:S01]  /*112c0*/  FSEL R22, R186, -INF , !P2 ;  /* 0xff800000ba167808 */ /* 0x000fe20005000000 */
[----:B------:R-:W1:Y:S01]  /*112d0*/  SHFL.BFLY PT, R9, R5, 0x1, 0x1f ;  /* 0x0c201f0005097f89 */ /* 0x000e6200000e0000 */
[----:B------:R-:W-:Y:S02]  /*112e0*/  FMNMX.FTZ R8, R178, R7, !PT ;  /* 0x00000007b2087209 */ /* 0x000fe40007810000 */
[C---:B------:R-:W-:Y:S02]  /*112f0*/  ISETP.GE.AND P5, PT, R6.reuse, R231, PT ;  /* 0x000000e70600720c */ /* 0x040fe40003fa6270 */
[C---:B------:R-:W-:Y:S01]  /*11300*/  ISETP.GE.AND P2, PT, R6.reuse, R230, PT ;  /* 0x000000e60600720c */ /* 0x040fe20003f46270 */
[----:B------:R-:W5:Y:S01]  /*11310*/  SHFL.BFLY PT, R7, R8, 0x2, 0x1f ;  /* 0x0c401f0008077f89 */ /* 0x000f6200000e0000 */
[----:B------:R-:W-:-:S02]  /*11320*/  ISETP.LT.OR P5, PT, R6, R227, P5 ;  /* 0x000000e30600720c */ /* 0x000fc40002fa1670 */
[----:B------:R-:W-:Y:S02]  /*11330*/  ISETP.LT.OR P2, PT, R6, R226, P2 ;  /* 0x000000e20600720c */ /* 0x000fe40001741670 */
[----:B------:R-:W-:Y:S02]  /*11340*/  FMNMX.FTZ R6, R233, R17, !PT ;  /* 0x00000011e9067209 */ /* 0x000fe40007810000 */
[----:B------:R-:W-:Y:S02]  /*11350*/  FSEL R28, R187, -INF , !P1 ;  /* 0xff800000bb1c7808 */ /* 0x000fe40004800000 */
[----:B------:R-:W-:Y:S02]  /*11360*/  FSEL R25, R188, -INF , !P3 ;  /* 0xff800000bc197808 */ /* 0x000fe40005800000 */
[C---:B------:R-:W-:Y:S02]  /*11370*/  ISETP.GE.AND P1, PT, R4.reuse, R231, PT ;  /* 0x000000e70400720c */ /* 0x040fe40003f26270 */
[----:B------:R-:W-:-:S02]  /*11380*/  ISETP.GE.AND P3, PT, R4, R230, PT ;  /* 0x000000e60400720c */ /* 0x000fc40003f66270 */
[----:B------:R-:W-:Y:S02]  /*11390*/  FMNMX.FTZ R6, R27, R6, !PT ;  /* 0x000000061b067209 */ /* 0x000fe40007810000 */
[----:B------:R-:W-:Y:S02]  /*113a0*/  FSEL R23, R189, -INF , !P5 ;  /* 0xff800000bd177808 */ /* 0x000fe40006800000 */
[C---:B------:R-:W-:Y:S02]  /*113b0*/  ISETP.GE.AND P5, PT, R3.reuse, R231, PT ;  /* 0x000000e70300720c */ /* 0x040fe40003fa6270 */
[----:B------:R-:W-:Y:S02]  /*113c0*/  FSEL R142, R196, -INF , !P6 ;  /* 0xff800000c48e7808 */ /* 0x000fe40007000000 */
[----:B------:R-:W-:Y:S02]  /*113d0*/  ISETP.GE.AND P6, PT, R3, R230, PT ;  /* 0x000000e60300720c */ /* 0x000fe40003fc6270 */
[----:B------:R-:W-:-:S02]  /*113e0*/  ISETP.LT.OR P1, PT, R4, R227, P1 ;  /* 0x000000e30400720c */ /* 0x000fc40000f21670 */
[----:B------:R-:W-:Y:S02]  /*113f0*/  ISETP.LT.OR P3, PT, R4, R226, P3 ;  /* 0x000000e20400720c */ /* 0x000fe40001f61670 */
[----:B------:R-:W-:Y:S02]  /*11400*/  FMNMX.FTZ R4, R25, R6, !PT ;  /* 0x0000000619047209 */ /* 0x000fe40007810000 */
[C---:B------:R-:W-:Y:S02]  /*11410*/  ISETP.LT.OR P5, PT, R3.reuse, R227, P5 ;  /* 0x000000e30300720c */ /* 0x040fe40002fa1670 */
[----:B------:R-:W-:Y:S02]  /*11420*/  ISETP.LT.OR P6, PT, R3, R226, P6 ;  /* 0x000000e20300720c */ /* 0x000fe400037c1670 */
[----:B------:R-:W-:Y:S02]  /*11430*/  FMNMX.FTZ R3, R23, R4, !PT ;  /* 0x0000000417037209 */ /* 0x000fe40007810000 */
[----:B------:R-:W-:-:S02]  /*11440*/  FSEL R186, R197, -INF , !P1 ;  /* 0xff800000c5ba7808 */ /* 0x000fc40004800000 */
[----:B------:R-:W-:Y:S02]  /*11450*/  FSEL R192, R192, -INF , !P5 ;  /* 0xff800000c0c07808 */ /* 0x000fe40006800000 */
[C---:B------:R-:W-:Y:S02]  /*11460*/  ISETP.GE.AND P1, PT, R2.reuse, R231, PT ;  /* 0x000000e70200720c */ /* 0x040fe40003f26270 */
[----:B------:R-:W-:Y:S02]  /*11470*/  ISETP.GE.AND P5, PT, R2, R230, PT ;  /* 0x000000e60200720c */ /* 0x000fe40003fa6270 */
[----:B------:R-:W-:Y:S02]  /*11480*/  FMNMX.FTZ R3, R142, R3, !PT ;  /* 0x000000038e037209 */ /* 0x000fe40007810000 */
[C---:B------:R-:W-:Y:S02]  /*11490*/  ISETP.LT.OR P1, PT, R2.reuse, R227, P1 ;  /* 0x000000e30200720c */ /* 0x040fe40000f21670 */
[----:B------:R-:W-:-:S02]  /*114a0*/  ISETP.LT.OR P5, PT, R2, R226, P5 ;  /* 0x000000e20200720c */ /* 0x000fc40002fa1670 */
[----:B------:R-:W-:Y:S02]  /*114b0*/  FMNMX.FTZ R2, R186, R3, !PT ;  /* 0x00000003ba027209 */ /* 0x000fe40007810000 */
[----:B-1----:R-:W-:Y:S02]  /*114c0*/  FMNMX.FTZ R136, R5, R9, !PT ;  /* 0x0000000905887209 */ /* 0x002fe40007810000 */
[----:B------:R-:W-:Y:S02]  /*114d0*/  FMNMX.FTZ R5, R223, R22, !PT ;  /* 0x00000016df057209 */ /* 0x000fe40007810000 */
[----:B-----5:R-:W-:Y:S02]  /*114e0*/  FMNMX.FTZ R31, R8, R7, !PT ;  /* 0x00000007081f7209 */ /* 0x020fe40007810000 */
[----:B------:R-:W-:Y:S02]  /*114f0*/  FSEL R185, R193, -INF , !P1 ;  /* 0xff800000c1b97808 */ /* 0x000fe40004800000 */
[----:B------:R-:W-:Y:S01]  /*11500*/  FMNMX.FTZ R2, R192, R2, !PT ;  /* 0x00000002c0027209 */ /* 0x000fe20007810000 */
[----:B------:R-:W1:Y:S01]  /*11510*/  SHFL.BFLY PT, R135, R31, 0x1, 0x1f ;  /* 0x0c201f001f877f89 */ /* 0x000e6200000e0000 */
[----:B------:R-:W-:-:S02]  /*11520*/  FSEL R19, R190, -INF , !P0 ;  /* 0xff800000be137808 */ /* 0x000fc40004000000 */
[----:B------:R-:W-:Y:S01]  /*11530*/  FMNMX.FTZ R3, R185, R2, !PT ;  /* 0x00000002b9037209 */ /* 0x000fe20007810000 */
[----:B------:R-:W-:Y:S01]  /*11540*/  FMUL.FTZ R2, R136, UR38 ;  /* 0x0000002688027c20 */ /* 0x000fe20008410000 */
[----:B------:R-:W-:Y:S02]  /*11550*/  FSEL R14, R191, -INF , !P2 ;  /* 0xff800000bf0e7808 */ /* 0x000fe40005000000 */
[----:B------:R-:W-:Y:S02]  /*11560*/  FSEL R143, R198, -INF , !P4 ;  /* 0xff800000c68f7808 */ /* 0x000fe40006000000 */
[----:B------:R-:W-:Y:S02]  /*11570*/  FSEL R187, R199, -INF , !P3 ;  /* 0xff800000c7bb7808 */ /* 0x000fe40005800000 */
[----:B------:R-:W-:Y:S02]  /*11580*/  FSEL R197, R194, -INF , !P6 ;  /* 0xff800000c2c57808 */ /* 0x000fe40007000000 */
[----:B------:R-:W-:-:S02]  /*11590*/  FSEL R195, R195, -INF , !P5 ;  /* 0xff800000c3c37808 */ /* 0x000fc40006800000 */
[----:B------:R-:W-:-:S04]  /*115a0*/  FSETP.NEU.FTZ.AND P0, PT, R136, -INF , PT ;  /* 0xff8000008800780b */ /* 0x000fc80003f1d000 */
[----:B------:R-:W-:-:S05]  /*115b0*/  FSEL R2, R2, RZ, P0 ;  /* 0x000000ff02027208 */ /* 0x000fca0000000000 */
[--C-:B------:R-:W-:Y:S01]  /*115c0*/  FFMA.FTZ R20, R20, UR38, -R2.reuse ;  /* 0x0000002614147c23 */ /* 0x100fe20008010802 */
[--C-:B------:R-:W-:Y:S01]  /*115d0*/  FFMA.FTZ R21, R21, UR38, -R2.reuse ;  /* 0x0000002615157c23 */ /* 0x100fe20008010802 */
[--C-:B------:R-:W-:Y:S01]  /*115e0*/  FFMA.FTZ R15, R15, UR38, -R2.reuse ;  /* 0x000000260f0f7c23 */ /* 0x100fe20008010802 */
[----:B-1----:R-:W-:Y:S01]  /*115f0*/  FMNMX.FTZ R135, R31, R135, !PT ;  /* 0x000000871f877209 */ /* 0x002fe20007810000 */
[----:B------:R-:W-:Y:S01]  /*11600*/  MUFU.EX2 R180, R20 ;  /* 0x0000001400b47308 */ /* 0x000fe20000000800 */
[----:B------:R-:W-:Y:S02]  /*11610*/  FFMA.FTZ R16, R16, UR38, -R2 ;  /* 0x0000002610107c23 */ /* 0x000fe40008010802 */
[----:B------:R-:W-:-:S05]  /*11620*/  FSETP.NEU.FTZ.AND P3, PT, R135, -INF , PT ;  /* 0xff8000008700780b */ /* 0x000fca0003f7d000 */
[----:B------:R1:W5:Y:S08]  /*11630*/  MUFU.EX2 R181, R21 ;  /* 0x0000001500b57308 */ /* 0x0003700000000800 */
[----:B------:R5:W-:Y:S08]  /*11640*/  MUFU.EX2 R182, R15 ;  /* 0x0000000f00b67308 */ /* 0x000bf00000000800 */
[----:B------:R5:W-:Y:S01]  /*11650*/  MUFU.EX2 R199, R16 ;  /* 0x0000001000c77308 */ /* 0x000be20000000800 */
[----:B--2---:R-:W-:-:S05]  /*11660*/  LOP3.LUT R8, R35, UR19, R12, 0x96, !PT ;  /* 0x0000001323087c12 */ /* 0x004fca000f8e960c */
[----:B------:R-:W-:-:S04]  /*11670*/  IMAD.WIDE.U32 R8, R8, -0x2daee0ad, RZ ;  /* 0xd2511f5308087825 */ /* 0x000fc800078e00ff */
[----:B----4-:R-:W-:Y:S02]  /*11680*/  IMAD R4, R10, -0x326172a9, RZ ;  /* 0xcd9e8d570a047824 */ /* 0x010fe400078e02ff */
[----:B------:R-:W2:Y:S03]  /*11690*/  SHFL.BFLY PT, R10, R3, 0x2, 0x1f ;  /* 0x0c401f00030a7f89 */ /* 0x000ea600000e0000 */
[----:B------:R-:W-:-:S05]  /*116a0*/  LOP3.LUT R4, R13, UR21, R4, 0x96, !PT ;  /* 0x000000150d047c12 */ /* 0x000fca000f8e9604 */
[----:B------:R-:W-:Y:S01]  /*116b0*/  IMAD.WIDE.U32 R6, R4, -0x2daee0ad, RZ ;  /* 0xd2511f5304067825 */ /* 0x000fe200078e00ff */
[----:B------:R-:W-:-:S04]  /*116c0*/  FMNMX.FTZ R4, R28, R5, !PT ;  /* 0x000000051c047209 */ /* 0x000fc80007810000 */
[----:B------:R-:W-:Y:S02]  /*116d0*/  FMNMX.FTZ R4, R19, R4, !PT ;  /* 0x0000000413047209 */ /* 0x000fe40007810000 */
[----:B------:R-:W-:Y:S02]  /*116e0*/  LOP3.LUT R11, R9, UR16, R6, 0x96, !PT ;  /* 0x00000010090b7c12 */ /* 0x000fe4000f8e9606 */
[----:B------:R-:W-:Y:S01]  /*116f0*/  FMNMX.FTZ R137, R14, R4, !PT ;  /* 0x000000040e897209 */ /* 0x000fe20007810000 */
[----:B------:R-:W-:Y:S01]  /*11700*/  IMAD.WIDE.U32 R4, R177, -0x326172a9, RZ ;  /* 0xcd9e8d57b1047825 */ /* 0x000fe200078e00ff */
[----:B---3--:R-:W-:Y:S02]  /*11710*/  LOP3.LUT R13, R7, UR18, R32, 0x96, !PT ;  /* 0x00000012070d7c12 */ /* 0x008fe4000f8e9620 */
[----:B------:R-:W-:Y:S01]  /*11720*/  FMNMX.FTZ R137, R143, R137, !PT ;  /* 0x000000898f897209 */ /* 0x000fe20007810000 */
[----:B------:R-:W-:Y:S01]  /*11730*/  IMAD.WIDE.U32 R6, R176, -0x2daee0ad, RZ ;  /* 0xd2511f53b0067825 */ /* 0x000fe200078e00ff */
[----:B------:R-:W-:-:S02]  /*11740*/  LOP3.LUT R12, R5, UR19, R12, 0x96, !PT ;  /* 0x00000013050c7c12 */ /* 0x000fc4000f8e960c */
[----:B------:R-:W-:Y:S01]  /*11750*/  FMNMX.FTZ R137, R187, R137, !PT ;  /* 0x00000089bb897209 */ /* 0x000fe20007810000 */
[----:B------:R-:W-:Y:S01]  /*11760*/  IMAD.WIDE.U32 R32, R13, -0x326172a9, RZ ;  /* 0xcd9e8d570d207825 */ /* 0x000fe200078e00ff */
[----:B--2---:R-:W-:-:S03]  /*11770*/  FMNMX.FTZ R3, R3, R10, !PT ;  /* 0x0000000a03037209 */ /* 0x004fc60007810000 */
[----:B------:R-:W-:Y:S01]  /*11780*/  FMUL.FTZ R13, R135, UR38 ;  /* 0x00000026870d7c20 */ /* 0x000fe20008410000 */
[----:B------:R-:W-:Y:S01]  /*11790*/  FMNMX.FTZ R137, R197, R137, !PT ;  /* 0x00000089c5897209 */ /* 0x000fe20007810000 */
[----:B------:R-:W-:Y:S01]  /*117a0*/  IMAD.WIDE.U32 R10, R11, -0x326172a9, RZ ;  /* 0xcd9e8d570b0a7825 */ /* 0x000fe200078e00ff */
[----:B------:R-:W-:Y:S01]  /*117b0*/  LOP3.LUT R24, R7, UR18, R24, 0x96, !PT ;  /* 0x0000001207187c12 */ /* 0x000fe2000f8e9618 */
[----:B------:R-:W2:Y:S01]  /*117c0*/  SHFL.BFLY PT, R134, R3, 0x1, 0x1f ;  /* 0x0c201f0003867f89 */ /* 0x000ea200000e0000 */
[----:B------:R-:W-:Y:S01]  /*117d0*/  FMNMX.FTZ R137, R195, R137, !PT ;  /* 0x00000089c3897209 */ /* 0x000fe20007810000 */
[----:B------:R-:W-:Y:S01]  /*117e0*/  IMAD.WIDE.U32 R140, R12, -0x2daee0ad, RZ ;  /* 0xd2511f530c8c7825 */ /* 0x000fe200078e00ff */
[----:B------:R-:W-:Y:S02]  /*117f0*/  LOP3.LUT R7, R33, UR17, R34, 0x96, !PT ;  /* 0x0000001121077c12 */ /* 0x000fe4000f8e9622 */
[----:B------:R-:W-:Y:S01]  /*11800*/  LOP3.LUT R5, R11, UR15, R32, 0x96, !PT ;  /* 0x0000000f0b057c12 */ /* 0x000fe2000f8e9620 */
[----:B------:R-:W3:Y:S01]  /*11810*/  SHFL.BFLY PT, R9, R137, 0x2, 0x1f ;  /* 0x0c401f0089097f89 */ /* 0x000ee200000e0000 */
[----:B------:R-:W-:Y:S01]  /*11820*/  IMAD.WIDE.U32 R132, R24, -0x326172a9, RZ ;  /* 0xcd9e8d5718847825 */ /* 0x000fe200078e00ff */
[----:B------:R-:W-:-:S02]  /*11830*/  LOP3.LUT R6, R141, UR16, R6, 0x96, !PT ;  /* 0x000000108d067c12 */ /* 0x000fc4000f8e9606 */
[----:B------:R-:W-:Y:S01]  /*11840*/  FSEL R13, R13, RZ, P3 ;  /* 0x000000ff0d0d7208 */ /* 0x000fe20001800000 */
[----:B-1----:R-:W-:Y:S01]  /*11850*/  IMAD.WIDE.U32 R20, R7, -0x2daee0ad, RZ ;  /* 0xd2511f5307147825 */ /* 0x002fe200078e00ff */
[----:B------:R-:W-:-:S03]  /*11860*/  LOP3.LUT R4, R133, UR17, R4, 0x96, !PT ;  /* 0x0000001185047c12 */ /* 0x000fc6000f8e9604 */
[----:B------:R-:W-:-:S04]  /*11870*/  IMAD.WIDE.U32 R138, R5, -0x2daee0ad, RZ ;  /* 0xd2511f53058a7825 */ /* 0x000fc800078e00ff */
[--C-:B------:R-:W-:Y:S01]  /*11880*/  FFMA.FTZ R18, R18, UR38, -R13.reuse ;  /* 0x0000002612127c23 */ /* 0x100fe2000801080d */
[--C-:B------:R-:W-:Y:S01]  /*11890*/  FFMA.FTZ R29, R29, UR38, -R13.reuse ;  /* 0x000000261d1d7c23 */ /* 0x100fe2000801080d */
[--C-:B------:R-:W-:Y:S01]  /*118a0*/  FFMA.FTZ R30, R30, UR38, -R13.reuse ;  /* 0x000000261e1e7c23 */ /* 0x100fe2000801080d */
[----:B------:R-:W-:Y:S01]  /*118b0*/  IMAD.WIDE.U32 R34, R6, -0x326172a9, RZ ;  /* 0xcd9e8d5706227825 */ /* 0x000fe200078e00ff */
[----:B------:R-:W-:Y:S01]  /*118c0*/  LOP3.LUT R6, R21, UR14, R8, 0x96, !PT ;  /* 0x0000000e15067c12 */ /* 0x000fe2000f8e9608 */
[----:B------:R1:W-:Y:S02]  /*118d0*/  MUFU.EX2 R252, R18 ;  /* 0x0000001200fc7308 */ /* 0x0003e40000000800 */
[----:B------:R-:W-:Y:S01]  /*118e0*/  FFMA.FTZ R26, R26, UR38, -R13 ;  /* 0x000000261a1a7c23 */ /* 0x000fe2000801080d */
[----:B------:R-:W-:Y:S01]  /*118f0*/  IMAD.WIDE.U32 R32, R4, -0x2daee0ad, RZ ;  /* 0xd2511f5304207825 */ /* 0x000fe200078e00ff */
[----:B------:R-:W-:Y:S02]  /*11900*/  LOP3.LUT R4, R139, UR12, R20, 0x96, !PT ;  /* 0x0000000c8b047c12 */ /* 0x000fe4000f8e9614 */
[----:B--2---:R-:W-:Y:S01]  /*11910*/  FMNMX.FTZ R134, R3, R134, !PT ;  /* 0x0000008603867209 */ /* 0x004fe20007810000 */
[----:B------:R-:W-:Y:S01]  /*11920*/  IMAD.WIDE.U32 R6, R6, -0x326172a9, RZ ;  /* 0xcd9e8d5706067825 */ /* 0x000fe200078e00ff */
[----:B------:R-:W-:Y:S01]  /*11930*/  LOP3.LUT R8, R35, UR15, R132, 0x96, !PT ;  /* 0x0000000f23087c12 */ /* 0x000fe2000f8e9684 */
[----:B------:R-:W-:Y:S01]  /*11940*/  MUFU.EX2 R234, R29 ;  /* 0x0000001d00ea7308 */ /* 0x000fe20000000800 */
[----:B---3--:R-:W-:Y:S01]  /*11950*/  FMNMX.FTZ R137, R137, R9, !PT ;  /* 0x0000000989897209 */ /* 0x008fe20007810000 */
[----:B------:R-:W-:-:S04]  /*11960*/  IMAD.WIDE.U32 R4, R4, -0x326172a9, RZ ;  /* 0xcd9e8d5704047825 */ /* 0x000fc800078e00ff */
[C---:B------:R-:W-:Y:S01]  /*11970*/  FMUL.FTZ R12, R134.reuse, UR38 ;  /* 0x00000026860c7c20 */ /* 0x040fe20008410000 */
[----:B------:R-:W-:Y:S01]  /*11980*/  FSETP.NEU.FTZ.AND P2, PT, R134, -INF , PT ;  /* 0xff8000008600780b */ /* 0x000fe20003f5d000 */
[----:B-----5:R-:W2:Y:S01]  /*11990*/  SHFL.BFLY PT, R15, R137, 0x1, 0x1f ;  /* 0x0c201f00890f7f89 */ /* 0x020ea200000e0000 */
[----:B------:R-:W-:Y:S01]  /*119a0*/  IMAD.WIDE.U32 R176, R8, -0x2daee0ad, RZ ;  /* 0xd2511f5308b07825 */ /* 0x000fe200078e00ff */
[----:B------:R-:W-:Y:S01]  /*119b0*/  LOP3.LUT R141, R7, UR13, R10, 0x96, !PT ;  /* 0x0000000d078d7c12 */ /* 0x000fe2000f8e960a */
[----:B------:R-:W3:Y:S01]  /*119c0*/  MUFU.EX2 R207, R30 ;  /* 0x0000001e00cf7308 */ /* 0x000ee20000000800 */
[----:B------:R-:W-:Y:S02]  /*119d0*/  LOP3.LUT R7, R4, 0xffff, RZ, 0xc0, !PT ;  /* 0x0000ffff04077812 */ /* 0x000fe400078ec0ff */
[----:B------:R-:W-:Y:S02]  /*119e0*/  FSEL R12, R12, RZ, P2 ;  /* 0x000000ff0c0c7208 */ /* 0x000fe40001000000 */
[----:B------:R-:W-:-:S02]  /*119f0*/  LOP3.LUT R9, R4, 0xff, RZ, 0xc0, !PT ;  /* 0x000000ff04097812 */ /* 0x000fc400078ec0ff */
[----:B------:R-:W-:Y:S01]  /*11a00*/  SHF.R.U32.HI R3, RZ, 0x10, R4 ;  /* 0x00000010ff037819 */ /* 0x000fe20000011604 */
[----:B------:R-:W-:Y:S01]  /*11a10*/  FFMA.FTZ R17, R17, UR38, -R12 ;  /* 0x0000002611117c23 */ /* 0x000fe2000801080c */
[----:B------:R-:W-:Y:S01]  /*11a20*/  SHF.R.U32.HI R8, RZ, 0x18, R4 ;  /* 0x00000018ff087819 */ /* 0x000fe20000011604 */
[----:B------:R-:W-:Y:S01]  /*11a30*/  FFMA.FTZ R23, R23, UR38, -R12 ;  /* 0x0000002617177c23 */ /* 0x000fe2000801080c */
[----:B------:R-:W-:Y:S01]  /*11a40*/  LOP3.LUT R11, R33, UR14, R140, 0x96, !PT ;  /* 0x0000000e210b7c12 */ /* 0x000fe2000f8e968c */
[----:B------:R4:W-:Y:S01]  /*11a50*/  MUFU.EX2 R198, R17 ;  /* 0x0000001100c67308 */ /* 0x0009e20000000800 */
[----:B------:R-:W-:Y:S01]  /*11a60*/  LOP3.LUT R4, R177, UR12, R32, 0x96, !PT ;  /* 0x0000000cb1047c12 */ /* 0x000fe2000f8e9620 */
[----:B------:R-:W-:Y:S01]  /*11a70*/  FFMA.FTZ R27, R27, UR38, -R12 ;  /* 0x000000261b1b7c23 */ /* 0x000fe2000801080c */
[----:B------:R-:W-:Y:S01]  /*11a80*/  LOP3.LUT R6, R5, UR22, R6, 0x96, !PT ;  /* 0x0000001605067c12 */ /* 0x000fe2000f8e9606 */
[----:B------:R-:W-:Y:S01]  /*11a90*/  IMAD.WIDE.U32 R10, R11, -0x326172a9, RZ ;  /* 0xcd9e8d570b0a7825 */ /* 0x000fe200078e00ff */
[----:B------:R-:W-:-:S03]  /*11aa0*/  LOP3.LUT R3, R3, 0xff, RZ, 0xc0, !PT ;  /* 0x000000ff03037812 */ /* 0x000fc600078ec0ff */
[----:B------:R-:W-:Y:S01]  /*11ab0*/  FFMA.FTZ R25, R25, UR38, -R12 ;  /* 0x0000002619197c23 */ /* 0x000fe2000801080c */
[----:B------:R-:W-:Y:S01]  /*11ac0*/  SHF.R.U32.HI R7, RZ, 0x8, R7 ;  /* 0x00000008ff077819 */ /* 0x000fe20000011607 */
[----:B------:R-:W-:Y:S01]  /*11ad0*/  IMAD.WIDE.U32 R4, R4, -0x326172a9, RZ ;  /* 0xcd9e8d5704047825 */ /* 0x000fe200078e00ff */
[----:B--2---:R-:W-:Y:S01]  /*11ae0*/  FMNMX.FTZ R137, R137, R15, !PT ;  /* 0x0000000f89897209 */ /* 0x004fe20007810000 */
[----:B------:R2:W-:Y:S01]  /*11af0*/  MUFU.EX2 R193, R23 ;  /* 0x0000001700c17308 */ /* 0x0005e20000000800 */
[----:B------:R-:W-:Y:S02]  /*11b00*/  PRMT R16, R9, 0x5410, R7 ;  /* 0x0000541009107816 */ /* 0x000fe40000000007 */
[C---:B------:R-:W-:Y:S01]  /*11b10*/  LOP3.LUT R9, R4.reuse, 0xffff, RZ, 0xc0, !PT ;  /* 0x0000ffff04097812 */ /* 0x040fe200078ec0ff */
[----:B-1----:R-:W-:Y:S01]  /*11b20*/  FMUL.FTZ R18, R137, UR38 ;  /* 0x0000002689127c20 */ /* 0x002fe20008410000 */
[----:B------:R-:W-:Y:S02]  /*11b30*/  LOP3.LUT R15, R4, 0xff, RZ, 0xc0, !PT ;  /* 0x000000ff040f7812 */ /* 0x000fe400078ec0ff */
[----:B----4-:R-:W-:Y:S01]  /*11b40*/  PRMT R17, R3, 0x5410, R8 ;  /* 0x0000541003117816 */ /* 0x010fe20000000008 */
[----:B------:R-:W1:Y:S01]  /*11b50*/  MUFU.EX2 R235, R26 ;  /* 0x0000001a00eb7308 */ /* 0x000e620000000800 */
[----:B------:R-:W-:-:S02]  /*11b60*/  LOP3.LUT R3, R5, UR22, R10, 0x96, !PT ;  /* 0x0000001605037c12 */ /* 0x000fc4000f8e960a */
[--C-:B------:R-:W-:Y:S02]  /*11b70*/  SHF.R.U32.HI R8, RZ, 0x10, R4.reuse ;  /* 0x00000010ff087819 */ /* 0x100fe40000011604 */
[----:B------:R-:W-:Y:S02]  /*11b80*/  SHF.R.U32.HI R10, RZ, 0x18, R4 ;  /* 0x00000018ff0a7819 */ /* 0x000fe40000011604 */
[----:B------:R-:W-:Y:S01]  /*11b90*/  SHF.R.U32.HI R4, RZ, 0x10, R6 ;  /* 0x00000010ff047819 */ /* 0x000fe20000011606 */
[----:B------:R-:W-:Y:S01]  /*11ba0*/  MUFU.EX2 R196, R27 ;  /* 0x0000001b00c47308 */ /* 0x000fe20000000800 */
[C---:B------:R-:W-:Y:S02]  /*11bb0*/  LOP3.LUT R5, R6.reuse, 0xffff, RZ, 0xc0, !PT ;  /* 0x0000ffff06057812 */ /* 0x040fe400078ec0ff */
[----:B------:R-:W-:Y:S02]  /*11bc0*/  LOP3.LUT R7, R6, 0xff, RZ, 0xc0, !PT ;  /* 0x000000ff06077812 */ /* 0x000fe400078ec0ff */
[----:B------:R-:W-:-:S02]  /*11bd0*/  FSETP.NEU.FTZ.AND P1, PT, R137, -INF , PT ;  /* 0xff8000008900780b */ /* 0x000fc40003f3d000 */
[----:B------:R-:W-:Y:S01]  /*11be0*/  SHF.R.U32.HI R6, RZ, 0x18, R6 ;  /* 0x00000018ff067819 */ /* 0x000fe20000011606 */
[----:B------:R4:W-:Y:S01]  /*11bf0*/  MUFU.EX2 R194, R25 ;  /* 0x0000001900c27308 */ /* 0x0009e20000000800 */
[----:B------:R-:W-:Y:S02]  /*11c00*/  LOP3.LUT R4, R4, 0xff, RZ, 0xc0, !PT ;  /* 0x000000ff04047812 */ /* 0x000fe400078ec0ff */
[----:B------:R-:W-:Y:S02]  /*11c10*/  SHF.R.U32.HI R5, RZ, 0x8, R5 ;  /* 0x00000008ff057819 */ /* 0x000fe40000011605 */
[----:B------:R-:W-:Y:S02]  /*11c20*/  LOP3.LUT R8, R8, 0xff, RZ, 0xc0, !PT ;  /* 0x000000ff08087812 */ /* 0x000fe400078ec0ff */
[----:B------:R-:W-:Y:S02]  /*11c30*/  LOP3.LUT R140, R11, UR13, R34, 0x96, !PT ;  /* 0x0000000d0b8c7c12 */ /* 0x000fe4000f8e9622 */
[----:B------:R-:W-:Y:S01]  /*11c40*/  FSEL R18, R18, RZ, P1 ;  /* 0x000000ff12127208 */ /* 0x000fe20000800000 */
[----:B------:R-:W-:Y:S01]  /*11c50*/  LDSM.16.MT88.4 R32, [R211+0xb000] ;  /* 0x00b00000d320783b */ /* 0x000fe20000004200 */
[----:B------:R-:W-:-:S02]  /*11c60*/  PRMT R21, R4, 0x5410, R6 ;  /* 0x0000541004157816 */ /* 0x000fc40000000006 */
[----:B------:R-:W-:Y:S01]  /*11c70*/  PRMT R11, R7, 0x5410, R5 ;  /* 0x00005410070b7816 */ /* 0x000fe20000000005 */
[--C-:B------:R-:W-:Y:S01]  /*11c80*/  FFMA.FTZ R22, R22, UR38, -R18.reuse ;  /* 0x0000002616167c23 */ /* 0x100fe20008010812 */
[--C-:B------:R-:W-:Y:S01]  /*11c90*/  SHF.R.U32.HI R4, RZ, 0x10, R3.reuse ;  /* 0x00000010ff047819 */ /* 0x100fe20000011603 */
[----:B------:R-:W-:Y:S01]  /*11ca0*/  FFMA.FTZ R14, R14, UR38, -R18 ;  /* 0x000000260e0e7c23 */ /* 0x000fe20008010812 */
[C---:B------:R-:W-:Y:S01]  /*11cb0*/  LOP3.LUT R5, R3.reuse, 0xffff, RZ, 0xc0, !PT ;  /* 0x0000ffff03057812 */ /* 0x040fe200078ec0ff */
[----:B------:R5:W-:Y:S01]  /*11cc0*/  MUFU.EX2 R184, R22 ;  /* 0x0000001600b87308 */ /* 0x000be20000000800 */
[----:B--2---:R-:W-:Y:S01]  /*11cd0*/  PRMT R23, R8, 0x5410, R10 ;  /* 0x0000541008177816 */ /* 0x004fe2000000000a */
[----:B----4-:R-:W2:Y:S01]  /*11ce0*/  LDSM.16.MT88.4 R24, [R209+0xa000] ;  /* 0x00a00000d118783b */ /* 0x010ea20000004200 */
[----:B------:R-:W-:Y:S01]  /*11cf0*/  LOP3.LUT R8, R3, 0xff, RZ, 0xc0, !PT ;  /* 0x000000ff03087812 */ /* 0x000fe200078ec0ff */
[--C-:B------:R-:W-:Y:S01]  /*11d00*/  FFMA.FTZ R28, R28, UR38, -R18.reuse ;  /* 0x000000261c1c7c23 */ /* 0x100fe20008010812 */
[----:B------:R-:W-:Y:S01]  /*11d10*/  SHF.R.U32.HI R7, RZ, 0x18, R3 ;  /* 0x00000018ff077819 */ /* 0x000fe20000011603 */
[----:B------:R-:W-:Y:S01]  /*11d20*/  FFMA.FTZ R19, R19, UR38, -R18 ;  /* 0x0000002613137c23 */ /* 0x000fe20008010812 */
[----:B------:R-:W-:Y:S01]  /*11d30*/  LOP3.LUT R4, R4, 0xff, RZ, 0xc0, !PT ;  /* 0x000000ff04047812 */ /* 0x000fe200078ec0ff */
[----:B------:R4:W-:Y:S01]  /*11d40*/  MUFU.EX2 R132, R14 ;  /* 0x0000000e00847308 */ /* 0x0009e20000000800 */
[----:B------:R-:W-:-:S02]  /*11d50*/  FSEL R3, R135, RZ, P3 ;  /* 0x000000ff87037208 */ /* 0x000fc40001800000 */
[----:B------:R-:W-:Y:S02]  /*11d60*/  SHF.R.U32.HI R9, RZ, 0x8, R9 ;  /* 0x00000008ff097819 */ /* 0x000fe40000011609 */
[----:B------:R-:W-:Y:S02]  /*11d70*/  SHF.R.U32.HI R6, RZ, 0x8, R5 ;  /* 0x00000008ff067819 */ /* 0x000fe40000011605 */
[----:B------:R-:W-:Y:S01]  /*11d80*/  FSEL R5, R136, RZ, P0 ;  /* 0x000000ff88057208 */ /* 0x000fe20000000000 */
[----:B------:R-:W-:Y:S01]  /*11d90*/  MUFU.EX2 R139, R28 ;  /* 0x0000001c008b7308 */ /* 0x000fe20000000800 */
[----:B------:R-:W-:Y:S01]  /*11da0*/  PRMT R20, R4, 0x5410, R7 ;  /* 0x0000541004147816 */ /* 0x000fe20000000007 */
[----:B------:R-:W-:Y:S01]  /*11db0*/  FADD.FTZ R7, R236, -R3 ;  /* 0x80000003ec077221 */ /* 0x000fe20000010000 */
[----:B-----5:R-:W-:Y:S02]  /*11dc0*/  PRMT R22, R15, 0x5410, R9 ;  /* 0x000054100f167816 */ /* 0x020fe40000000009 */
[--C-:B------:R-:W-:Y:S01]  /*11dd0*/  HSET2.LE.AND R10, R16, R0.reuse, PT ;  /* 0x00000000100a7233 */ /* 0x100fe20003803000 */
[----:B------:R-:W-:Y:S01]  /*11de0*/  FMUL.FTZ R7, R7, UR38 ;  /* 0x0000002607077c20 */ /* 0x000fe20008410000 */
[----:B------:R-:W-:Y:S01]  /*11df0*/  PRMT R15, R8, 0x5410, R6 ;  /* 0x00005410080f7816 */ /* 0x000fe20000000006 */
[----:B------:R-:W-:Y:S01]  /*11e00*/  FADD.FTZ R6, R237, -R5 ;  /* 0x80000005ed067221 */ /* 0x000fe20000010000 */
[----:B------:R-:W-:Y:S01]  /*11e10*/  FSEL R4, R137, RZ, P1 ;  /* 0x000000ff89047208 */ /* 0x000fe20000800000 */
[----:B------:R-:W5:Y:S01]  /*11e20*/  MUFU.EX2 R16, R7 ;  /* 0x0000000700107308 */ /* 0x000f620000000800 */
[----:B------:R-:W-:Y:S01]  /*11e30*/  F2FP.BF16.F32.PACK_AB R3, R181, R180 ;  /* 0x000000b4b503723e */ /* 0x000fe200000010ff */
[----:B------:R-:W-:Y:S01]  /*11e40*/  FMUL.FTZ R6, R6, UR38 ;  /* 0x0000002606067c20 */ /* 0x000fe20008410000 */
[----:B------:R-:W-:Y:S01]  /*11e50*/  FSEL R5, R134, RZ, P2 ;  /* 0x000000ff86057208 */ /* 0x000fe20001000000 */
[----:B----4-:R-:W-:Y:S01]  /*11e60*/  FADD.FTZ R14, R223, -R4 ;  /* 0x80000004df0e7221 */ /* 0x010fe20000010000 */
[----:B------:R-:W-:Y:S01]  /*11e70*/  LOP3.LUT R10, R10, R3, RZ, 0xc0, !PT ;  /* 0x000000030a0a7212 */ /* 0x000fe200078ec0ff */
[----:B------:R-:W-:Y:S01]  /*11e80*/  IMAD.MOV.U32 R223, RZ, RZ, R180 ;  /* 0x000000ffffdf7224 */ /* 0x000fe200078e00b4 */
[--C-:B------:R-:W-:Y:S01]  /*11e90*/  HSET2.LE.AND R3, R17, R0.reuse, PT ;  /* 0x0000000011037233 */ /* 0x100fe20003803000 */
[----:B------:R-:W-:Y:S01]  /*11ea0*/  FADD.FTZ R9, R233, -R5 ;  /* 0x80000005e9097221 */ /* 0x000fe20000010000 */
[----:B---3--:R-:W-:Y:S01]  /*11eb0*/  F2FP.BF16.F32.PACK_AB R4, R207, R234 ;  /* 0x000000eacf04723e */ /* 0x008fe200000010ff */
[----:B------:R3:W4:Y:S01]  /*11ec0*/  MUFU.EX2 R17, R6 ;  /* 0x0000000600117308 */ /* 0x0007220000000800 */
[----:B------:R-:W-:Y:S01]  /*11ed0*/  HSET2.LE.AND R5, R11, R0, PT ;  /* 0x000000000b057233 */ /* 0x000fe20003803000 */
[----:B------:R-:W-:Y:S01]  /*11ee0*/  FMUL.FTZ R14, R14, UR38 ;  /* 0x000000260e0e7c20 */ /* 0x000fe20008410000 */
[----:B------:R-:W-:-:S02]  /*11ef0*/  LOP3.LUT R11, R3, R4, RZ, 0xc0, !PT ;  /* 0x00000004030b7212 */ /* 0x000fc400078ec0ff */
[--C-:B------:R-:W-:Y:S02]  /*11f00*/  HSET2.LE.AND R3, R21, R0.reuse, PT ;  /* 0x0000000015037233 */ /* 0x100fe40003803000 */
[----:B-1----:R-:W-:Y:S01]  /*11f10*/  F2FP.BF16.F32.PACK_AB R4, R235, R252 ;  /* 0x000000fceb04723e */ /* 0x002fe200000010ff */
[----:B-----5:R-:W-:Y:S01]  /*11f20*/  FMUL.FTZ R158, R158, R16 ;  /* 0x000000109e9e7220 */ /* 0x020fe20000410000 */
[----:B------:R-:W-:Y:S01]  /*11f30*/  F2FP.BF16.F32.PACK_AB R7, R193, R194 ;  /* 0x000000c2c107723e */ /* 0x000fe200000010ff */
[-C--:B------:R-:W-:Y:S01]  /*11f40*/  FMUL.FTZ R159, R159, R16.reuse ;  /* 0x000000109f9f7220 */ /* 0x080fe20000410000 */
[----:B------:R-:W-:Y:S01]  /*11f50*/  MUFU.EX2 R133, R19 ;  /* 0x0000001300857308 */ /* 0x000fe20000000800 */
[-C--:B------:R-:W-:Y:S01]  /*11f60*/  FMUL.FTZ R150, R150, R16.reuse ;  /* 0x0000001096967220 */ /* 0x080fe20000410000 */
[-C--:B------:R-:W-:Y:S01]  /*11f70*/  FMUL.FTZ R151, R151, R16.reuse ;  /* 0x0000001097977220 */ /* 0x080fe20000410000 */
[-C--:B------:R-:W-:Y:S01]  /*11f80*/  FMUL.FTZ R166, R166, R16.reuse ;  /* 0x00000010a6a67220 */ /* 0x080fe20000410000 */
[-C--:B------:R-:W-:Y:S01]  /*11f90*/  FMUL.FTZ R167, R167, R16.reuse ;  /* 0x00000010a7a77220 */ /* 0x080fe20000410000 */
[----:B------:R-:W-:Y:S01]  /*11fa0*/  FMUL.FTZ R174, R174, R16 ;  /* 0x00000010aeae7220 */ /* 0x000fe20000410000 */
[----:B---3--:R-:W-:Y:S01]  /*11fb0*/  F2FP.BF16.F32.PACK_AB R6, R199, R182 ;  /* 0x000000b6c706723e */ /* 0x008fe200000010ff */
[-C--:B----4-:R-:W-:Y:S01]  /*11fc0*/  FMUL.FTZ R156, R156, R17.reuse ;  /* 0x000000119c9c7220 */ /* 0x090fe20000410000 */
[-C--:B------:R-:W-:Y:S01]  /*11fd0*/  FMUL.FTZ R157, R157, R17.reuse ;  /* 0x000000119d9d7220 */ /* 0x080fe20000410000 */
[----:B------:R-:W1:Y:S01]  /*11fe0*/  MUFU.EX2 R14, R14 ;  /* 0x0000000e000e7308 */ /* 0x000e620000000800 */
[----:B------:R-:W-:Y:S01]  /*11ff0*/  LOP3.LUT R8, R5, R6, RZ, 0xc0, !PT ;  /* 0x0000000605087212 */ /* 0x000fe200078ec0ff */
[----:B------:R-:W-:Y:S01]  /*12000*/  FMUL.FTZ R5, R9, UR38 ;  /* 0x0000002609057c20 */ /* 0x000fe20008410000 */
[----:B------:R-:W-:Y:S01]  /*12010*/  LOP3.LUT R9, R3, R4, RZ, 0xc0, !PT ;  /* 0x0000000403097212 */ /* 0x000fe200078ec0ff */
[-C--:B------:R-:W-:Y:S01]  /*12020*/  FMUL.FTZ R148, R148, R17.reuse ;  /* 0x0000001194947220 */ /* 0x080fe20000410000 */
[--C-:B------:R-:W-:Y:S01]  /*12030*/  HSET2.LE.AND R3, R15, R0.reuse, PT ;  /* 0x000000000f037233 */ /* 0x100fe20003803000 */
[-C--:B------:R-:W-:Y:S01]  /*12040*/  FMUL.FTZ R149, R149, R17.reuse ;  /* 0x0000001195957220 */ /* 0x080fe20000410000 */
[--C-:B------:R-:W-:Y:S01]  /*12050*/  HSET2.LE.AND R6, R22, R0.reuse, PT ;  /* 0x0000000016067233 */ /* 0x100fe20003803000 */
[----:B------:R3:W4:Y:S01]  /*12060*/  MUFU.EX2 R15, R5 ;  /* 0x00000005000f7308 */ /* 0x0007220000000800 */
[----:B------:R-:W-:Y:S01]  /*12070*/  F2FP.BF16.F32.PACK_AB R4, R196, R198 ;  /* 0x000000c6c404723e */ /* 0x000fe200000010ff */
[C---:B--2---:R-:W-:Y:S01]  /*12080*/  HMMA.16816.F32.BF16 R28, R8.reuse, R26, R156 ;  /* 0x0000001a081c723c */ /* 0x044fe2000004189c */
[----:B------:R-:W-:Y:S01]  /*12090*/  FMUL.FTZ R164, R164, R17 ;  /* 0x00000011a4a47220 */ /* 0x000fe20000410000 */
[----:B------:R-:W-:Y:S01]  /*120a0*/  LOP3.LUT R6, R6, R7, RZ, 0xc0, !PT ;  /* 0x0000000706067212 */ /* 0x000fe200078ec0ff */
[-C--:B------:R-:W-:Y:S01]  /*120b0*/  FMUL.FTZ R165, R165, R17.reuse ;  /* 0x00000011a5a57220 */ /* 0x080fe20000410000 */
[----:B------:R-:W-:Y:S01]  /*120c0*/  LOP3.LUT R4, R3, R4, RZ, 0xc0, !PT ;  /* 0x0000000403047212 */ /* 0x000fe200078ec0ff */
[-C--:B------:R-:W-:Y:S01]  /*120d0*/  FMUL.FTZ R172, R172, R17.reuse ;  /* 0x00000011acac7220 */ /* 0x080fe20000410000 */
[--C-:B------:R-:W-:Y:S01]  /*120e0*/  HSET2.LE.AND R3, R20, R0.reuse, PT ;  /* 0x0000000014037233 */ /* 0x100fe20003803000 */
[-C--:B-1----:R-:W-:Y:S01]  /*120f0*/  FMUL.FTZ R146, R146, R14.reuse ;  /* 0x0000000e92927220 */ /* 0x082fe20000410000 */
[----:B------:R-:W-:Y:S01]  /*12100*/  HSET2.LE.AND R7, R23, R0, PT ;  /* 0x0000000017077233 */ /* 0x000fe20003803000 */
[----:B------:R-:W-:Y:S01]  /*12110*/  FMUL.FTZ R147, R147, R14 ;  /* 0x0000000e93937220 */ /* 0x000fe20000410000 */
[----:B------:R-:W1:Y:S01]  /*12120*/  LDSM.16.MT88.4 R20, [R211+0xa000] ;  /* 0x00a00000d314783b */ /* 0x000e620000004200 */
[----:B------:R-:W-:Y:S01]  /*12130*/  HMMA.16816.F32.BF16 R148, R8, R24, R148 ;  /* 0x000000180894723c */ /* 0x000fe20000041894 */
[----:B------:R-:W-:Y:S01]  /*12140*/  FMUL.FTZ R173, R173, R17 ;  /* 0x00000011adad7220 */ /* 0x000fe20000410000 */
[----:B------:R-:W-:Y:S01]  /*12150*/  FMUL.FTZ R175, R175, R16 ;  /* 0x00000010afaf7220 */ /* 0x000fe20000410000 */
[----:B------:R-:W-:Y:S01]  /*12160*/  FMUL.FTZ R154, R154, R14 ;  /* 0x0000000e9a9a7220 */ /* 0x000fe20000410000 */
[----:B---3--:R-:W-:Y:S01]  /*12170*/  F2FP.BF16.F32.PACK_AB R5, R139, R184 ;  /* 0x000000b88b05723e */ /* 0x008fe200000010ff */
[-C--:B----4-:R-:W-:Y:S01]  /*12180*/  FMUL.FTZ R144, R144, R15.reuse ;  /* 0x0000000f90907220 */ /* 0x090fe20000410000 */
[-C--:B------:R-:W-:Y:S01]  /*12190*/  FMUL.FTZ R145, R145, R15.reuse ;  /* 0x0000000f91917220 */ /* 0x080fe20000410000 */
[----:B------:R-:W-:Y:S01]  /*121a0*/  FMUL.FTZ R152, R152, R15 ;  /* 0x0000000f98987220 */ /* 0x000fe20000410000 */
[----:B------:R-:W-:Y:S01]  /*121b0*/  LOP3.LUT R5, R3, R5, RZ, 0xc0, !PT ;  /* 0x0000000503057212 */ /* 0x000fe200078ec0ff */
[----:B------:R-:W-:Y:S01]  /*121c0*/  FMUL.FTZ R153, R153, R15 ;  /* 0x0000000f99997220 */ /* 0x000fe20000410000 */
[----:B------:R-:W-:Y:S01]  /*121d0*/  F2FP.BF16.F32.PACK_AB R3, R132, R133 ;  /* 0x000000858403723e */ /* 0x000fe200000010ff */
[----:B------:R-:W-:Y:S01]  /*121e0*/  FMUL.FTZ R155, R155, R14 ;  /* 0x0000000e9b9b7220 */ /* 0x000fe20000410000 */
[-C--:B------:R-:W-:Y:S01]  /*121f0*/  FMUL.FTZ R160, R160, R15.reuse ;  /* 0x0000000fa0a07220 */ /* 0x080fe20000410000 */
[----:B------:R-:W-:Y:S01]  /*12200*/  MOV R19, R30 ;  /* 0x0000001e00137202 */ /* 0x000fe20000000f00 */
[----:B------:R-:W-:Y:S01]  /*12210*/  FMUL.FTZ R161, R161, R15 ;  /* 0x0000000fa1a17220 */ /* 0x000fe20000410000 */
[----:B------:R-:W-:Y:S01]  /*12220*/  LOP3.LUT R7, R7, R3, RZ, 0xc0, !PT ;  /* 0x0000000307077212 */ /* 0x000fe200078ec0ff */
[----:B------:R-:W-:-:S02]  /*12230*/  IMAD.MOV.U32 R3, RZ, RZ, R29 ;  /* 0x000000ffff037224 */ /* 0x000fc400078e001d */
        /* <DEDUP_REMOVED lines=10> */
[----:B------:R-:W-:Y:S01]  /*122e0*/  FMUL.FTZ R45, R45, R15 ;  /* 0x0000000f2d2d7220 */ /* 0x000fe20000410000 */
[----:B------:R-:W-:Y:S01]  /*122f0*/  FMUL.FTZ R42, R42, R14 ;  /* 0x0000000e2a2a7220 */ /* 0x000fe20000410000 */
[----:B------:R-:W-:Y:S01]  /*12300*/  MOV R25, R28 ;  /* 0x0000001c00197202 */ /* 0x000fe20000000f00 */
[----:B------:R-:W-:-:S02]  /*12310*/  IMAD.MOV.U32 R24, RZ, RZ, R31 ;  /* 0x000000ffff187224 */ /* 0x000fc400078e001f */
[-C--:B------:R-:W-:Y:S01]  /*12320*/  FMUL.FTZ R43, R43, R14.reuse ;  /* 0x0000000e2b2b7220 */ /* 0x080fe20000410000 */
[-C--:B------:R-:W-:Y:S01]  /*12330*/  FMUL.FTZ R46, R46, R14.reuse ;  /* 0x0000000e2e2e7220 */ /* 0x080fe20000410000 */
[----:B------:R-:W-:Y:S01]  /*12340*/  FMUL.FTZ R47, R47, R14 ;  /* 0x0000000e2f2f7220 */ /* 0x000fe20000410000 */
[----:B------:R-:W-:Y:S01]  /*12350*/  MOV R233, R181 ;  /* 0x000000b500e97202 */ /* 0x000fe20000000f00 */
[----:B------:R-:W-:Y:S01]  /*12360*/  HMMA.16816.F32.BF16 R152, R4, R26, R152 ;  /* 0x0000001a0498723c */ /* 0x000fe20000041898 */
[----:B------:R-:W-:Y:S01]  /*12370*/  MOV R180, R243 ;  /* 0x000000f300b47202 */ /* 0x000fe20000000f00 */
[-C--:B------:R-:W-:Y:S01]  /*12380*/  FMUL.FTZ R56, R56, R15.reuse ;  /* 0x0000000f38387220 */ /* 0x080fe20000410000 */
[----:B------:R-:W-:Y:S01]  /*12390*/  MOV R181, R242 ;  /* 0x000000f200b57202 */ /* 0x000fe20000000f00 */
        /* <DEDUP_REMOVED lines=14> */
[C---:B------:R-:W-:Y:S01]  /*12480*/  HMMA.16816.F32.BF16 R160, R4.reuse, R20, R160 ;  /* 0x0000001404a0723c */ /* 0x040fe200000418a0 */
[----:B------:R-:W-:Y:S01]  /*12490*/  IMAD.MOV.U32 R175, RZ, RZ, R25 ;  /* 0x000000ffffaf7224 */ /* 0x000fe200078e0019 */
[----:B------:R-:W-:Y:S01]  /*124a0*/  MOV R172, R24 ;  /* 0x0000001800ac7202 */ /* 0x000fe20000000f00 */
[-C--:B------:R-:W-:Y:S01]  /*124b0*/  FMUL.FTZ R77, R77, R15.reuse ;  /* 0x0000000f4d4d7220 */ /* 0x080fe20000410000 */
[----:B------:R-:W1:Y:S01]  /*124c0*/  LDSM.16.MT88.4 R24, [R213+0xa000] ;  /* 0x00a00000d518783b */ /* 0x000e620000004200 */
[-C--:B------:R-:W-:Y:S01]  /*124d0*/  FMUL.FTZ R78, R78, R14.reuse ;  /* 0x0000000e4e4e7220 */ /* 0x080fe20000410000 */
[----:B------:R-:W-:Y:S01]  /*124e0*/  HMMA.16816.F32.BF16 R168, R4, R22, R168 ;  /* 0x0000001604a8723c */ /* 0x000fe200000418a8 */
[-C--:B------:R-:W-:Y:S01]  /*124f0*/  FMUL.FTZ R79, R79, R14.reuse ;  /* 0x0000000e4f4f7220 */ /* 0x080fe20000410000 */
[----:B------:R-:W-:Y:S01]  /*12500*/  LDSM.16.MT88.4 R20, [R209+0xb000] ;  /* 0x00b00000d114783b */ /* 0x000fe20000004200 */
[-C--:B------:R-:W-:Y:S01]  /*12510*/  FMUL.FTZ R88, R88, R15.reuse ;  /* 0x0000000f58587220 */ /* 0x080fe20000410000 */
[----:B------:R-:W-:Y:S01]  /*12520*/  FMUL.FTZ R89, R89, R15 ;  /* 0x0000000f59597220 */ /* 0x000fe20000410000 */
[----:B------:R-:W-:Y:S01]  /*12530*/  FMUL.FTZ R90, R90, R14 ;  /* 0x0000000e5a5a7220 */ /* 0x000fe20000410000 */
[----:B------:R-:W-:Y:S01]  /*12540*/  MOV R159, R29 ;  /* 0x0000001d009f7202 */ /* 0x000fe20000000f00 */
[----:B------:R-:W-:Y:S01]  /*12550*/  IMAD.MOV.U32 R158, RZ, RZ, R30 ;  /* 0x000000ffff9e7224 */ /* 0x000fe200078e001e */
[----:B------:R-:W-:Y:S01]  /*12560*/  MOV R157, R31 ;  /* 0x0000001f009d7202 */ /* 0x000fe20000000f00 */
[----:B------:R-:W-:-:S02]  /*12570*/  IMAD.MOV.U32 R156, RZ, RZ, R28 ;  /* 0x000000ffff9c7224 */ /* 0x000fc400078e001c */
[-C--:B------:R-:W-:Y:S01]  /*12580*/  FMUL.FTZ R91, R91, R14.reuse ;  /* 0x0000000e5b5b7220 */ /* 0x080fe20000410000 */
        /* <DEDUP_REMOVED lines=22> */
[--C-:B------:R-:W-:Y:S01]  /*126f0*/  FFMA.FTZ R3, R202, UR38, -R2.reuse ;  /* 0x00000026ca037c23 */ /* 0x100fe20008010802 */
        /* <DEDUP_REMOVED lines=9> */
[----:B------:R1:W-:Y:S01]  /*12790*/  MUFU.EX2 R202, R3 ;  /* 0x0000000300ca7308 */ /* 0x0003e20000000800 */
        /* <DEDUP_REMOVED lines=9> */
[----:B------:R-:W-:Y:S01]  /*12830*/  IMAD.MOV.U32 R173, RZ, RZ, R19 ;  /* 0x000000ffffad7224 */ /* 0x000fe200078e0013 */
[C---:B--2---:R-:W-:Y:S01]  /*12840*/  HMMA.16816.F32.BF16 R244, R4.reuse, R28, R40 ;  /* 0x0000001c04f4723c */ /* 0x044fe20000041828 */
[----:B------:R-:W2:Y:S01]  /*12850*/  LDSM.16.MT88.4 R40, [R213+0xb000] ;  /* 0x00b00000d528783b */ /* 0x000ea20000004200 */
[-C--:B------:R-:W-:Y:S01]  /*12860*/  FMUL.FTZ R36, R36, R17.reuse ;  /* 0x0000001124247220 */ /* 0x080fe20000410000 */
[-C--:B------:R-:W-:Y:S01]  /*12870*/  FMUL.FTZ R37, R37, R17.reuse ;  /* 0x0000001125257220 */ /* 0x080fe20000410000 */
[-C--:B------:R-:W-:Y:S01]  /*12880*/  FMUL.FTZ R38, R38, R16.reuse ;  /* 0x0000001026267220 */ /* 0x080fe20000410000 */
[-C--:B------:R-:W-:Y:S01]  /*12890*/  FMUL.FTZ R39, R39, R16.reuse ;  /* 0x0000001027277220 */ /* 0x080fe20000410000 */
[C---:B------:R-:W-:Y:S01]  /*128a0*/  HMMA.16816.F32.BF16 R240, R4.reuse, R30, R44 ;  /* 0x0000001e04f0723c */ /* 0x040fe2000004182c */
[----:B------:R-:W3:Y:S01]  /*128b0*/  LDSM.16.MT88.4 R44, [R214+0xb000] ;  /* 0x00b00000d62c783b */ /* 0x000ee20000004200 */
[----:B-1----:R-:W-:Y:S01]  /*128c0*/  FFMA.FTZ R3, R201, UR38, -R2 ;  /* 0x00000026c9037c23 */ /* 0x002fe20008010802 */
        /* <DEDUP_REMOVED lines=33> */
[----:B--2---:R-:W-:Y:S01]  /*12ae0*/  HMMA.16816.F32.BF16 R120, R4, R40, R120 ;  /* 0x000000280478723c */ /* 0x004fe20000041878 */
[----:B------:R-:W-:-:S05]  /*12af0*/  FMUL.FTZ R131, R131, R16 ;  /* 0x0000001083837220 */ /* 0x000fca0000410000 */
[C---:B---3--:R-:W-:Y:S06]  /*12b00*/  HMMA.16816.F32.BF16 R104, R4.reuse, R44, R104 ;  /* 0x0000002c0468723c */ /* 0x048fec0000041868 */
[C---:B------:R-:W-:Y:S06]  /*12b10*/  HMMA.16816.F32.BF16 R108, R4.reuse, R46, R108 ;  /* 0x0000002e046c723c */ /* 0x040fec000004186c */
[----:B------:R-:W-:Y:S06]  /*12b20*/  HMMA.16816.F32.BF16 R164, R4, R42, R124 ;  /* 0x0000002a04a4723c */ /* 0x000fec000004187c */
[----:B------:R-:W-:Y:S01]  /*12b30*/  HMMA.16816.F32.BF16 R52, R8, R24, R52 ;  /* 0x000000180834723c */ /* 0x000fe20000041834 */
[----:B------:R-:W-:Y:S01]  /*12b40*/  IMAD.WIDE.U32 R4, R141, -0x2daee0ad, RZ ;  /* 0xd2511f538d047825 */ /* 0x000fe200078e00ff */
[----:B------:R-:W-:-:S03]  /*12b50*/  MOV R125, R181 ;  /* 0x000000b5007d7202 */ /* 0x000fc60000000f00 */
[----:B------:R-:W-:Y:S01]  /*12b60*/  FFMA.FTZ R6, R179, UR38, -R2 ;  /* 0x00000026b3067c23 */ /* 0x000fe20008010802 */
[----:B------:R-:W-:Y:S01]  /*12b70*/  MOV R126, R180 ;  /* 0x000000b4007e7202 */ /* 0x000fe20000000f00 */
[----:B------:R-:W-:Y:S01]  /*12b80*/  IMAD.MOV.U32 R127, RZ, RZ, R182 ;  /* 0x000000ffff7f7224 */ /* 0x000fe200078e00b6 */
[----:B-1----:R-:W-:Y:S01]  /*12b90*/  LOP3.LUT R3, R5, UR29, R138, 0x96, !PT ;  /* 0x0000001d05037c12 */ /* 0x002fe2000f8e968a */
[C---:B------:R-:W-:Y:S01]  /*12ba0*/  HMMA.16816.F32.BF16 R180, R8.reuse, R22, R80 ;  /* 0x0000001608b4723c */ /* 0x040fe20000041850 */
[----:B------:R-:W-:Y:S01]  /*12bb0*/  LOP3.LUT R7, R4, 0xffff, RZ, 0xc0, !PT ;  /* 0x0000ffff04077812 */ /* 0x000fe200078ec0ff */
[----:B------:R1:W-:Y:S01]  /*12bc0*/  MUFU.EX2 R201, R6 ;  /* 0x0000000600c97308 */ /* 0x0003e20000000800 */
[----:B------:R-:W-:Y:S01]  /*12bd0*/  SHF.R.U32.HI R20, RZ, 0x10, R4 ;  /* 0x00000010ff147819 */ /* 0x000fe20000011604 */
[----:B------:R-:W-:Y:S01]  /*12be0*/  FFMA.FTZ R2, R200, UR38, -R2 ;  /* 0x00000026c8027c23 */ /* 0x000fe20008010802 */
[----:B------:R-:W-:Y:S01]  /*12bf0*/  SHF.R.U32.HI R19, RZ, 0x18, R4 ;  /* 0x00000018ff137819 */ /* 0x000fe20000011604 */
[C---:B------:R-:W-:Y:S01]  /*12c00*/  HMMA.16816.F32.BF16 R188, R8.reuse, R26, R64 ;  /* 0x0000001a08bc723c */ /* 0x040fe20000041840 */
[----:B------:R-:W-:Y:S01]  /*12c10*/  LOP3.LUT R22, R4, 0xff, RZ, 0xc0, !PT ;  /* 0x000000ff04167812 */ /* 0x000fe200078ec0ff */
[----:B------:R-:W-:Y:S01]  /*12c20*/  IMAD.WIDE.U32 R4, R140, -0x2daee0ad, RZ ;  /* 0xd2511f538c047825 */ /* 0x000fe200078e00ff */
[----:B------:R-:W-:Y:S01]  /*12c30*/  MOV R200, R199 ;  /* 0x000000c700c87202 */ /* 0x000fe20000000f00 */
[----:B------:R-:W-:Y:S01]  /*12c40*/  LDSM.16.MT88.4 R64, [R213+0xa800] ;  /* 0x00a80000d540783b */ /* 0x000fe20000004200 */
[----:B------:R2:W-:Y:S01]  /*12c50*/  MUFU.EX2 R199, R2 ;  /* 0x0000000200c77308 */ /* 0x0005e20000000800 */
[C---:B------:R-:W-:Y:S01]  /*12c60*/  HMMA.16816.F32.BF16 R36, R8.reuse, R28, R36 ;  /* 0x0000001c0824723c */ /* 0x040fe20000041824 */
[C---:B------:R-:W-:Y:S01]  /*12c70*/  LOP3.LUT R21, R4.reuse, 0xffff, RZ, 0xc0, !PT ;  /* 0x0000ffff04157812 */ /* 0x040fe200078ec0ff */
[----:B------:R-:W-:Y:S01]  /*12c80*/  IMAD.MOV.U32 R124, RZ, RZ, R238 ;  /* 0x000000ffff7c7224 */ /* 0x000fe200078e00ee */
[----:B------:R-:W-:Y:S01]  /*12c90*/  LOP3.LUT R26, R4, 0xff, RZ, 0xc0, !PT ;  /* 0x000000ff041a7812 */ /* 0x000fe200078ec0ff */
[----:B------:R-:W-:Y:S01]  /*12ca0*/  LDSM.16.MT88.4 R80, [R209+0xb800] ;  /* 0x00b80000d150783b */ /* 0x000fe20000004200 */
[--C-:B------:R-:W-:Y:S01]  /*12cb0*/  SHF.R.U32.HI R23, RZ, 0x10, R4.reuse ;  /* 0x00000010ff177819 */ /* 0x100fe20000011604 */
[C---:B------:R-:W-:Y:S01]  /*12cc0*/  HMMA.16816.F32.BF16 R100, R8.reuse, R44, R100 ;  /* 0x0000002c0864723c */ /* 0x040fe20000041864 */
[--C-:B-1----:R-:W-:Y:S01]  /*12cd0*/  FFMA.FTZ R6, R203, UR38, -R13.reuse ;  /* 0x00000026cb067c23 */ /* 0x102fe2000801080d */
[----:B------:R-:W-:Y:S01]  /*12ce0*/  SHF.R.U32.HI R25, RZ, 0x18, R4 ;  /* 0x00000018ff197819 */ /* 0x000fe20000011604 */
[----:B------:R-:W-:Y:S01]  /*12cf0*/  FFMA.FTZ R4, R205, UR38, -R13 ;  /* 0x00000026cd047c23 */ /* 0x000fe2000801080d */
[----:B------:R-:W-:Y:S01]  /*12d00*/  MOV R29, R239 ;  /* 0x000000ef001d7202 */ /* 0x000fe20000000f00 */
[----:B------:R1:W-:Y:S01]  /*12d10*/  MUFU.EX2 R138, R6 ;  /* 0x00000006008a7308 */ /* 0x0003e20000000800 */
[----:B------:R-:W-:Y:S01]  /*12d20*/  HMMA.16816.F32.BF16 R236, R8, R30, R48 ;  /* 0x0000001e08ec723c */ /* 0x000fe20000041830 */
[----:B------:R-:W-:Y:S01]  /*12d30*/  MOV R45, R175 ;  /* 0x000000af002d7202 */ /* 0x000fe20000000f00 */
[----:B------:R-:W-:Y:S01]  /*12d40*/  LDSM.16.MT88.4 R48, [R214+0xa800] ;  /* 0x00a80000d630783b */ /* 0x000fe20000004200 */
[----:B------:R-:W-:Y:S01]  /*12d50*/  IMAD.MOV.U32 R203, RZ, RZ, R29 ;  /* 0x000000ffffcb7224 */ /* 0x000fe200078e001d */
[----:B--2---:R-:W-:-:S02]  /*12d60*/  LOP3.LUT R2, R5, UR29, R176, 0x96, !PT ;  /* 0x0000001d05027c12 */ /* 0x004fc4000f8e96b0 */
[----:B------:R-:W-:Y:S01]  /*12d70*/  LOP3.LUT R5, R20, 0xff, RZ, 0xc0, !PT ;  /* 0x000000ff14057812 */ /* 0x000fe200078ec0ff */
[----:B------:R2:W3:Y:S01]  /*12d80*/  MUFU.EX2 R31, R4 ;  /* 0x00000004001f7308 */ /* 0x0004e20000000800 */
[----:B------:R-:W-:Y:S01]  /*12d90*/  MOV R175, R157 ;  /* 0x0000009d00af7202 */ /* 0x000fe20000000f00 */
[----:B------:R-:W-:Y:S01]  /*12da0*/  HMMA.16816.F32.BF16 R84, R8, R32, R84 ;  /* 0x000000200854723c */ /* 0x000fe20000041854 */
[----:B------:R-:W-:-:S05]  /*12db0*/  MOV R205, R124 ;  /* 0x0000007c00cd7202 */ /* 0x000fca0000000f00 */
[C---:B------:R-:W-:Y:S01]  /*12dc0*/  HMMA.16816.F32.BF16 R116, R8.reuse, R40, R116 ;  /* 0x000000280874723c */ /* 0x040fe20000041874 */
[----:B-1----:R-:W-:Y:S02]  /*12dd0*/  SHF.R.U32.HI R6, RZ, 0x8, R7 ;  /* 0x00000008ff067819 */ /* 0x002fe40000011607 */
[----:B------:R-:W-:Y:S02]  /*12de0*/  SHF.R.U32.HI R7, RZ, 0x8, R21 ;  /* 0x00000008ff077819 */ /* 0x000fe40000011615 */
[----:B------:R-:W-:Y:S02]  /*12df0*/  PRMT R24, R22, 0x5410, R6 ;  /* 0x0000541016187816 */ /* 0x000fe40000000006 */
[----:B------:R-:W-:Y:S01]  /*12e00*/  PRMT R22, R5, 0x5410, R19 ;  /* 0x0000541005167816 */ /* 0x000fe20000000013 */
[--C-:B------:R-:W-:Y:S01]  /*12e10*/  FFMA.FTZ R5, R178, UR38, -R13.reuse ;  /* 0x00000026b2057c23 */ /* 0x100fe2000801080d */
[----:B--2---:R-:W-:Y:S01]  /*12e20*/  FFMA.FTZ R4, R204, UR38, -R13 ;  /* 0x00000026cc047c23 */ /* 0x004fe2000801080d */
[----:B------:R-:W-:Y:S01]  /*12e30*/  LOP3.LUT R6, R23, 0xff, RZ, 0xc0, !PT ;  /* 0x000000ff17067812 */ /* 0x000fe200078ec0ff */
[C---:B------:R-:W-:Y:S01]  /*12e40*/  HMMA.16816.F32.BF16 R176, R8.reuse, R34, R96 ;  /* 0x0000002208b0723c */ /* 0x040fe20000041860 */
[----:B------:R-:W-:Y:S01]  /*12e50*/  PRMT R19, R26, 0x5410, R7 ;  /* 0x000054101a137816 */ /* 0x000fe20000000007 */
[----:B------:R1:W-:Y:S01]  /*12e60*/  MUFU.EX2 R30, R4 ;  /* 0x00000004001e7308 */ /* 0x0003e20000000800 */
[----:B------:R-:W-:Y:S01]  /*12e70*/  SHF.R.U32.HI R7, RZ, 0x10, R3 ;  /* 0x00000010ff077819 */ /* 0x000fe20000011603 */
[----:B------:R-:W-:Y:S01]  /*12e80*/  LDSM.16.MT88.4 R96, [R211+0xb800] ;  /* 0x00b80000d360783b */ /* 0x000fe20000004200 */
[----:B------:R-:W-:Y:S01]  /*12e90*/  PRMT R20, R6, 0x5410, R25 ;  /* 0x0000541006147816 */ /* 0x000fe20000000019 */
[----:B------:R-:W-:Y:S01]  /*12ea0*/  HMMA.16816.F32.BF16 R32, R8, R42, R128 ;  /* 0x0000002a0820723c */ /* 0x000fe20000041880 */
[----:B------:R-:W-:Y:S01]  /*12eb0*/  LOP3.LUT R13, R3, 0xff, RZ, 0xc0, !PT ;  /* 0x000000ff030d7812 */ /* 0x000fe200078ec0ff */
[----:B------:R-:W-:Y:S01]  /*12ec0*/  LDSM.16.MT88.4 R128, [R213+0xb800] ;  /* 0x00b80000d580783b */ /* 0x000fe20000004200 */
[----:B------:R-:W-:Y:S01]  /*12ed0*/  SHF.R.U32.HI R6, RZ, 0x18, R3 ;  /* 0x00000018ff067819 */ /* 0x000fe20000011603 */
[----:B------:R2:W5:Y:S01]  /*12ee0*/  MUFU.EX2 R29, R5 ;  /* 0x00000005001d7308 */ /* 0x0005620000000800 */
[----:B------:R-:W-:-:S02]  /*12ef0*/  HSET2.LE.AND R19, R19, R0, PT ;  /* 0x0000000013137233 */ /* 0x000fc40003803000 */
[----:B------:R-:W-:Y:S02]  /*12f00*/  HSET2.LE.AND R20, R20, R0, PT ;  /* 0x0000000014147233 */ /* 0x000fe40003803000 */
[----:B------:R-:W-:Y:S02]  /*12f10*/  MOV R204, R125 ;  /* 0x0000007d00cc7202 */ /* 0x000fe40000000f00 */
[----:B-1----:R-:W-:Y:S02]  /*12f20*/  LOP3.LUT R4, R3, 0xffff, RZ, 0xc0, !PT ;  /* 0x0000ffff03047812 */ /* 0x002fe400078ec0ff */
[----:B------:R-:W-:Y:S01]  /*12f30*/  LOP3.LUT R3, R7, 0xff, RZ, 0xc0, !PT ;  /* 0x000000ff07037812 */ /* 0x000fe200078ec0ff */
[----:B------:R-:W-:Y:S01]  /*12f40*/  FFMA.FTZ R7, R185, UR38, -R12 ;  /* 0x00000026b9077c23 */ /* 0x000fe2000801080c */
[----:B------:R-:W-:Y:S02]  /*12f50*/  SHF.R.U32.HI R4, RZ, 0x8, R4 ;  /* 0x00000008ff047819 */ /* 0x000fe40000011604 */
[----:B------:R-:W-:Y:S01]  /*12f60*/  MOV R185, R172 ;  /* 0x000000ac00b97202 */ /* 0x000fe20000000f00 */
[----:B------:R-:W-:-:S02]  /*12f70*/  IMAD.MOV.U32 R172, RZ, RZ, R156 ;  /* 0x000000ffffac7224 */ /* 0x000fc400078e009c */
[----:B--2---:R-:W-:Y:S01]  /*12f80*/  FFMA.FTZ R5, R142, UR38, -R12 ;  /* 0x000000268e057c23 */ /* 0x004fe2000801080c */
[----:B------:R-:W-:Y:S01]  /*12f90*/  PRMT R21, R13, 0x5410, R4 ;  /* 0x000054100d157816 */ /* 0x000fe20000000004 */
[----:B------:R-:W-:Y:S01]  /*12fa0*/  FFMA.FTZ R4, R192, UR38, -R12 ;  /* 0x00000026c0047c23 */ /* 0x000fe2000801080c */
[----:B------:R-:W-:Y:S01]  /*12fb0*/  PRMT R13, R3, 0x5410, R6 ;  /* 0x00005410030d7816 */ /* 0x000fe20000000006 */
[----:B------:R1:W-:Y:S01]  /*12fc0*/  MUFU.EX2 R28, R5 ;  /* 0x00000005001c7308 */ /* 0x0003e20000000800 */
[----:B------:R-:W-:Y:S02]  /*12fd0*/  LOP3.LUT R3, R2, 0xffff, RZ, 0xc0, !PT ;  /* 0x0000ffff02037812 */ /* 0x000fe400078ec0ff */
[----:B------:R-:W-:Y:S02]  /*12fe0*/  SHF.R.U32.HI R6, RZ, 0x10, R2 ;  /* 0x00000010ff067819 */ /* 0x000fe40000011602 */
[----:B------:R-:W-:-:S03]  /*12ff0*/  MOV R192, R127 ;  /* 0x0000007f00c07202 */ /* 0x000fc60000000f00 */
[----:B------:R2:W-:Y:S08]  /*13000*/  MUFU.EX2 R26, R4 ;  /* 0x00000004001a7308 */ /* 0x0005f00000000800 */
[----:B------:R4:W-:Y:S01]  /*13010*/  MUFU.EX2 R25, R7 ;  /* 0x0000000700197308 */ /* 0x0009e20000000800 */
[----:B-1----:R-:W-:Y:S01]  /*13020*/  FFMA.FTZ R5, R186, UR38, -R12 ;  /* 0x00000026ba057c23 */ /* 0x002fe2000801080c */
[----:B------:R-:W-:-:S06]  /*13030*/  IMAD.MOV.U32 R186, RZ, RZ, R126 ;  /* 0x000000ffffba7224 */ /* 0x000fcc00078e007e */
[----:B------:R1:W5:Y:S01]  /*13040*/  MUFU.EX2 R27, R5 ;  /* 0x00000005001b7308 */ /* 0x0003620000000800 */
[----:B--2---:R-:W-:Y:S02]  /*13050*/  LOP3.LUT R4, R2, 0xff, RZ, 0xc0, !PT ;  /* 0x000000ff02047812 */ /* 0x004fe400078ec0ff */
[--C-:B----4-:R-:W-:Y:S02]  /*13060*/  HSET2.LE.AND R7, R22, R0.reuse, PT ;  /* 0x0000000016077233 */ /* 0x110fe40003803000 */
[----:B-1----:R-:W-:Y:S02]  /*13070*/  SHF.R.U32.HI R5, RZ, 0x8, R3 ;  /* 0x00000008ff057819 */ /* 0x002fe40000011603 */
[----:B------:R-:W-:Y:S02]  /*13080*/  SHF.R.U32.HI R3, RZ, 0x18, R2 ;  /* 0x00000018ff037819 */ /* 0x000fe40000011602 */
[----:B------:R-:W-:Y:S02]  /*13090*/  LOP3.LUT R2, R6, 0xff, RZ, 0xc0, !PT ;  /* 0x000000ff06027812 */ /* 0x000fe400078ec0ff */
[----:B------:R-:W-:Y:S01]  /*130a0*/  PRMT R12, R4, 0x5410, R5 ;  /* 0x00005410040c7816 */ /* 0x000fe20000000005 */
[--C-:B------:R-:W-:Y:S01]  /*130b0*/  FFMA.FTZ R4, R187, UR38, -R18.reuse ;  /* 0x00000026bb047c23 */ /* 0x100fe20008010812 */
[--C-:B------:R-:W-:Y:S01]  /*130c0*/  HSET2.LE.AND R6, R24, R0.reuse, PT ;  /* 0x0000000018067233 */ /* 0x100fe20003803000 */
[----:B------:R-:W-:Y:S01]  /*130d0*/  IMAD.MOV.U32 R24, RZ, RZ, R173 ;  /* 0x000000ffff187224 */ /* 0x000fe200078e00ad */
[----:B------:R-:W-:Y:S01]  /*130e0*/  MOV R187, R174 ;  /* 0x000000ae00bb7202 */ /* 0x000fe20000000f00 */
[----:B------:R-:W-:Y:S01]  /*130f0*/  IMAD.MOV.U32 R173, RZ, RZ, R159 ;  /* 0x000000ffffad7224 */ /* 0x000fe200078e009f */
[----:B------:R-:W-:Y:S01]  /*13100*/  MOV R174, R158 ;  /* 0x0000009e00ae7202 */ /* 0x000fe20000000f00 */
[----:B------:R-:W-:Y:S01]  /*13110*/  MUFU.EX2 R22, R4 ;  /* 0x0000000400167308 */ /* 0x000fe20000000800 */
[----:B------:R-:W-:Y:S01]  /*13120*/  PRMT R5, R2, 0x5410, R3 ;  /* 0x0000541002057816 */ /* 0x000fe20000000003 */
[----:B------:R-:W-:Y:S01]  /*13130*/  FFMA.FTZ R2, R143, UR38, -R18 ;  /* 0x000000268f027c23 */ /* 0x000fe20008010812 */
[----:B------:R-:W1:Y:S01]  /*13140*/  LDSM.16.MT88.4 R156, [R209+0xa800] ;  /* 0x00a80000d19c783b */ /* 0x000e620000004200 */
[----:B------:R-:W-:Y:S01]  /*13150*/  HMMA.16816.F32.BF16 R140, R8, R46, R112 ;  /* 0x0000002e088c723c */ /* 0x000fe20000041870 */
[----:B------:R-:W-:-:S02]  /*13160*/  HSET2.LE.AND R3, R13, R0, PT ;  /* 0x000000000d037233 */ /* 0x000fc40003803000 */
[----:B------:R-:W-:Y:S01]  /*13170*/  LDSM.16.MT88.4 R112, [R214+0xb800] ;  /* 0x00b80000d670783b */ /* 0x000fe20000004200 */
[--C-:B------:R-:W-:Y:S01]  /*13180*/  HSET2.LE.AND R13, R5, R0.reuse, PT ;  /* 0x00000000050d7233 */ /* 0x100fe20003803000 */
[--C-:B------:R-:W-:Y:S01]  /*13190*/  FFMA.FTZ R5, R197, UR38, -R18.reuse ;  /* 0x00000026c5057c23 */ /* 0x100fe20008010812 */
[----:B------:R-:W-:Y:S01]  /*131a0*/  FFMA.FTZ R18, R195, UR38, -R18 ;  /* 0x00000026c3127c23 */ /* 0x000fe20008010812 */
[----:B------:R-:W-:Y:S01]  /*131b0*/  MOV R8, R172 ;  /* 0x000000ac00087202 */ /* 0x000fe20000000f00 */
[----:B------:R-:W-:Y:S01]  /*131c0*/  IMAD.MOV.U32 R10, RZ, RZ, R174 ;  /* 0x000000ffff0a7224 */ /* 0x000fe200078e00ae */
[----:B------:R-:W-:Y:S01]  /*131d0*/  MOV R9, R173 ;  /* 0x000000ad00097202 */ /* 0x000fe20000000f00 */
[----:B------:R2:W4:Y:S01]  /*131e0*/  MUFU.EX2 R23, R2 ;  /* 0x0000000200177308 */ /* 0x0005220000000800 */
[----:B------:R-:W-:Y:S02]  /*131f0*/  MOV R11, R175 ;  /* 0x000000af000b7202 */ /* 0x000fe40000000f00 */
[----:B------:R-:W1:Y:S01]  /*13200*/  LDSM.16.MT88.4 R172, [R211+0xa800] ;  /* 0x00a80000d3ac783b */ /* 0x000e620000004200 */
[----:B------:R-:W-:-:S04]  /*13210*/  HSET2.LE.AND R12, R12, R0, PT ;  /* 0x000000000c0c7233 */ /* 0x000fc80003803000 */
[----:B------:R-:W-:Y:S01]  /*13220*/  MUFU.EX2 R18, R18 ;  /* 0x0000001200127308 */ /* 0x000fe20000000800 */
[----:B--2---:R-:W-:-:S07]  /*13230*/  HSET2.LE.AND R2, R21, R0, PT ;  /* 0x0000000015027233 */ /* 0x004fce0003803000 */
[----:B------:R2:W1:Y:S01]  /*13240*/  MUFU.EX2 R21, R5 ;  /* 0x0000000500157308 */ /* 0x0004620000000800 */
[----:B------:R-:W-:-:S04]  /*13250*/  F2FP.BF16.F32.PACK_AB R0, R206, R202 ;  /* 0x000000cace00723e */ /* 0x000fc800000010ff */
[----:B------:R-:W-:Y:S02]  /*13260*/  LOP3.LUT R4, R2, R0, RZ, 0xc0, !PT ;  /* 0x0000000002047212 */ /* 0x000fe400078ec0ff */
[----:B---3--:R-:W-:Y:S02]  /*13270*/  F2FP.BF16.F32.PACK_AB R2, R31, R138 ;  /* 0x0000008a1f02723e */ /* 0x008fe400000010ff */
[----:B------:R-:W-:-:S04]  /*13280*/  F2FP.BF16.F32.PACK_AB R0, R199, R201 ;  /* 0x000000c9c700723e */ /* 0x000fc800000010ff */
[----:B------:R-:W-:Y:S02]  /*13290*/  LOP3.LUT R6, R6, R0, RZ, 0xc0, !PT ;  /* 0x0000000006067212 */ /* 0x000fe400078ec0ff */
[----:B-----5:R-:W-:Y:S02]  /*132a0*/  F2FP.BF16.F32.PACK_AB R0, R29, R30 ;  /* 0x0000001e1d00723e */ /* 0x020fe400000010ff */
[----:B--2---:R-:W-:Y:S02]  /*132b0*/  LOP3.LUT R5, R3, R2, RZ, 0xc0, !PT ;  /* 0x0000000203057212 */ /* 0x004fe400078ec0ff */
[----:B------:R-:W-:Y:S02]  /*132c0*/  F2FP.BF16.F32.PACK_AB R2, R27, R28 ;  /* 0x0000001c1b02723e */ /* 0x000fe400000010ff */
[----:B------:R-:W-:Y:S02]  /*132d0*/  LOP3.LUT R7, R7, R0, RZ, 0xc0, !PT ;  /* 0x0000000007077212 */ /* 0x000fe400078ec0ff */
[----:B------:R-:W-:-:S02]  /*132e0*/  LOP3.LUT R124, R12, R2, RZ, 0xc0, !PT ;  /* 0x000000020c7c7212 */ /* 0x000fc400078ec0ff */
[----:B----4-:R-:W-:Y:S02]  /*132f0*/  F2FP.BF16.F32.PACK_AB R0, R22, R23 ;  /* 0x000000171600723e */ /* 0x010fe400000010ff */
[----:B------:R-:W-:Y:S01]  /*13300*/  F2FP.BF16.F32.PACK_AB R2, R25, R26 ;  /* 0x0000001a1902723e */ /* 0x000fe200000010ff */
[C---:B-1----:R-:W-:Y:S01]  /*13310*/  HMMA.16816.F32.BF16 R148, R4.reuse, R156, R148 ;  /* 0x0000009c0494723c */ /* 0x042fe20000041894 */
[----:B------:R-:W-:Y:S02]  /*13320*/  F2FP.BF16.F32.PACK_AB R3, R18, R21 ;  /* 0x000000151203723e */ /* 0x000fe400000010ff */
[----:B------:R-:W-:Y:S01]  /*13330*/  LOP3.LUT R125, R13, R0, RZ, 0xc0, !PT ;  /* 0x000000000d7d7212 */ /* 0x000fe200078ec0ff */
[----:B------:R-:W-:Y:S01]  /*13340*/  FFMA.FTZ R0, R203, R14, R184 ;  /* 0x0000000ecb007223 */ /* 0x000fe200000100b8 */
[----:B------:R-:W-:Y:S01]  /*13350*/  LOP3.LUT R126, R19, R2, RZ, 0xc0, !PT ;  /* 0x00000002137e7212 */ /* 0x000fe200078ec0ff */
[----:B------:R-:W-:Y:S01]  /*13360*/  FFMA.FTZ R2, R205, R15, R198 ;  /* 0x0000000fcd027223 */ /* 0x000fe200000100c6 */
[----:B------:R-:W-:Y:S01]  /*13370*/  LOP3.LUT R127, R20, R3, RZ, 0xc0, !PT ;  /* 0x00000003147f7212 */ /* 0x000fe200078ec0ff */
[----:B------:R-:W-:Y:S01]  /*13380*/  FFMA.FTZ R3, R204, R16, R252 ;  /* 0x00000010cc037223 */ /* 0x000fe200000100fc */
[----:B------:R-:W-:Y:S01]  /*13390*/  HMMA.16816.F32.BF16 R36, R4, R48, R36 ;  /* 0x000000300424723c */ /* 0x000fe20000041824 */
[----:B------:R-:W-:Y:S01]  /*133a0*/  FADD.FTZ R0, R139, R0 ;  /* 0x000000008b007221 */ /* 0x000fe20000010000 */
[----:B------:R-:W-:Y:S01]  /*133b0*/  FADD.FTZ R2, R196, R2 ;  /* 0x00000002c4027221 */ /* 0x000fe20000010000 */
[----:B------:R-:W-:-:S02]  /*133c0*/  FADD.FTZ R3, R235, R3 ;  /* 0x00000003eb037221 */ /* 0x000fc40000010000 */
[----:B------:R-:W-:Y:S01]  /*133d0*/  FADD.FTZ R0, R133, R0 ;  /* 0x0000000085007221 */ /* 0x000fe20000010000 */
[C---:B------:R-:W-:Y:S01]  /*133e0*/  HMMA.16816.F32.BF16 R40, R124.reuse, R48, R244 ;  /* 0x000000307c28723c */ /* 0x040fe200000418f4 */
[----:B------:R-:W-:Y:S01]  /*133f0*/  FADD.FTZ R3, R234, R3 ;  /* 0x00000003ea037221 */ /* 0x000fe20000010000 */
[----:B------:R-:W-:Y:S01]  /*13400*/  FADD.FTZ R2, R194, R2 ;  /* 0x00000002c2027221 */ /* 0x000fe20000010000 */
[----:B------:R-:W-:Y:S02]  /*13410*/  FADD.FTZ R0, R132, R0 ;  /* 0x0000000084007221 */ /* 0x000fe40000010000 */
[----:B------:R-:W-:Y:S01]  /*13420*/  FADD.FTZ R3, R207, R3 ;  /* 0x00000003cf037221 */ /* 0x000fe20000010000 */
[C---:B------:R-:W-:Y:S01]  /*13430*/  HMMA.16816.F32.BF16 R144, R124.reuse, R156, R144 ;  /* 0x0000009c7c90723c */ /* 0x040fe20000041890 */
[----:B------:R-:W-:Y:S01]  /*13440*/  MOV R244, R45 ;  /* 0x0000002d00f47202 */ /* 0x000fe20000000f00 */
[----:B------:R-:W-:Y:S01]  /*13450*/  IMAD.MOV.U32 R245, RZ, RZ, R187 ;  /* 0x000000fffff57224 */ /* 0x000fe200078e00bb */
[----:B------:R-:W-:Y:S01]  /*13460*/  MOV R246, R24 ;  /* 0x0000001800f67202 */ /* 0x000fe20000000f00 */
[----:B------:R-:W-:Y:S01]  /*13470*/  FADD.FTZ R2, R193, R2 ;  /* 0x00000002c1027221 */ /* 0x000fe20000010000 */
[----:B------:R-:W-:Y:S01]  /*13480*/  MOV R247, R185 ;  /* 0x000000b900f77202 */ /* 0x000fe20000000f00 */
        /* <DEDUP_REMOVED lines=27> */
[----:B------:R-:W-:Y:S01]  /*13640*/  HMMA.16816.F32.BF16 R52, R4, R64, R52 ;  /* 0x000000400434723c */ /* 0x000fe20000041834 */
[----:B------:R-:W-:-:S04]  /*13650*/  FFMA.FTZ R8, R186, R17, R192 ;  /* 0x00000011ba087223 */ /* 0x000fc800000100c0 */
        /* <DEDUP_REMOVED lines=13> */
[----:B------:R-:W-:-:S04]  /*13730*/  FADD.FTZ R4, R223, R8 ;  /* 0x00000008df047221 */ /* 0x000fc80000010000 */
[----:B------:R-:W-:-:S04]  /*13740*/  FADD.FTZ R4, R233, R4 ;  /* 0x00000004e9047221 */ /* 0x000fc80000010000 */
[----:B------:R-:W-:-:S04]  /*13750*/  FADD.FTZ R4, R202, R4 ;  /* 0x00000004ca047221 */ /* 0x000fc80000010000 */
[----:B------:R-:W-:-:S04]  /*13760*/  FADD.FTZ R4, R206, R4 ;  /* 0x00000004ce047221 */ /* 0x000fc80000010000 */
[----:B------:R-:W-:-:S04]  /*13770*/  FADD.FTZ R4, R201, R4 ;  /* 0x00000004c9047221 */ /* 0x000fc80000010000 */
[----:B------:R-:W-:-:S05]  /*13780*/  FADD.FTZ R4, R199, R4 ;  /* 0x00000004c7047221 */ /* 0x000fca0000010000 */
[----:B------:R1:W-:Y:S04]  /*13790*/  STL [R1+0x1c], R4 ;  /* 0x00001c0401007387 */ /* 0x0003e80000100800 */
[----:B------:R1:W-:Y:S04]  /*137a0*/  STL [R1+0x18], R3 ;  /* 0x0000180301007387 */ /* 0x0003e80000100800 */
[----:B------:R1:W-:Y:S04]  /*137b0*/  STL [R1+0x24], R0 ;  /* 0x0000240001007387 */ /* 0x0003e80000100800 */
[----:B------:R1:W-:Y:S02]  /*137c0*/  STL [R1+0x20], R2 ;  /* 0x0000200201007387 */ /* 0x0003e40000100800 */
.L_x_2311:
[----:B------:R-:W-:-:S06]  /*137d0*/  UISETP.GT.AND UP0, UPT, UR32, UR23, UPT ;  /* 0x000000172000728c */ /* 0x000fcc000bf04270 */
[----:B------:R-:W-:-:S13]  /*137e0*/  PLOP3.LUT P0, PT, PT, PT, UP0, 0x80, 0x0 ;  /* 0x000000000000781c */ /* 0x000fda0003f0f008 */
[----:B------:R-:W-:Y:S05]  /*137f0*/  @!P0 BRA `(.L_x_2316) ;  /* 0x00000034007c8947 */ /* 0x000fea0003800000 */
[----:B------:R-:W2:Y:S01]  /*13800*/  LDL.LU R6, [R1+0x58] ;  /* 0x0000580001067983 */ /* 0x000ea20000300800 */
[----:B------:R-:W-:Y:S02]  /*13810*/  MOV R223, UR4 ;  /* 0x0000000400df7c02 */ /* 0x000fe40008000f00 */
[----:B-1----:R-:W-:Y:S01]  /*13820*/  MOV R0, 0x7054 ;  /* 0x0000705400007802 */ /* 0x002fe20000000f00 */
[----:B------:R-:W3:Y:S01]  /*13830*/  LDL.LU R5, [R1+0x74] ;  /* 0x0000740001057983 */ /* 0x000ee20000300800 */
[----:B------:R-:W-:Y:S01]  /*13840*/  IMAD.MOV.U32 R132, RZ, RZ, R135 ;  /* 0x000000ffff847224 */ /* 0x000fe200078e0087 */
[----:B------:R-:W-:Y:S01]  /*13850*/  MOV R3, R136 ;  /* 0x0000008800037202 */ /* 0x000fe20000000f00 */
[----:B------:R-:W-:Y:S01]  /*13860*/  IMAD.MOV.U32 R139, RZ, RZ, R137 ;  /* 0x000000ffff8b7224 */ /* 0x000fe200078e0089 */
[----:B------:R-:W4:Y:S01]  /*13870*/  LDL.LU R2, [R1+0x38] ;  /* 0x0000380001027983 */ /* 0x000f220000300800 */
[----:B------:R-:W-:Y:S01]  /*13880*/  MOV R138, R134 ;  /* 0x00000086008a7202 */ /* 0x000fe20000000f00 */
[----:B------:R-:W-:-:S02]  /*13890*/  USHF.L.U64.HI UR33, UR36, 0x1, UR33 ;  /* 0x0000000124217899 */ /* 0x000fc40008010221 */
[----:B------:R-:W5:Y:S01]  /*138a0*/  LDL.LU R4, [R1+0x70] ;  /* 0x0000700001047983 */ /* 0x000f620000300800 */
[----:B------:R-:W-:Y:S01]  /*138b0*/  PRMT R223, R223, R0, UR4 ;  /* 0x00000004dfdf7e16 */ /* 0x000fe20008000000 */
[----:B------:R-:W-:Y:S01]  /*138c0*/  USHF.L.U32 UR36, UR36, 0x1, URZ ;  /* 0x0000000124247899 */ /* 0x000fe2000800063f */
[----:B------:R-:W-:Y:S01]  /*138d0*/  ULDC UR4, c[0x0][0x2ec] ;  /* 0x0000bb0000047ab9 */ /* 0x000fe20000000800 */
[----:B------:R-:W-:Y:S01]  /*138e0*/  ULDC.64 UR6, c[0x0][0x218] ;  /* 0x0000860000067ab9 */ /* 0x000fe20000000a00 */
[----:B------:R-:W-:Y:S01]  /*138f0*/  ULDC.64 UR10, c[0x0][0x220] ;  /* 0x00008800000a7ab9 */ /* 0x000fe20000000a00 */
[----:B------:R-:W-:Y:S01]  /*13900*/  ULDC.64 UR8, c[0x0][0x248] ;  /* 0x0000920000087ab9 */ /* 0x000fe20000000a00 */
[----:B--2---:R-:W-:-:S04]  /*13910*/  IMAD.WIDE.U32 R8, R6, -0x326172a9, RZ ;  /* 0xcd9e8d5706087825 */ /* 0x004fc800078e00ff */
[----:B---3--:R-:W-:Y:S01]  /*13920*/  IMAD.WIDE.U32 R6, R5, -0x326172a9, RZ ;  /* 0xcd9e8d5705067825 */ /* 0x008fe200078e00ff */
[----:B------:R-:W-:Y:S01]  /*13930*/  STL.64 [R1+0x30], R8 ;  /* 0x0000300801007387 */ /* 0x000fe20000100a00 */
[----:B----4-:R-:W-:-:S03]  /*13940*/  LOP3.LUT R0, R9, R2, RZ, 0x3c, !PT ;  /* 0x0000000209007212 */ /* 0x010fc600078e3cff */
[----:B------:R1:W-:Y:S01]  /*13950*/  STL.64 [R1+0x28], R6 ;  /* 0x0000280601007387 */ /* 0x0003e20000100a00 */
[----:B------:R-:W-:Y:S01]  /*13960*/  LOP3.LUT R2, R7, R2, RZ, 0x3c, !PT ;  /* 0x0000000207027212 */ /* 0x000fe200078e3cff */
[----:B-----5:R-:W-:-:S05]  /*13970*/  IMAD.WIDE.U32 R4, R4, -0x2daee0ad, RZ ;  /* 0xd2511f5304047825 */ /* 0x020fca00078e00ff */
[----:B------:R2:W-:Y:S04]  /*13980*/  STL.64 [R1], R4 ;  /* 0x0000000401007387 */ /* 0x0005e80000100a00 */
[----:B-1----:R-:W3:Y:S04]  /*13990*/  LDL.LU.64 R6, [R1+0x68] ;  /* 0x0000680001067983 */ /* 0x002ee80000300a00 */
[----:B--2---:R-:W3:Y:S01]  /*139a0*/  LDL.LU.64 R4, [R1+0x78] ;  /* 0x0000780001047983 */ /* 0x004ee20000300a00 */
[----:B------:R-:W-:-:S04]  /*139b0*/  IMAD.WIDE.U32 R10, R0, -0x2daee0ad, RZ ;  /* 0xd2511f53000a7825 */ /* 0x000fc800078e00ff */
[----:B------:R-:W-:Y:S01]  /*139c0*/  IMAD.WIDE.U32 R8, R2, -0x2daee0ad, RZ ;  /* 0xd2511f5302087825 */ /* 0x000fe200078e00ff */
[----:B------:R1:W-:Y:S04]  /*139d0*/  STL.64 [R1+0x10], R10 ;  /* 0x0000100a01007387 */ /* 0x0003e80000100a00 */
[----:B------:R1:W-:Y:S01]  /*139e0*/  STL.64 [R1+0x8], R8 ;  /* 0x0000080801007387 */ /* 0x0003e20000100a00 */
[----:B---3--:R-:W-:-:S05]  /*139f0*/  MOV R5, R7 ;  /* 0x0000000700057202 */ /* 0x008fca0000000f00 */
[----:B------:R1:W-:Y:S01]  /*13a00*/  STL.64 [R1+0x38], R4 ;  /* 0x0000380401007387 */ /* 0x0003e20000100a00 */
[----:B------:R-:W-:Y:S05]  /*13a10*/  BRA `(.L_x_2317) ;  /* 0x0000000000687947 */ /* 0x000fea0003800000 */
.L_x_2319:
        /* <DEDUP_REMOVED lines=26> */
.L_x_2317:
        /* <DEDUP_REMOVED lines=39> */
[C---:B------:R-:W-:Y:S01]  /*13e30*/  HMMA.16816.F32.BF16 R16, R32.reuse, R18, RZ ;  /* 0x000000122010723c */ /* 0x040fe200000418ff */
[----:B------:R-:W5:Y:S05]  /*13e40*/  S2R R2, SR_TID.X ;  /* 0x0000000000027919 */ /* 0x000f6a0000002100 */
[-C--:B---3--:R-:W-:Y:S06]  /*13e50*/  HMMA.16816.F32.BF16 R20, R32, R140.reuse, RZ ;  /* 0x0000008c2014723c */ /* 0x088fec00000418ff */
[C---:B------:R-:W-:Y:S06]  /*13e60*/  HMMA.16816.F32.BF16 R24, R28.reuse, R140, RZ ;  /* 0x0000008c1c18723c */ /* 0x040fec00000418ff */
[-C--:B------:R-:W-:Y:S06]  /*13e70*/  HMMA.16816.F32.BF16 R28, R28, R142.reuse, RZ ;  /* 0x0000008e1c1c723c */ /* 0x080fec00000418ff */
[----:B------:R-:W-:Y:S01]  /*13e80*/  HMMA.16816.F32.BF16 R32, R32, R142, RZ ;  /* 0x0000008e2020723c */ /* 0x000fe200000418ff */
[----:B------:R-:W3:Y:S05]  /*13e90*/  LDSM.16.M88.4 R140, [R216+0x8800] ;  /* 0x00880000d88c783b */ /* 0x000eea0000000200 */
[-C--:B----4-:R-:W-:Y:S05]  /*13ea0*/  HMMA.16816.F32.BF16 R4, R176, R180.reuse, R4 ;  /* 0x000000b4b004723c */ /* 0x090fea0000041804 */
[----:B-----5:R-:W-:Y:S01]  /*13eb0*/  IMAD.SHL.U32 R2, R2, 0x2, RZ ;  /* 0x0000000202027824 */ /* 0x020fe200078e00ff */
[C---:B------:R-:W-:Y:S05]  /*13ec0*/  HMMA.16816.F32.BF16 R8, R184.reuse, R180, R8 ;  /* 0x000000b4b808723c */ /* 0x040fea0000041808 */
[----:B------:R-:W-:Y:S01]  /*13ed0*/  LOP3.LUT R2, R2, 0x6, RZ, 0xc0, !PT ;  /* 0x0000000602027812 */ /* 0x000fe200078ec0ff */
[-C--:B------:R-:W-:Y:S05]  /*13ee0*/  HMMA.16816.F32.BF16 R12, R184, R182.reuse, R12 ;  /* 0x000000b6b80c723c */ /* 0x080fea000004180c */
[----:B------:R-:W-:Y:S01]  /*13ef0*/  IMAD R0, R0, 0x20, R2 ;  /* 0x0000002000007824 */ /* 0x000fe200078e0202 */
[C---:B------:R-:W-:Y:S01]  /*13f00*/  HMMA.16816.F32.BF16 R16, R176.reuse, R182, R16 ;  /* 0x000000b6b010723c */ /* 0x040fe20000041810 */
[----:B------:R-:W-:Y:S03]  /*13f10*/  LDSM.16.M88.4 R180, [R217] ;  /* 0x00000000d9b4783b */ /* 0x000fe60000000200 */
[CC--:B------:R-:W-:Y:S01]  /*13f20*/  ISETP.GE.AND P1, PT, R0.reuse, R224.reuse, PT ;  /* 0x000000e00000720c */ /* 0x0c0fe20003f26270 */
[C---:B------:R-:W-:Y:S01]  /*13f30*/  VIADD R133, R0.reuse, 0x1 ;  /* 0x0000000100857836 */ /* 0x040fe20000000000 */
[-C--:B------:R-:W-:Y:S03]  /*13f40*/  HMMA.16816.F32.BF16 R20, R176, R188.reuse, R20 ;  /* 0x000000bcb014723c */ /* 0x080fe60000041814 */
[CC--:B------:R-:W-:Y:S02]  /*13f50*/  ISETP.GE.AND P3, PT, R0.reuse, R225.reuse, PT ;  /* 0x000000e10000720c */ /* 0x0c0fe40003f66270 */
[C---:B------:R-:W-:Y:S01]  /*13f60*/  ISETP.GE.AND P0, PT, R133.reuse, R224, PT ;  /* 0x000000e08500720c */ /* 0x040fe20003f06270 */
[C---:B------:R-:W-:Y:S04]  /*13f70*/  HMMA.16816.F32.BF16 R24, R184.reuse, R188, R24 ;  /* 0x000000bcb818723c */ /* 0x040fe80000041818 */
[CC--:B------:R-:W-:Y:S01]  /*13f80*/  ISETP.GE.OR P0, PT, R133.reuse, R228.reuse, !P0 ;  /* 0x000000e48500720c */ /* 0x0c0fe20004706670 */
[C---:B------:R-:W-:Y:S01]  /*13f90*/  VIADD R2, R0.reuse, 0x18 ;  /* 0x0000001800027836 */ /* 0x040fe20000000000 */
[-C--:B------:R-:W-:Y:S01]  /*13fa0*/  HMMA.16816.F32.BF16 R28, R184, R190.reuse, R28 ;  /* 0x000000beb81c723c */ /* 0x080fe2000004181c */
[----:B------:R-:W4:Y:S02]  /*13fb0*/  LDSM.16.M88.4 R184, [R215] ;  /* 0x00000000d7b8783b */ /* 0x000f240000000200 */
[C---:B------:R-:W-:Y:S02]  /*13fc0*/  ISETP.GE.AND P2, PT, R133.reuse, R225, PT ;  /* 0x000000e18500720c */ /* 0x040fe40003f46270 */
[C---:B------:R-:W-:Y:S01]  /*13fd0*/  ISETP.GE.OR P1, PT, R0.reuse, R228, !P1 ;  /* 0x000000e40000720c */ /* 0x040fe20004f26670 */
[----:B------:R-:W-:Y:S01]  /*13fe0*/  HMMA.16816.F32.BF16 R32, R176, R190, R32 ;  /* 0x000000beb020723c */ /* 0x000fe20000041820 */
[----:B------:R-:W5:Y:S03]  /*13ff0*/  LDSM.16.M88.4 R176, [R215+0x800] ;  /* 0x00080000d7b0783b */ /* 0x000f660000000200 */
[-C--:B------:R-:W-:Y:S02]  /*14000*/  ISETP.GE.OR P3, PT, R0, R229.reuse, !P3 ;  /* 0x000000e50000720c */ /* 0x080fe40005f66670 */
[-C--:B-1----:R-:W-:Y:S01]  /*14010*/  HMMA.16816.F32.BF16 R4, R192, R196.reuse, R4 ;  /* 0x000000c4c004723c */ /* 0x082fe20000041804 */
[----:B------:R-:W-:Y:S04]  /*14020*/  LDSM.16.M88.4 R188, [R210+0x4000] ;  /* 0x00400000d2bc783b */ /* 0x000fe80000000200 */
[----:B------:R-:W-:Y:S01]  /*14030*/  ISETP.GE.OR P2, PT, R133, R229, !P2 ;  /* 0x000000e58500720c */ /* 0x000fe20005746670 */
        /* <DEDUP_REMOVED lines=54> */
[-C--:B------:R-:W-:Y:S06]  /*143a0*/  HMMA.16816.F32.BF16 R28, R200, R142.reuse, R28 ;  /* 0x0000008ec81c723c */ /* 0x080fec000004181c */
[----:B------:R-:W-:Y:S06]  /*143b0*/  HMMA.16816.F32.BF16 R32, R180, R142, R32 ;  /* 0x0000008eb420723c */ /* 0x000fec0000041820 */
[-C--:B----4-:R-:W-:Y:S06]  /*143c0*/  HMMA.16816.F32.BF16 R4, R188, R192.reuse, R4 ;  /* 0x000000c0bc04723c */ /* 0x090fec0000041804 */
[C---:B-----5:R-:W-:Y:S06]  /*143d0*/  HMMA.16816.F32.BF16 R8, R204.reuse, R192, R8 ;  /* 0x000000c0cc08723c */ /* 0x060fec0000041808 */
[-C--:B------:R-:W-:Y:S06]  /*143e0*/  HMMA.16816.F32.BF16 R12, R204, R194.reuse, R12 ;  /* 0x000000c2cc0c723c */ /* 0x080fec000004180c */
[C---:B------:R-:W-:Y:S06]  /*143f0*/  HMMA.16816.F32.BF16 R16, R188.reuse, R194, R16 ;  /* 0x000000c2bc10723c */ /* 0x040fec0000041810 */
[----:B------:R-:W-:Y:S01]  /*14400*/  FSEL R143, R6, -INF , !P1 ;  /* 0xff800000068f7808 */ /* 0x000fe20004800000 */
[-C--:B------:R-:W-:Y:S04]  /*14410*/  HMMA.16816.F32.BF16 R20, R188, R176.reuse, R20 ;  /* 0x000000b0bc14723c */ /* 0x080fe80000041814 */
[----:B------:R-:W-:Y:S01]  /*14420*/  FSEL R142, R4, -INF , !P3 ;  /* 0xff800000048e7808 */ /* 0x000fe20005800000 */
[C---:B------:R-:W-:Y:S01]  /*14430*/  VIADD R6, R0.reuse, 0x9 ;  /* 0x0000000900067836 */ /* 0x040fe20000000000 */
[----:B------:R-:W-:Y:S01]  /*14440*/  ISETP.GE.AND P3, PT, R0, R227, PT ;  /* 0x000000e30000720c */ /* 0x000fe20003f66270 */
[C---:B------:R-:W-:Y:S04]  /*14450*/  HMMA.16816.F32.BF16 R24, R204.reuse, R176, R24 ;  /* 0x000000b0cc18723c */ /* 0x040fe80000041818 */
[----:B------:R-:W-:Y:S01]  /*14460*/  ISETP.GE.AND P1, PT, R6, R225, PT ;  /* 0x000000e10600720c */ /* 0x000fe20003f26270 */
[----:B------:R-:W-:Y:S01]  /*14470*/  VIADD R4, R0, 0x11 ;  /* 0x0000001100047836 */ /* 0x000fe20000000000 */
[----:B------:R-:W-:Y:S01]  /*14480*/  FMNMX.FTZ R136, R142, R3, !PT ;  /* 0x000000038e887209 */ /* 0x000fe20007810000 */
[-C--:B------:R-:W-:Y:S03]  /*14490*/  HMMA.16816.F32.BF16 R28, R204, R178.reuse, R28 ;  /* 0x000000b2cc1c723c */ /* 0x080fe6000004181c */
[----:B------:R-:W-:Y:S02]  /*144a0*/  ISETP.GE.OR P1, PT, R6, R229, !P1 ;  /* 0x000000e50600720c */ /* 0x000fe40004f26670 */
[----:B------:R-:W-:Y:S01]  /*144b0*/  FSEL R177, R7, -INF , !P0 ;  /* 0xff80000007b17808 */ /* 0x000fe20004000000 */
[C---:B------:R-:W-:Y:S01]  /*144c0*/  VIADD R7, R0.reuse, 0x8 ;  /* 0x0000000800077836 */ /* 0x040fe20000000000 */
[----:B------:R-:W-:Y:S01]  /*144d0*/  FSEL R176, R5, -INF , !P2 ;  /* 0xff80000005b07808 */ /* 0x000fe20005000000 */
[----:B------:R-:W-:Y:S01]  /*144e0*/  HMMA.16816.F32.BF16 R32, R188, R178, R32 ;  /* 0x000000b2bc20723c */ /* 0x000fe20000041820 */
[----:B------:R-:W-:Y:S03]  /*144f0*/  PLOP3.LUT P0, PT, PT, PT, UP0, 0x80, 0x0 ;  /* 0x000000000000781c */ /* 0x000fe60003f0f008 */
[C---:B------:R-:W-:Y:S01]  /*14500*/  ISETP.GE.AND P4, PT, R7.reuse, R225, PT ;  /* 0x000000e10700720c */ /* 0x040fe20003f86270 */
[----:B------:R-:W-:Y:S01]  /*14510*/  VIADD R5, R0, 0x10 ;  /* 0x0000001000057836 */ /* 0x000fe20000000000 */
[----:B------:R-:W-:Y:S02]  /*14520*/  FMNMX.FTZ R136, R176, R136, !PT ;  /* 0x00000088b0887209 */ /* 0x000fe40007810000 */
[----:B------:R-:W-:Y:S02]  /*14530*/  ISETP.GE.OR P4, PT, R7, R229, !P4 ;  /* 0x000000e50700720c */ /* 0x000fe40006786670 */
[-C--:B------:R-:W-:Y:S02]  /*14540*/  ISETP.GE.AND P6, PT, R5, R225.reuse, PT ;  /* 0x000000e10500720c */ /* 0x080fe40003fc6270 */
[----:B------:R-:W-:Y:S02]  /*14550*/  FSEL R134, R16, -INF , !P4 ;  /* 0xff80000010867808 */ /* 0x000fe40006000000 */
[----:B------:R-:W-:Y:S02]  /*14560*/  ISETP.GE.AND P2, PT, R0, R226, PT ;  /* 0x000000e20000720c */ /* 0x000fe40003f46270 */
[----:B------:R-:W-:Y:S02]  /*14570*/  ISETP.GE.AND P5, PT, R4, R225, PT ;  /* 0x000000e10400720c */ /* 0x000fe40003fa6270 */
[----:B------:R-:W-:Y:S02]  /*14580*/  FSEL R137, R17, -INF , !P1 ;  /* 0xff80000011897808 */ /* 0x000fe40004800000 */
[----:B------:R-:W-:Y:S02]  /*14590*/  ISETP.GE.OR P6, PT, R5, R229, !P6 ;  /* 0x000000e50500720c */ /* 0x000fe400077c6670 */
[----:B------:R-:W-:Y:S02]  /*145a0*/  FMNMX.FTZ R136, R134, R136, !PT ;  /* 0x0000008886887209 */ /* 0x000fe40007810000 */
[C---:B------:R-:W-:Y:S02]  /*145b0*/  ISETP.GE.OR P3, PT, R0.reuse, R231, !P3 ;  /* 0x000000e70000720c */ /* 0x040fe40005f66670 */
[C---:B------:R-:W-:Y:S01]  /*145c0*/  ISETP.GE.OR P2, PT, R0.reuse, R230, !P2 ;  /* 0x000000e60000720c */ /* 0x040fe20005746670 */
[----:B------:R-:W-:Y:S01]  /*145d0*/  VIADD R0, R0, 0x19 ;  /* 0x0000001900007836 */ /* 0x000fe20000000000 */
[----:B------:R-:W-:Y:S02]  /*145e0*/  ISETP.GE.AND P4, PT, R2, R225, PT ;  /* 0x000000e10200720c */ /* 0x000fe40003f86270 */
[----:B------:R-:W-:Y:S02]  /*145f0*/  ISETP.GE.OR P5, PT, R4, R229, !P5 ;  /* 0x000000e50400720c */ /* 0x000fe40006fa6670 */
[----:B------:R-:W-:Y:S02]  /*14600*/  FSEL R233, R20, -INF , !P6 ;  /* 0xff80000014e97808 */ /* 0x000fe40007000000 */
[----:B------:R-:W-:Y:S02]  /*14610*/  FMNMX.FTZ R136, R137, R136, !PT ;  /* 0x0000008889887209 */ /* 0x000fe40007810000 */
[----:B------:R-:W-:Y:S02]  /*14620*/  ISETP.GE.AND P1, PT, R0, R225, PT ;  /* 0x000000e10000720c */ /* 0x000fe40003f26270 */
[-C--:B------:R-:W-:Y:S02]  /*14630*/  ISETP.GE.OR P4, PT, R2, R229.reuse, !P4 ;  /* 0x000000e50200720c */ /* 0x080fe40006786670 */
[----:B------:R-:W-:Y:S02]  /*14640*/  FSEL R207, R21, -INF , !P5 ;  /* 0xff80000015cf7808 */ /* 0x000fe40006800000 */
[----:B------:R-:W-:Y:S02]  /*14650*/  FMNMX.FTZ R136, R233, R136, !PT ;  /* 0x00000088e9887209 */ /* 0x000fe40007810000 */
[----:B------:R-:W-:Y:S02]  /*14660*/  ISETP.GE.OR P1, PT, R0, R229, !P1 ;  /* 0x000000e50000720c */ /* 0x000fe40004f26670 */
[----:B------:R-:W-:Y:S02]  /*14670*/  FSEL R202, R32, -INF , !P4 ;  /* 0xff80000020ca7808 */ /* 0x000fe40006000000 */
[----:B------:R-:W-:Y:S02]  /*14680*/  FMNMX.FTZ R136, R207, R136, !PT ;  /* 0x00000088cf887209 */ /* 0x000fe40007810000 */
[----:B------:R-:W-:Y:S02]  /*14690*/  FSEL R204, R33, -INF , !P1 ;  /* 0xff80000021cc7808 */ /* 0x000fe40004800000 */
[-C--:B------:R-:W-:Y:S02]  /*146a0*/  ISETP.GE.AND P6, PT, R7, R224.reuse, PT ;  /* 0x000000e00700720c */ /* 0x080fe40003fc6270 */
[-C--:B------:R-:W-:Y:S02]  /*146b0*/  ISETP.GE.AND P5, PT, R6, R224.reuse, PT ;  /* 0x000000e00600720c */ /* 0x080fe40003fa6270 */
[-C--:B------:R-:W-:Y:S02]  /*146c0*/  ISETP.GE.AND P4, PT, R5, R224.reuse, PT ;  /* 0x000000e00500720c */ /* 0x080fe40003f86270 */
[----:B------:R-:W-:Y:S02]  /*146d0*/  ISETP.GE.AND P1, PT, R4, R224, PT ;  /* 0x000000e00400720c */ /* 0x000fe40003f26270 */
[----:B------:R-:W-:Y:S02]  /*146e0*/  FMNMX.FTZ R16, R143, R132, !PT ;  /* 0x000000848f107209 */ /* 0x000fe40007810000 */
[----:B------:R-:W-:Y:S02]  /*146f0*/  FMNMX.FTZ R136, R202, R136, !PT ;  /* 0x00000088ca887209 */ /* 0x000fe40007810000 */
[-C--:B------:R-:W-:Y:S02]  /*14700*/  ISETP.GE.OR P6, PT, R7, R228.reuse, !P6 ;  /* 0x000000e40700720c */ /* 0x080fe400077c6670 */
[-C--:B------:R-:W-:Y:S02]  /*14710*/  ISETP.GE.OR P5, PT, R6, R228.reuse, !P5 ;  /* 0x000000e40600720c */ /* 0x080fe40006fa6670 */
[-C--:B------:R-:W-:Y:S02]  /*14720*/  ISETP.GE.OR P4, PT, R5, R228.reuse, !P4 ;  /* 0x000000e40500720c */ /* 0x080fe40006786670 */
[----:B------:R-:W-:Y:S02]  /*14730*/  ISETP.GE.OR P1, PT, R4, R228, !P1 ;  /* 0x000000e40400720c */ /* 0x000fe40004f26670 */
[----:B------:R-:W-:Y:S02]  /*14740*/  FMNMX.FTZ R32, R177, R16, !PT ;  /* 0x00000010b1207209 */ /* 0x000fe40007810000 */
[----:B------:R-:W-:Y:S01]  /*14750*/  FMNMX.FTZ R136, R204, R136, !PT ;  /* 0x00000088cc887209 */ /* 0x000fe20007810000 */
[----:B------:R-:W-:Y:S08]  /*14760*/  @P0 BRA `(.L_x_2319) ;  /* 0xfffffff000ac0947 */ /* 0x000ff0000383ffff */
.L_x_2318:
[----:B------:R-:W-:Y:S01]  /*14770*/  FSEL R18, R18, -INF , !P6 ;  /* 0xff80000012127808 */ /* 0x000fe20007000000 */
[----:B------:R-:W2:Y:S01]  /*14780*/  LDL.64 R192, [R1] ;  /* 0x0000000001c07983 */ /* 0x000ea20000100a00 */
[----:B------:R-:W-:Y:S01]  /*14790*/  FSEL R19, R19, -INF , !P5 ;  /* 0xff80000013137808 */ /* 0x000fe20006800000 */
[----:B------:R-:W-:Y:S01]  /*147a0*/  UISETP.GT.AND UP0, UPT, UR37, UR23, UPT ;  /* 0x000000172500728c */ /* 0x000fe2000bf04270 */
[----:B-1----:R-:W-:Y:S01]  /*147b0*/  FMNMX.FTZ R16, R18, R32, !PT ;  /* 0x0000002012107209 */ /* 0x002fe20007810000 */
[----:B------:R-:W-:Y:S01]  /*147c0*/  UMOV UR32, UR37 ;  /* 0x0000002500207c82 */ /* 0x000fe20008000000 */
[----:B------:R-:W-:Y:S01]  /*147d0*/  FSEL R206, R22, -INF , !P4 ;  /* 0xff80000016ce7808 */ /* 0x000fe20006000000 */
[----:B------:R-:W3:Y:S01]  /*147e0*/  LDL.64 R182, [R1+0x10] ;  /* 0x0000100001b67983 */ /* 0x000ee20000100a00 */
[----:B------:R-:W-:Y:S02]  /*147f0*/  ISETP.GE.AND P0, PT, R2, R224, PT ;  /* 0x000000e00200720c */ /* 0x000fe40003f06270 */
[----:B------:R-:W-:Y:S02]  /*14800*/  FMNMX.FTZ R16, R19, R16, !PT ;  /* 0x0000001013107209 */ /* 0x000fe40007810000 */
[----:B------:R-:W-:Y:S01]  /*14810*/  FSEL R236, R23, -INF , !P1 ;  /* 0xff80000017ec7808 */ /* 0x000fe20004800000 */
[----:B------:R-:W4:Y:S01]  /*14820*/  LDL.64 R180, [R1+0x8] ;  /* 0x0000080001b47983 */ /* 0x000f220000100a00 */
[----:B------:R-:W-:Y:S02]  /*14830*/  ISETP.GE.AND P4, PT, R0, R224, PT ;  /* 0x000000e00000720c */ /* 0x000fe40003f86270 */
[----:B------:R-:W-:Y:S02]  /*14840*/  ISETP.GE.OR P0, PT, R2, R228, !P0 ;  /* 0x000000e40200720c */ /* 0x000fe40004706670 */
[----:B------:R-:W-:Y:S01]  /*14850*/  FMNMX.FTZ R135, R206, R16, !PT ;  /* 0x00000010ce877209 */ /* 0x000fe20007810000 */
[----:B------:R-:W5:Y:S01]  /*14860*/  LDL.64 R186, [R1+0x30] ;  /* 0x0000300001ba7983 */ /* 0x000f620000100a00 */
[----:B------:R-:W-:Y:S02]  /*14870*/  ISETP.GE.OR P4, PT, R0, R228, !P4 ;  /* 0x000000e40000720c */ /* 0x000fe40006786670 */
[----:B------:R-:W-:Y:S02]  /*14880*/  FSEL R191, R34, -INF , !P0 ;  /* 0xff80000022bf7808 */ /* 0x000fe40004000000 */
[----:B------:R-:W-:Y:S01]  /*14890*/  FMNMX.FTZ R135, R236, R135, !PT ;  /* 0x00000087ec877209 */ /* 0x000fe20007810000 */
[----:B------:R-:W5:Y:S01]  /*148a0*/  LDL.64 R184, [R1+0x28] ;  /* 0x0000280001b87983 */ /* 0x000f620000100a00 */
[----:B------:R-:W-:Y:S02]  /*148b0*/  ISETP.GE.AND P6, PT, R133, R227, PT ;  /* 0x000000e38500720c */ /* 0x000fe40003fc6270 */
[----:B------:R-:W-:Y:S02]  /*148c0*/  FSEL R203, R35, -INF , !P4 ;  /* 0xff80000023cb7808 */ /* 0x000fe40006000000 */
[----:B------:R-:W-:Y:S01]  /*148d0*/  FMNMX.FTZ R135, R191, R135, !PT ;  /* 0x00000087bf877209 */ /* 0x000fe20007810000 */
[----:B------:R-:W1:Y:S01]  /*148e0*/  SHFL.BFLY PT, R17, R136, 0x2, 0x1f ;  /* 0x0c401f0088117f89 */ /* 0x000e6200000e0000 */
[CC--:B------:R-:W-:Y:S02]  /*148f0*/  ISETP.GE.AND P5, PT, R133.reuse, R226.reuse, PT ;  /* 0x000000e28500720c */ /* 0x0c0fe40003fa6270 */
[----:B------:R-:W-:Y:S02]  /*14900*/  ISETP.GE.OR P6, PT, R133, R231, !P6 ;  /* 0x000000e78500720c */ /* 0x000fe400077c6670 */
[C---:B------:R-:W-:Y:S02]  /*14910*/  ISETP.GE.AND P1, PT, R7.reuse, R227, PT ;  /* 0x000000e30700720c */ /* 0x040fe40003f26270 */
[----:B------:R-:W-:Y:S02]  /*14920*/  ISETP.GE.AND P0, PT, R7, R226, PT ;  /* 0x000000e20700720c */ /* 0x000fe40003f06270 */
[----:B------:R-:W-:Y:S02]  /*14930*/  FMNMX.FTZ R135, R203, R135, !PT ;  /* 0x00000087cb877209 */ /* 0x000fe40007810000 */
[-C--:B------:R-:W-:Y:S02]  /*14940*/  ISETP.GE.OR P5, PT, R133, R230.reuse, !P5 ;  /* 0x000000e68500720c */ /* 0x080fe40006fa6670 */
[----:B------:R-:W-:Y:S02]  /*14950*/  ISETP.GE.OR P1, PT, R7, R231, !P1 ;  /* 0x000000e70700720c */ /* 0x000fe40004f26670 */
[----:B------:R-:W-:Y:S02]  /*14960*/  FSEL R20, R9, -INF , !P6 ;  /* 0xff80000009147808 */ /* 0x000fe40007000000 */
[----:B------:R-:W-:Y:S02]  /*14970*/  FSEL R16, R8, -INF , !P3 ;  /* 0xff80000008107808 */ /* 0x000fe40005800000 */
[----:B------:R-:W-:Y:S02]  /*14980*/  ISETP.GE.AND P6, PT, R5, R227, PT ;  /* 0x000000e30500720c */ /* 0x000fe40003fc6270 */
[----:B------:R-:W-:Y:S02]  /*14990*/  ISETP.GE.OR P0, PT, R7, R230, !P0 ;  /* 0x000000e60700720c */ /* 0x000fe40004706670 */
[----:B------:R-:W-:Y:S01]  /*149a0*/  FSEL R21, R11, -INF , !P5 ;  /* 0xff8000000b157808 */ /* 0x000fe20006800000 */
[----:B------:R-:W-:Y:S01]  /*149b0*/  SHFL.BFLY PT, R7, R135, 0x2, 0x1f ;  /* 0x0c401f0087077f89 */ /* 0x000fe200000e0000 */
[----:B-1----:R-:W-:Y:S02]  /*149c0*/  FMNMX.FTZ R136, R136, R17, !PT ;  /* 0x0000001188887209 */ /* 0x002fe40007810000 */
[----:B------:R-:W-:Y:S02]  /*149d0*/  FSEL R17, R10, -INF , !P2 ;  /* 0xff8000000a117808 */ /* 0x000fe40005000000 */
[C---:B------:R-:W-:Y:S03]  /*149e0*/  ISETP.GE.AND P2, PT, R5.reuse, R226, PT ;  /* 0x000000e20500720c */ /* 0x040fe60003f46270 */
[----:B------:R-:W1:Y:S01]  /*149f0*/  SHFL.BFLY PT, R8, R136, 0x1, 0x1f ;  /* 0x0c201f0088087f89 */ /* 0x000e6200000e0000 */
[----:B------:R-:W-:Y:S02]  /*14a00*/  FSEL R22, R12, -INF , !P1 ;  /* 0xff8000000c167808 */ /* 0x000fe40004800000 */
[C---:B------:R-:W-:Y:S02]  /*14a10*/  ISETP.GE.OR P6, PT, R5.reuse, R231, !P6 ;  /* 0x000000e70500720c */ /* 0x040fe400077c6670 */
[----:B------:R-:W-:Y:S02]  /*14a20*/  ISETP.GE.OR P2, PT, R5, R230, !P2 ;  /* 0x000000e60500720c */ /* 0x000fe40005746670 */
[CC--:B------:R-:W-:Y:S02]  /*14a30*/  ISETP.GE.AND P5, PT, R4.reuse, R227.reuse, PT ;  /* 0x000000e30400720c */ /* 0x0c0fe40003fa6270 */
[----:B------:R-:W-:Y:S02]  /*14a40*/  ISETP.GE.AND P1, PT, R4, R226, PT ;  /* 0x000000e20400720c */ /* 0x000fe40003f26270 */
[----:B------:R-:W-:Y:S02]  /*14a50*/  ISETP.GE.AND P4, PT, R6, R227, PT ;  /* 0x000000e30600720c */ /* 0x000fe40003f86270 */
[----:B------:R-:W-:Y:S02]  /*14a60*/  FMNMX.FTZ R5, R16, R138, !PT ;  /* 0x0000008a10057209 */ /* 0x000fe40007810000 */
[CC--:B------:R-:W-:Y:S02]  /*14a70*/  ISETP.GE.OR P5, PT, R4.reuse, R231.reuse, !P5 ;  /* 0x000000e70400720c */ /* 0x0c0fe40006fa6670 */
[----:B------:R-:W-:Y:S02]  /*14a80*/  ISETP.GE.OR P1, PT, R4, R230, !P1 ;  /* 0x000000e60400720c */ /* 0x000fe40004f26670 */
[----:B------:R-:W-:Y:S02]  /*14a90*/  ISETP.GE.OR P4, PT, R6, R231, !P4 ;  /* 0x000000e70600720c */ /* 0x000fe40006786670 */
[----:B------:R-:W-:Y:S02]  /*14aa0*/  FMNMX.FTZ R4, R20, R5, !PT ;  /* 0x0000000514047209 */ /* 0x000fe40007810000 */
[----:B------:R-:W-:Y:S02]  /*14ab0*/  ISETP.GE.AND P3, PT, R6, R226, PT ;  /* 0x000000e20600720c */ /* 0x000fe40003f66270 */
[----:B------:R-:W-:Y:S02]  /*14ac0*/  FSEL R23, R13, -INF , !P4 ;  /* 0xff8000000d177808 */ /* 0x000fe40006000000 */
[----:B------:R-:W-:Y:S02]  /*14ad0*/  FMNMX.FTZ R4, R22, R4, !PT ;  /* 0x0000000416047209 */ /* 0x000fe40007810000 */
[----:B------:R-:W-:Y:S02]  /*14ae0*/  ISETP.GE.OR P3, PT, R6, R230, !P3 ;  /* 0x000000e60600720c */ /* 0x000fe40005f66670 */
[-C--:B------:R-:W-:Y:S02]  /*14af0*/  ISETP.GE.AND P4, PT, R2, R227.reuse, PT ;  /* 0x000000e30200720c */ /* 0x080fe40003f86270 */
[----:B------:R-:W-:Y:S02]  /*14b00*/  FMNMX.FTZ R4, R23, R4, !PT ;  /* 0x0000000417047209 */ /* 0x000fe40007810000 */
[----:B------:R-:W-:Y:S02]  /*14b10*/  FSEL R205, R24, -INF , !P6 ;  /* 0xff80000018cd7808 */ /* 0x000fe40007000000 */
[----:B------:R-:W-:Y:S02]  /*14b20*/  FSEL R32, R15, -INF , !P3 ;  /* 0xff8000000f207808 */ /* 0x000fe40005800000 */
[----:B------:R-:W-:Y:S02]  /*14b30*/  FSEL R234, R25, -INF , !P5 ;  /* 0xff80000019ea7808 */ /* 0x000fe40006800000 */
[----:B------:R-:W-:Y:S02]  /*14b40*/  FMNMX.FTZ R4, R205, R4, !PT ;  /* 0x00000004cd047209 */ /* 0x000fe40007810000 */
[----:B------:R-:W-:Y:S02]  /*14b50*/  ISETP.GE.AND P3, PT, R0, R227, PT ;  /* 0x000000e30000720c */ /* 0x000fe40003f66270 */
[-C--:B------:R-:W-:Y:S02]  /*14b60*/  ISETP.GE.OR P4, PT, R2, R231.reuse, !P4 ;  /* 0x000000e70200720c */ /* 0x080fe40006786670 */
[----:B------:R-:W-:Y:S02]  /*14b70*/  FMNMX.FTZ R4, R234, R4, !PT ;  /* 0x00000004ea047209 */ /* 0x000fe40007810000 */
[----:B------:R-:W-:Y:S02]  /*14b80*/  ISETP.GE.OR P3, PT, R0, R231, !P3 ;  /* 0x000000e70000720c */ /* 0x000fe40005f66670 */
[----:B------:R-:W-:Y:S02]  /*14b90*/  FSEL R239, R28, -INF , !P4 ;  /* 0xff8000001cef7808 */ /* 0x000fe40006000000 */
[----:B-1----:R-:W-:Y:S02]  /*14ba0*/  FMNMX.FTZ R136, R136, R8, !PT ;  /* 0x0000000888887209 */ /* 0x002fe40007810000 */
[----:B------:R-:W-:Y:S02]  /*14bb0*/  FMNMX.FTZ R135, R135, R7, !PT ;  /* 0x0000000787877209 */ /* 0x000fe40007810000 */
[----:B------:R-:W-:Y:S01]  /*14bc0*/  FSEL R241, R29, -INF , !P3 ;  /* 0xff8000001df17808 */ /* 0x000fe20005800000 */
[C---:B------:R-:W-:Y:S01]  /*14bd0*/  FMUL.FTZ R141, R136.reuse, UR4 ;  /* 0x00000004888d7c20 */ /* 0x040fe20008410000 */
[----:B------:R-:W-:Y:S01]  /*14be0*/  FMNMX.FTZ R4, R239, R4, !PT ;  /* 0x00000004ef047209 */ /* 0x000fe20007810000 */
[----:B------:R-:W1:Y:S01]  /*14bf0*/  SHFL.BFLY PT, R5, R135, 0x1, 0x1f ;  /* 0x0c201f0087057f89 */ /* 0x000e6200000e0000 */
[----:B------:R-:W-:Y:S02]  /*14c00*/  FSETP.NEU.FTZ.AND P3, PT, R136, -INF , PT ;  /* 0xff8000008800780b */ /* 0x000fe40003f7d000 */
[----:B------:R-:W-:Y:S02]  /*14c10*/  FMNMX.FTZ R4, R241, R4, !PT ;  /* 0x00000004f1047209 */ /* 0x000fe40007810000 */
[----:B------:R-:W-:Y:S02]  /*14c20*/  FSEL R14, R14, -INF , !P0 ;  /* 0xff8000000e0e7808 */ /* 0x000fe40004000000 */
[C---:B------:R-:W-:Y:S01]  /*14c30*/  ISETP.GE.AND P0, PT, R2.reuse, R226, PT ;  /* 0x000000e20200720c */ /* 0x040fe20003f06270 */
[----:B------:R-:W1:Y:S01]  /*14c40*/  SHFL.BFLY PT, R9, R4, 0x2, 0x1f ;  /* 0x0c401f0004097f89 */ /* 0x000e6200000e0000 */
[----:B------:R-:W-:Y:S02]  /*14c50*/  FSEL R141, R141, RZ, P3 ;  /* 0x000000ff8d8d7208 */ /* 0x000fe40001800000 */
[----:B------:R-:W-:Y:S02]  /*14c60*/  ISETP.GE.OR P0, PT, R2, R230, !P0 ;  /* 0x000000e60200720c */ /* 0x000fe40004706670 */
[----:B------:R-:W-:Y:S01]  /*14c70*/  FMNMX.FTZ R2, R17, R139, !PT ;  /* 0x0000008b11027209 */ /* 0x000fe20007810000 */
[--C-:B------:R-:W-:Y:S01]  /*14c80*/  FFMA.FTZ R134, R134, UR4, -R141.reuse ;  /* 0x0000000486867c23 */ /* 0x100fe2000801088d */
[----:B------:R-:W-:Y:S01]  /*14c90*/  ISETP.GE.AND P4, PT, R0, R226, PT ;  /* 0x000000e20000720c */ /* 0x000fe20003f86270 */
[--C-:B------:R-:W-:Y:S01]  /*14ca0*/  FFMA.FTZ R142, R142, UR4, -R141.reuse ;  /* 0x000000048e8e7c23 */ /* 0x100fe2000801088d */
[----:B------:R-:W-:Y:S01]  /*14cb0*/  FMNMX.FTZ R2, R21, R2, !PT ;  /* 0x0000000215027209 */ /* 0x000fe20007810000 */
[----:B------:R1:W-:Y:S01]  /*14cc0*/  MUFU.EX2 R178, R134 ;  /* 0x0000008600b27308 */ /* 0x0003e20000000800 */
[----:B------:R-:W-:Y:S01]  /*14cd0*/  ISETP.GE.OR P4, PT, R0, R230, !P4 ;  /* 0x000000e60000720c */ /* 0x000fe20006786670 */
[----:B------:R-:W-:Y:S01]  /*14ce0*/  FFMA.FTZ R137, R137, UR4, -R141 ;  /* 0x0000000489897c23 */ /* 0x000fe2000801088d */
[----:B------:R-:W-:Y:S02]  /*14cf0*/  FMNMX.FTZ R2, R14, R2, !PT ;  /* 0x000000020e027209 */ /* 0x000fe40007810000 */
[----:B------:R-:W-:Y:S02]  /*14d00*/  FSEL R235, R26, -INF , !P2 ;  /* 0xff8000001aeb7808 */ /* 0x000fe40005000000 */
[----:B------:R-:W-:Y:S01]  /*14d10*/  FMNMX.FTZ R0, R32, R2, !PT ;  /* 0x0000000220007209 */ /* 0x000fe20007810000 */
[----:B------:R-:W-:Y:S01]  /*14d20*/  IMAD.U32 R2, RZ, RZ, UR35 ;  /* 0x00000023ff027e24 */ /* 0x000fe2000f8e00ff */
[----:B-1----:R-:W-:Y:S01]  /*14d30*/  FMNMX.FTZ R135, R135, R5, !PT ;  /* 0x0000000587877209 */ /* 0x002fe20007810000 */
[----:B------:R-:W-:Y:S01]  /*14d40*/  MUFU.EX2 R25, R142 ;  /* 0x0000008e00197308 */ /* 0x000fe20000000800 */
[----:B------:R-:W-:Y:S02]  /*14d50*/  FMNMX.FTZ R0, R235, R0, !PT ;  /* 0x00000000eb007209 */ /* 0x000fe40007810000 */
[C---:B------:R-:W-:Y:S01]  /*14d60*/  FSETP.NEU.FTZ.AND P2, PT, R135.reuse, -INF , PT ;  /* 0xff8000008700780b */ /* 0x040fe20003f5d000 */
[----:B------:R-:W-:Y:S01]  /*14d70*/  FMUL.FTZ R188, R135, UR4 ;  /* 0x0000000487bc7c20 */ /* 0x000fe20008410000 */
[----:B------:R-:W-:Y:S02]  /*14d80*/  FSEL R237, R27, -INF , !P1 ;  /* 0xff8000001bed7808 */ /* 0x000fe40004800000 */
[----:B------:R-:W-:Y:S03]  /*14d90*/  FMNMX.FTZ R134, R4, R9, !PT ;  /* 0x0000000904867209 */ /* 0x000fe60007810000 */
[----:B------:R-:W-:Y:S01]  /*14da0*/  MUFU.EX2 R33, R137 ;  /* 0x0000008900217308 */ /* 0x000fe20000000800 */
[----:B------:R-:W-:Y:S02]  /*14db0*/  FSEL R188, R188, RZ, P2 ;  /* 0x000000ffbcbc7208 */ /* 0x000fe40001000000 */
[----:B------:R-:W-:Y:S01]  /*14dc0*/  FSEL R243, R30, -INF , !P0 ;  /* 0xff8000001ef37808 */ /* 0x000fe20004000000 */
[----:B------:R-:W1:Y:S01]  /*14dd0*/  SHFL.BFLY PT, R15, R134, 0x1, 0x1f ;  /* 0x0c201f00860f7f89 */ /* 0x000e6200000e0000 */
[----:B------:R-:W-:Y:S01]  /*14de0*/  FMNMX.FTZ R0, R237, R0, !PT ;  /* 0x00000000ed007209 */ /* 0x000fe20007810000 */
[--C-:B------:R-:W-:Y:S01]  /*14df0*/  FFMA.FTZ R18, R18, UR4, -R188.reuse ;  /* 0x0000000412127c23 */ /* 0x100fe200080108bc */
[----:B------:R-:W-:Y:S01]  /*14e00*/  FFMA.FTZ R19, R19, UR4, -R188 ;  /* 0x0000000413137c23 */ /* 0x000fe200080108bc */
[----:B------:R-:W-:Y:S02]  /*14e10*/  FSEL R140, R31, -INF , !P4 ;  /* 0xff8000001f8c7808 */ /* 0x000fe40006000000 */
[----:B------:R-:W-:Y:S01]  /*14e20*/  FMNMX.FTZ R0, R243, R0, !PT ;  /* 0x00000000f3007209 */ /* 0x000fe20007810000 */
[----:B------:R-:W-:Y:S03]  /*14e30*/  MUFU.EX2 R250, R18 ;  /* 0x0000001200fa7308 */ /* 0x000fe60000000800 */
[----:B------:R-:W-:Y:S07]  /*14e40*/  FMNMX.FTZ R0, R140, R0, !PT ;  /* 0x000000008c007209 */ /* 0x000fee0007810000 */
[----:B------:R-:W1:Y:S02]  /*14e50*/  MUFU.EX2 R249, R19 ;  /* 0x0000001300f97308 */ /* 0x000e640000000800 */
[----:B-1----:R-:W-:Y:S04]  /*14e60*/  FMNMX.FTZ R134, R134, R15, !PT ;  /* 0x0000000f86867209 */ /* 0x002fe80007810000 */
[C---:B------:R-:W-:Y:S01]  /*14e70*/  FSETP.NEU.FTZ.AND P1, PT, R134.reuse, -INF , PT ;  /* 0xff8000008600780b */ /* 0x040fe20003f3d000 */
[----:B------:R-:W-:Y:S01]  /*14e80*/  FMUL.FTZ R189, R134, UR4 ;  /* 0x0000000486bd7c20 */ /* 0x000fe20008410000 */
[----:B------:R-:W-:Y:S04]  /*14e90*/  F2FP.BF16.F32.PACK_AB R179, R249, R250 ;  /* 0x000000faf9b3723e */ /* 0x000fe800000010ff */
[----:B------:R-:W-:Y:S05]  /*14ea0*/  FSEL R189, R189, RZ, P1 ;  /* 0x000000ffbdbd7208 */ /* 0x000fea0000800000 */
[--C-:B------:R-:W-:Y:S01]  /*14eb0*/  FFMA.FTZ R20, R20, UR4, -R189.reuse ;  /* 0x0000000414147c23 */ /* 0x100fe200080108bd */
[----:B------:R-:W-:Y:S03]  /*14ec0*/  FFMA.FTZ R16, R16, UR4, -R189 ;  /* 0x0000000410107c23 */ /* 0x000fe600080108bd */
[----:B------:R-:W-:Y:S10]  /*14ed0*/  MUFU.EX2 R247, R20 ;  /* 0x0000001400f77308 */ /* 0x000ff40000000800 */
[----:B------:R-:W-:Y:S01]  /*14ee0*/  MUFU.EX2 R248, R16 ;  /* 0x0000001000f87308 */ /* 0x000fe20000000800 */
[----:B--2---:R-:W-:Y:S02]  /*14ef0*/  LOP3.LUT R5, R193, UR37, R2, 0x96, !PT ;  /* 0x00000025c1057c12 */ /* 0x004fe4000f8e9602 */
[----:B------:R-:W1:Y:S03]  /*14f00*/  SHFL.BFLY PT, R2, R0, 0x2, 0x1f ;  /* 0x0c401f0000027f89 */ /* 0x000e6600000e0000 */
[----:B------:R-:W-:Y:S01]  /*14f10*/  IMAD.WIDE.U32 R10, R5, -0x326172a9, RZ ;  /* 0xcd9e8d57050a7825 */ /* 0x000fe200078e00ff */
[--C-:B---3--:R-:W-:Y:S05]  /*14f20*/  LOP3.LUT R6, R183, UR20, R192.reuse, 0x96, !PT ;  /* 0x00000014b7067c12 */ /* 0x108fea000f8e96c0 */
[----:B------:R-:W-:Y:S01]  /*14f30*/  IMAD.WIDE.U32 R6, R6, -0x326172a9, RZ ;  /* 0xcd9e8d5706067825 */ /* 0x000fe200078e00ff */
[----:B----4-:R-:W-:Y:S04]  /*14f40*/  LOP3.LUT R8, R181, UR20, R192, 0x96, !PT ;  /* 0x00000014b5087c12 */ /* 0x010fe8000f8e96c0 */
[----:B------:R-:W-:Y:S01]  /*14f50*/  LOP3.LUT R12, R7, UR19, R10, 0x96, !PT ;  /* 0x00000013070c7c12 */ /* 0x000fe2000f8e960a */
[----:B------:R-:W-:Y:S01]  /*14f60*/  IMAD.WIDE.U32 R8, R8, -0x326172a9, RZ ;  /* 0xcd9e8d5708087825 */ /* 0x000fe200078e00ff */
[----:B-----5:R-:W-:Y:S03]  /*14f70*/  LOP3.LUT R4, R11, UR21, R186, 0x96, !PT ;  /* 0x000000150b047c12 */ /* 0x020fe6000f8e96ba */
[----:B------:R-:W-:Y:S01]  /*14f80*/  IMAD.WIDE.U32 R12, R12, -0x2daee0ad, RZ ;  /* 0xd2511f530c0c7825 */ /* 0x000fe200078e00ff */
[----:B------:R-:W-:Y:S03]  /*14f90*/  LOP3.LUT R10, R9, UR19, R10, 0x96, !PT ;  /* 0x00000013090a7c12 */ /* 0x000fe6000f8e960a */
[----:B------:R-:W-:Y:S01]  /*14fa0*/  FFMA.FTZ R9, R176, UR4, -R141 ;  /* 0x00000004b0097c23 */ /* 0x000fe2000801088d */
[----:B------:R-:W-:Y:S01]  /*14fb0*/  IMAD.WIDE.U32 R4, R4, -0x2daee0ad, RZ ;  /* 0xd2511f5304047825 */ /* 0x000fe200078e00ff */
[----:B------:R-:W-:Y:S02]  /*14fc0*/  LOP3.LUT R7, R11, UR21, R184, 0x96, !PT ;  /* 0x000000150b077c12 */ /* 0x000fe4000f8e96b8 */
[----:B------:R2:W3:Y:S01]  /*14fd0*/  MUFU.EX2 R24, R9 ;  /* 0x0000000900187308 */ /* 0x0004e20000000800 */
[----:B------:R-:W-:Y:S01]  /*14fe0*/  IMAD.WIDE.U32 R10, R10, -0x2daee0ad, RZ ;  /* 0xd2511f530a0a7825 */ /* 0x000fe200078e00ff */
[----:B------:R-:W-:Y:S01]  /*14ff0*/  LOP3.LUT R5, R5, UR18, R182, 0x96, !PT ;  /* 0x0000001205057c12 */ /* 0x000fe2000f8e96b6 */
[----:B------:R-:W-:Y:S01]  /*15000*/  LDSM.16.MT88.4 R184, [R211+0xa000] ;  /* 0x00a00000d3b8783b */ /* 0x000fe20000004200 */
[----:B------:R-:W-:Y:S01]  /*15010*/  LOP3.LUT R13, R13, UR16, R4, 0x96, !PT ;  /* 0x000000100d0d7c12 */ /* 0x000fe2000f8e9604 */
[----:B------:R-:W-:Y:S01]  /*15020*/  IMAD.WIDE.U32 R18, R7, -0x2daee0ad, RZ ;  /* 0xd2511f5307127825 */ /* 0x000fe200078e00ff */
[----:B-1----:R-:W-:Y:S03]  /*15030*/  FMNMX.FTZ R0, R0, R2, !PT ;  /* 0x0000000200007209 */ /* 0x002fe60007810000 */
[----:B------:R-:W-:Y:S01]  /*15040*/  IMAD.WIDE.U32 R4, R5, -0x326172a9, RZ ;  /* 0xcd9e8d5705047825 */ /* 0x000fe200078e00ff */
[----:B------:R-:W-:Y:S01]  /*15050*/  LOP3.LUT R7, R19, UR18, R180, 0x96, !PT ;  /* 0x0000001213077c12 */ /* 0x000fe2000f8e96b4 */
[----:B------:R-:W1:Y:S01]  /*15060*/  SHFL.BFLY PT, R2, R0, 0x1, 0x1f ;  /* 0x0c201f0000027f89 */ /* 0x000e6200000e0000 */
[----:B------:R-:W-:Y:S01]  /*15070*/  LOP3.LUT R11, R11, UR16, R18, 0x96, !PT ;  /* 0x000000100b0b7c12 */ /* 0x000fe2000f8e9612 */
[----:B------:R-:W-:Y:S01]  /*15080*/  IMAD.WIDE.U32 R192, R13, -0x326172a9, RZ ;  /* 0xcd9e8d570dc07825 */ /* 0x000fe200078e00ff */
[----:B------:R-:W-:Y:S03]  /*15090*/  LOP3.LUT R5, R5, UR17, R6, 0x96, !PT ;  /* 0x0000001105057c12 */ /* 0x000fe6000f8e9606 */
[----:B------:R-:W-:Y:S01]  /*150a0*/  FFMA.FTZ R6, R177, UR4, -R188 ;  /* 0x00000004b1067c23 */ /* 0x000fe200080108bc */
[----:B------:R-:W-:Y:S01]  /*150b0*/  IMAD.WIDE.U32 R18, R7, -0x326172a9, RZ ;  /* 0xcd9e8d5707127825 */ /* 0x000fe200078e00ff */
[----:B--2---:R-:W-:Y:S03]  /*150c0*/  LOP3.LUT R9, R193, UR15, R4, 0x96, !PT ;  /* 0x0000000fc1097c12 */ /* 0x004fe6000f8e9604 */
[----:B------:R-:W-:Y:S01]  /*150d0*/  FFMA.FTZ R4, R143, UR4, -R188 ;  /* 0x000000048f047c23 */ /* 0x000fe200080108bc */
[----:B------:R2:W-:Y:S01]  /*150e0*/  MUFU.EX2 R252, R6 ;  /* 0x0000000600fc7308 */ /* 0x0005e20000000800 */
[----:B------:R-:W-:Y:S01]  /*150f0*/  IMAD.WIDE.U32 R196, R11, -0x326172a9, RZ ;  /* 0xcd9e8d570bc47825 */ /* 0x000fe200078e00ff */
[----:B------:R-:W-:Y:S02]  /*15100*/  LOP3.LUT R7, R19, UR17, R8, 0x96, !PT ;  /* 0x0000001113077c12 */ /* 0x000fe4000f8e9608 */
[----:B---3--:R-:W-:Y:S01]  /*15110*/  F2FP.BF16.F32.PACK_AB R176, R24, R25 ;  /* 0x0000001918b0723e */ /* 0x008fe200000010ff */
[----:B------:R-:W-:Y:S01]  /*15120*/  IMAD.WIDE.U32 R194, R9, -0x2daee0ad, RZ ;  /* 0xd2511f5309c27825 */ /* 0x000fe200078e00ff */
[----:B------:R-:W-:Y:S04]  /*15130*/  LOP3.LUT R8, R197, UR15, R18, 0x96, !PT ;  /* 0x0000000fc5087c12 */ /* 0x000fe8000f8e9612 */
[----:B------:R3:W4:Y:S01]  /*15140*/  MUFU.EX2 R26, R4 ;  /* 0x00000004001a7308 */ /* 0x0007220000000800 */
[----:B------:R-:W-:Y:S01]  /*15150*/  F2FP.BF16.F32.PACK_AB R180, R247, R248 ;  /* 0x000000f8f7b4723e */ /* 0x000fe200000010ff */
[----:B------:R-:W-:Y:S01]  /*15160*/  IMAD.WIDE.U32 R198, R8, -0x2daee0ad, RZ ;  /* 0xd2511f5308c67825 */ /* 0x000fe200078e00ff */
[----:B-1----:R-:W-:Y:S03]  /*15170*/  FMNMX.FTZ R137, R0, R2, !PT ;  /* 0x0000000200897209 */ /* 0x002fe60007810000 */
[----:B--2---:R-:W-:Y:S01]  /*15180*/  IMAD.WIDE.U32 R6, R7, -0x2daee0ad, RZ ;  /* 0xd2511f5307067825 */ /* 0x004fe200078e00ff */
[C---:B------:R-:W-:Y:S03]  /*15190*/  FSETP.NEU.FTZ.AND P0, PT, R137.reuse, -INF , PT ;  /* 0xff8000008900780b */ /* 0x040fe60003f1d000 */
[----:B------:R-:W-:Y:S01]  /*151a0*/  FMUL.FTZ R190, R137, UR4 ;  /* 0x0000000489be7c20 */ /* 0x000fe20008410000 */
[----:B------:R-:W-:Y:S01]  /*151b0*/  LOP3.LUT R10, R7, UR14, R10, 0x96, !PT ;  /* 0x0000000e070a7c12 */ /* 0x000fe2000f8e960a */
[----:B---3--:R-:W-:Y:S03]  /*151c0*/  IMAD.WIDE.U32 R4, R5, -0x2daee0ad, RZ ;  /* 0xd2511f5305047825 */ /* 0x008fe600078e00ff */
[----:B------:R-:W-:Y:S02]  /*151d0*/  FSEL R190, R190, RZ, P0 ;  /* 0x000000ffbebe7208 */ /* 0x000fe40000000000 */
[----:B----4-:R-:W-:Y:S01]  /*151e0*/  F2FP.BF16.F32.PACK_AB R177, R252, R26 ;  /* 0x0000001afcb1723e */ /* 0x010fe200000010ff */
[----:B------:R-:W-:Y:S01]  /*151f0*/  IMAD.WIDE.U32 R200, R10, -0x326172a9, RZ ;  /* 0xcd9e8d570ac87825 */ /* 0x000fe200078e00ff */
[----:B------:R-:W-:Y:S02]  /*15200*/  LOP3.LUT R12, R5, UR14, R12, 0x96, !PT ;  /* 0x0000000e050c7c12 */ /* 0x000fe4000f8e960c */
[----:B------:R-:W-:Y:S01]  /*15210*/  LOP3.LUT R5, R195, UR12, R4, 0x96, !PT ;  /* 0x0000000cc3057c12 */ /* 0x000fe2000f8e9604 */
[----:B------:R-:W-:Y:S01]  /*15220*/  FFMA.FTZ R21, R21, UR4, -R190 ;  /* 0x0000000415157c23 */ /* 0x000fe200080108be */
[----:B------:R-:W-:Y:S01]  /*15230*/  LOP3.LUT R4, R199, UR12, R6, 0x96, !PT ;  /* 0x0000000cc7047c12 */ /* 0x000fe2000f8e9606 */
[----:B------:R-:W-:Y:S04]  /*15240*/  IMAD.WIDE.U32 R142, R12, -0x326172a9, RZ ;  /* 0xcd9e8d570c8e7825 */ /* 0x000fe800078e00ff */
[----:B------:R-:W-:Y:S01]  /*15250*/  FFMA.FTZ R17, R17, UR4, -R190 ;  /* 0x0000000411117c23 */ /* 0x000fe200080108be */
[----:B------:R1:W-:Y:S01]  /*15260*/  MUFU.EX2 R245, R21 ;  /* 0x0000001500f57308 */ /* 0x0003e20000000800 */
[----:B------:R-:W-:Y:S04]  /*15270*/  IMAD.WIDE.U32 R6, R5, -0x326172a9, RZ ;  /* 0xcd9e8d5705067825 */ /* 0x000fe800078e00ff */
[----:B------:R-:W-:Y:S01]  /*15280*/  IMAD.WIDE.U32 R4, R4, -0x326172a9, RZ ;  /* 0xcd9e8d5704047825 */ /* 0x000fe200078e00ff */
[----:B------:R-:W-:Y:S04]  /*15290*/  SHF.R.U32.HI R2, RZ, 0x10, R6 ;  /* 0x00000010ff027819 */ /* 0x000fe80000011606 */
[----:B------:R-:W-:Y:S01]  /*152a0*/  MUFU.EX2 R246, R17 ;  /* 0x0000001100f67308 */ /* 0x000fe20000000800 */
[----:B------:R-:W-:Y:S01]  /*152b0*/  LOP3.LUT R0, R6, 0xffff, RZ, 0xc0, !PT ;  /* 0x0000ffff06007812 */ /* 0x000fe200078ec0ff */
[----:B------:R-:W-:Y:S01]  /*152c0*/  IMAD.MOV.U32 R199, RZ, RZ, R178 ;  /* 0x000000ffffc77224 */ /* 0x000fe200078e00b2 */
[C---:B------:R-:W-:Y:S02]  /*152d0*/  LOP3.LUT R8, R4.reuse, 0xffff, RZ, 0xc0, !PT ;  /* 0x0000ffff04087812 */ /* 0x040fe400078ec0ff */
[--C-:B------:R-:W-:Y:S02]  /*152e0*/  SHF.R.U32.HI R10, RZ, 0x10, R4.reuse ;  /* 0x00000010ff0a7819 */ /* 0x100fe40000011604 */
[----:B------:R-:W-:Y:S02]  /*152f0*/  LOP3.LUT R13, R4, 0xff, RZ, 0xc0, !PT ;  /* 0x000000ff040d7812 */ /* 0x000fe400078ec0ff */
[----:B------:R-:W-:Y:S02]  /*15300*/  SHF.R.U32.HI R11, RZ, 0x18, R4 ;  /* 0x00000018ff0b7819 */ /* 0x000fe40000011604 */
[----:B------:R-:W-:Y:S01]  /*15310*/  LOP3.LUT R4, R5, UR22, R200, 0x96, !PT ;  /* 0x0000001605047c12 */ /* 0x000fe2000f8e96c8 */
[--C-:B------:R-:W-:Y:S01]  /*15320*/  FFMA.FTZ R5, R23, UR4, -R189.reuse ;  /* 0x0000000417057c23 */ /* 0x100fe200080108bd */
[----:B------:R-:W-:Y:S02]  /*15330*/  LOP3.LUT R9, R6, 0xff, RZ, 0xc0, !PT ;  /* 0x000000ff06097812 */ /* 0x000fe400078ec0ff */
[----:B------:R-:W-:Y:S01]  /*15340*/  SHF.R.U32.HI R12, RZ, 0x18, R6 ;  /* 0x00000018ff0c7819 */ /* 0x000fe20000011606 */
[----:B------:R2:W-:Y:S01]  /*15350*/  MUFU.EX2 R242, R5 ;  /* 0x0000000500f27308 */ /* 0x0005e20000000800 */
[----:B------:R-:W-:Y:S02]  /*15360*/  LOP3.LUT R6, R7, UR22, R142, 0x96, !PT ;  /* 0x0000001607067c12 */ /* 0x000fe4000f8e968e */
[----:B------:R-:W-:Y:S01]  /*15370*/  LOP3.LUT R7, R2, 0xff, RZ, 0xc0, !PT ;  /* 0x000000ff02077812 */ /* 0x000fe200078ec0ff */
[----:B------:R-:W-:Y:S01]  /*15380*/  FFMA.FTZ R2, R22, UR4, -R189 ;  /* 0x0000000416027c23 */ /* 0x000fe200080108bd */
[----:B------:R-:W-:Y:S01]  /*15390*/  SHF.R.U32.HI R0, RZ, 0x8, R0 ;  /* 0x00000008ff007819 */ /* 0x000fe20000011600 */
[----:B-1----:R-:W1:Y:S01]  /*153a0*/  LDSM.16.MT88.4 R20, [R209+0xa000] ;  /* 0x00a00000d114783b */ /* 0x002e620000004200 */
[----:B------:R-:W-:Y:S03]  /*153b0*/  PRMT R12, R7, 0x5410, R12 ;  /* 0x00005410070c7816 */ /* 0x000fe6000000000c */
[----:B------:R3:W4:Y:S01]  /*153c0*/  MUFU.EX2 R244, R2 ;  /* 0x0000000200f47308 */ /* 0x0007220000000800 */
[----:B------:R-:W-:Y:S02]  /*153d0*/  PRMT R178, R9, 0x5410, R0 ;  /* 0x0000541009b27816 */ /* 0x000fe40000000000 */
[----:B------:R-:W-:Y:S02]  /*153e0*/  LOP3.LUT R0, R6, 0xffff, RZ, 0xc0, !PT ;  /* 0x0000ffff06007812 */ /* 0x000fe400078ec0ff */
[----:B------:R-:W-:Y:S02]  /*153f0*/  SHF.R.U32.HI R9, RZ, 0x8, R8 ;  /* 0x00000008ff097819 */ /* 0x000fe40000011608 */
[----:B------:R-:W-:Y:S01]  /*15400*/  LOP3.LUT R7, R10, 0xff, RZ, 0xc0, !PT ;  /* 0x000000ff0a077812 */ /* 0x000fe200078ec0ff */
[----:B--2---:R-:W-:Y:S01]  /*15410*/  FFMA.FTZ R5, R14, UR4, -R190 ;  /* 0x000000040e057c23 */ /* 0x004fe200080108be */
[----:B------:R-:W-:Y:S02]  /*15420*/  LOP3.LUT R8, R6, 0xff, RZ, 0xc0, !PT ;  /* 0x000000ff06087812 */ /* 0x000fe400078ec0ff */
[----:B------:R-:W-:Y:S01]  /*15430*/  PRMT R15, R13, 0x5410, R9 ;  /* 0x000054100d0f7816 */ /* 0x000fe20000000009 */
[----:B------:R2:W-:Y:S01]  /*15440*/  MUFU.EX2 R240, R5 ;  /* 0x0000000500f07308 */ /* 0x0005e20000000800 */
[----:B------:R-:W-:Y:S02]  /*15450*/  PRMT R13, R7, 0x5410, R11 ;  /* 0x00005410070d7816 */ /* 0x000fe4000000000b */
[----:B------:R-:W-:Y:S02]  /*15460*/  SHF.R.U32.HI R7, RZ, 0x18, R4 ;  /* 0x00000018ff077819 */ /* 0x000fe40000011604 */
[----:B---3--:R-:W-:Y:S02]  /*15470*/  SHF.R.U32.HI R2, RZ, 0x8, R0 ;  /* 0x00000008ff027819 */ /* 0x008fe40000011600 */
[----:B------:R-:W-:Y:S02]  /*15480*/  FSEL R0, R136, RZ, P3 ;  /* 0x000000ff88007208 */ /* 0x000fe40001800000 */
[----:B------:R-:W-:Y:S02]  /*15490*/  PRMT R11, R8, 0x5410, R2 ;  /* 0x00005410080b7816 */ /* 0x000fe40000000002 */
[----:B------:R-:W-:Y:S01]  /*154a0*/  SHF.R.U32.HI R8, RZ, 0x10, R4 ;  /* 0x00000010ff087819 */ /* 0x000fe20000011604 */
[----:B------:R-:W-:Y:S01]  /*154b0*/  FADD.FTZ R2, -R0, R3 ;  /* 0x0000000300027221 */ /* 0x000fe20000010100 */
[----:B------:R-:W-:Y:S02]  /*154c0*/  SHF.R.U32.HI R3, RZ, 0x10, R6 ;  /* 0x00000010ff037819 */ /* 0x000fe40000011606 */
[----:B------:R-:W-:Y:S02]  /*154d0*/  LOP3.LUT R0, R4, 0xffff, RZ, 0xc0, !PT ;  /* 0x0000ffff04007812 */ /* 0x000fe400078ec0ff */
[----:B--2---:R-:W-:Y:S02]  /*154e0*/  LOP3.LUT R5, R3, 0xff, RZ, 0xc0, !PT ;  /* 0x000000ff03057812 */ /* 0x004fe400078ec0ff */
[----:B------:R-:W-:Y:S02]  /*154f0*/  LOP3.LUT R3, R8, 0xff, RZ, 0xc0, !PT ;  /* 0x000000ff08037812 */ /* 0x000fe400078ec0ff */
[----:B------:R-:W-:Y:S02]  /*15500*/  LOP3.LUT R9, R4, 0xff, RZ, 0xc0, !PT ;  /* 0x000000ff04097812 */ /* 0x000fe400078ec0ff */
[----:B------:R-:W-:Y:S01]  /*15510*/  PRMT R7, R3, 0x5410, R7 ;  /* 0x0000541003077816 */ /* 0x000fe20000000007 */
[----:B------:R-:W-:Y:S01]  /*15520*/  FMUL.FTZ R3, R2, UR4 ;  /* 0x0000000402037c20 */ /* 0x000fe20008410000 */
[----:B------:R-:W-:Y:S02]  /*15530*/  SHF.R.U32.HI R4, RZ, 0x8, R0 ;  /* 0x00000008ff047819 */ /* 0x000fe40000011600 */
[----:B------:R-:W-:Y:S01]  /*15540*/  FSEL R0, R135, RZ, P2 ;  /* 0x000000ff87007208 */ /* 0x000fe20001000000 */
[----:B------:R2:W3:Y:S01]  /*15550*/  MUFU.EX2 R133, R3 ;  /* 0x0000000300857308 */ /* 0x0004e20000000800 */
[----:B------:R-:W-:Y:S01]  /*15560*/  SHF.R.U32.HI R10, RZ, 0x18, R6 ;  /* 0x00000018ff0a7819 */ /* 0x000fe20000011606 */
[----:B------:R-:W-:Y:S01]  /*15570*/  FFMA.FTZ R6, R32, UR4, -R190 ;  /* 0x0000000420067c23 */ /* 0x000fe200080108be */
[----:B------:R-:W-:Y:S01]  /*15580*/  PRMT R9, R9, 0x5410, R4 ;  /* 0x0000541009097816 */ /* 0x000fe20000000004 */
[----:B------:R-:W-:Y:S01]  /*15590*/  FADD.FTZ R2, -R0, R132 ;  /* 0x0000008400027221 */ /* 0x000fe20000010100 */
[----:B------:R-:W-:Y:S02]  /*155a0*/  FSEL R0, R134, RZ, P1 ;  /* 0x000000ff86007208 */ /* 0x000fe40000800000 */
[----:B------:R-:W-:Y:S03]  /*155b0*/  FSEL R4, R137, RZ, P0 ;  /* 0x000000ff89047208 */ /* 0x000fe60000000000 */
[----:B------:R5:W-:Y:S01]  /*155c0*/  MUFU.EX2 R238, R6 ;  /* 0x0000000600ee7308 */ /* 0x000be20000000800 */
[--C-:B------:R-:W-:Y:S02]  /*155d0*/  HSET2.LE.AND R178, R178, R223.reuse, PT ;  /* 0x000000dfb2b27233 */ /* 0x100fe40003803000 */
[--C-:B------:R-:W-:Y:S02]  /*155e0*/  HSET2.LE.AND R181, R7, R223.reuse, PT ;  /* 0x000000df07b57233 */ /* 0x100fe40003803000 */
[----:B----4-:R-:W-:Y:S02]  /*155f0*/  F2FP.BF16.F32.PACK_AB R182, R242, R244 ;  /* 0x000000f4f2b6723e */ /* 0x010fe400000010ff */
[----:B------:R-:W-:Y:S01]  /*15600*/  LOP3.LUT R142, R201, UR13, R196, 0x96, !PT ;  /* 0x0000000dc98e7c12 */ /* 0x000fe2000f8e96c4 */
[----:B--2---:R-:W-:Y:S01]  /*15610*/  FADD.FTZ R3, -R0, R138 ;  /* 0x0000008a00037221 */ /* 0x004fe20000010100 */
[----:B------:R-:W-:Y:S01]  /*15620*/  FMUL.FTZ R0, R2, UR4 ;  /* 0x0000000402007c20 */ /* 0x000fe20008410000 */
[----:B------:R-:W-:Y:S01]  /*15630*/  FADD.FTZ R2, -R4, R139 ;  /* 0x0000008b04027221 */ /* 0x000fe20000010100 */
[--C-:B------:R-:W-:Y:S01]  /*15640*/  HSET2.LE.AND R4, R12, R223.reuse, PT ;  /* 0x000000df0c047233 */ /* 0x100fe20003803000 */
[C---:B---3--:R-:W-:Y:S01]  /*15650*/  FMUL.FTZ R16, R133.reuse, R156 ;  /* 0x0000009c85107220 */ /* 0x048fe20000410000 */
[----:B------:R2:W3:Y:S01]  /*15660*/  MUFU.EX2 R132, R0 ;  /* 0x0000000000847308 */ /* 0x0004e20000000800 */
[C---:B------:R-:W-:Y:S01]  /*15670*/  FMUL.FTZ R17, R133.reuse, R157 ;  /* 0x0000009d85117220 */ /* 0x040fe20000410000 */
[----:B------:R-:W-:Y:S01]  /*15680*/  MOV R157, R25 ;  /* 0x00000019009d7202 */ /* 0x000fe20000000f00 */
[----:B------:R-:W-:Y:S01]  /*15690*/  FMUL.FTZ R32, R133, R172 ;  /* 0x000000ac85207220 */ /* 0x000fe20000410000 */
[----:B-----5:R-:W-:Y:S01]  /*156a0*/  PRMT R6, R5, 0x5410, R10 ;  /* 0x0000541005067816 */ /* 0x020fe2000000000a */
[----:B------:R-:W-:Y:S01]  /*156b0*/  FMUL.FTZ R36, R133, R36 ;  /* 0x0000002485247220 */ /* 0x000fe20000410000 */
[----:B------:R-:W-:Y:S01]  /*156c0*/  F2FP.BF16.F32.PACK_AB R5, R33, R199 ;  /* 0x000000c72105723e */ /* 0x000fe200000010ff */
[C---:B------:R-:W-:Y:S01]  /*156d0*/  FMUL.FTZ R37, R133.reuse, R37 ;  /* 0x0000002585257220 */ /* 0x040fe20000410000 */
[----:B------:R-:W-:Y:S01]  /*156e0*/  LOP3.LUT R179, R4, R179, RZ, 0xc0, !PT ;  /* 0x000000b304b37212 */ /* 0x000fe200078ec0ff */
[C---:B------:R-:W-:Y:S01]  /*156f0*/  FMUL.FTZ R48, R133.reuse, R48 ;  /* 0x0000003085307220 */ /* 0x040fe20000410000 */
[----:B------:R-:W-:Y:S01]  /*15700*/  LOP3.LUT R178, R178, R5, RZ, 0xc0, !PT ;  /* 0x00000005b2b27212 */ /* 0x000fe200078ec0ff */
[C---:B------:R-:W-:Y:S01]  /*15710*/  FMUL.FTZ R49, R133.reuse, R49 ;  /* 0x0000003185317220 */ /* 0x040fe20000410000 */
[--C-:B------:R-:W-:Y:S01]  /*15720*/  HSET2.LE.AND R5, R11, R223.reuse, PT ;  /* 0x000000df0b057233 */ /* 0x100fe20003803000 */
[C---:B------:R-:W-:Y:S01]  /*15730*/  FMUL.FTZ R52, R133.reuse, R52 ;  /* 0x0000003485347220 */ /* 0x040fe20000410000 */
[--C-:B------:R-:W-:Y:S01]  /*15740*/  HSET2.LE.AND R6, R6, R223.reuse, PT ;  /* 0x000000df06067233 */ /* 0x100fe20003803000 */
[----:B------:R-:W-:Y:S01]  /*15750*/  FMUL.FTZ R53, R133, R53 ;  /* 0x0000003585357220 */ /* 0x000fe20000410000 */
[----:B------:R-:W-:Y:S01]  /*15760*/  F2FP.BF16.F32.PACK_AB R4, R245, R246 ;  /* 0x000000f6f504723e */ /* 0x000fe200000010ff */
[----:B--2---:R-:W-:Y:S01]  /*15770*/  FMUL.FTZ R0, R3, UR4 ;  /* 0x0000000403007c20 */ /* 0x004fe20008410000 */
[----:B------:R-:W-:Y:S01]  /*15780*/  LOP3.LUT R176, R5, R176, RZ, 0xc0, !PT ;  /* 0x000000b005b07212 */ /* 0x000fe200078ec0ff */
[----:B---3--:R-:W-:Y:S01]  /*15790*/  FMUL.FTZ R7, R132, R151 ;  /* 0x0000009784077220 */ /* 0x008fe20000410000 */
[----:B------:R-:W-:Y:S01]  /*157a0*/  LOP3.LUT R177, R6, R177, RZ, 0xc0, !PT ;  /* 0x000000b106b17212 */ /* 0x000fe200078ec0ff */
[----:B------:R2:W3:Y:S01]  /*157b0*/  MUFU.EX2 R3, R0 ;  /* 0x0000000000037308 */ /* 0x0004e20000000800 */
[--C-:B------:R-:W-:Y:S01]  /*157c0*/  HSET2.LE.AND R5, R15, R223.reuse, PT ;  /* 0x000000df0f057233 */ /* 0x100fe20003803000 */
[C---:B------:R-:W-:Y:S01]  /*157d0*/  FMUL.FTZ R18, R132.reuse, R158 ;  /* 0x0000009e84127220 */ /* 0x040fe20000410000 */
[--C-:B------:R-:W-:Y:S01]  /*157e0*/  HSET2.LE.AND R6, R13, R223.reuse, PT ;  /* 0x000000df0d067233 */ /* 0x100fe20003803000 */
[----:B------:R-:W-:Y:S01]  /*157f0*/  FMUL.FTZ R19, R132, R159 ;  /* 0x0000009f84137220 */ /* 0x000fe20000410000 */
[----:B------:R-:W-:Y:S01]  /*15800*/  F2FP.BF16.F32.PACK_AB R183, R238, R240 ;  /* 0x000000f0eeb7723e */ /* 0x000fe200000010ff */
[----:B------:R-:W-:Y:S01]  /*15810*/  IMAD.MOV.U32 R158, RZ, RZ, R24 ;  /* 0x000000ffff9e7224 */ /* 0x000fe200078e0018 */
[----:B------:R-:W-:Y:S01]  /*15820*/  LOP3.LUT R181, R181, R4, RZ, 0xc0, !PT ;  /* 0x00000004b5b57212 */ /* 0x000fe200078ec0ff */
[----:B------:R-:W-:Y:S01]  /*15830*/  FMUL.FTZ R4, R133, R148 ;  /* 0x0000009485047220 */ /* 0x000fe20000410000 */
[----:B------:R-:W-:Y:S01]  /*15840*/  LOP3.LUT R182, R5, R182, RZ, 0xc0, !PT ;  /* 0x000000b605b67212 */ /* 0x000fe200078ec0ff */
[----:B------:R-:W-:Y:S01]  /*15850*/  FMUL.FTZ R5, R133, R149 ;  /* 0x0000009585057220 */ /* 0x000fe20000410000 */
[----:B------:R-:W-:Y:S01]  /*15860*/  LOP3.LUT R183, R6, R183, RZ, 0xc0, !PT ;  /* 0x000000b706b77212 */ /* 0x000fe200078ec0ff */
[C---:B------:R-:W-:Y:S01]  /*15870*/  FMUL.FTZ R6, R132.reuse, R150 ;  /* 0x0000009684067220 */ /* 0x040fe20000410000 */
[C---:B------:R-:W-:Y:S01]  /*15880*/  FMUL.FTZ R34, R132.reuse, R174 ;  /* 0x000000ae84227220 */ /* 0x040fe20000410000 */
[----:B------:R-:W-:Y:S01]  /*15890*/  LDSM.16.MT88.4 R148, [R213+0xa000] ;  /* 0x00a00000d594783b */ /* 0x000fe20000004200 */
[C---:B------:R-:W-:Y:S01]  /*158a0*/  FMUL.FTZ R35, R132.reuse, R175 ;  /* 0x000000af84237220 */ /* 0x040fe20000410000 */
[----:B------:R-:W-:Y:S01]  /*158b0*/  FMUL.FTZ R38, R132, R38 ;  /* 0x0000002684267220 */ /* 0x000fe20000410000 */
[----:B--2---:R-:W-:Y:S01]  /*158c0*/  FMUL.FTZ R0, R2, UR4 ;  /* 0x0000000402007c20 */ /* 0x004fe20008410000 */
[--C-:B------:R-:W-:Y:S01]  /*158d0*/  HSET2.LE.AND R2, R9, R223.reuse, PT ;  /* 0x000000df09027233 */ /* 0x100fe20003803000 */
[-C--:B-1----:R-:W-:Y:S01]  /*158e0*/  HMMA.16816.F32.BF16 R4, R176, R20.reuse, R4 ;  /* 0x00000014b004723c */ /* 0x082fe20000041804 */
[----:B------:R-:W-:Y:S03]  /*158f0*/  PLOP3.LUT P0, PT, PT, PT, UP0, 0x80, 0x0 ;  /* 0x000000000000781c */ /* 0x000fe60003f0f008 */
[----:B------:R-:W1:Y:S01]  /*15900*/  MUFU.EX2 R0, R0 ;  /* 0x0000000000007308 */ /* 0x000e620000000800 */
[----:B------:R-:W-:Y:S01]  /*15910*/  LOP3.LUT R180, R2, R180, RZ, 0xc0, !PT ;  /* 0x000000b402b47212 */ /* 0x000fe200078ec0ff */
[----:B------:R-:W-:Y:S01]  /*15920*/  FFMA.FTZ R2, R202, UR4, -R141 ;  /* 0x00000004ca027c23 */ /* 0x000fe2000801088d */
[C---:B---3--:R-:W-:Y:S01]  /*15930*/  FMUL.FTZ R8, R3.reuse, R144 ;  /* 0x0000009003087220 */ /* 0x048fe20000410000 */
[C---:B------:R-:W-:Y:S03]  /*15940*/  FMUL.FTZ R9, R3.reuse, R145 ;  /* 0x0000009103097220 */ /* 0x040fe60000410000 */
[C---:B------:R-:W-:Y:S03]  /*15950*/  FMUL.FTZ R12, R3.reuse, R152 ;  /* 0x00000098030c7220 */ /* 0x040fe60000410000 */
[----:B------:R2:W-:Y:S01]  /*15960*/  MUFU.EX2 R251, R2 ;  /* 0x0000000200fb7308 */ /* 0x0005e20000000800 */
[C---:B------:R-:W-:Y:S01]  /*15970*/  FMUL.FTZ R13, R3.reuse, R153 ;  /* 0x00000099030d7220 */ /* 0x040fe20000410000 */
[C---:B------:R-:W-:Y:S01]  /*15980*/  FMUL.FTZ R24, R3.reuse, R160 ;  /* 0x000000a003187220 */ /* 0x040fe20000410000 */
[C---:B------:R-:W-:Y:S01]  /*15990*/  FMUL.FTZ R25, R3.reuse, R161 ;  /* 0x000000a103197220 */ /* 0x040fe20000410000 */
[C---:B------:R-:W-:Y:S01]  /*159a0*/  FMUL.FTZ R28, R3.reuse, R168 ;  /* 0x000000a8031c7220 */ /* 0x040fe20000410000 */
[----:B------:R-:W-:Y:S01]  /*159b0*/  FMUL.FTZ R29, R3, R169 ;  /* 0x000000a9031d7220 */ /* 0x000fe20000410000 */
[----:B------:R-:W-:Y:S02]  /*159c0*/  IMAD.MOV.U32 R153, RZ, RZ, R33 ;  /* 0x000000ffff997224 */ /* 0x000fe400078e0021 */
[----:B------:R-:W-:Y:S01]  /*159d0*/  FMUL.FTZ R33, R133, R173 ;  /* 0x000000ad85217220 */ /* 0x000fe20000410000 */
[----:B------:R-:W-:Y:S01]  /*159e0*/  FMUL.FTZ R39, R132, R39 ;  /* 0x0000002784277220 */ /* 0x000fe20000410000 */
[C---:B-1----:R-:W-:Y:S01]  /*159f0*/  FMUL.FTZ R10, R0.reuse, R146 ;  /* 0x00000092000a7220 */ /* 0x042fe20000410000 */
[C---:B------:R-:W-:Y:S01]  /*15a00*/  FMUL.FTZ R11, R0.reuse, R147 ;  /* 0x00000093000b7220 */ /* 0x040fe20000410000 */
[C---:B------:R-:W-:Y:S01]  /*15a10*/  FMUL.FTZ R14, R0.reuse, R154 ;  /* 0x0000009a000e7220 */ /* 0x040fe20000410000 */
[----:B------:R-:W-:Y:S01]  /*15a20*/  FMUL.FTZ R15, R0, R155 ;  /* 0x0000009b000f7220 */ /* 0x000fe20000410000 */
[----:B------:R-:W1:Y:S01]  /*15a30*/  LDSM.16.MT88.4 R144, [R214+0xa000] ;  /* 0x00a00000d690783b */ /* 0x000e620000004200 */
[----:B------:R-:W-:Y:S02]  /*15a40*/  IMAD.MOV.U32 R155, RZ, RZ, R26 ;  /* 0x000000ffff9b7224 */ /* 0x000fe400078e001a */
[C---:B------:R-:W-:Y:S01]  /*15a50*/  FMUL.FTZ R40, R3.reuse, R40 ;  /* 0x0000002803287220 */ /* 0x040fe20000410000 */
[----:B------:R-:W-:Y:S01]  /*15a60*/  FMUL.FTZ R41, R3, R41 ;  /* 0x0000002903297220 */ /* 0x000fe20000410000 */
[C---:B------:R-:W-:Y:S03]  /*15a70*/  HMMA.16816.F32.BF16 R8, R180.reuse, R20, R8 ;  /* 0x00000014b408723c */ /* 0x040fe60000041808 */
[----:B------:R-:W-:Y:S01]  /*15a80*/  LDSM.16.MT88.4 R172, [R211+0xa800] ;  /* 0x00a80000d3ac783b */ /* 0x000fe20000004200 */
[----:B------:R-:W-:Y:S02]  /*15a90*/  IMAD.MOV.U32 R159, RZ, RZ, R155 ;  /* 0x000000ffff9f7224 */ /* 0x000fe400078e009b */
[-C--:B------:R-:W-:Y:S05]  /*15aa0*/  HMMA.16816.F32.BF16 R12, R180, R22.reuse, R12 ;  /* 0x00000016b40c723c */ /* 0x080fea000004180c */
[----:B--2---:R-:W-:Y:S01]  /*15ab0*/  FFMA.FTZ R2, R204, UR4, -R141 ;  /* 0x00000004cc027c23 */ /* 0x004fe2000801088d */
[C---:B------:R-:W-:Y:S03]  /*15ac0*/  HMMA.16816.F32.BF16 R16, R176.reuse, R22, R16 ;  /* 0x00000016b010723c */ /* 0x040fe60000041810 */
[----:B------:R2:W3:Y:S02]  /*15ad0*/  MUFU.EX2 R202, R2 ;  /* 0x0000000200ca7308 */ /* 0x0004e40000000800 */
[C---:B------:R-:W-:Y:S01]  /*15ae0*/  FMUL.FTZ R20, R133.reuse, R164 ;  /* 0x000000a485147220 */ /* 0x040fe20000410000 */
[----:B------:R-:W-:Y:S01]  /*15af0*/  FMUL.FTZ R21, R133, R165 ;  /* 0x000000a585157220 */ /* 0x000fe20000410000 */
[C---:B------:R-:W-:Y:S01]  /*15b00*/  FMUL.FTZ R22, R132.reuse, R166 ;  /* 0x000000a684167220 */ /* 0x040fe20000410000 */
[----:B------:R-:W-:Y:S03]  /*15b10*/  FMUL.FTZ R23, R132, R167 ;  /* 0x000000a784177220 */ /* 0x000fe60000410000 */
[C---:B------:R-:W-:Y:S01]  /*15b20*/  FMUL.FTZ R26, R0.reuse, R162 ;  /* 0x000000a2001a7220 */ /* 0x040fe20000410000 */
[C---:B------:R-:W-:Y:S01]  /*15b30*/  FMUL.FTZ R27, R0.reuse, R163 ;  /* 0x000000a3001b7220 */ /* 0x040fe20000410000 */
[C---:B------:R-:W-:Y:S01]  /*15b40*/  FMUL.FTZ R42, R0.reuse, R42 ;  /* 0x0000002a002a7220 */ /* 0x040fe20000410000 */
[C---:B------:R-:W-:Y:S01]  /*15b50*/  FMUL.FTZ R43, R0.reuse, R43 ;  /* 0x0000002b002b7220 */ /* 0x040fe20000410000 */
[-C--:B------:R-:W-:Y:S03]  /*15b60*/  HMMA.16816.F32.BF16 R20, R176, R184.reuse, R20 ;  /* 0x000000b8b014723c */ /* 0x080fe60000041814 */
[C---:B------:R-:W-:Y:S01]  /*15b70*/  FMUL.FTZ R30, R0.reuse, R170 ;  /* 0x000000aa001e7220 */ /* 0x040fe20000410000 */
[C---:B------:R-:W-:Y:S01]  /*15b80*/  FMUL.FTZ R31, R0.reuse, R171 ;  /* 0x000000ab001f7220 */ /* 0x040fe20000410000 */
[--C-:B--2---:R-:W-:Y:S01]  /*15b90*/  FFMA.FTZ R2, R191, UR4, -R188.reuse ;  /* 0x00000004bf027c23 */ /* 0x104fe200080108bc */
[C---:B------:R-:W-:Y:S03]  /*15ba0*/  HMMA.16816.F32.BF16 R24, R180.reuse, R184, R24 ;  /* 0x000000b8b418723c */ /* 0x040fe60000041818 */
[----:B------:R2:W-:Y:S02]  /*15bb0*/  MUFU.EX2 R200, R2 ;  /* 0x0000000200c87308 */ /* 0x0005e40000000800 */
[C---:B------:R-:W-:Y:S01]  /*15bc0*/  FMUL.FTZ R44, R3.reuse, R44 ;  /* 0x0000002c032c7220 */ /* 0x040fe20000410000 */
[-C--:B------:R-:W-:Y:S05]  /*15bd0*/  HMMA.16816.F32.BF16 R28, R180, R186.reuse, R28 ;  /* 0x000000bab41c723c */ /* 0x080fea000004181c */
[----:B------:R-:W-:Y:S01]  /*15be0*/  FMUL.FTZ R45, R3, R45 ;  /* 0x0000002d032d7220 */ /* 0x000fe20000410000 */
[C---:B------:R-:W-:Y:S05]  /*15bf0*/  HMMA.16816.F32.BF16 R32, R176.reuse, R186, R32 ;  /* 0x000000bab020723c */ /* 0x040fea0000041820 */
[C---:B------:R-:W-:Y:S01]  /*15c00*/  FMUL.FTZ R46, R0.reuse, R46 ;  /* 0x0000002e002e7220 */ /* 0x040fe20000410000 */
[-C--:B-1----:R-:W-:Y:S05]  /*15c10*/  HMMA.16816.F32.BF16 R36, R176, R144.reuse, R36 ;  /* 0x00000090b024723c */ /* 0x082fea0000041824 */
[----:B--2---:R-:W-:Y:S01]  /*15c20*/  FFMA.FTZ R2, R203, UR4, -R188 ;  /* 0x00000004cb027c23 */ /* 0x004fe200080108bc */
[C---:B------:R-:W-:Y:S05]  /*15c30*/  HMMA.16816.F32.BF16 R40, R180.reuse, R144, R40 ;  /* 0x00000090b428723c */ /* 0x040fea0000041828 */
[----:B------:R-:W-:Y:S02]  /*15c40*/  IMAD.MOV.U32 R203, RZ, RZ, R199 ;  /* 0x000000ffffcb7224 */ /* 0x000fe400078e00c7 */
[----:B------:R-:W-:Y:S01]  /*15c50*/  FMUL.FTZ R47, R0, R47 ;  /* 0x0000002f002f7220 */ /* 0x000fe20000410000 */
[----:B------:R1:W2:Y:S03]  /*15c60*/  MUFU.EX2 R199, R2 ;  /* 0x0000000200c77308 */ /* 0x0002a60000000800 */
[----:B------:R-:W-:Y:S01]  /*15c70*/  LOP3.LUT R138, R143, UR13, R192, 0x96, !PT ;  /* 0x0000000d8f8a7c12 */ /* 0x000fe2000f8e96c0 */
[C---:B------:R-:W-:Y:S01]  /*15c80*/  FMUL.FTZ R50, R132.reuse, R50 ;  /* 0x0000003284327220 */ /* 0x040fe20000410000 */
[----:B------:R-:W-:Y:S01]  /*15c90*/  FMUL.FTZ R51, R132, R51 ;  /* 0x0000003384337220 */ /* 0x000fe20000410000 */
[-C--:B------:R-:W-:Y:S03]  /*15ca0*/  HMMA.16816.F32.BF16 R44, R180, R146.reuse, R44 ;  /* 0x00000092b42c723c */ /* 0x080fe6000004182c */
[----:B------:R-:W-:Y:S04]  /*15cb0*/  IMAD.WIDE.U32 R138, R138, -0x2daee0ad, RZ ;  /* 0xd2511f538a8a7825 */ /* 0x000fe800078e00ff */
[C---:B------:R-:W-:Y:S01]  /*15cc0*/  FMUL.FTZ R54, R132.reuse, R54 ;  /* 0x0000003684367220 */ /* 0x040fe20000410000 */
[C---:B------:R-:W-:Y:S01]  /*15cd0*/  HMMA.16816.F32.BF16 R48, R176.reuse, R146, R48 ;  /* 0x00000092b030723c */ /* 0x040fe20000041830 */
[----:B------:R-:W4:Y:S03]  /*15ce0*/  LDSM.16.MT88.4 R144, [R209+0xb000] ;  /* 0x00b00000d190783b */ /* 0x000f260000004200 */
[----:B------:R-:W-:Y:S01]  /*15cf0*/  FMUL.FTZ R55, R132, R55 ;  /* 0x0000003784377220 */ /* 0x000fe20000410000 */
[----:B------:R-:W-:Y:S01]  /*15d00*/  IMAD.WIDE.U32 R142, R142, -0x2daee0ad, RZ ;  /* 0xd2511f538e8e7825 */ /* 0x000fe200078e00ff */
[----:B------:R-:W-:Y:S02]  /*15d10*/  LOP3.LUT R152, R139, UR29, R194, 0x96, !PT ;  /* 0x0000001d8b987c12 */ /* 0x000fe4000f8e96c2 */
[----:B------:R-:W-:Y:S03]  /*15d20*/  MOV R204, R153 ;  /* 0x0000009900cc7202 */ /* 0x000fe60000000f00 */
[-C--:B------:R-:W-:Y:S03]  /*15d30*/  HMMA.16816.F32.BF16 R52, R176, R148.reuse, R52 ;  /* 0x00000094b034723c */ /* 0x080fe60000041834 */
[C---:B------:R-:W-:Y:S01]  /*15d40*/  LOP3.LUT R156, R138.reuse, 0xff, RZ, 0xc0, !PT ;  /* 0x000000ff8a9c7812 */ /* 0x040fe200078ec0ff */
[C---:B------:R-:W-:Y:S01]  /*15d50*/  FMUL.FTZ R56, R3.reuse, R56 ;  /* 0x0000003803387220 */ /* 0x040fe20000410000 */
[----:B------:R-:W-:Y:S01]  /*15d60*/  LOP3.LUT R139, R138, 0xffff, RZ, 0xc0, !PT ;  /* 0x0000ffff8a8b7812 */ /* 0x000fe200078ec0ff */
[----:B------:R-:W-:Y:S01]  /*15d70*/  FMUL.FTZ R57, R3, R57 ;  /* 0x0000003903397220 */ /* 0x000fe20000410000 */
[--C-:B------:R-:W-:Y:S01]  /*15d80*/  SHF.R.U32.HI R154, RZ, 0x10, R138.reuse ;  /* 0x00000010ff9a7819 */ /* 0x100fe2000001168a */
[C---:B------:R-:W-:Y:S03]  /*15d90*/  FMUL.FTZ R58, R0.reuse, R58 ;  /* 0x0000003a003a7220 */ /* 0x040fe60000410000 */
[----:B------:R-:W-:Y:S01]  /*15da0*/  SHF.R.U32.HI R153, RZ, 0x18, R138 ;  /* 0x00000018ff997819 */ /* 0x000fe2000001168a */
[--C-:B------:R-:W-:Y:S01]  /*15db0*/  FFMA.FTZ R138, R233, UR4, -R141.reuse ;  /* 0x00000004e98a7c23 */ /* 0x100fe2000801088d */
[C---:B------:R-:W-:Y:S01]  /*15dc0*/  FMUL.FTZ R59, R0.reuse, R59 ;  /* 0x0000003b003b7220 */ /* 0x040fe20000410000 */
[----:B-1----:R-:W-:Y:S01]  /*15dd0*/  LOP3.LUT R2, R143, UR29, R198, 0x96, !PT ;  /* 0x0000001d8f027c12 */ /* 0x002fe2000f8e96c6 */
[C---:B------:R-:W-:Y:S01]  /*15de0*/  FMUL.FTZ R60, R3.reuse, R60 ;  /* 0x0000003c033c7220 */ /* 0x040fe20000410000 */
[----:B------:R1:W-:Y:S01]  /*15df0*/  MUFU.EX2 R198, R138 ;  /* 0x0000008a00c67308 */ /* 0x0003e20000000800 */
[----:B------:R-:W-:Y:S01]  /*15e00*/  FMUL.FTZ R61, R3, R61 ;  /* 0x0000003d033d7220 */ /* 0x000fe20000410000 */
[C---:B------:R-:W-:Y:S01]  /*15e10*/  FMUL.FTZ R62, R0.reuse, R62 ;  /* 0x0000003e003e7220 */ /* 0x040fe20000410000 */
[----:B------:R-:W-:Y:S01]  /*15e20*/  FMUL.FTZ R63, R0, R63 ;  /* 0x0000003f003f7220 */ /* 0x000fe20000410000 */
[C---:B------:R-:W-:Y:S04]  /*15e30*/  HMMA.16816.F32.BF16 R56, R180.reuse, R148, R56 ;  /* 0x00000094b438723c */ /* 0x040fe80000041838 */
[C---:B------:R-:W-:Y:S01]  /*15e40*/  FMUL.FTZ R64, R133.reuse, R64 ;  /* 0x0000004085407220 */ /* 0x040fe20000410000 */
[----:B------:R-:W-:Y:S01]  /*15e50*/  FMUL.FTZ R65, R133, R65 ;  /* 0x0000004185417220 */ /* 0x000fe20000410000 */
[-C--:B------:R-:W-:Y:S05]  /*15e60*/  HMMA.16816.F32.BF16 R60, R180, R150.reuse, R60 ;  /* 0x00000096b43c723c */ /* 0x080fea000004183c */
[C---:B------:R-:W-:Y:S01]  /*15e70*/  FMUL.FTZ R66, R132.reuse, R66 ;  /* 0x0000004284427220 */ /* 0x040fe20000410000 */
[----:B------:R-:W-:Y:S01]  /*15e80*/  FMUL.FTZ R67, R132, R67 ;  /* 0x0000004384437220 */ /* 0x000fe20000410000 */
[--C-:B-1----:R-:W-:Y:S01]  /*15e90*/  FFMA.FTZ R138, R206, UR4, -R188.reuse ;  /* 0x00000004ce8a7c23 */ /* 0x102fe200080108bc */
[----:B------:R-:W-:Y:S02]  /*15ea0*/  FFMA.FTZ R141, R207, UR4, -R141 ;  /* 0x00000004cf8d7c23 */ /* 0x000fe4000801088d */
[----:B------:R-:W5:Y:S01]  /*15eb0*/  LDL.LU R207, [R1+0x24] ;  /* 0x0000240001cf7983 */ /* 0x000f620000300800 */
[----:B------:R-:W-:Y:S01]  /*15ec0*/  FFMA.FTZ R188, R236, UR4, -R188 ;  /* 0x00000004ecbc7c23 */ /* 0x000fe200080108bc */
[C---:B------:R-:W-:Y:S01]  /*15ed0*/  FMUL.FTZ R68, R133.reuse, R68 ;  /* 0x0000004485447220 */ /* 0x040fe20000410000 */
[C---:B------:R-:W-:Y:S01]  /*15ee0*/  HMMA.16816.F32.BF16 R64, R176.reuse, R150, R64 ;  /* 0x00000096b040723c */ /* 0x040fe20000041840 */
[----:B------:R-:W1:Y:S01]  /*15ef0*/  LDSM.16.MT88.4 R148, [R211+0xb000] ;  /* 0x00b00000d394783b */ /* 0x000e620000004200 */
[----:B------:R3:W-:Y:S02]  /*15f00*/  MUFU.EX2 R197, R138 ;  /* 0x0000008a00c57308 */ /* 0x0007e40000000800 */
[----:B------:R-:W-:Y:S01]  /*15f10*/  FMUL.FTZ R69, R133, R69 ;  /* 0x0000004585457220 */ /* 0x000fe20000410000 */
[C---:B------:R-:W-:Y:S01]  /*15f20*/  FMUL.FTZ R70, R132.reuse, R70 ;  /* 0x0000004684467220 */ /* 0x040fe20000410000 */
[----:B------:R-:W-:Y:S01]  /*15f30*/  FMUL.FTZ R71, R132, R71 ;  /* 0x0000004784477220 */ /* 0x000fe20000410000 */
[C---:B------:R-:W-:Y:S01]  /*15f40*/  FMUL.FTZ R72, R3.reuse, R72 ;  /* 0x0000004803487220 */ /* 0x040fe20000410000 */
[C---:B------:R-:W-:Y:S01]  /*15f50*/  FMUL.FTZ R73, R3.reuse, R73 ;  /* 0x0000004903497220 */ /* 0x040fe20000410000 */
[----:B------:R-:W5:Y:S03]  /*15f60*/  LDL.LU R206, [R1+0x20] ;  /* 0x0000200001ce7983 */ /* 0x000f660000300800 */
[----:B------:R2:W1:Y:S01]  /*15f70*/  MUFU.EX2 R201, R141 ;  /* 0x0000008d00c97308 */ /* 0x0004620000000800 */
[C---:B------:R-:W-:Y:S01]  /*15f80*/  FMUL.FTZ R74, R0.reuse, R74 ;  /* 0x0000004a004a7220 */ /* 0x040fe20000410000 */
[C---:B------:R-:W-:Y:S01]  /*15f90*/  FMUL.FTZ R75, R0.reuse, R75 ;  /* 0x0000004b004b7220 */ /* 0x040fe20000410000 */
[-C--:B----4-:R-:W-:Y:S01]  /*15fa0*/  HMMA.16816.F32.BF16 R68, R176, R144.reuse, R68 ;  /* 0x00000090b044723c */ /* 0x090fe20000041844 */
[----:B------:R-:W4:Y:S02]  /*15fb0*/  LDL.LU R236, [R1+0x18] ;  /* 0x0000180001ec7983 */ /* 0x000f240000300800 */
[C---:B------:R-:W-:Y:S01]  /*15fc0*/  FMUL.FTZ R76, R3.reuse, R76 ;  /* 0x0000004c034c7220 */ /* 0x040fe20000410000 */
[----:B------:R-:W-:Y:S01]  /*15fd0*/  FMUL.FTZ R77, R3, R77 ;  /* 0x0000004d034d7220 */ /* 0x000fe20000410000 */
[----:B------:R-:W-:Y:S01]  /*15fe0*/  FMUL.FTZ R78, R0, R78 ;  /* 0x0000004e004e7220 */ /* 0x000fe20000410000 */
[C---:B------:R-:W-:Y:S01]  /*15ff0*/  HMMA.16816.F32.BF16 R72, R180.reuse, R144, R72 ;  /* 0x00000090b448723c */ /* 0x040fe20000041848 */
[----:B------:R-:W1:Y:S04]  /*16000*/  MUFU.EX2 R196, R188 ;  /* 0x000000bc00c47308 */ /* 0x000e680000000800 */
[----:B---3--:R-:W-:Y:S01]  /*16010*/  LOP3.LUT R138, R152, 0xffff, RZ, 0xc0, !PT ;  /* 0x0000ffff988a7812 */ /* 0x008fe200078ec0ff */
[----:B------:R-:W-:Y:S01]  /*16020*/  FMUL.FTZ R79, R0, R79 ;  /* 0x0000004f004f7220 */ /* 0x000fe20000410000 */
[C---:B------:R-:W-:Y:S01]  /*16030*/  FMUL.FTZ R80, R133.reuse, R80 ;  /* 0x0000005085507220 */ /* 0x040fe20000410000 */
[C---:B------:R-:W-:Y:S03]  /*16040*/  FMUL.FTZ R81, R133.reuse, R81 ;  /* 0x0000005185517220 */ /* 0x040fe60000410000 */
[----:B--2---:R-:W-:Y:S01]  /*16050*/  SHF.R.U32.HI R141, RZ, 0x8, R138 ;  /* 0x00000008ff8d7819 */ /* 0x004fe2000001168a */
[----:B------:R-:W-:Y:S01]  /*16060*/  FFMA.FTZ R138, R234, UR4, -R189 ;  /* 0x00000004ea8a7c23 */ /* 0x000fe200080108bd */
[-C--:B------:R-:W-:Y:S01]  /*16070*/  HMMA.16816.F32.BF16 R76, R180, R146.reuse, R76 ;  /* 0x00000092b44c723c */ /* 0x080fe2000004184c */
[----:B------:R-:W2:Y:S02]  /*16080*/  LDL.LU R234, [R1+0x1c] ;  /* 0x00001c0001ea7983 */ /* 0x000ea40000300800 */
[C---:B------:R-:W-:Y:S01]  /*16090*/  FMUL.FTZ R82, R132.reuse, R82 ;  /* 0x0000005284527220 */ /* 0x040fe20000410000 */
[C---:B------:R-:W-:Y:S01]  /*160a0*/  FMUL.FTZ R83, R132.reuse, R83 ;  /* 0x0000005384537220 */ /* 0x040fe20000410000 */
[C---:B------:R-:W-:Y:S01]  /*160b0*/  FMUL.FTZ R84, R133.reuse, R84 ;  /* 0x0000005485547220 */ /* 0x040fe20000410000 */
[----:B------:R-:W-:Y:S01]  /*160c0*/  FMUL.FTZ R85, R133, R85 ;  /* 0x0000005585557220 */ /* 0x000fe20000410000 */
[C---:B------:R-:W-:Y:S01]  /*160d0*/  FMUL.FTZ R86, R132.reuse, R86 ;  /* 0x0000005684567220 */ /* 0x040fe20000410000 */
[----:B------:R-:W-:Y:S01]  /*160e0*/  FMUL.FTZ R87, R132, R87 ;  /* 0x0000005784577220 */ /* 0x000fe20000410000 */
[----:B------:R3:W-:Y:S02]  /*160f0*/  MUFU.EX2 R194, R138 ;  /* 0x0000008a00c27308 */ /* 0x0007e40000000800 */
[C---:B------:R-:W-:Y:S01]  /*16100*/  HMMA.16816.F32.BF16 R80, R176.reuse, R146, R80 ;  /* 0x00000092b050723c */ /* 0x040fe20000041850 */
[----:B------:R-:W3:Y:S03]  /*16110*/  LDSM.16.MT88.4 R144, [R214+0xb000] ;  /* 0x00b00000d690783b */ /* 0x000ee60000004200 */
[C---:B------:R-:W-:Y:S01]  /*16120*/  FMUL.FTZ R88, R3.reuse, R88 ;  /* 0x0000005803587220 */ /* 0x040fe20000410000 */
[C---:B------:R-:W-:Y:S01]  /*16130*/  FMUL.FTZ R89, R3.reuse, R89 ;  /* 0x0000005903597220 */ /* 0x040fe20000410000 */
[-C--:B-1----:R-:W-:Y:S05]  /*16140*/  HMMA.16816.F32.BF16 R84, R176, R148.reuse, R84 ;  /* 0x00000094b054723c */ /* 0x082fea0000041854 */
[C---:B------:R-:W-:Y:S01]  /*16150*/  FMUL.FTZ R90, R0.reuse, R90 ;  /* 0x0000005a005a7220 */ /* 0x040fe20000410000 */
[----:B------:R-:W-:Y:S01]  /*16160*/  FMUL.FTZ R91, R0, R91 ;  /* 0x0000005b005b7220 */ /* 0x000fe20000410000 */
[C---:B------:R-:W-:Y:S01]  /*16170*/  FMUL.FTZ R92, R3.reuse, R92 ;  /* 0x0000005c035c7220 */ /* 0x040fe20000410000 */
[----:B------:R-:W-:Y:S03]  /*16180*/  FMUL.FTZ R93, R3, R93 ;  /* 0x0000005d035d7220 */ /* 0x000fe60000410000 */
[----:B---3--:R-:W-:Y:S01]  /*16190*/  LOP3.LUT R138, R2, 0xffff, RZ, 0xc0, !PT ;  /* 0x0000ffff028a7812 */ /* 0x008fe200078ec0ff */
[C---:B------:R-:W-:Y:S01]  /*161a0*/  FMUL.FTZ R94, R0.reuse, R94 ;  /* 0x0000005e005e7220 */ /* 0x040fe20000410000 */
[C---:B------:R-:W-:Y:S04]  /*161b0*/  HMMA.16816.F32.BF16 R88, R180.reuse, R148, R88 ;  /* 0x00000094b458723c */ /* 0x040fe80000041858 */
[----:B------:R-:W-:Y:S01]  /*161c0*/  FMUL.FTZ R95, R0, R95 ;  /* 0x0000005f005f7220 */ /* 0x000fe20000410000 */
[----:B------:R-:W-:Y:S01]  /*161d0*/  SHF.R.U32.HI R155, RZ, 0x10, R142 ;  /* 0x00000010ff9b7819 */ /* 0x000fe2000001168e */
[----:B------:R-:W-:Y:S01]  /*161e0*/  IMAD.MOV.U32 R233, RZ, RZ, R158 ;  /* 0x000000ffffe97224 */ /* 0x000fe200078e009e */
[----:B------:R-:W-:Y:S01]  /*161f0*/  LOP3.LUT R148, R142, 0xffff, RZ, 0xc0, !PT ;  /* 0x0000ffff8e947812 */ /* 0x000fe200078ec0ff */
[C---:B------:R-:W-:Y:S03]  /*16200*/  FMUL.FTZ R96, R133.reuse, R96 ;  /* 0x0000006085607220 */ /* 0x040fe60000410000 */
[-C--:B------:R-:W-:Y:S03]  /*16210*/  HMMA.16816.F32.BF16 R92, R180, R150.reuse, R92 ;  /* 0x00000096b45c723c */ /* 0x080fe6000004185c */
[----:B------:R-:W-:Y:S01]  /*16220*/  SHF.R.U32.HI R143, RZ, 0x8, R139 ;  /* 0x00000008ff8f7819 */ /* 0x000fe2000001168b */
[----:B------:R-:W-:Y:S01]  /*16230*/  FMUL.FTZ R97, R133, R97 ;  /* 0x0000006185617220 */ /* 0x000fe20000410000 */
[----:B------:R-:W-:Y:S01]  /*16240*/  LOP3.LUT R139, R154, 0xff, RZ, 0xc0, !PT ;  /* 0x000000ff9a8b7812 */ /* 0x000fe200078ec0ff */
[C---:B------:R-:W-:Y:S01]  /*16250*/  FMUL.FTZ R98, R132.reuse, R98 ;  /* 0x0000006284627220 */ /* 0x040fe20000410000 */
[----:B------:R-:W-:Y:S01]  /*16260*/  FMUL.FTZ R99, R132, R99 ;  /* 0x0000006384637220 */ /* 0x000fe20000410000 */
[----:B------:R-:W-:Y:S03]  /*16270*/  MOV R158, R157 ;  /* 0x0000009d009e7202 */ /* 0x000fe60000000f00 */
[----:B------:R-:W-:Y:S01]  /*16280*/  PRMT R154, R139, 0x5410, R153 ;  /* 0x000054108b9a7816 */ /* 0x000fe20000000099 */
[----:B------:R-:W-:Y:S01]  /*16290*/  FFMA.FTZ R139, R205, UR4, -R189 ;  /* 0x00000004cd8b7c23 */ /* 0x000fe200080108bd */
[----:B------:R-:W-:Y:S01]  /*162a0*/  PRMT R156, R156, 0x5410, R143 ;  /* 0x000054109c9c7816 */ /* 0x000fe2000000008f */
[C---:B------:R-:W-:Y:S02]  /*162b0*/  HMMA.16816.F32.BF16 R96, R176.reuse, R150, R96 ;  /* 0x00000096b060723c */ /* 0x040fe40000041860 */
[----:B------:R1:W3:Y:S02]  /*162c0*/  MUFU.EX2 R195, R139 ;  /* 0x0000008b00c37308 */ /* 0x0002e40000000800 */
[----:B------:R-:W-:Y:S01]  /*162d0*/  LOP3.LUT R157, R142, 0xff, RZ, 0xc0, !PT ;  /* 0x000000ff8e9d7812 */ /* 0x000fe200078ec0ff */
[C---:B------:R-:W-:Y:S01]  /*162e0*/  FMUL.FTZ R100, R133.reuse, R100 ;  /* 0x0000006485647220 */ /* 0x040fe20000410000 */
[----:B------:R-:W-:Y:S01]  /*162f0*/  SHF.R.U32.HI R149, RZ, 0x18, R142 ;  /* 0x00000018ff957819 */ /* 0x000fe2000001168e */
[----:B------:R-:W-:Y:S01]  /*16300*/  FMUL.FTZ R101, R133, R101 ;  /* 0x0000006585657220 */ /* 0x000fe20000410000 */
[----:B------:R-:W-:Y:S03]  /*16310*/  SHF.R.U32.HI R148, RZ, 0x8, R148 ;  /* 0x00000008ff947819 */ /* 0x000fe60000011694 */
[----:B------:R-:W-:Y:S01]  /*16320*/  LOP3.LUT R143, R155, 0xff, RZ, 0xc0, !PT ;  /* 0x000000ff9b8f7812 */ /* 0x000fe200078ec0ff */
[C---:B------:R-:W-:Y:S01]  /*16330*/  FMUL.FTZ R102, R132.reuse, R102 ;  /* 0x0000006684667220 */ /* 0x040fe20000410000 */
[----:B------:R-:W-:Y:S01]  /*16340*/  PRMT R155, R157, 0x5410, R148 ;  /* 0x000054109d9b7816 */ /* 0x000fe20000000094 */
[----:B------:R-:W-:Y:S01]  /*16350*/  FMUL.FTZ R103, R132, R103 ;  /* 0x0000006784677220 */ /* 0x000fe20000410000 */
[----:B------:R-:W-:Y:S01]  /*16360*/  PRMT R187, R143, 0x5410, R149 ;  /* 0x000054108fbb7816 */ /* 0x000fe20000000095 */
[C---:B------:R-:W-:Y:S01]  /*16370*/  FMUL.FTZ R104, R3.reuse, R104 ;  /* 0x0000006803687220 */ /* 0x040fe20000410000 */
[----:B------:R-:W3:Y:S01]  /*16380*/  LDSM.16.MT88.4 R148, [R213+0xb000] ;  /* 0x00b00000d594783b */ /* 0x000ee20000004200 */
[----:B------:R-:W-:Y:S01]  /*16390*/  FMUL.FTZ R105, R3, R105 ;  /* 0x0000006903697220 */ /* 0x000fe20000410000 */
[----:B-1----:R-:W-:Y:S01]  /*163a0*/  FFMA.FTZ R139, R235, UR4, -R190 ;  /* 0x00000004eb8b7c23 */ /* 0x002fe200080108be */
[C---:B------:R-:W-:Y:S01]  /*163b0*/  FMUL.FTZ R106, R0.reuse, R106 ;  /* 0x0000006a006a7220 */ /* 0x040fe20000410000 */
[-C--:B------:R-:W-:Y:S02]  /*163c0*/  HMMA.16816.F32.BF16 R100, R176, R144.reuse, R100 ;  /* 0x00000090b064723c */ /* 0x080fe40000041864 */
[----:B------:R1:W-:Y:S01]  /*163d0*/  MUFU.EX2 R192, R139 ;  /* 0x0000008b00c07308 */ /* 0x0003e20000000800 */
[----:B------:R-:W-:Y:S01]  /*163e0*/  FMUL.FTZ R107, R0, R107 ;  /* 0x0000006b006b7220 */ /* 0x000fe20000410000 */
[----:B------:R-:W-:Y:S01]  /*163f0*/  IMAD.MOV.U32 R205, RZ, RZ, R159 ;  /* 0x000000ffffcd7224 */ /* 0x000fe200078e009f */
[----:B------:R-:W-:Y:S01]  /*16400*/  MOV R235, R158 ;  /* 0x0000009e00eb7202 */ /* 0x000fe20000000f00 */
[C---:B------:R-:W-:Y:S01]  /*16410*/  FMUL.FTZ R112, R133.reuse, R112 ;  /* 0x0000007085707220 */ /* 0x040fe20000410000 */
[----:B------:R-:W-:Y:S01]  /*16420*/  FMUL.FTZ R113, R133, R113 ;  /* 0x0000007185717220 */ /* 0x000fe20000410000 */
[----:B------:R-:W-:Y:S02]  /*16430*/  FMUL.FTZ R114, R132, R114 ;  /* 0x0000007284727220 */ /* 0x000fe40000410000 */
[C---:B------:R-:W-:Y:S04]  /*16440*/  HMMA.16816.F32.BF16 R104, R180.reuse, R144, R104 ;  /* 0x00000090b468723c */ /* 0x040fe80000041868 */
[----:B------:R-:W-:Y:S01]  /*16450*/  LOP3.LUT R142, R152, 0xff, RZ, 0xc0, !PT ;  /* 0x000000ff988e7812 */ /* 0x000fe200078ec0ff */
[C---:B------:R-:W-:Y:S01]  /*16460*/  FMUL.FTZ R108, R3.reuse, R108 ;  /* 0x0000006c036c7220 */ /* 0x040fe20000410000 */
[----:B------:R-:W-:Y:S01]  /*16470*/  FMUL.FTZ R109, R3, R109 ;  /* 0x0000006d036d7220 */ /* 0x000fe20000410000 */
[----:B------:R-:W-:Y:S01]  /*16480*/  SHF.R.U32.HI R144, RZ, 0x18, R2 ;  /* 0x00000018ff907819 */ /* 0x000fe20000011602 */
[----:B------:R-:W-:Y:S03]  /*16490*/  FMUL.FTZ R110, R0, R110 ;  /* 0x0000006e006e7220 */ /* 0x000fe60000410000 */
[----:B-1----:R-:W-:Y:S01]  /*164a0*/  SHF.R.U32.HI R139, RZ, 0x8, R138 ;  /* 0x00000008ff8b7819 */ /* 0x002fe2000001168a */
[--C-:B------:R-:W-:Y:S01]  /*164b0*/  FFMA.FTZ R138, R237, UR4, -R190.reuse ;  /* 0x00000004ed8a7c23 */ /* 0x100fe200080108be */
[----:B------:R-:W-:Y:S01]  /*164c0*/  PRMT R153, R142, 0x5410, R141 ;  /* 0x000054108e997816 */ /* 0x000fe2000000008d */
[----:B------:R-:W-:Y:S01]  /*164d0*/  FMUL.FTZ R111, R0, R111 ;  /* 0x0000006f006f7220 */ /* 0x000fe20000410000 */
[----:B------:R-:W-:Y:S01]  /*164e0*/  LOP3.LUT R142, R2, 0xff, RZ, 0xc0, !PT ;  /* 0x000000ff028e7812 */ /* 0x000fe200078ec0ff */
[----:B------:R1:W1:Y:S01]  /*164f0*/  MUFU.EX2 R193, R138 ;  /* 0x0000008a00c17308 */ /* 0x0002620000000800 */
[C---:B------:R-:W-:Y:S01]  /*16500*/  FMUL.FTZ R115, R132.reuse, R115 ;  /* 0x0000007384737220 */ /* 0x040fe20000410000 */
[C---:B------:R-:W-:Y:S01]  /*16510*/  FMUL.FTZ R116, R133.reuse, R116 ;  /* 0x0000007485747220 */ /* 0x040fe20000410000 */
[----:B------:R-:W-:Y:S01]  /*16520*/  FMUL.FTZ R117, R133, R117 ;  /* 0x0000007585757220 */ /* 0x000fe20000410000 */
[----:B------:R-:W-:Y:S01]  /*16530*/  FMUL.FTZ R118, R132, R118 ;  /* 0x0000007684767220 */ /* 0x000fe20000410000 */
[-C--:B------:R-:W-:Y:S03]  /*16540*/  HMMA.16816.F32.BF16 R108, R180, R146.reuse, R108 ;  /* 0x00000092b46c723c */ /* 0x080fe6000004186c */
[----:B------:R-:W-:Y:S01]  /*16550*/  PRMT R184, R142, 0x5410, R139 ;  /* 0x000054108eb87816 */ /* 0x000fe2000000008b */
[--C-:B------:R-:W-:Y:S01]  /*16560*/  FFMA.FTZ R139, R243, UR4, -R190.reuse ;  /* 0x00000004f38b7c23 */ /* 0x100fe200080108be */
[----:B------:R-:W-:Y:S01]  /*16570*/  FMUL.FTZ R119, R132, R119 ;  /* 0x0000007784777220 */ /* 0x000fe20000410000 */
[C---:B------:R-:W-:Y:S02]  /*16580*/  HMMA.16816.F32.BF16 R112, R176.reuse, R146, R112 ;  /* 0x00000092b070723c */ /* 0x040fe40000041870 */
[----:B------:R-:W-:Y:S03]  /*16590*/  MUFU.EX2 R188, R139 ;  /* 0x0000008b00bc7308 */ /* 0x000fe60000000800 */
[----:B------:R-:W-:Y:S01]  /*165a0*/  FFMA.FTZ R190, R140, UR4, -R190 ;  /* 0x000000048cbe7c23 */ /* 0x000fe200080108be */
[-C--:B---3--:R-:W-:Y:S05]  /*165b0*/  HMMA.16816.F32.BF16 R116, R176, R148.reuse, R116 ;  /* 0x00000094b074723c */ /* 0x088fea0000041874 */
[--C-:B-1----:R-:W-:Y:S01]  /*165c0*/  FFMA.FTZ R138, R239, UR4, -R189.reuse ;  /* 0x00000004ef8a7c23 */ /* 0x102fe200080108bd */
[----:B------:R-:W-:Y:S01]  /*165d0*/  FFMA.FTZ R189, R241, UR4, -R189 ;  /* 0x00000004f1bd7c23 */ /* 0x000fe200080108bd */
[--C-:B------:R-:W-:Y:S01]  /*165e0*/  SHF.R.U32.HI R141, RZ, 0x10, R152.reuse ;  /* 0x00000010ff8d7819 */ /* 0x100fe20000011698 */
[C---:B------:R-:W-:Y:S01]  /*165f0*/  FMUL.FTZ R120, R3.reuse, R120 ;  /* 0x0000007803787220 */ /* 0x040fe20000410000 */
[----:B------:R1:W-:Y:S02]  /*16600*/  MUFU.EX2 R191, R138 ;  /* 0x0000008a00bf7308 */ /* 0x0003e40000000800 */
[C---:B------:R-:W-:Y:S01]  /*16610*/  FMUL.FTZ R121, R3.reuse, R121 ;  /* 0x0000007903797220 */ /* 0x040fe20000410000 */
[C---:B------:R-:W-:Y:S01]  /*16620*/  FMUL.FTZ R122, R0.reuse, R122 ;  /* 0x0000007a007a7220 */ /* 0x040fe20000410000 */
[C---:B------:R-:W-:Y:S01]  /*16630*/  FMUL.FTZ R123, R0.reuse, R123 ;  /* 0x0000007b007b7220 */ /* 0x040fe20000410000 */
[----:B------:R-:W-:Y:S01]  /*16640*/  SHF.R.U32.HI R152, RZ, 0x18, R152 ;  /* 0x00000018ff987819 */ /* 0x000fe20000011698 */
[----:B------:R-:W-:Y:S01]  /*16650*/  FMUL.FTZ R124, R3, R124 ;  /* 0x0000007c037c7220 */ /* 0x000fe20000410000 */
[----:B------:R-:W-:Y:S03]  /*16660*/  LOP3.LUT R141, R141, 0xff, RZ, 0xc0, !PT ;  /* 0x000000ff8d8d7812 */ /* 0x000fe600078ec0ff */
[----:B------:R-:W3:Y:S01]  /*16670*/  MUFU.EX2 R189, R189 ;  /* 0x000000bd00bd7308 */ /* 0x000ee20000000800 */
[----:B------:R-:W-:Y:S01]  /*16680*/  FMUL.FTZ R125, R3, R125 ;  /* 0x0000007d037d7220 */ /* 0x000fe20000410000 */
[C---:B------:R-:W-:Y:S01]  /*16690*/  FMUL.FTZ R126, R0.reuse, R126 ;  /* 0x0000007e007e7220 */ /* 0x040fe20000410000 */
[C---:B------:R-:W-:Y:S04]  /*166a0*/  HMMA.16816.F32.BF16 R120, R180.reuse, R148, R120 ;  /* 0x00000094b478723c */ /* 0x040fe80000041878 */
[----:B------:R-:W-:Y:S03]  /*166b0*/  PRMT R152, R141, 0x5410, R152 ;  /* 0x000054108d987816 */ /* 0x000fe60000000098 */
[----:B------:R-:W3:Y:S01]  /*166c0*/  MUFU.EX2 R190, R190 ;  /* 0x000000be00be7308 */ /* 0x000ee20000000800 */
[----:B-1----:R-:W-:Y:S03]  /*166d0*/  SHF.R.U32.HI R138, RZ, 0x10, R2 ;  /* 0x00000010ff8a7819 */ /* 0x002fe60000011602 */
[----:B------:R-:W-:Y:S01]  /*166e0*/  FMUL.FTZ R127, R0, R127 ;  /* 0x0000007f007f7220 */ /* 0x000fe20000410000 */
[--C-:B------:R-:W-:Y:S02]  /*166f0*/  HSET2.LE.AND R2, R156, R223.reuse, PT ;  /* 0x000000df9c027233 */ /* 0x100fe40003803000 */
[----:B------:R-:W1:Y:S01]  /*16700*/  LDSM.16.MT88.4 R156, [R209+0xa800] ;  /* 0x00a80000d19c783b */ /* 0x000e620000004200 */
[----:B------:R-:W-:Y:S01]  /*16710*/  LOP3.LUT R141, R138, 0xff, RZ, 0xc0, !PT ;  /* 0x000000ff8a8d7812 */ /* 0x000fe200078ec0ff */
[C---:B------:R-:W-:Y:S01]  /*16720*/  FMUL.FTZ R128, R133.reuse, R128 ;  /* 0x0000008085807220 */ /* 0x040fe20000410000 */
[--C-:B------:R-:W-:Y:S01]  /*16730*/  HSET2.LE.AND R138, R154, R223.reuse, PT ;  /* 0x000000df9a8a7233 */ /* 0x100fe20003803000 */
[-C--:B------:R-:W-:Y:S03]  /*16740*/  HMMA.16816.F32.BF16 R124, R180, R150.reuse, R124 ;  /* 0x00000096b47c723c */ /* 0x080fe6000004187c */
[----:B------:R-:W-:Y:S01]  /*16750*/  F2FP.BF16.F32.PACK_AB R142, R202, R251 ;  /* 0x000000fbca8e723e */ /* 0x000fe200000010ff */
[----:B------:R-:W-:Y:S01]  /*16760*/  FMUL.FTZ R129, R133, R129 ;  /* 0x0000008185817220 */ /* 0x000fe20000410000 */
[----:B------:R-:W-:Y:S01]  /*16770*/  F2FP.BF16.F32.PACK_AB R143, R199, R200 ;  /* 0x000000c8c78f723e */ /* 0x000fe200000010ff */
[C---:B------:R-:W-:Y:S01]  /*16780*/  FMUL.FTZ R130, R132.reuse, R130 ;  /* 0x0000008284827220 */ /* 0x040fe20000410000 */
[----:B------:R-:W-:Y:S01]  /*16790*/  PRMT R144, R141, 0x5410, R144 ;  /* 0x000054108d907816 */ /* 0x000fe20000000090 */
[----:B------:R-:W-:Y:S03]  /*167a0*/  FMUL.FTZ R131, R132, R131 ;  /* 0x0000008384837220 */ /* 0x000fe60000410000 */
[----:B------:R-:W-:Y:S02]  /*167b0*/  LOP3.LUT R142, R2, R142, RZ, 0xc0, !PT ;  /* 0x0000008e028e7212 */ /* 0x000fe400078ec0ff */
[----:B------:R-:W-:Y:S02]  /*167c0*/  LOP3.LUT R143, R138, R143, RZ, 0xc0, !PT ;  /* 0x0000008f8a8f7212 */ /* 0x000fe400078ec0ff */
[----:B------:R-:W-:Y:S01]  /*167d0*/  HMMA.16816.F32.BF16 R128, R176, R150, R128 ;  /* 0x00000096b080723c */ /* 0x000fe20000041880 */
[----:B------:R-:W3:Y:S03]  /*167e0*/  LDSM.16.MT88.4 R176, [R214+0xa800] ;  /* 0x00a80000d6b0783b */ /* 0x000ee60000004200 */
[--C-:B------:R-:W-:Y:S02]  /*167f0*/  HSET2.LE.AND R140, R153, R223.reuse, PT ;  /* 0x000000df998c7233 */ /* 0x100fe40003803000 */
[--C-:B------:R-:W-:Y:S02]  /*16800*/  HSET2.LE.AND R141, R152, R223.reuse, PT ;  /* 0x000000df988d7233 */ /* 0x100fe40003803000 */
[--C-:B------:R-:W-:Y:S03]  /*16810*/  HSET2.LE.AND R184, R184, R223.reuse, PT ;  /* 0x000000dfb8b87233 */ /* 0x100fe60003803000 */
[----:B------:R-:W-:Y:S02]  /*16820*/  F2FP.BF16.F32.PACK_AB R2, R201, R198 ;  /* 0x000000c6c902723e */ /* 0x000fe400000010ff */
[----:B------:R-:W-:Y:S02]  /*16830*/  F2FP.BF16.F32.PACK_AB R138, R196, R197 ;  /* 0x000000c5c48a723e */ /* 0x000fe400000010ff */
[----:B------:R-:W-:Y:S02]  /*16840*/  F2FP.BF16.F32.PACK_AB R139, R194, R195 ;  /* 0x000000c3c28b723e */ /* 0x000fe400000010ff */
[----:B------:R-:W-:Y:S02]  /*16850*/  LOP3.LUT R140, R140, R2, RZ, 0xc0, !PT ;  /* 0x000000028c8c7212 */ /* 0x000fe400078ec0ff */
[----:B------:R-:W-:Y:S02]  /*16860*/  LOP3.LUT R141, R141, R138, RZ, 0xc0, !PT ;  /* 0x0000008a8d8d7212 */ /* 0x000fe400078ec0ff */
[----:B------:R-:W-:Y:S02]  /*16870*/  LOP3.LUT R184, R184, R139, RZ, 0xc0, !PT ;  /* 0x0000008bb8b87212 */ /* 0x000fe400078ec0ff */
[--C-:B------:R-:W-:Y:S02]  /*16880*/  HSET2.LE.AND R139, R155, R223.reuse, PT ;  /* 0x000000df9b8b7233 */ /* 0x100fe40003803000 */
[--C-:B------:R-:W-:Y:S01]  /*16890*/  HSET2.LE.AND R185, R144, R223.reuse, PT ;  /* 0x000000df90b97233 */ /* 0x100fe20003803000 */
[-C--:B-1----:R-:W-:Y:S01]  /*168a0*/  HMMA.16816.F32.BF16 R148, R140, R156.reuse, R4 ;  /* 0x0000009c8c94723c */ /* 0x082fe20000041804 */
[----:B------:R-:W1:Y:S04]  /*168b0*/  LDSM.16.MT88.4 R4, [R213+0xa800] ;  /* 0x00a80000d504783b */ /* 0x000e680000004200 */
[----:B------:R-:W-:Y:S02]  /*168c0*/  HSET2.LE.AND R187, R187, R223, PT ;  /* 0x000000dfbbbb7233 */ /* 0x000fe40003803000 */
[----:B------:R-:W-:Y:S04]  /*168d0*/  F2FP.BF16.F32.PACK_AB R2, R193, R192 ;  /* 0x000000c0c102723e */ /* 0x000fe800000010ff */
[----:B---3--:R-:W-:Y:S02]  /*168e0*/  F2FP.BF16.F32.PACK_AB R186, R189, R191 ;  /* 0x000000bfbdba723e */ /* 0x008fe400000010ff */
[----:B------:R-:W-:Y:S02]  /*168f0*/  F2FP.BF16.F32.PACK_AB R138, R190, R188 ;  /* 0x000000bcbe8a723e */ /* 0x000fe400000010ff */
[----:B------:R-:W-:Y:S02]  /*16900*/  LOP3.LUT R185, R185, R2, RZ, 0xc0, !PT ;  /* 0x00000002b9b97212 */ /* 0x000fe400078ec0ff */
[----:B------:R-:W-:Y:S01]  /*16910*/  LOP3.LUT R186, R139, R186, RZ, 0xc0, !PT ;  /* 0x000000ba8bba7212 */ /* 0x000fe200078ec0ff */
[----:B------:R-:W-:Y:S01]  /*16920*/  IMAD.MOV.U32 R139, RZ, RZ, R137 ;  /* 0x000000ffff8b7224 */ /* 0x000fe200078e0089 */
[----:B------:R-:W-:Y:S01]  /*16930*/  LOP3.LUT R187, R187, R138, RZ, 0xc0, !PT ;  /* 0x0000008abbbb7212 */ /* 0x000fe200078ec0ff */
[----:B------:R-:W-:Y:S06]  /*16940*/  IMAD.MOV.U32 R138, RZ, RZ, R134 ;  /* 0x000000ffff8a7224 */ /* 0x000fec00078e0086 */
[C---:B------:R-:W-:Y:S01]  /*16950*/  HMMA.16816.F32.BF16 R144, R184.reuse, R156, R8 ;  /* 0x0000009cb890723c */ /* 0x040fe20000041808 */
[----:B------:R-:W3:Y:S05]  /*16960*/  LDSM.16.MT88.4 R8, [R209+0xb800] ;  /* 0x00b80000d108783b */ /* 0x000eea0000004200 */
[-C--:B------:R-:W-:Y:S03]  /*16970*/  HMMA.16816.F32.BF16 R152, R184, R158.reuse, R12 ;  /* 0x0000009eb898723c */ /* 0x080fe6000004180c */
[----:B------:R-:W2:Y:S03]  /*16980*/  LDSM.16.MT88.4 R12, [R211+0xb800] ;  /* 0x00b80000d30c783b */ /* 0x000ea60000004200 */
[C---:B------:R-:W-:Y:S05]  /*16990*/  HMMA.16816.F32.BF16 R156, R140.reuse, R158, R16 ;  /* 0x0000009e8c9c723c */ /* 0x040fea0000041810 */
[----:B------:R-:W2:Y:S01]  /*169a0*/  LDSM.16.MT88.4 R16, [R214+0xb800] ;  /* 0x00b80000d610783b */ /* 0x000ea20000004200 */
[-C--:B------:R-:W-:Y:S06]  /*169b0*/  HMMA.16816.F32.BF16 R164, R140, R172.reuse, R20 ;  /* 0x000000ac8ca4723c */ /* 0x080fec0000041814 */
[C---:B------:R-:W-:Y:S01]  /*169c0*/  HMMA.16816.F32.BF16 R160, R184.reuse, R172, R24 ;  /* 0x000000acb8a0723c */ /* 0x040fe20000041818 */
[----:B------:R-:W2:Y:S05]  /*169d0*/  LDSM.16.MT88.4 R20, [R213+0xb800] ;  /* 0x00b80000d514783b */ /* 0x000eaa0000004200 */
[-C--:B------:R-:W-:Y:S06]  /*169e0*/  HMMA.16816.F32.BF16 R168, R184, R174.reuse, R28 ;  /* 0x000000aeb8a8723c */ /* 0x080fec000004181c */
[C---:B------:R-:W-:Y:S06]  /*169f0*/  HMMA.16816.F32.BF16 R172, R140.reuse, R174, R32 ;  /* 0x000000ae8cac723c */ /* 0x040fec0000041820 */
[-C--:B------:R-:W-:Y:S05]  /*16a00*/  HMMA.16816.F32.BF16 R36, R140, R176.reuse, R36 ;  /* 0x000000b08c24723c */ /* 0x080fea0000041824 */
[----:B-----5:R-:W-:Y:S01]  /*16a10*/  FFMA.FTZ R0, R0, R207, R246 ;  /* 0x000000cf00007223 */ /* 0x020fe200000100f6 */
[C---:B------:R-:W-:Y:S05]  /*16a20*/  HMMA.16816.F32.BF16 R40, R184.reuse, R176, R40 ;  /* 0x000000b0b828723c */ /* 0x040fea0000041828 */
[----:B------:R-:W-:Y:S01]  /*16a30*/  FADD.FTZ R0, R245, R0 ;  /* 0x00000000f5007221 */ /* 0x000fe20000010000 */
[-C--:B------:R-:W-:Y:S05]  /*16a40*/  HMMA.16816.F32.BF16 R44, R184, R178.reuse, R44 ;  /* 0x000000b2b82c723c */ /* 0x080fea000004182c */
[----:B------:R-:W-:Y:S01]  /*16a50*/  FFMA.FTZ R3, R3, R206, R248 ;  /* 0x000000ce03037223 */ /* 0x000fe200000100f8 */
[C---:B------:R-:W-:Y:S05]  /*16a60*/  HMMA.16816.F32.BF16 R48, R140.reuse, R178, R48 ;  /* 0x000000b28c30723c */ /* 0x040fea0000041830 */
[----:B------:R-:W-:Y:S01]  /*16a70*/  FADD.FTZ R3, R247, R3 ;  /* 0x00000003f7037221 */ /* 0x000fe20000010000 */
[-C--:B-1----:R-:W-:Y:S05]  /*16a80*/  HMMA.16816.F32.BF16 R52, R140, R4.reuse, R52 ;  /* 0x000000048c34723c */ /* 0x082fea0000041834 */
[----:B----4-:R-:W-:Y:S01]  /*16a90*/  FFMA.FTZ R2, R132, R236, R205 ;  /* 0x000000ec84027223 */ /* 0x010fe200000100cd */
[C---:B------:R-:W-:Y:S05]  /*16aa0*/  HMMA.16816.F32.BF16 R56, R184.reuse, R4, R56 ;  /* 0x00000004b838723c */ /* 0x040fea0000041838 */
[----:B------:R-:W-:Y:S01]  /*16ab0*/  FADD.FTZ R2, R252, R2 ;  /* 0x00000002fc027221 */ /* 0x000fe20000010000 */
[-C--:B------:R-:W-:Y:S05]  /*16ac0*/  HMMA.16816.F32.BF16 R60, R184, R6.reuse, R60 ;  /* 0x00000006b83c723c */ /* 0x080fea000004183c */
[----:B------:R-:W-:Y:S01]  /*16ad0*/  FADD.FTZ R2, R250, R2 ;  /* 0x00000002fa027221 */ /* 0x000fe20000010000 */
[C---:B------:R-:W-:Y:S05]  /*16ae0*/  HMMA.16816.F32.BF16 R64, R140.reuse, R6, R64 ;  /* 0x000000068c40723c */ /* 0x040fea0000041840 */
[----:B------:R-:W-:Y:S01]  /*16af0*/  FADD.FTZ R2, R249, R2 ;  /* 0x00000002f9027221 */ /* 0x000fe20000010000 */
[-C--:B---3--:R-:W-:Y:S05]  /*16b00*/  HMMA.16816.F32.BF16 R68, R140, R8.reuse, R68 ;  /* 0x000000088c44723c */ /* 0x088fea0000041844 */
[----:B--2---:R-:W-:Y:S01]  /*16b10*/  FFMA.FTZ R4, R133, R234, R235 ;  /* 0x000000ea85047223 */ /* 0x004fe200000100eb */
        /* <DEDUP_REMOVED lines=28> */
[----:B------:R-:W-:Y:S01]  /*16ce0*/  FADD.FTZ R2, R194, R2 ;  /* 0x00000002c2027221 */ /* 0x000fe20000010000 */
[-C--:B------:R-:W-:Y:S03]  /*16cf0*/  HMMA.16816.F32.BF16 R124, R184, R22.reuse, R124 ;  /* 0x00000016b87c723c */ /* 0x080fe6000004187c */
[----:B------:R-:W-:Y:S01]  /*16d00*/  FADD.FTZ R4, R202, R4 ;  /* 0x00000004ca047221 */ /* 0x000fe20000010000 */
[----:B------:R-:W-:Y:S01]  /*16d10*/  FADD.FTZ R3, R200, R5 ;  /* 0x00000005c8037221 */ /* 0x000fe20000010000 */
[----:B------:R-:W-:Y:S01]  /*16d20*/  FADD.FTZ R2, R191, R2 ;  /* 0x00000002bf027221 */ /* 0x000fe20000010000 */
[----:B------:R-:W-:Y:S01]  /*16d30*/  FADD.FTZ R0, R188, R0 ;  /* 0x00000000bc007221 */ /* 0x000fe20000010000 */
[----:B------:R-:W-:Y:S01]  /*16d40*/  HMMA.16816.F32.BF16 R128, R140, R22, R128 ;  /* 0x000000168c80723c */ /* 0x000fe20000041880 */
[----:B------:R-:W-:Y:S03]  /*16d50*/  STL [R1+0x1c], R4 ;  /* 0x00001c0401007387 */ /* 0x000fe60000100800 */
[----:B------:R-:W-:Y:S01]  /*16d60*/  FADD.FTZ R3, R199, R3 ;  /* 0x00000003c7037221 */ /* 0x000fe20000010000 */
[----:B------:R-:W-:Y:S01]  /*16d70*/  FADD.FTZ R2, R189, R2 ;  /* 0x00000002bd027221 */ /* 0x000fe20000010000 */
[----:B------:R-:W-:Y:S01]  /*16d80*/  FADD.FTZ R0, R190, R0 ;  /* 0x00000000be007221 */ /* 0x000fe20000010000 */
[----:B------:R-:W-:Y:S02]  /*16d90*/  IMAD.MOV.U32 R132, RZ, RZ, R135 ;  /* 0x000000ffff847224 */ /* 0x000fe400078e0087 */
[----:B------:R1:W-:Y:S04]  /*16da0*/  STL [R1+0x18], R3 ;  /* 0x0000180301007387 */ /* 0x0003e80000100800 */
[----:B------:R2:W-:Y:S04]  /*16db0*/  STL [R1+0x20], R2 ;  /* 0x0000200201007387 */ /* 0x0005e80000100800 */
[----:B------:R2:W-:Y:S01]  /*16dc0*/  STL [R1+0x24], R0 ;  /* 0x0000240001007387 */ /* 0x0005e20000100800 */
[----:B-1----:R-:W-:Y:S01]  /*16dd0*/  MOV R3, R136 ;  /* 0x0000008800037202 */ /* 0x002fe20000000f00 */
[----:B------:R-:W-:Y:S06]  /*16de0*/  @P0 BRA `(.L_x_2317) ;  /* 0xffffffcc00740947 */ /* 0x000fec000383ffff */
.L_x_2316:
[----:B------:R-:W2:Y:S01]  /*16df0*/  LDL.LU R5, [R1+0x1c] ;  /* 0x00001c0001057983 */ /* 0x000ea20000300800 */
[----:B------:R-:W-:-:S03]  /*16e00*/  ULDC UR4, c[0x0][0x38c] ;  /* 0x0000e30000047ab9 */ /* 0x000fc60000000800 */
[----:B-1----:R-:W3:Y:S04]  /*16e10*/  LDL.LU R4, [R1+0x18] ;  /* 0x0000180001047983 */ /* 0x002ee80000300800 */
[----:B------:R-:W4:Y:S04]  /*16e20*/  LDL.LU R8, [R1+0x20] ;  /* 0x0000200001087983 */ /* 0x000f280000300800 */
[----:B------:R-:W5:Y:S01]  /*16e30*/  LDL.LU R7, [R1+0x24] ;  /* 0x0000240001077983 */ /* 0x000f620000300800 */
[----:B------:R-:W-:Y:S01]  /*16e40*/  UMOV UR6, 0x400 ;  /* 0x0000040000067882 */ /* 0x000fe20000000000 */
[----:B------:R-:W-:Y:S01]  /*16e50*/  UISETP.NE.AND UP0, UPT, UR28, -0x1, UPT ;  /* 0xffffffff1c00788c */ /* 0x000fe2000bf05270 */
[----:B------:R-:W1:Y:S02]  /*16e60*/  S2R R143, SR_TID.X ;  /* 0x00000000008f7919 */ /* 0x000e640000002100 */
[----:B-1----:R-:W-:-:S04]  /*16e70*/  SHF.R.S32.HI R176, RZ, 0x1f, R143 ;  /* 0x0000001fffb07819 */ /* 0x002fc8000001148f */
[----:B------:R-:W-:-:S04]  /*16e80*/  LEA.HI R142, R176, R143, RZ, 0x2 ;  /* 0x0000008fb08e7211 */ /* 0x000fc800078f10ff */
[----:B------:R-:W-:Y:S01]  /*16e90*/  SHF.R.S32.HI R26, RZ, 0x2, R142 ;  /* 0x00000002ff1a7819 */ /* 0x000fe2000001148e */
[----:B--2---:R-:W1:Y:S04]  /*16ea0*/  SHFL.BFLY PT, R2, R5, 0x2, 0x1f ;  /* 0x0c401f0005027f89 */ /* 0x004e6800000e0000 */
[----:B---3--:R-:W2:Y:S04]  /*16eb0*/  SHFL.BFLY PT, R0, R4, 0x2, 0x1f ;  /* 0x0c401f0004007f89 */ /* 0x008ea800000e0000 */
[----:B----4-:R-:W-:Y:S01]  /*16ec0*/  SHFL.BFLY PT, R3, R8, 0x2, 0x1f ;  /* 0x0c401f0008037f89 */ /* 0x010fe200000e0000 */
[----:B-1----:R-:W-:-:S03]  /*16ed0*/  FADD.FTZ R2, R2, R5 ;  /* 0x0000000502027221 */ /* 0x002fc60000010000 */
[----:B-----5:R-:W-:Y:S01]  /*16ee0*/  SHFL.BFLY PT, R5, R7, 0x2, 0x1f ;  /* 0x0c401f0007057f89 */ /* 0x020fe200000e0000 */
[----:B--2---:R-:W-:-:S03]  /*16ef0*/  FADD.FTZ R0, R0, R4 ;  /* 0x0000000400007221 */ /* 0x004fc60000010000 */
[----:B------:R-:W1:Y:S04]  /*16f00*/  SHFL.BFLY PT, R6, R2, 0x1, 0x1f ;  /* 0x0c201f0002067f89 */ /* 0x000e6800000e0000 */
[----:B------:R-:W2:Y:S01]  /*16f10*/  SHFL.BFLY PT, R4, R0, 0x1, 0x1f ;  /* 0x0c201f0000047f89 */ /* 0x000ea200000e0000 */
[----:B-1----:R-:W-:Y:S01]  /*16f20*/  FADD.FTZ R132, R2, R6 ;  /* 0x0000000602847221 */ /* 0x002fe20000010000 */
[----:B------:R-:W-:Y:S01]  /*16f30*/  FADD.FTZ R2, R3, R8 ;  /* 0x0000000803027221 */ /* 0x000fe20000010000 */
[----:B------:R-:W-:Y:S01]  /*16f40*/  MOV R3, 0x3f800000 ;  /* 0x3f80000000037802 */ /* 0x000fe20000000f00 */
[----:B--2---:R-:W-:Y:S01]  /*16f50*/  FADD.FTZ R138, R0, R4 ;  /* 0x00000004008a7221 */ /* 0x004fe20000010000 */
[----:B------:R-:W-:Y:S02]  /*16f60*/  FADD.FTZ R4, R5, R7 ;  /* 0x0000000705047221 */ /* 0x000fe40000010000 */
[----:B------:R-:W1:Y:S01]  /*16f70*/  SHFL.BFLY PT, R6, R2, 0x1, 0x1f ;  /* 0x0c201f0002067f89 */ /* 0x000e6200000e0000 */
[----:B------:R-:W-:-:S02]  /*16f80*/  FSETP.NE.FTZ.AND P6, PT, R132, RZ, PT ;  /* 0x000000ff8400720b */ /* 0x000fc40003fd5000 */
[----:B------:R-:W-:Y:S01]  /*16f90*/  MOV R0, 0x3f800000 ;  /* 0x3f80000000007802 */ /* 0x000fe20000000f00 */
[----:B------:R-:W2:Y:S01]  /*16fa0*/  SHFL.BFLY PT, R7, R4, 0x1, 0x1f ;  /* 0x0c201f0004077f89 */ /* 0x000ea200000e0000 */
[----:B------:R-:W-:Y:S02]  /*16fb0*/  SHF.R.S32.HI R5, RZ, 0x1f, R142 ;  /* 0x0000001fff057819 */ /* 0x000fe4000001148e */
[----:B------:R-:W-:Y:S02]  /*16fc0*/  FSETP.NE.FTZ.AND P0, PT, R138, RZ, PT ;  /* 0x000000ff8a00720b */ /* 0x000fe40003f15000 */
[----:B------:R-:W-:Y:S02]  /*16fd0*/  LEA.HI R5, R5, R26, RZ, 0x3 ;  /* 0x0000001a05057211 */ /* 0x000fe400078f18ff */
[----:B------:R-:W-:Y:S02]  /*16fe0*/  P2R R141, PR, RZ, 0x40 ;  /* 0x00000040ff8d7803 */ /* 0x000fe40000000000 */
[----:B------:R-:W-:Y:S01]  /*16ff0*/  LOP3.LUT R5, R5, 0xfffffff8, RZ, 0xc0, !PT ;  /* 0xfffffff805057812 */ /* 0x000fe200078ec0ff */
[----:B------:R-:W3:Y:S03]  /*17000*/  @P6 MUFU.RCP R0, R132 ;  /* 0x0000008400006308 */ /* 0x000ee60000001000 */
[----:B------:R-:W-:-:S05]  /*17010*/  IADD3 R26, R26, -R5, RZ ;  /* 0x800000051a1a7210 */ /* 0x000fca0007ffe0ff */
[----:B------:R-:W4:Y:S01]  /*17020*/  @P0 MUFU.RCP R3, R138 ;  /* 0x0000008a00030308 */ /* 0x000f220000001000 */
[----:B-1----:R-:W-:Y:S01]  /*17030*/  FADD.FTZ R133, R2, R6 ;  /* 0x0000000602857221 */ /* 0x002fe20000010000 */
[----:B------:R-:W-:Y:S01]  /*17040*/  MOV R2, 0x3f800000 ;  /* 0x3f80000000027802 */ /* 0x000fe20000000f00 */
[----:B--2---:R-:W-:-:S03]  /*17050*/  FADD.FTZ R139, R4, R7 ;  /* 0x00000007048b7221 */ /* 0x004fc60000010000 */
[----:B------:R-:W-:Y:S01]  /*17060*/  FSETP.NE.FTZ.AND P5, PT, R133, RZ, PT ;  /* 0x000000ff8500720b */ /* 0x000fe20003fb5000 */
[----:B---3--:R-:W-:Y:S01]  /*17070*/  FMUL.FTZ R0, R0, UR4 ;  /* 0x0000000400007c20 */ /* 0x008fe20008410000 */
[----:B------:R-:W-:-:S03]  /*17080*/  FSETP.NE.FTZ.AND P4, PT, R139, RZ, PT ;  /* 0x000000ff8b00720b */ /* 0x000fc60003f95000 */
        /* <DEDUP_REMOVED lines=52> */
[----:B------:R-:W-:Y:S01]  /*173d0*/  FMUL.FTZ R20, R3, R39 ;  /* 0x0000002703147220 */ /* 0x000fe20000410000 */
[C---:B------:R-:W-:Y:S01]  /*173e0*/  FMUL.FTZ R17, R2.reuse, R40 ;  /* 0x0000002802117220 */ /* 0x040fe20000410000 */
[C---:B------:R-:W-:Y:S01]  /*173f0*/  FMUL.FTZ R19, R2.reuse, R41 ;  /* 0x0000002902137220 */ /* 0x040fe20000410000 */
[C---:B------:R-:W-:Y:S01]  /*17400*/  FMUL.FTZ R25, R2.reuse, R44 ;  /* 0x0000002c02197220 */ /* 0x040fe20000410000 */
[----:B------:R-:W-:Y:S01]  /*17410*/  FMUL.FTZ R53, R2, R45 ;  /* 0x0000002d02357220 */ /* 0x000fe20000410000 */
[----:B--2---:R-:W-:Y:S01]  /*17420*/  FMUL.FTZ R0, R0, UR4 ;  /* 0x0000000400007c20 */ /* 0x004fe20008410000 */
[----:B------:R-:W1:Y:S01]  /*17430*/  S2UR UR4, SR_CgaCtaId ;  /* 0x00000000000479c3 */ /* 0x000e620000008800 */
[----:B------:R-:W-:Y:S01]  /*17440*/  F2FP.BF16.F32.PACK_AB R19, R19, R17 ;  /* 0x000000111313723e */ /* 0x000fe200000010ff */
[----:B------:R-:W-:Y:S01]  /*17450*/  FMUL.FTZ R144, R2, R144 ;  /* 0x0000009002907220 */ /* 0x000fe20000410000 */
[----:B------:R-:W-:Y:S01]  /*17460*/  F2FP.BF16.F32.PACK_AB R17, R51, R50 ;  /* 0x000000323311723e */ /* 0x000fe200000010ff */
        /* <DEDUP_REMOVED lines=60> */
[----:B------:R-:W-:Y:S01]  /*17830*/  LEA.HI R55, R176, R143, RZ, 0x5 ;  /* 0x0000008fb0377211 */ /* 0x000fe200078f28ff */
[----:B-1----:R-:W-:Y:S01]  /*17840*/  ULEA UR4, UR4, UR6, 0x18 ;  /* 0x0000000604047291 */ /* 0x002fe2000f8ec03f */
[----:B------:R-:W-:Y:S01]  /*17850*/  LOP3.LUT R0, R142, 0x3ffffffc, RZ, 0xc0, !PT ;  /* 0x3ffffffc8e007812 */ /* 0x000fe200078ec0ff */
[C---:B------:R-:W-:Y:S01]  /*17860*/  FMUL.FTZ R66, R3.reuse, R66 ;  /* 0x0000004203427220 */ /* 0x040fe20000410000 */
[----:B------:R-:W-:Y:S01]  /*17870*/  SHF.L.U32 R2, R26, 0x6, RZ ;  /* 0x000000061a027819 */ /* 0x000fe200000006ff */
[C---:B------:R-:W-:Y:S01]  /*17880*/  FMUL.FTZ R67, R3.reuse, R67 ;  /* 0x0000004303437220 */ /* 0x040fe20000410000 */
[----:B------:R-:W-:Y:S01]  /*17890*/  SHF.R.S32.HI R54, RZ, 0x5, R55 ;  /* 0x00000005ff367819 */ /* 0x000fe20000011437 */
[C---:B------:R-:W-:Y:S01]  /*178a0*/  FMUL.FTZ R70, R3.reuse, R70 ;  /* 0x0000004603467220 */ /* 0x040fe20000410000 */
[----:B------:R-:W-:Y:S01]  /*178b0*/  IADD3 R0, -R0, R143, RZ ;  /* 0x0000008f00007210 */ /* 0x000fe20007ffe1ff */
[C---:B------:R-:W-:Y:S01]  /*178c0*/  FMUL.FTZ R71, R3.reuse, R71 ;  /* 0x0000004703477220 */ /* 0x040fe20000410000 */
[----:B------:R-:W-:Y:S01]  /*178d0*/  LOP3.LUT R2, R2, 0x1c0, RZ, 0xc0, !PT ;  /* 0x000001c002027812 */ /* 0x000fe200078ec0ff */
[C---:B------:R-:W-:Y:S01]  /*178e0*/  FMUL.FTZ R82, R3.reuse, R82 ;  /* 0x0000005203527220 */ /* 0x040fe20000410000 */
[----:B------:R-:W-:Y:S01]  /*178f0*/  LOP3.LUT R26, R26, 0x1, RZ, 0xc0, !PT ;  /* 0x000000011a1a7812 */ /* 0x000fe200078ec0ff */
[----:B------:R-:W-:Y:S01]  /*17900*/  FMUL.FTZ R83, R3, R83 ;  /* 0x0000005303537220 */ /* 0x000fe20000410000 */
[----:B------:R-:W-:Y:S01]  /*17910*/  F2FP.BF16.F32.PACK_AB R53, R53, R25 ;  /* 0x000000193535723e */ /* 0x000fe200000010ff */
        /* <DEDUP_REMOVED lines=16> */
[----:B------:R-:W-:Y:S01]  /*17a20*/  FMUL.FTZ R131, R3, R131 ;  /* 0x0000008303837220 */ /* 0x000fe20000410000 */
[----:B------:R-:W-:Y:S01]  /*17a30*/  F2FP.BF16.F32.PACK_AB R4, R4, R150 ;  /* 0x000000960404723e */ /* 0x000fe200000010ff */
[----:B------:R1:W-:Y:S01]  /*17a40*/  STS [R0], R5 ;  /* 0x0000000500007388 */ /* 0x0003e20000000800 */
[C---:B------:R-:W-:Y:S01]  /*17a50*/  IADD3 R2, R0.reuse, -0x10, RZ ;  /* 0xfffffff000027810 */ /* 0x040fe20007ffe0ff */
[----:B------:R-:W-:Y:S01]  /*17a60*/  @UP0 ULDC.64 UR6, c[0x0][0x298] ;  /* 0x0000a60000060ab9 */ /* 0x000fe20000000a00 */
[----:B------:R-:W-:Y:S01]  /*17a70*/  F2FP.BF16.F32.PACK_AB R3, R157, R156 ;  /* 0x0000009c9d03723e */ /* 0x000fe200000010ff */
[----:B------:R-:W-:Y:S01]  /*17a80*/  STS [R0+0x400], R4 ;  /* 0x0004000400007388 */ /* 0x000fe20000000800 */
[----:B------:R-:W-:Y:S01]  /*17a90*/  @P3 IADD3 R2, R0, 0x10, RZ ;  /* 0x0000001000023810 */ /* 0x000fe20007ffe0ff */
[----:B------:R-:W-:Y:S01]  /*17aa0*/  @UP0 UIMAD.WIDE.U32 UR10, UR28, UR6, URZ ;  /* 0x000000061c0a02a5 */ /* 0x000fe2000f8e003f */
[----:B------:R-:W-:-:S02]  /*17ab0*/  F2FP.BF16.F32.PACK_AB R49, R49, R56 ;  /* 0x000000383131723e */ /* 0x000fc400000010ff */
[----:B------:R-:W-:Y:S01]  /*17ac0*/  MOV R56, 0x20 ;  /* 0x0000002000387802 */ /* 0x000fe20000000f00 */
[----:B------:R2:W-:Y:S01]  /*17ad0*/  STS [R2], R3 ;  /* 0x0000000302007388 */ /* 0x0005e20000000800 */
[----:B------:R-:W-:Y:S01]  /*17ae0*/  F2FP.BF16.F32.PACK_AB R6, R6, R158 ;  /* 0x0000009e0606723e */ /* 0x000fe200000010ff */
[----:B------:R-:W-:Y:S01]  /*17af0*/  @UP0 UIMAD UR4, UR28, UR7, UR11 ;  /* 0x000000071c0402a4 */ /* 0x000fe2000f8e020b */
        /* <DEDUP_REMOVED lines=9> */
[----:B-1----:R-:W-:Y:S02]  /*17b90*/  MOV R5, 0x40 ;  /* 0x0000004000057802 */ /* 0x002fe40000000f00 */
[----:B------:R-:W-:Y:S01]  /*17ba0*/  F2FP.BF16.F32.PACK_AB R14, R14, R172 ;  /* 0x000000ac0e0e723e */ /* 0x000fe200000010ff */
[----:B------:R-:W-:Y:S01]  /*17bb0*/  STS [R2+0x2000], R9 ;  /* 0x0020000902007388 */ /* 0x000fe20000000800 */
[----:B------:R-:W-:Y:S02]  /*17bc0*/  SEL R5, R5, 0xffffffc0, !P2 ;  /* 0xffffffc005057807 */ /* 0x000fe40005000000 */
[----:B------:R-:W-:Y:S01]  /*17bd0*/  F2FP.BF16.F32.PACK_AB R13, R13, R174 ;  /* 0x000000ae0d0d723e */ /* 0x000fe200000010ff */
[----:B------:R-:W-:Y:S01]  /*17be0*/  STS [R2+0x2400], R12 ;  /* 0x0024000c02007388 */ /* 0x000fe20000000800 */
[----:B------:R-:W-:-:S02]  /*17bf0*/  F2FP.BF16.F32.PACK_AB R15, R15, R160 ;  /* 0x000000a00f0f723e */ /* 0x000fc400000010ff */
[----:B--2---:R-:W-:Y:S02]  /*17c00*/  SEL R3, R56, 0xffffffe0, !P1 ;  /* 0xffffffe038037807 */ /* 0x004fe40004800000 */
[----:B------:R-:W-:Y:S02]  /*17c10*/  F2FP.BF16.F32.PACK_AB R16, R16, R162 ;  /* 0x000000a21010723e */ /* 0x000fe400000010ff */
[----:B------:R-:W-:Y:S02]  /*17c20*/  IADD3 R4, R0, R3, RZ ;  /* 0x0000000300047210 */ /* 0x000fe40007ffe0ff */
[----:B------:R-:W-:Y:S02]  /*17c30*/  IADD3 R3, R3, R2, RZ ;  /* 0x0000000203037210 */ /* 0x000fe40007ffe0ff */
[----:B------:R-:W-:Y:S01]  /*17c40*/  F2FP.BF16.F32.PACK_AB R23, R23, R168 ;  /* 0x000000a81717723e */ /* 0x000fe200000010ff */
[----:B------:R-:W-:Y:S01]  /*17c50*/  STS [R4], R11 ;  /* 0x0000000b04007388 */ /* 0x000fe20000000800 */
[----:B------:R-:W-:-:S02]  /*17c60*/  F2FP.BF16.F32.PACK_AB R22, R22, R170 ;  /* 0x000000aa1616723e */ /* 0x000fc400000010ff */
[----:B------:R-:W-:Y:S01]  /*17c70*/  F2FP.BF16.F32.PACK_AB R21, R21, R18 ;  /* 0x000000121515723e */ /* 0x000fe200000010ff */
[----:B------:R-:W-:Y:S01]  /*17c80*/  STS [R4+0x400], R10 ;  /* 0x0004000a04007388 */ /* 0x000fe20000000800 */
[----:B------:R-:W-:Y:S02]  /*17c90*/  F2FP.BF16.F32.PACK_AB R20, R20, R38 ;  /* 0x000000261414723e */ /* 0x000fe400000010ff */
[----:B---3--:R-:W-:Y:S01]  /*17ca0*/  IADD3 R8, R0, R5, RZ ;  /* 0x0000000500087210 */ /* 0x008fe20007ffe0ff */
[----:B------:R-:W-:Y:S01]  /*17cb0*/  STS [R3], R14 ;  /* 0x0000000e03007388 */ /* 0x000fe20000000800 */
[----:B------:R-:W-:Y:S02]  /*17cc0*/  F2FP.BF16.F32.PACK_AB R18, R27, R31 ;  /* 0x0000001f1b12723e */ /* 0x000fe400000010ff */
[----:B----4-:R-:W-:Y:S01]  /*17cd0*/  IADD3 R7, R5, R2, RZ ;  /* 0x0000000205077210 */ /* 0x010fe20007ffe0ff */
[----:B------:R-:W-:Y:S01]  /*17ce0*/  STS [R3+0x400], R13 ;  /* 0x0004000d03007388 */ /* 0x000fe20000000800 */
[----:B------:R-:W-:-:S02]  /*17cf0*/  F2FP.BF16.F32.PACK_AB R24, R24, R42 ;  /* 0x0000002a1818723e */ /* 0x000fc400000010ff */
[----:B------:R-:W-:Y:S01]  /*17d00*/  F2FP.BF16.F32.PACK_AB R52, R52, R46 ;  /* 0x0000002e3434723e */ /* 0x000fe200000010ff */
[----:B------:R1:W-:Y:S01]  /*17d10*/  STS [R4+0x2000], R15 ;  /* 0x0020000f04007388 */ /* 0x0003e20000000800 */
[----:B------:R-:W-:Y:S02]  /*17d20*/  F2FP.BF16.F32.PACK_AB R51, R35, R140 ;  /* 0x0000008c2333723e */ /* 0x000fe400000010ff */
[-C--:B------:R-:W-:Y:S01]  /*17d30*/  IADD3 R6, R4, R5.reuse, RZ ;  /* 0x0000000504067210 */ /* 0x080fe20007ffe0ff */
[----:B------:R-:W-:Y:S01]  /*17d40*/  STS [R4+0x2400], R16 ;  /* 0x0024001004007388 */ /* 0x000fe20000000800 */
[----:B------:R-:W-:Y:S02]  /*17d50*/  F2FP.BF16.F32.PACK_AB R47, R65, R64 ;  /* 0x00000040412f723e */ /* 0x000fe400000010ff */
[----:B------:R-:W-:Y:S01]  /*17d60*/  F2FP.BF16.F32.PACK_AB R46, R67, R66 ;  /* 0x00000042432e723e */ /* 0x000fe200000010ff */
[----:B------:R-:W-:Y:S01]  /*17d70*/  STS [R3+0x2000], R23 ;  /* 0x0020001703007388 */ /* 0x000fe20000000800 */
[----:B------:R-:W-:-:S02]  /*17d80*/  IADD3 R5, R3, R5, RZ ;  /* 0x0000000503057210 */ /* 0x000fc40007ffe0ff */
        /* <DEDUP_REMOVED lines=81> */
.L_x_2320:
[----:B------:R-:W-:Y:S01]  /*182a0*/  ULDC.U8 UR6, c[0x0][0x3d9] ;  /* 0x0000f64000067ab9 */ /* 0x000fe20000000000 */
[----:B------:R1:W-:Y:S01]  /*182b0*/  STS [R7+0x4400], R13 ;  /* 0x0044000d07007388 */ /* 0x0003e20000000800 */
[----:B------:R-:W-:Y:S01]  /*182c0*/  ISETP.NE.AND P3, PT, RZ, UR6, PT ;  /* 0x00000006ff007c0c */ /* 0x000fe2000bf65270 */
[----:B------:R-:W-:Y:S02]  /*182d0*/  ULDC.U8 UR8, c[0x0][0x3d8] ;  /* 0x0000f60000087ab9 */ /* 0x000fe40000000000 */
[----:B------:R2:W-:Y:S01]  /*182e0*/  STS [R8+0x6000], R15 ;  /* 0x0060000f08007388 */ /* 0x0005e20000000800 */
[----:B------:R-:W-:-:S03]  /*182f0*/  ISETP.NE.AND P2, PT, RZ, UR8, PT ;  /* 0x00000008ff007c0c */ /* 0x000fc6000bf45270 */
[----:B------:R-:W-:Y:S01]  /*18300*/  STS [R8+0x6400], R14 ;  /* 0x0064000e08007388 */ /* 0x000fe20000000800 */
[----:B------:R-:W-:-:S03]  /*18310*/  ISETP.EQ.AND P2, PT, RZ, UR6, P2 ;  /* 0x00000006ff007c0c */ /* 0x000fc60009742270 */
[----:B------:R5:W-:Y:S04]  /*18320*/  STS [R7+0x6000], R12 ;  /* 0x0060000c07007388 */ /* 0x000be80000000800 */
[----:B------:R-:W-:Y:S04]  /*18330*/  STS [R7+0x6400], R11 ;  /* 0x0064000b07007388 */ /* 0x000fe80000000800 */
[----:B------:R3:W-:Y:S02]  /*18340*/  STS [R6+0x4400], R9 ;  /* 0x0044000906007388 */ /* 0x0007e40000000800 */
[----:B------:R-:W-:Y:S01]  /*18350*/  @!P2 PLOP3.LUT P1, PT, PT, PT, PT, 0x8, 0x0 ;  /* 0x000000000000a81c */ /* 0x000fe20003f2e170 */
[----:B------:R-:W4:Y:S01]  /*18360*/  S2R R19, SR_CTAID.Y ;  /* 0x0000000000137919 */ /* 0x000f220000002600 */
[----:B-1----:R-:W1:Y:S01]  /*18370*/  @P6 LDC R13, c[0x0][0x2e8] ;  /* 0x0000ba00ff0d6b82 */ /* 0x002e620000000800 */
[----:B------:R-:W1:Y:S01]  /*18380*/  S2R R32, SR_CTAID.Z ;  /* 0x0000000000207919 */ /* 0x000e620000002700 */
[----:B--2---:R2:W1:Y:S01]  /*18390*/  @P6 MUFU.LG2 R15, R132 ;  /* 0x00000084000f6308 */ /* 0x0044620000000c00 */
[----:B------:R-:W1:Y:S01]  /*183a0*/  S2R R20, SR_CTAID.X ;  /* 0x0000000000147919 */ /* 0x000e620000002500 */
[----:B------:R4:W-:Y:S04]  /*183b0*/  STS [R6+0x4000], R10 ;  /* 0x0040000a06007388 */ /* 0x0009e80000000800 */
[----:B-----5:R-:W1:Y:S02]  /*183c0*/  @P0 LDC R12, c[0x0][0x2e8] ;  /* 0x0000ba00ff0c0b82 */ /* 0x020e640000000800 */
[----:B------:R2:W1:Y:S01]  /*183d0*/  @P5 MUFU.LG2 R14, R133 ;  /* 0x00000085000e5308 */ /* 0x0004620000000c00 */
[----:B------:R5:W-:Y:S04]  /*183e0*/  STS [R5+0x4000], R2 ;  /* 0x0040000205007388 */ /* 0x000be80000000800 */
[----:B------:R2:W-:Y:S01]  /*183f0*/  STS [R5+0x4400], R0 ;  /* 0x0044000005007388 */ /* 0x0005e20000000800 */
[----:B---3--:R-:W3:Y:S03]  /*18400*/  @P3 LDC.64 R8, c[0x0][0x2c0] ;  /* 0x0000b000ff083b82 */ /* 0x008ee60000000a00 */
[----:B------:R2:W-:Y:S04]  /*18410*/  STS [R6+0x6000], R4 ;  /* 0x0060000406007388 */ /* 0x0005e80000000800 */
[----:B------:R2:W-:Y:S01]  /*18420*/  STS [R6+0x6400], R3 ;  /* 0x0064000306007388 */ /* 0x0005e20000000800 */
[----:B------:R-:W1:Y:S03]  /*18430*/  @P3 LDC R7, c[0x0][0x2c0] ;  /* 0x0000b000ff073b82 */ /* 0x000e660000000800 */
[----:B------:R-:W-:Y:S04]  /*18440*/  STS [R5+0x6000], R17 ;  /* 0x0060001105007388 */ /* 0x000fe80000000800 */
[----:B------:R3:W-:Y:S01]  /*18450*/  STS [R5+0x6400], R16 ;  /* 0x0064001005007388 */ /* 0x0007e20000000800 */
[----:B----4-:R-:W-:-:S02]  /*18460*/  SHF.R.S32.HI R10, RZ, 0x1f, R18 ;  /* 0x0000001fff0a7819 */ /* 0x010fc40000011412 */
[----:B-----5:R-:W-:Y:S02]  /*18470*/  LOP3.LUT R2, R55, 0xffffffe0, RZ, 0xc0, !PT ;  /* 0xffffffe037027812 */ /* 0x020fe400078ec0ff */
[----:B------:R-:W-:-:S03]  /*18480*/  LEA.HI R10, R10, R18, RZ, 0x3 ;  /* 0x000000120a0a7211 */ /* 0x000fc600078f18ff */
[----:B------:R-:W-:Y:S01]  /*18490*/  IMAD.IADD R2, R143, 0x1, -R2 ;  /* 0x000000018f027824 */ /* 0x000fe200078e0a02 */
[----:B--2---:R-:W-:Y:S02]  /*184a0*/  LOP3.LUT R0, R10, 0xfffffff8, RZ, 0xc0, !PT ;  /* 0xfffffff80a007812 */ /* 0x004fe400078ec0ff */
[----:B------:R-:W-:Y:S01]  /*184b0*/  SHF.R.S32.HI R10, RZ, 0x3, R10 ;  /* 0x00000003ff0a7819 */ /* 0x000fe2000001140a */
[----:B------:R-:W-:Y:S01]  /*184c0*/  @P3 IMAD.MOV.U32 R4, RZ, RZ, 0x1 ;  /* 0x00000001ff043424 */ /* 0x000fe200078e00ff */
[----:B------:R-:W-:Y:S02]  /*184d0*/  LOP3.LUT P6, RZ, R2, 0x3, RZ, 0xc0, !PT ;  /* 0x0000000302ff7812 */ /* 0x000fe400078cc0ff */
[----:B------:R-:W-:Y:S01]  /*184e0*/  @!P2 CS2R R2, SRZ ;  /* 0x000000000002a805 */ /* 0x000fe2000001ff00 */
[----:B------:R-:W-:Y:S01]  /*184f0*/  VIADD R6, R10, 0x10 ;  /* 0x000000100a067836 */ /* 0x000fe20000000000 */
[----:B---3--:R2:W3:Y:S01]  /*18500*/  @P0 MUFU.LG2 R5, R138 ;  /* 0x0000008a00050308 */ /* 0x0084e20000000c00 */
[----:B------:R-:W-:-:S02]  /*18510*/  IMAD.IADD R16, R18, 0x1, -R0 ;  /* 0x0000000112107824 */ /* 0x000fc400078e0a00 */
[----:B------:R-:W-:Y:S01]  /*18520*/  @P3 IMAD R0, R9, R8, RZ ;  /* 0x0000000809003224 */ /* 0x000fe200078e02ff */
[----:B------:R-:W-:Y:S06]  /*18530*/  @!P2 BRA `(.L_x_2321) ;  /* 0x00000000001ca947 */ /* 0x000fec0003800000 */
[----:B------:R-:W4:Y:S01]  /*18540*/  S2UR UR7, SR_CTAID.Y ;  /* 0x00000000000779c3 */ /* 0x000f220000002600 */
[----:B------:R-:W-:Y:S01]  /*18550*/  ULDC UR6, c[0x0][0x2c4] ;  /* 0x0000b10000067ab9 */ /* 0x000fe20000000800 */
[----:B------:R-:W-:Y:S01]  /*18560*/  PLOP3.LUT P1, PT, PT, PT, PT, 0x80, 0x0 ;  /* 0x000000000000781c */ /* 0x000fe20003f2f070 */
[----:B----4-:R-:W-:-:S04]  /*18570*/  @!UP0 UIMAD UR28, UR7, UR6, URZ ;  /* 0x00000006071c82a4 */ /* 0x010fc8000f8e023f */
[----:B------:R-:W-:Y:S02]  /*18580*/  USHF.R.S32.HI UR6, URZ, 0x1f, UR28 ;  /* 0x0000001f3f067899 */ /* 0x000fe4000801141c */
[----:B------:R-:W-:-:S04]  /*18590*/  IMAD.U32 R2, RZ, RZ, UR28 ;  /* 0x0000001cff027e24 */ /* 0x000fc8000f8e00ff */
[----:B------:R-:W-:Y:S02]  /*185a0*/  MOV R3, UR6 ;  /* 0x0000000600037c02 */ /* 0x000fe40008000f00 */
.L_x_2321:
[----:B------:R-:W-:Y:S05]  /*185b0*/  @P3 BRA `(.L_x_2322) ;  /* 0x0000000000183947 */ /* 0x000fea0003800000 */
[----:B------:R-:W4:Y:S01]  /*185c0*/  LDC R0, c[0x0][0x2c4] ;  /* 0x0000b100ff007b82 */ /* 0x000f220000000800 */
[----:B------:R-:W-:Y:S02]  /*185d0*/  ISETP.NE.AND P2, PT, RZ, UR8, PT ;  /* 0x00000008ff007c0c */ /* 0x000fe4000bf45270 */
[----:B-1----:R-:W-:-:S05]  /*185e0*/  MOV R7, 0x1 ;  /* 0x0000000100077802 */ /* 0x002fca0000000f00 */
[----:B------:R-:W1:Y:S08]  /*185f0*/  LDC R4, c[0x0][0x270] ;  /* 0x00009c00ff047b82 */ /* 0x000e700000000800 */
[----:B----4-:R-:W1:Y:S02]  /*18600*/  @P2 LDC R0, c[0x0][0x2e4] ;  /* 0x0000b900ff002b82 */ /* 0x010e640000000800 */
[----:B-1----:R-:W-:-:S07]  /*18610*/  IMAD R4, R0, R4, RZ ;  /* 0x0000000400047224 */ /* 0x002fce00078e02ff */
.L_x_2322:
[----:B------:R-:W-:Y:S01]  /*18620*/  BAR.SYNC.DEFER_BLOCKING 0x0 ;  /* 0x0000000000007b1d */ /* 0x000fe20000010000 */
[----:B------:R-:W-:Y:S01]  /*18630*/  ISETP.NE.AND P2, PT, R141, RZ, PT ;  /* 0x000000ff8d00720c */ /* 0x000fe20003f45270 */
[----:B------:R-:W-:Y:S01]  /*18640*/  IMAD R4, R19, R4, RZ ;  /* 0x0000000413047224 */ /* 0x000fe200078e02ff */
[----:B------:R-:W-:Y:S01]  /*18650*/  ISETP.GE.AND P3, PT, R6, UR5, PT ;  /* 0x0000000506007c0c */ /* 0x000fe2000bf66270 */
[----:B---3--:R-:W-:Y:S01]  /*18660*/  @P0 FMUL.FTZ R5, R5, 0.69314718246459960938 ;  /* 0x3f31721805050820 */ /* 0x008fe20000410000 */
[----:B------:R-:W-:-:S03]  /*18670*/  MOV R22, 0x7f800000 ;  /* 0x7f80000000167802 */ /* 0x000fc60000000f00 */
[----:B------:R-:W3:Y:S01]  /*18680*/  @P5 LDC R11, c[0x0][0x2e8] ;  /* 0x0000ba00ff0b5b82 */ /* 0x000ee20000000800 */
[----:B------:R-:W4:Y:S01]  /*18690*/  @P4 MUFU.LG2 R8, R139 ;  /* 0x0000008b00084308 */ /* 0x000f220000000c00 */
[----:B------:R-:W-:Y:S01]  /*186a0*/  SEL R4, R4, RZ, !P1 ;  /* 0x000000ff04047207 */ /* 0x000fe20004800000 */
[----:B------:R-:W-:Y:S01]  /*186b0*/  IMAD.MOV.U32 R19, RZ, RZ, 0x7f800000 ;  /* 0x7f800000ff137424 */ /* 0x000fe200078e00ff */
[----:B------:R-:W-:Y:S01]  /*186c0*/  MOV R23, 0x7f800000 ;  /* 0x7f80000000177802 */ /* 0x000fe20000000f00 */
[----:B-1----:R-:W-:Y:S01]  /*186d0*/  @P0 FFMA.FTZ R23, R135, R12, R5 ;  /* 0x0000000c87170223 */ /* 0x002fe20000010005 */
[----:B------:R-:W-:Y:S01]  /*186e0*/  VIADD R17, R10, 0x20 ;  /* 0x000000200a117836 */ /* 0x000fe20000000000 */
[----:B------:R-:W-:Y:S01]  /*186f0*/  BSSY B0, `(.L_x_2323) ;  /* 0x0000047000007945 */ /* 0x000fe20003800000 */
[----:B------:R-:W1:Y:S01]  /*18700*/  @P4 LDC R9, c[0x0][0x2e8] ;  /* 0x0000ba00ff094b82 */ /* 0x000e620000000800 */
[----:B------:R-:W-:Y:S01]  /*18710*/  @P2 FMUL.FTZ R6, R15, 0.69314718246459960938 ;  /* 0x3f3172180f062820 */ /* 0x000fe20000410000 */
[----:B------:R-:W-:Y:S01]  /*18720*/  IMAD R0, R32, R0, R4 ;  /* 0x0000000020007224 */ /* 0x000fe200078e0204 */
[----:B------:R-:W-:Y:S01]  /*18730*/  IADD3 R15, R10, 0x30, RZ ;  /* 0x000000300a0f7810 */ /* 0x000fe20007ffe0ff */
[----:B------:R-:W-:-:S02]  /*18740*/  IMAD R4, R20, R7, RZ ;  /* 0x0000000714047224 */ /* 0x000fc400078e02ff */
[----:B------:R-:W-:Y:S01]  /*18750*/  @P2 FFMA.FTZ R22, R136, R13, R6 ;  /* 0x0000000d88162223 */ /* 0x000fe20000010006 */
[----:B------:R-:W-:Y:S01]  /*18760*/  @P5 FMUL.FTZ R6, R14, 0.69314718246459960938 ;  /* 0x3f3172180e065820 */ /* 0x000fe20000410000 */
[----:B------:R-:W-:Y:S01]  /*18770*/  MOV R20, 0x7f800000 ;  /* 0x7f80000000147802 */ /* 0x000fe20000000f00 */
[----:B------:R-:W-:Y:S01]  /*18780*/  VIADD R12, R10, 0x40 ;  /* 0x000000400a0c7836 */ /* 0x000fe20000000000 */
[----:B------:R-:W-:Y:S01]  /*18790*/  ISETP.GE.AND P2, PT, R17, UR5, PT ;  /* 0x0000000511007c0c */ /* 0x000fe2000bf46270 */
[----:B------:R1:W2:Y:S01]  /*187a0*/  LDS.128 R28, [R232+0x3800] ;  /* 0x00380000e81c7984 */ /* 0x0002a20000000c00 */
[----:B----4-:R-:W-:Y:S01]  /*187b0*/  @P4 FMUL.FTZ R5, R8, 0.69314718246459960938 ;  /* 0x3f31721808054820 */ /* 0x010fe20000410000 */
[----:B------:R-:W-:Y:S01]  /*187c0*/  SHF.L.U32 R8, R4, 0x7, RZ ;  /* 0x0000000704087819 */ /* 0x000fe200000006ff */
[----:B------:R-:W-:Y:S01]  /*187d0*/  IMAD.SHL.U32 R16, R16, 0x8, RZ ;  /* 0x0000000810107824 */ /* 0x000fe200078e00ff */
[----:B------:R4:W2:Y:S01]  /*187e0*/  LDS.128 R24, [R232+0x7800] ;  /* 0x00780000e8187984 */ /* 0x0008a20000000c00 */
[----:B------:R-:W-:Y:S01]  /*187f0*/  ISETP.GE.AND P1, PT, R15, UR5, PT ;  /* 0x000000050f007c0c */ /* 0x000fe2000bf26270 */
[----:B---3--:R-:W-:Y:S01]  /*18800*/  @P5 FFMA.FTZ R19, R134, R11, R6 ;  /* 0x0000000b86135223 */ /* 0x008fe20000010006 */
[----:B------:R-:W-:-:S02]  /*18810*/  SHF.R.S32.HI R4, RZ, 0x1f, R8 ;  /* 0x0000001fff047819 */ /* 0x000fc40000011408 */
[----:B------:R-:W-:Y:S01]  /*18820*/  ISETP.GE.AND P0, PT, R12, UR5, PT ;  /* 0x000000050c007c0c */ /* 0x000fe2000bf06270 */
[----:B-1----:R-:W-:Y:S01]  /*18830*/  @P4 FFMA.FTZ R20, R137, R9, R5 ;  /* 0x0000000989144223 */ /* 0x002fe20000010005 */
[--C-:B------:R-:W-:Y:S02]  /*18840*/  IADD3 R5, P5, P4, R8, R2, R0.reuse ;  /* 0x0000000208057210 */ /* 0x100fe40007cbe000 */
[----:B------:R-:W-:-:S04]  /*18850*/  SHF.R.S32.HI R0, RZ, 0x1f, R0 ;  /* 0x0000001fff007819 */ /* 0x000fc80000011400 */
[----:B------:R-:W-:Y:S01]  /*18860*/  IADD3.X R4, R4, R3, R0, P5, P4 ;  /* 0x0000000304047210 */ /* 0x000fe20002fe8400 */
[----:B--2-4-:R-:W-:Y:S06]  /*18870*/  @P6 BRA `(.L_x_2324) ;  /* 0x0000000000b86947 */ /* 0x014fec0003800000 */
[----:B------:R-:W2:Y:S01]  /*18880*/  LDL.LU R33, [R1+0x80] ;  /* 0x0000800001217983 */ /* 0x000ea20000300800 */
[----:B------:R-:W-:Y:S02]  /*18890*/  SHF.R.S32.HI R0, RZ, 0x1f, R54 ;  /* 0x0000001fff007819 */ /* 0x000fe40000011436 */
[----:B------:R-:W-:Y:S02]  /*188a0*/  P2R R21, PR, RZ, 0x1 ;  /* 0x00000001ff157803 */ /* 0x000fe40000000000 */
[----:B------:R-:W-:Y:S02]  /*188b0*/  LEA.HI R0, R0, R54, RZ, 0x2 ;  /* 0x0000003600007211 */ /* 0x000fe400078f10ff */
[----:B------:R-:W-:Y:S02]  /*188c0*/  P2R R18, PR, RZ, 0x2 ;  /* 0x00000002ff127803 */ /* 0x000fe40000000000 */
[----:B------:R-:W-:-:S05]  /*188d0*/  LOP3.LUT R0, R0, 0xffffffc, RZ, 0xc0, !PT ;  /* 0x0ffffffc00007812 */ /* 0x000fca00078ec0ff */
[----:B------:R-:W-:-:S04]  /*188e0*/  IMAD.IADD R0, R54, 0x1, -R0 ;  /* 0x0000000136007824 */ /* 0x000fc800078e0a00 */
[----:B--2---:R-:W-:-:S04]  /*188f0*/  IMAD R2, R0, 0x10, R33 ;  /* 0x0000001000027824 */ /* 0x004fc800078e0221 */
        /* <DEDUP_REMOVED lines=38> */
.L_x_2324:
[----:B------:R-:W-:Y:S05]  /*18b60*/  BSYNC B0 ;  /* 0x0000000000007941 */ /* 0x000fea0003800000 */
.L_x_2323:
[----:B--2---:R1:W5:Y:S01]  /*18b70*/  LDL.64 R20, [R1+0x40] ;  /* 0x0000400001147983 */ /* 0x0043620000100a00 */
[----:B------:R-:W-:Y:S01]  /*18b80*/  SHF.R.S32.HI R3, RZ, 0x1f, R16 ;  /* 0x0000001fff037819 */ /* 0x000fe20000011410 */
[----:B------:R-:W-:Y:S01]  /*18b90*/  VIADD R0, R10, 0x50 ;  /* 0x000000500a007836 */ /* 0x000fe20000000000 */
[----:B------:R-:W-:Y:S01]  /*18ba0*/  IADD3 R2, P4, R16, UR10, RZ ;  /* 0x0000000a10027c10 */ /* 0x000fe2000ff9e0ff */
[C---:B------:R-:W-:Y:S01]  /*18bb0*/  VIADD R4, R10.reuse, 0x60 ;  /* 0x000000600a047836 */ /* 0x040fe20000000000 */
[----:B------:R1:W2:Y:S01]  /*18bc0*/  LDS.128 R12, [R232] ;  /* 0x00000000e80c7984 */ /* 0x0002a20000000c00 */
[C---:B------:R-:W-:Y:S01]  /*18bd0*/  VIADD R18, R10.reuse, 0x70 ;  /* 0x000000700a127836 */ /* 0x040fe20000000000 */
[----:B------:R-:W-:Y:S01]  /*18be0*/  IADD3.X R3, R3, UR4, RZ, P4, !PT ;  /* 0x0000000403037c10 */ /* 0x000fe2000a7fe4ff */
[----:B------:R-:W-:Y:S01]  /*18bf0*/  ULDC.64 UR6, c[0x0][0x2a0] ;  /* 0x0000a80000067ab9 */ /* 0x000fe20000000a00 */
[----:B------:R-:W-:Y:S01]  /*18c00*/  ISETP.GE.AND P4, PT, R10, UR5, PT ;  /* 0x000000050a007c0c */ /* 0x000fe2000bf86270 */
[----:B------:R-:W-:Y:S01]  /*18c10*/  BSSY B0, `(.L_x_2325) ;  /* 0x0000015000007945 */ /* 0x000fe20003800000 */
[----:B------:R1:W3:Y:S01]  /*18c20*/  LDS.128 R8, [R232+0x4000] ;  /* 0x00400000e8087984 */ /* 0x0002e20000000c00 */
[----:B------:R-:W-:Y:S01]  /*18c30*/  SHF.R.S32.HI R5, RZ, 0x1f, R32 ;  /* 0x0000001fff057819 */ /* 0x000fe20000011420 */
[----:B------:R-:W-:Y:S01]  /*18c40*/  IMAD.WIDE.U32 R16, R32, UR6, R2 ;  /* 0x0000000620107c25 */ /* 0x000fe2000f8e0002 */
[----:B------:R-:W-:-:S02]  /*18c50*/  ISETP.GE.AND P6, PT, R0, UR5, PT ;  /* 0x0000000500007c0c */ /* 0x000fc4000bfc6270 */
[----:B------:R-:W-:Y:S01]  /*18c60*/  ISETP.GE.AND P5, PT, R4, UR5, PT ;  /* 0x0000000504007c0c */ /* 0x000fe2000bfa6270 */
[----:B------:R-:W-:-:S04]  /*18c70*/  IMAD R0, R5, UR6, RZ ;  /* 0x0000000605007c24 */ /* 0x000fc8000f8e02ff */
[----:B------:R-:W-:-:S04]  /*18c80*/  IMAD R0, R32, UR7, R0 ;  /* 0x0000000720007c24 */ /* 0x000fc8000f8e0200 */
[----:B------:R-:W-:Y:S01]  /*18c90*/  IMAD.IADD R7, R0, 0x1, R17 ;  /* 0x0000000100077824 */ /* 0x000fe200078e0211 */
[----:B------:R-:W-:Y:S06]  /*18ca0*/  @P4 BRA `(.L_x_2326) ;  /* 0x00000000002c4947 */ /* 0x000fec0003800000 */
        /* <DEDUP_REMOVED lines=11> */
.L_x_2326:
[----:B------:R-:W-:Y:S05]  /*18d60*/  BSYNC B0 ;  /* 0x0000000000007941 */ /* 0x000fea0003800000 */
.L_x_2325:
[----:B--2-4-:R2:W4:Y:S01]  /*18d70*/  LDS.128 R12, [R232+0x800] ;  /* 0x00080000e80c7984 */ /* 0x0145220000000c00 */
[----:B------:R-:W-:Y:S01]  /*18d80*/  BSSY B0, `(.L_x_2327) ;  /* 0x0000012000007945 */ /* 0x000fe20003800000 */
[----:B------:R-:W-:Y:S02]  /*18d90*/  ISETP.GE.AND P4, PT, R18, UR5, PT ;  /* 0x0000000512007c0c */ /* 0x000fe4000bf86270 */
        /* <DEDUP_REMOVED lines=16> */
.L_x_2328:
[----:B------:R-:W-:Y:S05]  /*18ea0*/  BSYNC B0 ;  /* 0x0000000000007941 */ /* 0x000fea0003800000 */
.L_x_2327:
        /* <DEDUP_REMOVED lines=18> */
.L_x_2330:
[----:B------:R-:W-:Y:S05]  /*18fd0*/  BSYNC B0 ;  /* 0x0000000000007941 */ /* 0x000fea0003800000 */
.L_x_2329:
        /* <DEDUP_REMOVED lines=18> */
.L_x_2332:
[----:B------:R-:W-:Y:S05]  /*19100*/  BSYNC B0 ;  /* 0x0000000000007941 */ /* 0x000fea0003800000 */
.L_x_2331:
        /* <DEDUP_REMOVED lines=18> */
.L_x_2334:
[----:B------:R-:W-:Y:S05]  /*19230*/  BSYNC B0 ;  /* 0x0000000000007941 */ /* 0x000fea0003800000 */
.L_x_2333:
        /* <DEDUP_REMOVED lines=18> */
.L_x_2336:
[----:B------:R-:W-:Y:S05]  /*19360*/  BSYNC B0 ;  /* 0x0000000000007941 */ /* 0x000fea0003800000 */
.L_x_2335:
        /* <DEDUP_REMOVED lines=18> */
.L_x_2338:
[----:B------:R-:W-:Y:S05]  /*19490*/  BSYNC B0 ;  /* 0x0000000000007941 */ /* 0x000fea0003800000 */
.L_x_2337:
        /* <DEDUP_REMOVED lines=16> */
.L_x_2339:
        /* <DEDUP_REMOVED lines=14> */
.L_x_2947:


//--------------------- .text._ZN5flash16flash_fwd_kernelI23Flash_fwd_kernel_traitsILi128ELi128ELi32ELi4ELb0ELb0EN7cutlass10bfloat16_tE19Flash_kernel_traitsILi128ELi128ELi32ELi4ES3_EELb0ELb0ELb1ELb0ELb0ELb1ELb1ELb0EEEvNS_16Flash_fwd_paramsE --------------------------
	.section	.text._ZN5flash16flash_fwd_kernelI23Flash_fwd_kernel_traitsILi128ELi128ELi32ELi4ELb0ELb0EN7cutlass10bfloat16_tE19Flash_kernel_traitsILi128ELi128ELi32ELi4ES3_EELb0ELb0ELb1ELb0ELb0ELb1ELb1ELb0EEEvNS_16Flash_fwd_paramsE,"ax",@progbits
	.align	128
        .global         _ZN5flash16flash_fwd_kernelI23Flash_fwd_kernel_traitsILi128ELi128ELi32ELi4ELb0ELb0EN7cutlass10bfloat16_tE19Flash_kernel_traitsILi128ELi128ELi32ELi4ES3_EELb0ELb0ELb1ELb0ELb0ELb1ELb1ELb0EEEvNS_16Flash_fwd_paramsE
        .type           _ZN5flash16flash_fwd_kernelI23Flash_fwd_kernel_traitsILi128ELi128ELi32ELi4ELb0ELb0EN7cutlass10bfloat16_tE19Flash_kernel_traitsILi128ELi128ELi32ELi4ES3_EELb0ELb0ELb1ELb0ELb0ELb1ELb1ELb0EEEvNS_16Flash_fwd_paramsE,@function
        .size           _ZN5flash16flash_fwd_kernelI23Flash_fwd_kernel_traitsILi128ELi128ELi32ELi4ELb0ELb0EN7cutlass10bfloat16_tE19Flash_kernel_traitsILi128ELi128ELi32ELi4ES3_EELb0ELb0ELb1ELb0ELb0ELb1ELb1ELb0EEEvNS_16Flash_fwd_paramsE,(.L_x_2948 - _ZN5flash16flash_fwd_kernelI23Flash_fwd_kernel_traitsILi128ELi128ELi32ELi4ELb0ELb0EN7cutlass10bfloat16_tE19Flash_kernel_traitsILi128ELi128ELi32ELi4ES3_EELb0ELb0ELb1ELb0ELb0ELb1ELb1ELb0EEEvNS_16Flash_fwd_paramsE)
        .other          _ZN5flash16flash_fwd_kernelI23Flash_fwd_kernel_traitsILi128ELi128ELi32ELi4ELb0ELb0EN7cutlass10bfloat16_tE19Flash_kernel_traitsILi128ELi128ELi32ELi4ES3_EELb0ELb0ELb1ELb0ELb0ELb1ELb1ELb0EEEvNS_16Flash_fwd_paramsE,@"STO_CUDA_ENTRY STV_DEFAULT"
_ZN5flash16flash_fwd_kernelI23Flash_fwd_kernel_traitsILi128ELi128ELi32ELi4ELb0ELb0EN7cutlass10bfloat16_tE19Flash_kernel_traitsILi128ELi128ELi32ELi4ES3_EELb0ELb0ELb1ELb0ELb0ELb1ELb1ELb0EEEvNS_16Flash_fwd_paramsE:
.text._ZN5flash16flash_fwd_kernelI23Flash_fwd_kernel_traitsILi128ELi128ELi32ELi4ELb0ELb0EN7cutlass10bfloat16_tE19Flash_kernel_traitsILi128ELi128ELi32ELi4ES3_EELb0ELb0ELb1ELb0ELb0ELb1ELb1ELb0EEEvNS_16Flash_fwd_paramsE:
        /* <DEDUP_REMOVED lines=55> */
.L_x_2340:
[----:B------:R-:W-:-:S05]  /*0370*/  ULDC UR5, c[0x0][0x2c8] ;  /* 0x0000b20000057ab9 */ /* 0x000fca0000000800 */
.L_x_2341:
        /* <DEDUP_REMOVED lines=131> */
.L_x_2344:
[----:B------:R-:W-:Y:S05]  /*0bb0*/  BSYNC B0 ;  /* 0x0000000000007941 */ /* 0x000fea0003800000 */
.L_x_2343:
        /* <DEDUP_REMOVED lines=18> */
.L_x_2346:
[----:B------:R-:W-:Y:S05]  /*0ce0*/  BSYNC B0 ;  /* 0x0000000000007941 */ /* 0x000fea0003800000 */
.L_x_2345:
        /* <DEDUP_REMOVED lines=18> */
.L_x_2348:
[----:B------:R-:W-:Y:S05]  /*0e10*/  BSYNC B0 ;  /* 0x0000000000007941 */ /* 0x000fea0003800000 */
.L_x_2347:
        /* <DEDUP_REMOVED lines=17> */
.L_x_2350:
[----:B------:R-:W-:Y:S05]  /*0f30*/  BSYNC B0 ;  /* 0x0000000000007941 */ /* 0x000fea0003800000 */
.L_x_2349:
        /* <DEDUP_REMOVED lines=17> */
.L_x_2352:
[----:B------:R-:W-:Y:S05]  /*1050*/  BSYNC B0 ;  /* 0x0000000000007941 */ /* 0x000fea0003800000 */
.L_x_2351:
        /* <DEDUP_REMOVED lines=17> */
.L_x_2354:
[----:B------:R-:W-:Y:S05]  /*1170*/  BSYNC B0 ;  /* 0x0000000000007941 */ /* 0x000fea0003800000 */
.L_x_2353:
        /* <DEDUP_REMOVED lines=16> */
.L_x_2356:
[----:B------:R-:W-:Y:S05]  /*1280*/  BSYNC B0 ;  /* 0x0000000000007941 */ /* 0x000fea0003800000 */
.L_x_2355:
        /* <DEDUP_REMOVED lines=16> */
.L_x_2358:
[----:B------:R-:W-:Y:S05]  /*1390*/  BSYNC B0 ;  /* 0x0000000000007941 */ /* 0x000fea0003800000 */
.L_x_2357:
        /* <DEDUP_REMOVED lines=10> */
.L_x_2360:
[----:B------:R-:W-:Y:S05]  /*1440*/  BSYNC B0 ;  /* 0x0000000000007941 */ /* 0x000fea0003800000 */
.L_x_2359:
        /* <DEDUP_REMOVED lines=15> */
.L_x_2362:
[----:B------:R-:W-:Y:S05]  /*1540*/  BSYNC B0 ;  /* 0x0000000000007941 */ /* 0x000fea0003800000 */
.L_x_2361:
        /* <DEDUP_REMOVED lines=10> */
.L_x_2364:
[----:B------:R-:W-:Y:S05]  /*15f0*/  BSYNC B0 ;  /* 0x0000000000007941 */ /* 0x000fea0003800000 */
.L_x_2363:
        /* <DEDUP_REMOVED lines=10> */
.L_x_2366:
[----:B------:R-:W-:Y:S05]  /*16a0*/  BSYNC B0 ;  /* 0x0000000000007941 */ /* 0x000fea0003800000 */
.L_x_2365:
        /* <DEDUP_REMOVED lines=10> */
.L_x_2368:
[----:B------:R-:W-:Y:S05]  /*1750*/  BSYNC B0 ;  /* 0x0000000000007941 */ /* 0x000fea0003800000 */
.L_x_2367:
        /* <DEDUP_REMOVED lines=10> */
.L_x_2370:
[----:B------:R-:W-:Y:S05]  /*1800*/  BSYNC B0 ;  /* 0x0000000000007941 */ /* 0x000fea0003800000 */
.L_x_2369:
        /* <DEDUP_REMOVED lines=10> */
.L_x_2372:
[----:B------:R-:W-:Y:S05]  /*18b0*/  BSYNC B0 ;  /* 0x0000000000007941 */ /* 0x000fea0003800000 */
.L_x_2371:
        /* <DEDUP_REMOVED lines=10> */
.L_x_2342:
        /* <DEDUP_REMOVED lines=95> */
[----:B---3--:R-:W-:Y:S01]  /*1f50*/  @!P2 LEA R8, P1, R6, R12, 0x1 ;  /* 0x0000000c0608a211 */ /* 0x008fe200078208ff */
        /* <DEDUP_REMOVED lines=104> */
[----:B------:R-:W-:Y:S02]  /*25e0*/  @!P5 MOV R0, 0x400 ;  /* 0x000004000000d802 */ /* 0x000fe40000000f00 */
[----:B------:R-:W-:-:S03]  /*25f0*/  @!P6 LEA R12, R26, R9, 0x18 ;  /* 0x000000091a0ce211 */ /* 0x000fc600078ec0ff */
[----:B------:R-:W4:Y:S01]  /*2600*/  @!P2 LDC.64 R26, c[0x0][0x210] ;  /* 0x00008400ff1aab82 */ /* 0x000f220000000a00 */
[C---:B---3--:R-:W-:Y:S02]  /*2610*/  @!P6 LEA R8, P3, R6.reuse, R18, 0x1 ;  /* 0x000000120608e211 */ /* 0x048fe400078608ff */
[----:B------:R-:W-:Y:S02]  /*2620*/  @!P5 LEA R34, R17, R0, 0x18 ;  /* 0x000000001122d211 */ /* 0x000fe400078ec0ff */
[----:B------:R-:W-:Y:S01]  /*2630*/  @!P6 LEA.HI.X R9, R6, R19, R7, 0x1, P3 ;  /* 0x000000130609e211 */ /* 0x000fe200018f0c07 */
[----:B------:R-:W-:Y:S01]  /*2640*/  @!P1 IMAD.MOV.U32 R7, RZ, RZ, R5 ;  /* 0x000000ffff079224 */ /* 0x000fe200078e0005 */
[----:B------:R-:W-:Y:S01]  /*2650*/  @!P2 MOV R6, 0x400 ;  /* 0x000004000006a802 */ /* 0x000fe20000000f00 */
[----:B------:R-:W3:Y:S01]  /*2660*/  @!P1 LDC.64 R18, c[0x0][0x210] ;  /* 0x00008400ff129b82 */ /* 0x000ee20000000a00 */
        /* <DEDUP_REMOVED lines=16> */
[----:B----4-:R-:W-:Y:S01]  /*2770*/  @!P2 LEA R14, P3, R4, R26, 0x1 ;  /* 0x0000001a040ea211 */ /* 0x010fe200078608ff */
        /* <DEDUP_REMOVED lines=9> */
[----:B---3--:R-:W-:Y:S01]  /*2810*/  @!P1 LEA R12, P6, R4, R18, 0x1 ;  /* 0x00000012040c9211 */ /* 0x008fe200078c08ff */
        /* <DEDUP_REMOVED lines=22> */
.L_x_2373:
        /* <DEDUP_REMOVED lines=14> */
.L_x_2374:
        /* <DEDUP_REMOVED lines=21> */
[----:B------:R-:W-:Y:S01]  /*2bb0*/  @!P2 LEA R3, R16, R30, 0x1 ;  /* 0x0000001e1003a211 */ /* 0x000fe200078e08ff */
[----:B------:R-:W-:Y:S01]  /*2bc0*/  USHF.L.U32 UR14, UR10, 0x5, URZ ;  /* 0x000000050a0e7899 */ /* 0x000fe2000800063f */
[----:B------:R-:W-:Y:S01]  /*2bd0*/  LOP3.LUT R2, R0, 0x8, R2, 0xf8, !PT ;  /* 0x0000000800027812 */ /* 0x000fe200078ef802 */
[----:B------:R-:W-:Y:S01]  /*2be0*/  UIMAD UR17, UR13, UR22, URZ ;  /* 0x000000160d1172a4 */ /* 0x000fe2000f8e023f */
[----:B------:R-:W-:Y:S01]  /*2bf0*/  SHF.R.U32.HI R0, RZ, 0x3, R0 ;  /* 0x00000003ff007819 */ /* 0x000fe20000011600 */
[----:B------:R-:W-:Y:S01]  /*2c00*/  @!P1 IMAD R9, R16, 0x2, R29 ;  /* 0x0000000210099824 */ /* 0x000fe200078e021d */
[----:B------:R-:W-:Y:S01]  /*2c10*/  MOV R8, UR22 ;  /* 0x0000001600087c02 */ /* 0x000fe20008000f00 */
[----:B------:R-:W-:Y:S01]  /*2c20*/  @!PT LDS RZ, [RZ] ;  /* 0x00000000fffff984 */ /* 0x000fe20000000800 */
[----:B------:R-:W-:Y:S01]  /*2c30*/  @!PT LDS RZ, [RZ] ;  /* 0x00000000fffff984 */ /* 0x000fe20000000800 */
[----:B------:R-:W-:Y:S01]  /*2c40*/  @!PT LDS RZ, [RZ] ;  /* 0x00000000fffff984 */ /* 0x000fe20000000800 */
[----:B------:R-:W-:Y:S01]  /*2c50*/  @!P2 LDGSTS.E.BYPASS.LTC128B.128 [R3+0x3000], desc[UR18][R14.64] ;  /* 0x030000000e03afae */ /* 0x000fe2000b901d52 */
[----:B------:R-:W-:Y:S01]  /*2c60*/  LOP3.LUT R106, R2, R0, RZ, 0x3c, !PT ;  /* 0x00000000026a7212 */ /* 0x000fe200078e3cff */
[----:B------:R-:W-:Y:S01]  /*2c70*/  IMAD R0, R4, UR6, RZ ;  /* 0x0000000604007c24 */ /* 0x000fe2000f8e02ff */
[----:B------:R-:W-:Y:S01]  /*2c80*/  MOV R110, R38 ;  /* 0x00000026006e7202 */ /* 0x000fe20000000f00 */
[----:B------:R-:W-:Y:S01]  /*2c90*/  UIMAD UR17, UR23, UR14, UR17 ;  /* 0x0000000e171172a4 */ /* 0x000fe2000f8e0211 */
[----:B------:R3:W-:Y:S01]  /*2ca0*/  @!P2 LDGSTS.E.BYPASS.LTC128B.128 [R3+0x7000], desc[UR18][R14.64+0x80] ;  /* 0x070000800e03afae */ /* 0x0007e2000b901d52 */
[----:B------:R-:W-:Y:S01]  /*2cb0*/  IMAD R0, R28, UR7, R0 ;  /* 0x000000071c007c24 */ /* 0x000fe2000f8e0200 */
[----:B------:R-:W-:Y:S01]  /*2cc0*/  USHF.L.U32 UR32, UR10, 0x4, URZ ;  /* 0x000000040a207899 */ /* 0x000fe2000800063f */
[----:B------:R-:W-:Y:S01]  /*2cd0*/  IADD3.X R11, R5, UR24, R11, P6, !PT ;  /* 0x00000018050b7c10 */ /* 0x000fe2000b7fe40b */
[----:B------:R-:W-:Y:S01]  /*2ce0*/  @!P1 LDGSTS.E.BYPASS.LTC128B.128 [R9+0x3800], desc[UR18][R12.64] ;  /* 0x038000000c099fae */ /* 0x000fe2000b901d52 */
[----:B------:R-:W-:Y:S01]  /*2cf0*/  IMAD.IADD R111, R39, 0x1, R0 ;  /* 0x00000001276f7824 */ /* 0x000fe200078e0200 */
[----:B------:R-:W-:Y:S01]  /*2d00*/  USHF.L.U64.HI UR31, UR10, 0x4, UR11 ;  /* 0x000000040a1f7899 */ /* 0x000fe2000801020b */
[C---:B------:R-:W-:Y:S01]  /*2d10*/  @!P5 LEA R17, R16.reuse, R34, 0x1 ;  /* 0x000000221011d211 */ /* 0x040fe200078e08ff */
[----:B------:R4:W-:Y:S01]  /*2d20*/  @!P1 LDGSTS.E.BYPASS.LTC128B.128 [R9+0x7800], desc[UR18][R12.64+0x80] ;  /* 0x078000800c099fae */ /* 0x0009e2000b901d52 */
[----:B------:R-:W-:Y:S01]  /*2d30*/  ULDC.64 UR6, c[0x0][0x268] ;  /* 0x00009a0000067ab9 */ /* 0x000fe20000000a00 */
[----:B------:R-:W-:Y:S01]  /*2d40*/  @!P4 IMAD R16, R16, 0x2, R31 ;  /* 0x000000021010c824 */ /* 0x000fe200078e021f */
[----:B------:R-:W-:Y:S01]  /*2d50*/  USHF.L.U32 UR20, UR8, 0x5, URZ ;  /* 0x0000000508147899 */ /* 0x000fe2000800063f */
[----:B------:R-:W-:Y:S01]  /*2d60*/  LEA.HI R107, R36, R108, RZ, 0x5 ;  /* 0x0000006c246b7211 */ /* 0x000fe200078f28ff */
[----:B------:R-:W-:Y:S01]  /*2d70*/  USHF.L.U32 UR25, UR8, 0x4, URZ ;  /* 0x0000000408197899 */ /* 0x000fe2000800063f */
[----:B------:R-:W-:Y:S01]  /*2d80*/  STL.64 [R1+0x20], R38 ;  /* 0x0000202601007387 */ /* 0x000fe20000100a00 */
[----:B------:R-:W-:Y:S01]  /*2d90*/  USHF.L.U64.HI UR24, UR8, 0x4, UR9 ;  /* 0x0000000408187899 */ /* 0x000fe20008010209 */
[----:B------:R-:W-:Y:S01]  /*2da0*/  SHF.R.S32.HI R105, RZ, 0x5, R107 ;  /* 0x00000005ff697819 */ /* 0x000fe2000001146b */
[----:B------:R-:W-:Y:S01]  /*2db0*/  UISETP.GT.AND UP0, UPT, UR22, UR12, UPT ;  /* 0x0000000c1600728c */ /* 0x000fe2000bf04270 */
[----:B------:R-:W-:Y:S01]  /*2dc0*/  STL.64 [R1+0x18], R110 ;  /* 0x0000186e01007387 */ /* 0x000fe20000100a00 */
[----:B---3--:R-:W-:-:S04]  /*2dd0*/  IMAD.WIDE.U32 R2, R8, UR14, R110 ;  /* 0x0000000e08027c25 */ /* 0x008fc8000f8e006e */
[----:B------:R-:W-:Y:S01]  /*2de0*/  VIADD R0, R3, UR17 ;  /* 0x0000001103007c36 */ /* 0x000fe20008000000 */
[----:B------:R-:W-:Y:S01]  /*2df0*/  @!P4 IADD3 R3, P1, R2, UR32, RZ ;  /* 0x000000200203cc10 */ /* 0x000fe2000ff3e0ff */
[----:B------:R-:W-:Y:S01]  /*2e00*/  IMAD.WIDE.U32 R14, R28, UR6, R10 ;  /* 0x000000061c0e7c25 */ /* 0x000fe2000f8e000a */
[----:B-1----:R-:W-:Y:S01]  /*2e10*/  @!P5 LEA R6, P2, R2, R18, 0x1 ;  /* 0x000000120206d211 */ /* 0x002fe200078408ff */
[----:B----4-:R-:W1:Y:S01]  /*2e20*/  @!P3 LDC.64 R12, c[0x0][0x220] ;  /* 0x00008800ff0cbb82 */ /* 0x010e620000000a00 */
[----:B------:R-:W-:Y:S01]  /*2e30*/  @!P4 IADD3.X R5, R0, UR31, RZ, P1, !PT ;  /* 0x0000001f0005cc10 */ /* 0x000fe20008ffe4ff */
[----:B------:R-:W-:Y:S01]  /*2e40*/  IMAD R9, R4, UR6, RZ ;  /* 0x0000000604097c24 */ /* 0x000fe2000f8e02ff */
[C---:B--2---:R-:W-:Y:S01]  /*2e50*/  @!P4 LEA R4, P1, R3.reuse, R20, 0x1 ;  /* 0x000000140304c211 */ /* 0x044fe200078208ff */
[----:B------:R-:W-:Y:S01]  /*2e60*/  USHF.L.U64.HI UR17, UR8, 0x5, UR9 ;  /* 0x0000000508117899 */ /* 0x000fe20008010209 */
[----:B------:R-:W-:Y:S01]  /*2e70*/  @!P5 LEA.HI.X R7, R2, R19, R0, 0x1, P2 ;  /* 0x000000130207d211 */ /* 0x000fe200010f0c00 */
[----:B------:R-:W-:Y:S01]  /*2e80*/  IMAD R9, R28, UR7, R9 ;  /* 0x000000071c097c24 */ /* 0x000fe2000f8e0209 */
[----:B------:R-:W-:Y:S01]  /*2e90*/  @!P4 LEA.HI.X R5, R3, R21, R5, 0x1, P1 ;  /* 0x000000150305c211 */ /* 0x000fe200008f0c05 */
[----:B------:R-:W2:Y:S01]  /*2ea0*/  @!P0 LDC.64 R10, c[0x0][0x220] ;  /* 0x00008800ff0a8b82 */ /* 0x000ea20000000a00 */
[----:B------:R-:W-:Y:S01]  /*2eb0*/  UIMAD UR6, UR17, UR22, URZ ;  /* 0x00000016110672a4 */ /* 0x000fe2000f8e023f */
[----:B------:R-:W-:Y:S01]  /*2ec0*/  @!P5 LDGSTS.E.BYPASS.LTC128B.128 [R17+0x8000], desc[UR18][R6.64] ;  /* 0x080000000611dfae */ /* 0x000fe2000b901d52 */
[----:B------:R-:W-:Y:S01]  /*2ed0*/  IADD3 R239, R15, R9, RZ ;  /* 0x000000090fef7210 */ /* 0x000fe20007ffe0ff */
[----:B------:R-:W-:Y:S01]  /*2ee0*/  IMAD.MOV.U32 R238, RZ, RZ, R14 ;  /* 0x000000ffffee7224 */ /* 0x000fe200078e000e */
[----:B------:R-:W-:Y:S01]  /*2ef0*/  UIMAD UR23, UR23, UR20, UR6 ;  /* 0x00000014171772a4 */ /* 0x000fe2000f8e0206 */
[----:B------:R2:W-:Y:S01]  /*2f00*/  @!P5 LDGSTS.E.BYPASS.LTC128B.128 [R17+0x9000], desc[UR18][R6.64+0x80] ;  /* 0x090000800611dfae */ /* 0x0005e2000b901d52 */
[----:B------:R-:W-:Y:S01]  /*2f10*/  UIADD3 UR6, UR28, 0x1, -UR29 ;  /* 0x000000011c067890 */ /* 0x000fe2000fffe81d */
[----:B------:R-:W-:-:S02]  /*2f20*/  IMAD.WIDE.U32 R2, R8, UR20, R238 ;  /* 0x0000001408027c25 */ /* 0x000fc4000f8e00ee */
[----:B------:R-:W-:Y:S01]  /*2f30*/  @!P4 LDGSTS.E.BYPASS.LTC128B.128 [R16+0x8800], desc[UR18][R4.64] ;  /* 0x088000000410cfae */ /* 0x000fe2000b901d52 */
[----:B------:R-:W-:Y:S01]  /*2f40*/  UIADD3 UR30, UR6, UR30, URZ ;  /* 0x0000001e061e7290 */ /* 0x000fe2000fffe03f */
[----:B------:R-:W-:Y:S01]  /*2f50*/  VIADD R0, R3, UR23 ;  /* 0x0000001703007c36 */ /* 0x000fe20008000000 */
[----:B------:R-:W-:Y:S01]  /*2f60*/  @!P0 IADD3 R3, P1, R2, UR25, RZ ;  /* 0x0000001902038c10 */ /* 0x000fe2000ff3e0ff */
[----:B------:R3:W-:Y:S01]  /*2f70*/  @!P4 LDGSTS.E.BYPASS.LTC128B.128 [R16+0x9800], desc[UR18][R4.64+0x80] ;  /* 0x098000800410cfae */ /* 0x0007e2000b901d52 */
[----:B------:R-:W-:-:S03]  /*2f80*/  ULDC UR23, c[0x0][0x39c] ;  /* 0x0000e70000177ab9 */ /* 0x000fc60000000800 */
[----:B------:R-:W0:Y:S04]  /*2f90*/  LDGDEPBAR ;  /* 0x00000000000079af */ /* 0x000e280000000000 */
[----:B------:R-:W-:Y:S04]  /*2fa0*/  STL.64 [R1+0x30], R14 ;  /* 0x0000300e01007387 */ /* 0x000fe80000100a00 */
[----:B------:R-:W-:Y:S01]  /*2fb0*/  STL.64 [R1+0x28], R238 ;  /* 0x000028ee01007387 */ /* 0x000fe20000100a00 */
[----:B--2---:R-:W-:Y:S02]  /*2fc0*/  @!P0 LEA R6, P4, R3, R10, 0x1 ;  /* 0x0000000a03068211 */ /* 0x004fe400078808ff */
[----:B---3--:R-:W-:Y:S01]  /*2fd0*/  SHF.L.U32 R5, R24, 0x6, RZ ;  /* 0x0000000618057819 */ /* 0x008fe200000006ff */
[----:B------:R-:W-:-:S04]  /*2fe0*/  DEPBAR.LE SB0, 0x0 ;  /* 0x000080000000791a */ /* 0x000fc80000000000 */
[----:B------:R-:W-:Y:S01]  /*2ff0*/  BAR.SYNC.DEFER_BLOCKING 0x0 ;  /* 0x0000000000007b1d */ /* 0x000fe20000010000 */
[C---:B-1----:R-:W-:Y:S02]  /*3000*/  @!P3 LEA R4, P2, R2.reuse, R12, 0x1 ;  /* 0x0000000c0204b211 */ /* 0x042fe400078408ff */
[----:B------:R-:W-:Y:S02]  /*3010*/  LOP3.LUT R104, R5, 0xfffffe00, RZ, 0xc0, !PT ;  /* 0xfffffe0005687812 */ /* 0x000fe400078ec0ff */
[----:B------:R-:W-:Y:S02]  /*3020*/  @!P3 LEA.HI.X R5, R2, R13, R0, 0x1, P2 ;  /* 0x0000000d0205b211 */ /* 0x000fe400010f0c00 */
[----:B------:R-:W-:Y:S01]  /*3030*/  @!P0 IADD3.X R2, R0, UR24, RZ, P1, !PT ;  /* 0x0000001800028c10 */ /* 0x000fe20008ffe4ff */
[----:B------:R-:W-:Y:S01]  /*3040*/  IMAD R0, R33, 0x200, R26 ;  /* 0x0000020021007824 */ /* 0x000fe200078e021a */
[----:B------:R-:W-:Y:S02]  /*3050*/  LEA R8, R105, R104, 0xa ;  /* 0x0000006869087211 */ /* 0x000fe400078e50ff */
[----:B------:R-:W-:Y:S01]  /*3060*/  @!P0 LEA.HI.X R7, R3, R11, R2, 0x1, P4 ;  /* 0x0000000b03078211 */ /* 0x000fe200020f0c02 */
[----:B------:R-:W-:Y:S01]  /*3070*/  IMAD.MOV.U32 R3, RZ, RZ, 0x10 ;  /* 0x00000010ff037424 */ /* 0x000fe200078e00ff */
[----:B------:R-:W-:-:S02]  /*3080*/  IADD3 R2, R106, R8, RZ ;  /* 0x000000086a027210 */ /* 0x000fc40007ffe0ff */
[----:B------:R-:W-:Y:S02]  /*3090*/  LEA R212, R0, UR4, 0x1 ;  /* 0x0000000400d47c11 */ /* 0x000fe4000f8e08ff */
[----:B------:R-:W-:Y:S02]  /*30a0*/  LEA R214, R2, UR4, 0x1 ;  /* 0x0000000402d67c11 */ /* 0x000fe4000f8e08ff */
[----:B------:R-:W-:Y:S01]  /*30b0*/  R2P PR, R25, 0x6 ;  /* 0x0000000619007804 */ /* 0x000fe20000000000 */
[C---:B------:R-:W-:Y:S01]  /*30c0*/  VIADD R2, R212.reuse, 0x8000 ;  /* 0x00008000d4027836 */ /* 0x040fe20000000000 */
[----:B------:R-:W-:Y:S02]  /*30d0*/  MOV R0, 0xffffffe0 ;  /* 0xffffffe000007802 */ /* 0x000fe40000000f00 */
[----:B------:R-:W-:Y:S01]  /*30e0*/  IADD3 R223, R212, 0x8020, RZ ;  /* 0x00008020d4df7810 */ /* 0x000fe20007ffe0ff */
[----:B------:R-:W-:Y:S01]  /*30f0*/  @P3 STS.128 [R235+0xa000], RZ ;  /* 0x00a000ffeb003388 */ /* 0x000fe20000000c00 */
[----:B------:R-:W-:-:S02]  /*3100*/  SEL R3, R3, 0xfffffff0, !P1 ;  /* 0xfffffff003037807 */ /* 0x000fc40004800000 */
[----:B------:R-:W-:Y:S01]  /*3110*/  SEL R0, R0, 0x20, P2 ;  /* 0x0000002000007807 */ /* 0x000fe20001000000 */
[----:B------:R-:W-:Y:S01]  /*3120*/  @P3 STS.128 [R235+0xb000], RZ ;  /* 0x00b000ffeb003388 */ /* 0x000fe20000000c00 */
[----:B------:R-:W-:Y:S01]  /*3130*/  R2P PR, R35, 0x6 ;  /* 0x0000000623007804 */ /* 0x000fe20000000000 */
[--C-:B------:R-:W-:Y:S02]  /*3140*/  IMAD R216, R3, 0x2, R214.reuse ;  /* 0x0000000203d87824 */ /* 0x100fe400078e02d6 */
[----:B------:R-:W-:Y:S01]  /*3150*/  @!PT LDS RZ, [RZ] ;  /* 0x00000000fffff984 */ /* 0x000fe20000000800 */
[----:B------:R-:W-:Y:S01]  /*3160*/  @!PT LDS RZ, [RZ] ;  /* 0x00000000fffff984 */ /* 0x000fe20000000800 */
[----:B------:R-:W-:Y:S01]  /*3170*/  @!PT LDS RZ, [RZ] ;  /* 0x00000000fffff984 */ /* 0x000fe20000000800 */
[----:B------:R-:W-:Y:S01]  /*3180*/  @!P3 LDGSTS.E.BYPASS.LTC128B.128 [R235+0xa000], desc[UR18][R4.64] ;  /* 0x0a00000004ebbfae */ /* 0x000fe2000b901d52 */
[C---:B------:R-:W-:Y:S02]  /*3190*/  IMAD R222, R0.reuse, 0x2, R214 ;  /* 0x0000000200de7824 */ /* 0x040fe400078e02d6 */
[----:B------:R-:W-:Y:S01]  /*31a0*/  IMAD R220, R0, 0x2, R216 ;  /* 0x0000000200dc7824 */ /* 0x000fe200078e02d8 */
[----:B------:R-:W-:Y:S04]  /*31b0*/  @!P3 LDGSTS.E.BYPASS.LTC128B.128 [R235+0xb000], desc[UR18][R4.64+0x80] ;  /* 0x0b00008004ebbfae */ /* 0x000fe8000b901d52 */
[----:B------:R-:W-:Y:S02]  /*31c0*/  @P0 STS.128 [R235+0xa800], RZ ;  /* 0x00a800ffeb000388 */ /* 0x000fe40000000c00 */
[----:B------:R-:W-:Y:S01]  /*31d0*/  @P1 IADD3 R223, R2, -0x20, RZ ;  /* 0xffffffe002df1810 */ /* 0x000fe20007ffe0ff */
[----:B------:R-:W-:Y:S01]  /*31e0*/  IMAD.MOV.U32 R2, RZ, RZ, 0x40 ;  /* 0x00000040ff027424 */ /* 0x000fe200078e00ff */
[----:B------:R-:W-:Y:S04]  /*31f0*/  @P0 STS.128 [R235+0xb800], RZ ;  /* 0x00b800ffeb000388 */ /* 0x000fe80000000c00 */
[----:B------:R-:W-:Y:S01]  /*3200*/  @!PT LDS RZ, [RZ] ;  /* 0x00000000fffff984 */ /* 0x000fe20000000800 */
[----:B------:R-:W-:Y:S01]  /*3210*/  @!PT LDS RZ, [RZ] ;  /* 0x00000000fffff984 */ /* 0x000fe20000000800 */
[----:B------:R-:W-:Y:S01]  /*3220*/  @!PT LDS RZ, [RZ] ;  /* 0x00000000fffff984 */ /* 0x000fe20000000800 */
[----:B------:R-:W-:Y:S01]  /*3230*/  @!P0 LDGSTS.E.BYPASS.LTC128B.128 [R235+0xa800], desc[UR18][R6.64] ;  /* 0x0a80000006eb8fae */ /* 0x000fe2000b901d52 */
[----:B------:R-:W-:-:S03]  /*3240*/  SEL R2, R2, 0xffffffc0, !P2 ;  /* 0xffffffc002027807 */ /* 0x000fc60005000000 */
[----:B------:R1:W-:Y:S01]  /*3250*/  @!P0 LDGSTS.E.BYPASS.LTC128B.128 [R235+0xb800], desc[UR18][R6.64+0x80] ;  /* 0x0b80008006eb8fae */ /* 0x0003e2000b901d52 */
[----:B------:R-:W-:Y:S02]  /*3260*/  IADD3 R221, R212, R2, RZ ;  /* 0x00000002d4dd7210 */ /* 0x000fe40007ffe0ff */
[----:B------:R-:W-:Y:S01]  /*3270*/  IADD3 R219, R2, R223, RZ ;  /* 0x000000df02db7210 */ /* 0x000fe20007ffe0ff */
[----:B------:R-:W-:Y:S01]  /*3280*/  LDSM.16.M88.4 R8, [R214] ;  /* 0x00000000d608783b */ /* 0x000fe20000000200 */
[----:B------:R-:W-:-:S03]  /*3290*/  PLOP3.LUT P0, PT, PT, PT, UP0, 0x80, 0x0 ;  /* 0x000000000000781c */ /* 0x000fc60003f0f008 */
[----:B------:R-:W2:Y:S04]  /*32a0*/  LDSM.16.M88.4 R28, [R212+0x8000] ;  /* 0x00800000d41c783b */ /* 0x000ea80000000200 */
[----:B------:R-:W-:Y:S04]  /*32b0*/  LDSM.16.M88.4 R16, [R216] ;  /* 0x00000000d810783b */ /* 0x000fe80000000200 */
[----:B------:R-:W-:Y:S04]  /*32c0*/  LDSM.16.M88.4 R40, [R223] ;  /* 0x00000000df28783b */ /* 0x000fe80000000200 */
[----:B------:R-:W3:Y:S04]  /*32d0*/  LDSM.16.M88.4 R32, [R212+0x8800] ;  /* 0x00880000d420783b */ /* 0x000ee80000000200 */
[----:B------:R-:W-:Y:S04]  /*32e0*/  LDSM.16.M88.4 R12, [R216+0x2000] ;  /* 0x00200000d80c783b */ /* 0x000fe80000000200 */
[----:B-1----:R-:W1:Y:S04]  /*32f0*/  LDSM.16.M88.4 R4, [R214+0x2000] ;  /* 0x00200000d604783b */ /* 0x002e680000000200 */
[----:B------:R-:W-:Y:S04]  /*3300*/  LDSM.16.M88.4 R48, [R221+0x8000] ;  /* 0x00800000dd30783b */ /* 0x000fe80000000200 */
[----:B------:R-:W4:Y:S04]  /*3310*/  LDSM.16.M88.4 R24, [R222] ;  /* 0x00000000de18783b */ /* 0x000f280000000200 */
[----:B------:R-:W5:Y:S04]  /*3320*/  LDSM.16.M88.4 R44, [R223+0x800] ;  /* 0x00080000df2c783b */ /* 0x000f680000000200 */
[----:B------:R-:W-:Y:S01]  /*3330*/  LDSM.16.M88.4 R88, [R219] ;  /* 0x00000000db58783b */ /* 0x000fe20000000200 */
[C---:B--2---:R-:W-:Y:S03]  /*3340*/  HMMA.16816.F32.BF16 R20, R8.reuse, R28, RZ ;  /* 0x0000001c0814723c */ /* 0x044fe600000418ff */
[----:B------:R-:W-:Y:S04]  /*3350*/  LDSM.16.M88.4 R36, [R220] ;  /* 0x00000000dc24783b */ /* 0x000fe80000000200 */
[----:B------:R-:W-:Y:S01]  /*3360*/  LDSM.16.M88.4 R92, [R212+0x9000] ;  /* 0x00900000d45c783b */ /* 0x000fe20000000200 */
[C---:B------:R-:W-:Y:S03]  /*3370*/  HMMA.16816.F32.BF16 R80, R8.reuse, R30, RZ ;  /* 0x0000001e0850723c */ /* 0x040fe600000418ff */
[----:B------:R-:W-:Y:S03]  /*3380*/  LDSM.16.M88.4 R100, [R223+0x1000] ;  /* 0x00100000df64783b */ /* 0x000fe60000000200 */
[C---:B---3--:R-:W-:Y:S01]  /*3390*/  HMMA.16816.F32.BF16 R72, R8.reuse, R32, RZ ;  /* 0x000000200848723c */ /* 0x048fe200000418ff */
[----:B------:R-:W0:Y:S05]  /*33a0*/  LDGDEPBAR ;  /* 0x00000000000079af */ /* 0x000e2a0000000000 */
[----:B------:R-:W-:Y:S01]  /*33b0*/  HMMA.16816.F32.BF16 R76, R8, R34, RZ ;  /* 0x00000022084c723c */ /* 0x000fe200000418ff */
[----:B------:R-:W-:Y:S05]  /*33c0*/  LDSM.16.M88.4 R8, [R221+0x8800] ;  /* 0x00880000dd08783b */ /* 0x000fea0000000200 */
[----:B-1----:R-:W-:Y:S06]  /*33d0*/  HMMA.16816.F32.BF16 R52, R4, R28, RZ ;  /* 0x0000001c0434723c */ /* 0x002fec00000418ff */
[----:B------:R-:W-:Y:S01]  /*33e0*/  HMMA.16816.F32.BF16 R56, R16, R40, R20 ;  /* 0x000000281038723c */ /* 0x000fe20000041814 */
[----:B------:R-:W1:Y:S05]  /*33f0*/  LDSM.16.M88.4 R20, [R222+0x2000] ;  /* 0x00200000de14783b */ /* 0x000e6a0000000200 */
[C---:B------:R-:W-:Y:S06]  /*3400*/  HMMA.16816.F32.BF16 R64, R4.reuse, R30, RZ ;  /* 0x0000001e0440723c */ /* 0x040fec00000418ff */
[C---:B------:R-:W-:Y:S06]  /*3410*/  HMMA.16816.F32.BF16 R60, R4.reuse, R32, RZ ;  /* 0x00000020043c723c */ /* 0x040fec00000418ff */
[----:B------:R-:W-:Y:S01]  /*3420*/  HMMA.16816.F32.BF16 R68, R4, R34, RZ ;  /* 0x000000220444723c */ /* 0x000fe200000418ff */
[----:B------:R-:W2:Y:S04]  /*3430*/  LDSM.16.M88.4 R4, [R220+0x2000] ;  /* 0x00200000dc04783b */ /* 0x000ea80000000200 */
[----:B------:R-:W3:Y:S01]  /*3440*/  LDSM.16.M88.4 R32, [R214+0x4000] ;  /* 0x00400000d620783b */ /* 0x000ee20000000200 */
[----:B------:R-:W-:Y:S06]  /*3450*/  HMMA.16816.F32.BF16 R28, R12, R40, R52 ;  /* 0x000000280c1c723c */ /* 0x000fec0000041834 */
[----:B----4-:R-:W-:Y:S06]  /*3460*/  HMMA.16816.F32.BF16 R52, R24, R48, R56 ;  /* 0x000000301834723c */ /* 0x010fec0000041838 */
[C---:B------:R-:W-:Y:S06]  /*3470*/  HMMA.16816.F32.BF16 R84, R12.reuse, R42, R64 ;  /* 0x0000002a0c54723c */ /* 0x040fec0000041840 */
[C---:B-----5:R-:W-:Y:S06]  /*3480*/  HMMA.16816.F32.BF16 R96, R12.reuse, R44, R60 ;  /* 0x0000002c0c60723c */ /* 0x060fec000004183c */
[----:B------:R-:W-:Y:S01]  /*3490*/  HMMA.16816.F32.BF16 R60, R12, R46, R68 ;  /* 0x0000002e0c3c723c */ /* 0x000fe20000041844 */
[----:B------:R-:W-:Y:S05]  /*34a0*/  LDSM.16.M88.4 R12, [R214+0x6000] ;  /* 0x00600000d60c783b */ /* 0x000fea0000000200 */
[C---:B------:R-:W-:Y:S06]  /*34b0*/  HMMA.16816.F32.BF16 R64, R16.reuse, R44, R72 ;  /* 0x0000002c1040723c */ /* 0x040fec0000041848 */
[C---:B------:R-:W-:Y:S01]  /*34c0*/  HMMA.16816.F32.BF16 R56, R16.reuse, R42, R80 ;  /* 0x0000002a1038723c */ /* 0x040fe20000041850 */
[----:B------:R-:W-:Y:S05]  /*34d0*/  LDSM.16.M88.4 R80, [R219+0x1000] ;  /* 0x00100000db50783b */ /* 0x000fea0000000200 */
[----:B------:R-:W-:Y:S01]  /*34e0*/  HMMA.16816.F32.BF16 R44, R16, R46, R76 ;  /* 0x0000002e102c723c */ /* 0x000fe2000004184c */
[----:B------:R-:W4:Y:S05]  /*34f0*/  LDSM.16.M88.4 R16, [R219+0x800] ;  /* 0x00080000db10783b */ /* 0x000f2a0000000200 */
[----:B-1----:R-:W-:Y:S01]  /*3500*/  HMMA.16816.F32.BF16 R40, R20, R48, R28 ;  /* 0x000000301428723c */ /* 0x002fe2000004181c */
[----:B------:R-:W1:Y:S05]  /*3510*/  LDSM.16.M88.4 R28, [R216+0x4000] ;  /* 0x00400000d81c783b */ /* 0x000e6a0000000200 */
[----:B------:R-:W-:Y:S06]  /*3520*/  HMMA.16816.F32.BF16 R52, R36, R88, R52 ;  /* 0x000000582434723c */ /* 0x000fec0000041834 */
[C---:B------:R-:W-:Y:S01]  /*3530*/  HMMA.16816.F32.BF16 R72, R20.reuse, R50, R84 ;  /* 0x000000321448723c */ /* 0x040fe20000041854 */
[----:B------:R-:W-:Y:S05]  /*3540*/  LDSM.16.M88.4 R84, [R221+0x9000] ;  /* 0x00900000dd54783b */ /* 0x000fea0000000200 */
[C---:B------:R-:W-:Y:S06]  /*3550*/  HMMA.16816.F32.BF16 R76, R20.reuse, R8, R96 ;  /* 0x00000008144c723c */ /* 0x040fec0000041860 */
[----:B------:R-:W-:Y:S01]  /*3560*/  HMMA.16816.F32.BF16 R68, R20, R10, R60 ;  /* 0x0000000a1444723c */ /* 0x000fe2000004183c */
[----:B------:R-:W-:Y:S05]  /*3570*/  LDSM.16.M88.4 R20, [R222+0x4000] ;  /* 0x00400000de14783b */ /* 0x000fea0000000200 */
[C---:B------:R-:W-:Y:S06]  /*3580*/  HMMA.16816.F32.BF16 R60, R24.reuse, R50, R56 ;  /* 0x00000032183c723c */ /* 0x040fec0000041838 */
[C---:B------:R-:W-:Y:S06]  /*3590*/  HMMA.16816.F32.BF16 R56, R24.reuse, R8, R64 ;  /* 0x000000081838723c */ /* 0x040fec0000041840 */
[----:B------:R-:W-:Y:S01]  /*35a0*/  HMMA.16816.F32.BF16 R44, R24, R10, R44 ;  /* 0x0000000a182c723c */ /* 0x000fe2000004182c */
[----:B------:R-:W-:Y:S05]  /*35b0*/  LDSM.16.M88.4 R24, [R216+0x6000] ;  /* 0x00600000d818783b */ /* 0x000fea0000000200 */
[----:B--2---:R-:W-:Y:S01]  /*35c0*/  HMMA.16816.F32.BF16 R8, R4, R88, R40 ;  /* 0x000000580408723c */ /* 0x004fe20000041828 */
[----:B------:R-:W2:Y:S05]  /*35d0*/  LDSM.16.M88.4 R40, [R212+0x9800] ;  /* 0x00980000d428783b */ /* 0x000eaa0000000200 */
[----:B---3--:R-:W-:Y:S06]  /*35e0*/  HMMA.16816.F32.BF16 R48, R32, R92, R52 ;  /* 0x0000005c2030723c */ /* 0x008fec0000041834 */
[C---:B------:R-:W-:Y:S06]  /*35f0*/  HMMA.16816.F32.BF16 R72, R4.reuse, R90, R72 ;  /* 0x0000005a0448723c */ /* 0x040fec0000041848 */
[C---:B----4-:R-:W-:Y:S06]  /*3600*/  HMMA.16816.F32.BF16 R76, R4.reuse, R16, R76 ;  /* 0x00000010044c723c */ /* 0x050fec000004184c */
[----:B------:R-:W-:Y:S06]  /*3610*/  HMMA.16816.F32.BF16 R64, R4, R18, R68 ;  /* 0x000000120440723c */ /* 0x000fec0000041844 */
[C---:B------:R-:W-:Y:S06]  /*3620*/  HMMA.16816.F32.BF16 R52, R36.reuse, R16, R56 ;  /* 0x000000102434723c */ /* 0x040fec0000041838 */
[C---:B------:R-:W-:Y:S06]  /*3630*/  HMMA.16816.F32.BF16 R68, R36.reuse, R90, R60 ;  /* 0x0000005a2444723c */ /* 0x040fec000004183c */
[----:B------:R-:W-:Y:S01]  /*3640*/  HMMA.16816.F32.BF16 R44, R36, R18, R44 ;  /* 0x00000012242c723c */ /* 0x000fe2000004182c */
[----:B------:R-:W3:Y:S04]  /*3650*/  LDSM.16.M88.4 R36, [R223+0x1800] ;  /* 0x00180000df24783b */ /* 0x000ee80000000200 */
[----:B------:R-:W-:Y:S01]  /*3660*/  LDSM.16.M88.4 R16, [R220+0x4000] ;  /* 0x00400000dc10783b */ /* 0x000fe20000000200 */
[----:B------:R-:W-:Y:S03]  /*3670*/  HMMA.16816.F32.BF16 R4, R12, R92, R8 ;  /* 0x0000005c0c04723c */ /* 0x000fe60000041808 */
[----:B------:R-:W4:Y:S03]  /*3680*/  LDSM.16.M88.4 R8, [R222+0x6000] ;  /* 0x00600000de08783b */ /* 0x000f260000000200 */
[----:B-1----:R-:W-:Y:S06]  /*3690*/  HMMA.16816.F32.BF16 R48, R28, R100, R48 ;  /* 0x000000641c30723c */ /* 0x002fec0000041830 */
[C---:B------:R-:W-:Y:S06]  /*36a0*/  HMMA.16816.F32.BF16 R72, R12.reuse, R94, R72 ;  /* 0x0000005e0c48723c */ /* 0x040fec0000041848 */
[C---:B--2---:R-:W-:Y:S06]  /*36b0*/  HMMA.16816.F32.BF16 R76, R12.reuse, R40, R76 ;  /* 0x000000280c4c723c */ /* 0x044fec000004184c */
[----:B------:R-:W-:Y:S06]  /*36c0*/  HMMA.16816.F32.BF16 R60, R12, R42, R64 ;  /* 0x0000002a0c3c723c */ /* 0x000fec0000041840 */
[C---:B------:R-:W-:Y:S06]  /*36d0*/  HMMA.16816.F32.BF16 R56, R32.reuse, R40, R52 ;  /* 0x000000282038723c */ /* 0x040fec0000041834 */
[C---:B------:R-:W-:Y:S06]  /*36e0*/  HMMA.16816.F32.BF16 R64, R32.reuse, R94, R68 ;  /* 0x0000005e2040723c */ /* 0x040fec0000041844 */
[----:B------:R-:W-:Y:S01]  /*36f0*/  HMMA.16816.F32.BF16 R40, R32, R42, R44 ;  /* 0x0000002a2028723c */ /* 0x000fe2000004182c */
[----:B------:R-:W1:Y:S05]  /*3700*/  LDSM.16.M88.4 R32, [R221+0x9800] ;  /* 0x00980000dd20783b */ /* 0x000e6a0000000200 */
[----:B------:R-:W-:Y:S01]  /*3710*/  HMMA.16816.F32.BF16 R12, R24, R100, R4 ;  /* 0x00000064180c723c */ /* 0x000fe20000041804 */
[----:B------:R-:W2:Y:S05]  /*3720*/  LDSM.16.M88.4 R4, [R220+0x6000] ;  /* 0x00600000dc04783b */ /* 0x000eaa0000000200 */
[----:B------:R-:W-:Y:S06]  /*3730*/  HMMA.16816.F32.BF16 R44, R20, R84, R48 ;  /* 0x00000054142c723c */ /* 0x000fec0000041830 */
[C---:B------:R-:W-:Y:S06]  /*3740*/  HMMA.16816.F32.BF16 R48, R24.reuse, R102, R72 ;  /* 0x000000661830723c */ /* 0x040fec0000041848 */
[C---:B---3--:R-:W-:Y:S06]  /*3750*/  HMMA.16816.F32.BF16 R72, R24.reuse, R36, R76 ;  /* 0x000000241848723c */ /* 0x048fec000004184c */
[----:B------:R-:W-:Y:S06]  /*3760*/  HMMA.16816.F32.BF16 R52, R24, R38, R60 ;  /* 0x000000261834723c */ /* 0x000fec000004183c */
[----:B----4-:R-:W-:Y:S01]  /*3770*/  HMMA.16816.F32.BF16 R24, R8, R84, R12 ;  /* 0x000000540818723c */ /* 0x010fe2000004180c */
[----:B------:R-:W3:Y:S01]  /*3780*/  LDSM.16.M88.4 R12, [R219+0x1800] ;  /* 0x00180000db0c783b */ /* 0x000ee20000000200 */
[----:B------:R-:W-:-:S04]  /*3790*/  DEPBAR.LE SB0, 0x0 ;  /* 0x000080000000791a */ /* 0x000fc80000000000 */
[----:B------:R-:W-:Y:S06]  /*37a0*/  HMMA.16816.F32.BF16 R60, R28, R36, R56 ;  /* 0x000000241c3c723c */ /* 0x000fec0000041838 */
[----:B------:R-:W-:Y:S06]  /*37b0*/  HMMA.16816.F32.BF16 R68, R16, R80, R44 ;  /* 0x000000501044723c */ /* 0x000fec000004182c */
[C---:B------:R-:W-:Y:S06]  /*37c0*/  HMMA.16816.F32.BF16 R64, R28.reuse, R102, R64 ;  /* 0x000000661c40723c */ /* 0x040fec0000041840 */
[----:B------:R-:W-:Y:S06]  /*37d0*/  HMMA.16816.F32.BF16 R56, R28, R38, R40 ;  /* 0x000000261c38723c */ /* 0x000fec0000041828 */
[C---:B------:R-:W-:Y:S06]  /*37e0*/  HMMA.16816.F32.BF16 R28, R8.reuse, R86, R48 ;  /* 0x00000056081c723c */ /* 0x040fec0000041830 */
[----:B-1----:R-:W-:Y:S01]  /*37f0*/  HMMA.16816.F32.BF16 R44, R8, R32, R72 ;  /* 0x00000020082c723c */ /* 0x002fe20000041848 */
[----:B------:R-:W-:-:S05]  /*3800*/  FMUL.FTZ R2, R68, UR23 ;  /* 0x0000001744027c20 */ /* 0x000fca0008410000 */
[----:B------:R-:W-:Y:S06]  /*3810*/  HMMA.16816.F32.BF16 R40, R8, R34, R52 ;  /* 0x000000220828723c */ /* 0x000fec0000041834 */
[C---:B------:R-:W-:Y:S06]  /*3820*/  HMMA.16816.F32.BF16 R52, R20.reuse, R32, R60 ;  /* 0x000000201434723c */ /* 0x040fec000004183c */
[----:B------:R-:W-:Y:S06]  /*3830*/  HMMA.16816.F32.BF16 R48, R20, R86, R64 ;  /* 0x000000561430723c */ /* 0x000fec0000041840 */
[----:B--2---:R-:W-:Y:S06]  /*3840*/  HMMA.16816.F32.BF16 R36, R4, R80, R24 ;  /* 0x000000500424723c */ /* 0x004fec0000041818 */
[----:B------:R-:W-:Y:S01]  /*3850*/  HMMA.16816.F32.BF16 R20, R20, R34, R56 ;  /* 0x000000221414723c */ /* 0x000fe20000041838 */
[----:B------:R1:W2:Y:S05]  /*3860*/  MUFU.TANH R57, R2 ;  /* 0x0000000200397308 */ /* 0x0002aa0000002400 */
[C---:B------:R-:W-:Y:S06]  /*3870*/  HMMA.16816.F32.BF16 R8, R4.reuse, R82, R28 ;  /* 0x000000520408723c */ /* 0x040fec000004181c */
[----:B---3--:R-:W-:Y:S01]  /*3880*/  HMMA.16816.F32.BF16 R24, R4, R12, R44 ;  /* 0x0000000c0418723c */ /* 0x008fe2000004182c */
[----:B------:R-:W-:Y:S01]  /*3890*/  FMUL.FTZ R29, R71, UR23 ;  /* 0x00000017471d7c20 */ /* 0x000fe20008410000 */
[----:B-1----:R-:W-:-:S04]  /*38a0*/  FMUL.FTZ R2, R69, UR23 ;  /* 0x0000001745027c20 */ /* 0x002fc80008410000 */
[----:B------:R-:W-:Y:S01]  /*38b0*/  HMMA.16816.F32.BF16 R4, R4, R14, R40 ;  /* 0x0000000e0404723c */ /* 0x000fe20000041828 */
[----:B------:R-:W-:Y:S01]  /*38c0*/  FMUL.FTZ R36, R36, UR23 ;  /* 0x0000001724247c20 */ /* 0x000fe20008410000 */
[----:B------:R-:W-:Y:S01]  /*38d0*/  FMUL.FTZ R28, R37, UR23 ;  /* 0x00000017251c7c20 */ /* 0x000fe20008410000 */
[----:B------:R1:W3:Y:S03]  /*38e0*/  MUFU.TANH R56, R2 ;  /* 0x0000000200387308 */ /* 0x0002e60000002400 */
[C---:B------:R-:W-:Y:S05]  /*38f0*/  HMMA.16816.F32.BF16 R52, R16.reuse, R12, R52 ;  /* 0x0000000c1034723c */ /* 0x040fea0000041834 */
[----:B------:R-:W4:Y:S01]  /*3900*/  MUFU.TANH R31, R36 ;  /* 0x00000024001f7308 */ /* 0x000f220000002400 */
[----:B------:R-:W-:Y:S01]  /*3910*/  HMMA.16816.F32.BF16 R48, R16, R82, R48 ;  /* 0x000000521030723c */ /* 0x000fe20000041830 */
[----:B------:R-:W-:Y:S01]  /*3920*/  FMUL.FTZ R12, R38, UR23 ;  /* 0x00000017260c7c20 */ /* 0x000fe20008410000 */
[----:B------:R-:W-:-:S04]  /*3930*/  FMUL.FTZ R8, R8, UR23 ;  /* 0x0000001708087c20 */ /* 0x000fc80008410000 */
[----:B------:R-:W-:Y:S01]  /*3940*/  FMUL.FTZ R27, R27, UR23 ;  /* 0x000000171b1b7c20 */ /* 0x000fe20008410000 */
[----:B------:R-:W2:Y:S01]  /*3950*/  MUFU.TANH R30, R28 ;  /* 0x0000001c001e7308 */ /* 0x000ea20000002400 */
[----:B-1----:R-:W-:-:S07]  /*3960*/  FMUL.FTZ R2, R70, UR23 ;  /* 0x0000001746027c20 */ /* 0x002fce0008410000 */
[----:B------:R1:W1:Y:S08]  /*3970*/  MUFU.TANH R45, R2 ;  /* 0x00000002002d7308 */ /* 0x0002700000002400 */
[----:B------:R5:W2:Y:S01]  /*3980*/  MUFU.TANH R28, R12 ;  /* 0x0000000c001c7308 */ /* 0x000aa20000002400 */
[----:B-1----:R-:W-:-:S04]  /*3990*/  LOP3.LUT R2, R107, 0xffffffe0, RZ, 0xc0, !PT ;  /* 0xffffffe06b027812 */ /* 0x002fc800078ec0ff */
[----:B------:R-:W-:Y:S01]  /*39a0*/  IADD3 R2, -R2, R108, RZ ;  /* 0x0000006c02027210 */ /* 0x000fe20007ffe1ff */
[----:B------:R-:W-:-:S03]  /*39b0*/  IMAD.SHL.U32 R108, R108, 0x2, RZ ;  /* 0x000000026c6c7824 */ /* 0x000fc600078e00ff */
[----:B------:R-:W-:Y:S01]  /*39c0*/  SHF.R.S32.HI R13, RZ, 0x1f, R2 ;  /* 0x0000001fff0d7819 */ /* 0x000fe20000011402 */
[----:B-----5:R-:W-:Y:S01]  /*39d0*/  FMUL.FTZ R12, R25, UR23 ;  /* 0x00000017190c7c20 */ /* 0x020fe20008410000 */
[----:B------:R-:W-:Y:S02]  /*39e0*/  LOP3.LUT R251, R108, 0x6, RZ, 0xc0, !PT ;  /* 0x000000066cfb7812 */ /* 0x000fe400078ec0ff */
[----:B------:R-:W-:Y:S01]  /*39f0*/  LEA.HI R13, R13, R2, RZ, 0x2 ;  /* 0x000000020d0d7211 */ /* 0x000fe200078f10ff */
[----:B------:R-:W-:Y:S02]  /*3a00*/  FMUL.FTZ R2, R39, UR23 ;  /* 0x0000001727027c20 */ /* 0x000fe40008410000 */
[----:B------:R-:W-:Y:S01]  /*3a10*/  HMMA.16816.F32.BF16 R36, R16, R14, R20 ;  /* 0x0000000e1024723c */ /* 0x000fe20000041814 */
[----:B------:R1:W1:Y:S06]  /*3a20*/  MUFU.TANH R20, R8 ;  /* 0x0000000800147308 */ /* 0x00026c0000002400 */
[----:B------:R-:W-:Y:S01]  /*3a30*/  FMUL.FTZ R17, R26, UR23 ;  /* 0x000000171a117c20 */ /* 0x000fe20008410000 */
[----:B------:R-:W-:Y:S01]  /*3a40*/  FMUL.FTZ R16, R4, UR23 ;  /* 0x0000001704107c20 */ /* 0x000fe20008410000 */
[----:B------:R5:W2:Y:S01]  /*3a50*/  MUFU.TANH R22, R2 ;  /* 0x0000000200167308 */ /* 0x000aa20000002400 */
[----:B------:R-:W-:Y:S01]  /*3a60*/  FMUL.FTZ R18, R5, UR23 ;  /* 0x0000001705127c20 */ /* 0x000fe20008410000 */
[----:B------:R-:W-:Y:S01]  /*3a70*/  FMUL.FTZ R23, R6, UR23 ;  /* 0x0000001706177c20 */ /* 0x000fe20008410000 */
[----:B-1----:R-:W-:Y:S01]  /*3a80*/  MOV R8, UR22 ;  /* 0x0000001600087c02 */ /* 0x002fe20008000f00 */
[----:B-----5:R-:W-:Y:S01]  /*3a90*/  FMUL.FTZ R2, R9, UR23 ;  /* 0x0000001709027c20 */ /* 0x020fe20008410000 */
[----:B------:R-:W-:Y:S01]  /*3aa0*/  FMUL.FTZ R9, R10, UR23 ;  /* 0x000000170a097c20 */ /* 0x000fe20008410000 */
[----:B------:R-:W-:Y:S01]  /*3ab0*/  FMUL.FTZ R10, R11, UR23 ;  /* 0x000000170b0a7c20 */ /* 0x000fe20008410000 */
[----:B------:R-:W-:Y:S01]  /*3ac0*/  FMUL.FTZ R11, R24, UR23 ;  /* 0x00000017180b7c20 */ /* 0x000fe20008410000 */
[----:B------:R1:W1:Y:S01]  /*3ad0*/  MUFU.TANH R19, R2 ;  /* 0x0000000200137308 */ /* 0x0002620000002400 */
[----:B------:R-:W-:Y:S01]  /*3ae0*/  FMUL.FTZ R24, R7, UR23 ;  /* 0x0000001707187c20 */ /* 0x000fe20008410000 */
[----:B------:R-:W-:Y:S06]  /*3af0*/  BAR.SYNC.DEFER_BLOCKING 0x0 ;  /* 0x0000000000007b1d */ /* 0x000fec0000010000 */
[----:B--234-:R-:W-:Y:S05]  /*3b00*/  @!P0 BRA `(.L_x_2375) ;  /* 0x0000000000588947 */ /* 0x01cfea0003800000 */
[----:B------:R-:W-:-:S04]  /*3b10*/  UIADD3 UR7, UR21, -0x2, URZ ;  /* 0xfffffffe15077890 */ /* 0x000fc8000fffe03f */
[----:B------:R-:W-:Y:S02]  /*3b20*/  USHF.R.S32.HI UR6, URZ, 0x1f, UR7 ;  /* 0x0000001f3f067899 */ /* 0x000fe40008011407 */
[----:B------:R-:W-:Y:S01]  /*3b30*/  UIMAD UR33, UR13, UR7, URZ ;  /* 0x000000070d2172a4 */ /* 0x000fe2000f8e023f */
[----:B-1----:R-:W-:-:S03]  /*3b40*/  IMAD.U32 R2, RZ, RZ, UR7 ;  /* 0x00000007ff027e24 */ /* 0x002fc6000f8e00ff */
        /* <DEDUP_REMOVED lines=18> */
.L_x_2375:
[----:B--2---:R-:W-:Y:S01]  /*3c70*/  LEA R4, R105, UR27, 0x4 ;  /* 0x0000001b69047c11 */ /* 0x004fe2000f8e20ff */
[----:B------:R-:W-:Y:S01]  /*3c80*/  IMAD.U32 R25, RZ, RZ, UR30 ;  /* 0x0000001eff197e24 */ /* 0x000fe2000f8e00ff */
[----:B------:R-:W-:Y:S01]  /*3c90*/  SHF.R.S32.HI R5, RZ, 0x2, R13 ;  /* 0x00000002ff057819 */ /* 0x000fe2000001140d */
[----:B-1----:R-:W-:Y:S01]  /*3ca0*/  IMAD R2, R8, 0x20, R251 ;  /* 0x0000002008027824 */ /* 0x002fe200078e02fb */
[----:B------:R-:W-:Y:S01]  /*3cb0*/  UIADD3 UR29, UR28, -UR26, -UR29 ;  /* 0x8000001a1c1d7290 */ /* 0x000fe2000fffe81d */
[----:B------:R-:W-:Y:S02]  /*3cc0*/  MUFU.TANH R14, R9 ;  /* 0x00000009000e7308 */ /* 0x000fe40000002400 */
[----:B------:R-:W-:Y:S01]  /*3cd0*/  IMAD.IADD R4, R5, 0x1, R4 ;  /* 0x0000000105047824 */ /* 0x000fe200078e0204 */
[----:B------:R1:W-:Y:S01]  /*3ce0*/  STL [R1+0x38], R5 ;  /* 0x0000380501007387 */ /* 0x0003e20000100800 */
[----:B------:R-:W-:Y:S01]  /*3cf0*/  VIADD R32, R2, 0x1 ;  /* 0x0000000102207836 */ /* 0x000fe20000000000 */
[----:B------:R-:W-:Y:S01]  /*3d00*/  ULDC UR26, c[0x0][0x2ec] ;  /* 0x0000bb00001a7ab9 */ /* 0x000fe20000000800 */
[----:B------:R-:W-:Y:S01]  /*3d10*/  VIADD R7, R4, 0x40 ;  /* 0x0000004004077836 */ /* 0x000fe20000000000 */
[----:B------:R-:W-:Y:S01]  /*3d20*/  IADD3 R6, R25, 0x48, R4 ;  /* 0x0000004819067810 */ /* 0x000fe20007ffe004 */
[C---:B------:R-:W-:Y:S01]  /*3d30*/  VIADD R26, R2.reuse, 0x8 ;  /* 0x00000008021a7836 */ /* 0x040fe20000000000 */
[----:B------:R-:W2:Y:S01]  /*3d40*/  MUFU.TANH R9, R11 ;  /* 0x0000000b00097308 */ /* 0x000ea20000002400 */
[C---:B------:R-:W-:Y:S01]  /*3d50*/  VIADD R34, R2.reuse, 0x9 ;  /* 0x0000000902227836 */ /* 0x040fe20000000000 */
[----:B------:R-:W-:Y:S01]  /*3d60*/  VIADDMNMX R230, R7, UR29, RZ, !PT ;  /* 0x0000001d07e67c46 */ /* 0x000fe2000f8001ff */
[----:B------:R-:W-:Y:S01]  /*3d70*/  VIADD R33, R2, 0x10 ;  /* 0x0000001002217836 */ /* 0x000fe20000000000 */
[----:B------:R-:W-:Y:S01]  /*3d80*/  VIMNMX R233, R6, UR28, PT ;  /* 0x0000001c06e97c48 */ /* 0x000fe2000bfe0100 */
[C---:B------:R-:W-:Y:S01]  /*3d90*/  VIADD R8, R4.reuse, 0x48 ;  /* 0x0000004804087836 */ /* 0x040fe20000000000 */
[----:B------:R-:W-:Y:S01]  /*3da0*/  VIADDMNMX R228, R4, UR29, RZ, !PT ;  /* 0x0000001d04e47c46 */ /* 0x000fe2000f8001ff */
[C---:B------:R-:W-:Y:S01]  /*3db0*/  VIADD R40, R2.reuse, 0x11 ;  /* 0x0000001102287836 */ /* 0x040fe20000000000 */
[----:B------:R-:W3:Y:S01]  /*3dc0*/  MUFU.TANH R6, R12 ;  /* 0x0000000c00067308 */ /* 0x000ee20000002400 */
[----:B------:R-:W-:Y:S01]  /*3dd0*/  VIADD R35, R2, 0x18 ;  /* 0x0000001802237836 */ /* 0x000fe20000000000 */
[----:B------:R-:W-:Y:S01]  /*3de0*/  VIADDMNMX R229, R8, UR29, RZ, !PT ;  /* 0x0000001d08e57c46 */ /* 0x000fe2000f8001ff */
[C---:B------:R-:W-:Y:S01]  /*3df0*/  VIADD R41, R2.reuse, 0x19 ;  /* 0x0000001902297836 */ /* 0x040fe20000000000 */
[-C--:B------:R-:W-:Y:S01]  /*3e00*/  ISETP.GE.AND P5, PT, R2, R233.reuse, PT ;  /* 0x000000e90200720c */ /* 0x080fe20003fa6270 */
[----:B------:R-:W-:Y:S01]  /*3e10*/  VIADD R227, R4, 0x8 ;  /* 0x0000000804e37836 */ /* 0x000fe20000000000 */
[----:B------:R-:W-:-:S02]  /*3e20*/  ISETP.GE.AND P4, PT, R32, R233, PT ;  /* 0x000000e92000720c */ /* 0x000fc40003f86270 */
[----:B------:R4:W-:Y:S01]  /*3e30*/  MUFU.TANH R12, R17 ;  /* 0x00000011000c7308 */ /* 0x0009e20000002400 */
[----:B------:R-:W-:Y:S02]  /*3e40*/  ISETP.LT.OR P5, PT, R2, R229, P5 ;  /* 0x000000e50200720c */ /* 0x000fe40002fa1670 */
[----:B-1----:R-:W-:Y:S02]  /*3e50*/  IADD3 R5, R25, 0x40, R4 ;  /* 0x0000004019057810 */ /* 0x002fe40007ffe004 */
[----:B------:R-:W-:Y:S02]  /*3e60*/  ISETP.GE.AND P6, PT, R26, R233, PT ;  /* 0x000000e91a00720c */ /* 0x000fe40003fc6270 */
[----:B------:R-:W-:Y:S01]  /*3e70*/  VIMNMX R234, R5, UR28, PT ;  /* 0x0000001c05ea7c48 */ /* 0x000fe2000bfe0100 */
[----:B------:R1:W5:Y:S01]  /*3e80*/  MUFU.TANH R7, R16 ;  /* 0x0000001000077308 */ /* 0x0003620000002400 */
[----:B------:R-:W-:Y:S02]  /*3e90*/  ISETP.LT.OR P4, PT, R32, R229, P4 ;  /* 0x000000e52000720c */ /* 0x000fe40002781670 */
[----:B------:R-:W-:-:S02]  /*3ea0*/  ISETP.GE.AND P2, PT, R2, R234, PT ;  /* 0x000000ea0200720c */ /* 0x000fc40003f46270 */
[----:B------:R-:W-:Y:S02]  /*3eb0*/  ISETP.GE.AND P1, PT, R32, R234, PT ;  /* 0x000000ea2000720c */ /* 0x000fe40003f26270 */
[----:B------:R-:W-:Y:S01]  /*3ec0*/  ISETP.LT.OR P2, PT, R2, R230, P2 ;  /* 0x000000e60200720c */ /* 0x000fe20001741670 */
[----:B------:R-:W5:Y:S01]  /*3ed0*/  MUFU.TANH R8, R18 ;  /* 0x0000001200087308 */ /* 0x000f620000002400 */
[----:B------:R-:W-:Y:S02]  /*3ee0*/  ISETP.GE.AND P3, PT, R26, R234, PT ;  /* 0x000000ea1a00720c */ /* 0x000fe40003f66270 */
[----:B------:R-:W-:Y:S02]  /*3ef0*/  ISETP.LT.OR P1, PT, R32, R230, P1 ;  /* 0x000000e62000720c */ /* 0x000fe40000f21670 */
[----:B------:R-:W-:Y:S02]  /*3f00*/  FSEL R15, R31, -INF , !P2 ;  /* 0xff8000001f0f7808 */ /* 0x000fe40005000000 */
[----:B------:R-:W-:Y:S01]  /*3f10*/  ISETP.GE.AND P2, PT, R34, R234, PT ;  /* 0x000000ea2200720c */ /* 0x000fe20003f46270 */
[----:B------:R5:W5:Y:S01]  /*3f20*/  MUFU.TANH R13, R10 ;  /* 0x0000000a000d7308 */ /* 0x000b620000002400 */
[----:B----4-:R-:W-:-:S02]  /*3f30*/  FSEL R17, R30, -INF , !P1 ;  /* 0xff8000001e117808 */ /* 0x010fc40004800000 */
[----:B------:R-:W-:Y:S02]  /*3f40*/  ISETP.LT.OR P3, PT, R26, R230, P3 ;  /* 0x000000e61a00720c */ /* 0x000fe40001f61670 */
[----:B------:R-:W-:Y:S02]  /*3f50*/  ISETP.GE.AND P1, PT, R33, R234, PT ;  /* 0x000000ea2100720c */ /* 0x000fe40003f26270 */
[----:B-1----:R-:W-:Y:S01]  /*3f60*/  FSEL R16, R20, -INF , !P3 ;  /* 0xff80000014107808 */ /* 0x002fe20005800000 */
[----:B------:R-:W1:Y:S01]  /*3f70*/  MUFU.TANH R11, R27 ;  /* 0x0000001b000b7308 */ /* 0x000e620000002400 */
[----:B------:R-:W-:Y:S02]  /*3f80*/  ISETP.LT.OR P2, PT, R34, R230, P2 ;  /* 0x000000e62200720c */ /* 0x000fe40001741670 */
[----:B------:R-:W-:Y:S02]  /*3f90*/  FMNMX.FTZ R5, R15, R17, !PT ;  /* 0x000000110f057209 */ /* 0x000fe40007810000 */
[----:B------:R-:W-:-:S02]  /*3fa0*/  ISETP.GE.AND P3, PT, R40, R234, PT ;  /* 0x000000ea2800720c */ /* 0x000fc40003f66270 */
[----:B------:R-:W-:Y:S01]  /*3fb0*/  ISETP.LT.OR P1, PT, R33, R230, P1 ;  /* 0x000000e62100720c */ /* 0x000fe20000f21670 */
[----:B------:R-:W-:Y:S01]  /*3fc0*/  MUFU.TANH R18, R29 ;  /* 0x0000001d00127308 */ /* 0x000fe20000002400 */
[----:B------:R-:W-:Y:S02]  /*3fd0*/  FSEL R19, R19, -INF , !P2 ;  /* 0xff80000013137808 */ /* 0x000fe40005000000 */
[----:B------:R-:W-:Y:S02]  /*3fe0*/  FMNMX.FTZ R5, R16, R5, !PT ;  /* 0x0000000510057209 */ /* 0x000fe40007810000 */
[----:B------:R-:W-:Y:S02]  /*3ff0*/  ISETP.GE.AND P2, PT, R35, R234, PT ;  /* 0x000000ea2300720c */ /* 0x000fe40003f46270 */
[----:B--2---:R-:W-:Y:S02]  /*4000*/  FSEL R47, R9, -INF , !P1 ;  /* 0xff800000092f7808 */ /* 0x004fe40004800000 */
[----:B------:R-:W-:Y:S01]  /*4010*/  ISETP.LT.OR P3, PT, R40, R230, P3 ;  /* 0x000000e62800720c */ /* 0x000fe20001f61670 */
[----:B------:R-:W2:Y:S01]  /*4020*/  MUFU.TANH R9, R23 ;  /* 0x0000001700097308 */ /* 0x000ea20000002400 */
[----:B------:R-:W-:-:S02]  /*4030*/  FMNMX.FTZ R5, R19, R5, !PT ;  /* 0x0000000513057209 */ /* 0x000fc40007810000 */
[----:B------:R-:W-:Y:S02]  /*4040*/  ISETP.GE.AND P1, PT, R41, R234, PT ;  /* 0x000000ea2900720c */ /* 0x000fe40003f26270 */
[-C--:B------:R-:W-:Y:S02]  /*4050*/  ISETP.LT.OR P2, PT, R35, R230.reuse, P2 ;  /* 0x000000e62300720c */ /* 0x080fe40001741670 */
[----:B---3--:R-:W-:Y:S02]  /*4060*/  FSEL R60, R6, -INF , !P3 ;  /* 0xff800000063c7808 */ /* 0x008fe40005800000 */
[----:B------:R-:W-:Y:S02]  /*4070*/  FMNMX.FTZ R5, R47, R5, !PT ;  /* 0x000000052f057209 */ /* 0x000fe40007810000 */
[----:B------:R-:W-:Y:S02]  /*4080*/  ISETP.LT.OR P1, PT, R41, R230, P1 ;  /* 0x000000e62900720c */ /* 0x000fe40000f21670 */
[----:B-----5:R-:W-:Y:S01]  /*4090*/  FSEL R61, R7, -INF , !P2 ;  /* 0xff800000073d7808 */ /* 0x020fe20005000000 */
[----:B------:R-:W-:Y:S01]  /*40a0*/  FMUL.FTZ R7, R48, UR23 ;  /* 0x0000001730077c20 */ /* 0x000fe20008410000 */
[----:B------:R-:W-:-:S02]  /*40b0*/  FMNMX.FTZ R5, R60, R5, !PT ;  /* 0x000000053c057209 */ /* 0x000fc40007810000 */
[----:B------:R-:W-:Y:S01]  /*40c0*/  FSEL R63, R8, -INF , !P1 ;  /* 0xff800000083f7808 */ /* 0x000fe20004800000 */
[----:B------:R3:W-:Y:S01]  /*40d0*/  MUFU.TANH R23, R7 ;  /* 0x0000000700177308 */ /* 0x0007e20000002400 */
[----:B------:R-:W-:Y:S02]  /*40e0*/  FMNMX.FTZ R5, R61, R5, !PT ;  /* 0x000000053d057209 */ /* 0x000fe40007810000 */
[----:B------:R-:W-:Y:S02]  /*40f0*/  FSEL R21, R28, -INF , !P5 ;  /* 0xff8000001c157808 */ /* 0x000fe40006800000 */
[----:B------:R-:W-:Y:S02]  /*4100*/  FMNMX.FTZ R5, R63, R5, !PT ;  /* 0x000000053f057209 */ /* 0x000fe40007810000 */
[----:B------:R-:W-:Y:S01]  /*4110*/  ISETP.GE.AND P5, PT, R34, R233, PT ;  /* 0x000000e92200720c */ /* 0x000fe20003fa6270 */
[----:B------:R4:W5:Y:S01]  /*4120*/  MUFU.TANH R8, R24 ;  /* 0x0000001800087308 */ /* 0x0009620000002400 */
[----:B------:R-:W-:Y:S01]  /*4130*/  FSEL R22, R22, -INF , !P4 ;  /* 0xff80000016167808 */ /* 0x000fe20006000000 */
[----:B------:R-:W1:Y:S01]  /*4140*/  SHFL.BFLY PT, R10, R5, 0x2, 0x1f ;  /* 0x0c401f00050a7f89 */ /* 0x000e6200000e0000 */
[----:B------:R-:W-:-:S02]  /*4150*/  ISETP.LT.OR P6, PT, R26, R229, P6 ;  /* 0x000000e51a00720c */ /* 0x000fc400037c1670 */
[----:B------:R-:W-:Y:S02]  /*4160*/  ISETP.GE.AND P4, PT, R33, R233, PT ;  /* 0x000000e92100720c */ /* 0x000fe40003f86270 */
[----:B------:R-:W-:Y:S02]  /*4170*/  ISETP.LT.OR P5, PT, R34, R229, P5 ;  /* 0x000000e52200720c */ /* 0x000fe40002fa1670 */
[----:B------:R-:W-:Y:S01]  /*4180*/  FMNMX.FTZ R6, R21, R22, !PT ;  /* 0x0000001615067209 */ /* 0x000fe20007810000 */
[----:B---3--:R-:W-:Y:S01]  /*4190*/  FMUL.FTZ R7, R49, UR23 ;  /* 0x0000001731077c20 */ /* 0x008fe20008410000 */
[----:B------:R-:W-:Y:S02]  /*41a0*/  ISETP.GE.AND P3, PT, R40, R233, PT ;  /* 0x000000e92800720c */ /* 0x000fe40003f66270 */
[----:B------:R-:W-:Y:S01]  /*41b0*/  ISETP.LT.OR P4, PT, R33, R229, P4 ;  /* 0x000000e52100720c */ /* 0x000fe20002781670 */
[----:B------:R3:W5:Y:S01]  /*41c0*/  MUFU.TANH R20, R7 ;  /* 0x0000000700147308 */ /* 0x0007620000002400 */
[----:B------:R-:W-:-:S02]  /*41d0*/  FSEL R28, R13, -INF , !P5 ;  /* 0xff8000000d1c7808 */ /* 0x000fc40006800000 */
[----:B----4-:R-:W-:Y:S02]  /*41e0*/  FSEL R24, R14, -INF , !P6 ;  /* 0xff8000000e187808 */ /* 0x010fe40007000000 */
[----:B------:R-:W-:Y:S02]  /*41f0*/  ISETP.LT.OR P3, PT, R40, R229, P3 ;  /* 0x000000e52800720c */ /* 0x000fe40001f61670 */
[----:B------:R-:W-:Y:S02]  /*4200*/  FMNMX.FTZ R6, R24, R6, !PT ;  /* 0x0000000618067209 */ /* 0x000fe40007810000 */
[-C--:B------:R-:W-:Y:S02]  /*4210*/  ISETP.GE.AND P2, PT, R35, R233.reuse, PT ;  /* 0x000000e92300720c */ /* 0x080fe40003f46270 */
[----:B------:R-:W-:Y:S02]  /*4220*/  FSEL R62, R12, -INF , !P4 ;  /* 0xff8000000c3e7808 */ /* 0x000fe40006000000 */
[----:B-1----:R-:W-:Y:S01]  /*4230*/  FMNMX.FTZ R5, R5, R10, !PT ;  /* 0x0000000a05057209 */ /* 0x002fe20007810000 */
[----:B------:R-:W-:Y:S01]  /*4240*/  FMUL.FTZ R10, R55, UR23 ;  /* 0x00000017370a7c20 */ /* 0x000fe20008410000 */
[----:B------:R-:W-:Y:S01]  /*4250*/  FMNMX.FTZ R6, R28, R6, !PT ;  /* 0x000000061c067209 */ /* 0x000fe20007810000 */
[----:B---3--:R-:W-:Y:S01]  /*4260*/  FMUL.FTZ R7, R50, UR23 ;  /* 0x0000001732077c20 */ /* 0x008fe20008410000 */
[----:B------:R-:W-:Y:S01]  /*4270*/  FSEL R68, R11, -INF , !P3 ;  /* 0xff8000000b447808 */ /* 0x000fe20005800000 */
[----:B------:R-:W-:Y:S01]  /*4280*/  MUFU.TANH R42, R10 ;  /* 0x0000000a002a7308 */ /* 0x000fe20000002400 */
[----:B------:R-:W1:Y:S01]  /*4290*/  SHFL.BFLY PT, R11, R5, 0x1, 0x1f ;  /* 0x0c201f00050b7f89 */ /* 0x000e6200000e0000 */
[----:B------:R-:W-:-:S02]  /*42a0*/  ISETP.GE.AND P1, PT, R41, R233, PT ;  /* 0x000000e92900720c */ /* 0x000fc40003f26270 */
[-C--:B------:R-:W-:Y:S02]  /*42b0*/  ISETP.LT.OR P2, PT, R35, R229.reuse, P2 ;  /* 0x000000e52300720c */ /* 0x080fe40001741670 */
[----:B------:R-:W-:Y:S02]  /*42c0*/  FMNMX.FTZ R6, R62, R6, !PT ;  /* 0x000000063e067209 */ /* 0x000fe40007810000 */
[----:B------:R3:W-:Y:S01]  /*42d0*/  MUFU.TANH R44, R7 ;  /* 0x00000007002c7308 */ /* 0x0007e20000002400 */
[----:B------:R-:W-:Y:S02]  /*42e0*/  ISETP.LT.OR P1, PT, R41, R229, P1 ;  /* 0x000000e52900720c */ /* 0x000fe40000f21670 */
[----:B--2---:R-:W-:Y:S02]  /*42f0*/  FSEL R69, R9, -INF , !P2 ;  /* 0xff80000009457808 */ /* 0x004fe40005000000 */
[----:B------:R-:W-:Y:S02]  /*4300*/  FMNMX.FTZ R6, R68, R6, !PT ;  /* 0x0000000644067209 */ /* 0x000fe40007810000 */
[----:B-----5:R-:W-:Y:S01]  /*4310*/  FSEL R70, R8, -INF , !P1 ;  /* 0xff80000008467808 */ /* 0x020fe20004800000 */
[----:B------:R-:W-:Y:S01]  /*4320*/  FMUL.FTZ R8, R54, UR23 ;  /* 0x0000001736087c20 */ /* 0x000fe20008410000 */
[----:B------:R-:W-:-:S02]  /*4330*/  FMNMX.FTZ R6, R69, R6, !PT ;  /* 0x0000000645067209 */ /* 0x000fc40007810000 */
[----:B------:R-:W-:Y:S01]  /*4340*/  IADD3 R231, R25, 0x8, R4 ;  /* 0x0000000819e77810 */ /* 0x000fe20007ffe004 */
[----:B------:R-:W-:Y:S01]  /*4350*/  MUFU.TANH R43, R8 ;  /* 0x00000008002b7308 */ /* 0x000fe20000002400 */
[----:B------:R-:W-:Y:S02]  /*4360*/  FMNMX.FTZ R6, R70, R6, !PT ;  /* 0x0000000646067209 */ /* 0x000fe40007810000 */
[----:B------:R-:W-:Y:S01]  /*4370*/  VIMNMX R231, R231, UR28, PT ;  /* 0x0000001ce7e77c48 */ /* 0x000fe2000bfe0100 */
[----:B---3--:R-:W-:Y:S02]  /*4380*/  FMUL.FTZ R7, R51, UR23 ;  /* 0x0000001733077c20 */ /* 0x008fe40008410000 */
[----:B------:R-:W2:Y:S01]  /*4390*/  SHFL.BFLY PT, R9, R6, 0x2, 0x1f ;  /* 0x0c401f0006097f89 */ /* 0x000ea200000e0000 */
[----:B-1----:R-:W-:Y:S01]  /*43a0*/  FMNMX.FTZ R134, R5, R11, !PT ;  /* 0x0000000b05867209 */ /* 0x002fe20007810000 */
[----:B------:R-:W-:Y:S01]  /*43b0*/  FMUL.FTZ R5, R36, UR23 ;  /* 0x0000001724057c20 */ /* 0x000fe20008410000 */
[----:B------:R1:W-:Y:S01]  /*43c0*/  MUFU.TANH R46, R7 ;  /* 0x00000007002e7308 */ /* 0x0003e20000002400 */
[----:B------:R-:W-:-:S07]  /*43d0*/  VIADDMNMX R227, R227, UR29, RZ, !PT ;  /* 0x0000001de3e37c46 */ /* 0x000fce000f8001ff */
[----:B------:R3:W-:Y:S01]  /*43e0*/  MUFU.TANH R11, R5 ;  /* 0x00000005000b7308 */ /* 0x0007e20000002400 */
[----:B-1----:R-:W-:-:S07]  /*43f0*/  FMUL.FTZ R7, R52, UR23 ;  /* 0x0000001734077c20 */ /* 0x002fce0008410000 */
[----:B------:R1:W4:Y:S01]  /*4400*/  MUFU.TANH R14, R7 ;  /* 0x00000007000e7308 */ /* 0x0003220000002400 */
[----:B--2---:R-:W-:Y:S01]  /*4410*/  FMNMX.FTZ R6, R6, R9, !PT ;  /* 0x0000000906067209 */ /* 0x004fe20007810000 */
[----:B------:R-:W-:Y:S01]  /*4420*/  FMUL.FTZ R9, R134, UR26 ;  /* 0x0000001a86097c20 */ /* 0x000fe20008410000 */
[----:B---3--:R-:W-:-:S03]  /*4430*/  FMUL.FTZ R5, R37, UR23 ;  /* 0x0000001725057c20 */ /* 0x008fc60008410000 */
[----:B------:R-:W2:Y:S02]  /*4440*/  SHFL.BFLY PT, R137, R6, 0x1, 0x1f ;  /* 0x0c201f0006897f89 */ /* 0x000ea400000e0000 */
[----:B------:R-:W-:Y:S01]  /*4450*/  MUFU.TANH R8, R5 ;  /* 0x0000000500087308 */ /* 0x000fe20000002400 */
[----:B-1----:R-:W-:-:S07]  /*4460*/  FMUL.FTZ R7, R53, UR23 ;  /* 0x0000001735077c20 */ /* 0x002fce0008410000 */
[----:B------:R1:W3:Y:S01]  /*4470*/  MUFU.TANH R13, R7 ;  /* 0x00000007000d7308 */ /* 0x0002e20000002400 */
[----:B--2---:R-:W-:Y:S01]  /*4480*/  FMNMX.FTZ R137, R6, R137, !PT ;  /* 0x0000008906897209 */ /* 0x004fe20007810000 */
[----:B-1----:R-:W-:-:S05]  /*4490*/  IMAD.U32 R7, RZ, RZ, UR28 ;  /* 0x0000001cff077e24 */ /* 0x002fca000f8e00ff */
[----:B------:R-:W-:Y:S01]  /*44a0*/  VIADDMNMX R232, R4, UR30, R7, PT ;  /* 0x0000001e04e87c46 */ /* 0x000fe2000b800107 */
[----:B------:R-:W-:-:S03]  /*44b0*/  FMUL.FTZ R7, R38, UR23 ;  /* 0x0000001726077c20 */ /* 0x000fc60008410000 */
[-C--:B------:R-:W-:Y:S01]  /*44c0*/  ISETP.GE.AND P3, PT, R2, R232.reuse, PT ;  /* 0x000000e80200720c */ /* 0x080fe20003f66270 */
[----:B------:R1:W2:Y:S01]  /*44d0*/  MUFU.TANH R36, R7 ;  /* 0x0000000700247308 */ /* 0x0002a20000002400 */
[-C--:B------:R-:W-:Y:S02]  /*44e0*/  ISETP.GE.AND P2, PT, R32, R232.reuse, PT ;  /* 0x000000e82000720c */ /* 0x080fe40003f46270 */
[----:B------:R-:W-:Y:S02]  /*44f0*/  ISETP.GE.AND P1, PT, R26, R232, PT ;  /* 0x000000e81a00720c */ /* 0x000fe40003f26270 */
[-C--:B------:R-:W-:Y:S02]  /*4500*/  ISETP.LT.OR P3, PT, R2, R228.reuse, P3 ;  /* 0x000000e40200720c */ /* 0x080fe40001f61670 */
[----:B------:R-:W-:Y:S02]  /*4510*/  ISETP.LT.OR P2, PT, R32, R228, P2 ;  /* 0x000000e42000720c */ /* 0x000fe40001741670 */
[----:B------:R-:W-:-:S02]  /*4520*/  ISETP.GE.AND P6, PT, R34, R232, PT ;  /* 0x000000e82200720c */ /* 0x000fc40003fc6270 */
[----:B------:R-:W-:Y:S02]  /*4530*/  FSEL R10, R57, -INF , !P3 ;  /* 0xff800000390a7808 */ /* 0x000fe40005800000 */
[----:B------:R-:W-:Y:S02]  /*4540*/  FSEL R12, R56, -INF , !P2 ;  /* 0xff800000380c7808 */ /* 0x000fe40005000000 */
[----:B------:R-:W-:Y:S02]  /*4550*/  ISETP.LT.OR P1, PT, R26, R228, P1 ;  /* 0x000000e41a00720c */ /* 0x000fe40000f21670 */
        /* <DEDUP_REMOVED lines=10> */
[----:B----4-:R-:W-:Y:S02]  /*4600*/  FSEL R86, R14, -INF , !P5 ;  /* 0xff8000000e567808 */ /* 0x010fe40006800000 */
[----:B------:R-:W-:Y:S02]  /*4610*/  FMNMX.FTZ R5, R54, R5, !PT ;  /* 0x0000000536057209 */ /* 0x000fe40007810000 */
[----:B------:R-:W-:Y:S02]  /*4620*/  FSETP.NEU.FTZ.AND P1, PT, R134, -INF , PT ;  /* 0xff8000008600780b */ /* 0x000fe40003f3d000 */
[----:B------:R-:W-:Y:S02]  /*4630*/  ISETP.GE.AND P2, PT, R41, R232, PT ;  /* 0x000000e82900720c */ /* 0x000fe40003f46270 */
[----:B------:R-:W-:-:S02]  /*4640*/  ISETP.LT.OR P3, PT, R35, R228, P3 ;  /* 0x000000e42300720c */ /* 0x000fc40001f61670 */
[----:B---3--:R-:W-:Y:S02]  /*4650*/  FSEL R87, R13, -INF , !P4 ;  /* 0xff8000000d577808 */ /* 0x008fe40006000000 */
[----:B------:R-:W-:Y:S02]  /*4660*/  FMNMX.FTZ R5, R86, R5, !PT ;  /* 0x0000000556057209 */ /* 0x000fe40007810000 */
[----:B------:R-:W-:Y:S02]  /*4670*/  FSEL R9, R9, RZ, P1 ;  /* 0x000000ff09097208 */ /* 0x000fe40000800000 */
[----:B------:R-:W-:Y:S02]  /*4680*/  ISETP.LT.OR P2, PT, R41, R228, P2 ;  /* 0x000000e42900720c */ /* 0x000fe40001741670 */
[----:B------:R-:W-:Y:S01]  /*4690*/  FSEL R100, R11, -INF , !P3 ;  /* 0xff8000000b647808 */ /* 0x000fe20005800000 */
[--C-:B-1----:R-:W-:Y:S01]  /*46a0*/  FFMA.FTZ R7, R15, UR26, -R9.reuse ;  /* 0x0000001a0f077c23 */ /* 0x102fe20008010809 */
[----:B------:R-:W-:Y:S01]  /*46b0*/  FMNMX.FTZ R5, R87, R5, !PT ;  /* 0x0000000557057209 */ /* 0x000fe20007810000 */
[--C-:B------:R-:W-:Y:S01]  /*46c0*/  FFMA.FTZ R6, R16, UR26, -R9.reuse ;  /* 0x0000001a10067c23 */ /* 0x100fe20008010809 */
[----:B------:R-:W-:Y:S01]  /*46d0*/  FSEL R101, R8, -INF , !P2 ;  /* 0xff80000008657808 */ /* 0x000fe20005000000 */
[----:B------:R1:W-:Y:S01]  /*46e0*/  MUFU.EX2 R237, R7 ;  /* 0x0000000700ed7308 */ /* 0x0003e20000000800 */
[----:B------:R-:W-:Y:S01]  /*46f0*/  FMNMX.FTZ R5, R100, R5, !PT ;  /* 0x0000000564057209 */ /* 0x000fe20007810000 */
[----:B------:R-:W-:Y:S01]  /*4700*/  FMUL.FTZ R8, R137, UR26 ;  /* 0x0000001a89087c20 */ /* 0x000fe20008410000 */
[----:B------:R-:W-:Y:S01]  /*4710*/  ISETP.GE.AND P2, PT, R2, R231, PT ;  /* 0x000000e70200720c */ /* 0x000fe20003f46270 */
[----:B------:R-:W-:Y:S01]  /*4720*/  FFMA.FTZ R4, R19, UR26, -R9 ;  /* 0x0000001a13047c23 */ /* 0x000fe20008010809 */
[----:B------:R-:W-:-:S02]  /*4730*/  FMNMX.FTZ R5, R101, R5, !PT ;  /* 0x0000000565057209 */ /* 0x000fc40007810000 */
[----:B------:R-:W-:Y:S01]  /*4740*/  ISETP.LT.OR P2, PT, R2, R227, P2 ;  /* 0x000000e30200720c */ /* 0x000fe20001741670 */
[----:B------:R-:W-:Y:S01]  /*4750*/  IMAD.IADD R2, R104, 0x1, R106 ;  /* 0x0000000168027824 */ /* 0x000fe200078e026a */
[----:B------:R-:W-:Y:S01]  /*4760*/  FSETP.NEU.FTZ.AND P1, PT, R137, -INF , PT ;  /* 0xff8000008900780b */ /* 0x000fe20003f3d000 */
[----:B------:R3:W-:Y:S01]  /*4770*/  MUFU.EX2 R236, R4 ;  /* 0x0000000400ec7308 */ /* 0x0007e20000000800 */
[-C--:B------:R-:W-:Y:S02]  /*4780*/  ISETP.GE.AND P6, PT, R26, R231.reuse, PT ;  /* 0x000000e71a00720c */ /* 0x080fe40003fc6270 */
[----:B------:R-:W-:Y:S02]  /*4790*/  LEA R213, R2, UR4, 0x1 ;  /* 0x0000000402d57c11 */ /* 0x000fe4000f8e08ff */
[----:B------:R-:W-:Y:S01]  /*47a0*/  FSEL R8, R8, RZ, P1 ;  /* 0x000000ff08087208 */ /* 0x000fe20000800000 */
[----:B-1----:R-:W-:Y:S02]  /*47b0*/  FFMA.FTZ R7, R17, UR26, -R9 ;  /* 0x0000001a11077c23 */ /* 0x002fe40008010809 */
[--C-:B------:R-:W-:Y:S01]  /*47c0*/  IMAD R215, R3, 0x2, R213.reuse ;  /* 0x0000000203d77824 */ /* 0x100fe200078e02d5 */
[----:B------:R-:W-:Y:S01]  /*47d0*/  ISETP.GE.AND P1, PT, R32, R231, PT ;  /* 0x000000e72000720c */ /* 0x000fe20003f26270 */
[----:B------:R-:W-:Y:S01]  /*47e0*/  FFMA.FTZ R3, R28, UR26, -R8 ;  /* 0x0000001a1c037c23 */ /* 0x000fe20008010808 */
[----:B------:R1:W-:Y:S01]  /*47f0*/  MUFU.EX2 R225, R7 ;  /* 0x0000000700e17308 */ /* 0x0003e20000000800 */
[----:B------:R-:W-:Y:S01]  /*4800*/  IMAD R218, R0, 0x2, R213 ;  /* 0x0000000200da7824 */ /* 0x000fe200078e02d5 */
[----:B------:R-:W-:Y:S01]  /*4810*/  ISETP.LT.OR P1, PT, R32, R227, P1 ;  /* 0x000000e32000720c */ /* 0x000fe20000f21670 */
[----:B------:R-:W-:-:S02]  /*4820*/  IMAD R217, R0, 0x2, R215 ;  /* 0x0000000200d97824 */ /* 0x000fc400078e02d7 */
[----:B------:R-:W-:Y:S01]  /*4830*/  FMUL.FTZ R0, R39, UR23 ;  /* 0x0000001727007c20 */ /* 0x000fe20008410000 */
[----:B------:R-:W-:Y:S01]  /*4840*/  ISETP.LT.OR P6, PT, R26, R227, P6 ;  /* 0x000000e31a00720c */ /* 0x000fe200037c1670 */
[----:B---3--:R-:W-:Y:S01]  /*4850*/  FFMA.FTZ R4, R21, UR26, -R8 ;  /* 0x0000001a15047c23 */ /* 0x008fe20008010808 */
[-C--:B------:R-:W-:Y:S01]  /*4860*/  ISETP.GE.AND P5, PT, R34, R231.reuse, PT ;  /* 0x000000e72200720c */ /* 0x080fe20003fa6270 */
[----:B------:R-:W-:Y:S01]  /*4870*/  MUFU.EX2 R211, R3 ;  /* 0x0000000300d37308 */ /* 0x000fe20000000800 */
[----:B------:R-:W-:Y:S01]  /*4880*/  FSEL R11, R45, -INF , !P2 ;  /* 0xff8000002d0b7808 */ /* 0x000fe20005000000 */
[----:B------:R-:W-:Y:S01]  /*4890*/  LDSM.16.MT88.4 R28, [R218+0xa000] ;  /* 0x00a00000da1c783b */ /* 0x000fe20000004200 */
[----:B------:R-:W-:Y:S02]  /*48a0*/  FSEL R53, R18, -INF , !P1 ;  /* 0xff80000012357808 */ /* 0x000fe40004800000 */
[C---:B------:R-:W-:Y:S01]  /*48b0*/  ISETP.GE.AND P4, PT, R33.reuse, R231, PT ;  /* 0x000000e72100720c */ /* 0x040fe20003f86270 */
[----:B------:R-:W-:Y:S01]  /*48c0*/  LDSM.16.MT88.4 R16, [R217+0xa000] ;  /* 0x00a00000d910783b */ /* 0x000fe20000004200 */
[-C--:B------:R-:W-:Y:S01]  /*48d0*/  ISETP.LT.OR P5, PT, R34, R227.reuse, P5 ;  /* 0x000000e32200720c */ /* 0x080fe20002fa1670 */
[----:B------:R3:W4:Y:S01]  /*48e0*/  MUFU.TANH R13, R0 ;  /* 0x00000000000d7308 */ /* 0x0007220000002400 */
[----:B------:R-:W-:Y:S01]  /*48f0*/  FSEL R15, R44, -INF , !P6 ;  /* 0xff8000002c0f7808 */ /* 0x000fe20007000000 */
[----:B-1----:R-:W1:Y:S01]  /*4900*/  SHFL.BFLY PT, R7, R5, 0x2, 0x1f ;  /* 0x0c401f0005077f89 */ /* 0x002e6200000e0000 */
[----:B------:R-:W-:-:S02]  /*4910*/  ISETP.LT.OR P4, PT, R33, R227, P4 ;  /* 0x000000e32100720c */ /* 0x000fc40002781670 */
[-C--:B------:R-:W-:Y:S01]  /*4920*/  ISETP.GE.AND P3, PT, R40, R231.reuse, PT ;  /* 0x000000e72800720c */ /* 0x080fe20003f66270 */
[----:B------:R-:W-:Y:S01]  /*4930*/  LDSM.16.MT88.4 R64, [R215+0xb000] ;  /* 0x00b00000d740783b */ /* 0x000fe20000004200 */
[----:B------:R-:W-:Y:S01]  /*4940*/  FSEL R52, R46, -INF , !P5 ;  /* 0xff8000002e347808 */ /* 0x000fe20006800000 */
[----:B------:R5:W-:Y:S01]  /*4950*/  MUFU.EX2 R224, R4 ;  /* 0x0000000400e07308 */ /* 0x000be20000000800 */
[----:B------:R-:W-:Y:S01]  /*4960*/  ISETP.GE.AND P2, PT, R35, R231, PT ;  /* 0x000000e72300720c */ /* 0x000fe20003f46270 */
[----:B------:R-:W-:Y:S01]  /*4970*/  LDSM.16.MT88.4 R80, [R218+0xb000] ;  /* 0x00b00000da50783b */ /* 0x000fe20000004200 */
[----:B------:R-:W-:Y:S02]  /*4980*/  ISETP.LT.OR P3, PT, R40, R227, P3 ;  /* 0x000000e32800720c */ /* 0x000fe40001f61670 */
[----:B------:R-:W-:Y:S01]  /*4990*/  FSEL R55, R43, -INF , !P4 ;  /* 0xff8000002b377808 */ /* 0x000fe20006000000 */
[----:B------:R-:W-:Y:S01]  /*49a0*/  LDSM.16.MT88.4 R48, [R217+0xb000] ;  /* 0x00b00000d930783b */ /* 0x000fe20000004200 */
[----:B------:R-:W-:Y:S01]  /*49b0*/  ISETP.GE.AND P1, PT, R41, R231, PT ;  /* 0x000000e72900720c */ /* 0x000fe20003f26270 */
[----:B------:R-:W4:Y:S01]  /*49c0*/  MUFU.EX2 R226, R6 ;  /* 0x0000000600e27308 */ /* 0x000f220000000800 */
[----:B---3--:R-:W-:Y:S01]  /*49d0*/  FMNMX.FTZ R0, R11, R53, !PT ;  /* 0x000000350b007209 */ /* 0x008fe20007810000 */
[----:B------:R-:W-:Y:S01]  /*49e0*/  LDSM.16.MT88.4 R152, [R213+0xa800] ;  /* 0x00a80000d598783b */ /* 0x000fe20000004200 */
[----:B------:R-:W-:-:S02]  /*49f0*/  ISETP.LT.OR P2, PT, R35, R227, P2 ;  /* 0x000000e32300720c */ /* 0x000fc40001741670 */
[----:B------:R-:W-:Y:S01]  /*4a00*/  FMNMX.FTZ R0, R15, R0, !PT ;  /* 0x000000000f007209 */ /* 0x000fe20007810000 */
[----:B------:R-:W-:Y:S01]  /*4a10*/  LDSM.16.MT88.4 R32, [R213+0xb000] ;  /* 0x00b00000d520783b */ /* 0x000fe20000004200 */
[----:B------:R-:W-:Y:S02]  /*4a20*/  FSEL R71, R42, -INF , !P3 ;  /* 0xff8000002a477808 */ /* 0x000fe40005800000 */
[----:B------:R-:W-:Y:S01]  /*4a30*/  FMNMX.FTZ R0, R52, R0, !PT ;  /* 0x0000000034007209 */ /* 0x000fe20007810000 */
[----:B-----5:R-:W-:Y:S01]  /*4a40*/  FFMA.FTZ R4, R22, UR26, -R8 ;  /* 0x0000001a16047c23 */ /* 0x020fe20008010808 */
[----:B-1----:R-:W-:Y:S01]  /*4a50*/  FMNMX.FTZ R2, R5, R7, !PT ;  /* 0x0000000705027209 */ /* 0x002fe20007810000 */
[----:B------:R-:W-:Y:S01]  /*4a60*/  LDSM.16.MT88.4 R20, [R213+0xa000] ;  /* 0x00a00000d514783b */ /* 0x000fe20000004200 */
[----:B------:R-:W-:Y:S01]  /*4a70*/  FMNMX.FTZ R0, R55, R0, !PT ;  /* 0x0000000037007209 */ /* 0x000fe20007810000 */
[----:B------:R1:W3:Y:S01]  /*4a80*/  MUFU.EX2 R210, R4 ;  /* 0x0000000400d27308 */ /* 0x0002e20000000800 */
[----:B------:R-:W-:Y:S01]  /*4a90*/  ISETP.LT.OR P1, PT, R41, R227, P1 ;  /* 0x000000e32900720c */ /* 0x000fe20000f21670 */
[----:B------:R-:W5:Y:S01]  /*4aa0*/  SHFL.BFLY PT, R3, R2, 0x1, 0x1f ;  /* 0x0c201f0002037f89 */ /* 0x000f6200000e0000 */
[----:B--2---:R-:W-:-:S02]  /*4ab0*/  FSEL R84, R36, -INF , !P2 ;  /* 0xff80000024547808 */ /* 0x004fc40005000000 */
[----:B------:R-:W-:Y:S01]  /*4ac0*/  FMNMX.FTZ R0, R71, R0, !PT ;  /* 0x0000000047007209 */ /* 0x000fe20007810000 */
[----:B------:R-:W-:Y:S01]  /*4ad0*/  LDSM.16.MT88.4 R168, [R215+0xa800] ;  /* 0x00a80000d7a8783b */ /* 0x000fe20000004200 */
[----:B----4-:R-:W-:Y:S02]  /*4ae0*/  FSEL R85, R13, -INF , !P1 ;  /* 0xff8000000d557808 */ /* 0x010fe40004800000 */
[----:B------:R-:W-:Y:S01]  /*4af0*/  FMNMX.FTZ R0, R84, R0, !PT ;  /* 0x0000000054007209 */ /* 0x000fe20007810000 */
[----:B------:R-:W-:Y:S01]  /*4b00*/  LDSM.16.MT88.4 R112, [R218+0xa800] ;  /* 0x00a80000da70783b */ /* 0x000fe20000004200 */
[----:B------:R-:W-:Y:S02]  /*4b10*/  F2FP.BF16.F32.PACK_AB R6, R236, R226 ;  /* 0x000000e2ec06723e */ /* 0x000fe400000010ff */
[----:B------:R-:W-:Y:S01]  /*4b20*/  FMNMX.FTZ R0, R85, R0, !PT ;  /* 0x0000000055007209 */ /* 0x000fe20007810000 */
[----:B------:R-:W-:Y:S01]  /*4b30*/  LDSM.16.MT88.4 R96, [R217+0xa800] ;  /* 0x00a80000d960783b */ /* 0x000fe20000004200 */
[----:B-1----:R-:W-:-:S03]  /*4b40*/  FFMA.FTZ R4, R24, UR26, -R8 ;  /* 0x0000001a18047c23 */ /* 0x002fc60008010808 */
[----:B------:R-:W-:Y:S01]  /*4b50*/  LDSM.16.MT88.4 R172, [R213+0xb800] ;  /* 0x00b80000d5ac783b */ /* 0x000fe20000004200 */
[----:B---3--:R-:W-:Y:S01]  /*4b60*/  F2FP.BF16.F32.PACK_AB R5, R210, R224 ;  /* 0x000000e0d205723e */ /* 0x008fe200000010ff */
[----:B------:R1:W2:Y:S02]  /*4b70*/  MUFU.EX2 R209, R4 ;  /* 0x0000000400d17308 */ /* 0x0002a40000000800 */
[----:B------:R-:W3:Y:S01]  /*4b80*/  LDSM.16.MT88.4 R24, [R215+0xa000] ;  /* 0x00a00000d718783b */ /* 0x000ee20000004200 */
[----:B-----5:R-:W-:-:S03]  /*4b90*/  FMNMX.FTZ R136, R2, R3, !PT ;  /* 0x0000000302887209 */ /* 0x020fc60007810000 */
[----:B------:R-:W-:Y:S01]  /*4ba0*/  LDSM.16.MT88.4 R176, [R215+0xb800] ;  /* 0x00b80000d7b0783b */ /* 0x000fe20000004200 */
[C---:B------:R-:W-:Y:S01]  /*4bb0*/  FSETP.NEU.FTZ.AND P1, PT, R136.reuse, -INF , PT ;  /* 0xff8000008800780b */ /* 0x040fe20003f3d000 */
[----:B------:R-:W-:Y:S02]  /*4bc0*/  FMUL.FTZ R2, R136, UR26 ;  /* 0x0000001a88027c20 */ /* 0x000fe40008410000 */
[----:B------:R-:W-:Y:S03]  /*4bd0*/  LDSM.16.MT88.4 R180, [R218+0xb800] ;  /* 0x00b80000dab4783b */ /* 0x000fe60000004200 */
[----:B------:R-:W-:Y:S01]  /*4be0*/  FSEL R2, R2, RZ, P1 ;  /* 0x000000ff02027208 */ /* 0x000fe20000800000 */
[----:B------:R-:W-:Y:S01]  /*4bf0*/  LDSM.16.MT88.4 R184, [R217+0xb800] ;  /* 0x00b80000d9b8783b */ /* 0x000fe20000004200 */
[----:B-1----:R-:W-:Y:S02]  /*4c00*/  F2FP.BF16.F32.PACK_AB R4, R225, R237 ;  /* 0x000000ede104723e */ /* 0x002fe400000010ff */
[----:B--2---:R-:W-:Y:S01]  /*4c10*/  F2FP.BF16.F32.PACK_AB R7, R211, R209 ;  /* 0x000000d1d307723e */ /* 0x004fe200000010ff */
[----:B------:R-:W-:-:S02]  /*4c20*/  FFMA.FTZ R3, R10, UR26, -R2 ;  /* 0x0000001a0a037c23 */ /* 0x000fc40008010802 */
[----:B------:R-:W1:Y:S02]  /*4c30*/  SHFL.BFLY PT, R10, R0, 0x2, 0x1f ;  /* 0x0c401f00000a7f89 */ /* 0x000e6400000e0000 */
[----:B------:R2:W-:Y:S02]  /*4c40*/  MUFU.EX2 R196, R3 ;  /* 0x0000000300c47308 */ /* 0x0005e40000000800 */
[C---:B------:R-:W-:Y:S06]  /*4c50*/  HMMA.16816.F32.BF16 R140, R4.reuse, R20, RZ ;  /* 0x00000014048c723c */ /* 0x040fec00000418ff */
[C---:B------:R-:W-:Y:S06]  /*4c60*/  HMMA.16816.F32.BF16 R40, R4.reuse, R28, RZ ;  /* 0x0000001c0428723c */ /* 0x040fec00000418ff */
[----:B------:R-:W-:Y:S01]  /*4c70*/  HMMA.16816.F32.BF16 R56, R4, R16, RZ ;  /* 0x000000100438723c */ /* 0x000fe200000418ff */
[----:B--2---:R-:W-:-:S05]  /*4c80*/  FFMA.FTZ R3, R47, UR26, -R9 ;  /* 0x0000001a2f037c23 */ /* 0x004fca0008010809 */
[----:B---3--:R-:W-:Y:S01]  /*4c90*/  HMMA.16816.F32.BF16 R156, R4, R24, RZ ;  /* 0x00000018049c723c */ /* 0x008fe200000418ff */
[----:B------:R2:W-:Y:S01]  /*4ca0*/  MUFU.EX2 R205, R3 ;  /* 0x0000000300cd7308 */ /* 0x0005e20000000800 */
[----:B-1----:R-:W-:-:S04]  /*4cb0*/  FMNMX.FTZ R0, R0, R10, !PT ;  /* 0x0000000a00007209 */ /* 0x002fc80007810000 */
[C---:B------:R-:W-:Y:S06]  /*4cc0*/  HMMA.16816.F32.BF16 R72, R4.reuse, R32, RZ ;  /* 0x000000200448723c */ /* 0x040fec00000418ff */
[----:B------:R-:W-:Y:S01]  /*4cd0*/  HMMA.16816.F32.BF16 R88, R4, R64, RZ ;  /* 0x000000400458723c */ /* 0x000fe200000418ff */
        /* <DEDUP_REMOVED lines=12> */
[----:B-1----:R-:W-:-:S02]  /*4da0*/  FFMA.FTZ R3, R63, UR26, -R9 ;  /* 0x0000001a3f037c23 */ /* 0x002fc40008010809 */
[----:B------:R-:W1:Y:S03]  /*4db0*/  SHFL.BFLY PT, R9, R0, 0x1, 0x1f ;  /* 0x0c201f0000097f89 */ /* 0x000e6600000e0000 */
[C---:B------:R-:W-:Y:S01]  /*4dc0*/  HMMA.16816.F32.BF16 R108, R4.reuse, R82, RZ ;  /* 0x00000052046c723c */ /* 0x040fe200000418ff */
[----:B------:R2:W3:Y:S02]  /*4dd0*/  MUFU.EX2 R207, R3 ;  /* 0x0000000300cf7308 */ /* 0x0004e40000000800 */
[----:B--2---:R-:W-:Y:S01]  /*4de0*/  FFMA.FTZ R3, R62, UR26, -R8 ;  /* 0x0000001a3e037c23 */ /* 0x004fe20008010808 */
[----:B---3--:R-:W-:Y:S02]  /*4df0*/  F2FP.BF16.F32.PACK_AB R126, R207, R208 ;  /* 0x000000d0cf7e723e */ /* 0x008fe400000010ff */
[----:B------:R-:W-:Y:S03]  /*4e00*/  HMMA.16816.F32.BF16 R60, R4, R18, RZ ;  /* 0x00000012043c723c */ /* 0x000fe600000418ff */
[----:B------:R2:W-:Y:S01]  /*4e10*/  MUFU.EX2 R197, R3 ;  /* 0x0000000300c57308 */ /* 0x0005e20000000800 */
[----:B-1----:R-:W-:Y:S01]  /*4e20*/  FMNMX.FTZ R135, R0, R9, !PT ;  /* 0x0000000900877209 */ /* 0x002fe20007810000 */
[----:B------:R-:W-:-:S03]  /*4e30*/  FFMA.FTZ R0, R12, UR26, -R2 ;  /* 0x0000001a0c007c23 */ /* 0x000fc60008010802 */
[----:B------:R-:W-:-:S03]  /*4e40*/  FSETP.NEU.FTZ.AND P1, PT, R135, -INF , PT ;  /* 0xff8000008700780b */ /* 0x000fc60003f3d000 */
[----:B------:R1:W3:Y:S01]  /*4e50*/  MUFU.EX2 R133, R0 ;  /* 0x0000000000857308 */ /* 0x0002e20000000800 */
[----:B--2---:R-:W-:-:S07]  /*4e60*/  FFMA.FTZ R3, R68, UR26, -R8 ;  /* 0x0000001a44037c23 */ /* 0x004fce0008010808 */
[----:B------:R2:W4:Y:S01]  /*4e70*/  MUFU.EX2 R198, R3 ;  /* 0x0000000300c67308 */ /* 0x0005220000000800 */
[----:B-1----:R-:W-:Y:S02]  /*4e80*/  FFMA.FTZ R0, R37, UR26, -R2 ;  /* 0x0000001a25007c23 */ /* 0x002fe40008010802 */
[----:B------:R-:W-:Y:S05]  /*4e90*/  HMMA.16816.F32.BF16 R36, R4, R50, RZ ;  /* 0x000000320424723c */ /* 0x000fea00000418ff */
[----:B------:R-:W-:Y:S02]  /*4ea0*/  MUFU.EX2 R138, R0 ;  /* 0x00000000008a7308 */ /* 0x000fe40000000800 */
[----:B---3--:R-:W-:Y:S01]  /*4eb0*/  F2FP.BF16.F32.PACK_AB R4, R133, R196 ;  /* 0x000000c48504723e */ /* 0x008fe200000010ff */
[----:B--2---:R-:W-:Y:S01]  /*4ec0*/  FFMA.FTZ R3, R69, UR26, -R8 ;  /* 0x0000001a45037c23 */ /* 0x004fe20008010808 */
[----:B----4-:R-:W-:-:S04]  /*4ed0*/  F2FP.BF16.F32.PACK_AB R125, R198, R197 ;  /* 0x000000c5c67d723e */ /* 0x010fc800000010ff */
[----:B------:R1:W-:Y:S02]  /*4ee0*/  MUFU.EX2 R199, R3 ;  /* 0x0000000300c77308 */ /* 0x0003e40000000800 */
[----:B-1----:R-:W-:Y:S01]  /*4ef0*/  FFMA.FTZ R3, R70, UR26, -R8 ;  /* 0x0000001a46037c23 */ /* 0x002fe20008010808 */
[----:B------:R-:W-:-:S05]  /*4f00*/  FMUL.FTZ R8, R135, UR26 ;  /* 0x0000001a87087c20 */ /* 0x000fca0008410000 */
[----:B------:R1:W2:Y:S01]  /*4f10*/  MUFU.EX2 R204, R3 ;  /* 0x0000000300cc7308 */ /* 0x0002a20000000800 */
[----:B------:R-:W-:Y:S01]  /*4f20*/  FSEL R0, R8, RZ, P1 ;  /* 0x000000ff08007208 */ /* 0x000fe20000800000 */
[----:B-1----:R-:W-:Y:S01]  /*4f30*/  FFMA.FTZ R3, R54, UR26, -R2 ;  /* 0x0000001a36037c23 */ /* 0x002fe20008010802 */
[----:B--2---:R-:W-:-:S05]  /*4f40*/  F2FP.BF16.F32.PACK_AB R127, R204, R199 ;  /* 0x000000c7cc7f723e */ /* 0x004fca00000010ff */
[----:B------:R1:W2:Y:S02]  /*4f50*/  MUFU.EX2 R139, R3 ;  /* 0x00000003008b7308 */ /* 0x0002a40000000800 */
        /* <DEDUP_REMOVED lines=51> */
[----:B------:R-:W-:Y:S01]  /*5290*/  HMMA.16816.F32.BF16 R16, R4, R66, RZ ;  /* 0x000000420410723c */ /* 0x000fe200000418ff */
[----:B-1----:R-:W-:-:S05]  /*52a0*/  FFMA.FTZ R2, R71, UR26, -R0 ;  /* 0x0000001a47027c23 */ /* 0x002fca0008010800 */
[C---:B------:R-:W-:Y:S01]  /*52b0*/  HMMA.16816.F32.BF16 R68, R4.reuse, R32, RZ ;  /* 0x000000200444723c */ /* 0x040fe200000418ff */
[----:B------:R1:W2:Y:S05]  /*52c0*/  MUFU.EX2 R3, R2 ;  /* 0x0000000200037308 */ /* 0x0002aa0000000800 */
[----:B------:R-:W-:Y:S01]  /*52d0*/  HMMA.16816.F32.BF16 R32, R4, R34, RZ ;  /* 0x000000220420723c */ /* 0x000fe200000418ff */
[--C-:B-1----:R-:W-:Y:S01]  /*52e0*/  FFMA.FTZ R2, R84, UR26, -R0.reuse ;  /* 0x0000001a54027c23 */ /* 0x102fe20008010800 */
[----:B------:R-:W-:Y:S01]  /*52f0*/  FFMA.FTZ R0, R85, UR26, -R0 ;  /* 0x0000001a55007c23 */ /* 0x000fe20008010800 */
[----:B--2---:R-:W-:-:S03]  /*5300*/  F2FP.BF16.F32.PACK_AB R129, R3, R8 ;  /* 0x000000080381723e */ /* 0x004fc600000010ff */
[----:B------:R-:W-:Y:S01]  /*5310*/  HMMA.16816.F32.BF16 R84, R4, R64, RZ ;  /* 0x000000400454723c */ /* 0x000fe200000418ff */
[----:B------:R-:W-:Y:S06]  /*5320*/  MUFU.EX2 R2, R2 ;  /* 0x0000000200027308 */ /* 0x000fec0000000800 */
[----:B------:R-:W-:Y:S01]  /*5330*/  FADD.FTZ R7, R196, R133 ;  /* 0x00000085c4077221 */ /* 0x000fe20000010000 */
[----:B------:R-:W-:Y:S01]  /*5340*/  FADD.FTZ R6, R14, R13 ;  /* 0x0000000d0e067221 */ /* 0x000fe20000010000 */
[----:B------:R-:W-:Y:S01]  /*5350*/  FADD.FTZ R5, R237, R225 ;  /* 0x000000e1ed057221 */ /* 0x000fe20000010000 */
[----:B------:R-:W-:Y:S01]  /*5360*/  FADD.FTZ R4, R224, R210 ;  /* 0x000000d2e0047221 */ /* 0x000fe20000010000 */
        /* <DEDUP_REMOVED lines=27> */
[----:B------:R1:W-:Y:S01]  /*5520*/  STL [R1+0xc], R248 ;  /* 0x00000cf801007387 */ /* 0x0003e20000100800 */
[----:B------:R-:W-:-:S02]  /*5530*/  VIADD R226, R223, 0x800 ;  /* 0x00000800dfe27836 */ /* 0x000fc40000000000 */
[C---:B------:R-:W-:Y:S01]  /*5540*/  VIADD R225, R223.reuse, 0x1000 ;  /* 0x00001000dfe17836 */ /* 0x040fe20000000000 */
[----:B------:R1:W-:Y:S01]  /*5550*/  STL [R1+0x8], R249 ;  /* 0x000008f901007387 */ /* 0x0003e20000100800 */
[C---:B------:R-:W-:Y:S01]  /*5560*/  HMMA.16816.F32.BF16 R160, R128.reuse, R168, R160 ;  /* 0x000000a880a0723c */ /* 0x040fe200000418a0 */
[----:B------:R-:W-:Y:S02]  /*5570*/  VIADD R224, R223, 0x1800 ;  /* 0x00001800dfe07836 */ /* 0x000fe40000000000 */
        /* <DEDUP_REMOVED lines=46> */
[C---:B------:R-:W-:Y:S02]  /*5860*/  ISETP.GE.AND P0, PT, R0.reuse, R234, PT ;  /* 0x000000ea0000720c */ /* 0x040fe40003f06270 */
[C---:B------:R-:W-:Y:S01]  /*5870*/  ISETP.LT.OR P3, PT, R0.reuse, R227, P3 ;  /* 0x000000e30000720c */ /* 0x040fe20001f61670 */
[----:B------:R-:W-:Y:S01]  /*5880*/  LDGSTS.E.BYPASS.LTC128B.128 [R235+0xa800], desc[UR18][R2.64] ;  /* 0x0a80000002eb7fae */ /* 0x000fe2000b901d52 */
[----:B------:R-:W-:-:S03]  /*5890*/  ISETP.LT.OR P0, PT, R0, R230, P0 ;  /* 0x000000e60000720c */ /* 0x000fc60000701670 */
        /* <DEDUP_REMOVED lines=25> */
[C---:B------:R-:W-:Y:S06]  /*5a30*/  HMMA.16816.F32.BF16 R196, R4.reuse, R22, RZ ;  /* 0x0000001604c4723c */ /* 0x040fec00000418ff */
[----:B------:R-:W-:Y:S01]  /*5a40*/  HMMA.16816.F32.BF16 R188, R4, R30, RZ ;  /* 0x0000001e04bc723c */ /* 0x000fe200000418ff */
[----:B------:R-:W-:Y:S05]  /*5a50*/  LDSM.16.M88.4 R4, [R222] ;  /* 0x00000000de04783b */ /* 0x000fea0000000200 */
[C---:B----4-:R-:W-:Y:S06]  /*5a60*/  HMMA.16816.F32.BF16 R204, R12.reuse, R20, RZ ;  /* 0x000000140ccc723c */ /* 0x050fec00000418ff */
[C---:B------:R-:W-:Y:S01]  /*5a70*/  HMMA.16816.F32.BF16 R236, R12.reuse, R22, RZ ;  /* 0x000000160cec723c */ /* 0x040fe200000418ff */
[----:B------:R-:W2:Y:S05]  /*5a80*/  LDSM.16.M88.4 R20, [R222+0x2000] ;  /* 0x00200000de14783b */ /* 0x000eaa0000000200 */
[C---:B------:R-:W-:Y:S06]  /*5a90*/  HMMA.16816.F32.BF16 R184, R12.reuse, R28, RZ ;  /* 0x0000001c0cb8723c */ /* 0x040fec00000418ff */
[----:B------:R-:W-:Y:S01]  /*5aa0*/  HMMA.16816.F32.BF16 R208, R12, R30, RZ ;  /* 0x0000001e0cd0723c */ /* 0x000fe200000418ff */
[----:B------:R-:W-:Y:S04]  /*5ab0*/  LDSM.16.M88.4 R12, [R220+0x2000] ;  /* 0x00200000dc0c783b */ /* 0x000fe80000000200 */
[----:B------:R-:W3:Y:S01]  /*5ac0*/  LDSM.16.M88.4 R28, [R219] ;  /* 0x00000000db1c783b */ /* 0x000ee20000000200 */
[C---:B-----5:R-:W-:Y:S06]  /*5ad0*/  HMMA.16816.F32.BF16 R240, R16.reuse, R32, R200 ;  /* 0x0000002010f0723c */ /* 0x060fec00000418c8 */
[C---:B-1----:R-:W-:Y:S06]  /*5ae0*/  HMMA.16816.F32.BF16 R200, R16.reuse, R172, R192 ;  /* 0x000000ac10c8723c */ /* 0x042fec00000418c0 */
[C---:B------:R-:W-:Y:S06]  /*5af0*/  HMMA.16816.F32.BF16 R196, R16.reuse, R34, R196 ;  /* 0x0000002210c4723c */ /* 0x040fec00000418c4 */
[----:B------:R-:W-:Y:S01]  /*5b00*/  HMMA.16816.F32.BF16 R192, R16, R174, R188 ;  /* 0x000000ae10c0723c */ /* 0x000fe200000418bc */
[----:B------:R-:W-:Y:S05]  /*5b10*/  LDSM.16.M88.4 R16, [R220] ;  /* 0x00000000dc10783b */ /* 0x000fea0000000200 */
[C---:B------:R-:W-:Y:S06]  /*5b20*/  HMMA.16816.F32.BF16 R188, R24.reuse, R32, R204 ;  /* 0x0000002018bc723c */ /* 0x040fec00000418cc */
[C---:B------:R-:W-:Y:S06]  /*5b30*/  HMMA.16816.F32.BF16 R184, R24.reuse, R172, R184 ;  /* 0x000000ac18b8723c */ /* 0x040fec00000418b8 */
[C---:B------:R-:W-:Y:S06]  /*5b40*/  HMMA.16816.F32.BF16 R32, R24.reuse, R34, R236 ;  /* 0x000000221820723c */ /* 0x040fec00000418ec */
[----:B------:R-:W-:Y:S01]  /*5b50*/  HMMA.16816.F32.BF16 R24, R24, R174, R208 ;  /* 0x000000ae1818723c */ /* 0x000fe200000418d0 */
[----:B------:R-:W1:Y:S05]  /*5b60*/  LDSM.16.M88.4 R172, [R219+0x800] ;  /* 0x00080000dbac783b */ /* 0x000e6a0000000200 */
[C---:B--2---:R-:W-:Y:S06]  /*5b70*/  HMMA.16816.F32.BF16 R208, R20.reuse, R180, R240 ;  /* 0x000000b414d0723c */ /* 0x044fec00000418f0 */
        /* <DEDUP_REMOVED lines=8> */
[----:B------:R-:W-:Y:S05]  /*5c00*/  LDSM.16.M88.4 R184, [R212+0x9800] ;  /* 0x00980000d4b8783b */ /* 0x000fea0000000200 */
[----:B------:R-:W-:Y:S01]  /*5c10*/  HMMA.16816.F32.BF16 R188, R4, R178, R24 ;  /* 0x000000b204bc723c */ /* 0x000fe20000041818 */
[----:B------:R-:W4:Y:S04]  /*5c20*/  LDSM.16.M88.4 R4, [R214+0x6000] ;  /* 0x00600000d604783b */ /* 0x000f280000000200 */
[----:B------:R-:W-:Y:S01]  /*5c30*/  LDSM.16.M88.4 R24, [R216+0x6000] ;  /* 0x00600000d818783b */ /* 0x000fe20000000200 */
[C---:B---3--:R-:W-:Y:S06]  /*5c40*/  HMMA.16816.F32.BF16 R176, R12.reuse, R28, R208 ;  /* 0x0000001c0cb0723c */ /* 0x048fec00000418d0 */
[C---:B------:R-:W-:Y:S06]  /*5c50*/  HMMA.16816.F32.BF16 R236, R12.reuse, R30, R204 ;  /* 0x0000001e0cec723c */ /* 0x040fec00000418cc */
[C---:B-1----:R-:W-:Y:S06]  /*5c60*/  HMMA.16816.F32.BF16 R208, R12.reuse, R172, R240 ;  /* 0x000000ac0cd0723c */ /* 0x042fec00000418f0 */
[----:B------:R-:W-:Y:S06]  /*5c70*/  HMMA.16816.F32.BF16 R200, R12, R174, R200 ;  /* 0x000000ae0cc8723c */ /* 0x000fec00000418c8 */
[C---:B------:R-:W-:Y:S06]  /*5c80*/  HMMA.16816.F32.BF16 R12, R16.reuse, R28, R196 ;  /* 0x0000001c100c723c */ /* 0x040fec00000418c4 */
[C---:B------:R-:W-:Y:S01]  /*5c90*/  HMMA.16816.F32.BF16 R192, R16.reuse, R30, R192 ;  /* 0x0000001e10c0723c */ /* 0x040fe200000418c0 */
[----:B------:R-:W-:Y:S05]  /*5ca0*/  LDSM.16.M88.4 R28, [R216+0x4000] ;  /* 0x00400000d81c783b */ /* 0x000fea0000000200 */
[C---:B------:R-:W-:Y:S01]  /*5cb0*/  HMMA.16816.F32.BF16 R204, R16.reuse, R172, R180 ;  /* 0x000000ac10cc723c */ /* 0x040fe200000418b4 */
[----:B------:R-:W1:Y:S05]  /*5cc0*/  LDSM.16.M88.4 R180, [R225] ;  /* 0x00000000e1b4783b */ /* 0x000e6a0000000200 */
[----:B------:R-:W-:Y:S01]  /*5cd0*/  HMMA.16816.F32.BF16 R196, R16, R174, R188 ;  /* 0x000000ae10c4723c */ /* 0x000fe200000418bc */
[----:B------:R-:W-:Y:S05]  /*5ce0*/  LDSM.16.M88.4 R172, [R221+0x9000] ;  /* 0x00900000ddac783b */ /* 0x000fea0000000200 */
[-C--:B--2---:R-:W-:Y:S01]  /*5cf0*/  HMMA.16816.F32.BF16 R16, R20, R32.reuse, R12 ;  /* 0x000000201410723c */ /* 0x084fe2000004180c */
[----:B------:R-:W2:Y:S05]  /*5d00*/  LDSM.16.M88.4 R12, [R222+0x4000] ;  /* 0x00400000de0c783b */ /* 0x000eaa0000000200 */
[C---:B----4-:R-:W-:Y:S06]  /*5d10*/  HMMA.16816.F32.BF16 R176, R4.reuse, R32, R176 ;  /* 0x0000002004b0723c */ /* 0x050fec00000418b0 */
[-C--:B------:R-:W-:Y:S06]  /*5d20*/  HMMA.16816.F32.BF16 R236, R4, R34.reuse, R236 ;  /* 0x0000002204ec723c */ /* 0x080fec00000418ec */
[----:B------:R-:W-:Y:S06]  /*5d30*/  HMMA.16816.F32.BF16 R192, R20, R34, R192 ;  /* 0x0000002214c0723c */ /* 0x000fec00000418c0 */
[----:B------:R-:W-:Y:S06]  /*5d40*/  HMMA.16816.F32.BF16 R240, R4, R184, R208 ;  /* 0x000000b804f0723c */ /* 0x000fec00000418d0 */
[----:B-1----:R-:W-:Y:S01]  /*5d50*/  HMMA.16816.F32.BF16 R32, R28, R180, R16 ;  /* 0x000000b41c20723c */ /* 0x002fe20000041810 */
[----:B------:R-:W-:Y:S05]  /*5d60*/  LDSM.16.M88.4 R16, [R220+0x4000] ;  /* 0x00400000dc10783b */ /* 0x000fea0000000200 */
[----:B------:R-:W-:Y:S01]  /*5d70*/  HMMA.16816.F32.BF16 R244, R4, R186, R200 ;  /* 0x000000ba04f4723c */ /* 0x000fe200000418c8 */
[----:B------:R-:W1:Y:S05]  /*5d80*/  LDSM.16.M88.4 R4, [R222+0x6000] ;  /* 0x00600000de04783b */ /* 0x000e6a0000000200 */
[----:B------:R-:W-:Y:S01]  /*5d90*/  HMMA.16816.F32.BF16 R188, R24, R180, R176 ;  /* 0x000000b418bc723c */ /* 0x000fe200000418b0 */
[----:B------:R-:W3:Y:S05]  /*5da0*/  LDSM.16.M88.4 R176, [R219+0x1000] ;  /* 0x00100000dbb0783b */ /* 0x000eea0000000200 */
[C---:B------:R-:W-:Y:S06]  /*5db0*/  HMMA.16816.F32.BF16 R204, R20.reuse, R184, R204 ;  /* 0x000000b814cc723c */ /* 0x040fec00000418cc */
[----:B------:R-:W-:Y:S01]  /*5dc0*/  HMMA.16816.F32.BF16 R208, R20, R186, R196 ;  /* 0x000000ba14d0723c */ /* 0x000fe200000418c4 */
[----:B------:R-:W-:Y:S05]  /*5dd0*/  LDSM.16.M88.4 R20, [R220+0x6000] ;  /* 0x00600000dc14783b */ /* 0x000fea0000000200 */
[----:B--2---:R-:W-:Y:S01]  /*5de0*/  HMMA.16816.F32.BF16 R184, R12, R172, R32 ;  /* 0x000000ac0cb8723c */ /* 0x004fe20000041820 */
[----:B------:R-:W2:Y:S05]  /*5df0*/  LDSM.16.M88.4 R32, [R224] ;  /* 0x00000000e020783b */ /* 0x000eaa0000000200 */
[-C--:B------:R-:W-:Y:S06]  /*5e00*/  HMMA.16816.F32.BF16 R192, R28, R182.reuse, R192 ;  /* 0x000000b61cc0723c */ /* 0x080fec00000418c0 */
[----:B------:R-:W-:Y:S06]  /*5e10*/  HMMA.16816.F32.BF16 R180, R24, R182, R236 ;  /* 0x000000b618b4723c */ /* 0x000fec00000418ec */
[----:B-1----:R-:W-:Y:S06]  /*5e20*/  HMMA.16816.F32.BF16 R188, R4, R172, R188 ;  /* 0x000000ac04bc723c */ /* 0x002fec00000418bc */
[----:B---3--:R-:W-:Y:S06]  /*5e30*/  HMMA.16816.F32.BF16 R196, R16, R176, R184 ;  /* 0x000000b010c4723c */ /* 0x008fec00000418b8 */
[-C--:B------:R-:W-:Y:S06]  /*5e40*/  HMMA.16816.F32.BF16 R184, R12, R174.reuse, R192 ;  /* 0x000000ae0cb8723c */ /* 0x080fec00000418c0 */
[----:B------:R-:W-:Y:S01]  /*5e50*/  HMMA.16816.F32.BF16 R180, R4, R174, R180 ;  /* 0x000000ae04b4723c */ /* 0x000fe200000418b4 */
[----:B------:R-:W1:Y:S05]  /*5e60*/  LDSM.16.M88.4 R172, [R221+0x9800] ;  /* 0x00980000ddac783b */ /* 0x000e6a0000000200 */
[----:B--2---:R-:W-:Y:S06]  /*5e70*/  HMMA.16816.F32.BF16 R192, R28, R32, R204 ;  /* 0x000000201cc0723c */ /* 0x004fec00000418cc */
[----:B------:R-:W-:Y:S01]  /*5e80*/  HMMA.16816.F32.BF16 R200, R20, R176, R188 ;  /* 0x000000b014c8723c */ /* 0x000fe200000418bc */
[----:B------:R-:W-:Y:S01]  /*5e90*/  FMUL.FTZ R196, R196, UR23 ;  /* 0x00000017c4c47c20 */ /* 0x000fe20008410000 */
[----:B------:R-:W-:Y:S01]  /*5ea0*/  FMUL.FTZ R197, R197, UR23 ;  /* 0x00000017c5c57c20 */ /* 0x000fe20008410000 */
[----:B------:R-:W-:Y:S01]  /*5eb0*/  FMUL.FTZ R198, R198, UR23 ;  /* 0x00000017c6c67c20 */ /* 0x000fe20008410000 */
[----:B------:R-:W-:-:S02]  /*5ec0*/  FMUL.FTZ R199, R199, UR23 ;  /* 0x00000017c7c77c20 */ /* 0x000fc40008410000 */
[C---:B------:R-:W-:Y:S01]  /*5ed0*/  HMMA.16816.F32.BF16 R204, R24.reuse, R32, R240 ;  /* 0x0000002018cc723c */ /* 0x040fe200000418f0 */
[----:B------:R-:W2:Y:S05]  /*5ee0*/  MUFU.TANH R196, R196 ;  /* 0x000000c400c47308 */ /* 0x000eaa0000002400 */
[----:B------:R-:W-:Y:S01]  /*5ef0*/  HMMA.16816.F32.BF16 R188, R24, R34, R244 ;  /* 0x0000002218bc723c */ /* 0x000fe200000418f4 */
[----:B------:R-:W3:Y:S01]  /*5f00*/  LDSM.16.M88.4 R24, [R219+0x1800] ;  /* 0x00180000db18783b */ /* 0x000ee20000000200 */
[----:B------:R-:W-:-:S04]  /*5f10*/  DEPBAR.LE SB0, 0x0 ;  /* 0x000080000000791a */ /* 0x000fc80000000000 */
[----:B------:R-:W-:Y:S01]  /*5f20*/  HMMA.16816.F32.BF16 R28, R28, R34, R208 ;  /* 0x000000221c1c723c */ /* 0x000fe200000418d0 */
[----:B------:R-:W-:Y:S05]  /*5f30*/  MUFU.TANH R197, R197 ;  /* 0x000000c500c57308 */ /* 0x000fea0000002400 */
[----:B------:R-:W-:Y:S01]  /*5f40*/  HMMA.16816.F32.BF16 R184, R16, R178, R184 ;  /* 0x000000b210b8723c */ /* 0x000fe200000418b8 */
[----:B------:R-:W-:Y:S01]  /*5f50*/  FMUL.FTZ R200, R200, UR23 ;  /* 0x00000017c8c87c20 */ /* 0x000fe20008410000 */
[----:B------:R-:W-:Y:S01]  /*5f60*/  FMUL.FTZ R202, R202, UR23 ;  /* 0x00000017caca7c20 */ /* 0x000fe20008410000 */
[----:B------:R-:W4:Y:S01]  /*5f70*/  MUFU.TANH R198, R198 ;  /* 0x000000c600c67308 */ /* 0x000f220000002400 */
[----:B------:R-:W-:Y:S01]  /*5f80*/  FMUL.FTZ R201, R201, UR23 ;  /* 0x00000017c9c97c20 */ /* 0x000fe20008410000 */
[----:B------:R-:W-:Y:S01]  /*5f90*/  FMUL.FTZ R203, R203, UR23 ;  /* 0x00000017cbcb7c20 */ /* 0x000fe20008410000 */
[----:B-1----:R-:W-:Y:S05]  /*5fa0*/  HMMA.16816.F32.BF16 R32, R12, R172, R192 ;  /* 0x000000ac0c20723c */ /* 0x002fea00000418c0 */
[----:B------:R-:W1:Y:S01]  /*5fb0*/  MUFU.TANH R200, R200 ;  /* 0x000000c800c87308 */ /* 0x000e620000002400 */
[----:B------:R-:W-:Y:S06]  /*5fc0*/  HMMA.16816.F32.BF16 R176, R20, R178, R180 ;  /* 0x000000b214b0723c */ /* 0x000fec00000418b4 */
[C---:B------:R-:W-:Y:S01]  /*5fd0*/  HMMA.16816.F32.BF16 R180, R4.reuse, R172, R204 ;  /* 0x000000ac04b4723c */ /* 0x040fe200000418cc */
[----:B------:R-:W5:Y:S05]  /*5fe0*/  MUFU.TANH R202, R202 ;  /* 0x000000ca00ca7308 */ /* 0x000f6a0000002400 */
[-C--:B------:R-:W-:Y:S01]  /*5ff0*/  HMMA.16816.F32.BF16 R188, R4, R174.reuse, R188 ;  /* 0x000000ae04bc723c */ /* 0x080fe200000418bc */
[----:B------:R-:W-:Y:S01]  /*6000*/  FMUL.FTZ R185, R185, UR23 ;  /* 0x00000017b9b97c20 */ /* 0x000fe20008410000 */
[----:B------:R-:W-:Y:S01]  /*6010*/  FMUL.FTZ R186, R186, UR23 ;  /* 0x00000017baba7c20 */ /* 0x000fe20008410000 */
[----:B------:R-:W5:Y:S01]  /*6020*/  MUFU.TANH R199, R199 ;  /* 0x000000c700c77308 */ /* 0x000f620000002400 */
[----:B------:R-:W-:Y:S01]  /*6030*/  FMUL.FTZ R184, R184, UR23 ;  /* 0x00000017b8b87c20 */ /* 0x000fe20008410000 */
[----:B------:R-:W-:Y:S01]  /*6040*/  FMUL.FTZ R187, R187, UR23 ;  /* 0x00000017bbbb7c20 */ /* 0x000fe20008410000 */
[----:B------:R-:W-:Y:S05]  /*6050*/  HMMA.16816.F32.BF16 R172, R12, R174, R28 ;  /* 0x000000ae0cac723c */ /* 0x000fea000004181c */
[----:B------:R-:W-:Y:S01]  /*6060*/  MUFU.TANH R185, R185 ;  /* 0x000000b900b97308 */ /* 0x000fe20000002400 */
[-C--:B---3--:R-:W-:Y:S01]  /*6070*/  HMMA.16816.F32.BF16 R4, R16, R24.reuse, R32 ;  /* 0x000000181004723c */ /* 0x088fe20000041820 */
[----:B------:R-:W-:Y:S01]  /*6080*/  FMUL.FTZ R176, R176, UR23 ;  /* 0x00000017b0b07c20 */ /* 0x000fe20008410000 */
[----:B------:R-:W-:Y:S01]  /*6090*/  FMUL.FTZ R178, R178, UR23 ;  /* 0x00000017b2b27c20 */ /* 0x000fe20008410000 */
[----:B--2---:R-:W-:Y:S01]  /*60a0*/  FSEL R13, R196, -INF , !P6 ;  /* 0xff800000c40d7808 */ /* 0x004fe20007000000 */
[----:B------:R-:W-:Y:S01]  /*60b0*/  FMUL.FTZ R138, R177, UR23 ;  /* 0x00000017b18a7c20 */ /* 0x000fe20008410000 */
[----:B------:R-:W-:Y:S01]  /*60c0*/  ISETP.GE.AND P6, PT, R0, R233, PT ;  /* 0x000000e90000720c */ /* 0x000fe20003fc6270 */
[----:B------:R-:W-:Y:S01]  /*60d0*/  HMMA.16816.F32.BF16 R180, R20, R24, R180 ;  /* 0x0000001814b4723c */ /* 0x000fe200000418b4 */
[----:B------:R-:W2:Y:S01]  /*60e0*/  MUFU.TANH R186, R186 ;  /* 0x000000ba00ba7308 */ /* 0x000ea20000002400 */
[----:B----4-:R-:W-:Y:S01]  /*60f0*/  FSEL R31, R198, -INF , !P3 ;  /* 0xff800000c61f7808 */ /* 0x010fe20005800000 */
[----:B------:R-:W-:Y:S01]  /*6100*/  FMUL.FTZ R139, R179, UR23 ;  /* 0x00000017b38b7c20 */ /* 0x000fe20008410000 */
[----:B------:R-:W-:-:S02]  /*6110*/  ISETP.LT.OR P6, PT, R0, R229, P6 ;  /* 0x000000e50000720c */ /* 0x000fc400037c1670 */
[----:B------:R-:W-:Y:S01]  /*6120*/  FSEL R30, R197, -INF , !P4 ;  /* 0xff800000c51e7808 */ /* 0x000fe20006000000 */
[-C--:B------:R-:W-:Y:S01]  /*6130*/  HMMA.16816.F32.BF16 R32, R20, R26.reuse, R188 ;  /* 0x0000001a1420723c */ /* 0x080fe200000418bc */
[----:B-1----:R-:W-:Y:S01]  /*6140*/  FSEL R25, R200, -INF , !P0 ;  /* 0xff800000c8197808 */ /* 0x002fe20004000000 */
[----:B------:R-:W1:Y:S01]  /*6150*/  MUFU.TANH R176, R176 ;  /* 0x000000b000b07308 */ /* 0x000e620000002400 */
[----:B-----5:R-:W-:Y:S02]  /*6160*/  FSEL R29, R202, -INF , !P6 ;  /* 0xff800000ca1d7808 */ /* 0x020fe40007000000 */
[C---:B------:R-:W-:Y:S01]  /*6170*/  ISETP.GE.AND P3, PT, R2.reuse, R232, PT ;  /* 0x000000e80200720c */ /* 0x040fe20003f66270 */
[----:B------:R-:W-:Y:S01]  /*6180*/  HMMA.16816.F32.BF16 R172, R16, R26, R172 ;  /* 0x0000001a10ac723c */ /* 0x000fe200000418ac */
[C---:B------:R-:W-:Y:S02]  /*6190*/  ISETP.GE.AND P0, PT, R2.reuse, R231, PT ;  /* 0x000000e70200720c */ /* 0x040fe40003f06270 */
[----:B------:R-:W-:Y:S01]  /*61a0*/  ISETP.GE.AND P6, PT, R2, R234, PT ;  /* 0x000000ea0200720c */ /* 0x000fe20003fc6270 */
[----:B------:R-:W3:Y:S01]  /*61b0*/  MUFU.TANH R178, R178 ;  /* 0x000000b200b27308 */ /* 0x000ee20000002400 */
[----:B------:R-:W-:Y:S01]  /*61c0*/  FMUL.FTZ R4, R4, UR23 ;  /* 0x0000001704047c20 */ /* 0x000fe20008410000 */
[----:B------:R-:W-:Y:S01]  /*61d0*/  ISETP.GE.AND P4, PT, R2, R233, PT ;  /* 0x000000e90200720c */ /* 0x000fe20003f86270 */
[----:B------:R-:W-:Y:S01]  /*61e0*/  FMUL.FTZ R7, R7, UR23 ;  /* 0x0000001707077c20 */ /* 0x000fe20008410000 */
[----:B------:R-:W-:Y:S01]  /*61f0*/  FSEL R18, R199, -INF , !P2 ;  /* 0xff800000c7127808 */ /* 0x000fe20005000000 */
[----:B------:R-:W-:Y:S01]  /*6200*/  FMUL.FTZ R6, R6, UR23 ;  /* 0x0000001706067c20 */ /* 0x000fe20008410000 */
[----:B------:R-:W-:Y:S01]  /*6210*/  ISETP.GE.AND P2, PT, R3, R232, PT ;  /* 0x000000e80300720c */ /* 0x000fe20003f46270 */
[----:B------:R-:W-:Y:S01]  /*6220*/  FMUL.FTZ R5, R5, UR23 ;  /* 0x0000001705057c20 */ /* 0x000fe20008410000 */
[----:B------:R-:W4:Y:S01]  /*6230*/  MUFU.TANH R201, R201 ;  /* 0x000000c900c97308 */ /* 0x000f220000002400 */
[C---:B------:R-:W-:Y:S01]  /*6240*/  ISETP.LT.OR P3, PT, R2.reuse, R228, P3 ;  /* 0x000000e40200720c */ /* 0x040fe20001f61670 */
[----:B------:R-:W-:Y:S01]  /*6250*/  FMUL.FTZ R132, R181, UR23 ;  /* 0x00000017b5847c20 */ /* 0x000fe20008410000 */
[----:B------:R-:W-:Y:S01]  /*6260*/  ISETP.LT.OR P0, PT, R2, R227, P0 ;  /* 0x000000e30200720c */ /* 0x000fe20000701670 */
[----:B------:R-:W-:Y:S01]  /*6270*/  FMUL.FTZ R133, R180, UR23 ;  /* 0x00000017b4857c20 */ /* 0x000fe20008410000 */
[----:B------:R-:W-:-:S02]  /*6280*/  ISETP.LT.OR P6, PT, R2, R230, P6 ;  /* 0x000000e60200720c */ /* 0x000fc400037c1670 */
[----:B------:R-:W-:Y:S01]  /*6290*/  ISETP.LT.OR P4, PT, R2, R229, P4 ;  /* 0x000000e50200720c */ /* 0x000fe20002781670 */
[----:B------:R-:W5:Y:S01]  /*62a0*/  MUFU.TANH R203, R203 ;  /* 0x000000cb00cb7308 */ /* 0x000f620000002400 */
[----:B------:R-:W-:Y:S01]  /*62b0*/  VIADD R2, R0, 0x10 ;  /* 0x0000001000027836 */ /* 0x000fe20000000000 */
[----:B------:R-:W-:Y:S02]  /*62c0*/  ISETP.LT.OR P2, PT, R3, R228, P2 ;  /* 0x000000e40300720c */ /* 0x000fe40001741670 */
[----:B--2---:R-:W-:Y:S01]  /*62d0*/  FSEL R16, R186, -INF , !P0 ;  /* 0xff800000ba107808 */ /* 0x004fe20004000000 */
[----:B------:R-:W-:Y:S01]  /*62e0*/  FMUL.FTZ R21, R174, UR23 ;  /* 0x00000017ae157c20 */ /* 0x000fe20008410000 */
[----:B-1----:R-:W-:Y:S01]  /*62f0*/  FSEL R17, R176, -INF , !P6 ;  /* 0xff800000b0117808 */ /* 0x002fe20007000000 */
[----:B------:R-:W-:Y:S01]  /*6300*/  FMUL.FTZ R20, R175, UR23 ;  /* 0x00000017af147c20 */ /* 0x000fe20008410000 */
[----:B------:R-:W1:Y:S01]  /*6310*/  MUFU.TANH R184, R184 ;  /* 0x000000b800b87308 */ /* 0x000e620000002400 */
[----:B---3--:R-:W-:-:S02]  /*6320*/  FSEL R19, R178, -INF , !P4 ;  /* 0xff800000b2137808 */ /* 0x008fc40006000000 */
[----:B------:R-:W-:Y:S02]  /*6330*/  FSEL R12, R185, -INF , !P2 ;  /* 0xff800000b90c7808 */ /* 0x000fe40005000000 */
[C---:B------:R-:W-:Y:S02]  /*6340*/  ISETP.GE.AND P0, PT, R2.reuse, R232, PT ;  /* 0x000000e80200720c */ /* 0x040fe40003f06270 */
[C---:B------:R-:W-:Y:S01]  /*6350*/  ISETP.GE.AND P6, PT, R2.reuse, R231, PT ;  /* 0x000000e70200720c */ /* 0x040fe20003fc6270 */
[----:B------:R2:W3:Y:S01]  /*6360*/  MUFU.TANH R14, R4 ;  /* 0x00000004000e7308 */ /* 0x0004e20000002400 */
[C---:B------:R-:W-:Y:S02]  /*6370*/  ISETP.GE.AND P4, PT, R2.reuse, R234, PT ;  /* 0x000000ea0200720c */ /* 0x040fe40003f86270 */
[----:B------:R-:W-:Y:S02]  /*6380*/  ISETP.GE.AND P2, PT, R2, R233, PT ;  /* 0x000000e90200720c */ /* 0x000fe40003f46270 */
[----:B----4-:R-:W-:-:S02]  /*6390*/  FSEL R24, R201, -INF , !P1 ;  /* 0xff800000c9187808 */ /* 0x010fc40004800000 */
[----:B------:R-:W-:Y:S01]  /*63a0*/  ISETP.GE.AND P1, PT, R3, R231, PT ;  /* 0x000000e70300720c */ /* 0x000fe20003f26270 */
[----:B------:R-:W4:Y:S01]  /*63b0*/  MUFU.TANH R9, R187 ;  /* 0x000000bb00097308 */ /* 0x000f220000002400 */
[C---:B------:R-:W-:Y:S02]  /*63c0*/  ISETP.LT.OR P0, PT, R2.reuse, R228, P0 ;  /* 0x000000e40200720c */ /* 0x040fe40000701670 */
[C---:B------:R-:W-:Y:S02]  /*63d0*/  ISETP.LT.OR P6, PT, R2.reuse, R227, P6 ;  /* 0x000000e30200720c */ /* 0x040fe400037c1670 */
[C---:B------:R-:W-:Y:S02]  /*63e0*/  ISETP.LT.OR P4, PT, R2.reuse, R230, P4 ;  /* 0x000000e60200720c */ /* 0x040fe40002781670 */
[----:B------:R-:W-:Y:S01]  /*63f0*/  ISETP.LT.OR P2, PT, R2, R229, P2 ;  /* 0x000000e50200720c */ /* 0x000fe20001741670 */
[----:B------:R4:W4:Y:S01]  /*6400*/  MUFU.TANH R8, R6 ;  /* 0x0000000600087308 */ /* 0x0009220000002400 */
[----:B------:R-:W-:Y:S01]  /*6410*/  VIADD R2, R0, 0x11 ;  /* 0x0000001100027836 */ /* 0x000fe20000000000 */
[----:B--2---:R-:W-:-:S02]  /*6420*/  FMNMX.FTZ R4, R136, R13, !PT ;  /* 0x0000000d88047209 */ /* 0x004fc40007810000 */
[----:B-----5:R-:W-:Y:S02]  /*6430*/  FSEL R28, R203, -INF , !P5 ;  /* 0xff800000cb1c7808 */ /* 0x020fe40006800000 */
[----:B-1----:R-:W-:Y:S02]  /*6440*/  FSEL R15, R184, -INF , !P3 ;  /* 0xff800000b80f7808 */ /* 0x002fe40005800000 */
[----:B------:R-:W1:Y:S01]  /*6450*/  MUFU.TANH R7, R7 ;  /* 0x0000000700077308 */ /* 0x000e620000002400 */
[C---:B------:R-:W-:Y:S02]  /*6460*/  ISETP.GE.AND P5, PT, R3.reuse, R234, PT ;  /* 0x000000ea0300720c */ /* 0x040fe40003fa6270 */
[C---:B------:R-:W-:Y:S02]  /*6470*/  ISETP.GE.AND P3, PT, R3.reuse, R233, PT ;  /* 0x000000e90300720c */ /* 0x040fe40003f66270 */
[----:B------:R-:W-:Y:S02]  /*6480*/  ISETP.LT.OR P1, PT, R3, R227, P1 ;  /* 0x000000e30300720c */ /* 0x000fe40000f21670 */
[----:B---3--:R-:W-:Y:S01]  /*6490*/  FSEL R181, R14, -INF , !P0 ;  /* 0xff8000000eb57808 */ /* 0x008fe20004000000 */
[----:B------:R2:W3:Y:S01]  /*64a0*/  MUFU.TANH R177, R5 ;  /* 0x0000000500b17308 */ /* 0x0004e20000002400 */
[----:B----4-:R-:W-:Y:S01]  /*64b0*/  FMUL.FTZ R6, R172, UR23 ;  /* 0x00000017ac067c20 */ /* 0x010fe20008410000 */
[----:B------:R-:W-:-:S02]  /*64c0*/  ISETP.GE.AND P0, PT, R2, R231, PT ;  /* 0x000000e70200720c */ /* 0x000fc40003f06270 */
[----:B------:R-:W-:Y:S02]  /*64d0*/  FMNMX.FTZ R4, R30, R4, !PT ;  /* 0x000000041e047209 */ /* 0x000fe40007810000 */
[C---:B------:R-:W-:Y:S02]  /*64e0*/  ISETP.LT.OR P5, PT, R3.reuse, R230, P5 ;  /* 0x000000e60300720c */ /* 0x040fe40002fa1670 */
[----:B------:R-:W4:Y:S01]  /*64f0*/  MUFU.TANH R6, R6 ;  /* 0x0000000600067308 */ /* 0x000f220000002400 */
[----:B------:R-:W-:Y:S01]  /*6500*/  ISETP.LT.OR P3, PT, R3, R229, P3 ;  /* 0x000000e50300720c */ /* 0x000fe20001f61670 */
[C---:B------:R-:W-:Y:S01]  /*6510*/  VIADD R3, R0.reuse, 0x18 ;  /* 0x0000001800037836 */ /* 0x040fe20000000000 */
[----:B------:R-:W-:Y:S01]  /*6520*/  FSEL R9, R9, -INF , !P1 ;  /* 0xff80000009097808 */ /* 0x000fe20004800000 */
[----:B------:R-:W-:Y:S01]  /*6530*/  VIADD R0, R0, 0x19 ;  /* 0x0000001900007836 */ /* 0x000fe20000000000 */
[C---:B------:R-:W-:Y:S02]  /*6540*/  ISETP.GE.AND P1, PT, R2.reuse, R232, PT ;  /* 0x000000e80200720c */ /* 0x040fe40003f26270 */
[----:B------:R-:W-:Y:S01]  /*6550*/  FMNMX.FTZ R4, R15, R4, !PT ;  /* 0x000000040f047209 */ /* 0x000fe20007810000 */
[----:B------:R-:W-:Y:S01]  /*6560*/  MUFU.TANH R138, R138 ;  /* 0x0000008a008a7308 */ /* 0x000fe20000002400 */
[----:B--2---:R-:W-:Y:S01]  /*6570*/  FMUL.FTZ R5, R173, UR23 ;  /* 0x00000017ad057c20 */ /* 0x004fe20008410000 */
[----:B------:R-:W-:-:S02]  /*6580*/  ISETP.LT.OR P0, PT, R2, R227, P0 ;  /* 0x000000e30200720c */ /* 0x000fc40000701670 */
[----:B------:R-:W-:Y:S02]  /*6590*/  ISETP.LT.OR P1, PT, R2, R228, P1 ;  /* 0x000000e40200720c */ /* 0x000fe40000f21670 */
[----:B------:R-:W-:Y:S02]  /*65a0*/  FSEL R200, R8, -INF , !P6 ;  /* 0xff80000008c87808 */ /* 0x000fe40007000000 */
[----:B------:R-:W2:Y:S01]  /*65b0*/  MUFU.TANH R5, R5 ;  /* 0x0000000500057308 */ /* 0x000ea20000002400 */
[----:B------:R-:W-:Y:S02]  /*65c0*/  ISETP.GE.AND P6, PT, R3, R232, PT ;  /* 0x000000e80300720c */ /* 0x000fe40003fc6270 */
[----:B------:R-:W-:Y:S02]  /*65d0*/  FMNMX.FTZ R4, R12, R4, !PT ;  /* 0x000000040c047209 */ /* 0x000fe40007810000 */
[----:B-1----:R-:W-:Y:S02]  /*65e0*/  FSEL R201, R7, -INF , !P0 ;  /* 0xff80000007c97808 */ /* 0x002fe40004000000 */
[----:B------:R-:W-:Y:S01]  /*65f0*/  PLOP3.LUT P0, PT, PT, PT, UP0, 0x80, 0x0 ;  /* 0x000000000000781c */ /* 0x000fe20003f0f008 */
[----:B------:R-:W1:Y:S01]  /*6600*/  MUFU.TANH R139, R139 ;  /* 0x0000008b008b7308 */ /* 0x000e620000002400 */
[----:B---3--:R-:W-:-:S02]  /*6610*/  FSEL R188, R177, -INF , !P1 ;  /* 0xff800000b1bc7808 */ /* 0x008fc40004800000 */
[C---:B------:R-:W-:Y:S02]  /*6620*/  ISETP.GE.AND P1, PT, R0.reuse, R232, PT ;  /* 0x000000e80000720c */ /* 0x040fe40003f26270 */
[----:B------:R-:W-:Y:S02]  /*6630*/  ISETP.LT.OR P6, PT, R3, R228, P6 ;  /* 0x000000e40300720c */ /* 0x000fe400037c1670 */
[----:B------:R-:W-:Y:S01]  /*6640*/  FMNMX.FTZ R4, R181, R4, !PT ;  /* 0x00000004b5047209 */ /* 0x000fe20007810000 */
[----:B------:R-:W3:Y:S01]  /*6650*/  MUFU.TANH R133, R133 ;  /* 0x0000008500857308 */ /* 0x000ee20000002400 */
[----:B------:R-:W-:Y:S01]  /*6660*/  BAR.SYNC.DEFER_BLOCKING 0x0 ;  /* 0x0000000000007b1d */ /* 0x000fe20000010000 */
[----:B------:R-:W-:Y:S02]  /*6670*/  ISETP.LT.OR P1, PT, R0, R228, P1 ;  /* 0x000000e40000720c */ /* 0x000fe40000f21670 */
[----:B----4-:R-:W-:Y:S02]  /*6680*/  FSEL R189, R6, -INF , !P6 ;  /* 0xff80000006bd7808 */ /* 0x010fe40007000000 */
[----:B------:R-:W-:-:S02]  /*6690*/  FMNMX.FTZ R4, R188, R4, !PT ;  /* 0x00000004bc047209 */ /* 0x000fc40007810000 */
[----:B------:R-:W4:Y:S01]  /*66a0*/  MUFU.TANH R132, R132 ;  /* 0x0000008400847308 */ /* 0x000f220000002400 */
[----:B--2---:R-:W-:Y:S02]  /*66b0*/  FSEL R190, R5, -INF , !P1 ;  /* 0xff80000005be7808 */ /* 0x004fe40004800000 */
[----:B------:R-:W-:Y:S02]  /*66c0*/  FMNMX.FTZ R4, R189, R4, !PT ;  /* 0x00000004bd047209 */ /* 0x000fe40007810000 */
[----:B------:R-:W-:Y:S02]  /*66d0*/  ISETP.GE.AND P6, PT, R3, R231, PT ;  /* 0x000000e70300720c */ /* 0x000fe40003fc6270 */
[----:B------:R-:W-:Y:S01]  /*66e0*/  FMNMX.FTZ R14, R135, R31, !PT ;  /* 0x0000001f870e7209 */ /* 0x000fe20007810000 */
[----:B------:R-:W2:Y:S01]  /*66f0*/  MUFU.TANH R21, R21 ;  /* 0x0000001500157308 */ /* 0x000ea20000002400 */
[----:B------:R-:W-:-:S07]  /*6700*/  FMNMX.FTZ R8, R190, R4, !PT ;  /* 0x00000004be087209 */ /* 0x000fce0007810000 */
[----:B------:R-:W1:Y:S01]  /*6710*/  MUFU.TANH R20, R20 ;  /* 0x0000001400147308 */ /* 0x000e620000002400 */
[----:B---34-:R-:W-:Y:S05]  /*6720*/  @!P0 BRA `(.L_x_2377) ;  /* 0x0000000000688947 */ /* 0x018fea0003800000 */
[----:B------:R-:W3:Y:S04]  /*6730*/  LDL.64 R236, [R1+0x20] ;  /* 0x0000200001ec7983 */ /* 0x000ee80000100a00 */
        /* <DEDUP_REMOVED lines=8> */
[----:B------:R-:W-:Y:S01]  /*67c0*/  UIADD3 UR4, UR29, UR4, URZ ;  /* 0x000000041d047290 */ /* 0x000fe2000fffe03f */
[----:B------:R-:W-:-:S05]  /*67d0*/  ULDC.64 UR6, c[0x0][0x218] ;  /* 0x0000860000067ab9 */ /* 0x000fca0000000a00 */
[----:B------:R-:W-:Y:S01]  /*67e0*/  IMAD.U32 R4, RZ, RZ, UR4 ;  /* 0x00000004ff047e24 */ /* 0x000fe2000f8e00ff */
[----:B---3--:R-:W-:-:S04]  /*67f0*/  LEA R5, P1, R5, R236, 0x5 ;  /* 0x000000ec05057211 */ /* 0x008fc800078228ff */
[----:B----4-:R-:W-:Y:S02]  /*6800*/  LEA.HI.X R6, R6, R239, R4, 0x5, P1 ;  /* 0x000000ef06067211 */ /* 0x010fe400008f2c04 */
        /* <DEDUP_REMOVED lines=12> */
.L_x_2377:
[----:B---3--:R-:W-:Y:S01]  /*68d0*/  FMNMX.FTZ R4, R18, R14, !PT ;  /* 0x0000000e12047209 */ /* 0x008fe20007810000 */
[----:B------:R-:W3:Y:S01]  /*68e0*/  SHFL.BFLY PT, R6, R8, 0x2, 0x1f ;  /* 0x0c401f0008067f89 */ /* 0x000ee200000e0000 */
[----:B------:R-:W-:Y:S01]  /*68f0*/  ISETP.GE.AND P1, PT, R0, R231, PT ;  /* 0x000000e70000720c */ /* 0x000fe20003f26270 */
[----:B------:R-:W-:Y:S01]  /*6900*/  FMUL.FTZ R5, R182, UR23 ;  /* 0x00000017b6057c20 */ /* 0x000fe20008410000 */
[----:B------:R-:W-:Y:S01]  /*6910*/  FMNMX.FTZ R4, R16, R4, !PT ;  /* 0x0000000410047209 */ /* 0x000fe20007810000 */
[----:B------:R-:W-:Y:S01]  /*6920*/  FMUL.FTZ R7, R34, UR23 ;  /* 0x0000001722077c20 */ /* 0x000fe20008410000 */
[-C--:B------:R-:W-:Y:S01]  /*6930*/  ISETP.LT.OR P6, PT, R3, R227.reuse, P6 ;  /* 0x000000e30300720c */ /* 0x080fe200037c1670 */
[----:B------:R4:W5:Y:S01]  /*6940*/  MUFU.TANH R178, R5 ;  /* 0x0000000500b27308 */ /* 0x0009620000002400 */
[----:B------:R-:W-:Y:S01]  /*6950*/  ISETP.LT.OR P1, PT, R0, R227, P1 ;  /* 0x000000e30000720c */ /* 0x000fe20000f21670 */
[----:B------:R-:W-:Y:S01]  /*6960*/  LDSM.16.MT88.4 R172, [R217+0xa000] ;  /* 0x00a00000d9ac783b */ /* 0x000fe20000004200 */
[----:B------:R-:W-:-:S02]  /*6970*/  FMNMX.FTZ R4, R9, R4, !PT ;  /* 0x0000000409047209 */ /* 0x000fc40007810000 */
[----:B--2---:R-:W-:Y:S02]  /*6980*/  FSEL R191, R21, -INF , !P6 ;  /* 0xff80000015bf7808 */ /* 0x004fe40007000000 */
[----:B-1----:R-:W-:Y:S01]  /*6990*/  FSEL R182, R20, -INF , !P1 ;  /* 0xff80000014b67808 */ /* 0x002fe20004800000 */
[----:B------:R-:W-:Y:S01]  /*69a0*/  FMUL.FTZ R20, R35, UR23 ;  /* 0x0000001723147c20 */ /* 0x000fe20008410000 */
[C---:B------:R-:W-:Y:S01]  /*69b0*/  ISETP.GE.AND P6, PT, R2.reuse, R234, PT ;  /* 0x000000ea0200720c */ /* 0x040fe20003fc6270 */
[----:B------:R-:W-:Y:S01]  /*69c0*/  MUFU.TANH R23, R7 ;  /* 0x0000000700177308 */ /* 0x000fe20000002400 */
[----:B------:R-:W-:Y:S02]  /*69d0*/  ISETP.GE.AND P1, PT, R2, R233, PT ;  /* 0x000000e90200720c */ /* 0x000fe40003f26270 */
[----:B------:R-:W-:Y:S02]  /*69e0*/  FMNMX.FTZ R4, R200, R4, !PT ;  /* 0x00000004c8047209 */ /* 0x000fe40007810000 */
[----:B------:R-:W-:-:S02]  /*69f0*/  ISETP.LT.OR P6, PT, R2, R230, P6 ;  /* 0x000000e60200720c */ /* 0x000fc400037c1670 */
[----:B------:R-:W-:Y:S01]  /*6a00*/  ISETP.LT.OR P1, PT, R2, R229, P1 ;  /* 0x000000e50200720c */ /* 0x000fe20000f21670 */
[----:B----4-:R-:W-:Y:S01]  /*6a10*/  FMUL.FTZ R5, R32, UR23 ;  /* 0x0000001720057c20 */ /* 0x010fe20008410000 */
[----:B------:R-:W-:Y:S01]  /*6a20*/  FMNMX.FTZ R2, R201, R4, !PT ;  /* 0x00000004c9027209 */ /* 0x000fe20007810000 */
[----:B------:R-:W-:Y:S01]  /*6a30*/  FMUL.FTZ R4, R33, UR23 ;  /* 0x0000001721047c20 */ /* 0x000fe20008410000 */
[----:B------:R-:W-:Y:S01]  /*6a40*/  FSEL R177, R133, -INF , !P4 ;  /* 0xff80000085b17808 */ /* 0x000fe20006000000 */
[----:B------:R1:W2:Y:S01]  /*6a50*/  MUFU.TANH R32, R5 ;  /* 0x0000000500207308 */ /* 0x0002a20000002400 */
[----:B------:R-:W-:Y:S02]  /*6a60*/  FMNMX.FTZ R2, R191, R2, !PT ;  /* 0x00000002bf027209 */ /* 0x000fe40007810000 */
[----:B-----5:R-:W-:Y:S02]  /*6a70*/  FSEL R178, R178, -INF , !P2 ;  /* 0xff800000b2b27808 */ /* 0x020fe40005000000 */
[----:B------:R-:W-:-:S02]  /*6a80*/  FMNMX.FTZ R22, R182, R2, !PT ;  /* 0x00000002b6167209 */ /* 0x000fc40007810000 */
[----:B---3--:R-:W-:Y:S01]  /*6a90*/  FMNMX.FTZ R2, R8, R6, !PT ;  /* 0x0000000608027209 */ /* 0x008fe20007810000 */
[----:B------:R3:W-:Y:S01]  /*6aa0*/  MUFU.TANH R26, R4 ;  /* 0x00000004001a7308 */ /* 0x0007e20000002400 */
[----:B------:R-:W-:Y:S01]  /*6ab0*/  FSEL R6, R138, -INF , !P5 ;  /* 0xff8000008a067808 */ /* 0x000fe20006800000 */
[----:B------:R-:W4:Y:S01]  /*6ac0*/  SHFL.BFLY PT, R8, R22, 0x2, 0x1f ;  /* 0x0c401f0016087f89 */ /* 0x000f2200000e0000 */
[CC--:B------:R-:W-:Y:S02]  /*6ad0*/  ISETP.GE.AND P5, PT, R3.reuse, R234.reuse, PT ;  /* 0x000000ea0300720c */ /* 0x0c0fe40003fa6270 */
[C---:B------:R-:W-:Y:S01]  /*6ae0*/  ISETP.GE.AND P4, PT, R0.reuse, R234, PT ;  /* 0x000000ea0000720c */ /* 0x040fe20003f86270 */
[----:B------:R-:W5:Y:S01]  /*6af0*/  SHFL.BFLY PT, R14, R2, 0x1, 0x1f ;  /* 0x0c201f00020e7f89 */ /* 0x000f6200000e0000 */
[----:B------:R-:W-:Y:S01]  /*6b00*/  ISETP.LT.OR P5, PT, R3, R230, P5 ;  /* 0x000000e60300720c */ /* 0x000fe20002fa1670 */
[----:B------:R-:W-:Y:S01]  /*6b10*/  MUFU.TANH R20, R20 ;  /* 0x0000001400147308 */ /* 0x000fe20000002400 */
[----:B-1----:R-:W-:Y:S01]  /*6b20*/  FMUL.FTZ R5, R183, UR23 ;  /* 0x00000017b7057c20 */ /* 0x002fe20008410000 */
[----:B------:R-:W-:-:S02]  /*6b30*/  ISETP.GE.AND P2, PT, R0, R233, PT ;  /* 0x000000e90000720c */ /* 0x000fc40003f46270 */
[----:B--2---:R-:W-:Y:S02]  /*6b40*/  FSEL R183, R32, -INF , !P5 ;  /* 0xff80000020b77808 */ /* 0x004fe40006800000 */
[C---:B------:R-:W-:Y:S01]  /*6b50*/  ISETP.GE.AND P5, PT, R3.reuse, R233, PT ;  /* 0x000000e90300720c */ /* 0x040fe20003fa6270 */
[----:B------:R-:W-:Y:S01]  /*6b60*/  LDSM.16.MT88.4 R32, [R213+0xa000] ;  /* 0x00a00000d520783b */ /* 0x000fe20000004200 */
[----:B------:R1:W2:Y:S01]  /*6b70*/  MUFU.TANH R27, R5 ;  /* 0x00000005001b7308 */ /* 0x0002a20000002400 */
[----:B---3--:R-:W-:Y:S02]  /*6b80*/  FMNMX.FTZ R4, R134, R25, !PT ;  /* 0x0000001986047209 */ /* 0x008fe40007810000 */
[----:B------:R-:W-:Y:S02]  /*6b90*/  ISETP.LT.OR P5, PT, R3, R229, P5 ;  /* 0x000000e50300720c */ /* 0x000fe40002fa1670 */
[----:B------:R-:W-:Y:S02]  /*6ba0*/  FMNMX.FTZ R4, R24, R4, !PT ;  /* 0x0000000418047209 */ /* 0x000fe40007810000 */
[----:B------:R-:W-:-:S02]  /*6bb0*/  ISETP.LT.OR P4, PT, R0, R230, P4 ;  /* 0x000000e60000720c */ /* 0x000fc40002781670 */
[----:B------:R-:W-:Y:S02]  /*6bc0*/  FMNMX.FTZ R4, R17, R4, !PT ;  /* 0x0000000411047209 */ /* 0x000fe40007810000 */
[----:B----4-:R-:W-:Y:S02]  /*6bd0*/  FMNMX.FTZ R3, R22, R8, !PT ;  /* 0x0000000816037209 */ /* 0x010fe40007810000 */
[----:B------:R-:W-:Y:S02]  /*6be0*/  FMNMX.FTZ R4, R6, R4, !PT ;  /* 0x0000000406047209 */ /* 0x000fe40007810000 */
[----:B-----5:R-:W-:Y:S02]  /*6bf0*/  FMNMX.FTZ R238, R2, R14, !PT ;  /* 0x0000000e02ee7209 */ /* 0x020fe40007810000 */
[----:B------:R-:W-:Y:S02]  /*6c00*/  FMNMX.FTZ R21, R177, R4, !PT ;  /* 0x00000004b1157209 */ /* 0x000fe40007810000 */
[----:B------:R-:W-:Y:S01]  /*6c10*/  FMNMX.FTZ R4, R137, R29, !PT ;  /* 0x0000001d89047209 */ /* 0x000fe20007810000 */
[----:B------:R-:W-:Y:S01]  /*6c20*/  FMUL.FTZ R14, R238, UR26 ;  /* 0x0000001aee0e7c20 */ /* 0x000fe20008410000 */
[----:B-1----:R-:W-:-:S02]  /*6c30*/  FSEL R5, R139, -INF , !P3 ;  /* 0xff8000008b057808 */ /* 0x002fc40005800000 */
[----:B------:R-:W-:Y:S02]  /*6c40*/  FMNMX.FTZ R4, R28, R4, !PT ;  /* 0x000000041c047209 */ /* 0x000fe40007810000 */
[----:B--2---:R-:W-:Y:S02]  /*6c50*/  FSEL R203, R27, -INF , !P1 ;  /* 0xff8000001bcb7808 */ /* 0x004fe40004800000 */
[----:B------:R-:W-:Y:S02]  /*6c60*/  FMNMX.FTZ R7, R19, R4, !PT ;  /* 0x0000000413077209 */ /* 0x000fe40007810000 */
[----:B------:R-:W-:Y:S02]  /*6c70*/  ISETP.LT.OR P1, PT, R0, R229, P2 ;  /* 0x000000e50000720c */ /* 0x000fe40001721670 */
[----:B------:R-:W-:Y:S02]  /*6c80*/  FMNMX.FTZ R8, R5, R7, !PT ;  /* 0x0000000705087209 */ /* 0x000fe40007810000 */
[----:B------:R-:W-:-:S02]  /*6c90*/  FSEL R208, R23, -INF , !P5 ;  /* 0xff80000017d07808 */ /* 0x000fc40006800000 */
[----:B------:R-:W-:Y:S02]  /*6ca0*/  FMNMX.FTZ R2, R178, R8, !PT ;  /* 0x00000008b2027209 */ /* 0x000fe40007810000 */
[----:B------:R-:W-:Y:S01]  /*6cb0*/  FSEL R176, R132, -INF , !P6 ;  /* 0xff80000084b07808 */ /* 0x000fe20007000000 */
[----:B------:R-:W1:Y:S01]  /*6cc0*/  SHFL.BFLY PT, R8, R3, 0x1, 0x1f ;  /* 0x0c201f0003087f89 */ /* 0x000e6200000e0000 */
[----:B------:R-:W-:Y:S02]  /*6cd0*/  FMNMX.FTZ R0, R203, R2, !PT ;  /* 0x00000002cb007209 */ /* 0x000fe40007810000 */
[----:B------:R-:W-:Y:S02]  /*6ce0*/  FSEL R209, R20, -INF , !P1 ;  /* 0xff80000014d17808 */ /* 0x000fe40004800000 */
[----:B------:R-:W-:Y:S02]  /*6cf0*/  FMNMX.FTZ R0, R208, R0, !PT ;  /* 0x00000000d0007209 */ /* 0x000fe40007810000 */
[----:B------:R-:W-:-:S02]  /*6d00*/  FMNMX.FTZ R21, R176, R21, !PT ;  /* 0x00000015b0157209 */ /* 0x000fc40007810000 */
[----:B------:R-:W-:Y:S02]  /*6d10*/  FMNMX.FTZ R0, R209, R0, !PT ;  /* 0x00000000d1007209 */ /* 0x000fe40007810000 */
[----:B------:R-:W-:Y:S02]  /*6d20*/  FSEL R202, R26, -INF , !P4 ;  /* 0xff8000001aca7808 */ /* 0x000fe40006000000 */
[----:B------:R-:W-:Y:S01]  /*6d30*/  FMNMX.FTZ R21, R183, R21, !PT ;  /* 0x00000015b7157209 */ /* 0x000fe20007810000 */
[----:B------:R-:W2:Y:S01]  /*6d40*/  SHFL.BFLY PT, R20, R0, 0x2, 0x1f ;  /* 0x0c401f0000147f89 */ /* 0x000ea200000e0000 */
[----:B------:R-:W-:Y:S02]  /*6d50*/  FSETP.NEU.FTZ.AND P4, PT, R238, -INF , PT ;  /* 0xff800000ee00780b */ /* 0x000fe40003f9d000 */
[----:B------:R-:W-:Y:S02]  /*6d60*/  FMNMX.FTZ R4, R202, R21, !PT ;  /* 0x00000015ca047209 */ /* 0x000fe40007810000 */
[----:B------:R-:W-:-:S02]  /*6d70*/  FSEL R14, R14, RZ, P4 ;  /* 0x000000ff0e0e7208 */ /* 0x000fc40002000000 */
[----:B------:R-:W-:Y:S01]  /*6d80*/  MOV R184, R250 ;  /* 0x000000fa00b87202 */ /* 0x000fe20000000f00 */
[----:B------:R-:W3:Y:S01]  /*6d90*/  SHFL.BFLY PT, R7, R4, 0x2, 0x1f ;  /* 0x0c401f0004077f89 */ /* 0x000ee200000e0000 */
[----:B------:R-:W-:Y:S01]  /*6da0*/  MOV R185, R249 ;  /* 0x000000f900b97202 */ /* 0x000fe20000000f00 */
[--C-:B------:R-:W-:Y:S01]  /*6db0*/  FFMA.FTZ R13, R13, UR26, -R14.reuse ;  /* 0x0000001a0d0d7c23 */ /* 0x100fe2000801080e */
[----:B-1----:R-:W-:Y:S01]  /*6dc0*/  FMNMX.FTZ R239, R3, R8, !PT ;  /* 0x0000000803ef7209 */ /* 0x002fe20007810000 */
[--C-:B------:R-:W-:Y:S01]  /*6dd0*/  FFMA.FTZ R12, R12, UR26, -R14.reuse ;  /* 0x0000001a0c0c7c23 */ /* 0x100fe2000801080e */
[--C-:B------:R-:W-:Y:S01]  /*6de0*/  FFMA.FTZ R30, R30, UR26, -R14.reuse ;  /* 0x0000001a1e1e7c23 */ /* 0x100fe2000801080e */
[----:B------:R1:W-:Y:S01]  /*6df0*/  MUFU.EX2 R250, R13 ;  /* 0x0000000d00fa7308 */ /* 0x0003e20000000800 */
[----:B------:R-:W-:Y:S01]  /*6e00*/  FSETP.NEU.FTZ.AND P3, PT, R239, -INF , PT ;  /* 0xff800000ef00780b */ /* 0x000fe20003f7d000 */
[----:B------:R-:W-:Y:S01]  /*6e10*/  FFMA.FTZ R15, R15, UR26, -R14 ;  /* 0x0000001a0f0f7c23 */ /* 0x000fe2000801080e */
[----:B------:R-:W-:-:S05]  /*6e20*/  MOV R186, R248 ;  /* 0x000000f800ba7202 */ /* 0x000fca0000000f00 */
[----:B------:R-:W-:Y:S01]  /*6e30*/  MUFU.EX2 R251, R12 ;  /* 0x0000000c00fb7308 */ /* 0x000fe20000000800 */
[----:B--2---:R-:W-:Y:S02]  /*6e40*/  FMNMX.FTZ R0, R0, R20, !PT ;  /* 0x0000001400007209 */ /* 0x004fe40007810000 */
[----:B------:R-:W-:Y:S04]  /*6e50*/  LDSM.16.MT88.4 R20, [R213+0xb000] ;  /* 0x00b00000d514783b */ /* 0x000fe80000004200 */
[----:B------:R-:W2:Y:S01]  /*6e60*/  SHFL.BFLY PT, R3, R0, 0x1, 0x1f ;  /* 0x0c201f0000037f89 */ /* 0x000ea200000e0000 */
[----:B-1----:R-:W-:Y:S01]  /*6e70*/  FMUL.FTZ R13, R239, UR26 ;  /* 0x0000001aef0d7c20 */ /* 0x002fe20008410000 */
[----:B---3--:R-:W-:Y:S01]  /*6e80*/  FMNMX.FTZ R2, R4, R7, !PT ;  /* 0x0000000704027209 */ /* 0x008fe20007810000 */
[----:B------:R-:W-:Y:S03]  /*6e90*/  MUFU.EX2 R249, R30 ;  /* 0x0000001e00f97308 */ /* 0x000fe60000000800 */
[----:B------:R-:W-:Y:S01]  /*6ea0*/  FSEL R13, R13, RZ, P3 ;  /* 0x000000ff0d0d7208 */ /* 0x000fe20001800000 */
[----:B------:R-:W1:Y:S04]  /*6eb0*/  SHFL.BFLY PT, R4, R2, 0x1, 0x1f ;  /* 0x0c201f0002047f89 */ /* 0x000e6800000e0000 */
[--C-:B------:R-:W-:Y:S01]  /*6ec0*/  FFMA.FTZ R9, R9, UR26, -R13.reuse ;  /* 0x0000001a09097c23 */ /* 0x100fe2000801080d */
[--C-:B------:R-:W-:Y:S01]  /*6ed0*/  FFMA.FTZ R31, R31, UR26, -R13.reuse ;  /* 0x0000001a1f1f7c23 */ /* 0x100fe2000801080d */
[--C-:B------:R-:W-:Y:S01]  /*6ee0*/  FFMA.FTZ R18, R18, UR26, -R13.reuse ;  /* 0x0000001a12127c23 */ /* 0x100fe2000801080d */
[----:B------:R-:W-:Y:S01]  /*6ef0*/  FFMA.FTZ R16, R16, UR26, -R13 ;  /* 0x0000001a10107c23 */ /* 0x000fe2000801080d */
[----:B------:R3:W-:Y:S08]  /*6f00*/  MUFU.EX2 R247, R9 ;  /* 0x0000000900f77308 */ /* 0x0007f00000000800 */
[----:B------:R-:W-:Y:S01]  /*6f10*/  MUFU.EX2 R245, R31 ;  /* 0x0000001f00f57308 */ /* 0x000fe20000000800 */
[----:B--2---:R-:W-:-:S02]  /*6f20*/  FMNMX.FTZ R236, R0, R3, !PT ;  /* 0x0000000300ec7209 */ /* 0x004fc40007810000 */
[----:B------:R-:W-:Y:S02]  /*6f30*/  FSEL R3, R238, RZ, P4 ;  /* 0x000000ffee037208 */ /* 0x000fe40002000000 */
[----:B------:R-:W-:Y:S02]  /*6f40*/  FSETP.NEU.FTZ.AND P1, PT, R236, -INF , PT ;  /* 0xff800000ec00780b */ /* 0x000fe40003f3d000 */
[----:B-1----:R-:W-:Y:S01]  /*6f50*/  FMNMX.FTZ R237, R2, R4, !PT ;  /* 0x0000000402ed7209 */ /* 0x002fe20007810000 */
[----:B---3--:R-:W-:Y:S01]  /*6f60*/  FMUL.FTZ R9, R236, UR26 ;  /* 0x0000001aec097c20 */ /* 0x008fe20008410000 */
[----:B------:R-:W-:Y:S02]  /*6f70*/  MUFU.EX2 R244, R18 ;  /* 0x0000001200f47308 */ /* 0x000fe40000000800 */
[C---:B------:R-:W-:Y:S01]  /*6f80*/  FSETP.NEU.FTZ.AND P2, PT, R237.reuse, -INF , PT ;  /* 0xff800000ed00780b */ /* 0x040fe20003f5d000 */
[----:B------:R-:W-:Y:S01]  /*6f90*/  FMUL.FTZ R12, R237, UR26 ;  /* 0x0000001aed0c7c20 */ /* 0x000fe20008410000 */
[----:B------:R-:W-:-:S02]  /*6fa0*/  FSEL R9, R9, RZ, P1 ;  /* 0x000000ff09097208 */ /* 0x000fc40000800000 */
[----:B------:R-:W-:Y:S02]  /*6fb0*/  FSEL R2, R237, RZ, P2 ;  /* 0x000000ffed027208 */ /* 0x000fe40001000000 */
[----:B------:R-:W-:Y:S01]  /*6fc0*/  FSEL R12, R12, RZ, P2 ;  /* 0x000000ff0c0c7208 */ /* 0x000fe20001000000 */
[--C-:B------:R-:W-:Y:S01]  /*6fd0*/  FFMA.FTZ R0, R5, UR26, -R9.reuse ;  /* 0x0000001a05007c23 */ /* 0x100fe20008010809 */
[--C-:B------:R-:W-:Y:S01]  /*6fe0*/  FFMA.FTZ R29, R29, UR26, -R9.reuse ;  /* 0x0000001a1d1d7c23 */ /* 0x100fe20008010809 */
[----:B------:R-:W-:Y:S01]  /*6ff0*/  FADD.FTZ R2, R134, -R2 ;  /* 0x8000000286027221 */ /* 0x000fe20000010000 */
[--C-:B------:R-:W-:Y:S01]  /*7000*/  FFMA.FTZ R28, R28, UR26, -R9.reuse ;  /* 0x0000001a1c1c7c23 */ /* 0x100fe20008010809 */
[----:B------:R1:W-:Y:S01]  /*7010*/  MUFU.EX2 R179, R0 ;  /* 0x0000000000b37308 */ /* 0x0003e20000000800 */
[--C-:B------:R-:W-:Y:S01]  /*7020*/  FFMA.FTZ R25, R25, UR26, -R12.reuse ;  /* 0x0000001a19197c23 */ /* 0x100fe2000801080c */
[----:B------:R-:W-:Y:S01]  /*7030*/  FMUL.FTZ R2, R2, UR26 ;  /* 0x0000001a02027c20 */ /* 0x000fe20008410000 */
[--C-:B------:R-:W-:Y:S01]  /*7040*/  FFMA.FTZ R24, R24, UR26, -R12.reuse ;  /* 0x0000001a18187c23 */ /* 0x100fe2000801080c */
[--C-:B------:R-:W-:Y:S01]  /*7050*/  FFMA.FTZ R17, R17, UR26, -R12.reuse ;  /* 0x0000001a11117c23 */ /* 0x100fe2000801080c */
[----:B------:R-:W-:Y:S01]  /*7060*/  FFMA.FTZ R19, R19, UR26, -R9 ;  /* 0x0000001a13137c23 */ /* 0x000fe20008010809 */
[----:B------:R-:W-:-:S02]  /*7070*/  FFMA.FTZ R6, R6, UR26, -R12 ;  /* 0x0000001a06067c23 */ /* 0x000fc4000801080c */
[----:B------:R2:W3:Y:S08]  /*7080*/  MUFU.EX2 R8, R2 ;  /* 0x0000000200087308 */ /* 0x0004f00000000800 */
[----:B------:R-:W-:Y:S01]  /*7090*/  MUFU.EX2 R246, R16 ;  /* 0x0000001000f67308 */ /* 0x000fe20000000800 */
[----:B-1----:R-:W-:-:S05]  /*70a0*/  FSEL R0, R236, RZ, P1 ;  /* 0x000000ffec007208 */ /* 0x002fca0000800000 */
[----:B------:R-:W-:Y:S02]  /*70b0*/  FADD.FTZ R0, R137, -R0 ;  /* 0x8000000089007221 */ /* 0x000fe40000010000 */
        /* <DEDUP_REMOVED lines=16> */
[----:B------:R-:W-:Y:S01]  /*71c0*/  MUFU.EX2 R243, R17 ;  /* 0x0000001100f37308 */ /* 0x000fe20000000800 */
[-C--:B------:R-:W-:Y:S01]  /*71d0*/  FMUL.FTZ R164, R164, R8.reuse ;  /* 0x00000008a4a47220 */ /* 0x080fe20000410000 */
[-C--:B------:R-:W-:Y:S01]  /*71e0*/  FMUL.FTZ R165, R165, R8.reuse ;  /* 0x00000008a5a57220 */ /* 0x080fe20000410000 */
[-C--:B------:R-:W-:Y:S01]  /*71f0*/  FMUL.FTZ R40, R40, R8.reuse ;  /* 0x0000000828287220 */ /* 0x080fe20000410000 */
[-C--:B------:R-:W-:Y:S01]  /*7200*/  FMUL.FTZ R41, R41, R8.reuse ;  /* 0x0000000829297220 */ /* 0x080fe20000410000 */
[-C--:B------:R-:W-:Y:S01]  /*7210*/  FMUL.FTZ R44, R44, R8.reuse ;  /* 0x000000082c2c7220 */ /* 0x080fe20000410000 */
[-C--:B------:R-:W-:Y:S01]  /*7220*/  FMUL.FTZ R45, R45, R8.reuse ;  /* 0x000000082d2d7220 */ /* 0x080fe20000410000 */
[----:B------:R-:W-:Y:S01]  /*7230*/  FMUL.FTZ R56, R56, R8 ;  /* 0x0000000838387220 */ /* 0x000fe20000410000 */
[----:B------:R-:W-:Y:S01]  /*7240*/  MUFU.EX2 R210, R29 ;  /* 0x0000001d00d27308 */ /* 0x000fe20000000800 */
[----:B--2---:R-:W-:Y:S01]  /*7250*/  LDSM.16.MT88.4 R24, [R218+0xb000] ;  /* 0x00b00000da18783b */ /* 0x004fe20000004200 */
[----:B---3--:R-:W-:Y:S01]  /*7260*/  F2FP.BF16.F32.PACK_AB R4, R241, R242 ;  /* 0x000000f2f104723e */ /* 0x008fe200000010ff */
[-C--:B------:R-:W-:Y:S01]  /*7270*/  FMUL.FTZ R57, R57, R8.reuse ;  /* 0x0000000839397220 */ /* 0x080fe20000410000 */
[-C--:B------:R-:W-:Y:S01]  /*7280*/  FMUL.FTZ R60, R60, R8.reuse ;  /* 0x000000083c3c7220 */ /* 0x080fe20000410000 */
[-C--:B------:R-:W-:Y:S01]  /*7290*/  FMUL.FTZ R61, R61, R8.reuse ;  /* 0x000000083d3d7220 */ /* 0x080fe20000410000 */
[-C--:B------:R-:W-:Y:S01]  /*72a0*/  FMUL.FTZ R72, R72, R8.reuse ;  /* 0x0000000848487220 */ /* 0x080fe20000410000 */
[-C--:B------:R-:W-:Y:S01]  /*72b0*/  FMUL.FTZ R73, R73, R8.reuse ;  /* 0x0000000849497220 */ /* 0x080fe20000410000 */
[----:B------:R2:W3:Y:S01]  /*72c0*/  MUFU.EX2 R211, R28 ;  /* 0x0000001c00d37308 */ /* 0x0004e20000000800 */
        /* <DEDUP_REMOVED lines=14> */
[----:B------:R-:W-:Y:S01]  /*73b0*/  FMUL.FTZ R125, R125, R8 ;  /* 0x000000087d7d7220 */ /* 0x000fe20000410000 */
[----:B------:R-:W4:Y:S01]  /*73c0*/  MUFU.EX2 R180, R6 ;  /* 0x0000000600b47308 */ /* 0x000f220000000800 */
[----:B--2---:R-:W-:Y:S01]  /*73d0*/  LDSM.16.MT88.4 R28, [R217+0xb000] ;  /* 0x00b00000d91c783b */ /* 0x004fe20000004200 */
[----:B---3--:R-:W-:-:S06]  /*73e0*/  F2FP.BF16.F32.PACK_AB R5, R211, R210 ;  /* 0x000000d2d305723e */ /* 0x008fcc00000010ff */
[----:B------:R-:W2:Y:S01]  /*73f0*/  MUFU.EX2 R3, R3 ;  /* 0x0000000300037308 */ /* 0x000ea20000000800 */
[----:B-----5:R-:W3:Y:S01]  /*7400*/  LDSM.16.MT88.4 R16, [R215+0xb000] ;  /* 0x00b00000d710783b */ /* 0x020ee20000004200 */
[----:B-1----:R-:W-:-:S06]  /*7410*/  F2FP.BF16.F32.PACK_AB R7, R179, R240 ;  /* 0x000000f0b307723e */ /* 0x002fcc00000010ff */
[----:B------:R-:W-:Y:S01]  /*7420*/  MUFU.EX2 R248, R15 ;  /* 0x0000000f00f87308 */ /* 0x000fe20000000800 */
[----:B----4-:R-:W-:-:S07]  /*7430*/  F2FP.BF16.F32.PACK_AB R6, R180, R243 ;  /* 0x000000f3b406723e */ /* 0x010fce00000010ff */
        /* <DEDUP_REMOVED lines=35> */
[-C--:B-1----:R-:W-:Y:S01]  /*7670*/  FMUL.FTZ R144, R144, R2.reuse ;  /* 0x0000000290907220 */ /* 0x082fe20000410000 */
[----:B------:R-:W-:Y:S01]  /*7680*/  FMUL.FTZ R145, R145, R2 ;  /* 0x0000000291917220 */ /* 0x000fe20000410000 */
[-C--:B--2---:R-:W-:Y:S01]  /*7690*/  FMUL.FTZ R146, R146, R0.reuse ;  /* 0x0000000092927220 */ /* 0x084fe20000410000 */
[----:B------:R-:W-:Y:S01]  /*76a0*/  FMUL.FTZ R147, R147, R0 ;  /* 0x0000000093937220 */ /* 0x000fe20000410000 */
[----:B------:R-:W-:Y:S01]  /*76b0*/  FFMA.FTZ R15, R177, UR26, -R12 ;  /* 0x0000001ab10f7c23 */ /* 0x000fe2000801080c */
        /* <DEDUP_REMOVED lines=54> */
[C---:B---3--:R-:W-:Y:S01]  /*7a20*/  HMMA.16816.F32.BF16 R88, R4.reuse, R16, R88 ;  /* 0x000000100458723c */ /* 0x048fe20000041858 */
        /* <DEDUP_REMOVED lines=18> */
[----:B------:R-:W-:-:S05]  /*7b50*/  FFMA.FTZ R3, R252, R3, R210 ;  /* 0x00000003fc037223 */ /* 0x000fca00000100d2 */
        /* <DEDUP_REMOVED lines=9> */
[C---:B------:R-:W-:Y:S01]  /*7bf0*/  HMMA.16816.F32.BF16 R144, R4.reuse, R32, R144 ;  /* 0x000000200490723c */ /* 0x040fe20000041890 */
[----:B------:R1:W-:Y:S05]  /*7c00*/  MUFU.EX2 R33, R15 ;  /* 0x0000000f00217308 */ /* 0x0003ea0000000800 */
[C---:B------:R-:W-:Y:S01]  /*7c10*/  HMMA.16816.F32.BF16 R196, R4.reuse, R34, R152 ;  /* 0x0000002204c4723c */ /* 0x040fe20000041898 */
[----:B------:R-:W2:Y:S05]  /*7c20*/  LDSM.16.MT88.4 R152, [R213+0xa800] ;  /* 0x00a80000d598783b */ /* 0x000eaa0000004200 */
[----:B------:R-:W-:Y:S01]  /*7c30*/  HMMA.16816.F32.BF16 R160, R4, R136, R160 ;  /* 0x0000008804a0723c */ /* 0x000fe200000418a0 */
[----:B-1----:R-:W-:-:S05]  /*7c40*/  FFMA.FTZ R15, R176, UR26, -R12 ;  /* 0x0000001ab00f7c23 */ /* 0x002fca000801080c */
[C---:B------:R-:W-:Y:S01]  /*7c50*/  HMMA.16816.F32.BF16 R192, R4.reuse, R138, R168 ;  /* 0x0000008a04c0723c */ /* 0x040fe200000418a8 */
[----:B------:R-:W1:Y:S01]  /*7c60*/  LDSM.16.MT88.4 R168, [R215+0xa800] ;  /* 0x00a80000d7a8783b */ /* 0x000e620000004200 */
[----:B------:R3:W4:Y:S04]  /*7c70*/  MUFU.EX2 R35, R15 ;  /* 0x0000000f00237308 */ /* 0x0007280000000800 */
[C---:B------:R-:W-:Y:S01]  /*7c80*/  HMMA.16816.F32.BF16 R136, R4.reuse, R22, R80 ;  /* 0x000000160488723c */ /* 0x040fe20000041850 */
[----:B------:R-:W-:Y:S05]  /*7c90*/  LDSM.16.MT88.4 R80, [R213+0xb800] ;  /* 0x00b80000d550783b */ /* 0x000fea0000004200 */
[C---:B------:R-:W-:Y:S06]  /*7ca0*/  HMMA.16816.F32.BF16 R36, R4.reuse, R132, R36 ;  /* 0x000000840424723c */ /* 0x040fec0000041824 */
[----:B------:R-:W-:Y:S01]  /*7cb0*/  HMMA.16816.F32.BF16 R184, R4, R134, R48 ;  /* 0x0000008604b8723c */ /* 0x000fe20000041830 */
[----:B------:R-:W5:Y:S01]  /*7cc0*/  LDSM.16.MT88.4 R48, [R218+0xa800] ;  /* 0x00a80000da30783b */ /* 0x000f620000004200 */
[--C-:B---3--:R-:W-:Y:S01]  /*7cd0*/  FFMA.FTZ R15, R183, UR26, -R12.reuse ;  /* 0x0000001ab70f7c23 */ /* 0x108fe2000801080c */
        /* <DEDUP_REMOVED lines=9> */
[----:B---3--:R-:W-:-:S05]  /*7d70*/  FFMA.FTZ R12, R178, UR26, -R9 ;  /* 0x0000001ab20c7c23 */ /* 0x008fca0008010809 */
[C---:B------:R-:W-:Y:S01]  /*7d80*/  HMMA.16816.F32.BF16 R172, R4.reuse, R174, R64 ;  /* 0x000000ae04ac723c */ /* 0x040fe20000041840 */
[----:B------:R-:W-:Y:S01]  /*7d90*/  MOV R178, R127 ;  /* 0x0000007f00b27202 */ /* 0x000fe20000000f00 */
[----:B------:R-:W3:Y:S01]  /*7da0*/  LDSM.16.MT88.4 R64, [R217+0xa800] ;  /* 0x00a80000d940783b */ /* 0x000ee20000004200 */
[----:B------:R2:W-:Y:S03]  /*7db0*/  MUFU.EX2 R22, R12 ;  /* 0x0000000c00167308 */ /* 0x0005e60000000800 */
[----:B------:R-:W-:Y:S01]  /*7dc0*/  HMMA.16816.F32.BF16 R68, R4, R20, R68 ;  /* 0x000000140444723c */ /* 0x000fe20000041844 */
[----:B----4-:R-:W-:-:S05]  /*7dd0*/  F2FP.BF16.F32.PACK_AB R126, R32, R34 ;  /* 0x00000022207e723e */ /* 0x010fca00000010ff */
[C---:B------:R-:W-:Y:S06]  /*7de0*/  HMMA.16816.F32.BF16 R84, R4.reuse, R16, R84 ;  /* 0x000000100454723c */ /* 0x040fec0000041854 */
[----:B------:R-:W-:Y:S01]  /*7df0*/  HMMA.16816.F32.BF16 R132, R4, R18, R96 ;  /* 0x000000120484723c */ /* 0x000fe20000041860 */
[----:B------:R-:W4:Y:S01]  /*7e00*/  LDSM.16.MT88.4 R96, [R215+0xb800] ;  /* 0x00b80000d760783b */ /* 0x000f220000004200 */
[----:B--2---:R-:W-:-:S03]  /*7e10*/  FFMA.FTZ R12, R203, UR26, -R9 ;  /* 0x0000001acb0c7c23 */ /* 0x004fc60008010809 */
[----:B------:R-:W-:Y:S01]  /*7e20*/  LDSM.16.MT88.4 R16, [R217+0xb800] ;  /* 0x00b80000d910783b */ /* 0x000fe20000004200 */
[C---:B------:R-:W-:Y:S01]  /*7e30*/  HMMA.16816.F32.BF16 R24, R4.reuse, R26, R112 ;  /* 0x0000001a0418723c */ /* 0x040fe20000041870 */
[----:B------:R2:W1:Y:S02]  /*7e40*/  MUFU.EX2 R20, R12 ;  /* 0x0000000c00147308 */ /* 0x0004640000000800 */
[----:B------:R-:W4:Y:S03]  /*7e50*/  LDSM.16.MT88.4 R112, [R218+0xb800] ;  /* 0x00b80000da70783b */ /* 0x000f260000004200 */
[----:B------:R-:W-:Y:S07]  /*7e60*/  HMMA.16816.F32.BF16 R28, R4, R30, R128 ;  /* 0x0000001e041c723c */ /* 0x000fee0000041880 */
[----:B------:R-:W-:Y:S01]  /*7e70*/  FFMA.FTZ R4, R189, UR26, -R14 ;  /* 0x0000001abd047c23 */ /* 0x000fe2000801080e */
[----:B------:R-:W-:Y:S01]  /*7e80*/  FFMA.FTZ R5, R200, UR26, -R13 ;  /* 0x0000001ac8057c23 */ /* 0x000fe2000801080d */
[----:B------:R-:W-:Y:S01]  /*7e90*/  FFMA.FTZ R6, R178, R2, R250 ;  /* 0x00000002b2067223 */ /* 0x000fe200000100fa */
[----:B------:R-:W-:Y:S01]  /*7ea0*/  FFMA.FTZ R2, R202, R0, R245 ;  /* 0x00000000ca027223 */ /* 0x000fe200000100f5 */
[----:B------:R5:W-:Y:S01]  /*7eb0*/  MUFU.EX2 R23, R4 ;  /* 0x0000000400177308 */ /* 0x000be20000000800 */
[--C-:B--2---:R-:W-:Y:S01]  /*7ec0*/  FFMA.FTZ R12, R208, UR26, -R9.reuse ;  /* 0x0000001ad00c7c23 */ /* 0x104fe20008010809 */
[----:B------:R-:W-:Y:S01]  /*7ed0*/  FFMA.FTZ R9, R209, UR26, -R9 ;  /* 0x0000001ad1097c23 */ /* 0x000fe20008010809 */
[----:B------:R-:W-:Y:S01]  /*7ee0*/  FFMA.FTZ R0, R183, R8, R242 ;  /* 0x00000008b7007223 */ /* 0x000fe200000100f2 */
[----:B------:R-:W-:Y:S01]  /*7ef0*/  FADD.FTZ R6, R249, R6 ;  /* 0x00000006f9067221 */ /* 0x000fe20000010000 */
[----:B------:R-:W-:Y:S01]  /*7f00*/  FADD.FTZ R7, R244, R2 ;  /* 0x00000002f4077221 */ /* 0x000fe20000010000 */
[----:B-1----:R-:W-:Y:S01]  /*7f10*/  F2FP.BF16.F32.PACK_AB R125, R20, R22 ;  /* 0x00000016147d723e */ /* 0x002fe200000010ff */
[----:B------:R-:W-:Y:S01]  /*7f20*/  FADD.FTZ R2, R241, R0 ;  /* 0x00000000f1027221 */ /* 0x000fe20000010000 */
[----:B------:R1:W2:Y:S01]  /*7f30*/  MUFU.EX2 R21, R12 ;  /* 0x0000000c00157308 */ /* 0x0002a20000000800 */
[----:B------:R-:W-:Y:S01]  /*7f40*/  FADD.FTZ R0, R211, R3 ;  /* 0x00000003d3007221 */ /* 0x000fe20000010000 */
[----:B------:R-:W-:Y:S01]  /*7f50*/  FADD.FTZ R6, R248, R6 ;  /* 0x00000006f8067221 */ /* 0x000fe20000010000 */
[----:B------:R-:W-:Y:S01]  /*7f60*/  FADD.FTZ R3, R246, R7 ;  /* 0x00000007f6037221 */ /* 0x000fe20000010000 */
[----:B------:R-:W-:Y:S01]  /*7f70*/  FADD.FTZ R2, R243, R2 ;  /* 0x00000002f3027221 */ /* 0x000fe20000010000 */
[----:B------:R-:W-:Y:S01]  /*7f80*/  FADD.FTZ R0, R240, R0 ;  /* 0x00000000f0007221 */ /* 0x000fe20000010000 */
[----:B------:R-:W-:Y:S01]  /*7f90*/  FADD.FTZ R6, R251, R6 ;  /* 0x00000006fb067221 */ /* 0x000fe20000010000 */
[----:B------:R-:W-:Y:S01]  /*7fa0*/  FADD.FTZ R3, R247, R3 ;  /* 0x00000003f7037221 */ /* 0x000fe20000010000 */
[----:B------:R3:W4:Y:S01]  /*7fb0*/  MUFU.EX2 R15, R9 ;  /* 0x00000009000f7308 */ /* 0x0007220000000800 */
[----:B-----5:R-:W-:Y:S01]  /*7fc0*/  FFMA.FTZ R4, R190, UR26, -R14 ;  /* 0x0000001abe047c23 */ /* 0x020fe2000801080e */
[----:B------:R-:W-:Y:S01]  /*7fd0*/  FADD.FTZ R2, R180, R2 ;  /* 0x00000002b4027221 */ /* 0x000fe20000010000 */
[----:B------:R-:W-:-:S03]  /*7fe0*/  FADD.FTZ R0, R179, R0 ;  /* 0x00000000b3007221 */ /* 0x000fc60000010000 */
[----:B------:R-:W-:Y:S01]  /*7ff0*/  FADD.FTZ R2, R33, R2 ;  /* 0x0000000221027221 */ /* 0x000fe20000010000 */
[----:B------:R-:W-:Y:S01]  /*8000*/  FADD.FTZ R0, R22, R0 ;  /* 0x0000000016007221 */ /* 0x000fe20000010000 */
[----:B-1----:R-:W-:Y:S02]  /*8010*/  FFMA.FTZ R12, R181, UR26, -R14 ;  /* 0x0000001ab50c7c23 */ /* 0x002fe4000801080e */
[----:B------:R-:W-:Y:S01]  /*8020*/  FADD.FTZ R2, R35, R2 ;  /* 0x0000000223027221 */ /* 0x000fe20000010000 */
[----:B------:R-:W-:Y:S01]  /*8030*/  FADD.FTZ R0, R20, R0 ;  /* 0x0000000014007221 */ /* 0x000fe20000010000 */
[----:B------:R-:W1:Y:S02]  /*8040*/  MUFU.EX2 R177, R12 ;  /* 0x0000000c00b17308 */ /* 0x000e640000000800 */
[----:B------:R-:W-:Y:S01]  /*8050*/  FADD.FTZ R2, R34, R2 ;  /* 0x0000000222027221 */ /* 0x000fe20000010000 */
[----:B--2---:R-:W-:Y:S01]  /*8060*/  FADD.FTZ R0, R21, R0 ;  /* 0x0000000015007221 */ /* 0x004fe20000010000 */
[----:B---3--:R-:W-:-:S02]  /*8070*/  FFMA.FTZ R9, R188, UR26, -R14 ;  /* 0x0000001abc097c23 */ /* 0x008fc4000801080e */
[----:B------:R-:W-:Y:S01]  /*8080*/  FADD.FTZ R250, R32, R2 ;  /* 0x0000000220fa7221 */ /* 0x000fe20000010000 */
[C---:B----4-:R-:W-:Y:S01]  /*8090*/  FADD.FTZ R245, R15.reuse, R0 ;  /* 0x000000000ff57221 */ /* 0x050fe20000010000 */
[----:B------:R-:W-:Y:S01]  /*80a0*/  F2FP.BF16.F32.PACK_AB R127, R15, R21 ;  /* 0x000000150f7f723e */ /* 0x000fe200000010ff */
[----:B------:R2:W3:Y:S06]  /*80b0*/  MUFU.EX2 R14, R4 ;  /* 0x00000004000e7308 */ /* 0x0004ec0000000800 */
[----:B------:R-:W-:Y:S02]  /*80c0*/  HMMA.16816.F32.BF16 R140, R124, R152, R140 ;  /* 0x000000987c8c723c */ /* 0x000fe4000004188c */
[----:B------:R-:W4:Y:S01]  /*80d0*/  MUFU.EX2 R176, R9 ;  /* 0x0000000900b07308 */ /* 0x000f220000000800 */
[----:B-1----:R-:W-:-:S03]  /*80e0*/  FADD.FTZ R6, R177, R6 ;  /* 0x00000006b1067221 */ /* 0x002fc60000010000 */
[C---:B------:R-:W-:Y:S04]  /*80f0*/  HMMA.16816.F32.BF16 R148, R124.reuse, R154, R148 ;  /* 0x0000009a7c94723c */ /* 0x040fe80000041894 */
[----:B------:R-:W1:Y:S01]  /*8100*/  MUFU.EX2 R12, R5 ;  /* 0x00000005000c7308 */ /* 0x000e620000000800 */
[----:B--2---:R-:W-:Y:S01]  /*8110*/  FFMA.FTZ R4, R201, UR26, -R13 ;  /* 0x0000001ac9047c23 */ /* 0x004fe2000801080d */
[----:B---3--:R-:W-:Y:S01]  /*8120*/  F2FP.BF16.F32.PACK_AB R130, R14, R23 ;  /* 0x000000170e82723e */ /* 0x008fe200000010ff */
[C---:B------:R-:W-:Y:S05]  /*8130*/  HMMA.16816.F32.BF16 R156, R124.reuse, R168, R156 ;  /* 0x000000a87c9c723c */ /* 0x040fea000004189c */
[----:B------:R2:W3:Y:S01]  /*8140*/  MUFU.EX2 R9, R4 ;  /* 0x0000000400097308 */ /* 0x0004e20000000800 */
[C---:B----4-:R-:W-:Y:S01]  /*8150*/  FADD.FTZ R6, R176.reuse, R6 ;  /* 0x00000006b0067221 */ /* 0x050fe20000010000 */
[----:B------:R-:W-:Y:S01]  /*8160*/  F2FP.BF16.F32.PACK_AB R128, R176, R177 ;  /* 0x000000b1b080723e */ /* 0x000fe200000010ff */
[----:B------:R-:W-:Y:S02]  /*8170*/  HMMA.16816.F32.BF16 R164, R124, R170, R164 ;  /* 0x000000aa7ca4723c */ /* 0x000fe400000418a4 */
[----:B------:R-:W-:Y:S01]  /*8180*/  FADD.FTZ R6, R23, R6 ;  /* 0x0000000617067221 */ /* 0x000fe20000010000 */
[----:B-1----:R-:W-:-:S03]  /*8190*/  FADD.FTZ R3, R12, R3 ;  /* 0x000000030c037221 */ /* 0x002fc60000010000 */
[----:B------:R-:W-:Y:S01]  /*81a0*/  FADD.FTZ R252, R14, R6 ;  /* 0x000000060efc7221 */ /* 0x000fe20000010000 */
[C---:B------:R-:W-:Y:S04]  /*81b0*/  HMMA.16816.F32.BF16 R40, R124.reuse, R48, R40 ;  /* 0x000000307c28723c */ /* 0x040fe80000041828 */
[----:B------:R1:W-:Y:S01]  /*81c0*/  STL [R1+0xc], R252 ;  /* 0x00000cfc01007387 */ /* 0x0003e20000100800 */
[----:B--2---:R-:W-:Y:S01]  /*81d0*/  FFMA.FTZ R4, R191, UR26, -R13 ;  /* 0x0000001abf047c23 */ /* 0x004fe2000801080d */
[C---:B---3--:R-:W-:Y:S01]  /*81e0*/  FADD.FTZ R3, R9.reuse, R3 ;  /* 0x0000000309037221 */ /* 0x048fe20000010000 */
[----:B------:R-:W-:Y:S01]  /*81f0*/  F2FP.BF16.F32.PACK_AB R129, R9, R12 ;  /* 0x0000000c0981723e */ /* 0x000fe200000010ff */
[C---:B------:R-:W-:Y:S01]  /*8200*/  HMMA.16816.F32.BF16 R44, R124.reuse, R50, R44 ;  /* 0x000000327c2c723c */ /* 0x040fe2000004182c */
[----:B------:R2:W-:Y:S05]  /*8210*/  MUFU.EX2 R5, R4 ;  /* 0x0000000400057308 */ /* 0x0005ea0000000800 */
[C---:B------:R-:W-:Y:S06]  /*8220*/  HMMA.16816.F32.BF16 R56, R124.reuse, R64, R56 ;  /* 0x000000407c38723c */ /* 0x040fec0000041838 */
[----:B------:R-:W-:Y:S01]  /*8230*/  HMMA.16816.F32.BF16 R60, R124, R66, R60 ;  /* 0x000000427c3c723c */ /* 0x000fe2000004183c */
[----:B--2---:R-:W-:-:S05]  /*8240*/  FFMA.FTZ R4, R182, UR26, -R13 ;  /* 0x0000001ab6047c23 */ /* 0x004fca000801080d */
[C---:B------:R-:W-:Y:S01]  /*8250*/  HMMA.16816.F32.BF16 R72, R124.reuse, R80, R72 ;  /* 0x000000507c48723c */ /* 0x040fe20000041848 */
[----:B------:R-:W2:Y:S05]  /*8260*/  MUFU.EX2 R4, R4 ;  /* 0x0000000400047308 */ /* 0x000eaa0000000800 */
[C---:B------:R-:W-:Y:S06]  /*8270*/  HMMA.16816.F32.BF16 R76, R124.reuse, R82, R76 ;  /* 0x000000527c4c723c */ /* 0x040fec000004184c */
[C---:B------:R-:W-:Y:S06]  /*8280*/  HMMA.16816.F32.BF16 R88, R124.reuse, R96, R88 ;  /* 0x000000607c58723c */ /* 0x040fec0000041858 */
[----:B------:R-:W-:Y:S01]  /*8290*/  HMMA.16816.F32.BF16 R92, R124, R98, R92 ;  /* 0x000000627c5c723c */ /* 0x000fe2000004185c */
[----:B--2---:R-:W-:Y:S01]  /*82a0*/  F2FP.BF16.F32.PACK_AB R131, R4, R5 ;  /* 0x000000050483723e */ /* 0x004fe200000010ff */
[----:B------:R-:W-:-:S04]  /*82b0*/  FADD.FTZ R5, R5, R3 ;  /* 0x0000000305057221 */ /* 0x000fc80000010000 */
[----:B------:R-:W-:Y:S01]  /*82c0*/  HMMA.16816.F32.BF16 R104, R124, R112, R104 ;  /* 0x000000707c68723c */ /* 0x000fe20000041868 */
[----:B------:R-:W-:-:S05]  /*82d0*/  FADD.FTZ R249, R4, R5 ;  /* 0x0000000504f97221 */ /* 0x000fca0000010000 */
[----:B------:R-:W-:Y:S01]  /*82e0*/  HMMA.16816.F32.BF16 R108, R124, R114, R108 ;  /* 0x000000727c6c723c */ /* 0x000fe2000004186c */
        /* <DEDUP_REMOVED lines=32> */
[----:B------:R-:W-:Y:S01]  /*84f0*/  MOV R14, UR4 ;  /* 0x00000004000e7c02 */ /* 0x000fe20008000f00 */
[----:B------:R-:W-:Y:S01]  /*8500*/  BAR.SYNC.DEFER_BLOCKING 0x0 ;  /* 0x0000000000007b1d */ /* 0x000fe20000010000 */
[----:B------:R-:W-:Y:S01]  /*8510*/  IADD3 R16, P2, R10, -UR4, RZ ;  /* 0x800000040a107c10 */ /* 0x000fe2000ff5e0ff */
[----:B------:R-:W-:Y:S01]  /*8520*/  IMAD.U32 R0, RZ, RZ, UR8 ;  /* 0x00000008ff007e24 */ /* 0x000fe2000f8e00ff */
[----:B------:R-:W-:Y:S01]  /*8530*/  IADD3 R14, P1, P0, -R14, UR20, R10 ;  /* 0x000000140e0e7c10 */ /* 0x000fe2000f83e10a */
[----:B------:R-:W-:Y:S01]  /*8540*/  UISETP.GT.AND UP0, UPT, UR22, UR12, UPT ;  /* 0x0000000c1600728c */ /* 0x000fe2000bf04270 */
[----:B------:R-:W-:-:S02]  /*8550*/  IADD3.X R17, R11, ~UR8, RZ, P2, !PT ;  /* 0x800000080b117c10 */ /* 0x000fc400097fe4ff */
[----:B------:R-:W-:Y:S01]  /*8560*/  IADD3.X R15, ~R0, UR17, R11, P1, P0 ;  /* 0x00000011000f7c10 */ /* 0x000fe20008fe050b */
[----:B------:R-:W-:Y:S02]  /*8570*/  IMAD.U32 R0, RZ, RZ, UR22 ;  /* 0x00000016ff007e24 */ /* 0x000fe4000f8e00ff */
[----:B------:R-:W-:Y:S01]  /*8580*/  PLOP3.LUT P0, PT, PT, PT, UP0, 0x80, 0x0 ;  /* 0x000000000000781c */ /* 0x000fe20003f0f008 */
[----:B------:R-:W-:Y:S01]  /*8590*/  @!PT LDS RZ, [RZ] ;  /* 0x00000000fffff984 */ /* 0x000fe20000000800 */
[----:B------:R-:W-:Y:S01]  /*85a0*/  @!PT LDS RZ, [RZ] ;  /* 0x00000000fffff984 */ /* 0x000fe20000000800 */
[----:B------:R-:W-:Y:S01]  /*85b0*/  @!PT LDS RZ, [RZ] ;  /* 0x00000000fffff984 */ /* 0x000fe20000000800 */
[----:B------:R2:W-:Y:S01]  /*85c0*/  LDGSTS.E.BYPASS.LTC128B.128 [R235+0xa000], desc[UR18][R16.64] ;  /* 0x0a00000010eb7fae */ /* 0x0005e2000b901d52 */
[----:B-1----:R-:W-:-:S03]  /*85d0*/  SHF.L.U32 R244, R244, 0x1, RZ ;  /* 0x00000001f4f47819 */ /* 0x002fc600000006ff */
[----:B------:R2:W-:Y:S01]  /*85e0*/  LDGSTS.E.BYPASS.LTC128B.128 [R235+0xb000], desc[UR18][R16.64+0x80] ;  /* 0x0b00008010eb7fae */ /* 0x0005e2000b901d52 */
[----:B------:R-:W-:-:S03]  /*85f0*/  LOP3.LUT R244, R244, 0x6, RZ, 0xc0, !PT ;  /* 0x00000006f4f47812 */ /* 0x000fc600078ec0ff */
[----:B------:R2:W-:Y:S01]  /*8600*/  LDGSTS.E.BYPASS.LTC128B.128 [R235+0xa800], desc[UR18][R14.64] ;  /* 0x0a8000000eeb7fae */ /* 0x0005e2000b901d52 */
[----:B------:R-:W-:-:S03]  /*8610*/  LEA R0, R0, R244, 0x5 ;  /* 0x000000f400007211 */ /* 0x000fc600078e28ff */
[----:B------:R2:W-:Y:S01]  /*8620*/  LDGSTS.E.BYPASS.LTC128B.128 [R235+0xb800], desc[UR18][R14.64+0x80] ;  /* 0x0b8000800eeb7fae */ /* 0x0005e2000b901d52 */
[C---:B------:R-:W-:Y:S01]  /*8630*/  ISETP.GE.AND P6, PT, R0.reuse, R232, PT ;  /* 0x000000e80000720c */ /* 0x040fe20003fc6270 */
[C---:B------:R-:W-:Y:S02]  /*8640*/  VIADD R3, R0.reuse, 0x11 ;  /* 0x0000001100037836 */ /* 0x040fe40000000000 */
[----:B------:R-:W-:Y:S01]  /*8650*/  LDSM.16.M88.4 R132, [R212+0x8000] ;  /* 0x00800000d484783b */ /* 0x000fe20000000200 */
[C---:B------:R-:W-:Y:S02]  /*8660*/  ISETP.GE.AND P4, PT, R0.reuse, R231, PT ;  /* 0x000000e70000720c */ /* 0x040fe40003f86270 */
[C---:B------:R-:W-:Y:S01]  /*8670*/  ISETP.GE.AND P3, PT, R0.reuse, R234, PT ;  /* 0x000000ea0000720c */ /* 0x040fe20003f66270 */
[----:B------:R-:W1:Y:S01]  /*8680*/  LDSM.16.M88.4 R8, [R214+0x2000] ;  /* 0x00200000d608783b */ /* 0x000e620000000200 */
[C---:B------:R-:W-:Y:S02]  /*8690*/  ISETP.GE.AND P2, PT, R0.reuse, R233, PT ;  /* 0x000000e90000720c */ /* 0x040fe40003f46270 */
[C---:B------:R-:W-:Y:S01]  /*86a0*/  IADD3 R2, R0.reuse, 0x18, RZ ;  /* 0x0000001800027810 */ /* 0x040fe20007ffe0ff */
[----:B------:R-:W3:Y:S01]  /*86b0*/  LDSM.16.M88.4 R32, [R212+0x8800] ;  /* 0x00880000d420783b */ /* 0x000ee20000000200 */
[----:B------:R-:W-:-:S02]  /*86c0*/  ISETP.LT.OR P6, PT, R0, R228, P6 ;  /* 0x000000e40000720c */ /* 0x000fc400037c1670 */
[C---:B------:R-:W-:Y:S01]  /*86d0*/  ISETP.LT.OR P4, PT, R0.reuse, R227, P4 ;  /* 0x000000e30000720c */ /* 0x040fe20002781670 */
[----:B------:R-:W4:Y:S01]  /*86e0*/  LDSM.16.M88.4 R20, [R214] ;  /* 0x00000000d614783b */ /* 0x000f220000000200 */
[C---:B------:R-:W-:Y:S02]  /*86f0*/  ISETP.LT.OR P3, PT, R0.reuse, R230, P3 ;  /* 0x000000e60000720c */ /* 0x040fe40001f61670 */
[----:B------:R-:W-:Y:S01]  /*8700*/  ISETP.LT.OR P2, PT, R0, R229, P2 ;  /* 0x000000e50000720c */ /* 0x000fe20001741670 */
[----:B------:R-:W-:Y:S04]  /*8710*/  LDSM.16.M88.4 R136, [R223] ;  /* 0x00000000df88783b */ /* 0x000fe80000000200 */
[----:B------:R-:W5:Y:S04]  /*8720*/  LDSM.16.M88.4 R4, [R216+0x2000] ;  /* 0x00200000d804783b */ /* 0x000f680000000200 */
[----:B------:R-:W2:Y:S04]  /*8730*/  LDSM.16.M88.4 R172, [R226] ;  /* 0x00000000e2ac783b */ /* 0x000ea80000000200 */
[----:B------:R-:W2:Y:S04]  /*8740*/  LDSM.16.M88.4 R28, [R216] ;  /* 0x00000000d81c783b */ /* 0x000ea80000000200 */
[----:B------:R-:W-:Y:S04]  /*8750*/  LDSM.16.M88.4 R24, [R222+0x2000] ;  /* 0x00200000de18783b */ /* 0x000fe80000000200 */
[----:B------:R-:W2:Y:S04]  /*8760*/  LDSM.16.M88.4 R180, [R221+0x8000] ;  /* 0x00800000ddb4783b */ /* 0x000ea80000000200 */
[----:B------:R-:W2:Y:S01]  /*8770*/  LDSM.16.M88.4 R176, [R221+0x8800] ;  /* 0x00880000ddb0783b */ /* 0x000ea20000000200 */
[C---:B-1----:R-:W-:Y:S03]  /*8780*/  HMMA.16816.F32.BF16 R196, R8.reuse, R132, RZ ;  /* 0x0000008408c4723c */ /* 0x042fe600000418ff */
[----:B------:R-:W0:Y:S03]  /*8790*/  LDGDEPBAR ;  /* 0x00000000000079af */ /* 0x000e260000000000 */
[C---:B---3--:R-:W-:Y:S06]  /*87a0*/  HMMA.16816.F32.BF16 R188, R8.reuse, R32, RZ ;  /* 0x0000002008bc723c */ /* 0x048fec00000418ff */
[C---:B------:R-:W-:Y:S06]  /*87b0*/  HMMA.16816.F32.BF16 R192, R8.reuse, R134, RZ ;  /* 0x0000008608c0723c */ /* 0x040fec00000418ff */
[----:B------:R-:W-:Y:S06]  /*87c0*/  HMMA.16816.F32.BF16 R184, R8, R34, RZ ;  /* 0x0000002208b8723c */ /* 0x000fec00000418ff */
[C---:B----4-:R-:W-:Y:S06]  /*87d0*/  HMMA.16816.F32.BF16 R200, R20.reuse, R132, RZ ;  /* 0x0000008414c8723c */ /* 0x050fec00000418ff */
[C---:B------:R-:W-:Y:S06]  /*87e0*/  HMMA.16816.F32.BF16 R8, R20.reuse, R32, RZ ;  /* 0x000000201408723c */ /* 0x040fec00000418ff */
[C---:B------:R-:W-:Y:S06]  /*87f0*/  HMMA.16816.F32.BF16 R132, R20.reuse, R134, RZ ;  /* 0x000000861484723c */ /* 0x040fec00000418ff */
[----:B------:R-:W-:Y:S06]  /*8800*/  HMMA.16816.F32.BF16 R32, R20, R34, RZ ;  /* 0x000000221420723c */ /* 0x000fec00000418ff */
[C---:B-----5:R-:W-:Y:S06]  /*8810*/  HMMA.16816.F32.BF16 R208, R4.reuse, R136, R196 ;  /* 0x0000008804d0723c */ /* 0x060fec00000418c4 */
[C---:B--2---:R-:W-:Y:S06]  /*8820*/  HMMA.16816.F32.BF16 R196, R4.reuse, R172, R188 ;  /* 0x000000ac04c4723c */ /* 0x044fec00000418bc */
[C---:B------:R-:W-:Y:S06]  /*8830*/  HMMA.16816.F32.BF16 R204, R4.reuse, R138, R192 ;  /* 0x0000008a04cc723c */ /* 0x040fec00000418c0 */
[----:B------:R-:W-:Y:S01]  /*8840*/  HMMA.16816.F32.BF16 R20, R4, R174, R184 ;  /* 0x000000ae0414723c */ /* 0x000fe200000418b8 */
[----:B------:R-:W1:Y:S05]  /*8850*/  LDSM.16.M88.4 R4, [R222] ;  /* 0x00000000de04783b */ /* 0x000e6a0000000200 */
[C---:B------:R-:W-:Y:S06]  /*8860*/  HMMA.16816.F32.BF16 R188, R28.reuse, R136, R200 ;  /* 0x000000881cbc723c */ /* 0x040fec00000418c8 */
[C---:B------:R-:W-:Y:S01]  /*8870*/  HMMA.16816.F32.BF16 R200, R28.reuse, R172, R8 ;  /* 0x000000ac1cc8723c */ /* 0x040fe20000041808 */
[----:B------:R-:W-:Y:S05]  /*8880*/  LDSM.16.M88.4 R8, [R220+0x2000] ;  /* 0x00200000dc08783b */ /* 0x000fea0000000200 */
[C---:B------:R-:W-:Y:S01]  /*8890*/  HMMA.16816.F32.BF16 R184, R28.reuse, R138, R132 ;  /* 0x0000008a1cb8723c */ /* 0x040fe20000041884 */
[----:B------:R-:W2:Y:S05]  /*88a0*/  LDSM.16.M88.4 R132, [R219] ;  /* 0x00000000db84783b */ /* 0x000eaa0000000200 */
[----:B------:R-:W-:Y:S01]  /*88b0*/  HMMA.16816.F32.BF16 R172, R28, R174, R32 ;  /* 0x000000ae1cac723c */ /* 0x000fe20000041820 */
[----:B------:R-:W3:Y:S05]  /*88c0*/  LDSM.16.M88.4 R28, [R219+0x800] ;  /* 0x00080000db1c783b */ /* 0x000eea0000000200 */
[C---:B------:R-:W-:Y:S06]  /*88d0*/  HMMA.16816.F32.BF16 R136, R24.reuse, R180, R208 ;  /* 0x000000b41888723c */ /* 0x040fec00000418d0 */
[C---:B------:R-:W-:Y:S06]  /*88e0*/  HMMA.16816.F32.BF16 R192, R24.reuse, R176, R196 ;  /* 0x000000b018c0723c */ /* 0x040fec00000418c4 */
[C---:B------:R-:W-:Y:S06]  /*88f0*/  HMMA.16816.F32.BF16 R32, R24.reuse, R182, R204 ;  /* 0x000000b61820723c */ /* 0x040fec00000418cc */
[----:B------:R-:W-:Y:S01]  /*8900*/  HMMA.16816.F32.BF16 R24, R24, R178, R20 ;  /* 0x000000b21818723c */ /* 0x000fe20000041814 */
[----:B------:R-:W4:Y:S05]  /*8910*/  LDSM.16.M88.4 R20, [R220] ;  /* 0x00000000dc14783b */ /* 0x000f2a0000000200 */
[C---:B-1----:R-:W-:Y:S06]  /*8920*/  HMMA.16816.F32.BF16 R188, R4.reuse, R180, R188 ;  /* 0x000000b404bc723c */ /* 0x042fec00000418bc */
[C---:B------:R-:W-:Y:S06]  /*8930*/  HMMA.16816.F32.BF16 R184, R4.reuse, R182, R184 ;  /* 0x000000b604b8723c */ /* 0x040fec00000418b8 */
[----:B------:R-:W-:Y:S06]  /*8940*/  HMMA.16816.F32.BF16 R180, R4, R176, R200 ;  /* 0x000000b004b4723c */ /* 0x000fec00000418c8 */
[C---:B--2---:R-:W-:Y:S01]  /*8950*/  HMMA.16816.F32.BF16 R196, R8.reuse, R132, R136 ;  /* 0x0000008408c4723c */ /* 0x044fe20000041888 */
[----:B------:R-:W-:Y:S05]  /*8960*/  LDSM.16.M88.4 R136, [R212+0x9000] ;  /* 0x00900000d488783b */ /* 0x000fea0000000200 */
[----:B------:R-:W-:Y:S01]  /*8970*/  HMMA.16816.F32.BF16 R208, R8, R134, R32 ;  /* 0x0000008608d0723c */ /* 0x000fe20000041820 */
[----:B------:R-:W1:Y:S05]  /*8980*/  LDSM.16.M88.4 R32, [R214+0x4000] ;  /* 0x00400000d620783b */ /* 0x000e6a0000000200 */
[----:B------:R-:W-:Y:S01]  /*8990*/  HMMA.16816.F32.BF16 R200, R4, R178, R172 ;  /* 0x000000b204c8723c */ /* 0x000fe200000418ac */
[----:B------:R-:W2:Y:S05]  /*89a0*/  LDSM.16.M88.4 R4, [R214+0x6000] ;  /* 0x00600000d604783b */ /* 0x000eaa0000000200 */
[C---:B---3--:R-:W-:Y:S06]  /*89b0*/  HMMA.16816.F32.BF16 R204, R8.reuse, R28, R192 ;  /* 0x0000001c08cc723c */ /* 0x048fec00000418c0 */
[----:B------:R-:W-:Y:S01]  /*89c0*/  HMMA.16816.F32.BF16 R176, R8, R30, R24 ;  /* 0x0000001e08b0723c */ /* 0x000fe20000041818 */
[----:B------:R-:W3:Y:S05]  /*89d0*/  LDSM.16.M88.4 R8, [R212+0x9800] ;  /* 0x00980000d408783b */ /* 0x000eea0000000200 */
[C---:B----4-:R-:W-:Y:S06]  /*89e0*/  HMMA.16816.F32.BF16 R24, R20.reuse, R132, R188 ;  /* 0x000000841418723c */ /* 0x050fec00000418bc */
[C---:B------:R-:W-:Y:S01]  /*89f0*/  HMMA.16816.F32.BF16 R192, R20.reuse, R134, R184 ;  /* 0x0000008614c0723c */ /* 0x040fe200000418b8 */
[----:B------:R-:W-:Y:S05]  /*8a00*/  LDSM.16.M88.4 R132, [R216+0x4000] ;  /* 0x00400000d884783b */ /* 0x000fea0000000200 */
[C---:B------:R-:W-:Y:S01]  /*8a10*/  HMMA.16816.F32.BF16 R172, R20.reuse, R28, R180 ;  /* 0x0000001c14ac723c */ /* 0x040fe200000418b4 */
[----:B------:R-:W4:Y:S05]  /*8a20*/  LDSM.16.M88.4 R180, [R225] ;  /* 0x00000000e1b4783b */ /* 0x000f2a0000000200 */
[----:B------:R-:W-:Y:S01]  /*8a30*/  HMMA.16816.F32.BF16 R184, R20, R30, R200 ;  /* 0x0000001e14b8723c */ /* 0x000fe200000418c8 */
[----:B------:R-:W5:Y:S05]  /*8a40*/  LDSM.16.M88.4 R28, [R216+0x6000] ;  /* 0x00600000d81c783b */ /* 0x000f6a0000000200 */
[-C--:B-1----:R-:W-:Y:S01]  /*8a50*/  HMMA.16816.F32.BF16 R20, R32, R136.reuse, R24 ;  /* 0x000000882014723c */ /* 0x082fe20000041818 */
[----:B------:R-:W-:Y:S05]  /*8a60*/  LDSM.16.M88.4 R24, [R222+0x4000] ;  /* 0x00400000de18783b */ /* 0x000fea0000000200 */
[C---:B--2---:R-:W-:Y:S06]  /*8a70*/  HMMA.16816.F32.BF16 R188, R4.reuse, R136, R196 ;  /* 0x0000008804bc723c */ /* 0x044fec00000418c4 */
[C---:B---3--:R-:W-:Y:S06]  /*8a80*/  HMMA.16816.F32.BF16 R240, R4.reuse, R8, R204 ;  /* 0x0000000804f0723c */ /* 0x048fec00000418cc */
[C---:B------:R-:W-:Y:S01]  /*8a90*/  HMMA.16816.F32.BF16 R204, R4.reuse, R10, R176 ;  /* 0x0000000a04cc723c */ /* 0x040fe200000418b0 */
[----:B------:R-:W1:Y:S05]  /*8aa0*/  LDSM.16.M88.4 R176, [R221+0x9000] ;  /* 0x00900000ddb0783b */ /* 0x000e6a0000000200 */
[----:B------:R-:W-:Y:S06]  /*8ab0*/  HMMA.16816.F32.BF16 R196, R4, R138, R208 ;  /* 0x0000008a04c4723c */ /* 0x000fec00000418d0 */
[----:B----4-:R-:W-:Y:S01]  /*8ac0*/  HMMA.16816.F32.BF16 R4, R132, R180, R20 ;  /* 0x000000b48404723c */ /* 0x010fe20000041814 */
[----:B------:R-:W2:Y:S05]  /*8ad0*/  LDSM.16.M88.4 R20, [R222+0x6000] ;  /* 0x00600000de14783b */ /* 0x000eaa0000000200 */
[C---:B------:R-:W-:Y:S01]  /*8ae0*/  HMMA.16816.F32.BF16 R192, R32.reuse, R138, R192 ;  /* 0x0000008a20c0723c */ /* 0x040fe200000418c0 */
[----:B------:R-:W3:Y:S05]  /*8af0*/  LDSM.16.M88.4 R136, [R224] ;  /* 0x00000000e088783b */ /* 0x000eea0000000200 */
[C---:B------:R-:W-:Y:S01]  /*8b00*/  HMMA.16816.F32.BF16 R200, R32.reuse, R8, R172 ;  /* 0x0000000820c8723c */ /* 0x040fe200000418ac */
[----:B------:R-:W-:Y:S05]  /*8b10*/  LDSM.16.M88.4 R172, [R219+0x1000] ;  /* 0x00100000dbac783b */ /* 0x000fea0000000200 */
[----:B------:R-:W-:Y:S01]  /*8b20*/  HMMA.16816.F32.BF16 R208, R32, R10, R184 ;  /* 0x0000000a20d0723c */ /* 0x000fe200000418b8 */
[----:B------:R-:W4:Y:S05]  /*8b30*/  LDSM.16.M88.4 R8, [R220+0x4000] ;  /* 0x00400000dc08783b */ /* 0x000f2a0000000200 */
[----:B-----5:R-:W-:Y:S06]  /*8b40*/  HMMA.16816.F32.BF16 R32, R28, R180, R188 ;  /* 0x000000b41c20723c */ /* 0x020fec00000418bc */
[----:B-1----:R-:W-:Y:S01]  /*8b50*/  HMMA.16816.F32.BF16 R184, R24, R176, R4 ;  /* 0x000000b018b8723c */ /* 0x002fe20000041804 */
[----:B------:R-:W1:Y:S05]  /*8b60*/  LDSM.16.M88.4 R4, [R220+0x6000] ;  /* 0x00600000dc04783b */ /* 0x000e6a0000000200 */
[-C--:B------:R-:W-:Y:S06]  /*8b70*/  HMMA.16816.F32.BF16 R196, R28, R182.reuse, R196 ;  /* 0x000000b61cc4723c */ /* 0x080fec00000418c4 */
[----:B------:R-:W-:Y:S06]  /*8b80*/  HMMA.16816.F32.BF16 R180, R132, R182, R192 ;  /* 0x000000b684b4723c */ /* 0x000fec00000418c0 */
[----:B--2---:R-:W-:Y:S06]  /*8b90*/  HMMA.16816.F32.BF16 R32, R20, R176, R32 ;  /* 0x000000b01420723c */ /* 0x004fec0000041820 */
[C---:B---3--:R-:W-:Y:S06]  /*8ba0*/  HMMA.16816.F32.BF16 R240, R28.reuse, R136, R240 ;  /* 0x000000881cf0723c */ /* 0x048fec00000418f0 */
[----:B------:R-:W-:Y:S06]  /*8bb0*/  HMMA.16816.F32.BF16 R204, R28, R138, R204 ;  /* 0x0000008a1ccc723c */ /* 0x000fec00000418cc */
[-C--:B----4-:R-:W-:Y:S06]  /*8bc0*/  HMMA.16816.F32.BF16 R28, R8, R172.reuse, R184 ;  /* 0x000000ac081c723c */ /* 0x090fec00000418b8 */
[----:B-1----:R-:W-:Y:S01]  /*8bd0*/  HMMA.16816.F32.BF16 R188, R4, R172, R32 ;  /* 0x000000ac04bc723c */ /* 0x002fe20000041820 */
[----:B------:R-:W1:Y:S05]  /*8be0*/  LDSM.16.M88.4 R32, [R221+0x9800] ;  /* 0x00980000dd20783b */ /* 0x000e6a0000000200 */
[----:B------:R-:W-:Y:S06]  /*8bf0*/  HMMA.16816.F32.BF16 R192, R132, R136, R200 ;  /* 0x0000008884c0723c */ /* 0x000fec00000418c8 */
[-C--:B------:R-:W-:Y:S06]  /*8c00*/  HMMA.16816.F32.BF16 R180, R24, R178.reuse, R180 ;  /* 0x000000b218b4723c */ /* 0x080fec00000418b4 */
[----:B------:R-:W-:Y:S01]  /*8c10*/  FMUL.FTZ R28, R28, UR23 ;  /* 0x000000171c1c7c20 */ /* 0x000fe20008410000 */
[----:B------:R-:W-:Y:S01]  /*8c20*/  FMUL.FTZ R29, R29, UR23 ;  /* 0x000000171d1d7c20 */ /* 0x000fe20008410000 */
[----:B------:R-:W-:Y:S01]  /*8c30*/  FMUL.FTZ R30, R30, UR23 ;  /* 0x000000171e1e7c20 */ /* 0x000fe20008410000 */
[----:B------:R-:W-:Y:S01]  /*8c40*/  HMMA.16816.F32.BF16 R176, R20, R178, R196 ;  /* 0x000000b214b0723c */ /* 0x000fe200000418c4 */
[----:B------:R-:W2:Y:S02]  /*8c50*/  MUFU.TANH R201, R28 ;  /* 0x0000001c00c97308 */ /* 0x000ea40000002400 */
[----:B------:R-:W-:Y:S01]  /*8c60*/  FMUL.FTZ R188, R188, UR23 ;  /* 0x00000017bcbc7c20 */ /* 0x000fe20008410000 */
[----:B------:R-:W-:-:S02]  /*8c70*/  FMUL.FTZ R189, R189, UR23 ;  /* 0x00000017bdbd7c20 */ /* 0x000fc40008410000 */
[----:B------:R-:W-:Y:S01]  /*8c80*/  HMMA.16816.F32.BF16 R184, R132, R138, R208 ;  /* 0x0000008a84b8723c */ /* 0x000fe200000418d0 */
[----:B------:R-:W-:Y:S02]  /*8c90*/  FMUL.FTZ R197, R31, UR23 ;  /* 0x000000171fc57c20 */ /* 0x000fe40008410000 */
[----:B------:R-:W3:Y:S06]  /*8ca0*/  MUFU.TANH R202, R29 ;  /* 0x0000001d00ca7308 */ /* 0x000eec0000002400 */
[----:B------:R-:W-:Y:S02]  /*8cb0*/  HMMA.16816.F32.BF16 R180, R8, R174, R180 ;  /* 0x000000ae08b4723c */ /* 0x000fe400000418b4 */
[----:B------:R4:W2:Y:S04]  /*8cc0*/  MUFU.TANH R200, R30 ;  /* 0x0000001e00c87308 */ /* 0x0008a80000002400 */
[-C--:B-1----:R-:W-:Y:S04]  /*8cd0*/  HMMA.16816.F32.BF16 R136, R24, R32.reuse, R192 ;  /* 0x000000201888723c */ /* 0x082fe800000418c0 */
[----:B------:R1:W1:Y:S02]  /*8ce0*/  MUFU.TANH R196, R188 ;  /* 0x000000bc00c47308 */ /* 0x0002640000002400 */
[----:B------:R-:W-:Y:S06]  /*8cf0*/  HMMA.16816.F32.BF16 R132, R20, R32, R240 ;  /* 0x000000201484723c */ /* 0x000fec00000418f0 */
[----:B------:R-:W-:Y:S01]  /*8d00*/  HMMA.16816.F32.BF16 R24, R24, R34, R184 ;  /* 0x000000221818723c */ /* 0x000fe200000418b8 */
[----:B----4-:R-:W4:Y:S01]  /*8d10*/  LDSM.16.M88.4 R28, [R219+0x1800] ;  /* 0x00180000db1c783b */ /* 0x010f220000000200 */
[----:B------:R5:W2:Y:S01]  /*8d20*/  MUFU.TANH R192, R189 ;  /* 0x000000bd00c07308 */ /* 0x000aa20000002400 */
[----:B------:R-:W-:-:S04]  /*8d30*/  DEPBAR.LE SB0, 0x0 ;  /* 0x000080000000791a */ /* 0x000fc80000000000 */
[----:B------:R-:W-:Y:S01]  /*8d40*/  HMMA.16816.F32.BF16 R20, R20, R34, R204 ;  /* 0x000000221414723c */ /* 0x000fe200000418cc */
[----:B------:R-:W-:Y:S01]  /*8d50*/  FMUL.FTZ R13, R180, UR23 ;  /* 0x00000017b40d7c20 */ /* 0x000fe20008410000 */
[----:B-1----:R-:W-:Y:S01]  /*8d60*/  FMUL.FTZ R188, R191, UR23 ;  /* 0x00000017bfbc7c20 */ /* 0x002fe20008410000 */
[----:B------:R-:W-:Y:S01]  /*8d70*/  FMUL.FTZ R32, R181, UR23 ;  /* 0x00000017b5207c20 */ /* 0x000fe20008410000 */
[----:B------:R-:W-:Y:S01]  /*8d80*/  FMUL.FTZ R33, R182, UR23 ;  /* 0x00000017b6217c20 */ /* 0x000fe20008410000 */
[----:B------:R-:W1:Y:S01]  /*8d90*/  MUFU.TANH R197, R197 ;  /* 0x000000c500c57308 */ /* 0x000e620000002400 */
[----:B------:R-:W-:Y:S01]  /*8da0*/  HMMA.16816.F32.BF16 R176, R4, R174, R176 ;  /* 0x000000ae04b0723c */ /* 0x000fe200000418b0 */
[----:B-----5:R-:W-:-:S06]  /*8db0*/  FMUL.FTZ R189, R190, UR23 ;  /* 0x00000017bebd7c20 */ /* 0x020fcc0008410000 */
[----:B------:R-:W1:Y:S08]  /*8dc0*/  MUFU.TANH R188, R188 ;  /* 0x000000bc00bc7308 */ /* 0x000e700000002400 */
[----:B------:R-:W1:Y:S08]  /*8dd0*/  MUFU.TANH R189, R189 ;  /* 0x000000bd00bd7308 */ /* 0x000e700000002400 */
[----:B------:R-:W1:Y:S01]  /*8de0*/  MUFU.TANH R13, R13 ;  /* 0x0000000d000d7308 */ /* 0x000e620000002400 */
[C---:B----4-:R-:W-:Y:S07]  /*8df0*/  HMMA.16816.F32.BF16 R136, R8.reuse, R28, R136 ;  /* 0x0000001c0888723c */ /* 0x050fee0000041888 */
[----:B------:R-:W4:Y:S01]  /*8e00*/  MUFU.TANH R32, R32 ;  /* 0x0000002000207308 */ /* 0x000f220000002400 */
[----:B------:R-:W-:Y:S07]  /*8e10*/  HMMA.16816.F32.BF16 R24, R8, R30, R24 ;  /* 0x0000001e0818723c */ /* 0x000fee0000041818 */
[----:B------:R-:W1:Y:S01]  /*8e20*/  MUFU.TANH R33, R33 ;  /* 0x0000002100217308 */ /* 0x000e620000002400 */
[C---:B------:R-:W-:Y:S06]  /*8e30*/  HMMA.16816.F32.BF16 R132, R4.reuse, R28, R132 ;  /* 0x0000001c0484723c */ /* 0x040fec0000041884 */
[----:B------:R-:W-:Y:S01]  /*8e40*/  HMMA.16816.F32.BF16 R172, R4, R30, R20 ;  /* 0x0000001e04ac723c */ /* 0x000fe20000041814 */
[----:B------:R-:W-:Y:S01]  /*8e50*/  FMUL.FTZ R28, R183, UR23 ;  /* 0x00000017b71c7c20 */ /* 0x000fe20008410000 */
[----:B------:R-:W-:-:S05]  /*8e60*/  FMUL.FTZ R18, R136, UR23 ;  /* 0x0000001788127c20 */ /* 0x000fca0008410000 */
[----:B------:R-:W-:Y:S01]  /*8e70*/  FMUL.FTZ R20, R176, UR23 ;  /* 0x00000017b0147c20 */ /* 0x000fe20008410000 */
[----:B------:R-:W-:Y:S01]  /*8e80*/  FMUL.FTZ R19, R137, UR23 ;  /* 0x0000001789137c20 */ /* 0x000fe20008410000 */
[----:B------:R-:W1:Y:S01]  /*8e90*/  MUFU.TANH R28, R28 ;  /* 0x0000001c001c7308 */ /* 0x000e620000002400 */
[C---:B------:R-:W-:Y:S01]  /*8ea0*/  VIADD R7, R0.reuse, 0x1 ;  /* 0x0000000100077836 */ /* 0x040fe20000000000 */
[----:B------:R-:W-:Y:S01]  /*8eb0*/  IADD3 R6, R0, 0x8, RZ ;  /* 0x0000000800067810 */ /* 0x000fe20007ffe0ff */
[----:B------:R-:W-:Y:S01]  /*8ec0*/  FMUL.FTZ R12, R24, UR23 ;  /* 0x00000017180c7c20 */ /* 0x000fe20008410000 */
[C---:B------:R-:W-:Y:S01]  /*8ed0*/  VIADD R5, R0.reuse, 0x9 ;  /* 0x0000000900057836 */ /* 0x040fe20000000000 */
[C---:B------:R-:W-:Y:S01]  /*8ee0*/  IADD3 R4, R0.reuse, 0x10, RZ ;  /* 0x0000001000047810 */ /* 0x040fe20007ffe0ff */
[----:B------:R-:W-:Y:S01]  /*8ef0*/  BAR.SYNC.DEFER_BLOCKING 0x0 ;  /* 0x0000000000007b1d */ /* 0x000fe20000010000 */
[----:B------:R-:W-:Y:S02]  /*8f00*/  ISETP.GE.AND P5, PT, R7, R232, PT ;  /* 0x000000e80700720c */ /* 0x000fe40003fa6270 */
[----:B------:R-:W-:-:S03]  /*8f10*/  IADD3 R0, R0, 0x19, RZ ;  /* 0x0000001900007810 */ /* 0x000fc60007ffe0ff */
[----:B------:R-:W1:Y:S08]  /*8f20*/  MUFU.TANH R20, R20 ;  /* 0x0000001400147308 */ /* 0x000e700000002400 */
[----:B------:R-:W1:Y:S08]  /*8f30*/  MUFU.TANH R18, R18 ;  /* 0x0000001200127308 */ /* 0x000e700000002400 */
[----:B------:R-:W1:Y:S01]  /*8f40*/  MUFU.TANH R19, R19 ;  /* 0x0000001300137308 */ /* 0x000e620000002400 */
[----:B--234-:R-:W-:Y:S05]  /*8f50*/  @!P0 BRA `(.L_x_2378) ;  /* 0x0000000000688947 */ /* 0x01cfea0003800000 */
        /* <DEDUP_REMOVED lines=26> */
.L_x_2378:
[----:B------:R-:W-:Y:S01]  /*9100*/  ISETP.LT.OR P5, PT, R7, R228, P5 ;  /* 0x000000e40700720c */ /* 0x000fe20002fa1670 */
[----:B--2---:R-:W-:Y:S01]  /*9110*/  FMUL.FTZ R9, R25, UR23 ;  /* 0x0000001719097c20 */ /* 0x004fe20008410000 */
[----:B------:R-:W-:Y:S01]  /*9120*/  FSEL R8, R201, -INF , !P6 ;  /* 0xff800000c9087808 */ /* 0x000fe20007000000 */
[----:B------:R-:W2:Y:S01]  /*9130*/  MUFU.TANH R12, R12 ;  /* 0x0000000c000c7308 */ /* 0x000ea20000002400 */
[----:B------:R-:W-:Y:S01]  /*9140*/  FSEL R10, R202, -INF , !P5 ;  /* 0xff800000ca0a7808 */ /* 0x000fe20006800000 */
[----:B------:R-:W-:Y:S01]  /*9150*/  FMUL.FTZ R23, R27, UR23 ;  /* 0x000000171b177c20 */ /* 0x000fe20008410000 */
[-C--:B------:R-:W-:Y:S01]  /*9160*/  ISETP.GE.AND P1, PT, R6, R232.reuse, PT ;  /* 0x000000e80600720c */ /* 0x080fe20003f26270 */
[----:B------:R-:W-:Y:S01]  /*9170*/  FMUL.FTZ R27, R175, UR23 ;  /* 0x00000017af1b7c20 */ /* 0x000fe20008410000 */
[-C--:B------:R-:W-:Y:S02]  /*9180*/  ISETP.GE.AND P6, PT, R5, R232.reuse, PT ;  /* 0x000000e80500720c */ /* 0x080fe40003fc6270 */
[----:B------:R-:W-:Y:S01]  /*9190*/  ISETP.GE.AND P5, PT, R4, R232, PT ;  /* 0x000000e80400720c */ /* 0x000fe20003fa6270 */
[----:B------:R3:W4:Y:S01]  /*91a0*/  MUFU.TANH R21, R9 ;  /* 0x0000000900157308 */ /* 0x0007220000002400 */
[----:B------:R-:W-:-:S02]  /*91b0*/  ISETP.LT.OR P1, PT, R6, R228, P1 ;  /* 0x000000e40600720c */ /* 0x000fc40000f21670 */
[-C--:B------:R-:W-:Y:S02]  /*91c0*/  ISETP.LT.OR P6, PT, R5, R228.reuse, P6 ;  /* 0x000000e40500720c */ /* 0x080fe400037c1670 */
[----:B------:R-:W-:Y:S02]  /*91d0*/  ISETP.LT.OR P5, PT, R4, R228, P5 ;  /* 0x000000e40400720c */ /* 0x000fe40002fa1670 */
[----:B-1----:R-:W-:Y:S01]  /*91e0*/  FSEL R13, R13, -INF , !P1 ;  /* 0xff8000000d0d7808 */ /* 0x002fe20004800000 */
[----:B------:R-:W-:Y:S01]  /*91f0*/  MUFU.TANH R27, R27 ;  /* 0x0000001b001b7308 */ /* 0x000fe20000002400 */
[----:B------:R-:W-:Y:S02]  /*9200*/  FSEL R11, R32, -INF , !P6 ;  /* 0xff800000200b7808 */ /* 0x000fe40007000000 */
[----:B------:R-:W-:Y:S02]  /*9210*/  FSEL R201, R18, -INF , !P5 ;  /* 0xff80000012c97808 */ /* 0x000fe40006800000 */
[----:B------:R-:W-:-:S02]  /*9220*/  ISETP.GE.AND P1, PT, R3, R232, PT ;  /* 0x000000e80300720c */ /* 0x000fc40003f26270 */
[-C--:B------:R-:W-:Y:S02]  /*9230*/  ISETP.GE.AND P6, PT, R2, R232.reuse, PT ;  /* 0x000000e80200720c */ /* 0x080fe40003fc6270 */
[----:B------:R-:W-:Y:S01]  /*9240*/  ISETP.GE.AND P5, PT, R0, R232, PT ;  /* 0x000000e80000720c */ /* 0x000fe20003fa6270 */
[----:B---3--:R-:W-:Y:S01]  /*9250*/  FMUL.FTZ R9, R177, UR23 ;  /* 0x00000017b1097c20 */ /* 0x008fe20008410000 */
[-C--:B------:R-:W-:Y:S02]  /*9260*/  ISETP.LT.OR P1, PT, R3, R228.reuse, P1 ;  /* 0x000000e40300720c */ /* 0x080fe40000f21670 */
[-C--:B------:R-:W-:Y:S01]  /*9270*/  ISETP.LT.OR P6, PT, R2, R228.reuse, P6 ;  /* 0x000000e40200720c */ /* 0x080fe200037c1670 */
[----:B------:R1:W-:Y:S01]  /*9280*/  MUFU.TANH R31, R9 ;  /* 0x00000009001f7308 */ /* 0x0003e20000002400 */
[----:B------:R-:W-:Y:S02]  /*9290*/  ISETP.LT.OR P5, PT, R0, R228, P5 ;  /* 0x000000e40000720c */ /* 0x000fe40002fa1670 */
[----:B------:R-:W-:-:S02]  /*92a0*/  FSEL R202, R19, -INF , !P1 ;  /* 0xff80000013ca7808 */ /* 0x000fc40004800000 */
[----:B--2---:R-:W-:Y:S01]  /*92b0*/  FSEL R207, R12, -INF , !P6 ;  /* 0xff8000000ccf7808 */ /* 0x004fe20007000000 */
[----:B------:R-:W-:Y:S01]  /*92c0*/  FMUL.FTZ R12, R138, UR23 ;  /* 0x000000178a0c7c20 */ /* 0x000fe20008410000 */
[----:B----4-:R-:W-:Y:S02]  /*92d0*/  FSEL R211, R21, -INF , !P5 ;  /* 0xff80000015d37808 */ /* 0x010fe40006800000 */
[C---:B------:R-:W-:Y:S01]  /*92e0*/  ISETP.GE.AND P1, PT, R7.reuse, R231, PT ;  /* 0x000000e70700720c */ /* 0x040fe20003f26270 */
[----:B------:R2:W-:Y:S01]  /*92f0*/  MUFU.TANH R29, R12 ;  /* 0x0000000c001d7308 */ /* 0x0005e20000002400 */
[C---:B------:R-:W-:Y:S02]  /*9300*/  ISETP.GE.AND P6, PT, R7.reuse, R234, PT ;  /* 0x000000ea0700720c */ /* 0x040fe40003fc6270 */
[C---:B------:R-:W-:Y:S02]  /*9310*/  ISETP.GE.AND P5, PT, R7.reuse, R233, PT ;  /* 0x000000e90700720c */ /* 0x040fe40003fa6270 */
[C---:B------:R-:W-:Y:S01]  /*9320*/  ISETP.LT.OR P1, PT, R7.reuse, R227, P1 ;  /* 0x000000e30700720c */ /* 0x040fe20000f21670 */
[----:B-1----:R-:W-:Y:S01]  /*9330*/  FMUL.FTZ R9, R178, UR23 ;  /* 0x00000017b2097c20 */ /* 0x002fe20008410000 */
[----:B------:R-:W-:-:S02]  /*9340*/  ISETP.LT.OR P6, PT, R7, R230, P6 ;  /* 0x000000e60700720c */ /* 0x000fc400037c1670 */
[----:B------:R-:W-:Y:S01]  /*9350*/  ISETP.LT.OR P5, PT, R7, R229, P5 ;  /* 0x000000e50700720c */ /* 0x000fe20002fa1670 */
[----:B------:R1:W3:Y:S01]  /*9360*/  MUFU.TANH R24, R9 ;  /* 0x0000000900187308 */ /* 0x0002e20000002400 */
[----:B------:R-:W-:Y:S02]  /*9370*/  FSEL R7, R200, -INF , !P4 ;  /* 0xff800000c8077808 */ /* 0x000fe40006000000 */
[----:B------:R-:W-:Y:S02]  /*9380*/  FSEL R18, R189, -INF , !P2 ;  /* 0xff800000bd127808 */ /* 0x000fe40005000000 */
[----:B------:R-:W-:Y:S01]  /*9390*/  ISETP.GE.AND P4, PT, R6, R231, PT ;  /* 0x000000e70600720c */ /* 0x000fe20003f86270 */
[----:B--2---:R-:W-:Y:S01]  /*93a0*/  FMUL.FTZ R12, R26, UR23 ;  /* 0x000000171a0c7c20 */ /* 0x004fe20008410000 */
[----:B------:R-:W-:Y:S02]  /*93b0*/  ISETP.GE.AND P2, PT, R6, R233, PT ;  /* 0x000000e90600720c */ /* 0x000fe40003f46270 */
[----:B------:R-:W-:Y:S01]  /*93c0*/  FSEL R19, R197, -INF , !P1 ;  /* 0xff800000c5137808 */ /* 0x000fe20004800000 */
[----:B------:R2:W-:Y:S01]  /*93d0*/  MUFU.TANH R26, R12 ;  /* 0x0000000c001a7308 */ /* 0x0005e20000002400 */
[----:B------:R-:W-:-:S02]  /*93e0*/  FSEL R21, R192, -INF , !P6 ;  /* 0xff800000c0157808 */ /* 0x000fc40007000000 */
[----:B------:R-:W-:Y:S02]  /*93f0*/  FSEL R22, R188, -INF , !P5 ;  /* 0xff800000bc167808 */ /* 0x000fe40006800000 */
[----:B------:R-:W-:Y:S01]  /*9400*/  ISETP.GE.AND P1, PT, R5, R231, PT ;  /* 0x000000e70500720c */ /* 0x000fe20003f26270 */
[----:B-1----:R-:W-:Y:S01]  /*9410*/  FMUL.FTZ R9, R179, UR23 ;  /* 0x00000017b3097c20 */ /* 0x002fe20008410000 */
[C---:B------:R-:W-:Y:S01]  /*9420*/  ISETP.GE.AND P6, PT, R5.reuse, R234, PT ;  /* 0x000000ea0500720c */ /* 0x040fe20003fc6270 */
[----:B------:R-:W-:Y:S01]  /*9430*/  LDSM.16.MT88.4 R176, [R217+0xa000] ;  /* 0x00a00000d9b0783b */ /* 0x000fe20000004200 */
[----:B------:R-:W-:Y:S01]  /*9440*/  ISETP.GE.AND P5, PT, R5, R233, PT ;  /* 0x000000e90500720c */ /* 0x000fe20003fa6270 */
[----:B------:R1:W-:Y:S01]  /*9450*/  MUFU.TANH R137, R9 ;  /* 0x0000000900897308 */ /* 0x0003e20000002400 */
[C---:B------:R-:W-:Y:S02]  /*9460*/  ISETP.LT.OR P4, PT, R6.reuse, R227, P4 ;  /* 0x000000e30600720c */ /* 0x040fe40002781670 */
[----:B------:R-:W-:-:S02]  /*9470*/  ISETP.LT.OR P2, PT, R6, R229, P2 ;  /* 0x000000e50600720c */ /* 0x000fc40001741670 */
[----:B------:R-:W-:Y:S01]  /*9480*/  ISETP.LT.OR P1, PT, R5, R227, P1 ;  /* 0x000000e30500720c */ /* 0x000fe20000f21670 */
[----:B--2---:R-:W-:Y:S01]  /*9490*/  FMUL.FTZ R12, R133, UR23 ;  /* 0x00000017850c7c20 */ /* 0x004fe20008410000 */
[C---:B------:R-:W-:Y:S02]  /*94a0*/  ISETP.LT.OR P6, PT, R5.reuse, R230, P6 ;  /* 0x000000e60500720c */ /* 0x040fe400037c1670 */
[----:B------:R-:W-:Y:S01]  /*94b0*/  ISETP.LT.OR P5, PT, R5, R229, P5 ;  /* 0x000000e50500720c */ /* 0x000fe20002fa1670 */
[----:B------:R2:W-:Y:S01]  /*94c0*/  MUFU.TANH R30, R12 ;  /* 0x0000000c001e7308 */ /* 0x0005e20000002400 */
[----:B------:R-:W-:Y:S02]  /*94d0*/  FMNMX.FTZ R5, R238, R8, !PT ;  /* 0x00000008ee057209 */ /* 0x000fe40007810000 */
[----:B------:R-:W-:Y:S02]  /*94e0*/  MOV R204, R252 ;  /* 0x000000fc00cc7202 */ /* 0x000fe40000000f00 */
[----:B------:R-:W-:-:S02]  /*94f0*/  FMNMX.FTZ R5, R10, R5, !PT ;  /* 0x000000050a057209 */ /* 0x000fc40007810000 */
[----:B-1----:R-:W-:Y:S02]  /*9500*/  FSEL R9, R196, -INF , !P3 ;  /* 0xff800000c4097808 */ /* 0x002fe40005800000 */
[C---:B------:R-:W-:Y:S02]  /*9510*/  ISETP.GE.AND P3, PT, R6.reuse, R234, PT ;  /* 0x000000ea0600720c */ /* 0x040fe40003f66270 */
[----:B------:R-:W-:Y:S02]  /*9520*/  FMNMX.FTZ R5, R13, R5, !PT ;  /* 0x000000050d057209 */ /* 0x000fe40007810000 */
[----:B------:R-:W-:Y:S01]  /*9530*/  ISETP.LT.OR P3, PT, R6, R230, P3 ;  /* 0x000000e60600720c */ /* 0x000fe20001f61670 */
[----:B------:R-:W-:Y:S01]  /*9540*/  FMUL.FTZ R6, R139, UR23 ;  /* 0x000000178b067c20 */ /* 0x000fe20008410000 */
[----:B------:R-:W-:Y:S02]  /*9550*/  FMNMX.FTZ R5, R11, R5, !PT ;  /* 0x000000050b057209 */ /* 0x000fe40007810000 */
[----:B------:R-:W-:Y:S01]  /*9560*/  FSEL R20, R20, -INF , !P3 ;  /* 0xff80000014147808 */ /* 0x000fe20005800000 */
[----:B------:R1:W4:Y:S01]  /*9570*/  MUFU.TANH R25, R6 ;  /* 0x0000000600197308 */ /* 0x0003220000002400 */
[----:B------:R-:W-:-:S02]  /*9580*/  ISETP.GE.AND P3, PT, R4, R234, PT ;  /* 0x000000ea0400720c */ /* 0x000fc40003f66270 */
[----:B--2---:R-:W-:Y:S02]  /*9590*/  FMNMX.FTZ R12, R239, R7, !PT ;  /* 0x00000007ef0c7209 */ /* 0x004fe40007810000 */
[----:B------:R-:W-:Y:S02]  /*95a0*/  ISETP.LT.OR P3, PT, R4, R230, P3 ;  /* 0x000000e60400720c */ /* 0x000fe40001f61670 */
[----:B------:R-:W-:Y:S02]  /*95b0*/  FMNMX.FTZ R12, R19, R12, !PT ;  /* 0x0000000c130c7209 */ /* 0x000fe40007810000 */
[----:B------:R-:W-:Y:S02]  /*95c0*/  MOV R191, R249 ;  /* 0x000000f900bf7202 */ /* 0x000fe40000000f00 */
[----:B------:R-:W-:Y:S02]  /*95d0*/  MOV R205, R250 ;  /* 0x000000fa00cd7202 */ /* 0x000fe40000000f00 */
[----:B------:R-:W-:Y:S01]  /*95e0*/  MOV R206, R245 ;  /* 0x000000f500ce7202 */ /* 0x000fe20000000f00 */
[----:B-1----:R-:W-:-:S04]  /*95f0*/  FMUL.FTZ R6, R132, UR23 ;  /* 0x0000001784067c20 */ /* 0x002fc80008410000 */
[----:B------:R1:W-:Y:S02]  /*9600*/  MUFU.TANH R35, R6 ;  /* 0x0000000600237308 */ /* 0x0003e40000002400 */
[----:B-1----:R-:W-:Y:S02]  /*9610*/  FSEL R6, R33, -INF , !P4 ;  /* 0xff80000021067808 */ /* 0x002fe40006000000 */
[----:B---3--:R-:W-:Y:S02]  /*9620*/  FSEL R33, R24, -INF , !P2 ;  /* 0xff80000018217808 */ /* 0x008fe40005000000 */
[C---:B------:R-:W-:Y:S02]  /*9630*/  ISETP.GE.AND P4, PT, R4.reuse, R231, PT ;  /* 0x000000e70400720c */ /* 0x040fe40003f86270 */
[----:B------:R1:W2:Y:S01]  /*9640*/  MUFU.TANH R24, R23 ;  /* 0x0000001700187308 */ /* 0x0002a20000002400 */
[C---:B------:R-:W-:Y:S02]  /*9650*/  ISETP.GE.AND P2, PT, R4.reuse, R233, PT ;  /* 0x000000e90400720c */ /* 0x040fe40003f46270 */
[----:B------:R-:W-:-:S02]  /*9660*/  ISETP.LT.OR P4, PT, R4, R227, P4 ;  /* 0x000000e30400720c */ /* 0x000fc40002781670 */
[----:B------:R-:W-:Y:S02]  /*9670*/  ISETP.LT.OR P2, PT, R4, R229, P2 ;  /* 0x000000e50400720c */ /* 0x000fe40001741670 */
[----:B------:R-:W-:Y:S02]  /*9680*/  FMNMX.FTZ R4, R201, R5, !PT ;  /* 0x00000005c9047209 */ /* 0x000fe40007810000 */
[----:B------:R-:W-:Y:S02]  /*9690*/  FSEL R5, R28, -INF , !P1 ;  /* 0xff8000001c057808 */ /* 0x000fe40004800000 */
[----:B------:R-:W-:Y:S02]  /*96a0*/  FMNMX.FTZ R4, R202, R4, !PT ;  /* 0x00000004ca047209 */ /* 0x000fe40007810000 */
[----:B------:R-:W-:Y:S02]  /*96b0*/  ISETP.GE.AND P1, PT, R3, R231, PT ;  /* 0x000000e70300720c */ /* 0x000fe40003f26270 */
[----:B------:R-:W-:-:S02]  /*96c0*/  FMNMX.FTZ R4, R207, R4, !PT ;  /* 0x00000004cf047209 */ /* 0x000fc40007810000 */
[----:B------:R-:W-:Y:S01]  /*96d0*/  ISETP.LT.OR P1, PT, R3, R227, P1 ;  /* 0x000000e30300720c */ /* 0x000fe20000f21670 */
[----:B-1----:R-:W-:Y:S01]  /*96e0*/  FMUL.FTZ R23, R134, UR23 ;  /* 0x0000001786177c20 */ /* 0x002fe20008410000 */
[----:B------:R-:W-:Y:S02]  /*96f0*/  FMNMX.FTZ R4, R211, R4, !PT ;  /* 0x00000004d3047209 */ /* 0x000fe40007810000 */
[----:B----4-:R-:W-:Y:S01]  /*9700*/  FSEL R209, R25, -INF , !P1 ;  /* 0xff80000019d17808 */ /* 0x010fe20004800000 */
[----:B------:R1:W-:Y:S01]  /*9710*/  MUFU.TANH R34, R23 ;  /* 0x0000001700227308 */ /* 0x0003e20000002400 */
[----:B------:R-:W-:Y:S01]  /*9720*/  FSEL R210, R29, -INF , !P4 ;  /* 0xff8000001dd27808 */ /* 0x000fe20006000000 */
[----:B------:R-:W3:Y:S01]  /*9730*/  SHFL.BFLY PT, R25, R4, 0x2, 0x1f ;  /* 0x0c401f0004197f89 */ /* 0x000ee200000e0000 */
[-C--:B------:R-:W-:Y:S02]  /*9740*/  ISETP.GE.AND P4, PT, R2, R231.reuse, PT ;  /* 0x000000e70200720c */ /* 0x080fe40003f86270 */
[----:B------:R-:W-:-:S02]  /*9750*/  ISETP.GE.AND P1, PT, R0, R231, PT ;  /* 0x000000e70000720c */ /* 0x000fc40003f26270 */
[----:B------:R-:W-:Y:S02]  /*9760*/  FMNMX.FTZ R12, R6, R12, !PT ;  /* 0x0000000c060c7209 */ /* 0x000fe40007810000 */
[-C--:B------:R-:W-:Y:S02]  /*9770*/  ISETP.LT.OR P4, PT, R2, R227.reuse, P4 ;  /* 0x000000e30200720c */ /* 0x080fe40002781670 */
[----:B------:R-:W-:Y:S02]  /*9780*/  ISETP.LT.OR P1, PT, R0, R227, P1 ;  /* 0x000000e30000720c */ /* 0x000fe40000f21670 */
[----:B------:R-:W-:Y:S02]  /*9790*/  FMNMX.FTZ R12, R5, R12, !PT ;  /* 0x0000000c050c7209 */ /* 0x000fe40007810000 */
[----:B------:R-:W-:Y:S02]  /*97a0*/  FSEL R189, R26, -INF , !P4 ;  /* 0xff8000001abd7808 */ /* 0x000fe40006000000 */
[----:B--2---:R-:W-:Y:S01]  /*97b0*/  FSEL R208, R24, -INF , !P1 ;  /* 0xff80000018d07808 */ /* 0x004fe20004800000 */
[----:B-1----:R-:W-:Y:S01]  /*97c0*/  FMUL.FTZ R23, R172, UR23 ;  /* 0x00000017ac177c20 */ /* 0x002fe20008410000 */
[C---:B------:R-:W-:Y:S01]  /*97d0*/  ISETP.GE.AND P4, PT, R3.reuse, R234, PT ;  /* 0x000000ea0300720c */ /* 0x040fe20003f86270 */
[----:B------:R-:W-:Y:S01]  /*97e0*/  FMUL.FTZ R24, R174, UR23 ;  /* 0x00000017ae187c20 */ /* 0x000fe20008410000 */
[----:B------:R-:W-:Y:S01]  /*97f0*/  ISETP.GE.AND P1, PT, R3, R233, PT ;  /* 0x000000e90300720c */ /* 0x000fe20003f26270 */
[----:B------:R1:W2:Y:S01]  /*9800*/  MUFU.TANH R32, R23 ;  /* 0x0000001700207308 */ /* 0x0002a20000002400 */
[----:B------:R-:W-:-:S02]  /*9810*/  FMNMX.FTZ R12, R210, R12, !PT ;  /* 0x0000000cd20c7209 */ /* 0x000fc40007810000 */
[C---:B------:R-:W-:Y:S02]  /*9820*/  ISETP.LT.OR P4, PT, R3.reuse, R230, P4 ;  /* 0x000000e60300720c */ /* 0x040fe40002781670 */
[----:B------:R-:W-:Y:S02]  /*9830*/  ISETP.LT.OR P1, PT, R3, R229, P1 ;  /* 0x000000e50300720c */ /* 0x000fe40000f21670 */
[----:B------:R-:W-:Y:S01]  /*9840*/  FMNMX.FTZ R3, R209, R12, !PT ;  /* 0x0000000cd1037209 */ /* 0x000fe20007810000 */
[----:B------:R-:W-:Y:S01]  /*9850*/  FMUL.FTZ R12, R173, UR23 ;  /* 0x00000017ad0c7c20 */ /* 0x000fe20008410000 */
[----:B---3--:R-:W-:Y:S01]  /*9860*/  FMNMX.FTZ R136, R4, R25, !PT ;  /* 0x0000001904887209 */ /* 0x008fe20007810000 */
[----:B------:R-:W-:Y:S01]  /*9870*/  LDSM.16.MT88.4 R172, [R218+0xa000] ;  /* 0x00a00000daac783b */ /* 0x000fe20000004200 */
[----:B------:R-:W-:Y:S01]  /*9880*/  FSEL R28, R31, -INF , !P6 ;  /* 0xff8000001f1c7808 */ /* 0x000fe20007000000 */
[----:B------:R3:W4:Y:S01]  /*9890*/  MUFU.TANH R29, R12 ;  /* 0x0000000c001d7308 */ /* 0x0007220000002400 */
[----:B------:R-:W-:Y:S01]  /*98a0*/  FSEL R182, R35, -INF , !P3 ;  /* 0xff80000023b67808 */ /* 0x000fe20005800000 */
[----:B------:R-:W5:Y:S01]  /*98b0*/  SHFL.BFLY PT, R26, R136, 0x1, 0x1f ;  /* 0x0c201f00881a7f89 */ /* 0x000f6200000e0000 */
[-C--:B------:R-:W-:Y:S01]  /*98c0*/  ISETP.GE.AND P6, PT, R2, R234.reuse, PT ;  /* 0x000000ea0200720c */ /* 0x080fe20003fc6270 */
[----:B-1----:R-:W-:Y:S01]  /*98d0*/  FMUL.FTZ R23, R135, UR23 ;  /* 0x0000001787177c20 */ /* 0x002fe20008410000 */
[----:B------:R-:W-:-:S02]  /*98e0*/  ISETP.GE.AND P3, PT, R0, R234, PT ;  /* 0x000000ea0000720c */ /* 0x000fc40003f66270 */
[-C--:B------:R-:W-:Y:S01]  /*98f0*/  ISETP.LT.OR P6, PT, R2, R230.reuse, P6 ;  /* 0x000000e60200720c */ /* 0x080fe200037c1670 */
[----:B------:R-:W1:Y:S01]  /*9900*/  MUFU.TANH R31, R23 ;  /* 0x00000017001f7308 */ /* 0x000e620000002400 */
[----:B------:R-:W-:Y:S02]  /*9910*/  FSEL R181, R30, -INF , !P4 ;  /* 0xff8000001eb57808 */ /* 0x000fe40006000000 */
[----:B------:R-:W-:Y:S02]  /*9920*/  ISETP.LT.OR P3, PT, R0, R230, P3 ;  /* 0x000000e60000720c */ /* 0x000fe40001f61670 */
[----:B--2---:R-:W-:Y:S02]  /*9930*/  FSEL R180, R32, -INF , !P6 ;  /* 0xff80000020b47808 */ /* 0x004fe40007000000 */
[----:B------:R-:W-:Y:S01]  /*9940*/  ISETP.GE.AND P4, PT, R2, R233, PT ;  /* 0x000000e90200720c */ /* 0x000fe20003f86270 */
[----:B------:R2:W5:Y:S01]  /*9950*/  MUFU.TANH R30, R24 ;  /* 0x00000018001e7308 */ /* 0x0005620000002400 */
[----:B---3--:R-:W-:-:S02]  /*9960*/  FMNMX.FTZ R12, R237, R9, !PT ;  /* 0x00000009ed0c7209 */ /* 0x008fc40007810000 */
[----:B----4-:R-:W-:Y:S02]  /*9970*/  FSEL R183, R29, -INF , !P3 ;  /* 0xff8000001db77808 */ /* 0x010fe40005800000 */
[----:B------:R-:W-:Y:S02]  /*9980*/  FMNMX.FTZ R4, R21, R12, !PT ;  /* 0x0000000c15047209 */ /* 0x000fe40007810000 */
[----:B------:R-:W-:Y:S02]  /*9990*/  ISETP.LT.OR P4, PT, R2, R229, P4 ;  /* 0x000000e50200720c */ /* 0x000fe40002781670 */
[----:B------:R-:W-:Y:S02]  /*99a0*/  FMNMX.FTZ R4, R20, R4, !PT ;  /* 0x0000000414047209 */ /* 0x000fe40007810000 */
[----:B------:R-:W-:Y:S02]  /*99b0*/  FSEL R200, R34, -INF , !P2 ;  /* 0xff80000022c87808 */ /* 0x000fe40005000000 */
[----:B------:R-:W-:-:S02]  /*99c0*/  FMNMX.FTZ R4, R28, R4, !PT ;  /* 0x000000041c047209 */ /* 0x000fc40007810000 */
[----:B------:R-:W-:Y:S02]  /*99d0*/  ISETP.GE.AND P2, PT, R0, R233, PT ;  /* 0x000000e90000720c */ /* 0x000fe40003f46270 */
[----:B------:R-:W-:Y:S02]  /*99e0*/  FMNMX.FTZ R12, R182, R4, !PT ;  /* 0x00000004b60c7209 */ /* 0x000fe40007810000 */
[----:B------:R-:W-:Y:S02]  /*99f0*/  FMNMX.FTZ R4, R236, R18, !PT ;  /* 0x00000012ec047209 */ /* 0x000fe40007810000 */
[----:B------:R-:W-:Y:S02]  /*9a00*/  FMNMX.FTZ R12, R181, R12, !PT ;  /* 0x0000000cb50c7209 */ /* 0x000fe40007810000 */
[----:B------:R-:W-:Y:S02]  /*9a10*/  FMNMX.FTZ R4, R22, R4, !PT ;  /* 0x0000000416047209 */ /* 0x000fe40007810000 */
[----:B--2---:R-:W-:-:S02]  /*9a20*/  FSEL R24, R137, -INF , !P5 ;  /* 0xff80000089187808 */ /* 0x004fc40006800000 */
[----:B------:R-:W-:Y:S02]  /*9a30*/  FMNMX.FTZ R4, R33, R4, !PT ;  /* 0x0000000421047209 */ /* 0x000fe40007810000 */
[----:B------:R-:W-:Y:S02]  /*9a40*/  FMNMX.FTZ R134, R180, R12, !PT ;  /* 0x0000000cb4867209 */ /* 0x000fe40007810000 */
[----:B------:R-:W-:Y:S02]  /*9a50*/  FMNMX.FTZ R2, R24, R4, !PT ;  /* 0x0000000418027209 */ /* 0x000fe40007810000 */
[----:B------:R-:W-:Y:S02]  /*9a60*/  FMNMX.FTZ R134, R183, R134, !PT ;  /* 0x00000086b7867209 */ /* 0x000fe40007810000 */
[----:B-1----:R-:W-:Y:S02]  /*9a70*/  FSEL R203, R31, -INF , !P1 ;  /* 0xff8000001fcb7808 */ /* 0x002fe40004800000 */
[----:B------:R-:W-:Y:S01]  /*9a80*/  FMNMX.FTZ R2, R200, R2, !PT ;  /* 0x00000002c8027209 */ /* 0x000fe20007810000 */
[----:B------:R-:W1:Y:S01]  /*9a90*/  SHFL.BFLY PT, R23, R134, 0x2, 0x1f ;  /* 0x0c401f0086177f89 */ /* 0x000e6200000e0000 */
[----:B------:R-:W-:-:S02]  /*9aa0*/  ISETP.LT.OR P1, PT, R0, R229, P2 ;  /* 0x000000e50000720c */ /* 0x000fc40001721670 */
[----:B-----5:R-:W-:Y:S02]  /*9ab0*/  FSEL R252, R30, -INF , !P4 ;  /* 0xff8000001efc7808 */ /* 0x020fe40006000000 */
[----:B------:R-:W-:Y:S02]  /*9ac0*/  FMNMX.FTZ R0, R203, R2, !PT ;  /* 0x00000002cb007209 */ /* 0x000fe40007810000 */
[----:B------:R-:W-:Y:S02]  /*9ad0*/  FSEL R190, R27, -INF , !P1 ;  /* 0xff8000001bbe7808 */ /* 0x000fe40004800000 */
[----:B------:R-:W-:Y:S02]  /*9ae0*/  FMNMX.FTZ R0, R252, R0, !PT ;  /* 0x00000000fc007209 */ /* 0x000fe40007810000 */
[----:B------:R-:W-:Y:S02]  /*9af0*/  FMNMX.FTZ R136, R136, R26, !PT ;  /* 0x0000001a88887209 */ /* 0x000fe40007810000 */
[----:B------:R-:W-:-:S02]  /*9b00*/  FMNMX.FTZ R0, R190, R0, !PT ;  /* 0x00000000be007209 */ /* 0x000fc40007810000 */
[C---:B------:R-:W-:Y:S01]  /*9b10*/  FSETP.NEU.FTZ.AND P4, PT, R136.reuse, -INF , PT ;  /* 0xff8000008800780b */ /* 0x040fe20003f9d000 */
[----:B------:R-:W-:Y:S01]  /*9b20*/  FMUL.FTZ R12, R136, UR26 ;  /* 0x0000001a880c7c20 */ /* 0x000fe20008410000 */
[----:B------:R-:W-:Y:S01]  /*9b30*/  FMNMX.FTZ R3, R189, R3, !PT ;  /* 0x00000003bd037209 */ /* 0x000fe20007810000 */
[----:B------:R-:W2:Y:S03]  /*9b40*/  SHFL.BFLY PT, R4, R0, 0x2, 0x1f ;  /* 0x0c401f0000047f89 */ /* 0x000ea600000e0000 */
[----:B------:R-:W-:Y:S02]  /*9b50*/  FSEL R12, R12, RZ, P4 ;  /* 0x000000ff0c0c7208 */ /* 0x000fe40002000000 */
[----:B------:R-:W-:Y:S02]  /*9b60*/  FMNMX.FTZ R3, R208, R3, !PT ;  /* 0x00000003d0037209 */ /* 0x000fe40007810000 */
[----:B-1----:R-:W-:Y:S01]  /*9b70*/  FMNMX.FTZ R134, R134, R23, !PT ;  /* 0x0000001786867209 */ /* 0x002fe20007810000 */
[--C-:B------:R-:W-:Y:S01]  /*9b80*/  FFMA.FTZ R8, R8, UR26, -R12.reuse ;  /* 0x0000001a08087c23 */ /* 0x100fe2000801080c */
[--C-:B------:R-:W-:Y:S01]  /*9b90*/  FFMA.FTZ R10, R10, UR26, -R12.reuse ;  /* 0x0000001a0a0a7c23 */ /* 0x100fe2000801080c */
[----:B------:R-:W1:Y:S01]  /*9ba0*/  SHFL.BFLY PT, R25, R3, 0x2, 0x1f ;  /* 0x0c401f0003197f89 */ /* 0x000e6200000e0000 */
[--C-:B------:R-:W-:Y:S01]  /*9bb0*/  FFMA.FTZ R2, R11, UR26, -R12.reuse ;  /* 0x0000001a0b027c23 */ /* 0x100fe2000801080c */
[----:B------:R3:W-:Y:S01]  /*9bc0*/  MUFU.EX2 R198, R8 ;  /* 0x0000000800c67308 */ /* 0x0007e20000000800 */
[----:B------:R-:W-:-:S07]  /*9bd0*/  FFMA.FTZ R13, R13, UR26, -R12 ;  /* 0x0000001a0d0d7c23 */ /* 0x000fce000801080c */
[----:B------:R-:W-:Y:S01]  /*9be0*/  MUFU.EX2 R197, R10 ;  /* 0x0000000a00c57308 */ /* 0x000fe20000000800 */
[----:B--2---:R-:W-:-:S07]  /*9bf0*/  FMNMX.FTZ R0, R0, R4, !PT ;  /* 0x0000000400007209 */ /* 0x004fce0007810000 */
[----:B------:R2:W-:Y:S01]  /*9c00*/  MUFU.EX2 R199, R2 ;  /* 0x0000000200c77308 */ /* 0x0005e20000000800 */
[----:B---3--:R-:W3:Y:S04]  /*9c10*/  SHFL.BFLY PT, R8, R134, 0x1, 0x1f ;  /* 0x0c201f0086087f89 */ /* 0x008ee800000e0000 */
[----:B------:R-:W4:Y:S01]  /*9c20*/  SHFL.BFLY PT, R137, R0, 0x1, 0x1f ;  /* 0x0c201f0000897f89 */ /* 0x000f2200000e0000 */
[----:B-1----:R-:W-:Y:S02]  /*9c30*/  FMNMX.FTZ R3, R3, R25, !PT ;  /* 0x0000001903037209 */ /* 0x002fe40007810000 */
[----:B------:R1:W-:Y:S03]  /*9c40*/  MUFU.EX2 R196, R13 ;  /* 0x0000000d00c47308 */ /* 0x0003e60000000800 */
[----:B------:R-:W5:Y:S01]  /*9c50*/  SHFL.BFLY PT, R135, R3, 0x1, 0x1f ;  /* 0x0c201f0003877f89 */ /* 0x000f6200000e0000 */
[----:B--2---:R-:W-:-:S05]  /*9c60*/  FSEL R2, R136, RZ, P4 ;  /* 0x000000ff88027208 */ /* 0x004fca0002000000 */
[----:B------:R-:W-:Y:S01]  /*9c70*/  FADD.FTZ R2, R238, -R2 ;  /* 0x80000002ee027221 */ /* 0x000fe20000010000 */
[----:B---3--:R-:W-:-:S03]  /*9c80*/  FMNMX.FTZ R134, R134, R8, !PT ;  /* 0x0000000886867209 */ /* 0x008fc60007810000 */
[----:B------:R-:W-:Y:S01]  /*9c90*/  FMUL.FTZ R8, R2, UR26 ;  /* 0x0000001a02087c20 */ /* 0x000fe20008410000 */
[C---:B------:R-:W-:Y:S01]  /*9ca0*/  FSETP.NEU.FTZ.AND P2, PT, R134.reuse, -INF , PT ;  /* 0xff8000008600780b */ /* 0x040fe20003f5d000 */
[----:B------:R-:W-:Y:S01]  /*9cb0*/  FMUL.FTZ R10, R134, UR26 ;  /* 0x0000001a860a7c20 */ /* 0x000fe20008410000 */
[----:B----4-:R-:W-:-:S03]  /*9cc0*/  FMNMX.FTZ R137, R0, R137, !PT ;  /* 0x0000008900897209 */ /* 0x010fc60007810000 */
[----:B------:R-:W2:Y:S01]  /*9cd0*/  MUFU.EX2 R8, R8 ;  /* 0x0000000800087308 */ /* 0x000ea20000000800 */
[----:B------:R-:W-:Y:S02]  /*9ce0*/  FSEL R10, R10, RZ, P2 ;  /* 0x000000ff0a0a7208 */ /* 0x000fe40001000000 */
[----:B------:R-:W-:Y:S02]  /*9cf0*/  FSETP.NEU.FTZ.AND P1, PT, R137, -INF , PT ;  /* 0xff8000008900780b */ /* 0x000fe40003f3d000 */
[----:B-----5:R-:W-:Y:S01]  /*9d00*/  FMNMX.FTZ R135, R3, R135, !PT ;  /* 0x0000008703877209 */ /* 0x020fe20007810000 */
[--C-:B------:R-:W-:Y:S01]  /*9d10*/  FFMA.FTZ R9, R9, UR26, -R10.reuse ;  /* 0x0000001a09097c23 */ /* 0x100fe2000801080a */
[--C-:B------:R-:W-:Y:S01]  /*9d20*/  FFMA.FTZ R0, R28, UR26, -R10.reuse ;  /* 0x0000001a1c007c23 */ /* 0x100fe2000801080a */
[--C-:B------:R-:W-:Y:S01]  /*9d30*/  FFMA.FTZ R21, R21, UR26, -R10.reuse ;  /* 0x0000001a15157c23 */ /* 0x100fe2000801080a */
[--C-:B------:R-:W-:Y:S01]  /*9d40*/  FFMA.FTZ R20, R20, UR26, -R10.reuse ;  /* 0x0000001a14147c23 */ /* 0x100fe2000801080a */
[----:B------:R3:W-:Y:S01]  /*9d50*/  MUFU.EX2 R185, R9 ;  /* 0x0000000900b97308 */ /* 0x0007e20000000800 */
[C---:B------:R-:W-:Y:S01]  /*9d60*/  FMUL.FTZ R3, R135.reuse, UR26 ;  /* 0x0000001a87037c20 */ /* 0x040fe20008410000 */
[----:B------:R-:W-:Y:S01]  /*9d70*/  FSETP.NEU.FTZ.AND P3, PT, R135, -INF , PT ;  /* 0xff8000008700780b */ /* 0x000fe20003f7d000 */
[----:B------:R-:W-:Y:S01]  /*9d80*/  LDSM.16.MT88.4 R28, [R215+0xa000] ;  /* 0x00a00000d71c783b */ /* 0x000fe20000004200 */
[----:B-1----:R-:W-:Y:S01]  /*9d90*/  FFMA.FTZ R13, R182, UR26, -R10 ;  /* 0x0000001ab60d7c23 */ /* 0x002fe2000801080a */
[-C--:B--2---:R-:W-:Y:S01]  /*9da0*/  FMUL.FTZ R160, R160, R8.reuse ;  /* 0x00000008a0a07220 */ /* 0x084fe20000410000 */
[----:B------:R-:W-:Y:S01]  /*9db0*/  FSEL R11, R3, RZ, P3 ;  /* 0x000000ff030b7208 */ /* 0x000fe20001800000 */
[-C--:B------:R-:W-:Y:S01]  /*9dc0*/  FMUL.FTZ R161, R161, R8.reuse ;  /* 0x00000008a1a17220 */ /* 0x080fe20000410000 */
[----:B------:R1:W-:Y:S01]  /*9dd0*/  MUFU.EX2 R187, R0 ;  /* 0x0000000000bb7308 */ /* 0x0003e20000000800 */
[----:B------:R-:W-:Y:S01]  /*9de0*/  FSEL R3, R135, RZ, P3 ;  /* 0x000000ff87037208 */ /* 0x000fe20001800000 */
[-C--:B------:R-:W-:Y:S01]  /*9df0*/  FMUL.FTZ R168, R168, R8.reuse ;  /* 0x00000008a8a87220 */ /* 0x080fe20000410000 */
[--C-:B------:R-:W-:Y:S01]  /*9e00*/  FFMA.FTZ R7, R7, UR26, -R11.reuse ;  /* 0x0000001a07077c23 */ /* 0x100fe2000801080b */
[--C-:B------:R-:W-:Y:S01]  /*9e10*/  FFMA.FTZ R6, R6, UR26, -R11.reuse ;  /* 0x0000001a06067c23 */ /* 0x100fe2000801080b */
[----:B------:R-:W-:Y:S01]  /*9e20*/  FFMA.FTZ R5, R5, UR26, -R11 ;  /* 0x0000001a05057c23 */ /* 0x000fe2000801080b */
[----:B------:R-:W-:Y:S01]  /*9e30*/  FADD.FTZ R3, R239, -R3 ;  /* 0x80000003ef037221 */ /* 0x000fe20000010000 */
[----:B------:R-:W-:Y:S01]  /*9e40*/  FFMA.FTZ R19, R19, UR26, -R11 ;  /* 0x0000001a13137c23 */ /* 0x000fe2000801080b */
[----:B------:R-:W2:Y:S01]  /*9e50*/  MUFU.EX2 R184, R21 ;  /* 0x0000001500b87308 */ /* 0x000ea20000000800 */
[----:B---3--:R-:W-:Y:S01]  /*9e60*/  FMUL.FTZ R9, R137, UR26 ;  /* 0x0000001a89097c20 */ /* 0x008fe20008410000 */
[----:B------:R-:W-:Y:S01]  /*9e70*/  FMUL.FTZ R3, R3, UR26 ;  /* 0x0000001a03037c20 */ /* 0x000fe20008410000 */
[-C--:B------:R-:W-:Y:S01]  /*9e80*/  FMUL.FTZ R169, R169, R8.reuse ;  /* 0x00000008a9a97220 */ /* 0x080fe20000410000 */
[-C--:B------:R-:W-:Y:S01]  /*9e90*/  FMUL.FTZ R80, R80, R8.reuse ;  /* 0x0000000850507220 */ /* 0x080fe20000410000 */
[-C--:B------:R-:W-:Y:S01]  /*9ea0*/  FMUL.FTZ R81, R81, R8.reuse ;  /* 0x0000000851517220 */ /* 0x080fe20000410000 */
[----:B------:R-:W-:Y:S01]  /*9eb0*/  FSEL R9, R9, RZ, P1 ;  /* 0x000000ff09097208 */ /* 0x000fe20000800000 */
[-C--:B------:R-:W-:Y:S01]  /*9ec0*/  FMUL.FTZ R152, R152, R8.reuse ;  /* 0x0000000898987220 */ /* 0x080fe20000410000 */
[----:B------:R-:W-:Y:S01]  /*9ed0*/  MUFU.EX2 R186, R20 ;  /* 0x0000001400ba7308 */ /* 0x000fe20000000800 */
[-C--:B------:R-:W-:Y:S01]  /*9ee0*/  FMUL.FTZ R153, R153, R8.reuse ;  /* 0x0000000899997220 */ /* 0x080fe20000410000 */
[-C--:B------:R-:W-:Y:S01]  /*9ef0*/  FMUL.FTZ R68, R68, R8.reuse ;  /* 0x0000000844447220 */ /* 0x080fe20000410000 */
[--C-:B-1----:R-:W-:Y:S01]  /*9f00*/  FFMA.FTZ R0, R33, UR26, -R9.reuse ;  /* 0x0000001a21007c23 */ /* 0x102fe20008010809 */
[--C-:B------:R-:W-:Y:S01]  /*9f10*/  FFMA.FTZ R18, R18, UR26, -R9.reuse ;  /* 0x0000001a12127c23 */ /* 0x100fe20008010809 */
[--C-:B------:R-:W-:Y:S01]  /*9f20*/  FFMA.FTZ R22, R22, UR26, -R9.reuse ;  /* 0x0000001a16167c23 */ /* 0x100fe20008010809 */
[----:B------:R-:W-:Y:S01]  /*9f30*/  LDSM.16.MT88.4 R32, [R215+0xb000] ;  /* 0x00b00000d720783b */ /* 0x000fe20000004200 */
[-C--:B------:R-:W-:Y:S01]  /*9f40*/  FMUL.FTZ R69, R69, R8.reuse ;  /* 0x0000000845457220 */ /* 0x080fe20000410000 */
[----:B------:R1:W-:Y:S01]  /*9f50*/  MUFU.EX2 R139, R0 ;  /* 0x00000000008b7308 */ /* 0x0003e20000000800 */
[----:B--2---:R-:W-:Y:S01]  /*9f60*/  F2FP.BF16.F32.PACK_AB R4, R184, R185 ;  /* 0x000000b9b804723e */ /* 0x004fe200000010ff */
        /* <DEDUP_REMOVED lines=15> */
[----:B-1----:R-:W-:Y:S01]  /*a060*/  FFMA.FTZ R0, R24, UR26, -R9 ;  /* 0x0000001a18007c23 */ /* 0x002fe20008010809 */
[-C--:B------:R-:W-:Y:S01]  /*a070*/  FMUL.FTZ R97, R97, R8.reuse ;  /* 0x0000000861617220 */ /* 0x080fe20000410000 */
[----:B------:R-:W-:Y:S01]  /*a080*/  LDSM.16.MT88.4 R24, [R213+0xb000] ;  /* 0x00b00000d518783b */ /* 0x000fe20000004200 */
[-C--:B------:R-:W-:Y:S01]  /*a090*/  FMUL.FTZ R100, R100, R8.reuse ;  /* 0x0000000864647220 */ /* 0x080fe20000410000 */
[-C--:B------:R-:W-:Y:S01]  /*a0a0*/  FMUL.FTZ R101, R101, R8.reuse ;  /* 0x0000000865657220 */ /* 0x080fe20000410000 */
[-C--:B------:R-:W-:Y:S01]  /*a0b0*/  FMUL.FTZ R112, R112, R8.reuse ;  /* 0x0000000870707220 */ /* 0x080fe20000410000 */
[----:B------:R-:W-:Y:S01]  /*a0c0*/  FMUL.FTZ R113, R113, R8 ;  /* 0x0000000871717220 */ /* 0x000fe20000410000 */
[----:B------:R1:W4:Y:S01]  /*a0d0*/  MUFU.EX2 R138, R0 ;  /* 0x00000000008a7308 */ /* 0x0003220000000800 */
[----:B--2---:R-:W-:Y:S01]  /*a0e0*/  MOV R18, R210 ;  /* 0x000000d200127202 */ /* 0x004fe20000000f00 */
[-C--:B------:R-:W-:Y:S01]  /*a0f0*/  FMUL.FTZ R116, R116, R8.reuse ;  /* 0x0000000874747220 */ /* 0x080fe20000410000 */
[-C--:B------:R-:W-:Y:S01]  /*a100*/  FMUL.FTZ R117, R117, R8.reuse ;  /* 0x0000000875757220 */ /* 0x080fe20000410000 */
[-C--:B------:R-:W-:Y:S01]  /*a110*/  FMUL.FTZ R128, R128, R8.reuse ;  /* 0x0000000880807220 */ /* 0x080fe20000410000 */
[----:B------:R-:W-:-:S03]  /*a120*/  FMUL.FTZ R129, R129, R8 ;  /* 0x0000000881817220 */ /* 0x000fc60000410000 */
[----:B------:R4:W-:Y:S01]  /*a130*/  MUFU.EX2 R193, R7 ;  /* 0x0000000700c17308 */ /* 0x0009e20000000800 */
[----:B---3--:R-:W2:Y:S07]  /*a140*/  LDSM.16.MT88.4 R20, [R213+0xa000] ;  /* 0x00a00000d514783b */ /* 0x008eae0000004200 */
[----:B------:R3:W-:Y:S01]  /*a150*/  MUFU.EX2 R194, R6 ;  /* 0x0000000600c27308 */ /* 0x0007e20000000800 */
[----:B-1----:R-:W-:-:S05]  /*a160*/  FSEL R0, R134, RZ, P2 ;  /* 0x000000ff86007208 */ /* 0x002fca0001000000 */
[----:B------:R-:W-:Y:S01]  /*a170*/  FADD.FTZ R2, R237, -R0 ;  /* 0x80000000ed027221 */ /* 0x000fe20000010000 */
[----:B------:R-:W-:Y:S01]  /*a180*/  FSEL R0, R137, RZ, P1 ;  /* 0x000000ff89007208 */ /* 0x000fe20000800000 */
[----:B------:R1:W-:Y:S01]  /*a190*/  MUFU.EX2 R195, R5 ;  /* 0x0000000500c37308 */ /* 0x0003e20000000800 */
[----:B----4-:R-:W-:Y:S01]  /*a1a0*/  F2FP.BF16.F32.PACK_AB R7, R138, R139 ;  /* 0x0000008b8a07723e */ /* 0x010fe200000010ff */
[----:B------:R-:W-:Y:S02]  /*a1b0*/  FMUL.FTZ R2, R2, UR26 ;  /* 0x0000001a02027c20 */ /* 0x000fe40008410000 */
[----:B------:R-:W-:-:S04]  /*a1c0*/  FADD.FTZ R0, R236, -R0 ;  /* 0x80000000ec007221 */ /* 0x000fc80000010000 */
[----:B------:R-:W-:Y:S01]  /*a1d0*/  FMUL.FTZ R0, R0, UR26 ;  /* 0x0000001a00007c20 */ /* 0x000fe20008410000 */
[----:B------:R-:W4:Y:S01]  /*a1e0*/  MUFU.EX2 R2, R2 ;  /* 0x0000000200027308 */ /* 0x000f220000000800 */
[----:B---3--:R-:W-:-:S07]  /*a1f0*/  F2FP.BF16.F32.PACK_AB R6, R187, R186 ;  /* 0x000000babb06723e */ /* 0x008fce00000010ff */
[----:B------:R-:W3:Y:S01]  /*a200*/  MUFU.EX2 R0, R0 ;  /* 0x0000000000007308 */ /* 0x000ee20000000800 */
[----:B-1----:R-:W-:-:S07]  /*a210*/  F2FP.BF16.F32.PACK_AB R5, R133, R132 ;  /* 0x000000848505723e */ /* 0x002fce00000010ff */
[----:B------:R-:W-:Y:S01]  /*a220*/  MUFU.EX2 R192, R19 ;  /* 0x0000001300c07308 */ /* 0x000fe20000000800 */
[-C--:B----4-:R-:W-:Y:S01]  /*a230*/  FMUL.FTZ R40, R40, R2.reuse ;  /* 0x0000000228287220 */ /* 0x090fe20000410000 */
[-C--:B------:R-:W-:Y:S01]  /*a240*/  FMUL.FTZ R41, R41, R2.reuse ;  /* 0x0000000229297220 */ /* 0x080fe20000410000 */
[-C--:B------:R-:W-:Y:S01]  /*a250*/  FMUL.FTZ R44, R44, R2.reuse ;  /* 0x000000022c2c7220 */ /* 0x080fe20000410000 */
[-C--:B------:R-:W-:Y:S01]  /*a260*/  FMUL.FTZ R45, R45, R2.reuse ;  /* 0x000000022d2d7220 */ /* 0x080fe20000410000 */
[-C--:B------:R-:W-:Y:S01]  /*a270*/  FMUL.FTZ R140, R140, R2.reuse ;  /* 0x000000028c8c7220 */ /* 0x080fe20000410000 */
[-C--:B------:R-:W-:Y:S01]  /*a280*/  FMUL.FTZ R141, R141, R2.reuse ;  /* 0x000000028d8d7220 */ /* 0x080fe20000410000 */
[----:B------:R-:W-:Y:S01]  /*a290*/  FMUL.FTZ R148, R148, R2 ;  /* 0x0000000294947220 */ /* 0x000fe20000410000 */
[----:B------:R-:W1:Y:S01]  /*a2a0*/  MUFU.EX2 R3, R3 ;  /* 0x0000000300037308 */ /* 0x000e620000000800 */
[-C--:B---3--:R-:W-:Y:S01]  /*a2b0*/  FMUL.FTZ R42, R42, R0.reuse ;  /* 0x000000002a2a7220 */ /* 0x088fe20000410000 */
[-C--:B------:R-:W-:Y:S01]  /*a2c0*/  FMUL.FTZ R43, R43, R0.reuse ;  /* 0x000000002b2b7220 */ /* 0x080fe20000410000 */
[-C--:B------:R-:W-:Y:S01]  /*a2d0*/  FMUL.FTZ R46, R46, R0.reuse ;  /* 0x000000002e2e7220 */ /* 0x080fe20000410000 */
[----:B------:R-:W-:Y:S01]  /*a2e0*/  FMUL.FTZ R47, R47, R0 ;  /* 0x000000002f2f7220 */ /* 0x000fe20000410000 */
[-C--:B------:R-:W-:Y:S01]  /*a2f0*/  FMUL.FTZ R149, R149, R2.reuse ;  /* 0x0000000295957220 */ /* 0x080fe20000410000 */
[-C--:B------:R-:W-:Y:S01]  /*a300*/  FMUL.FTZ R156, R156, R2.reuse ;  /* 0x000000029c9c7220 */ /* 0x080fe20000410000 */
[----:B------:R-:W-:Y:S01]  /*a310*/  FMUL.FTZ R157, R157, R2 ;  /* 0x000000029d9d7220 */ /* 0x000fe20000410000 */
[-C--:B------:R-:W-:Y:S01]  /*a320*/  FMUL.FTZ R142, R142, R0.reuse ;  /* 0x000000008e8e7220 */ /* 0x080fe20000410000 */
[C---:B------:R-:W-:Y:S01]  /*a330*/  HMMA.16816.F32.BF16 R244, R4.reuse, R172, R40 ;  /* 0x000000ac04f4723c */ /* 0x040fe20000041828 */
[----:B------:R-:W3:Y:S01]  /*a340*/  LDSM.16.MT88.4 R40, [R218+0xb000] ;  /* 0x00b00000da28783b */ /* 0x000ee20000004200 */
[----:B------:R-:W-:Y:S01]  /*a350*/  FMUL.FTZ R143, R143, R0 ;  /* 0x000000008f8f7220 */ /* 0x000fe20000410000 */
[-C--:B------:R-:W-:Y:S01]  /*a360*/  FMUL.FTZ R164, R164, R2.reuse ;  /* 0x00000002a4a47220 */ /* 0x080fe20000410000 */
[----:B------:R-:W-:Y:S01]  /*a370*/  FMUL.FTZ R165, R165, R2 ;  /* 0x00000002a5a57220 */ /* 0x000fe20000410000 */
[-C--:B------:R-:W-:Y:S01]  /*a380*/  FMUL.FTZ R150, R150, R0.reuse ;  /* 0x0000000096967220 */ /* 0x080fe20000410000 */
[C---:B------:R-:W-:Y:S01]  /*a390*/  HMMA.16816.F32.BF16 R248, R4.reuse, R174, R44 ;  /* 0x000000ae04f8723c */ /* 0x040fe2000004182c */
[----:B------:R-:W4:Y:S01]  /*a3a0*/  LDSM.16.MT88.4 R44, [R217+0xb000] ;  /* 0x00b00000d92c783b */ /* 0x000f220000004200 */
        /* <DEDUP_REMOVED lines=45> */
[C---:B--2---:R-:W-:Y:S01]  /*a680*/  HMMA.16816.F32.BF16 R140, R4.reuse, R20, R140 ;  /* 0x00000014048c723c */ /* 0x044fe2000004188c */
[-C--:B-1----:R-:W-:Y:S01]  /*a690*/  FMUL.FTZ R162, R162, R3.reuse ;  /* 0x00000003a2a27220 */ /* 0x082fe20000410000 */
[-C--:B------:R-:W-:Y:S01]  /*a6a0*/  FMUL.FTZ R163, R163, R3.reuse ;  /* 0x00000003a3a37220 */ /* 0x080fe20000410000 */
[-C--:B------:R-:W-:Y:S01]  /*a6b0*/  FMUL.FTZ R170, R170, R3.reuse ;  /* 0x00000003aaaa7220 */ /* 0x080fe20000410000 */
        /* <DEDUP_REMOVED lines=35> */
[----:B------:R-:W-:-:S03]  /*a8f0*/  FMUL.FTZ R131, R131, R3 ;  /* 0x0000000383837220 */ /* 0x000fc60000410000 */
[C---:B------:R-:W-:Y:S06]  /*a900*/  HMMA.16816.F32.BF16 R76, R4.reuse, R26, R76 ;  /* 0x0000001a044c723c */ /* 0x040fec000004184c */
[C---:B------:R-:W-:Y:S06]  /*a910*/  HMMA.16816.F32.BF16 R88, R4.reuse, R32, R88 ;  /* 0x000000200458723c */ /* 0x040fec0000041858 */
[C---:B------:R-:W-:Y:S06]  /*a920*/  HMMA.16816.F32.BF16 R92, R4.reuse, R34, R92 ;  /* 0x00000022045c723c */ /* 0x040fec000004185c */
[C---:B---3--:R-:W-:Y:S06]  /*a930*/  HMMA.16816.F32.BF16 R104, R4.reuse, R40, R104 ;  /* 0x000000280468723c */ /* 0x048fec0000041868 */
[C---:B------:R-:W-:Y:S06]  /*a940*/  HMMA.16816.F32.BF16 R108, R4.reuse, R42, R108 ;  /* 0x0000002a046c723c */ /* 0x040fec000004186c */
[C---:B----4-:R-:W-:Y:S06]  /*a950*/  HMMA.16816.F32.BF16 R120, R4.reuse, R44, R120 ;  /* 0x0000002c0478723c */ /* 0x050fec0000041878 */
        /* <DEDUP_REMOVED lines=8> */
[----:B------:R-:W-:Y:S01]  /*a9e0*/  HMMA.16816.F32.BF16 R160, R4, R28, R160 ;  /* 0x0000001c04a0723c */ /* 0x000fe200000418a0 */
[----:B------:R1:W-:Y:S01]  /*a9f0*/  MUFU.EX2 R29, R13 ;  /* 0x0000000d001d7308 */ /* 0x0003e20000000800 */
[----:B------:R-:W-:-:S04]  /*aa00*/  MOV R127, R189 ;  /* 0x000000bd007f7202 */ /* 0x000fc80000000f00 */
[C---:B------:R-:W-:Y:S06]  /*aa10*/  HMMA.16816.F32.BF16 R208, R4.reuse, R30, R168 ;  /* 0x0000001e04d0723c */ /* 0x040fec00000418a8 */
[----:B------:R-:W-:Y:S01]  /*aa20*/  HMMA.16816.F32.BF16 R236, R4, R22, R152 ;  /* 0x0000001604ec723c */ /* 0x000fe20000041898 */
[----:B------:R-:W-:Y:S01]  /*aa30*/  MOV R171, R190 ;  /* 0x000000be00ab7202 */ /* 0x000fe20000000f00 */
[----:B------:R-:W2:Y:S01]  /*aa40*/  LDSM.16.MT88.4 R152, [R213+0xa800] ;  /* 0x00a80000d598783b */ /* 0x000ea20000004200 */
[----:B-1----:R-:W-:-:S04]  /*aa50*/  FFMA.FTZ R13, R181, UR26, -R10 ;  /* 0x0000001ab50d7c23 */ /* 0x002fc8000801080a */
[----:B------:R-:W-:Y:S01]  /*aa60*/  MOV R23, R204 ;  /* 0x000000cc00177202 */ /* 0x000fe20000000f00 */
[C---:B------:R-:W-:Y:S01]  /*aa70*/  HMMA.16816.F32.BF16 R68, R4.reuse, R24, R68 ;  /* 0x000000180444723c */ /* 0x040fe20000041844 */
[----:B------:R-:W-:Y:S01]  /*aa80*/  MOV R22, R191 ;  /* 0x000000bf00167202 */ /* 0x000fe20000000f00 */
[----:B------:R1:W-:Y:S04]  /*aa90*/  MUFU.EX2 R30, R13 ;  /* 0x0000000d001e7308 */ /* 0x0003e80000000800 */
[C---:B------:R-:W-:Y:S06]  /*aaa0*/  HMMA.16816.F32.BF16 R144, R4.reuse, R20, R144 ;  /* 0x000000140490723c */ /* 0x040fec0000041890 */
[----:B------:R-:W-:Y:S01]  /*aab0*/  HMMA.16816.F32.BF16 R52, R4, R176, R52 ;  /* 0x000000b00434723c */ /* 0x000fe20000041834 */
[----:B------:R-:W-:-:S02]  /*aac0*/  MOV R20, R205 ;  /* 0x000000cd00147202 */ /* 0x000fc40000000f00 */
[----:B------:R-:W-:-:S03]  /*aad0*/  MOV R21, R206 ;  /* 0x000000ce00157202 */ /* 0x000fc60000000f00 */
[C---:B------:R-:W-:Y:S01]  /*aae0*/  HMMA.16816.F32.BF16 R188, R4.reuse, R178, R64 ;  /* 0x000000b204bc723c */ /* 0x040fe20000041840 */
[--C-:B-1----:R-:W-:Y:S01]  /*aaf0*/  FFMA.FTZ R13, R180, UR26, -R10.reuse ;  /* 0x0000001ab40d7c23 */ /* 0x102fe2000801080a */
[----:B------:R-:W-:Y:S01]  /*ab00*/  FFMA.FTZ R10, R183, UR26, -R10 ;  /* 0x0000001ab70a7c23 */ /* 0x000fe2000801080a */
[----:B------:R-:W-:Y:S02]  /*ab10*/  LDSM.16.MT88.4 R64, [R217+0xa800] ;  /* 0x00a80000d940783b */ /* 0x000fe40000004200 */
[----:B------:R-:W-:Y:S01]  /*ab20*/  MUFU.EX2 R31, R13 ;  /* 0x0000000d001f7308 */ /* 0x000fe20000000800 */
[C---:B------:R-:W-:Y:S01]  /*ab30*/  HMMA.16816.F32.BF16 R180, R4.reuse, R26, R80 ;  /* 0x0000001a04b4723c */ /* 0x040fe20000041850 */
[----:B------:R-:W-:Y:S05]  /*ab40*/  LDSM.16.MT88.4 R80, [R213+0xb800] ;  /* 0x00b80000d550783b */ /* 0x000fea0000004200 */
[----:B------:R-:W-:Y:S01]  /*ab50*/  HMMA.16816.F32.BF16 R36, R4, R172, R36 ;  /* 0x000000ac0424723c */ /* 0x000fe20000041824 */
[----:B------:R1:W3:Y:S01]  /*ab60*/  MUFU.EX2 R28, R10 ;  /* 0x0000000a001c7308 */ /* 0x0002e20000000800 */
[----:B------:R-:W-:-:S02]  /*ab70*/  MOV R27, R20 ;  /* 0x00000014001b7202 */ /* 0x000fc40000000f00 */
[----:B------:R-:W-:Y:S02]  /*ab80*/  MOV R20, R19 ;  /* 0x0000001300147202 */ /* 0x000fe40000000f00 */
[----:B------:R-:W-:Y:S01]  /*ab90*/  HMMA.16816.F32.BF16 R204, R4, R174, R48 ;  /* 0x000000ae04cc723c */ /* 0x000fe20000041830 */
[----:B------:R-:W-:Y:S01]  /*aba0*/  LDSM.16.MT88.4 R48, [R218+0xa800] ;  /* 0x00a80000da30783b */ /* 0x000fe20000004200 */
[----:B------:R-:W-:-:S04]  /*abb0*/  FFMA.FTZ R2, R27, R2, R185 ;  /* 0x000000021b027223 */ /* 0x000fc800000100b9 */
[----:B------:R-:W-:Y:S01]  /*abc0*/  HMMA.16816.F32.BF16 R84, R4, R32, R84 ;  /* 0x000000200454723c */ /* 0x000fe20000041854 */
[----:B-1----:R-:W-:-:S05]  /*abd0*/  FFMA.FTZ R10, R200, UR26, -R9 ;  /* 0x0000001ac80a7c23 */ /* 0x002fca0008010809 */
[C---:B------:R-:W-:Y:S01]  /*abe0*/  HMMA.16816.F32.BF16 R176, R4.reuse, R34, R96 ;  /* 0x0000002204b0723c */ /* 0x040fe20000041860 */
[----:B------:R-:W-:Y:S01]  /*abf0*/  MOV R200, R21 ;  /* 0x0000001500c87202 */ /* 0x000fe20000000f00 */
[----:B------:R-:W-:Y:S01]  /*ac00*/  LDSM.16.MT88.4 R96, [R215+0xb800] ;  /* 0x00b80000d760783b */ /* 0x000fe20000004200 */
[----:B------:R1:W-:Y:S01]  /*ac10*/  MUFU.EX2 R26, R10 ;  /* 0x0000000a001a7308 */ /* 0x0003e20000000800 */
[----:B------:R-:W-:Y:S02]  /*ac20*/  MOV R21, R18 ;  /* 0x0000001200157202 */ /* 0x000fe40000000f00 */
[----:B------:R-:W-:Y:S01]  /*ac30*/  HMMA.16816.F32.BF16 R100, R4, R40, R100 ;  /* 0x000000280464723c */ /* 0x000fe20000041864 */
[----:B------:R-:W-:-:S05]  /*ac40*/  FFMA.FTZ R0, R200, R0, R132 ;  /* 0x00000000c8007223 */ /* 0x000fca0000010084 */
[----:B------:R-:W-:Y:S01]  /*ac50*/  HMMA.16816.F32.BF16 R172, R4, R42, R112 ;  /* 0x0000002a04ac723c */ /* 0x000fe20000041870 */
[----:B------:R-:W-:Y:S01]  /*ac60*/  MOV R41, R126 ;  /* 0x0000007e00297202 */ /* 0x000fe20000000f00 */
[----:B------:R-:W-:Y:S01]  /*ac70*/  LDSM.16.MT88.4 R112, [R218+0xb800] ;  /* 0x00b80000da70783b */ /* 0x000fe20000004200 */
[----:B---3--:R-:W-:-:S03]  /*ac80*/  F2FP.BF16.F32.PACK_AB R126, R28, R31 ;  /* 0x0000001f1c7e723e */ /* 0x008fc600000010ff */
[----:B------:R-:W-:Y:S01]  /*ac90*/  HMMA.16816.F32.BF16 R116, R4, R44, R116 ;  /* 0x0000002c0474723c */ /* 0x000fe20000041874 */
[----:B-1----:R-:W-:Y:S01]  /*aca0*/  FFMA.FTZ R10, R203, UR26, -R9 ;  /* 0x0000001acb0a7c23 */ /* 0x002fe20008010809 */
[----:B------:R-:W-:-:S03]  /*acb0*/  MOV R203, R22 ;  /* 0x0000001600cb7202 */ /* 0x000fc60000000f00 */
[----:B------:R1:W3:Y:S01]  /*acc0*/  MUFU.EX2 R24, R10 ;  /* 0x0000000a00187308 */ /* 0x0002e20000000800 */
[----:B------:R-:W-:Y:S01]  /*acd0*/  HMMA.16816.F32.BF16 R32, R4, R46, R128 ;  /* 0x0000002e0420723c */ /* 0x000fe20000041880 */
[----:B------:R-:W-:-:S06]  /*ace0*/  FFMA.FTZ R3, R203, R3, R193 ;  /* 0x00000003cb037223 */ /* 0x000fcc00000100c1 */
[----:B------:R-:W-:-:S04]  /*acf0*/  FFMA.FTZ R5, R21, UR26, -R11 ;  /* 0x0000001a15057c23 */ /* 0x000fc8000801080b */
[----:B------:R-:W-:Y:S01]  /*ad00*/  MUFU.EX2 R7, R5 ;  /* 0x0000000500077308 */ /* 0x000fe20000000800 */
[--C-:B-1----:R-:W-:Y:S01]  /*ad10*/  FFMA.FTZ R10, R252, UR26, -R9.reuse ;  /* 0x0000001afc0a7c23 */ /* 0x102fe20008010809 */
[----:B------:R-:W-:Y:S01]  /*ad20*/  MOV R252, R23 ;  /* 0x0000001700fc7202 */ /* 0x000fe20000000f00 */
[----:B------:R-:W-:Y:S01]  /*ad30*/  FFMA.FTZ R9, R171, UR26, -R9 ;  /* 0x0000001aab097c23 */ /* 0x000fe20008010809 */
[----:B------:R-:W-:-:S04]  /*ad40*/  MOV R23, R124 ;  /* 0x0000007c00177202 */ /* 0x000fc80000000f00 */
[----:B------:R1:W-:Y:S01]  /*ad50*/  MUFU.EX2 R25, R10 ;  /* 0x0000000a00197308 */ /* 0x0003e20000000800 */
[----:B------:R-:W4:Y:S01]  /*ad60*/  LDSM.16.MT88.4 R168, [R215+0xa800] ;  /* 0x00a80000d7a8783b */ /* 0x000f220000004200 */
[----:B------:R-:W-:Y:S01]  /*ad70*/  FFMA.FTZ R8, R252, R8, R198 ;  /* 0x00000008fc087223 */ /* 0x000fe200000100c6 */
[----:B------:R-:W-:Y:S01]  /*ad80*/  F2FP.BF16.F32.PACK_AB R124, R30, R29 ;  /* 0x0000001d1e7c723e */ /* 0x000fe200000010ff */
[----:B------:R-:W-:-:S04]  /*ad90*/  FFMA.FTZ R4, R23, UR26, -R12 ;  /* 0x0000001a17047c23 */ /* 0x000fc8000801080c */
[----:B------:R5:W2:Y:S01]  /*ada0*/  MUFU.EX2 R19, R9 ;  /* 0x0000000900137308 */ /* 0x000aa20000000800 */
[----:B-1----:R-:W-:Y:S01]  /*adb0*/  FFMA.FTZ R10, R201, UR26, -R12 ;  /* 0x0000001ac90a7c23 */ /* 0x002fe2000801080c */
[----:B------:R-:W-:Y:S02]  /*adc0*/  MOV R201, R125 ;  /* 0x0000007d00c97202 */ /* 0x000fe40000000f00 */
[----:B---3--:R-:W-:-:S04]  /*add0*/  F2FP.BF16.F32.PACK_AB R125, R24, R26 ;  /* 0x0000001a187d723e */ /* 0x008fc800000010ff */
[----:B------:R-:W-:Y:S01]  /*ade0*/  MUFU.EX2 R18, R10 ;  /* 0x0000000a00127308 */ /* 0x000fe20000000800 */
[----:B-----5:R-:W-:Y:S01]  /*adf0*/  FFMA.FTZ R9, R202, UR26, -R12 ;  /* 0x0000001aca097c23 */ /* 0x020fe2000801080c */
[----:B------:R-:W-:Y:S02]  /*ae00*/  MOV R202, R127 ;  /* 0x0000007f00ca7202 */ /* 0x000fe40000000f00 */
[----:B--2---:R-:W-:-:S04]  /*ae10*/  F2FP.BF16.F32.PACK_AB R127, R19, R25 ;  /* 0x00000019137f723e */ /* 0x004fc800000010ff */
[----:B------:R1:W-:Y:S03]  /*ae20*/  MUFU.EX2 R10, R4 ;  /* 0x00000004000a7308 */ /* 0x0003e60000000800 */
[C---:B------:R-:W-:Y:S05]  /*ae30*/  HMMA.16816.F32.BF16 R140, R124.reuse, R152, R140 ;  /* 0x000000987c8c723c */ /* 0x040fea000004188c */
[----:B------:R-:W2:Y:S01]  /*ae40*/  MUFU.EX2 R13, R9 ;  /* 0x00000009000d7308 */ /* 0x000ea20000000800 */
[----:B------:R-:W-:Y:S01]  /*ae50*/  HMMA.16816.F32.BF16 R148, R124, R154, R148 ;  /* 0x0000009a7c94723c */ /* 0x000fe20000041894 */
[----:B-1----:R-:W-:Y:S01]  /*ae60*/  FFMA.FTZ R4, R20, UR26, -R12 ;  /* 0x0000001a14047c23 */ /* 0x002fe2000801080c */
[----:B------:R-:W-:Y:S01]  /*ae70*/  FADD.FTZ R12, R197, R8 ;  /* 0x00000008c50c7221 */ /* 0x000fe20000010000 */
[----:B------:R-:W1:Y:S01]  /*ae80*/  LDSM.16.MT88.4 R20, [R217+0xb800] ;  /* 0x00b80000d914783b */ /* 0x000e620000004200 */
[----:B------:R-:W-:-:S03]  /*ae90*/  FADD.FTZ R8, R133, R0 ;  /* 0x0000000085087221 */ /* 0x000fc60000010000 */
[----:B------:R3:W5:Y:S01]  /*aea0*/  MUFU.EX2 R9, R4 ;  /* 0x0000000400097308 */ /* 0x0007620000000800 */
[----:B----4-:R-:W-:Y:S01]  /*aeb0*/  HMMA.16816.F32.BF16 R156, R124, R168, R156 ;  /* 0x000000a87c9c723c */ /* 0x010fe2000004189c */
[----:B------:R-:W-:Y:S01]  /*aec0*/  FADD.FTZ R8, R139, R8 ;  /* 0x000000088b087221 */ /* 0x000fe20000010000 */
[----:B--2---:R-:W-:-:S04]  /*aed0*/  F2FP.BF16.F32.PACK_AB R128, R13, R18 ;  /* 0x000000120d80723e */ /* 0x004fc800000010ff */
[C---:B------:R-:W-:Y:S06]  /*aee0*/  HMMA.16816.F32.BF16 R164, R124.reuse, R170, R164 ;  /* 0x000000aa7ca4723c */ /* 0x040fec00000418a4 */
[----:B------:R-:W-:Y:S01]  /*aef0*/  HMMA.16816.F32.BF16 R44, R124, R50, R248 ;  /* 0x000000327c2c723c */ /* 0x000fe200000418f8 */
[----:B---3--:R-:W-:Y:S01]  /*af00*/  FFMA.FTZ R4, R41, UR26, -R11 ;  /* 0x0000001a29047c23 */ /* 0x008fe2000801080b */
[----:B-----5:R-:W-:-:S04]  /*af10*/  F2FP.BF16.F32.PACK_AB R130, R9, R10 ;  /* 0x0000000a0982723e */ /* 0x020fc800000010ff */
[C---:B------:R-:W-:Y:S01]  /*af20*/  HMMA.16816.F32.BF16 R40, R124.reuse, R48, R244 ;  /* 0x000000307c28723c */ /* 0x040fe200000418f4 */
[----:B------:R2:W3:Y:S05]  /*af30*/  MUFU.EX2 R6, R4 ;  /* 0x0000000400067308 */ /* 0x0004ea0000000800 */
[C---:B------:R-:W-:Y:S06]  /*af40*/  HMMA.16816.F32.BF16 R56, R124.reuse, R64, R56 ;  /* 0x000000407c38723c */ /* 0x040fec0000041838 */
[C---:B------:R-:W-:Y:S06]  /*af50*/  HMMA.16816.F32.BF16 R60, R124.reuse, R66, R60 ;  /* 0x000000427c3c723c */ /* 0x040fec000004183c */
[----:B------:R-:W-:Y:S01]  /*af60*/  HMMA.16816.F32.BF16 R72, R124, R80, R72 ;  /* 0x000000507c48723c */ /* 0x000fe20000041848 */
[----:B--2---:R-:W-:Y:S01]  /*af70*/  FFMA.FTZ R4, R202, UR26, -R11 ;  /* 0x0000001aca047c23 */ /* 0x004fe2000801080b */
[----:B---3--:R-:W-:-:S03]  /*af80*/  F2FP.BF16.F32.PACK_AB R129, R6, R7 ;  /* 0x000000070681723e */ /* 0x008fc600000010ff */
[----:B------:R2:W-:Y:S01]  /*af90*/  MUFU.EX2 R5, R4 ;  /* 0x0000000400057308 */ /* 0x0005e20000000800 */
[C---:B------:R-:W-:Y:S06]  /*afa0*/  HMMA.16816.F32.BF16 R76, R124.reuse, R82, R76 ;  /* 0x000000527c4c723c */ /* 0x040fec000004184c */
[C---:B------:R-:W-:Y:S06]  /*afb0*/  HMMA.16816.F32.BF16 R88, R124.reuse, R96, R88 ;  /* 0x000000607c58723c */ /* 0x040fec0000041858 */
[----:B------:R-:W-:Y:S01]  /*afc0*/  HMMA.16816.F32.BF16 R92, R124, R98, R92 ;  /* 0x000000627c5c723c */ /* 0x000fe2000004185c */
[----:B--2---:R-:W-:Y:S01]  /*afd0*/  FFMA.FTZ R4, R201, UR26, -R11 ;  /* 0x0000001ac9047c23 */ /* 0x004fe2000801080b */
[----:B------:R-:W-:Y:S01]  /*afe0*/  FADD.FTZ R11, R192, R3 ;  /* 0x00000003c00b7221 */ /* 0x000fe20000010000 */
[----:B------:R-:W-:Y:S01]  /*aff0*/  FADD.FTZ R3, R184, R2 ;  /* 0x00000002b8037221 */ /* 0x000fe20000010000 */
[----:B------:R-:W-:-:S02]  /*b000*/  FADD.FTZ R2, R196, R12 ;  /* 0x0000000cc4027221 */ /* 0x000fc40000010000 */
[C---:B------:R-:W-:Y:S01]  /*b010*/  HMMA.16816.F32.BF16 R104, R124.reuse, R112, R104 ;  /* 0x000000707c68723c */ /* 0x040fe20000041868 */
[----:B------:R-:W-:Y:S01]  /*b020*/  FADD.FTZ R0, R194, R11 ;  /* 0x0000000bc2007221 */ /* 0x000fe20000010000 */
[----:B------:R-:W2:Y:S01]  /*b030*/  MUFU.EX2 R4, R4 ;  /* 0x0000000400047308 */ /* 0x000ea20000000800 */
        /* <DEDUP_REMOVED lines=16> */
[----:B--2---:R-:W-:Y:S01]  /*b140*/  F2FP.BF16.F32.PACK_AB R131, R4, R5 ;  /* 0x000000050483723e */ /* 0x004fe200000010ff */
[----:B------:R-:W-:Y:S01]  /*b150*/  FADD.FTZ R5, R5, R6 ;  /* 0x0000000605057221 */ /* 0x000fe20000010000 */
[----:B------:R-:W-:Y:S01]  /*b160*/  FADD.FTZ R0, R31, R0 ;  /* 0x000000001f007221 */ /* 0x000fe20000010000 */
[----:B------:R-:W-:-:S02]  /*b170*/  FADD.FTZ R2, R25, R2 ;  /* 0x0000000219027221 */ /* 0x000fc40000010000 */
[----:B------:R-:W-:Y:S06]  /*b180*/  HMMA.16816.F32.BF16 R124, R124, R22, R240 ;  /* 0x000000167c7c723c */ /* 0x000fec00000418f0 */
[----:B------:R-:W-:Y:S01]  /*b190*/  HMMA.16816.F32.BF16 R144, R128, R152, R144 ;  /* 0x000000988090723c */ /* 0x000fe20000041890 */
[----:B------:R-:W-:Y:S01]  /*b1a0*/  FADD.FTZ R242, R28, R0 ;  /* 0x000000001cf27221 */ /* 0x000fe20000010000 */
[----:B------:R-:W-:-:S04]  /*b1b0*/  FADD.FTZ R243, R19, R2 ;  /* 0x0000000213f37221 */ /* 0x000fc80000010000 */
[C---:B------:R-:W-:Y:S06]  /*b1c0*/  HMMA.16816.F32.BF16 R152, R128.reuse, R154, R236 ;  /* 0x0000009a8098723c */ /* 0x040fec00000418ec */
        /* <DEDUP_REMOVED lines=37> */
[----:B------:R-:W-:Y:S02]  /*b420*/  IADD3.X R3, R15, ~UR8, RZ, P1, P0 ;  /* 0x800000080f037c10 */ /* 0x000fe40008fe04ff */
[----:B------:R-:W-:Y:S01]  /*b430*/  PLOP3.LUT P0, PT, PT, PT, UP0, 0x80, 0x0 ;  /* 0x000000000000781c */ /* 0x000fe20003f0f008 */
        /* <DEDUP_REMOVED lines=8> */
[----:B-1----:R-:W-:-:S03]  /*b4c0*/  SHF.L.U32 R252, R252, 0x1, RZ ;  /* 0x00000001fcfc7819 */ /* 0x002fc600000006ff */
[----:B------:R-:W1:Y:S01]  /*b4d0*/  LDSM.16.M88.4 R8, [R214+0x2000] ;  /* 0x00200000d608783b */ /* 0x000e620000000200 */
[----:B------:R-:W-:-:S03]  /*b4e0*/  LOP3.LUT R252, R252, 0x6, RZ, 0xc0, !PT ;  /* 0x00000006fcfc7812 */ /* 0x000fc600078ec0ff */
[----:B------:R-:W4:Y:S01]  /*b4f0*/  LDSM.16.M88.4 R24, [R212+0x8800] ;  /* 0x00880000d418783b */ /* 0x000f220000000200 */
[----:B------:R-:W-:-:S03]  /*b500*/  LEA R0, R0, R252, 0x5 ;  /* 0x000000fc00007211 */ /* 0x000fc600078e28ff */
[----:B------:R-:W5:Y:S01]  /*b510*/  LDSM.16.M88.4 R12, [R214] ;  /* 0x00000000d60c783b */ /* 0x000f620000000200 */
[C---:B------:R-:W-:Y:S02]  /*b520*/  ISETP.GE.AND P6, PT, R0.reuse, R232, PT ;  /* 0x000000e80000720c */ /* 0x040fe40003fc6270 */
[C---:B------:R-:W-:Y:S01]  /*b530*/  ISETP.GE.AND P4, PT, R0.reuse, R231, PT ;  /* 0x000000e70000720c */ /* 0x040fe20003f86270 */
[----:B------:R-:W-:Y:S01]  /*b540*/  LDSM.16.M88.4 R32, [R223] ;  /* 0x00000000df20783b */ /* 0x000fe20000000200 */
[C---:B------:R-:W-:Y:S02]  /*b550*/  ISETP.GE.AND P5, PT, R0.reuse, R234, PT ;  /* 0x000000ea0000720c */ /* 0x040fe40003fa6270 */
[C---:B------:R-:W-:Y:S01]  /*b560*/  ISETP.GE.AND P2, PT, R0.reuse, R233, PT ;  /* 0x000000e90000720c */ /* 0x040fe20003f46270 */
[----:B--2---:R-:W2:Y:S01]  /*b570*/  LDSM.16.M88.4 R4, [R216+0x2000] ;  /* 0x00200000d804783b */ /* 0x004ea20000000200 */
[C---:B------:R-:W-:Y:S01]  /*b580*/  ISETP.LT.OR P6, PT, R0.reuse, R228, P6 ;  /* 0x000000e40000720c */ /* 0x040fe200037c1670 */
[----:B---3--:R-:W-:-:S02]  /*b590*/  VIADD R3, R0, 0x11 ;  /* 0x0000001100037836 */ /* 0x008fc40000000000 */
[----:B------:R-:W3:Y:S01]  /*b5a0*/  LDSM.16.M88.4 R172, [R226] ;  /* 0x00000000e2ac783b */ /* 0x000ee20000000200 */
[C---:B------:R-:W-:Y:S02]  /*b5b0*/  IADD3 R2, R0.reuse, 0x18, RZ ;  /* 0x0000001800027810 */ /* 0x040fe40007ffe0ff */
[C---:B------:R-:W-:Y:S01]  /*b5c0*/  ISETP.LT.OR P4, PT, R0.reuse, R227, P4 ;  /* 0x000000e30000720c */ /* 0x040fe20002781670 */
[----:B------:R-:W3:Y:S01]  /*b5d0*/  LDSM.16.M88.4 R20, [R216] ;  /* 0x00000000d814783b */ /* 0x000ee20000000200 */
[C---:B------:R-:W-:Y:S02]  /*b5e0*/  ISETP.LT.OR P5, PT, R0.reuse, R230, P5 ;  /* 0x000000e60000720c */ /* 0x040fe40002fa1670 */
[----:B------:R-:W-:Y:S01]  /*b5f0*/  ISETP.LT.OR P2, PT, R0, R229, P2 ;  /* 0x000000e50000720c */ /* 0x000fe20001741670 */
[----:B------:R-:W-:Y:S04]  /*b600*/  LDSM.16.M88.4 R16, [R222+0x2000] ;  /* 0x00200000de10783b */ /* 0x000fe80000000200 */
[----:B------:R-:W3:Y:S04]  /*b610*/  LDSM.16.M88.4 R180, [R221+0x8000] ;  /* 0x00800000ddb4783b */ /* 0x000ee80000000200 */
[----:B------:R-:W3:Y:S01]  /*b620*/  LDSM.16.M88.4 R176, [R221+0x8800] ;  /* 0x00880000ddb0783b */ /* 0x000ee20000000200 */
[C---:B-1----:R-:W-:Y:S03]  /*b630*/  HMMA.16816.F32.BF16 R196, R8.reuse, R28, RZ ;  /* 0x0000001c08c4723c */ /* 0x042fe600000418ff */
[----:B------:R-:W0:Y:S03]  /*b640*/  LDGDEPBAR ;  /* 0x00000000000079af */ /* 0x000e260000000000 */
[C---:B----4-:R-:W-:Y:S06]  /*b650*/  HMMA.16816.F32.BF16 R188, R8.reuse, R24, RZ ;  /* 0x0000001808bc723c */ /* 0x050fec00000418ff */
[C---:B------:R-:W-:Y:S06]  /*b660*/  HMMA.16816.F32.BF16 R192, R8.reuse, R30, RZ ;  /* 0x0000001e08c0723c */ /* 0x040fec00000418ff */
[----:B------:R-:W-:Y:S06]  /*b670*/  HMMA.16816.F32.BF16 R184, R8, R26, RZ ;  /* 0x0000001a08b8723c */ /* 0x000fec00000418ff */
[C---:B-----5:R-:W-:Y:S06]  /*b680*/  HMMA.16816.F32.BF16 R200, R12.reuse, R28, RZ ;  /* 0x0000001c0cc8723c */ /* 0x060fec00000418ff */
[C---:B------:R-:W-:Y:S06]  /*b690*/  HMMA.16816.F32.BF16 R8, R12.reuse, R24, RZ ;  /* 0x000000180c08723c */ /* 0x040fec00000418ff */
[C---:B------:R-:W-:Y:S06]  /*b6a0*/  HMMA.16816.F32.BF16 R28, R12.reuse, R30, RZ ;  /* 0x0000001e0c1c723c */ /* 0x040fec00000418ff */
[----:B------:R-:W-:Y:S06]  /*b6b0*/  HMMA.16816.F32.BF16 R24, R12, R26, RZ ;  /* 0x0000001a0c18723c */ /* 0x000fec00000418ff */
[C---:B--2---:R-:W-:Y:S06]  /*b6c0*/  HMMA.16816.F32.BF16 R208, R4.reuse, R32, R196 ;  /* 0x0000002004d0723c */ /* 0x044fec00000418c4 */
[C---:B---3--:R-:W-:Y:S06]  /*b6d0*/  HMMA.16816.F32.BF16 R196, R4.reuse, R172, R188 ;  /* 0x000000ac04c4723c */ /* 0x048fec00000418bc */
        /* <DEDUP_REMOVED lines=68> */
[----:B------:R-:W-:Y:S01]  /*bb20*/  FMUL.FTZ R139, R189, UR23 ;  /* 0x00000017bd8b7c20 */ /* 0x000fe20008410000 */
[----:B------:R-:W-:Y:S01]  /*bb30*/  FMUL.FTZ R138, R190, UR23 ;  /* 0x00000017be8a7c20 */ /* 0x000fe20008410000 */
[----:B------:R-:W-:Y:S01]  /*bb40*/  HMMA.16816.F32.BF16 R184, R28, R34, R208 ;  /* 0x000000221cb8723c */ /* 0x000fe200000418d0 */
[----:B------:R-:W-:Y:S01]  /*bb50*/  FMUL.FTZ R196, R23, UR23 ;  /* 0x0000001717c47c20 */ /* 0x000fe20008410000 */
[----:B------:R-:W-:Y:S01]  /*bb60*/  FMUL.FTZ R133, R191, UR23 ;  /* 0x00000017bf857c20 */ /* 0x000fe20008410000 */
[----:B------:R-:W3:Y:S06]  /*bb70*/  MUFU.TANH R202, R21 ;  /* 0x0000001500ca7308 */ /* 0x000eec0000002400 */
[----:B------:R-:W-:Y:S02]  /*bb80*/  HMMA.16816.F32.BF16 R180, R8, R174, R180 ;  /* 0x000000ae08b4723c */ /* 0x000fe400000418b4 */
[----:B------:R4:W2:Y:S04]  /*bb90*/  MUFU.TANH R200, R22 ;  /* 0x0000001600c87308 */ /* 0x0008a80000002400 */
[-C--:B-1----:R-:W-:Y:S04]  /*bba0*/  HMMA.16816.F32.BF16 R32, R16, R24.reuse, R192 ;  /* 0x000000181020723c */ /* 0x082fe800000418c0 */
[----:B------:R-:W1:Y:S02]  /*bbb0*/  MUFU.TANH R196, R196 ;  /* 0x000000c400c47308 */ /* 0x000e640000002400 */
[C---:B------:R-:W-:Y:S06]  /*bbc0*/  HMMA.16816.F32.BF16 R28, R12.reuse, R24, R244 ;  /* 0x000000180c1c723c */ /* 0x040fec00000418f4 */
[----:B------:R-:W-:Y:S01]  /*bbd0*/  HMMA.16816.F32.BF16 R12, R12, R26, R204 ;  /* 0x0000001a0c0c723c */ /* 0x000fe200000418cc */
[----:B----4-:R-:W4:Y:S01]  /*bbe0*/  LDSM.16.M88.4 R20, [R219+0x1800] ;  /* 0x00180000db14783b */ /* 0x010f220000000200 */
[----:B------:R-:W1:Y:S01]  /*bbf0*/  MUFU.TANH R188, R188 ;  /* 0x000000bc00bc7308 */ /* 0x000e620000002400 */
[----:B------:R-:W-:-:S04]  /*bc00*/  DEPBAR.LE SB0, 0x0 ;  /* 0x000080000000791a */ /* 0x000fc80000000000 */
[----:B------:R-:W-:Y:S01]  /*bc10*/  HMMA.16816.F32.BF16 R16, R16, R26, R184 ;  /* 0x0000001a1010723c */ /* 0x000fe200000418b8 */
[----:B------:R-:W-:Y:S01]  /*bc20*/  FMUL.FTZ R132, R180, UR23 ;  /* 0x00000017b4847c20 */ /* 0x000fe20008410000 */
[----:B------:R-:W-:Y:S01]  /*bc30*/  FMUL.FTZ R25, R181, UR23 ;  /* 0x00000017b5197c20 */ /* 0x000fe20008410000 */
[----:B------:R-:W1:Y:S03]  /*bc40*/  MUFU.TANH R139, R139 ;  /* 0x0000008b008b7308 */ /* 0x000e660000002400 */
[----:B------:R-:W-:Y:S01]  /*bc50*/  HMMA.16816.F32.BF16 R176, R4, R174, R176 ;  /* 0x000000ae04b0723c */ /* 0x000fe200000418b0 */
[----:B------:R-:W-:Y:S01]  /*bc60*/  FMUL.FTZ R27, R182, UR23 ;  /* 0x00000017b61b7c20 */ /* 0x000fe20008410000 */
[----:B------:R-:W-:-:S03]  /*bc70*/  FMUL.FTZ R26, R183, UR23 ;  /* 0x00000017b71a7c20 */ /* 0x000fc60008410000 */
[----:B------:R-:W1:Y:S08]  /*bc80*/  MUFU.TANH R138, R138 ;  /* 0x0000008a008a7308 */ /* 0x000e700000002400 */
[----:B------:R-:W1:Y:S08]  /*bc90*/  MUFU.TANH R133, R133 ;  /* 0x0000008500857308 */ /* 0x000e700000002400 */
[----:B------:R-:W1:Y:S03]  /*bca0*/  MUFU.TANH R132, R132 ;  /* 0x0000008400847308 */ /* 0x000e660000002400 */
[----:B------:R-:W-:Y:S01]  /*bcb0*/  FMUL.FTZ R24, R176, UR23 ;  /* 0x00000017b0187c20 */ /* 0x000fe20008410000 */
[-C--:B----4-:R-:W-:Y:S04]  /*bcc0*/  HMMA.16816.F32.BF16 R32, R8, R20.reuse, R32 ;  /* 0x000000140820723c */ /* 0x090fe80000041820 */
[----:B------:R-:W4:Y:S02]  /*bcd0*/  MUFU.TANH R25, R25 ;  /* 0x0000001900197308 */ /* 0x000f240000002400 */
[C---:B------:R-:W-:Y:S06]  /*bce0*/  HMMA.16816.F32.BF16 R28, R4.reuse, R20, R28 ;  /* 0x00000014041c723c */ /* 0x040fec000004181c */
[----:B------:R-:W1:Y:S01]  /*bcf0*/  MUFU.TANH R27, R27 ;  /* 0x0000001b001b7308 */ /* 0x000e620000002400 */
[-C--:B------:R-:W-:Y:S07]  /*bd00*/  HMMA.16816.F32.BF16 R172, R4, R22.reuse, R12 ;  /* 0x0000001604ac723c */ /* 0x080fee000004180c */
[----:B------:R-:W1:Y:S01]  /*bd10*/  MUFU.TANH R26, R26 ;  /* 0x0000001a001a7308 */ /* 0x000e620000002400 */
[----:B------:R-:W-:Y:S01]  /*bd20*/  HMMA.16816.F32.BF16 R20, R8, R22, R16 ;  /* 0x000000160814723c */ /* 0x000fe20000041810 */
[C---:B------:R-:W-:Y:S01]  /*bd30*/  VIADD R7, R0.reuse, 0x1 ;  /* 0x0000000100077836 */ /* 0x040fe20000000000 */
[C---:B------:R-:W-:Y:S01]  /*bd40*/  IADD3 R6, R0.reuse, 0x8, RZ ;  /* 0x0000000800067810 */ /* 0x040fe20007ffe0ff */
[C---:B------:R-:W-:Y:S01]  /*bd50*/  VIADD R5, R0.reuse, 0x9 ;  /* 0x0000000900057836 */ /* 0x040fe20000000000 */
[C---:B------:R-:W-:Y:S01]  /*bd60*/  IADD3 R4, R0.reuse, 0x10, RZ ;  /* 0x0000001000047810 */ /* 0x040fe20007ffe0ff */
[----:B------:R-:W-:-:S02]  /*bd70*/  VIADD R0, R0, 0x19 ;  /* 0x0000001900007836 */ /* 0x000fc40000000000 */
[----:B------:R-:W-:Y:S01]  /*bd80*/  FMUL.FTZ R13, R32, UR23 ;  /* 0x00000017200d7c20 */ /* 0x000fe20008410000 */
[----:B------:R-:W-:Y:S01]  /*bd90*/  FMUL.FTZ R14, R33, UR23 ;  /* 0x00000017210e7c20 */ /* 0x000fe20008410000 */
[----:B------:R-:W1:Y:S01]  /*bda0*/  MUFU.TANH R24, R24 ;  /* 0x0000001800187308 */ /* 0x000e620000002400 */
[----:B------:R-:W-:Y:S01]  /*bdb0*/  BAR.SYNC.DEFER_BLOCKING 0x0 ;  /* 0x0000000000007b1d */ /* 0x000fe20000010000 */
[----:B------:R-:W-:-:S06]  /*bdc0*/  ISETP.GE.AND P3, PT, R7, R232, PT ;  /* 0x000000e80700720c */ /* 0x000fcc0003f66270 */
[----:B------:R-:W1:Y:S08]  /*bdd0*/  MUFU.TANH R13, R13 ;  /* 0x0000000d000d7308 */ /* 0x000e700000002400 */
[----:B------:R-:W1:Y:S01]  /*bde0*/  MUFU.TANH R14, R14 ;  /* 0x0000000e000e7308 */ /* 0x000e620000002400 */
[----:B------:R-:W-:Y:S01]  /*bdf0*/  FMUL.FTZ R12, R20, UR23 ;  /* 0x00000017140c7c20 */ /* 0x000fe20008410000 */
[----:B--234-:R-:W-:Y:S06]  /*be00*/  @!P0 BRA `(.L_x_2379) ;  /* 0x0000000000688947 */ /* 0x01cfec0003800000 */
        /* <DEDUP_REMOVED lines=26> */
.L_x_2379:
[----:B------:R-:W-:Y:S01]  /*bfb0*/  ISETP.LT.OR P3, PT, R7, R228, P3 ;  /* 0x000000e40700720c */ /* 0x000fe20001f61670 */
[----:B--2---:R-:W-:Y:S01]  /*bfc0*/  FMUL.FTZ R9, R21, UR23 ;  /* 0x0000001715097c20 */ /* 0x004fe20008410000 */
[----:B------:R-:W2:Y:S01]  /*bfd0*/  MUFU.TANH R10, R12 ;  /* 0x0000000c000a7308 */ /* 0x000ea20000002400 */
[----:B------:R-:W-:Y:S02]  /*bfe0*/  FSEL R8, R201, -INF , !P6 ;  /* 0xff800000c9087808 */ /* 0x000fe40007000000 */
[----:B------:R-:W-:Y:S02]  /*bff0*/  FSEL R17, R202, -INF , !P3 ;  /* 0xff800000ca117808 */ /* 0x000fe40005800000 */
[-C--:B------:R-:W-:Y:S02]  /*c000*/  ISETP.GE.AND P1, PT, R6, R232.reuse, PT ;  /* 0x000000e80600720c */ /* 0x080fe40003f26270 */
[-C--:B------:R-:W-:Y:S01]  /*c010*/  ISETP.GE.AND P6, PT, R5, R232.reuse, PT ;  /* 0x000000e80500720c */ /* 0x080fe20003fc6270 */
[----:B------:R3:W4:Y:S01]  /*c020*/  MUFU.TANH R12, R9 ;  /* 0x00000009000c7308 */ /* 0x0007220000002400 */
[----:B------:R-:W-:-:S02]  /*c030*/  ISETP.GE.AND P3, PT, R4, R232, PT ;  /* 0x000000e80400720c */ /* 0x000fc40003f66270 */
[-C--:B------:R-:W-:Y:S02]  /*c040*/  ISETP.LT.OR P1, PT, R6, R228.reuse, P1 ;  /* 0x000000e40600720c */ /* 0x080fe40000f21670 */
[-C--:B------:R-:W-:Y:S02]  /*c050*/  ISETP.LT.OR P6, PT, R5, R228.reuse, P6 ;  /* 0x000000e40500720c */ /* 0x080fe400037c1670 */
[----:B------:R-:W-:Y:S02]  /*c060*/  ISETP.LT.OR P3, PT, R4, R228, P3 ;  /* 0x000000e40400720c */ /* 0x000fe40001f61670 */
[----:B-1----:R-:W-:Y:S02]  /*c070*/  FSEL R16, R132, -INF , !P1 ;  /* 0xff80000084107808 */ /* 0x002fe40004800000 */
[----:B------:R-:W-:Y:S02]  /*c080*/  FSEL R11, R25, -INF , !P6 ;  /* 0xff800000190b7808 */ /* 0x000fe40007000000 */
[----:B------:R-:W-:-:S02]  /*c090*/  FSEL R192, R13, -INF , !P3 ;  /* 0xff8000000dc07808 */ /* 0x000fc40005800000 */
[-C--:B------:R-:W-:Y:S02]  /*c0a0*/  ISETP.GE.AND P1, PT, R3, R232.reuse, PT ;  /* 0x000000e80300720c */ /* 0x080fe40003f26270 */
[-C--:B------:R-:W-:Y:S01]  /*c0b0*/  ISETP.GE.AND P6, PT, R2, R232.reuse, PT ;  /* 0x000000e80200720c */ /* 0x080fe20003fc6270 */
[----:B---3--:R-:W-:Y:S01]  /*c0c0*/  FMUL.FTZ R9, R177, UR23 ;  /* 0x00000017b1097c20 */ /* 0x008fe20008410000 */
[----:B------:R-:W-:Y:S02]  /*c0d0*/  ISETP.GE.AND P3, PT, R0, R232, PT ;  /* 0x000000e80000720c */ /* 0x000fe40003f66270 */
[-C--:B------:R-:W-:Y:S01]  /*c0e0*/  ISETP.LT.OR P1, PT, R3, R228.reuse, P1 ;  /* 0x000000e40300720c */ /* 0x080fe20000f21670 */
[----:B------:R1:W-:Y:S01]  /*c0f0*/  MUFU.TANH R132, R9 ;  /* 0x0000000900847308 */ /* 0x0003e20000002400 */
[-C--:B------:R-:W-:Y:S02]  /*c100*/  ISETP.LT.OR P6, PT, R2, R228.reuse, P6 ;  /* 0x000000e40200720c */ /* 0x080fe400037c1670 */
[----:B------:R-:W-:-:S02]  /*c110*/  ISETP.LT.OR P3, PT, R0, R228, P3 ;  /* 0x000000e40000720c */ /* 0x000fc40001f61670 */
[----:B------:R-:W-:Y:S02]  /*c120*/  FSEL R193, R14, -INF , !P1 ;  /* 0xff8000000ec17808 */ /* 0x000fe40004800000 */
[----:B--2---:R-:W-:Y:S01]  /*c130*/  FSEL R206, R10, -INF , !P6 ;  /* 0xff8000000ace7808 */ /* 0x004fe20007000000 */
[----:B------:R-:W-:Y:S01]  /*c140*/  FMUL.FTZ R10, R34, UR23 ;  /* 0x00000017220a7c20 */ /* 0x000fe20008410000 */
[----:B----4-:R-:W-:Y:S01]  /*c150*/  FSEL R205, R12, -INF , !P3 ;  /* 0xff8000000ccd7808 */ /* 0x010fe20005800000 */
[----:B------:R-:W-:Y:S01]  /*c160*/  FMUL.FTZ R12, R22, UR23 ;  /* 0x00000017160c7c20 */ /* 0x000fe20008410000 */
[C---:B------:R-:W-:Y:S01]  /*c170*/  ISETP.GE.AND P1, PT, R7.reuse, R231, PT ;  /* 0x000000e70700720c */ /* 0x040fe20003f26270 */
[----:B------:R-:W-:Y:S01]  /*c180*/  MUFU.TANH R33, R10 ;  /* 0x0000000a00217308 */ /* 0x000fe20000002400 */
[C---:B------:R-:W-:Y:S02]  /*c190*/  ISETP.GE.AND P6, PT, R7.reuse, R234, PT ;  /* 0x000000ea0700720c */ /* 0x040fe40003fc6270 */
[----:B------:R-:W-:-:S02]  /*c1a0*/  ISETP.GE.AND P3, PT, R7, R233, PT ;  /* 0x000000e90700720c */ /* 0x000fc40003f66270 */
[C---:B------:R-:W-:Y:S01]  /*c1b0*/  ISETP.LT.OR P1, PT, R7.reuse, R227, P1 ;  /* 0x000000e30700720c */ /* 0x040fe20000f21670 */
[----:B-1----:R-:W-:Y:S01]  /*c1c0*/  FMUL.FTZ R9, R178, UR23 ;  /* 0x00000017b2097c20 */ /* 0x002fe20008410000 */
[C---:B------:R-:W-:Y:S01]  /*c1d0*/  ISETP.LT.OR P6, PT, R7.reuse, R230, P6 ;  /* 0x000000e60700720c */ /* 0x040fe200037c1670 */
[----:B------:R1:W-:Y:S01]  /*c1e0*/  MUFU.TANH R21, R12 ;  /* 0x0000000c00157308 */ /* 0x0003e20000002400 */
[----:B------:R-:W-:Y:S02]  /*c1f0*/  ISETP.LT.OR P3, PT, R7, R229, P3 ;  /* 0x000000e50700720c */ /* 0x000fe40001f61670 */
[----:B------:R-:W-:Y:S02]  /*c200*/  FSEL R15, R196, -INF , !P1 ;  /* 0xff800000c40f7808 */ /* 0x000fe40004800000 */
[----:B------:R-:W-:Y:S02]  /*c210*/  FSEL R18, R139, -INF , !P6 ;  /* 0xff8000008b127808 */ /* 0x000fe40007000000 */
[----:B------:R-:W-:Y:S01]  /*c220*/  FSEL R19, R133, -INF , !P3 ;  /* 0xff80000085137808 */ /* 0x000fe20005800000 */
[----:B------:R2:W3:Y:S01]  /*c230*/  MUFU.TANH R32, R9 ;  /* 0x0000000900207308 */ /* 0x0004e20000002400 */
[----:B------:R-:W-:-:S02]  /*c240*/  ISETP.GE.AND P1, PT, R5, R231, PT ;  /* 0x000000e70500720c */ /* 0x000fc40003f26270 */
[C---:B------:R-:W-:Y:S02]  /*c250*/  ISETP.GE.AND P6, PT, R5.reuse, R234, PT ;  /* 0x000000ea0500720c */ /* 0x040fe40003fc6270 */
[C---:B------:R-:W-:Y:S02]  /*c260*/  ISETP.GE.AND P3, PT, R5.reuse, R233, PT ;  /* 0x000000e90500720c */ /* 0x040fe40003f66270 */
[C---:B------:R-:W-:Y:S02]  /*c270*/  ISETP.LT.OR P1, PT, R5.reuse, R227, P1 ;  /* 0x000000e30500720c */ /* 0x040fe40000f21670 */
[C---:B------:R-:W-:Y:S01]  /*c280*/  ISETP.LT.OR P6, PT, R5.reuse, R230, P6 ;  /* 0x000000e60500720c */ /* 0x040fe200037c1670 */
[----:B-1----:R-:W-:Y:S01]  /*c290*/  FMUL.FTZ R12, R30, UR23 ;  /* 0x000000171e0c7c20 */ /* 0x002fe20008410000 */
[----:B------:R-:W-:Y:S02]  /*c2a0*/  ISETP.LT.OR P3, PT, R5, R229, P3 ;  /* 0x000000e50500720c */ /* 0x000fe40001f61670 */
[----:B------:R-:W-:Y:S01]  /*c2b0*/  FMNMX.FTZ R5, R136, R8, !PT ;  /* 0x0000000888057209 */ /* 0x000fe20007810000 */
[----:B------:R1:W4:Y:S01]  /*c2c0*/  MUFU.TANH R30, R12 ;  /* 0x0000000c001e7308 */ /* 0x0003220000002400 */
[----:B------:R-:W-:Y:S01]  /*c2d0*/  FSEL R7, R200, -INF , !P4 ;  /* 0xff800000c8077808 */ /* 0x000fe20006000000 */
[----:B--2---:R-:W-:Y:S01]  /*c2e0*/  FMUL.FTZ R9, R179, UR23 ;  /* 0x00000017b3097c20 */ /* 0x004fe20008410000 */
[----:B------:R-:W-:-:S02]  /*c2f0*/  FMNMX.FTZ R5, R17, R5, !PT ;  /* 0x0000000511057209 */ /* 0x000fc40007810000 */
[----:B------:R-:W-:-:S03]  /*c300*/  FSEL R13, R138, -INF , !P2 ;  /* 0xff8000008a0d7808 */ /* 0x000fc60005000000 */
[----:B------:R2:W-:Y:S01]  /*c310*/  MUFU.TANH R176, R9 ;  /* 0x0000000900b07308 */ /* 0x0005e20000002400 */
[C---:B------:R-:W-:Y:S02]  /*c320*/  ISETP.GE.AND P4, PT, R6.reuse, R231, PT ;  /* 0x000000e70600720c */ /* 0x040fe40003f86270 */
[----:B------:R-:W-:Y:S02]  /*c330*/  ISETP.GE.AND P2, PT, R6, R233, PT ;  /* 0x000000e90600720c */ /* 0x000fe40003f46270 */
[----:B------:R-:W-:Y:S02]  /*c340*/  FMNMX.FTZ R5, R16, R5, !PT ;  /* 0x0000000510057209 */ /* 0x000fe40007810000 */
[C---:B------:R-:W-:Y:S02]  /*c350*/  ISETP.LT.OR P4, PT, R6.reuse, R227, P4 ;  /* 0x000000e30600720c */ /* 0x040fe40002781670 */
[----:B------:R-:W-:Y:S01]  /*c360*/  ISETP.LT.OR P2, PT, R6, R229, P2 ;  /* 0x000000e50600720c */ /* 0x000fe20001741670 */
[----:B-1----:R-:W-:Y:S01]  /*c370*/  FMUL.FTZ R12, R172, UR23 ;  /* 0x00000017ac0c7c20 */ /* 0x002fe20008410000 */
[----:B------:R-:W-:-:S02]  /*c380*/  FMNMX.FTZ R5, R11, R5, !PT ;  /* 0x000000050b057209 */ /* 0x000fc40007810000 */
[----:B------:R-:W-:Y:S02]  /*c390*/  FSEL R10, R27, -INF , !P4 ;  /* 0xff8000001b0a7808 */ /* 0x000fe40006000000 */
[----:B------:R-:W-:Y:S02]  /*c3a0*/  FMNMX.FTZ R5, R192, R5, !PT ;  /* 0x00000005c0057209 */ /* 0x000fe40007810000 */
[----:B--2---:R-:W-:Y:S02]  /*c3b0*/  FSEL R9, R188, -INF , !P5 ;  /* 0xff800000bc097808 */ /* 0x004fe40006800000 */
[C---:B------:R-:W-:Y:S02]  /*c3c0*/  ISETP.GE.AND P5, PT, R6.reuse, R234, PT ;  /* 0x000000ea0600720c */ /* 0x040fe40003fa6270 */
[----:B------:R-:W-:Y:S02]  /*c3d0*/  FMNMX.FTZ R5, R193, R5, !PT ;  /* 0x00000005c1057209 */ /* 0x000fe40007810000 */
[----:B------:R-:W-:Y:S01]  /*c3e0*/  ISETP.LT.OR P5, PT, R6, R230, P5 ;  /* 0x000000e60600720c */ /* 0x000fe20002fa1670 */
[----:B------:R-:W-:Y:S01]  /*c3f0*/  FMUL.FTZ R6, R35, UR23 ;  /* 0x0000001723067c20 */ /* 0x000fe20008410000 */
[----:B------:R-:W-:-:S02]  /*c400*/  FMNMX.FTZ R5, R206, R5, !PT ;  /* 0x00000005ce057209 */ /* 0x000fc40007810000 */
[----:B------:R-:W-:Y:S01]  /*c410*/  ISETP.GE.AND P4, PT, R4, R231, PT ;  /* 0x000000e70400720c */ /* 0x000fe20003f86270 */
[----:B------:R1:W-:Y:S01]  /*c420*/  MUFU.TANH R25, R6 ;  /* 0x0000000600197308 */ /* 0x0003e20000002400 */
[----:B------:R-:W-:Y:S02]  /*c430*/  FMNMX.FTZ R5, R205, R5, !PT ;  /* 0x00000005cd057209 */ /* 0x000fe40007810000 */
[----:B------:R-:W-:Y:S01]  /*c440*/  FSEL R14, R24, -INF , !P5 ;  /* 0xff800000180e7808 */ /* 0x000fe20006800000 */
[----:B------:R-:W-:Y:S01]  /*c450*/  FMUL.FTZ R24, R175, UR23 ;  /* 0x00000017af187c20 */ /* 0x000fe20008410000 */
[----:B---3--:R-:W-:Y:S01]  /*c460*/  FSEL R32, R32, -INF , !P2 ;  /* 0xff80000020207808 */ /* 0x008fe20005000000 */
[----:B------:R-:W2:Y:S01]  /*c470*/  SHFL.BFLY PT, R22, R5, 0x2, 0x1f ;  /* 0x0c401f0005167f89 */ /* 0x000ea200000e0000 */
[C---:B------:R-:W-:Y:S02]  /*c480*/  ISETP.GE.AND P5, PT, R4.reuse, R234, PT ;  /* 0x000000ea0400720c */ /* 0x040fe40003fa6270 */
[----:B------:R-:W-:-:S02]  /*c490*/  ISETP.GE.AND P2, PT, R4, R233, PT ;  /* 0x000000e90400720c */ /* 0x000fc40003f46270 */
[C---:B------:R-:W-:Y:S02]  /*c4a0*/  ISETP.LT.OR P4, PT, R4.reuse, R227, P4 ;  /* 0x000000e30400720c */ /* 0x040fe40002781670 */
[C---:B------:R-:W-:Y:S02]  /*c4b0*/  ISETP.LT.OR P5, PT, R4.reuse, R230, P5 ;  /* 0x000000e60400720c */ /* 0x040fe40002fa1670 */
[----:B------:R-:W-:Y:S01]  /*c4c0*/  ISETP.LT.OR P2, PT, R4, R229, P2 ;  /* 0x000000e50400720c */ /* 0x000fe20001741670 */
[----:B------:R-:W-:Y:S01]  /*c4d0*/  FMUL.FTZ R4, R29, UR23 ;  /* 0x000000171d047c20 */ /* 0x000fe20008410000 */
[----:B-1----:R-:W-:Y:S01]  /*c4e0*/  FMUL.FTZ R6, R28, UR23 ;  /* 0x000000171c067c20 */ /* 0x002fe20008410000 */
[----:B------:R-:W-:Y:S01]  /*c4f0*/  FSEL R250, R33, -INF , !P4 ;  /* 0xff80000021fa7808 */ /* 0x000fe20006000000 */
[----:B------:R1:W-:Y:S01]  /*c500*/  MUFU.TANH R29, R12 ;  /* 0x0000000c001d7308 */ /* 0x0003e20000002400 */
[----:B------:R-:W-:Y:S02]  /*c510*/  ISETP.GE.AND P4, PT, R2, R231, PT ;  /* 0x000000e70200720c */ /* 0x000fe40003f86270 */
[----:B----4-:R-:W-:-:S02]  /*c520*/  FSEL R194, R30, -INF , !P2 ;  /* 0xff8000001ec27808 */ /* 0x010fc40005000000 */
[----:B------:R-:W-:Y:S02]  /*c530*/  ISETP.LT.OR P4, PT, R2, R227, P4 ;  /* 0x000000e30200720c */ /* 0x000fe40002781670 */
[----:B------:R-:W-:Y:S01]  /*c540*/  ISETP.GE.AND P2, PT, R0, R233, PT ;  /* 0x000000e90000720c */ /* 0x000fe20003f46270 */
[----:B------:R3:W4:Y:S01]  /*c550*/  MUFU.TANH R34, R6 ;  /* 0x0000000600227308 */ /* 0x0007220000002400 */
[----:B------:R-:W-:Y:S01]  /*c560*/  FSEL R252, R21, -INF , !P4 ;  /* 0xff80000015fc7808 */ /* 0x000fe20006000000 */
[----:B------:R-:W-:Y:S01]  /*c570*/  FMUL.FTZ R21, R174, UR23 ;  /* 0x00000017ae157c20 */ /* 0x000fe20008410000 */
[C---:B------:R-:W-:Y:S02]  /*c580*/  ISETP.GE.AND P4, PT, R3.reuse, R234, PT ;  /* 0x000000ea0300720c */ /* 0x040fe40003f86270 */
[----:B------:R-:W-:Y:S02]  /*c590*/  MOV R199, R242 ;  /* 0x000000f200c77202 */ /* 0x000fe40000000f00 */
[----:B------:R-:W-:Y:S01]  /*c5a0*/  ISETP.LT.OR P4, PT, R3, R230, P4 ;  /* 0x000000e60300720c */ /* 0x000fe20002781670 */
[----:B------:R5:W2:Y:S01]  /*c5b0*/  MUFU.TANH R27, R4 ;  /* 0x00000004001b7308 */ /* 0x000aa20000002400 */
[----:B-1----:R-:W-:-:S02]  /*c5c0*/  FMNMX.FTZ R12, R134, R9, !PT ;  /* 0x00000009860c7209 */ /* 0x002fc40007810000 */
[----:B------:R-:W-:Y:S02]  /*c5d0*/  MOV R203, R243 ;  /* 0x000000f300cb7202 */ /* 0x000fe40000000f00 */
[----:B------:R-:W-:Y:S02]  /*c5e0*/  MOV R198, R237 ;  /* 0x000000ed00c67202 */ /* 0x000fe40000000f00 */
[----:B------:R-:W-:Y:S01]  /*c5f0*/  MOV R197, R236 ;  /* 0x000000ec00c57202 */ /* 0x000fe20000000f00 */
[----:B---3--:R-:W-:Y:S01]  /*c600*/  FMUL.FTZ R6, R23, UR23 ;  /* 0x0000001717067c20 */ /* 0x008fe20008410000 */
[----:B----4-:R-:W-:Y:S02]  /*c610*/  FSEL R182, R34, -INF , !P5 ;  /* 0xff80000022b67808 */ /* 0x010fe40006800000 */
[C---:B------:R-:W-:Y:S01]  /*c620*/  ISETP.GE.AND P5, PT, R0.reuse, R234, PT ;  /* 0x000000ea0000720c */ /* 0x040fe20003fa6270 */
[----:B------:R1:W3:Y:S03]  /*c630*/  MUFU.TANH R20, R6 ;  /* 0x0000000600147308 */ /* 0x0002e60000002400 */
[----:B------:R-:W-:-:S02]  /*c640*/  ISETP.LT.OR P5, PT, R0, R230, P5 ;  /* 0x000000e60000720c */ /* 0x000fc40002fa1670 */
[----:B-----5:R-:W-:Y:S02]  /*c650*/  FMNMX.FTZ R4, R135, R7, !PT ;  /* 0x0000000787047209 */ /* 0x020fe40007810000 */
[----:B--2---:R-:W-:Y:S02]  /*c660*/  FSEL R181, R27, -INF , !P4 ;  /* 0xff8000001bb57808 */ /* 0x004fe40006000000 */
[----:B------:R-:W-:Y:S01]  /*c670*/  FMNMX.FTZ R4, R15, R4, !PT ;  /* 0x000000040f047209 */ /* 0x000fe20007810000 */
[----:B------:R-:W2:Y:S01]  /*c680*/  MUFU.TANH R27, R21 ;  /* 0x00000015001b7308 */ /* 0x000ea20000002400 */
[----:B------:R-:W-:Y:S02]  /*c690*/  ISETP.GE.AND P4, PT, R2, R233, PT ;  /* 0x000000e90200720c */ /* 0x000fe40003f86270 */
[----:B------:R-:W-:Y:S02]  /*c6a0*/  FMNMX.FTZ R4, R10, R4, !PT ;  /* 0x000000040a047209 */ /* 0x000fe40007810000 */
[----:B------:R-:W-:-:S02]  /*c6b0*/  ISETP.LT.OR P4, PT, R2, R229, P4 ;  /* 0x000000e50200720c */ /* 0x000fc40002781670 */
[----:B-1----:R-:W-:Y:S02]  /*c6c0*/  FSEL R6, R26, -INF , !P1 ;  /* 0xff8000001a067808 */ /* 0x002fe40004800000 */
[C---:B------:R-:W-:Y:S02]  /*c6d0*/  ISETP.GE.AND P1, PT, R3.reuse, R231, PT ;  /* 0x000000e70300720c */ /* 0x040fe40003f26270 */
[----:B------:R-:W-:Y:S02]  /*c6e0*/  FMNMX.FTZ R4, R6, R4, !PT ;  /* 0x0000000406047209 */ /* 0x000fe40007810000 */
[----:B------:R-:W-:Y:S02]  /*c6f0*/  ISETP.LT.OR P1, PT, R3, R227, P1 ;  /* 0x000000e30300720c */ /* 0x000fe40000f21670 */
[----:B------:R-:W-:Y:S02]  /*c700*/  FMNMX.FTZ R4, R250, R4, !PT ;  /* 0x00000004fa047209 */ /* 0x000fe40007810000 */
[----:B------:R-:W-:-:S02]  /*c710*/  FSEL R204, R25, -INF , !P1 ;  /* 0xff80000019cc7808 */ /* 0x000fc40004800000 */
[----:B------:R-:W-:Y:S02]  /*c720*/  ISETP.GE.AND P1, PT, R0, R231, PT ;  /* 0x000000e70000720c */ /* 0x000fe40003f26270 */
[----:B------:R-:W-:Y:S02]  /*c730*/  FMNMX.FTZ R4, R204, R4, !PT ;  /* 0x00000004cc047209 */ /* 0x000fe40007810000 */
[----:B------:R-:W-:Y:S02]  /*c740*/  ISETP.LT.OR P1, PT, R0, R227, P1 ;  /* 0x000000e30000720c */ /* 0x000fe40000f21670 */
[----:B------:R-:W-:Y:S02]  /*c750*/  FSEL R25, R132, -INF , !P6 ;  /* 0xff80000084197808 */ /* 0x000fe40007000000 */
[----:B---3--:R-:W-:Y:S01]  /*c760*/  FSEL R251, R20, -INF , !P1 ;  /* 0xff80000014fb7808 */ /* 0x008fe20004800000 */
[----:B------:R-:W-:Y:S01]  /*c770*/  FMUL.FTZ R20, R31, UR23 ;  /* 0x000000171f147c20 */ /* 0x000fe20008410000 */
[----:B------:R-:W-:-:S02]  /*c780*/  ISETP.GE.AND P1, PT, R3, R233, PT ;  /* 0x000000e90300720c */ /* 0x000fc40003f26270 */
[----:B------:R-:W-:Y:S01]  /*c790*/  FMNMX.FTZ R4, R252, R4, !PT ;  /* 0x00000004fc047209 */ /* 0x000fe20007810000 */
[----:B------:R-:W1:Y:S01]  /*c7a0*/  MUFU.TANH R28, R20 ;  /* 0x00000014001c7308 */ /* 0x000e620000002400 */
[----:B------:R-:W-:Y:S01]  /*c7b0*/  ISETP.LT.OR P1, PT, R3, R229, P1 ;  /* 0x000000e50300720c */ /* 0x000fe20000f21670 */
[----:B------:R-:W-:Y:S01]  /*c7c0*/  FMUL.FTZ R3, R173, UR23 ;  /* 0x00000017ad037c20 */ /* 0x000fe20008410000 */
[----:B------:R-:W-:Y:S02]  /*c7d0*/  FMNMX.FTZ R4, R251, R4, !PT ;  /* 0x00000004fb047209 */ /* 0x000fe40007810000 */
[C---:B------:R-:W-:Y:S02]  /*c7e0*/  ISETP.GE.AND P6, PT, R2.reuse, R234, PT ;  /* 0x000000ea0200720c */ /* 0x040fe40003fc6270 */
[----:B--2---:R-:W-:Y:S01]  /*c7f0*/  FSEL R248, R27, -INF , !P4 ;  /* 0xff8000001bf87808 */ /* 0x004fe20006000000 */
[----:B------:R2:W3:Y:S01]  /*c800*/  MUFU.TANH R26, R3 ;  /* 0x00000003001a7308 */ /* 0x0004e20000002400 */
[----:B------:R-:W-:-:S04]  /*c810*/  ISETP.LT.OR P6, PT, R2, R230, P6 ;  /* 0x000000e60200720c */ /* 0x000fc800037c1670 */
[----:B------:R-:W-:Y:S02]  /*c820*/  FSEL R180, R29, -INF , !P6 ;  /* 0xff8000001db47808 */ /* 0x000fe40007000000 */
[----:B-1----:R-:W-:Y:S02]  /*c830*/  FSEL R195, R28, -INF , !P1 ;  /* 0xff8000001cc37808 */ /* 0x002fe40004800000 */
[----:B------:R-:W-:Y:S01]  /*c840*/  ISETP.LT.OR P1, PT, R0, R229, P2 ;  /* 0x000000e50000720c */ /* 0x000fe20001721670 */
[----:B------:R-:W-:Y:S01]  /*c850*/  LDSM.16.MT88.4 R28, [R215+0xa000] ;  /* 0x00a00000d71c783b */ /* 0x000fe20000004200 */
[----:B--2---:R-:W-:Y:S02]  /*c860*/  FMNMX.FTZ R3, R5, R22, !PT ;  /* 0x0000001605037209 */ /* 0x004fe40007810000 */
[----:B------:R-:W-:Y:S01]  /*c870*/  FMNMX.FTZ R5, R18, R12, !PT ;  /* 0x0000000c12057209 */ /* 0x000fe20007810000 */
[----:B------:R-:W1:Y:S01]  /*c880*/  SHFL.BFLY PT, R22, R4, 0x2, 0x1f ;  /* 0x0c401f0004167f89 */ /* 0x000e6200000e0000 */
[----:B---3--:R-:W-:-:S02]  /*c890*/  FSEL R183, R26, -INF , !P5 ;  /* 0xff8000001ab77808 */ /* 0x008fc40006800000 */
[----:B------:R-:W-:Y:S01]  /*c8a0*/  FMNMX.FTZ R5, R14, R5, !PT ;  /* 0x000000050e057209 */ /* 0x000fe20007810000 */
[----:B------:R-:W2:Y:S01]  /*c8b0*/  SHFL.BFLY PT, R23, R3, 0x1, 0x1f ;  /* 0x0c201f0003177f89 */ /* 0x000ea200000e0000 */
[----:B------:R3:W4:Y:S02]  /*c8c0*/  MUFU.TANH R26, R24 ;  /* 0x00000018001a7308 */ /* 0x0007240000002400 */
[----:B------:R-:W-:-:S04]  /*c8d0*/  FMNMX.FTZ R5, R25, R5, !PT ;  /* 0x0000000519057209 */ /* 0x000fc80007810000 */
[----:B------:R-:W-:Y:S02]  /*c8e0*/  FMNMX.FTZ R12, R182, R5, !PT ;  /* 0x00000005b60c7209 */ /* 0x000fe40007810000 */
[----:B------:R-:W-:Y:S02]  /*c8f0*/  FMNMX.FTZ R5, R137, R13, !PT ;  /* 0x0000000d89057209 */ /* 0x000fe40007810000 */
[----:B------:R-:W-:Y:S02]  /*c900*/  FMNMX.FTZ R12, R181, R12, !PT ;  /* 0x0000000cb50c7209 */ /* 0x000fe40007810000 */
[----:B------:R-:W-:Y:S02]  /*c910*/  FMNMX.FTZ R5, R19, R5, !PT ;  /* 0x0000000513057209 */ /* 0x000fe40007810000 */
[----:B------:R-:W-:Y:S02]  /*c920*/  FMNMX.FTZ R12, R180, R12, !PT ;  /* 0x0000000cb40c7209 */ /* 0x000fe40007810000 */
[----:B------:R-:W-:-:S02]  /*c930*/  FMNMX.FTZ R20, R32, R5, !PT ;  /* 0x0000000520147209 */ /* 0x000fc40007810000 */
[----:B---3--:R-:W-:Y:S02]  /*c940*/  FSEL R24, R176, -INF , !P3 ;  /* 0xff800000b0187808 */ /* 0x008fe40005800000 */
[----:B------:R-:W-:Y:S02]  /*c950*/  FMNMX.FTZ R5, R183, R12, !PT ;  /* 0x0000000cb7057209 */ /* 0x000fe40007810000 */
[----:B------:R-:W-:Y:S02]  /*c960*/  FMNMX.FTZ R2, R24, R20, !PT ;  /* 0x0000001418027209 */ /* 0x000fe40007810000 */
[----:B----4-:R-:W-:Y:S01]  /*c970*/  FSEL R249, R26, -INF , !P1 ;  /* 0xff8000001af97808 */ /* 0x010fe20004800000 */
[----:B------:R-:W3:Y:S01]  /*c980*/  SHFL.BFLY PT, R21, R5, 0x2, 0x1f ;  /* 0x0c401f0005157f89 */ /* 0x000ee200000e0000 */
[----:B------:R-:W-:Y:S02]  /*c990*/  FMNMX.FTZ R2, R194, R2, !PT ;  /* 0x00000002c2027209 */ /* 0x000fe40007810000 */
[----:B-1----:R-:W-:-:S02]  /*c9a0*/  FMNMX.FTZ R4, R4, R22, !PT ;  /* 0x0000001604047209 */ /* 0x002fc40007810000 */
[----:B------:R-:W-:Y:S02]  /*c9b0*/  FMNMX.FTZ R0, R195, R2, !PT ;  /* 0x00000002c3007209 */ /* 0x000fe40007810000 */
[----:B--2---:R-:W-:Y:S02]  /*c9c0*/  FMNMX.FTZ R242, R3, R23, !PT ;  /* 0x0000001703f27209 */ /* 0x004fe40007810000 */
[----:B------:R-:W-:Y:S01]  /*c9d0*/  FMNMX.FTZ R0, R248, R0, !PT ;  /* 0x00000000f8007209 */ /* 0x000fe20007810000 */
[----:B------:R-:W1:Y:S01]  /*c9e0*/  SHFL.BFLY PT, R3, R4, 0x1, 0x1f ;  /* 0x0c201f0004037f89 */ /* 0x000e6200000e0000 */
[C---:B------:R-:W-:Y:S01]  /*c9f0*/  FSETP.NEU.FTZ.AND P4, PT, R242.reuse, -INF , PT ;  /* 0xff800000f200780b */ /* 0x040fe20003f9d000 */
[----:B------:R-:W-:Y:S01]  /*ca00*/  FMUL.FTZ R12, R242, UR26 ;  /* 0x0000001af20c7c20 */ /* 0x000fe20008410000 */
[----:B------:R-:W-:-:S04]  /*ca10*/  FMNMX.FTZ R0, R249, R0, !PT ;  /* 0x00000000f9007209 */ /* 0x000fc80007810000 */
[----:B------:R-:W-:Y:S01]  /*ca20*/  FSEL R12, R12, RZ, P4 ;  /* 0x000000ff0c0c7208 */ /* 0x000fe20002000000 */
[----:B------:R-:W2:Y:S04]  /*ca30*/  SHFL.BFLY PT, R20, R0, 0x2, 0x1f ;  /* 0x0c401f0000147f89 */ /* 0x000ea800000e0000 */
[--C-:B------:R-:W-:Y:S01]  /*ca40*/  FFMA.FTZ R8, R8, UR26, -R12.reuse ;  /* 0x0000001a08087c23 */ /* 0x100fe2000801080c */
[--C-:B------:R-:W-:Y:S01]  /*ca50*/  FFMA.FTZ R17, R17, UR26, -R12.reuse ;  /* 0x0000001a11117c23 */ /* 0x100fe2000801080c */
[----:B---3--:R-:W-:Y:S01]  /*ca60*/  FMNMX.FTZ R2, R5, R21, !PT ;  /* 0x0000001505027209 */ /* 0x008fe20007810000 */
[--C-:B------:R-:W-:Y:S01]  /*ca70*/  FFMA.FTZ R16, R16, UR26, -R12.reuse ;  /* 0x0000001a10107c23 */ /* 0x100fe2000801080c */
[----:B------:R-:W-:Y:S03]  /*ca80*/  MUFU.EX2 R190, R8 ;  /* 0x0000000800be7308 */ /* 0x000fe60000000800 */
[----:B------:R-:W3:Y:S01]  /*ca90*/  SHFL.BFLY PT, R5, R2, 0x1, 0x1f ;  /* 0x0c201f0002057f89 */ /* 0x000ee200000e0000 */
[----:B-1----:R-:W-:Y:S01]  /*caa0*/  FMNMX.FTZ R243, R4, R3, !PT ;  /* 0x0000000304f37209 */ /* 0x002fe20007810000 */
[----:B------:R-:W-:-:S03]  /*cab0*/  FFMA.FTZ R3, R11, UR26, -R12 ;  /* 0x0000001a0b037c23 */ /* 0x000fc6000801080c */
[----:B------:R-:W-:Y:S01]  /*cac0*/  MUFU.EX2 R189, R17 ;  /* 0x0000001100bd7308 */ /* 0x000fe20000000800 */
[C---:B------:R-:W-:Y:S01]  /*cad0*/  FSETP.NEU.FTZ.AND P3, PT, R243.reuse, -INF , PT ;  /* 0xff800000f300780b */ /* 0x040fe20003f7d000 */
[----:B------:R-:W-:Y:S01]  /*cae0*/  FMUL.FTZ R4, R243, UR26 ;  /* 0x0000001af3047c20 */ /* 0x000fe20008410000 */
[----:B--2---:R-:W-:-:S05]  /*caf0*/  FMNMX.FTZ R0, R0, R20, !PT ;  /* 0x0000001400007209 */ /* 0x004fca0007810000 */
[----:B------:R1:W-:Y:S01]  /*cb00*/  MUFU.EX2 R191, R3 ;  /* 0x0000000300bf7308 */ /* 0x0003e20000000800 */
[----:B------:R-:W-:Y:S01]  /*cb10*/  FSEL R11, R4, RZ, P3 ;  /* 0x000000ff040b7208 */ /* 0x000fe20001800000 */
[----:B------:R-:W-:Y:S04]  /*cb20*/  LDSM.16.MT88.4 R20, [R213+0xb000] ;  /* 0x00b00000d514783b */ /* 0x000fe80000004200 */
[--C-:B------:R-:W-:Y:S01]  /*cb30*/  FFMA.FTZ R10, R10, UR26, -R11.reuse ;  /* 0x0000001a0a0a7c23 */ /* 0x100fe2000801080b */
[--C-:B------:R-:W-:Y:S01]  /*cb40*/  FFMA.FTZ R7, R7, UR26, -R11.reuse ;  /* 0x0000001a07077c23 */ /* 0x100fe2000801080b */
[--C-:B------:R-:W-:Y:S01]  /*cb50*/  FFMA.FTZ R6, R6, UR26, -R11.reuse ;  /* 0x0000001a06067c23 */ /* 0x100fe2000801080b */
[----:B---3--:R-:W-:Y:S01]  /*cb60*/  FMNMX.FTZ R237, R2, R5, !PT ;  /* 0x0000000502ed7209 */ /* 0x008fe20007810000 */
[----:B------:R2:W-:Y:S01]  /*cb70*/  MUFU.EX2 R186, R10 ;  /* 0x0000000a00ba7308 */ /* 0x0005e20000000800 */
[----:B------:R-:W-:-:S02]  /*cb80*/  FFMA.FTZ R15, R15, UR26, -R11 ;  /* 0x0000001a0f0f7c23 */ /* 0x000fc4000801080b */
[C---:B------:R-:W-:Y:S01]  /*cb90*/  FSETP.NEU.FTZ.AND P2, PT, R237.reuse, -INF , PT ;  /* 0xff800000ed00780b */ /* 0x040fe20003f5d000 */
[----:B------:R-:W-:Y:S01]  /*cba0*/  FMUL.FTZ R2, R237, UR26 ;  /* 0x0000001aed027c20 */ /* 0x000fe20008410000 */
[----:B-1----:R-:W1:Y:S03]  /*cbb0*/  SHFL.BFLY PT, R3, R0, 0x1, 0x1f ;  /* 0x0c201f0000037f89 */ /* 0x002e6600000e0000 */
[----:B------:R-:W-:Y:S08]  /*cbc0*/  MUFU.EX2 R185, R7 ;  /* 0x0000000700b97308 */ /* 0x000ff00000000800 */
[----:B------:R-:W-:Y:S01]  /*cbd0*/  MUFU.EX2 R187, R6 ;  /* 0x0000000600bb7308 */ /* 0x000fe20000000800 */
[----:B--2---:R-:W-:-:S02]  /*cbe0*/  FSEL R10, R2, RZ, P2 ;  /* 0x000000ff020a7208 */ /* 0x004fc40001000000 */
[----:B------:R-:W-:-:S03]  /*cbf0*/  FSEL R2, R242, RZ, P4 ;  /* 0x000000fff2027208 */ /* 0x000fc60002000000 */
[--C-:B------:R-:W-:Y:S01]  /*cc00*/  FFMA.FTZ R9, R9, UR26, -R10.reuse ;  /* 0x0000001a09097c23 */ /* 0x100fe2000801080a */
[----:B------:R-:W-:Y:S01]  /*cc10*/  FFMA.FTZ R18, R18, UR26, -R10 ;  /* 0x0000001a12127c23 */ /* 0x000fe2000801080a */
[----:B------:R-:W-:Y:S01]  /*cc20*/  FADD.FTZ R2, R136, -R2 ;  /* 0x8000000288027221 */ /* 0x000fe20000010000 */
[--C-:B------:R-:W-:Y:S01]  /*cc30*/  FFMA.FTZ R14, R14, UR26, -R10.reuse ;  /* 0x0000001a0e0e7c23 */ /* 0x100fe2000801080a */
[----:B------:R2:W-:Y:S02]  /*cc40*/  MUFU.EX2 R177, R9 ;  /* 0x0000000900b17308 */ /* 0x0005e40000000800 */
[----:B------:R-:W-:Y:S01]  /*cc50*/  FMUL.FTZ R8, R2, UR26 ;  /* 0x0000001a02087c20 */ /* 0x000fe20008410000 */
[----:B-1----:R-:W-:Y:S01]  /*cc60*/  FMNMX.FTZ R236, R0, R3, !PT ;  /* 0x0000000300ec7209 */ /* 0x002fe20007810000 */
[----:B------:R-:W-:-:S04]  /*cc70*/  FFMA.FTZ R0, R25, UR26, -R10 ;  /* 0x0000001a19007c23 */ /* 0x000fc8000801080a */
[----:B------:R-:W1:Y:S01]  /*cc80*/  MUFU.EX2 R176, R18 ;  /* 0x0000001200b07308 */ /* 0x000e620000000800 */
[----:B------:R-:W-:-:S07]  /*cc90*/  FSETP.NEU.FTZ.AND P1, PT, R236, -INF , PT ;  /* 0xff800000ec00780b */ /* 0x000fce0003f3d000 */
[----:B------:R3:W-:Y:S01]  /*cca0*/  MUFU.EX2 R179, R0 ;  /* 0x0000000000b37308 */ /* 0x0007e20000000800 */
[----:B--2---:R-:W-:-:S05]  /*ccb0*/  FMUL.FTZ R9, R236, UR26 ;  /* 0x0000001aec097c20 */ /* 0x004fca0008410000 */
[----:B------:R-:W-:Y:S02]  /*ccc0*/  FSEL R9, R9, RZ, P1 ;  /* 0x000000ff09097208 */ /* 0x000fe40000800000 */
[----:B------:R-:W2:Y:S01]  /*ccd0*/  MUFU.EX2 R178, R14 ;  /* 0x0000000e00b27308 */ /* 0x000ea20000000800 */
[----:B-1----:R-:W-:Y:S02]  /*cce0*/  F2FP.BF16.F32.PACK_AB R4, R176, R177 ;  /* 0x000000b1b004723e */ /* 0x002fe400000010ff */
[--C-:B------:R-:W-:Y:S01]  /*ccf0*/  FFMA.FTZ R13, R13, UR26, -R9.reuse ;  /* 0x0000001a0d0d7c23 */ /* 0x100fe20008010809 */
[----:B------:R-:W-:-:S04]  /*cd00*/  FFMA.FTZ R19, R19, UR26, -R9 ;  /* 0x0000001a13137c23 */ /* 0x000fc80008010809 */
[----:B------:R1:W-:Y:S01]  /*cd10*/  MUFU.EX2 R172, R13 ;  /* 0x0000000d00ac7308 */ /* 0x0003e20000000800 */
[----:B---3--:R-:W-:Y:S02]  /*cd20*/  FFMA.FTZ R0, R32, UR26, -R9 ;  /* 0x0000001a20007c23 */ /* 0x008fe40008010809 */
[----:B------:R-:W-:Y:S05]  /*cd30*/  LDSM.16.MT88.4 R32, [R218+0xb000] ;  /* 0x00b00000da20783b */ /* 0x000fea0000004200 */
[----:B------:R3:W-:Y:S01]  /*cd40*/  MUFU.EX2 R175, R0 ;  /* 0x0000000000af7308 */ /* 0x0007e20000000800 */
[----:B--2---:R-:W-:Y:S02]  /*cd50*/  F2FP.BF16.F32.PACK_AB R6, R179, R178 ;  /* 0x000000b2b306723e */ /* 0x004fe400000010ff */
[----:B------:R-:W-:-:S05]  /*cd60*/  MOV R14, R206 ;  /* 0x000000ce000e7202 */ /* 0x000fca0000000f00 */
[----:B------:R-:W2:Y:S01]  /*cd70*/  MUFU.EX2 R173, R19 ;  /* 0x0000001300ad7308 */ /* 0x000ea20000000800 */
[----:B-1----:R-:W-:-:S07]  /*cd80*/  FFMA.FTZ R13, R182, UR26, -R10 ;  /* 0x0000001ab60d7c23 */ /* 0x002fce000801080a */
[----:B------:R1:W-:Y:S01]  /*cd90*/  MUFU.EX2 R188, R16 ;  /* 0x0000001000bc7308 */ /* 0x0003e20000000800 */
[----:B---3--:R-:W-:Y:S02]  /*cda0*/  FFMA.FTZ R0, R24, UR26, -R9 ;  /* 0x0000001a18007c23 */ /* 0x008fe40008010809 */
[----:B------:R-:W-:Y:S05]  /*cdb0*/  LDSM.16.MT88.4 R24, [R215+0xb000] ;  /* 0x00b00000d718783b */ /* 0x000fea0000004200 */
[----:B------:R3:W4:Y:S01]  /*cdc0*/  MUFU.EX2 R174, R0 ;  /* 0x0000000000ae7308 */ /* 0x0007220000000800 */
[----:B--2---:R-:W-:-:S07]  /*cdd0*/  F2FP.BF16.F32.PACK_AB R5, R173, R172 ;  /* 0x000000acad05723e */ /* 0x004fce00000010ff */
[----:B------:R2:W-:Y:S01]  /*cde0*/  MUFU.EX2 R184, R15 ;  /* 0x0000000f00b87308 */ /* 0x0005e20000000800 */
[----:B-1----:R-:W-:Y:S07]  /*cdf0*/  LDSM.16.MT88.4 R16, [R213+0xa000] ;  /* 0x00a00000d510783b */ /* 0x002fee0000004200 */
[----:B------:R-:W1:Y:S01]  /*ce00*/  MUFU.EX2 R8, R8 ;  /* 0x0000000800087308 */ /* 0x000e620000000800 */
[----:B---3--:R-:W-:Y:S02]  /*ce10*/  FSEL R0, R237, RZ, P2 ;  /* 0x000000ffed007208 */ /* 0x008fe40001000000 */
[----:B----4-:R-:W-:-:S03]  /*ce20*/  F2FP.BF16.F32.PACK_AB R7, R174, R175 ;  /* 0x000000afae07723e */ /* 0x010fc600000010ff */
[----:B------:R-:W-:Y:S01]  /*ce30*/  FADD.FTZ R2, R134, -R0 ;  /* 0x8000000086027221 */ /* 0x000fe20000010000 */
[----:B------:R-:W-:Y:S02]  /*ce40*/  FSEL R0, R236, RZ, P1 ;  /* 0x000000ffec007208 */ /* 0x000fe40000800000 */
[----:B--2---:R-:W-:Y:S01]  /*ce50*/  MOV R15, R205 ;  /* 0x000000cd000f7202 */ /* 0x004fe20000000f00 */
[----:B------:R-:W-:Y:S02]  /*ce60*/  FMUL.FTZ R2, R2, UR26 ;  /* 0x0000001a02027c20 */ /* 0x000fe40008410000 */
[----:B------:R-:W-:Y:S02]  /*ce70*/  FADD.FTZ R0, R137, -R0 ;  /* 0x8000000089007221 */ /* 0x000fe40000010000 */
[----:B------:R2:W3:Y:S01]  /*ce80*/  MUFU.EX2 R3, R2 ;  /* 0x0000000200037308 */ /* 0x0004e20000000800 */
[----:B------:R-:W-:Y:S01]  /*ce90*/  LDSM.16.MT88.4 R136, [R217+0xa000] ;  /* 0x00a00000d988783b */ /* 0x000fe20000004200 */
[----:B------:R-:W-:Y:S01]  /*cea0*/  FMUL.FTZ R0, R0, UR26 ;  /* 0x0000001a00007c20 */ /* 0x000fe20008410000 */
[-C--:B-1----:R-:W-:Y:S01]  /*ceb0*/  FMUL.FTZ R160, R160, R8.reuse ;  /* 0x00000008a0a07220 */ /* 0x082fe20000410000 */
        /* <DEDUP_REMOVED lines=13> */
[----:B--2---:R-:W-:Y:S01]  /*cf90*/  FSEL R2, R243, RZ, P3 ;  /* 0x000000fff3027208 */ /* 0x004fe20001800000 */
[-C--:B---3--:R-:W-:Y:S01]  /*cfa0*/  FMUL.FTZ R40, R40, R3.reuse ;  /* 0x0000000328287220 */ /* 0x088fe20000410000 */
[-C--:B------:R-:W-:Y:S01]  /*cfb0*/  FMUL.FTZ R41, R41, R3.reuse ;  /* 0x0000000329297220 */ /* 0x080fe20000410000 */
[-C--:B------:R-:W-:Y:S01]  /*cfc0*/  FMUL.FTZ R140, R140, R3.reuse ;  /* 0x000000038c8c7220 */ /* 0x080fe20000410000 */
[-C--:B------:R-:W-:Y:S01]  /*cfd0*/  FMUL.FTZ R141, R141, R3.reuse ;  /* 0x000000038d8d7220 */ /* 0x080fe20000410000 */
[----:B------:R-:W-:Y:S01]  /*cfe0*/  FADD.FTZ R2, R135, -R2 ;  /* 0x8000000287027221 */ /* 0x000fe20000010000 */
[-C--:B------:R-:W-:Y:S01]  /*cff0*/  FMUL.FTZ R148, R148, R3.reuse ;  /* 0x0000000394947220 */ /* 0x080fe20000410000 */
[----:B------:R-:W2:Y:S01]  /*d000*/  LDSM.16.MT88.4 R132, [R218+0xa000] ;  /* 0x00a00000da84783b */ /* 0x000ea20000004200 */
[-C--:B-1----:R-:W-:Y:S01]  /*d010*/  FMUL.FTZ R42, R42, R0.reuse ;  /* 0x000000002a2a7220 */ /* 0x082fe20000410000 */
[-C--:B------:R-:W-:Y:S01]  /*d020*/  FMUL.FTZ R43, R43, R0.reuse ;  /* 0x000000002b2b7220 */ /* 0x080fe20000410000 */
        /* <DEDUP_REMOVED lines=37> */
[C---:B--2---:R-:W-:Y:S01]  /*d280*/  HMMA.16816.F32.BF16 R244, R4.reuse, R132, R40 ;  /* 0x0000008404f4723c */ /* 0x044fe20000041828 */
        /* <DEDUP_REMOVED lines=84> */
[----:B------:R-:W-:-:S05]  /*d7d0*/  FMUL.FTZ R131, R131, R2 ;  /* 0x0000000283837220 */ /* 0x000fca0000410000 */
[C---:B------:R-:W-:Y:S06]  /*d7e0*/  HMMA.16816.F32.BF16 R104, R4.reuse, R32, R104 ;  /* 0x000000200468723c */ /* 0x040fec0000041868 */
[C---:B------:R-:W-:Y:S06]  /*d7f0*/  HMMA.16816.F32.BF16 R108, R4.reuse, R34, R108 ;  /* 0x00000022046c723c */ /* 0x040fec000004186c */
[C---:B--2---:R-:W-:Y:S06]  /*d800*/  HMMA.16816.F32.BF16 R120, R4.reuse, R40, R120 ;  /* 0x000000280478723c */ /* 0x044fec0000041878 */
        /* <DEDUP_REMOVED lines=11> */
[C---:B------:R-:W-:Y:S01]  /*d8c0*/  HMMA.16816.F32.BF16 R200, R4.reuse, R30, R168 ;  /* 0x0000001e04c8723c */ /* 0x040fe200000418a8 */
[----:B------:R-:W-:Y:S05]  /*d8d0*/  LDSM.16.MT88.4 R168, [R215+0xa800] ;  /* 0x00a80000d7a8783b */ /* 0x000fea0000004200 */
[----:B------:R-:W-:Y:S01]  /*d8e0*/  HMMA.16816.F32.BF16 R68, R4, R20, R68 ;  /* 0x000000140444723c */ /* 0x000fe20000041844 */
[----:B-1----:R-:W-:-:S05]  /*d8f0*/  FFMA.FTZ R13, R181, UR26, -R10 ;  /* 0x0000001ab50d7c23 */ /* 0x002fca000801080a */
[C---:B------:R-:W-:Y:S01]  /*d900*/  HMMA.16816.F32.BF16 R204, R4.reuse, R18, R152 ;  /* 0x0000001204cc723c */ /* 0x040fe20000041898 */
[----:B------:R-:W-:Y:S01]  /*d910*/  LDSM.16.MT88.4 R152, [R213+0xa800] ;  /* 0x00a80000d598783b */ /* 0x000fe20000004200 */
[----:B------:R1:W-:Y:S04]  /*d920*/  MUFU.EX2 R30, R13 ;  /* 0x0000000d001e7308 */ /* 0x0003e80000000800 */
[C---:B------:R-:W-:Y:S06]  /*d930*/  HMMA.16816.F32.BF16 R144, R4.reuse, R16, R144 ;  /* 0x000000100490723c */ /* 0x040fec0000041890 */
[----:B------:R-:W-:Y:S01]  /*d940*/  HMMA.16816.F32.BF16 R36, R4, R132, R36 ;  /* 0x000000840424723c */ /* 0x000fe20000041824 */
[----:B------:R-:W-:-:S05]  /*d950*/  MOV R17, R197 ;  /* 0x000000c500117202 */ /* 0x000fca0000000f00 */
[----:B------:R-:W-:Y:S01]  /*d960*/  HMMA.16816.F32.BF16 R196, R4, R134, R48 ;  /* 0x0000008604c4723c */ /* 0x000fe20000041830 */
[----:B------:R-:W2:Y:S01]  /*d970*/  LDSM.16.MT88.4 R48, [R218+0xa800] ;  /* 0x00a80000da30783b */ /* 0x000ea20000004200 */
[--C-:B-1----:R-:W-:Y:S01]  /*d980*/  FFMA.FTZ R13, R180, UR26, -R10.reuse ;  /* 0x0000001ab40d7c23 */ /* 0x102fe2000801080a */
[----:B------:R-:W-:-:S03]  /*d990*/  FFMA.FTZ R10, R183, UR26, -R10 ;  /* 0x0000001ab70a7c23 */ /* 0x000fc6000801080a */
[C---:B------:R-:W-:Y:S01]  /*d9a0*/  HMMA.16816.F32.BF16 R52, R4.reuse, R136, R52 ;  /* 0x000000880434723c */ /* 0x040fe20000041834 */
[----:B------:R1:W-:Y:S05]  /*d9b0*/  MUFU.EX2 R28, R10 ;  /* 0x0000000a001c7308 */ /* 0x0003ea0000000800 */
[C---:B------:R-:W-:Y:S01]  /*d9c0*/  HMMA.16816.F32.BF16 R180, R4.reuse, R138, R64 ;  /* 0x0000008a04b4723c */ /* 0x040fe20000041840 */
[----:B------:R-:W3:Y:S02]  /*d9d0*/  LDSM.16.MT88.4 R64, [R217+0xa800] ;  /* 0x00a80000d940783b */ /* 0x000ee40000004200 */
[----:B------:R-:W4:Y:S03]  /*d9e0*/  MUFU.EX2 R31, R13 ;  /* 0x0000000d001f7308 */ /* 0x000f260000000800 */
[----:B------:R-:W-:Y:S01]  /*d9f0*/  HMMA.16816.F32.BF16 R84, R4, R24, R84 ;  /* 0x000000180454723c */ /* 0x000fe20000041854 */
[----:B-1----:R-:W-:-:S05]  /*da00*/  FFMA.FTZ R10, R194, UR26, -R9 ;  /* 0x0000001ac20a7c23 */ /* 0x002fca0008010809 */
[C---:B------:R-:W-:Y:S01]  /*da10*/  HMMA.16816.F32.BF16 R132, R4.reuse, R26, R96 ;  /* 0x0000001a0484723c */ /* 0x040fe20000041860 */
[----:B------:R-:W-:Y:S01]  /*da20*/  MOV R194, R126 ;  /* 0x0000007e00c27202 */ /* 0x000fe20000000f00 */
[----:B------:R-:W-:Y:S01]  /*da30*/  LDSM.16.MT88.4 R96, [R215+0xb800] ;  /* 0x00b80000d760783b */ /* 0x000fe20000004200 */
[----:B------:R1:W-:Y:S03]  /*da40*/  MUFU.EX2 R21, R10 ;  /* 0x0000000a00157308 */ /* 0x0003e60000000800 */
[----:B------:R-:W-:Y:S01]  /*da50*/  HMMA.16816.F32.BF16 R100, R4, R32, R100 ;  /* 0x000000200464723c */ /* 0x000fe20000041864 */
[----:B----4-:R-:W-:Y:S01]  /*da60*/  F2FP.BF16.F32.PACK_AB R126, R28, R31 ;  /* 0x0000001f1c7e723e */ /* 0x010fe200000010ff */
[----:B------:R-:W-:-:S04]  /*da70*/  FFMA.FTZ R0, R194, R0, R172 ;  /* 0x00000000c2007223 */ /* 0x000fc800000100ac */
[C---:B------:R-:W-:Y:S01]  /*da80*/  HMMA.16816.F32.BF16 R136, R4.reuse, R22, R80 ;  /* 0x000000160488723c */ /* 0x040fe20000041850 */
[----:B------:R-:W4:Y:S05]  /*da90*/  LDSM.16.MT88.4 R80, [R213+0xb800] ;  /* 0x00b80000d550783b */ /* 0x000f2a0000004200 */
[C---:B------:R-:W-:Y:S01]  /*daa0*/  HMMA.16816.F32.BF16 R32, R4.reuse, R34, R112 ;  /* 0x000000220420723c */ /* 0x040fe20000041870 */
[----:B------:R-:W-:Y:S01]  /*dab0*/  MOV R22, R124 ;  /* 0x0000007c00167202 */ /* 0x000fe20000000f00 */
[----:B-1----:R-:W-:Y:S01]  /*dac0*/  FFMA.FTZ R10, R195, UR26, -R9 ;  /* 0x0000001ac30a7c23 */ /* 0x002fe20008010809 */
[----:B------:R-:W-:Y:S01]  /*dad0*/  MOV R195, R17 ;  /* 0x0000001100c37202 */ /* 0x000fe20000000f00 */
[----:B------:R-:W-:Y:S01]  /*dae0*/  LDSM.16.MT88.4 R112, [R218+0xb800] ;  /* 0x00b80000da70783b */ /* 0x000fe20000004200 */
[----:B------:R-:W-:Y:S01]  /*daf0*/  MOV R23, R125 ;  /* 0x0000007d00177202 */ /* 0x000fe20000000f00 */
[----:B------:R1:W5:Y:S01]  /*db00*/  MUFU.EX2 R19, R10 ;  /* 0x0000000a00137308 */ /* 0x0003620000000800 */
[----:B------:R-:W-:Y:S01]  /*db10*/  HMMA.16816.F32.BF16 R116, R4, R40, R116 ;  /* 0x000000280474723c */ /* 0x000fe20000041874 */
[----:B------:R-:W-:Y:S01]  /*db20*/  F2FP.BF16.F32.PACK_AB R124, R30, R29 ;  /* 0x0000001d1e7c723e */ /* 0x000fe200000010ff */
[----:B------:R-:W-:Y:S01]  /*db30*/  FFMA.FTZ R8, R195, R8, R190 ;  /* 0x00000008c3087223 */ /* 0x000fe200000100be */
[----:B------:R-:W-:Y:S01]  /*db40*/  FFMA.FTZ R2, R22, R2, R185 ;  /* 0x0000000216027223 */ /* 0x000fe200000100b9 */
[----:B------:R-:W-:-:S02]  /*db50*/  FFMA.FTZ R3, R23, R3, R177 ;  /* 0x0000000317037223 */ /* 0x000fc400000100b1 */
[----:B------:R-:W-:Y:S02]  /*db60*/  HMMA.16816.F32.BF16 R24, R4, R42, R128 ;  /* 0x0000002a0418723c */ /* 0x000fe40000041880 */
[----:B------:R-:W-:-:S04]  /*db70*/  FADD.FTZ R3, R176, R3 ;  /* 0x00000003b0037221 */ /* 0x000fc80000010000 */
[----:B------:R-:W-:Y:S01]  /*db80*/  FADD.FTZ R3, R178, R3 ;  /* 0x00000003b2037221 */ /* 0x000fe20000010000 */
[----:B------:R-:W-:Y:S01]  /*db90*/  FFMA.FTZ R4, R14, UR26, -R12 ;  /* 0x0000001a0e047c23 */ /* 0x000fe2000801080c */
[----:B------:R-:W-:Y:S01]  /*dba0*/  FFMA.FTZ R5, R250, UR26, -R11 ;  /* 0x0000001afa057c23 */ /* 0x000fe2000801080b */
[--C-:B-1----:R-:W-:Y:S01]  /*dbb0*/  FFMA.FTZ R10, R248, UR26, -R9.reuse ;  /* 0x0000001af80a7c23 */ /* 0x102fe20008010809 */
[----:B------:R-:W-:Y:S01]  /*dbc0*/  FFMA.FTZ R9, R249, UR26, -R9 ;  /* 0x0000001af9097c23 */ /* 0x000fe20008010809 */
[----:B------:R-:W-:Y:S01]  /*dbd0*/  MOV R248, R127 ;  /* 0x0000007f00f87202 */ /* 0x000fe20000000f00 */
[----:B------:R-:W-:Y:S01]  /*dbe0*/  MUFU.EX2 R7, R5 ;  /* 0x0000000500077308 */ /* 0x000fe20000000800 */
[----:B-----5:R-:W-:-:S07]  /*dbf0*/  F2FP.BF16.F32.PACK_AB R125, R19, R21 ;  /* 0x00000015137d723e */ /* 0x020fce00000010ff */
[----:B------:R1:W-:Y:S08]  /*dc00*/  MUFU.EX2 R20, R10 ;  /* 0x0000000a00147308 */ /* 0x0003f00000000800 */
[----:B------:R5:W2:Y:S01]  /*dc10*/  MUFU.EX2 R18, R9 ;  /* 0x0000000900127308 */ /* 0x000aa20000000800 */
[----:B-1----:R-:W-:-:S07]  /*dc20*/  FFMA.FTZ R10, R192, UR26, -R12 ;  /* 0x0000001ac00a7c23 */ /* 0x002fce000801080c */
[----:B------:R-:W-:Y:S01]  /*dc30*/  MUFU.EX2 R17, R10 ;  /* 0x0000000a00117308 */ /* 0x000fe20000000800 */
[----:B-----5:R-:W-:Y:S01]  /*dc40*/  FFMA.FTZ R9, R193, UR26, -R12 ;  /* 0x0000001ac1097c23 */ /* 0x020fe2000801080c */
[----:B--2---:R-:W-:-:S06]  /*dc50*/  F2FP.BF16.F32.PACK_AB R127, R18, R20 ;  /* 0x00000014127f723e */ /* 0x004fcc00000010ff */
[----:B------:R1:W-:Y:S01]  /*dc60*/  MUFU.EX2 R10, R4 ;  /* 0x00000004000a7308 */ /* 0x0003e20000000800 */
[C---:B------:R-:W-:Y:S07]  /*dc70*/  HMMA.16816.F32.BF16 R40, R124.reuse, R48, R244 ;  /* 0x000000307c28723c */ /* 0x040fee00000418f4 */
[----:B------:R-:W2:Y:S01]  /*dc80*/  MUFU.EX2 R16, R9 ;  /* 0x0000000900107308 */ /* 0x000ea20000000800 */
[C---:B------:R-:W-:Y:S06]  /*dc90*/  HMMA.16816.F32.BF16 R140, R124.reuse, R152, R140 ;  /* 0x000000987c8c723c */ /* 0x040fec000004188c */
[----:B------:R-:W-:Y:S01]  /*dca0*/  HMMA.16816.F32.BF16 R148, R124, R154, R148 ;  /* 0x0000009a7c94723c */ /* 0x000fe20000041894 */
[----:B-1----:R-:W-:-:S02]  /*dcb0*/  FFMA.FTZ R4, R15, UR26, -R12 ;  /* 0x0000001a0f047c23 */ /* 0x002fc4000801080c */
[----:B------:R-:W1:Y:S02]  /*dcc0*/  LDSM.16.MT88.4 R12, [R217+0xb800] ;  /* 0x00b80000d90c783b */ /* 0x000e640000004200 */
[----:B------:R5:W3:Y:S01]  /*dcd0*/  MUFU.EX2 R9, R4 ;  /* 0x0000000400097308 */ /* 0x000ae20000000800 */
[----:B------:R-:W-:Y:S01]  /*dce0*/  HMMA.16816.F32.BF16 R156, R124, R168, R156 ;  /* 0x000000a87c9c723c */ /* 0x000fe2000004189c */
[----:B--2---:R-:W-:-:S05]  /*dcf0*/  F2FP.BF16.F32.PACK_AB R128, R16, R17 ;  /* 0x000000111080723e */ /* 0x004fca00000010ff */
[C---:B------:R-:W-:Y:S06]  /*dd00*/  HMMA.16816.F32.BF16 R164, R124.reuse, R170, R164 ;  /* 0x000000aa7ca4723c */ /* 0x040fec00000418a4 */
[----:B------:R-:W-:Y:S01]  /*dd10*/  HMMA.16816.F32.BF16 R44, R124, R50, R44 ;  /* 0x000000327c2c723c */ /* 0x000fe2000004182c */
[----:B-----5:R-:W-:Y:S01]  /*dd20*/  FFMA.FTZ R4, R248, UR26, -R11 ;  /* 0x0000001af8047c23 */ /* 0x020fe2000801080b */
[----:B---3--:R-:W-:-:S04]  /*dd30*/  F2FP.BF16.F32.PACK_AB R130, R9, R10 ;  /* 0x0000000a0982723e */ /* 0x008fc800000010ff */
[C---:B------:R-:W-:Y:S01]  /*dd40*/  HMMA.16816.F32.BF16 R56, R124.reuse, R64, R56 ;  /* 0x000000407c38723c */ /* 0x040fe20000041838 */
[----:B------:R2:W3:Y:S05]  /*dd50*/  MUFU.EX2 R6, R4 ;  /* 0x0000000400067308 */ /* 0x0004ea0000000800 */
[C---:B------:R-:W-:Y:S06]  /*dd60*/  HMMA.16816.F32.BF16 R60, R124.reuse, R66, R60 ;  /* 0x000000427c3c723c */ /* 0x040fec000004183c */
[C---:B----4-:R-:W-:Y:S06]  /*dd70*/  HMMA.16816.F32.BF16 R72, R124.reuse, R80, R72 ;  /* 0x000000507c48723c */ /* 0x050fec0000041848 */
        /* <DEDUP_REMOVED lines=8> */
[----:B------:R-:W-:-:S04]  /*de00*/  FADD.FTZ R11, R184, R2 ;  /* 0x00000002b80b7221 */ /* 0x000fc80000010000 */
[C---:B------:R-:W-:Y:S01]  /*de10*/  HMMA.16816.F32.BF16 R104, R124.reuse, R112, R104 ;  /* 0x000000707c68723c */ /* 0x040fe20000041868 */
[----:B------:R-:W1:Y:S05]  /*de20*/  MUFU.EX2 R4, R4 ;  /* 0x0000000400047308 */ /* 0x000e6a0000000800 */
[C---:B------:R-:W-:Y:S06]  /*de30*/  HMMA.16816.F32.BF16 R108, R124.reuse, R114, R108 ;  /* 0x000000727c6c723c */ /* 0x040fec000004186c */
        /* <DEDUP_REMOVED lines=80> */
[----:B------:R-:W-:Y:S03]  /*e340*/  LDSM.16.M88.4 R12, [R216+0x2000] ;  /* 0x00200000d80c783b */ /* 0x000fe60000000200 */
[----:B------:R-:W-:Y:S01]  /*e350*/  IMAD R0, R0, 0x20, R248 ;  /* 0x0000002000007824 */ /* 0x000fe200078e02f8 */
[----:B--2---:R-:W1:Y:S04]  /*e360*/  LDSM.16.M88.4 R8, [R214] ;  /* 0x00000000d608783b */ /* 0x004e680000000200 */
[----:B------:R-:W-:Y:S01]  /*e370*/  LDSM.16.M88.4 R28, [R226] ;  /* 0x00000000e21c783b */ /* 0x000fe20000000200 */
[----:B------:R-:W-:-:S02]  /*e380*/  ISETP.GE.AND P6, PT, R0, R232, PT ;  /* 0x000000e80000720c */ /* 0x000fc40003fc6270 */
[C---:B------:R-:W-:Y:S01]  /*e390*/  ISETP.GE.AND P2, PT, R0.reuse, R231, PT ;  /* 0x000000e70000720c */ /* 0x040fe20003f46270 */
[----:B---3--:R-:W2:Y:S01]  /*e3a0*/  LDSM.16.M88.4 R4, [R214+0x2000] ;  /* 0x00200000d604783b */ /* 0x008ea20000000200 */
[C---:B------:R-:W-:Y:S01]  /*e3b0*/  ISETP.LT.OR P6, PT, R0.reuse, R228, P6 ;  /* 0x000000e40000720c */ /* 0x040fe200037c1670 */
[C---:B----4-:R-:W-:Y:S02]  /*e3c0*/  VIADD R2, R0.reuse, 0x1 ;  /* 0x0000000100027836 */ /* 0x050fe40000000000 */
[----:B------:R-:W-:Y:S01]  /*e3d0*/  LDSM.16.M88.4 R32, [R223] ;  /* 0x00000000df20783b */ /* 0x000fe20000000200 */
[C---:B------:R-:W-:Y:S02]  /*e3e0*/  ISETP.GE.AND P0, PT, R0.reuse, R234, PT ;  /* 0x000000ea0000720c */ /* 0x040fe40003f06270 */
[----:B------:R-:W-:Y:S01]  /*e3f0*/  ISETP.LT.OR P2, PT, R0, R227, P2 ;  /* 0x000000e30000720c */ /* 0x000fe20001741670 */
[----:B------:R-:W3:Y:S01]  /*e400*/  LDSM.16.M88.4 R16, [R216] ;  /* 0x00000000d810783b */ /* 0x000ee20000000200 */
        /* <DEDUP_REMOVED lines=16> */
[----:B------:R-:W-:Y:S06]  /*e510*/  HMMA.16816.F32.BF16 R180, R4, R26, RZ ;  /* 0x0000001a04b4723c */ /* 0x000fec00000418ff */
[----:B------:R-:W-:Y:S06]  /*e520*/  HMMA.16816.F32.BF16 R172, R8, R20, RZ ;  /* 0x0000001408ac723c */ /* 0x000fec00000418ff */
[----:B------:R-:W-:Y:S01]  /*e530*/  HMMA.16816.F32.BF16 R184, R4, R24, RZ ;  /* 0x0000001804b8723c */ /* 0x000fe200000418ff */
[----:B------:R-:W-:Y:S04]  /*e540*/  LDSM.16.M88.4 R24, [R221+0x8000] ;  /* 0x00800000dd18783b */ /* 0x000fe80000000200 */
[----:B------:R-:W-:Y:S01]  /*e550*/  LDSM.16.M88.4 R4, [R222+0x2000] ;  /* 0x00200000de04783b */ /* 0x000fe20000000200 */
[----:B------:R-:W-:Y:S03]  /*e560*/  HMMA.16816.F32.BF16 R20, R8, R22, RZ ;  /* 0x000000160814723c */ /* 0x000fe600000418ff */
[----:B------:R-:W1:Y:S03]  /*e570*/  LDSM.16.M88.4 R8, [R222] ;  /* 0x00000000de08783b */ /* 0x000e660000000200 */
[C---:B------:R-:W-:Y:S06]  /*e580*/  HMMA.16816.F32.BF16 R200, R12.reuse, R28, R176 ;  /* 0x0000001c0cc8723c */ /* 0x040fec00000418b0 */
[----:B------:R-:W-:Y:S06]  /*e590*/  HMMA.16816.F32.BF16 R176, R12, R30, R136 ;  /* 0x0000001e0cb0723c */ /* 0x000fec0000041888 */
[----:B---3--:R-:W-:Y:S06]  /*e5a0*/  HMMA.16816.F32.BF16 R136, R16, R32, R192 ;  /* 0x000000201088723c */ /* 0x008fec00000418c0 */
[-C--:B------:R-:W-:Y:S06]  /*e5b0*/  HMMA.16816.F32.BF16 R180, R12, R34.reuse, R180 ;  /* 0x000000220cb4723c */ /* 0x080fec00000418b4 */
[C---:B------:R-:W-:Y:S06]  /*e5c0*/  HMMA.16816.F32.BF16 R196, R16.reuse, R34, R188 ;  /* 0x0000002210c4723c */ /* 0x040fec00000418bc */
[C---:B------:R-:W-:Y:S06]  /*e5d0*/  HMMA.16816.F32.BF16 R204, R16.reuse, R28, R172 ;  /* 0x0000001c10cc723c */ /* 0x040fec00000418ac */
[----:B------:R-:W-:Y:S01]  /*e5e0*/  HMMA.16816.F32.BF16 R188, R16, R30, R20 ;  /* 0x0000001e10bc723c */ /* 0x000fe20000041814 */
[----:B------:R-:W-:Y:S04]  /*e5f0*/  LDSM.16.M88.4 R28, [R219] ;  /* 0x00000000db1c783b */ /* 0x000fe80000000200 */
[----:B------:R-:W2:Y:S01]  /*e600*/  LDSM.16.M88.4 R16, [R220] ;  /* 0x00000000dc10783b */ /* 0x000ea20000000200 */
[----:B------:R-:W-:Y:S03]  /*e610*/  HMMA.16816.F32.BF16 R184, R12, R32, R184 ;  /* 0x000000200cb8723c */ /* 0x000fe600000418b8 */
[----:B------:R-:W3:Y:S03]  /*e620*/  LDSM.16.M88.4 R12, [R220+0x2000] ;  /* 0x00200000dc0c783b */ /* 0x000ee60000000200 */
[----:B-1----:R-:W-:Y:S01]  /*e630*/  HMMA.16816.F32.BF16 R136, R8, R24, R136 ;  /* 0x000000180888723c */ /* 0x002fe20000041888 */
[----:B------:R-:W1:Y:S04]  /*e640*/  LDSM.16.M88.4 R32, [R219+0x800] ;  /* 0x00080000db20783b */ /* 0x000e680000000200 */
[----:B------:R-:W-:Y:S01]  /*e650*/  LDSM.16.M88.4 R20, [R214+0x4000] ;  /* 0x00400000d614783b */ /* 0x000fe20000000200 */
[C---:B------:R-:W-:Y:S06]  /*e660*/  HMMA.16816.F32.BF16 R180, R4.reuse, R26, R180 ;  /* 0x0000001a04b4723c */ /* 0x040fec00000418b4 */
[C---:B------:R-:W-:Y:S06]  /*e670*/  HMMA.16816.F32.BF16 R172, R4.reuse, R132, R200 ;  /* 0x0000008404ac723c */ /* 0x040fec00000418c8 */
[C---:B------:R-:W-:Y:S01]  /*e680*/  HMMA.16816.F32.BF16 R192, R4.reuse, R134, R176 ;  /* 0x0000008604c0723c */ /* 0x040fe200000418b0 */
[----:B------:R-:W4:Y:S05]  /*e690*/  LDSM.16.M88.4 R176, [R212+0x9000] ;  /* 0x00900000d4b0783b */ /* 0x000f2a0000000200 */
[----:B------:R-:W-:Y:S01]  /*e6a0*/  HMMA.16816.F32.BF16 R184, R4, R24, R184 ;  /* 0x0000001804b8723c */ /* 0x000fe200000418b8 */
[----:B------:R-:W-:Y:S05]  /*e6b0*/  LDSM.16.M88.4 R4, [R214+0x6000] ;  /* 0x00600000d604783b */ /* 0x000fea0000000200 */
[C---:B------:R-:W-:Y:S01]  /*e6c0*/  HMMA.16816.F32.BF16 R200, R8.reuse, R26, R196 ;  /* 0x0000001a08c8723c */ /* 0x040fe200000418c4 */
[----:B------:R-:W-:Y:S05]  /*e6d0*/  LDSM.16.M88.4 R24, [R216+0x4000] ;  /* 0x00400000d818783b */ /* 0x000fea0000000200 */
[C---:B------:R-:W-:Y:S06]  /*e6e0*/  HMMA.16816.F32.BF16 R204, R8.reuse, R132, R204 ;  /* 0x0000008408cc723c */ /* 0x040fec00000418cc */
[----:B------:R-:W-:Y:S06]  /*e6f0*/  HMMA.16816.F32.BF16 R196, R8, R134, R188 ;  /* 0x0000008608c4723c */ /* 0x000fec00000418bc */
[----:B--2---:R-:W-:Y:S01]  /*e700*/  HMMA.16816.F32.BF16 R8, R16, R28, R136 ;  /* 0x0000001c1008723c */ /* 0x004fe20000041888 */
[----:B------:R-:W2:Y:S05]  /*e710*/  LDSM.16.M88.4 R136, [R212+0x9800] ;  /* 0x00980000d488783b */ /* 0x000eaa0000000200 */
[C---:B---3--:R-:W-:Y:S06]  /*e720*/  HMMA.16816.F32.BF16 R208, R12.reuse, R30, R180 ;  /* 0x0000001e0cd0723c */ /* 0x048fec00000418b4 */
[C---:B-1----:R-:W-:Y:S01]  /*e730*/  HMMA.16816.F32.BF16 R180, R12.reuse, R32, R172 ;  /* 0x000000200cb4723c */ /* 0x042fe200000418ac */
[----:B------:R-:W1:Y:S05]  /*e740*/  LDSM.16.M88.4 R172, [R225] ;  /* 0x00000000e1ac783b */ /* 0x000e6a0000000200 */
[----:B------:R-:W-:Y:S06]  /*e750*/  HMMA.16816.F32.BF16 R184, R12, R28, R184 ;  /* 0x0000001c0cb8723c */ /* 0x000fec00000418b8 */
[----:B------:R-:W-:Y:S06]  /*e760*/  HMMA.16816.F32.BF16 R28, R16, R30, R200 ;  /* 0x0000001e101c723c */ /* 0x000fec00000418c8 */
[----:B----4-:R-:W-:Y:S06]  /*e770*/  HMMA.16816.F32.BF16 R8, R20, R176, R8 ;  /* 0x000000b01408723c */ /* 0x010fec0000041808 */
[----:B------:R-:W-:Y:S01]  /*e780*/  HMMA.16816.F32.BF16 R132, R12, R34, R192 ;  /* 0x000000220c84723c */ /* 0x000fe200000418c0 */
[----:B------:R-:W-:Y:S05]  /*e790*/  LDSM.16.M88.4 R12, [R222+0x4000] ;  /* 0x00400000de0c783b */ /* 0x000fea0000000200 */
[C---:B------:R-:W-:Y:S06]  /*e7a0*/  HMMA.16816.F32.BF16 R188, R16.reuse, R32, R204 ;  /* 0x0000002010bc723c */ /* 0x040fec00000418cc */
[----:B------:R-:W-:Y:S01]  /*e7b0*/  HMMA.16816.F32.BF16 R196, R16, R34, R196 ;  /* 0x0000002210c4723c */ /* 0x000fe200000418c4 */
[----:B------:R-:W3:Y:S04]  /*e7c0*/  LDSM.16.M88.4 R32, [R221+0x9000] ;  /* 0x00900000dd20783b */ /* 0x000ee80000000200 */
[----:B------:R-:W4:Y:S01]  /*e7d0*/  LDSM.16.M88.4 R16, [R216+0x6000] ;  /* 0x00600000d810783b */ /* 0x000f220000000200 */
[----:B--2---:R-:W-:Y:S06]  /*e7e0*/  HMMA.16816.F32.BF16 R204, R4, R136, R180 ;  /* 0x0000008804cc723c */ /* 0x004fec00000418b4 */
[----:B------:R-:W-:Y:S06]  /*e7f0*/  HMMA.16816.F32.BF16 R180, R20, R178, R28 ;  /* 0x000000b214b4723c */ /* 0x000fec000004181c */
[----:B-1----:R-:W-:Y:S01]  /*e800*/  HMMA.16816.F32.BF16 R28, R24, R172, R8 ;  /* 0x000000ac181c723c */ /* 0x002fe20000041808 */
[----:B------:R-:W1:Y:S05]  /*e810*/  LDSM.16.M88.4 R8, [R222+0x6000] ;  /* 0x00600000de08783b */ /* 0x000e6a0000000200 */
[C---:B------:R-:W-:Y:S06]  /*e820*/  HMMA.16816.F32.BF16 R184, R4.reuse, R176, R184 ;  /* 0x000000b004b8723c */ /* 0x040fec00000418b8 */
[C---:B------:R-:W-:Y:S06]  /*e830*/  HMMA.16816.F32.BF16 R208, R4.reuse, R178, R208 ;  /* 0x000000b204d0723c */ /* 0x040fec00000418d0 */
[----:B------:R-:W-:Y:S01]  /*e840*/  HMMA.16816.F32.BF16 R200, R4, R138, R132 ;  /* 0x0000008a04c8723c */ /* 0x000fe20000041884 */
[----:B------:R-:W-:Y:S04]  /*e850*/  LDSM.16.M88.4 R132, [R219+0x1000] ;  /* 0x00100000db84783b */ /* 0x000fe80000000200 */
[----:B------:R-:W2:Y:S01]  /*e860*/  LDSM.16.M88.4 R4, [R220+0x4000] ;  /* 0x00400000dc04783b */ /* 0x000ea20000000200 */
[----:B---3--:R-:W-:Y:S06]  /*e870*/  HMMA.16816.F32.BF16 R28, R12, R32, R28 ;  /* 0x000000200c1c723c */ /* 0x008fec000004181c */
[----:B----4-:R-:W-:Y:S06]  /*e880*/  HMMA.16816.F32.BF16 R176, R16, R172, R184 ;  /* 0x000000ac10b0723c */ /* 0x010fec00000418b8 */
[-C--:B------:R-:W-:Y:S06]  /*e890*/  HMMA.16816.F32.BF16 R180, R24, R174.reuse, R180 ;  /* 0x000000ae18b4723c */ /* 0x080fec00000418b4 */
[----:B------:R-:W-:Y:S06]  /*e8a0*/  HMMA.16816.F32.BF16 R172, R16, R174, R208 ;  /* 0x000000ae10ac723c */ /* 0x000fec00000418d0 */
[C---:B------:R-:W-:Y:S06]  /*e8b0*/  HMMA.16816.F32.BF16 R192, R20.reuse, R136, R188 ;  /* 0x0000008814c0723c */ /* 0x040fec00000418bc */
[----:B------:R-:W-:Y:S01]  /*e8c0*/  HMMA.16816.F32.BF16 R196, R20, R138, R196 ;  /* 0x0000008a14c4723c */ /* 0x000fe200000418c4 */
[----:B------:R-:W3:Y:S05]  /*e8d0*/  LDSM.16.M88.4 R20, [R220+0x6000] ;  /* 0x00600000dc14783b */ /* 0x000eea0000000200 */
[----:B-1----:R-:W-:Y:S06]  /*e8e0*/  HMMA.16816.F32.BF16 R136, R8, R32, R176 ;  /* 0x000000200888723c */ /* 0x002fec00000418b0 */
[----:B--2---:R-:W-:Y:S01]  /*e8f0*/  HMMA.16816.F32.BF16 R184, R4, R132, R28 ;  /* 0x0000008404b8723c */ /* 0x004fe2000004181c */
[----:B------:R-:W1:Y:S05]  /*e900*/  LDSM.16.M88.4 R28, [R224] ;  /* 0x00000000e01c783b */ /* 0x000e6a0000000200 */
[-C--:B------:R-:W-:Y:S06]  /*e910*/  HMMA.16816.F32.BF16 R176, R12, R34.reuse, R180 ;  /* 0x000000220cb0723c */ /* 0x080fec00000418b4 */
[----:B------:R-:W-:Y:S01]  /*e920*/  HMMA.16816.F32.BF16 R188, R8, R34, R172 ;  /* 0x0000002208bc723c */ /* 0x000fe200000418ac */
[----:B------:R-:W2:Y:S11]  /*e930*/  LDSM.16.M88.4 R32, [R221+0x9800] ;  /* 0x00980000dd20783b */ /* 0x000eb60000000200 */
[----:B------:R-:W-:Y:S01]  /*e940*/  FMUL.FTZ R184, R184, UR23 ;  /* 0x00000017b8b87c20 */ /* 0x000fe20008410000 */
[----:B------:R-:W-:Y:S01]  /*e950*/  FMUL.FTZ R185, R185, UR23 ;  /* 0x00000017b9b97c20 */ /* 0x000fe20008410000 */
[----:B------:R-:W-:Y:S01]  /*e960*/  FMUL.FTZ R186, R186, UR23 ;  /* 0x00000017baba7c20 */ /* 0x000fe20008410000 */
[----:B------:R-:W-:Y:S01]  /*e970*/  FMUL.FTZ R187, R187, UR23 ;  /* 0x00000017bbbb7c20 */ /* 0x000fe20008410000 */
[----:B------:R-:W4:Y:S01]  /*e980*/  MUFU.TANH R208, R184 ;  /* 0x000000b800d07308 */ /* 0x000f220000002400 */
[C---:B---3--:R-:W-:Y:S07]  /*e990*/  HMMA.16816.F32.BF16 R180, R20.reuse, R132, R136 ;  /* 0x0000008414b4723c */ /* 0x048fee0000041888 */
[----:B------:R-:W-:Y:S01]  /*e9a0*/  MUFU.TANH R209, R185 ;  /* 0x000000b900d17308 */ /* 0x000fe20000002400 */
[----:B------:R-:W-:Y:S06]  /*e9b0*/  HMMA.16816.F32.BF16 R188, R20, R134, R188 ;  /* 0x0000008614bc723c */ /* 0x000fec00000418bc */
[C---:B-1----:R-:W-:Y:S01]  /*e9c0*/  HMMA.16816.F32.BF16 R172, R24.reuse, R28, R192 ;  /* 0x0000001c18ac723c */ /* 0x042fe200000418c0 */
[----:B------:R-:W1:Y:S05]  /*e9d0*/  MUFU.TANH R3, R186 ;  /* 0x000000ba00037308 */ /* 0x000e6a0000002400 */
[----:B------:R-:W-:Y:S01]  /*e9e0*/  HMMA.16816.F32.BF16 R136, R24, R30, R196 ;  /* 0x0000001e1888723c */ /* 0x000fe200000418c4 */
[----:B------:R-:W3:Y:S01]  /*e9f0*/  LDSM.16.M88.4 R24, [R219+0x1800] ;  /* 0x00180000db18783b */ /* 0x000ee20000000200 */
[----:B------:R-:W-:-:S04]  /*ea00*/  DEPBAR.LE SB0, 0x0 ;  /* 0x000080000000791a */ /* 0x000fc80000000000 */
[----:B------:R5:W-:Y:S01]  /*ea10*/  MUFU.TANH R210, R187 ;  /* 0x000000bb00d27308 */ /* 0x000be20000002400 */
[----:B------:R-:W-:Y:S01]  /*ea20*/  FMUL.FTZ R180, R180, UR23 ;  /* 0x00000017b4b47c20 */ /* 0x000fe20008410000 */
[----:B------:R-:W-:Y:S01]  /*ea30*/  FMUL.FTZ R182, R182, UR23 ;  /* 0x00000017b6b67c20 */ /* 0x000fe20008410000 */
[----:B------:R-:W-:Y:S01]  /*ea40*/  FMUL.FTZ R181, R181, UR23 ;  /* 0x00000017b5b57c20 */ /* 0x000fe20008410000 */
[----:B------:R-:W-:Y:S02]  /*ea50*/  FMUL.FTZ R183, R183, UR23 ;  /* 0x00000017b7b77c20 */ /* 0x000fe40008410000 */
[----:B------:R-:W-:Y:S02]  /*ea60*/  FMUL.FTZ R188, R188, UR23 ;  /* 0x00000017bcbc7c20 */ /* 0x000fe40008410000 */
[----:B------:R-:W-:Y:S08]  /*ea70*/  MUFU.TANH R180, R180 ;  /* 0x000000b400b47308 */ /* 0x000ff00000002400 */
[----:B------:R-:W1:Y:S01]  /*ea80*/  MUFU.TANH R182, R182 ;  /* 0x000000b600b67308 */ /* 0x000e620000002400 */
[----:B-----5:R-:W-:Y:S06]  /*ea90*/  HMMA.16816.F32.BF16 R184, R4, R134, R176 ;  /* 0x0000008604b8723c */ /* 0x020fec00000418b0 */
[C---:B------:R-:W-:Y:S01]  /*eaa0*/  HMMA.16816.F32.BF16 R176, R16.reuse, R28, R204 ;  /* 0x0000001c10b0723c */ /* 0x040fe200000418cc */
[----:B------:R-:W5:Y:S05]  /*eab0*/  MUFU.TANH R181, R181 ;  /* 0x000000b500b57308 */ /* 0x000f6a0000002400 */
[----:B------:R-:W-:Y:S03]  /*eac0*/  HMMA.16816.F32.BF16 R16, R16, R30, R200 ;  /* 0x0000001e1010723c */ /* 0x000fe600000418c8 */
[----:B------:R-:W5:Y:S03]  /*ead0*/  MUFU.TANH R183, R183 ;  /* 0x000000b700b77308 */ /* 0x000f660000002400 */
[C---:B--2---:R-:W-:Y:S06]  /*eae0*/  HMMA.16816.F32.BF16 R28, R12.reuse, R32, R172 ;  /* 0x000000200c1c723c */ /* 0x044fec00000418ac */
[----:B------:R-:W-:Y:S01]  /*eaf0*/  HMMA.16816.F32.BF16 R12, R12, R34, R136 ;  /* 0x000000220c0c723c */ /* 0x000fe20000041888 */
[----:B------:R-:W-:Y:S01]  /*eb00*/  FMUL.FTZ R184, R184, UR23 ;  /* 0x00000017b8b87c20 */ /* 0x000fe20008410000 */
[----:B------:R-:W-:Y:S01]  /*eb10*/  FMUL.FTZ R186, R186, UR23 ;  /* 0x00000017baba7c20 */ /* 0x000fe20008410000 */
[----:B------:R-:W-:Y:S01]  /*eb20*/  FMUL.FTZ R185, R185, UR23 ;  /* 0x00000017b9b97c20 */ /* 0x000fe20008410000 */
[----:B------:R-:W-:-:S02]  /*eb30*/  FMUL.FTZ R187, R187, UR23 ;  /* 0x00000017bbbb7c20 */ /* 0x000fc40008410000 */
[C---:B------:R-:W-:Y:S01]  /*eb40*/  HMMA.16816.F32.BF16 R132, R8.reuse, R32, R176 ;  /* 0x000000200884723c */ /* 0x040fe200000418b0 */
[----:B------:R-:W2:Y:S01]  /*eb50*/  MUFU.TANH R184, R184 ;  /* 0x000000b800b87308 */ /* 0x000ea20000002400 */
[----:B------:R-:W-:Y:S01]  /*eb60*/  FMUL.FTZ R137, R189, UR23 ;  /* 0x00000017bd897c20 */ /* 0x000fe20008410000 */
[----:B------:R-:W-:Y:S01]  /*eb70*/  FMUL.FTZ R138, R190, UR23 ;  /* 0x00000017be8a7c20 */ /* 0x000fe20008410000 */
[----:B------:R-:W-:Y:S02]  /*eb80*/  FMUL.FTZ R139, R191, UR23 ;  /* 0x00000017bf8b7c20 */ /* 0x000fe40008410000 */
[----:B------:R-:W-:Y:S03]  /*eb90*/  HMMA.16816.F32.BF16 R32, R8, R34, R16 ;  /* 0x000000220820723c */ /* 0x000fe60000041810 */
[----:B------:R-:W2:Y:S03]  /*eba0*/  MUFU.TANH R186, R186 ;  /* 0x000000ba00ba7308 */ /* 0x000ea60000002400 */
[----:B---3--:R-:W-:Y:S01]  /*ebb0*/  HMMA.16816.F32.BF16 R28, R4, R24, R28 ;  /* 0x00000018041c723c */ /* 0x008fe2000004181c */
[----:B----4-:R-:W-:-:S02]  /*ebc0*/  FSEL R8, R208, -INF , !P6 ;  /* 0xff800000d0087808 */ /* 0x010fc40007000000 */
[C---:B------:R-:W-:Y:S02]  /*ebd0*/  ISETP.GE.AND P6, PT, R0.reuse, R233, PT ;  /* 0x000000e90000720c */ /* 0x040fe40003fc6270 */
[----:B------:R-:W-:Y:S01]  /*ebe0*/  MUFU.TANH R185, R185 ;  /* 0x000000b900b97308 */ /* 0x000fe20000002400 */
[----:B------:R-:W-:Y:S01]  /*ebf0*/  HMMA.16816.F32.BF16 R4, R4, R26, R12 ;  /* 0x0000001a0404723c */ /* 0x000fe2000004180c */
[C---:B------:R-:W-:Y:S02]  /*ec00*/  ISETP.LT.OR P6, PT, R0.reuse, R229, P6 ;  /* 0x000000e50000720c */ /* 0x040fe400037c1670 */
[----:B-1----:R-:W-:Y:S01]  /*ec10*/  FSEL R9, R3, -INF , !P2 ;  /* 0xff80000003097808 */ /* 0x002fe20005000000 */
[----:B------:R-:W-:Y:S01]  /*ec20*/  VIADD R3, R0, 0x9 ;  /* 0x0000000900037836 */ /* 0x000fe20000000000 */
[----:B------:R-:W-:Y:S01]  /*ec30*/  FSEL R19, R182, -INF , !P6 ;  /* 0xff800000b6137808 */ /* 0x000fe20007000000 */
[----:B------:R-:W-:Y:S01]  /*ec40*/  HMMA.16816.F32.BF16 R132, R20, R24, R132 ;  /* 0x000000181484723c */ /* 0x000fe20000041884 */
[----:B------:R-:W-:Y:S01]  /*ec50*/  MUFU.TANH R16, R187 ;  /* 0x000000bb00107308 */ /* 0x000fe20000002400 */
[----:B------:R-:W-:-:S02]  /*ec60*/  FSEL R14, R180, -INF , !P0 ;  /* 0xff800000b40e7808 */ /* 0x000fc40004000000 */
[----:B------:R-:W-:Y:S02]  /*ec70*/  FSEL R13, R209, -INF , !P3 ;  /* 0xff800000d10d7808 */ /* 0x000fe40005800000 */
[C---:B------:R-:W-:Y:S01]  /*ec80*/  ISETP.GE.AND P2, PT, R2.reuse, R232, PT ;  /* 0x000000e80200720c */ /* 0x040fe20003f46270 */
[----:B------:R-:W-:Y:S01]  /*ec90*/  HMMA.16816.F32.BF16 R32, R20, R26, R32 ;  /* 0x0000001a1420723c */ /* 0x000fe20000041820 */
[C---:B------:R-:W-:Y:S01]  /*eca0*/  ISETP.GE.AND P0, PT, R2.reuse, R231, PT ;  /* 0x000000e70200720c */ /* 0x040fe20003f06270 */
[----:B------:R-:W1:Y:S01]  /*ecb0*/  MUFU.TANH R18, R188 ;  /* 0x000000bc00127308 */ /* 0x000e620000002400 */
[----:B------:R-:W-:Y:S02]  /*ecc0*/  ISETP.GE.AND P6, PT, R2, R234, PT ;  /* 0x000000ea0200720c */ /* 0x000fe40003fc6270 */
[----:B------:R-:W-:Y:S01]  /*ecd0*/  FMUL.FTZ R28, R28, UR23 ;  /* 0x000000171c1c7c20 */ /* 0x000fe20008410000 */
[C---:B------:R-:W-:Y:S01]  /*ece0*/  ISETP.GE.AND P3, PT, R2.reuse, R233, PT ;  /* 0x000000e90200720c */ /* 0x040fe20003f66270 */
[----:B------:R-:W-:Y:S01]  /*ecf0*/  FMUL.FTZ R29, R29, UR23 ;  /* 0x000000171d1d7c20 */ /* 0x000fe20008410000 */
[----:B------:R-:W-:Y:S01]  /*ed00*/  ISETP.LT.OR P2, PT, R2, R228, P2 ;  /* 0x000000e40200720c */ /* 0x000fe20001741670 */
[----:B------:R-:W-:Y:S01]  /*ed10*/  FMUL.FTZ R30, R30, UR23 ;  /* 0x000000171e1e7c20 */ /* 0x000fe20008410000 */
[----:B------:R3:W4:Y:S01]  /*ed20*/  MUFU.TANH R136, R28 ;  /* 0x0000001c00887308 */ /* 0x0007220000002400 */
[C---:B------:R-:W-:Y:S01]  /*ed30*/  ISETP.LT.OR P0, PT, R2.reuse, R227, P0 ;  /* 0x000000e30200720c */ /* 0x040fe20000701670 */
[----:B------:R-:W-:Y:S01]  /*ed40*/  FMUL.FTZ R5, R5, UR23 ;  /* 0x0000001705057c20 */ /* 0x000fe20008410000 */
[----:B------:R-:W-:Y:S01]  /*ed50*/  ISETP.LT.OR P6, PT, R2, R230, P6 ;  /* 0x000000e60200720c */ /* 0x000fe200037c1670 */
[----:B------:R-:W-:Y:S01]  /*ed60*/  FMUL.FTZ R4, R4, UR23 ;  /* 0x0000001704047c20 */ /* 0x000fe20008410000 */
[----:B------:R-:W-:Y:S01]  /*ed70*/  ISETP.LT.OR P3, PT, R2, R229, P3 ;  /* 0x000000e50200720c */ /* 0x000fe20001f61670 */
[----:B------:R-:W-:Y:S01]  /*ed80*/  VIADD R2, R0, 0x10 ;  /* 0x0000001000027836 */ /* 0x000fe20000000000 */
[----:B------:R-:W-:Y:S01]  /*ed90*/  FSEL R17, R210, -INF , !P4 ;  /* 0xff800000d2117808 */ /* 0x000fe20006000000 */
[----:B------:R1:W4:Y:S01]  /*eda0*/  MUFU.TANH R12, R29 ;  /* 0x0000001d000c7308 */ /* 0x0003220000002400 */
[----:B-----5:R-:W-:Y:S01]  /*edb0*/  FSEL R24, R181, -INF , !P1 ;  /* 0xff800000b5187808 */ /* 0x020fe20004800000 */
[----:B------:R-:W-:Y:S01]  /*edc0*/  FMUL.FTZ R21, R6, UR23 ;  /* 0x0000001706157c20 */ /* 0x000fe20008410000 */
[----:B------:R-:W-:Y:S01]  /*edd0*/  ISETP.GE.AND P4, PT, R3, R232, PT ;  /* 0x000000e80300720c */ /* 0x000fe20003f86270 */
[----:B------:R-:W-:Y:S01]  /*ede0*/  FMUL.FTZ R7, R7, UR23 ;  /* 0x0000001707077c20 */ /* 0x000fe20008410000 */
[----:B------:R-:W-:-:S02]  /*edf0*/  ISETP.GE.AND P1, PT, R3, R231, PT ;  /* 0x000000e70300720c */ /* 0x000fc40003f26270 */
[----:B------:R-:W-:Y:S01]  /*ee00*/  FSEL R25, R183, -INF , !P5 ;  /* 0xff800000b7197808 */ /* 0x000fe20006800000 */
[----:B------:R-:W5:Y:S01]  /*ee10*/  MUFU.TANH R5, R5 ;  /* 0x0000000500057308 */ /* 0x000f620000002400 */
[----:B--2---:R-:W-:Y:S01]  /*ee20*/  FSEL R11, R184, -INF , !P2 ;  /* 0xff800000b80b7808 */ /* 0x004fe20005000000 */
[----:B---3--:R-:W-:Y:S01]  /*ee30*/  FMUL.FTZ R28, R31, UR23 ;  /* 0x000000171f1c7c20 */ /* 0x008fe20008410000 */
[C---:B------:R-:W-:Y:S02]  /*ee40*/  ISETP.GE.AND P5, PT, R3.reuse, R234, PT ;  /* 0x000000ea0300720c */ /* 0x040fe40003fa6270 */
[C---:B------:R-:W-:Y:S02]  /*ee50*/  ISETP.GE.AND P2, PT, R3.reuse, R233, PT ;  /* 0x000000e90300720c */ /* 0x040fe40003f46270 */
[----:B------:R-:W-:Y:S01]  /*ee60*/  FSEL R15, R186, -INF , !P0 ;  /* 0xff800000ba0f7808 */ /* 0x000fe20004000000 */
[----:B------:R-:W2:Y:S01]  /*ee70*/  MUFU.TANH R30, R30 ;  /* 0x0000001e001e7308 */ /* 0x000ea20000002400 */
[----:B------:R-:W-:Y:S01]  /*ee80*/  ISETP.GE.AND P0, PT, R2, R232, PT ;  /* 0x000000e80200720c */ /* 0x000fe20003f06270 */
[----:B-1----:R-:W-:Y:S01]  /*ee90*/  FMUL.FTZ R29, R132, UR23 ;  /* 0x00000017841d7c20 */ /* 0x002fe20008410000 */
[----:B------:R-:W-:-:S02]  /*eea0*/  ISETP.LT.OR P4, PT, R3, R228, P4 ;  /* 0x000000e40300720c */ /* 0x000fc40002781670 */
[C---:B------:R-:W-:Y:S02]  /*eeb0*/  ISETP.LT.OR P1, PT, R3.reuse, R227, P1 ;  /* 0x000000e30300720c */ /* 0x040fe40000f21670 */
[C---:B------:R-:W-:Y:S01]  /*eec0*/  ISETP.LT.OR P5, PT, R3.reuse, R230, P5 ;  /* 0x000000e60300720c */ /* 0x040fe20002fa1670 */
[----:B------:R1:W3:Y:S01]  /*eed0*/  MUFU.TANH R6, R4 ;  /* 0x0000000400067308 */ /* 0x0002e20000002400 */
[----:B------:R-:W-:Y:S01]  /*eee0*/  ISETP.LT.OR P2, PT, R3, R229, P2 ;  /* 0x000000e50300720c */ /* 0x000fe20001741670 */
[----:B------:R-:W-:Y:S01]  /*eef0*/  VIADD R3, R0, 0x11 ;  /* 0x0000001100037836 */ /* 0x000fe20000000000 */
[----:B------:R-:W-:Y:S02]  /*ef00*/  ISETP.LT.OR P0, PT, R2, R228, P0 ;  /* 0x000000e40200720c */ /* 0x000fe40000701670 */
[----:B------:R-:W-:Y:S02]  /*ef10*/  FSEL R18, R18, -INF , !P6 ;  /* 0xff80000012127808 */ /* 0x000fe40007000000 */
[----:B------:R-:W-:Y:S01]  /*ef20*/  FSEL R10, R185, -INF , !P4 ;  /* 0xff800000b90a7808 */ /* 0x000fe20006000000 */
[----:B------:R-:W1:Y:S01]  /*ef30*/  MUFU.TANH R137, R137 ;  /* 0x0000008900897308 */ /* 0x000e620000002400 */
[----:B------:R-:W-:-:S02]  /*ef40*/  FSEL R16, R16, -INF , !P1 ;  /* 0xff80000010107808 */ /* 0x000fc40004800000 */
[C---:B------:R-:W-:Y:S02]  /*ef50*/  ISETP.GE.AND P6, PT, R2.reuse, R231, PT ;  /* 0x000000e70200720c */ /* 0x040fe40003fc6270 */
[C---:B------:R-:W-:Y:S02]  /*ef60*/  ISETP.GE.AND P4, PT, R2.reuse, R234, PT ;  /* 0x000000ea0200720c */ /* 0x040fe40003f86270 */
[----:B------:R-:W-:Y:S01]  /*ef70*/  ISETP.GE.AND P1, PT, R2, R233, PT ;  /* 0x000000e90200720c */ /* 0x000fe20003f26270 */
[----:B------:R-:W2:Y:S01]  /*ef80*/  MUFU.TANH R138, R138 ;  /* 0x0000008a008a7308 */ /* 0x000ea20000002400 */
[----:B----4-:R-:W-:Y:S02]  /*ef90*/  FSEL R181, R136, -INF , !P0 ;  /* 0xff80000088b57808 */ /* 0x010fe40004000000 */
[----:B------:R-:W-:Y:S02]  /*efa0*/  ISETP.GE.AND P0, PT, R3, R232, PT ;  /* 0x000000e80300720c */ /* 0x000fe40003f06270 */
[----:B------:R-:W-:-:S02]  /*efb0*/  ISETP.LT.OR P6, PT, R2, R227, P6 ;  /* 0x000000e30200720c */ /* 0x000fc400037c1670 */
[C---:B------:R-:W-:Y:S01]  /*efc0*/  ISETP.LT.OR P4, PT, R2.reuse, R230, P4 ;  /* 0x000000e60200720c */ /* 0x040fe20002781670 */
[----:B------:R-:W4:Y:S01]  /*efd0*/  MUFU.TANH R139, R139 ;  /* 0x0000008b008b7308 */ /* 0x000f220000002400 */
[----:B------:R-:W-:Y:S01]  /*efe0*/  ISETP.LT.OR P1, PT, R2, R229, P1 ;  /* 0x000000e50200720c */ /* 0x000fe20000f21670 */
[C---:B------:R-:W-:Y:S01]  /*eff0*/  VIADD R2, R0.reuse, 0x18 ;  /* 0x0000001800027836 */ /* 0x040fe20000000000 */
[----:B------:R-:W-:Y:S01]  /*f000*/  ISETP.LT.OR P0, PT, R3, R228, P0 ;  /* 0x000000e40300720c */ /* 0x000fe20000701670 */
[----:B------:R-:W-:Y:S01]  /*f010*/  VIADD R0, R0, 0x19 ;  /* 0x0000001900007836 */ /* 0x000fe20000000000 */
[----:B-1----:R-:W-:Y:S02]  /*f020*/  FMNMX.FTZ R4, R242, R8, !PT ;  /* 0x00000008f2047209 */ /* 0x002fe40007810000 */
[----:B------:R-:W-:Y:S01]  /*f030*/  FSEL R193, R12, -INF , !P0 ;  /* 0xff8000000cc17808 */ /* 0x000fe20004000000 */
[----:B------:R-:W1:Y:S01]  /*f040*/  MUFU.TANH R28, R28 ;  /* 0x0000001c001c7308 */ /* 0x000e620000002400 */
[----:B------:R-:W-:Y:S01]  /*f050*/  BAR.SYNC.DEFER_BLOCKING 0x0 ;  /* 0x0000000000007b1d */ /* 0x000fe20000010000 */
[----:B------:R-:W-:-:S02]  /*f060*/  ISETP.GE.AND P0, PT, R0, R232, PT ;  /* 0x000000e80000720c */ /* 0x000fc40003f06270 */
[----:B------:R-:W-:Y:S02]  /*f070*/  FMNMX.FTZ R4, R13, R4, !PT ;  /* 0x000000040d047209 */ /* 0x000fe40007810000 */
[----:B------:R-:W-:Y:S02]  /*f080*/  ISETP.LT.OR P0, PT, R0, R228, P0 ;  /* 0x000000e40000720c */ /* 0x000fe40000701670 */
[----:B------:R-:W-:Y:S01]  /*f090*/  FMNMX.FTZ R4, R11, R4, !PT ;  /* 0x000000040b047209 */ /* 0x000fe20007810000 */
[----:B------:R-:W1:Y:S01]  /*f0a0*/  MUFU.TANH R29, R29 ;  /* 0x0000001d001d7308 */ /* 0x000e620000002400 */
[----:B-----5:R-:W-:Y:S02]  /*f0b0*/  FSEL R183, R5, -INF , !P0 ;  /* 0xff80000005b77808 */ /* 0x020fe40004000000 */
[----:B------:R-:W-:Y:S02]  /*f0c0*/  PLOP3.LUT P0, PT, PT, PT, UP0, 0x80, 0x0 ;  /* 0x000000000000781c */ /* 0x000fe40003f0f008 */
[----:B--2---:R-:W-:-:S02]  /*f0d0*/  FSEL R200, R30, -INF , !P6 ;  /* 0xff8000001ec87808 */ /* 0x004fc40007000000 */
[----:B------:R-:W-:Y:S01]  /*f0e0*/  ISETP.GE.AND P6, PT, R2, R232, PT ;  /* 0x000000e80200720c */ /* 0x000fe20003fc6270 */
[----:B------:R-:W2:Y:S01]  /*f0f0*/  MUFU.TANH R21, R21 ;  /* 0x0000001500157308 */ /* 0x000ea20000002400 */
[----:B------:R-:W-:Y:S02]  /*f100*/  FMNMX.FTZ R4, R10, R4, !PT ;  /* 0x000000040a047209 */ /* 0x000fe40007810000 */
[----:B------:R-:W-:Y:S02]  /*f110*/  ISETP.LT.OR P6, PT, R2, R228, P6 ;  /* 0x000000e40200720c */ /* 0x000fe400037c1670 */
[----:B------:R-:W-:Y:S02]  /*f120*/  FMNMX.FTZ R4, R181, R4, !PT ;  /* 0x00000004b5047209 */ /* 0x000fe40007810000 */
[----:B---3--:R-:W-:Y:S01]  /*f130*/  FSEL R182, R6, -INF , !P6 ;  /* 0xff80000006b67808 */ /* 0x008fe20007000000 */
[----:B------:R3:W1:Y:S01]  /*f140*/  MUFU.TANH R20, R7 ;  /* 0x0000000700147308 */ /* 0x0006620000002400 */
[----:B------:R-:W-:-:S02]  /*f150*/  ISETP.GE.AND P6, PT, R3, R231, PT ;  /* 0x000000e70300720c */ /* 0x000fc40003fc6270 */
[----:B------:R-:W-:Y:S02]  /*f160*/  FMNMX.FTZ R4, R193, R4, !PT ;  /* 0x00000004c1047209 */ /* 0x000fe40007810000 */
[----:B------:R-:W-:Y:S02]  /*f170*/  ISETP.LT.OR P6, PT, R3, R227, P6 ;  /* 0x000000e30300720c */ /* 0x000fe400037c1670 */
[----:B------:R-:W-:Y:S01]  /*f180*/  FMNMX.FTZ R12, R182, R4, !PT ;  /* 0x00000004b60c7209 */ /* 0x000fe20007810000 */
[----:B----4-:R-:W-:Y:S10]  /*f190*/  @!P0 BRA `(.L_x_2380) ;  /* 0x0000000000688947 */ /* 0x010ff40003800000 */
[----:B------:R-:W4:Y:S04]  /*f1a0*/  LDL.64 R250, [R1+0x20] ;  /* 0x0000200001fa7983 */ /* 0x000f280000100a00 */
[----:B------:R-:W5:Y:S01]  /*f1b0*/  LDL.64 R248, [R1+0x18] ;  /* 0x0000180001f87983 */ /* 0x000f620000100a00 */
        /* <DEDUP_REMOVED lines=10> */
[----:B----4-:R-:W-:-:S04]  /*f260*/  LEA R5, P0, R5, R250, 0x5 ;  /* 0x000000fa05057211 */ /* 0x010fc800078028ff */
[----:B-----5:R-:W-:Y:S02]  /*f270*/  LEA.HI.X R6, R6, R249, R4, 0x5, P0 ;  /* 0x000000f906067211 */ /* 0x020fe400000f2c04 */
[----:B------:R-:W-:-:S04]  /*f280*/  LEA R4, P0, R5, UR6, 0x1 ;  /* 0x0000000605047c11 */ /* 0x000fc8000f8008ff */
[----:B------:R-:W-:Y:S02]  /*f290*/  LEA.HI.X R5, R5, UR7, R6, 0x1, P0 ;  /* 0x0000000705057c11 */ /* 0x000fe400080f0c06 */
[----:B------:R-:W-:-:S03]  /*f2a0*/  IADD3 R6, P0, R4, UR14, RZ ;  /* 0x0000000e04067c10 */ /* 0x000fc6000ff1e0ff */
[----:B------:R-:W-:Y:S01]  /*f2b0*/  @!PT LDS RZ, [RZ] ;  /* 0x00000000fffff984 */ /* 0x000fe20000000800 */
[----:B------:R-:W-:Y:S01]  /*f2c0*/  @!PT LDS RZ, [RZ] ;  /* 0x00000000fffff984 */ /* 0x000fe20000000800 */
[----:B------:R-:W-:Y:S01]  /*f2d0*/  @!PT LDS RZ, [RZ] ;  /* 0x00000000fffff984 */ /* 0x000fe20000000800 */
[----:B------:R4:W-:Y:S01]  /*f2e0*/  LDGSTS.E.BYPASS.LTC128B.128 [R235+0x8000], desc[UR18][R4.64] ;  /* 0x0800000004eb7fae */ /* 0x0009e2000b901d52 */
[----:B---3--:R-:W-:-:S03]  /*f2f0*/  IADD3.X R7, R5, UR13, RZ, P0, !PT ;  /* 0x0000000d05077c10 */ /* 0x008fc600087fe4ff */
[----:B------:R4:W-:Y:S04]  /*f300*/  LDGSTS.E.BYPASS.LTC128B.128 [R235+0x9000], desc[UR18][R4.64+0x80] ;  /* 0x0900008004eb7fae */ /* 0x0009e8000b901d52 */
[----:B------:R4:W-:Y:S04]  /*f310*/  LDGSTS.E.BYPASS.LTC128B.128 [R235+0x8800], desc[UR18][R6.64] ;  /* 0x0880000006eb7fae */ /* 0x0009e8000b901d52 */
[----:B------:R4:W-:Y:S04]  /*f320*/  LDGSTS.E.BYPASS.LTC128B.128 [R235+0x9800], desc[UR18][R6.64+0x80] ;  /* 0x0980008006eb7fae */ /* 0x0009e8000b901d52 */
[----:B------:R-:W0:Y:S02]  /*f330*/  LDGDEPBAR ;  /* 0x00000000000079af */ /* 0x000e240000000000 */
.L_x_2380:
[----:B----4-:R-:W-:Y:S01]  /*f340*/  FMNMX.FTZ R4, R183, R12, !PT ;  /* 0x0000000cb7047209 */ /* 0x010fe20007810000 */
[----:B------:R-:W-:Y:S01]  /*f350*/  FMUL.FTZ R6, R133, UR23 ;  /* 0x0000001785067c20 */ /* 0x000fe20008410000 */
[----:B-1----:R-:W-:Y:S01]  /*f360*/  FSEL R195, R28, -INF , !P6 ;  /* 0xff8000001cc37808 */ /* 0x002fe20007000000 */
[----:B---3--:R-:W-:Y:S01]  /*f370*/  FMUL.FTZ R7, R135, UR23 ;  /* 0x0000001787077c20 */ /* 0x008fe20008410000 */
[-C--:B------:R-:W-:Y:S01]  /*f380*/  ISETP.GE.AND P0, PT, R2, R231.reuse, PT ;  /* 0x000000e70200720c */ /* 0x080fe20003f06270 */
[----:B------:R-:W1:Y:S01]  /*f390*/  SHFL.BFLY PT, R12, R4, 0x2, 0x1f ;  /* 0x0c401f00040c7f89 */ /* 0x000e6200000e0000 */
[----:B------:R-:W-:Y:S01]  /*f3a0*/  ISETP.GE.AND P6, PT, R0, R231, PT ;  /* 0x000000e70000720c */ /* 0x000fe20003fc6270 */
[----:B------:R3:W4:Y:S01]  /*f3b0*/  MUFU.TANH R22, R6 ;  /* 0x0000000600167308 */ /* 0x0007220000002400 */
[----:B------:R-:W-:Y:S01]  /*f3c0*/  FMNMX.FTZ R5, R243, R9, !PT ;  /* 0x00000009f3057209 */ /* 0x000fe20007810000 */
[----:B------:R-:W-:Y:S01]  /*f3d0*/  LDSM.16.MT88.4 R176, [R213+0xb000] ;  /* 0x00b00000d5b0783b */ /* 0x000fe20000004200 */
[----:B------:R-:W-:-:S02]  /*f3e0*/  ISETP.LT.OR P0, PT, R2, R227, P0 ;  /* 0x000000e30200720c */ /* 0x000fc40000701670 */
[----:B------:R-:W-:Y:S02]  /*f3f0*/  ISETP.LT.OR P6, PT, R0, R227, P6 ;  /* 0x000000e30000720c */ /* 0x000fe400037c1670 */
[----:B------:R-:W-:Y:S01]  /*f400*/  FMNMX.FTZ R5, R17, R5, !PT ;  /* 0x0000000511057209 */ /* 0x000fe20007810000 */
[----:B------:R5:W-:Y:S01]  /*f410*/  MUFU.TANH R23, R7 ;  /* 0x0000000700177308 */ /* 0x000be20000002400 */
[----:B--2---:R-:W-:Y:S02]  /*f420*/  FSEL R194, R21, -INF , !P0 ;  /* 0xff80000015c27808 */ /* 0x004fe40004000000 */
[----:B------:R-:W-:Y:S01]  /*f430*/  FSEL R192, R20, -INF , !P6 ;  /* 0xff80000014c07808 */ /* 0x000fe20007000000 */
[----:B------:R-:W-:Y:S01]  /*f440*/  FMUL.FTZ R20, R35, UR23 ;  /* 0x0000001723147c20 */ /* 0x000fe20008410000 */
[C---:B------:R-:W-:Y:S02]  /*f450*/  ISETP.GE.AND P0, PT, R3.reuse, R234, PT ;  /* 0x000000ea0300720c */ /* 0x040fe40003f06270 */
[----:B------:R-:W-:-:S02]  /*f460*/  ISETP.GE.AND P6, PT, R3, R233, PT ;  /* 0x000000e90300720c */ /* 0x000fc40003fc6270 */
[----:B------:R-:W-:Y:S01]  /*f470*/  FMNMX.FTZ R5, R15, R5, !PT ;  /* 0x000000050f057209 */ /* 0x000fe20007810000 */
[----:B---3--:R-:W-:Y:S01]  /*f480*/  FMUL.FTZ R6, R134, UR23 ;  /* 0x0000001786067c20 */ /* 0x008fe20008410000 */
[C---:B------:R-:W-:Y:S01]  /*f490*/  ISETP.LT.OR P0, PT, R3.reuse, R230, P0 ;  /* 0x000000e60300720c */ /* 0x040fe20000701670 */
[----:B------:R-:W-:Y:S01]  /*f4a0*/  MUFU.TANH R20, R20 ;  /* 0x0000001400147308 */ /* 0x000fe20000002400 */
[----:B------:R-:W-:Y:S01]  /*f4b0*/  ISETP.LT.OR P6, PT, R3, R229, P6 ;  /* 0x000000e50300720c */ /* 0x000fe200037c1670 */
[----:B------:R-:W-:Y:S01]  /*f4c0*/  FMUL.FTZ R3, R33, UR23 ;  /* 0x0000001721037c20 */ /* 0x000fe20008410000 */
[----:B------:R-:W-:Y:S02]  /*f4d0*/  FMNMX.FTZ R5, R16, R5, !PT ;  /* 0x0000000510057209 */ /* 0x000fe40007810000 */
[----:B-1----:R-:W-:Y:S02]  /*f4e0*/  FMNMX.FTZ R136, R4, R12, !PT ;  /* 0x0000000c04887209 */ /* 0x002fe40007810000 */
[----:B------:R-:W-:Y:S01]  /*f4f0*/  FMNMX.FTZ R5, R200, R5, !PT ;  /* 0x00000005c8057209 */ /* 0x000fe20007810000 */
[----:B------:R1:W-:Y:S01]  /*f500*/  MUFU.TANH R21, R3 ;  /* 0x0000000300157308 */ /* 0x0003e20000002400 */
[----:B------:R-:W-:Y:S01]  /*f510*/  FSEL R132, R29, -INF , !P4 ;  /* 0xff8000001d847808 */ /* 0x000fe20006000000 */
[----:B-----5:R-:W2:Y:S01]  /*f520*/  SHFL.BFLY PT, R7, R136, 0x1, 0x1f ;  /* 0x0c201f0088077f89 */ /* 0x020ea200000e0000 */
[----:B------:R-:W-:-:S02]  /*f530*/  FMNMX.FTZ R5, R195, R5, !PT ;  /* 0x00000005c3057209 */ /* 0x000fc40007810000 */
[----:B----4-:R-:W-:Y:S02]  /*f540*/  FSEL R201, R22, -INF , !P0 ;  /* 0xff80000016c97808 */ /* 0x010fe40004000000 */
[----:B------:R-:W-:Y:S01]  /*f550*/  FMNMX.FTZ R135, R194, R5, !PT ;  /* 0x00000005c2877209 */ /* 0x000fe20007810000 */
[----:B------:R3:W4:Y:S01]  /*f560*/  MUFU.TANH R133, R6 ;  /* 0x0000000600857308 */ /* 0x0007220000002400 */
[----:B------:R-:W-:Y:S02]  /*f570*/  FSEL R5, R137, -INF , !P5 ;  /* 0xff80000089057808 */ /* 0x000fe40006800000 */
[----:B------:R-:W-:Y:S02]  /*f580*/  FSEL R4, R138, -INF , !P3 ;  /* 0xff8000008a047808 */ /* 0x000fe40005800000 */
[-C--:B------:R-:W-:Y:S02]  /*f590*/  ISETP.GE.AND P5, PT, R2, R234.reuse, PT ;  /* 0x000000ea0200720c */ /* 0x080fe40003fa6270 */
[----:B------:R-:W-:-:S02]  /*f5a0*/  ISETP.GE.AND P4, PT, R0, R234, PT ;  /* 0x000000ea0000720c */ /* 0x000fc40003f86270 */
[----:B-1----:R-:W-:Y:S02]  /*f5b0*/  FMNMX.FTZ R3, R237, R14, !PT ;  /* 0x0000000eed037209 */ /* 0x002fe40007810000 */
[----:B------:R-:W-:Y:S02]  /*f5c0*/  ISETP.LT.OR P5, PT, R2, R230, P5 ;  /* 0x000000e60200720c */ /* 0x000fe40002fa1670 */
[----:B------:R-:W-:Y:S02]  /*f5d0*/  FMNMX.FTZ R3, R24, R3, !PT ;  /* 0x0000000318037209 */ /* 0x000fe40007810000 */
[----:B------:R-:W-:Y:S02]  /*f5e0*/  ISETP.GE.AND P0, PT, R2, R233, PT ;  /* 0x000000e90200720c */ /* 0x000fe40003f06270 */
[----:B------:R-:W-:Y:S01]  /*f5f0*/  FMNMX.FTZ R3, R18, R3, !PT ;  /* 0x0000000312037209 */ /* 0x000fe20007810000 */
[----:B---3--:R-:W-:Y:S01]  /*f600*/  FMUL.FTZ R6, R32, UR23 ;  /* 0x0000001720067c20 */ /* 0x008fe20008410000 */
[----:B----4-:R-:W-:-:S02]  /*f610*/  FSEL R133, R133, -INF , !P1 ;  /* 0xff80000085857808 */ /* 0x010fc40004800000 */
[----:B------:R-:W-:Y:S01]  /*f620*/  FMNMX.FTZ R3, R5, R3, !PT ;  /* 0x0000000305037209 */ /* 0x000fe20007810000 */
[----:B------:R1:W3:Y:S01]  /*f630*/  MUFU.TANH R26, R6 ;  /* 0x00000006001a7308 */ /* 0x0002e20000002400 */
[----:B------:R-:W-:Y:S02]  /*f640*/  FMNMX.FTZ R135, R192, R135, !PT ;  /* 0x00000087c0877209 */ /* 0x000fe40007810000 */
[----:B------:R-:W-:Y:S02]  /*f650*/  FMNMX.FTZ R134, R132, R3, !PT ;  /* 0x0000000384867209 */ /* 0x000fe40007810000 */
[----:B------:R-:W-:Y:S01]  /*f660*/  FMNMX.FTZ R3, R236, R19, !PT ;  /* 0x00000013ec037209 */ /* 0x000fe20007810000 */
[----:B------:R-:W4:Y:S01]  /*f670*/  SHFL.BFLY PT, R12, R135, 0x2, 0x1f ;  /* 0x0c401f00870c7f89 */ /* 0x000f2200000e0000 */
[----:B------:R-:W-:Y:S02]  /*f680*/  ISETP.LT.OR P4, PT, R0, R230, P4 ;  /* 0x000000e60000720c */ /* 0x000fe40002781670 */
[----:B------:R-:W-:-:S02]  /*f690*/  FMNMX.FTZ R134, R201, R134, !PT ;  /* 0x00000086c9867209 */ /* 0x000fc40007810000 */
[----:B------:R-:W-:Y:S02]  /*f6a0*/  ISETP.GE.AND P1, PT, R0, R233, PT ;  /* 0x000000e90000720c */ /* 0x000fe40003f26270 */
[----:B--2---:R-:W-:Y:S02]  /*f6b0*/  FMNMX.FTZ R136, R136, R7, !PT ;  /* 0x0000000788887209 */ /* 0x004fe40007810000 */
[----:B------:R-:W-:Y:S01]  /*f6c0*/  ISETP.LT.OR P0, PT, R2, R229, P0 ;  /* 0x000000e50200720c */ /* 0x000fe20000701670 */
[----:B-1----:R-:W-:Y:S01]  /*f6d0*/  FMUL.FTZ R6, R34, UR23 ;  /* 0x0000001722067c20 */ /* 0x002fe20008410000 */
[----:B---3--:R-:W-:Y:S01]  /*f6e0*/  FSEL R202, R26, -INF , !P5 ;  /* 0xff8000001aca7808 */ /* 0x008fe20006800000 */
[----:B------:R-:W-:Y:S01]  /*f6f0*/  LDSM.16.MT88.4 R32, [R218+0xa000] ;  /* 0x00a00000da20783b */ /* 0x000fe20000004200 */
[----:B------:R-:W-:Y:S01]  /*f700*/  FSEL R238, R23, -INF , !P6 ;  /* 0xff80000017ee7808 */ /* 0x000fe20007000000 */
[----:B------:R1:W2:Y:S01]  /*f710*/  MUFU.TANH R22, R6 ;  /* 0x0000000600167308 */ /* 0x0002a20000002400 */
[----:B------:R-:W-:-:S02]  /*f720*/  FSEL R203, R21, -INF , !P4 ;  /* 0xff80000015cb7808 */ /* 0x000fc40006000000 */
[----:B------:R-:W-:Y:S02]  /*f730*/  FMNMX.FTZ R134, R202, R134, !PT ;  /* 0x00000086ca867209 */ /* 0x000fe40007810000 */
[----:B------:R-:W-:Y:S02]  /*f740*/  ISETP.LT.OR P1, PT, R0, R229, P1 ;  /* 0x000000e50000720c */ /* 0x000fe40000f21670 */
[----:B------:R-:W-:Y:S02]  /*f750*/  FMNMX.FTZ R134, R203, R134, !PT ;  /* 0x00000086cb867209 */ /* 0x000fe40007810000 */
[----:B------:R-:W-:Y:S02]  /*f760*/  FSEL R239, R20, -INF , !P1 ;  /* 0xff80000014ef7808 */ /* 0x000fe40004800000 */
[----:B----4-:R-:W-:Y:S01]  /*f770*/  FMNMX.FTZ R135, R135, R12, !PT ;  /* 0x0000000c87877209 */ /* 0x010fe20007810000 */
[----:B------:R-:W3:Y:S01]  /*f780*/  SHFL.BFLY PT, R2, R134, 0x2, 0x1f ;  /* 0x0c401f0086027f89 */ /* 0x000ee200000e0000 */
[C---:B------:R-:W-:Y:S01]  /*f790*/  FMUL.FTZ R12, R136.reuse, UR26 ;  /* 0x0000001a880c7c20 */ /* 0x040fe20008410000 */
[----:B------:R-:W-:-:S02]  /*f7a0*/  FSETP.NEU.FTZ.AND P3, PT, R136, -INF , PT ;  /* 0xff8000008800780b */ /* 0x000fc40003f7d000 */
[----:B------:R-:W-:Y:S02]  /*f7b0*/  MOV R27, R247 ;  /* 0x000000f7001b7202 */ /* 0x000fe40000000f00 */
[----:B-1----:R-:W-:Y:S02]  /*f7c0*/  FMNMX.FTZ R6, R25, R3, !PT ;  /* 0x0000000319067209 */ /* 0x002fe40007810000 */
[----:B------:R-:W-:Y:S02]  /*f7d0*/  FSEL R3, R139, -INF , !P2 ;  /* 0xff8000008b037808 */ /* 0x000fe40005000000 */
[----:B------:R-:W-:Y:S02]  /*f7e0*/  FMNMX.FTZ R6, R4, R6, !PT ;  /* 0x0000000604067209 */ /* 0x000fe40007810000 */
[----:B--2---:R-:W-:Y:S02]  /*f7f0*/  FSEL R240, R22, -INF , !P0 ;  /* 0xff80000016f07808 */ /* 0x004fe40004000000 */
[----:B------:R-:W-:-:S02]  /*f800*/  FMNMX.FTZ R6, R3, R6, !PT ;  /* 0x0000000603067209 */ /* 0x000fc40007810000 */
[----:B------:R-:W-:Y:S02]  /*f810*/  FSEL R12, R12, RZ, P3 ;  /* 0x000000ff0c0c7208 */ /* 0x000fe40001800000 */
[----:B------:R-:W-:Y:S02]  /*f820*/  FMNMX.FTZ R7, R133, R6, !PT ;  /* 0x0000000685077209 */ /* 0x000fe40007810000 */
[----:B------:R-:W1:Y:S01]  /*f830*/  SHFL.BFLY PT, R6, R135, 0x1, 0x1f ;  /* 0x0c201f0087067f89 */ /* 0x000e6200000e0000 */
[--C-:B------:R-:W-:Y:S01]  /*f840*/  FFMA.FTZ R11, R11, UR26, -R12.reuse ;  /* 0x0000001a0b0b7c23 */ /* 0x100fe2000801080c */
[----:B------:R-:W-:Y:S01]  /*f850*/  FMNMX.FTZ R0, R238, R7, !PT ;  /* 0x00000007ee007209 */ /* 0x000fe20007810000 */
[--C-:B------:R-:W-:Y:S01]  /*f860*/  FFMA.FTZ R8, R8, UR26, -R12.reuse ;  /* 0x0000001a08087c23 */ /* 0x100fe2000801080c */
[----:B---3--:R-:W-:Y:S01]  /*f870*/  FMNMX.FTZ R134, R134, R2, !PT ;  /* 0x0000000286867209 */ /* 0x008fe20007810000 */
[----:B------:R2:W-:Y:S01]  /*f880*/  MUFU.EX2 R252, R11 ;  /* 0x0000000b00fc7308 */ /* 0x0005e20000000800 */
[----:B------:R-:W-:Y:S01]  /*f890*/  FMNMX.FTZ R0, R240, R0, !PT ;  /* 0x00000000f0007209 */ /* 0x000fe20007810000 */
[--C-:B------:R-:W-:Y:S01]  /*f8a0*/  FFMA.FTZ R10, R10, UR26, -R12.reuse ;  /* 0x0000001a0a0a7c23 */ /* 0x100fe2000801080c */
[----:B------:R-:W-:Y:S01]  /*f8b0*/  MOV R30, R246 ;  /* 0x000000f6001e7202 */ /* 0x000fe20000000f00 */
[----:B------:R-:W3:Y:S01]  /*f8c0*/  SHFL.BFLY PT, R7, R134, 0x1, 0x1f ;  /* 0x0c201f0086077f89 */ /* 0x000ee200000e0000 */
[----:B------:R-:W-:Y:S01]  /*f8d0*/  FMNMX.FTZ R0, R239, R0, !PT ;  /* 0x00000000ef007209 */ /* 0x000fe20007810000 */
[----:B------:R-:W-:Y:S01]  /*f8e0*/  FFMA.FTZ R13, R13, UR26, -R12 ;  /* 0x0000001a0d0d7c23 */ /* 0x000fe2000801080c */
[----:B------:R-:W-:Y:S01]  /*f8f0*/  MOV R172, R245 ;  /* 0x000000f500ac7202 */ /* 0x000fe20000000f00 */
[----:B------:R-:W-:Y:S01]  /*f900*/  MUFU.EX2 R31, R8 ;  /* 0x00000008001f7308 */ /* 0x000fe20000000800 */
[----:B------:R-:W-:Y:S01]  /*f910*/  MOV R173, R244 ;  /* 0x000000f400ad7202 */ /* 0x000fe20000000f00 */
[----:B------:R-:W4:Y:S01]  /*f920*/  SHFL.BFLY PT, R20, R0, 0x2, 0x1f ;  /* 0x0c401f0000147f89 */ /* 0x000f2200000e0000 */
[----:B------:R-:W-:-:S02]  /*f930*/  MOV R184, R30 ;  /* 0x0000001e00b87202 */ /* 0x000fc40000000f00 */
[----:B------:R-:W-:-:S03]  /*f940*/  MOV R185, R27 ;  /* 0x0000001b00b97202 */ /* 0x000fc60000000f00 */
[----:B------:R5:W4:Y:S01]  /*f950*/  MUFU.EX2 R175, R10 ;  /* 0x0000000a00af7308 */ /* 0x000b220000000800 */
[----:B-1----:R-:W-:-:S04]  /*f960*/  FMNMX.FTZ R135, R135, R6, !PT ;  /* 0x0000000687877209 */ /* 0x002fc80007810000 */
[C---:B------:R-:W-:Y:S01]  /*f970*/  FSETP.NEU.FTZ.AND P2, PT, R135.reuse, -INF , PT ;  /* 0xff8000008700780b */ /* 0x040fe20003f5d000 */
[----:B------:R-:W-:Y:S02]  /*f980*/  FMUL.FTZ R2, R135, UR26 ;  /* 0x0000001a87027c20 */ /* 0x000fe40008410000 */
[----:B------:R1:W1:Y:S01]  /*f990*/  MUFU.EX2 R174, R13 ;  /* 0x0000000d00ae7308 */ /* 0x0002620000000800 */
[----:B---3--:R-:W-:Y:S02]  /*f9a0*/  FMNMX.FTZ R134, R134, R7, !PT ;  /* 0x0000000786867209 */ /* 0x008fe40007810000 */
[----:B--2---:R-:W-:Y:S02]  /*f9b0*/  FSEL R11, R2, RZ, P2 ;  /* 0x000000ff020b7208 */ /* 0x004fe40001000000 */
[----:B------:R-:W-:Y:S01]  /*f9c0*/  FSEL R2, R136, RZ, P3 ;  /* 0x000000ff88027208 */ /* 0x000fe20001800000 */
[----:B-----5:R-:W-:Y:S01]  /*f9d0*/  FMUL.FTZ R10, R134, UR26 ;  /* 0x0000001a860a7c20 */ /* 0x020fe20008410000 */
[----:B----4-:R-:W-:Y:S01]  /*f9e0*/  FMNMX.FTZ R0, R0, R20, !PT ;  /* 0x0000001400007209 */ /* 0x010fe20007810000 */
[--C-:B------:R-:W-:Y:S01]  /*f9f0*/  FFMA.FTZ R9, R9, UR26, -R11.reuse ;  /* 0x0000001a09097c23 */ /* 0x100fe2000801080b */
[----:B------:R-:W-:Y:S01]  /*fa00*/  FSETP.NEU.FTZ.AND P1, PT, R134, -INF , PT ;  /* 0xff8000008600780b */ /* 0x000fe20003f3d000 */
[----:B------:R-:W-:Y:S01]  /*fa10*/  FADD.FTZ R2, R242, -R2 ;  /* 0x80000002f2027221 */ /* 0x000fe20000010000 */
[--C-:B------:R-:W-:Y:S01]  /*fa20*/  FFMA.FTZ R17, R17, UR26, -R11.reuse ;  /* 0x0000001a11117c23 */ /* 0x100fe2000801080b */
[----:B------:R-:W2:Y:S01]  /*fa30*/  SHFL.BFLY PT, R137, R0, 0x1, 0x1f ;  /* 0x0c201f0000897f89 */ /* 0x000ea200000e0000 */
[----:B------:R3:W-:Y:S01]  /*fa40*/  MUFU.EX2 R249, R9 ;  /* 0x0000000900f97308 */ /* 0x0007e20000000800 */
[----:B------:R-:W-:Y:S01]  /*fa50*/  FMUL.FTZ R8, R2, UR26 ;  /* 0x0000001a02087c20 */ /* 0x000fe20008410000 */
[----:B------:R-:W-:Y:S01]  /*fa60*/  FSEL R10, R10, RZ, P1 ;  /* 0x000000ff0a0a7208 */ /* 0x000fe20000800000 */
[--C-:B------:R-:W-:Y:S01]  /*fa70*/  FFMA.FTZ R15, R15, UR26, -R11.reuse ;  /* 0x0000001a0f0f7c23 */ /* 0x100fe2000801080b */
[----:B------:R-:W-:Y:S01]  /*fa80*/  FFMA.FTZ R16, R16, UR26, -R11 ;  /* 0x0000001a10107c23 */ /* 0x000fe2000801080b */
[----:B------:R-:W-:Y:S01]  /*fa90*/  MOV R242, R175 ;  /* 0x000000af00f27202 */ /* 0x000fe20000000f00 */
[----:B------:R-:W-:Y:S01]  /*faa0*/  LDSM.16.MT88.4 R20, [R215+0xa000] ;  /* 0x00a00000d714783b */ /* 0x000fe20000004200 */
[--C-:B------:R-:W-:Y:S01]  /*fab0*/  FFMA.FTZ R14, R14, UR26, -R10.reuse ;  /* 0x0000001a0e0e7c23 */ /* 0x100fe2000801080a */
[--C-:B------:R-:W-:Y:S01]  /*fac0*/  FFMA.FTZ R24, R24, UR26, -R10.reuse ;  /* 0x0000001a18187c23 */ /* 0x100fe2000801080a */
[--C-:B------:R-:W-:Y:S01]  /*fad0*/  FFMA.FTZ R18, R18, UR26, -R10.reuse ;  /* 0x0000001a12127c23 */ /* 0x100fe2000801080a */
[--C-:B------:R-:W-:Y:S01]  /*fae0*/  FFMA.FTZ R5, R5, UR26, -R10.reuse ;  /* 0x0000001a05057c23 */ /* 0x100fe2000801080a */
[----:B------:R4:W-:Y:S01]  /*faf0*/  MUFU.EX2 R246, R14 ;  /* 0x0000000e00f67308 */ /* 0x0009e20000000800 */
[----:B-1----:R-:W-:-:S07]  /*fb00*/  FFMA.FTZ R13, R132, UR26, -R10 ;  /* 0x0000001a840d7c23 */ /* 0x002fce000801080a */
[----:B------:R-:W-:Y:S01]  /*fb10*/  MUFU.EX2 R245, R24 ;  /* 0x0000001800f57308 */ /* 0x000fe20000000800 */
[----:B--2---:R-:W-:Y:S02]  /*fb20*/  FMNMX.FTZ R137, R0, R137, !PT ;  /* 0x0000008900897209 */ /* 0x004fe40007810000 */
[----:B------:R-:W-:Y:S02]  /*fb30*/  FSEL R0, R134, RZ, P1 ;  /* 0x000000ff86007208 */ /* 0x000fe40000800000 */
[C---:B------:R-:W-:Y:S01]  /*fb40*/  FSETP.NEU.FTZ.AND P0, PT, R137.reuse, -INF , PT ;  /* 0xff8000008900780b */ /* 0x040fe20003f1d000 */
[----:B---3--:R-:W-:Y:S02]  /*fb50*/  FMUL.FTZ R9, R137, UR26 ;  /* 0x0000001a89097c20 */ /* 0x008fe40008410000 */
[----:B------:R-:W-:Y:S01]  /*fb60*/  MUFU.EX2 R247, R18 ;  /* 0x0000001200f77308 */ /* 0x000fe20000000800 */
[----:B------:R-:W-:Y:S01]  /*fb70*/  FADD.FTZ R2, R237, -R0 ;  /* 0x80000000ed027221 */ /* 0x000fe20000010000 */
[----:B------:R-:W-:-:S02]  /*fb80*/  FSEL R0, R137, RZ, P0 ;  /* 0x000000ff89007208 */ /* 0x000fc40000000000 */
[----:B------:R-:W-:Y:S01]  /*fb90*/  FSEL R9, R9, RZ, P0 ;  /* 0x000000ff09097208 */ /* 0x000fe20000000000 */
[----:B------:R-:W-:Y:S01]  /*fba0*/  FMUL.FTZ R2, R2, UR26 ;  /* 0x0000001a02027c20 */ /* 0x000fe20008410000 */
[----:B------:R-:W-:Y:S01]  /*fbb0*/  MOV R237, R174 ;  /* 0x000000ae00ed7202 */ /* 0x000fe20000000f00 */
[----:B------:R-:W-:Y:S01]  /*fbc0*/  FADD.FTZ R0, R236, -R0 ;  /* 0x80000000ec007221 */ /* 0x000fe20000010000 */
[----:B------:R-:W1:Y:S01]  /*fbd0*/  MUFU.EX2 R180, R5 ;  /* 0x0000000500b47308 */ /* 0x000e620000000800 */
[--C-:B------:R-:W-:Y:S01]  /*fbe0*/  FFMA.FTZ R19, R19, UR26, -R9.reuse ;  /* 0x0000001a13137c23 */ /* 0x100fe20008010809 */
[--C-:B------:R-:W-:Y:S01]  /*fbf0*/  FFMA.FTZ R25, R25, UR26, -R9.reuse ;  /* 0x0000001a19197c23 */ /* 0x100fe20008010809 */
[----:B------:R-:W-:Y:S01]  /*fc00*/  FMUL.FTZ R0, R0, UR26 ;  /* 0x0000001a00007c20 */ /* 0x000fe20008410000 */
[--C-:B------:R-:W-:Y:S01]  /*fc10*/  FFMA.FTZ R4, R4, UR26, -R9.reuse ;  /* 0x0000001a04047c23 */ /* 0x100fe20008010809 */
[----:B------:R-:W-:Y:S01]  /*fc20*/  FFMA.FTZ R3, R3, UR26, -R9 ;  /* 0x0000001a03037c23 */ /* 0x000fe20008010809 */
[----:B------:R-:W-:-:S02]  /*fc30*/  MOV R236, R173 ;  /* 0x000000ad00ec7202 */ /* 0x000fc40000000f00 */
[----:B------:R-:W-:Y:S01]  /*fc40*/  MUFU.EX2 R241, R19 ;  /* 0x0000001300f17308 */ /* 0x000fe20000000800 */
[----:B----4-:R-:W-:-:S07]  /*fc50*/  MOV R14, R184 ;  /* 0x000000b8000e7202 */ /* 0x010fce0000000f00 */
[----:B------:R-:W2:Y:S01]  /*fc60*/  MUFU.EX2 R244, R25 ;  /* 0x0000001900f47308 */ /* 0x000ea20000000800 */
[----:B-1----:R-:W-:-:S07]  /*fc70*/  F2FP.BF16.F32.PACK_AB R6, R180, R247 ;  /* 0x000000f7b406723e */ /* 0x002fce00000010ff */
[----:B------:R1:W-:Y:S08]  /*fc80*/  MUFU.EX2 R139, R4 ;  /* 0x00000004008b7308 */ /* 0x0003f00000000800 */
[----:B------:R-:W3:Y:S01]  /*fc90*/  MUFU.EX2 R138, R3 ;  /* 0x00000003008a7308 */ /* 0x000ee20000000800 */
[----:B--2---:R-:W-:Y:S01]  /*fca0*/  F2FP.BF16.F32.PACK_AB R5, R244, R241 ;  /* 0x000000f1f405723e */ /* 0x004fe200000010ff */
[----:B------:R-:W-:Y:S06]  /*fcb0*/  LDSM.16.MT88.4 R24, [R215+0xb000] ;  /* 0x00b00000d718783b */ /* 0x000fec0000004200 */
[----:B------:R-:W2:Y:S01]  /*fcc0*/  MUFU.EX2 R2, R2 ;  /* 0x0000000200027308 */ /* 0x000ea20000000800 */
[----:B-1----:R-:W-:-:S07]  /*fcd0*/  F2FP.BF16.F32.PACK_AB R4, R245, R246 ;  /* 0x000000f6f504723e */ /* 0x002fce00000010ff */
[----:B------:R-:W1:Y:S01]  /*fce0*/  MUFU.EX2 R0, R0 ;  /* 0x0000000000007308 */ /* 0x000e620000000800 */
[----:B---3--:R-:W-:Y:S02]  /*fcf0*/  F2FP.BF16.F32.PACK_AB R7, R138, R139 ;  /* 0x0000008b8a07723e */ /* 0x008fe400000010ff */
[----:B------:R-:W-:-:S05]  /*fd00*/  FSEL R3, R135, RZ, P2 ;  /* 0x000000ff87037208 */ /* 0x000fca0001000000 */
[----:B------:R3:W-:Y:S01]  /*fd10*/  MUFU.EX2 R250, R15 ;  /* 0x0000000f00fa7308 */ /* 0x0007e20000000800 */
[-C--:B--2---:R-:W-:Y:S01]  /*fd20*/  FMUL.FTZ R40, R40, R2.reuse ;  /* 0x0000000228287220 */ /* 0x084fe20000410000 */
[----:B------:R-:W-:Y:S01]  /*fd30*/  FMUL.FTZ R41, R41, R2 ;  /* 0x0000000229297220 */ /* 0x000fe20000410000 */
[----:B------:R-:W-:Y:S01]  /*fd40*/  FADD.FTZ R3, R243, -R3 ;  /* 0x80000003f3037221 */ /* 0x000fe20000010000 */
[----:B------:R-:W-:Y:S01]  /*fd50*/  MOV R243, R172 ;  /* 0x000000ac00f37202 */ /* 0x000fe20000000f00 */
[----:B------:R-:W-:Y:S01]  /*fd60*/  FMUL.FTZ R140, R140, R2 ;  /* 0x000000028c8c7220 */ /* 0x000fe20000410000 */
[----:B------:R-:W-:Y:S01]  /*fd70*/  LDSM.16.MT88.4 R172, [R217+0xa000] ;  /* 0x00a00000d9ac783b */ /* 0x000fe20000004200 */
[----:B------:R-:W-:Y:S01]  /*fd80*/  FMUL.FTZ R3, R3, UR26 ;  /* 0x0000001a03037c20 */ /* 0x000fe20008410000 */
[----:B------:R-:W-:Y:S01]  /*fd90*/  MUFU.EX2 R248, R17 ;  /* 0x0000001100f87308 */ /* 0x000fe20000000800 */
[-C--:B-1----:R-:W-:Y:S01]  /*fda0*/  FMUL.FTZ R42, R42, R0.reuse ;  /* 0x000000002a2a7220 */ /* 0x082fe20000410000 */
[----:B------:R-:W-:Y:S01]  /*fdb0*/  FMUL.FTZ R43, R43, R0 ;  /* 0x000000002b2b7220 */ /* 0x000fe20000410000 */
[-C--:B------:R-:W-:Y:S01]  /*fdc0*/  FMUL.FTZ R141, R141, R2.reuse ;  /* 0x000000028d8d7220 */ /* 0x080fe20000410000 */
[-C--:B------:R-:W-:Y:S01]  /*fdd0*/  FMUL.FTZ R148, R148, R2.reuse ;  /* 0x0000000294947220 */ /* 0x080fe20000410000 */
[----:B------:R-:W-:Y:S01]  /*fde0*/  FMUL.FTZ R149, R149, R2 ;  /* 0x0000000295957220 */ /* 0x000fe20000410000 */
[-C--:B------:R-:W-:Y:S01]  /*fdf0*/  FMUL.FTZ R142, R142, R0.reuse ;  /* 0x000000008e8e7220 */ /* 0x080fe20000410000 */
[----:B------:R-:W-:Y:S01]  /*fe00*/  FMUL.FTZ R143, R143, R0 ;  /* 0x000000008f8f7220 */ /* 0x000fe20000410000 */
[----:B------:R1:W-:Y:S01]  /*fe10*/  MUFU.EX2 R251, R16 ;  /* 0x0000001000fb7308 */ /* 0x0003e20000000800 */
[----:B---3--:R-:W-:Y:S01]  /*fe20*/  MOV R15, R31 ;  /* 0x0000001f000f7202 */ /* 0x008fe20000000f00 */
[C---:B------:R-:W-:Y:S01]  /*fe30*/  HMMA.16816.F32.BF16 R208, R4.reuse, R32, R40 ;  /* 0x0000002004d0723c */ /* 0x040fe20000041828 */
[----:B------:R-:W-:Y:S01]  /*fe40*/  LDSM.16.MT88.4 R28, [R218+0xb000] ;  /* 0x00b00000da1c783b */ /* 0x000fe20000004200 */
[-C--:B------:R-:W-:Y:S01]  /*fe50*/  FMUL.FTZ R156, R156, R2.reuse ;  /* 0x000000029c9c7220 */ /* 0x080fe20000410000 */
[-C--:B------:R-:W-:Y:S01]  /*fe60*/  FMUL.FTZ R157, R157, R2.reuse ;  /* 0x000000029d9d7220 */ /* 0x080fe20000410000 */
[-C--:B------:R-:W-:Y:S01]  /*fe70*/  FMUL.FTZ R164, R164, R2.reuse ;  /* 0x00000002a4a47220 */ /* 0x080fe20000410000 */
[----:B------:R-:W-:Y:S01]  /*fe80*/  LDSM.16.MT88.4 R40, [R217+0xb000] ;  /* 0x00b00000d928783b */ /* 0x000fe20000004200 */
[----:B------:R-:W2:Y:S01]  /*fe90*/  MUFU.EX2 R8, R8 ;  /* 0x0000000800087308 */ /* 0x000ea20000000800 */
[----:B------:R-:W-:Y:S01]  /*fea0*/  FMUL.FTZ R165, R165, R2 ;  /* 0x00000002a5a57220 */ /* 0x000fe20000410000 */
[-C--:B------:R-:W-:Y:S01]  /*feb0*/  FMUL.FTZ R150, R150, R0.reuse ;  /* 0x0000000096967220 */ /* 0x080fe20000410000 */
[----:B------:R-:W-:Y:S01]  /*fec0*/  FMUL.FTZ R151, R151, R0 ;  /* 0x0000000097977220 */ /* 0x000fe20000410000 */
[----:B------:R-:W-:Y:S01]  /*fed0*/  FMUL.FTZ R44, R44, R2 ;  /* 0x000000022c2c7220 */ /* 0x000fe20000410000 */
[-C--:B------:R-:W-:Y:S01]  /*fee0*/  FMUL.FTZ R158, R158, R0.reuse ;  /* 0x000000009e9e7220 */ /* 0x080fe20000410000 */
[----:B------:R-:W-:Y:S01]  /*fef0*/  FMUL.FTZ R159, R159, R0 ;  /* 0x000000009f9f7220 */ /* 0x000fe20000410000 */
[-C--:B------:R-:W-:Y:S01]  /*ff00*/  FMUL.FTZ R45, R45, R2.reuse ;  /* 0x000000022d2d7220 */ /* 0x080fe20000410000 */
[----:B------:R-:W3:Y:S01]  /*ff10*/  MUFU.EX2 R3, R3 ;  /* 0x0000000300037308 */ /* 0x000ee20000000800 */
[----:B-1----:R-:W1:Y:S01]  /*ff20*/  LDSM.16.MT88.4 R16, [R213+0xa000] ;  /* 0x00a00000d510783b */ /* 0x002e620000004200 */
        /* <DEDUP_REMOVED lines=120> */
[----:B------:R-:W-:Y:S01]  /*106b0*/  FMUL.FTZ R131, R131, R3 ;  /* 0x0000000383837220 */ /* 0x000fe20000410000 */
[----:B------:R-:W-:Y:S01]  /*106c0*/  FFMA.FTZ R0, R236, R0, R241 ;  /* 0x00000000ec007223 */ /* 0x000fe200000100f1 */
[----:B------:R-:W-:Y:S01]  /*106d0*/  HMMA.16816.F32.BF16 R120, R4, R40, R120 ;  /* 0x000000280478723c */ /* 0x000fe20000041878 */
[----:B------:R-:W-:-:S02]  /*106e0*/  FFMA.FTZ R2, R243, R2, R246 ;  /* 0x00000002f3027223 */ /* 0x000fc400000100f6 */
[----:B------:R-:W-:Y:S02]  /*106f0*/  FADD.FTZ R0, R244, R0 ;  /* 0x00000000f4007221 */ /* 0x000fe40000010000 */
[----:B------:R-:W-:Y:S01]  /*10700*/  FADD.FTZ R2, R245, R2 ;  /* 0x00000002f5027221 */ /* 0x000fe20000010000 */
[----:B------:R-:W-:Y:S01]  /*10710*/  HMMA.16816.F32.BF16 R204, R4, R42, R124 ;  /* 0x0000002a04cc723c */ /* 0x000fe2000004187c */
[----:B------:R-:W-:Y:S02]  /*10720*/  FADD.FTZ R0, R139, R0 ;  /* 0x000000008b007221 */ /* 0x000fe40000010000 */
[----:B------:R-:W-:Y:S02]  /*10730*/  FADD.FTZ R2, R247, R2 ;  /* 0x00000002f7027221 */ /* 0x000fe40000010000 */
[----:B------:R-:W-:Y:S02]  /*10740*/  FADD.FTZ R0, R138, R0 ;  /* 0x000000008a007221 */ /* 0x000fe40000010000 */
[----:B------:R-:W-:Y:S01]  /*10750*/  F2FP.BF16.F32.PACK_AB R4, R237, R15 ;  /* 0x0000000fed04723e */ /* 0x000fe200000010ff */
[----:B------:R-:W-:Y:S01]  /*10760*/  FADD.FTZ R2, R180, R2 ;  /* 0x00000002b4027221 */ /* 0x000fe20000010000 */
[----:B------:R-:W-:-:S02]  /*10770*/  F2FP.BF16.F32.PACK_AB R5, R248, R249 ;  /* 0x000000f9f805723e */ /* 0x000fc400000010ff */
[----:B------:R-:W-:Y:S02]  /*10780*/  F2FP.BF16.F32.PACK_AB R6, R242, R252 ;  /* 0x000000fcf206723e */ /* 0x000fe400000010ff */
[----:B------:R-:W-:Y:S02]  /*10790*/  F2FP.BF16.F32.PACK_AB R7, R251, R250 ;  /* 0x000000fafb07723e */ /* 0x000fe400000010ff */
[----:B------:R-:W-:-:S05]  /*107a0*/  MOV R127, R185 ;  /* 0x000000b9007f7202 */ /* 0x000fca0000000f00 */
[C---:B------:R-:W-:Y:S01]  /*107b0*/  HMMA.16816.F32.BF16 R188, R4.reuse, R22, R168 ;  /* 0x0000001604bc723c */ /* 0x040fe200000418a8 */
[----:B------:R1:W2:Y:S01]  /*107c0*/  MUFU.EX2 R22, R13 ;  /* 0x0000000d00167308 */ /* 0x0002a20000000800 */
[----:B------:R-:W-:Y:S04]  /*107d0*/  LDSM.16.MT88.4 R168, [R215+0xa800] ;  /* 0x00a80000d7a8783b */ /* 0x000fe80000004200 */
[C---:B------:R-:W-:Y:S06]  /*107e0*/  HMMA.16816.F32.BF16 R36, R4.reuse, R32, R36 ;  /* 0x000000200424723c */ /* 0x040fec0000041824 */
[----:B------:R-:W-:Y:S01]  /*107f0*/  HMMA.16816.F32.BF16 R184, R4, R34, R48 ;  /* 0x0000002204b8723c */ /* 0x000fe20000041830 */
[----:B------:R-:W-:Y:S01]  /*10800*/  LDSM.16.MT88.4 R48, [R218+0xa800] ;  /* 0x00a80000da30783b */ /* 0x000fe20000004200 */
[----:B-1----:R-:W-:-:S04]  /*10810*/  FFMA.FTZ R13, R201, UR26, -R10 ;  /* 0x0000001ac90d7c23 */ /* 0x002fc8000801080a */
[C---:B------:R-:W-:Y:S01]  /*10820*/  HMMA.16816.F32.BF16 R52, R4.reuse, R172, R52 ;  /* 0x000000ac0434723c */ /* 0x040fe20000041834 */
[----:B------:R-:W-:Y:S01]  /*10830*/  MOV R201, R14 ;  /* 0x0000000e00c97202 */ /* 0x000fe20000000f00 */
[--C-:B------:R-:W-:Y:S01]  /*10840*/  FFMA.FTZ R14, R202, UR26, -R10.reuse ;  /* 0x0000001aca0e7c23 */ /* 0x100fe2000801080a */
[----:B------:R-:W-:Y:S01]  /*10850*/  FFMA.FTZ R10, R203, UR26, -R10 ;  /* 0x0000001acb0a7c23 */ /* 0x000fe2000801080a */
[----:B------:R-:W-:Y:S01]  /*10860*/  MOV R202, R127 ;  /* 0x0000007f00ca7202 */ /* 0x000fe20000000f00 */
[----:B--2---:R-:W-:Y:S01]  /*10870*/  FADD.FTZ R2, R22, R2 ;  /* 0x0000000216027221 */ /* 0x004fe20000010000 */
[----:B------:R-:W-:Y:S01]  /*10880*/  HMMA.16816.F32.BF16 R68, R4, R176, R68 ;  /* 0x000000b00444723c */ /* 0x000fe20000041844 */
[----:B------:R-:W-:Y:S01]  /*10890*/  MOV R203, R15 ;  /* 0x0000000f00cb7202 */ /* 0x000fe20000000f00 */
[----:B------:R-:W-:-:S04]  /*108a0*/  FFMA.FTZ R3, R201, R3, R249 ;  /* 0x00000003c9037223 */ /* 0x000fc800000100f9 */
        /* <DEDUP_REMOVED lines=15> */
[----:B------:R-:W1:Y:S04]  /*109a0*/  LDSM.16.MT88.4 R80, [R213+0xb800] ;  /* 0x00b80000d550783b */ /* 0x000e680000004200 */
[C---:B------:R-:W-:Y:S01]  /*109b0*/  HMMA.16816.F32.BF16 R28, R4.reuse, R30, R112 ;  /* 0x0000001e041c723c */ /* 0x040fe20000041870 */
[----:B------:R2:W-:Y:S01]  /*109c0*/  MUFU.EX2 R16, R10 ;  /* 0x0000000a00107308 */ /* 0x0005e20000000800 */
[--C-:B---3--:R-:W-:Y:S01]  /*109d0*/  FFMA.FTZ R13, R133, UR26, -R9.reuse ;  /* 0x0000001a850d7c23 */ /* 0x108fe20008010809 */
[----:B------:R-:W3:Y:S01]  /*109e0*/  LDSM.16.MT88.4 R112, [R218+0xb800] ;  /* 0x00b80000da70783b */ /* 0x000ee20000004200 */
[C---:B----4-:R-:W-:Y:S01]  /*109f0*/  FADD.FTZ R2, R21.reuse, R2 ;  /* 0x0000000215027221 */ /* 0x050fe20000010000 */
[----:B------:R-:W-:Y:S01]  /*10a00*/  F2FP.BF16.F32.PACK_AB R124, R21, R22 ;  /* 0x00000016157c723e */ /* 0x000fe200000010ff */
[C---:B------:R-:W-:Y:S03]  /*10a10*/  HMMA.16816.F32.BF16 R116, R4.reuse, R40, R116 ;  /* 0x000000280474723c */ /* 0x040fe60000041874 */
[----:B------:R-:W4:Y:S01]  /*10a20*/  MUFU.EX2 R18, R13 ;  /* 0x0000000d00127308 */ /* 0x000f220000000800 */
[----:B------:R-:W-:Y:S01]  /*10a30*/  FADD.FTZ R2, R20, R2 ;  /* 0x0000000214027221 */ /* 0x000fe20000010000 */
[C---:B------:R-:W-:Y:S01]  /*10a40*/  F2FP.BF16.F32.PACK_AB R126, R19.reuse, R20 ;  /* 0x00000014137e723e */ /* 0x040fe200000010ff */
[----:B------:R-:W-:Y:S02]  /*10a50*/  HMMA.16816.F32.BF16 R24, R4, R42, R128 ;  /* 0x0000002a0418723c */ /* 0x000fe40000041880 */
[----:B------:R-:W-:Y:S01]  /*10a60*/  FADD.FTZ R2, R19, R2 ;  /* 0x0000000213027221 */ /* 0x000fe20000010000 */
[----:B--2---:R-:W-:-:S04]  /*10a70*/  FFMA.FTZ R10, R240, UR26, -R9 ;  /* 0x0000001af00a7c23 */ /* 0x004fc80008010809 */
[----:B------:R-:W-:Y:S01]  /*10a80*/  FFMA.FTZ R4, R193, UR26, -R12 ;  /* 0x0000001ac1047c23 */ /* 0x000fe2000801080c */
[----:B------:R-:W-:Y:S01]  /*10a90*/  FFMA.FTZ R9, R239, UR26, -R9 ;  /* 0x0000001aef097c23 */ /* 0x000fe20008010809 */
[----:B------:R-:W-:Y:S01]  /*10aa0*/  FFMA.FTZ R5, R200, UR26, -R11 ;  /* 0x0000001ac8057c23 */ /* 0x000fe2000801080b */
[----:B------:R-:W2:Y:S01]  /*10ab0*/  MUFU.EX2 R17, R10 ;  /* 0x0000000a00117308 */ /* 0x000ea20000000800 */
[----:B------:R-:W-:Y:S01]  /*10ac0*/  FFMA.FTZ R7, R202, R8, R203 ;  /* 0x00000008ca077223 */ /* 0x000fe200000100cb */
[----:B----4-:R-:W-:-:S03]  /*10ad0*/  FADD.FTZ R0, R18, R0 ;  /* 0x0000000012007221 */ /* 0x010fc60000010000 */
[----:B------:R-:W-:Y:S01]  /*10ae0*/  FADD.FTZ R8, R237, R7 ;  /* 0x00000007ed087221 */ /* 0x000fe20000010000 */
[----:B------:R-:W-:Y:S01]  /*10af0*/  FADD.FTZ R7, R248, R3 ;  /* 0x00000003f8077221 */ /* 0x000fe20000010000 */
[----:B------:R-:W-:Y:S01]  /*10b00*/  F2FP.BF16.F32.PACK_AB R125, R16, R18 ;  /* 0x00000012107d723e */ /* 0x000fe200000010ff */
[----:B------:R4:W-:Y:S01]  /*10b10*/  MUFU.EX2 R133, R4 ;  /* 0x0000000400857308 */ /* 0x0009e20000000800 */
[----:B------:R-:W-:Y:S01]  /*10b20*/  FADD.FTZ R3, R252, R8 ;  /* 0x00000008fc037221 */ /* 0x000fe20000010000 */
[----:B------:R-:W-:Y:S01]  /*10b30*/  FADD.FTZ R7, R250, R7 ;  /* 0x00000007fa077221 */ /* 0x000fe20000010000 */
[----:B------:R-:W-:Y:S02]  /*10b40*/  FADD.FTZ R0, R16, R0 ;  /* 0x0000000010007221 */ /* 0x000fe40000010000 */
[----:B------:R-:W-:Y:S01]  /*10b50*/  FADD.FTZ R3, R242, R3 ;  /* 0x00000003f2037221 */ /* 0x000fe20000010000 */
[----:B------:R-:W-:Y:S02]  /*10b60*/  FADD.FTZ R7, R251, R7 ;  /* 0x00000007fb077221 */ /* 0x000fe40000010000 */
[----:B------:R5:W1:Y:S01]  /*10b70*/  MUFU.EX2 R10, R9 ;  /* 0x00000009000a7308 */ /* 0x000a620000000800 */
[----:B--2---:R-:W-:Y:S01]  /*10b80*/  FADD.FTZ R0, R17, R0 ;  /* 0x0000000011007221 */ /* 0x004fe20000010000 */
[----:B----4-:R-:W-:-:S06]  /*10b90*/  FFMA.FTZ R4, R182, UR26, -R12 ;  /* 0x0000001ab6047c23 */ /* 0x010fcc000801080c */
[----:B------:R2:W-:Y:S01]  /*10ba0*/  MUFU.EX2 R132, R4 ;  /* 0x0000000400847308 */ /* 0x0005e20000000800 */
[----:B-----5:R-:W-:Y:S01]  /*10bb0*/  FFMA.FTZ R9, R181, UR26, -R12 ;  /* 0x0000001ab5097c23 */ /* 0x020fe2000801080c */
[C---:B-1----:R-:W-:Y:S01]  /*10bc0*/  F2FP.BF16.F32.PACK_AB R127, R10.reuse, R17 ;  /* 0x000000110a7f723e */ /* 0x042fe200000010ff */
[----:B------:R-:W-:-:S05]  /*10bd0*/  FADD.FTZ R0, R10, R0 ;  /* 0x000000000a007221 */ /* 0x000fca0000010000 */
[----:B------:R-:W1:Y:S01]  /*10be0*/  MUFU.EX2 R181, R9 ;  /* 0x0000000900b57308 */ /* 0x000e620000000800 */
[C---:B------:R-:W-:Y:S07]  /*10bf0*/  HMMA.16816.F32.BF16 R140, R124.reuse, R152, R140 ;  /* 0x000000987c8c723c */ /* 0x040fee000004188c */
[----:B------:R-:W4:Y:S01]  /*10c00*/  MUFU.EX2 R9, R5 ;  /* 0x0000000500097308 */ /* 0x000f220000000800 */
[----:B--2---:R-:W-:Y:S01]  /*10c10*/  FFMA.FTZ R4, R183, UR26, -R12 ;  /* 0x0000001ab7047c23 */ /* 0x004fe2000801080c */
[C---:B------:R-:W-:Y:S01]  /*10c20*/  HMMA.16816.F32.BF16 R148, R124.reuse, R154, R148 ;  /* 0x0000009a7c94723c */ /* 0x040fe20000041894 */
[----:B------:R-:W2:Y:S05]  /*10c30*/  LDSM.16.MT88.4 R12, [R217+0xb800] ;  /* 0x00b80000d90c783b */ /* 0x000eaa0000004200 */
[----:B------:R5:W3:Y:S01]  /*10c40*/  MUFU.EX2 R23, R4 ;  /* 0x0000000400177308 */ /* 0x000ae20000000800 */
[----:B-1----:R-:W-:Y:S01]  /*10c50*/  FADD.FTZ R3, R181, R3 ;  /* 0x00000003b5037221 */ /* 0x002fe20000010000 */
[C---:B------:R-:W-:Y:S01]  /*10c60*/  F2FP.BF16.F32.PACK_AB R128, R133.reuse, R181 ;  /* 0x000000b58580723e */ /* 0x040fe200000010ff */
[----:B------:R-:W-:Y:S02]  /*10c70*/  HMMA.16816.F32.BF16 R156, R124, R168, R156 ;  /* 0x000000a87c9c723c */ /* 0x000fe4000004189c */
[----:B------:R-:W-:Y:S01]  /*10c80*/  FADD.FTZ R3, R133, R3 ;  /* 0x0000000385037221 */ /* 0x000fe20000010000 */
[----:B----4-:R-:W-:-:S03]  /*10c90*/  FADD.FTZ R7, R9, R7 ;  /* 0x0000000709077221 */ /* 0x010fc60000010000 */
[----:B------:R-:W-:Y:S01]  /*10ca0*/  FADD.FTZ R3, R132, R3 ;  /* 0x0000000384037221 */ /* 0x000fe20000010000 */
[----:B------:R-:W-:Y:S01]  /*10cb0*/  HMMA.16816.F32.BF16 R164, R124, R170, R164 ;  /* 0x000000aa7ca4723c */ /* 0x000fe200000418a4 */
[----:B-----5:R-:W-:Y:S01]  /*10cc0*/  FFMA.FTZ R4, R195, UR26, -R11 ;  /* 0x0000001ac3047c23 */ /* 0x020fe2000801080b */
[----:B---3--:R-:W-:-:S04]  /*10cd0*/  F2FP.BF16.F32.PACK_AB R130, R23, R132 ;  /* 0x000000841782723e */ /* 0x008fc800000010ff */
[C---:B------:R-:W-:Y:S01]  /*10ce0*/  HMMA.16816.F32.BF16 R40, R124.reuse, R48, R208 ;  /* 0x000000307c28723c */ /* 0x040fe200000418d0 */
[----:B------:R1:W3:Y:S05]  /*10cf0*/  MUFU.EX2 R6, R4 ;  /* 0x0000000400067308 */ /* 0x0002ea0000000800 */
[C---:B------:R-:W-:Y:S06]  /*10d00*/  HMMA.16816.F32.BF16 R44, R124.reuse, R50, R44 ;  /* 0x000000327c2c723c */ /* 0x040fec000004182c */
[C---:B------:R-:W-:Y:S06]  /*10d10*/  HMMA.16816.F32.BF16 R56, R124.reuse, R64, R56 ;  /* 0x000000407c38723c */ /* 0x040fec0000041838 */
[----:B------:R-:W-:Y:S01]  /*10d20*/  HMMA.16816.F32.BF16 R60, R124, R66, R60 ;  /* 0x000000427c3c723c */ /* 0x000fe2000004183c */
[----:B-1----:R-:W-:Y:S01]  /*10d30*/  FFMA.FTZ R4, R194, UR26, -R11 ;  /* 0x0000001ac2047c23 */ /* 0x002fe2000801080b */
[C---:B---3--:R-:W-:Y:S01]  /*10d40*/  F2FP.BF16.F32.PACK_AB R129, R6.reuse, R9 ;  /* 0x000000090681723e */ /* 0x048fe200000010ff */
[----:B------:R-:W-:-:S02]  /*10d50*/  FADD.FTZ R6, R6, R7 ;  /* 0x0000000706067221 */ /* 0x000fc40000010000 */
[----:B------:R1:W-:Y:S01]  /*10d60*/  MUFU.EX2 R5, R4 ;  /* 0x0000000400057308 */ /* 0x0003e20000000800 */
[C---:B------:R-:W-:Y:S06]  /*10d70*/  HMMA.16816.F32.BF16 R72, R124.reuse, R80, R72 ;  /* 0x000000507c48723c */ /* 0x040fec0000041848 */
[C---:B------:R-:W-:Y:S06]  /*10d80*/  HMMA.16816.F32.BF16 R76, R124.reuse, R82, R76 ;  /* 0x000000527c4c723c */ /* 0x040fec000004184c */
[----:B------:R-:W-:Y:S01]  /*10d90*/  HMMA.16816.F32.BF16 R88, R124, R96, R88 ;  /* 0x000000607c58723c */ /* 0x000fe20000041858 */
[----:B-1----:R-:W-:-:S05]  /*10da0*/  FFMA.FTZ R4, R192, UR26, -R11 ;  /* 0x0000001ac0047c23 */ /* 0x002fca000801080b */
[C---:B------:R-:W-:Y:S01]  /*10db0*/  HMMA.16816.F32.BF16 R92, R124.reuse, R98, R92 ;  /* 0x000000627c5c723c */ /* 0x040fe2000004185c */
[----:B------:R-:W1:Y:S05]  /*10dc0*/  MUFU.EX2 R4, R4 ;  /* 0x0000000400047308 */ /* 0x000e6a0000000800 */
[C---:B------:R-:W-:Y:S06]  /*10dd0*/  HMMA.16816.F32.BF16 R104, R124.reuse, R112, R104 ;  /* 0x000000707c68723c */ /* 0x040fec0000041868 */
[C---:B------:R-:W-:Y:S06]  /*10de0*/  HMMA.16816.F32.BF16 R108, R124.reuse, R114, R108 ;  /* 0x000000727c6c723c */ /* 0x040fec000004186c */
[----:B--2---:R-:W-:Y:S01]  /*10df0*/  HMMA.16816.F32.BF16 R120, R124, R12, R120 ;  /* 0x0000000c7c78723c */ /* 0x004fe20000041878 */
[----:B-1----:R-:W-:Y:S01]  /*10e00*/  F2FP.BF16.F32.PACK_AB R131, R4, R5 ;  /* 0x000000050483723e */ /* 0x002fe200000010ff */
[----:B------:R-:W-:Y:S01]  /*10e10*/  FADD.FTZ R5, R5, R6 ;  /* 0x0000000605057221 */ /* 0x000fe20000010000 */
[----:B------:R-:W-:-:S03]  /*10e20*/  FADD.FTZ R6, R23, R3 ;  /* 0x0000000317067221 */ /* 0x000fc60000010000 */
[----:B------:R-:W-:Y:S01]  /*10e30*/  HMMA.16816.F32.BF16 R124, R124, R14, R204 ;  /* 0x0000000e7c7c723c */ /* 0x000fe200000418cc */
[----:B------:R-:W-:Y:S01]  /*10e40*/  FADD.FTZ R3, R4, R5 ;  /* 0x0000000504037221 */ /* 0x000fe20000010000 */
[----:B------:R1:W-:Y:S04]  /*10e50*/  STL [R1+0xc], R6 ;  /* 0x00000c0601007387 */ /* 0x0003e80000100800 */
        /* <DEDUP_REMOVED lines=20> */
.L_x_2376:
        /* <DEDUP_REMOVED lines=19> */
.L_x_2384:
        /* <DEDUP_REMOVED lines=26> */
.L_x_2382:
[----:B-12---:R-:W2:Y:S01]  /*11270*/  LDL.64 R4, [R1+0x10] ;  /* 0x0000100001047983 */ /* 0x006ea20000100a00 */
[----:B------:R-:W-:Y:S04]  /*11280*/  DEPBAR.LE SB0, 0x0 ;  /* 0x000080000000791a */ /* 0x000fe80000000000 */
[----:B------:R-:W-:Y:S01]  /*11290*/  UIADD3 UR23, UR22, -0x1, URZ ;  /* 0xffffffff16177890 */ /* 0x000fe2000fffe03f */
[----:B------:R-:W-:Y:S03]  /*112a0*/  BAR.SYNC.DEFER_BLOCKING 0x0 ;  /* 0x0000000000007b1d */ /* 0x000fe60000010000 */
[----:B------:R-:W-:Y:S02]  /*112b0*/  USHF.R.S32.HI UR27, URZ, 0x1f, UR23 ;  /* 0x0000001f3f1b7899 */ /* 0x000fe40008011417 */
[----:B------:R-:W-:Y:S01]  /*112c0*/  UIMAD UR26, UR17, UR23, URZ ;  /* 0x00000017111a72a4 */ /* 0x000fe2000f8e023f */
[----:B------:R-:W-:Y:S01]  /*112d0*/  IMAD.U32 R6, RZ, RZ, UR23 ;  /* 0x00000017ff067e24 */ /* 0x000fe2000f8e00ff */
[----:B------:R-:W-:Y:S02]  /*112e0*/  UISETP.GT.AND UP0, UPT, UR23, UR12, UPT ;  /* 0x0000000c1700728c */ /* 0x000fe4000bf04270 */
[----:B------:R-:W-:Y:S01]  /*112f0*/  UIMAD UR26, UR27, UR20, UR26 ;  /* 0x000000141b1a72a4 */ /* 0x000fe2000f8e021a */
[----:B--2---:R-:W-:Y:S01]  /*11300*/  IMAD.WIDE.U32 R6, R6, UR20, R4 ;  /* 0x0000001406067c25 */ /* 0x004fe2000f8e0004 */
[----:B------:R-:W1:Y:S04]  /*11310*/  S2R R2, SR_TID.X ;  /* 0x0000000000027919 */ /* 0x000e680000002100 */
        /* <DEDUP_REMOVED lines=9> */
[----:B------:R-:W-:Y:S07]  /*113b0*/  IADD3.X R7, R5, UR24, RZ, P0, !PT ;  /* 0x0000001805077c10 */ /* 0x000fee00087fe4ff */
[----:B------:R-:W-:Y:S08]  /*113c0*/  LDGSTS.E.BYPASS.LTC128B.128 [R235+0xb000], desc[UR18][R4.64+0x80] ;  /* 0x0b00008004eb7fae */ /* 0x000ff0000b901d52 */
[----:B------:R-:W-:Y:S01]  /*113d0*/  LDGSTS.E.BYPASS.LTC128B.128 [R235+0xa800], desc[UR18][R6.64] ;  /* 0x0a80000006eb7fae */ /* 0x000fe2000b901d52 */
[----:B-1----:R-:W-:Y:S07]  /*113e0*/  IMAD.SHL.U32 R2, R2, 0x2, RZ ;  /* 0x0000000202027824 */ /* 0x002fee00078e00ff */
[----:B------:R1:W-:Y:S01]  /*113f0*/  LDGSTS.E.BYPASS.LTC128B.128 [R235+0xb800], desc[UR18][R6.64+0x80] ;  /* 0x0b80008006eb7fae */ /* 0x0003e2000b901d52 */
[----:B------:R-:W-:Y:S05]  /*11400*/  LOP3.LUT R2, R2, 0x6, RZ, 0xc0, !PT ;  /* 0x0000000602027812 */ /* 0x000fea00078ec0ff */
[----:B------:R-:W-:Y:S02]  /*11410*/  IMAD R0, R0, 0x20, R2 ;  /* 0x0000002000007824 */ /* 0x000fe400078e0202 */
[----:B------:R-:W-:Y:S02]  /*11420*/  LDSM.16.M88.4 R32, [R214] ;  /* 0x00000000d620783b */ /* 0x000fe40000000200 */
[C---:B------:R-:W-:Y:S01]  /*11430*/  VIADD R2, R0.reuse, 0x1 ;  /* 0x0000000100027836 */ /* 0x040fe20000000000 */
[CC--:B------:R-:W-:Y:S02]  /*11440*/  ISETP.GE.AND P5, PT, R0.reuse, R228.reuse, PT ;  /* 0x000000e40000720c */ /* 0x0c0fe40003fa6270 */
[-C--:B------:R-:W-:Y:S02]  /*11450*/  ISETP.GE.AND P1, PT, R0, R227.reuse, PT ;  /* 0x000000e30000720c */ /* 0x080fe40003f26270 */
[C---:B------:R-:W-:Y:S01]  /*11460*/  ISETP.GE.AND P6, PT, R2.reuse, R228, PT ;  /* 0x000000e40200720c */ /* 0x040fe20003fc6270 */
[----:B------:R-:W1:Y:S01]  /*11470*/  LDSM.16.M88.4 R16, [R212+0x8000] ;  /* 0x00800000d410783b */ /* 0x000e620000000200 */
[C---:B------:R-:W-:Y:S02]  /*11480*/  ISETP.GE.AND P2, PT, R2.reuse, R227, PT ;  /* 0x000000e30200720c */ /* 0x040fe40003f46270 */
[C---:B------:R-:W-:Y:S02]  /*11490*/  ISETP.GE.AND P4, PT, R2.reuse, R230, PT ;  /* 0x000000e60200720c */ /* 0x040fe40003f86270 */
[C---:B------:R-:W-:Y:S02]  /*114a0*/  ISETP.GE.AND P3, PT, R2.reuse, R229, PT ;  /* 0x000000e50200720c */ /* 0x040fe40003f66270 */
[C---:B------:R-:W-:Y:S01]  /*114b0*/  ISETP.GE.OR P6, PT, R2.reuse, R232, !P6 ;  /* 0x000000e80200720c */ /* 0x040fe200077c6670 */
[----:B------:R-:W2:Y:S01]  /*114c0*/  LDSM.16.M88.4 R28, [R214+0x2000] ;  /* 0x00200000d61c783b */ /* 0x000ea20000000200 */
[C---:B------:R-:W-:Y:S02]  /*114d0*/  ISETP.GE.OR P2, PT, R2.reuse, R231, !P2 ;  /* 0x000000e70200720c */ /* 0x040fe40005746670 */
[C---:B------:R-:W-:Y:S02]  /*114e0*/  ISETP.GE.OR P4, PT, R2.reuse, R234, !P4 ;  /* 0x000000ea0200720c */ /* 0x040fe40006786670 */
[----:B------:R-:W-:Y:S01]  /*114f0*/  ISETP.GE.OR P3, PT, R2, R233, !P3 ;  /* 0x000000e90200720c */ /* 0x000fe20005f66670 */
[C---:B------:R-:W-:Y:S01]  /*11500*/  VIADD R2, R0.reuse, 0x8 ;  /* 0x0000000800027836 */ /* 0x040fe20000000000 */
[C---:B------:R-:W-:Y:S01]  /*11510*/  ISETP.GE.OR P5, PT, R0.reuse, R232, !P5 ;  /* 0x000000e80000720c */ /* 0x040fe20006fa6670 */
[----:B------:R-:W3:Y:S01]  /*11520*/  LDSM.16.M88.4 R172, [R212+0x8800] ;  /* 0x00880000d4ac783b */ /* 0x000ee20000000200 */
[C---:B------:R-:W-:Y:S02]  /*11530*/  ISETP.GE.OR P1, PT, R0.reuse, R231, !P1 ;  /* 0x000000e70000720c */ /* 0x040fe40004f26670 */
[C---:B------:R-:W-:Y:S04]  /*11540*/  ISETP.GE.AND P0, PT, R0.reuse, R230, PT ;  /* 0x000000e60000720c */ /* 0x040fe80003f06270 */
[----:B------:R-:W-:Y:S01]  /*11550*/  ISETP.GE.OR P0, PT, R0, R234, !P0 ;  /* 0x000000ea0000720c */ /* 0x000fe20004706670 */
        /* <DEDUP_REMOVED lines=11> */
[----:B------:R-:W3:Y:S03]  /*11610*/  LDSM.16.M88.4 R196, [R221+0x8000] ;  /* 0x00800000ddc4783b */ /* 0x000ee60000000200 */
        /* <DEDUP_REMOVED lines=70> */
[-C--:B------:R-:W-:Y:S01]  /*11a80*/  HMMA.16816.F32.BF16 R28, R172, R186.reuse, R28 ;  /* 0x000000baac1c723c */ /* 0x080fe2000004181c */
[----:B------:R-:W3:Y:S01]  /*11a90*/  LDSM.16.M88.4 R172, [R219+0x1800] ;  /* 0x00180000dbac783b */ /* 0x000ee20000000200 */
[----:B------:R-:W-:Y:S04]  /*11aa0*/  DEPBAR.LE SB0, 0x0 ;  /* 0x000080000000791a */ /* 0x000fe80000000000 */
[----:B------:R-:W-:Y:S01]  /*11ab0*/  HMMA.16816.F32.BF16 R32, R204, R186, R32 ;  /* 0x000000bacc20723c */ /* 0x000fe20000041820 */
[----:B------:R-:W-:Y:S05]  /*11ac0*/  BAR.SYNC.DEFER_BLOCKING 0x0 ;  /* 0x0000000000007b1d */ /* 0x000fea0000010000 */
[-C--:B-1----:R-:W-:Y:S06]  /*11ad0*/  HMMA.16816.F32.BF16 R4, R188, R192.reuse, R4 ;  /* 0x000000c0bc04723c */ /* 0x082fec0000041804 */
[C---:B--2---:R-:W-:Y:S06]  /*11ae0*/  HMMA.16816.F32.BF16 R8, R176.reuse, R192, R8 ;  /* 0x000000c0b008723c */ /* 0x044fec0000041808 */
[-C--:B------:R-:W-:Y:S06]  /*11af0*/  HMMA.16816.F32.BF16 R12, R176, R194.reuse, R12 ;  /* 0x000000c2b00c723c */ /* 0x080fec000004180c */
[C---:B------:R-:W-:Y:S06]  /*11b00*/  HMMA.16816.F32.BF16 R16, R188.reuse, R194, R16 ;  /* 0x000000c2bc10723c */ /* 0x040fec0000041810 */
[----:B------:R-:W-:Y:S01]  /*11b10*/  FMUL.FTZ R6, R6, UR21 ;  /* 0x0000001506067c20 */ /* 0x000fe20008410000 */
[----:B------:R-:W-:Y:S01]  /*11b20*/  FMUL.FTZ R5, R5, UR21 ;  /* 0x0000001505057c20 */ /* 0x000fe20008410000 */
[----:B------:R-:W-:Y:S01]  /*11b30*/  FMUL.FTZ R7, R7, UR21 ;  /* 0x0000001507077c20 */ /* 0x000fe20008410000 */
[-C--:B---3--:R-:W-:Y:S03]  /*11b40*/  HMMA.16816.F32.BF16 R20, R188, R172.reuse, R20 ;  /* 0x000000acbc14723c */ /* 0x088fe60000041814 */
[----:B------:R-:W-:Y:S01]  /*11b50*/  MUFU.TANH R6, R6 ;  /* 0x0000000600067308 */ /* 0x000fe20000002400 */
[----:B------:R-:W-:Y:S01]  /*11b60*/  FMUL.FTZ R4, R4, UR21 ;  /* 0x0000001504047c20 */ /* 0x000fe20008410000 */
[----:B------:R-:W-:Y:S01]  /*11b70*/  FMUL.FTZ R11, R11, UR21 ;  /* 0x000000150b0b7c20 */ /* 0x000fe20008410000 */
[----:B------:R-:W-:Y:S01]  /*11b80*/  FMUL.FTZ R8, R8, UR21 ;  /* 0x0000001508087c20 */ /* 0x000fe20008410000 */
[C---:B------:R-:W-:Y:S06]  /*11b90*/  HMMA.16816.F32.BF16 R24, R176.reuse, R172, R24 ;  /* 0x000000acb018723c */ /* 0x040fec0000041818 */
[----:B------:R-:W1:Y:S01]  /*11ba0*/  MUFU.TANH R133, R4 ;  /* 0x0000000400857308 */ /* 0x000e620000002400 */
[----:B------:R-:W-:Y:S01]  /*11bb0*/  FMUL.FTZ R13, R13, UR21 ;  /* 0x000000150d0d7c20 */ /* 0x000fe20008410000 */
[----:B------:R-:W-:Y:S03]  /*11bc0*/  FMUL.FTZ R12, R12, UR21 ;  /* 0x000000150c0c7c20 */ /* 0x000fe60008410000 */
[----:B------:R-:W-:Y:S01]  /*11bd0*/  FMUL.FTZ R16, R16, UR21 ;  /* 0x0000001510107c20 */ /* 0x000fe20008410000 */
[----:B------:R-:W-:Y:S01]  /*11be0*/  FMUL.FTZ R10, R10, UR21 ;  /* 0x000000150a0a7c20 */ /* 0x000fe20008410000 */
[-C--:B------:R-:W-:Y:S03]  /*11bf0*/  HMMA.16816.F32.BF16 R28, R176, R174.reuse, R28 ;  /* 0x000000aeb01c723c */ /* 0x080fe6000004181c */
[----:B------:R-:W-:Y:S01]  /*11c00*/  MUFU.TANH R134, R13 ;  /* 0x0000000d00867308 */ /* 0x000fe20000002400 */
[----:B------:R-:W-:Y:S01]  /*11c10*/  FMUL.FTZ R9, R9, UR21 ;  /* 0x0000001509097c20 */ /* 0x000fe20008410000 */
        /* <DEDUP_REMOVED lines=9> */
[----:B------:R2:W3:Y:S01]  /*11cb0*/  MUFU.TANH R13, R16 ;  /* 0x00000010000d7308 */ /* 0x0004e20000002400 */
[----:B------:R-:W-:Y:S01]  /*11cc0*/  FMUL.FTZ R14, R14, UR21 ;  /* 0x000000150e0e7c20 */ /* 0x000fe20008410000 */
[----:B------:R-:W-:Y:S08]  /*11cd0*/  FMUL.FTZ R25, R25, UR21 ;  /* 0x0000001519197c20 */ /* 0x000ff00008410000 */
[----:B------:R-:W4:Y:S01]  /*11ce0*/  MUFU.TANH R5, R5 ;  /* 0x0000000500057308 */ /* 0x000f220000002400 */
[----:B-1----:R-:W-:Y:S02]  /*11cf0*/  FSEL R11, R133, -INF , !P5 ;  /* 0xff800000850b7808 */ /* 0x002fe40006800000 */
[C---:B------:R-:W-:Y:S01]  /*11d00*/  ISETP.GE.AND P5, PT, R2.reuse, R228, PT ;  /* 0x000000e40200720c */ /* 0x040fe20003fa6270 */
[----:B------:R-:W-:Y:S03]  /*11d10*/  FMUL.FTZ R35, R35, UR21 ;  /* 0x0000001523237c20 */ /* 0x000fe60008410000 */
[----:B------:R-:W-:Y:S03]  /*11d20*/  ISETP.GE.OR P5, PT, R2, R232, !P5 ;  /* 0x000000e80200720c */ /* 0x000fe60006fa6670 */
[----:B------:R-:W1:Y:S01]  /*11d30*/  MUFU.TANH R7, R7 ;  /* 0x0000000700077308 */ /* 0x000e620000002400 */
[----:B--2---:R-:W-:Y:S01]  /*11d40*/  FMUL.FTZ R16, R19, UR21 ;  /* 0x0000001513107c20 */ /* 0x004fe20008410000 */
[----:B---3--:R-:W-:Y:S08]  /*11d50*/  FSEL R13, R13, -INF , !P5 ;  /* 0xff8000000d0d7808 */ /* 0x008ff00006800000 */
[----:B------:R2:W-:Y:S01]  /*11d60*/  MUFU.TANH R137, R12 ;  /* 0x0000000c00897308 */ /* 0x0005e20000002400 */
[----:B----4-:R-:W-:Y:S01]  /*11d70*/  FSEL R133, R5, -INF , !P6 ;  /* 0xff80000005857808 */ /* 0x010fe20007000000 */
[----:B------:R-:W-:Y:S01]  /*11d80*/  VIADD R5, R0, 0x10 ;  /* 0x0000001000057836 */ /* 0x000fe20000000000 */
[C---:B------:R-:W-:Y:S04]  /*11d90*/  ISETP.GE.AND P6, PT, R2.reuse, R230, PT ;  /* 0x000000e60200720c */ /* 0x040fe80003fc6270 */
[C---:B------:R-:W-:Y:S03]  /*11da0*/  ISETP.GE.OR P6, PT, R2.reuse, R234, !P6 ;  /* 0x000000ea0200720c */ /* 0x040fe600077c6670 */
[----:B------:R-:W3:Y:S01]  /*11db0*/  MUFU.TANH R8, R8 ;  /* 0x0000000800087308 */ /* 0x000ee20000002400 */
[----:B-1----:R-:W-:Y:S02]  /*11dc0*/  FSEL R19, R7, -INF , !P2 ;  /* 0xff80000007137808 */ /* 0x002fe40005000000 */
[C---:B------:R-:W-:Y:S02]  /*11dd0*/  ISETP.GE.AND P2, PT, R2.reuse, R229, PT ;  /* 0x000000e50200720c */ /* 0x040fe40003f46270 */
[----:B------:R-:W-:Y:S02]  /*11de0*/  FMNMX.FTZ R7, R11, R3, !PT ;  /* 0x000000030b077209 */ /* 0x000fe40007810000 */
[----:B------:R-:W-:Y:S03]  /*11df0*/  ISETP.GE.OR P2, PT, R2, R233, !P2 ;  /* 0x000000e90200720c */ /* 0x000fe60005746670 */
[----:B------:R3:W-:Y:S01]  /*11e00*/  MUFU.TANH R180, R10 ;  /* 0x0000000a00b47308 */ /* 0x0007e20000002400 */
[----:B--2---:R-:W-:Y:S01]  /*11e10*/  FSEL R12, R6, -INF , !P1 ;  /* 0xff800000060c7808 */ /* 0x004fe20004800000 */
[----:B------:R-:W-:Y:S01]  /*11e20*/  FMUL.FTZ R6, R32, UR21 ;  /* 0x0000001520067c20 */ /* 0x000fe20008410000 */
[C---:B------:R-:W-:Y:S02]  /*11e30*/  ISETP.GE.AND P1, PT, R2.reuse, R227, PT ;  /* 0x000000e30200720c */ /* 0x040fe40003f26270 */
[----:B------:R-:W-:Y:S02]  /*11e40*/  FMNMX.FTZ R7, R133, R7, !PT ;  /* 0x0000000785077209 */ /* 0x000fe40007810000 */
[----:B------:R-:W-:Y:S03]  /*11e50*/  ISETP.GE.OR P1, PT, R2, R231, !P1 ;  /* 0x000000e70200720c */ /* 0x000fe60004f26670 */
[----:B------:R-:W1:Y:S01]  /*11e60*/  MUFU.TANH R9, R9 ;  /* 0x0000000900097308 */ /* 0x000e620000002400 */
[----:B------:R-:W-:Y:S01]  /*11e70*/  VIADD R2, R0, 0x9 ;  /* 0x0000000900027836 */ /* 0x000fe20000000000 */
[----:B------:R-:W-:Y:S04]  /*11e80*/  FMNMX.FTZ R136, R13, R7, !PT ;  /* 0x000000070d887209 */ /* 0x000fe80007810000 */
[----:B------:R-:W-:Y:S04]  /*11e90*/  ISETP.GE.AND P5, PT, R2, R230, PT ;  /* 0x000000e60200720c */ /* 0x000fe80003fa6270 */
[----:B------:R-:W-:Y:S01]  /*11ea0*/  MUFU.TANH R4, R18 ;  /* 0x0000001200047308 */ /* 0x000fe20000002400 */
[----:B---3--:R-:W-:Y:S01]  /*11eb0*/  FSEL R10, R8, -INF , !P0 ;  /* 0xff800000080a7808 */ /* 0x008fe20004000000 */
[----:B------:R-:W-:Y:S01]  /*11ec0*/  FMUL.FTZ R8, R34, UR21 ;  /* 0x0000001522087c20 */ /* 0x000fe20008410000 */
[C---:B------:R-:W-:Y:S02]  /*11ed0*/  ISETP.GE.AND P0, PT, R2.reuse, R228, PT ;  /* 0x000000e40200720c */ /* 0x040fe40003f06270 */
[C---:B------:R-:W-:Y:S02]  /*11ee0*/  ISETP.GE.OR P5, PT, R2.reuse, R234, !P5 ;  /* 0x000000ea0200720c */ /* 0x040fe40006fa6670 */
[C---:B------:R-:W-:Y:S03]  /*11ef0*/  ISETP.GE.OR P0, PT, R2.reuse, R232, !P0 ;  /* 0x000000e80200720c */ /* 0x040fe60004706670 */
[----:B------:R1:W-:Y:S10]  /*11f00*/  MUFU.TANH R189, R20 ;  /* 0x0000001400bd7308 */ /* 0x0003f40000002400 */
[----:B------:R-:W2:Y:S10]  /*11f10*/  MUFU.TANH R18, R17 ;  /* 0x0000001100127308 */ /* 0x000eb40000002400 */
[----:B------:R-:W3:Y:S01]  /*11f20*/  MUFU.TANH R16, R16 ;  /* 0x0000001000107308 */ /* 0x000ee20000002400 */
[----:B-1----:R-:W-:Y:S01]  /*11f30*/  FSEL R20, R9, -INF , !P4 ;  /* 0xff80000009147808 */ /* 0x002fe20006000000 */
[----:B------:R-:W-:Y:S01]  /*11f40*/  FMUL.FTZ R9, R33, UR21 ;  /* 0x0000001521097c20 */ /* 0x000fe20008410000 */
[C---:B------:R-:W-:Y:S04]  /*11f50*/  ISETP.GE.AND P4, PT, R2.reuse, R227, PT ;  /* 0x000000e30200720c */ /* 0x040fe80003f86270 */
[----:B------:R-:W-:Y:S03]  /*11f60*/  ISETP.GE.OR P4, PT, R2, R231, !P4 ;  /* 0x000000e70200720c */ /* 0x000fe60006786670 */
[----:B------:R-:W1:Y:S01]  /*11f70*/  MUFU.TANH R22, R22 ;  /* 0x0000001600167308 */ /* 0x000e620000002400 */
[----:B--2---:R-:W-:Y:S02]  /*11f80*/  FSEL R18, R18, -INF , !P0 ;  /* 0xff80000012127808 */ /* 0x004fe40004000000 */
[C---:B------:R-:W-:Y:S02]  /*11f90*/  ISETP.GE.AND P0, PT, R5.reuse, R228, PT ;  /* 0x000000e40500720c */ /* 0x040fe40003f06270 */
[----:B------:R-:W-:Y:S01]  /*11fa0*/  FSEL R17, R4, -INF , !P1 ;  /* 0xff80000004117808 */ /* 0x000fe20004800000 */
[----:B------:R-:W-:Y:S01]  /*11fb0*/  VIADD R4, R0, 0x11 ;  /* 0x0000001100047836 */ /* 0x000fe20000000000 */
[C---:B------:R-:W-:Y:S03]  /*11fc0*/  ISETP.GE.OR P0, PT, R5.reuse, R232, !P0 ;  /* 0x000000e80500720c */ /* 0x040fe60004706670 */
[----:B------:R-:W2:Y:S01]  /*11fd0*/  MUFU.TANH R190, R21 ;  /* 0x0000001500be7308 */ /* 0x000ea20000002400 */
[----:B---3--:R-:W-:Y:S02]  /*11fe0*/  FSEL R16, R16, -INF , !P4 ;  /* 0xff80000010107808 */ /* 0x008fe40006000000 */
[----:B------:R-:W-:Y:S02]  /*11ff0*/  ISETP.GE.AND P1, PT, R2, R229, PT ;  /* 0x000000e50200720c */ /* 0x000fe40003f26270 */
[----:B------:R-:W-:Y:S02]  /*12000*/  ISETP.GE.AND P4, PT, R5, R227, PT ;  /* 0x000000e30500720c */ /* 0x000fe40003f86270 */
[----:B------:R-:W-:Y:S03]  /*12010*/  FSEL R189, R189, -INF , !P0 ;  /* 0xff800000bdbd7808 */ /* 0x000fe60004000000 */
[----:B------:R-:W3:Y:S01]  /*12020*/  MUFU.TANH R192, R23 ;  /* 0x0000001700c07308 */ /* 0x000ee20000002400 */
[----:B------:R-:W-:Y:S02]  /*12030*/  ISETP.GE.AND P0, PT, R4, R228, PT ;  /* 0x000000e40400720c */ /* 0x000fe40003f06270 */
[----:B------:R-:W-:Y:S01]  /*12040*/  ISETP.GE.OR P1, PT, R2, R233, !P1 ;  /* 0x000000e90200720c */ /* 0x000fe20004f26670 */
[----:B------:R-:W-:Y:S01]  /*12050*/  VIADD R2, R0, 0x18 ;  /* 0x0000001800027836 */ /* 0x000fe20000000000 */
[----:B------:R-:W-:Y:S02]  /*12060*/  ISETP.GE.OR P4, PT, R5, R231, !P4 ;  /* 0x000000e70500720c */ /* 0x000fe40006786670 */
[----:B------:R-:W-:Y:S03]  /*12070*/  ISETP.GE.OR P0, PT, R4, R232, !P0 ;  /* 0x000000e80400720c */ /* 0x000fe60004706670 */
[----:B------:R-:W4:Y:S01]  /*12080*/  MUFU.TANH R6, R6 ;  /* 0x0000000600067308 */ /* 0x000f220000002400 */
[----:B-1----:R-:W-:Y:S02]  /*12090*/  FSEL R191, R22, -INF , !P4 ;  /* 0xff80000016bf7808 */ /* 0x002fe40006000000 */
[----:B------:R-:W-:Y:S02]  /*120a0*/  ISETP.GE.AND P4, PT, R4, R227, PT ;  /* 0x000000e30400720c */ /* 0x000fe40003f86270 */
[----:B--2---:R-:W-:Y:S02]  /*120b0*/  FSEL R190, R190, -INF , !P0 ;  /* 0xff800000bebe7808 */ /* 0x004fe40004000000 */
[----:B------:R-:W-:Y:S03]  /*120c0*/  ISETP.GE.AND P0, PT, R2, R228, PT ;  /* 0x000000e40200720c */ /* 0x000fe60003f06270 */
[----:B------:R-:W1:Y:S01]  /*120d0*/  MUFU.TANH R8, R8 ;  /* 0x0000000800087308 */ /* 0x000e620000002400 */
[----:B------:R-:W-:Y:S02]  /*120e0*/  ISETP.GE.OR P4, PT, R4, R231, !P4 ;  /* 0x000000e70400720c */ /* 0x000fe40006786670 */
[----:B------:R-:W-:Y:S02]  /*120f0*/  ISETP.GE.OR P0, PT, R2, R232, !P0 ;  /* 0x000000e80200720c */ /* 0x000fe40004706670 */
[----:B---3--:R-:W-:Y:S02]  /*12100*/  FSEL R192, R192, -INF , !P4 ;  /* 0xff800000c0c07808 */ /* 0x008fe40006000000 */
[----:B------:R-:W-:Y:S03]  /*12110*/  ISETP.GE.AND P4, PT, R0, R229, PT ;  /* 0x000000e50000720c */ /* 0x000fe60003f86270 */
[----:B------:R2:W-:Y:S01]  /*12120*/  MUFU.TANH R21, R15 ;  /* 0x0000000f00157308 */ /* 0x0005e20000002400 */
[----:B----4-:R-:W-:Y:S02]  /*12130*/  FSEL R196, R6, -INF , !P0 ;  /* 0xff80000006c47808 */ /* 0x010fe40004000000 */
[----:B------:R-:W-:Y:S02]  /*12140*/  ISETP.GE.AND P0, PT, R2, R227, PT ;  /* 0x000000e30200720c */ /* 0x000fe40003f06270 */
[C---:B------:R-:W-:Y:S01]  /*12150*/  ISETP.GE.OR P4, PT, R0.reuse, R233, !P4 ;  /* 0x000000e90000720c */ /* 0x040fe20006786670 */
[----:B------:R-:W-:Y:S01]  /*12160*/  VIADD R0, R0, 0x19 ;  /* 0x0000001900007836 */ /* 0x000fe20000000000 */
[----:B------:R-:W-:Y:S03]  /*12170*/  ISETP.GE.OR P0, PT, R2, R231, !P0 ;  /* 0x000000e70200720c */ /* 0x000fe60004706670 */
[----:B------:R-:W3:Y:S01]  /*12180*/  MUFU.TANH R9, R9 ;  /* 0x0000000900097308 */ /* 0x000ee20000002400 */
[----:B------:R-:W-:Y:S02]  /*12190*/  FMNMX.FTZ R6, R12, R132, !PT ;  /* 0x000000840c067209 */ /* 0x000fe40007810000 */
[----:B-1----:R-:W-:Y:S02]  /*121a0*/  FSEL R197, R8, -INF , !P0 ;  /* 0xff80000008c57808 */ /* 0x002fe40004000000 */
[C---:B------:R-:W-:Y:S02]  /*121b0*/  ISETP.GE.AND P0, PT, R0.reuse, R228, PT ;  /* 0x000000e40000720c */ /* 0x040fe40003f06270 */
[----:B------:R-:W-:Y:S03]  /*121c0*/  FMNMX.FTZ R6, R19, R6, !PT ;  /* 0x0000000613067209 */ /* 0x000fe60007810000 */
[----:B------:R-:W1:Y:S01]  /*121d0*/  MUFU.TANH R35, R35 ;  /* 0x0000002300237308 */ /* 0x000e620000002400 */
[----:B------:R-:W-:Y:S01]  /*121e0*/  ISETP.GE.OR P0, PT, R0, R232, !P0 ;  /* 0x000000e80000720c */ /* 0x000fe20004706670 */
[----:B--2---:R-:W-:Y:S01]  /*121f0*/  FMUL.FTZ R15, R24, UR21 ;  /* 0x00000015180f7c20 */ /* 0x004fe20008410000 */
[----:B------:R-:W-:Y:S02]  /*12200*/  FMNMX.FTZ R6, R17, R6, !PT ;  /* 0x0000000611067209 */ /* 0x000fe40007810000 */
[----:B------:R-:W-:Y:S02]  /*12210*/  FMNMX.FTZ R136, R18, R136, !PT ;  /* 0x0000008812887209 */ /* 0x000fe40007810000 */
[----:B------:R-:W-:Y:S03]  /*12220*/  FMNMX.FTZ R6, R16, R6, !PT ;  /* 0x0000000610067209 */ /* 0x000fe60007810000 */
[----:B------:R2:W4:Y:S01]  /*12230*/  MUFU.TANH R22, R14 ;  /* 0x0000000e00167308 */ /* 0x0005220000002400 */
[----:B---3--:R-:W-:Y:S02]  /*12240*/  FSEL R194, R9, -INF , !P0 ;  /* 0xff80000009c27808 */ /* 0x008fe40004000000 */
[C---:B------:R-:W-:Y:S02]  /*12250*/  ISETP.GE.AND P0, PT, R0.reuse, R227, PT ;  /* 0x000000e30000720c */ /* 0x040fe40003f06270 */
[----:B------:R-:W-:Y:S02]  /*12260*/  FMNMX.FTZ R136, R189, R136, !PT ;  /* 0x00000088bd887209 */ /* 0x000fe40007810000 */
[----:B------:R-:W-:Y:S03]  /*12270*/  ISETP.GE.OR P0, PT, R0, R231, !P0 ;  /* 0x000000e70000720c */ /* 0x000fe60004706670 */
[----:B------:R-:W3:Y:S01]  /*12280*/  MUFU.TANH R15, R15 ;  /* 0x0000000f000f7308 */ /* 0x000ee20000002400 */
[----:B------:R-:W-:Y:S02]  /*12290*/  FMNMX.FTZ R6, R191, R6, !PT ;  /* 0x00000006bf067209 */ /* 0x000fe40007810000 */
[----:B-1----:R-:W-:Y:S02]  /*122a0*/  FSEL R195, R35, -INF , !P0 ;  /* 0xff80000023c37808 */ /* 0x002fe40004000000 */
[----:B------:R-:W-:Y:S02]  /*122b0*/  PLOP3.LUT P0, PT, PT, PT, UP0, 0x80, 0x0 ;  /* 0x000000000000781c */ /* 0x000fe40003f0f008 */
[----:B------:R-:W-:Y:S02]  /*122c0*/  FMNMX.FTZ R136, R190, R136, !PT ;  /* 0x00000088be887209 */ /* 0x000fe40007810000 */
[----:B------:R-:W-:Y:S02]  /*122d0*/  FMNMX.FTZ R6, R192, R6, !PT ;  /* 0x00000006c0067209 */ /* 0x000fe40007810000 */
[----:B------:R-:W-:Y:S02]  /*122e0*/  FMNMX.FTZ R136, R196, R136, !PT ;  /* 0x00000088c4887209 */ /* 0x000fe40007810000 */
[----:B------:R-:W-:Y:S02]  /*122f0*/  FMNMX.FTZ R6, R197, R6, !PT ;  /* 0x00000006c5067209 */ /* 0x000fe40007810000 */
[----:B------:R-:W-:Y:S02]  /*12300*/  FMNMX.FTZ R136, R194, R136, !PT ;  /* 0x00000088c2887209 */ /* 0x000fe40007810000 */
[----:B------:R-:W-:Y:S01]  /*12310*/  FMNMX.FTZ R135, R195, R6, !PT ;  /* 0x00000006c3877209 */ /* 0x000fe20007810000 */
[----:B--234-:R-:W-:Y:S06]  /*12320*/  @P0 BRA `(.L_x_2384) ;  /* 0xffffffec00680947 */ /* 0x01cfec000383ffff */
.L_x_2383:
[----:B------:R-:W2:Y:S01]  /*12330*/  SHFL.BFLY PT, R14, R136, 0x2, 0x1f ;  /* 0x0c401f00880e7f89 */ /* 0x000ea200000e0000 */
[-C--:B------:R-:W-:Y:S01]  /*12340*/  ISETP.GE.AND P0, PT, R5, R230.reuse, PT ;  /* 0x000000e60500720c */ /* 0x080fe20003f06270 */
[----:B------:R-:W-:Y:S01]  /*12350*/  FMUL.FTZ R28, R28, UR21 ;  /* 0x000000151c1c7c20 */ /* 0x000fe20008410000 */
[----:B-1----:R-:W-:Y:S05]  /*12360*/  FSEL R8, R137, -INF , !P6 ;  /* 0xff80000089087808 */ /* 0x002fea0007000000 */
[----:B------:R-:W1:Y:S01]  /*12370*/  SHFL.BFLY PT, R6, R135, 0x2, 0x1f ;  /* 0x0c401f0087067f89 */ /* 0x000e6200000e0000 */
[----:B------:R-:W-:Y:S01]  /*12380*/  FSEL R9, R134, -INF , !P5 ;  /* 0xff80000086097808 */ /* 0x000fe20006800000 */
[----:B------:R-:W3:Y:S01]  /*12390*/  MUFU.TANH R25, R25 ;  /* 0x0000001900197308 */ /* 0x000ee20000002400 */
[----:B------:R-:W-:Y:S01]  /*123a0*/  ISETP.GE.AND P6, PT, R4, R230, PT ;  /* 0x000000e60400720c */ /* 0x000fe20003fc6270 */
[----:B------:R-:W-:Y:S01]  /*123b0*/  FMUL.FTZ R26, R26, UR21 ;  /* 0x000000151a1a7c20 */ /* 0x000fe20008410000 */
[C---:B------:R-:W-:Y:S01]  /*123c0*/  ISETP.GE.AND P5, PT, R4.reuse, R229, PT ;  /* 0x000000e50400720c */ /* 0x040fe20003fa6270 */
[----:B------:R-:W-:Y:S01]  /*123d0*/  FMUL.FTZ R29, R29, UR21 ;  /* 0x000000151d1d7c20 */ /* 0x000fe20008410000 */
[-C--:B------:R-:W-:Y:S01]  /*123e0*/  ISETP.GE.OR P0, PT, R5, R234.reuse, !P0 ;  /* 0x000000ea0500720c */ /* 0x080fe20004706670 */
[----:B------:R-:W-:Y:S01]  /*123f0*/  FMUL.FTZ R27, R27, UR21 ;  /* 0x000000151b1b7c20 */ /* 0x000fe20008410000 */
[C---:B------:R-:W-:Y:S03]  /*12400*/  ISETP.GE.OR P6, PT, R4.reuse, R234, !P6 ;  /* 0x000000ea0400720c */ /* 0x040fe600077c6670 */
[----:B------:R-:W4:Y:S01]  /*12410*/  MUFU.TANH R28, R28 ;  /* 0x0000001c001c7308 */ /* 0x000f220000002400 */
[----:B------:R-:W-:Y:S01]  /*12420*/  ISETP.GE.OR P5, PT, R4, R233, !P5 ;  /* 0x000000e90400720c */ /* 0x000fe20006fa6670 */
[----:B------:R-:W-:Y:S01]  /*12430*/  FMUL.FTZ R30, R30, UR21 ;  /* 0x000000151e1e7c20 */ /* 0x000fe20008410000 */
[----:B------:R-:W-:Y:S01]  /*12440*/  FSEL R193, R15, -INF , !P0 ;  /* 0xff8000000fc17808 */ /* 0x000fe20004000000 */
[----:B------:R-:W-:Y:S01]  /*12450*/  FMUL.FTZ R31, R31, UR21 ;  /* 0x000000151f1f7c20 */ /* 0x000fe20008410000 */
[----:B------:R-:W-:Y:S01]  /*12460*/  FMNMX.FTZ R4, R10, R138, !PT ;  /* 0x0000008a0a047209 */ /* 0x000fe20007810000 */
[----:B------:R-:W-:Y:S01]  /*12470*/  LDSM.16.MT88.4 R184, [R215+0xa000] ;  /* 0x00a00000d7b8783b */ /* 0x000fe20000004200 */
[----:B------:R-:W-:Y:S03]  /*12480*/  FSEL R7, R180, -INF , !P4 ;  /* 0xff800000b4077808 */ /* 0x000fe60006000000 */
[----:B------:R-:W5:Y:S01]  /*12490*/  MUFU.TANH R26, R26 ;  /* 0x0000001a001a7308 */ /* 0x000f620000002400 */
[----:B------:R-:W-:Y:S01]  /*124a0*/  FMNMX.FTZ R4, R20, R4, !PT ;  /* 0x0000000414047209 */ /* 0x000fe20007810000 */
[----:B------:R-:W-:Y:S01]  /*124b0*/  UISETP.GT.AND UP0, UPT, UR23, UR12, UPT ;  /* 0x0000000c1700728c */ /* 0x000fe2000bf04270 */
[C---:B------:R-:W-:Y:S01]  /*124c0*/  ISETP.GE.AND P4, PT, R5.reuse, R229, PT ;  /* 0x000000e50500720c */ /* 0x040fe20003f86270 */
[----:B------:R-:W-:Y:S01]  /*124d0*/  UMOV UR22, UR23 ;  /* 0x0000001700167c82 */ /* 0x000fe20008000000 */
[----:B------:R-:W-:Y:S02]  /*124e0*/  FMNMX.FTZ R4, R8, R4, !PT ;  /* 0x0000000408047209 */ /* 0x000fe40007810000 */
[----:B------:R-:W-:Y:S03]  /*124f0*/  ISETP.GE.OR P4, PT, R5, R233, !P4 ;  /* 0x000000e90500720c */ /* 0x000fe60006786670 */
[----:B------:R-:W5:Y:S01]  /*12500*/  MUFU.TANH R29, R29 ;  /* 0x0000001d001d7308 */ /* 0x000f620000002400 */
[----:B------:R-:W-:Y:S02]  /*12510*/  FSEL R5, R181, -INF , !P3 ;  /* 0xff800000b5057808 */ /* 0x000fe40005800000 */
[----:B------:R-:W-:Y:S02]  /*12520*/  ISETP.GE.AND P0, PT, R2, R230, PT ;  /* 0x000000e60200720c */ /* 0x000fe40003f06270 */
[----:B------:R-:W-:Y:S02]  /*12530*/  FMNMX.FTZ R134, R9, R4, !PT ;  /* 0x0000000409867209 */ /* 0x000fe40007810000 */
[----:B------:R-:W-:Y:S03]  /*12540*/  FSEL R4, R22, -INF , !P2 ;  /* 0xff80000016047808 */ /* 0x000fe60005000000 */
[----:B------:R-:W5:Y:S01]  /*12550*/  MUFU.TANH R27, R27 ;  /* 0x0000001b001b7308 */ /* 0x000f620000002400 */
[----:B------:R-:W-:Y:S02]  /*12560*/  FMNMX.FTZ R134, R193, R134, !PT ;  /* 0x00000086c1867209 */ /* 0x000fe40007810000 */
[----:B------:R-:W-:Y:S07]  /*12570*/  ISETP.GE.OR P0, PT, R2, R234, !P0 ;  /* 0x000000ea0200720c */ /* 0x000fee0004706670 */
[----:B------:R-:W5:Y:S10]  /*12580*/  MUFU.TANH R30, R30 ;  /* 0x0000001e001e7308 */ /* 0x000f740000002400 */
[----:B------:R-:W5:Y:S01]  /*12590*/  MUFU.TANH R31, R31 ;  /* 0x0000001f001f7308 */ /* 0x000f620000002400 */
[----:B--2---:R-:W-:Y:S02]  /*125a0*/  FMNMX.FTZ R136, R136, R14, !PT ;  /* 0x0000000e88887209 */ /* 0x004fe40007810000 */
[----:B------:R-:W-:Y:S02]  /*125b0*/  FMNMX.FTZ R14, R7, R139, !PT ;  /* 0x0000008b070e7209 */ /* 0x000fe40007810000 */
[----:B---3--:R-:W-:Y:S01]  /*125c0*/  FSEL R201, R25, -INF , !P6 ;  /* 0xff80000019c97808 */ /* 0x008fe20007000000 */
[----:B------:R-:W2:Y:S01]  /*125d0*/  SHFL.BFLY PT, R15, R136, 0x1, 0x1f ;  /* 0x0c201f00880f7f89 */ /* 0x000ea200000e0000 */
[----:B------:R-:W-:Y:S02]  /*125e0*/  FMNMX.FTZ R14, R5, R14, !PT ;  /* 0x0000000e050e7209 */ /* 0x000fe40007810000 */
[----:B------:R-:W-:Y:S02]  /*125f0*/  ISETP.GE.AND P6, PT, R0, R230, PT ;  /* 0x000000e60000720c */ /* 0x000fe40003fc6270 */
[----:B-1----:R-:W-:Y:S02]  /*12600*/  FMNMX.FTZ R135, R135, R6, !PT ;  /* 0x0000000687877209 */ /* 0x002fe40007810000 */
[----:B------:R-:W-:Y:S02]  /*12610*/  FSEL R6, R21, -INF , !P1 ;  /* 0xff80000015067808 */ /* 0x000fe40004800000 */
[----:B------:R-:W-:Y:S01]  /*12620*/  FMNMX.FTZ R14, R4, R14, !PT ;  /* 0x0000000e040e7209 */ /* 0x000fe20007810000 */
[----:B------:R-:W1:Y:S01]  /*12630*/  SHFL.BFLY PT, R21, R135, 0x1, 0x1f ;  /* 0x0c201f0087157f89 */ /* 0x000e6200000e0000 */
[----:B----4-:R-:W-:Y:S02]  /*12640*/  FSEL R198, R28, -INF , !P0 ;  /* 0xff8000001cc67808 */ /* 0x010fe40004000000 */
[----:B------:R-:W-:Y:S02]  /*12650*/  FMNMX.FTZ R134, R201, R134, !PT ;  /* 0x00000086c9867209 */ /* 0x000fe40007810000 */
[----:B------:R-:W-:Y:S02]  /*12660*/  ISETP.GE.OR P6, PT, R0, R234, !P6 ;  /* 0x000000ea0000720c */ /* 0x000fe400077c6670 */
[-C--:B------:R-:W-:Y:S02]  /*12670*/  ISETP.GE.AND P0, PT, R2, R229.reuse, PT ;  /* 0x000000e50200720c */ /* 0x080fe40003f06270 */
[----:B-----5:R-:W-:Y:S02]  /*12680*/  FSEL R200, R26, -INF , !P4 ;  /* 0xff8000001ac87808 */ /* 0x020fe40006000000 */
[----:B------:R-:W-:Y:S02]  /*12690*/  FMNMX.FTZ R14, R6, R14, !PT ;  /* 0x0000000e060e7209 */ /* 0x000fe40007810000 */
[----:B------:R-:W-:Y:S02]  /*126a0*/  FSEL R199, R29, -INF , !P6 ;  /* 0xff8000001dc77808 */ /* 0x000fe40007000000 */
[----:B------:R-:W-:Y:S02]  /*126b0*/  FMNMX.FTZ R134, R198, R134, !PT ;  /* 0x00000086c6867209 */ /* 0x000fe40007810000 */
[----:B------:R-:W-:Y:S02]  /*126c0*/  ISETP.GE.AND P1, PT, R0, R229, PT ;  /* 0x000000e50000720c */ /* 0x000fe40003f26270 */
[----:B------:R-:W-:Y:S02]  /*126d0*/  ISETP.GE.OR P0, PT, R2, R233, !P0 ;  /* 0x000000e90200720c */ /* 0x000fe40004706670 */
[----:B--2---:R-:W-:Y:S02]  /*126e0*/  FMNMX.FTZ R136, R136, R15, !PT ;  /* 0x0000000f88887209 */ /* 0x004fe40007810000 */
[----:B------:R-:W-:Y:S02]  /*126f0*/  FSEL R202, R27, -INF , !P5 ;  /* 0xff8000001bca7808 */ /* 0x000fe40006800000 */
[----:B------:R-:W-:Y:S01]  /*12700*/  FMNMX.FTZ R2, R200, R14, !PT ;  /* 0x0000000ec8027209 */ /* 0x000fe20007810000 */
[----:B------:R-:W-:Y:S01]  /*12710*/  FMUL.FTZ R173, R136, UR4 ;  /* 0x0000000488ad7c20 */ /* 0x000fe20008410000 */
[----:B------:R-:W-:Y:S02]  /*12720*/  FMNMX.FTZ R134, R199, R134, !PT ;  /* 0x00000086c7867209 */ /* 0x000fe40007810000 */
[----:B------:R-:W-:Y:S02]  /*12730*/  ISETP.GE.OR P1, PT, R0, R233, !P1 ;  /* 0x000000e90000720c */ /* 0x000fe40004f26670 */
[----:B------:R-:W-:Y:S01]  /*12740*/  FSEL R203, R30, -INF , !P0 ;  /* 0xff8000001ecb7808 */ /* 0x000fe20004000000 */
[----:B------:R-:W2:Y:S01]  /*12750*/  SHFL.BFLY PT, R22, R134, 0x2, 0x1f ;  /* 0x0c401f0086167f89 */ /* 0x000ea200000e0000 */
[----:B------:R-:W-:Y:S02]  /*12760*/  FMNMX.FTZ R0, R202, R2, !PT ;  /* 0x00000002ca007209 */ /* 0x000fe40007810000 */
[----:B------:R-:W-:Y:S02]  /*12770*/  FSETP.NEU.FTZ.AND P3, PT, R136, -INF , PT ;  /* 0xff8000008800780b */ /* 0x000fe40003f7d000 */
[----:B------:R-:W-:Y:S02]  /*12780*/  FMNMX.FTZ R0, R203, R0, !PT ;  /* 0x00000000cb007209 */ /* 0x000fe40007810000 */
[----:B------:R-:W-:Y:S02]  /*12790*/  FSEL R172, R31, -INF , !P1 ;  /* 0xff8000001fac7808 */ /* 0x000fe40004800000 */
[----:B------:R-:W-:Y:S02]  /*127a0*/  FSEL R173, R173, RZ, P3 ;  /* 0x000000ffadad7208 */ /* 0x000fe40001800000 */
[----:B------:R-:W-:Y:S02]  /*127b0*/  FMNMX.FTZ R0, R172, R0, !PT ;  /* 0x00000000ac007209 */ /* 0x000fe40007810000 */
[----:B-1----:R-:W-:Y:S01]  /*127c0*/  FMNMX.FTZ R135, R135, R21, !PT ;  /* 0x0000001587877209 */ /* 0x002fe20007810000 */
[--C-:B------:R-:W-:Y:S01]  /*127d0*/  FFMA.FTZ R11, R11, UR4, -R173.reuse ;  /* 0x000000040b0b7c23 */ /* 0x100fe200080108ad */
[--C-:B------:R-:W-:Y:S01]  /*127e0*/  FFMA.FTZ R133, R133, UR4, -R173.reuse ;  /* 0x0000000485857c23 */ /* 0x100fe200080108ad */
[----:B------:R-:W1:Y:S01]  /*127f0*/  SHFL.BFLY PT, R2, R0, 0x2, 0x1f ;  /* 0x0c401f0000027f89 */ /* 0x000e6200000e0000 */
[C---:B------:R-:W-:Y:S01]  /*12800*/  FSETP.NEU.FTZ.AND P2, PT, R135.reuse, -INF , PT ;  /* 0xff8000008700780b */ /* 0x040fe20003f5d000 */
[----:B------:R3:W-:Y:S01]  /*12810*/  MUFU.EX2 R34, R11 ;  /* 0x0000000b00227308 */ /* 0x0007e20000000800 */
[----:B------:R-:W-:Y:S01]  /*12820*/  FMUL.FTZ R174, R135, UR4 ;  /* 0x0000000487ae7c20 */ /* 0x000fe20008410000 */
[--C-:B------:R-:W-:Y:S01]  /*12830*/  FFMA.FTZ R13, R13, UR4, -R173.reuse ;  /* 0x000000040d0d7c23 */ /* 0x100fe200080108ad */
[----:B------:R-:W-:Y:S01]  /*12840*/  FFMA.FTZ R18, R18, UR4, -R173 ;  /* 0x0000000412127c23 */ /* 0x000fe200080108ad */
[----:B--2---:R-:W-:Y:S06]  /*12850*/  FMNMX.FTZ R134, R134, R22, !PT ;  /* 0x0000001686867209 */ /* 0x004fec0007810000 */
[----:B------:R-:W2:Y:S01]  /*12860*/  MUFU.EX2 R35, R133 ;  /* 0x0000008500237308 */ /* 0x000ea20000000800 */
[----:B------:R-:W-:Y:S05]  /*12870*/  FSEL R174, R174, RZ, P2 ;  /* 0x000000ffaeae7208 */ /* 0x000fea0001000000 */
[--C-:B------:R-:W-:Y:S01]  /*12880*/  FFMA.FTZ R12, R12, UR4, -R174.reuse ;  /* 0x000000040c0c7c23 */ /* 0x100fe200080108ae */
[--C-:B------:R-:W-:Y:S01]  /*12890*/  FFMA.FTZ R19, R19, UR4, -R174.reuse ;  /* 0x0000000413137c23 */ /* 0x100fe200080108ae */
[--C-:B------:R-:W-:Y:S01]  /*128a0*/  FFMA.FTZ R17, R17, UR4, -R174.reuse ;  /* 0x0000000411117c23 */ /* 0x100fe200080108ae */
[----:B---3--:R-:W3:Y:S01]  /*128b0*/  SHFL.BFLY PT, R11, R134, 0x1, 0x1f ;  /* 0x0c201f00860b7f89 */ /* 0x008ee200000e0000 */
[----:B------:R-:W-:Y:S01]  /*128c0*/  FFMA.FTZ R16, R16, UR4, -R174 ;  /* 0x0000000410107c23 */ /* 0x000fe200080108ae */
[----:B------:R-:W-:Y:S01]  /*128d0*/  MUFU.EX2 R252, R12 ;  /* 0x0000000c00fc7308 */ /* 0x000fe20000000800 */
[----:B-1----:R-:W-:Y:S02]  /*128e0*/  FMNMX.FTZ R0, R0, R2, !PT ;  /* 0x0000000200007209 */ /* 0x002fe40007810000 */
[----:B--2---:R-:W-:Y:S03]  /*128f0*/  F2FP.BF16.F32.PACK_AB R176, R35, R34 ;  /* 0x0000002223b0723e */ /* 0x004fe600000010ff */
[----:B------:R-:W1:Y:S04]  /*12900*/  SHFL.BFLY PT, R2, R0, 0x1, 0x1f ;  /* 0x0c201f0000027f89 */ /* 0x000e6800000e0000 */
[----:B------:R-:W2:Y:S10]  /*12910*/  MUFU.EX2 R33, R19 ;  /* 0x0000001300217308 */ /* 0x000eb40000000800 */
[----:B------:R-:W-:Y:S01]  /*12920*/  MUFU.EX2 R24, R13 ;  /* 0x0000000d00187308 */ /* 0x000fe20000000800 */
[----:B---3--:R-:W-:Y:S09]  /*12930*/  FMNMX.FTZ R134, R134, R11, !PT ;  /* 0x0000000b86867209 */ /* 0x008ff20007810000 */
[----:B------:R-:W3:Y:S01]  /*12940*/  MUFU.EX2 R32, R18 ;  /* 0x0000001200207308 */ /* 0x000ee20000000800 */
[C---:B------:R-:W-:Y:S01]  /*12950*/  FSETP.NEU.FTZ.AND P1, PT, R134.reuse, -INF , PT ;  /* 0xff8000008600780b */ /* 0x040fe20003f3d000 */
[----:B------:R-:W-:Y:S01]  /*12960*/  FMUL.FTZ R175, R134, UR4 ;  /* 0x0000000486af7c20 */ /* 0x000fe20008410000 */
[----:B--2---:R-:W-:Y:S04]  /*12970*/  F2FP.BF16.F32.PACK_AB R177, R33, R252 ;  /* 0x000000fc21b1723e */ /* 0x004fe800000010ff */
[----:B------:R-:W-:Y:S03]  /*12980*/  FSEL R175, R175, RZ, P1 ;  /* 0x000000ffafaf7208 */ /* 0x000fe60000800000 */
[----:B------:R-:W-:Y:S01]  /*12990*/  MUFU.EX2 R250, R17 ;  /* 0x0000001100fa7308 */ /* 0x000fe20000000800 */
[----:B-1----:R-:W-:Y:S02]  /*129a0*/  FMNMX.FTZ R137, R0, R2, !PT ;  /* 0x0000000200897209 */ /* 0x002fe40007810000 */
[----:B------:R-:W-:Y:S01]  /*129b0*/  FSEL R0, R136, RZ, P3 ;  /* 0x000000ff88007208 */ /* 0x000fe20001800000 */
[----:B------:R-:W-:Y:S01]  /*129c0*/  FFMA.FTZ R20, R20, UR4, -R175 ;  /* 0x0000000414147c23 */ /* 0x000fe200080108af */
[----:B------:R-:W-:Y:S01]  /*129d0*/  FSEL R2, R135, RZ, P2 ;  /* 0x000000ff87027208 */ /* 0x000fe20001000000 */
[C---:B------:R-:W-:Y:S01]  /*129e0*/  FMUL.FTZ R188, R137.reuse, UR4 ;  /* 0x0000000489bc7c20 */ /* 0x040fe20008410000 */
[----:B------:R-:W-:Y:S01]  /*129f0*/  FSETP.NEU.FTZ.AND P0, PT, R137, -INF , PT ;  /* 0xff8000008900780b */ /* 0x000fe20003f1d000 */
[----:B------:R-:W-:Y:S02]  /*12a00*/  FADD.FTZ R0, -R0, R3 ;  /* 0x0000000300007221 */ /* 0x000fe40000010100 */
[----:B------:R1:W-:Y:S01]  /*12a10*/  MUFU.EX2 R248, R20 ;  /* 0x0000001400f87308 */ /* 0x0003e20000000800 */
[----:B------:R-:W-:Y:S01]  /*12a20*/  FADD.FTZ R2, -R2, R132 ;  /* 0x0000008402027221 */ /* 0x000fe20000010100 */
[----:B------:R-:W-:Y:S01]  /*12a30*/  FSEL R188, R188, RZ, P0 ;  /* 0x000000ffbcbc7208 */ /* 0x000fe20000000000 */
[----:B------:R-:W-:Y:S01]  /*12a40*/  FMUL.FTZ R3, R0, UR4 ;  /* 0x0000000400037c20 */ /* 0x000fe20008410000 */
[----:B------:R-:W-:Y:S01]  /*12a50*/  FSEL R0, R134, RZ, P1 ;  /* 0x000000ff86007208 */ /* 0x000fe20000800000 */
[----:B------:R-:W-:Y:S01]  /*12a60*/  FMUL.FTZ R2, R2, UR4 ;  /* 0x0000000402027c20 */ /* 0x000fe20008410000 */
[--C-:B------:R-:W-:Y:S01]  /*12a70*/  FFMA.FTZ R10, R10, UR4, -R175.reuse ;  /* 0x000000040a0a7c23 */ /* 0x100fe200080108af */
[--C-:B------:R-:W-:Y:S03]  /*12a80*/  FFMA.FTZ R7, R7, UR4, -R188.reuse ;  /* 0x0000000407077c23 */ /* 0x100fe600080108bc */
[----:B------:R2:W4:Y:S01]  /*12a90*/  MUFU.EX2 R133, R3 ;  /* 0x0000000300857308 */ /* 0x0005220000000800 */
[--C-:B------:R-:W-:Y:S01]  /*12aa0*/  FFMA.FTZ R5, R5, UR4, -R188.reuse ;  /* 0x0000000405057c23 */ /* 0x100fe200080108bc */
[--C-:B------:R-:W-:Y:S01]  /*12ab0*/  FFMA.FTZ R4, R4, UR4, -R188.reuse ;  /* 0x0000000404047c23 */ /* 0x100fe200080108bc */
[--C-:B------:R-:W-:Y:S01]  /*12ac0*/  FFMA.FTZ R6, R6, UR4, -R188.reuse ;  /* 0x0000000406067c23 */ /* 0x100fe200080108bc */
[--C-:B------:R-:W-:Y:S01]  /*12ad0*/  FFMA.FTZ R8, R8, UR4, -R175.reuse ;  /* 0x0000000408087c23 */ /* 0x100fe200080108af */
[----:B------:R-:W-:Y:S01]  /*12ae0*/  FFMA.FTZ R9, R9, UR4, -R175 ;  /* 0x0000000409097c23 */ /* 0x000fe200080108af */
[----:B---3--:R-:W-:Y:S01]  /*12af0*/  F2FP.BF16.F32.PACK_AB R178, R32, R24 ;  /* 0x0000001820b2723e */ /* 0x008fe200000010ff */
[----:B------:R-:W-:Y:S03]  /*12b00*/  FFMA.FTZ R172, R172, UR4, -R188 ;  /* 0x00000004acac7c23 */ /* 0x000fe600080108bc */
[----:B------:R3:W5:Y:S01]  /*12b10*/  MUFU.EX2 R132, R2 ;  /* 0x0000000200847308 */ /* 0x0007620000000800 */
[----:B-1----:R-:W1:Y:S09]  /*12b20*/  LDSM.16.MT88.4 R20, [R213+0xa000] ;  /* 0x00a00000d514783b */ /* 0x002e720000004200 */
[----:B------:R-:W5:Y:S01]  /*12b30*/  MUFU.EX2 R251, R16 ;  /* 0x0000001000fb7308 */ /* 0x000f620000000800 */
[----:B--2---:R-:W-:Y:S01]  /*12b40*/  FADD.FTZ R3, -R0, R138 ;  /* 0x0000008a00037221 */ /* 0x004fe20000010100 */
[----:B------:R-:W-:Y:S01]  /*12b50*/  FSEL R0, R137, RZ, P0 ;  /* 0x000000ff89007208 */ /* 0x000fe20000000000 */
[C---:B----4-:R-:W-:Y:S01]  /*12b60*/  FMUL.FTZ R17, R133.reuse, R153 ;  /* 0x0000009985117220 */ /* 0x050fe20000410000 */
[C---:B------:R-:W-:Y:S01]  /*12b70*/  FMUL.FTZ R36, R133.reuse, R36 ;  /* 0x0000002485247220 */ /* 0x040fe20000410000 */
[C---:B------:R-:W-:Y:S01]  /*12b80*/  FMUL.FTZ R37, R133.reuse, R37 ;  /* 0x0000002585257220 */ /* 0x040fe20000410000 */
[----:B------:R-:W-:Y:S01]  /*12b90*/  FMUL.FTZ R48, R133, R48 ;  /* 0x0000003085307220 */ /* 0x000fe20000410000 */
[----:B------:R-:W-:Y:S03]  /*12ba0*/  FADD.FTZ R0, -R0, R139 ;  /* 0x0000008b00007221 */ /* 0x000fe60000010100 */
[----:B------:R2:W-:Y:S01]  /*12bb0*/  MUFU.EX2 R210, R7 ;  /* 0x0000000700d27308 */ /* 0x0005e20000000800 */
[----:B---3--:R-:W-:Y:S01]  /*12bc0*/  FMUL.FTZ R2, R3, UR4 ;  /* 0x0000000403027c20 */ /* 0x008fe20008410000 */
[--C-:B------:R-:W-:Y:S01]  /*12bd0*/  FFMA.FTZ R3, R189, UR4, -R173.reuse ;  /* 0x00000004bd037c23 */ /* 0x100fe200080108ad */
[----:B------:R-:W-:Y:S01]  /*12be0*/  FMUL.FTZ R0, R0, UR4 ;  /* 0x0000000400007c20 */ /* 0x000fe20008410000 */
[C---:B-----5:R-:W-:Y:S01]  /*12bf0*/  FMUL.FTZ R18, R132.reuse, R154 ;  /* 0x0000009a84127220 */ /* 0x060fe20000410000 */
[C---:B------:R-:W-:Y:S01]  /*12c00*/  FMUL.FTZ R19, R132.reuse, R155 ;  /* 0x0000009b84137220 */ /* 0x040fe20000410000 */
[C---:B------:R-:W-:Y:S01]  /*12c10*/  FMUL.FTZ R38, R132.reuse, R38 ;  /* 0x0000002684267220 */ /* 0x040fe20000410000 */
[C---:B------:R-:W-:Y:S03]  /*12c20*/  FMUL.FTZ R39, R132.reuse, R39 ;  /* 0x0000002784277220 */ /* 0x040fe60000410000 */
[----:B------:R3:W4:Y:S01]  /*12c30*/  MUFU.EX2 R211, R5 ;  /* 0x0000000500d37308 */ /* 0x0007220000000800 */
[----:B------:R-:W-:Y:S01]  /*12c40*/  F2FP.BF16.F32.PACK_AB R179, R251, R250 ;  /* 0x000000fafbb3723e */ /* 0x000fe200000010ff */
[C---:B------:R-:W-:Y:S01]  /*12c50*/  FMUL.FTZ R16, R133.reuse, R152 ;  /* 0x0000009885107220 */ /* 0x040fe20000410000 */
[C---:B------:R-:W-:Y:S01]  /*12c60*/  FMUL.FTZ R49, R133.reuse, R49 ;  /* 0x0000003185317220 */ /* 0x040fe20000410000 */
        /* <DEDUP_REMOVED lines=8> */
[C---:B------:R-:W-:Y:S01]  /*12cf0*/  FMUL.FTZ R64, R133.reuse, R64 ;  /* 0x0000004085407220 */ /* 0x040fe20000410000 */
[C---:B------:R-:W-:Y:S01]  /*12d00*/  FMUL.FTZ R65, R133.reuse, R65 ;  /* 0x0000004185417220 */ /* 0x040fe20000410000 */
[C---:B------:R-:W-:Y:S01]  /*12d10*/  FMUL.FTZ R66, R132.reuse, R66 ;  /* 0x0000004284427220 */ /* 0x040fe20000410000 */
[C---:B------:R-:W-:Y:S03]  /*12d20*/  FMUL.FTZ R67, R132.reuse, R67 ;  /* 0x0000004384437220 */ /* 0x040fe60000410000 */
[----:B------:R2:W1:Y:S01]  /*12d30*/  MUFU.EX2 R236, R6 ;  /* 0x0000000600ec7308 */ /* 0x0004620000000800 */
[----:B---3--:R-:W-:Y:S01]  /*12d40*/  FMUL.FTZ R5, R133, R145 ;  /* 0x0000009185057220 */ /* 0x008fe20000410000 */
[----:B----4-:R-:W-:Y:S01]  /*12d50*/  F2FP.BF16.F32.PACK_AB R181, R211, R210 ;  /* 0x000000d2d3b5723e */ /* 0x010fe200000010ff */
[C---:B------:R-:W-:Y:S01]  /*12d60*/  FMUL.FTZ R68, R133.reuse, R68 ;  /* 0x0000004485447220 */ /* 0x040fe20000410000 */
[C---:B------:R-:W-:Y:S01]  /*12d70*/  FMUL.FTZ R69, R133.reuse, R69 ;  /* 0x0000004585457220 */ /* 0x040fe20000410000 */
[C---:B------:R-:W-:Y:S01]  /*12d80*/  FMUL.FTZ R70, R132.reuse, R70 ;  /* 0x0000004684467220 */ /* 0x040fe20000410000 */
[C---:B------:R-:W-:Y:S01]  /*12d90*/  FMUL.FTZ R71, R132.reuse, R71 ;  /* 0x0000004784477220 */ /* 0x040fe20000410000 */
[C---:B------:R-:W-:Y:S03]  /*12da0*/  FMUL.FTZ R80, R133.reuse, R80 ;  /* 0x0000005085507220 */ /* 0x040fe60000410000 */
[----:B------:R-:W3:Y:S01]  /*12db0*/  MUFU.EX2 R249, R10 ;  /* 0x0000000a00f97308 */ /* 0x000ee20000000800 */
[C---:B-----5:R-:W-:Y:S01]  /*12dc0*/  FMUL.FTZ R4, R133.reuse, R144 ;  /* 0x0000009085047220 */ /* 0x060fe20000410000 */
[C---:B------:R-:W-:Y:S01]  /*12dd0*/  FMUL.FTZ R81, R133.reuse, R81 ;  /* 0x0000005185517220 */ /* 0x040fe20000410000 */
[C---:B------:R-:W-:Y:S01]  /*12de0*/  FMUL.FTZ R82, R132.reuse, R82 ;  /* 0x0000005284527220 */ /* 0x040fe20000410000 */
[C---:B------:R-:W-:Y:S01]  /*12df0*/  FMUL.FTZ R83, R132.reuse, R83 ;  /* 0x0000005384537220 */ /* 0x040fe20000410000 */
[C---:B------:R-:W-:Y:S01]  /*12e00*/  FMUL.FTZ R84, R133.reuse, R84 ;  /* 0x0000005485547220 */ /* 0x040fe20000410000 */
[----:B------:R-:W-:Y:S01]  /*12e10*/  FMUL.FTZ R85, R133, R85 ;  /* 0x0000005585557220 */ /* 0x000fe20000410000 */
[C---:B------:R-:W-:Y:S03]  /*12e20*/  FMUL.FTZ R86, R132.reuse, R86 ;  /* 0x0000005684567220 */ /* 0x040fe60000410000 */
[----:B------:R-:W-:Y:S01]  /*12e30*/  MUFU.EX2 R238, R8 ;  /* 0x0000000800ee7308 */ /* 0x000fe20000000800 */
[----:B--2---:R-:W-:Y:S01]  /*12e40*/  FMUL.FTZ R6, R132, R146 ;  /* 0x0000009284067220 */ /* 0x004fe20000410000 */
[----:B-1----:R-:W-:Y:S01]  /*12e50*/  F2FP.BF16.F32.PACK_AB R183, R236, R237 ;  /* 0x000000edecb7723e */ /* 0x002fe200000010ff */
[----:B------:R-:W-:Y:S01]  /*12e60*/  LDSM.16.MT88.4 R144, [R217+0xa000] ;  /* 0x00a00000d990783b */ /* 0x000fe20000004200 */
[--C-:B------:R-:W-:Y:S01]  /*12e70*/  FFMA.FTZ R138, R191, UR4, -R174.reuse ;  /* 0x00000004bf8a7c23 */ /* 0x100fe200080108ae */
[----:B------:R-:W-:Y:S01]  /*12e80*/  FMUL.FTZ R87, R132, R87 ;  /* 0x0000005784577220 */ /* 0x000fe20000410000 */
[C---:B------:R-:W-:Y:S01]  /*12e90*/  FMUL.FTZ R96, R133.reuse, R96 ;  /* 0x0000006085607220 */ /* 0x040fe20000410000 */
[C---:B------:R-:W-:Y:S01]  /*12ea0*/  FMUL.FTZ R97, R133.reuse, R97 ;  /* 0x0000006185617220 */ /* 0x040fe20000410000 */
[-C--:B------:R-:W-:Y:S02]  /*12eb0*/  HMMA.16816.F32.BF16 R4, R176, R20.reuse, R4 ;  /* 0x00000014b004723c */ /* 0x080fe40000041804 */
[----:B------:R-:W1:Y:S01]  /*12ec0*/  MUFU.EX2 R239, R9 ;  /* 0x0000000900ef7308 */ /* 0x000e620000000800 */
[----:B------:R-:W-:Y:S01]  /*12ed0*/  PLOP3.LUT P0, PT, PT, PT, UP0, 0x80, 0x0 ;  /* 0x000000000000781c */ /* 0x000fe20003f0f008 */
[----:B------:R-:W-:Y:S01]  /*12ee0*/  LDSM.16.MT88.4 R152, [R213+0xa800] ;  /* 0x00a80000d598783b */ /* 0x000fe20000004200 */
[----:B---3--:R-:W-:Y:S01]  /*12ef0*/  F2FP.BF16.F32.PACK_AB R180, R248, R249 ;  /* 0x000000f9f8b4723e */ /* 0x008fe200000010ff */
[C---:B------:R-:W-:Y:S01]  /*12f00*/  FMUL.FTZ R98, R132.reuse, R98 ;  /* 0x0000006284627220 */ /* 0x040fe20000410000 */
[C---:B------:R-:W-:Y:S01]  /*12f10*/  FMUL.FTZ R99, R132.reuse, R99 ;  /* 0x0000006384637220 */ /* 0x040fe20000410000 */
[C---:B------:R-:W-:Y:S04]  /*12f20*/  FMUL.FTZ R100, R133.reuse, R100 ;  /* 0x0000006485647220 */ /* 0x040fe80000410000 */
[----:B------:R-:W2:Y:S01]  /*12f30*/  MUFU.EX2 R2, R2 ;  /* 0x0000000200027308 */ /* 0x000ea20000000800 */
[C---:B------:R-:W-:Y:S01]  /*12f40*/  FMUL.FTZ R101, R133.reuse, R101 ;  /* 0x0000006585657220 */ /* 0x040fe20000410000 */
[C---:B------:R-:W-:Y:S01]  /*12f50*/  FMUL.FTZ R102, R132.reuse, R102 ;  /* 0x0000006684667220 */ /* 0x040fe20000410000 */
[C---:B------:R-:W-:Y:S01]  /*12f60*/  FMUL.FTZ R103, R132.reuse, R103 ;  /* 0x0000006784677220 */ /* 0x040fe20000410000 */
[C---:B------:R-:W-:Y:S01]  /*12f70*/  FMUL.FTZ R112, R133.reuse, R112 ;  /* 0x0000007085707220 */ /* 0x040fe20000410000 */
[----:B------:R-:W-:Y:S01]  /*12f80*/  FMUL.FTZ R113, R133, R113 ;  /* 0x0000007185717220 */ /* 0x000fe20000410000 */
[C---:B------:R-:W-:Y:S04]  /*12f90*/  FMUL.FTZ R114, R132.reuse, R114 ;  /* 0x0000007284727220 */ /* 0x040fe80000410000 */
[----:B------:R-:W3:Y:S01]  /*12fa0*/  MUFU.EX2 R0, R0 ;  /* 0x0000000000007308 */ /* 0x000ee20000000800 */
[----:B-1----:R-:W-:Y:S01]  /*12fb0*/  F2FP.BF16.F32.PACK_AB R182, R239, R238 ;  /* 0x000000eeefb6723e */ /* 0x002fe200000010ff */
[C---:B------:R-:W-:Y:S01]  /*12fc0*/  FMUL.FTZ R115, R132.reuse, R115 ;  /* 0x0000007384737220 */ /* 0x040fe20000410000 */
[C---:B------:R-:W-:Y:S01]  /*12fd0*/  FMUL.FTZ R116, R133.reuse, R116 ;  /* 0x0000007485747220 */ /* 0x040fe20000410000 */
[C---:B------:R-:W-:Y:S01]  /*12fe0*/  FMUL.FTZ R117, R133.reuse, R117 ;  /* 0x0000007585757220 */ /* 0x040fe20000410000 */
[C---:B------:R-:W-:Y:S01]  /*12ff0*/  FMUL.FTZ R118, R132.reuse, R118 ;  /* 0x0000007684767220 */ /* 0x040fe20000410000 */
[----:B------:R-:W-:Y:S01]  /*13000*/  FMUL.FTZ R119, R132, R119 ;  /* 0x0000007784777220 */ /* 0x000fe20000410000 */
        /* <DEDUP_REMOVED lines=20> */
[----:B------:R-:W4:Y:S01]  /*13150*/  LDSM.16.MT88.4 R148, [R213+0xb000] ;  /* 0x00b00000d594783b */ /* 0x000f220000004200 */
[----:B-1----:R-:W-:Y:S01]  /*13160*/  FFMA.FTZ R3, R190, UR4, -R173 ;  /* 0x00000004be037c23 */ /* 0x002fe200080108ad */
        /* <DEDUP_REMOVED lines=8> */
[----:B------:R-:W-:Y:S01]  /*131f0*/  MOV R163, R24 ;  /* 0x0000001800a37202 */ /* 0x000fe20000000f00 */
[----:B------:R-:W-:Y:S01]  /*13200*/  FMUL.FTZ R24, R2, R156 ;  /* 0x0000009c02187220 */ /* 0x000fe20000410000 */
[----:B---3--:R-:W-:Y:S01]  /*13210*/  FFMA.FTZ R138, R201, UR4, -R175 ;  /* 0x00000004c98a7c23 */ /* 0x008fe200080108af */
[--C-:B-1----:R-:W-:Y:S01]  /*13220*/  FFMA.FTZ R3, R192, UR4, -R174.reuse ;  /* 0x00000004c0037c23 */ /* 0x102fe200080108ae */
[-C--:B------:R-:W-:Y:S02]  /*13230*/  HMMA.16816.F32.BF16 R20, R176, R184.reuse, R20 ;  /* 0x000000b8b014723c */ /* 0x080fe40000041814 */
[----:B------:R-:W-:Y:S01]  /*13240*/  MUFU.EX2 R209, R138 ;  /* 0x0000008a00d17308 */ /* 0x000fe20000000800 */
[----:B------:R-:W-:Y:S01]  /*13250*/  MOV R160, R35 ;  /* 0x0000002300a07202 */ /* 0x000fe20000000f00 */
[C---:B------:R-:W-:Y:S01]  /*13260*/  FMUL.FTZ R35, R132.reuse, R171 ;  /* 0x000000ab84237220 */ /* 0x040fe20000410000 */
[----:B------:R-:W-:Y:S01]  /*13270*/  MOV R161, R34 ;  /* 0x0000002200a17202 */ /* 0x000fe20000000f00 */
[C---:B------:R-:W-:Y:S06]  /*13280*/  HMMA.16816.F32.BF16 R24, R180.reuse, R184, R24 ;  /* 0x000000b8b418723c */ /* 0x040fec0000041818 */
[----:B------:R1:W3:Y:S01]  /*13290*/  MUFU.EX2 R244, R3 ;  /* 0x0000000300f47308 */ /* 0x0002e20000000800 */
[----:B------:R-:W-:Y:S01]  /*132a0*/  MOV R162, R33 ;  /* 0x0000002100a27202 */ /* 0x000fe20000000f00 */
[-C--:B------:R-:W-:Y:S03]  /*132b0*/  HMMA.16816.F32.BF16 R28, R180, R186.reuse, R28 ;  /* 0x000000bab41c723c */ /* 0x080fe6000004181c */
[----:B------:R-:W-:Y:S01]  /*132c0*/  MOV R156, R32 ;  /* 0x00000020009c7202 */ /* 0x000fe20000000f00 */
[C---:B------:R-:W-:Y:S01]  /*132d0*/  FMUL.FTZ R32, R133.reuse, R168 ;  /* 0x000000a885207220 */ /* 0x040fe20000410000 */
[----:B------:R-:W-:Y:S01]  /*132e0*/  FMUL.FTZ R33, R133, R169 ;  /* 0x000000a985217220 */ /* 0x000fe20000410000 */
[----:B------:R-:W-:Y:S02]  /*132f0*/  FMUL.FTZ R34, R132, R170 ;  /* 0x000000aa84227220 */ /* 0x000fe40000410000 */
[----:B------:R5:W-:Y:S01]  /*13300*/  MUFU.EX2 R138, R172 ;  /* 0x000000ac008a7308 */ /* 0x000be20000000800 */
[----:B------:R-:W-:Y:S02]  /*13310*/  LDSM.16.MT88.4 R168, [R215+0xa800] ;  /* 0x00a80000d7a8783b */ /* 0x000fe40000004200 */
[----:B------:R-:W-:Y:S01]  /*13320*/  FMUL.FTZ R41, R2, R41 ;  /* 0x0000002902297220 */ /* 0x000fe20000410000 */
[C---:B------:R-:W-:Y:S01]  /*13330*/  FMUL.FTZ R42, R0.reuse, R42 ;  /* 0x0000002a002a7220 */ /* 0x040fe20000410000 */
[----:B------:R-:W-:Y:S01]  /*13340*/  FMUL.FTZ R43, R0, R43 ;  /* 0x0000002b002b7220 */ /* 0x000fe20000410000 */
[----:B------:R-:W-:Y:S01]  /*13350*/  FMUL.FTZ R44, R2, R44 ;  /* 0x0000002c022c7220 */ /* 0x000fe20000410000 */
[C---:B------:R-:W-:Y:S02]  /*13360*/  HMMA.16816.F32.BF16 R32, R176.reuse, R186, R32 ;  /* 0x000000bab020723c */ /* 0x040fe40000041820 */
[----:B------:R-:W-:Y:S02]  /*13370*/  LDSM.16.MT88.4 R184, [R218+0xa800] ;  /* 0x00a80000dab8783b */ /* 0x000fe40000004200 */
[--C-:B-1----:R-:W-:Y:S01]  /*13380*/  FFMA.FTZ R3, R196, UR4, -R173.reuse ;  /* 0x00000004c4037c23 */ /* 0x102fe200080108ad */
[----:B------:R-:W-:Y:S01]  /*13390*/  FFMA.FTZ R173, R194, UR4, -R173 ;  /* 0x00000004c2ad7c23 */ /* 0x000fe200080108ad */
[-C--:B--2---:R-:W-:Y:S02]  /*133a0*/  HMMA.16816.F32.BF16 R36, R176, R140.reuse, R36 ;  /* 0x0000008cb024723c */ /* 0x084fe40000041824 */
[----:B------:R1:W-:Y:S03]  /*133b0*/  MUFU.EX2 R242, R3 ;  /* 0x0000000300f27308 */ /* 0x0003e60000000800 */
[----:B------:R-:W-:Y:S01]  /*133c0*/  FMUL.FTZ R45, R2, R45 ;  /* 0x0000002d022d7220 */ /* 0x000fe20000410000 */
[C---:B------:R-:W-:Y:S06]  /*133d0*/  HMMA.16816.F32.BF16 R40, R180.reuse, R140, R40 ;  /* 0x0000008cb428723c */ /* 0x040fec0000041828 */
[----:B------:R-:W2:Y:S01]  /*133e0*/  MUFU.EX2 R243, R173 ;  /* 0x000000ad00f37308 */ /* 0x000ea20000000800 */
[C---:B------:R-:W-:Y:S01]  /*133f0*/  FMUL.FTZ R46, R0.reuse, R46 ;  /* 0x0000002e002e7220 */ /* 0x040fe20000410000 */
[----:B------:R-:W-:Y:S03]  /*13400*/  FMUL.FTZ R47, R0, R47 ;  /* 0x0000002f002f7220 */ /* 0x000fe60000410000 */
[----:B-----5:R-:W-:Y:S01]  /*13410*/  F2FP.BF16.F32.PACK_AB R172, R246, R247 ;  /* 0x000000f7f6ac723e */ /* 0x020fe200000010ff */
[C---:B------:R-:W-:Y:S01]  /*13420*/  FMUL.FTZ R56, R2.reuse, R56 ;  /* 0x0000003802387220 */ /* 0x040fe20000410000 */
[----:B------:R-:W-:Y:S01]  /*13430*/  FMUL.FTZ R57, R2, R57 ;  /* 0x0000003902397220 */ /* 0x000fe20000410000 */
[C---:B------:R-:W-:Y:S01]  /*13440*/  FMUL.FTZ R58, R0.reuse, R58 ;  /* 0x0000003a003a7220 */ /* 0x040fe20000410000 */
[-C--:B------:R-:W-:Y:S03]  /*13450*/  HMMA.16816.F32.BF16 R44, R180, R142.reuse, R44 ;  /* 0x0000008eb42c723c */ /* 0x080fe6000004182c */
[--C-:B-1----:R-:W-:Y:S01]  /*13460*/  FFMA.FTZ R3, R197, UR4, -R174.reuse ;  /* 0x00000004c5037c23 */ /* 0x102fe200080108ae */
[----:B------:R-:W-:Y:S01]  /*13470*/  FFMA.FTZ R174, R195, UR4, -R174 ;  /* 0x00000004c3ae7c23 */ /* 0x000fe200080108ae */
[----:B------:R-:W-:Y:S01]  /*13480*/  FMUL.FTZ R59, R0, R59 ;  /* 0x0000003b003b7220 */ /* 0x000fe20000410000 */
[C---:B------:R-:W-:Y:S01]  /*13490*/  HMMA.16816.F32.BF16 R48, R176.reuse, R142, R48 ;  /* 0x0000008eb030723c */ /* 0x040fe20000041830 */
[----:B------:R-:W1:Y:S01]  /*134a0*/  LDSM.16.MT88.4 R140, [R215+0xb000] ;  /* 0x00b00000d78c783b */ /* 0x000e620000004200 */
[----:B------:R5:W-:Y:S03]  /*134b0*/  MUFU.EX2 R240, R3 ;  /* 0x0000000300f07308 */ /* 0x000be60000000800 */
[C---:B------:R-:W-:Y:S01]  /*134c0*/  FMUL.FTZ R60, R2.reuse, R60 ;  /* 0x0000003c023c7220 */ /* 0x040fe20000410000 */
[-C--:B------:R-:W-:Y:S06]  /*134d0*/  HMMA.16816.F32.BF16 R52, R176, R144.reuse, R52 ;  /* 0x00000090b034723c */ /* 0x080fec0000041834 */
[----:B------:R-:W2:Y:S01]  /*134e0*/  MUFU.EX2 R241, R174 ;  /* 0x000000ae00f17308 */ /* 0x000ea20000000800 */
[----:B------:R-:W-:Y:S01]  /*134f0*/  FMUL.FTZ R61, R2, R61 ;  /* 0x0000003d023d7220 */ /* 0x000fe20000410000 */
[C---:B------:R-:W-:Y:S04]  /*13500*/  HMMA.16816.F32.BF16 R56, R180.reuse, R144, R56 ;  /* 0x00000090b438723c */ /* 0x040fe80000041838 */
[C---:B------:R-:W-:Y:S01]  /*13510*/  FMUL.FTZ R62, R0.reuse, R62 ;  /* 0x0000003e003e7220 */ /* 0x040fe20000410000 */
[----:B------:R-:W-:Y:S01]  /*13520*/  FMUL.FTZ R63, R0, R63 ;  /* 0x0000003f003f7220 */ /* 0x000fe20000410000 */
[--C-:B-----5:R-:W-:Y:S01]  /*13530*/  FFMA.FTZ R3, R193, UR4, -R175.reuse ;  /* 0x00000004c1037c23 */ /* 0x120fe200080108af */
        /* <DEDUP_REMOVED lines=15> */
[--C-:B-----5:R-:W-:Y:S01]  /*13630*/  FFMA.FTZ R3, R198, UR4, -R175.reuse ;  /* 0x00000004c6037c23 */ /* 0x120fe200080108af */
[----:B------:R-:W-:Y:S01]  /*13640*/  FFMA.FTZ R175, R199, UR4, -R175 ;  /* 0x00000004c7af7c23 */ /* 0x000fe200080108af */
[C---:B------:R-:W-:Y:S01]  /*13650*/  FMUL.FTZ R88, R2.reuse, R88 ;  /* 0x0000005802587220 */ /* 0x040fe20000410000 */
[----:B------:R-:W-:Y:S01]  /*13660*/  LDSM.16.MT88.4 R196, [R218+0xb800] ;  /* 0x00b80000dac4783b */ /* 0x000fe20000004200 */
[----:B------:R4:W-:Y:S01]  /*13670*/  MUFU.EX2 R207, R3 ;  /* 0x0000000300cf7308 */ /* 0x0009e20000000800 */
[----:B------:R-:W-:Y:S01]  /*13680*/  FMUL.FTZ R89, R2, R89 ;  /* 0x0000005902597220 */ /* 0x000fe20000410000 */
[-C--:B------:R-:W-:Y:S03]  /*13690*/  HMMA.16816.F32.BF16 R76, R180, R150.reuse, R76 ;  /* 0x00000096b44c723c */ /* 0x080fe6000004184c */
[C---:B------:R-:W-:Y:S01]  /*136a0*/  FMUL.FTZ R90, R0.reuse, R90 ;  /* 0x0000005a005a7220 */ /* 0x040fe20000410000 */
[----:B------:R-:W-:Y:S01]  /*136b0*/  FMUL.FTZ R91, R0, R91 ;  /* 0x0000005b005b7220 */ /* 0x000fe20000410000 */
[C---:B------:R-:W-:Y:S01]  /*136c0*/  FMUL.FTZ R92, R2.reuse, R92 ;  /* 0x0000005c025c7220 */ /* 0x040fe20000410000 */
[C---:B------:R-:W-:Y:S02]  /*136d0*/  HMMA.16816.F32.BF16 R80, R176.reuse, R150, R80 ;  /* 0x00000096b050723c */ /* 0x040fe40000041850 */
[----:B------:R-:W5:Y:S03]  /*136e0*/  MUFU.EX2 R206, R175 ;  /* 0x000000af00ce7308 */ /* 0x000f660000000800 */
[----:B------:R-:W-:Y:S01]  /*136f0*/  FMUL.FTZ R93, R2, R93 ;  /* 0x0000005d025d7220 */ /* 0x000fe20000410000 */
[-C--:B-1----:R-:W-:Y:S05]  /*13700*/  HMMA.16816.F32.BF16 R84, R176, R140.reuse, R84 ;  /* 0x0000008cb054723c */ /* 0x082fea0000041854 */
[C---:B------:R-:W-:Y:S01]  /*13710*/  FMUL.FTZ R94, R0.reuse, R94 ;  /* 0x0000005e005e7220 */ /* 0x040fe20000410000 */
[C---:B------:R-:W-:Y:S05]  /*13720*/  HMMA.16816.F32.BF16 R88, R180.reuse, R140, R88 ;  /* 0x0000008cb458723c */ /* 0x040fea0000041858 */
[----:B------:R-:W-:Y:S01]  /*13730*/  FMUL.FTZ R95, R0, R95 ;  /* 0x0000005f005f7220 */ /* 0x000fe20000410000 */
[--C-:B----4-:R-:W-:Y:S01]  /*13740*/  FFMA.FTZ R3, R200, UR4, -R188.reuse ;  /* 0x00000004c8037c23 */ /* 0x110fe200080108bc */
[C---:B------:R-:W-:Y:S01]  /*13750*/  FMUL.FTZ R104, R2.reuse, R104 ;  /* 0x0000006802687220 */ /* 0x040fe20000410000 */
[----:B------:R-:W-:Y:S02]  /*13760*/  FMUL.FTZ R105, R2, R105 ;  /* 0x0000006902697220 */ /* 0x000fe40000410000 */
[----:B------:R1:W-:Y:S01]  /*13770*/  MUFU.EX2 R205, R3 ;  /* 0x0000000300cd7308 */ /* 0x0003e20000000800 */
[C---:B------:R-:W-:Y:S01]  /*13780*/  FMUL.FTZ R106, R0.reuse, R106 ;  /* 0x0000006a006a7220 */ /* 0x040fe20000410000 */
[-C--:B------:R-:W-:Y:S03]  /*13790*/  HMMA.16816.F32.BF16 R92, R180, R142.reuse, R92 ;  /* 0x0000008eb45c723c */ /* 0x080fe6000004185c */
[----:B------:R-:W-:Y:S01]  /*137a0*/  FMUL.FTZ R107, R0, R107 ;  /* 0x0000006b006b7220 */ /* 0x000fe20000410000 */
[C---:B------:R-:W-:Y:S01]  /*137b0*/  FMUL.FTZ R108, R2.reuse, R108 ;  /* 0x0000006c026c7220 */ /* 0x040fe20000410000 */
[----:B------:R-:W-:Y:S01]  /*137c0*/  FMUL.FTZ R109, R2, R109 ;  /* 0x0000006d026d7220 */ /* 0x000fe20000410000 */
[C---:B------:R-:W-:Y:S01]  /*137d0*/  HMMA.16816.F32.BF16 R96, R176.reuse, R142, R96 ;  /* 0x0000008eb060723c */ /* 0x040fe20000041860 */
[----:B------:R-:W4:Y:S04]  /*137e0*/  LDSM.16.MT88.4 R140, [R217+0xb000] ;  /* 0x00b00000d98c783b */ /* 0x000f280000004200 */
[C---:B------:R-:W-:Y:S01]  /*137f0*/  FMUL.FTZ R110, R0.reuse, R110 ;  /* 0x0000006e006e7220 */ /* 0x040fe20000410000 */
[-C--:B---3--:R-:W-:Y:S05]  /*13800*/  HMMA.16816.F32.BF16 R100, R176, R144.reuse, R100 ;  /* 0x00000090b064723c */ /* 0x088fea0000041864 */
[----:B------:R-:W-:Y:S01]  /*13810*/  FMUL.FTZ R111, R0, R111 ;  /* 0x0000006f006f7220 */ /* 0x000fe20000410000 */
[C---:B------:R-:W-:Y:S05]  /*13820*/  HMMA.16816.F32.BF16 R104, R180.reuse, R144, R104 ;  /* 0x00000090b468723c */ /* 0x040fea0000041868 */
[--C-:B-1----:R-:W-:Y:S01]  /*13830*/  FFMA.FTZ R3, R202, UR4, -R188.reuse ;  /* 0x00000004ca037c23 */ /* 0x102fe200080108bc */
[-C--:B------:R-:W-:Y:S03]  /*13840*/  HMMA.16816.F32.BF16 R108, R180, R146.reuse, R108 ;  /* 0x00000092b46c723c */ /* 0x080fe6000004186c */
[----:B------:R1:W3:Y:S02]  /*13850*/  MUFU.EX2 R139, R3 ;  /* 0x00000003008b7308 */ /* 0x0002e40000000800 */
        /* <DEDUP_REMOVED lines=9> */
[----:B-1----:R-:W-:Y:S01]  /*138f0*/  FFMA.FTZ R3, R203, UR4, -R188 ;  /* 0x00000004cb037c23 */ /* 0x002fe200080108bc */
[----:B------:R-:W-:Y:S01]  /*13900*/  F2FP.BF16.F32.PACK_AB R173, R244, R245 ;  /* 0x000000f5f4ad723e */ /* 0x000fe200000010ff */
[----:B------:R-:W1:Y:S01]  /*13910*/  LDSM.16.MT88.4 R188, [R217+0xa800] ;  /* 0x00a80000d9bc783b */ /* 0x000e620000004200 */
[-C--:B----4-:R-:W-:Y:S01]  /*13920*/  HMMA.16816.F32.BF16 R116, R176, R140.reuse, R116 ;  /* 0x0000008cb074723c */ /* 0x090fe20000041874 */
[----:B------:R4:W3:Y:S02]  /*13930*/  MUFU.EX2 R204, R3 ;  /* 0x0000000300cc7308 */ /* 0x0008e40000000800 */
[----:B--2---:R-:W-:Y:S01]  /*13940*/  F2FP.BF16.F32.PACK_AB R174, R243, R242 ;  /* 0x000000f2f3ae723e */ /* 0x004fe200000010ff */
[----:B------:R-:W-:Y:S01]  /*13950*/  FMUL.FTZ R129, R133, R129 ;  /* 0x0000008185817220 */ /* 0x000fe20000410000 */
[----:B------:R-:W-:Y:S01]  /*13960*/  F2FP.BF16.F32.PACK_AB R175, R241, R240 ;  /* 0x000000f0f1af723e */ /* 0x000fe200000010ff */
[C---:B------:R-:W-:Y:S01]  /*13970*/  HMMA.16816.F32.BF16 R120, R180.reuse, R140, R120 ;  /* 0x0000008cb478723c */ /* 0x040fe20000041878 */
[----:B------:R-:W-:Y:S04]  /*13980*/  LDSM.16.MT88.4 R200, [R217+0xb800] ;  /* 0x00b80000d9c8783b */ /* 0x000fe80000004200 */
[C---:B------:R-:W-:Y:S01]  /*13990*/  FMUL.FTZ R130, R132.reuse, R130 ;  /* 0x0000008284827220 */ /* 0x040fe20000410000 */
[-C--:B------:R-:W-:Y:S03]  /*139a0*/  HMMA.16816.F32.BF16 R124, R180, R142.reuse, R124 ;  /* 0x0000008eb47c723c */ /* 0x080fe6000004187c */
[----:B------:R-:W2:Y:S02]  /*139b0*/  LDSM.16.MT88.4 R180, [R213+0xb800] ;  /* 0x00b80000d5b4783b */ /* 0x000ea40000004200 */
[----:B------:R-:W-:Y:S07]  /*139c0*/  FMUL.FTZ R131, R132, R131 ;  /* 0x0000008384837220 */ /* 0x000fee0000410000 */
[----:B------:R-:W-:Y:S06]  /*139d0*/  HMMA.16816.F32.BF16 R128, R176, R142, R128 ;  /* 0x0000008eb080723c */ /* 0x000fec0000041880 */
[-C--:B------:R-:W-:Y:S01]  /*139e0*/  HMMA.16816.F32.BF16 R144, R172, R152.reuse, R4 ;  /* 0x00000098ac90723c */ /* 0x080fe20000041804 */
[----:B------:R-:W2:Y:S04]  /*139f0*/  LDL.LU R4, [R1+0xc] ;  /* 0x00000c0001047983 */ /* 0x000ea80000300800 */
[----:B------:R-:W-:Y:S01]  /*13a00*/  F2FP.BF16.F32.PACK_AB R176, R209, R208 ;  /* 0x000000d0d1b0723e */ /* 0x000fe200000010ff */
[----:B----4-:R-:W4:Y:S01]  /*13a10*/  LDL.LU R3, [R1+0x8] ;  /* 0x0000080001037983 */ /* 0x010f220000300800 */
[----:B-----5:R-:W-:Y:S04]  /*13a20*/  F2FP.BF16.F32.PACK_AB R178, R206, R207 ;  /* 0x000000cfceb2723e */ /* 0x020fe800000010ff */
[----:B---3--:R-:W-:Y:S02]  /*13a30*/  F2FP.BF16.F32.PACK_AB R177, R139, R205 ;  /* 0x000000cd8bb1723e */ /* 0x008fe400000010ff */
[----:B------:R-:W-:Y:S02]  /*13a40*/  F2FP.BF16.F32.PACK_AB R179, R138, R204 ;  /* 0x000000cc8ab3723e */ /* 0x000fe400000010ff */
[----:B------:R-:W-:Y:S02]  /*13a50*/  MOV R5, R162 ;  /* 0x000000a200057202 */ /* 0x000fe40000000f00 */
[----:B------:R-:W-:Y:S02]  /*13a60*/  MOV R7, R156 ;  /* 0x0000009c00077202 */ /* 0x000fe40000000f00 */
[----:B------:R-:W-:Y:S01]  /*13a70*/  MOV R6, R163 ;  /* 0x000000a300067202 */ /* 0x000fe20000000f00 */
[C---:B------:R-:W-:Y:S01]  /*13a80*/  HMMA.16816.F32.BF16 R140, R176.reuse, R152, R8 ;  /* 0x00000098b08c723c */ /* 0x040fe20000041808 */
[----:B------:R-:W3:Y:S04]  /*13a90*/  LDL.LU R9, [R1+0x4] ;  /* 0x0000040001097983 */ /* 0x000ee80000300800 */
[----:B------:R-:W5:Y:S01]  /*13aa0*/  LDL.LU R8, [R1] ;  /* 0x0000000001087983 */ /* 0x000f620000300800 */
        /* <DEDUP_REMOVED lines=34> */
[----:B----4-:R-:W-:Y:S01]  /*13cd0*/  FFMA.FTZ R3, R132, R3, R252 ;  /* 0x0000000384037223 */ /* 0x010fe200000100fc */
[----:B------:R-:W-:Y:S02]  /*13ce0*/  MOV R132, R135 ;  /* 0x0000008700847202 */ /* 0x000fe40000000f00 */
[----:B------:R-:W-:Y:S01]  /*13cf0*/  FADD.FTZ R6, R6, R4 ;  /* 0x0000000406067221 */ /* 0x000fe20000010000 */
[----:B------:R-:W-:Y:S04]  /*13d00*/  FADD.FTZ R3, R5, R3 ;  /* 0x0000000305037221 */ /* 0x000fe80000010000 */
[----:B------:R-:W-:Y:S01]  /*13d10*/  FADD.FTZ R5, R250, R3 ;  /* 0x00000003fa057221 */ /* 0x000fe20000010000 */
[----:B---3--:R-:W-:Y:S04]  /*13d20*/  FFMA.FTZ R2, R2, R9, R249 ;  /* 0x0000000902027223 */ /* 0x008fe800000100f9 */
[----:B------:R-:W-:Y:S01]  /*13d30*/  FADD.FTZ R2, R248, R2 ;  /* 0x00000002f8027221 */ /* 0x000fe20000010000 */
[----:B-----5:R-:W-:Y:S03]  /*13d40*/  FFMA.FTZ R0, R0, R8, R210 ;  /* 0x0000000800007223 */ /* 0x020fe600000100d2 */
        /* <DEDUP_REMOVED lines=31> */
.L_x_2381:
        /* <DEDUP_REMOVED lines=107> */
.L_x_2385:
        /* <DEDUP_REMOVED lines=24> */
.L_x_2386:
        /* <DEDUP_REMOVED lines=343> */
.L_x_2388:
[----:B------:R-:W-:Y:S05]  /*15ce0*/  BSYNC B0 ;  /* 0x0000000000007941 */ /* 0x000fea0003800000 */
.L_x_2387:
        /* <DEDUP_REMOVED lines=31> */
.L_x_2390:
[----:B------:R-:W-:Y:S05]  /*15ee0*/  BSYNC B0 ;  /* 0x0000000000007941 */ /* 0x000fea0003800000 */
.L_x_2389:
        /* <DEDUP_REMOVED lines=19> */
.L_x_2392:
[----:B------:R-:W-:Y:S05]  /*16020*/  BSYNC B0 ;  /* 0x0000000000007941 */ /* 0x000fea0003800000 */
.L_x_2391:
        /* <DEDUP_REMOVED lines=18> */
.L_x_2394:
[----:B------:R-:W-:Y:S05]  /*16150*/  BSYNC B0 ;  /* 0x0000000000007941 */ /* 0x000fea0003800000 */
.L_x_2393:
        /* <DEDUP_REMOVED lines=18> */
.L_x_2396:
[----:B------:R-:W-:Y:S05]  /*16280*/  BSYNC B0 ;  /* 0x0000000000007941 */ /* 0x000fea0003800000 */
.L_x_2395:
        /* <DEDUP_REMOVED lines=18> */
.L_x_2398:
[----:B------:R-:W-:Y:S05]  /*163b0*/  BSYNC B0 ;  /* 0x0000000000007941 */ /* 0x000fea0003800000 */
.L_x_2397:
        /* <DEDUP_REMOVED lines=18> */
.L_x_2400:
[----:B------:R-:W-:Y:S05]  /*164e0*/  BSYNC B0 ;  /* 0x0000000000007941 */ /* 0x000fea0003800000 */
.L_x_2399:
        /* <DEDUP_REMOVED lines=18> */
.L_x_2402:
[----:B------:R-:W-:Y:S05]  /*16610*/  BSYNC B0 ;  /* 0x0000000000007941 */ /* 0x000fea0003800000 */
.L_x_2401:
        /* <DEDUP_REMOVED lines=16> */
.L_x_2403:
        /* <DEDUP_REMOVED lines=14> */
.L_x_2948:


//--------------------- .text._ZN5flash16flash_fwd_kernelI23Flash_fwd_kernel_traitsILi128ELi128ELi32ELi4ELb0ELb0EN7cutlass10bfloat16_tE19Flash_kernel_traitsILi128ELi128ELi32ELi4ES3_EELb1ELb0ELb1ELb1ELb0ELb0ELb0ELb0EEEvNS_16Flash_fwd_paramsE --------------------------
	.section	.text._ZN5flash16flash_fwd_kernelI23Flash_fwd_kernel_traitsILi128ELi128ELi32ELi4ELb0ELb0EN7cutlass10bfloat16_tE19Flash_kernel_traitsILi128ELi128ELi32ELi4ES3_EELb1ELb0ELb1ELb1ELb0ELb0ELb0ELb0EEEvNS_16Flash_fwd_paramsE,"ax",@progbits
	.align	128
        .global         _ZN5flash16flash_fwd_kernelI23Flash_fwd_kernel_traitsILi128ELi128ELi32ELi4ELb0ELb0EN7cutlass10bfloat16_tE19Flash_kernel_traitsILi128ELi128ELi32ELi4ES3_EELb1ELb0ELb1ELb1ELb0ELb0ELb0ELb0EEEvNS_16Flash_fwd_paramsE
        .type           _ZN5flash16flash_fwd_kernelI23Flash_fwd_kernel_traitsILi128ELi128ELi32ELi4ELb0ELb0EN7cutlass10bfloat16_tE19Flash_kernel_traitsILi128ELi128ELi32ELi4ES3_EELb1ELb0ELb1ELb1ELb0ELb0ELb0ELb0EEEvNS_16Flash_fwd_paramsE,@function
        .size           _ZN5flash16flash_fwd_kernelI23Flash_fwd_kernel_traitsILi128ELi128ELi32ELi4ELb0ELb0EN7cutlass10bfloat16_tE19Flash_kernel_traitsILi128ELi128ELi32ELi4ES3_EELb1ELb0ELb1ELb1ELb0ELb0ELb0ELb0EEEvNS_16Flash_fwd_paramsE,(.L_x_2949 - _ZN5flash16flash_fwd_kernelI23Flash_fwd_kernel_traitsILi128ELi128ELi32ELi4ELb0ELb0EN7cutlass10bfloat16_tE19Flash_kernel_traitsILi128ELi128ELi32ELi4ES3_EELb1ELb0ELb1ELb1ELb0ELb0ELb0ELb0EEEvNS_16Flash_fwd_paramsE)
        .other          _ZN5flash16flash_fwd_kernelI23Flash_fwd_kernel_traitsILi128ELi128ELi32ELi4ELb0ELb0EN7cutlass10bfloat16_tE19Flash_kernel_traitsILi128ELi128ELi32ELi4ES3_EELb1ELb0ELb1ELb1ELb0ELb0ELb0ELb0EEEvNS_16Flash_fwd_paramsE,@"STO_CUDA_ENTRY STV_DEFAULT"
_ZN5flash16flash_fwd_kernelI23Flash_fwd_kernel_traitsILi128ELi128ELi32ELi4ELb0ELb0EN7cutlass10bfloat16_tE19Flash_kernel_traitsILi128ELi128ELi32ELi4ES3_EELb1ELb0ELb1ELb1ELb0ELb0ELb0ELb0EEEvNS_16Flash_fwd_paramsE:
.text._ZN5flash16flash_fwd_kernelI23Flash_fwd_kernel_traitsILi128ELi128ELi32ELi4ELb0ELb0EN7cutlass10bfloat16_tE19Flash_kernel_traitsILi128ELi128ELi32ELi4ES3_EELb1ELb0ELb1ELb1ELb0ELb0ELb0ELb0EEEvNS_16Flash_fwd_paramsE:
        /* <DEDUP_REMOVED lines=93> */
.L_x_2404:
[----:B------:R-:W-:Y:S01]  /*05d0*/  ULDC UR8, c[0x0][0x2c8] ;  /* 0x0000b20000087ab9 */ /* 0x000fe20000000800 */
.L_x_2405:
        /* <DEDUP_REMOVED lines=129> */
.L_x_2408:
[----:B------:R-:W-:Y:S05]  /*0df0*/  BSYNC B0 ;  /* 0x0000000000007941 */ /* 0x000fea0003800000 */
.L_x_2407:
        /* <DEDUP_REMOVED lines=21> */
.L_x_2410:
[----:B------:R-:W-:Y:S05]  /*0f50*/  BSYNC B0 ;  /* 0x0000000000007941 */ /* 0x000fea0003800000 */
.L_x_2409:
        /* <DEDUP_REMOVED lines=21> */
.L_x_2412:
[----:B------:R-:W-:Y:S05]  /*10b0*/  BSYNC B0 ;  /* 0x0000000000007941 */ /* 0x000fea0003800000 */
.L_x_2411:
        /* <DEDUP_REMOVED lines=21> */
.L_x_2414:
[----:B------:R-:W-:Y:S05]  /*1210*/  BSYNC B0 ;  /* 0x0000000000007941 */ /* 0x000fea0003800000 */
.L_x_2413:
        /* <DEDUP_REMOVED lines=20> */
.L_x_2416:
[----:B------:R-:W-:Y:S05]  /*1360*/  BSYNC B0 ;  /* 0x0000000000007941 */ /* 0x000fea0003800000 */
.L_x_2415:
        /* <DEDUP_REMOVED lines=20> */
.L_x_2418:
[----:B------:R-:W-:Y:S05]  /*14b0*/  BSYNC B0 ;  /* 0x0000000000007941 */ /* 0x000fea0003800000 */
.L_x_2417:
        /* <DEDUP_REMOVED lines=20> */
.L_x_2420:
[----:B------:R-:W-:Y:S05]  /*1600*/  BSYNC B0 ;  /* 0x0000000000007941 */ /* 0x000fea0003800000 */
.L_x_2419:
        /* <DEDUP_REMOVED lines=20> */
.L_x_2422:
[----:B------:R-:W-:Y:S05]  /*1750*/  BSYNC B0 ;  /* 0x0000000000007941 */ /* 0x000fea0003800000 */
.L_x_2421:
        /* <DEDUP_REMOVED lines=10> */
.L_x_2424:
[----:B------:R-:W-:Y:S05]  /*1800*/  BSYNC B0 ;  /* 0x0000000000007941 */ /* 0x000fea0003800000 */
.L_x_2423:
        /* <DEDUP_REMOVED lines=15> */
.L_x_2426:
[----:B------:R-:W-:Y:S05]  /*1900*/  BSYNC B0 ;  /* 0x0000000000007941 */ /* 0x000fea0003800000 */
.L_x_2425:
        /* <DEDUP_REMOVED lines=10> */
.L_x_2428:
[----:B------:R-:W-:Y:S05]  /*19b0*/  BSYNC B0 ;  /* 0x0000000000007941 */ /* 0x000fea0003800000 */
.L_x_2427:
        /* <DEDUP_REMOVED lines=10> */
.L_x_2430:
[----:B------:R-:W-:Y:S05]  /*1a60*/  BSYNC B0 ;  /* 0x0000000000007941 */ /* 0x000fea0003800000 */
.L_x_2429:
        /* <DEDUP_REMOVED lines=10> */
.L_x_2432:
[----:B------:R-:W-:Y:S05]  /*1b10*/  BSYNC B0 ;  /* 0x0000000000007941 */ /* 0x000fea0003800000 */
.L_x_2431:
        /* <DEDUP_REMOVED lines=10> */
.L_x_2434:
[----:B------:R-:W-:Y:S05]  /*1bc0*/  BSYNC B0 ;  /* 0x0000000000007941 */ /* 0x000fea0003800000 */
.L_x_2433:
        /* <DEDUP_REMOVED lines=10> */
.L_x_2436:
[----:B------:R-:W-:Y:S05]  /*1c70*/  BSYNC B0 ;  /* 0x0000000000007941 */ /* 0x000fea0003800000 */
.L_x_2435:
        /* <DEDUP_REMOVED lines=10> */
.L_x_2406:
[----:B------:R-:W2:Y:S01]  /*1d20*/  LDC R14, c[0x0][0x278] ;  /* 0x00009e00ff0e7b82 */ /* 0x000ea20000000800 */
[----:B------:R-:W3:Y:S01]  /*1d30*/  S2R R7, SR_CTAID.Z ;  /* 0x0000000000077919 */ /* 0x000ee20000002700 */
        /* <DEDUP_REMOVED lines=19> */
[----:B--2---:R-:W-:Y:S01]  /*1e70*/  IABS R0, R14 ;  /* 0x0000000e00007213 */ /* 0x004fe20000000000 */
[----:B------:R-:W-:Y:S01]  /*1e80*/  @!UP0 UIMAD UR7, UR7, UR4, URZ ;  /* 0x00000004070782a4 */ /* 0x000fe2000f8e023f */
[----:B------:R-:W-:Y:S01]  /*1e90*/  IMAD.IADD R4, R96, 0x1, -R4 ;  /* 0x0000000160047824 */ /* 0x000fe200078e0a04 */
[----:B------:R-:W-:-:S02]  /*1ea0*/  @!UP0 UIMAD.WIDE.U32 UR32, UR23, UR4, URZ ;  /* 0x00000004172082a5 */ /* 0x000fc4000f8e003f */
[----:B------:R-:W-:Y:S01]  /*1eb0*/  IMAD.MOV.U32 R10, RZ, RZ, R0 ;  /* 0x000000ffff0a7224 */ /* 0x000fe200078e0000 */
[----:B------:R-:W-:Y:S02]  /*1ec0*/  @UP1 UIMAD.WIDE.U32 UR34, UR29, UR8, URZ ;  /* 0x000000081d2212a5 */ /* 0x000fe4000f8e003f */
[----:B------:R-:W-:Y:S01]  /*1ed0*/  @!UP0 UIMAD UR5, UR23, UR5, UR7 ;  /* 0x00000005170582a4 */ /* 0x000fe2000f8e0207 */
[----:B------:R-:W2:Y:S01]  /*1ee0*/  I2F.RP R2, R10 ;  /* 0x0000000a00027306 */ /* 0x000ea20000209400 */
[----:B---3--:R-:W-:Y:S01]  /*1ef0*/  IABS R7, R7 ;  /* 0x0000000700077213 */ /* 0x008fe20000000000 */
[----:B------:R-:W-:Y:S02]  /*1f00*/  @UP1 UIMAD UR29, UR29, UR9, URZ ;  /* 0x000000091d1d12a4 */ /* 0x000fe4000f8e023f */
[----:B------:R-:W-:Y:S02]  /*1f10*/  @!UP0 UIADD3 UR10, UR33, UR5, URZ ;  /* 0x00000005210a8290 */ /* 0x000fe4000fffe03f */
[----:B------:R-:W-:Y:S01]  /*1f20*/  @UP1 UIADD3 UR29, UR35, UR29, URZ ;  /* 0x0000001d231d1290 */ /* 0x000fe2000fffe03f */
[----:B------:R-:W-:Y:S01]  /*1f30*/  @!UP0 UMOV UR12, UR32 ;  /* 0x00000020000c8c82 */ /* 0x000fe20008000000 */
[----:B--2---:R-:W2:Y:S02]  /*1f40*/  MUFU.RCP R2, R2 ;  /* 0x0000000200027308 */ /* 0x004ea40000001000 */
[----:B--2---:R-:W-:-:S06]  /*1f50*/  VIADD R2, R2, 0xffffffe ;  /* 0x0ffffffe02027836 */ /* 0x004fcc0000000000 */
[----:B------:R-:W2:Y:S02]  /*1f60*/  F2I.FTZ.U32.TRUNC.NTZ R3, R2 ;  /* 0x0000000200037305 */ /* 0x000ea4000021f000 */
[----:B--2---:R-:W-:Y:S02]  /*1f70*/  IMAD.MOV R0, RZ, RZ, -R3 ;  /* 0x000000ffff007224 */ /* 0x004fe400078e0a03 */
        /* <DEDUP_REMOVED lines=39> */
.L_x_2437:
        /* <DEDUP_REMOVED lines=23> */
.L_x_2438:
[----:B------:R-:W-:Y:S01]  /*2360*/  IMAD R5, R7, UR8, RZ ;  /* 0x0000000807057c24 */ /* 0x000fe2000f8e02ff */
[----:B------:R-:W-:Y:S01]  /*2370*/  LOP3.LUT R11, R21, 0xfffffff8, RZ, 0xc0, !PT ;  /* 0xfffffff8150b7812 */ /* 0x000fe200078ec0ff */
[----:B------:R-:W-:Y:S01]  /*2380*/  IMAD.WIDE.U32 R2, R6, UR8, R132 ;  /* 0x0000000806027c25 */ /* 0x000fe2000f8e0084 */
[----:B------:R-:W-:Y:S01]  /*2390*/  ULDC.64 UR4, c[0x0][0x258] ;  /* 0x0000960000047ab9 */ /* 0x000fe20000000a00 */
[----:B------:R-:W-:Y:S02]  /*23a0*/  BSSY B0, `(.L_x_2439) ;  /* 0x000004b000007945 */ /* 0x000fe40003800000 */
[----:B------:R-:W-:Y:S01]  /*23b0*/  IMAD.SHL.U32 R13, R10, 0x8, RZ ;  /* 0x000000080a0d7824 */ /* 0x000fe200078e00ff */
[----:B------:R-:W-:Y:S01]  /*23c0*/  IADD3 R10, P1, R2, UR34, RZ ;  /* 0x00000022020a7c10 */ /* 0x000fe2000ff3e0ff */
[----:B------:R-:W-:Y:S02]  /*23d0*/  IMAD R5, R6, UR9, R5 ;  /* 0x0000000906057c24 */ /* 0x000fe4000f8e0205 */
[----:B------:R-:W-:Y:S01]  /*23e0*/  IMAD.IADD R19, R4, 0x1, -R11 ;  /* 0x0000000104137824 */ /* 0x000fe200078e0a0b */
[----:B------:R-:W-:Y:S01]  /*23f0*/  LOP3.LUT R12, R12, 0xfffffe00, R13, 0xf8, !PT ;  /* 0xfffffe000c0c7812 */ /* 0x000fe200078ef80d */
[----:B------:R-:W-:Y:S01]  /*2400*/  @P6 VIADD R0, R0, 0x1 ;  /* 0x0000000100006836 */ /* 0x000fe20000000000 */
[----:B------:R-:W-:Y:S01]  /*2410*/  IADD3.X R11, R3, UR29, R5, P1, !PT ;  /* 0x0000001d030b7c10 */ /* 0x000fe20008ffe405 */
[----:B------:R-:W-:Y:S01]  /*2420*/  IMAD.WIDE.U32 R2, R6, UR6, R132 ;  /* 0x0000000606027c25 */ /* 0x000fe2000f8e0084 */
[----:B------:R-:W2:Y:S01]  /*2430*/  S2UR UR29, SR_CgaCtaId ;  /* 0x00000000001d79c3 */ /* 0x000ea20000008800 */
[----:B------:R-:W-:Y:S01]  /*2440*/  MOV R13, UR4 ;  /* 0x00000004000d7c02 */ /* 0x000fe20008000f00 */
[----:B------:R-:W-:Y:S01]  /*2450*/  UIMAD UR4, UR19, UR4, URZ ;  /* 0x00000004130472a4 */ /* 0x000fe2000f8e023f */
[----:B------:R-:W-:Y:S01]  /*2460*/  IMAD R4, R7, UR6, RZ ;  /* 0x0000000607047c24 */ /* 0x000fe2000f8e02ff */
[----:B------:R-:W-:Y:S01]  /*2470*/  @!P2 IADD3 R0, -R0, RZ, RZ ;  /* 0x000000ff0000a210 */ /* 0x000fe20007ffe1ff */
[----:B------:R-:W-:Y:S01]  /*2480*/  VIADD R99, R132, 0x40 ;  /* 0x0000004084637836 */ /* 0x000fe20000000000 */
[----:B------:R-:W-:Y:S01]  /*2490*/  IADD3 R2, P2, R2, UR32, RZ ;  /* 0x0000002002027c10 */ /* 0x000fe2000ff5e0ff */
[C---:B------:R-:W-:Y:S01]  /*24a0*/  IMAD R5, R6.reuse, UR7, R4 ;  /* 0x0000000706057c24 */ /* 0x040fe2000f8e0204 */
[----:B------:R-:W-:Y:S01]  /*24b0*/  @!P5 LOP3.LUT R0, RZ, R14, RZ, 0x33, !PT ;  /* 0x0000000eff00d212 */ /* 0x000fe200078e33ff */
[----:B------:R-:W-:Y:S01]  /*24c0*/  VIADD R18, R6, 0x10 ;  /* 0x0000001006127836 */ /* 0x000fe20000000000 */
[----:B------:R-:W-:Y:S01]  /*24d0*/  IADD3 R14, P1, R132, UR12, RZ ;  /* 0x0000000c840e7c10 */ /* 0x000fe2000ff3e0ff */
[----:B------:R-:W-:Y:S01]  /*24e0*/  UIMAD UR5, UR22, UR5, UR4 ;  /* 0x00000005160572a4 */ /* 0x000fe2000f8e0204 */
[----:B------:R-:W-:Y:S01]  /*24f0*/  IADD3.X R3, R3, UR13, R5, P2, !PT ;  /* 0x0000000d03037c10 */ /* 0x000fe200097fe405 */
[----:B------:R-:W-:Y:S01]  /*2500*/  ULDC.64 UR12, c[0x0][0x260] ;  /* 0x00009800000c7ab9 */ /* 0x000fe20000000a00 */
[----:B------:R-:W-:Y:S01]  /*2510*/  IADD3.X R15, R133, UR10, RZ, P1, !PT ;  /* 0x0000000a850f7c10 */ /* 0x000fe20008ffe4ff */
[----:B------:R-:W-:Y:S01]  /*2520*/  ULDC.64 UR10, c[0x0][0x268] ;  /* 0x00009a00000a7ab9 */ /* 0x000fe20000000a00 */
[----:B------:R-:W-:Y:S01]  /*2530*/  IMAD.WIDE.U32 R28, R0, UR12, R10 ;  /* 0x0000000c001c7c25 */ /* 0x000fe2000f8e000a */
[----:B------:R-:W-:Y:S01]  /*2540*/  SHF.R.S32.HI R4, RZ, 0x1f, R0 ;  /* 0x0000001fff047819 */ /* 0x000fe20000011400 */
[----:B------:R-:W-:Y:S01]  /*2550*/  UMOV UR4, 0x400 ;  /* 0x0000040000047882 */ /* 0x000fe20000000000 */
[----:B------:R-:W-:Y:S01]  /*2560*/  ISETP.GE.AND P6, PT, R6, UR14, PT ;  /* 0x0000000e06007c0c */ /* 0x000fe2000bfc6270 */
[----:B------:R-:W-:Y:S01]  /*2570*/  IMAD.WIDE.U32 R26, R0, UR10, R2 ;  /* 0x0000000a001a7c25 */ /* 0x000fe2000f8e0002 */
[----:B------:R3:W-:Y:S01]  /*2580*/  STL.64 [R1+0x68], R28 ;  /* 0x0000681c01007387 */ /* 0x0007e20000100a00 */
[----:B------:R-:W-:-:S02]  /*2590*/  ISETP.GE.AND P5, PT, R18, UR14, PT ;  /* 0x0000000e12007c0c */ /* 0x000fc4000bfa6270 */
[C---:B------:R-:W-:Y:S01]  /*25a0*/  IMAD R5, R4.reuse, UR12, RZ ;  /* 0x0000000c04057c24 */ /* 0x040fe2000f8e02ff */
[----:B------:R3:W-:Y:S01]  /*25b0*/  STL.64 [R1+0x78], R26 ;  /* 0x0000781a01007387 */ /* 0x0007e20000100a00 */
[----:B------:R-:W-:Y:S01]  /*25c0*/  IMAD R4, R4, UR10, RZ ;  /* 0x0000000a04047c24 */ /* 0x000fe2000f8e02ff */
[----:B--2---:R-:W-:Y:S01]  /*25d0*/  ULEA UR4, UR29, UR4, 0x18 ;  /* 0x000000041d047291 */ /* 0x004fe2000f8ec03f */
[----:B------:R-:W-:Y:S01]  /*25e0*/  IMAD.WIDE.U32 R14, R13, UR22, R14 ;  /* 0x000000160d0e7c25 */ /* 0x000fe2000f8e000e */
[----:B------:R3:W-:Y:S01]  /*25f0*/  STL [R1+0x58], R99 ;  /* 0x0000586301007387 */ /* 0x0007e20000100800 */
[----:B------:R-:W-:Y:S02]  /*2600*/  R2P PR, R19, 0x6 ;  /* 0x0000000613007804 */ /* 0x000fe40000000000 */
[C---:B------:R-:W-:Y:S01]  /*2610*/  IMAD R23, R0.reuse, UR11, R4 ;  /* 0x0000000b00177c24 */ /* 0x040fe2000f8e0204 */
[----:B------:R-:W-:Y:S01]  /*2620*/  MOV R4, 0x10 ;  /* 0x0000001000047802 */ /* 0x000fe20000000f00 */
[----:B------:R-:W-:Y:S01]  /*2630*/  IMAD.MOV.U32 R2, RZ, RZ, 0x20 ;  /* 0x00000020ff027424 */ /* 0x000fe200078e00ff */
[----:B------:R-:W-:Y:S01]  /*2640*/  IADD3 R11, R15, UR5, RZ ;  /* 0x000000050f0b7c10 */ /* 0x000fe2000fffe0ff */
[----:B------:R-:W-:Y:S01]  /*2650*/  IMAD R22, R0, UR13, R5 ;  /* 0x0000000d00167c24 */ /* 0x000fe2000f8e0205 */
[----:B------:R-:W-:-:S02]  /*2660*/  IADD3 R3, R6, 0x50, RZ ;  /* 0x0000005006037810 */ /* 0x000fc40007ffe0ff */
        /* <DEDUP_REMOVED lines=13> */
[----:B------:R-:W2:Y:S01]  /*2740*/  @!P6 LDC.64 R16, c[0x0][0x210] ;  /* 0x00008400ff10eb82 */ /* 0x000ea20000000a00 */
        /* <DEDUP_REMOVED lines=16> */
.L_x_2440:
[----:B------:R-:W-:Y:S05]  /*2850*/  BSYNC B0 ;  /* 0x0000000000007941 */ /* 0x000fea0003800000 */
.L_x_2439:
        /* <DEDUP_REMOVED lines=33> */
.L_x_2442:
[----:B------:R-:W-:Y:S05]  /*2a70*/  BSYNC B0 ;  /* 0x0000000000007941 */ /* 0x000fea0003800000 */
.L_x_2441:
        /* <DEDUP_REMOVED lines=34> */
.L_x_2444:
[----:B------:R-:W-:Y:S05]  /*2ca0*/  BSYNC B0 ;  /* 0x0000000000007941 */ /* 0x000fea0003800000 */
.L_x_2443:
        /* <DEDUP_REMOVED lines=33> */
.L_x_2446:
[----:B------:R-:W-:Y:S05]  /*2ec0*/  BSYNC B0 ;  /* 0x0000000000007941 */ /* 0x000fea0003800000 */
.L_x_2445:
        /* <DEDUP_REMOVED lines=31> */
.L_x_2448:
[----:B------:R-:W-:Y:S05]  /*30c0*/  BSYNC B0 ;  /* 0x0000000000007941 */ /* 0x000fea0003800000 */
.L_x_2447:
        /* <DEDUP_REMOVED lines=31> */
.L_x_2450:
[----:B------:R-:W-:Y:S05]  /*32c0*/  BSYNC B0 ;  /* 0x0000000000007941 */ /* 0x000fea0003800000 */
.L_x_2449:
        /* <DEDUP_REMOVED lines=31> */
.L_x_2452:
[----:B------:R-:W-:Y:S05]  /*34c0*/  BSYNC B0 ;  /* 0x0000000000007941 */ /* 0x000fea0003800000 */
.L_x_2451:
        /* <DEDUP_REMOVED lines=32> */
.L_x_2454:
[----:B------:R-:W-:Y:S05]  /*36d0*/  BSYNC B0 ;  /* 0x0000000000007941 */ /* 0x000fea0003800000 */
.L_x_2453:
        /* <DEDUP_REMOVED lines=33> */
.L_x_2456:
[----:B------:R-:W-:Y:S05]  /*38f0*/  BSYNC B0 ;  /* 0x0000000000007941 */ /* 0x000fea0003800000 */
.L_x_2455:
        /* <DEDUP_REMOVED lines=26> */
.L_x_2458:
[----:B------:R-:W-:Y:S05]  /*3aa0*/  BSYNC B0 ;  /* 0x0000000000007941 */ /* 0x000fea0003800000 */
.L_x_2457:
        /* <DEDUP_REMOVED lines=15> */
[----:B------:R-:W-:-:S03]  /*3ba0*/  @UP1 ULDC UR10, c[0x0][0x2e8] ;  /* 0x0000ba00000a1ab9 */ /* 0x000fc60000000800 */
[----:B------:R-:W-:Y:S01]  /*3bb0*/  @UP1 ULEA.HI.X UR13, UR38, UR13, UR11, 0x2, UP0 ;  /* 0x0000000d260d1291 */ /* 0x000fe200080f140b */
[----:B-1----:R-:W-:-:S05]  /*3bc0*/  IMAD.U32 R8, RZ, RZ, UR12 ;  /* 0x0000000cff087e24 */ /* 0x002fca000f8e00ff */
[----:B------:R-:W-:-:S05]  /*3bd0*/  IMAD.U32 R9, RZ, RZ, UR13 ;  /* 0x0000000dff097e24 */ /* 0x000fca000f8e00ff */
[----:B------:R1:W5:Y:S01]  /*3be0*/  @P0 LDG.E R10, desc[UR24][R8.64] ;  /* 0x00000018080a0981 */ /* 0x000362000c1e1900 */
[----:B------:R-:W-:Y:S01]  /*3bf0*/  SHF.R.S32.HI R7, RZ, 0x4, R24 ;  /* 0x00000004ff077819 */ /* 0x000fe20000011418 */
[----:B------:R-:W-:Y:S01]  /*3c00*/  IMAD.SHL.U32 R0, R20, 0x40, RZ ;  /* 0x0000004014007824 */ /* 0x000fe200078e00ff */
[----:B------:R-:W-:Y:S01]  /*3c10*/  ISETP.GE.AND P1, PT, R6, UR5, PT ;  /* 0x0000000506007c0c */ /* 0x000fe2000bf26270 */
[----:B------:R-:W-:Y:S01]  /*3c20*/  BAR.SYNC.DEFER_BLOCKING 0x0 ;  /* 0x0000000000007b1d */ /* 0x000fe20000010000 */
[----:B------:R-:W-:Y:S01]  /*3c30*/  LEA.HI R3, R24, R7, RZ, 0x1 ;  /* 0x0000000718037211 */ /* 0x000fe200078f08ff */
[----:B------:R-:W-:Y:S01]  /*3c40*/  IMAD.SHL.U32 R5, R6, 0x8, RZ ;  /* 0x0000000806057824 */ /* 0x000fe200078e00ff */
[----:B------:R-:W-:Y:S01]  /*3c50*/  LOP3.LUT R0, R0, 0x1c0, RZ, 0xc0, !PT ;  /* 0x000001c000007812 */ /* 0x000fe200078ec0ff */
[----:B------:R-:W-:Y:S01]  /*3c60*/  IMAD.SHL.U32 R6, R19, 0x40, RZ ;  /* 0x0000004013067824 */ /* 0x000fe200078e00ff */
[----:B------:R-:W-:Y:S01]  /*3c70*/  LOP3.LUT R3, R3, 0xfffffffe, RZ, 0xc0, !PT ;  /* 0xfffffffe03037812 */ /* 0x000fe200078ec0ff */
[----:B------:R-:W-:Y:S01]  /*3c80*/  IMAD.IADD R13, R27, 0x1, R23 ;  /* 0x000000011b0d7824 */ /* 0x000fe200078e0217 */
[----:B------:R-:W-:Y:S01]  /*3c90*/  USHF.L.U64.HI UR12, UR6, 0x5, UR7 ;  /* 0x00000005060c7899 */ /* 0x000fe20008010207 */
[----:B------:R-:W-:Y:S01]  /*3ca0*/  IMAD.MOV.U32 R12, RZ, RZ, R26 ;  /* 0x000000ffff0c7224 */ /* 0x000fe200078e001a */
[----:B------:R-:W-:Y:S01]  /*3cb0*/  USHF.L.U32 UR13, UR6, 0x5, URZ ;  /* 0x00000005060d7899 */ /* 0x000fe2000800063f */
[----:B------:R-:W-:Y:S01]  /*3cc0*/  IMAD.IADD R3, R7, 0x1, -R3 ;  /* 0x0000000107037824 */ /* 0x000fe200078e0a03 */
[----:B------:R-:W-:Y:S01]  /*3cd0*/  UIADD3 UR23, UR27, 0x1, -UR28 ;  /* 0x000000011b177890 */ /* 0x000fe2000fffe81c */
[----:B------:R-:W-:Y:S01]  /*3ce0*/  BSSY B0, `(.L_x_2459) ;  /* 0x0000034000007945 */ /* 0x000fe20003800000 */
[----:B------:R2:W-:Y:S01]  /*3cf0*/  STL.64 [R1+0x70], R12 ;  /* 0x0000700c01007387 */ /* 0x0005e20000100a00 */
[----:B------:R-:W-:Y:S01]  /*3d00*/  IMAD.SHL.U32 R7, R3, 0x8, RZ ;  /* 0x0000000803077824 */ /* 0x000fe200078e00ff */
[----:B------:R-:W-:Y:S01]  /*3d10*/  UMOV UR19, URZ ;  /* 0x0000003f00137c82 */ /* 0x000fe20008000000 */
[----:B------:R-:W-:Y:S01]  /*3d20*/  UIADD3 UR23, UR23, UR20, URZ ;  /* 0x0000001417177290 */ /* 0x000fe2000fffe03f */
[----:B------:R-:W-:Y:S01]  /*3d30*/  ISETP.GE.AND P3, PT, R18, UR5, PT ;  /* 0x0000000512007c0c */ /* 0x000fe2000bf66270 */
[----:B-1----:R-:W5:Y:S01]  /*3d40*/  @P0 MUFU.RCP R9, UR10 ;  /* 0x0000000a00090d08 */ /* 0x002f620008001000 */
[----:B------:R-:W-:Y:S01]  /*3d50*/  LOP3.LUT R8, R0, 0x8, R5, 0xf8, !PT ;  /* 0x0000000800087812 */ /* 0x000fe200078ef805 */
[----:B------:R-:W-:Y:S01]  /*3d60*/  UIMAD UR10, UR12, UR29, URZ ;  /* 0x0000001d0c0a72a4 */ /* 0x000fe2000f8e023f */
[----:B------:R-:W-:Y:S01]  /*3d70*/  SHF.R.U32.HI R5, RZ, 0x3, R0 ;  /* 0x00000003ff057819 */ /* 0x000fe20000011600 */
[----:B------:R2:W-:Y:S01]  /*3d80*/  @P1 STS.128 [R219+0xa000], RZ ;  /* 0x00a000ffdb001388 */ /* 0x0005e20000000c00 */
[----:B------:R-:W-:Y:S01]  /*3d90*/  LOP3.LUT R0, R6, 0x1c0, RZ, 0xc0, !PT ;  /* 0x000001c006007812 */ /* 0x000fe200078ec0ff */
[----:B------:R-:W-:Y:S01]  /*3da0*/  UIMAD UR10, UR36, UR13, UR10 ;  /* 0x0000000d240a72a4 */ /* 0x000fe2000f8e020a */
[----:B------:R-:W-:Y:S01]  /*3db0*/  LOP3.LUT R5, R8, R5, RZ, 0x3c, !PT ;  /* 0x0000000508057212 */ /* 0x000fe200078e3cff */
[----:B------:R2:W-:Y:S01]  /*3dc0*/  @P1 STS.128 [R219+0xb000], RZ ;  /* 0x00b000ffdb001388 */ /* 0x0005e20000000c00 */
[----:B------:R-:W-:-:S02]  /*3dd0*/  LOP3.LUT R7, R0, 0x8, R7, 0xf8, !PT ;  /* 0x0000000800077812 */ /* 0x000fc400078ef807 */
[----:B------:R-:W-:Y:S01]  /*3de0*/  SHF.R.U32.HI R6, RZ, 0x3, R0 ;  /* 0x00000003ff067819 */ /* 0x000fe20000011600 */
[----:B------:R-:W-:Y:S01]  /*3df0*/  IMAD R0, R3, 0x200, R5 ;  /* 0x0000020003007824 */ /* 0x000fe200078e0205 */
[----:B------:R-:W-:Y:S01]  /*3e00*/  SHF.R.S32.HI R5, RZ, 0x5, R25 ;  /* 0x00000005ff057819 */ /* 0x000fe20000011419 */
[----:B------:R-:W-:Y:S01]  /*3e10*/  IMAD.SHL.U32 R3, R21, 0x40, RZ ;  /* 0x0000004015037824 */ /* 0x000fe200078e00ff */
[----:B------:R-:W-:Y:S01]  /*3e20*/  LOP3.LUT R94, R7, R6, RZ, 0x3c, !PT ;  /* 0x00000006075e7212 */ /* 0x000fe200078e3cff */
[----:B------:R-:W-:Y:S01]  /*3e30*/  IMAD.U32 R6, RZ, RZ, UR29 ;  /* 0x0000001dff067e24 */ /* 0x000fe2000f8e00ff */
[----:B------:R-:W-:Y:S02]  /*3e40*/  LEA R204, R0, UR4, 0x1 ;  /* 0x0000000400cc7c11 */ /* 0x000fe4000f8e08ff */
[----:B------:R-:W-:Y:S01]  /*3e50*/  LOP3.LUT R93, R3, 0xfffffe00, RZ, 0xc0, !PT ;  /* 0xfffffe00035d7812 */ /* 0x000fe200078ec0ff */
[----:B------:R-:W-:-:S04]  /*3e60*/  IMAD.WIDE.U32 R6, R6, UR13, R12 ;  /* 0x0000000d06067c25 */ /* 0x000fc8000f8e000c */
[----:B------:R-:W-:Y:S02]  /*3e70*/  IMAD R3, R5, 0x400, R93 ;  /* 0x0000040005037824 */ /* 0x000fe400078e025d */
[----:B------:R-:W-:Y:S02]  /*3e80*/  VIADD R0, R7, UR10 ;  /* 0x0000000a07007c36 */ /* 0x000fe40008000000 */
[----:B------:R-:W-:Y:S02]  /*3e90*/  IMAD.IADD R3, R94, 0x1, R3 ;  /* 0x000000015e037824 */ /* 0x000fe400078e0203 */
[----:B-----5:R-:W-:-:S05]  /*3ea0*/  @P0 FMUL.FTZ R8, R10, R9 ;  /* 0x000000090a080220 */ /* 0x020fca0000410000 */
[----:B------:R-:W-:-:S13]  /*3eb0*/  @P0 R2UR UR11, R8 ;  /* 0x00000000080b02ca */ /* 0x000fda00000e0000 */
        /* <DEDUP_REMOVED lines=22> */
.L_x_2460:
[----:B------:R-:W-:Y:S05]  /*4020*/  BSYNC B0 ;  /* 0x0000000000007941 */ /* 0x000fea0003800000 */
.L_x_2459:
        /* <DEDUP_REMOVED lines=29> */
.L_x_2462:
[----:B------:R-:W-:Y:S05]  /*4200*/  BSYNC B0 ;  /* 0x0000000000007941 */ /* 0x000fea0003800000 */
.L_x_2461:
[----:B---3--:R-:W-:Y:S01]  /*4210*/  LDSM.16.M88.4 R24, [R204+0x8000] ;  /* 0x00800000cc18783b */ /* 0x008fe20000000200 */
[----:B------:R-:W-:Y:S01]  /*4220*/  R2P PR, R20, 0x6 ;  /* 0x0000000614007804 */ /* 0x000fe20000000000 */
[C---:B------:R-:W-:Y:S01]  /*4230*/  VIADD R0, R204.reuse, 0x8000 ;  /* 0x00008000cc007836 */ /* 0x040fe20000000000 */
[----:B------:R-:W-:Y:S01]  /*4240*/  UIADD3 UR28, UR27, -UR28, URZ ;  /* 0x8000001c1b1c7290 */ /* 0x000fe2000fffe03f */
[----:B-12---:R-:W1:Y:S01]  /*4250*/  LDSM.16.M88.4 R8, [R206+0x2000] ;  /* 0x00200000ce08783b */ /* 0x006e620000000200 */
[----:B------:R-:W-:Y:S01]  /*4260*/  VIADD R215, R204, 0x8020 ;  /* 0x00008020ccd77836 */ /* 0x000fe20000000000 */
[----:B------:R-:W-:Y:S01]  /*4270*/  UMOV UR5, UR29 ;  /* 0x0000001d00057c82 */ /* 0x000fe20008000000 */
[--C-:B------:R-:W-:Y:S01]  /*4280*/  IMAD R208, R4, 0x2, R206.reuse ;  /* 0x0000000204d07824 */ /* 0x100fe200078e02ce */
[----:B------:R-:W2:Y:S01]  /*4290*/  LDSM.16.M88.4 R32, [R204+0x8800] ;  /* 0x00880000cc20783b */ /* 0x000ea20000000200 */
[C---:B------:R-:W-:Y:S01]  /*42a0*/  IMAD R214, R2.reuse, 0x2, R206 ;  /* 0x0000000202d67824 */ /* 0x040fe200078e02ce */
[----:B------:R-:W-:Y:S01]  /*42b0*/  UISETP.GT.AND UP0, UPT, UR5, UR15, UPT ;  /* 0x0000000f0500728c */ /* 0x000fe2000bf04270 */
[----:B------:R-:W-:Y:S01]  /*42c0*/  IMAD R213, R2, 0x2, R208 ;  /* 0x0000000202d57824 */ /* 0x000fe200078e02d0 */
[----:B----4-:R-:W3:Y:S01]  /*42d0*/  LDSM.16.M88.4 R16, [R206] ;  /* 0x00000000ce10783b */ /* 0x010ee20000000200 */
[----:B------:R-:W-:-:S02]  /*42e0*/  IMAD.U32 R3, RZ, RZ, UR17 ;  /* 0x00000011ff037e24 */ /* 0x000fc4000f8e00ff */
[----:B------:R-:W-:Y:S01]  /*42f0*/  @P1 VIADD R215, R0, 0xffffffe0 ;  /* 0xffffffe000d71836 */ /* 0x000fe20000000000 */
[----:B------:R-:W-:Y:S01]  /*4300*/  LDSM.16.M88.4 R12, [R208+0x2000] ;  /* 0x00200000d00c783b */ /* 0x000fe20000000200 */
[----:B------:R-:W-:Y:S02]  /*4310*/  IMAD.MOV.U32 R0, RZ, RZ, 0x40 ;  /* 0x00000040ff007424 */ /* 0x000fe400078e00ff */
[----:B------:R-:W-:Y:S01]  /*4320*/  IMAD R252, R3, 0x8, R5 ;  /* 0x0000000803fc7824 */ /* 0x000fe200078e0205 */
[----:B------:R-:W4:Y:S01]  /*4330*/  LDSM.16.M88.4 R36, [R215] ;  /* 0x00000000d724783b */ /* 0x000f220000000200 */
[----:B------:R-:W-:Y:S01]  /*4340*/  LEA R3, R5, UR26, 0x4 ;  /* 0x0000001a05037c11 */ /* 0x000fe2000f8e20ff */
[----:B------:R-:W-:Y:S01]  /*4350*/  IMAD.SHL.U32 R96, R96, 0x2, RZ ;  /* 0x0000000260607824 */ /* 0x000fe200078e00ff */
[----:B------:R-:W-:Y:S01]  /*4360*/  SEL R0, R0, 0xffffffc0, !P2 ;  /* 0xffffffc000007807 */ /* 0x000fe20005000000 */
[----:B------:R-:W5:Y:S01]  /*4370*/  LDSM.16.M88.4 R44, [R215+0x800] ;  /* 0x00080000d72c783b */ /* 0x000f620000000200 */
[----:B------:R-:W-:Y:S01]  /*4380*/  IMAD.U32 R7, RZ, RZ, UR28 ;  /* 0x0000001cff077e24 */ /* 0x000fe2000f8e00ff */
[----:B------:R-:W-:Y:S01]  /*4390*/  ULDC.U8 UR26, c[0x0][0x388] ;  /* 0x0000e200001a7ab9 */ /* 0x000fe20000000000 */
[----:B------:R-:W-:Y:S01]  /*43a0*/  LOP3.LUT R6, R96, 0x6, RZ, 0xc0, !PT ;  /* 0x0000000660067812 */ /* 0x000fe200078ec0ff */
[----:B------:R-:W5:Y:S01]  /*43b0*/  LDSM.16.M88.4 R20, [R208] ;  /* 0x00000000d014783b */ /* 0x000f620000000200 */
[----:B------:R-:W-:-:S02]  /*43c0*/  IMAD.IADD R212, R204, 0x1, R0 ;  /* 0x00000001ccd47824 */ /* 0x000fc400078e0200 */
[----:B------:R-:W-:Y:S01]  /*43d0*/  IMAD.IADD R211, R0, 0x1, R215 ;  /* 0x0000000100d37824 */ /* 0x000fe200078e02d7 */
[----:B------:R-:W-:Y:S01]  /*43e0*/  LDSM.16.M88.4 R28, [R214] ;  /* 0x00000000d61c783b */ /* 0x000fe20000000200 */
[----:B------:R-:W-:Y:S01]  /*43f0*/  SHF.R.S32.HI R0, RZ, 0x1f, R92 ;  /* 0x0000001fff007819 */ /* 0x000fe2000001145c */
[C---:B------:R-:W-:Y:S02]  /*4400*/  VIADD R218, R215.reuse, 0x800 ;  /* 0x00000800d7da7836 */ /* 0x040fe40000000000 */
[----:B------:R-:W-:Y:S01]  /*4410*/  LDSM.16.M88.4 R40, [R212+0x8000] ;  /* 0x00800000d428783b */ /* 0x000fe20000000200 */
[----:B------:R-:W-:Y:S01]  /*4420*/  LEA.HI R0, R0, R92, RZ, 0x2 ;  /* 0x0000005c00007211 */ /* 0x000fe200078f10ff */
[C---:B------:R-:W-:Y:S02]  /*4430*/  VIADD R217, R215.reuse, 0x1000 ;  /* 0x00001000d7d97836 */ /* 0x040fe40000000000 */
[----:B------:R-:W-:Y:S01]  /*4440*/  LDSM.16.M88.4 R68, [R212+0x8800] ;  /* 0x00880000d444783b */ /* 0x000fe20000000200 */
[----:B------:R-:W-:Y:S01]  /*4450*/  SHF.R.S32.HI R0, RZ, 0x2, R0 ;  /* 0x00000002ff007819 */ /* 0x000fe20000011400 */
[----:B------:R-:W-:Y:S01]  /*4460*/  VIADD R216, R215, 0x1800 ;  /* 0x00001800d7d87836 */ /* 0x000fe20000000000 */
[C---:B-1----:R-:W-:Y:S01]  /*4470*/  HMMA.16816.F32.BF16 R64, R8.reuse, R24, RZ ;  /* 0x000000180840723c */ /* 0x042fe200000418ff */
[----:B------:R-:W0:Y:S02]  /*4480*/  LDGDEPBAR ;  /* 0x00000000000079af */ /* 0x000e240000000000 */
[----:B------:R-:W-:Y:S01]  /*4490*/  IMAD.IADD R5, R0, 0x1, R3 ;  /* 0x0000000100057824 */ /* 0x000fe200078e0203 */
[----:B------:R-:W-:Y:S01]  /*44a0*/  LOP3.LUT R0, R94, R93, RZ, 0xfc, !PT ;  /* 0x0000005d5e007212 */ /* 0x000fe200078efcff */
[----:B------:R-:W-:Y:S01]  /*44b0*/  IMAD.U32 R3, RZ, RZ, UR29 ;  /* 0x0000001dff037e24 */ /* 0x000fe2000f8e00ff */
[C---:B--2---:R-:W-:Y:S02]  /*44c0*/  HMMA.16816.F32.BF16 R56, R8.reuse, R32, RZ ;  /* 0x000000200838723c */ /* 0x044fe400000418ff */
[--C-:B------:R-:W-:Y:S01]  /*44d0*/  IADD3 R222, R7, 0x8, R5.reuse ;  /* 0x0000000807de7810 */ /* 0x100fe20007ffe005 */
[----:B------:R-:W-:Y:S01]  /*44e0*/  IMAD R3, R3, 0x20, R6 ;  /* 0x0000002003037824 */ /* 0x000fe200078e0206 */
[--C-:B------:R-:W-:Y:S01]  /*44f0*/  IADD3 R227, R7, 0x40, R5.reuse ;  /* 0x0000004007e37810 */ /* 0x100fe20007ffe005 */
[----:B------:R-:W-:Y:S01]  /*4500*/  VIADD R221, R5, UR28 ;  /* 0x0000001c05dd7c36 */ /* 0x000fe20008000000 */
[----:B------:R-:W-:Y:S01]  /*4510*/  IADD3 R232, R7, 0x48, R5 ;  /* 0x0000004807e87810 */ /* 0x000fe20007ffe005 */
[----:B------:R-:W-:Y:S01]  /*4520*/  HMMA.16816.F32.BF16 R60, R8, R26, RZ ;  /* 0x0000001a083c723c */ /* 0x000fe200000418ff */
[----:B------:R-:W-:Y:S01]  /*4530*/  VIADD R6, R3, 0x1 ;  /* 0x0000000103067836 */ /* 0x000fe20000000000 */
[----:B------:R-:W-:Y:S01]  /*4540*/  VIADDMNMX R225, R222, -UR21, RZ, !PT ;  /* 0x80000015dee17c46 */ /* 0x000fe2000f8001ff */
[----:B------:R-:W-:Y:S01]  /*4550*/  IMAD.IADD R7, R227, 0x1, -R3 ;  /* 0x00000001e3077824 */ /* 0x000fe200078e0a03 */
[----:B------:R-:W-:-:S02]  /*4560*/  VIADDMNMX R226, R221, -UR21, RZ, !PT ;  /* 0x80000015dde27c46 */ /* 0x000fc4000f8001ff */
[----:B------:R-:W-:Y:S01]  /*4570*/  HMMA.16816.F32.BF16 R48, R8, R34, RZ ;  /* 0x000000220830723c */ /* 0x000fe200000418ff */
[----:B------:R-:W1:Y:S01]  /*4580*/  LDSM.16.M88.4 R8, [R214+0x2000] ;  /* 0x00200000d608783b */ /* 0x000e620000000200 */
[----:B------:R-:W-:Y:S02]  /*4590*/  VIADDMNMX R224, R227, -UR21, RZ, !PT ;  /* 0x80000015e3e07c46 */ /* 0x000fe4000f8001ff */
[----:B------:R-:W-:Y:S01]  /*45a0*/  VIADDMNMX R223, R232, -UR21, RZ, !PT ;  /* 0x80000015e8df7c46 */ /* 0x000fe2000f8001ff */
[----:B------:R-:W-:Y:S01]  /*45b0*/  UIADD3 UR21, UR30, -0x4ab325aa, URZ ;  /* 0xb54cda561e157890 */ /* 0x000fe2000fffe03f */
[C---:B---3--:R-:W-:Y:S06]  /*45c0*/  HMMA.16816.F32.BF16 R52, R16.reuse, R24, RZ ;  /* 0x000000181034723c */ /* 0x048fec00000418ff */
[C---:B------:R-:W-:Y:S06]  /*45d0*/  HMMA.16816.F32.BF16 R72, R16.reuse, R26, RZ ;  /* 0x0000001a1048723c */ /* 0x040fec00000418ff */
[C---:B------:R-:W-:Y:S06]  /*45e0*/  HMMA.16816.F32.BF16 R84, R16.reuse, R32, RZ ;  /* 0x000000201054723c */ /* 0x040fec00000418ff */
[----:B------:R-:W-:Y:S01]  /*45f0*/  HMMA.16816.F32.BF16 R76, R16, R34, RZ ;  /* 0x00000022104c723c */ /* 0x000fe200000418ff */
[----:B------:R-:W-:Y:S04]  /*4600*/  LDSM.16.M88.4 R32, [R211] ;  /* 0x00000000d320783b */ /* 0x000fe80000000200 */
[----:B------:R-:W-:Y:S01]  /*4610*/  LDSM.16.M88.4 R16, [R213] ;  /* 0x00000000d510783b */ /* 0x000fe20000000200 */
[C---:B----4-:R-:W-:Y:S06]  /*4620*/  HMMA.16816.F32.BF16 R80, R12.reuse, R36, R64 ;  /* 0x000000240c50723c */ /* 0x050fec0000041840 */
[C---:B-----5:R-:W-:Y:S06]  /*4630*/  HMMA.16816.F32.BF16 R64, R12.reuse, R44, R56 ;  /* 0x0000002c0c40723c */ /* 0x060fec0000041838 */
[C---:B------:R-:W-:Y:S06]  /*4640*/  HMMA.16816.F32.BF16 R60, R12.reuse, R38, R60 ;  /* 0x000000260c3c723c */ /* 0x040fec000004183c */
[----:B------:R-:W-:Y:S01]  /*4650*/  HMMA.16816.F32.BF16 R48, R12, R46, R48 ;  /* 0x0000002e0c30723c */ /* 0x000fe20000041830 */
[----:B------:R-:W2:Y:S05]  /*4660*/  LDSM.16.M88.4 R12, [R213+0x2000] ;  /* 0x00200000d50c783b */ /* 0x000eaa0000000200 */
[C---:B------:R-:W-:Y:S01]  /*4670*/  HMMA.16816.F32.BF16 R24, R20.reuse, R36, R52 ;  /* 0x000000241418723c */ /* 0x040fe20000041834 */
[----:B------:R-:W3:Y:S05]  /*4680*/  LDSM.16.M88.4 R52, [R211+0x800] ;  /* 0x00080000d334783b */ /* 0x000eea0000000200 */
[C---:B------:R-:W-:Y:S01]  /*4690*/  HMMA.16816.F32.BF16 R56, R20.reuse, R38, R72 ;  /* 0x000000261438723c */ /* 0x040fe20000041848 */
[----:B------:R-:W-:Y:S05]  /*46a0*/  LDSM.16.M88.4 R36, [R204+0x9000] ;  /* 0x00900000cc24783b */ /* 0x000fea0000000200 */
[C---:B------:R-:W-:Y:S06]  /*46b0*/  HMMA.16816.F32.BF16 R88, R20.reuse, R44, R84 ;  /* 0x0000002c1458723c */ /* 0x040fec0000041854 */
[----:B------:R-:W-:Y:S06]  /*46c0*/  HMMA.16816.F32.BF16 R72, R20, R46, R76 ;  /* 0x0000002e1448723c */ /* 0x000fec000004184c */
[C---:B-1----:R-:W-:Y:S06]  /*46d0*/  HMMA.16816.F32.BF16 R80, R8.reuse, R40, R80 ;  /* 0x000000280850723c */ /* 0x042fec0000041850 */
[C---:B------:R-:W-:Y:S06]  /*46e0*/  HMMA.16816.F32.BF16 R84, R8.reuse, R68, R64 ;  /* 0x000000440854723c */ /* 0x040fec0000041840 */
[C---:B------:R-:W-:Y:S06]  /*46f0*/  HMMA.16816.F32.BF16 R76, R8.reuse, R42, R60 ;  /* 0x0000002a084c723c */ /* 0x040fec000004183c */
[----:B------:R-:W-:Y:S01]  /*4700*/  HMMA.16816.F32.BF16 R44, R8, R70, R48 ;  /* 0x00000046082c723c */ /* 0x000fe20000041830 */
[----:B------:R-:W1:Y:S04]  /*4710*/  LDSM.16.M88.4 R8, [R206+0x6000] ;  /* 0x00600000ce08783b */ /* 0x000e680000000200 */
[----:B------:R-:W4:Y:S01]  /*4720*/  LDSM.16.M88.4 R48, [R204+0x9800] ;  /* 0x00980000cc30783b */ /* 0x000f220000000200 */
[C---:B------:R-:W-:Y:S03]  /*4730*/  HMMA.16816.F32.BF16 R20, R28.reuse, R40, R24 ;  /* 0x000000281c14723c */ /* 0x040fe60000041818 */
[----:B------:R-:W5:Y:S03]  /*4740*/  LDSM.16.M88.4 R24, [R206+0x4000] ;  /* 0x00400000ce18783b */ /* 0x000f660000000200 */
[C---:B------:R-:W-:Y:S01]  /*4750*/  HMMA.16816.F32.BF16 R56, R28.reuse, R42, R56 ;  /* 0x0000002a1c38723c */ /* 0x040fe20000041838 */
[----:B------:R-:W-:Y:S05]  /*4760*/  LDSM.16.M88.4 R40, [R215+0x1000] ;  /* 0x00100000d728783b */ /* 0x000fea0000000200 */
[C---:B------:R-:W-:Y:S06]  /*4770*/  HMMA.16816.F32.BF16 R88, R28.reuse, R68, R88 ;  /* 0x000000441c58723c */ /* 0x040fec0000041858 */
[----:B------:R-:W-:Y:S01]  /*4780*/  HMMA.16816.F32.BF16 R64, R28, R70, R72 ;  /* 0x000000461c40723c */ /* 0x000fe20000041848 */
[----:B------:R-:W-:Y:S05]  /*4790*/  LDSM.16.M88.4 R28, [R208+0x4000] ;  /* 0x00400000d01c783b */ /* 0x000fea0000000200 */
[C---:B--2---:R-:W-:Y:S06]  /*47a0*/  HMMA.16816.F32.BF16 R60, R12.reuse, R32, R80 ;  /* 0x000000200c3c723c */ /* 0x044fec0000041850 */
[C---:B------:R-:W-:Y:S06]  /*47b0*/  HMMA.16816.F32.BF16 R76, R12.reuse, R34, R76 ;  /* 0x000000220c4c723c */ /* 0x040fec000004184c */
[C---:B---3--:R-:W-:Y:S06]  /*47c0*/  HMMA.16816.F32.BF16 R84, R12.reuse, R52, R84 ;  /* 0x000000340c54723c */ /* 0x048fec0000041854 */
[----:B------:R-:W-:Y:S01]  /*47d0*/  HMMA.16816.F32.BF16 R72, R12, R54, R44 ;  /* 0x000000360c48723c */ /* 0x000fe2000004182c */
[----:B------:R-:W-:Y:S05]  /*47e0*/  LDSM.16.M88.4 R44, [R215+0x1800] ;  /* 0x00180000d72c783b */ /* 0x000fea0000000200 */
[C---:B------:R-:W-:Y:S01]  /*47f0*/  HMMA.16816.F32.BF16 R12, R16.reuse, R32, R20 ;  /* 0x00000020100c723c */ /* 0x040fe20000041814 */
[----:B------:R-:W2:Y:S05]  /*4800*/  LDSM.16.M88.4 R20, [R208+0x6000] ;  /* 0x00600000d014783b */ /* 0x000eaa0000000200 */
[C---:B------:R-:W-:Y:S01]  /*4810*/  HMMA.16816.F32.BF16 R56, R16.reuse, R34, R56 ;  /* 0x000000221038723c */ /* 0x040fe20000041838 */
[----:B------:R-:W-:Y:S05]  /*4820*/  LDSM.16.M88.4 R32, [R212+0x9000] ;  /* 0x00900000d420783b */ /* 0x000fea0000000200 */
[C---:B------:R-:W-:Y:S06]  /*4830*/  HMMA.16816.F32.BF16 R88, R16.reuse, R52, R88 ;  /* 0x000000341058723c */ /* 0x040fec0000041858 */
[----:B------:R-:W-:Y:S01]  /*4840*/  HMMA.16816.F32.BF16 R80, R16, R54, R64 ;  /* 0x000000361050723c */ /* 0x000fe20000041840 */
[----:B------:R-:W-:Y:S05]  /*4850*/  LDSM.16.M88.4 R16, [R214+0x4000] ;  /* 0x00400000d610783b */ /* 0x000fea0000000200 */
[C---:B-1----:R-:W-:Y:S06]  /*4860*/  HMMA.16816.F32.BF16 R68, R8.reuse, R36, R60 ;  /* 0x000000240844723c */ /* 0x042fec000004183c */
[C---:B------:R-:W-:Y:S06]  /*4870*/  HMMA.16816.F32.BF16 R64, R8.reuse, R38, R76 ;  /* 0x000000260840723c */ /* 0x040fec000004184c */
[C---:B----4-:R-:W-:Y:S06]  /*4880*/  HMMA.16816.F32.BF16 R60, R8.reuse, R48, R84 ;  /* 0x00000030083c723c */ /* 0x050fec0000041854 */
[----:B------:R-:W-:Y:S06]  /*4890*/  HMMA.16816.F32.BF16 R52, R8, R50, R72 ;  /* 0x000000320834723c */ /* 0x000fec0000041848 */
[C---:B-----5:R-:W-:Y:S01]  /*48a0*/  HMMA.16816.F32.BF16 R8, R24.reuse, R36, R12 ;  /* 0x000000241808723c */ /* 0x060fe2000004180c */
[----:B------:R-:W1:Y:S05]  /*48b0*/  LDSM.16.M88.4 R12, [R214+0x6000] ;  /* 0x00600000d60c783b */ /* 0x000e6a0000000200 */
[C---:B------:R-:W-:Y:S01]  /*48c0*/  HMMA.16816.F32.BF16 R36, R24.reuse, R38, R56 ;  /* 0x000000261824723c */ /* 0x040fe20000041838 */
[----:B------:R-:W3:Y:S05]  /*48d0*/  LDSM.16.M88.4 R56, [R212+0x9800] ;  /* 0x00980000d438783b */ /* 0x000eea0000000200 */
        /* <DEDUP_REMOVED lines=9> */
[----:B------:R-:W-:Y:S05]  /*4970*/  LDSM.16.M88.4 R8, [R213+0x6000] ;  /* 0x00600000d508783b */ /* 0x000fea0000000200 */
[----:B------:R-:W-:Y:S01]  /*4980*/  HMMA.16816.F32.BF16 R60, R28, R42, R36 ;  /* 0x0000002a1c3c723c */ /* 0x000fe20000041824 */
[----:B------:R-:W2:Y:S01]  /*4990*/  LDSM.16.M88.4 R36, [R211+0x1800] ;  /* 0x00180000d324783b */ /* 0x000ea20000000200 */
[----:B------:R-:W-:-:S04]  /*49a0*/  DEPBAR.LE SB0, 0x0 ;  /* 0x000080000000791a */ /* 0x000fc80000000000 */
[C---:B------:R-:W-:Y:S06]  /*49b0*/  HMMA.16816.F32.BF16 R64, R28.reuse, R44, R88 ;  /* 0x0000002c1c40723c */ /* 0x040fec0000041858 */
[----:B------:R-:W-:Y:S06]  /*49c0*/  HMMA.16816.F32.BF16 R52, R28, R46, R84 ;  /* 0x0000002e1c34723c */ /* 0x000fec0000041854 */
[C---:B-1----:R-:W-:Y:S06]  /*49d0*/  HMMA.16816.F32.BF16 R48, R12.reuse, R32, R48 ;  /* 0x000000200c30723c */ /* 0x042fec0000041830 */
[C---:B------:R-:W-:Y:S06]  /*49e0*/  HMMA.16816.F32.BF16 R44, R12.reuse, R34, R80 ;  /* 0x000000220c2c723c */ /* 0x040fec0000041850 */
[C---:B---3--:R-:W-:Y:S06]  /*49f0*/  HMMA.16816.F32.BF16 R40, R12.reuse, R56, R76 ;  /* 0x000000380c28723c */ /* 0x048fec000004184c */
[----:B------:R-:W-:Y:S06]  /*4a00*/  HMMA.16816.F32.BF16 R28, R12, R58, R72 ;  /* 0x0000003a0c1c723c */ /* 0x000fec0000041848 */
[C---:B------:R-:W-:Y:S06]  /*4a10*/  HMMA.16816.F32.BF16 R12, R16.reuse, R32, R68 ;  /* 0x00000020100c723c */ /* 0x040fec0000041844 */
[C---:B------:R-:W-:Y:S06]  /*4a20*/  HMMA.16816.F32.BF16 R32, R16.reuse, R34, R60 ;  /* 0x000000221020723c */ /* 0x040fec000004183c */
[----:B------:R-:W-:Y:S06]  /*4a30*/  HMMA.16816.F32.BF16 R60, R16, R56, R64 ;  /* 0x00000038103c723c */ /* 0x000fec0000041840 */
[----:B--2---:R-:W-:Y:S06]  /*4a40*/  HMMA.16816.F32.BF16 R64, R8, R38, R28 ;  /* 0x000000260840723c */ /* 0x004fec000004181c */
[----:B------:R-:W-:Y:S06]  /*4a50*/  HMMA.16816.F32.BF16 R28, R20, R24, R12 ;  /* 0x00000018141c723c */ /* 0x000fec000004180c */
[----:B------:R-:W-:Y:S06]  /*4a60*/  HMMA.16816.F32.BF16 R52, R16, R58, R52 ;  /* 0x0000003a1034723c */ /* 0x000fec0000041834 */
[C---:B------:R-:W-:Y:S06]  /*4a70*/  HMMA.16816.F32.BF16 R48, R8.reuse, R24, R48 ;  /* 0x000000180830723c */ /* 0x040fec0000041830 */
[C---:B------:R-:W-:Y:S06]  /*4a80*/  HMMA.16816.F32.BF16 R44, R8.reuse, R26, R44 ;  /* 0x0000001a082c723c */ /* 0x040fec000004182c */
[-C--:B------:R-:W-:Y:S06]  /*4a90*/  HMMA.16816.F32.BF16 R56, R8, R36.reuse, R40 ;  /* 0x000000240838723c */ /* 0x080fec0000041828 */
[----:B------:R-:W-:Y:S01]  /*4aa0*/  HMMA.16816.F32.BF16 R60, R20, R36, R60 ;  /* 0x00000024143c723c */ /* 0x000fe2000004183c */
[----:B------:R-:W-:-:S02]  /*4ab0*/  IMAD.U32 R9, RZ, RZ, UR27 ;  /* 0x0000001bff097e24 */ /* 0x000fc4000f8e00ff */
[----:B------:R-:W-:Y:S02]  /*4ac0*/  IMAD.U32 R8, RZ, RZ, UR23 ;  /* 0x00000017ff087e24 */ /* 0x000fe4000f8e00ff */
[----:B------:R-:W-:Y:S01]  /*4ad0*/  IMAD.IADD R11, R222, 0x1, -R3 ;  /* 0x00000001de0b7824 */ /* 0x000fe200078e0a03 */
[----:B------:R-:W-:Y:S01]  /*4ae0*/  VIADDMNMX R231, R5, UR23, R9, PT ;  /* 0x0000001705e77c46 */ /* 0x000fe2000b800109 */
[C---:B------:R-:W-:Y:S01]  /*4af0*/  IMAD.IADD R10, R221.reuse, 0x1, -R3 ;  /* 0x00000001dd0a7824 */ /* 0x040fe200078e0a03 */
[C-C-:B------:R-:W-:Y:S01]  /*4b00*/  IADD3 R16, R8.reuse, 0x8, R5.reuse ;  /* 0x0000000808107810 */ /* 0x140fe20007ffe005 */
[C---:B------:R-:W-:Y:S01]  /*4b10*/  HMMA.16816.F32.BF16 R52, R20.reuse, R38, R52 ;  /* 0x000000261434723c */ /* 0x040fe20000041834 */
[C-C-:B------:R-:W-:Y:S01]  /*4b20*/  IADD3 R17, R8.reuse, 0x40, R5.reuse ;  /* 0x0000004008117810 */ /* 0x140fe20007ffe005 */
[----:B------:R-:W-:Y:S01]  /*4b30*/  UIADD3 UR23, UR31, 0x646e171e, URZ ;  /* 0x646e171e1f177890 */ /* 0x000fe2000fffe03f */
[----:B------:R-:W-:Y:S01]  /*4b40*/  IADD3 R15, R8, 0x48, R5 ;  /* 0x00000048080f7810 */ /* 0x000fe20007ffe005 */
[--C-:B------:R-:W-:Y:S01]  /*4b50*/  IMAD.IADD R5, R221, 0x1, -R6.reuse ;  /* 0x00000001dd057824 */ /* 0x100fe200078e0a06 */
[----:B------:R-:W-:Y:S01]  /*4b60*/  IABS R9, R11 ;  /* 0x0000000b00097213 */ /* 0x000fe20000000000 */
[----:B------:R-:W-:Y:S01]  /*4b70*/  IMAD.IADD R11, R227, 0x1, -R6 ;  /* 0x00000001e30b7824 */ /* 0x000fe200078e0a06 */
[----:B------:R-:W-:Y:S01]  /*4b80*/  IABS R10, R10 ;  /* 0x0000000a000a7213 */ /* 0x000fe20000000000 */
[----:B------:R-:W-:Y:S01]  /*4b90*/  HMMA.16816.F32.BF16 R32, R20, R26, R32 ;  /* 0x0000001a1420723c */ /* 0x000fe20000041820 */
[----:B------:R-:W-:-:S02]  /*4ba0*/  I2FP.F32.S32 R9, R9 ;  /* 0x0000000900097245 */ /* 0x000fc40000201400 */
[----:B------:R-:W-:Y:S01]  /*4bb0*/  IABS R8, R5 ;  /* 0x0000000500087213 */ /* 0x000fe20000000000 */
[----:B------:R-:W-:Y:S01]  /*4bc0*/  IMAD.IADD R5, R232, 0x1, -R3 ;  /* 0x00000001e8057824 */ /* 0x000fe200078e0a03 */
[----:B------:R-:W-:Y:S01]  /*4bd0*/  I2FP.F32.S32 R10, R10 ;  /* 0x0000000a000a7245 */ /* 0x000fe20000201400 */
[----:B------:R-:W-:Y:S01]  /*4be0*/  FFMA.FTZ R13, R9, -UR19, R30 ;  /* 0x80000013090d7c23 */ /* 0x000fe2000801001e */
[----:B------:R-:W-:Y:S01]  /*4bf0*/  IMAD.IADD R9, R222, 0x1, -R6 ;  /* 0x00000001de097824 */ /* 0x000fe200078e0a06 */
[----:B------:R-:W-:Y:S01]  /*4c00*/  VIMNMX R230, R16, UR27, PT ;  /* 0x0000001b10e67c48 */ /* 0x000fe2000bfe0100 */
[----:B------:R-:W-:Y:S02]  /*4c10*/  IMAD.MOV.U32 R12, RZ, RZ, R8 ;  /* 0x000000ffff0c7224 */ /* 0x000fe400078e0008 */
[----:B------:R-:W-:Y:S01]  /*4c20*/  FFMA.FTZ R14, R10, -UR19, R28 ;  /* 0x800000130a0e7c23 */ /* 0x000fe2000801001c */
[----:B------:R-:W-:Y:S02]  /*4c30*/  IABS R5, R5 ;  /* 0x0000000500057213 */ /* 0x000fe40000000000 */
[----:B------:R-:W-:-:S02]  /*4c40*/  IABS R10, R7 ;  /* 0x00000007000a7213 */ /* 0x000fc40000000000 */
[----:B------:R-:W-:Y:S02]  /*4c50*/  IABS R7, R11 ;  /* 0x0000000b00077213 */ /* 0x000fe40000000000 */
[----:B------:R-:W-:Y:S01]  /*4c60*/  IABS R8, R9 ;  /* 0x0000000900087213 */ /* 0x000fe20000000000 */
[----:B------:R-:W-:Y:S01]  /*4c70*/  IMAD.MOV.U32 R9, RZ, RZ, R5 ;  /* 0x000000ffff097224 */ /* 0x000fe200078e0005 */
[----:B------:R-:W-:Y:S01]  /*4c80*/  I2FP.F32.S32 R10, R10 ;  /* 0x0000000a000a7245 */ /* 0x000fe20000201400 */
[----:B------:R-:W-:Y:S01]  /*4c90*/  IMAD.MOV.U32 R5, RZ, RZ, R7 ;  /* 0x000000ffff057224 */ /* 0x000fe200078e0007 */
[----:B------:R-:W-:Y:S02]  /*4ca0*/  ISETP.GE.AND P6, PT, R6, R231, PT ;  /* 0x000000e70600720c */ /* 0x000fe40003fc6270 */
[----:B------:R-:W-:Y:S01]  /*4cb0*/  I2FP.F32.S32 R7, R9 ;  /* 0x0000000900077245 */ /* 0x000fe20000201400 */
[----:B------:R-:W-:Y:S01]  /*4cc0*/  FFMA.FTZ R11, R10, -UR19, R48 ;  /* 0x800000130a0b7c23 */ /* 0x000fe20008010030 */
[----:B------:R-:W-:-:S02]  /*4cd0*/  I2FP.F32.S32 R9, R12 ;  /* 0x0000000c00097245 */ /* 0x000fc40000201400 */
[----:B------:R-:W-:Y:S01]  /*4ce0*/  I2FP.F32.S32 R5, R5 ;  /* 0x0000000500057245 */ /* 0x000fe20000201400 */
[----:B------:R-:W-:Y:S01]  /*4cf0*/  FFMA.FTZ R10, R7, -UR19, R50 ;  /* 0x80000013070a7c23 */ /* 0x000fe20008010032 */
[----:B------:R-:W-:Y:S01]  /*4d00*/  ISETP.GE.AND P4, PT, R3, R231, PT ;  /* 0x000000e70300720c */ /* 0x000fe20003f86270 */
[----:B------:R-:W-:Y:S01]  /*4d10*/  FFMA.FTZ R7, R9, -UR19, R29 ;  /* 0x8000001309077c23 */ /* 0x000fe2000801001d */
[----:B------:R-:W-:Y:S01]  /*4d20*/  ISETP.GE.AND P2, PT, R3, R230, PT ;  /* 0x000000e60300720c */ /* 0x000fe20003f46270 */
[----:B------:R-:W-:Y:S01]  /*4d30*/  FFMA.FTZ R12, R5, -UR19, R49 ;  /* 0x80000013050c7c23 */ /* 0x000fe20008010031 */
[----:B------:R-:W-:Y:S01]  /*4d40*/  VIMNMX R229, R17, UR27, PT ;  /* 0x0000001b11e57c48 */ /* 0x000fe2000bfe0100 */
[----:B------:R-:W-:Y:S01]  /*4d50*/  VIADD R5, R3, 0x8 ;  /* 0x0000000803057836 */ /* 0x000fe20000000000 */
[----:B------:R-:W-:Y:S02]  /*4d60*/  VIMNMX R228, R15, UR27, PT ;  /* 0x0000001b0fe47c48 */ /* 0x000fe4000bfe0100 */
[-C--:B------:R-:W-:Y:S01]  /*4d70*/  ISETP.LT.OR P6, PT, R6, R226.reuse, P6 ;  /* 0x000000e20600720c */ /* 0x080fe200037c1670 */
[----:B------:R-:W-:Y:S01]  /*4d80*/  IMAD.IADD R9, R227, 0x1, -R5 ;  /* 0x00000001e3097824 */ /* 0x000fe200078e0a05 */
[----:B------:R-:W-:-:S02]  /*4d90*/  ISETP.LT.OR P4, PT, R3, R226, P4 ;  /* 0x000000e20300720c */ /* 0x000fc40002781670 */
[C---:B------:R-:W-:Y:S02]  /*4da0*/  ISETP.LT.OR P2, PT, R3.reuse, R225, P2 ;  /* 0x000000e10300720c */ /* 0x040fe40001741670 */
[C---:B------:R-:W-:Y:S02]  /*4db0*/  ISETP.GE.AND P3, PT, R3.reuse, R229, PT ;  /* 0x000000e50300720c */ /* 0x040fe40003f66270 */
[----:B------:R-:W-:Y:S02]  /*4dc0*/  ISETP.GE.AND P1, PT, R3, R228, PT ;  /* 0x000000e40300720c */ /* 0x000fe40003f26270 */
[----:B------:R-:W-:Y:S01]  /*4dd0*/  FSEL R37, R7, -INF , !P6 ;  /* 0xff80000007257808 */ /* 0x000fe20007000000 */
[----:B------:R-:W-:Y:S01]  /*4de0*/  IMAD.IADD R7, R221, 0x1, -R5 ;  /* 0x00000001dd077824 */ /* 0x000fe200078e0a05 */
[----:B------:R-:W-:Y:S02]  /*4df0*/  I2FP.F32.S32 R8, R8 ;  /* 0x0000000800087245 */ /* 0x000fe40000201400 */
[----:B------:R-:W-:-:S02]  /*4e00*/  FSEL R36, R14, -INF , !P4 ;  /* 0xff8000000e247808 */ /* 0x000fc40006000000 */
[----:B------:R-:W-:Y:S01]  /*4e10*/  FSEL R39, R13, -INF , !P2 ;  /* 0xff8000000d277808 */ /* 0x000fe20005000000 */
[----:B------:R-:W-:Y:S01]  /*4e20*/  FFMA.FTZ R19, R8, -UR19, R31 ;  /* 0x8000001308137c23 */ /* 0x000fe2000801001f */
[----:B------:R-:W-:Y:S01]  /*4e30*/  ISETP.GE.AND P0, PT, R6, R230, PT ;  /* 0x000000e60600720c */ /* 0x000fe20003f06270 */
[----:B------:R-:W-:Y:S01]  /*4e40*/  IMAD.IADD R8, R222, 0x1, -R5 ;  /* 0x00000001de087824 */ /* 0x000fe200078e0a05 */
[C---:B------:R-:W-:Y:S02]  /*4e50*/  ISETP.GE.AND P4, PT, R6.reuse, R229, PT ;  /* 0x000000e50600720c */ /* 0x040fe40003f86270 */
[C---:B------:R-:W-:Y:S02]  /*4e60*/  ISETP.LT.OR P3, PT, R3.reuse, R224, P3 ;  /* 0x000000e00300720c */ /* 0x040fe40001f61670 */
[----:B------:R-:W-:Y:S02]  /*4e70*/  ISETP.GE.AND P2, PT, R6, R228, PT ;  /* 0x000000e40600720c */ /* 0x000fe40003f46270 */
[----:B------:R-:W-:-:S02]  /*4e80*/  ISETP.LT.OR P1, PT, R3, R223, P1 ;  /* 0x000000df0300720c */ /* 0x000fc40000f21670 */
[----:B------:R-:W-:Y:S02]  /*4e90*/  FSEL R49, R11, -INF , !P3 ;  /* 0xff8000000b317808 */ /* 0x000fe40005800000 */
[----:B------:R-:W-:Y:S01]  /*4ea0*/  FSEL R76, R10, -INF , !P1 ;  /* 0xff8000000a4c7808 */ /* 0x000fe20004800000 */
[----:B------:R-:W-:Y:S01]  /*4eb0*/  IMAD.IADD R10, R232, 0x1, -R5 ;  /* 0x00000001e80a7824 */ /* 0x000fe200078e0a05 */
[C---:B------:R-:W-:Y:S02]  /*4ec0*/  ISETP.LT.OR P0, PT, R6.reuse, R225, P0 ;  /* 0x000000e10600720c */ /* 0x040fe40000701670 */
[C---:B------:R-:W-:Y:S02]  /*4ed0*/  ISETP.LT.OR P4, PT, R6.reuse, R224, P4 ;  /* 0x000000e00600720c */ /* 0x040fe40002781670 */
[----:B------:R-:W-:Y:S01]  /*4ee0*/  ISETP.LT.OR P2, PT, R6, R223, P2 ;  /* 0x000000df0600720c */ /* 0x000fe20001741670 */
[----:B------:R-:W-:Y:S01]  /*4ef0*/  IMAD.IADD R6, R232, 0x1, -R6 ;  /* 0x00000001e8067824 */ /* 0x000fe200078e0a06 */
[----:B------:R-:W-:Y:S01]  /*4f00*/  IABS R7, R7 ;  /* 0x0000000700077213 */ /* 0x000fe20000000000 */
[----:B------:R-:W-:Y:S01]  /*4f10*/  BAR.SYNC.DEFER_BLOCKING 0x0 ;  /* 0x0000000000007b1d */ /* 0x000fe20000010000 */
        /* <DEDUP_REMOVED lines=10> */
[----:B------:R-:W-:Y:S02]  /*4fc0*/  IABS R7, R8 ;  /* 0x0000000800077213 */ /* 0x000fe40000000000 */
[----:B------:R-:W-:Y:S02]  /*4fd0*/  IABS R6, R9 ;  /* 0x0000000900067213 */ /* 0x000fe40000000000 */
[----:B------:R-:W-:Y:S01]  /*4fe0*/  IABS R8, R10 ;  /* 0x0000000a00087213 */ /* 0x000fe20000000000 */
        /* <DEDUP_REMOVED lines=10> */
[----:B------:R-:W-:-:S02]  /*5090*/  VIADD R5, R3, 0x9 ;  /* 0x0000000903057836 */ /* 0x000fc40000000000 */
[----:B------:R-:W-:Y:S01]  /*50a0*/  FFMA.FTZ R18, R9, -UR19, R34 ;  /* 0x8000001309127c23 */ /* 0x000fe20008010022 */
[----:B------:R-:W-:Y:S01]  /*50b0*/  FFMA.FTZ R17, R7, -UR19, R44 ;  /* 0x8000001307117c23 */ /* 0x000fe2000801002c */
[----:B------:R-:W-:Y:S01]  /*50c0*/  FSEL R51, R8, -INF , !P2 ;  /* 0xff80000008337808 */ /* 0x000fe20005000000 */
[----:B------:R-:W-:Y:S01]  /*50d0*/  FFMA.FTZ R16, R6, -UR19, R46 ;  /* 0x8000001306107c23 */ /* 0x000fe2000801002e */
[--C-:B------:R-:W-:Y:S01]  /*50e0*/  IMAD.IADD R7, R221, 0x1, -R5.reuse ;  /* 0x00000001dd077824 */ /* 0x100fe200078e0a05 */
[----:B------:R-:W-:Y:S01]  /*50f0*/  FSEL R38, R19, -INF , !P0 ;  /* 0xff80000013267808 */ /* 0x000fe20004000000 */
[----:B------:R-:W-:Y:S01]  /*5100*/  VIADD R6, R3, 0x10 ;  /* 0x0000001003067836 */ /* 0x000fe20000000000 */
[----:B------:R-:W-:Y:S01]  /*5110*/  FSEL R43, R12, -INF , !P4 ;  /* 0xff8000000c2b7808 */ /* 0x000fe20006000000 */
[--C-:B------:R-:W-:Y:S01]  /*5120*/  IMAD.IADD R8, R222, 0x1, -R5.reuse ;  /* 0x00000001de087824 */ /* 0x100fe200078e0a05 */
[----:B------:R-:W-:Y:S01]  /*5130*/  IABS R7, R7 ;  /* 0x0000000700077213 */ /* 0x000fe20000000000 */
[----:B------:R-:W-:Y:S01]  /*5140*/  IMAD.IADD R9, R221, 0x1, -R6 ;  /* 0x00000001dd097824 */ /* 0x000fe200078e0a06 */
[----:B------:R-:W-:Y:S01]  /*5150*/  FSEL R25, R10, -INF , !P5 ;  /* 0xff8000000a197808 */ /* 0x000fe20006800000 */
[--C-:B------:R-:W-:Y:S01]  /*5160*/  IMAD.IADD R11, R227, 0x1, -R5.reuse ;  /* 0x00000001e30b7824 */ /* 0x100fe200078e0a05 */
[C---:B------:R-:W-:Y:S01]  /*5170*/  ISETP.GE.AND P0, PT, R5.reuse, R231, PT ;  /* 0x000000e70500720c */ /* 0x040fe20003f06270 */
[----:B------:R-:W-:Y:S01]  /*5180*/  IMAD.IADD R10, R232, 0x1, -R5 ;  /* 0x00000001e80a7824 */ /* 0x000fe200078e0a05 */
[C---:B------:R-:W-:Y:S01]  /*5190*/  ISETP.GE.AND P4, PT, R5.reuse, R230, PT ;  /* 0x000000e60500720c */ /* 0x040fe20003f86270 */
[----:B------:R-:W-:Y:S01]  /*51a0*/  IMAD.MOV.U32 R13, RZ, RZ, R7 ;  /* 0x000000ffff0d7224 */ /* 0x000fe200078e0007 */
[----:B------:R-:W-:-:S02]  /*51b0*/  ISETP.GE.AND P2, PT, R5, R229, PT ;  /* 0x000000e50500720c */ /* 0x000fc40003f46270 */
[C---:B------:R-:W-:Y:S02]  /*51c0*/  ISETP.GE.AND P5, PT, R5.reuse, R228, PT ;  /* 0x000000e40500720c */ /* 0x040fe40003fa6270 */
[----:B------:R-:W-:Y:S02]  /*51d0*/  IABS R9, R9 ;  /* 0x0000000900097213 */ /* 0x000fe40000000000 */
[C---:B------:R-:W-:Y:S02]  /*51e0*/  ISETP.LT.OR P0, PT, R5.reuse, R226, P0 ;  /* 0x000000e20500720c */ /* 0x040fe40000701670 */
[C---:B------:R-:W-:Y:S01]  /*51f0*/  ISETP.LT.OR P4, PT, R5.reuse, R225, P4 ;  /* 0x000000e10500720c */ /* 0x040fe20002781670 */
[----:B------:R-:W-:Y:S01]  /*5200*/  IMAD.MOV.U32 R12, RZ, RZ, R9 ;  /* 0x000000ffff0c7224 */ /* 0x000fe200078e0009 */
[C---:B------:R-:W-:Y:S02]  /*5210*/  ISETP.LT.OR P2, PT, R5.reuse, R224, P2 ;  /* 0x000000e00500720c */ /* 0x040fe40001741670 */
[----:B------:R-:W-:-:S02]  /*5220*/  ISETP.LT.OR P5, PT, R5, R223, P5 ;  /* 0x000000df0500720c */ /* 0x000fc40002fa1670 */
[----:B------:R-:W-:Y:S02]  /*5230*/  IABS R7, R8 ;  /* 0x0000000800077213 */ /* 0x000fe40000000000 */
[----:B------:R-:W-:Y:S02]  /*5240*/  IABS R5, R11 ;  /* 0x0000000b00057213 */ /* 0x000fe40000000000 */
[----:B------:R-:W-:Y:S01]  /*5250*/  IABS R8, R10 ;  /* 0x0000000a00087213 */ /* 0x000fe20000000000 */
[----:B------:R-:W-:Y:S01]  /*5260*/  IMAD.MOV.U32 R9, RZ, RZ, R7 ;  /* 0x000000ffff097224 */ /* 0x000fe200078e0007 */
[----:B------:R-:W-:Y:S01]  /*5270*/  I2FP.F32.S32 R11, R13 ;  /* 0x0000000d000b7245 */ /* 0x000fe20000201400 */
[----:B------:R-:W-:Y:S01]  /*5280*/  IMAD.MOV.U32 R7, RZ, RZ, R5 ;  /* 0x000000ffff077224 */ /* 0x000fe200078e0005 */
[----:B------:R-:W-:Y:S01]  /*5290*/  FSEL R34, R18, -INF , !P3 ;  /* 0xff80000012227808 */ /* 0x000fe20005800000 */
[----:B------:R-:W-:Y:S01]  /*52a0*/  IMAD.MOV.U32 R5, RZ, RZ, R8 ;  /* 0x000000ffff057224 */ /* 0x000fe200078e0008 */
[----:B------:R-:W-:Y:S01]  /*52b0*/  I2FP.F32.S32 R10, R9 ;  /* 0x00000009000a7245 */ /* 0x000fe20000201400 */
[----:B------:R-:W-:Y:S01]  /*52c0*/  FFMA.FTZ R9, R11, -UR19, R33 ;  /* 0x800000130b097c23 */ /* 0x000fe20008010021 */
[----:B------:R-:W-:Y:S01]  /*52d0*/  I2FP.F32.S32 R8, R7 ;  /* 0x0000000700087245 */ /* 0x000fe20000201400 */
[----:B------:R-:W-:Y:S01]  /*52e0*/  IMAD.IADD R11, R227, 0x1, -R6 ;  /* 0x00000001e30b7824 */ /* 0x000fe200078e0a06 */
[----:B------:R-:W-:Y:S01]  /*52f0*/  I2FP.F32.S32 R5, R5 ;  /* 0x0000000500057245 */ /* 0x000fe20000201400 */
[----:B------:R-:W-:Y:S01]  /*5300*/  FFMA.FTZ R20, R10, -UR19, R35 ;  /* 0x800000130a147c23 */ /* 0x000fe20008010023 */
[----:B------:R-:W-:Y:S01]  /*5310*/  I2FP.F32.S32 R7, R12 ;  /* 0x0000000c00077245 */ /* 0x000fe20000201400 */
[----:B------:R-:W-:Y:S01]  /*5320*/  FFMA.FTZ R19, R8, -UR19, R45 ;  /* 0x8000001308137c23 */ /* 0x000fe2000801002d */
[----:B------:R-:W-:Y:S01]  /*5330*/  FSEL R42, R17, -INF , !P1 ;  /* 0xff800000112a7808 */ /* 0x000fe20004800000 */
[----:B------:R-:W-:Y:S01]  /*5340*/  FFMA.FTZ R15, R5, -UR19, R47 ;  /* 0x80000013050f7c23 */ /* 0x000fe2000801002f */
[----:B------:R-:W-:-:S02]  /*5350*/  VIADD R5, R3, 0x11 ;  /* 0x0000001103057836 */ /* 0x000fc40000000000 */
[----:B------:R-:W-:Y:S01]  /*5360*/  FFMA.FTZ R14, R7, -UR19, R60 ;  /* 0x80000013070e7c23 */ /* 0x000fe2000801003c */
[----:B------:R-:W-:Y:S01]  /*5370*/  FSEL R50, R16, -INF , !P6 ;  /* 0xff80000010327808 */ /* 0x000fe20007000000 */
[--C-:B------:R-:W-:Y:S01]  /*5380*/  IMAD.IADD R7, R222, 0x1, -R6.reuse ;  /* 0x00000001de077824 */ /* 0x100fe200078e0a06 */
[----:B------:R-:W-:Y:S01]  /*5390*/  FSEL R24, R9, -INF , !P0 ;  /* 0xff80000009187808 */ /* 0x000fe20004000000 */
[--C-:B------:R-:W-:Y:S01]  /*53a0*/  IMAD.IADD R8, R221, 0x1, -R5.reuse ;  /* 0x00000001dd087824 */ /* 0x100fe200078e0a05 */
[----:B------:R-:W-:Y:S01]  /*53b0*/  ISETP.GE.AND P3, PT, R6, R231, PT ;  /* 0x000000e70600720c */ /* 0x000fe20003f66270 */
[----:B------:R-:W-:Y:S01]  /*53c0*/  IMAD.IADD R10, R232, 0x1, -R6 ;  /* 0x00000001e80a7824 */ /* 0x000fe200078e0a06 */
[----:B------:R-:W-:Y:S01]  /*53d0*/  ISETP.GE.AND P1, PT, R6, R230, PT ;  /* 0x000000e60600720c */ /* 0x000fe20003f26270 */
[----:B------:R-:W-:Y:S01]  /*53e0*/  IMAD.IADD R12, R222, 0x1, -R5 ;  /* 0x00000001de0c7824 */ /* 0x000fe200078e0a05 */
[C---:B------:R-:W-:Y:S02]  /*53f0*/  ISETP.GE.AND P6, PT, R6.reuse, R229, PT ;  /* 0x000000e50600720c */ /* 0x040fe40003fc6270 */
[----:B------:R-:W-:-:S02]  /*5400*/  ISETP.GE.AND P0, PT, R6, R228, PT ;  /* 0x000000e40600720c */ /* 0x000fc40003f06270 */
[C---:B------:R-:W-:Y:S02]  /*5410*/  ISETP.LT.OR P3, PT, R6.reuse, R226, P3 ;  /* 0x000000e20600720c */ /* 0x040fe40001f61670 */
[C---:B------:R-:W-:Y:S02]  /*5420*/  ISETP.LT.OR P1, PT, R6.reuse, R225, P1 ;  /* 0x000000e10600720c */ /* 0x040fe40000f21670 */
[C---:B------:R-:W-:Y:S02]  /*5430*/  ISETP.LT.OR P6, PT, R6.reuse, R224, P6 ;  /* 0x000000e00600720c */ /* 0x040fe400037c1670 */
[----:B------:R-:W-:Y:S02]  /*5440*/  ISETP.LT.OR P0, PT, R6, R223, P0 ;  /* 0x000000df0600720c */ /* 0x000fe40000701670 */
[----:B------:R-:W-:Y:S02]  /*5450*/  IABS R7, R7 ;  /* 0x0000000700077213 */ /* 0x000fe40000000000 */
[----:B------:R-:W-:-:S02]  /*5460*/  IABS R9, R8 ;  /* 0x0000000800097213 */ /* 0x000fc40000000000 */
        /* <DEDUP_REMOVED lines=9> */
[----:B------:R-:W-:-:S02]  /*5500*/  IABS R9, R12 ;  /* 0x0000000c00097213 */ /* 0x000fc40000000000 */
[----:B------:R-:W-:Y:S01]  /*5510*/  I2FP.F32.S32 R6, R6 ;  /* 0x0000000600067245 */ /* 0x000fe20000201400 */
[----:B------:R-:W-:Y:S01]  /*5520*/  FFMA.FTZ R18, R11, -UR19, R62 ;  /* 0x800000130b127c23 */ /* 0x000fe2000801003e */
[----:B------:R-:W-:Y:S02]  /*5530*/  I2FP.F32.S32 R10, R7 ;  /* 0x00000007000a7245 */ /* 0x000fe40000201400 */
[----:B------:R-:W-:Y:S01]  /*5540*/  I2FP.F32.S32 R7, R9 ;  /* 0x0000000900077245 */ /* 0x000fe20000201400 */
[----:B------:R-:W-:Y:S01]  /*5550*/  FFMA.FTZ R16, R6, -UR19, R58 ;  /* 0x8000001306107c23 */ /* 0x000fe2000801003a */
[----:B------:R-:W-:Y:S01]  /*5560*/  VIADD R6, R3, 0x18 ;  /* 0x0000001803067836 */ /* 0x000fe20000000000 */
[----:B------:R-:W-:Y:S01]  /*5570*/  I2FP.F32.S32 R8, R13 ;  /* 0x0000000d00087245 */ /* 0x000fe20000201400 */
[----:B------:R-:W-:Y:S02]  /*5580*/  IMAD.IADD R9, R227, 0x1, -R5 ;  /* 0x00000001e3097824 */ /* 0x000fe400078e0a05 */
[----:B------:R-:W-:Y:S01]  /*5590*/  FFMA.FTZ R12, R7, -UR19, R63 ;  /* 0x80000013070c7c23 */ /* 0x000fe2000801003f */
[----:B------:R-:W-:Y:S01]  /*55a0*/  FSEL R48, R15, -INF , !P5 ;  /* 0xff8000000f307808 */ /* 0x000fe20006800000 */
[----:B------:R-:W-:Y:S01]  /*55b0*/  IMAD.IADD R7, R221, 0x1, -R6 ;  /* 0x00000001dd077824 */ /* 0x000fe200078e0a06 */
[----:B------:R-:W-:Y:S01]  /*55c0*/  FSEL R30, R14, -INF , !P3 ;  /* 0xff8000000e1e7808 */ /* 0x000fe20005800000 */
[----:B------:R-:W-:Y:S01]  /*55d0*/  FFMA.FTZ R13, R8, -UR19, R61 ;  /* 0x80000013080d7c23 */ /* 0x000fe2000801003d */
[C---:B------:R-:W-:Y:S01]  /*55e0*/  ISETP.GE.AND P4, PT, R5.reuse, R231, PT ;  /* 0x000000e70500720c */ /* 0x040fe20003f86270 */
[----:B------:R-:W-:Y:S01]  /*55f0*/  IMAD.IADD R8, R232, 0x1, -R5 ;  /* 0x00000001e8087824 */ /* 0x000fe200078e0a05 */
[C---:B------:R-:W-:Y:S01]  /*5600*/  ISETP.GE.AND P2, PT, R5.reuse, R230, PT ;  /* 0x000000e60500720c */ /* 0x040fe20003f46270 */
[----:B------:R-:W-:Y:S01]  /*5610*/  FFMA.FTZ R17, R10, -UR19, R56 ;  /* 0x800000130a117c23 */ /* 0x000fe20008010038 */
[----:B------:R-:W-:Y:S01]  /*5620*/  ISETP.GE.AND P5, PT, R5, R229, PT ;  /* 0x000000e50500720c */ /* 0x000fe20003fa6270 */
[----:B------:R-:W-:Y:S01]  /*5630*/  IMAD.IADD R10, R227, 0x1, -R6 ;  /* 0x00000001e30a7824 */ /* 0x000fe200078e0a06 */
[----:B------:R-:W-:Y:S01]  /*5640*/  ISETP.GE.AND P3, PT, R5, R228, PT ;  /* 0x000000e40500720c */ /* 0x000fe20003f66270 */
[----:B------:R-:W-:Y:S01]  /*5650*/  VIADD R3, R3, 0x19 ;  /* 0x0000001903037836 */ /* 0x000fe20000000000 */
[----:B------:R-:W-:-:S02]  /*5660*/  ISETP.LT.OR P4, PT, R5, R226, P4 ;  /* 0x000000e20500720c */ /* 0x000fc40002781670 */
[C---:B------:R-:W-:Y:S02]  /*5670*/  ISETP.LT.OR P2, PT, R5.reuse, R225, P2 ;  /* 0x000000e10500720c */ /* 0x040fe40001741670 */
[C---:B------:R-:W-:Y:S02]  /*5680*/  ISETP.LT.OR P5, PT, R5.reuse, R224, P5 ;  /* 0x000000e00500720c */ /* 0x040fe40002fa1670 */
[----:B------:R-:W-:Y:S02]  /*5690*/  ISETP.LT.OR P3, PT, R5, R223, P3 ;  /* 0x000000df0500720c */ /* 0x000fe40001f61670 */
[----:B------:R-:W-:Y:S01]  /*56a0*/  IABS R5, R7 ;  /* 0x0000000700057213 */ /* 0x000fe20000000000 */
[----:B------:R-:W-:Y:S01]  /*56b0*/  IMAD.IADD R7, R222, 0x1, -R6 ;  /* 0x00000001de077824 */ /* 0x000fe200078e0a06 */
[----:B------:R-:W-:Y:S02]  /*56c0*/  IABS R8, R8 ;  /* 0x0000000800087213 */ /* 0x000fe40000000000 */
[----:B------:R-:W-:Y:S01]  /*56d0*/  FSEL R32, R18, -INF , !P1 ;  /* 0xff80000012207808 */ /* 0x000fe20004800000 */
[----:B------:R-:W-:Y:S01]  /*56e0*/  IMAD.MOV.U32 R11, RZ, RZ, R5 ;  /* 0x000000ffff0b7224 */ /* 0x000fe200078e0005 */
[----:B------:R-:W-:-:S02]  /*56f0*/  IABS R7, R7 ;  /* 0x0000000700077213 */ /* 0x000fc40000000000 */
[----:B------:R-:W-:Y:S02]  /*5700*/  IABS R5, R10 ;  /* 0x0000000a00057213 */ /* 0x000fe40000000000 */
[----:B------:R-:W-:Y:S01]  /*5710*/  I2FP.F32.S32 R11, R11 ;  /* 0x0000000b000b7245 */ /* 0x000fe20000201400 */
[----:B------:R-:W-:Y:S01]  /*5720*/  IMAD.MOV.U32 R10, RZ, RZ, R7 ;  /* 0x000000ffff0a7224 */ /* 0x000fe200078e0007 */
[----:B------:R-:W-:Y:S02]  /*5730*/  I2FP.F32.S32 R7, R8 ;  /* 0x0000000800077245 */ /* 0x000fe40000201400 */
[C---:B------:R-:W-:Y:S02]  /*5740*/  ISETP.GE.AND P1, PT, R6.reuse, R231, PT ;  /* 0x000000e70600720c */ /* 0x040fe40003f26270 */
[----:B------:R-:W-:Y:S01]  /*5750*/  I2FP.F32.S32 R8, R5 ;  /* 0x0000000500087245 */ /* 0x000fe20000201400 */
[----:B------:R-:W-:Y:S01]  /*5760*/  FFMA.FTZ R5, R7, -UR19, R59 ;  /* 0x8000001307057c23 */ /* 0x000fe2000801003b */
[----:B------:R-:W-:Y:S01]  /*5770*/  IABS R9, R9 ;  /* 0x0000000900097213 */ /* 0x000fe20000000000 */
[----:B------:R-:W-:Y:S01]  /*5780*/  FFMA.FTZ R7, R11, -UR19, R52 ;  /* 0x800000130b077c23 */ /* 0x000fe20008010034 */
[----:B------:R-:W-:Y:S01]  /*5790*/  ISETP.LT.OR P1, PT, R6, R226, P1 ;  /* 0x000000e20600720c */ /* 0x000fe20000f21670 */
[----:B------:R-:W-:Y:S01]  /*57a0*/  FFMA.FTZ R14, R8, -UR19, R64 ;  /* 0x80000013080e7c23 */ /* 0x000fe20008010040 */
[----:B------:R-:W-:Y:S01]  /*57b0*/  I2FP.F32.S32 R9, R9 ;  /* 0x0000000900097245 */ /* 0x000fe20000201400 */
[----:B------:R-:W-:Y:S01]  /*57c0*/  IMAD.IADD R8, R227, 0x1, -R3 ;  /* 0x00000001e3087824 */ /* 0x000fe200078e0a03 */
[----:B------:R-:W-:-:S02]  /*57d0*/  FSEL R90, R16, -INF , !P0 ;  /* 0xff800000105a7808 */ /* 0x000fc40004000000 */
[----:B------:R-:W-:Y:S01]  /*57e0*/  FSEL R26, R13, -INF , !P4 ;  /* 0xff8000000d1a7808 */ /* 0x000fe20006000000 */
[----:B------:R-:W-:Y:S01]  /*57f0*/  FFMA.FTZ R9, R9, -UR19, R57 ;  /* 0x8000001309097c23 */ /* 0x000fe20008010039 */
[----:B------:R-:W-:Y:S02]  /*5800*/  FSEL R31, R12, -INF , !P2 ;  /* 0xff8000000c1f7808 */ /* 0x000fe40005000000 */
[----:B------:R-:W-:Y:S01]  /*5810*/  FSEL R27, R7, -INF , !P1 ;  /* 0xff800000071b7808 */ /* 0x000fe20004800000 */
[----:B------:R-:W-:Y:S01]  /*5820*/  IMAD.IADD R7, R221, 0x1, -R3 ;  /* 0x00000001dd077824 */ /* 0x000fe200078e0a03 */
[C---:B------:R-:W-:Y:S02]  /*5830*/  ISETP.GE.AND P0, PT, R6.reuse, R230, PT ;  /* 0x000000e60600720c */ /* 0x040fe40003f06270 */
[C---:B------:R-:W-:Y:S02]  /*5840*/  ISETP.GE.AND P4, PT, R6.reuse, R229, PT ;  /* 0x000000e50600720c */ /* 0x040fe40003f86270 */
[----:B------:R-:W-:-:S02]  /*5850*/  ISETP.GE.AND P2, PT, R6, R228, PT ;  /* 0x000000e40600720c */ /* 0x000fc40003f46270 */
[----:B------:R-:W-:Y:S01]  /*5860*/  FSEL R91, R5, -INF , !P3 ;  /* 0xff800000055b7808 */ /* 0x000fe20005800000 */
[----:B------:R-:W-:Y:S01]  /*5870*/  IMAD.IADD R5, R232, 0x1, -R6 ;  /* 0x00000001e8057824 */ /* 0x000fe200078e0a06 */
[C---:B------:R-:W-:Y:S02]  /*5880*/  ISETP.LT.OR P0, PT, R6.reuse, R225, P0 ;  /* 0x000000e10600720c */ /* 0x040fe40000701670 */
[C---:B------:R-:W-:Y:S02]  /*5890*/  ISETP.LT.OR P4, PT, R6.reuse, R224, P4 ;  /* 0x000000e00600720c */ /* 0x040fe40002781670 */
[----:B------:R-:W-:Y:S02]  /*58a0*/  ISETP.LT.OR P2, PT, R6, R223, P2 ;  /* 0x000000df0600720c */ /* 0x000fe40001741670 */
[----:B------:R-:W-:Y:S01]  /*58b0*/  IABS R6, R7 ;  /* 0x0000000700067213 */ /* 0x000fe20000000000 */
[----:B------:R-:W-:Y:S01]  /*58c0*/  IMAD.IADD R7, R222, 0x1, -R3 ;  /* 0x00000001de077824 */ /* 0x000fe200078e0a03 */
[----:B------:R-:W-:-:S02]  /*58d0*/  I2FP.F32.S32 R10, R10 ;  /* 0x0000000a000a7245 */ /* 0x000fc40000201400 */
[----:B------:R-:W-:Y:S02]  /*58e0*/  FSEL R59, R17, -INF , !P6 ;  /* 0xff800000113b7808 */ /* 0x000fe40007000000 */
[----:B------:R-:W-:Y:S01]  /*58f0*/  FSEL R88, R9, -INF , !P5 ;  /* 0xff80000009587808 */ /* 0x000fe20006800000 */
[----:B------:R-:W-:Y:S01]  /*5900*/  IMAD.MOV.U32 R9, RZ, RZ, R6 ;  /* 0x000000ffff097224 */ /* 0x000fe200078e0006 */
[C---:B------:R-:W-:Y:S01]  /*5910*/  ISETP.GE.AND P6, PT, R3.reuse, R231, PT ;  /* 0x000000e70300720c */ /* 0x040fe20003fc6270 */
[----:B------:R-:W-:Y:S01]  /*5920*/  FFMA.FTZ R11, R10, -UR19, R54 ;  /* 0x800000130a0b7c23 */ /* 0x000fe20008010036 */
[C---:B------:R-:W-:Y:S01]  /*5930*/  ISETP.GE.AND P5, PT, R3.reuse, R230, PT ;  /* 0x000000e60300720c */ /* 0x040fe20003fa6270 */
[----:B------:R-:W-:Y:S01]  /*5940*/  IMAD.U32 R10, RZ, RZ, UR26 ;  /* 0x0000001aff0a7e24 */ /* 0x000fe2000f8e00ff */
[C---:B------:R-:W-:Y:S02]  /*5950*/  ISETP.GE.AND P3, PT, R3.reuse, R229, PT ;  /* 0x000000e50300720c */ /* 0x040fe40003f66270 */
[----:B------:R-:W-:-:S02]  /*5960*/  ISETP.GE.AND P1, PT, R3, R228, PT ;  /* 0x000000e40300720c */ /* 0x000fc40003f26270 */
[----:B------:R-:W-:Y:S02]  /*5970*/  IABS R5, R5 ;  /* 0x0000000500057213 */ /* 0x000fe40000000000 */
[----:B------:R-:W-:Y:S02]  /*5980*/  IABS R6, R7 ;  /* 0x0000000700067213 */ /* 0x000fe40000000000 */
[C---:B------:R-:W-:Y:S01]  /*5990*/  ISETP.LT.OR P6, PT, R3.reuse, R226, P6 ;  /* 0x000000e20300720c */ /* 0x040fe200037c1670 */
[----:B------:R-:W-:Y:S01]  /*59a0*/  IMAD.MOV.U32 R7, RZ, RZ, R5 ;  /* 0x000000ffff077224 */ /* 0x000fe200078e0005 */
[C---:B------:R-:W-:Y:S01]  /*59b0*/  ISETP.LT.OR P5, PT, R3.reuse, R225, P5 ;  /* 0x000000e10300720c */ /* 0x040fe20002fa1670 */
[----:B------:R-:W-:Y:S01]  /*59c0*/  IMAD.MOV.U32 R5, RZ, RZ, R6 ;  /* 0x000000ffff057224 */ /* 0x000fe200078e0006 */
[C---:B------:R-:W-:Y:S02]  /*59d0*/  ISETP.LT.OR P3, PT, R3.reuse, R224, P3 ;  /* 0x000000e00300720c */ /* 0x040fe40001f61670 */
[----:B------:R-:W-:Y:S01]  /*59e0*/  ISETP.LT.OR P1, PT, R3, R223, P1 ;  /* 0x000000df0300720c */ /* 0x000fe20000f21670 */
[----:B------:R-:W-:Y:S01]  /*59f0*/  IMAD.IADD R3, R232, 0x1, -R3 ;  /* 0x00000001e8037824 */ /* 0x000fe200078e0a03 */
        /* <DEDUP_REMOVED lines=12> */
[----:B------:R-:W-:Y:S01]  /*5ac0*/  LEA R10, R10, UR26, 0x10 ;  /* 0x0000001a0a0a7c11 */ /* 0x000fe2000f8e80ff */
[----:B------:R-:W-:Y:S01]  /*5ad0*/  FFMA.FTZ R5, R5, -UR19, R65 ;  /* 0x8000001305057c23 */ /* 0x000fe20008010041 */
[----:B------:R-:W-:Y:S01]  /*5ae0*/  FSEL R56, R14, -INF , !P4 ;  /* 0xff8000000e387808 */ /* 0x000fe20006000000 */
[----:B------:R-:W-:Y:S01]  /*5af0*/  FFMA.FTZ R3, R3, -UR19, R67 ;  /* 0x8000001303037c23 */ /* 0x000fe20008010043 */
[----:B------:R-:W-:-:S02]  /*5b00*/  FSEL R58, R7, -INF , !P2 ;  /* 0xff800000073a7808 */ /* 0x000fc40005000000 */
        /* <DEDUP_REMOVED lines=50> */
.L_x_2465:
[----:B------:R-:W-:Y:S05]  /*5e30*/  BSYNC B0 ;  /* 0x0000000000007941 */ /* 0x000fea0003800000 */
.L_x_2464:
[----:B------:R-:W0:Y:S02]  /*5e40*/  LDGDEPBAR ;  /* 0x00000000000079af */ /* 0x000e240000000000 */
.L_x_2463:
[----:B------:R-:W-:Y:S01]  /*5e50*/  FMNMX.FTZ R3, R36, R37, !PT ;  /* 0x0000002524037209 */ /* 0x000fe20007810000 */
[----:B------:R-:W-:Y:S01]  /*5e60*/  IMAD.WIDE.U32 R138, R98, -0x2daee0ad, RZ ;  /* 0xd2511f53628a7825 */ /* 0x000fe200078e00ff */
[----:B------:R-:W-:Y:S01]  /*5e70*/  FMNMX.FTZ R5, R39, R38, !PT ;  /* 0x0000002627057209 */ /* 0x000fe20007810000 */
[----:B------:R-:W-:Y:S01]  /*5e80*/  UIADD3 UR37, UR30, -0x61c88647, URZ ;  /* 0x9e3779b91e257890 */ /* 0x000fe2000fffe03f */
[----:B------:R-:W-:Y:S01]  /*5e90*/  FMNMX.FTZ R3, R25, R3, !PT ;  /* 0x0000000319037209 */ /* 0x000fe20007810000 */
[----:B--2---:R-:W-:Y:S01]  /*5ea0*/  IMAD.WIDE.U32 R8, R252, -0x326172a9, RZ ;  /* 0xcd9e8d57fc087825 */ /* 0x004fe200078e00ff */
[----:B------:R-:W-:Y:S01]  /*5eb0*/  FMNMX.FTZ R5, R34, R5, !PT ;  /* 0x0000000522057209 */ /* 0x000fe20007810000 */
[----:B------:R-:W-:Y:S01]  /*5ec0*/  ULDC UR38, c[0x0][0x2ec] ;  /* 0x0000bb0000267ab9 */ /* 0x000fe20000000800 */
[----:B------:R-:W-:Y:S01]  /*5ed0*/  FMNMX.FTZ R3, R24, R3, !PT ;  /* 0x0000000318037209 */ /* 0x000fe20007810000 */
[----:B-1----:R-:W-:Y:S01]  /*5ee0*/  VIADD R7, R252, 0x4 ;  /* 0x00000004fc077836 */ /* 0x002fe20000000000 */
[----:B------:R-:W-:Y:S01]  /*5ef0*/  FMNMX.FTZ R5, R33, R5, !PT ;  /* 0x0000000521057209 */ /* 0x000fe20007810000 */
[----:B------:R-:W-:Y:S01]  /*5f00*/  UIADD3 UR39, UR31, -0x4498517b, URZ ;  /* 0xbb67ae851f277890 */ /* 0x000fe2000fffe03f */
[----:B------:R-:W-:Y:S01]  /*5f10*/  FMNMX.FTZ R3, R30, R3, !PT ;  /* 0x000000031e037209 */ /* 0x000fe20007810000 */
[----:B------:R-:W-:Y:S01]  /*5f20*/  UIADD3 UR33, UR31, 0x76cf5d0a, URZ ;  /* 0x76cf5d0a1f217890 */ /* 0x000fe2000fffe03f */
[----:B------:R-:W-:Y:S01]  /*5f30*/  FMNMX.FTZ R5, R32, R5, !PT ;  /* 0x0000000520057209 */ /* 0x000fe20007810000 */
[----:B------:R-:W-:Y:S01]  /*5f40*/  UIADD3 UR36, UR30, 0x3c6ef372, URZ ;  /* 0x3c6ef3721e247890 */ /* 0x000fe2000fffe03f */
        /* <DEDUP_REMOVED lines=8> */
[----:B------:R-:W-:Y:S01]  /*5fd0*/  FMNMX.FTZ R3, R21, R3, !PT ;  /* 0x0000000315037209 */ /* 0x000fe20007810000 */
[----:B------:R-:W-:Y:S01]  /*5fe0*/  UIADD3 UR10, UR31, -0x56f99767, URZ ;  /* 0xa90668991f0a7890 */ /* 0x000fe2000fffe03f */
[----:B------:R-:W-:Y:S01]  /*5ff0*/  FMNMX.FTZ R5, R28, R5, !PT ;  /* 0x000000051c057209 */ /* 0x000fe20007810000 */
[----:B------:R-:W-:Y:S01]  /*6000*/  UIADD3 UR11, UR30, 0x1715609d, URZ ;  /* 0x1715609d1e0b7890 */ /* 0x000fe2000fffe03f */
[----:B------:R-:W-:Y:S01]  /*6010*/  LOP3.LUT R11, R97, UR30, RZ, 0x3c, !PT ;  /* 0x0000001e610b7c12 */ /* 0x000fe2000f8e3cff */
[----:B------:R-:W1:Y:S01]  /*6020*/  SHFL.BFLY PT, R6, R3, 0x2, 0x1f ;  /* 0x0c401f0003067f89 */ /* 0x000e6200000e0000 */
[----:B------:R-:W-:-:S02]  /*6030*/  LEA R205, R0, UR4, 0x1 ;  /* 0x0000000400cd7c11 */ /* 0x000fc4000f8e08ff */
[----:B------:R-:W-:Y:S01]  /*6040*/  LOP3.LUT R13, R9, R11, RZ, 0x3c, !PT ;  /* 0x0000000b090d7212 */ /* 0x000fe200078e3cff */
[----:B------:R-:W2:Y:S01]  /*6050*/  SHFL.BFLY PT, R135, R5, 0x2, 0x1f ;  /* 0x0c401f0005877f89 */ /* 0x000ea200000e0000 */
[----:B------:R-:W-:Y:S01]  /*6060*/  FMNMX.FTZ R9, R76, R51, !PT ;  /* 0x000000334c097209 */ /* 0x000fe20007810000 */
[----:B------:R-:W-:Y:S02]  /*6070*/  IMAD R207, R4, 0x2, R205 ;  /* 0x0000000204cf7824 */ /* 0x000fe400078e02cd */
[----:B------:R-:W-:Y:S01]  /*6080*/  STL [R1+0x5c], R11 ;  /* 0x00005c0b01007387 */ /* 0x000fe20000100800 */
[----:B------:R-:W-:-:S03]  /*6090*/  IMAD.WIDE.U32 R234, R13, -0x2daee0ad, RZ ;  /* 0xd2511f530dea7825 */ /* 0x000fc600078e00ff */
[----:B------:R-:W-:Y:S01]  /*60a0*/  LDSM.16.MT88.4 R156, [R205+0xa000] ;  /* 0x00a00000cd9c783b */ /* 0x000fe20000004200 */
[C---:B------:R-:W-:Y:S02]  /*60b0*/  IMAD R210, R2.reuse, 0x2, R205 ;  /* 0x0000000202d27824 */ /* 0x040fe400078e02cd */
[----:B------:R-:W-:Y:S01]  /*60c0*/  IMAD R209, R2, 0x2, R207 ;  /* 0x0000000202d17824 */ /* 0x000fe200078e02cf */
[----:B------:R-:W-:Y:S04]  /*60d0*/  LDSM.16.MT88.4 R192, [R205+0xb000] ;  /* 0x00b00000cdc0783b */ /* 0x000fe80000004200 */
[----:B------:R-:W-:Y:S01]  /*60e0*/  LDSM.16.MT88.4 R44, [R210+0xa000] ;  /* 0x00a00000d22c783b */ /* 0x000fe20000004200 */
[----:B-1----:R-:W-:Y:S01]  /*60f0*/  FMNMX.FTZ R3, R3, R6, !PT ;  /* 0x0000000603037209 */ /* 0x002fe20007810000 */
[----:B------:R-:W-:-:S02]  /*6100*/  IMAD.U32 R6, RZ, RZ, UR31 ;  /* 0x0000001fff067e24 */ /* 0x000fc4000f8e00ff */
[----:B------:R-:W-:Y:S01]  /*6110*/  LDSM.16.MT88.4 R72, [R209+0xa000] ;  /* 0x00a00000d148783b */ /* 0x000fe20000004200 */
[----:B--2---:R-:W-:-:S03]  /*6120*/  FMNMX.FTZ R135, R5, R135, !PT ;  /* 0x0000008705877209 */ /* 0x004fc60007810000 */
[----:B------:R-:W1:Y:S01]  /*6130*/  SHFL.BFLY PT, R136, R3, 0x1, 0x1f ;  /* 0x0c201f0003887f89 */ /* 0x000e6200000e0000 */
[----:B------:R-:W-:-:S03]  /*6140*/  LOP3.LUT R6, R139, UR5, R6, 0x96, !PT ;  /* 0x000000058b067c12 */ /* 0x000fc6000f8e9606 */
[----:B------:R-:W2:Y:S02]  /*6150*/  SHFL.BFLY PT, R20, R135, 0x1, 0x1f ;  /* 0x0c201f0087147f89 */ /* 0x000ea400000e0000 */
[----:B------:R-:W-:Y:S02]  /*6160*/  IMAD.WIDE.U32 R22, R6, -0x326172a9, RZ ;  /* 0xcd9e8d5706167825 */ /* 0x000fe400078e00ff */
[----:B------:R-:W-:Y:S02]  /*6170*/  LDSM.16.MT88.4 R180, [R207+0xb000] ;  /* 0x00b00000cfb4783b */ /* 0x000fe40000004200 */
[----:B------:R-:W-:Y:S01]  /*6180*/  IMAD.WIDE.U32 R6, R7, -0x326172a9, RZ ;  /* 0xcd9e8d5707067825 */ /* 0x000fe200078e00ff */
[----:B------:R-:W-:Y:S01]  /*6190*/  LOP3.LUT R17, R23, UR37, R8, 0x96, !PT ;  /* 0x0000002517117c12 */ /* 0x000fe2000f8e9608 */
[----:B------:R-:W-:Y:S01]  /*61a0*/  LDSM.16.MT88.4 R184, [R210+0xb000] ;  /* 0x00b00000d2b8783b */ /* 0x000fe20000004200 */
[----:B------:R-:W-:Y:S02]  /*61b0*/  FMNMX.FTZ R8, R49, R43, !PT ;  /* 0x0000002b31087209 */ /* 0x000fe40007810000 */
[----:B------:R-:W-:Y:S01]  /*61c0*/  LOP3.LUT R16, R23, UR37, R6, 0x96, !PT ;  /* 0x0000002517107c12 */ /* 0x000fe2000f8e9606 */
[----:B------:R-:W-:Y:S01]  /*61d0*/  LDSM.16.MT88.4 R188, [R209+0xb000] ;  /* 0x00b00000d1bc783b */ /* 0x000fe20000004200 */
[----:B------:R-:W-:-:S03]  /*61e0*/  LOP3.LUT R12, R7, R11, RZ, 0x3c, !PT ;  /* 0x0000000b070c7212 */ /* 0x000fc600078e3cff */
[----:B------:R-:W-:Y:S01]  /*61f0*/  IMAD.WIDE.U32 R18, R16, -0x2daee0ad, RZ ;  /* 0xd2511f5310127825 */ /* 0x000fe200078e00ff */
[----:B------:R-:W-:Y:S01]  /*6200*/  LDSM.16.MT88.4 R60, [R207+0xa800] ;  /* 0x00a80000cf3c783b */ /* 0x000fe20000004200 */
[----:B-1----:R-:W-:Y:S02]  /*6210*/  FMNMX.FTZ R136, R3, R136, !PT ;  /* 0x0000008803887209 */ /* 0x002fe40007810000 */
[----:B------:R-:W-:Y:S01]  /*6220*/  IMAD.WIDE.U32 R16, R17, -0x2daee0ad, RZ ;  /* 0xd2511f5311107825 */ /* 0x000fe200078e00ff */
[----:B------:R-:W-:Y:S01]  /*6230*/  FMNMX.FTZ R3, R42, R8, !PT ;  /* 0x000000082a037209 */ /* 0x000fe20007810000 */
[----:B------:R-:W-:Y:S01]  /*6240*/  LDSM.16.MT88.4 R92, [R209+0xa800] ;  /* 0x00a80000d15c783b */ /* 0x000fe20000004200 */
[----:B------:R-:W-:Y:S01]  /*6250*/  FMNMX.FTZ R8, R50, R9, !PT ;  /* 0x0000000932087209 */ /* 0x000fe20007810000 */
[----:B------:R-:W-:Y:S01]  /*6260*/  FMUL.FTZ R9, R136, UR38 ;  /* 0x0000002688097c20 */ /* 0x000fe20008410000 */
        /* <DEDUP_REMOVED lines=9> */
[----:B------:R-:W-:Y:S02]  /*6300*/  FMNMX.FTZ R6, R56, R6, !PT ;  /* 0x0000000638067209 */ /* 0x000fe40007810000 */
[----:B------:R-:W-:-:S02]  /*6310*/  FSETP.NEU.FTZ.AND P1, PT, R136, -INF , PT ;  /* 0xff8000008800780b */ /* 0x000fc40003f3d000 */
[----:B------:R-:W-:Y:S02]  /*6320*/  FMNMX.FTZ R11, R58, R5, !PT ;  /* 0x000000053a0b7209 */ /* 0x000fe40007810000 */
[----:B------:R-:W-:Y:S02]  /*6330*/  FMNMX.FTZ R5, R57, R6, !PT ;  /* 0x0000000639057209 */ /* 0x000fe40007810000 */
[----:B------:R-:W-:Y:S01]  /*6340*/  FSEL R3, R9, RZ, P1 ;  /* 0x000000ff09037208 */ /* 0x000fe20000800000 */
[----:B------:R-:W-:Y:S01]  /*6350*/  IMAD.WIDE.U32 R8, R12, -0x2daee0ad, RZ ;  /* 0xd2511f530c087825 */ /* 0x000fe200078e00ff */
[----:B------:R-:W-:Y:S01]  /*6360*/  FMNMX.FTZ R11, R89, R11, !PT ;  /* 0x0000000b590b7209 */ /* 0x000fe20007810000 */
[----:B------:R-:W1:Y:S01]  /*6370*/  SHFL.BFLY PT, R14, R5, 0x2, 0x1f ;  /* 0x0c401f00050e7f89 */ /* 0x000e6200000e0000 */
[----:B--2---:R-:W-:Y:S01]  /*6380*/  FMNMX.FTZ R135, R135, R20, !PT ;  /* 0x0000001487877209 */ /* 0x004fe20007810000 */
[--C-:B------:R-:W-:Y:S01]  /*6390*/  FFMA.FTZ R7, R36, UR38, -R3.reuse ;  /* 0x0000002624077c23 */ /* 0x100fe20008010803 */
[----:B------:R-:W-:Y:S01]  /*63a0*/  LOP3.LUT R6, R9, UR39, R138, 0x96, !PT ;  /* 0x0000002709067c12 */ /* 0x000fe2000f8e968a */
[----:B------:R-:W2:Y:S01]  /*63b0*/  SHFL.BFLY PT, R15, R11, 0x2, 0x1f ;  /* 0x0c401f000b0f7f89 */ /* 0x000ea200000e0000 */
[--C-:B------:R-:W-:Y:S01]  /*63c0*/  FFMA.FTZ R12, R25, UR38, -R3.reuse ;  /* 0x00000026190c7c23 */ /* 0x100fe20008010803 */
[----:B------:R3:W-:Y:S01]  /*63d0*/  MUFU.EX2 R121, R7 ;  /* 0x0000000700797308 */ /* 0x0007e20000000800 */
[----:B------:R-:W-:Y:S01]  /*63e0*/  LOP3.LUT R9, R19, UR33, R8, 0x96, !PT ;  /* 0x0000002113097c12 */ /* 0x000fe2000f8e9608 */
[----:B------:R-:W-:Y:S01]  /*63f0*/  FFMA.FTZ R13, R24, UR38, -R3 ;  /* 0x00000026180d7c23 */ /* 0x000fe20008010803 */
[----:B------:R-:W-:-:S05]  /*6400*/  FSETP.NEU.FTZ.AND P1, PT, R135, -INF , PT ;  /* 0xff8000008700780b */ /* 0x000fca0003f3d000 */
[----:B------:R-:W-:Y:S08]  /*6410*/  MUFU.EX2 R105, R12 ;  /* 0x0000000c00697308 */ /* 0x000ff00000000800 */
[----:B------:R4:W5:Y:S01]  /*6420*/  MUFU.EX2 R104, R13 ;  /* 0x0000000d00687308 */ /* 0x0009620000000800 */
[----:B---3--:R-:W-:Y:S01]  /*6430*/  FFMA.FTZ R7, R37, UR38, -R3 ;  /* 0x0000002625077c23 */ /* 0x008fe20008010803 */
[----:B-1----:R-:W-:-:S02]  /*6440*/  FMNMX.FTZ R5, R5, R14, !PT ;  /* 0x0000000e05057209 */ /* 0x002fc40007810000 */
[----:B--2---:R-:W-:-:S03]  /*6450*/  FMNMX.FTZ R11, R11, R15, !PT ;  /* 0x0000000f0b0b7209 */ /* 0x004fc60007810000 */
[----:B------:R-:W1:Y:S01]  /*6460*/  SHFL.BFLY PT, R134, R5, 0x1, 0x1f ;  /* 0x0c201f0005867f89 */ /* 0x000e6200000e0000 */
[----:B------:R2:W3:Y:S03]  /*6470*/  MUFU.EX2 R120, R7 ;  /* 0x0000000700787308 */ /* 0x0004e60000000800 */
[----:B------:R-:W3:Y:S01]  /*6480*/  SHFL.BFLY PT, R137, R11, 0x1, 0x1f ;  /* 0x0c201f000b897f89 */ /* 0x000ee200000e0000 */
[----:B----4-:R-:W-:Y:S02]  /*6490*/  LOP3.LUT R13, R17, UR33, R234, 0x96, !PT ;  /* 0x00000021110d7c12 */ /* 0x010fe4000f8e96ea */
[----:B-----5:R-:W-:Y:S02]  /*64a0*/  F2FP.BF16.F32.PACK_AB R2, R104, R105 ;  /* 0x000000696802723e */ /* 0x020fe400000010ff */
[----:B--2---:R-:W-:-:S05]  /*64b0*/  LOP3.LUT R7, R235, UR39, R138, 0x96, !PT ;  /* 0x00000027eb077c12 */ /* 0x004fca000f8e968a */
[----:B------:R-:W-:Y:S01]  /*64c0*/  IMAD.WIDE.U32 R240, R7, -0x326172a9, RZ ;  /* 0xcd9e8d5707f07825 */ /* 0x000fe200078e00ff */
[----:B-1----:R-:W-:-:S03]  /*64d0*/  FMNMX.FTZ R134, R5, R134, !PT ;  /* 0x0000008605867209 */ /* 0x002fc60007810000 */
[----:B------:R-:W-:Y:S01]  /*64e0*/  IMAD.WIDE.U32 R6, R6, -0x326172a9, RZ ;  /* 0xcd9e8d5706067825 */ /* 0x000fe200078e00ff */
[--C-:B------:R-:W-:Y:S02]  /*64f0*/  LOP3.LUT R8, R241, UR36, R22.reuse, 0x96, !PT ;  /* 0x00000024f1087c12 */ /* 0x100fe4000f8e9616 */
[----:B---3--:R-:W-:Y:S02]  /*6500*/  FMNMX.FTZ R137, R11, R137, !PT ;  /* 0x000000890b897209 */ /* 0x008fe40007810000 */
[----:B------:R-:W-:Y:S01]  /*6510*/  LOP3.LUT R12, R7, UR36, R22, 0x96, !PT ;  /* 0x00000024070c7c12 */ /* 0x000fe2000f8e9616 */
[----:B------:R-:W-:-:S04]  /*6520*/  IMAD.WIDE.U32 R24, R8, -0x2daee0ad, RZ ;  /* 0xd2511f5308187825 */ /* 0x000fc800078e00ff */
[----:B------:R-:W-:Y:S01]  /*6530*/  FFMA.FTZ R7, R30, UR38, -R3 ;  /* 0x000000261e077c23 */ /* 0x000fe20008010803 */
[----:B------:R-:W-:Y:S01]  /*6540*/  IMAD.WIDE.U32 R22, R9, -0x326172a9, RZ ;  /* 0xcd9e8d5709167825 */ /* 0x000fe200078e00ff */
[----:B------:R-:W-:Y:S02]  /*6550*/  LOP3.LUT R17, R25, UR29, R16, 0x96, !PT ;  /* 0x0000001d19117c12 */ /* 0x000fe4000f8e9610 */
[----:B------:R1:W-:Y:S01]  /*6560*/  MUFU.EX2 R106, R7 ;  /* 0x00000007006a7308 */ /* 0x0003e20000000800 */
[----:B------:R-:W-:Y:S01]  /*6570*/  IMAD.WIDE.U32 R8, R12, -0x2daee0ad, RZ ;  /* 0xd2511f530c087825 */ /* 0x000fe200078e00ff */
[----:B------:R-:W-:-:S04]  /*6580*/  LOP3.LUT R14, R23, UR32, R6, 0x96, !PT ;  /* 0x00000020170e7c12 */ /* 0x000fc8000f8e9606 */
[----:B------:R-:W-:Y:S01]  /*6590*/  LOP3.LUT R16, R9, UR29, R18, 0x96, !PT ;  /* 0x0000001d09107c12 */ /* 0x000fe2000f8e9612 */
[----:B------:R-:W-:-:S04]  /*65a0*/  IMAD.WIDE.U32 R18, R13, -0x326172a9, RZ ;  /* 0xcd9e8d570d127825 */ /* 0x000fc800078e00ff */
[----:B------:R-:W-:Y:S01]  /*65b0*/  FFMA.FTZ R9, R21, UR38, -R3 ;  /* 0x0000002615097c23 */ /* 0x000fe20008010803 */
[----:B------:R-:W-:Y:S01]  /*65c0*/  IMAD.WIDE.U32 R20, R17, -0x326172a9, RZ ;  /* 0xcd9e8d5711147825 */ /* 0x000fe200078e00ff */
[----:B------:R-:W-:Y:S02]  /*65d0*/  LOP3.LUT R6, R19, UR32, R240, 0x96, !PT ;  /* 0x0000002013067c12 */ /* 0x000fe4000f8e96f0 */
[----:B------:R2:W-:Y:S01]  /*65e0*/  MUFU.EX2 R250, R9 ;  /* 0x0000000900fa7308 */ /* 0x0005e20000000800 */
[----:B------:R-:W-:-:S04]  /*65f0*/  IMAD.WIDE.U32 R14, R14, -0x2daee0ad, RZ ;  /* 0xd2511f530e0e7825 */ /* 0x000fc800078e00ff */
[----:B-1----:R-:W-:-:S04]  /*6600*/  FFMA.FTZ R7, R26, UR38, -R3 ;  /* 0x000000261a077c23 */ /* 0x002fc80008010803 */
[----:B------:R1:W-:Y:S01]  /*6610*/  MUFU.EX2 R107, R7 ;  /* 0x00000007006b7308 */ /* 0x0003e20000000800 */
[----:B--2---:R-:W-:Y:S02]  /*6620*/  LOP3.LUT R9, R21, UR28, R18, 0x96, !PT ;  /* 0x0000001c15097c12 */ /* 0x004fe4000f8e9612 */
[----:B------:R-:W-:Y:S01]  /*6630*/  LOP3.LUT R21, R15, UR27, R8, 0x96, !PT ;  /* 0x0000001b0f157c12 */ /* 0x000fe2000f8e9608 */
[----:B-1----:R-:W-:Y:S01]  /*6640*/  FFMA.FTZ R7, R27, UR38, -R3 ;  /* 0x000000261b077c23 */ /* 0x002fe20008010803 */
[----:B------:R-:W-:Y:S01]  /*6650*/  FMUL.FTZ R3, R135, UR38 ;  /* 0x0000002687037c20 */ /* 0x000fe20008410000 */
[----:B------:R-:W-:Y:S02]  /*6660*/  IMAD.WIDE.U32 R26, R16, -0x326172a9, RZ ;  /* 0xcd9e8d57101a7825 */ /* 0x000fe400078e00ff */
[----:B------:R1:W-:Y:S02]  /*6670*/  MUFU.EX2 R251, R7 ;  /* 0x0000000700fb7308 */ /* 0x0003e40000000800 */
[----:B------:R-:W-:Y:S01]  /*6680*/  FSEL R3, R3, RZ, P1 ;  /* 0x000000ff03037208 */ /* 0x000fe20000800000 */
[----:B------:R-:W-:Y:S01]  /*6690*/  IMAD.WIDE.U32 R16, R9, -0x2daee0ad, RZ ;  /* 0xd2511f5309107825 */ /* 0x000fe200078e00ff */
[----:B------:R-:W-:-:S02]  /*66a0*/  LOP3.LUT R5, R27, UR28, R22, 0x96, !PT ;  /* 0x0000001c1b057c12 */ /* 0x000fc4000f8e9616 */
[----:B------:R-:W-:Y:S01]  /*66b0*/  FSETP.NEU.FTZ.AND P1, PT, R134, -INF , PT ;  /* 0xff8000008600780b */ /* 0x000fe20003f3d000 */
[--C-:B------:R-:W-:Y:S01]  /*66c0*/  FFMA.FTZ R11, R33, UR38, -R3.reuse ;  /* 0x00000026210b7c23 */ /* 0x100fe20008010803 */
[----:B------:R-:W-:Y:S01]  /*66d0*/  FFMA.FTZ R13, R31, UR38, -R3 ;  /* 0x000000261f0d7c23 */ /* 0x000fe20008010803 */
[----:B------:R-:W-:-:S04]  /*66e0*/  IMAD.WIDE.U32 R40, R5, -0x2daee0ad, RZ ;  /* 0xd2511f5305287825 */ /* 0x000fc800078e00ff */
[--C-:B------:R-:W-:Y:S01]  /*66f0*/  FFMA.FTZ R5, R34, UR38, -R3.reuse ;  /* 0x0000002622057c23 */ /* 0x100fe20008010803 */
[--C-:B------:R-:W-:Y:S01]  /*6700*/  FFMA.FTZ R18, R28, UR38, -R3.reuse ;  /* 0x000000261c127c23 */ /* 0x100fe20008010803 */
[----:B------:R-:W-:Y:S01]  /*6710*/  MUFU.EX2 R245, R11 ;  /* 0x0000000b00f57308 */ /* 0x000fe20000000800 */
[----:B------:R-:W-:Y:S01]  /*6720*/  LOP3.LUT R19, R41, UR10, R14, 0x96, !PT ;  /* 0x0000000a29137c12 */ /* 0x000fe2000f8e960e */
[--C-:B------:R-:W-:Y:S01]  /*6730*/  FFMA.FTZ R14, R29, UR38, -R3.reuse ;  /* 0x000000261d0e7c23 */ /* 0x100fe20008010803 */
[----:B-1----:R-:W-:Y:S01]  /*6740*/  IMAD.WIDE.U32 R6, R6, -0x2daee0ad, RZ ;  /* 0xd2511f5306067825 */ /* 0x002fe200078e00ff */
[----:B------:R-:W1:Y:S04]  /*6750*/  LDSM.16.MT88.4 R28, [R207+0xa000] ;  /* 0x00a00000cf1c783b */ /* 0x000e680000004200 */
[----:B------:R2:W3:Y:S01]  /*6760*/  MUFU.EX2 R247, R5 ;  /* 0x0000000500f77308 */ /* 0x0004e20000000800 */
[----:B------:R-:W-:Y:S01]  /*6770*/  LOP3.LUT R12, R7, UR27, R24, 0x96, !PT ;  /* 0x0000001b070c7c12 */ /* 0x000fe2000f8e9618 */
[----:B------:R-:W-:Y:S01]  /*6780*/  FFMA.FTZ R7, R39, UR38, -R3 ;  /* 0x0000002627077c23 */ /* 0x000fe20008010803 */
[----:B------:R-:W-:Y:S01]  /*6790*/  LOP3.LUT R6, R17, UR10, R6, 0x96, !PT ;  /* 0x0000000a11067c12 */ /* 0x000fe2000f8e9606 */
[----:B------:R-:W-:-:S04]  /*67a0*/  IMAD.WIDE.U32 R24, R21, -0x326172a9, RZ ;  /* 0xcd9e8d5715187825 */ /* 0x000fc800078e00ff */
[----:B------:R4:W-:Y:S01]  /*67b0*/  MUFU.EX2 R249, R7 ;  /* 0x0000000700f97308 */ /* 0x0009e20000000800 */
[----:B------:R-:W-:-:S05]  /*67c0*/  IMAD.WIDE.U32 R8, R12, -0x326172a9, RZ ;  /* 0xcd9e8d570c087825 */ /* 0x000fca00078e00ff */
[----:B------:R-:W-:Y:S02]  /*67d0*/  LOP3.LUT R9, R9, UR11, R20, 0x96, !PT ;  /* 0x0000000b09097c12 */ /* 0x000fe4000f8e9614 */
[----:B------:R-:W-:Y:S01]  /*67e0*/  MUFU.EX2 R244, R13 ;  /* 0x0000000d00f47308 */ /* 0x000fe20000000800 */
[----:B--2---:R-:W-:-:S07]  /*67f0*/  FFMA.FTZ R5, R32, UR38, -R3 ;  /* 0x0000002620057c23 */ /* 0x004fce0008010803 */
[----:B------:R-:W-:Y:S01]  /*6800*/  MUFU.EX2 R246, R5 ;  /* 0x0000000500f67308 */ /* 0x000fe20000000800 */
[----:B----4-:R-:W-:-:S07]  /*6810*/  FFMA.FTZ R7, R38, UR38, -R3 ;  /* 0x0000002626077c23 */ /* 0x010fce0008010803 */
[----:B------:R2:W4:Y:S08]  /*6820*/  MUFU.EX2 R248, R7 ;  /* 0x0000000700f87308 */ /* 0x0005300000000800 */
[----:B------:R5:W-:Y:S08]  /*6830*/  MUFU.EX2 R243, R14 ;  /* 0x0000000e00f37308 */ /* 0x000bf00000000800 */
[----:B------:R-:W1:Y:S01]  /*6840*/  MUFU.EX2 R242, R18 ;  /* 0x0000001200f27308 */ /* 0x000e620000000800 */
[----:B--2---:R-:W-:-:S03]  /*6850*/  IMAD.WIDE.U32 R6, R6, -0x326172a9, RZ ;  /* 0xcd9e8d5706067825 */ /* 0x004fc600078e00ff */
[----:B------:R-:W-:Y:S02]  /*6860*/  LOP3.LUT R0, R6, 0xffff, RZ, 0xc0, !PT ;  /* 0x0000ffff06007812 */ /* 0x000fe400078ec0ff */
[----:B------:R-:W-:Y:S01]  /*6870*/  LOP3.LUT R3, R7, UR21, R8, 0x96, !PT ;  /* 0x0000001507037c12 */ /* 0x000fe2000f8e9608 */
[----:B------:R-:W-:Y:S01]  /*6880*/  IMAD.WIDE.U32 R8, R9, -0x2daee0ad, RZ ;  /* 0xd2511f5309087825 */ /* 0x000fe200078e00ff */
[----:B------:R-:W-:Y:S02]  /*6890*/  SHF.R.U32.HI R12, RZ, 0x8, R0 ;  /* 0x00000008ff0c7819 */ /* 0x000fe40000011600 */
[----:B------:R-:W-:Y:S02]  /*68a0*/  LOP3.LUT R0, R3, 0xffff, RZ, 0xc0, !PT ;  /* 0x0000ffff03007812 */ /* 0x000fe400078ec0ff */
[----:B------:R-:W-:Y:S02]  /*68b0*/  SHF.R.U32.HI R7, RZ, 0x10, R6 ;  /* 0x00000010ff077819 */ /* 0x000fe40000011606 */
[----:B------:R-:W-:-:S02]  /*68c0*/  SHF.R.U32.HI R4, RZ, 0x10, R3 ;  /* 0x00000010ff047819 */ /* 0x000fc40000011603 */
[----:B------:R-:W-:Y:S02]  /*68d0*/  LOP3.LUT R17, R6, 0xff, RZ, 0xc0, !PT ;  /* 0x000000ff06117812 */ /* 0x000fe400078ec0ff */
[----:B------:R-:W-:Y:S02]  /*68e0*/  SHF.R.U32.HI R15, RZ, 0x18, R6 ;  /* 0x00000018ff0f7819 */ /* 0x000fe40000011606 */
[----:B------:R-:W-:Y:S02]  /*68f0*/  LOP3.LUT R6, R3, 0xff, RZ, 0xc0, !PT ;  /* 0x000000ff03067812 */ /* 0x000fe400078ec0ff */
[----:B------:R-:W-:Y:S02]  /*6900*/  SHF.R.U32.HI R5, RZ, 0x18, R3 ;  /* 0x00000018ff057819 */ /* 0x000fe40000011603 */
[----:B------:R-:W-:Y:S02]  /*6910*/  SHF.R.U32.HI R3, RZ, 0x8, R0 ;  /* 0x00000008ff037819 */ /* 0x000fe40000011600 */
[----:B------:R-:W-:-:S02]  /*6920*/  LOP3.LUT R7, R7, 0xff, RZ, 0xc0, !PT ;  /* 0x000000ff07077812 */ /* 0x000fc400078ec0ff */
[----:B------:R-:W-:Y:S02]  /*6930*/  LOP3.LUT R0, R4, 0xff, RZ, 0xc0, !PT ;  /* 0x000000ff04007812 */ /* 0x000fe400078ec0ff */
[----:B------:R-:W-:Y:S02]  /*6940*/  PRMT R4, R17, 0x5410, R12 ;  /* 0x0000541011047816 */ /* 0x000fe4000000000c */
[----:B------:R-:W-:Y:S02]  /*6950*/  PRMT R12, R7, 0x5410, R15 ;  /* 0x00005410070c7816 */ /* 0x000fe4000000000f */
[----:B------:R-:W-:Y:S02]  /*6960*/  PRMT R7, R0, 0x5410, R5 ;  /* 0x0000541000077816 */ /* 0x000fe40000000005 */
[----:B------:R-:W-:Y:S01]  /*6970*/  PRMT R13, R6, 0x5410, R3 ;  /* 0x00005410060d7816 */ /* 0x000fe20000000003 */
[----:B------:R-:W-:Y:S01]  /*6980*/  FMUL.FTZ R3, R134, UR38 ;  /* 0x0000002686037c20 */ /* 0x000fe20008410000 */
[----:B------:R-:W-:-:S02]  /*6990*/  HSET2.LE.AND R0, R4, R10, PT ;  /* 0x0000000a04007233 */ /* 0x000fc40003803000 */
[----:B------:R-:W-:Y:S02]  /*69a0*/  F2FP.BF16.F32.PACK_AB R5, R120, R121 ;  /* 0x000000797805723e */ /* 0x000fe400000010ff */
[--C-:B------:R-:W-:Y:S02]  /*69b0*/  HSET2.LE.AND R4, R13, R10.reuse, PT ;  /* 0x0000000a0d047233 */ /* 0x100fe40003803000 */
[----:B------:R-:W-:Y:S02]  /*69c0*/  LOP3.LUT R6, R0, R2, RZ, 0xc0, !PT ;  /* 0x0000000200067212 */ /* 0x000fe400078ec0ff */
[----:B------:R-:W-:Y:S02]  /*69d0*/  FSEL R0, R3, RZ, P1 ;  /* 0x000000ff03007208 */ /* 0x000fe40000800000 */
[----:B------:R-:W-:Y:S02]  /*69e0*/  HSET2.LE.AND R2, R12, R10, PT ;  /* 0x0000000a0c027233 */ /* 0x000fe40003803000 */
[----:B---3--:R-:W-:-:S02]  /*69f0*/  F2FP.BF16.F32.PACK_AB R3, R245, R247 ;  /* 0x000000f7f503723e */ /* 0x008fc400000010ff */
[----:B------:R-:W-:Y:S02]  /*6a00*/  HSET2.LE.AND R12, R7, R10, PT ;  /* 0x0000000a070c7233 */ /* 0x000fe40003803000 */
[----:B------:R-:W-:Y:S01]  /*6a10*/  LOP3.LUT R7, R2, R3, RZ, 0xc0, !PT ;  /* 0x0000000302077212 */ /* 0x000fe200078ec0ff */
[----:B------:R-:W-:Y:S01]  /*6a20*/  FFMA.FTZ R2, R49, UR38, -R0 ;  /* 0x0000002631027c23 */ /* 0x000fe20008010800 */
[----:B----4-:R-:W-:Y:S02]  /*6a30*/  F2FP.BF16.F32.PACK_AB R13, R248, R249 ;  /* 0x000000f9f80d723e */ /* 0x010fe400000010ff */
[----:B------:R-:W-:Y:S01]  /*6a40*/  LOP3.LUT R4, R4, R5, RZ, 0xc0, !PT ;  /* 0x0000000504047212 */ /* 0x000fe200078ec0ff */
[----:B------:R2:W-:Y:S01]  /*6a50*/  MUFU.EX2 R239, R2 ;  /* 0x0000000200ef7308 */ /* 0x0005e20000000800 */
[----:B------:R-:W-:Y:S02]  /*6a60*/  LOP3.LUT R11, R9, UR23, R16, 0x96, !PT ;  /* 0x00000017090b7c12 */ /* 0x000fe4000f8e9610 */
[----:B------:R-:W-:Y:S01]  /*6a70*/  LOP3.LUT R5, R12, R13, RZ, 0xc0, !PT ;  /* 0x0000000d0c057212 */ /* 0x000fe200078ec0ff */
[----:B------:R-:W-:Y:S01]  /*6a80*/  FMUL.FTZ R12, R137, UR38 ;  /* 0x00000026890c7c20 */ /* 0x000fe20008410000 */
[----:B------:R-:W-:-:S02]  /*6a90*/  LOP3.LUT R9, R8, 0xffff, RZ, 0xc0, !PT ;  /* 0x0000ffff08097812 */ /* 0x000fc400078ec0ff */
[----:B------:R-:W-:Y:S02]  /*6aa0*/  LOP3.LUT R13, R8, 0xff, RZ, 0xc0, !PT ;  /* 0x000000ff080d7812 */ /* 0x000fe400078ec0ff */
[--C-:B-----5:R-:W-:Y:S01]  /*6ab0*/  SHF.R.U32.HI R14, RZ, 0x10, R8.reuse ;  /* 0x00000010ff0e7819 */ /* 0x120fe20000011608 */
[C---:B------:R-:W-:Y:S01]  /*6ac0*/  HMMA.16816.F32.BF16 R148, R4.reuse, R156, RZ ;  /* 0x0000009c0494723c */ /* 0x040fe200000418ff */
[----:B------:R-:W-:Y:S01]  /*6ad0*/  SHF.R.U32.HI R17, RZ, 0x18, R8 ;  /* 0x00000018ff117819 */ /* 0x000fe20000011608 */
[--C-:B------:R-:W-:Y:S01]  /*6ae0*/  FFMA.FTZ R8, R42, UR38, -R0.reuse ;  /* 0x000000262a087c23 */ /* 0x100fe20008010800 */
[----:B------:R-:W-:Y:S02]  /*6af0*/  SHF.R.U32.HI R9, RZ, 0x8, R9 ;  /* 0x00000008ff097819 */ /* 0x000fe40000011609 */
[----:B------:R-:W-:Y:S01]  /*6b00*/  FSETP.NEU.FTZ.AND P1, PT, R137, -INF , PT ;  /* 0xff8000008900780b */ /* 0x000fe20003f3d000 */
[----:B------:R-:W-:Y:S01]  /*6b10*/  MUFU.EX2 R238, R8 ;  /* 0x0000000800ee7308 */ /* 0x000fe20000000800 */
[----:B--2---:R-:W-:Y:S01]  /*6b20*/  FFMA.FTZ R2, R43, UR38, -R0 ;  /* 0x000000262b027c23 */ /* 0x004fe20008010800 */
[----:B------:R-:W-:Y:S01]  /*6b30*/  PRMT R20, R13, 0x5410, R9 ;  /* 0x000054100d147816 */ /* 0x000fe20000000009 */
[----:B-1----:R-:W-:Y:S01]  /*6b40*/  HMMA.16816.F32.BF16 R164, R4, R28, RZ ;  /* 0x0000001c04a4723c */ /* 0x002fe200000418ff */
[----:B------:R-:W-:-:S02]  /*6b50*/  SHF.R.U32.HI R9, RZ, 0x10, R11 ;  /* 0x00000010ff097819 */ /* 0x000fc4000001160b */
[----:B------:R-:W-:Y:S02]  /*6b60*/  SHF.R.U32.HI R13, RZ, 0x18, R11 ;  /* 0x00000018ff0d7819 */ /* 0x000fe4000001160b */
[----:B------:R1:W-:Y:S01]  /*6b70*/  MUFU.EX2 R237, R2 ;  /* 0x0000000200ed7308 */ /* 0x0003e20000000800 */
[C---:B------:R-:W-:Y:S06]  /*6b80*/  HMMA.16816.F32.BF16 R36, R4.reuse, R44, RZ ;  /* 0x0000002c0424723c */ /* 0x040fec00000418ff */
[C---:B------:R-:W-:Y:S06]  /*6b90*/  HMMA.16816.F32.BF16 R52, R4.reuse, R72, RZ ;  /* 0x000000480434723c */ /* 0x040fec00000418ff */
[----:B------:R-:W-:Y:S01]  /*6ba0*/  HMMA.16816.F32.BF16 R68, R4, R192, RZ ;  /* 0x000000c00444723c */ /* 0x000fe200000418ff */
[----:B-1----:R-:W-:-:S05]  /*6bb0*/  IMAD.WIDE.U32 R2, R19, -0x326172a9, RZ ;  /* 0xcd9e8d5713027825 */ /* 0x002fca00078e00ff */
[C---:B------:R-:W-:Y:S01]  /*6bc0*/  HMMA.16816.F32.BF16 R84, R4.reuse, R180, RZ ;  /* 0x000000b40454723c */ /* 0x040fe200000418ff */
[----:B------:R-:W-:Y:S02]  /*6bd0*/  LOP3.LUT R8, R3, UR21, R24, 0x96, !PT ;  /* 0x0000001503087c12 */ /* 0x000fe4000f8e9618 */
[C---:B------:R-:W-:Y:S01]  /*6be0*/  LOP3.LUT R15, R2.reuse, 0xffff, RZ, 0xc0, !PT ;  /* 0x0000ffff020f7812 */ /* 0x040fe200078ec0ff */
[----:B------:R-:W-:Y:S01]  /*6bf0*/  FFMA.FTZ R3, R35, UR38, -R0 ;  /* 0x0000002623037c23 */ /* 0x000fe20008010800 */
[----:B------:R-:W-:Y:S01]  /*6c00*/  LOP3.LUT R19, R2, 0xff, RZ, 0xc0, !PT ;  /* 0x000000ff02137812 */ /* 0x000fe200078ec0ff */
[C---:B------:R-:W-:Y:S01]  /*6c10*/  HMMA.16816.F32.BF16 R100, R4.reuse, R184, RZ ;  /* 0x000000b80464723c */ /* 0x040fe200000418ff */
[--C-:B------:R-:W-:Y:S01]  /*6c20*/  SHF.R.U32.HI R16, RZ, 0x10, R2.reuse ;  /* 0x00000010ff107819 */ /* 0x100fe20000011602 */
[----:B------:R1:W2:Y:S01]  /*6c30*/  MUFU.EX2 R236, R3 ;  /* 0x0000000300ec7308 */ /* 0x0002a20000000800 */
[----:B------:R-:W-:Y:S01]  /*6c40*/  SHF.R.U32.HI R18, RZ, 0x18, R2 ;  /* 0x00000018ff127819 */ /* 0x000fe20000011602 */
[----:B------:R-:W3:Y:S01]  /*6c50*/  LDSM.16.MT88.4 R32, [R205+0xa800] ;  /* 0x00a80000cd20783b */ /* 0x000ee20000004200 */
[----:B------:R-:W-:Y:S01]  /*6c60*/  FSEL R2, R12, RZ, P1 ;  /* 0x000000ff0c027208 */ /* 0x000fe20000800000 */
[----:B------:R-:W-:Y:S01]  /*6c70*/  HMMA.16816.F32.BF16 R116, R4, R188, RZ ;  /* 0x000000bc0474723c */ /* 0x000fe200000418ff */
[----:B------:R-:W-:-:S02]  /*6c80*/  LOP3.LUT R12, R14, 0xff, RZ, 0xc0, !PT ;  /* 0x000000ff0e0c7812 */ /* 0x000fc400078ec0ff */
[----:B------:R-:W-:Y:S02]  /*6c90*/  LOP3.LUT R14, R11, 0xff, RZ, 0xc0, !PT ;  /* 0x000000ff0b0e7812 */ /* 0x000fe400078ec0ff */
[----:B------:R-:W-:Y:S01]  /*6ca0*/  PRMT R22, R12, 0x5410, R17 ;  /* 0x000054100c167816 */ /* 0x000fe20000000011 */
[----:B------:R-:W-:Y:S01]  /*6cb0*/  HMMA.16816.F32.BF16 R152, R4, R158, RZ ;  /* 0x0000009e0498723c */ /* 0x000fe200000418ff */
[----:B------:R-:W-:-:S05]  /*6cc0*/  LOP3.LUT R12, R16, 0xff, RZ, 0xc0, !PT ;  /* 0x000000ff100c7812 */ /* 0x000fca00078ec0ff */
[----:B------:R-:W-:Y:S01]  /*6cd0*/  HMMA.16816.F32.BF16 R168, R4, R30, RZ ;  /* 0x0000001e04a8723c */ /* 0x000fe200000418ff */
[----:B-1----:R-:W-:-:S04]  /*6ce0*/  LOP3.LUT R3, R11, 0xffff, RZ, 0xc0, !PT ;  /* 0x0000ffff0b037812 */ /* 0x002fc800078ec0ff */
[----:B------:R-:W-:Y:S01]  /*6cf0*/  SHF.R.U32.HI R11, RZ, 0x8, R3 ;  /* 0x00000008ff0b7819 */ /* 0x000fe20000011603 */
[C---:B------:R-:W-:Y:S01]  /*6d00*/  HMMA.16816.F32.BF16 R64, R4.reuse, R74, RZ ;  /* 0x0000004a0440723c */ /* 0x040fe200000418ff */
[----:B------:R-:W-:Y:S01]  /*6d10*/  LOP3.LUT R3, R9, 0xff, RZ, 0xc0, !PT ;  /* 0x000000ff09037812 */ /* 0x000fe200078ec0ff */
[----:B------:R-:W-:Y:S01]  /*6d20*/  FFMA.FTZ R9, R50, UR38, -R2 ;  /* 0x0000002632097c23 */ /* 0x000fe20008010802 */
[----:B------:R-:W-:Y:S02]  /*6d30*/  PRMT R21, R14, 0x5410, R11 ;  /* 0x000054100e157816 */ /* 0x000fe4000000000b */
[----:B------:R-:W-:Y:S01]  /*6d40*/  PRMT R23, R3, 0x5410, R13 ;  /* 0x0000541003177816 */ /* 0x000fe2000000000d */
[----:B------:R1:W-:Y:S01]  /*6d50*/  MUFU.EX2 R233, R9 ;  /* 0x0000000900e97308 */ /* 0x0003e20000000800 */
[C---:B------:R-:W-:Y:S01]  /*6d60*/  LOP3.LUT R3, R8.reuse, 0xffff, RZ, 0xc0, !PT ;  /* 0x0000ffff08037812 */ /* 0x040fe200078ec0ff */
[----:B------:R-:W-:Y:S01]  /*6d70*/  HMMA.16816.F32.BF16 R80, R4, R194, RZ ;  /* 0x000000c20450723c */ /* 0x000fe200000418ff */
[----:B------:R-:W-:-:S02]  /*6d80*/  LOP3.LUT R13, R8, 0xff, RZ, 0xc0, !PT ;  /* 0x000000ff080d7812 */ /* 0x000fc400078ec0ff */
[----:B------:R-:W-:Y:S01]  /*6d90*/  SHF.R.U32.HI R11, RZ, 0x8, R3 ;  /* 0x00000008ff0b7819 */ /* 0x000fe20000011603 */
[----:B------:R-:W-:Y:S02]  /*6da0*/  FFMA.FTZ R3, R48, UR38, -R2 ;  /* 0x0000002630037c23 */ /* 0x000fe40008010802 */
[----:B------:R-:W-:Y:S01]  /*6db0*/  HMMA.16816.F32.BF16 R96, R4, R182, RZ ;  /* 0x000000b60460723c */ /* 0x000fe200000418ff */
[----:B------:R-:W-:Y:S01]  /*6dc0*/  PRMT R17, R13, 0x5410, R11 ;  /* 0x000054100d117816 */ /* 0x000fe2000000000b */
[----:B------:R4:W5:Y:S01]  /*6dd0*/  MUFU.EX2 R220, R3 ;  /* 0x0000000300dc7308 */ /* 0x0009620000000800 */
[----:B------:R-:W-:-:S03]  /*6de0*/  SHF.R.U32.HI R11, RZ, 0x18, R8 ;  /* 0x00000018ff0b7819 */ /* 0x000fc60000011608 */
[----:B------:R-:W-:Y:S01]  /*6df0*/  HMMA.16816.F32.BF16 R112, R4, R186, RZ ;  /* 0x000000ba0470723c */ /* 0x000fe200000418ff */
[----:B-1----:R-:W-:Y:S02]  /*6e00*/  SHF.R.U32.HI R9, RZ, 0x8, R15 ;  /* 0x00000008ff097819 */ /* 0x002fe4000001160f */
[----:B------:R-:W-:Y:S01]  /*6e10*/  PRMT R15, R12, 0x5410, R18 ;  /* 0x000054100c0f7816 */ /* 0x000fe20000000012 */
[----:B------:R-:W-:Y:S01]  /*6e20*/  FFMA.FTZ R12, R76, UR38, -R2 ;  /* 0x000000264c0c7c23 */ /* 0x000fe20008010802 */
[----:B------:R-:W-:Y:S01]  /*6e30*/  PRMT R14, R19, 0x5410, R9 ;  /* 0x00005410130e7816 */ /* 0x000fe20000000009 */
[----:B------:R-:W1:Y:S02]  /*6e40*/  LDSM.16.MT88.4 R76, [R210+0xa800] ;  /* 0x00a80000d24c783b */ /* 0x000e640000004200 */
[----:B------:R2:W-:Y:S01]  /*6e50*/  MUFU.EX2 R203, R12 ;  /* 0x0000000c00cb7308 */ /* 0x0005e20000000800 */
[----:B------:R-:W-:Y:S02]  /*6e60*/  HSET2.LE.AND R15, R15, R10, PT ;  /* 0x0000000a0f0f7233 */ /* 0x000fe40003803000 */
[----:B----4-:R-:W-:-:S02]  /*6e70*/  SHF.R.U32.HI R3, RZ, 0x10, R8 ;  /* 0x00000010ff037819 */ /* 0x010fc40000011608 */
[----:B------:R-:W-:Y:S02]  /*6e80*/  F2FP.BF16.F32.PACK_AB R8, R250, R251 ;  /* 0x000000fbfa08723e */ /* 0x000fe400000010ff */
[----:B------:R-:W-:Y:S02]  /*6e90*/  LOP3.LUT R9, R3, 0xff, RZ, 0xc0, !PT ;  /* 0x000000ff03097812 */ /* 0x000fe400078ec0ff */
[--C-:B------:R-:W-:Y:S02]  /*6ea0*/  HSET2.LE.AND R3, R20, R10.reuse, PT ;  /* 0x0000000a14037233 */ /* 0x100fe40003803000 */
[--C-:B------:R-:W-:Y:S02]  /*6eb0*/  HSET2.LE.AND R14, R14, R10.reuse, PT ;  /* 0x0000000a0e0e7233 */ /* 0x100fe40003803000 */
[----:B------:R-:W-:Y:S02]  /*6ec0*/  PRMT R16, R9, 0x5410, R11 ;  /* 0x0000541009107816 */ /* 0x000fe4000000000b */
[----:B------:R-:W-:Y:S01]  /*6ed0*/  LOP3.LUT R130, R3, R8, RZ, 0xc0, !PT ;  /* 0x0000000803827212 */ /* 0x000fe200078ec0ff */
[----:B------:R-:W-:Y:S01]  /*6ee0*/  FFMA.FTZ R3, R51, UR38, -R2 ;  /* 0x0000002633037c23 */ /* 0x000fe20008010802 */
[----:B------:R-:W-:Y:S01]  /*6ef0*/  F2FP.BF16.F32.PACK_AB R8, R242, R243 ;  /* 0x000000f3f208723e */ /* 0x000fe200000010ff */
[----:B------:R-:W-:Y:S01]  /*6f00*/  HMMA.16816.F32.BF16 R48, R4, R46, RZ ;  /* 0x0000002e0430723c */ /* 0x000fe200000418ff */
[----:B--2---:R-:W-:Y:S01]  /*6f10*/  F2FP.BF16.F32.PACK_AB R12, R236, R238 ;  /* 0x000000eeec0c723e */ /* 0x004fe200000010ff */
[----:B------:R2:W4:Y:S01]  /*6f20*/  MUFU.EX2 R202, R3 ;  /* 0x0000000300ca7308 */ /* 0x0005220000000800 */
[----:B------:R-:W-:-:S02]  /*6f30*/  HSET2.LE.AND R9, R21, R10, PT ;  /* 0x0000000a15097233 */ /* 0x000fc40003803000 */
[----:B------:R-:W-:Y:S02]  /*6f40*/  LOP3.LUT R14, R14, R12, RZ, 0xc0, !PT ;  /* 0x0000000c0e0e7212 */ /* 0x000fe400078ec0ff */
[----:B------:R-:W-:Y:S02]  /*6f50*/  F2FP.BF16.F32.PACK_AB R11, R107, R106 ;  /* 0x0000006a6b0b723e */ /* 0x000fe400000010ff */
[----:B-----5:R-:W-:Y:S02]  /*6f60*/  F2FP.BF16.F32.PACK_AB R13, R220, R233 ;  /* 0x000000e9dc0d723e */ /* 0x020fe400000010ff */
[----:B------:R-:W-:Y:S02]  /*6f70*/  LOP3.LUT R128, R9, R11, RZ, 0xc0, !PT ;  /* 0x0000000b09807212 */ /* 0x000fe400078ec0ff */
[----:B------:R-:W-:Y:S02]  /*6f80*/  HSET2.LE.AND R9, R16, R10, PT ;  /* 0x0000000a10097233 */ /* 0x000fe40003803000 */
[----:B------:R-:W-:-:S02]  /*6f90*/  LOP3.LUT R15, R15, R13, RZ, 0xc0, !PT ;  /* 0x0000000d0f0f7212 */ /* 0x000fc400078ec0ff */
[--C-:B------:R-:W-:Y:S02]  /*6fa0*/  HSET2.LE.AND R16, R23, R10.reuse, PT ;  /* 0x0000000a17107233 */ /* 0x100fe40003803000 */
[--C-:B--2---:R-:W-:Y:S02]  /*6fb0*/  HSET2.LE.AND R3, R22, R10.reuse, PT ;  /* 0x0000000a16037233 */ /* 0x104fe40003803000 */
[----:B----4-:R-:W-:Y:S01]  /*6fc0*/  F2FP.BF16.F32.PACK_AB R11, R202, R203 ;  /* 0x000000cbca0b723e */ /* 0x010fe200000010ff */
[----:B------:R-:W-:Y:S02]  /*6fd0*/  HMMA.16816.F32.BF16 R20, R4, R190, RZ ;  /* 0x000000be0414723c */ /* 0x000fe400000418ff */
[----:B------:R-:W-:Y:S02]  /*6fe0*/  LOP3.LUT R131, R3, R8, RZ, 0xc0, !PT ;  /* 0x0000000803837212 */ /* 0x000fe400078ec0ff */
[----:B------:R-:W-:Y:S02]  /*6ff0*/  HSET2.LE.AND R3, R17, R10, PT ;  /* 0x0000000a11037233 */ /* 0x000fe40003803000 */
[----:B------:R-:W-:-:S02]  /*7000*/  F2FP.BF16.F32.PACK_AB R8, R237, R239 ;  /* 0x000000efed08723e */ /* 0x000fc400000010ff */
[----:B------:R-:W-:Y:S02]  /*7010*/  LOP3.LUT R13, R9, R11, RZ, 0xc0, !PT ;  /* 0x0000000b090d7212 */ /* 0x000fe400078ec0ff */
[----:B------:R-:W-:Y:S01]  /*7020*/  LOP3.LUT R12, R3, R8, RZ, 0xc0, !PT ;  /* 0x00000008030c7212 */ /* 0x000fe200078ec0ff */
[----:B------:R-:W-:Y:S01]  /*7030*/  FFMA.FTZ R3, R59, UR38, -R0 ;  /* 0x000000263b037c23 */ /* 0x000fe20008010800 */
[----:B------:R-:W-:-:S03]  /*7040*/  F2FP.BF16.F32.PACK_AB R17, R244, R246 ;  /* 0x000000f6f411723e */ /* 0x000fc600000010ff */
[----:B------:R2:W-:Y:S01]  /*7050*/  MUFU.EX2 R201, R3 ;  /* 0x0000000300c97308 */ /* 0x0005e20000000800 */
[----:B------:R-:W-:Y:S01]  /*7060*/  LOP3.LUT R129, R16, R17, RZ, 0xc0, !PT ;  /* 0x0000001110817212 */ /* 0x000fe200078ec0ff */
[C---:B------:R-:W-:Y:S01]  /*7070*/  HMMA.16816.F32.BF16 R160, R12.reuse, R28, RZ ;  /* 0x0000001c0ca0723c */ /* 0x040fe200000418ff */
[----:B------:R-:W4:Y:S05]  /*7080*/  LDSM.16.MT88.4 R16, [R209+0xb800] ;  /* 0x00b80000d110783b */ /* 0x000f2a0000004200 */
[C---:B------:R-:W-:Y:S06]  /*7090*/  HMMA.16816.F32.BF16 R172, R12.reuse, R30, RZ ;  /* 0x0000001e0cac723c */ /* 0x040fec00000418ff */
[----:B------:R-:W-:Y:S01]  /*70a0*/  HMMA.16816.F32.BF16 R144, R12, R156, RZ ;  /* 0x0000009c0c90723c */ /* 0x000fe200000418ff */
[----:B------:R-:W-:-:S02]  /*70b0*/  IMAD.MOV.U32 R30, RZ, RZ, R105 ;  /* 0x000000ffff1e7224 */ /* 0x000fc400078e0069 */
[----:B--2---:R-:W-:Y:S01]  /*70c0*/  FFMA.FTZ R3, R88, UR38, -R0 ;  /* 0x0000002658037c23 */ /* 0x004fe20008010800 */
[----:B------:R-:W-:Y:S02]  /*70d0*/  IMAD.MOV.U32 R31, RZ, RZ, R104 ;  /* 0x000000ffff1f7224 */ /* 0x000fe400078e0068 */
[C---:B------:R-:W-:Y:S01]  /*70e0*/  HMMA.16816.F32.BF16 R164, R128.reuse, R60, R164 ;  /* 0x0000003c80a4723c */ /* 0x040fe200000418a4 */
[----:B------:R2:W-:Y:S05]  /*70f0*/  MUFU.EX2 R200, R3 ;  /* 0x0000000300c87308 */ /* 0x0005ea0000000800 */
[C---:B------:R-:W-:Y:S06]  /*7100*/  HMMA.16816.F32.BF16 R168, R128.reuse, R62, R168 ;  /* 0x0000003e80a8723c */ /* 0x040fec00000418a8 */
[----:B---3--:R-:W-:Y:S01]  /*7110*/  HMMA.16816.F32.BF16 R148, R128, R32, R148 ;  /* 0x000000208094723c */ /* 0x008fe20000041894 */
[--C-:B--2---:R-:W-:Y:S01]  /*7120*/  FFMA.FTZ R3, R56, UR38, -R0.reuse ;  /* 0x0000002638037c23 */ /* 0x104fe20008010800 */
[----:B------:R-:W-:-:S04]  /*7130*/  FFMA.FTZ R0, R57, UR38, -R0 ;  /* 0x0000002639007c23 */ /* 0x000fc80008010800 */
[C---:B-1----:R-:W-:Y:S01]  /*7140*/  HMMA.16816.F32.BF16 R36, R128.reuse, R76, R36 ;  /* 0x0000004c8024723c */ /* 0x042fe20000041824 */
[----:B------:R1:W-:Y:S05]  /*7150*/  MUFU.EX2 R199, R3 ;  /* 0x0000000300c77308 */ /* 0x0003ea0000000800 */
[C---:B------:R-:W-:Y:S03]  /*7160*/  HMMA.16816.F32.BF16 R52, R128.reuse, R92, R52 ;  /* 0x0000005c8034723c */ /* 0x040fe60000041834 */
[----:B------:R2:W3:Y:S03]  /*7170*/  MUFU.EX2 R198, R0 ;  /* 0x0000000000c67308 */ /* 0x0004e60000000800 */
[C---:B------:R-:W-:Y:S06]  /*7180*/  HMMA.16816.F32.BF16 R68, R128.reuse, R140, R68 ;  /* 0x0000008c8044723c */ /* 0x040fec0000041844 */
[----:B------:R-:W-:Y:S01]  /*7190*/  HMMA.16816.F32.BF16 R84, R128, R176, R84 ;  /* 0x000000b08054723c */ /* 0x000fe20000041854 */
[----:B-1----:R-:W-:-:S04]  /*71a0*/  FFMA.FTZ R3, R91, UR38, -R2 ;  /* 0x000000265b037c23 */ /* 0x002fc80008010802 */
[----:B------:R-:W-:Y:S01]  /*71b0*/  MUFU.EX2 R196, R3 ;  /* 0x0000000300c47308 */ /* 0x000fe20000000800 */
[----:B------:R-:W-:Y:S01]  /*71c0*/  HMMA.16816.F32.BF16 R100, R128, R108, R100 ;  /* 0x0000006c8064723c */ /* 0x000fe20000041864 */
[----:B--2---:R-:W-:-:S05]  /*71d0*/  FFMA.FTZ R0, R90, UR38, -R2 ;  /* 0x000000265a007c23 */ /* 0x004fca0008010802 */
[C---:B----4-:R-:W-:Y:S01]  /*71e0*/  HMMA.16816.F32.BF16 R116, R128.reuse, R16, R116 ;  /* 0x000000108074723c */ /* 0x050fe20000041874 */
[----:B------:R1:W-:Y:S05]  /*71f0*/  MUFU.EX2 R197, R0 ;  /* 0x0000000000c57308 */ /* 0x0003ea0000000800 */
[C---:B------:R-:W-:Y:S06]  /*7200*/  HMMA.16816.F32.BF16 R152, R128.reuse, R34, R152 ;  /* 0x000000228098723c */ /* 0x040fec0000041898 */
[----:B------:R-:W-:Y:S01]  /*7210*/  HMMA.16816.F32.BF16 R48, R128, R78, R48 ;  /* 0x0000004e8030723c */ /* 0x000fe20000041830 */
[----:B-1----:R-:W-:-:S05]  /*7220*/  LOP3.LUT R0, R25, UR11, R26, 0x96, !PT ;  /* 0x0000000b19007c12 */ /* 0x002fca000f8e961a */
[----:B------:R-:W-:Y:S01]  /*7230*/  HMMA.16816.F32.BF16 R64, R128, R94, R64 ;  /* 0x0000005e8040723c */ /* 0x000fe20000041840 */
[----:B------:R-:W-:-:S04]  /*7240*/  IMAD.WIDE.U32 R4, R0, -0x2daee0ad, RZ ;  /* 0xd2511f5300047825 */ /* 0x000fc800078e00ff */
[--C-:B------:R-:W-:Y:S01]  /*7250*/  FFMA.FTZ R0, R58, UR38, -R2.reuse ;  /* 0x000000263a007c23 */ /* 0x100fe20008010802 */
[----:B------:R-:W-:Y:S01]  /*7260*/  FFMA.FTZ R2, R89, UR38, -R2 ;  /* 0x0000002659027c23 */ /* 0x000fe20008010802 */
[C---:B------:R-:W-:Y:S01]  /*7270*/  HMMA.16816.F32.BF16 R80, R128.reuse, R142, R80 ;  /* 0x0000008e8050723c */ /* 0x040fe20000041850 */
[C---:B------:R-:W-:Y:S01]  /*7280*/  LOP3.LUT R3, R4.reuse, 0xffff, RZ, 0xc0, !PT ;  /* 0x0000ffff04037812 */ /* 0x040fe200078ec0ff */
[----:B------:R1:W-:Y:S01]  /*7290*/  MUFU.EX2 R29, R0 ;  /* 0x00000000001d7308 */ /* 0x0003e20000000800 */
[----:B------:R-:W-:Y:S02]  /*72a0*/  LOP3.LUT R6, R4, 0xff, RZ, 0xc0, !PT ;  /* 0x000000ff04067812 */ /* 0x000fe400078ec0ff */
[----:B------:R-:W-:Y:S01]  /*72b0*/  SHF.R.U32.HI R3, RZ, 0x8, R3 ;  /* 0x00000008ff037819 */ /* 0x000fe20000011603 */
[C---:B------:R-:W-:Y:S01]  /*72c0*/  HMMA.16816.F32.BF16 R96, R128.reuse, R178, R96 ;  /* 0x000000b28060723c */ /* 0x040fe20000041860 */
[----:B------:R-:W-:Y:S02]  /*72d0*/  SHF.R.U32.HI R8, RZ, 0x18, R4 ;  /* 0x00000018ff087819 */ /* 0x000fe40000011604 */
[----:B------:R-:W-:Y:S01]  /*72e0*/  PRMT R7, R6, 0x5410, R3 ;  /* 0x0000541006077816 */ /* 0x000fe20000000003 */
[----:B------:R2:W4:Y:S02]  /*72f0*/  MUFU.EX2 R28, R2 ;  /* 0x00000002001c7308 */ /* 0x0005240000000800 */
[C---:B------:R-:W-:Y:S06]  /*7300*/  HMMA.16816.F32.BF16 R112, R128.reuse, R110, R112 ;  /* 0x0000006e8070723c */ /* 0x040fec0000041870 */
[----:B------:R-:W-:Y:S01]  /*7310*/  HMMA.16816.F32.BF16 R128, R128, R18, R20 ;  /* 0x000000128080723c */ /* 0x000fe20000041814 */
[----:B-1----:R-:W-:-:S02]  /*7320*/  LOP3.LUT R0, R5, UR23, R40, 0x96, !PT ;  /* 0x0000001705007c12 */ /* 0x002fc4000f8e9628 */
[----:B------:R-:W-:Y:S02]  /*7330*/  SHF.R.U32.HI R5, RZ, 0x10, R4 ;  /* 0x00000010ff057819 */ /* 0x000fe40000011604 */
[--C-:B------:R-:W-:Y:S01]  /*7340*/  SHF.R.U32.HI R4, RZ, 0x10, R0.reuse ;  /* 0x00000010ff047819 */ /* 0x100fe20000011600 */
[C---:B------:R-:W-:Y:S01]  /*7350*/  HMMA.16816.F32.BF16 R40, R12.reuse, R44, RZ ;  /* 0x0000002c0c28723c */ /* 0x040fe200000418ff */
[----:B------:R-:W-:Y:S02]  /*7360*/  LOP3.LUT R6, R5, 0xff, RZ, 0xc0, !PT ;  /* 0x000000ff05067812 */ /* 0x000fe400078ec0ff */
[C---:B--2---:R-:W-:Y:S02]  /*7370*/  LOP3.LUT R2, R0.reuse, 0xffff, RZ, 0xc0, !PT ;  /* 0x0000ffff00027812 */ /* 0x044fe400078ec0ff */
[----:B------:R-:W-:Y:S01]  /*7380*/  LOP3.LUT R5, R0, 0xff, RZ, 0xc0, !PT ;  /* 0x000000ff00057812 */ /* 0x000fe200078ec0ff */
[----:B------:R-:W-:Y:S01]  /*7390*/  HMMA.16816.F32.BF16 R44, R12, R46, RZ ;  /* 0x0000002e0c2c723c */ /* 0x000fe200000418ff */
[----:B------:R-:W-:-:S02]  /*73a0*/  SHF.R.U32.HI R3, RZ, 0x18, R0 ;  /* 0x00000018ff037819 */ /* 0x000fc40000011600 */
[----:B------:R-:W-:Y:S02]  /*73b0*/  LOP3.LUT R0, R4, 0xff, RZ, 0xc0, !PT ;  /* 0x000000ff04007812 */ /* 0x000fe400078ec0ff */
[----:B------:R-:W-:Y:S01]  /*73c0*/  SHF.R.U32.HI R2, RZ, 0x8, R2 ;  /* 0x00000008ff027819 */ /* 0x000fe20000011602 */
[C---:B------:R-:W-:Y:S01]  /*73d0*/  HMMA.16816.F32.BF16 R56, R12.reuse, R72, RZ ;  /* 0x000000480c38723c */ /* 0x040fe200000418ff */
[----:B------:R-:W-:Y:S02]  /*73e0*/  PRMT R0, R0, 0x5410, R3 ;  /* 0x0000541000007816 */ /* 0x000fe40000000003 */
[----:B------:R-:W-:Y:S02]  /*73f0*/  PRMT R5, R5, 0x5410, R2 ;  /* 0x0000541005057816 */ /* 0x000fe40000000002 */
[----:B------:R-:W-:Y:S01]  /*7400*/  HSET2.LE.AND R2, R7, R10, PT ;  /* 0x0000000a07027233 */ /* 0x000fe20003803000 */
[----:B------:R-:W-:Y:S01]  /*7410*/  HMMA.16816.F32.BF16 R156, R12, R158, RZ ;  /* 0x0000009e0c9c723c */ /* 0x000fe200000418ff */
[----:B------:R-:W-:-:S02]  /*7420*/  PRMT R4, R6, 0x5410, R8 ;  /* 0x0000541006047816 */ /* 0x000fc40000000008 */
[--C-:B------:R-:W-:Y:S02]  /*7430*/  HSET2.LE.AND R7, R0, R10.reuse, PT ;  /* 0x0000000a00077233 */ /* 0x100fe40003803000 */
[----:B---3--:R-:W-:Y:S01]  /*7440*/  F2FP.BF16.F32.PACK_AB R0, R198, R199 ;  /* 0x000000c7c600723e */ /* 0x008fe200000010ff */
[C---:B------:R-:W-:Y:S01]  /*7450*/  HMMA.16816.F32.BF16 R88, R12.reuse, R180, RZ ;  /* 0x000000b40c58723c */ /* 0x040fe200000418ff */
[--C-:B------:R-:W-:Y:S02]  /*7460*/  HSET2.LE.AND R4, R4, R10.reuse, PT ;  /* 0x0000000a04047233 */ /* 0x100fe40003803000 */
[----:B------:R-:W-:Y:S02]  /*7470*/  HSET2.LE.AND R6, R5, R10, PT ;  /* 0x0000000a05067233 */ /* 0x000fe40003803000 */
[----:B------:R-:W-:Y:S01]  /*7480*/  LOP3.LUT R126, R2, R0, RZ, 0xc0, !PT ;  /* 0x00000000027e7212 */ /* 0x000fe200078ec0ff */
[----:B------:R-:W-:Y:S01]  /*7490*/  IMAD.MOV.U32 R2, RZ, RZ, R121 ;  /* 0x000000ffff027224 */ /* 0x000fe200078e0079 */
[----:B----4-:R-:W-:Y:S01]  /*74a0*/  F2FP.BF16.F32.PACK_AB R3, R28, R29 ;  /* 0x0000001d1c03723e */ /* 0x010fe200000010ff */
[----:B------:R-:W-:Y:S01]  /*74b0*/  HMMA.16816.F32.BF16 R8, R12, R194, RZ ;  /* 0x000000c20c08723c */ /* 0x000fe200000418ff */
[----:B------:R-:W-:-:S02]  /*74c0*/  F2FP.BF16.F32.PACK_AB R5, R200, R201 ;  /* 0x000000c9c805723e */ /* 0x000fc400000010ff */
[----:B------:R-:W-:Y:S02]  /*74d0*/  F2FP.BF16.F32.PACK_AB R0, R196, R197 ;  /* 0x000000c5c400723e */ /* 0x000fe400000010ff */
[----:B------:R-:W-:Y:S01]  /*74e0*/  LOP3.LUT R127, R4, R3, RZ, 0xc0, !PT ;  /* 0x00000003047f7212 */ /* 0x000fe200078ec0ff */
[----:B------:R-:W-:Y:S01]  /*74f0*/  IMAD.MOV.U32 R3, RZ, RZ, R120 ;  /* 0x000000ffff037224 */ /* 0x000fe200078e0078 */
[----:B------:R-:W-:Y:S01]  /*7500*/  LOP3.LUT R124, R6, R5, RZ, 0xc0, !PT ;  /* 0x00000005067c7212 */ /* 0x000fe200078ec0ff */
[C---:B------:R-:W-:Y:S01]  /*7510*/  HMMA.16816.F32.BF16 R120, R12.reuse, R188, RZ ;  /* 0x000000bc0c78723c */ /* 0x040fe200000418ff */
[----:B------:R-:W-:Y:S01]  /*7520*/  LOP3.LUT R125, R7, R0, RZ, 0xc0, !PT ;  /* 0x00000000077d7212 */ /* 0x000fe200078ec0ff */
[----:B------:R-:W-:Y:S01]  /*7530*/  FADD.FTZ R3, R2, R3 ;  /* 0x0000000302037221 */ /* 0x000fe20000010000 */
[----:B------:R-:W-:Y:S01]  /*7540*/  FADD.FTZ R2, R249, R248 ;  /* 0x000000f8f9027221 */ /* 0x000fe20000010000 */
[----:B------:R-:W-:Y:S02]  /*7550*/  FADD.FTZ R0, R239, R237 ;  /* 0x000000edef007221 */ /* 0x000fe40000010000 */
[----:B------:R-:W-:Y:S01]  /*7560*/  HMMA.16816.F32.BF16 R4, R12, R74, RZ ;  /* 0x0000004a0c04723c */ /* 0x000fe200000418ff */
[----:B------:R-:W-:Y:S01]  /*7570*/  FADD.FTZ R3, R30, R3 ;  /* 0x000000031e037221 */ /* 0x000fe20000010000 */
[----:B------:R-:W-:Y:S01]  /*7580*/  FADD.FTZ R2, R247, R2 ;  /* 0x00000002f7027221 */ /* 0x000fe20000010000 */
[----:B------:R-:W-:-:S02]  /*7590*/  FADD.FTZ R0, R238, R0 ;  /* 0x00000000ee007221 */ /* 0x000fc40000010000 */
[----:B------:R-:W-:Y:S01]  /*75a0*/  FADD.FTZ R3, R31, R3 ;  /* 0x000000031f037221 */ /* 0x000fe20000010000 */
[----:B------:R-:W-:Y:S01]  /*75b0*/  HMMA.16816.F32.BF16 R160, R124, R60, R160 ;  /* 0x0000003c7ca0723c */ /* 0x000fe200000418a0 */
[----:B------:R-:W-:Y:S01]  /*75c0*/  FADD.FTZ R2, R245, R2 ;  /* 0x00000002f5027221 */ /* 0x000fe20000010000 */
[----:B------:R-:W-:-:S03]  /*75d0*/  FADD.FTZ R0, R236, R0 ;  /* 0x00000000ec007221 */ /* 0x000fc60000010000 */
[----:B------:R-:W-:Y:S01]  /*75e0*/  FADD.FTZ R2, R246, R2 ;  /* 0x00000002f6027221 */ /* 0x000fe20000010000 */
[C---:B------:R-:W-:Y:S01]  /*75f0*/  HMMA.16816.F32.BF16 R172, R124.reuse, R62, R172 ;  /* 0x0000003e7cac723c */ /* 0x040fe200000418ac */
[----:B------:R-:W-:Y:S02]  /*7600*/  FADD.FTZ R0, R201, R0 ;  /* 0x00000000c9007221 */ /* 0x000fe40000010000 */
[----:B------:R-:W-:Y:S02]  /*7610*/  FADD.FTZ R2, R244, R2 ;  /* 0x00000002f4027221 */ /* 0x000fe40000010000 */
[----:B------:R-:W-:Y:S01]  /*7620*/  FADD.FTZ R0, R200, R0 ;  /* 0x00000000c8007221 */ /* 0x000fe20000010000 */
[C---:B------:R-:W-:Y:S06]  /*7630*/  HMMA.16816.F32.BF16 R144, R124.reuse, R32, R144 ;  /* 0x000000207c90723c */ /* 0x040fec0000041890 */
[----:B------:R-:W-:Y:S01]  /*7640*/  HMMA.16816.F32.BF16 R60, R124, R94, R4 ;  /* 0x0000005e7c3c723c */ /* 0x000fe20000041804 */
[----:B------:R-:W-:-:S02]  /*7650*/  IMAD.MOV.U32 R32, RZ, RZ, R106 ;  /* 0x000000ffff207224 */ /* 0x000fc400078e006a */
[----:B------:R-:W-:Y:S02]  /*7660*/  IMAD.MOV.U32 R33, RZ, RZ, R107 ;  /* 0x000000ffff217224 */ /* 0x000fe400078e006b */
[----:B------:R-:W-:Y:S01]  /*7670*/  FADD.FTZ R3, R32, R3 ;  /* 0x0000000320037221 */ /* 0x000fe20000010000 */
[C---:B------:R-:W-:Y:S01]  /*7680*/  HMMA.16816.F32.BF16 R104, R12.reuse, R184, RZ ;  /* 0x000000b80c68723c */ /* 0x040fe200000418ff */
[----:B------:R-:W-:Y:S02]  /*7690*/  FADD.FTZ R4, R203, R202 ;  /* 0x000000cacb047221 */ /* 0x000fe40000010000 */
[----:B------:R-:W-:Y:S02]  /*76a0*/  FADD.FTZ R3, R33, R3 ;  /* 0x0000000321037221 */ /* 0x000fe40000010000 */
[----:B------:R-:W-:Y:S01]  /*76b0*/  FADD.FTZ R4, R233, R4 ;  /* 0x00000004e9047221 */ /* 0x000fe20000010000 */
[C---:B------:R-:W-:Y:S01]  /*76c0*/  HMMA.16816.F32.BF16 R72, R12.reuse, R192, RZ ;  /* 0x000000c00c48723c */ /* 0x040fe200000418ff */
[----:B------:R-:W-:Y:S01]  /*76d0*/  FADD.FTZ R5, R251, R3 ;  /* 0x00000003fb057221 */ /* 0x000fe20000010000 */
[----:B------:R-:W-:Y:S01]  /*76e0*/  FADD.FTZ R3, R243, R2 ;  /* 0x00000002f3037221 */ /* 0x000fe20000010000 */
[----:B------:R-:W-:Y:S01]  /*76f0*/  FADD.FTZ R4, R220, R4 ;  /* 0x00000004dc047221 */ /* 0x000fe20000010000 */
[----:B------:R-:W-:Y:S01]  /*7700*/  FADD.FTZ R2, R199, R0 ;  /* 0x00000000c7027221 */ /* 0x000fe20000010000 */
[----:B------:R-:W-:Y:S01]  /*7710*/  FADD.FTZ R249, R250, R5 ;  /* 0x00000005faf97221 */ /* 0x000fe20000010000 */
[C---:B------:R-:W-:Y:S01]  /*7720*/  HMMA.16816.F32.BF16 R20, R12.reuse, R182, RZ ;  /* 0x000000b60c14723c */ /* 0x040fe200000418ff */
[----:B------:R-:W-:Y:S01]  /*7730*/  FADD.FTZ R4, R197, R4 ;  /* 0x00000004c5047221 */ /* 0x000fe20000010000 */
[----:B------:R-:W-:Y:S01]  /*7740*/  FADD.FTZ R242, R242, R3 ;  /* 0x00000003f2f27221 */ /* 0x000fe20000010000 */
[----:B------:R-:W-:Y:S01]  /*7750*/  FADD.FTZ R248, R198, R2 ;  /* 0x00000002c6f87221 */ /* 0x000fe20000010000 */
[----:B------:R1:W-:Y:S01]  /*7760*/  STL [R1+0x48], R249 ;  /* 0x000048f901007387 */ /* 0x0003e20000100800 */
[----:B------:R-:W-:Y:S01]  /*7770*/  FADD.FTZ R4, R196, R4 ;  /* 0x00000004c4047221 */ /* 0x000fe20000010000 */
[----:B------:R-:W-:Y:S02]  /*7780*/  HMMA.16816.F32.BF16 R24, R12, R186, RZ ;  /* 0x000000ba0c18723c */ /* 0x000fe400000418ff */
[----:B------:R1:W-:Y:S01]  /*7790*/  STL [R1+0x4c], R242 ;  /* 0x00004cf201007387 */ /* 0x0003e20000100800 */
[----:B------:R-:W-:-:S03]  /*77a0*/  FADD.FTZ R0, R29, R4 ;  /* 0x000000041d007221 */ /* 0x000fc60000010000 */
[----:B------:R-:W-:Y:S01]  /*77b0*/  HMMA.16816.F32.BF16 R12, R12, R190, RZ ;  /* 0x000000be0c0c723c */ /* 0x000fe200000418ff */
[----:B------:R-:W-:-:S05]  /*77c0*/  FADD.FTZ R243, R28, R0 ;  /* 0x000000001cf37221 */ /* 0x000fca0000010000 */
        /* <DEDUP_REMOVED lines=25> */
[----:B------:R-:W1:Y:S01]  /*7960*/  S2R R247, SR_TID.X ;  /* 0x0000000000f77919 */ /* 0x000e620000002100 */
[----:B------:R-:W-:-:S04]  /*7970*/  UISETP.GT.AND UP0, UPT, UR40, UR15, UPT ;  /* 0x0000000f2800728c */ /* 0x000fc8000bf04270 */
[----:B------:R-:W4:Y:S08]  /*7980*/  @!P3 LDC.64 R10, c[0x0][0x220] ;  /* 0x00008800ff0abb82 */ /* 0x000f300000000a00 */
[----:B------:R-:W5:Y:S01]  /*7990*/  @!P3 LDC.64 R8, c[0x0][0x220] ;  /* 0x00008800ff08bb82 */ /* 0x000f620000000a00 */
[----:B------:R-:W-:Y:S01]  /*79a0*/  @P3 STS.128 [R219+0xa000], RZ ;  /* 0x00a000ffdb003388 */ /* 0x000fe20000000c00 */
[----:B-1----:R-:W-:-:S05]  /*79b0*/  IMAD.SHL.U32 R247, R247, 0x2, RZ ;  /* 0x00000002f7f77824 */ /* 0x002fca00078e00ff */
[----:B------:R-:W-:Y:S02]  /*79c0*/  LOP3.LUT R247, R247, 0x6, RZ, 0xc0, !PT ;  /* 0x00000006f7f77812 */ /* 0x000fe400078ec0ff */
[----:B--2---:R-:W-:Y:S01]  /*79d0*/  ISETP.GE.AND P2, PT, R31, UR4, PT ;  /* 0x000000041f007c0c */ /* 0x004fe2000bf46270 */
[----:B------:R-:W-:-:S04]  /*79e0*/  UIMAD UR4, UR12, UR40, URZ ;  /* 0x000000280c0472a4 */ /* 0x000fc8000f8e023f */
[----:B------:R-:W-:Y:S01]  /*79f0*/  UIMAD UR4, UR5, UR13, UR4 ;  /* 0x0000000d050472a4 */ /* 0x000fe2000f8e0204 */
[----:B---3--:R-:W-:-:S05]  /*7a00*/  IMAD.WIDE.U32 R2, R2, UR13, R32 ;  /* 0x0000000d02027c25 */ /* 0x008fca000f8e0020 */
[----:B------:R-:W-:Y:S01]  /*7a10*/  VIADD R3, R3, UR4 ;  /* 0x0000000403037c36 */ /* 0x000fe20008000000 */
[C---:B------:R-:W-:Y:S01]  /*7a20*/  IADD3 R0, P0, R2.reuse, UR22, RZ ;  /* 0x0000001602007c10 */ /* 0x040fe2000ff1e0ff */
[----:B------:R-:W1:Y:S01]  /*7a30*/  @!P2 LDC.64 R6, c[0x0][0x220] ;  /* 0x00008800ff06ab82 */ /* 0x000e620000000a00 */
[----:B----4-:R-:W-:Y:S02]  /*7a40*/  @!P3 LEA R10, P5, R2, R10, 0x1 ;  /* 0x0000000a020ab211 */ /* 0x010fe400078a08ff */
[----:B------:R-:W-:Y:S02]  /*7a50*/  IADD3.X R5, R3, UR20, RZ, P0, !PT ;  /* 0x0000001403057c10 */ /* 0x000fe400087fe4ff */
[----:B-----5:R-:W-:Y:S02]  /*7a60*/  @!P3 LEA R8, P4, R0, R8, 0x1 ;  /* 0x000000080008b211 */ /* 0x020fe400078808ff */
[----:B------:R-:W-:Y:S01]  /*7a70*/  @!P3 LEA.HI.X R11, R2, R11, R3, 0x1, P5 ;  /* 0x0000000b020bb211 */ /* 0x000fe200028f0c03 */
[----:B------:R-:W2:Y:S01]  /*7a80*/  @!P2 LDC.64 R12, c[0x0][0x220] ;  /* 0x00008800ff0cab82 */ /* 0x000ea20000000a00 */
[----:B------:R-:W-:-:S03]  /*7a90*/  @!P3 LEA.HI.X R9, R0, R9, R5, 0x1, P4 ;  /* 0x000000090009b211 */ /* 0x000fc600020f0c05 */
        /* <DEDUP_REMOVED lines=36> */
[----:B------:R-:W3:Y:S01]  /*7ce0*/  LDSM.16.M88.4 R12, [R206] ;  /* 0x00000000ce0c783b */ /* 0x000ee20000000200 */
[C---:B------:R-:W-:Y:S02]  /*7cf0*/  ISETP.LT.OR P5, PT, R2.reuse, R226, P5 ;  /* 0x000000e20200720c */ /* 0x040fe40002fa1670 */
[C---:B------:R-:W-:Y:S01]  /*7d00*/  ISETP.LT.OR P4, PT, R2.reuse, R225, P4 ;  /* 0x000000e10200720c */ /* 0x040fe20002781670 */
[----:B------:R-:W-:Y:S01]  /*7d10*/  LDSM.16.M88.4 R32, [R215] ;  /* 0x00000000d720783b */ /* 0x000fe20000000200 */
[----:B------:R-:W-:-:S03]  /*7d20*/  ISETP.LT.OR P1, PT, R2, R224, P1 ;  /* 0x000000e00200720c */ /* 0x000fc60000f21670 */
[----:B-1----:R-:W1:Y:S04]  /*7d30*/  LDSM.16.M88.4 R8, [R206+0x2000] ;  /* 0x00200000ce08783b */ /* 0x002e680000000200 */
[----:B------:R-:W-:Y:S04]  /*7d40*/  LDSM.16.M88.4 R28, [R218] ;  /* 0x00000000da1c783b */ /* 0x000fe80000000200 */
[----:B--2---:R-:W2:Y:S04]  /*7d50*/  LDSM.16.M88.4 R4, [R208+0x2000] ;  /* 0x00200000d004783b */ /* 0x004ea80000000200 */
[----:B------:R-:W0:Y:S01]  /*7d60*/  LDGDEPBAR ;  /* 0x00000000000079af */ /* 0x000e220000000000 */
[C---:B---3--:R-:W-:Y:S06]  /*7d70*/  HMMA.16816.F32.BF16 R188, R12.reuse, R20, RZ ;  /* 0x000000140cbc723c */ /* 0x048fec00000418ff */
[----:B------:R-:W-:Y:S06]  /*7d80*/  HMMA.16816.F32.BF16 R200, R12, R22, RZ ;  /* 0x000000160cc8723c */ /* 0x000fec00000418ff */
[C---:B-1----:R-:W-:Y:S06]  /*7d90*/  HMMA.16816.F32.BF16 R180, R8.reuse, R20, RZ ;  /* 0x0000001408b4723c */ /* 0x042fec00000418ff */
[C---:B------:R-:W-:Y:S06]  /*7da0*/  HMMA.16816.F32.BF16 R140, R8.reuse, R16, RZ ;  /* 0x00000010088c723c */ /* 0x040fec00000418ff */
[C---:B------:R-:W-:Y:S06]  /*7db0*/  HMMA.16816.F32.BF16 R176, R8.reuse, R22, RZ ;  /* 0x0000001608b0723c */ /* 0x040fec00000418ff */
[----:B------:R-:W-:Y:S01]  /*7dc0*/  HMMA.16816.F32.BF16 R24, R8, R18, RZ ;  /* 0x000000120818723c */ /* 0x000fe200000418ff */
[----:B------:R-:W1:Y:S05]  /*7dd0*/  LDSM.16.M88.4 R8, [R208] ;  /* 0x00000000d008783b */ /* 0x000e6a0000000200 */
[C---:B--2---:R-:W-:Y:S06]  /*7de0*/  HMMA.16816.F32.BF16 R192, R4.reuse, R32, R180 ;  /* 0x0000002004c0723c */ /* 0x044fec00000418b4 */
[C---:B------:R-:W-:Y:S06]  /*7df0*/  HMMA.16816.F32.BF16 R184, R4.reuse, R28, R140 ;  /* 0x0000001c04b8723c */ /* 0x040fec000004188c */
[C---:B------:R-:W-:Y:S06]  /*7e00*/  HMMA.16816.F32.BF16 R180, R4.reuse, R34, R176 ;  /* 0x0000002204b4723c */ /* 0x040fec00000418b0 */
[----:B------:R-:W-:Y:S01]  /*7e10*/  HMMA.16816.F32.BF16 R140, R4, R30, R24 ;  /* 0x0000001e048c723c */ /* 0x000fe20000041818 */
[----:B------:R-:W-:Y:S04]  /*7e20*/  LDSM.16.M88.4 R4, [R214+0x2000] ;  /* 0x00200000d604783b */ /* 0x000fe80000000200 */
[----:B------:R-:W2:Y:S01]  /*7e30*/  LDSM.16.M88.4 R24, [R212+0x8800] ;  /* 0x00880000d418783b */ /* 0x000ea20000000200 */
[C---:B------:R-:W-:Y:S06]  /*7e40*/  HMMA.16816.F32.BF16 R236, R12.reuse, R16, RZ ;  /* 0x000000100cec723c */ /* 0x040fec00000418ff */
[----:B------:R-:W-:Y:S01]  /*7e50*/  HMMA.16816.F32.BF16 R196, R12, R18, RZ ;  /* 0x000000120cc4723c */ /* 0x000fe200000418ff */
[----:B------:R-:W3:Y:S04]  /*7e60*/  LDSM.16.M88.4 R16, [R212+0x8000] ;  /* 0x00800000d410783b */ /* 0x000ee80000000200 */
[----:B------:R-:W4:Y:S01]  /*7e70*/  LDSM.16.M88.4 R12, [R214] ;  /* 0x00000000d60c783b */ /* 0x000f220000000200 */
[C---:B-1----:R-:W-:Y:S06]  /*7e80*/  HMMA.16816.F32.BF16 R20, R8.reuse, R32, R188 ;  /* 0x000000200814723c */ /* 0x042fec00000418bc */
[C---:B------:R-:W-:Y:S06]  /*7e90*/  HMMA.16816.F32.BF16 R32, R8.reuse, R34, R200 ;  /* 0x000000220820723c */ /* 0x040fec00000418c8 */
[C---:B------:R-:W-:Y:S06]  /*7ea0*/  HMMA.16816.F32.BF16 R176, R8.reuse, R28, R236 ;  /* 0x0000001c08b0723c */ /* 0x040fec00000418ec */
[----:B------:R-:W-:Y:S01]  /*7eb0*/  HMMA.16816.F32.BF16 R28, R8, R30, R196 ;  /* 0x0000001e081c723c */ /* 0x000fe200000418c4 */
[----:B------:R-:W-:Y:S05]  /*7ec0*/  LDSM.16.M88.4 R8, [R213] ;  /* 0x00000000d508783b */ /* 0x000fea0000000200 */
[C---:B--2---:R-:W-:Y:S06]  /*7ed0*/  HMMA.16816.F32.BF16 R200, R4.reuse, R24, R184 ;  /* 0x0000001804c8723c */ /* 0x044fec00000418b8 */
[C---:B------:R-:W-:Y:S06]  /*7ee0*/  HMMA.16816.F32.BF16 R196, R4.reuse, R26, R140 ;  /* 0x0000001a04c4723c */ /* 0x040fec000004188c */
[C---:B---3--:R-:W-:Y:S06]  /*7ef0*/  HMMA.16816.F32.BF16 R192, R4.reuse, R16, R192 ;  /* 0x0000001004c0723c */ /* 0x048fec00000418c0 */
[----:B------:R-:W-:Y:S01]  /*7f00*/  HMMA.16816.F32.BF16 R184, R4, R18, R180 ;  /* 0x0000001204b8723c */ /* 0x000fe200000418b4 */
[----:B------:R-:W-:Y:S05]  /*7f10*/  LDSM.16.M88.4 R4, [R213+0x2000] ;  /* 0x00200000d504783b */ /* 0x000fea0000000200 */
[C---:B----4-:R-:W-:Y:S01]  /*7f20*/  HMMA.16816.F32.BF16 R188, R12.reuse, R16, R20 ;  /* 0x000000100cbc723c */ /* 0x050fe20000041814 */
[----:B------:R-:W1:Y:S05]  /*7f30*/  LDSM.16.M88.4 R20, [R211] ;  /* 0x00000000d314783b */ /* 0x000e6a0000000200 */
[C---:B------:R-:W-:Y:S01]  /*7f40*/  HMMA.16816.F32.BF16 R180, R12.reuse, R18, R32 ;  /* 0x000000120cb4723c */ /* 0x040fe20000041820 */
[----:B------:R-:W2:Y:S04]  /*7f50*/  LDSM.16.M88.4 R16, [R211+0x800] ;  /* 0x00080000d310783b */ /* 0x000ea80000000200 */
[----:B------:R-:W-:Y:S01]  /*7f60*/  LDSM.16.M88.4 R32, [R204+0x9800] ;  /* 0x00980000cc20783b */ /* 0x000fe20000000200 */
[C---:B------:R-:W-:Y:S06]  /*7f70*/  HMMA.16816.F32.BF16 R176, R12.reuse, R24, R176 ;  /* 0x000000180cb0723c */ /* 0x040fec00000418b0 */
[----:B------:R-:W-:Y:S01]  /*7f80*/  HMMA.16816.F32.BF16 R24, R12, R26, R28 ;  /* 0x0000001a0c18723c */ /* 0x000fe2000004181c */
[----:B------:R-:W-:Y:S04]  /*7f90*/  LDSM.16.M88.4 R12, [R206+0x6000] ;  /* 0x00600000ce0c783b */ /* 0x000fe80000000200 */
[----:B------:R-:W3:Y:S01]  /*7fa0*/  LDSM.16.M88.4 R28, [R204+0x9000] ;  /* 0x00900000cc1c783b */ /* 0x000ee20000000200 */
[C---:B-1----:R-:W-:Y:S06]  /*7fb0*/  HMMA.16816.F32.BF16 R140, R4.reuse, R20, R192 ;  /* 0x00000014048c723c */ /* 0x042fec00000418c0 */
[C---:B------:R-:W-:Y:S06]  /*7fc0*/  HMMA.16816.F32.BF16 R184, R4.reuse, R22, R184 ;  /* 0x0000001604b8723c */ /* 0x040fec00000418b8 */
[C---:B--2---:R-:W-:Y:S06]  /*7fd0*/  HMMA.16816.F32.BF16 R192, R4.reuse, R16, R200 ;  /* 0x0000001004c0723c */ /* 0x044fec00000418c8 */
[----:B------:R-:W-:Y:S06]  /*7fe0*/  HMMA.16816.F32.BF16 R4, R4, R18, R196 ;  /* 0x000000120404723c */ /* 0x000fec00000418c4 */
[C---:B------:R-:W-:Y:S06]  /*7ff0*/  HMMA.16816.F32.BF16 R200, R8.reuse, R22, R180 ;  /* 0x0000001608c8723c */ /* 0x040fec00000418b4 */
[----:B------:R-:W-:Y:S06]  /*8000*/  HMMA.16816.F32.BF16 R196, R8, R16, R176 ;  /* 0x0000001008c4723c */ /* 0x000fec00000418b0 */
[----:B---3--:R-:W-:Y:S06]  /*8010*/  HMMA.16816.F32.BF16 R180, R12, R28, R140 ;  /* 0x0000001c0cb4723c */ /* 0x008fec000004188c */
[----:B------:R-:W-:Y:S01]  /*8020*/  HMMA.16816.F32.BF16 R236, R8, R20, R188 ;  /* 0x0000001408ec723c */ /* 0x000fe200000418bc */
[----:B------:R-:W-:Y:S05]  /*8030*/  LDSM.16.M88.4 R20, [R216] ;  /* 0x00000000d814783b */ /* 0x000fea0000000200 */
[C---:B------:R-:W-:Y:S06]  /*8040*/  HMMA.16816.F32.BF16 R176, R12.reuse, R30, R184 ;  /* 0x0000001e0cb0723c */ /* 0x040fec00000418b8 */
[----:B------:R-:W-:Y:S06]  /*8050*/  HMMA.16816.F32.BF16 R140, R12, R32, R192 ;  /* 0x000000200c8c723c */ /* 0x000fec00000418c0 */
[----:B------:R-:W-:Y:S01]  /*8060*/  HMMA.16816.F32.BF16 R188, R8, R18, R24 ;  /* 0x0000001208bc723c */ /* 0x000fe20000041818 */
[----:B------:R-:W-:Y:S04]  /*8070*/  LDSM.16.M88.4 R24, [R217] ;  /* 0x00000000d918783b */ /* 0x000fe80000000200 */
[----:B------:R-:W1:Y:S01]  /*8080*/  LDSM.16.M88.4 R8, [R206+0x4000] ;  /* 0x00400000ce08783b */ /* 0x000e620000000200 */
[----:B------:R-:W-:Y:S03]  /*8090*/  HMMA.16816.F32.BF16 R12, R12, R34, R4 ;  /* 0x000000220c0c723c */ /* 0x000fe60000041804 */
[----:B------:R-:W2:Y:S04]  /*80a0*/  LDSM.16.M88.4 R4, [R208+0x6000] ;  /* 0x00600000d004783b */ /* 0x000ea80000000200 */
[----:B------:R-:W3:Y:S01]  /*80b0*/  LDSM.16.M88.4 R16, [R208+0x4000] ;  /* 0x00400000d010783b */ /* 0x000ee20000000200 */
[----:B-1----:R-:W-:Y:S06]  /*80c0*/  HMMA.16816.F32.BF16 R236, R8, R28, R236 ;  /* 0x0000001c08ec723c */ /* 0x002fec00000418ec */
[----:B--2---:R-:W-:Y:S06]  /*80d0*/  HMMA.16816.F32.BF16 R184, R4, R24, R180 ;  /* 0x0000001804b8723c */ /* 0x004fec00000418b4 */
        /* <DEDUP_REMOVED lines=8> */
[----:B------:R-:W1:Y:S04]  /*8160*/  LDSM.16.M88.4 R4, [R214+0x6000] ;  /* 0x00600000d604783b */ /* 0x000e680000000200 */
[----:B------:R-:W2:Y:S01]  /*8170*/  LDSM.16.M88.4 R12, [R214+0x4000] ;  /* 0x00400000d60c783b */ /* 0x000ea20000000200 */
[C---:B---3--:R-:W-:Y:S06]  /*8180*/  HMMA.16816.F32.BF16 R140, R16.reuse, R24, R236 ;  /* 0x00000018108c723c */ /* 0x048fec00000418ec */
        /* <DEDUP_REMOVED lines=9> */
[----:B------:R-:W1:Y:S04]  /*8220*/  LDSM.16.M88.4 R8, [R213+0x4000] ;  /* 0x00400000d508783b */ /* 0x000e680000000200 */
[----:B------:R-:W3:Y:S01]  /*8230*/  LDSM.16.M88.4 R4, [R213+0x6000] ;  /* 0x00600000d504783b */ /* 0x000ee20000000200 */
[----:B--2---:R-:W-:Y:S01]  /*8240*/  HMMA.16816.F32.BF16 R140, R12, R28, R140 ;  /* 0x0000001c0c8c723c */ /* 0x004fe2000004188c */
[----:B------:R-:W-:-:S05]  /*8250*/  DEPBAR.LE SB0, 0x0 ;  /* 0x000080000000791a */ /* 0x000fca0000000000 */
[C---:B------:R-:W-:Y:S06]  /*8260*/  HMMA.16816.F32.BF16 R28, R12.reuse, R30, R200 ;  /* 0x0000001e0c1c723c */ /* 0x040fec00000418c8 */
[C---:B------:R-:W-:Y:S06]  /*8270*/  HMMA.16816.F32.BF16 R24, R12.reuse, R32, R24 ;  /* 0x000000200c18723c */ /* 0x040fec0000041818 */
[----:B------:R-:W-:Y:S06]  /*8280*/  HMMA.16816.F32.BF16 R12, R12, R34, R192 ;  /* 0x000000220c0c723c */ /* 0x000fec00000418c0 */
[-C--:B-1----:R-:W-:Y:S06]  /*8290*/  HMMA.16816.F32.BF16 R140, R8, R16.reuse, R140 ;  /* 0x00000010088c723c */ /* 0x082fec000004188c */
[C---:B---3--:R-:W-:Y:S06]  /*82a0*/  HMMA.16816.F32.BF16 R188, R4.reuse, R16, R188 ;  /* 0x0000001004bc723c */ /* 0x048fec00000418bc */
[C---:B------:R-:W-:Y:S06]  /*82b0*/  HMMA.16816.F32.BF16 R184, R4.reuse, R18, R184 ;  /* 0x0000001204b8723c */ /* 0x040fec00000418b8 */
[C---:B------:R-:W-:Y:S06]  /*82c0*/  HMMA.16816.F32.BF16 R192, R4.reuse, R20, R180 ;  /* 0x0000001404c0723c */ /* 0x040fec00000418b4 */
        /* <DEDUP_REMOVED lines=10> */
[----:B------:R-:W-:Y:S07]  /*8370*/  HMMA.16816.F32.BF16 R180, R8, R22, R12 ;  /* 0x0000001608b4723c */ /* 0x000fee000004180c */
        /* <DEDUP_REMOVED lines=46> */
[C---:B------:R-:W-:Y:S01]  /*8660*/  ISETP.GE.AND P6, PT, R2.reuse, R231, PT ;  /* 0x000000e70200720c */ /* 0x040fe20003fc6270 */
        /* <DEDUP_REMOVED lines=36> */
[C---:B------:R-:W-:Y:S01]  /*88b0*/  ISETP.GE.AND P5, PT, R3.reuse, R229, PT ;  /* 0x000000e50300720c */ /* 0x040fe20003fa6270 */
[--C-:B------:R-:W-:Y:S01]  /*88c0*/  IMAD.IADD R6, R222, 0x1, -R2.reuse ;  /* 0x00000001de067824 */ /* 0x100fe200078e0a02 */
[----:B------:R-:W-:Y:S01]  /*88d0*/  ISETP.GE.AND P4, PT, R3, R228, PT ;  /* 0x000000e40300720c */ /* 0x000fe20003f86270 */
        /* <DEDUP_REMOVED lines=29> */
[C---:B------:R-:W-:Y:S01]  /*8ab0*/  ISETP.GE.AND P1, PT, R2.reuse, R231, PT ;  /* 0x000000e70200720c */ /* 0x040fe20003f26270 */
[--C-:B------:R-:W-:Y:S01]  /*8ac0*/  IMAD.IADD R4, R221, 0x1, -R3.reuse ;  /* 0x00000001dd047824 */ /* 0x100fe200078e0a03 */
[----:B------:R-:W-:Y:S01]  /*8ad0*/  ISETP.GE.AND P0, PT, R2, R230, PT ;  /* 0x000000e60200720c */ /* 0x000fe20003f06270 */
[--C-:B------:R-:W-:Y:S01]  /*8ae0*/  IMAD.IADD R6, R222, 0x1, -R3.reuse ;  /* 0x00000001de067824 */ /* 0x100fe200078e0a03 */
[C---:B------:R-:W-:Y:S01]  /*8af0*/  ISETP.GE.AND P6, PT, R2.reuse, R229, PT ;  /* 0x000000e50200720c */ /* 0x040fe20003fc6270 */
        /* <DEDUP_REMOVED lines=30> */
[----:B------:R-:W-:Y:S01]  /*8ce0*/  VIADD R2, R0, 0x18 ;  /* 0x0000001800027836 */ /* 0x000fe20000000000 */
[C---:B------:R-:W-:Y:S01]  /*8cf0*/  ISETP.GE.AND P1, PT, R3.reuse, R230, PT ;  /* 0x000000e60300720c */ /* 0x040fe20003f26270 */
        /* <DEDUP_REMOVED lines=127> */
.L_x_2469:
[----:B------:R-:W-:Y:S05]  /*94f0*/  BSYNC B0 ;  /* 0x0000000000007941 */ /* 0x000fea0003800000 */
.L_x_2468:
[----:B------:R-:W0:Y:S02]  /*9500*/  LDGDEPBAR ;  /* 0x00000000000079af */ /* 0x000e240000000000 */
.L_x_2467:
[----:B------:R-:W3:Y:S01]  /*9510*/  LDL R11, [R1+0x5c] ;  /* 0x00005c00010b7983 */ /* 0x000ee20000100800 */
[----:B------:R-:W-:Y:S01]  /*9520*/  FMNMX.FTZ R0, R136, R14, !PT ;  /* 0x0000000e88007209 */ /* 0x000fe20007810000 */
[----:B------:R-:W-:Y:S01]  /*9530*/  UMOV UR5, UR40 ;  /* 0x0000002800057c82 */ /* 0x000fe20008000000 */
        /* <DEDUP_REMOVED lines=17> */
[----:B------:R-:W-:-:S02]  /*9650*/  IADD3 R7, R252, 0x4, RZ ;  /* 0x00000004fc077810 */ /* 0x000fc40007ffe0ff */
[----:B------:R-:W-:Y:S02]  /*9660*/  FMNMX.FTZ R6, R137, R35, !PT ;  /* 0x0000002389067209 */ /* 0x000fe40007810000 */
[----:B------:R-:W-:Y:S01]  /*9670*/  FMNMX.FTZ R2, R181, R2, !PT ;  /* 0x00000002b5027209 */ /* 0x000fe20007810000 */
[----:B------:R-:W-:Y:S01]  /*9680*/  IMAD.WIDE.U32 R8, R7, -0x326172a9, RZ ;  /* 0xcd9e8d5707087825 */ /* 0x000fe200078e00ff */
[----:B------:R-:W-:-:S03]  /*9690*/  MOV R5, UR31 ;  /* 0x0000001f00057c02 */ /* 0x000fc60008000f00 */
[----:B------:R-:W-:Y:S01]  /*96a0*/  SHFL.BFLY PT, R7, R2, 0x2, 0x1f ;  /* 0x0c401f0002077f89 */ /* 0x000fe200000e0000 */
[----:B------:R-:W-:-:S05]  /*96b0*/  LOP3.LUT R5, R139, UR40, R5, 0x96, !PT ;  /* 0x000000288b057c12 */ /* 0x000fca000f8e9605 */
[----:B------:R-:W-:-:S03]  /*96c0*/  IMAD.WIDE.U32 R28, R5, -0x326172a9, RZ ;  /* 0xcd9e8d57051c7825 */ /* 0x000fc600078e00ff */
[----:B------:R-:W-:Y:S02]  /*96d0*/  LOP3.LUT R5, R241, UR36, R28, 0x96, !PT ;  /* 0x00000024f1057c12 */ /* 0x000fe4000f8e961c */
[----:B-1----:R-:W-:Y:S02]  /*96e0*/  FMNMX.FTZ R0, R0, R4, !PT ;  /* 0x0000000400007209 */ /* 0x002fe40007810000 */
[----:B------:R-:W-:Y:S02]  /*96f0*/  FMNMX.FTZ R4, R27, R3, !PT ;  /* 0x000000031b047209 */ /* 0x000fe40007810000 */
[----:B------:R-:W-:Y:S01]  /*9700*/  FMNMX.FTZ R3, R132, R6, !PT ;  /* 0x0000000684037209 */ /* 0x000fe20007810000 */
[----:B------:R-:W1:Y:S01]  /*9710*/  SHFL.BFLY PT, R10, R0, 0x1, 0x1f ;  /* 0x0c201f00000a7f89 */ /* 0x000e6200000e0000 */
        /* <DEDUP_REMOVED lines=13> */
[----:B------:R-:W-:Y:S01]  /*97f0*/  FMNMX.FTZ R0, R2, R7, !PT ;  /* 0x0000000702007209 */ /* 0x000fe20007810000 */
[----:B------:R-:W-:Y:S01]  /*9800*/  SHFL.BFLY PT, R15, R3, 0x2, 0x1f ;  /* 0x0c401f00030f7f89 */ /* 0x000fe200000e0000 */
[C---:B------:R-:W-:Y:S01]  /*9810*/  FSETP.NEU.FTZ.AND P6, PT, R235.reuse, -INF , PT ;  /* 0xff800000eb00780b */ /* 0x040fe20003fdd000 */
[----:B------:R-:W-:Y:S02]  /*9820*/  FMUL.FTZ R2, R235, UR38 ;  /* 0x00000026eb027c20 */ /* 0x000fe40008410000 */
[----:B------:R-:W1:Y:S03]  /*9830*/  SHFL.BFLY PT, R13, R0, 0x1, 0x1f ;  /* 0x0c201f00000d7f89 */ /* 0x000e6600000e0000 */
[----:B------:R-:W-:-:S02]  /*9840*/  FSEL R2, R2, RZ, P6 ;  /* 0x000000ff02027208 */ /* 0x000fc40003000000 */
[----:B--2---:R-:W-:Y:S02]  /*9850*/  FMNMX.FTZ R12, R6, R12, !PT ;  /* 0x0000000c060c7209 */ /* 0x004fe40007810000 */
[----:B---3--:R-:W-:Y:S02]  /*9860*/  LOP3.LUT R4, R9, R11, RZ, 0x3c, !PT ;  /* 0x0000000b09047212 */ /* 0x008fe400078e3cff */
[----:B------:R-:W-:-:S03]  /*9870*/  LOP3.LUT R9, R29, UR37, R8, 0x96, !PT ;  /* 0x000000251d097c12 */ /* 0x000fc6000f8e9608 */
[----:B------:R-:W-:-:S04]  /*9880*/  IMAD.WIDE.U32 R140, R4, -0x2daee0ad, RZ ;  /* 0xd2511f53048c7825 */ /* 0x000fc800078e00ff */
[----:B------:R-:W-:Y:S01]  /*9890*/  IMAD R4, R252, -0x326172a9, RZ ;  /* 0xcd9e8d57fc047824 */ /* 0x000fe200078e02ff */
[----:B------:R-:W-:Y:S01]  /*98a0*/  LOP3.LUT R8, R141, UR39, R138, 0x96, !PT ;  /* 0x000000278d087c12 */ /* 0x000fe2000f8e968a */
[----:B------:R-:W-:-:S04]  /*98b0*/  IMAD.WIDE.U32 R30, R9, -0x2daee0ad, RZ ;  /* 0xd2511f53091e7825 */ /* 0x000fc800078e00ff */
[----:B------:R-:W-:Y:S01]  /*98c0*/  FFMA.FTZ R9, R14, UR38, -R2 ;  /* 0x000000260e097c23 */ /* 0x000fe20008010802 */
[----:B------:R2:W-:Y:S01]  /*98d0*/  STL.64 [R1], R140 ;  /* 0x0000008c01007387 */ /* 0x0005e20000100a00 */
[----:B------:R-:W-:Y:S01]  /*98e0*/  LOP3.LUT R4, R29, UR37, R4, 0x96, !PT ;  /* 0x000000251d047c12 */ /* 0x000fe2000f8e9604 */
[----:B------:R-:W-:Y:S01]  /*98f0*/  IMAD.WIDE.U32 R138, R8, -0x326172a9, RZ ;  /* 0xcd9e8d57088a7825 */ /* 0x000fe200078e00ff */
[----:B------:R3:W-:Y:S03]  /*9900*/  MUFU.EX2 R201, R9 ;  /* 0x0000000900c97308 */ /* 0x0007e60000000800 */
[----:B------:R-:W-:-:S04]  /*9910*/  IMAD.WIDE.U32 R10, R4, -0x2daee0ad, RZ ;  /* 0xd2511f53040a7825 */ /* 0x000fc800078e00ff */
[----:B------:R-:W-:Y:S01]  /*9920*/  IMAD.WIDE.U32 R4, R5, -0x2daee0ad, RZ ;  /* 0xd2511f5305047825 */ /* 0x000fe200078e00ff */
[----:B------:R-:W-:Y:S02]  /*9930*/  LOP3.LUT R7, R11, UR33, R234, 0x96, !PT ;  /* 0x000000210b077c12 */ /* 0x000fe4000f8e96ea */
[----:B-1----:R-:W-:Y:S01]  /*9940*/  FMNMX.FTZ R234, R0, R13, !PT ;  /* 0x0000000d00ea7209 */ /* 0x002fe20007810000 */
[----:B------:R-:W-:Y:S01]  /*9950*/  FFMA.FTZ R0, R18, UR38, -R2 ;  /* 0x0000002612007c23 */ /* 0x000fe20008010802 */
[----:B------:R-:W-:Y:S01]  /*9960*/  LOP3.LUT R8, R5, UR29, R10, 0x96, !PT ;  /* 0x0000001d05087c12 */ /* 0x000fe2000f8e960a */
[----:B------:R-:W-:Y:S01]  /*9970*/  IMAD.WIDE.U32 R16, R7, -0x326172a9, RZ ;  /* 0xcd9e8d5707107825 */ /* 0x000fe200078e00ff */
[----:B------:R-:W-:-:S03]  /*9980*/  LOP3.LUT R7, R31, UR33, R140, 0x96, !PT ;  /* 0x000000211f077c12 */ /* 0x000fc6000f8e968c */
[----:B------:R-:W-:Y:S01]  /*9990*/  FFMA.FTZ R5, R20, UR38, -R2 ;  /* 0x0000002614057c23 */ /* 0x000fe20008010802 */
[----:B------:R-:W-:Y:S01]  /*99a0*/  LOP3.LUT R10, R139, UR36, R28, 0x96, !PT ;  /* 0x000000248b0a7c12 */ /* 0x000fe2000f8e961c */
[----:B---3--:R-:W-:Y:S01]  /*99b0*/  IMAD.WIDE.U32 R8, R8, -0x326172a9, RZ ;  /* 0xcd9e8d5708087825 */ /* 0x008fe200078e00ff */
[----:B------:R-:W-:Y:S01]  /*99c0*/  LOP3.LUT R14, R17, UR32, R240, 0x96, !PT ;  /* 0x00000020110e7c12 */ /* 0x000fe2000f8e96f0 */
[----:B------:R1:W-:Y:S01]  /*99d0*/  MUFU.EX2 R143, R5 ;  /* 0x00000005008f7308 */ /* 0x0003e20000000800 */
[----:B------:R-:W-:Y:S01]  /*99e0*/  FSETP.NEU.FTZ.AND P5, PT, R234, -INF , PT ;  /* 0xff800000ea00780b */ /* 0x000fe20003fbd000 */
[----:B------:R-:W-:Y:S01]  /*99f0*/  IMAD.WIDE.U32 R6, R7, -0x326172a9, RZ ;  /* 0xcd9e8d5707067825 */ /* 0x000fe200078e00ff */
[----:B------:R-:W-:Y:S02]  /*9a00*/  LOP3.LUT R11, R9, UR28, R16, 0x96, !PT ;  /* 0x0000001c090b7c12 */ /* 0x000fe4000f8e9610 */
[----:B------:R-:W3:Y:S01]  /*9a10*/  SHFL.BFLY PT, R16, R12, 0x1, 0x1f ;  /* 0x0c201f000c107f89 */ /* 0x000ee200000e0000 */
[----:B------:R-:W-:Y:S01]  /*9a20*/  IMAD.WIDE.U32 R28, R10, -0x2daee0ad, RZ ;  /* 0xd2511f530a1c7825 */ /* 0x000fe200078e00ff */
[----:B------:R-:W-:Y:S01]  /*9a30*/  LOP3.LUT R10, R7, UR32, R138, 0x96, !PT ;  /* 0x00000020070a7c12 */ /* 0x000fe2000f8e968a */
[----:B--2---:R2:W-:Y:S01]  /*9a40*/  MUFU.EX2 R140, R0 ;  /* 0x00000000008c7308 */ /* 0x0045e20000000800 */
[----:B------:R-:W-:Y:S01]  /*9a50*/  FMNMX.FTZ R9, R3, R15, !PT ;  /* 0x0000000f03097209 */ /* 0x000fe20007810000 */
[----:B------:R-:W-:Y:S01]  /*9a60*/  IMAD.WIDE.U32 R14, R14, -0x2daee0ad, RZ ;  /* 0xd2511f530e0e7825 */ /* 0x000fe200078e00ff */
[----:B------:R-:W-:-:S03]  /*9a70*/  LOP3.LUT R7, R29, UR29, R30, 0x96, !PT ;  /* 0x0000001d1d077c12 */ /* 0x000fc6000f8e961e */
[----:B------:R-:W-:Y:S01]  /*9a80*/  FMUL.FTZ R3, R234, UR38 ;  /* 0x00000026ea037c20 */ /* 0x000fe20008410000 */
[----:B------:R-:W-:Y:S01]  /*9a90*/  IMAD.WIDE.U32 R138, R11, -0x2daee0ad, RZ ;  /* 0xd2511f530b8a7825 */ /* 0x000fe200078e00ff */
[----:B------:R-:W-:-:S03]  /*9aa0*/  LOP3.LUT R15, R15, UR27, R4, 0x96, !PT ;  /* 0x0000001b0f0f7c12 */ /* 0x000fc6000f8e9604 */
[----:B-1----:R-:W-:Y:S01]  /*9ab0*/  FFMA.FTZ R5, R19, UR38, -R2 ;  /* 0x0000002613057c23 */ /* 0x002fe20008010802 */
[----:B------:R-:W-:Y:S01]  /*9ac0*/  IMAD.WIDE.U32 R18, R7, -0x326172a9, RZ ;  /* 0xcd9e8d5707127825 */ /* 0x000fe200078e00ff */
[----:B------:R-:W-:Y:S02]  /*9ad0*/  FSEL R3, R3, RZ, P5 ;  /* 0x000000ff03037208 */ /* 0x000fe40002800000 */
[----:B------:R-:W-:Y:S01]  /*9ae0*/  LOP3.LUT R4, R139, UR10, R14, 0x96, !PT ;  /* 0x0000000a8b047c12 */ /* 0x000fe2000f8e960e */
[----:B------:R-:W-:Y:S01]  /*9af0*/  IMAD.WIDE.U32 R10, R10, -0x2daee0ad, RZ ;  /* 0xd2511f530a0a7825 */ /* 0x000fe200078e00ff */
[----:B------:R-:W-:Y:S01]  /*9b00*/  LOP3.LUT R7, R19, UR28, R6, 0x96, !PT ;  /* 0x0000001c13077c12 */ /* 0x000fe2000f8e9606 */
[----:B------:R1:W-:Y:S02]  /*9b10*/  MUFU.EX2 R196, R5 ;  /* 0x0000000500c47308 */ /* 0x0003e40000000800 */
[----:B--2---:R-:W-:Y:S01]  /*9b20*/  FFMA.FTZ R0, R22, UR38, -R3 ;  /* 0x0000002616007c23 */ /* 0x004fe20008010803 */
[----:B------:R-:W-:-:S04]  /*9b30*/  IMAD.WIDE.U32 R14, R15, -0x326172a9, RZ ;  /* 0xcd9e8d570f0e7825 */ /* 0x000fc800078e00ff */
[--C-:B------:R-:W-:Y:S01]  /*9b40*/  FFMA.FTZ R6, R24, UR38, -R3.reuse ;  /* 0x0000002618067c23 */ /* 0x100fe20008010803 */
[----:B------:R-:W-:Y:S02]  /*9b50*/  LOP3.LUT R11, R11, UR27, R28, 0x96, !PT ;  /* 0x0000001b0b0b7c12 */ /* 0x000fe4000f8e961c */
[----:B---3--:R-:W-:Y:S01]  /*9b60*/  FMNMX.FTZ R233, R12, R16, !PT ;  /* 0x000000100ce97209 */ /* 0x008fe20007810000 */
[----:B------:R-:W-:Y:S01]  /*9b70*/  IMAD.WIDE.U32 R202, R7, -0x2daee0ad, RZ ;  /* 0xd2511f5307ca7825 */ /* 0x000fe200078e00ff */
[----:B------:R-:W2:Y:S01]  /*9b80*/  SHFL.BFLY PT, R16, R9, 0x1, 0x1f ;  /* 0x0c201f0009107f89 */ /* 0x000ea200000e0000 */
[----:B------:R3:W-:Y:S01]  /*9b90*/  MUFU.EX2 R197, R0 ;  /* 0x0000000000c57308 */ /* 0x0007e20000000800 */
[----:B------:R-:W-:Y:S01]  /*9ba0*/  LOP3.LUT R195, R15, UR11, R8, 0x96, !PT ;  /* 0x0000000b0fc37c12 */ /* 0x000fe2000f8e9608 */
[C---:B------:R-:W-:Y:S01]  /*9bb0*/  FMUL.FTZ R13, R233.reuse, UR38 ;  /* 0x00000026e90d7c20 */ /* 0x040fe20008410000 */
[----:B------:R-:W-:Y:S01]  /*9bc0*/  FSETP.NEU.FTZ.AND P4, PT, R233, -INF , PT ;  /* 0xff800000e900780b */ /* 0x000fe20003f9d000 */
[----:B------:R-:W-:Y:S01]  /*9bd0*/  FFMA.FTZ R7, R23, UR38, -R3 ;  /* 0x0000002617077c23 */ /* 0x000fe20008010803 */
[----:B------:R-:W-:Y:S02]  /*9be0*/  LDSM.16.MT88.4 R28, [R209+0xa000] ;  /* 0x00a00000d11c783b */ /* 0x000fe40000004200 */
[----:B------:R-:W-:Y:S01]  /*9bf0*/  FSEL R13, R13, RZ, P4 ;  /* 0x000000ff0d0d7208 */ /* 0x000fe20002000000 */
[----:B-1----:R-:W-:Y:S01]  /*9c00*/  IMAD.WIDE.U32 R4, R4, -0x326172a9, RZ ;  /* 0xcd9e8d5704047825 */ /* 0x002fe200078e00ff */
[----:B------:R1:W-:Y:S02]  /*9c10*/  MUFU.EX2 R141, R6 ;  /* 0x00000006008d7308 */ /* 0x0003e40000000800 */
[----:B------:R-:W-:-:S02]  /*9c20*/  LOP3.LUT R8, R4, 0xffff, RZ, 0xc0, !PT ;  /* 0x0000ffff04087812 */ /* 0x000fc400078ec0ff */
[----:B------:R-:W-:Y:S02]  /*9c30*/  LOP3.LUT R15, R4, 0xff, RZ, 0xc0, !PT ;  /* 0x000000ff040f7812 */ /* 0x000fe400078ec0ff */
[----:B---3--:R-:W-:Y:S02]  /*9c40*/  LOP3.LUT R0, R5, UR21, R14, 0x96, !PT ;  /* 0x0000001505007c12 */ /* 0x008fe4000f8e960e */
[----:B------:R3:W4:Y:S01]  /*9c50*/  MUFU.EX2 R133, R7 ;  /* 0x0000000700857308 */ /* 0x0007220000000800 */
[--C-:B------:R-:W-:Y:S02]  /*9c60*/  SHF.R.U32.HI R12, RZ, 0x10, R4.reuse ;  /* 0x00000010ff0c7819 */ /* 0x100fe40000011604 */
[----:B------:R-:W-:Y:S01]  /*9c70*/  SHF.R.U32.HI R14, RZ, 0x18, R4 ;  /* 0x00000018ff0e7819 */ /* 0x000fe20000011604 */
[----:B------:R-:W-:-:S04]  /*9c80*/  IMAD.WIDE.U32 R4, R11, -0x326172a9, RZ ;  /* 0xcd9e8d570b047825 */ /* 0x000fc800078e00ff */
[----:B------:R-:W-:Y:S01]  /*9c90*/  FFMA.FTZ R11, R21, UR38, -R3 ;  /* 0x00000026150b7c23 */ /* 0x000fe20008010803 */
[----:B--2---:R-:W-:Y:S02]  /*9ca0*/  FMNMX.FTZ R220, R9, R16, !PT ;  /* 0x0000001009dc7209 */ /* 0x004fe40007810000 */
[----:B-1----:R-:W-:Y:S01]  /*9cb0*/  LOP3.LUT R6, R203, UR10, R10, 0x96, !PT ;  /* 0x0000000acb067c12 */ /* 0x002fe2000f8e960a */
[----:B------:R1:W-:Y:S01]  /*9cc0*/  MUFU.EX2 R178, R11 ;  /* 0x0000000b00b27308 */ /* 0x0003e20000000800 */
[----:B------:R-:W-:Y:S01]  /*9cd0*/  SHF.R.U32.HI R10, RZ, 0x8, R8 ;  /* 0x00000008ff0a7819 */ /* 0x000fe20000011608 */
[----:B------:R-:W-:Y:S01]  /*9ce0*/  IMAD.MOV.U32 R9, RZ, RZ, 0x7054 ;  /* 0x00007054ff097424 */ /* 0x000fe200078e00ff */
[----:B------:R-:W-:Y:S01]  /*9cf0*/  LOP3.LUT R8, R12, 0xff, RZ, 0xc0, !PT ;  /* 0x000000ff0c087812 */ /* 0x000fe200078ec0ff */
[----:B------:R-:W-:Y:S01]  /*9d00*/  FMUL.FTZ R12, R220, UR38 ;  /* 0x00000026dc0c7c20 */ /* 0x000fe20008410000 */
[----:B------:R-:W-:Y:S01]  /*9d10*/  LOP3.LUT R139, R5, UR11, R18, 0x96, !PT ;  /* 0x0000000b058b7c12 */ /* 0x000fe2000f8e9612 */
[----:B------:R-:W-:Y:S01]  /*9d20*/  FFMA.FTZ R5, R32, UR38, -R13 ;  /* 0x0000002620057c23 */ /* 0x000fe2000801080d */
[----:B------:R-:W-:Y:S01]  /*9d30*/  PRMT R20, R15, 0x5410, R10 ;  /* 0x000054100f147816 */ /* 0x000fe2000000000a */
[----:B---3--:R-:W-:Y:S01]  /*9d40*/  IMAD.WIDE.U32 R6, R6, -0x326172a9, RZ ;  /* 0xcd9e8d5706067825 */ /* 0x008fe200078e00ff */
[----:B------:R-:W-:Y:S01]  /*9d50*/  PRMT R21, R8, 0x5410, R14 ;  /* 0x0000541008157816 */ /* 0x000fe2000000000e */
[----:B------:R2:W3:Y:S01]  /*9d60*/  MUFU.EX2 R22, R5 ;  /* 0x0000000500167308 */ /* 0x0004e20000000800 */
[----:B------:R-:W-:-:S02]  /*9d70*/  LOP3.LUT R10, R0, 0xff, RZ, 0xc0, !PT ;  /* 0x000000ff000a7812 */ /* 0x000fc400078ec0ff */
[----:B------:R-:W-:Y:S02]  /*9d80*/  LOP3.LUT R4, R7, UR21, R4, 0x96, !PT ;  /* 0x0000001507047c12 */ /* 0x000fe4000f8e9604 */
[C---:B------:R-:W-:Y:S02]  /*9d90*/  LOP3.LUT R15, R6.reuse, 0xff, RZ, 0xc0, !PT ;  /* 0x000000ff060f7812 */ /* 0x040fe400078ec0ff */
[----:B-1----:R-:W-:Y:S02]  /*9da0*/  LOP3.LUT R11, R6, 0xffff, RZ, 0xc0, !PT ;  /* 0x0000ffff060b7812 */ /* 0x002fe400078ec0ff */
[--C-:B------:R-:W-:Y:S02]  /*9db0*/  SHF.R.U32.HI R14, RZ, 0x10, R6.reuse ;  /* 0x00000010ff0e7819 */ /* 0x100fe40000011606 */
[----:B------:R-:W-:Y:S01]  /*9dc0*/  SHF.R.U32.HI R24, RZ, 0x18, R6 ;  /* 0x00000018ff187819 */ /* 0x000fe20000011606 */
[----:B------:R-:W-:Y:S01]  /*9dd0*/  FFMA.FTZ R6, R33, UR38, -R13 ;  /* 0x0000002621067c23 */ /* 0x000fe2000801080d */
[----:B------:R-:W-:-:S02]  /*9de0*/  SHF.R.U32.HI R7, RZ, 0x10, R0 ;  /* 0x00000010ff077819 */ /* 0x000fc40000011600 */
[----:B------:R-:W-:Y:S01]  /*9df0*/  SHF.R.U32.HI R8, RZ, 0x18, R0 ;  /* 0x00000018ff087819 */ /* 0x000fe20000011600 */
[----:B------:R1:W-:Y:S01]  /*9e00*/  MUFU.EX2 R142, R6 ;  /* 0x00000006008e7308 */ /* 0x0003e20000000800 */
[----:B--2---:R-:W-:Y:S02]  /*9e10*/  LOP3.LUT R5, R0, 0xffff, RZ, 0xc0, !PT ;  /* 0x0000ffff00057812 */ /* 0x004fe400078ec0ff */
[----:B------:R-:W-:Y:S02]  /*9e20*/  LOP3.LUT R0, R7, 0xff, RZ, 0xc0, !PT ;  /* 0x000000ff07007812 */ /* 0x000fe400078ec0ff */
[----:B------:R-:W-:Y:S02]  /*9e30*/  SHF.R.U32.HI R5, RZ, 0x8, R5 ;  /* 0x00000008ff057819 */ /* 0x000fe40000011605 */
[----:B------:R-:W-:Y:S02]  /*9e40*/  FSETP.NEU.FTZ.AND P1, PT, R220, -INF , PT ;  /* 0xff800000dc00780b */ /* 0x000fe40003f3d000 */
[----:B------:R-:W-:Y:S01]  /*9e50*/  PRMT R17, R0, 0x5410, R8 ;  /* 0x0000541000117816 */ /* 0x000fe20000000008 */
[----:B------:R-:W-:Y:S01]  /*9e60*/  FFMA.FTZ R0, R25, UR38, -R13 ;  /* 0x0000002619007c23 */ /* 0x000fe2000801080d */
[----:B------:R-:W-:-:S02]  /*9e70*/  PRMT R10, R10, 0x5410, R5 ;  /* 0x000054100a0a7816 */ /* 0x000fc40000000005 */
[----:B------:R-:W-:Y:S02]  /*9e80*/  FSEL R12, R12, RZ, P1 ;  /* 0x000000ff0c0c7208 */ /* 0x000fe40000800000 */
[----:B------:R-:W-:Y:S01]  /*9e90*/  SHF.R.U32.HI R5, RZ, 0x8, R11 ;  /* 0x00000008ff057819 */ /* 0x000fe2000001160b */
[----:B-1----:R-:W-:Y:S01]  /*9ea0*/  FFMA.FTZ R6, R27, UR38, -R13 ;  /* 0x000000261b067c23 */ /* 0x002fe2000801080d */
[----:B----4-:R-:W-:Y:S02]  /*9eb0*/  MOV R32, R133 ;  /* 0x0000008500207202 */ /* 0x010fe40000000f00 */
[----:B------:R-:W-:Y:S01]  /*9ec0*/  MUFU.EX2 R133, R0 ;  /* 0x0000000000857308 */ /* 0x000fe20000000800 */
[----:B------:R-:W-:Y:S02]  /*9ed0*/  PRMT R16, R15, 0x5410, R5 ;  /* 0x000054100f107816 */ /* 0x000fe40000000005 */
[----:B------:R-:W-:Y:S02]  /*9ee0*/  LOP3.LUT R5, R4, 0xffff, RZ, 0xc0, !PT ;  /* 0x0000ffff04057812 */ /* 0x000fe400078ec0ff */
[----:B------:R-:W-:-:S02]  /*9ef0*/  LOP3.LUT R7, R14, 0xff, RZ, 0xc0, !PT ;  /* 0x000000ff0e077812 */ /* 0x000fc400078ec0ff */
[----:B------:R-:W-:Y:S01]  /*9f00*/  SHF.R.U32.HI R8, RZ, 0x18, R4 ;  /* 0x00000018ff087819 */ /* 0x000fe20000011604 */
[----:B------:R1:W-:Y:S01]  /*9f10*/  MUFU.EX2 R176, R6 ;  /* 0x0000000600b07308 */ /* 0x0003e20000000800 */
[----:B------:R-:W-:Y:S02]  /*9f20*/  PRMT R24, R7, 0x5410, R24 ;  /* 0x0000541007187816 */ /* 0x000fe40000000018 */
[----:B------:R-:W-:Y:S02]  /*9f30*/  FSEL R7, R235, RZ, P6 ;  /* 0x000000ffeb077208 */ /* 0x000fe40003000000 */
[----:B------:R-:W-:Y:S02]  /*9f40*/  MOV R203, R248 ;  /* 0x000000f800cb7202 */ /* 0x000fe40000000f00 */
[----:B-1----:R-:W-:-:S04]  /*9f50*/  MOV R6, UR26 ;  /* 0x0000001a00067c02 */ /* 0x002fc80008000f00 */
[----:B------:R-:W-:Y:S01]  /*9f60*/  PRMT R0, R6, R9, UR26 ;  /* 0x0000001a06007e16 */ /* 0x000fe20008000009 */
[--C-:B------:R-:W-:Y:S01]  /*9f70*/  FFMA.FTZ R6, R35, UR38, -R12.reuse ;  /* 0x0000002623067c23 */ /* 0x100fe2000801080c */
[----:B------:R-:W-:Y:S01]  /*9f80*/  FADD.FTZ R9, R136, -R7 ;  /* 0x8000000788097221 */ /* 0x000fe20000010000 */
[----:B------:R-:W-:Y:S01]  /*9f90*/  FFMA.FTZ R7, R132, UR38, -R12 ;  /* 0x0000002684077c23 */ /* 0x000fe2000801080c */
[----:B------:R-:W-:Y:S01]  /*9fa0*/  MOV R136, R143 ;  /* 0x0000008f00887202 */ /* 0x000fe20000000f00 */
[----:B------:R1:W-:Y:S01]  /*9fb0*/  MUFU.EX2 R179, R6 ;  /* 0x0000000600b37308 */ /* 0x0003e20000000800 */
[----:B------:R-:W-:-:S07]  /*9fc0*/  FMUL.FTZ R9, R9, UR38 ;  /* 0x0000002609097c20 */ /* 0x000fce0008410000 */
[----:B------:R2:W-:Y:S01]  /*9fd0*/  MUFU.EX2 R143, R7 ;  /* 0x00000007008f7308 */ /* 0x0005e20000000800 */
[----:B-1----:R-:W-:Y:S02]  /*9fe0*/  SHF.R.U32.HI R6, RZ, 0x8, R5 ;  /* 0x00000008ff067819 */ /* 0x002fe40000011605 */
[----:B------:R-:W-:-:S04]  /*9ff0*/  LOP3.LUT R5, R4, 0xff, RZ, 0xc0, !PT ;  /* 0x000000ff04057812 */ /* 0x000fc800078ec0ff */
[----:B------:R-:W-:Y:S02]  /*a000*/  PRMT R19, R5, 0x5410, R6 ;  /* 0x0000541005137816 */ /* 0x000fe40000000006 */
[----:B------:R-:W-:Y:S02]  /*a010*/  SHF.R.U32.HI R5, RZ, 0x10, R4 ;  /* 0x00000010ff057819 */ /* 0x000fe40000011604 */
[----:B------:R-:W-:Y:S02]  /*a020*/  FSEL R4, R234, RZ, P5 ;  /* 0x000000ffea047208 */ /* 0x000fe40002800000 */
[----:B------:R-:W-:Y:S02]  /*a030*/  LOP3.LUT R5, R5, 0xff, RZ, 0xc0, !PT ;  /* 0x000000ff05057812 */ /* 0x000fe400078ec0ff */
[----:B------:R-:W-:Y:S01]  /*a040*/  FSEL R6, R233, RZ, P4 ;  /* 0x000000ffe9067208 */ /* 0x000fe20002000000 */
[----:B------:R-:W-:Y:S01]  /*a050*/  FADD.FTZ R11, R135, -R4 ;  /* 0x80000004870b7221 */ /* 0x000fe20000010000 */
[----:B------:R-:W-:Y:S01]  /*a060*/  PRMT R18, R5, 0x5410, R8 ;  /* 0x0000541005127816 */ /* 0x000fe20000000008 */
[--C-:B------:R-:W-:Y:S01]  /*a070*/  FFMA.FTZ R4, R34, UR38, -R12.reuse ;  /* 0x0000002622047c23 */ /* 0x100fe2000801080c */
[----:B------:R-:W-:Y:S01]  /*a080*/  FSEL R5, R220, RZ, P1 ;  /* 0x000000ffdc057208 */ /* 0x000fe20000800000 */
[----:B------:R-:W-:Y:S01]  /*a090*/  FFMA.FTZ R8, R26, UR38, -R12 ;  /* 0x000000261a087c23 */ /* 0x000fe2000801080c */
[----:B------:R-:W-:Y:S01]  /*a0a0*/  FADD.FTZ R15, R134, -R6 ;  /* 0x80000006860f7221 */ /* 0x000fe20000010000 */
[----:B------:R1:W-:Y:S01]  /*a0b0*/  MUFU.EX2 R177, R4 ;  /* 0x0000000400b17308 */ /* 0x0003e20000000800 */
[--C-:B------:R-:W-:Y:S01]  /*a0c0*/  HSET2.LE.AND R6, R20, R0.reuse, PT ;  /* 0x0000000014067233 */ /* 0x100fe20003803000 */
[----:B------:R-:W-:Y:S01]  /*a0d0*/  FADD.FTZ R14, R137, -R5 ;  /* 0x80000005890e7221 */ /* 0x000fe20000010000 */
[----:B---3--:R-:W-:Y:S01]  /*a0e0*/  MOV R137, R22 ;  /* 0x0000001600897202 */ /* 0x008fe20000000f00 */
[----:B------:R-:W-:Y:S01]  /*a0f0*/  FMUL.FTZ R15, R15, UR38 ;  /* 0x000000260f0f7c20 */ /* 0x000fe20008410000 */
[--C-:B--2---:R-:W-:Y:S01]  /*a100*/  HSET2.LE.AND R7, R21, R0.reuse, PT ;  /* 0x0000000015077233 */ /* 0x104fe20003803000 */
[----:B------:R-:W-:Y:S01]  /*a110*/  FMUL.FTZ R14, R14, UR38 ;  /* 0x000000260e0e7c20 */ /* 0x000fe20008410000 */
[----:B------:R-:W2:Y:S01]  /*a120*/  LDSM.16.MT88.4 R20, [R205+0xa000] ;  /* 0x00a00000cd14783b */ /* 0x000ea20000004200 */
[----:B------:R3:W-:Y:S01]  /*a130*/  MUFU.EX2 R132, R8 ;  /* 0x0000000800847308 */ /* 0x0007e20000000800 */
[--C-:B------:R-:W-:Y:S01]  /*a140*/  HSET2.LE.AND R5, R10, R0.reuse, PT ;  /* 0x000000000a057233 */ /* 0x100fe20003803000 */
[----:B------:R-:W-:Y:S01]  /*a150*/  FMUL.FTZ R11, R11, UR38 ;  /* 0x000000260b0b7c20 */ /* 0x000fe20008410000 */
[----:B------:R-:W-:-:S05]  /*a160*/  HSET2.LE.AND R10, R16, R0, PT ;  /* 0x00000000100a7233 */ /* 0x000fca0003803000 */
[----:B------:R-:W4:Y:S01]  /*a170*/  MUFU.EX2 R16, R11 ;  /* 0x0000000b00107308 */ /* 0x000f220000000800 */
[----:B-1----:R-:W-:-:S04]  /*a180*/  F2FP.BF16.F32.PACK_AB R4, R140, R196 ;  /* 0x000000c48c04723e */ /* 0x002fc800000010ff */
[----:B------:R-:W-:Y:S02]  /*a190*/  LOP3.LUT R6, R6, R4, RZ, 0xc0, !PT ;  /* 0x0000000406067212 */ /* 0x000fe400078ec0ff */
[----:B------:R-:W-:Y:S01]  /*a1a0*/  F2FP.BF16.F32.PACK_AB R4, R178, R32 ;  /* 0x00000020b204723e */ /* 0x000fe200000010ff */
[----:B------:R-:W1:Y:S01]  /*a1b0*/  MUFU.EX2 R15, R15 ;  /* 0x0000000f000f7308 */ /* 0x000e620000000800 */
[----:B---3--:R-:W-:Y:S02]  /*a1c0*/  F2FP.BF16.F32.PACK_AB R8, R136, R201 ;  /* 0x000000c98808723e */ /* 0x008fe400000010ff */
[----:B------:R-:W-:Y:S02]  /*a1d0*/  LOP3.LUT R7, R7, R4, RZ, 0xc0, !PT ;  /* 0x0000000407077212 */ /* 0x000fe400078ec0ff */
[----:B------:R-:W-:Y:S02]  /*a1e0*/  LOP3.LUT R4, R5, R8, RZ, 0xc0, !PT ;  /* 0x0000000805047212 */ /* 0x000fe400078ec0ff */
[--C-:B------:R-:W-:Y:S01]  /*a1f0*/  HSET2.LE.AND R5, R17, R0.reuse, PT ;  /* 0x0000000011057233 */ /* 0x100fe20003803000 */
[----:B------:R-:W3:Y:S01]  /*a200*/  MUFU.EX2 R14, R14 ;  /* 0x0000000e000e7308 */ /* 0x000ee20000000800 */
[----:B------:R-:W-:Y:S01]  /*a210*/  F2FP.BF16.F32.PACK_AB R8, R141, R197 ;  /* 0x000000c58d08723e */ /* 0x000fe200000010ff */
[-C--:B----4-:R-:W-:Y:S01]  /*a220*/  FMUL.FTZ R150, R150, R16.reuse ;  /* 0x0000001096967220 */ /* 0x090fe20000410000 */
[--C-:B------:R-:W-:Y:S01]  /*a230*/  HSET2.LE.AND R11, R24, R0.reuse, PT ;  /* 0x00000000180b7233 */ /* 0x100fe20003803000 */
[----:B------:R-:W-:Y:S01]  /*a240*/  FMUL.FTZ R151, R151, R16 ;  /* 0x0000001097977220 */ /* 0x000fe20000410000 */
[----:B------:R-:W-:Y:S01]  /*a250*/  LOP3.LUT R5, R5, R8, RZ, 0xc0, !PT ;  /* 0x0000000805057212 */ /* 0x000fe200078ec0ff */
[----:B------:R-:W-:Y:S01]  /*a260*/  FMUL.FTZ R154, R154, R16 ;  /* 0x000000109a9a7220 */ /* 0x000fe20000410000 */
[----:B------:R-:W-:Y:S01]  /*a270*/  F2FP.BF16.F32.PACK_AB R8, R132, R177 ;  /* 0x000000b18408723e */ /* 0x000fe200000010ff */
[----:B------:R4:W5:Y:S01]  /*a280*/  MUFU.EX2 R17, R9 ;  /* 0x0000000900117308 */ /* 0x0009620000000800 */
[-C--:B-1----:R-:W-:Y:S01]  /*a290*/  FMUL.FTZ R144, R144, R15.reuse ;  /* 0x0000000f90907220 */ /* 0x082fe20000410000 */
[-C--:B------:R-:W-:Y:S01]  /*a2a0*/  FMUL.FTZ R145, R145, R15.reuse ;  /* 0x0000000f91917220 */ /* 0x080fe20000410000 */
[----:B------:R-:W-:Y:S01]  /*a2b0*/  LOP3.LUT R11, R11, R8, RZ, 0xc0, !PT ;  /* 0x000000080b0b7212 */ /* 0x000fe200078ec0ff */
[----:B------:R-:W-:Y:S01]  /*a2c0*/  FMUL.FTZ R155, R155, R16 ;  /* 0x000000109b9b7220 */ /* 0x000fe20000410000 */
[--C-:B------:R-:W-:Y:S01]  /*a2d0*/  HSET2.LE.AND R8, R19, R0.reuse, PT ;  /* 0x0000000013087233 */ /* 0x100fe20003803000 */
[-C--:B------:R-:W-:Y:S01]  /*a2e0*/  FMUL.FTZ R156, R156, R15.reuse ;  /* 0x0000000f9c9c7220 */ /* 0x080fe20000410000 */
[-C--:B------:R-:W-:Y:S01]  /*a2f0*/  FMUL.FTZ R157, R157, R15.reuse ;  /* 0x0000000f9d9d7220 */ /* 0x080fe20000410000 */
[----:B------:R-:W1:Y:S01]  /*a300*/  LDSM.16.MT88.4 R24, [R207+0xa000] ;  /* 0x00a00000cf18783b */ /* 0x000e620000004200 */
[-C--:B---3--:R-:W-:Y:S01]  /*a310*/  FMUL.FTZ R146, R146, R14.reuse ;  /* 0x0000000e92927220 */ /* 0x088fe20000410000 */
[-C--:B------:R-:W-:Y:S01]  /*a320*/  FMUL.FTZ R147, R147, R14.reuse ;  /* 0x0000000e93937220 */ /* 0x080fe20000410000 */
[-C--:B------:R-:W-:Y:S01]  /*a330*/  FMUL.FTZ R158, R158, R14.reuse ;  /* 0x0000000e9e9e7220 */ /* 0x080fe20000410000 */
[-C--:B------:R-:W-:Y:S01]  /*a340*/  FMUL.FTZ R159, R159, R14.reuse ;  /* 0x0000000e9f9f7220 */ /* 0x080fe20000410000 */
[-C--:B------:R-:W-:Y:S01]  /*a350*/  FMUL.FTZ R172, R172, R15.reuse ;  /* 0x0000000facac7220 */ /* 0x080fe20000410000 */
[----:B------:R-:W-:Y:S01]  /*a360*/  FMUL.FTZ R173, R173, R15 ;  /* 0x0000000fadad7220 */ /* 0x000fe20000410000 */
[-C--:B------:R-:W-:Y:S01]  /*a370*/  FMUL.FTZ R174, R174, R14.reuse ;  /* 0x0000000eaeae7220 */ /* 0x080fe20000410000 */
[----:B------:R-:W-:Y:S01]  /*a380*/  FMUL.FTZ R175, R175, R14 ;  /* 0x0000000eafaf7220 */ /* 0x000fe20000410000 */
[----:B----4-:R-:W-:Y:S01]  /*a390*/  F2FP.BF16.F32.PACK_AB R9, R133, R176 ;  /* 0x000000b08509723e */ /* 0x010fe200000010ff */
[-C--:B-----5:R-:W-:Y:S01]  /*a3a0*/  FMUL.FTZ R148, R148, R17.reuse ;  /* 0x0000001194947220 */ /* 0x0a0fe20000410000 */
[-C--:B------:R-:W-:Y:S01]  /*a3b0*/  FMUL.FTZ R149, R149, R17.reuse ;  /* 0x0000001195957220 */ /* 0x080fe20000410000 */
[----:B------:R-:W-:Y:S01]  /*a3c0*/  FMUL.FTZ R152, R152, R17 ;  /* 0x0000001198987220 */ /* 0x000fe20000410000 */
[----:B------:R-:W-:Y:S01]  /*a3d0*/  LOP3.LUT R10, R10, R9, RZ, 0xc0, !PT ;  /* 0x000000090a0a7212 */ /* 0x000fe200078ec0ff */
[----:B------:R-:W-:Y:S01]  /*a3e0*/  FMUL.FTZ R153, R153, R17 ;  /* 0x0000001199997220 */ /* 0x000fe20000410000 */
[----:B------:R-:W-:Y:S01]  /*a3f0*/  F2FP.BF16.F32.PACK_AB R9, R142, R137 ;  /* 0x000000898e09723e */ /* 0x000fe200000010ff */
[-C--:B------:R-:W-:Y:S01]  /*a400*/  FMUL.FTZ R44, R44, R15.reuse ;  /* 0x0000000f2c2c7220 */ /* 0x080fe20000410000 */
[----:B------:R-:W-:Y:S01]  /*a410*/  FMUL.FTZ R45, R45, R15 ;  /* 0x0000000f2d2d7220 */ /* 0x000fe20000410000 */
[C---:B--2---:R-:W-:Y:S01]  /*a420*/  HMMA.16816.F32.BF16 R148, R4.reuse, R20, R148 ;  /* 0x000000140494723c */ /* 0x044fe20000041894 */
[----:B------:R-:W-:Y:S01]  /*a430*/  LOP3.LUT R8, R8, R9, RZ, 0xc0, !PT ;  /* 0x0000000908087212 */ /* 0x000fe200078ec0ff */
[-C--:B------:R-:W-:Y:S01]  /*a440*/  FMUL.FTZ R46, R46, R14.reuse ;  /* 0x0000000e2e2e7220 */ /* 0x080fe20000410000 */
[----:B------:R-:W-:Y:S01]  /*a450*/  HSET2.LE.AND R9, R18, R0, PT ;  /* 0x0000000012097233 */ /* 0x000fe20003803000 */
[----:B------:R-:W-:Y:S01]  /*a460*/  FMUL.FTZ R47, R47, R14 ;  /* 0x0000000e2f2f7220 */ /* 0x000fe20000410000 */
[----:B------:R-:W-:Y:S01]  /*a470*/  F2FP.BF16.F32.PACK_AB R18, R143, R179 ;  /* 0x000000b38f12723e */ /* 0x000fe200000010ff */
[----:B------:R-:W-:Y:S01]  /*a480*/  HMMA.16816.F32.BF16 R152, R4, R22, R152 ;  /* 0x000000160498723c */ /* 0x000fe20000041898 */
[-C--:B------:R-:W-:Y:S01]  /*a490*/  FMUL.FTZ R164, R164, R17.reuse ;  /* 0x00000011a4a47220 */ /* 0x080fe20000410000 */
[----:B------:R-:W-:Y:S01]  /*a4a0*/  FMUL.FTZ R165, R165, R17 ;  /* 0x00000011a5a57220 */ /* 0x000fe20000410000 */
[----:B------:R-:W-:Y:S01]  /*a4b0*/  LOP3.LUT R9, R9, R18, RZ, 0xc0, !PT ;  /* 0x0000001209097212 */ /* 0x000fe200078ec0ff */
[-C--:B------:R-:W-:Y:S01]  /*a4c0*/  FMUL.FTZ R166, R166, R16.reuse ;  /* 0x00000010a6a67220 */ /* 0x080fe20000410000 */
[----:B------:R-:W-:Y:S01]  /*a4d0*/  FMUL.FTZ R167, R167, R16 ;  /* 0x00000010a7a77220 */ /* 0x000fe20000410000 */
[-C--:B------:R-:W-:Y:S01]  /*a4e0*/  FMUL.FTZ R160, R160, R15.reuse ;  /* 0x0000000fa0a07220 */ /* 0x080fe20000410000 */
[----:B------:R-:W-:Y:S01]  /*a4f0*/  FMUL.FTZ R161, R161, R15 ;  /* 0x0000000fa1a17220 */ /* 0x000fe20000410000 */
[-C--:B------:R-:W-:Y:S01]  /*a500*/  FMUL.FTZ R162, R162, R14.reuse ;  /* 0x0000000ea2a27220 */ /* 0x080fe20000410000 */
[----:B------:R-:W-:Y:S01]  /*a510*/  FMUL.FTZ R163, R163, R14 ;  /* 0x0000000ea3a37220 */ /* 0x000fe20000410000 */
[C---:B------:R-:W-:Y:S01]  /*a520*/  HMMA.16816.F32.BF16 R144, R8.reuse, R20, R144 ;  /* 0x000000140890723c */ /* 0x040fe20000041890 */
[-C--:B------:R-:W-:Y:S01]  /*a530*/  FMUL.FTZ R168, R168, R17.reuse ;  /* 0x00000011a8a87220 */ /* 0x080fe20000410000 */
[-C--:B------:R-:W-:Y:S01]  /*a540*/  FMUL.FTZ R169, R169, R17.reuse ;  /* 0x00000011a9a97220 */ /* 0x080fe20000410000 */
[-C--:B------:R-:W-:Y:S01]  /*a550*/  FMUL.FTZ R170, R170, R16.reuse ;  /* 0x00000010aaaa7220 */ /* 0x080fe20000410000 */
[-C--:B------:R-:W-:Y:S01]  /*a560*/  FMUL.FTZ R171, R171, R16.reuse ;  /* 0x00000010abab7220 */ /* 0x080fe20000410000 */
[-C--:B------:R-:W-:Y:S01]  /*a570*/  FMUL.FTZ R36, R36, R17.reuse ;  /* 0x0000001124247220 */ /* 0x080fe20000410000 */
[C---:B------:R-:W-:Y:S01]  /*a580*/  HMMA.16816.F32.BF16 R244, R8.reuse, R22, R156 ;  /* 0x0000001608f4723c */ /* 0x040fe2000004189c */
[----:B------:R-:W2:Y:S01]  /*a590*/  LDSM.16.MT88.4 R20, [R210+0xa000] ;  /* 0x00a00000d214783b */ /* 0x000ea20000004200 */
        /* <DEDUP_REMOVED lines=13> */
[----:B-1----:R-:W-:Y:S01]  /*a670*/  HMMA.16816.F32.BF16 R248, R8, R26, R172 ;  /* 0x0000001a08f8723c */ /* 0x002fe200000418ac */
[----:B------:R-:W-:Y:S01]  /*a680*/  MOV R157, R242 ;  /* 0x000000f2009d7202 */ /* 0x000fe20000000f00 */
[-C--:B------:R-:W-:Y:S01]  /*a690*/  FMUL.FTZ R52, R52, R17.reuse ;  /* 0x0000001134347220 */ /* 0x080fe20000410000 */
[-C--:B------:R-:W-:Y:S01]  /*a6a0*/  FMUL.FTZ R53, R53, R17.reuse ;  /* 0x0000001135357220 */ /* 0x080fe20000410000 */
[-C--:B------:R-:W-:Y:S01]  /*a6b0*/  FMUL.FTZ R64, R64, R17.reuse ;  /* 0x0000001140407220 */ /* 0x080fe20000410000 */
[-C--:B------:R-:W-:Y:S01]  /*a6c0*/  FMUL.FTZ R65, R65, R17.reuse ;  /* 0x0000001141417220 */ /* 0x080fe20000410000 */
[-C--:B------:R-:W-:Y:S01]  /*a6d0*/  HMMA.16816.F32.BF16 R164, R4, R24.reuse, R164 ;  /* 0x0000001804a4723c */ /* 0x080fe200000418a4 */
[----:B------:R-:W-:Y:S01]  /*a6e0*/  MOV R172, R196 ;  /* 0x000000c400ac7202 */ /* 0x000fe20000000f00 */
[----:B------:R-:W-:Y:S01]  /*a6f0*/  FMUL.FTZ R68, R68, R17 ;  /* 0x0000001144447220 */ /* 0x000fe20000410000 */
[----:B------:R-:W-:Y:S01]  /*a700*/  MOV R173, R243 ;  /* 0x000000f300ad7202 */ /* 0x000fe20000000f00 */
        /* <DEDUP_REMOVED lines=16> */
[----:B--2---:R-:W-:Y:S01]  /*a810*/  HMMA.16816.F32.BF16 R196, R8, R22, R44 ;  /* 0x0000001608c4723c */ /* 0x004fe2000004182c */
[-C--:B------:R-:W-:Y:S01]  /*a820*/  FMUL.FTZ R83, R83, R16.reuse ;  /* 0x0000001053537220 */ /* 0x080fe20000410000 */
[-C--:B------:R-:W-:Y:S01]  /*a830*/  FMUL.FTZ R97, R97, R17.reuse ;  /* 0x0000001161617220 */ /* 0x080fe20000410000 */
[-C--:B------:R-:W-:Y:S01]  /*a840*/  FMUL.FTZ R100, R100, R17.reuse ;  /* 0x0000001164647220 */ /* 0x080fe20000410000 */
[-C--:B------:R-:W-:Y:S01]  /*a850*/  FMUL.FTZ R101, R101, R17.reuse ;  /* 0x0000001165657220 */ /* 0x080fe20000410000 */
[----:B------:R-:W-:Y:S01]  /*a860*/  FMUL.FTZ R86, R86, R16 ;  /* 0x0000001056567220 */ /* 0x000fe20000410000 */
[-C--:B------:R-:W-:Y:S01]  /*a870*/  HMMA.16816.F32.BF16 R236, R4, R20.reuse, R36 ;  /* 0x0000001404ec723c */ /* 0x080fe20000041824 */
[----:B------:R-:W-:Y:S01]  /*a880*/  MOV R44, R32 ;  /* 0x00000020002c7202 */ /* 0x000fe20000000f00 */
[----:B------:R-:W-:Y:S01]  /*a890*/  LDSM.16.MT88.4 R36, [R209+0xb000] ;  /* 0x00b00000d124783b */ /* 0x000fe20000004200 */
        /* <DEDUP_REMOVED lines=9> */
[C---:B------:R-:W-:Y:S01]  /*a930*/  HMMA.16816.F32.BF16 R48, R4.reuse, R22, R48 ;  /* 0x000000160430723c */ /* 0x040fe20000041830 */
[----:B------:R-:W3:Y:S01]  /*a940*/  LDSM.16.MT88.4 R20, [R205+0xb000] ;  /* 0x00b00000cd14783b */ /* 0x000ee20000004200 */
        /* <DEDUP_REMOVED lines=21> */
[----:B------:R-:W-:Y:S01]  /*aaa0*/  IMAD.MOV.U32 R174, RZ, RZ, R203 ;  /* 0x000000ffffae7224 */ /* 0x000fe200078e00cb */
[C---:B-1----:R-:W-:Y:S01]  /*aab0*/  HMMA.16816.F32.BF16 R84, R4.reuse, R24, R84 ;  /* 0x000000180454723c */ /* 0x042fe20000041854 */
[----:B------:R-:W-:Y:S01]  /*aac0*/  MOV R18, R177 ;  /* 0x000000b100127202 */ /* 0x000fe20000000f00 */
[-C--:B------:R-:W-:Y:S01]  /*aad0*/  FMUL.FTZ R76, R76, R15.reuse ;  /* 0x0000000f4c4c7220 */ /* 0x080fe20000410000 */
[----:B------:R-:W-:Y:S01]  /*aae0*/  FMUL.FTZ R77, R77, R15 ;  /* 0x0000000f4d4d7220 */ /* 0x000fe20000410000 */
[-C--:B------:R-:W-:Y:S01]  /*aaf0*/  FMUL.FTZ R78, R78, R14.reuse ;  /* 0x0000000e4e4e7220 */ /* 0x080fe20000410000 */
[----:B------:R-:W-:Y:S01]  /*ab00*/  FMUL.FTZ R79, R79, R14 ;  /* 0x0000000e4f4f7220 */ /* 0x000fe20000410000 */
[----:B------:R-:W-:Y:S01]  /*ab10*/  HMMA.16816.F32.BF16 R96, R4, R26, R96 ;  /* 0x0000001a0460723c */ /* 0x000fe20000041860 */
[----:B------:R-:W-:-:S02]  /*ab20*/  IMAD.MOV.U32 R19, RZ, RZ, R176 ;  /* 0x000000ffff137224 */ /* 0x000fc400078e00b0 */
[-C--:B------:R-:W-:Y:S01]  /*ab30*/  FMUL.FTZ R92, R92, R15.reuse ;  /* 0x0000000f5c5c7220 */ /* 0x080fe20000410000 */
[----:B------:R-:W-:Y:S01]  /*ab40*/  FMUL.FTZ R93, R93, R15 ;  /* 0x0000000f5d5d7220 */ /* 0x000fe20000410000 */
[-C--:B------:R-:W-:Y:S01]  /*ab50*/  FMUL.FTZ R94, R94, R14.reuse ;  /* 0x0000000e5e5e7220 */ /* 0x080fe20000410000 */
[----:B------:R-:W-:Y:S01]  /*ab60*/  FMUL.FTZ R95, R95, R14 ;  /* 0x0000000e5f5f7220 */ /* 0x000fe20000410000 */
[C---:B--2---:R-:W-:Y:S01]  /*ab70*/  HMMA.16816.F32.BF16 R100, R4.reuse, R32, R100 ;  /* 0x000000200464723c */ /* 0x044fe20000041864 */
[----:B------:R-:W-:Y:S01]  /*ab80*/  MOV R45, R143 ;  /* 0x0000008f002d7202 */ /* 0x000fe20000000f00 */
[-C--:B------:R-:W-:Y:S01]  /*ab90*/  FMUL.FTZ R56, R56, R15.reuse ;  /* 0x0000000f38387220 */ /* 0x080fe20000410000 */
[----:B------:R-:W-:Y:S01]  /*aba0*/  MOV R46, R142 ;  /* 0x0000008e002e7202 */ /* 0x000fe20000000f00 */
[----:B------:R-:W-:Y:S01]  /*abb0*/  FMUL.FTZ R57, R57, R15 ;  /* 0x0000000f39397220 */ /* 0x000fe20000410000 */
[----:B------:R-:W-:Y:S01]  /*abc0*/  MOV R47, R141 ;  /* 0x0000008d002f7202 */ /* 0x000fe20000000f00 */
[C---:B---3--:R-:W-:Y:S01]  /*abd0*/  HMMA.16816.F32.BF16 R68, R4.reuse, R20, R68 ;  /* 0x000000140444723c */ /* 0x048fe20000041844 */
[----:B------:R-:W-:Y:S01]  /*abe0*/  MOV R175, R179 ;  /* 0x000000b300af7202 */ /* 0x000fe20000000f00 */
        /* <DEDUP_REMOVED lines=25> */
[----:B------:R-:W-:-:S03]  /*ad80*/  FMUL.FTZ R127, R127, R14 ;  /* 0x0000000e7f7f7220 */ /* 0x000fc60000410000 */
[C---:B------:R-:W-:Y:S01]  /*ad90*/  HMMA.16816.F32.BF16 R72, R8.reuse, R20, R72 ;  /* 0x000000140848723c */ /* 0x040fe20000041848 */
[----:B------:R-:W-:Y:S01]  /*ada0*/  FFMA.FTZ R4, R188, UR38, -R2 ;  /* 0x00000026bc047c23 */ /* 0x000fe20008010802 */
[----:B------:R-:W-:Y:S01]  /*adb0*/  MOV R131, R140 ;  /* 0x0000008c00837202 */ /* 0x000fe20000000f00 */
[----:B------:R-:W-:Y:S01]  /*adc0*/  IMAD.MOV.U32 R129, RZ, RZ, R133 ;  /* 0x000000ffff817224 */ /* 0x000fe200078e0085 */
[----:B------:R-:W-:Y:S01]  /*add0*/  MOV R128, R132 ;  /* 0x0000008400807202 */ /* 0x000fe20000000f00 */
[----:B------:R1:W-:Y:S01]  /*ade0*/  MUFU.EX2 R188, R4 ;  /* 0x0000000400bc7308 */ /* 0x0003e20000000800 */
[----:B------:R-:W-:Y:S01]  /*adf0*/  HMMA.16816.F32.BF16 R88, R8, R24, R88 ;  /* 0x000000180858723c */ /* 0x000fe20000041858 */
[----:B------:R-:W-:-:S05]  /*ae00*/  MOV R130, R178 ;  /* 0x000000b200827202 */ /* 0x000fca0000000f00 */
[C---:B------:R-:W-:Y:S01]  /*ae10*/  HMMA.16816.F32.BF16 R140, R8.reuse, R22, R76 ;  /* 0x00000016088c723c */ /* 0x040fe2000004184c */
[----:B------:R-:W-:Y:S05]  /*ae20*/  LDSM.16.MT88.4 R76, [R205+0xb800] ;  /* 0x00b80000cd4c783b */ /* 0x000fea0000004200 */
[C---:B------:R-:W-:Y:S01]  /*ae30*/  HMMA.16816.F32.BF16 R132, R8.reuse, R26, R92 ;  /* 0x0000001a0884723c */ /* 0x040fe2000004185c */
[----:B------:R-:W-:Y:S01]  /*ae40*/  FFMA.FTZ R22, R186, UR38, -R12 ;  /* 0x00000026ba167c23 */ /* 0x000fe2000801080c */
[----:B------:R-:W-:Y:S01]  /*ae50*/  MOV R186, R47 ;  /* 0x0000002f00ba7202 */ /* 0x000fe20000000f00 */
[----:B------:R-:W-:Y:S01]  /*ae60*/  LDSM.16.MT88.4 R92, [R207+0xb800] ;  /* 0x00b80000cf5c783b */ /* 0x000fe20000004200 */
[----:B-1----:R-:W-:Y:S01]  /*ae70*/  FFMA.FTZ R4, R187, UR38, -R2 ;  /* 0x00000026bb047c23 */ /* 0x002fe20008010802 */
[----:B------:R-:W-:Y:S01]  /*ae80*/  MOV R47, R156 ;  /* 0x0000009c002f7202 */ /* 0x000fe20000000f00 */
[----:B------:R-:W-:Y:S01]  /*ae90*/  HMMA.16816.F32.BF16 R56, R8, R28, R56 ;  /* 0x0000001c0838723c */ /* 0x000fe20000041838 */
[----:B------:R-:W-:Y:S01]  /*aea0*/  FFMA.FTZ R26, R192, UR38, -R12 ;  /* 0x00000026c01a7c23 */ /* 0x000fe2000801080c */
[----:B------:R1:W-:Y:S01]  /*aeb0*/  MUFU.EX2 R201, R4 ;  /* 0x0000000400c97308 */ /* 0x0003e20000000800 */
[----:B------:R-:W-:Y:S01]  /*aec0*/  IMAD.MOV.U32 R192, RZ, RZ, R46 ;  /* 0x000000ffffc07224 */ /* 0x000fe200078e002e */
[----:B------:R-:W-:-:S02]  /*aed0*/  MOV R46, R158 ;  /* 0x0000009e002e7202 */ /* 0x000fc40000000f00 */
[C---:B------:R-:W-:Y:S01]  /*aee0*/  HMMA.16816.F32.BF16 R176, R8.reuse, R30, R60 ;  /* 0x0000001e08b0723c */ /* 0x040fe2000004183c */
[----:B------:R-:W-:Y:S03]  /*aef0*/  LDSM.16.MT88.4 R60, [R209+0xa800] ;  /* 0x00a80000d13c783b */ /* 0x000fe60000004200 */
[----:B------:R-:W-:Y:S02]  /*af00*/  MUFU.EX2 R26, R26 ;  /* 0x0000001a001a7308 */ /* 0x000fe40000000800 */
[C---:B------:R-:W-:Y:S06]  /*af10*/  HMMA.16816.F32.BF16 R104, R8.reuse, R32, R104 ;  /* 0x000000200868723c */ /* 0x040fec0000041868 */
[C---:B------:R-:W-:Y:S01]  /*af20*/  HMMA.16816.F32.BF16 R32, R8.reuse, R34, R108 ;  /* 0x000000220820723c */ /* 0x040fe2000004186c */
[--C-:B-1----:R-:W-:Y:S01]  /*af30*/  FFMA.FTZ R4, R182, UR38, -R2.reuse ;  /* 0x00000026b6047c23 */ /* 0x102fe20008010802 */
[----:B------:R-:W-:Y:S01]  /*af40*/  FFMA.FTZ R2, R180, UR38, -R2 ;  /* 0x00000026b4027c23 */ /* 0x000fe20008010802 */
[----:B------:R-:W-:Y:S02]  /*af50*/  LDSM.16.MT88.4 R108, [R210+0xb800] ;  /* 0x00b80000d26c783b */ /* 0x000fe40000004200 */
[----:B------:R1:W-:Y:S01]  /*af60*/  MUFU.EX2 R203, R4 ;  /* 0x0000000400cb7308 */ /* 0x0003e20000000800 */
[C---:B------:R-:W-:Y:S06]  /*af70*/  HMMA.16816.F32.BF16 R120, R8.reuse, R36, R120 ;  /* 0x000000240878723c */ /* 0x040fec0000041878 */
[----:B------:R-:W-:Y:S01]  /*af80*/  HMMA.16816.F32.BF16 R28, R8, R38, R124 ;  /* 0x00000026081c723c */ /* 0x000fe2000004187c */
[----:B------:R2:W-:Y:S01]  /*af90*/  MUFU.EX2 R187, R2 ;  /* 0x0000000200bb7308 */ /* 0x0005e20000000800 */
[----:B-1----:R-:W-:Y:S01]  /*afa0*/  IMAD.WIDE.U32 R4, R195, -0x2daee0ad, RZ ;  /* 0xd2511f53c3047825 */ /* 0x002fe200078e00ff */
[----:B------:R-:W-:-:S02]  /*afb0*/  MOV R195, R130 ;  /* 0x0000008200c37202 */ /* 0x000fc40000000f00 */
[C---:B------:R-:W-:Y:S02]  /*afc0*/  LOP3.LUT R7, R4.reuse, 0xffff, RZ, 0xc0, !PT ;  /* 0x0000ffff04077812 */ /* 0x040fe400078ec0ff */
[----:B------:R-:W-:Y:S01]  /*afd0*/  LOP3.LUT R21, R4, 0xff, RZ, 0xc0, !PT ;  /* 0x000000ff04157812 */ /* 0x000fe200078ec0ff */
[----:B--2---:R-:W-:Y:S01]  /*afe0*/  FFMA.FTZ R2, R191, UR38, -R3 ;  /* 0x00000026bf027c23 */ /* 0x004fe20008010803 */
[--C-:B------:R-:W-:Y:S02]  /*aff0*/  SHF.R.U32.HI R20, RZ, 0x10, R4.reuse ;  /* 0x00000010ff147819 */ /* 0x100fe40000011604 */
[----:B------:R-:W-:Y:S01]  /*b000*/  SHF.R.U32.HI R25, RZ, 0x18, R4 ;  /* 0x00000018ff197819 */ /* 0x000fe20000011604 */
[----:B------:R1:W-:Y:S01]  /*b010*/  MUFU.EX2 R180, R2 ;  /* 0x0000000200b47308 */ /* 0x0003e20000000800 */
[----:B------:R-:W-:Y:S01]  /*b020*/  LOP3.LUT R6, R5, UR23, R138, 0x96, !PT ;  /* 0x0000001705067c12 */ /* 0x000fe2000f8e968a */
[----:B------:R-:W-:Y:S01]  /*b030*/  FFMA.FTZ R5, R193, UR38, -R13 ;  /* 0x00000026c1057c23 */ /* 0x000fe2000801080d */
[----:B------:R-:W-:Y:S01]  /*b040*/  SHF.R.U32.HI R7, RZ, 0x8, R7 ;  /* 0x00000008ff077819 */ /* 0x000fe20000011607 */
[----:B------:R-:W-:Y:S01]  /*b050*/  IMAD.MOV.U32 R193, RZ, RZ, R131 ;  /* 0x000000ffffc17224 */ /* 0x000fe200078e0083 */
[----:B------:R-:W-:-:S02]  /*b060*/  LOP3.LUT R11, R6, 0xff, RZ, 0xc0, !PT ;  /* 0x000000ff060b7812 */ /* 0x000fc400078ec0ff */
[----:B------:R-:W-:Y:S02]  /*b070*/  PRMT R21, R21, 0x5410, R7 ;  /* 0x0000541015157816 */ /* 0x000fe40000000007 */
[----:B------:R-:W-:Y:S02]  /*b080*/  SHF.R.U32.HI R10, RZ, 0x18, R6 ;  /* 0x00000018ff0a7819 */ /* 0x000fe40000011606 */
[----:B------:R-:W-:Y:S01]  /*b090*/  MOV R191, R128 ;  /* 0x0000008000bf7202 */ /* 0x000fe20000000f00 */
[----:B-1----:R-:W-:Y:S01]  /*b0a0*/  FFMA.FTZ R2, R190, UR38, -R3 ;  /* 0x00000026be027c23 */ /* 0x002fe20008010803 */
[----:B------:R-:W-:-:S03]  /*b0b0*/  MOV R190, R129 ;  /* 0x0000008100be7202 */ /* 0x000fc60000000f00 */
[----:B------:R1:W-:Y:S02]  /*b0c0*/  MUFU.EX2 R182, R2 ;  /* 0x0000000200b67308 */ /* 0x0003e40000000800 */
[--C-:B-1----:R-:W-:Y:S01]  /*b0d0*/  FFMA.FTZ R2, R184, UR38, -R3.reuse ;  /* 0x00000026b8027c23 */ /* 0x102fe20008010803 */
[----:B------:R-:W-:-:S05]  /*b0e0*/  FFMA.FTZ R3, R181, UR38, -R3 ;  /* 0x00000026b5037c23 */ /* 0x000fca0008010803 */
[----:B------:R-:W-:Y:S08]  /*b0f0*/  MUFU.EX2 R184, R2 ;  /* 0x0000000200b87308 */ /* 0x000ff00000000800 */
[----:B------:R1:W2:Y:S02]  /*b100*/  MUFU.EX2 R181, R3 ;  /* 0x0000000300b57308 */ /* 0x0002a40000000800 */
[----:B-1----:R-:W-:-:S06]  /*b110*/  IMAD.WIDE.U32 R2, R139, -0x2daee0ad, RZ ;  /* 0xd2511f538b027825 */ /* 0x002fcc00078e00ff */
[----:B------:R1:W-:Y:S01]  /*b120*/  MUFU.EX2 R139, R5 ;  /* 0x00000005008b7308 */ /* 0x0003e20000000800 */
[----:B------:R-:W-:Y:S02]  /*b130*/  LOP3.LUT R4, R3, UR23, R202, 0x96, !PT ;  /* 0x0000001703047c12 */ /* 0x000fe4000f8e96ca */
[----:B------:R-:W-:Y:S02]  /*b140*/  MOV R202, R18 ;  /* 0x0000001200ca7202 */ /* 0x000fe40000000f00 */
[----:B------:R-:W-:Y:S01]  /*b150*/  LOP3.LUT R18, R2, 0xffff, RZ, 0xc0, !PT ;  /* 0x0000ffff02127812 */ /* 0x000fe200078ec0ff */
[----:B------:R-:W-:Y:S01]  /*b160*/  FFMA.FTZ R3, R194, UR38, -R13 ;  /* 0x00000026c2037c23 */ /* 0x000fe2000801080d */
[----:B------:R-:W-:Y:S02]  /*b170*/  MOV R194, R19 ;  /* 0x0000001300c27202 */ /* 0x000fe40000000f00 */
[----:B------:R-:W-:Y:S01]  /*b180*/  LOP3.LUT R24, R2, 0xff, RZ, 0xc0, !PT ;  /* 0x000000ff02187812 */ /* 0x000fe200078ec0ff */
[----:B------:R3:W-:Y:S01]  /*b190*/  MUFU.EX2 R138, R3 ;  /* 0x00000003008a7308 */ /* 0x0007e20000000800 */
[----:B------:R-:W-:-:S02]  /*b1a0*/  SHF.R.U32.HI R19, RZ, 0x10, R2 ;  /* 0x00000010ff137819 */ /* 0x000fc40000011602 */
[----:B------:R-:W-:Y:S01]  /*b1b0*/  SHF.R.U32.HI R23, RZ, 0x18, R2 ;  /* 0x00000018ff177819 */ /* 0x000fe20000011602 */
[----:B------:R-:W-:Y:S01]  /*b1c0*/  FFMA.FTZ R2, R183, UR38, -R13 ;  /* 0x00000026b7027c23 */ /* 0x000fe2000801080d */
[----:B------:R-:W-:Y:S01]  /*b1d0*/  MOV R183, R172 ;  /* 0x000000ac00b77202 */ /* 0x000fe20000000f00 */
[----:B------:R-:W-:Y:S01]  /*b1e0*/  IMAD.MOV.U32 R172, RZ, RZ, R173 ;  /* 0x000000ffffac7224 */ /* 0x000fe200078e00ad */
[----:B------:R-:W-:Y:S02]  /*b1f0*/  MOV R173, R174 ;  /* 0x000000ae00ad7202 */ /* 0x000fe40000000f00 */
[----:B------:R-:W-:Y:S02]  /*b200*/  MOV R174, R175 ;  /* 0x000000af00ae7202 */ /* 0x000fe40000000f00 */
[----:B------:R-:W-:Y:S02]  /*b210*/  MOV R175, R137 ;  /* 0x0000008900af7202 */ /* 0x000fe40000000f00 */
[----:B-1----:R-:W-:-:S02]  /*b220*/  LOP3.LUT R5, R20, 0xff, RZ, 0xc0, !PT ;  /* 0x000000ff14057812 */ /* 0x002fc400078ec0ff */
[----:B------:R-:W-:Y:S01]  /*b230*/  SHF.R.U32.HI R8, RZ, 0x10, R4 ;  /* 0x00000010ff087819 */ /* 0x000fe20000011604 */
[----:B---3--:R-:W-:Y:S01]  /*b240*/  FFMA.FTZ R3, R189, UR38, -R13 ;  /* 0x00000026bd037c23 */ /* 0x008fe2000801080d */
[--C-:B------:R-:W-:Y:S01]  /*b250*/  FFMA.FTZ R13, R200, UR38, -R12.reuse ;  /* 0x00000026c80d7c23 */ /* 0x100fe2000801080c */
[----:B------:R-:W-:Y:S01]  /*b260*/  FFMA.FTZ R12, R185, UR38, -R12 ;  /* 0x00000026b90c7c23 */ /* 0x000fe2000801080c */
[----:B------:R-:W-:Y:S01]  /*b270*/  MOV R185, R136 ;  /* 0x0000008800b97202 */ /* 0x000fe20000000f00 */
[----:B------:R1:W-:Y:S01]  /*b280*/  MUFU.EX2 R137, R3 ;  /* 0x0000000300897308 */ /* 0x0003e20000000800 */
[----:B------:R-:W-:Y:S02]  /*b290*/  PRMT R20, R5, 0x5410, R25 ;  /* 0x0000541005147816 */ /* 0x000fe40000000019 */
[----:B------:R-:W-:Y:S02]  /*b2a0*/  SHF.R.U32.HI R5, RZ, 0x10, R6 ;  /* 0x00000010ff057819 */ /* 0x000fe40000011606 */
[----:B------:R-:W-:-:S02]  /*b2b0*/  LOP3.LUT R9, R4, 0xff, RZ, 0xc0, !PT ;  /* 0x000000ff04097812 */ /* 0x000fc400078ec0ff */
[----:B------:R-:W-:Y:S01]  /*b2c0*/  SHF.R.U32.HI R7, RZ, 0x18, R4 ;  /* 0x00000018ff077819 */ /* 0x000fe20000011604 */
[----:B------:R3:W4:Y:S01]  /*b2d0*/  MUFU.EX2 R136, R2 ;  /* 0x0000000200887308 */ /* 0x0007220000000800 */
[----:B------:R-:W-:Y:S02]  /*b2e0*/  MOV R131, R175 ;  /* 0x000000af00837202 */ /* 0x000fe40000000f00 */
[----:B------:R-:W-:Y:S02]  /*b2f0*/  MOV R130, R173 ;  /* 0x000000ad00827202 */ /* 0x000fe40000000f00 */
[----:B------:R-:W-:Y:S02]  /*b300*/  MOV R189, R44 ;  /* 0x0000002c00bd7202 */ /* 0x000fe40000000f00 */
[----:B------:R-:W-:Y:S01]  /*b310*/  MOV R200, R45 ;  /* 0x0000002d00c87202 */ /* 0x000fe20000000f00 */
[----:B------:R5:W-:Y:S01]  /*b320*/  MUFU.EX2 R27, R13 ;  /* 0x0000000d001b7308 */ /* 0x000be20000000800 */
[----:B-1----:R-:W-:Y:S01]  /*b330*/  SHF.R.U32.HI R3, RZ, 0x8, R18 ;  /* 0x00000008ff037819 */ /* 0x002fe20000011612 */
[----:B------:R-:W-:Y:S01]  /*b340*/  IMAD.MOV.U32 R45, RZ, RZ, R159 ;  /* 0x000000ffff2d7224 */ /* 0x000fe200078e009f */
[----:B------:R-:W-:-:S02]  /*b350*/  MOV R44, R157 ;  /* 0x0000009d002c7202 */ /* 0x000fc40000000f00 */
[----:B------:R-:W-:Y:S01]  /*b360*/  MOV R25, R172 ;  /* 0x000000ac00197202 */ /* 0x000fe20000000f00 */
[----:B------:R-:W1:Y:S01]  /*b370*/  LDSM.16.MT88.4 R156, [R205+0xa800] ;  /* 0x00a80000cd9c783b */ /* 0x000e620000004200 */
[----:B---3--:R-:W-:Y:S02]  /*b380*/  LOP3.LUT R2, R19, 0xff, RZ, 0xc0, !PT ;  /* 0x000000ff13027812 */ /* 0x008fe400078ec0ff */
[----:B------:R-:W-:Y:S01]  /*b390*/  PRMT R19, R24, 0x5410, R3 ;  /* 0x0000541018137816 */ /* 0x000fe20000000003 */
[----:B------:R-:W-:Y:S01]  /*b3a0*/  IMAD.MOV.U32 R24, RZ, RZ, R174 ;  /* 0x000000ffff187224 */ /* 0x000fe200078e00ae */
[----:B------:R-:W-:Y:S01]  /*b3b0*/  PRMT R18, R2, 0x5410, R23 ;  /* 0x0000541002127816 */ /* 0x000fe20000000017 */
[----:B------:R-:W-:Y:S01]  /*b3c0*/  LDSM.16.MT88.4 R172, [R207+0xa800] ;  /* 0x00a80000cfac783b */ /* 0x000fe20000004200 */
[----:B------:R-:W-:Y:S01]  /*b3d0*/  LOP3.LUT R3, R6, 0xffff, RZ, 0xc0, !PT ;  /* 0x0000ffff06037812 */ /* 0x000fe200078ec0ff */
[----:B------:R-:W-:Y:S01]  /*b3e0*/  MUFU.EX2 R23, R22 ;  /* 0x0000001600177308 */ /* 0x000fe20000000800 */
[----:B------:R-:W-:-:S02]  /*b3f0*/  LOP3.LUT R2, R4, 0xffff, RZ, 0xc0, !PT ;  /* 0x0000ffff04027812 */ /* 0x000fc400078ec0ff */
[----:B------:R-:W-:Y:S02]  /*b400*/  SHF.R.U32.HI R6, RZ, 0x8, R3 ;  /* 0x00000008ff067819 */ /* 0x000fe40000011603 */
[----:B------:R-:W-:Y:S02]  /*b410*/  LOP3.LUT R4, R5, 0xff, RZ, 0xc0, !PT ;  /* 0x000000ff05047812 */ /* 0x000fe400078ec0ff */
[----:B------:R-:W-:Y:S01]  /*b420*/  SHF.R.U32.HI R3, RZ, 0x8, R2 ;  /* 0x00000008ff037819 */ /* 0x000fe20000011602 */
[----:B------:R3:W1:Y:S01]  /*b430*/  MUFU.EX2 R22, R12 ;  /* 0x0000000c00167308 */ /* 0x0006620000000800 */
[----:B------:R-:W-:Y:S02]  /*b440*/  LOP3.LUT R2, R8, 0xff, RZ, 0xc0, !PT ;  /* 0x000000ff08027812 */ /* 0x000fe400078ec0ff */
[----:B-----5:R-:W-:Y:S02]  /*b450*/  PRMT R13, R11, 0x5410, R6 ;  /* 0x000054100b0d7816 */ /* 0x020fe40000000006 */
[----:B------:R-:W-:-:S02]  /*b460*/  HSET2.LE.AND R6, R19, R0, PT ;  /* 0x0000000013067233 */ /* 0x000fc40003803000 */
[----:B------:R-:W-:Y:S02]  /*b470*/  PRMT R11, R9, 0x5410, R3 ;  /* 0x00005410090b7816 */ /* 0x000fe40000000003 */
[----:B--2---:R-:W-:Y:S02]  /*b480*/  F2FP.BF16.F32.PACK_AB R5, R181, R184 ;  /* 0x000000b8b505723e */ /* 0x004fe400000010ff */
[----:B------:R-:W-:Y:S02]  /*b490*/  F2FP.BF16.F32.PACK_AB R3, R187, R203 ;  /* 0x000000cbbb03723e */ /* 0x000fe400000010ff */
[----:B------:R-:W-:Y:S02]  /*b4a0*/  HSET2.LE.AND R8, R18, R0, PT ;  /* 0x0000000012087233 */ /* 0x000fe40003803000 */
[----:B------:R-:W-:Y:S02]  /*b4b0*/  MOV R19, R44 ;  /* 0x0000002c00137202 */ /* 0x000fe40000000f00 */
[----:B---3--:R-:W-:-:S02]  /*b4c0*/  PRMT R12, R4, 0x5410, R10 ;  /* 0x00005410040c7816 */ /* 0x008fc4000000000a */
[----:B------:R-:W-:Y:S02]  /*b4d0*/  PRMT R10, R2, 0x5410, R7 ;  /* 0x00005410020a7816 */ /* 0x000fe40000000007 */
[----:B------:R-:W-:Y:S02]  /*b4e0*/  HSET2.LE.AND R4, R20, R0, PT ;  /* 0x0000000014047233 */ /* 0x000fe40003803000 */
[----:B----4-:R-:W-:Y:S02]  /*b4f0*/  F2FP.BF16.F32.PACK_AB R7, R136, R137 ;  /* 0x000000898807723e */ /* 0x010fe400000010ff */
[----:B------:R-:W-:Y:S02]  /*b500*/  MOV R20, R131 ;  /* 0x0000008300147202 */ /* 0x000fe40000000f00 */
[----:B------:R-:W-:Y:S02]  /*b510*/  LOP3.LUT R131, R4, R5, RZ, 0xc0, !PT ;  /* 0x0000000504837212 */ /* 0x000fe400078ec0ff */
[----:B------:R-:W-:-:S02]  /*b520*/  LOP3.LUT R126, R6, R7, RZ, 0xc0, !PT ;  /* 0x00000007067e7212 */ /* 0x000fc400078ec0ff */
[----:B------:R-:W-:Y:S02]  /*b530*/  F2FP.BF16.F32.PACK_AB R5, R182, R180 ;  /* 0x000000b4b605723e */ /* 0x000fe400000010ff */
[----:B------:R-:W-:Y:S02]  /*b540*/  F2FP.BF16.F32.PACK_AB R7, R138, R139 ;  /* 0x0000008b8a07723e */ /* 0x000fe400000010ff */
[--C-:B------:R-:W-:Y:S02]  /*b550*/  HSET2.LE.AND R4, R12, R0.reuse, PT ;  /* 0x000000000c047233 */ /* 0x100fe40003803000 */
[--C-:B------:R-:W-:Y:S02]  /*b560*/  HSET2.LE.AND R6, R11, R0.reuse, PT ;  /* 0x000000000b067233 */ /* 0x100fe40003803000 */
[----:B------:R-:W-:Y:S02]  /*b570*/  HSET2.LE.AND R2, R21, R0, PT ;  /* 0x0000000015027233 */ /* 0x000fe40003803000 */
[----:B------:R-:W-:-:S02]  /*b580*/  LOP3.LUT R129, R4, R5, RZ, 0xc0, !PT ;  /* 0x0000000504817212 */ /* 0x000fc400078ec0ff */
[----:B------:R-:W-:Y:S02]  /*b590*/  LOP3.LUT R124, R6, R7, RZ, 0xc0, !PT ;  /* 0x00000007067c7212 */ /* 0x000fe400078ec0ff */
[----:B------:R-:W2:Y:S01]  /*b5a0*/  LDSM.16.MT88.4 R4, [R209+0xb800] ;  /* 0x00b80000d104783b */ /* 0x000ea20000004200 */
[----:B------:R-:W-:Y:S02]  /*b5b0*/  MOV R21, R130 ;  /* 0x0000008200157202 */ /* 0x000fe40000000f00 */
[----:B------:R-:W-:Y:S02]  /*b5c0*/  LOP3.LUT R130, R2, R3, RZ, 0xc0, !PT ;  /* 0x0000000302827212 */ /* 0x000fe400078ec0ff */
[----:B------:R-:W-:Y:S01]  /*b5d0*/  HSET2.LE.AND R2, R13, R0, PT ;  /* 0x000000000d027233 */ /* 0x000fe20003803000 */
[----:B------:R-:W-:Y:S01]  /*b5e0*/  IMAD.MOV.U32 R13, RZ, RZ, R46 ;  /* 0x000000ffff0d7224 */ /* 0x000fe200078e002e */
[----:B------:R-:W-:Y:S02]  /*b5f0*/  MOV R18, R45 ;  /* 0x0000002d00127202 */ /* 0x000fe40000000f00 */
[----:B------:R-:W-:-:S02]  /*b600*/  MOV R12, R47 ;  /* 0x0000002f000c7202 */ /* 0x000fc40000000f00 */
[----:B------:R-:W3:Y:S01]  /*b610*/  LDSM.16.MT88.4 R44, [R210+0xa800] ;  /* 0x00a80000d22c783b */ /* 0x000ee20000004200 */
[----:B-1----:R-:W-:Y:S02]  /*b620*/  F2FP.BF16.F32.PACK_AB R9, R22, R23 ;  /* 0x000000171609723e */ /* 0x002fe400000010ff */
[----:B------:R-:W-:Y:S02]  /*b630*/  F2FP.BF16.F32.PACK_AB R3, R201, R188 ;  /* 0x000000bcc903723e */ /* 0x000fe400000010ff */
[----:B------:R-:W-:Y:S02]  /*b640*/  LOP3.LUT R127, R8, R9, RZ, 0xc0, !PT ;  /* 0x00000009087f7212 */ /* 0x000fe400078ec0ff */
[----:B------:R-:W-:Y:S02]  /*b650*/  HSET2.LE.AND R8, R10, R0, PT ;  /* 0x000000000a087233 */ /* 0x000fe40003803000 */
[----:B------:R-:W-:Y:S02]  /*b660*/  F2FP.BF16.F32.PACK_AB R9, R26, R27 ;  /* 0x0000001b1a09723e */ /* 0x000fe400000010ff */
[----:B------:R-:W-:Y:S01]  /*b670*/  LOP3.LUT R128, R2, R3, RZ, 0xc0, !PT ;  /* 0x0000000302807212 */ /* 0x000fe200078ec0ff */
[----:B------:R-:W-:Y:S01]  /*b680*/  FFMA.FTZ R2, R21, R15, R20 ;  /* 0x0000000f15027223 */ /* 0x000fe20000010014 */
[----:B------:R-:W-:Y:S01]  /*b690*/  LOP3.LUT R125, R8, R9, RZ, 0xc0, !PT ;  /* 0x00000009087d7212 */ /* 0x000fe200078ec0ff */
[----:B------:R-:W-:Y:S01]  /*b6a0*/  FFMA.FTZ R9, R13, R17, R12 ;  /* 0x000000110d097223 */ /* 0x000fe2000001000c */
[----:B------:R-:W-:Y:S01]  /*b6b0*/  FFMA.FTZ R8, R19, R16, R18 ;  /* 0x0000001013087223 */ /* 0x000fe20000010012 */
[----:B------:R-:W-:-:S02]  /*b6c0*/  FFMA.FTZ R3, R25, R14, R24 ;  /* 0x0000000e19037223 */ /* 0x000fc40000010018 */
[----:B------:R-:W-:Y:S01]  /*b6d0*/  FADD.FTZ R11, R185, R9 ;  /* 0x00000009b90b7221 */ /* 0x000fe20000010000 */
[----:B------:R-:W-:Y:S01]  /*b6e0*/  FADD.FTZ R10, R186, R8 ;  /* 0x00000008ba0a7221 */ /* 0x000fe20000010000 */
[----:B------:R-:W-:Y:S01]  /*b6f0*/  FADD.FTZ R9, R192, R2 ;  /* 0x00000002c0097221 */ /* 0x000fe20000010000 */
[----:B------:R-:W-:Y:S01]  /*b700*/  FADD.FTZ R8, R200, R3 ;  /* 0x00000003c8087221 */ /* 0x000fe20000010000 */
[----:B------:R-:W-:Y:S01]  /*b710*/  FADD.FTZ R2, R183, R11 ;  /* 0x0000000bb7027221 */ /* 0x000fe20000010000 */
[----:B------:R-:W-:Y:S01]  /*b720*/  FADD.FTZ R3, R189, R10 ;  /* 0x0000000abd037221 */ /* 0x000fe20000010000 */
[----:B------:R-:W-:Y:S01]  /*b730*/  HMMA.16816.F32.BF16 R148, R128, R156, R148 ;  /* 0x0000009c8094723c */ /* 0x000fe20000041894 */
[----:B------:R-:W-:Y:S02]  /*b740*/  FADD.FTZ R8, R202, R8 ;  /* 0x00000008ca087221 */ /* 0x000fe40000010000 */
[----:B------:R-:W-:-:S03]  /*b750*/  FADD.FTZ R3, R195, R3 ;  /* 0x00000003c3037221 */ /* 0x000fc60000010000 */
[----:B--2---:R-:W-:Y:S01]  /*b760*/  HMMA.16816.F32.BF16 R116, R128, R4, R116 ;  /* 0x000000048074723c */ /* 0x004fe20000041874 */
[----:B------:R-:W-:-:S04]  /*b770*/  FADD.FTZ R3, R180, R3 ;  /* 0x00000003b4037221 */ /* 0x000fc80000010000 */
[----:B------:R-:W-:Y:S01]  /*b780*/  FADD.FTZ R3, R182, R3 ;  /* 0x00000003b6037221 */ /* 0x000fe20000010000 */
[----:B------:R-:W-:Y:S06]  /*b790*/  HMMA.16816.F32.BF16 R120, R124, R4, R120 ;  /* 0x000000047c78723c */ /* 0x000fec0000041878 */
[----:B------:R-:W-:Y:S01]  /*b7a0*/  HMMA.16816.F32.BF16 R152, R128, R158, R152 ;  /* 0x0000009e8098723c */ /* 0x000fe20000041898 */
        /* <DEDUP_REMOVED lines=11> */
[----:B------:R-:W-:-:S05]  /*b860*/  FADD.FTZ R5, R26, R5 ;  /* 0x000000051a057221 */ /* 0x000fca0000010000 */
        /* <DEDUP_REMOVED lines=38> */
[----:B------:R-:W-:-:S03]  /*bad0*/  MOV R137, R220 ;  /* 0x000000dc00897202 */ /* 0x000fc60000000f00 */
        /* <DEDUP_REMOVED lines=16> */
[----:B------:R-:W-:Y:S01]  /*bbe0*/  IMAD.U32 R2, RZ, RZ, UR40 ;  /* 0x00000028ff027e24 */ /* 0x000fe2000f8e00ff */
[----:B------:R-:W1:Y:S01]  /*bbf0*/  S2R R251, SR_TID.X ;  /* 0x0000000000fb7919 */ /* 0x000e620000002100 */
[----:B------:R-:W-:Y:S01]  /*bc00*/  IMAD.U32 R5, RZ, RZ, UR40 ;  /* 0x00000028ff057e24 */ /* 0x000fe2000f8e00ff */
[----:B------:R-:W-:-:S03]  /*bc10*/  UIADD3 UR4, UR41, UR4, URZ ;  /* 0x0000000429047290 */ /* 0x000fc6000fffe03f */
[----:B------:R-:W5:Y:S03]  /*bc20*/  @!P3 LDC.64 R10, c[0x0][0x220] ;  /* 0x00008800ff0abb82 */ /* 0x000f660000000a00 */
[----:B------:R-:W-:-:S05]  /*bc30*/  IMAD.U32 R4, RZ, RZ, UR4 ;  /* 0x00000004ff047e24 */ /* 0x000fca000f8e00ff */
[----:B------:R-:W5:Y:S01]  /*bc40*/  @!P2 LDC.64 R6, c[0x0][0x220] ;  /* 0x00008800ff06ab82 */ /* 0x000f620000000a00 */
[----:B------:R-:W-:Y:S01]  /*bc50*/  @P3 STS.128 [R219+0xa000], RZ ;  /* 0x00a000ffdb003388 */ /* 0x000fe20000000c00 */
[----:B-1----:R-:W-:-:S05]  /*bc60*/  IMAD.SHL.U32 R251, R251, 0x2, RZ ;  /* 0x00000002fbfb7824 */ /* 0x002fca00078e00ff */
[----:B------:R-:W-:Y:S02]  /*bc70*/  LOP3.LUT R251, R251, 0x6, RZ, 0xc0, !PT ;  /* 0x00000006fbfb7812 */ /* 0x000fe400078ec0ff */
[----:B--2---:R-:W-:-:S04]  /*bc80*/  LEA R2, P1, R2, R194, 0x5 ;  /* 0x000000c202027211 */ /* 0x004fc800078228ff */
[C---:B------:R-:W-:Y:S02]  /*bc90*/  IADD3 R3, P0, R2.reuse, UR22, RZ ;  /* 0x0000001602037c10 */ /* 0x040fe4000ff1e0ff */
[----:B---3--:R-:W-:Y:S02]  /*bca0*/  LEA.HI.X R4, R5, R191, R4, 0x5, P1 ;  /* 0x000000bf05047211 */ /* 0x008fe400008f2c04 */
[C---:B----4-:R-:W-:Y:S02]  /*bcb0*/  @!P3 LEA R12, P5, R2.reuse, R12, 0x1 ;  /* 0x0000000c020cb211 */ /* 0x050fe400078a08ff */
[----:B-----5:R-:W-:Y:S02]  /*bcc0*/  @!P2 LEA R8, P1, R2, R8, 0x1 ;  /* 0x000000080208a211 */ /* 0x020fe400078208ff */
[----:B------:R-:W-:Y:S02]  /*bcd0*/  @!P3 LEA R10, P4, R3, R10, 0x1 ;  /* 0x0000000a030ab211 */ /* 0x000fe400078808ff */
[----:B------:R-:W-:-:S02]  /*bce0*/  IADD3.X R5, R4, UR20, RZ, P0, !PT ;  /* 0x0000001404057c10 */ /* 0x000fc400087fe4ff */
[C-C-:B------:R-:W-:Y:S02]  /*bcf0*/  @!P3 LEA.HI.X R13, R2.reuse, R13, R4.reuse, 0x1, P5 ;  /* 0x0000000d020db211 */ /* 0x140fe400028f0c04 */
[C---:B------:R-:W-:Y:S02]  /*bd00*/  @!P2 LEA R6, P0, R3.reuse, R6, 0x1 ;  /* 0x000000060306a211 */ /* 0x040fe400078008ff */
[----:B------:R-:W-:Y:S01]  /*bd10*/  @!P2 LEA.HI.X R9, R2, R9, R4, 0x1, P1 ;  /* 0x000000090209a211 */ /* 0x000fe200008f0c04 */
[----:B------:R-:W-:Y:S01]  /*bd20*/  @!PT LDS RZ, [RZ] ;  /* 0x00000000fffff984 */ /* 0x000fe20000000800 */
[----:B------:R-:W-:Y:S01]  /*bd30*/  @!PT LDS RZ, [RZ] ;  /* 0x00000000fffff984 */ /* 0x000fe20000000800 */
[----:B------:R-:W-:Y:S01]  /*bd40*/  @!PT LDS RZ, [RZ] ;  /* 0x00000000fffff984 */ /* 0x000fe20000000800 */
[----:B------:R1:W-:Y:S01]  /*bd50*/  @!P3 LDGSTS.E.BYPASS.LTC128B.128 [R219+0xa000], desc[UR24][R12.64] ;  /* 0x0a0000000cdbbfae */ /* 0x0003e2000b901d58 */
        /* <DEDUP_REMOVED lines=9> */
[C---:B------:R-:W-:Y:S01]  /*bdf0*/  VIADD R3, R2.reuse, 0x1 ;  /* 0x0000000102037836 */ /* 0x040fe20000000000 */
[CC--:B------:R-:W-:Y:S01]  /*be00*/  ISETP.GE.AND P0, PT, R2.reuse, R231.reuse, PT ;  /* 0x000000e70200720c */ /* 0x0c0fe20003f06270 */
[----:B------:R-:W-:Y:S01]  /*be10*/  @P3 STS.128 [R219+0xa800], RZ ;  /* 0x00a800ffdb003388 */ /* 0x000fe20000000c00 */
[C---:B------:R-:W-:Y:S02]  /*be20*/  ISETP.GE.AND P6, PT, R2.reuse, R230, PT ;  /* 0x000000e60200720c */ /* 0x040fe40003fc6270 */
[----:B------:R-:W-:Y:S01]  /*be30*/  ISETP.LT.OR P0, PT, R2, R226, P0 ;  /* 0x000000e20200720c */ /* 0x000fe20000701670 */
[----:B------:R-:W-:Y:S01]  /*be40*/  @!PT LDS RZ, [RZ] ;  /* 0x00000000fffff984 */ /* 0x000fe20000000800 */
[----:B------:R-:W-:Y:S01]  /*be50*/  @!PT LDS RZ, [RZ] ;  /* 0x00000000fffff984 */ /* 0x000fe20000000800 */
[----:B------:R-:W-:Y:S01]  /*be60*/  @!PT LDS RZ, [RZ] ;  /* 0x00000000fffff984 */ /* 0x000fe20000000800 */
[----:B------:R2:W-:Y:S01]  /*be70*/  @!P3 LDGSTS.E.BYPASS.LTC128B.128 [R219+0xa800], desc[UR24][R10.64] ;  /* 0x0a8000000adbbfae */ /* 0x0005e2000b901d58 */
[C---:B------:R-:W-:Y:S02]  /*be80*/  ISETP.GE.AND P5, PT, R3.reuse, R231, PT ;  /* 0x000000e70300720c */ /* 0x040fe40003fa6270 */
[C---:B------:R-:W-:Y:S01]  /*be90*/  ISETP.GE.AND P4, PT, R3.reuse, R230, PT ;  /* 0x000000e60300720c */ /* 0x040fe20003f86270 */
[----:B------:R-:W-:Y:S01]  /*bea0*/  @P2 STS.128 [R219+0xb800], RZ ;  /* 0x00b800ffdb002388 */ /* 0x000fe20000000c00 */
[----:B------:R-:W-:-:S02]  /*beb0*/  ISETP.GE.AND P1, PT, R3, R229, PT ;  /* 0x000000e50300720c */ /* 0x000fc40003f26270 */
[-C--:B------:R-:W-:Y:S01]  /*bec0*/  ISETP.LT.OR P6, PT, R2, R225.reuse, P6 ;  /* 0x000000e10200720c */ /* 0x080fe200037c1670 */
[----:B------:R-:W-:Y:S01]  /*bed0*/  @!PT LDS RZ, [RZ] ;  /* 0x00000000fffff984 */ /* 0x000fe20000000800 */
[----:B------:R-:W-:Y:S01]  /*bee0*/  @!PT LDS RZ, [RZ] ;  /* 0x00000000fffff984 */ /* 0x000fe20000000800 */
[----:B------:R-:W-:Y:S01]  /*bef0*/  @!PT LDS RZ, [RZ] ;  /* 0x00000000fffff984 */ /* 0x000fe20000000800 */
[----:B------:R3:W-:Y:S01]  /*bf00*/  @!P2 LDGSTS.E.BYPASS.LTC128B.128 [R219+0xb800], desc[UR24][R6.64+0x80] ;  /* 0x0b80008006dbafae */ /* 0x0007e2000b901d58 */
[C---:B------:R-:W-:Y:S02]  /*bf10*/  ISETP.LT.OR P5, PT, R3.reuse, R226, P5 ;  /* 0x000000e20300720c */ /* 0x040fe40002fa1670 */
[C---:B------:R-:W-:Y:S01]  /*bf20*/  ISETP.LT.OR P4, PT, R3.reuse, R225, P4 ;  /* 0x000000e10300720c */ /* 0x040fe20002781670 */
[----:B------:R-:W-:Y:S01]  /*bf30*/  LDSM.16.M88.4 R24, [R204+0x8000] ;  /* 0x00800000cc18783b */ /* 0x000fe20000000200 */
[----:B------:R-:W-:-:S03]  /*bf40*/  ISETP.LT.OR P1, PT, R3, R224, P1 ;  /* 0x000000e00300720c */ /* 0x000fc60000f21670 */
[----:B------:R-:W-:Y:S04]  /*bf50*/  LDSM.16.M88.4 R20, [R204+0x8800] ;  /* 0x00880000cc14783b */ /* 0x000fe80000000200 */
[----:B-1----:R-:W1:Y:S04]  /*bf60*/  LDSM.16.M88.4 R12, [R206] ;  /* 0x00000000ce0c783b */ /* 0x002e680000000200 */
[----:B------:R-:W-:Y:S04]  /*bf70*/  LDSM.16.M88.4 R28, [R218] ;  /* 0x00000000da1c783b */ /* 0x000fe80000000200 */
[----:B--2---:R-:W2:Y:S04]  /*bf80*/  LDSM.16.M88.4 R8, [R206+0x2000] ;  /* 0x00200000ce08783b */ /* 0x004ea80000000200 */
[----:B------:R-:W-:Y:S04]  /*bf90*/  LDSM.16.M88.4 R32, [R215] ;  /* 0x00000000d720783b */ /* 0x000fe80000000200 */
[----:B---3--:R-:W3:Y:S04]  /*bfa0*/  LDSM.16.M88.4 R4, [R208+0x2000] ;  /* 0x00200000d004783b */ /* 0x008ee80000000200 */
[----:B------:R-:W4:Y:S04]  /*bfb0*/  LDSM.16.M88.4 R16, [R208] ;  /* 0x00000000d010783b */ /* 0x000f280000000200 */
[----:B------:R-:W0:Y:S01]  /*bfc0*/  LDGDEPBAR ;  /* 0x00000000000079af */ /* 0x000e220000000000 */
[C---:B-1----:R-:W-:Y:S06]  /*bfd0*/  HMMA.16816.F32.BF16 R176, R12.reuse, R20, RZ ;  /* 0x000000140cb0723c */ /* 0x042fec00000418ff */
[-C--:B------:R-:W-:Y:S06]  /*bfe0*/  HMMA.16816.F32.BF16 R180, R12, R24.reuse, RZ ;  /* 0x000000180cb4723c */ /* 0x080fec00000418ff */
[C---:B--2---:R-:W-:Y:S06]  /*bff0*/  HMMA.16816.F32.BF16 R140, R8.reuse, R24, RZ ;  /* 0x00000018088c723c */ /* 0x044fec00000418ff */
[C---:B------:R-:W-:Y:S06]  /*c000*/  HMMA.16816.F32.BF16 R132, R8.reuse, R20, RZ ;  /* 0x000000140884723c */ /* 0x040fec00000418ff */
[C---:B------:R-:W-:Y:S06]  /*c010*/  HMMA.16816.F32.BF16 R136, R8.reuse, R26, RZ ;  /* 0x0000001a0888723c */ /* 0x040fec00000418ff */
[-C--:B------:R-:W-:Y:S06]  /*c020*/  HMMA.16816.F32.BF16 R8, R8, R22.reuse, RZ ;  /* 0x000000160808723c */ /* 0x080fec00000418ff */
[C---:B------:R-:W-:Y:S01]  /*c030*/  HMMA.16816.F32.BF16 R188, R12.reuse, R22, RZ ;  /* 0x000000160cbc723c */ /* 0x040fe200000418ff */
[----:B------:R-:W-:Y:S05]  /*c040*/  LDSM.16.M88.4 R20, [R212+0x8000] ;  /* 0x00800000d414783b */ /* 0x000fea0000000200 */
[----:B------:R-:W-:Y:S01]  /*c050*/  HMMA.16816.F32.BF16 R192, R12, R26, RZ ;  /* 0x0000001a0cc0723c */ /* 0x000fe200000418ff */
[----:B------:R-:W-:Y:S04]  /*c060*/  LDSM.16.M88.4 R24, [R212+0x8800] ;  /* 0x00880000d418783b */ /* 0x000fe80000000200 */
[----:B------:R-:W-:Y:S01]  /*c070*/  LDSM.16.M88.4 R12, [R214] ;  /* 0x00000000d60c783b */ /* 0x000fe20000000200 */
[C---:B---3--:R-:W-:Y:S06]  /*c080*/  HMMA.16816.F32.BF16 R136, R4.reuse, R34, R136 ;  /* 0x000000220488723c */ /* 0x048fec0000041888 */
[C---:B------:R-:W-:Y:S01]  /*c090*/  HMMA.16816.F32.BF16 R200, R4.reuse, R30, R8 ;  /* 0x0000001e04c8723c */ /* 0x040fe20000041808 */
[----:B------:R-:W1:Y:S05]  /*c0a0*/  LDSM.16.M88.4 R8, [R214+0x2000] ;  /* 0x00200000d608783b */ /* 0x000e6a0000000200 */
[C---:B------:R-:W-:Y:S06]  /*c0b0*/  HMMA.16816.F32.BF16 R140, R4.reuse, R32, R140 ;  /* 0x00000020048c723c */ /* 0x040fec000004188c */
[-C--:B------:R-:W-:Y:S01]  /*c0c0*/  HMMA.16816.F32.BF16 R132, R4, R28.reuse, R132 ;  /* 0x0000001c0484723c */ /* 0x080fe20000041884 */
[----:B------:R-:W-:Y:S05]  /*c0d0*/  LDSM.16.M88.4 R4, [R213+0x2000] ;  /* 0x00200000d504783b */ /* 0x000fea0000000200 */
[C---:B----4-:R-:W-:Y:S06]  /*c0e0*/  HMMA.16816.F32.BF16 R184, R16.reuse, R28, R176 ;  /* 0x0000001c10b8723c */ /* 0x050fec00000418b0 */
[C---:B------:R-:W-:Y:S06]  /*c0f0*/  HMMA.16816.F32.BF16 R196, R16.reuse, R32, R180 ;  /* 0x0000002010c4723c */ /* 0x040fec00000418b4 */
[C---:B------:R-:W-:Y:S01]  /*c100*/  HMMA.16816.F32.BF16 R176, R16.reuse, R30, R188 ;  /* 0x0000001e10b0723c */ /* 0x040fe200000418bc */
[----:B------:R-:W2:Y:S05]  /*c110*/  LDSM.16.M88.4 R28, [R211] ;  /* 0x00000000d31c783b */ /* 0x000eaa0000000200 */
[----:B------:R-:W-:Y:S01]  /*c120*/  HMMA.16816.F32.BF16 R180, R16, R34, R192 ;  /* 0x0000002210b4723c */ /* 0x000fe200000418c0 */
[----:B------:R-:W3:Y:S05]  /*c130*/  LDSM.16.M88.4 R16, [R211+0x800] ;  /* 0x00080000d310783b */ /* 0x000eea0000000200 */
[C---:B-1----:R-:W-:Y:S06]  /*c140*/  HMMA.16816.F32.BF16 R136, R8.reuse, R22, R136 ;  /* 0x000000160888723c */ /* 0x042fec0000041888 */
[C---:B------:R-:W-:Y:S06]  /*c150*/  HMMA.16816.F32.BF16 R140, R8.reuse, R20, R140 ;  /* 0x00000014088c723c */ /* 0x040fec000004188c */
[C---:B------:R-:W-:Y:S06]  /*c160*/  HMMA.16816.F32.BF16 R132, R8.reuse, R24, R132 ;  /* 0x000000180884723c */ /* 0x040fec0000041884 */
[----:B------:R-:W-:Y:S01]  /*c170*/  HMMA.16816.F32.BF16 R32, R8, R26, R200 ;  /* 0x0000001a0820723c */ /* 0x000fe200000418c8 */
[----:B------:R-:W1:Y:S05]  /*c180*/  LDSM.16.M88.4 R8, [R213] ;  /* 0x00000000d508783b */ /* 0x000e6a0000000200 */
[C---:B------:R-:W-:Y:S06]  /*c190*/  HMMA.16816.F32.BF16 R200, R12.reuse, R20, R196 ;  /* 0x000000140cc8723c */ /* 0x040fec00000418c4 */
[C---:B------:R-:W-:Y:S06]  /*c1a0*/  HMMA.16816.F32.BF16 R196, R12.reuse, R22, R180 ;  /* 0x000000160cc4723c */ /* 0x040fec00000418b4 */
[----:B------:R-:W-:Y:S06]  /*c1b0*/  HMMA.16816.F32.BF16 R192, R12, R24, R184 ;  /* 0x000000180cc0723c */ /* 0x000fec00000418b8 */
[C---:B--2---:R-:W-:Y:S06]  /*c1c0*/  HMMA.16816.F32.BF16 R180, R4.reuse, R30, R136 ;  /* 0x0000001e04b4723c */ /* 0x044fec0000041888 */
[C---:B------:R-:W-:Y:S06]  /*c1d0*/  HMMA.16816.F32.BF16 R184, R4.reuse, R28, R140 ;  /* 0x0000001c04b8723c */ /* 0x040fec000004188c */
[C---:B---3--:R-:W-:Y:S06]  /*c1e0*/  HMMA.16816.F32.BF16 R136, R4.reuse, R16, R132 ;  /* 0x000000100488723c */ /* 0x048fec0000041884 */
[----:B------:R-:W-:Y:S01]  /*c1f0*/  HMMA.16816.F32.BF16 R20, R4, R18, R32 ;  /* 0x000000120414723c */ /* 0x000fe20000041820 */
[----:B------:R-:W-:Y:S04]  /*c200*/  LDSM.16.M88.4 R4, [R206+0x6000] ;  /* 0x00600000ce04783b */ /* 0x000fe80000000200 */
[----:B------:R-:W2:Y:S01]  /*c210*/  LDSM.16.M88.4 R32, [R204+0x9800] ;  /* 0x00980000cc20783b */ /* 0x000ea20000000200 */
[----:B------:R-:W-:Y:S03]  /*c220*/  HMMA.16816.F32.BF16 R188, R12, R26, R176 ;  /* 0x0000001a0cbc723c */ /* 0x000fe600000418b0 */
[----:B------:R-:W3:Y:S03]  /*c230*/  LDSM.16.M88.4 R24, [R204+0x9000] ;  /* 0x00900000cc18783b */ /* 0x000ee60000000200 */
[C---:B-1----:R-:W-:Y:S01]  /*c240*/  HMMA.16816.F32.BF16 R176, R8.reuse, R30, R196 ;  /* 0x0000001e08b0723c */ /* 0x042fe200000418c4 */
[----:B------:R-:W1:Y:S05]  /*c250*/  LDSM.16.M88.4 R12, [R206+0x4000] ;  /* 0x00400000ce0c783b */ /* 0x000e6a0000000200 */
[C---:B------:R-:W-:Y:S01]  /*c260*/  HMMA.16816.F32.BF16 R140, R8.reuse, R28, R200 ;  /* 0x0000001c088c723c */ /* 0x040fe200000418c8 */
[----:B------:R-:W-:Y:S05]  /*c270*/  LDSM.16.M88.4 R28, [R216] ;  /* 0x00000000d81c783b */ /* 0x000fea0000000200 */
[C---:B------:R-:W-:Y:S06]  /*c280*/  HMMA.16816.F32.BF16 R192, R8.reuse, R16, R192 ;  /* 0x0000001008c0723c */ /* 0x040fec00000418c0 */
[----:B------:R-:W-:Y:S01]  /*c290*/  HMMA.16816.F32.BF16 R132, R8, R18, R188 ;  /* 0x000000120884723c */ /* 0x000fe200000418bc */
[----:B------:R-:W-:Y:S04]  /*c2a0*/  LDSM.16.M88.4 R8, [R208+0x6000] ;  /* 0x00600000d008783b */ /* 0x000fe80000000200 */
[----:B------:R-:W-:Y:S01]  /*c2b0*/  LDSM.16.M88.4 R16, [R208+0x4000] ;  /* 0x00400000d010783b */ /* 0x000fe20000000200 */
[C---:B--2---:R-:W-:Y:S03]  /*c2c0*/  HMMA.16816.F32.BF16 R196, R4.reuse, R34, R20 ;  /* 0x0000002204c4723c */ /* 0x044fe60000041814 */
[----:B------:R-:W2:Y:S03]  /*c2d0*/  LDSM.16.M88.4 R20, [R217] ;  /* 0x00000000d914783b */ /* 0x000ea60000000200 */
[C---:B---3--:R-:W-:Y:S06]  /*c2e0*/  HMMA.16816.F32.BF16 R240, R4.reuse, R24, R184 ;  /* 0x0000001804f0723c */ /* 0x048fec00000418b8 */
[C---:B------:R-:W-:Y:S06]  /*c2f0*/  HMMA.16816.F32.BF16 R236, R4.reuse, R26, R180 ;  /* 0x0000001a04ec723c */ /* 0x040fec00000418b4 */
[----:B------:R-:W-:Y:S01]  /*c300*/  HMMA.16816.F32.BF16 R200, R4, R32, R136 ;  /* 0x0000002004c8723c */ /* 0x000fe20000041888 */
[----:B------:R-:W-:Y:S05]  /*c310*/  LDSM.16.M88.4 R4, [R214+0x6000] ;  /* 0x00600000d604783b */ /* 0x000fea0000000200 */
[C---:B-1----:R-:W-:Y:S06]  /*c320*/  HMMA.16816.F32.BF16 R184, R12.reuse, R26, R176 ;  /* 0x0000001a0cb8723c */ /* 0x042fec00000418b0 */
[C---:B------:R-:W-:Y:S06]  /*c330*/  HMMA.16816.F32.BF16 R180, R12.reuse, R32, R192 ;  /* 0x000000200cb4723c */ /* 0x040fec00000418c0 */
[C---:B------:R-:W-:Y:S01]  /*c340*/  HMMA.16816.F32.BF16 R176, R12.reuse, R34, R132 ;  /* 0x000000220cb0723c */ /* 0x040fe20000041884 */
[----:B------:R-:W1:Y:S05]  /*c350*/  LDSM.16.M88.4 R32, [R212+0x9000] ;  /* 0x00900000d420783b */ /* 0x000e6a0000000200 */
[----:B------:R-:W-:Y:S01]  /*c360*/  HMMA.16816.F32.BF16 R188, R12, R24, R140 ;  /* 0x000000180cbc723c */ /* 0x000fe2000004188c */
[----:B------:R-:W3:Y:S04]  /*c370*/  LDSM.16.M88.4 R24, [R212+0x9800] ;  /* 0x00980000d418783b */ /* 0x000ee80000000200 */
[----:B------:R-:W4:Y:S01]  /*c380*/  LDSM.16.M88.4 R12, [R214+0x4000] ;  /* 0x00400000d60c783b */ /* 0x000f220000000200 */
[C---:B--2---:R-:W-:Y:S06]  /*c390*/  HMMA.16816.F32.BF16 R140, R8.reuse, R20, R240 ;  /* 0x00000014088c723c */ /* 0x044fec00000418f0 */
[C---:B------:R-:W-:Y:S06]  /*c3a0*/  HMMA.16816.F32.BF16 R136, R8.reuse, R22, R236 ;  /* 0x000000160888723c */ /* 0x040fec00000418ec */
[C---:B------:R-:W-:Y:S06]  /*c3b0*/  HMMA.16816.F32.BF16 R132, R8.reuse, R28, R200 ;  /* 0x0000001c0884723c */ /* 0x040fec00000418c8 */
[----:B------:R-:W-:Y:S06]  /*c3c0*/  HMMA.16816.F32.BF16 R8, R8, R30, R196 ;  /* 0x0000001e0808723c */ /* 0x000fec00000418c4 */
[C---:B------:R-:W-:Y:S06]  /*c3d0*/  HMMA.16816.F32.BF16 R196, R16.reuse, R20, R188 ;  /* 0x0000001410c4723c */ /* 0x040fec00000418bc */
[C---:B------:R-:W-:Y:S01]  /*c3e0*/  HMMA.16816.F32.BF16 R192, R16.reuse, R22, R184 ;  /* 0x0000001610c0723c */ /* 0x040fe200000418b8 */
[----:B------:R-:W-:Y:S05]  /*c3f0*/  LDSM.16.M88.4 R20, [R211+0x1800] ;  /* 0x00180000d314783b */ /* 0x000fea0000000200 */
[----:B------:R-:W-:Y:S06]  /*c400*/  HMMA.16816.F32.BF16 R184, R16, R30, R176 ;  /* 0x0000001e10b8723c */ /* 0x000fec00000418b0 */
[----:B-1----:R-:W-:Y:S06]  /*c410*/  HMMA.16816.F32.BF16 R176, R4, R34, R136 ;  /* 0x0000002204b0723c */ /* 0x002fec0000041888 */
[----:B------:R-:W-:Y:S01]  /*c420*/  HMMA.16816.F32.BF16 R188, R16, R28, R180 ;  /* 0x0000001c10bc723c */ /* 0x000fe200000418b4 */
[----:B------:R-:W-:Y:S05]  /*c430*/  LDSM.16.M88.4 R16, [R211+0x1000] ;  /* 0x00100000d310783b */ /* 0x000fea0000000200 */
[C---:B---3--:R-:W-:Y:S01]  /*c440*/  HMMA.16816.F32.BF16 R136, R4.reuse, R26, R8 ;  /* 0x0000001a0488723c */ /* 0x048fe20000041808 */
[----:B------:R-:W1:Y:S05]  /*c450*/  LDSM.16.M88.4 R8, [R213+0x4000] ;  /* 0x00400000d508783b */ /* 0x000e6a0000000200 */
[C---:B------:R-:W-:Y:S06]  /*c460*/  HMMA.16816.F32.BF16 R180, R4.reuse, R32, R140 ;  /* 0x0000002004b4723c */ /* 0x040fec000004188c */
[----:B------:R-:W-:Y:S01]  /*c470*/  HMMA.16816.F32.BF16 R140, R4, R24, R132 ;  /* 0x00000018048c723c */ /* 0x000fe20000041884 */
[----:B------:R-:W2:Y:S01]  /*c480*/  LDSM.16.M88.4 R4, [R213+0x6000] ;  /* 0x00600000d504783b */ /* 0x000ea20000000200 */
[----:B------:R-:W-:-:S04]  /*c490*/  DEPBAR.LE SB0, 0x0 ;  /* 0x000080000000791a */ /* 0x000fc80000000000 */
[C---:B----4-:R-:W-:Y:S06]  /*c4a0*/  HMMA.16816.F32.BF16 R132, R12.reuse, R32, R196 ;  /* 0x000000200c84723c */ /* 0x050fec00000418c4 */
[C---:B------:R-:W-:Y:S06]  /*c4b0*/  HMMA.16816.F32.BF16 R32, R12.reuse, R34, R192 ;  /* 0x000000220c20723c */ /* 0x040fec00000418c0 */
[C---:B------:R-:W-:Y:S06]  /*c4c0*/  HMMA.16816.F32.BF16 R28, R12.reuse, R24, R188 ;  /* 0x000000180c1c723c */ /* 0x040fec00000418bc */
[----:B------:R-:W-:Y:S06]  /*c4d0*/  HMMA.16816.F32.BF16 R12, R12, R26, R184 ;  /* 0x0000001a0c0c723c */ /* 0x000fec00000418b8 */
[C---:B-1----:R-:W-:Y:S06]  /*c4e0*/  HMMA.16816.F32.BF16 R132, R8.reuse, R16, R132 ;  /* 0x000000100884723c */ /* 0x042fec0000041884 */
[----:B------:R-:W-:Y:S06]  /*c4f0*/  HMMA.16816.F32.BF16 R32, R8, R18, R32 ;  /* 0x000000120820723c */ /* 0x000fec0000041820 */
[C---:B--2---:R-:W-:Y:S06]  /*c500*/  HMMA.16816.F32.BF16 R180, R4.reuse, R16, R180 ;  /* 0x0000001004b4723c */ /* 0x044fec00000418b4 */
[C---:B------:R-:W-:Y:S06]  /*c510*/  HMMA.16816.F32.BF16 R176, R4.reuse, R18, R176 ;  /* 0x0000001204b0723c */ /* 0x040fec00000418b0 */
[C---:B------:R-:W-:Y:S06]  /*c520*/  HMMA.16816.F32.BF16 R188, R4.reuse, R20, R140 ;  /* 0x0000001404bc723c */ /* 0x040fec000004188c */
[----:B------:R-:W-:Y:S06]  /*c530*/  HMMA.16816.F32.BF16 R192, R4, R22, R136 ;  /* 0x0000001604c0723c */ /* 0x000fec0000041888 */
[----:B------:R-:W-:Y:S01]  /*c540*/  HMMA.16816.F32.BF16 R136, R8, R20, R28 ;  /* 0x000000140888723c */ /* 0x000fe2000004181c */
[----:B------:R-:W-:-:S02]  /*c550*/  IMAD.IADD R5, R221, 0x1, -R2 ;  /* 0x00000001dd057824 */ /* 0x000fc400078e0a02 */
[--C-:B------:R-:W-:Y:S02]  /*c560*/  IMAD.IADD R4, R222, 0x1, -R2.reuse ;  /* 0x00000001de047824 */ /* 0x100fe400078e0a02 */
[--C-:B------:R-:W-:Y:S01]  /*c570*/  IMAD.IADD R7, R227, 0x1, -R2.reuse ;  /* 0x00000001e3077824 */ /* 0x100fe200078e0a02 */
[----:B------:R-:W-:Y:S01]  /*c580*/  HMMA.16816.F32.BF16 R184, R8, R22, R12 ;  /* 0x0000001608b8723c */ /* 0x000fe2000004180c */
[----:B------:R-:W-:Y:S02]  /*c590*/  IABS R6, R5 ;  /* 0x0000000500067213 */ /* 0x000fe40000000000 */
[----:B------:R-:W-:Y:S02]  /*c5a0*/  IABS R5, R4 ;  /* 0x0000000400057213 */ /* 0x000fe40000000000 */
[----:B------:R-:W-:Y:S01]  /*c5b0*/  IABS R4, R7 ;  /* 0x0000000700047213 */ /* 0x000fe20000000000 */
[----:B------:R-:W-:Y:S02]  /*c5c0*/  IMAD.IADD R7, R221, 0x1, -R3 ;  /* 0x00000001dd077824 */ /* 0x000fe400078e0a03 */
[----:B------:R-:W-:-:S05]  /*c5d0*/  IMAD.IADD R8, R232, 0x1, -R2 ;  /* 0x00000001e8087824 */ /* 0x000fca00078e0a02 */
[----:B------:R-:W-:Y:S01]  /*c5e0*/  IABS R9, R8 ;  /* 0x0000000800097213 */ /* 0x000fe20000000000 */
[----:B------:R-:W-:Y:S01]  /*c5f0*/  IMAD.MOV.U32 R8, RZ, RZ, R4 ;  /* 0x000000ffff087224 */ /* 0x000fe200078e0004 */
[----:B------:R-:W-:Y:S02]  /*c600*/  IABS R4, R7 ;  /* 0x0000000700047213 */ /* 0x000fe40000000000 */
        /* <DEDUP_REMOVED lines=20> */
[----:B------:R-:W-:Y:S02]  /*c750*/  IABS R5, R4 ;  /* 0x0000000400057213 */ /* 0x000fe40000000000 */
[C---:B------:R-:W-:Y:S02]  /*c760*/  ISETP.GE.AND P6, PT, R2.reuse, R229, PT ;  /* 0x000000e50200720c */ /* 0x040fe40003fc6270 */
[----:B------:R-:W-:Y:S01]  /*c770*/  IABS R4, R3 ;  /* 0x0000000300047213 */ /* 0x000fe20000000000 */
[----:B------:R-:W-:Y:S01]  /*c780*/  IMAD.MOV.U32 R3, RZ, RZ, R7 ;  /* 0x000000ffff037224 */ /* 0x000fe200078e0007 */
        /* <DEDUP_REMOVED lines=8> */
[----:B------:R-:W-:Y:S02]  /*c810*/  I2FP.F32.S32 R4, R4 ;  /* 0x0000000400047245 */ /* 0x000fe40000201400 */
[----:B------:R-:W-:Y:S01]  /*c820*/  ISETP.LT.OR P6, PT, R2, R223, P6 ;  /* 0x000000df0200720c */ /* 0x000fe200037c1670 */
[----:B------:R-:W-:Y:S01]  /*c830*/  IMAD.IADD R7, R222, 0x1, -R3 ;  /* 0x00000001de077824 */ /* 0x000fe200078e0a03 */
[----:B------:R-:W-:Y:S01]  /*c840*/  FSEL R18, R8, -INF , !P5 ;  /* 0xff80000008127808 */ /* 0x000fe20006800000 */
[----:B------:R-:W-:Y:S01]  /*c850*/  FFMA.FTZ R10, R4, -UR19, R183 ;  /* 0x80000013040a7c23 */ /* 0x000fe200080100b7 */
[----:B------:R-:W-:Y:S01]  /*c860*/  FSEL R140, R9, -INF , !P6 ;  /* 0xff800000098c7808 */ /* 0x000fe20007000000 */
[--C-:B------:R-:W-:Y:S01]  /*c870*/  IMAD.IADD R8, R221, 0x1, -R3.reuse ;  /* 0x00000001dd087824 */ /* 0x100fe200078e0a03 */
[----:B------:R-:W-:Y:S01]  /*c880*/  FSEL R24, R6, -INF , !P4 ;  /* 0xff80000006187808 */ /* 0x000fe20006000000 */
[----:B------:R-:W-:Y:S01]  /*c890*/  VIADD R4, R2, 0x9 ;  /* 0x0000000902047836 */ /* 0x000fe20000000000 */
        /* <DEDUP_REMOVED lines=20> */
[----:B------:R-:W-:Y:S01]  /*c9e0*/  I2FP.F32.S32 R7, R7 ;  /* 0x0000000700077245 */ /* 0x000fe20000201400 */
[----:B------:R-:W-:Y:S01]  /*c9f0*/  IMAD.IADD R8, R222, 0x1, -R4 ;  /* 0x00000001de087824 */ /* 0x000fe200078e0a04 */
[----:B------:R-:W-:-:S02]  /*ca00*/  I2FP.F32.S32 R6, R6 ;  /* 0x0000000600067245 */ /* 0x000fc40000201400 */
        /* <DEDUP_REMOVED lines=15> */
[----:B------:R-:W-:Y:S01]  /*cb00*/  IMAD.IADD R5, R221, 0x1, -R3 ;  /* 0x00000001dd057824 */ /* 0x000fe200078e0a03 */
[----:B------:R-:W-:-:S02]  /*cb10*/  ISETP.GE.AND P5, PT, R4, R229, PT ;  /* 0x000000e50400720c */ /* 0x000fc40003fa6270 */
        /* <DEDUP_REMOVED lines=12> */
[----:B------:R-:W-:Y:S02]  /*cbe0*/  I2FP.F32.S32 R11, R11 ;  /* 0x0000000b000b7245 */ /* 0x000fe40000201400 */
[----:B------:R-:W-:Y:S02]  /*cbf0*/  IABS R5, R5 ;  /* 0x0000000500057213 */ /* 0x000fe40000000000 */
[----:B------:R-:W-:Y:S01]  /*cc00*/  I2FP.F32.S32 R6, R6 ;  /* 0x0000000600067245 */ /* 0x000fe20000201400 */
[----:B------:R-:W-:Y:S01]  /*cc10*/  FFMA.FTZ R11, R11, -UR19, R178 ;  /* 0x800000130b0b7c23 */ /* 0x000fe200080100b2 */
        /* <DEDUP_REMOVED lines=20> */
[----:B------:R-:W-:Y:S02]  /*cd60*/  I2FP.F32.S32 R10, R10 ;  /* 0x0000000a000a7245 */ /* 0x000fe40000201400 */
[C---:B------:R-:W-:Y:S02]  /*cd70*/  ISETP.LT.OR P1, PT, R3.reuse, R226, P1 ;  /* 0x000000e20300720c */ /* 0x040fe40000f21670 */
[C---:B------:R-:W-:Y:S01]  /*cd80*/  ISETP.LT.OR P0, PT, R3.reuse, R225, P0 ;  /* 0x000000e10300720c */ /* 0x040fe20000701670 */
[----:B------:R-:W-:Y:S01]  /*cd90*/  FFMA.FTZ R14, R10, -UR19, R179 ;  /* 0x800000130a0e7c23 */ /* 0x000fe200080100b3 */
[C---:B------:R-:W-:Y:S02]  /*cda0*/  ISETP.LT.OR P6, PT, R3.reuse, R224, P6 ;  /* 0x000000e00300720c */ /* 0x040fe400037c1670 */
[----:B------:R-:W-:Y:S01]  /*cdb0*/  ISETP.LT.OR P5, PT, R3, R223, P5 ;  /* 0x000000df0300720c */ /* 0x000fe20002fa1670 */
[----:B------:R-:W-:Y:S01]  /*cdc0*/  IMAD.IADD R3, R232, 0x1, -R3 ;  /* 0x00000001e8037824 */ /* 0x000fe200078e0a03 */
[----:B------:R-:W-:-:S02]  /*cdd0*/  IABS R9, R6 ;  /* 0x0000000600097213 */ /* 0x000fc40000000000 */
[----:B------:R-:W-:Y:S02]  /*cde0*/  IABS R5, R5 ;  /* 0x0000000500057213 */ /* 0x000fe40000000000 */
        /* <DEDUP_REMOVED lines=21> */
[----:B------:R-:W-:Y:S01]  /*cf40*/  ISETP.GE.AND P4, PT, R4, R231, PT ;  /* 0x000000e70400720c */ /* 0x000fe20003f86270 */
[----:B------:R-:W-:Y:S01]  /*cf50*/  IMAD.IADD R7, R232, 0x1, -R4 ;  /* 0x00000001e8077824 */ /* 0x000fe200078e0a04 */
[----:B------:R-:W-:Y:S01]  /*cf60*/  ISETP.GE.AND P1, PT, R4, R230, PT ;  /* 0x000000e60400720c */ /* 0x000fe20003f26270 */
[----:B------:R-:W-:Y:S01]  /*cf70*/  VIADD R2, R2, 0x19 ;  /* 0x0000001902027836 */ /* 0x000fe20000000000 */
[----:B------:R-:W-:-:S02]  /*cf80*/  ISETP.GE.AND P0, PT, R4, R229, PT ;  /* 0x000000e50400720c */ /* 0x000fc40003f06270 */
[----:B------:R-:W-:Y:S02]  /*cf90*/  FSEL R200, R8, -INF , !P6 ;  /* 0xff80000008c87808 */ /* 0x000fe40007000000 */
[C---:B------:R-:W-:Y:S02]  /*cfa0*/  ISETP.GE.AND P6, PT, R4.reuse, R228, PT ;  /* 0x000000e40400720c */ /* 0x040fe40003fc6270 */
[C---:B------:R-:W-:Y:S02]  /*cfb0*/  ISETP.LT.OR P4, PT, R4.reuse, R226, P4 ;  /* 0x000000e20400720c */ /* 0x040fe40002781670 */
[C---:B------:R-:W-:Y:S02]  /*cfc0*/  ISETP.LT.OR P1, PT, R4.reuse, R225, P1 ;  /* 0x000000e10400720c */ /* 0x040fe40000f21670 */
[C---:B------:R-:W-:Y:S02]  /*cfd0*/  ISETP.LT.OR P0, PT, R4.reuse, R224, P0 ;  /* 0x000000e00400720c */ /* 0x040fe40000701670 */
[----:B------:R-:W-:Y:S01]  /*cfe0*/  ISETP.LT.OR P6, PT, R4, R223, P6 ;  /* 0x000000df0400720c */ /* 0x000fe200037c1670 */
[----:B------:R-:W-:Y:S01]  /*cff0*/  IMAD.IADD R4, R227, 0x1, -R3 ;  /* 0x00000001e3047824 */ /* 0x000fe200078e0a03 */
[----:B------:R-:W-:-:S02]  /*d000*/  FSEL R203, R10, -INF , !P5 ;  /* 0xff8000000acb7808 */ /* 0x000fc40006800000 */
[----:B------:R-:W-:Y:S02]  /*d010*/  FSEL R196, R9, -INF , !P4 ;  /* 0xff80000009c47808 */ /* 0x000fe40006000000 */
[----:B------:R-:W-:Y:S01]  /*d020*/  FSEL R202, R6, -INF , !P1 ;  /* 0xff80000006ca7808 */ /* 0x000fe20004800000 */
[--C-:B------:R-:W-:Y:S01]  /*d030*/  IMAD.IADD R6, R221, 0x1, -R3.reuse ;  /* 0x00000001dd067824 */ /* 0x100fe200078e0a03 */
[----:B------:R-:W-:Y:S01]  /*d040*/  FSEL R201, R5, -INF , !P0 ;  /* 0xff80000005c97808 */ /* 0x000fe20004000000 */
[----:B------:R-:W-:Y:S01]  /*d050*/  IMAD.IADD R5, R222, 0x1, -R3 ;  /* 0x00000001de057824 */ /* 0x000fe200078e0a03 */
[C---:B------:R-:W-:Y:S02]  /*d060*/  ISETP.GE.AND P5, PT, R3.reuse, R231, PT ;  /* 0x000000e70300720c */ /* 0x040fe40003fa6270 */
[C---:B------:R-:W-:Y:S02]  /*d070*/  ISETP.GE.AND P4, PT, R3.reuse, R230, PT ;  /* 0x000000e60300720c */ /* 0x040fe40003f86270 */
[----:B------:R-:W-:-:S02]  /*d080*/  ISETP.GE.AND P1, PT, R3, R229, PT ;  /* 0x000000e50300720c */ /* 0x000fc40003f26270 */
[C---:B------:R-:W-:Y:S02]  /*d090*/  ISETP.GE.AND P0, PT, R3.reuse, R228, PT ;  /* 0x000000e40300720c */ /* 0x040fe40003f06270 */
[----:B------:R-:W-:Y:S02]  /*d0a0*/  IABS R7, R7 ;  /* 0x0000000700077213 */ /* 0x000fe40000000000 */
[C---:B------:R-:W-:Y:S02]  /*d0b0*/  ISETP.LT.OR P5, PT, R3.reuse, R226, P5 ;  /* 0x000000e20300720c */ /* 0x040fe40002fa1670 */
[C---:B------:R-:W-:Y:S02]  /*d0c0*/  ISETP.LT.OR P4, PT, R3.reuse, R225, P4 ;  /* 0x000000e10300720c */ /* 0x040fe40002781670 */
[C---:B------:R-:W-:Y:S02]  /*d0d0*/  ISETP.LT.OR P1, PT, R3.reuse, R224, P1 ;  /* 0x000000e00300720c */ /* 0x040fe40000f21670 */
[----:B------:R-:W-:Y:S01]  /*d0e0*/  ISETP.LT.OR P0, PT, R3, R223, P0 ;  /* 0x000000df0300720c */ /* 0x000fe20000701670 */
[----:B------:R-:W-:Y:S01]  /*d0f0*/  IMAD.IADD R3, R232, 0x1, -R3 ;  /* 0x00000001e8037824 */ /* 0x000fe200078e0a03 */
[----:B------:R-:W-:Y:S01]  /*d100*/  IABS R9, R4 ;  /* 0x0000000400097213 */ /* 0x000fe20000000000 */
[----:B------:R-:W-:Y:S01]  /*d110*/  IMAD.MOV.U32 R4, RZ, RZ, R7 ;  /* 0x000000ffff047224 */ /* 0x000fe200078e0007 */
[----:B------:R-:W-:-:S02]  /*d120*/  IABS R6, R6 ;  /* 0x0000000600067213 */ /* 0x000fc40000000000 */
[----:B------:R-:W-:Y:S01]  /*d130*/  IABS R8, R3 ;  /* 0x0000000300087213 */ /* 0x000fe20000000000 */
[----:B------:R-:W-:Y:S01]  /*d140*/  IMAD.MOV.U32 R7, RZ, RZ, R9 ;  /* 0x000000ffff077224 */ /* 0x000fe200078e0009 */
[----:B------:R-:W-:Y:S02]  /*d150*/  I2FP.F32.S32 R3, R4 ;  /* 0x0000000400037245 */ /* 0x000fe40000201400 */
[----:B------:R-:W-:Y:S02]  /*d160*/  IABS R5, R5 ;  /* 0x0000000500057213 */ /* 0x000fe40000000000 */
[----:B------:R-:W-:Y:S01]  /*d170*/  I2FP.F32.S32 R6, R6 ;  /* 0x0000000600067245 */ /* 0x000fe20000201400 */
[----:B------:R-:W-:Y:S01]  /*d180*/  FFMA.FTZ R4, R3, -UR19, R191 ;  /* 0x8000001303047c23 */ /* 0x000fe200080100bf */
        /* <DEDUP_REMOVED lines=59> */
[C---:B------:R-:W-:Y:S02]  /*d540*/  IADD3 R3, P5, R2.reuse, UR35, RZ ;  /* 0x0000002302037c10 */ /* 0x040fe4000ffbe0ff */
        /* <DEDUP_REMOVED lines=31> */
.L_x_2472:
[----:B------:R-:W-:Y:S05]  /*d740*/  BSYNC B0 ;  /* 0x0000000000007941 */ /* 0x000fea0003800000 */
.L_x_2471:
[----:B------:R-:W0:Y:S02]  /*d750*/  LDGDEPBAR ;  /* 0x00000000000079af */ /* 0x000e240000000000 */
.L_x_2470:
[----:B------:R-:W3:Y:S04]  /*d760*/  LDL R5, [R1+0x80] ;  /* 0x0000800001057983 */ /* 0x000ee80000100800 */
[----:B-1----:R-:W4:Y:S04]  /*d770*/  LDL R9, [R1+0x5c] ;  /* 0x00005c0001097983 */ /* 0x002f280000100800 */
[----:B------:R-:W5:Y:S01]  /*d780*/  LDL.64 R132, [R1] ;  /* 0x0000000001847983 */ /* 0x000f620000100a00 */
[----:B--2---:R-:W-:Y:S01]  /*d790*/  FMNMX.FTZ R2, R235, R17, !PT ;  /* 0x00000011eb027209 */ /* 0x004fe20007810000 */
[----:B------:R-:W-:Y:S01]  /*d7a0*/  IMAD.WIDE.U32 R12, R252, -0x326172a9, RZ ;  /* 0xcd9e8d57fc0c7825 */ /* 0x000fe200078e00ff */
[----:B------:R-:W-:Y:S01]  /*d7b0*/  FMNMX.FTZ R4, R234, R21, !PT ;  /* 0x00000015ea047209 */ /* 0x000fe20007810000 */
[----:B------:R-:W-:Y:S01]  /*d7c0*/  UIADD3 UR4, UR31, -0x4498517b, URZ ;  /* 0xbb67ae851f047890 */ /* 0x000fe2000fffe03f */
[----:B------:R-:W-:Y:S01]  /*d7d0*/  FMNMX.FTZ R2, R18, R2, !PT ;  /* 0x0000000212027209 */ /* 0x000fe20007810000 */
[----:B------:R-:W-:Y:S01]  /*d7e0*/  IMAD.MOV.U32 R236, RZ, RZ, R244 ;  /* 0x000000ffffec7224 */ /* 0x000fe200078e00f4 */
[----:B------:R-:W-:Y:S01]  /*d7f0*/  FMNMX.FTZ R4, R24, R4, !PT ;  /* 0x0000000418047209 */ /* 0x000fe20007810000 */
[----:B------:R-:W-:Y:S01]  /*d800*/  UMOV UR5, UR39 ;  /* 0x0000002700057c82 */ /* 0x000fe20008000000 */
        /* <DEDUP_REMOVED lines=13> */
[----:B------:R-:W1:Y:S01]  /*d8e0*/  SHFL.BFLY PT, R136, R2, 0x2, 0x1f ;  /* 0x0c401f0002887f89 */ /* 0x000e6200000e0000 */
[----:B------:R-:W-:-:S02]  /*d8f0*/  FMNMX.FTZ R3, R30, R3, !PT ;  /* 0x000000031e037209 */ /* 0x000fc40007810000 */
[----:B------:R-:W-:Y:S01]  /*d900*/  FMNMX.FTZ R8, R220, R140, !PT ;  /* 0x0000008cdc087209 */ /* 0x000fe20007810000 */
[----:B------:R-:W2:Y:S01]  /*d910*/  SHFL.BFLY PT, R135, R4, 0x2, 0x1f ;  /* 0x0c401f0004877f89 */ /* 0x000ea200000e0000 */
[----:B------:R-:W-:Y:S02]  /*d920*/  MOV R181, R247 ;  /* 0x000000f700b57202 */ /* 0x000fe40000000f00 */
[----:B------:R-:W-:Y:S02]  /*d930*/  MOV R182, R246 ;  /* 0x000000f600b67202 */ /* 0x000fe40000000f00 */
[----:B------:R-:W-:Y:S02]  /*d940*/  MOV R183, R245 ;  /* 0x000000f500b77202 */ /* 0x000fe40000000f00 */
[----:B-1----:R-:W-:Y:S02]  /*d950*/  FMNMX.FTZ R136, R2, R136, !PT ;  /* 0x0000008802887209 */ /* 0x002fe40007810000 */
[----:B------:R-:W-:-:S02]  /*d960*/  MOV R2, UR31 ;  /* 0x0000001f00027c02 */ /* 0x000fc40008000f00 */
[----:B--2---:R-:W-:Y:S01]  /*d970*/  FMNMX.FTZ R135, R4, R135, !PT ;  /* 0x0000008704877209 */ /* 0x004fe20007810000 */
[----:B------:R-:W1:Y:S02]  /*d980*/  SHFL.BFLY PT, R11, R136, 0x1, 0x1f ;  /* 0x0c201f00880b7f89 */ /* 0x000e6400000e0000 */
[----:B-1----:R-:W-:-:S04]  /*d990*/  FMNMX.FTZ R136, R136, R11, !PT ;  /* 0x0000000b88887209 */ /* 0x002fc80007810000 */
[----:B------:R-:W-:Y:S01]  /*d9a0*/  FSETP.NEU.FTZ.AND P6, PT, R136, -INF , PT ;  /* 0xff8000008800780b */ /* 0x000fe20003fdd000 */
[----:B---3--:R-:W-:Y:S01]  /*d9b0*/  IMAD.WIDE.U32 R6, R5, -0x2daee0ad, RZ ;  /* 0xd2511f5305067825 */ /* 0x008fe200078e00ff */
[----:B------:R-:W-:Y:S02]  /*d9c0*/  FMNMX.FTZ R5, R28, R3, !PT ;  /* 0x000000031c057209 */ /* 0x000fe40007810000 */
[----:B----4-:R-:W-:Y:S02]  /*d9d0*/  LOP3.LUT R14, R13, R9, RZ, 0x3c, !PT ;  /* 0x000000090d0e7212 */ /* 0x010fe400078e3cff */
[----:B------:R-:W-:Y:S02]  /*d9e0*/  LOP3.LUT R2, R7, UR39, R2, 0x96, !PT ;  /* 0x0000002707027c12 */ /* 0x000fe4000f8e9602 */
[----:B------:R-:W-:Y:S01]  /*d9f0*/  FMNMX.FTZ R7, R31, R8, !PT ;  /* 0x000000081f077209 */ /* 0x000fe20007810000 */
[----:B------:R-:W-:Y:S01]  /*da00*/  IMAD.WIDE.U32 R14, R14, -0x2daee0ad, RZ ;  /* 0xd2511f530e0e7825 */ /* 0x000fe200078e00ff */
[----:B------:R-:W-:-:S02]  /*da10*/  FMNMX.FTZ R5, R26, R5, !PT ;  /* 0x000000051a057209 */ /* 0x000fc40007810000 */
[----:B------:R-:W-:Y:S01]  /*da20*/  FMNMX.FTZ R7, R29, R7, !PT ;  /* 0x000000071d077209 */ /* 0x000fe20007810000 */
[----:B------:R-:W-:Y:S01]  /*da30*/  IMAD.WIDE.U32 R2, R2, -0x326172a9, RZ ;  /* 0xcd9e8d5702027825 */ /* 0x000fe200078e00ff */
[----:B------:R-:W-:Y:S02]  /*da40*/  FMNMX.FTZ R8, R200, R5, !PT ;  /* 0x00000005c8087209 */ /* 0x000fe40007810000 */
[----:B------:R-:W-:Y:S02]  /*da50*/  FMNMX.FTZ R5, R27, R7, !PT ;  /* 0x000000071b057209 */ /* 0x000fe40007810000 */
[----:B------:R-:W-:Y:S02]  /*da60*/  FMNMX.FTZ R7, R201, R8, !PT ;  /* 0x00000008c9077209 */ /* 0x000fe40007810000 */
[----:B------:R-:W-:Y:S02]  /*da70*/  IADD3 R13, R252, 0x4, RZ ;  /* 0x00000004fc0d7810 */ /* 0x000fe40007ffe0ff */
[----:B------:R-:W-:-:S02]  /*da80*/  FMNMX.FTZ R7, R194, R7, !PT ;  /* 0x00000007c2077209 */ /* 0x000fc40007810000 */
[----:B------:R-:W-:Y:S01]  /*da90*/  FMNMX.FTZ R5, R203, R5, !PT ;  /* 0x00000005cb057209 */ /* 0x000fe20007810000 */
[----:B------:R-:W-:Y:S01]  /*daa0*/  IMAD R4, R13, -0x326172a9, RZ ;  /* 0xcd9e8d570d047824 */ /* 0x000fe200078e02ff */
[----:B------:R-:W-:Y:S02]  /*dab0*/  FMNMX.FTZ R8, R190, R7, !PT ;  /* 0x00000007be087209 */ /* 0x000fe40007810000 */
[--C-:B-----5:R-:W-:Y:S02]  /*dac0*/  LOP3.LUT R10, R133, UR4, R6.reuse, 0x96, !PT ;  /* 0x00000004850a7c12 */ /* 0x120fe4000f8e9606 */
[----:B------:R-:W-:Y:S01]  /*dad0*/  LOP3.LUT R9, R15, UR4, R6, 0x96, !PT ;  /* 0x000000040f097c12 */ /* 0x000fe2000f8e9606 */
[----:B------:R-:W1:Y:S01]  /*dae0*/  SHFL.BFLY PT, R134, R8, 0x2, 0x1f ;  /* 0x0c401f0008867f89 */ /* 0x000e6200000e0000 */
[----:B------:R-:W-:Y:S01]  /*daf0*/  FMNMX.FTZ R5, R199, R5, !PT ;  /* 0x00000005c7057209 */ /* 0x000fe20007810000 */
[----:B------:R-:W-:Y:S01]  /*db00*/  IMAD.WIDE.U32 R34, R10, -0x326172a9, RZ ;  /* 0xcd9e8d570a227825 */ /* 0x000fe200078e00ff */
[----:B------:R-:W-:Y:S01]  /*db10*/  LOP3.LUT R10, R3, UR37, R4, 0x96, !PT ;  /* 0x00000025030a7c12 */ /* 0x000fe2000f8e9604 */
[----:B------:R-:W2:Y:S01]  /*db20*/  SHFL.BFLY PT, R15, R135, 0x1, 0x1f ;  /* 0x0c201f00870f7f89 */ /* 0x000ea200000e0000 */
[----:B------:R-:W-:Y:S01]  /*db30*/  FMNMX.FTZ R6, R192, R5, !PT ;  /* 0x00000005c0067209 */ /* 0x000fe20007810000 */
[----:B------:R-:W-:Y:S01]  /*db40*/  IMAD.WIDE.U32 R4, R9, -0x326172a9, RZ ;  /* 0xcd9e8d5709047825 */ /* 0x000fe200078e00ff */
[----:B------:R-:W-:-:S02]  /*db50*/  LOP3.LUT R12, R3, UR37, R12, 0x96, !PT ;  /* 0x00000025030c7c12 */ /* 0x000fc4000f8e960c */
[----:B------:R-:W-:Y:S01]  /*db60*/  FMNMX.FTZ R3, R191, R6, !PT ;  /* 0x00000006bf037209 */ /* 0x000fe20007810000 */
[----:B------:R-:W-:Y:S01]  /*db70*/  FMUL.FTZ R6, R136, UR38 ;  /* 0x0000002688067c20 */ /* 0x000fe20008410000 */
[--C-:B------:R-:W-:Y:S01]  /*db80*/  LOP3.LUT R7, R5, UR36, R2.reuse, 0x96, !PT ;  /* 0x0000002405077c12 */ /* 0x100fe2000f8e9602 */
[----:B------:R-:W-:Y:S01]  /*db90*/  IMAD.WIDE.U32 R12, R12, -0x2daee0ad, RZ ;  /* 0xd2511f530c0c7825 */ /* 0x000fe200078e00ff */
[----:B------:R-:W-:Y:S01]  /*dba0*/  LOP3.LUT R9, R35, UR36, R2, 0x96, !PT ;  /* 0x0000002423097c12 */ /* 0x000fe2000f8e9602 */
[----:B------:R-:W3:Y:S01]  /*dbb0*/  SHFL.BFLY PT, R137, R3, 0x2, 0x1f ;  /* 0x0c401f0003897f89 */ /* 0x000ee200000e0000 */
[----:B------:R-:W-:Y:S01]  /*dbc0*/  FSEL R2, R6, RZ, P6 ;  /* 0x000000ff06027208 */ /* 0x000fe20003000000 */
[----:B------:R-:W-:Y:S01]  /*dbd0*/  IMAD.WIDE.U32 R6, R7, -0x2daee0ad, RZ ;  /* 0xd2511f5307067825 */ /* 0x000fe200078e00ff */
[----:B------:R-:W-:-:S03]  /*dbe0*/  LOP3.LUT R13, R13, UR33, R14, 0x96, !PT ;  /* 0x000000210d0d7c12 */ /* 0x000fc6000f8e960e */
[----:B------:R-:W-:Y:S01]  /*dbf0*/  IMAD.WIDE.U32 R10, R10, -0x2daee0ad, RZ ;  /* 0xd2511f530a0a7825 */ /* 0x000fe200078e00ff */
[----:B------:R-:W-:-:S03]  /*dc00*/  LOP3.LUT R14, R7, UR29, R12, 0x96, !PT ;  /* 0x0000001d070e7c12 */ /* 0x000fc6000f8e960c */
[----:B------:R-:W-:Y:S01]  /*dc10*/  FFMA.FTZ R5, R17, UR38, -R2 ;  /* 0x0000002611057c23 */ /* 0x000fe20008010802 */
[----:B------:R-:W-:Y:S01]  /*dc20*/  IMAD.WIDE.U32 R32, R9, -0x2daee0ad, RZ ;  /* 0xd2511f5309207825 */ /* 0x000fe200078e00ff */
[----:B------:R-:W-:Y:S02]  /*dc30*/  LOP3.LUT R11, R11, UR33, R132, 0x96, !PT ;  /* 0x000000210b0b7c12 */ /* 0x000fe4000f8e9684 */
[----:B------:R4:W-:Y:S01]  /*dc40*/  MUFU.EX2 R237, R5 ;  /* 0x0000000500ed7308 */ /* 0x0009e20000000800 */
[----:B-1----:R-:W-:Y:S01]  /*dc50*/  FMNMX.FTZ R134, R8, R134, !PT ;  /* 0x0000008608867209 */ /* 0x002fe20007810000 */
[----:B------:R-:W-:Y:S01]  /*dc60*/  IMAD.WIDE.U32 R12, R13, -0x326172a9, RZ ;  /* 0xcd9e8d570d0c7825 */ /* 0x000fe200078e00ff */
[----:B------:R-:W-:Y:S02]  /*dc70*/  LOP3.LUT R9, R33, UR29, R10, 0x96, !PT ;  /* 0x0000001d21097c12 */ /* 0x000fe4000f8e960a */
[----:B--2---:R-:W-:Y:S01]  /*dc80*/  FMNMX.FTZ R135, R135, R15, !PT ;  /* 0x0000000f87877209 */ /* 0x004fe20007810000 */
[----:B------:R-:W-:Y:S01]  /*dc90*/  IMAD.WIDE.U32 R10, R11, -0x326172a9, RZ ;  /* 0xcd9e8d570b0a7825 */ /* 0x000fe200078e00ff */
[----:B------:R-:W-:-:S03]  /*dca0*/  LOP3.LUT R8, R13, UR32, R4, 0x96, !PT ;  /* 0x000000200d087c12 */ /* 0x000fc6000f8e9604 */
[--C-:B------:R-:W-:Y:S01]  /*dcb0*/  FFMA.FTZ R4, R20, UR38, -R2.reuse ;  /* 0x0000002614047c23 */ /* 0x100fe20008010802 */
[----:B------:R-:W1:Y:S01]  /*dcc0*/  SHFL.BFLY PT, R13, R134, 0x1, 0x1f ;  /* 0x0c201f00860d7f89 */ /* 0x000e6200000e0000 */
[----:B------:R-:W-:Y:S02]  /*dcd0*/  FSETP.NEU.FTZ.AND P5, PT, R135, -INF , PT ;  /* 0xff8000008700780b */ /* 0x000fe40003fbd000 */
[----:B------:R-:W2:Y:S01]  /*dce0*/  MUFU.EX2 R178, R4 ;  /* 0x0000000400b27308 */ /* 0x000ea20000000800 */
[----:B---3--:R-:W-:Y:S01]  /*dcf0*/  FMNMX.FTZ R137, R3, R137, !PT ;  /* 0x0000008903897209 */ /* 0x008fe20007810000 */
[--C-:B------:R-:W-:Y:S01]  /*dd00*/  FFMA.FTZ R3, R16, UR38, -R2.reuse ;  /* 0x0000002610037c23 */ /* 0x100fe20008010802 */
[----:B----4-:R-:W-:Y:S01]  /*dd10*/  FFMA.FTZ R5, R18, UR38, -R2 ;  /* 0x0000002612057c23 */ /* 0x010fe20008010802 */
[----:B------:R-:W-:-:S04]  /*dd20*/  IMAD.WIDE.U32 R18, R9, -0x326172a9, RZ ;  /* 0xcd9e8d5709127825 */ /* 0x000fc800078e00ff */
[----:B------:R-:W3:Y:S01]  /*dd30*/  MUFU.EX2 R177, R3 ;  /* 0x0000000300b17308 */ /* 0x000ee20000000800 */
[----:B------:R-:W-:Y:S01]  /*dd40*/  IMAD.WIDE.U32 R8, R8, -0x2daee0ad, RZ ;  /* 0xd2511f5308087825 */ /* 0x000fe200078e00ff */
[----:B------:R-:W-:-:S06]  /*dd50*/  LOP3.LUT R7, R19, UR28, R10, 0x96, !PT ;  /* 0x0000001c13077c12 */ /* 0x000fcc000f8e960a */
[----:B------:R4:W-:Y:S01]  /*dd60*/  MUFU.EX2 R185, R5 ;  /* 0x0000000500b97308 */ /* 0x0009e20000000800 */
[----:B------:R-:W-:Y:S01]  /*dd70*/  IMAD.WIDE.U32 R142, R7, -0x2daee0ad, RZ ;  /* 0xd2511f53078e7825 */ /* 0x000fe200078e00ff */
[----:B-1----:R-:W-:-:S04]  /*dd80*/  FMNMX.FTZ R134, R134, R13, !PT ;  /* 0x0000000d86867209 */ /* 0x002fc80007810000 */
[C---:B------:R-:W-:Y:S01]  /*dd90*/  FSETP.NEU.FTZ.AND P4, PT, R134.reuse, -INF , PT ;  /* 0xff8000008600780b */ /* 0x040fe20003f9d000 */
[----:B------:R-:W-:-:S05]  /*dda0*/  FMUL.FTZ R13, R134, UR38 ;  /* 0x00000026860d7c20 */ /* 0x000fca0008410000 */
[----:B------:R-:W-:Y:S02]  /*ddb0*/  FSEL R13, R13, RZ, P4 ;  /* 0x000000ff0d0d7208 */ /* 0x000fe40002000000 */
[----:B----4-:R-:W-:Y:S01]  /*ddc0*/  LOP3.LUT R5, R11, UR32, R34, 0x96, !PT ;  /* 0x000000200b057c12 */ /* 0x010fe2000f8e9622 */
[----:B------:R-:W-:-:S04]  /*ddd0*/  IMAD.WIDE.U32 R10, R14, -0x326172a9, RZ ;  /* 0xcd9e8d570e0a7825 */ /* 0x000fc800078e00ff */
[----:B------:R-:W-:Y:S01]  /*dde0*/  FMUL.FTZ R14, R135, UR38 ;  /* 0x00000026870e7c20 */ /* 0x000fe20008410000 */
[----:B------:R-:W-:Y:S01]  /*ddf0*/  IMAD.WIDE.U32 R4, R5, -0x2daee0ad, RZ ;  /* 0xd2511f5305047825 */ /* 0x000fe200078e00ff */
[----:B------:R-:W-:-:S03]  /*de00*/  LOP3.LUT R12, R11, UR28, R12, 0x96, !PT ;  /* 0x0000001c0b0c7c12 */ /* 0x000fc6000f8e960c */
[----:B------:R-:W-:Y:S02]  /*de10*/  FSEL R14, R14, RZ, P5 ;  /* 0x000000ff0e0e7208 */ /* 0x000fe40002800000 */
[----:B------:R-:W-:Y:S01]  /*de20*/  LOP3.LUT R7, R5, UR27, R32, 0x96, !PT ;  /* 0x0000001b05077c12 */ /* 0x000fe2000f8e9620 */
[----:B------:R-:W-:Y:S01]  /*de30*/  IMAD.WIDE.U32 R132, R12, -0x2daee0ad, RZ ;  /* 0xd2511f530c847825 */ /* 0x000fe200078e00ff */
[----:B------:R-:W-:Y:S01]  /*de40*/  LOP3.LUT R4, R143, UR10, R4, 0x96, !PT ;  /* 0x0000000a8f047c12 */ /* 0x000fe2000f8e9604 */
[----:B------:R-:W1:Y:S01]  /*de50*/  SHFL.BFLY PT, R12, R137, 0x1, 0x1f ;  /* 0x0c201f00890c7f89 */ /* 0x000e6200000e0000 */
[----:B------:R-:W-:Y:S01]  /*de60*/  LOP3.LUT R11, R9, UR27, R6, 0x96, !PT ;  /* 0x0000001b090b7c12 */ /* 0x000fe2000f8e9606 */
[----:B------:R-:W-:Y:S01]  /*de70*/  FFMA.FTZ R3, R21, UR38, -R14 ;  /* 0x0000002615037c23 */ /* 0x000fe2000801080e */
[----:B------:R-:W-:Y:S01]  /*de80*/  IMAD.WIDE.U32 R6, R7, -0x326172a9, RZ ;  /* 0xcd9e8d5707067825 */ /* 0x000fe200078e00ff */
[----:B------:R-:W-:-:S03]  /*de90*/  LOP3.LUT R9, R133, UR10, R8, 0x96, !PT ;  /* 0x0000000a85097c12 */ /* 0x000fc6000f8e9608 */
[----:B------:R-:W-:Y:S01]  /*dea0*/  FFMA.FTZ R8, R24, UR38, -R14 ;  /* 0x0000002618087c23 */ /* 0x000fe2000801080e */
[----:B------:R4:W-:Y:S01]  /*deb0*/  MUFU.EX2 R180, R3 ;  /* 0x0000000300b47308 */ /* 0x0009e20000000800 */
[----:B------:R-:W-:Y:S01]  /*dec0*/  IMAD.WIDE.U32 R4, R4, -0x326172a9, RZ ;  /* 0xcd9e8d5704047825 */ /* 0x000fe200078e00ff */
[----:B------:R-:W-:Y:S01]  /*ded0*/  LOP3.LUT R193, R7, UR11, R18, 0x96, !PT ;  /* 0x0000000b07c17c12 */ /* 0x000fe2000f8e9612 */
[----:B------:R-:W-:Y:S01]  /*dee0*/  LDSM.16.MT88.4 R32, [R210+0xb000] ;  /* 0x00b00000d220783b */ /* 0x000fe20000004200 */
[C---:B------:R-:W-:Y:S02]  /*def0*/  LOP3.LUT R17, R4.reuse, 0xffff, RZ, 0xc0, !PT ;  /* 0x0000ffff04117812 */ /* 0x040fe400078ec0ff */
[----:B------:R-:W-:Y:S02]  /*df00*/  LOP3.LUT R21, R4, 0xff, RZ, 0xc0, !PT ;  /* 0x000000ff04157812 */ /* 0x000fe400078ec0ff */
[----:B------:R5:W-:Y:S01]  /*df10*/  MUFU.EX2 R186, R8 ;  /* 0x0000000800ba7308 */ /* 0x000be20000000800 */
[----:B------:R-:W-:-:S02]  /*df20*/  SHF.R.U32.HI R18, RZ, 0x10, R4 ;  /* 0x00000010ff127819 */ /* 0x000fc40000011604 */
[----:B------:R-:W-:Y:S02]  /*df30*/  SHF.R.U32.HI R19, RZ, 0x18, R4 ;  /* 0x00000018ff137819 */ /* 0x000fe40000011604 */
[----:B----4-:R-:W-:Y:S01]  /*df40*/  LOP3.LUT R3, R5, UR21, R6, 0x96, !PT ;  /* 0x0000001505037c12 */ /* 0x010fe2000f8e9606 */
[----:B------:R-:W-:Y:S01]  /*df50*/  IMAD.WIDE.U32 R6, R11, -0x326172a9, RZ ;  /* 0xcd9e8d570b067825 */ /* 0x000fe200078e00ff */
[----:B-1----:R-:W-:-:S03]  /*df60*/  FMNMX.FTZ R137, R137, R12, !PT ;  /* 0x0000000c89897209 */ /* 0x002fc60007810000 */
[----:B------:R-:W-:Y:S01]  /*df70*/  IMAD.WIDE.U32 R4, R9, -0x326172a9, RZ ;  /* 0xcd9e8d5709047825 */ /* 0x000fe200078e00ff */
[----:B------:R-:W-:-:S03]  /*df80*/  LOP3.LUT R133, R7, UR11, R10, 0x96, !PT ;  /* 0x0000000b07857c12 */ /* 0x000fc6000f8e960a */
[--C-:B------:R-:W-:Y:S01]  /*df90*/  FFMA.FTZ R7, R22, UR38, -R14.reuse ;  /* 0x0000002616077c23 */ /* 0x100fe2000801080e */
[----:B------:R-:W-:Y:S01]  /*dfa0*/  LOP3.LUT R9, R3, 0xff, RZ, 0xc0, !PT ;  /* 0x000000ff03097812 */ /* 0x000fe200078ec0ff */
[----:B-----5:R-:W-:Y:S01]  /*dfb0*/  FFMA.FTZ R8, R23, UR38, -R14 ;  /* 0x0000002617087c23 */ /* 0x020fe2000801080e */
[----:B------:R-:W-:Y:S01]  /*dfc0*/  LOP3.LUT R6, R5, UR21, R6, 0x96, !PT ;  /* 0x0000001505067c12 */ /* 0x000fe2000f8e9606 */
[----:B------:R1:W-:Y:S01]  /*dfd0*/  MUFU.EX2 R176, R7 ;  /* 0x0000000700b07308 */ /* 0x0003e20000000800 */
[C---:B------:R-:W-:Y:S01]  /*dfe0*/  LOP3.LUT R10, R4.reuse, 0xffff, RZ, 0xc0, !PT ;  /* 0x0000ffff040a7812 */ /* 0x040fe200078ec0ff */
[----:B------:R-:W-:Y:S01]  /*dff0*/  FMUL.FTZ R12, R137, UR38 ;  /* 0x00000026890c7c20 */ /* 0x000fe20008410000 */
[----:B------:R-:W-:Y:S02]  /*e000*/  SHF.R.U32.HI R5, RZ, 0x8, R17 ;  /* 0x00000008ff057819 */ /* 0x000fe40000011611 */
[----:B------:R-:W-:Y:S02]  /*e010*/  LOP3.LUT R15, R4, 0xff, RZ, 0xc0, !PT ;  /* 0x000000ff040f7812 */ /* 0x000fe400078ec0ff */
[--C-:B------:R-:W-:Y:S01]  /*e020*/  SHF.R.U32.HI R11, RZ, 0x10, R4.reuse ;  /* 0x00000010ff0b7819 */ /* 0x100fe20000011604 */
[----:B------:R4:W-:Y:S01]  /*e030*/  MUFU.EX2 R195, R8 ;  /* 0x0000000800c37308 */ /* 0x0009e20000000800 */
[----:B------:R-:W-:Y:S01]  /*e040*/  SHF.R.U32.HI R16, RZ, 0x18, R4 ;  /* 0x00000018ff107819 */ /* 0x000fe20000011604 */
[----:B------:R-:W-:Y:S01]  /*e050*/  FFMA.FTZ R4, R25, UR38, -R13 ;  /* 0x0000002619047c23 */ /* 0x000fe2000801080d */
[----:B------:R-:W-:Y:S01]  /*e060*/  PRMT R21, R21, 0x5410, R5 ;  /* 0x0000541015157816 */ /* 0x000fe20000000005 */
[----:B------:R-:W-:Y:S01]  /*e070*/  FFMA.FTZ R5, R30, UR38, -R13 ;  /* 0x000000261e057c23 */ /* 0x000fe2000801080d */
[----:B------:R-:W-:-:S03]  /*e080*/  FSETP.NEU.FTZ.AND P1, PT, R137, -INF , PT ;  /* 0xff8000008900780b */ /* 0x000fc60003f3d000 */
[----:B------:R5:W-:Y:S01]  /*e090*/  MUFU.EX2 R238, R4 ;  /* 0x0000000400ee7308 */ /* 0x000be20000000800 */
[----:B-1----:R-:W-:Y:S02]  /*e0a0*/  LOP3.LUT R7, R18, 0xff, RZ, 0xc0, !PT ;  /* 0x000000ff12077812 */ /* 0x002fe400078ec0ff */
[----:B------:R-:W-:Y:S02]  /*e0b0*/  FSEL R12, R12, RZ, P1 ;  /* 0x000000ff0c0c7208 */ /* 0x000fe40000800000 */
[----:B------:R-:W-:Y:S02]  /*e0c0*/  PRMT R25, R7, 0x5410, R19 ;  /* 0x0000541007197816 */ /* 0x000fe40000000013 */
[--C-:B------:R-:W-:Y:S01]  /*e0d0*/  SHF.R.U32.HI R7, RZ, 0x18, R3.reuse ;  /* 0x00000018ff077819 */ /* 0x100fe20000011603 */
[----:B------:R1:W-:Y:S01]  /*e0e0*/  MUFU.EX2 R184, R5 ;  /* 0x0000000500b87308 */ /* 0x0003e20000000800 */
[----:B----4-:R-:W-:Y:S02]  /*e0f0*/  SHF.R.U32.HI R8, RZ, 0x10, R3 ;  /* 0x00000010ff087819 */ /* 0x010fe40000011603 */
[----:B-----5:R-:W-:-:S02]  /*e100*/  LOP3.LUT R4, R3, 0xffff, RZ, 0xc0, !PT ;  /* 0x0000ffff03047812 */ /* 0x020fc400078ec0ff */
[----:B------:R-:W-:Y:S02]  /*e110*/  LOP3.LUT R3, R8, 0xff, RZ, 0xc0, !PT ;  /* 0x000000ff08037812 */ /* 0x000fe400078ec0ff */
[----:B------:R-:W-:Y:S02]  /*e120*/  SHF.R.U32.HI R4, RZ, 0x8, R4 ;  /* 0x00000008ff047819 */ /* 0x000fe40000011604 */
[----:B------:R-:W-:Y:S01]  /*e130*/  PRMT R20, R3, 0x5410, R7 ;  /* 0x0000541003147816 */ /* 0x000fe20000000007 */
[--C-:B------:R-:W-:Y:S01]  /*e140*/  FFMA.FTZ R3, R26, UR38, -R13.reuse ;  /* 0x000000261a037c23 */ /* 0x100fe2000801080d */
[----:B-1----:R-:W-:Y:S01]  /*e150*/  FFMA.FTZ R5, R28, UR38, -R13 ;  /* 0x000000261c057c23 */ /* 0x002fe2000801080d */
[----:B------:R-:W-:Y:S02]  /*e160*/  PRMT R18, R9, 0x5410, R4 ;  /* 0x0000541009127816 */ /* 0x000fe40000000004 */
[----:B------:R1:W-:Y:S01]  /*e170*/  MUFU.EX2 R141, R3 ;  /* 0x00000003008d7308 */ /* 0x0003e20000000800 */
[----:B------:R-:W-:-:S02]  /*e180*/  LOP3.LUT R4, R11, 0xff, RZ, 0xc0, !PT ;  /* 0x000000ff0b047812 */ /* 0x000fc400078ec0ff */
[----:B------:R-:W-:Y:S02]  /*e190*/  FSEL R7, R136, RZ, P6 ;  /* 0x000000ff88077208 */ /* 0x000fe40003000000 */
[----:B------:R-:W-:-:S03]  /*e1a0*/  PRMT R11, R4, 0x5410, R16 ;  /* 0x00005410040b7816 */ /* 0x000fc60000000010 */
[----:B------:R4:W5:Y:S01]  /*e1b0*/  MUFU.EX2 R187, R5 ;  /* 0x0000000500bb7308 */ /* 0x0009620000000800 */
[----:B------:R-:W-:Y:S01]  /*e1c0*/  FADD.FTZ R17, R235, -R7 ;  /* 0x80000007eb117221 */ /* 0x000fe20000010000 */
[----:B------:R-:W-:Y:S02]  /*e1d0*/  FSEL R7, R135, RZ, P5 ;  /* 0x000000ff87077208 */ /* 0x000fe40002800000 */
[----:B------:R-:W-:Y:S01]  /*e1e0*/  HSET2.LE.AND R11, R11, R0, PT ;  /* 0x000000000b0b7233 */ /* 0x000fe20003803000 */
[----:B------:R-:W-:Y:S01]  /*e1f0*/  FMUL.FTZ R17, R17, UR38 ;  /* 0x0000002611117c20 */ /* 0x000fe20008410000 */
[----:B-1----:R-:W-:-:S04]  /*e200*/  LOP3.LUT R3, R6, 0xffff, RZ, 0xc0, !PT ;  /* 0x0000ffff06037812 */ /* 0x002fc800078ec0ff */
[----:B------:R-:W-:Y:S02]  /*e210*/  SHF.R.U32.HI R4, RZ, 0x8, R3 ;  /* 0x00000008ff047819 */ /* 0x000fe40000011603 */
[----:B------:R-:W-:Y:S02]  /*e220*/  LOP3.LUT R3, R6, 0xff, RZ, 0xc0, !PT ;  /* 0x000000ff06037812 */ /* 0x000fe400078ec0ff */
[----:B----4-:R-:W-:Y:S02]  /*e230*/  SHF.R.U32.HI R5, RZ, 0x8, R10 ;  /* 0x00000008ff057819 */ /* 0x010fe4000001160a */
[----:B------:R-:W-:Y:S01]  /*e240*/  PRMT R24, R3, 0x5410, R4 ;  /* 0x0000541003187816 */ /* 0x000fe20000000004 */
[--C-:B------:R-:W-:Y:S01]  /*e250*/  FFMA.FTZ R4, R29, UR38, -R12.reuse ;  /* 0x000000261d047c23 */ /* 0x100fe2000801080c */
[----:B------:R-:W-:Y:S01]  /*e260*/  PRMT R10, R15, 0x5410, R5 ;  /* 0x000054100f0a7816 */ /* 0x000fe20000000005 */
[----:B------:R-:W-:Y:S01]  /*e270*/  FFMA.FTZ R5, R140, UR38, -R12 ;  /* 0x000000268c057c23 */ /* 0x000fe2000801080c */
[----:B--2---:R-:W-:Y:S01]  /*e280*/  MOV R140, R178 ;  /* 0x000000b2008c7202 */ /* 0x004fe20000000f00 */
[----:B------:R1:W-:Y:S01]  /*e290*/  MUFU.EX2 R179, R4 ;  /* 0x0000000400b37308 */ /* 0x0003e20000000800 */
[--C-:B------:R-:W-:Y:S01]  /*e2a0*/  SHF.R.U32.HI R3, RZ, 0x10, R6.reuse ;  /* 0x00000010ff037819 */ /* 0x100fe20000011606 */
[----:B------:R-:W-:Y:S01]  /*e2b0*/  FADD.FTZ R15, R234, -R7 ;  /* 0x80000007ea0f7221 */ /* 0x000fe20000010000 */
[----:B------:R-:W-:-:S02]  /*e2c0*/  SHF.R.U32.HI R6, RZ, 0x18, R6 ;  /* 0x00000018ff067819 */ /* 0x000fc40000011606 */
[----:B------:R-:W-:Y:S01]  /*e2d0*/  LOP3.LUT R3, R3, 0xff, RZ, 0xc0, !PT ;  /* 0x000000ff03037812 */ /* 0x000fe200078ec0ff */
[----:B------:R-:W-:Y:S01]  /*e2e0*/  FMUL.FTZ R15, R15, UR38 ;  /* 0x000000260f0f7c20 */ /* 0x000fe20008410000 */
[--C-:B------:R-:W-:Y:S01]  /*e2f0*/  HSET2.LE.AND R10, R10, R0.reuse, PT ;  /* 0x000000000a0a7233 */ /* 0x100fe20003803000 */
[----:B------:R2:W-:Y:S01]  /*e300*/  MUFU.EX2 R28, R5 ;  /* 0x00000005001c7308 */ /* 0x0005e20000000800 */
[----:B------:R-:W-:Y:S02]  /*e310*/  PRMT R19, R3, 0x5410, R6 ;  /* 0x0000541003137816 */ /* 0x000fe40000000006 */
[----:B------:R-:W-:Y:S02]  /*e320*/  HSET2.LE.AND R6, R21, R0, PT ;  /* 0x0000000015067233 */ /* 0x000fe40003803000 */
[----:B---3--:R-:W-:Y:S02]  /*e330*/  F2FP.BF16.F32.PACK_AB R3, R177, R140 ;  /* 0x0000008cb103723e */ /* 0x008fe400000010ff */
[----:B-----5:R-:W-:-:S02]  /*e340*/  F2FP.BF16.F32.PACK_AB R7, R141, R187 ;  /* 0x000000bb8d07723e */ /* 0x020fc400000010ff */
[----:B-1----:R-:W-:Y:S02]  /*e350*/  FSEL R4, R137, RZ, P1 ;  /* 0x000000ff89047208 */ /* 0x002fe40000800000 */
[----:B------:R-:W-:Y:S02]  /*e360*/  LOP3.LUT R10, R10, R3, RZ, 0xc0, !PT ;  /* 0x000000030a0a7212 */ /* 0x000fe400078ec0ff */
[----:B------:R-:W-:Y:S01]  /*e370*/  F2FP.BF16.F32.PACK_AB R3, R176, R195 ;  /* 0x000000c3b003723e */ /* 0x000fe200000010ff */
[----:B------:R-:W-:Y:S01]  /*e380*/  FADD.FTZ R9, R220, -R4 ;  /* 0x80000004dc097221 */ /* 0x000fe20000010000 */
[----:B------:R-:W-:Y:S01]  /*e390*/  HSET2.LE.AND R4, R18, R0, PT ;  /* 0x0000000012047233 */ /* 0x000fe20003803000 */
[----:B--2---:R-:W-:Y:S01]  /*e3a0*/  FFMA.FTZ R5, R31, UR38, -R12 ;  /* 0x000000261f057c23 */ /* 0x004fe2000801080c */
[----:B------:R-:W-:Y:S01]  /*e3b0*/  LOP3.LUT R11, R11, R3, RZ, 0xc0, !PT ;  /* 0x000000030b0b7212 */ /* 0x000fe200078ec0ff */
[----:B------:R-:W-:Y:S01]  /*e3c0*/  FMUL.FTZ R9, R9, UR38 ;  /* 0x0000002609097c20 */ /* 0x000fe20008410000 */
[----:B------:R-:W1:Y:S01]  /*e3d0*/  MUFU.EX2 R18, R17 ;  /* 0x0000001100127308 */ /* 0x000e620000000800 */
[----:B------:R-:W-:-:S07]  /*e3e0*/  LOP3.LUT R6, R6, R7, RZ, 0xc0, !PT ;  /* 0x0000000706067212 */ /* 0x000fce00078ec0ff */
[----:B------:R2:W3:Y:S08]  /*e3f0*/  MUFU.EX2 R178, R5 ;  /* 0x0000000500b27308 */ /* 0x0004f00000000800 */
[----:B------:R-:W4:Y:S01]  /*e400*/  MUFU.EX2 R17, R15 ;  /* 0x0000000f00117308 */ /* 0x000f220000000800 */
[-C--:B-1----:R-:W-:Y:S01]  /*e410*/  FMUL.FTZ R148, R148, R18.reuse ;  /* 0x0000001294947220 */ /* 0x082fe20000410000 */
[-C--:B------:R-:W-:Y:S01]  /*e420*/  FMUL.FTZ R149, R149, R18.reuse ;  /* 0x0000001295957220 */ /* 0x080fe20000410000 */
[-C--:B------:R-:W-:Y:S01]  /*e430*/  FMUL.FTZ R152, R152, R18.reuse ;  /* 0x0000001298987220 */ /* 0x080fe20000410000 */
[-C--:B------:R-:W-:Y:S01]  /*e440*/  FMUL.FTZ R153, R153, R18.reuse ;  /* 0x0000001299997220 */ /* 0x080fe20000410000 */
[-C--:B------:R-:W-:Y:S01]  /*e450*/  FMUL.FTZ R36, R36, R18.reuse ;  /* 0x0000001224247220 */ /* 0x080fe20000410000 */
[-C--:B------:R-:W-:Y:S01]  /*e460*/  FMUL.FTZ R37, R37, R18.reuse ;  /* 0x0000001225257220 */ /* 0x080fe20000410000 */
[-C--:B------:R-:W-:Y:S01]  /*e470*/  FMUL.FTZ R168, R168, R18.reuse ;  /* 0x00000012a8a87220 */ /* 0x080fe20000410000 */
[----:B------:R1:W5:Y:S01]  /*e480*/  MUFU.EX2 R15, R9 ;  /* 0x00000009000f7308 */ /* 0x0003620000000800 */
[----:B--2---:R-:W-:Y:S01]  /*e490*/  FSEL R5, R134, RZ, P4 ;  /* 0x000000ff86057208 */ /* 0x004fe20002000000 */
[----:B------:R-:W-:Y:S01]  /*e4a0*/  FMUL.FTZ R169, R169, R18 ;  /* 0x00000012a9a97220 */ /* 0x000fe20000410000 */
[----:B---3--:R-:W-:Y:S01]  /*e4b0*/  F2FP.BF16.F32.PACK_AB R3, R178, R28 ;  /* 0x0000001cb203723e */ /* 0x008fe200000010ff */
[-C--:B------:R-:W-:Y:S01]  /*e4c0*/  FMUL.FTZ R164, R164, R18.reuse ;  /* 0x00000012a4a47220 */ /* 0x080fe20000410000 */
[-C--:B------:R-:W-:Y:S01]  /*e4d0*/  FMUL.FTZ R165, R165, R18.reuse ;  /* 0x00000012a5a57220 */ /* 0x080fe20000410000 */
[----:B------:R-:W-:Y:S01]  /*e4e0*/  FADD.FTZ R8, R233, -R5 ;  /* 0x80000005e9087221 */ /* 0x000fe20000010000 */
[----:B------:R-:W-:Y:S01]  /*e4f0*/  FFMA.FTZ R5, R27, UR38, -R12 ;  /* 0x000000261b057c23 */ /* 0x000fe2000801080c */
[----:B------:R-:W-:Y:S01]  /*e500*/  FMUL.FTZ R48, R48, R18 ;  /* 0x0000001230307220 */ /* 0x000fe20000410000 */
[-C--:B----4-:R-:W-:Y:S01]  /*e510*/  FMUL.FTZ R150, R150, R17.reuse ;  /* 0x0000001196967220 */ /* 0x090fe20000410000 */
[----:B------:R-:W-:Y:S01]  /*e520*/  FMUL.FTZ R8, R8, UR38 ;  /* 0x0000002608087c20 */ /* 0x000fe20008410000 */
[----:B------:R2:W3:Y:S01]  /*e530*/  MUFU.EX2 R235, R5 ;  /* 0x0000000500eb7308 */ /* 0x0004e20000000800 */
[-C--:B------:R-:W-:Y:S01]  /*e540*/  FMUL.FTZ R151, R151, R17.reuse ;  /* 0x0000001197977220 */ /* 0x080fe20000410000 */
[-C--:B------:R-:W-:Y:S01]  /*e550*/  FMUL.FTZ R154, R154, R17.reuse ;  /* 0x000000119a9a7220 */ /* 0x080fe20000410000 */
[-C--:B------:R-:W-:Y:S01]  /*e560*/  FMUL.FTZ R155, R155, R17.reuse ;  /* 0x000000119b9b7220 */ /* 0x080fe20000410000 */
[-C--:B------:R-:W-:Y:S01]  /*e570*/  FMUL.FTZ R38, R38, R17.reuse ;  /* 0x0000001126267220 */ /* 0x080fe20000410000 */
[----:B------:R-:W-:Y:S01]  /*e580*/  FMUL.FTZ R39, R39, R17 ;  /* 0x0000001127277220 */ /* 0x000fe20000410000 */
[----:B-1----:R-:W-:Y:S01]  /*e590*/  F2FP.BF16.F32.PACK_AB R9, R186, R180 ;  /* 0x000000b4ba09723e */ /* 0x002fe200000010ff */
[-C--:B-----5:R-:W-:Y:S01]  /*e5a0*/  FMUL.FTZ R146, R146, R15.reuse ;  /* 0x0000000f92927220 */ /* 0x0a0fe20000410000 */
[----:B------:R1:W4:Y:S01]  /*e5b0*/  MUFU.EX2 R16, R8 ;  /* 0x0000000800107308 */ /* 0x0003220000000800 */
        /* <DEDUP_REMOVED lines=8> */
[----:B--2---:R-:W-:Y:S01]  /*e640*/  F2FP.BF16.F32.PACK_AB R5, R184, R238 ;  /* 0x000000eeb805723e */ /* 0x004fe200000010ff */
[----:B------:R-:W-:Y:S01]  /*e650*/  FMUL.FTZ R167, R167, R17 ;  /* 0x00000011a7a77220 */ /* 0x000fe20000410000 */
[----:B---3--:R-:W-:Y:S01]  /*e660*/  F2FP.BF16.F32.PACK_AB R7, R235, R179 ;  /* 0x000000b3eb07723e */ /* 0x008fe200000010ff */
[----:B------:R-:W-:Y:S01]  /*e670*/  FMUL.FTZ R174, R174, R15 ;  /* 0x0000000faeae7220 */ /* 0x000fe20000410000 */
[----:B------:R-:W-:Y:S01]  /*e680*/  LOP3.LUT R4, R4, R5, RZ, 0xc0, !PT ;  /* 0x0000000504047212 */ /* 0x000fe200078ec0ff */
[-C--:B------:R-:W-:Y:S01]  /*e690*/  FMUL.FTZ R175, R175, R15.reuse ;  /* 0x0000000fafaf7220 */ /* 0x080fe20000410000 */
[--C-:B------:R-:W-:Y:S01]  /*e6a0*/  HSET2.LE.AND R5, R20, R0.reuse, PT ;  /* 0x0000000014057233 */ /* 0x100fe20003803000 */
[----:B------:R-:W-:Y:S01]  /*e6b0*/  FMUL.FTZ R42, R42, R15 ;  /* 0x0000000f2a2a7220 */ /* 0x000fe20000410000 */
[----:B------:R-:W2:Y:S01]  /*e6c0*/  LDSM.16.MT88.4 R20, [R205+0xa000] ;  /* 0x00a00000cd14783b */ /* 0x000ea20000004200 */
[----:B-1----:R-:W-:Y:S01]  /*e6d0*/  F2FP.BF16.F32.PACK_AB R8, R185, R237 ;  /* 0x000000edb908723e */ /* 0x002fe200000010ff */
[-C--:B----4-:R-:W-:Y:S01]  /*e6e0*/  FMUL.FTZ R144, R144, R16.reuse ;  /* 0x0000001090907220 */ /* 0x090fe20000410000 */
[----:B------:R-:W-:Y:S01]  /*e6f0*/  LOP3.LUT R5, R5, R3, RZ, 0xc0, !PT ;  /* 0x0000000305057212 */ /* 0x000fe200078ec0ff */
[-C--:B------:R-:W-:Y:S01]  /*e700*/  FMUL.FTZ R145, R145, R16.reuse ;  /* 0x0000001091917220 */ /* 0x080fe20000410000 */
[--C-:B------:R-:W-:Y:S01]  /*e710*/  HSET2.LE.AND R3, R25, R0.reuse, PT ;  /* 0x0000000019037233 */ /* 0x100fe20003803000 */
[-C--:B------:R-:W-:Y:S01]  /*e720*/  FMUL.FTZ R156, R156, R16.reuse ;  /* 0x000000109c9c7220 */ /* 0x080fe20000410000 */
[-C--:B------:R-:W-:Y:S01]  /*e730*/  FMUL.FTZ R157, R157, R16.reuse ;  /* 0x000000109d9d7220 */ /* 0x080fe20000410000 */
[-C--:B------:R-:W-:Y:S01]  /*e740*/  FMUL.FTZ R160, R160, R16.reuse ;  /* 0x00000010a0a07220 */ /* 0x080fe20000410000 */
[-C--:B------:R-:W-:Y:S01]  /*e750*/  FMUL.FTZ R161, R161, R16.reuse ;  /* 0x00000010a1a17220 */ /* 0x080fe20000410000 */
[----:B------:R-:W-:Y:S01]  /*e760*/  LOP3.LUT R7, R3, R7, RZ, 0xc0, !PT ;  /* 0x0000000703077212 */ /* 0x000fe200078ec0ff */
[-C--:B------:R-:W-:Y:S01]  /*e770*/  FMUL.FTZ R172, R172, R16.reuse ;  /* 0x00000010acac7220 */ /* 0x080fe20000410000 */
[--C-:B------:R-:W-:Y:S01]  /*e780*/  HSET2.LE.AND R3, R24, R0.reuse, PT ;  /* 0x0000000018037233 */ /* 0x100fe20003803000 */
[-C--:B------:R-:W-:Y:S01]  /*e790*/  FMUL.FTZ R173, R173, R16.reuse ;  /* 0x00000010adad7220 */ /* 0x080fe20000410000 */
[----:B------:R-:W1:Y:S01]  /*e7a0*/  LDSM.16.MT88.4 R24, [R207+0xa000] ;  /* 0x00a00000cf18783b */ /* 0x000e620000004200 */
[-C--:B------:R-:W-:Y:S01]  /*e7b0*/  FMUL.FTZ R40, R40, R16.reuse ;  /* 0x0000001028287220 */ /* 0x080fe20000410000 */
[----:B------:R-:W-:Y:S01]  /*e7c0*/  FMUL.FTZ R41, R41, R16 ;  /* 0x0000001029297220 */ /* 0x000fe20000410000 */
[----:B------:R-:W-:Y:S01]  /*e7d0*/  LOP3.LUT R8, R3, R8, RZ, 0xc0, !PT ;  /* 0x0000000803087212 */ /* 0x000fe200078ec0ff */
[----:B------:R-:W-:Y:S01]  /*e7e0*/  FMUL.FTZ R43, R43, R15 ;  /* 0x0000000f2b2b7220 */ /* 0x000fe20000410000 */
[----:B------:R-:W-:Y:S01]  /*e7f0*/  HSET2.LE.AND R3, R19, R0, PT ;  /* 0x0000000013037233 */ /* 0x000fe20003803000 */
[----:B------:R-:W-:Y:S01]  /*e800*/  FMUL.FTZ R49, R49, R18 ;  /* 0x0000001231317220 */ /* 0x000fe20000410000 */
[----:B------:R-:W-:Y:S01]  /*e810*/  FMUL.FTZ R50, R50, R17 ;  /* 0x0000001132327220 */ /* 0x000fe20000410000 */
[-C--:B------:R-:W-:Y:S01]  /*e820*/  FMUL.FTZ R44, R44, R16.reuse ;  /* 0x000000102c2c7220 */ /* 0x080fe20000410000 */
[-C--:B------:R-:W-:Y:S01]  /*e830*/  FMUL.FTZ R45, R45, R16.reuse ;  /* 0x000000102d2d7220 */ /* 0x080fe20000410000 */
[----:B------:R-:W-:Y:S01]  /*e840*/  LOP3.LUT R9, R3, R9, RZ, 0xc0, !PT ;  /* 0x0000000903097212 */ /* 0x000fe200078ec0ff */
[-C--:B------:R-:W-:Y:S01]  /*e850*/  FMUL.FTZ R46, R46, R15.reuse ;  /* 0x0000000f2e2e7220 */ /* 0x080fe20000410000 */
[----:B------:R-:W-:Y:S01]  /*e860*/  FMUL.FTZ R47, R47, R15 ;  /* 0x0000000f2f2f7220 */ /* 0x000fe20000410000 */
[----:B------:R-:W-:Y:S01]  /*e870*/  FMUL.FTZ R51, R51, R17 ;  /* 0x0000001133337220 */ /* 0x000fe20000410000 */
[--C-:B------:R-:W-:Y:S01]  /*e880*/  FFMA.FTZ R3, R197, UR38, -R2.reuse ;  /* 0x00000026c5037c23 */ /* 0x100fe20008010802 */
        /* <DEDUP_REMOVED lines=11> */
[-C--:B--2---:R-:W-:Y:S01]  /*e940*/  HMMA.16816.F32.BF16 R144, R4, R20.reuse, R144 ;  /* 0x000000140490723c */ /* 0x084fe20000041890 */
        /* <DEDUP_REMOVED lines=8> */
[----:B---3--:R-:W-:Y:S01]  /*e9d0*/  FFMA.FTZ R3, R196, UR38, -R2 ;  /* 0x00000026c4037c23 */ /* 0x008fe20008010802 */
[-C--:B------:R-:W-:Y:S01]  /*e9e0*/  FMUL.FTZ R62, R62, R15.reuse ;  /* 0x0000000f3e3e7220 */ /* 0x080fe20000410000 */
[-C--:B------:R-:W-:Y:S01]  /*e9f0*/  FMUL.FTZ R63, R63, R15.reuse ;  /* 0x0000000f3f3f7220 */ /* 0x080fe20000410000 */
[-C--:B------:R-:W-:Y:S01]  /*ea00*/  HMMA.16816.F32.BF16 R156, R4, R22.reuse, R156 ;  /* 0x00000016049c723c */ /* 0x080fe2000004189c */
[----:B------:R2:W-:Y:S01]  /*ea10*/  MUFU.EX2 R233, R3 ;  /* 0x0000000300e97308 */ /* 0x0005e20000000800 */
[-C--:B------:R-:W-:Y:S01]  /*ea20*/  FMUL.FTZ R74, R74, R15.reuse ;  /* 0x0000000f4a4a7220 */ /* 0x080fe20000410000 */
[-C--:B------:R-:W-:Y:S01]  /*ea30*/  FMUL.FTZ R75, R75, R15.reuse ;  /* 0x0000000f4b4b7220 */ /* 0x080fe20000410000 */
[-C--:B------:R-:W-:Y:S01]  /*ea40*/  FMUL.FTZ R78, R78, R15.reuse ;  /* 0x0000000f4e4e7220 */ /* 0x080fe20000410000 */
[-C--:B------:R-:W-:Y:S01]  /*ea50*/  FMUL.FTZ R79, R79, R15.reuse ;  /* 0x0000000f4f4f7220 */ /* 0x080fe20000410000 */
[C---:B------:R-:W-:Y:S01]  /*ea60*/  HMMA.16816.F32.BF16 R244, R8.reuse, R22, R152 ;  /* 0x0000001608f4723c */ /* 0x040fe20000041898 */
[----:B------:R-:W3:Y:S01]  /*ea70*/  LDSM.16.MT88.4 R20, [R210+0xa000] ;  /* 0x00a00000d214783b */ /* 0x000ee20000004200 */
[-C--:B------:R-:W-:Y:S01]  /*ea80*/  FMUL.FTZ R93, R93, R16.reuse ;  /* 0x000000105d5d7220 */ /* 0x080fe20000410000 */
[-C--:B------:R-:W-:Y:S01]  /*ea90*/  FMUL.FTZ R104, R104, R16.reuse ;  /* 0x0000001068687220 */ /* 0x080fe20000410000 */
[----:B------:R-:W-:Y:S01]  /*eaa0*/  FMUL.FTZ R105, R105, R16 ;  /* 0x0000001069697220 */ /* 0x000fe20000410000 */
[----:B------:R-:W-:Y:S01]  /*eab0*/  FMUL.FTZ R90, R90, R15 ;  /* 0x0000000f5a5a7220 */ /* 0x000fe20000410000 */
[----:B-1----:R-:W-:Y:S01]  /*eac0*/  HMMA.16816.F32.BF16 R248, R8, R26, R168 ;  /* 0x0000001a08f8723c */ /* 0x002fe200000418a8 */
[----:B------:R-:W-:Y:S01]  /*ead0*/  MOV R152, R237 ;  /* 0x000000ed00987202 */ /* 0x000fe20000000f00 */
[----:B------:R-:W-:Y:S01]  /*eae0*/  IMAD.MOV.U32 R153, RZ, RZ, R182 ;  /* 0x000000ffff997224 */ /* 0x000fe200078e00b6 */
[----:B------:R-:W-:Y:S01]  /*eaf0*/  MOV R154, R181 ;  /* 0x000000b5009a7202 */ /* 0x000fe20000000f00 */
[----:B------:R-:W-:Y:S01]  /*eb00*/  FMUL.FTZ R91, R91, R15 ;  /* 0x0000000f5b5b7220 */ /* 0x000fe20000410000 */
[----:B------:R-:W-:Y:S01]  /*eb10*/  MOV R155, R180 ;  /* 0x000000b4009b7202 */ /* 0x000fe20000000f00 */
[-C--:B------:R-:W-:Y:S01]  /*eb20*/  HMMA.16816.F32.BF16 R160, R4, R24.reuse, R160 ;  /* 0x0000001804a0723c */ /* 0x080fe200000418a0 */
[----:B------:R-:W-:Y:S01]  /*eb30*/  MOV R171, R238 ;  /* 0x000000ee00ab7202 */ /* 0x000fe20000000f00 */
[--C-:B--2---:R-:W-:Y:S01]  /*eb40*/  FFMA.FTZ R3, R188, UR38, -R2.reuse ;  /* 0x00000026bc037c23 */ /* 0x104fe20008010802 */
[----:B------:R-:W-:Y:S01]  /*eb50*/  MOV R169, R236 ;  /* 0x000000ec00a97202 */ /* 0x000fe20000000f00 */
[----:B------:R-:W-:Y:S01]  /*eb60*/  FFMA.FTZ R2, R138, UR38, -R2 ;  /* 0x000000268a027c23 */ /* 0x000fe20008010802 */
[----:B------:R-:W-:Y:S01]  /*eb70*/  MOV R170, R28 ;  /* 0x0000001c00aa7202 */ /* 0x000fe20000000f00 */
[----:B------:R-:W-:Y:S01]  /*eb80*/  HMMA.16816.F32.BF16 R164, R8, R24, R164 ;  /* 0x0000001808a4723c */ /* 0x000fe200000418a4 */
[----:B------:R-:W1:Y:S01]  /*eb90*/  LDSM.16.MT88.4 R28, [R209+0xa000] ;  /* 0x00a00000d11c783b */ /* 0x000e620000004200 */
[----:B------:R2:W-:Y:S01]  /*eba0*/  MUFU.EX2 R197, R2 ;  /* 0x0000000200c57308 */ /* 0x0005e20000000800 */
[----:B------:R-:W-:Y:S01]  /*ebb0*/  MOV R168, R183 ;  /* 0x000000b700a87202 */ /* 0x000fe20000000f00 */
[-C--:B------:R-:W-:Y:S01]  /*ebc0*/  FMUL.FTZ R108, R108, R16.reuse ;  /* 0x000000106c6c7220 */ /* 0x080fe20000410000 */
[-C--:B------:R-:W-:Y:S01]  /*ebd0*/  FMUL.FTZ R109, R109, R16.reuse ;  /* 0x000000106d6d7220 */ /* 0x080fe20000410000 */
[----:B------:R-:W-:Y:S01]  /*ebe0*/  HMMA.16816.F32.BF16 R172, R4, R26, R172 ;  /* 0x0000001a04ac723c */ /* 0x000fe200000418ac */
[----:B------:R-:W4:Y:S01]  /*ebf0*/  LDSM.16.MT88.4 R24, [R207+0xb000] ;  /* 0x00b00000cf18783b */ /* 0x000f220000004200 */
        /* <DEDUP_REMOVED lines=10> */
[----:B------:R-:W-:Y:S01]  /*eca0*/  MUFU.EX2 R234, R3 ;  /* 0x0000000300ea7308 */ /* 0x000fe20000000800 */
[----:B--2---:R-:W-:Y:S01]  /*ecb0*/  FFMA.FTZ R2, R198, UR38, -R14 ;  /* 0x00000026c6027c23 */ /* 0x004fe2000801080e */
[-C--:B------:R-:W-:Y:S01]  /*ecc0*/  FMUL.FTZ R68, R68, R18.reuse ;  /* 0x0000001244447220 */ /* 0x080fe20000410000 */
[-C--:B------:R-:W-:Y:S01]  /*ecd0*/  FMUL.FTZ R69, R69, R18.reuse ;  /* 0x0000001245457220 */ /* 0x080fe20000410000 */
[-C--:B------:R-:W-:Y:S01]  /*ece0*/  FMUL.FTZ R70, R70, R17.reuse ;  /* 0x0000001146467220 */ /* 0x080fe20000410000 */
[-C--:B---3--:R-:W-:Y:S01]  /*ecf0*/  HMMA.16816.F32.BF16 R240, R8, R20.reuse, R36 ;  /* 0x0000001408f0723c */ /* 0x088fe20000041824 */
[----:B------:R-:W2:Y:S01]  /*ed00*/  LDSM.16.MT88.4 R36, [R209+0xb000] ;  /* 0x00b00000d124783b */ /* 0x000ea20000004200 */
        /* <DEDUP_REMOVED lines=17> */
[----:B------:R-:W3:Y:S01]  /*ee20*/  LDSM.16.MT88.4 R20, [R205+0xb000] ;  /* 0x00b00000cd14783b */ /* 0x000ee20000004200 */
[-C--:B------:R-:W-:Y:S01]  /*ee30*/  FMUL.FTZ R81, R81, R18.reuse ;  /* 0x0000001251517220 */ /* 0x080fe20000410000 */
[-C--:B------:R-:W-:Y:S01]  /*ee40*/  FMUL.FTZ R82, R82, R17.reuse ;  /* 0x0000001152527220 */ /* 0x080fe20000410000 */
[----:B------:R-:W-:Y:S01]  /*ee50*/  FMUL.FTZ R83, R83, R17 ;  /* 0x0000001153537220 */ /* 0x000fe20000410000 */
[-C--:B------:R-:W-:Y:S01]  /*ee60*/  FMUL.FTZ R96, R96, R18.reuse ;  /* 0x0000001260607220 */ /* 0x080fe20000410000 */
[C---:B-1----:R-:W-:Y:S01]  /*ee70*/  HMMA.16816.F32.BF16 R56, R4.reuse, R28, R56 ;  /* 0x0000001c0438723c */ /* 0x042fe20000041838 */
[----:B------:R-:W-:Y:S01]  /*ee80*/  IMAD.MOV.U32 R50, RZ, RZ, R186 ;  /* 0x000000ffff327224 */ /* 0x000fe200078e00ba */
[----:B------:R-:W-:Y:S01]  /*ee90*/  MOV R51, R185 ;  /* 0x000000b900337202 */ /* 0x000fe20000000f00 */
[----:B------:R-:W-:Y:S01]  /*eea0*/  FMUL.FTZ R97, R97, R18 ;  /* 0x0000001261617220 */ /* 0x000fe20000410000 */
[----:B------:R-:W-:Y:S01]  /*eeb0*/  MOV R49, R184 ;  /* 0x000000b800317202 */ /* 0x000fe20000000f00 */
[-C--:B------:R-:W-:Y:S01]  /*eec0*/  FMUL.FTZ R98, R98, R17.reuse ;  /* 0x0000001162627220 */ /* 0x080fe20000410000 */
[C---:B------:R-:W-:Y:S01]  /*eed0*/  HMMA.16816.F32.BF16 R60, R4.reuse, R30, R60 ;  /* 0x0000001e043c723c */ /* 0x040fe2000004183c */
[----:B------:R-:W-:Y:S01]  /*eee0*/  MOV R48, R178 ;  /* 0x000000b200307202 */ /* 0x000fe20000000f00 */
[-C--:B------:R-:W-:Y:S01]  /*eef0*/  FMUL.FTZ R99, R99, R17.reuse ;  /* 0x0000001163637220 */ /* 0x080fe20000410000 */
[-C--:B------:R-:W-:Y:S01]  /*ef00*/  FMUL.FTZ R100, R100, R18.reuse ;  /* 0x0000001264647220 */ /* 0x080fe20000410000 */
[-C--:B------:R-:W-:Y:S01]  /*ef10*/  FMUL.FTZ R101, R101, R18.reuse ;  /* 0x0000001265657220 */ /* 0x080fe20000410000 */
[-C--:B------:R-:W-:Y:S01]  /*ef20*/  FMUL.FTZ R102, R102, R17.reuse ;  /* 0x0000001166667220 */ /* 0x080fe20000410000 */
[C---:B----4-:R-:W-:Y:S01]  /*ef30*/  HMMA.16816.F32.BF16 R88, R4.reuse, R24, R88 ;  /* 0x000000180458723c */ /* 0x050fe20000041858 */
        /* <DEDUP_REMOVED lines=9> */
[----:B------:R-:W-:Y:S01]  /*efd0*/  FMUL.FTZ R119, R119, R17 ;  /* 0x0000001177777220 */ /* 0x000fe20000410000 */
[-C--:B------:R-:W-:Y:S01]  /*efe0*/  FMUL.FTZ R128, R128, R18.reuse ;  /* 0x0000001280807220 */ /* 0x080fe20000410000 */
[C---:B------:R-:W-:Y:S01]  /*eff0*/  HMMA.16816.F32.BF16 R92, R4.reuse, R26, R92 ;  /* 0x0000001a045c723c */ /* 0x040fe2000004185c */
[----:B------:R-:W-:Y:S01]  /*f000*/  MOV R126, R195 ;  /* 0x000000c3007e7202 */ /* 0x000fe20000000f00 */
[----:B------:R-:W-:Y:S01]  /*f010*/  FMUL.FTZ R129, R129, R18 ;  /* 0x0000001281817220 */ /* 0x000fe20000410000 */
[----:B------:R1:W-:Y:S01]  /*f020*/  MUFU.EX2 R195, R2 ;  /* 0x0000000200c37308 */ /* 0x0003e20000000800 */
[----:B------:R-:W-:Y:S01]  /*f030*/  MOV R125, R187 ;  /* 0x000000bb007d7202 */ /* 0x000fe20000000f00 */
[----:B------:R-:W-:Y:S01]  /*f040*/  FMUL.FTZ R130, R130, R17 ;  /* 0x0000001182827220 */ /* 0x000fe20000410000 */
[----:B------:R-:W-:Y:S01]  /*f050*/  HMMA.16816.F32.BF16 R104, R4, R32, R104 ;  /* 0x000000200468723c */ /* 0x000fe20000041868 */
[----:B------:R-:W-:Y:S01]  /*f060*/  MOV R124, R179 ;  /* 0x000000b3007c7202 */ /* 0x000fe20000000f00 */
[----:B------:R-:W-:Y:S01]  /*f070*/  FMUL.FTZ R131, R131, R17 ;  /* 0x0000001183837220 */ /* 0x000fe20000410000 */
[----:B------:R-:W-:-:S03]  /*f080*/  MOV R127, R140 ;  /* 0x0000008c007f7202 */ /* 0x000fc60000000f00 */
[C---:B---3--:R-:W-:Y:S06]  /*f090*/  HMMA.16816.F32.BF16 R72, R4.reuse, R20, R72 ;  /* 0x000000140448723c */ /* 0x048fec0000041848 */
[----:B------:R-:W-:Y:S01]  /*f0a0*/  HMMA.16816.F32.BF16 R76, R4, R22, R76 ;  /* 0x00000016044c723c */ /* 0x000fe2000004184c */
[----:B-1----:R-:W-:-:S04]  /*f0b0*/  FFMA.FTZ R2, R189, UR38, -R14 ;  /* 0x00000026bd027c23 */ /* 0x002fc8000801080e */
[----:B------:R1:W-:Y:S01]  /*f0c0*/  MUFU.EX2 R189, R2 ;  /* 0x0000000200bd7308 */ /* 0x0003e20000000800 */
[C---:B------:R-:W-:Y:S06]  /*f0d0*/  HMMA.16816.F32.BF16 R108, R4.reuse, R34, R108 ;  /* 0x00000022046c723c */ /* 0x040fec000004186c */
[----:B------:R-:W-:Y:S06]  /*f0e0*/  HMMA.16816.F32.BF16 R120, R4, R36, R120 ;  /* 0x000000240478723c */ /* 0x000fec0000041878 */
[C---:B------:R-:W-:Y:S01]  /*f0f0*/  HMMA.16816.F32.BF16 R68, R8.reuse, R20, R68 ;  /* 0x000000140844723c */ /* 0x040fe20000041844 */
[----:B------:R-:W-:Y:S01]  /*f100*/  FFMA.FTZ R4, R139, UR38, -R14 ;  /* 0x000000268b047c23 */ /* 0x000fe2000801080e */
[----:B------:R-:W-:Y:S01]  /*f110*/  FFMA.FTZ R6, R201, UR38, -R13 ;  /* 0x00000026c9067c23 */ /* 0x000fe2000801080d */
[----:B------:R-:W-:Y:S01]  /*f120*/  MOV R201, R124 ;  /* 0x0000007c00c97202 */ /* 0x000fe20000000f00 */
[----:B-1----:R-:W-:Y:S01]  /*f130*/  IMAD.WIDE.U32 R2, R133, -0x2daee0ad, RZ ;  /* 0xd2511f5385027825 */ /* 0x002fe200078e00ff */
[----:B------:R-:W-:Y:S01]  /*f140*/  MUFU.EX2 R196, R4 ;  /* 0x0000000400c47308 */ /* 0x000fe20000000800 */
[----:B------:R-:W-:Y:S03]  /*f150*/  HMMA.16816.F32.BF16 R84, R8, R24, R84 ;  /* 0x000000180854723c */ /* 0x000fe60000041854 */
[----:B------:R-:W-:-:S02]  /*f160*/  LOP3.LUT R5, R3, UR23, R132, 0x96, !PT ;  /* 0x0000001703057c12 */ /* 0x000fc4000f8e9684 */
[----:B------:R-:W-:Y:S01]  /*f170*/  LOP3.LUT R7, R2, 0xffff, RZ, 0xc0, !PT ;  /* 0x0000ffff02077812 */ /* 0x000fe200078ec0ff */
[----:B------:R-:W-:Y:S01]  /*f180*/  FFMA.FTZ R3, R200, UR38, -R13 ;  /* 0x00000026c8037c23 */ /* 0x000fe2000801080d */
[----:B------:R-:W-:Y:S01]  /*f190*/  LOP3.LUT R21, R2, 0xff, RZ, 0xc0, !PT ;  /* 0x000000ff02157812 */ /* 0x000fe200078ec0ff */
[C---:B------:R-:W-:Y:S01]  /*f1a0*/  HMMA.16816.F32.BF16 R184, R8.reuse, R30, R64 ;  /* 0x0000001e08b8723c */ /* 0x040fe20000041840 */
[--C-:B------:R-:W-:Y:S01]  /*f1b0*/  SHF.R.U32.HI R19, RZ, 0x10, R2.reuse ;  /* 0x00000010ff137819 */ /* 0x100fe20000011602 */
[----:B------:R1:W-:Y:S01]  /*f1c0*/  MUFU.EX2 R188, R3 ;  /* 0x0000000300bc7308 */ /* 0x0003e20000000800 */
[----:B------:R-:W-:Y:S02]  /*f1d0*/  SHF.R.U32.HI R25, RZ, 0x18, R2 ;  /* 0x00000018ff197819 */ /* 0x000fe40000011602 */
[----:B------:R-:W-:Y:S01]  /*f1e0*/  SHF.R.U32.HI R7, RZ, 0x8, R7 ;  /* 0x00000008ff077819 */ /* 0x000fe20000011607 */
[C---:B------:R-:W-:Y:S01]  /*f1f0*/  HMMA.16816.F32.BF16 R52, R8.reuse, R28, R52 ;  /* 0x0000001c0834723c */ /* 0x040fe20000041834 */
[----:B------:R-:W-:Y:S01]  /*f200*/  MOV R64, R142 ;  /* 0x0000008e00407202 */ /* 0x000fe20000000f00 */
[----:B------:R-:W-:Y:S01]  /*f210*/  IMAD.MOV.U32 R67, RZ, RZ, R141 ;  /* 0x000000ffff437224 */ /* 0x000fe200078e008d */
[----:B------:R-:W-:Y:S01]  /*f220*/  MOV R65, R143 ;  /* 0x0000008f00417202 */ /* 0x000fe20000000f00 */
[----:B------:R2:W-:Y:S01]  /*f230*/  MUFU.EX2 R139, R6 ;  /* 0x00000006008b7308 */ /* 0x0005e20000000800 */
[----:B------:R-:W-:Y:S01]  /*f240*/  PRMT R21, R21, 0x5410, R7 ;  /* 0x0000541015157816 */ /* 0x000fe20000000007 */
[----:B------:R-:W-:Y:S01]  /*f250*/  HMMA.16816.F32.BF16 R140, R8, R26, R96 ;  /* 0x0000001a088c723c */ /* 0x000fe20000041860 */
[----:B------:R-:W-:Y:S01]  /*f260*/  MOV R29, R177 ;  /* 0x000000b1001d7202 */ /* 0x000fe20000000f00 */
[----:B------:R-:W-:Y:S01]  /*f270*/  LDSM.16.MT88.4 R96, [R207+0xb800] ;  /* 0x00b80000cf60783b */ /* 0x000fe20000004200 */
[----:B------:R-:W-:-:S02]  /*f280*/  MOV R28, R176 ;  /* 0x000000b0001c7202 */ /* 0x000fc40000000f00 */
[----:B------:R-:W-:Y:S01]  /*f290*/  MOV R198, R67 ;  /* 0x0000004300c67202 */ /* 0x000fe20000000f00 */
[----:B------:R-:W-:Y:S01]  /*f2a0*/  HMMA.16816.F32.BF16 R176, R8, R22, R80 ;  /* 0x0000001608b0723c */ /* 0x000fe20000041850 */
[----:B-1----:R-:W-:-:S04]  /*f2b0*/  IMAD.WIDE.U32 R2, R193, -0x2daee0ad, RZ ;  /* 0xd2511f53c1027825 */ /* 0x002fc800078e00ff */
[----:B------:R-:W-:Y:S01]  /*f2c0*/  FFMA.FTZ R26, R202, UR38, -R14 ;  /* 0x00000026ca1a7c23 */ /* 0x000fe2000801080e */
[----:B------:R-:W-:Y:S01]  /*f2d0*/  MOV R200, R28 ;  /* 0x0000001c00c87202 */ /* 0x000fe20000000f00 */
[----:B------:R-:W-:Y:S01]  /*f2e0*/  LDSM.16.MT88.4 R80, [R205+0xb800] ;  /* 0x00b80000cd50783b */ /* 0x000fe20000004200 */
[----:B------:R-:W-:Y:S01]  /*f2f0*/  MOV R193, R29 ;  /* 0x0000001d00c17202 */ /* 0x000fe20000000f00 */
[C---:B------:R-:W-:Y:S01]  /*f300*/  HMMA.16816.F32.BF16 R100, R8.reuse, R32, R100 ;  /* 0x000000200864723c */ /* 0x040fe20000041864 */
[----:B------:R-:W-:Y:S01]  /*f310*/  LOP3.LUT R4, R3, UR23, R64, 0x96, !PT ;  /* 0x0000001703047c12 */ /* 0x000fe2000f8e9640 */
[----:B------:R-:W-:Y:S01]  /*f320*/  FFMA.FTZ R22, R192, UR38, -R12 ;  /* 0x00000026c0167c23 */ /* 0x000fe2000801080c */
[C---:B------:R-:W-:Y:S01]  /*f330*/  LOP3.LUT R3, R2.reuse, 0xffff, RZ, 0xc0, !PT ;  /* 0x0000ffff02037812 */ /* 0x040fe200078ec0ff */
[----:B------:R-:W-:Y:S01]  /*f340*/  MUFU.EX2 R26, R26 ;  /* 0x0000001a001a7308 */ /* 0x000fe20000000800 */
[----:B------:R-:W-:Y:S01]  /*f350*/  LOP3.LUT R24, R2, 0xff, RZ, 0xc0, !PT ;  /* 0x000000ff02187812 */ /* 0x000fe200078ec0ff */
[C---:B------:R-:W-:Y:S01]  /*f360*/  HMMA.16816.F32.BF16 R32, R8.reuse, R34, R112 ;  /* 0x000000220820723c */ /* 0x040fe20000041870 */
[--C-:B------:R-:W-:Y:S01]  /*f370*/  SHF.R.U32.HI R20, RZ, 0x10, R2.reuse ;  /* 0x00000010ff147819 */ /* 0x100fe20000011602 */
[----:B------:R-:W-:Y:S01]  /*f380*/  LDSM.16.MT88.4 R64, [R209+0xa800] ;  /* 0x00a80000d140783b */ /* 0x000fe20000004200 */
[----:B------:R-:W-:Y:S01]  /*f390*/  SHF.R.U32.HI R23, RZ, 0x18, R2 ;  /* 0x00000018ff177819 */ /* 0x000fe20000011602 */
[----:B------:R-:W-:Y:S01]  /*f3a0*/  FFMA.FTZ R2, R194, UR38, -R13 ;  /* 0x00000026c2027c23 */ /* 0x000fe2000801080d */
[----:B------:R-:W-:Y:S01]  /*f3b0*/  SHF.R.U32.HI R3, RZ, 0x8, R3 ;  /* 0x00000008ff037819 */ /* 0x000fe20000011603 */
[C---:B------:R-:W-:Y:S01]  /*f3c0*/  HMMA.16816.F32.BF16 R116, R8.reuse, R36, R116 ;  /* 0x000000240874723c */ /* 0x040fe20000041874 */
[----:B--2---:R-:W-:Y:S01]  /*f3d0*/  LOP3.LUT R6, R19, 0xff, RZ, 0xc0, !PT ;  /* 0x000000ff13067812 */ /* 0x004fe200078ec0ff */
[----:B------:R1:W-:Y:S01]  /*f3e0*/  MUFU.EX2 R138, R2 ;  /* 0x00000002008a7308 */ /* 0x0003e20000000800 */
[----:B------:R-:W-:Y:S01]  /*f3f0*/  PRMT R19, R24, 0x5410, R3 ;  /* 0x0000541018137816 */ /* 0x000fe20000000003 */
[----:B------:R-:W-:Y:S01]  /*f400*/  IMAD.MOV.U32 R194, RZ, RZ, R125 ;  /* 0x000000ffffc27224 */ /* 0x000fe200078e007d */
[----:B------:R-:W-:Y:S01]  /*f410*/  LOP3.LUT R3, R5, 0xffff, RZ, 0xc0, !PT ;  /* 0x0000ffff05037812 */ /* 0x000fe200078ec0ff */
[----:B------:R-:W-:Y:S01]  /*f420*/  HMMA.16816.F32.BF16 R28, R8, R38, R128 ;  /* 0x00000026081c723c */ /* 0x000fe20000041880 */
[----:B------:R-:W-:Y:S01]  /*f430*/  SHF.R.U32.HI R7, RZ, 0x18, R4 ;  /* 0x00000018ff077819 */ /* 0x000fe20000011604 */
[----:B------:R-:W-:Y:S01]  /*f440*/  LDSM.16.MT88.4 R112, [R210+0xb800] ;  /* 0x00b80000d270783b */ /* 0x000fe20000004200 */
[----:B------:R-:W-:-:S02]  /*f450*/  MOV R202, R126 ;  /* 0x0000007e00ca7202 */ /* 0x000fc40000000f00 */
[----:B------:R-:W-:Y:S02]  /*f460*/  MOV R126, R169 ;  /* 0x000000a9007e7202 */ /* 0x000fe40000000f00 */
[----:B------:R-:W-:Y:S02]  /*f470*/  SHF.R.U32.HI R8, RZ, 0x10, R4 ;  /* 0x00000010ff087819 */ /* 0x000fe40000011604 */
[----:B------:R-:W-:Y:S02]  /*f480*/  LOP3.LUT R11, R5, 0xff, RZ, 0xc0, !PT ;  /* 0x000000ff050b7812 */ /* 0x000fe400078ec0ff */
[----:B------:R-:W-:Y:S01]  /*f490*/  SHF.R.U32.HI R10, RZ, 0x18, R5 ;  /* 0x00000018ff0a7819 */ /* 0x000fe20000011605 */
[----:B-1----:R-:W-:Y:S01]  /*f4a0*/  FFMA.FTZ R2, R190, UR38, -R13 ;  /* 0x00000026be027c23 */ /* 0x002fe2000801080d */
[----:B------:R-:W-:Y:S01]  /*f4b0*/  FFMA.FTZ R13, R199, UR38, -R12 ;  /* 0x00000026c70d7c23 */ /* 0x000fe2000801080c */
[----:B------:R-:W-:Y:S02]  /*f4c0*/  LOP3.LUT R9, R4, 0xff, RZ, 0xc0, !PT ;  /* 0x000000ff04097812 */ /* 0x000fe400078ec0ff */
[----:B------:R1:W2:Y:S01]  /*f4d0*/  MUFU.EX2 R133, R2 ;  /* 0x0000000200857308 */ /* 0x0002a20000000800 */
[----:B------:R-:W-:Y:S01]  /*f4e0*/  MOV R199, R49 ;  /* 0x0000003100c77202 */ /* 0x000fe20000000f00 */
[----:B------:R-:W-:Y:S01]  /*f4f0*/  IMAD.MOV.U32 R49, RZ, RZ, R155 ;  /* 0x000000ffff317224 */ /* 0x000fe200078e009b */
[----:B------:R-:W-:-:S02]  /*f500*/  MOV R192, R50 ;  /* 0x0000003200c07202 */ /* 0x000fc40000000f00 */
[----:B------:R-:W-:Y:S02]  /*f510*/  MOV R50, R154 ;  /* 0x0000009a00327202 */ /* 0x000fe40000000f00 */
[----:B------:R-:W-:Y:S01]  /*f520*/  MOV R190, R127 ;  /* 0x0000007f00be7202 */ /* 0x000fe20000000f00 */
[----:B------:R-:W-:Y:S01]  /*f530*/  MUFU.EX2 R27, R13 ;  /* 0x0000000d001b7308 */ /* 0x000fe20000000800 */
[----:B------:R-:W-:Y:S02]  /*f540*/  MOV R24, R170 ;  /* 0x000000aa00187202 */ /* 0x000fe40000000f00 */
[----:B------:R-:W-:Y:S01]  /*f550*/  MOV R127, R171 ;  /* 0x000000ab007f7202 */ /* 0x000fe20000000f00 */
[--C-:B-1----:R-:W-:Y:S01]  /*f560*/  FFMA.FTZ R2, R203, UR38, -R12.reuse ;  /* 0x00000026cb027c23 */ /* 0x102fe2000801080c */
[----:B------:R-:W-:Y:S01]  /*f570*/  FFMA.FTZ R12, R191, UR38, -R12 ;  /* 0x00000026bf0c7c23 */ /* 0x000fe2000801080c */
[----:B------:R-:W-:Y:S02]  /*f580*/  MOV R203, R48 ;  /* 0x0000003000cb7202 */ /* 0x000fe40000000f00 */
[----:B------:R1:W3:Y:S01]  /*f590*/  MUFU.EX2 R132, R2 ;  /* 0x0000000200847308 */ /* 0x0002e20000000800 */
[----:B------:R-:W-:-:S02]  /*f5a0*/  MOV R191, R51 ;  /* 0x0000003300bf7202 */ /* 0x000fc40000000f00 */
[----:B------:R-:W-:Y:S02]  /*f5b0*/  MOV R51, R152 ;  /* 0x0000009800337202 */ /* 0x000fe40000000f00 */
[----:B------:R-:W-:Y:S02]  /*f5c0*/  MOV R48, R153 ;  /* 0x0000009900307202 */ /* 0x000fe40000000f00 */
[----:B------:R-:W4:Y:S01]  /*f5d0*/  LDSM.16.MT88.4 R152, [R205+0xa800] ;  /* 0x00a80000cd98783b */ /* 0x000f220000004200 */
[----:B-1----:R-:W-:Y:S02]  /*f5e0*/  LOP3.LUT R2, R20, 0xff, RZ, 0xc0, !PT ;  /* 0x000000ff14027812 */ /* 0x002fe400078ec0ff */
[----:B------:R-:W-:Y:S01]  /*f5f0*/  PRMT R20, R6, 0x5410, R25 ;  /* 0x0000541006147816 */ /* 0x000fe20000000019 */
[----:B------:R-:W-:Y:S01]  /*f600*/  IMAD.MOV.U32 R25, RZ, RZ, R168 ;  /* 0x000000ffff197224 */ /* 0x000fe200078e00a8 */
[----:B------:R-:W-:Y:S01]  /*f610*/  PRMT R14, R2, 0x5410, R23 ;  /* 0x00005410020e7816 */ /* 0x000fe20000000017 */
[----:B------:R-:W-:Y:S01]  /*f620*/  LDSM.16.MT88.4 R168, [R207+0xa800] ;  /* 0x00a80000cfa8783b */ /* 0x000fe20000004200 */
[----:B------:R-:W-:Y:S01]  /*f630*/  SHF.R.U32.HI R6, RZ, 0x10, R5 ;  /* 0x00000010ff067819 */ /* 0x000fe20000011605 */
[----:B------:R-:W-:Y:S01]  /*f640*/  MUFU.EX2 R23, R22 ;  /* 0x0000001600177308 */ /* 0x000fe20000000800 */
[----:B------:R-:W-:-:S02]  /*f650*/  LOP3.LUT R2, R4, 0xffff, RZ, 0xc0, !PT ;  /* 0x0000ffff04027812 */ /* 0x000fc400078ec0ff */
[----:B------:R-:W-:Y:S02]  /*f660*/  SHF.R.U32.HI R5, RZ, 0x8, R3 ;  /* 0x00000008ff057819 */ /* 0x000fe40000011603 */
[----:B------:R-:W-:Y:S02]  /*f670*/  LOP3.LUT R4, R6, 0xff, RZ, 0xc0, !PT ;  /* 0x000000ff06047812 */ /* 0x000fe400078ec0ff */
[----:B------:R-:W-:Y:S01]  /*f680*/  SHF.R.U32.HI R3, RZ, 0x8, R2 ;  /* 0x00000008ff037819 */ /* 0x000fe20000011602 */
[----:B------:R1:W5:Y:S01]  /*f690*/  MUFU.EX2 R22, R12 ;  /* 0x0000000c00167308 */ /* 0x0003620000000800 */
[----:B------:R-:W-:Y:S02]  /*f6a0*/  LOP3.LUT R2, R8, 0xff, RZ, 0xc0, !PT ;  /* 0x000000ff08027812 */ /* 0x000fe400078ec0ff */
[----:B------:R-:W-:Y:S02]  /*f6b0*/  PRMT R13, R4, 0x5410, R10 ;  /* 0x00005410040d7816 */ /* 0x000fe4000000000a */
[----:B------:R-:W-:-:S02]  /*f6c0*/  PRMT R10, R2, 0x5410, R7 ;  /* 0x00005410020a7816 */ /* 0x000fc40000000007 */
[--C-:B------:R-:W-:Y:S02]  /*f6d0*/  HSET2.LE.AND R4, R20, R0.reuse, PT ;  /* 0x0000000014047233 */ /* 0x100fe40003803000 */
[--C-:B------:R-:W-:Y:S02]  /*f6e0*/  HSET2.LE.AND R6, R19, R0.reuse, PT ;  /* 0x0000000013067233 */ /* 0x100fe40003803000 */
[----:B--2---:R-:W-:Y:S02]  /*f6f0*/  F2FP.BF16.F32.PACK_AB R7, R133, R138 ;  /* 0x0000008a8507723e */ /* 0x004fe400000010ff */
[----:B------:R-:W-:Y:S02]  /*f700*/  HSET2.LE.AND R2, R21, R0, PT ;  /* 0x0000000015027233 */ /* 0x000fe40003803000 */
[----:B------:R-:W-:Y:S02]  /*f710*/  MOV R21, R126 ;  /* 0x0000007e00157202 */ /* 0x000fe40000000f00 */
[----:B-1----:R-:W-:-:S02]  /*f720*/  PRMT R12, R11, 0x5410, R5 ;  /* 0x000054100b0c7816 */ /* 0x002fc40000000005 */
[----:B------:R-:W-:Y:S02]  /*f730*/  PRMT R11, R9, 0x5410, R3 ;  /* 0x00005410090b7816 */ /* 0x000fe40000000003 */
[----:B------:R-:W-:Y:S02]  /*f740*/  F2FP.BF16.F32.PACK_AB R5, R196, R189 ;  /* 0x000000bdc405723e */ /* 0x000fe400000010ff */
[----:B------:R-:W-:Y:S02]  /*f750*/  LOP3.LUT R126, R6, R7, RZ, 0xc0, !PT ;  /* 0x00000007067e7212 */ /* 0x000fe400078ec0ff */
[----:B------:R-:W-:Y:S02]  /*f760*/  LOP3.LUT R131, R4, R5, RZ, 0xc0, !PT ;  /* 0x0000000504837212 */ /* 0x000fe400078ec0ff */
[----:B------:R-:W-:Y:S02]  /*f770*/  F2FP.BF16.F32.PACK_AB R5, R139, R188 ;  /* 0x000000bc8b05723e */ /* 0x000fe400000010ff */
[----:B---3--:R-:W-:-:S02]  /*f780*/  F2FP.BF16.F32.PACK_AB R7, R27, R132 ;  /* 0x000000841b07723e */ /* 0x008fc400000010ff */
[--C-:B------:R-:W-:Y:S02]  /*f790*/  HSET2.LE.AND R4, R11, R0.reuse, PT ;  /* 0x000000000b047233 */ /* 0x100fe40003803000 */
[----:B------:R-:W-:Y:S02]  /*f7a0*/  HSET2.LE.AND R6, R10, R0, PT ;  /* 0x000000000a067233 */ /* 0x000fe40003803000 */
[----:B------:R-:W-:Y:S02]  /*f7b0*/  F2FP.BF16.F32.PACK_AB R3, R197, R234 ;  /* 0x000000eac503723e */ /* 0x000fe400000010ff */
[----:B------:R-:W-:Y:S02]  /*f7c0*/  LOP3.LUT R124, R4, R5, RZ, 0xc0, !PT ;  /* 0x00000005047c7212 */ /* 0x000fe400078ec0ff */
[----:B------:R-:W-:Y:S02]  /*f7d0*/  LOP3.LUT R125, R6, R7, RZ, 0xc0, !PT ;  /* 0x00000007067d7212 */ /* 0x000fe400078ec0ff */
[----:B------:R-:W1:Y:S01]  /*f7e0*/  LDSM.16.MT88.4 R4, [R209+0xb800] ;  /* 0x00b80000d104783b */ /* 0x000e620000004200 */
[----:B------:R-:W-:-:S02]  /*f7f0*/  LOP3.LUT R130, R2, R3, RZ, 0xc0, !PT ;  /* 0x0000000302827212 */ /* 0x000fc400078ec0ff */
[--C-:B------:R-:W-:Y:S02]  /*f800*/  HSET2.LE.AND R8, R14, R0.reuse, PT ;  /* 0x000000000e087233 */ /* 0x100fe40003803000 */
[----:B------:R-:W-:Y:S02]  /*f810*/  HSET2.LE.AND R2, R12, R0, PT ;  /* 0x000000000c027233 */ /* 0x000fe40003803000 */
[----:B------:R-:W-:Y:S02]  /*f820*/  MOV R19, R48 ;  /* 0x0000003000137202 */ /* 0x000fe40000000f00 */
[----:B------:R-:W-:Y:S02]  /*f830*/  MOV R14, R49 ;  /* 0x00000031000e7202 */ /* 0x000fe40000000f00 */
[----:B------:R-:W-:Y:S02]  /*f840*/  MOV R12, R50 ;  /* 0x00000032000c7202 */ /* 0x000fe40000000f00 */
[----:B------:R-:W-:-:S02]  /*f850*/  MOV R11, R51 ;  /* 0x00000033000b7202 */ /* 0x000fc40000000f00 */
[----:B------:R-:W2:Y:S01]  /*f860*/  LDSM.16.MT88.4 R48, [R210+0xa800] ;  /* 0x00a80000d230783b */ /* 0x000ea20000004200 */
[----:B-----5:R-:W-:Y:S02]  /*f870*/  F2FP.BF16.F32.PACK_AB R9, R22, R23 ;  /* 0x000000171609723e */ /* 0x020fe400000010ff */
[----:B------:R-:W-:Y:S02]  /*f880*/  MOV R20, R127 ;  /* 0x0000007f00147202 */ /* 0x000fe40000000f00 */
[----:B------:R-:W-:Y:S02]  /*f890*/  LOP3.LUT R127, R8, R9, RZ, 0xc0, !PT ;  /* 0x00000009087f7212 */ /* 0x000fe400078ec0ff */
[----:B------:R-:W-:Y:S02]  /*f8a0*/  HSET2.LE.AND R8, R13, R0, PT ;  /* 0x000000000d087233 */ /* 0x000fe40003803000 */
[----:B------:R-:W-:Y:S02]  /*f8b0*/  F2FP.BF16.F32.PACK_AB R9, R26, R195 ;  /* 0x000000c31a09723e */ /* 0x000fe400000010ff */
[----:B------:R-:W-:Y:S01]  /*f8c0*/  F2FP.BF16.F32.PACK_AB R3, R233, R220 ;  /* 0x000000dce903723e */ /* 0x000fe200000010ff */
[C---:B----4-:R-:W-:Y:S01]  /*f8d0*/  HMMA.16816.F32.BF16 R144, R124.reuse, R152, R144 ;  /* 0x000000987c90723c */ /* 0x050fe20000041890 */
[----:B------:R-:W-:Y:S01]  /*f8e0*/  LOP3.LUT R129, R8, R9, RZ, 0xc0, !PT ;  /* 0x0000000908817212 */ /* 0x000fe200078ec0ff */
[----:B------:R-:W-:Y:S01]  /*f8f0*/  FFMA.FTZ R9, R12, R18, R11 ;  /* 0x000000120c097223 */ /* 0x000fe2000001000b */
[----:B------:R-:W-:Y:S01]  /*f900*/  LOP3.LUT R128, R2, R3, RZ, 0xc0, !PT ;  /* 0x0000000302807212 */ /* 0x000fe200078ec0ff */
[----:B------:R-:W-:Y:S01]  /*f910*/  FFMA.FTZ R8, R19, R17, R14 ;  /* 0x0000001113087223 */ /* 0x000fe2000001000e */
[----:B------:R-:W-:Y:S01]  /*f920*/  FFMA.FTZ R2, R21, R16, R20 ;  /* 0x0000001015027223 */ /* 0x000fe20000010014 */
[----:B------:R-:W-:Y:S01]  /*f930*/  FFMA.FTZ R3, R25, R15, R24 ;  /* 0x0000000f19037223 */ /* 0x000fe20000010018 */
[----:B------:R-:W-:Y:S01]  /*f940*/  FADD.FTZ R11, R191, R9 ;  /* 0x00000009bf0b7221 */ /* 0x000fe20000010000 */
[----:B------:R-:W-:Y:S01]  /*f950*/  FADD.FTZ R10, R192, R8 ;  /* 0x00000008c00a7221 */ /* 0x000fe20000010000 */
[----:B------:R-:W-:Y:S01]  /*f960*/  FADD.FTZ R9, R199, R2 ;  /* 0x00000002c7097221 */ /* 0x000fe20000010000 */
[----:B------:R-:W-:Y:S01]  /*f970*/  FADD.FTZ R8, R203, R3 ;  /* 0x00000003cb087221 */ /* 0x000fe20000010000 */
[----:B------:R-:W-:Y:S01]  /*f980*/  FADD.FTZ R2, R190, R11 ;  /* 0x0000000bbe027221 */ /* 0x000fe20000010000 */
[----:B------:R-:W-:Y:S01]  /*f990*/  FADD.FTZ R3, R202, R10 ;  /* 0x0000000aca037221 */ /* 0x000fe20000010000 */
[----:B-1----:R-:W-:Y:S01]  /*f9a0*/  HMMA.16816.F32.BF16 R120, R124, R4, R120 ;  /* 0x000000047c78723c */ /* 0x002fe20000041878 */
[----:B------:R-:W-:-:S02]  /*f9b0*/  FADD.FTZ R8, R201, R8 ;  /* 0x00000008c9087221 */ /* 0x000fc40000010000 */
[----:B------:R-:W-:-:S03]  /*f9c0*/  FADD.FTZ R3, R200, R3 ;  /* 0x00000003c8037221 */ /* 0x000fc60000010000 */
[----:B------:R-:W-:Y:S01]  /*f9d0*/  HMMA.16816.F32.BF16 R116, R128, R4, R116 ;  /* 0x000000048074723c */ /* 0x000fe20000041874 */
[----:B------:R-:W-:-:S04]  /*f9e0*/  FADD.FTZ R3, R195, R3 ;  /* 0x00000003c3037221 */ /* 0x000fc80000010000 */
[----:B------:R-:W-:Y:S01]  /*f9f0*/  FADD.FTZ R3, R26, R3 ;  /* 0x000000031a037221 */ /* 0x000fe20000010000 */
        /* <DEDUP_REMOVED lines=13> */
[----:B------:R-:W-:Y:S06]  /*fad0*/  HMMA.16816.F32.BF16 R164, R128, R168, R164 ;  /* 0x000000a880a4723c */ /* 0x000fec00000418a4 */
[C---:B------:R-:W-:Y:S06]  /*fae0*/  HMMA.16816.F32.BF16 R172, R124.reuse, R170, R172 ;  /* 0x000000aa7cac723c */ /* 0x040fec00000418ac */
        /* <DEDUP_REMOVED lines=50> */
[----:B------:R-:W2:Y:S01]  /*fe10*/  S2R R235, SR_TID.X ;  /* 0x0000000000eb7919 */ /* 0x000ea20000002100 */
[----:B------:R-:W-:Y:S01]  /*fe20*/  IMAD.U32 R5, RZ, RZ, UR40 ;  /* 0x00000028ff057e24 */ /* 0x000fe2000f8e00ff */
[----:B------:R-:W-:-:S03]  /*fe30*/  UIADD3 UR4, UR41, UR4, URZ ;  /* 0x0000000429047290 */ /* 0x000fc6000fffe03f */
[----:B------:R-:W5:Y:S03]  /*fe40*/  @!P3 LDC.64 R10, c[0x0][0x220] ;  /* 0x00008800ff0abb82 */ /* 0x000f660000000a00 */
[----:B------:R-:W-:-:S05]  /*fe50*/  IMAD.U32 R4, RZ, RZ, UR4 ;  /* 0x00000004ff047e24 */ /* 0x000fca000f8e00ff */
[----:B------:R-:W5:Y:S01]  /*fe60*/  @!P2 LDC.64 R6, c[0x0][0x220] ;  /* 0x00008800ff06ab82 */ /* 0x000f620000000a00 */
[----:B------:R-:W-:Y:S01]  /*fe70*/  @P3 STS.128 [R219+0xa000], RZ ;  /* 0x00a000ffdb003388 */ /* 0x000fe20000000c00 */
[----:B--2---:R-:W-:-:S05]  /*fe80*/  IMAD.SHL.U32 R235, R235, 0x2, RZ ;  /* 0x00000002ebeb7824 */ /* 0x004fca00078e00ff */
[----:B------:R-:W-:Y:S02]  /*fe90*/  LOP3.LUT R235, R235, 0x6, RZ, 0xc0, !PT ;  /* 0x00000006ebeb7812 */ /* 0x000fe400078ec0ff */
[----:B---3--:R-:W-:-:S04]  /*fea0*/  LEA R2, P1, R2, R202, 0x5 ;  /* 0x000000ca02027211 */ /* 0x008fc800078228ff */
[C---:B------:R-:W-:Y:S02]  /*feb0*/  IADD3 R3, P0, R2.reuse, UR22, RZ ;  /* 0x0000001602037c10 */ /* 0x040fe4000ff1e0ff */
[----:B----4-:R-:W-:Y:S02]  /*fec0*/  LEA.HI.X R4, R5, R201, R4, 0x5, P1 ;  /* 0x000000c905047211 */ /* 0x010fe400008f2c04 */
[C---:B-1----:R-:W-:Y:S02]  /*fed0*/  @!P3 LEA R12, P5, R2.reuse, R12, 0x1 ;  /* 0x0000000c020cb211 */ /* 0x042fe400078a08ff */
        /* <DEDUP_REMOVED lines=217> */
[----:B------:R-:W-:Y:S01]  /*10c70*/  IABS R12, R8 ;  /* 0x00000008000c7213 */ /* 0x000fe20000000000 */
[----:B------:R-:W-:Y:S01]  /*10c80*/  FFMA.FTZ R5, R5, -UR19, R184 ;  /* 0x8000001305057c23 */ /* 0x000fe200080100b8 */
[----:B------:R-:W-:Y:S01]  /*10c90*/  FSEL R24, R7, -INF , !P6 ;  /* 0xff80000007187808 */ /* 0x000fe20007000000 */
[----:B------:R-:W-:Y:S01]  /*10ca0*/  FFMA.FTZ R9, R3, -UR19, R33 ;  /* 0x8000001303097c23 */ /* 0x000fe20008010021 */
[----:B------:R-:W-:Y:S01]  /*10cb0*/  FSEL R33, R10, -INF , !P0 ;  /* 0xff8000000a217808 */ /* 0x000fe20004000000 */
[----:B------:R-:W-:Y:S01]  /*10cc0*/  VIADD R3, R2, 0x10 ;  /* 0x0000001002037836 */ /* 0x000fe20000000000 */
[----:B------:R-:W-:Y:S01]  /*10cd0*/  FSEL R26, R6, -INF , !P5 ;  /* 0xff800000061a7808 */ /* 0x000fe20006800000 */
[----:B------:R-:W-:Y:S01]  /*10ce0*/  IMAD.IADD R6, R227, 0x1, -R4 ;  /* 0x00000001e3067824 */ /* 0x000fe200078e0a04 */
        /* <DEDUP_REMOVED lines=12> */
[----:B------:R-:W-:Y:S01]  /*10db0*/  IABS R8, R6 ;  /* 0x0000000600087213 */ /* 0x000fe20000000000 */
[----:B------:R-:W-:Y:S01]  /*10dc0*/  IMAD.MOV.U32 R6, RZ, RZ, R12 ;  /* 0x000000ffff067224 */ /* 0x000fe200078e000c */
[----:B------:R-:W-:-:S02]  /*10dd0*/  I2FP.F32.S32 R11, R11 ;  /* 0x0000000b000b7245 */ /* 0x000fc40000201400 */
[----:B------:R-:W-:Y:S02]  /*10de0*/  IABS R10, R4 ;  /* 0x00000004000a7213 */ /* 0x000fe40000000000 */
[----:B------:R-:W-:Y:S01]  /*10df0*/  IABS R4, R7 ;  /* 0x0000000700047213 */ /* 0x000fe20000000000 */
[----:B------:R-:W-:Y:S01]  /*10e00*/  IMAD.MOV.U32 R7, RZ, RZ, R8 ;  /* 0x000000ffff077224 */ /* 0x000fe200078e0008 */
[----:B------:R-:W-:Y:S01]  /*10e10*/  IABS R5, R5 ;  /* 0x0000000500057213 */ /* 0x000fe20000000000 */
[----:B------:R-:W-:Y:S01]  /*10e20*/  FFMA.FTZ R11, R11, -UR19, R186 ;  /* 0x800000130b0b7c23 */ /* 0x000fe200080100ba */
        /* <DEDUP_REMOVED lines=179> */
.L_x_2475:
[----:B------:R-:W-:Y:S05]  /*11960*/  BSYNC B0 ;  /* 0x0000000000007941 */ /* 0x000fea0003800000 */
.L_x_2474:
[----:B------:R-:W0:Y:S02]  /*11970*/  LDGDEPBAR ;  /* 0x00000000000079af */ /* 0x000e240000000000 */
.L_x_2473:
[----:B-1----:R-:W3:Y:S04]  /*11980*/  LDL R6, [R1+0x80] ;  /* 0x0000800001067983 */ /* 0x002ee80000100800 */
[----:B------:R-:W4:Y:S04]  /*11990*/  LDL R9, [R1+0x5c] ;  /* 0x00005c0001097983 */ /* 0x000f280000100800 */
[----:B------:R-:W5:Y:S01]  /*119a0*/  LDL.64 R176, [R1] ;  /* 0x0000000001b07983 */ /* 0x000f620000100a00 */
[----:B--2---:R-:W-:Y:S01]  /*119b0*/  FMNMX.FTZ R2, R136, R17, !PT ;  /* 0x0000001188027209 */ /* 0x004fe20007810000 */
[----:B------:R-:W-:Y:S01]  /*119c0*/  IMAD.WIDE.U32 R10, R252, -0x326172a9, RZ ;  /* 0xcd9e8d57fc0a7825 */ /* 0x000fe200078e00ff */
[----:B------:R-:W-:Y:S01]  /*119d0*/  FMNMX.FTZ R5, R135, R27, !PT ;  /* 0x0000001b87057209 */ /* 0x000fe20007810000 */
[----:B------:R-:W-:Y:S01]  /*119e0*/  UIADD3 UR4, UR31, -0x4498517b, URZ ;  /* 0xbb67ae851f047890 */ /* 0x000fe2000fffe03f */
        /* <DEDUP_REMOVED lines=19> */
[----:B------:R-:W-:Y:S01]  /*11b20*/  SHFL.BFLY PT, R12, R5, 0x2, 0x1f ;  /* 0x0c401f00050c7f89 */ /* 0x000fe200000e0000 */
[----:B------:R-:W-:Y:S02]  /*11b30*/  IADD3 R18, R252, 0x4, RZ ;  /* 0x00000004fc127810 */ /* 0x000fe40007ffe0ff */
[----:B------:R-:W-:-:S04]  /*11b40*/  FMNMX.FTZ R8, R33, R8, !PT ;  /* 0x0000000821087209 */ /* 0x000fc80007810000 */
[----:B------:R-:W-:Y:S02]  /*11b50*/  FMNMX.FTZ R8, R32, R8, !PT ;  /* 0x0000000820087209 */ /* 0x000fe40007810000 */
[----:B-1----:R-:W-:Y:S02]  /*11b60*/  FMNMX.FTZ R4, R2, R4, !PT ;  /* 0x0000000402047209 */ /* 0x002fe40007810000 */
[----:B------:R-:W-:-:S03]  /*11b70*/  MOV R2, UR31 ;  /* 0x0000001f00027c02 */ /* 0x000fc60008000f00 */
[----:B------:R-:W1:Y:S02]  /*11b80*/  SHFL.BFLY PT, R13, R4, 0x1, 0x1f ;  /* 0x0c201f00040d7f89 */ /* 0x000e6400000e0000 */
[----:B-1----:R-:W-:-:S04]  /*11b90*/  FMNMX.FTZ R235, R4, R13, !PT ;  /* 0x0000000d04eb7209 */ /* 0x002fc80007810000 */
[----:B------:R-:W-:Y:S01]  /*11ba0*/  FSETP.NEU.FTZ.AND P6, PT, R235, -INF , PT ;  /* 0xff800000eb00780b */ /* 0x000fe20003fdd000 */
[----:B---3--:R-:W-:Y:S01]  /*11bb0*/  IMAD.WIDE.U32 R6, R6, -0x2daee0ad, RZ ;  /* 0xd2511f5306067825 */ /* 0x008fe200078e00ff */
[----:B----4-:R-:W-:-:S04]  /*11bc0*/  LOP3.LUT R14, R11, R9, RZ, 0x3c, !PT ;  /* 0x000000090b0e7212 */ /* 0x010fc800078e3cff */
[----:B------:R-:W-:Y:S02]  /*11bd0*/  LOP3.LUT R2, R7, UR39, R2, 0x96, !PT ;  /* 0x0000002707027c12 */ /* 0x000fe4000f8e9602 */
[----:B------:R-:W-:Y:S01]  /*11be0*/  FMNMX.FTZ R7, R31, R3, !PT ;  /* 0x000000031f077209 */ /* 0x000fe20007810000 */
[----:B------:R-:W-:Y:S01]  /*11bf0*/  IMAD.WIDE.U32 R14, R14, -0x2daee0ad, RZ ;  /* 0xd2511f530e0e7825 */ /* 0x000fe200078e00ff */
[----:B-----5:R-:W-:Y:S02]  /*11c00*/  LOP3.LUT R11, R177, UR4, R6, 0x96, !PT ;  /* 0x00000004b10b7c12 */ /* 0x020fe4000f8e9606 */
[----:B------:R-:W-:Y:S01]  /*11c10*/  FMNMX.FTZ R7, R29, R7, !PT ;  /* 0x000000071d077209 */ /* 0x000fe20007810000 */
[----:B------:R-:W-:Y:S01]  /*11c20*/  IMAD.WIDE.U32 R2, R2, -0x326172a9, RZ ;  /* 0xcd9e8d5702027825 */ /* 0x000fe200078e00ff */
[----:B------:R-:W-:Y:S02]  /*11c30*/  MOV R177, R234 ;  /* 0x000000ea00b17202 */ /* 0x000fe40000000f00 */
[----:B------:R-:W-:Y:S01]  /*11c40*/  FMNMX.FTZ R9, R194, R7, !PT ;  /* 0x00000007c2097209 */ /* 0x000fe20007810000 */
[----:B------:R-:W-:Y:S01]  /*11c50*/  IMAD.WIDE.U32 R140, R11, -0x326172a9, RZ ;  /* 0xcd9e8d570b8c7825 */ /* 0x000fe200078e00ff */
[----:B------:R-:W-:-:S02]  /*11c60*/  FMNMX.FTZ R7, R30, R8, !PT ;  /* 0x000000081e077209 */ /* 0x000fc40007810000 */
[----:B------:R-:W-:Y:S02]  /*11c70*/  FMNMX.FTZ R8, R200, R9, !PT ;  /* 0x00000009c8087209 */ /* 0x000fe40007810000 */
[----:B------:R-:W-:Y:S02]  /*11c80*/  FMNMX.FTZ R7, R202, R7, !PT ;  /* 0x00000007ca077209 */ /* 0x000fe40007810000 */
[----:B------:R-:W-:Y:S02]  /*11c90*/  FMNMX.FTZ R9, R191, R8, !PT ;  /* 0x00000008bf097209 */ /* 0x000fe40007810000 */
[----:B------:R-:W-:Y:S01]  /*11ca0*/  FMNMX.FTZ R8, R5, R12, !PT ;  /* 0x0000000c05087209 */ /* 0x000fe20007810000 */
[----:B------:R-:W-:Y:S01]  /*11cb0*/  IMAD R5, R18, -0x326172a9, RZ ;  /* 0xcd9e8d5712057824 */ /* 0x000fe200078e02ff */
[----:B------:R-:W-:Y:S02]  /*11cc0*/  FMNMX.FTZ R9, R186, R9, !PT ;  /* 0x00000009ba097209 */ /* 0x000fe40007810000 */
[----:B------:R-:W-:Y:S01]  /*11cd0*/  LOP3.LUT R16, R3, UR37, R10, 0x96, !PT ;  /* 0x0000002503107c12 */ /* 0x000fe2000f8e960a */
[----:B------:R-:W-:Y:S01]  /*11ce0*/  SHFL.BFLY PT, R20, R8, 0x1, 0x1f ;  /* 0x0c201f0008147f89 */ /* 0x000fe200000e0000 */
[----:B------:R-:W-:-:S02]  /*11cf0*/  LOP3.LUT R10, R15, UR4, R6, 0x96, !PT ;  /* 0x000000040f0a7c12 */ /* 0x000fc4000f8e9606 */
[----:B------:R-:W-:Y:S01]  /*11d00*/  FMNMX.FTZ R6, R193, R7, !PT ;  /* 0x00000007c1067209 */ /* 0x000fe20007810000 */
[----:B------:R-:W1:Y:S01]  /*11d10*/  SHFL.BFLY PT, R18, R9, 0x2, 0x1f ;  /* 0x0c401f0009127f89 */ /* 0x000e6200000e0000 */
[----:B------:R-:W-:Y:S01]  /*11d20*/  LOP3.LUT R11, R3, UR37, R5, 0x96, !PT ;  /* 0x00000025030b7c12 */ /* 0x000fe2000f8e9605 */
[----:B------:R-:W-:Y:S01]  /*11d30*/  IMAD.WIDE.U32 R4, R10, -0x326172a9, RZ ;  /* 0xcd9e8d570a047825 */ /* 0x000fe200078e00ff */
[----:B------:R-:W-:Y:S02]  /*11d40*/  FMNMX.FTZ R6, R188, R6, !PT ;  /* 0x00000006bc067209 */ /* 0x000fe40007810000 */
[----:B------:R-:W-:Y:S01]  /*11d50*/  LOP3.LUT R15, R141, UR36, R2, 0x96, !PT ;  /* 0x000000248d0f7c12 */ /* 0x000fe2000f8e9602 */
[----:B------:R-:W-:Y:S01]  /*11d60*/  IMAD.WIDE.U32 R12, R16, -0x2daee0ad, RZ ;  /* 0xd2511f53100c7825 */ /* 0x000fe200078e00ff */
[----:B------:R-:W-:-:S03]  /*11d70*/  FMNMX.FTZ R3, R187, R6, !PT ;  /* 0x00000006bb037209 */ /* 0x000fc60007810000 */
[----:B------:R-:W-:Y:S01]  /*11d80*/  FMUL.FTZ R6, R235, UR38 ;  /* 0x00000026eb067c20 */ /* 0x000fe20008410000 */
[----:B------:R-:W-:Y:S01]  /*11d90*/  LOP3.LUT R7, R5, UR36, R2, 0x96, !PT ;  /* 0x0000002405077c12 */ /* 0x000fe2000f8e9602 */
[----:B------:R-:W-:Y:S01]  /*11da0*/  IMAD.WIDE.U32 R10, R11, -0x2daee0ad, RZ ;  /* 0xd2511f530b0a7825 */ /* 0x000fe200078e00ff */
[----:B------:R-:W-:Y:S01]  /*11db0*/  LOP3.LUT R13, R13, UR33, R14, 0x96, !PT ;  /* 0x000000210d0d7c12 */ /* 0x000fe2000f8e960e */
[----:B------:R-:W2:Y:S01]  /*11dc0*/  SHFL.BFLY PT, R19, R3, 0x2, 0x1f ;  /* 0x0c401f0003137f89 */ /* 0x000ea200000e0000 */
[----:B------:R-:W-:Y:S01]  /*11dd0*/  FSEL R2, R6, RZ, P6 ;  /* 0x000000ff06027208 */ /* 0x000fe20003000000 */
[----:B------:R-:W-:Y:S01]  /*11de0*/  IMAD.WIDE.U32 R6, R7, -0x2daee0ad, RZ ;  /* 0xd2511f5307067825 */ /* 0x000fe200078e00ff */
[----:B------:R-:W-:-:S03]  /*11df0*/  LOP3.LUT R11, R11, UR33, R176, 0x96, !PT ;  /* 0x000000210b0b7c12 */ /* 0x000fc6000f8e96b0 */
[----:B------:R-:W-:-:S04]  /*11e00*/  IMAD.WIDE.U32 R34, R15, -0x2daee0ad, RZ ;  /* 0xd2511f530f227825 */ /* 0x000fc800078e00ff */
[----:B------:R-:W-:Y:S01]  /*11e10*/  FFMA.FTZ R5, R17, UR38, -R2 ;  /* 0x0000002611057c23 */ /* 0x000fe20008010802 */
[----:B------:R-:W-:Y:S01]  /*11e20*/  LOP3.LUT R17, R7, UR29, R12, 0x96, !PT ;  /* 0x0000001d07117c12 */ /* 0x000fe2000f8e960c */
[----:B------:R-:W-:Y:S01]  /*11e30*/  IMAD.WIDE.U32 R12, R13, -0x326172a9, RZ ;  /* 0xcd9e8d570d0c7825 */ /* 0x000fe200078e00ff */
[----:B------:R-:W-:Y:S01]  /*11e40*/  LOP3.LUT R14, R35, UR29, R10, 0x96, !PT ;  /* 0x0000001d230e7c12 */ /* 0x000fe2000f8e960a */
[----:B------:R3:W4:Y:S01]  /*11e50*/  MUFU.EX2 R178, R5 ;  /* 0x0000000500b27308 */ /* 0x0007220000000800 */
[----:B-1----:R-:W-:Y:S01]  /*11e60*/  FMNMX.FTZ R15, R9, R18, !PT ;  /* 0x00000012090f7209 */ /* 0x002fe20007810000 */
[----:B------:R-:W-:Y:S01]  /*11e70*/  IMAD.WIDE.U32 R10, R11, -0x326172a9, RZ ;  /* 0xcd9e8d570b0a7825 */ /* 0x000fe200078e00ff */
[----:B------:R-:W-:-:S03]  /*11e80*/  LOP3.LUT R9, R13, UR32, R4, 0x96, !PT ;  /* 0x000000200d097c12 */ /* 0x000fc6000f8e9604 */
[----:B------:R-:W-:Y:S01]  /*11e90*/  FFMA.FTZ R4, R24, UR38, -R2 ;  /* 0x0000002618047c23 */ /* 0x000fe20008010802 */
[----:B------:R-:W-:Y:S01]  /*11ea0*/  FMNMX.FTZ R234, R8, R20, !PT ;  /* 0x0000001408ea7209 */ /* 0x000fe20007810000 */
[----:B------:R-:W1:Y:S02]  /*11eb0*/  SHFL.BFLY PT, R13, R15, 0x1, 0x1f ;  /* 0x0c201f000f0d7f89 */ /* 0x000e6400000e0000 */
[----:B------:R-:W5:Y:S01]  /*11ec0*/  MUFU.EX2 R179, R4 ;  /* 0x0000000400b37308 */ /* 0x000f620000000800 */
[----:B------:R-:W-:Y:S01]  /*11ed0*/  FSETP.NEU.FTZ.AND P5, PT, R234, -INF , PT ;  /* 0xff800000ea00780b */ /* 0x000fe20003fbd000 */
[----:B------:R-:W-:Y:S01]  /*11ee0*/  IMAD.WIDE.U32 R8, R9, -0x2daee0ad, RZ ;  /* 0xd2511f5309087825 */ /* 0x000fe200078e00ff */
[----:B--2---:R-:W-:-:S03]  /*11ef0*/  FMNMX.FTZ R16, R3, R19, !PT ;  /* 0x0000001303107209 */ /* 0x004fc60007810000 */
[--C-:B------:R-:W-:Y:S01]  /*11f00*/  FFMA.FTZ R3, R21, UR38, -R2.reuse ;  /* 0x0000002615037c23 */ /* 0x100fe20008010802 */
[----:B---3--:R-:W-:Y:S01]  /*11f10*/  FFMA.FTZ R5, R22, UR38, -R2 ;  /* 0x0000002616057c23 */ /* 0x008fe20008010802 */
[----:B------:R-:W-:-:S04]  /*11f20*/  IMAD.WIDE.U32 R22, R14, -0x326172a9, RZ ;  /* 0xcd9e8d570e167825 */ /* 0x000fc800078e00ff */
[----:B------:R-:W-:Y:S01]  /*11f30*/  FMUL.FTZ R14, R234, UR38 ;  /* 0x00000026ea0e7c20 */ /* 0x000fe20008410000 */
[----:B------:R2:W-:Y:S01]  /*11f40*/  MUFU.EX2 R176, R3 ;  /* 0x0000000300b07308 */ /* 0x0005e20000000800 */
[----:B------:R-:W-:-:S03]  /*11f50*/  LOP3.LUT R7, R23, UR28, R10, 0x96, !PT ;  /* 0x0000001c17077c12 */ /* 0x000fc6000f8e960a */
[----:B------:R-:W-:-:S04]  /*11f60*/  FSEL R14, R14, RZ, P5 ;  /* 0x000000ff0e0e7208 */ /* 0x000fc80002800000 */
[----:B------:R3:W-:Y:S01]  /*11f70*/  MUFU.EX2 R181, R5 ;  /* 0x0000000500b57308 */ /* 0x0007e20000000800 */
[----:B------:R-:W-:-:S04]  /*11f80*/  IMAD.WIDE.U32 R248, R7, -0x2daee0ad, RZ ;  /* 0xd2511f5307f87825 */ /* 0x000fc800078e00ff */
[----:B--2---:R-:W-:-:S04]  /*11f90*/  FFMA.FTZ R3, R27, UR38, -R14 ;  /* 0x000000261b037c23 */ /* 0x004fc8000801080e */
[----:B------:R2:W5:Y:S01]  /*11fa0*/  MUFU.EX2 R24, R3 ;  /* 0x0000000300187308 */ /* 0x0005620000000800 */
[----:B---3--:R-:W-:Y:S01]  /*11fb0*/  LOP3.LUT R5, R11, UR32, R140, 0x96, !PT ;  /* 0x000000200b057c12 */ /* 0x008fe2000f8e968c */
[----:B------:R-:W-:-:S04]  /*11fc0*/  IMAD.WIDE.U32 R10, R17, -0x326172a9, RZ ;  /* 0xcd9e8d57110a7825 */ /* 0x000fc800078e00ff */
[----:B------:R-:W-:Y:S01]  /*11fd0*/  IMAD.WIDE.U32 R4, R5, -0x2daee0ad, RZ ;  /* 0xd2511f5305047825 */ /* 0x000fe200078e00ff */
[----:B------:R-:W-:Y:S02]  /*11fe0*/  LOP3.LUT R12, R11, UR28, R12, 0x96, !PT ;  /* 0x0000001c0b0c7c12 */ /* 0x000fe4000f8e960c */
[----:B------:R-:W-:Y:S02]  /*11ff0*/  LOP3.LUT R11, R9, UR27, R6, 0x96, !PT ;  /* 0x0000001b090b7c12 */ /* 0x000fe4000f8e9606 */
[----:B------:R-:W-:Y:S01]  /*12000*/  LOP3.LUT R7, R5, UR27, R34, 0x96, !PT ;  /* 0x0000001b05077c12 */ /* 0x000fe2000f8e9622 */
[----:B------:R-:W-:Y:S01]  /*12010*/  IMAD.WIDE.U32 R140, R12, -0x2daee0ad, RZ ;  /* 0xd2511f530c8c7825 */ /* 0x000fe200078e00ff */
[----:B------:R-:W-:Y:S01]  /*12020*/  LOP3.LUT R4, R249, UR10, R4, 0x96, !PT ;  /* 0x0000000af9047c12 */ /* 0x000fe2000f8e9604 */
[----:B------:R-:W3:Y:S02]  /*12030*/  SHFL.BFLY PT, R12, R16, 0x1, 0x1f ;  /* 0x0c201f00100c7f89 */ /* 0x000ee400000e0000 */
[----:B----4-:R-:W-:Y:S01]  /*12040*/  IMAD.MOV.U32 R249, RZ, RZ, R178 ;  /* 0x000000fffff97224 */ /* 0x010fe200078e00b2 */
[----:B------:R-:W-:Y:S01]  /*12050*/  MOV R178, R233 ;  /* 0x000000e900b27202 */ /* 0x000fe20000000f00 */
[----:B------:R-:W-:Y:S01]  /*12060*/  IMAD.WIDE.U32 R6, R7, -0x326172a9, RZ ;  /* 0xcd9e8d5707067825 */ /* 0x000fe200078e00ff */
[----:B-1----:R-:W-:-:S02]  /*12070*/  FMNMX.FTZ R233, R15, R13, !PT ;  /* 0x0000000d0fe97209 */ /* 0x002fc40007810000 */
[----:B------:R-:W-:Y:S01]  /*12080*/  LOP3.LUT R9, R141, UR10, R8, 0x96, !PT ;  /* 0x0000000a8d097c12 */ /* 0x000fe2000f8e9608 */
[----:B------:R-:W-:Y:S01]  /*12090*/  IMAD.WIDE.U32 R4, R4, -0x326172a9, RZ ;  /* 0xcd9e8d5704047825 */ /* 0x000fe200078e00ff */
[----:B------:R-:W-:-:S03]  /*120a0*/  FSETP.NEU.FTZ.AND P4, PT, R233, -INF , PT ;  /* 0xff800000e900780b */ /* 0x000fc60003f9d000 */
[----:B------:R-:W-:Y:S01]  /*120b0*/  FMUL.FTZ R13, R233, UR38 ;  /* 0x00000026e90d7c20 */ /* 0x000fe20008410000 */
[----:B------:R-:W-:Y:S01]  /*120c0*/  LOP3.LUT R195, R7, UR11, R22, 0x96, !PT ;  /* 0x0000000b07c37c12 */ /* 0x000fe2000f8e9616 */
[----:B------:R-:W-:Y:S01]  /*120d0*/  FFMA.FTZ R8, R28, UR38, -R14 ;  /* 0x000000261c087c23 */ /* 0x000fe2000801080e */
[----:B--2---:R-:W-:Y:S01]  /*120e0*/  LOP3.LUT R3, R5, UR21, R6, 0x96, !PT ;  /* 0x0000001505037c12 */ /* 0x004fe2000f8e9606 */
[----:B------:R-:W-:Y:S01]  /*120f0*/  IMAD.WIDE.U32 R6, R11, -0x326172a9, RZ ;  /* 0xcd9e8d570b067825 */ /* 0x000fe200078e00ff */
[C---:B------:R-:W-:Y:S01]  /*12100*/  LOP3.LUT R18, R4.reuse, 0xffff, RZ, 0xc0, !PT ;  /* 0x0000ffff04127812 */ /* 0x040fe200078ec0ff */
[----:B------:R1:W-:Y:S01]  /*12110*/  MUFU.EX2 R180, R8 ;  /* 0x0000000800b47308 */ /* 0x0003e20000000800 */
[----:B------:R-:W-:Y:S02]  /*12120*/  LOP3.LUT R21, R4, 0xff, RZ, 0xc0, !PT ;  /* 0x000000ff04157812 */ /* 0x000fe400078ec0ff */
[--C-:B------:R-:W-:Y:S02]  /*12130*/  SHF.R.U32.HI R19, RZ, 0x10, R4.reuse ;  /* 0x00000010ff137819 */ /* 0x100fe40000011604 */
[----:B------:R-:W-:Y:S01]  /*12140*/  SHF.R.U32.HI R20, RZ, 0x18, R4 ;  /* 0x00000018ff147819 */ /* 0x000fe20000011604 */
[----:B------:R-:W-:Y:S01]  /*12150*/  IMAD.WIDE.U32 R4, R9, -0x326172a9, RZ ;  /* 0xcd9e8d5709047825 */ /* 0x000fe200078e00ff */
[----:B------:R-:W-:-:S02]  /*12160*/  FSEL R13, R13, RZ, P4 ;  /* 0x000000ff0d0d7208 */ /* 0x000fc40002000000 */
[----:B------:R-:W-:Y:S01]  /*12170*/  LOP3.LUT R141, R7, UR11, R10, 0x96, !PT ;  /* 0x0000000b078d7c12 */ /* 0x000fe2000f8e960a */
[----:B------:R-:W-:Y:S01]  /*12180*/  FFMA.FTZ R7, R25, UR38, -R14 ;  /* 0x0000002619077c23 */ /* 0x000fe2000801080e */
[C---:B------:R-:W-:Y:S02]  /*12190*/  LOP3.LUT R10, R4.reuse, 0xffff, RZ, 0xc0, !PT ;  /* 0x0000ffff040a7812 */ /* 0x040fe400078ec0ff */
[----:B------:R-:W-:Y:S01]  /*121a0*/  LOP3.LUT R15, R4, 0xff, RZ, 0xc0, !PT ;  /* 0x000000ff040f7812 */ /* 0x000fe200078ec0ff */
[----:B------:R2:W-:Y:S01]  /*121b0*/  MUFU.EX2 R34, R7 ;  /* 0x0000000700227308 */ /* 0x0005e20000000800 */
[--C-:B------:R-:W-:Y:S02]  /*121c0*/  SHF.R.U32.HI R11, RZ, 0x10, R4.reuse ;  /* 0x00000010ff0b7819 */ /* 0x100fe40000011604 */
[----:B------:R-:W-:Y:S01]  /*121d0*/  SHF.R.U32.HI R17, RZ, 0x18, R4 ;  /* 0x00000018ff117819 */ /* 0x000fe20000011604 */
[----:B------:R-:W-:Y:S01]  /*121e0*/  FFMA.FTZ R4, R132, UR38, -R13 ;  /* 0x0000002684047c23 */ /* 0x000fe2000801080d */
[----:B-1----:R-:W-:Y:S01]  /*121f0*/  FFMA.FTZ R8, R26, UR38, -R14 ;  /* 0x000000261a087c23 */ /* 0x002fe2000801080e */
[----:B-----5:R-:W-:-:S02]  /*12200*/  MOV R132, R179 ;  /* 0x000000b300847202 */ /* 0x020fc40000000f00 */
[----:B------:R-:W-:Y:S01]  /*12210*/  LOP3.LUT R6, R5, UR21, R6, 0x96, !PT ;  /* 0x0000001505067c12 */ /* 0x000fe2000f8e9606 */
[----:B------:R1:W-:Y:S01]  /*12220*/  MUFU.EX2 R203, R4 ;  /* 0x0000000400cb7308 */ /* 0x0003e20000000800 */
[----:B------:R-:W-:Y:S01]  /*12230*/  MOV R179, R178 ;  /* 0x000000b200b37202 */ /* 0x000fe20000000f00 */
[----:B------:R-:W-:Y:S01]  /*12240*/  IMAD.MOV.U32 R178, RZ, RZ, R220 ;  /* 0x000000ffffb27224 */ /* 0x000fe200078e00dc */
[----:B------:R-:W-:Y:S02]  /*12250*/  SHF.R.U32.HI R5, RZ, 0x8, R18 ;  /* 0x00000008ff057819 */ /* 0x000fe40000011612 */
[----:B---3--:R-:W-:Y:S02]  /*12260*/  FMNMX.FTZ R220, R16, R12, !PT ;  /* 0x0000000c10dc7209 */ /* 0x008fe40007810000 */
[----:B------:R-:W-:Y:S01]  /*12270*/  PRMT R18, R21, 0x5410, R5 ;  /* 0x0000541015127816 */ /* 0x000fe20000000005 */
[----:B------:R3:W4:Y:S01]  /*12280*/  MUFU.EX2 R250, R8 ;  /* 0x0000000800fa7308 */ /* 0x0007220000000800 */
[----:B--2---:R-:W-:Y:S01]  /*12290*/  LOP3.LUT R7, R19, 0xff, RZ, 0xc0, !PT ;  /* 0x000000ff13077812 */ /* 0x004fe200078ec0ff */
[----:B------:R-:W-:Y:S01]  /*122a0*/  FFMA.FTZ R5, R133, UR38, -R13 ;  /* 0x0000002685057c23 */ /* 0x000fe2000801080d */
[----:B------:R-:W-:Y:S01]  /*122b0*/  LOP3.LUT R9, R3, 0xff, RZ, 0xc0, !PT ;  /* 0x000000ff03097812 */ /* 0x000fe200078ec0ff */
[----:B------:R-:W-:Y:S01]  /*122c0*/  FMUL.FTZ R12, R220, UR38 ;  /* 0x00000026dc0c7c20 */ /* 0x000fe20008410000 */
[----:B------:R-:W-:-:S02]  /*122d0*/  PRMT R25, R7, 0x5410, R20 ;  /* 0x0000541007197816 */ /* 0x000fc40000000014 */
[--C-:B------:R-:W-:Y:S01]  /*122e0*/  SHF.R.U32.HI R7, RZ, 0x18, R3.reuse ;  /* 0x00000018ff077819 */ /* 0x100fe20000011603 */
[----:B------:R2:W-:Y:S01]  /*122f0*/  MUFU.EX2 R21, R5 ;  /* 0x0000000500157308 */ /* 0x0005e20000000800 */
[----:B-1----:R-:W-:Y:S02]  /*12300*/  LOP3.LUT R4, R3, 0xffff, RZ, 0xc0, !PT ;  /* 0x0000ffff03047812 */ /* 0x002fe400078ec0ff */
[----:B------:R-:W-:Y:S02]  /*12310*/  FSETP.NEU.FTZ.AND P1, PT, R220, -INF , PT ;  /* 0xff800000dc00780b */ /* 0x000fe40003f3d000 */
[----:B------:R-:W-:Y:S02]  /*12320*/  SHF.R.U32.HI R4, RZ, 0x8, R4 ;  /* 0x00000008ff047819 */ /* 0x000fe40000011604 */
[----:B------:R-:W-:Y:S02]  /*12330*/  FSEL R12, R12, RZ, P1 ;  /* 0x000000ff0c0c7208 */ /* 0x000fe40000800000 */
[----:B---3--:R-:W-:-:S02]  /*12340*/  SHF.R.U32.HI R8, RZ, 0x10, R3 ;  /* 0x00000010ff087819 */ /* 0x008fc40000011603 */
[----:B------:R-:W-:Y:S02]  /*12350*/  PRMT R16, R9, 0x5410, R4 ;  /* 0x0000541009107816 */ /* 0x000fe40000000004 */
[----:B------:R-:W-:Y:S02]  /*12360*/  LOP3.LUT R3, R8, 0xff, RZ, 0xc0, !PT ;  /* 0x000000ff08037812 */ /* 0x000fe400078ec0ff */
[----:B------:R-:W-:Y:S01]  /*12370*/  SHF.R.U32.HI R4, RZ, 0x8, R10 ;  /* 0x00000008ff047819 */ /* 0x000fe2000001160a */
[----:B--2---:R-:W-:Y:S01]  /*12380*/  FFMA.FTZ R5, R31, UR38, -R13 ;  /* 0x000000261f057c23 */ /* 0x004fe2000801080d */
[----:B------:R-:W-:Y:S01]  /*12390*/  PRMT R20, R3, 0x5410, R7 ;  /* 0x0000541003147816 */ /* 0x000fe20000000007 */
[----:B------:R-:W-:Y:S01]  /*123a0*/  FFMA.FTZ R3, R29, UR38, -R13 ;  /* 0x000000261d037c23 */ /* 0x000fe2000801080d */
[----:B------:R-:W-:Y:S01]  /*123b0*/  PRMT R10, R15, 0x5410, R4 ;  /* 0x000054100f0a7816 */ /* 0x000fe20000000004 */
[----:B------:R1:W-:Y:S01]  /*123c0*/  MUFU.EX2 R183, R5 ;  /* 0x0000000500b77308 */ /* 0x0003e20000000800 */
[----:B------:R-:W-:Y:S01]  /*123d0*/  FFMA.FTZ R4, R138, UR38, -R12 ;  /* 0x000000268a047c23 */ /* 0x000fe2000801080c */
[----:B------:R-:W-:-:S02]  /*123e0*/  MOV R133, R24 ;  /* 0x0000001800857202 */ /* 0x000fc40000000f00 */
[----:B------:R-:W-:Y:S02]  /*123f0*/  FSEL R7, R235, RZ, P6 ;  /* 0x000000ffeb077208 */ /* 0x000fe40003000000 */
[----:B------:R-:W-:Y:S02]  /*12400*/  HSET2.LE.AND R10, R10, R0, PT ;  /* 0x000000000a0a7233 */ /* 0x000fe40003803000 */
[----:B------:R2:W-:Y:S01]  /*12410*/  MUFU.EX2 R182, R3 ;  /* 0x0000000300b67308 */ /* 0x0005e20000000800 */
[----:B------:R-:W-:Y:S01]  /*12420*/  FADD.FTZ R7, R136, -R7 ;  /* 0x8000000788077221 */ /* 0x000fe20000010000 */
[----:B------:R-:W-:Y:S02]  /*12430*/  MOV R136, R179 ;  /* 0x000000b300887202 */ /* 0x000fe40000000f00 */
[----:B------:R-:W-:Y:S01]  /*12440*/  MOV R138, R178 ;  /* 0x000000b2008a7202 */ /* 0x000fe20000000f00 */
[----:B------:R-:W-:-:S03]  /*12450*/  FMUL.FTZ R7, R7, UR38 ;  /* 0x0000002607077c20 */ /* 0x000fc60008410000 */
[----:B------:R3:W-:Y:S01]  /*12460*/  MUFU.EX2 R251, R4 ;  /* 0x0000000400fb7308 */ /* 0x0007e20000000800 */
[----:B-1----:R-:W-:-:S04]  /*12470*/  LOP3.LUT R5, R11, 0xff, RZ, 0xc0, !PT ;  /* 0x000000ff0b057812 */ /* 0x002fc800078ec0ff */
[----:B------:R-:W-:Y:S02]  /*12480*/  PRMT R11, R5, 0x5410, R17 ;  /* 0x00005410050b7816 */ /* 0x000fe40000000011 */
[----:B------:R-:W-:Y:S02]  /*12490*/  FSEL R5, R234, RZ, P5 ;  /* 0x000000ffea057208 */ /* 0x000fe40002800000 */
[C---:B--2---:R-:W-:Y:S02]  /*124a0*/  LOP3.LUT R3, R6.reuse, 0xffff, RZ, 0xc0, !PT ;  /* 0x0000ffff06037812 */ /* 0x044fe400078ec0ff */
[----:B------:R-:W-:Y:S01]  /*124b0*/  HSET2.LE.AND R11, R11, R0, PT ;  /* 0x000000000b0b7233 */ /* 0x000fe20003803000 */
[----:B------:R-:W-:Y:S01]  /*124c0*/  FADD.FTZ R15, R135, -R5 ;  /* 0x80000005870f7221 */ /* 0x000fe20000010000 */
[----:B------:R-:W-:Y:S01]  /*124d0*/  FFMA.FTZ R5, R33, UR38, -R12 ;  /* 0x0000002621057c23 */ /* 0x000fe2000801080c */
[----:B------:R-:W-:Y:S02]  /*124e0*/  IMAD.MOV.U32 R135, RZ, RZ, R177 ;  /* 0x000000ffff877224 */ /* 0x000fe400078e00b1 */
[----:B------:R-:W-:Y:S01]  /*124f0*/  FMUL.FTZ R15, R15, UR38 ;  /* 0x000000260f0f7c20 */ /* 0x000fe20008410000 */
[----:B---3--:R-:W-:Y:S01]  /*12500*/  SHF.R.U32.HI R4, RZ, 0x8, R3 ;  /* 0x00000008ff047819 */ /* 0x008fe20000011603 */
[----:B------:R1:W-:Y:S01]  /*12510*/  MUFU.EX2 R26, R5 ;  /* 0x00000005001a7308 */ /* 0x0003e20000000800 */
[----:B------:R-:W-:-:S04]  /*12520*/  LOP3.LUT R3, R6, 0xff, RZ, 0xc0, !PT ;  /* 0x000000ff06037812 */ /* 0x000fc800078ec0ff */
[----:B------:R-:W-:Y:S01]  /*12530*/  PRMT R24, R3, 0x5410, R4 ;  /* 0x0000541003187816 */ /* 0x000fe20000000004 */
[----:B------:R-:W-:Y:S01]  /*12540*/  FFMA.FTZ R4, R32, UR38, -R12 ;  /* 0x0000002620047c23 */ /* 0x000fe2000801080c */
[--C-:B------:R-:W-:Y:S01]  /*12550*/  SHF.R.U32.HI R3, RZ, 0x10, R6.reuse ;  /* 0x00000010ff037819 */ /* 0x100fe20000011606 */
[----:B------:R-:W2:Y:S01]  /*12560*/  MUFU.EX2 R17, R15 ;  /* 0x0000000f00117308 */ /* 0x000ea20000000800 */
[----:B------:R-:W-:Y:S02]  /*12570*/  SHF.R.U32.HI R6, RZ, 0x18, R6 ;  /* 0x00000018ff067819 */ /* 0x000fe40000011606 */
[----:B------:R-:W-:-:S04]  /*12580*/  LOP3.LUT R3, R3, 0xff, RZ, 0xc0, !PT ;  /* 0x000000ff03037812 */ /* 0x000fc800078ec0ff */
[----:B------:R-:W-:Y:S01]  /*12590*/  PRMT R19, R3, 0x5410, R6 ;  /* 0x0000541003137816 */ /* 0x000fe20000000006 */
[----:B------:R3:W-:Y:S01]  /*125a0*/  MUFU.EX2 R27, R4 ;  /* 0x00000004001b7308 */ /* 0x0007e20000000800 */
[----:B-1----:R-:W-:Y:S02]  /*125b0*/  FSEL R5, R233, RZ, P4 ;  /* 0x000000ffe9057208 */ /* 0x002fe40002000000 */
[----:B------:R-:W-:Y:S02]  /*125c0*/  F2FP.BF16.F32.PACK_AB R3, R176, R132 ;  /* 0x00000084b003723e */ /* 0x000fe400000010ff */
[--C-:B------:R-:W-:Y:S01]  /*125d0*/  HSET2.LE.AND R6, R18, R0.reuse, PT ;  /* 0x0000000012067233 */ /* 0x100fe20003803000 */
[----:B------:R-:W-:Y:S01]  /*125e0*/  FADD.FTZ R9, R134, -R5 ;  /* 0x8000000586097221 */ /* 0x000fe20000010000 */
[----:B------:R-:W-:Y:S01]  /*125f0*/  FFMA.FTZ R5, R30, UR38, -R12 ;  /* 0x000000261e057c23 */ /* 0x000fe2000801080c */
[----:B------:R-:W-:Y:S01]  /*12600*/  MOV R134, R139 ;  /* 0x0000008b00867202 */ /* 0x000fe20000000f00 */
[----:B------:R1:W5:Y:S01]  /*12610*/  MUFU.EX2 R18, R7 ;  /* 0x0000000700127308 */ /* 0x0003620000000800 */
[----:B------:R-:W-:Y:S01]  /*12620*/  LOP3.LUT R10, R10, R3, RZ, 0xc0, !PT ;  /* 0x000000030a0a7212 */ /* 0x000fe200078ec0ff */
[----:B------:R-:W-:Y:S01]  /*12630*/  FMUL.FTZ R9, R9, UR38 ;  /* 0x0000002609097c20 */ /* 0x000fe20008410000 */
[----:B----4-:R-:W-:Y:S01]  /*12640*/  F2FP.BF16.F32.PACK_AB R3, R34, R250 ;  /* 0x000000fa2203723e */ /* 0x010fe200000010ff */
[-C--:B--2---:R-:W-:Y:S01]  /*12650*/  FMUL.FTZ R150, R150, R17.reuse ;  /* 0x0000001196967220 */ /* 0x084fe20000410000 */
[-C--:B------:R-:W-:Y:S01]  /*12660*/  FMUL.FTZ R151, R151, R17.reuse ;  /* 0x0000001197977220 */ /* 0x080fe20000410000 */
[----:B------:R-:W-:Y:S01]  /*12670*/  FMUL.FTZ R154, R154, R17 ;  /* 0x000000119a9a7220 */ /* 0x000fe20000410000 */
[----:B------:R-:W-:Y:S01]  /*12680*/  LOP3.LUT R11, R11, R3, RZ, 0xc0, !PT ;  /* 0x000000030b0b7212 */ /* 0x000fe200078ec0ff */
[----:B------:R2:W4:Y:S01]  /*12690*/  MUFU.EX2 R139, R5 ;  /* 0x00000005008b7308 */ /* 0x0005220000000800 */
[----:B---3--:R-:W-:Y:S01]  /*126a0*/  FSEL R4, R220, RZ, P1 ;  /* 0x000000ffdc047208 */ /* 0x008fe20000800000 */
[----:B------:R-:W-:Y:S01]  /*126b0*/  FMUL.FTZ R155, R155, R17 ;  /* 0x000000119b9b7220 */ /* 0x000fe20000410000 */
[----:B------:R-:W-:Y:S01]  /*126c0*/  F2FP.BF16.F32.PACK_AB R3, R26, R251 ;  /* 0x000000fb1a03723e */ /* 0x000fe200000010ff */
[-C--:B------:R-:W-:Y:S01]  /*126d0*/  FMUL.FTZ R38, R38, R17.reuse ;  /* 0x0000001126267220 */ /* 0x080fe20000410000 */
[----:B------:R-:W-:Y:S01]  /*126e0*/  FMUL.FTZ R39, R39, R17 ;  /* 0x0000001127277220 */ /* 0x000fe20000410000 */
[----:B------:R-:W-:Y:S01]  /*126f0*/  FADD.FTZ R8, R137, -R4 ;  /* 0x8000000489087221 */ /* 0x000fe20000010000 */
[----:B------:R-:W-:Y:S01]  /*12700*/  MOV R137, R21 ;  /* 0x0000001500897202 */ /* 0x000fe20000000f00 */
[----:B------:R-:W-:Y:S01]  /*12710*/  FMUL.FTZ R166, R166, R17 ;  /* 0x00000011a6a67220 */ /* 0x000fe20000410000 */
[--C-:B------:R-:W-:Y:S01]  /*12720*/  HSET2.LE.AND R4, R16, R0.reuse, PT ;  /* 0x0000000010047233 */ /* 0x100fe20003803000 */
[----:B------:R-:W-:Y:S01]  /*12730*/  FMUL.FTZ R8, R8, UR38 ;  /* 0x0000002608087c20 */ /* 0x000fe20008410000 */
[----:B-1----:R-:W-:Y:S01]  /*12740*/  F2FP.BF16.F32.PACK_AB R7, R182, R183 ;  /* 0x000000b7b607723e */ /* 0x002fe200000010ff */
[----:B------:R-:W1:Y:S01]  /*12750*/  MUFU.EX2 R16, R9 ;  /* 0x0000000900107308 */ /* 0x000e620000000800 */
[-C--:B-----5:R-:W-:Y:S01]  /*12760*/  FMUL.FTZ R148, R148, R18.reuse ;  /* 0x0000001294947220 */ /* 0x0a0fe20000410000 */
[-C--:B------:R-:W-:Y:S01]  /*12770*/  FMUL.FTZ R149, R149, R18.reuse ;  /* 0x0000001295957220 */ /* 0x080fe20000410000 */
[----:B------:R-:W-:Y:S01]  /*12780*/  LOP3.LUT R6, R6, R7, RZ, 0xc0, !PT ;  /* 0x0000000706067212 */ /* 0x000fe200078ec0ff */
[-C--:B------:R-:W-:Y:S01]  /*12790*/  FMUL.FTZ R152, R152, R18.reuse ;  /* 0x0000001298987220 */ /* 0x080fe20000410000 */
[----:B--2---:R-:W-:Y:S01]  /*127a0*/  F2FP.BF16.F32.PACK_AB R5, R137, R203 ;  /* 0x000000cb8905723e */ /* 0x004fe200000010ff */
[-C--:B------:R-:W-:Y:S01]  /*127b0*/  FMUL.FTZ R153, R153, R18.reuse ;  /* 0x0000001299997220 */ /* 0x080fe20000410000 */
[----:B----4-:R-:W-:Y:S01]  /*127c0*/  F2FP.BF16.F32.PACK_AB R7, R139, R27 ;  /* 0x0000001b8b07723e */ /* 0x010fe200000010ff */
[----:B------:R-:W2:Y:S01]  /*127d0*/  MUFU.EX2 R15, R8 ;  /* 0x00000008000f7308 */ /* 0x000ea20000000800 */
[----:B------:R-:W-:Y:S01]  /*127e0*/  LOP3.LUT R4, R4, R5, RZ, 0xc0, !PT ;  /* 0x0000000504047212 */ /* 0x000fe200078ec0ff */
[-C--:B------:R-:W-:Y:S01]  /*127f0*/  FMUL.FTZ R36, R36, R18.reuse ;  /* 0x0000001224247220 */ /* 0x080fe20000410000 */
[--C-:B------:R-:W-:Y:S01]  /*12800*/  HSET2.LE.AND R5, R20, R0.reuse, PT ;  /* 0x0000000014057233 */ /* 0x100fe20003803000 */
[-C--:B------:R-:W-:Y:S01]  /*12810*/  FMUL.FTZ R37, R37, R18.reuse ;  /* 0x0000001225257220 */ /* 0x080fe20000410000 */
[----:B------:R-:W3:Y:S01]  /*12820*/  LDSM.16.MT88.4 R20, [R205+0xa000] ;  /* 0x00a00000cd14783b */ /* 0x000ee20000004200 */
[-C--:B------:R-:W-:Y:S01]  /*12830*/  FMUL.FTZ R164, R164, R18.reuse ;  /* 0x00000012a4a47220 */ /* 0x080fe20000410000 */
[----:B------:R-:W-:Y:S01]  /*12840*/  FMUL.FTZ R165, R165, R18 ;  /* 0x00000012a5a57220 */ /* 0x000fe20000410000 */
[----:B------:R-:W-:Y:S01]  /*12850*/  LOP3.LUT R5, R5, R3, RZ, 0xc0, !PT ;  /* 0x0000000305057212 */ /* 0x000fe200078ec0ff */
[-C--:B-1----:R-:W-:Y:S01]  /*12860*/  FMUL.FTZ R144, R144, R16.reuse ;  /* 0x0000001090907220 */ /* 0x082fe20000410000 */
[--C-:B------:R-:W-:Y:S01]  /*12870*/  HSET2.LE.AND R3, R25, R0.reuse, PT ;  /* 0x0000000019037233 */ /* 0x100fe20003803000 */
[-C--:B------:R-:W-:Y:S01]  /*12880*/  FMUL.FTZ R145, R145, R16.reuse ;  /* 0x0000001091917220 */ /* 0x080fe20000410000 */
[----:B------:R-:W-:Y:S01]  /*12890*/  F2FP.BF16.F32.PACK_AB R9, R180, R133 ;  /* 0x00000085b409723e */ /* 0x000fe200000010ff */
[-C--:B------:R-:W-:Y:S01]  /*128a0*/  FMUL.FTZ R156, R156, R16.reuse ;  /* 0x000000109c9c7220 */ /* 0x080fe20000410000 */
[-C--:B------:R-:W-:Y:S01]  /*128b0*/  FMUL.FTZ R157, R157, R16.reuse ;  /* 0x000000109d9d7220 */ /* 0x080fe20000410000 */
[----:B------:R-:W-:Y:S01]  /*128c0*/  LOP3.LUT R7, R3, R7, RZ, 0xc0, !PT ;  /* 0x0000000703077212 */ /* 0x000fe200078ec0ff */
[----:B------:R-:W-:Y:S01]  /*128d0*/  FMUL.FTZ R160, R160, R16 ;  /* 0x00000010a0a07220 */ /* 0x000fe20000410000 */
[--C-:B------:R-:W-:Y:S01]  /*128e0*/  HSET2.LE.AND R3, R24, R0.reuse, PT ;  /* 0x0000000018037233 */ /* 0x100fe20003803000 */
[----:B--2---:R-:W-:Y:S01]  /*128f0*/  FMUL.FTZ R146, R146, R15 ;  /* 0x0000000f92927220 */ /* 0x004fe20000410000 */
[----:B------:R-:W-:Y:S01]  /*12900*/  F2FP.BF16.F32.PACK_AB R8, R181, R249 ;  /* 0x000000f9b508723e */ /* 0x000fe200000010ff */
[-C--:B------:R-:W-:Y:S01]  /*12910*/  FMUL.FTZ R147, R147, R15.reuse ;  /* 0x0000000f93937220 */ /* 0x080fe20000410000 */
[-C--:B------:R-:W-:Y:S01]  /*12920*/  FMUL.FTZ R158, R158, R15.reuse ;  /* 0x0000000f9e9e7220 */ /* 0x080fe20000410000 */
[-C--:B------:R-:W-:Y:S01]  /*12930*/  FMUL.FTZ R159, R159, R15.reuse ;  /* 0x0000000f9f9f7220 */ /* 0x080fe20000410000 */
[----:B------:R-:W-:Y:S01]  /*12940*/  LOP3.LUT R8, R3, R8, RZ, 0xc0, !PT ;  /* 0x0000000803087212 */ /* 0x000fe200078ec0ff */
[----:B------:R-:W-:Y:S01]  /*12950*/  FMUL.FTZ R161, R161, R16 ;  /* 0x00000010a1a17220 */ /* 0x000fe20000410000 */
[----:B------:R-:W-:Y:S01]  /*12960*/  HSET2.LE.AND R3, R19, R0, PT ;  /* 0x0000000013037233 */ /* 0x000fe20003803000 */
[----:B------:R-:W-:Y:S01]  /*12970*/  FMUL.FTZ R162, R162, R15 ;  /* 0x0000000fa2a27220 */ /* 0x000fe20000410000 */
[----:B------:R-:W-:Y:S01]  /*12980*/  MOV R19, R27 ;  /* 0x0000001b00137202 */ /* 0x000fe20000000f00 */
[----:B------:R-:W-:Y:S01]  /*12990*/  FMUL.FTZ R163, R163, R15 ;  /* 0x0000000fa3a37220 */ /* 0x000fe20000410000 */
[----:B------:R-:W-:Y:S01]  /*129a0*/  FMUL.FTZ R167, R167, R17 ;  /* 0x00000011a7a77220 */ /* 0x000fe20000410000 */
[----:B------:R-:W-:Y:S01]  /*129b0*/  LOP3.LUT R9, R3, R9, RZ, 0xc0, !PT ;  /* 0x0000000903097212 */ /* 0x000fe200078ec0ff */
[----:B------:R-:W-:-:S02]  /*129c0*/  IMAD.MOV.U32 R3, RZ, RZ, R26 ;  /* 0x000000ffff037224 */ /* 0x000fc400078e001a */
[-C--:B------:R-:W-:Y:S01]  /*129d0*/  FMUL.FTZ R168, R168, R18.reuse ;  /* 0x00000012a8a87220 */ /* 0x080fe20000410000 */
[----:B------:R-:W1:Y:S01]  /*129e0*/  LDSM.16.MT88.4 R24, [R207+0xa000] ;  /* 0x00a00000cf18783b */ /* 0x000e620000004200 */
        /* <DEDUP_REMOVED lines=11> */
[-C--:B---3--:R-:W-:Y:S01]  /*12aa0*/  HMMA.16816.F32.BF16 R144, R4, R20.reuse, R144 ;  /* 0x000000140490723c */ /* 0x088fe20000041890 */
[-C--:B------:R-:W-:Y:S01]  /*12ab0*/  FMUL.FTZ R48, R48, R18.reuse ;  /* 0x0000001230307220 */ /* 0x080fe20000410000 */
[----:B------:R-:W-:Y:S01]  /*12ac0*/  FMUL.FTZ R49, R49, R18 ;  /* 0x0000001231317220 */ /* 0x000fe20000410000 */
[----:B------:R-:W-:Y:S01]  /*12ad0*/  FMUL.FTZ R50, R50, R17 ;  /* 0x0000001132327220 */ /* 0x000fe20000410000 */
[-C--:B------:R-:W-:Y:S01]  /*12ae0*/  FMUL.FTZ R44, R44, R16.reuse ;  /* 0x000000102c2c7220 */ /* 0x080fe20000410000 */
[-C--:B------:R-:W-:Y:S01]  /*12af0*/  FMUL.FTZ R45, R45, R16.reuse ;  /* 0x000000102d2d7220 */ /* 0x080fe20000410000 */
[----:B------:R-:W-:Y:S01]  /*12b00*/  HMMA.16816.F32.BF16 R148, R8, R20, R148 ;  /* 0x000000140894723c */ /* 0x000fe20000041894 */
[-C--:B------:R-:W-:Y:S01]  /*12b10*/  FMUL.FTZ R46, R46, R15.reuse ;  /* 0x0000000f2e2e7220 */ /* 0x080fe20000410000 */
[----:B------:R-:W-:Y:S01]  /*12b20*/  FMUL.FTZ R47, R47, R15 ;  /* 0x0000000f2f2f7220 */ /* 0x000fe20000410000 */
[----:B------:R-:W-:Y:S01]  /*12b30*/  FMUL.FTZ R51, R51, R17 ;  /* 0x0000001133337220 */ /* 0x000fe20000410000 */
[----:B------:R-:W-:Y:S01]  /*12b40*/  LDSM.16.MT88.4 R28, [R209+0xa000] ;  /* 0x00a00000d11c783b */ /* 0x000fe20000004200 */
[-C--:B------:R-:W-:Y:S01]  /*12b50*/  FMUL.FTZ R124, R124, R16.reuse ;  /* 0x000000107c7c7220 */ /* 0x080fe20000410000 */
[-C--:B------:R-:W-:Y:S01]  /*12b60*/  HMMA.16816.F32.BF16 R156, R4, R22.reuse, R156 ;  /* 0x00000016049c723c */ /* 0x080fe2000004189c */
[-C--:B------:R-:W-:Y:S01]  /*12b70*/  FMUL.FTZ R125, R125, R16.reuse ;  /* 0x000000107d7d7220 */ /* 0x080fe20000410000 */
[-C--:B------:R-:W-:Y:S01]  /*12b80*/  FMUL.FTZ R126, R126, R15.reuse ;  /* 0x0000000f7e7e7220 */ /* 0x080fe20000410000 */
[----:B------:R-:W-:Y:S01]  /*12b90*/  FMUL.FTZ R127, R127, R15 ;  /* 0x0000000f7f7f7220 */ /* 0x000fe20000410000 */
        /* <DEDUP_REMOVED lines=9> */
[----:B------:R-:W-:Y:S01]  /*12c30*/  MOV R154, R34 ;  /* 0x00000022009a7202 */ /* 0x000fe20000000f00 */
[-C--:B------:R-:W-:Y:S01]  /*12c40*/  FMUL.FTZ R77, R77, R16.reuse ;  /* 0x000000104d4d7220 */ /* 0x080fe20000410000 */
[----:B------:R-:W-:Y:S01]  /*12c50*/  LDSM.16.MT88.4 R32, [R210+0xb000] ;  /* 0x00b00000d220783b */ /* 0x000fe20000004200 */
[-C--:B-1----:R-:W-:Y:S01]  /*12c60*/  HMMA.16816.F32.BF16 R160, R4, R24.reuse, R160 ;  /* 0x0000001804a0723c */ /* 0x082fe200000418a0 */
        /* <DEDUP_REMOVED lines=23> */
[-C--:B------:R-:W-:Y:S01]  /*12de0*/  FMUL.FTZ R109, R109, R16.reuse ;  /* 0x000000106d6d7220 */ /* 0x080fe20000410000 */
[----:B------:R-:W-:Y:S01]  /*12df0*/  MOV R171, R203 ;  /* 0x000000cb00ab7202 */ /* 0x000fe20000000f00 */
[-C--:B------:R-:W-:Y:S01]  /*12e00*/  FMUL.FTZ R120, R120, R16.reuse ;  /* 0x0000001078787220 */ /* 0x080fe20000410000 */
[-C--:B------:R-:W-:Y:S01]  /*12e10*/  FMUL.FTZ R94, R94, R15.reuse ;  /* 0x0000000f5e5e7220 */ /* 0x080fe20000410000 */
[-C--:B------:R-:W-:Y:S01]  /*12e20*/  FMUL.FTZ R95, R95, R15.reuse ;  /* 0x0000000f5f5f7220 */ /* 0x080fe20000410000 */
[----:B------:R-:W-:Y:S01]  /*12e30*/  FMUL.FTZ R121, R121, R16 ;  /* 0x0000001079797220 */ /* 0x000fe20000410000 */
[-C--:B------:R-:W-:Y:S01]  /*12e40*/  FMUL.FTZ R106, R106, R15.reuse ;  /* 0x0000000f6a6a7220 */ /* 0x080fe20000410000 */
[-C--:B--2---:R-:W-:Y:S01]  /*12e50*/  HMMA.16816.F32.BF16 R236, R8, R20.reuse, R36 ;  /* 0x0000001408ec723c */ /* 0x084fe20000041824 */
[----:B------:R-:W2:Y:S01]  /*12e60*/  LDSM.16.MT88.4 R36, [R209+0xb000] ;  /* 0x00b00000d124783b */ /* 0x000ea20000004200 */
        /* <DEDUP_REMOVED lines=10> */
[-C--:B------:R-:W-:Y:S01]  /*12f10*/  HMMA.16816.F32.BF16 R44, R4, R22.reuse, R44 ;  /* 0x00000016042c723c */ /* 0x080fe2000004182c */
[----:B------:R-:W-:Y:S01]  /*12f20*/  MOV R170, R251 ;  /* 0x000000fb00aa7202 */ /* 0x000fe20000000f00 */
[-C--:B------:R-:W-:Y:S01]  /*12f30*/  FMUL.FTZ R68, R68, R18.reuse ;  /* 0x0000001244447220 */ /* 0x080fe20000410000 */
[-C--:B------:R-:W-:Y:S01]  /*12f40*/  FMUL.FTZ R69, R69, R18.reuse ;  /* 0x0000001245457220 */ /* 0x080fe20000410000 */
[-C--:B------:R-:W-:Y:S01]  /*12f50*/  FMUL.FTZ R70, R70, R17.reuse ;  /* 0x0000001146467220 */ /* 0x080fe20000410000 */
[-C--:B------:R-:W-:Y:S01]  /*12f60*/  FMUL.FTZ R71, R71, R17.reuse ;  /* 0x0000001147477220 */ /* 0x080fe20000410000 */
[----:B------:R-:W-:Y:S01]  /*12f70*/  HMMA.16816.F32.BF16 R196, R8, R22, R48 ;  /* 0x0000001608c4723c */ /* 0x000fe20000041830 */
[----:B------:R-:W3:Y:S01]  /*12f80*/  LDSM.16.MT88.4 R20, [R205+0xb000] ;  /* 0x00b00000cd14783b */ /* 0x000ee20000004200 */
[-C--:B------:R-:W-:Y:S01]  /*12f90*/  FMUL.FTZ R84, R84, R18.reuse ;  /* 0x0000001254547220 */ /* 0x080fe20000410000 */
[----:B------:R-:W-:Y:S01]  /*12fa0*/  FMUL.FTZ R85, R85, R18 ;  /* 0x0000001255557220 */ /* 0x000fe20000410000 */
[-C--:B------:R-:W-:Y:S01]  /*12fb0*/  FMUL.FTZ R86, R86, R17.reuse ;  /* 0x0000001156567220 */ /* 0x080fe20000410000 */
[----:B------:R-:W-:Y:S01]  /*12fc0*/  FMUL.FTZ R87, R87, R17 ;  /* 0x0000001157577220 */ /* 0x000fe20000410000 */
[C---:B------:R-:W-:Y:S01]  /*12fd0*/  HMMA.16816.F32.BF16 R56, R4.reuse, R28, R56 ;  /* 0x0000001c0438723c */ /* 0x040fe20000041838 */
[----:B------:R-:W-:Y:S01]  /*12fe0*/  MOV R48, R3 ;  /* 0x0000000300307202 */ /* 0x000fe20000000f00 */
[--C-:B------:R-:W-:Y:S01]  /*12ff0*/  FFMA.FTZ R3, R190, UR38, -R2.reuse ;  /* 0x00000026be037c23 */ /* 0x100fe20008010802 */
[----:B------:R-:W-:Y:S01]  /*13000*/  MOV R168, R132 ;  /* 0x0000008400a87202 */ /* 0x000fe20000000f00 */
[-C--:B------:R-:W-:Y:S01]  /*13010*/  FMUL.FTZ R80, R80, R18.reuse ;  /* 0x0000001250507220 */ /* 0x080fe20000410000 */
[----:B------:R-:W-:Y:S01]  /*13020*/  MOV R169, R135 ;  /* 0x0000008700a97202 */ /* 0x000fe20000000f00 */
[----:B------:R4:W-:Y:S01]  /*13030*/  MUFU.EX2 R249, R3 ;  /* 0x0000000300f97308 */ /* 0x0009e20000000800 */
[C---:B------:R-:W-:Y:S01]  /*13040*/  HMMA.16816.F32.BF16 R60, R4.reuse, R30, R60 ;  /* 0x0000001e043c723c */ /* 0x040fe2000004183c */
[-C--:B------:R-:W-:Y:S01]  /*13050*/  FMUL.FTZ R81, R81, R18.reuse ;  /* 0x0000001251517220 */ /* 0x080fe20000410000 */
[-C--:B------:R-:W-:Y:S01]  /*13060*/  FMUL.FTZ R82, R82, R17.reuse ;  /* 0x0000001152527220 */ /* 0x080fe20000410000 */
[----:B------:R-:W-:Y:S01]  /*13070*/  FMUL.FTZ R83, R83, R17 ;  /* 0x0000001153537220 */ /* 0x000fe20000410000 */
[----:B------:R-:W-:Y:S01]  /*13080*/  MOV R49, R137 ;  /* 0x0000008900317202 */ /* 0x000fe20000000f00 */
[----:B------:R-:W-:Y:S01]  /*13090*/  FMUL.FTZ R96, R96, R18 ;  /* 0x0000001260607220 */ /* 0x000fe20000410000 */
[C---:B-1----:R-:W-:Y:S01]  /*130a0*/  HMMA.16816.F32.BF16 R88, R4.reuse, R24, R88 ;  /* 0x000000180458723c */ /* 0x042fe20000041858 */
[----:B------:R-:W-:Y:S01]  /*130b0*/  MOV R153, R138 ;  /* 0x0000008a00997202 */ /* 0x000fe20000000f00 */
[-C--:B------:R-:W-:Y:S01]  /*130c0*/  FMUL.FTZ R97, R97, R18.reuse ;  /* 0x0000001261617220 */ /* 0x080fe20000410000 */
[-C--:B------:R-:W-:Y:S01]  /*130d0*/  FMUL.FTZ R98, R98, R17.reuse ;  /* 0x0000001162627220 */ /* 0x080fe20000410000 */
[-C--:B------:R-:W-:Y:S01]  /*130e0*/  FMUL.FTZ R99, R99, R17.reuse ;  /* 0x0000001163637220 */ /* 0x080fe20000410000 */
[-C--:B------:R-:W-:Y:S01]  /*130f0*/  FMUL.FTZ R64, R64, R18.reuse ;  /* 0x0000001240407220 */ /* 0x080fe20000410000 */
[C---:B--2---:R-:W-:Y:S01]  /*13100*/  HMMA.16816.F32.BF16 R176, R4.reuse, R38, R124 ;  /* 0x0000002604b0723c */ /* 0x044fe2000004187c */
[-C--:B------:R-:W-:Y:S01]  /*13110*/  FMUL.FTZ R65, R65, R18.reuse ;  /* 0x0000001241417220 */ /* 0x080fe20000410000 */
[-C--:B------:R-:W-:Y:S01]  /*13120*/  FMUL.FTZ R66, R66, R17.reuse ;  /* 0x0000001142427220 */ /* 0x080fe20000410000 */
[----:B------:R-:W-:Y:S01]  /*13130*/  FMUL.FTZ R67, R67, R17 ;  /* 0x0000001143437220 */ /* 0x000fe20000410000 */
[----:B----4-:R-:W-:Y:S01]  /*13140*/  FFMA.FTZ R3, R189, UR38, -R2 ;  /* 0x00000026bd037c23 */ /* 0x010fe20008010802 */
[----:B------:R-:W-:Y:S01]  /*13150*/  FMUL.FTZ R100, R100, R18 ;  /* 0x0000001264647220 */ /* 0x000fe20000410000 */
[C---:B------:R-:W-:Y:S01]  /*13160*/  HMMA.16816.F32.BF16 R92, R4.reuse, R26, R92 ;  /* 0x0000001a045c723c */ /* 0x040fe2000004185c */
[----:B------:R-:W-:Y:S01]  /*13170*/  IMAD.MOV.U32 R127, RZ, RZ, R250 ;  /* 0x000000ffff7f7224 */ /* 0x000fe200078e00fa */
[----:B------:R-:W-:Y:S01]  /*13180*/  MOV R125, R182 ;  /* 0x000000b6007d7202 */ /* 0x000fe20000000f00 */
[----:B------:R1:W-:Y:S01]  /*13190*/  MUFU.EX2 R250, R3 ;  /* 0x0000000300fa7308 */ /* 0x0003e20000000800 */
[----:B------:R-:W-:Y:S01]  /*131a0*/  MOV R126, R183 ;  /* 0x000000b7007e7202 */ /* 0x000fe20000000f00 */
[----:B------:R-:W-:Y:S01]  /*131b0*/  FMUL.FTZ R101, R101, R18 ;  /* 0x0000001265657220 */ /* 0x000fe20000410000 */
[----:B------:R-:W-:Y:S01]  /*131c0*/  HMMA.16816.F32.BF16 R104, R4, R32, R104 ;  /* 0x000000200468723c */ /* 0x000fe20000041868 */
[----:B------:R-:W-:Y:S01]  /*131d0*/  MOV R124, R19 ;  /* 0x00000013007c7202 */ /* 0x000fe20000000f00 */
[----:B------:R-:W-:-:S02]  /*131e0*/  IMAD.MOV.U32 R19, RZ, RZ, R134 ;  /* 0x000000ffff137224 */ /* 0x000fc400078e0086 */
[-C--:B------:R-:W-:Y:S01]  /*131f0*/  FMUL.FTZ R102, R102, R17.reuse ;  /* 0x0000001166667220 */ /* 0x080fe20000410000 */
[-C--:B------:R-:W-:Y:S01]  /*13200*/  FMUL.FTZ R103, R103, R17.reuse ;  /* 0x0000001167677220 */ /* 0x080fe20000410000 */
[-C--:B------:R-:W-:Y:S01]  /*13210*/  FMUL.FTZ R112, R112, R18.reuse ;  /* 0x0000001270707220 */ /* 0x080fe20000410000 */
[C---:B---3--:R-:W-:Y:S01]  /*13220*/  HMMA.16816.F32.BF16 R72, R4.reuse, R20, R72 ;  /* 0x000000140448723c */ /* 0x048fe20000041848 */
[-C--:B------:R-:W-:Y:S01]  /*13230*/  FMUL.FTZ R113, R113, R18.reuse ;  /* 0x0000001271717220 */ /* 0x080fe20000410000 */
[-C--:B------:R-:W-:Y:S01]  /*13240*/  FMUL.FTZ R114, R114, R17.reuse ;  /* 0x0000001172727220 */ /* 0x080fe20000410000 */
[-C--:B------:R-:W-:Y:S01]  /*13250*/  FMUL.FTZ R115, R115, R17.reuse ;  /* 0x0000001173737220 */ /* 0x080fe20000410000 */
[-C--:B------:R-:W-:Y:S01]  /*13260*/  FMUL.FTZ R116, R116, R18.reuse ;  /* 0x0000001274747220 */ /* 0x080fe20000410000 */
[-C--:B------:R-:W-:Y:S01]  /*13270*/  FMUL.FTZ R117, R117, R18.reuse ;  /* 0x0000001275757220 */ /* 0x080fe20000410000 */
[C---:B------:R-:W-:Y:S01]  /*13280*/  HMMA.16816.F32.BF16 R76, R4.reuse, R22, R76 ;  /* 0x00000016044c723c */ /* 0x040fe2000004184c */
[-C--:B------:R-:W-:Y:S01]  /*13290*/  FMUL.FTZ R118, R118, R17.reuse ;  /* 0x0000001176767220 */ /* 0x080fe20000410000 */
[--C-:B-1----:R-:W-:Y:S01]  /*132a0*/  FFMA.FTZ R3, R184, UR38, -R2.reuse ;  /* 0x00000026b8037c23 */ /* 0x102fe20008010802 */
[----:B------:R-:W-:Y:S01]  /*132b0*/  FFMA.FTZ R2, R142, UR38, -R2 ;  /* 0x000000268e027c23 */ /* 0x000fe20008010802 */
[-C--:B------:R-:W-:Y:S01]  /*132c0*/  FMUL.FTZ R119, R119, R17.reuse ;  /* 0x0000001177777220 */ /* 0x080fe20000410000 */
[-C--:B------:R-:W-:Y:S01]  /*132d0*/  FMUL.FTZ R128, R128, R18.reuse ;  /* 0x0000001280807220 */ /* 0x080fe20000410000 */
[C---:B------:R-:W-:Y:S01]  /*132e0*/  HMMA.16816.F32.BF16 R108, R4.reuse, R34, R108 ;  /* 0x00000022046c723c */ /* 0x040fe2000004186c */
[----:B------:R1:W-:Y:S01]  /*132f0*/  MUFU.EX2 R203, R2 ;  /* 0x0000000200cb7308 */ /* 0x0003e20000000800 */
[----:B------:R-:W-:Y:S01]  /*13300*/  FMUL.FTZ R129, R129, R18 ;  /* 0x0000001281817220 */ /* 0x000fe20000410000 */
[-C--:B------:R-:W-:Y:S01]  /*13310*/  FMUL.FTZ R130, R130, R17.reuse ;  /* 0x0000001182827220 */ /* 0x080fe20000410000 */
[----:B------:R-:W-:Y:S01]  /*13320*/  FMUL.FTZ R131, R131, R17 ;  /* 0x0000001183837220 */ /* 0x000fe20000410000 */
[----:B------:R-:W-:Y:S01]  /*13330*/  IMAD.MOV.U32 R51, RZ, RZ, R181 ;  /* 0x000000ffff337224 */ /* 0x000fe200078e00b5 */
[----:B------:R-:W-:Y:S01]  /*13340*/  HMMA.16816.F32.BF16 R120, R4, R36, R120 ;  /* 0x000000240478723c */ /* 0x000fe20000041878 */
[----:B------:R-:W-:-:S02]  /*13350*/  MOV R50, R180 ;  /* 0x000000b400327202 */ /* 0x000fc40000000f00 */
[----:B------:R-:W-:Y:S03]  /*13360*/  MUFU.EX2 R251, R3 ;  /* 0x0000000300fb7308 */ /* 0x000fe60000000800 */
[C---:B------:R-:W-:Y:S01]  /*13370*/  HMMA.16816.F32.BF16 R52, R8.reuse, R28, R52 ;  /* 0x0000001c0834723c */ /* 0x040fe20000041834 */
[----:B------:R-:W-:Y:S01]  /*13380*/  IMAD.MOV.U32 R6, RZ, RZ, R155 ;  /* 0x000000ffff067224 */ /* 0x000fe200078e009b */
[----:B------:R-:W-:Y:S01]  /*13390*/  MOV R7, R154 ;  /* 0x0000009a00077202 */ /* 0x000fe20000000f00 */
[--C-:B------:R-:W-:Y:S01]  /*133a0*/  FFMA.FTZ R4, R143, UR38, -R14.reuse ;  /* 0x000000268f047c23 */ /* 0x100fe2000801080e */
[----:B------:R-:W-:Y:S01]  /*133b0*/  MOV R5, R139 ;  /* 0x0000008b00057202 */ /* 0x000fe20000000f00 */
[----:B------:R-:W-:Y:S02]  /*133c0*/  IMAD.MOV.U32 R155, RZ, RZ, R133 ;  /* 0x000000ffff9b7224 */ /* 0x000fe400078e0085 */
[----:B-1----:R-:W-:Y:S01]  /*133d0*/  FFMA.FTZ R2, R192, UR38, -R14 ;  /* 0x00000026c0027c23 */ /* 0x002fe2000801080e */
[----:B------:R-:W-:Y:S01]  /*133e0*/  IMAD.MOV.U32 R29, RZ, RZ, R6 ;  /* 0x000000ffff1d7224 */ /* 0x000fe200078e0006 */
[----:B------:R-:W-:Y:S01]  /*133f0*/  MOV R192, R5 ;  /* 0x0000000500c07202 */ /* 0x000fe20000000f00 */
[----:B------:R-:W-:Y:S01]  /*13400*/  HMMA.16816.F32.BF16 R68, R8, R20, R68 ;  /* 0x000000140844723c */ /* 0x000fe20000041844 */
[----:B------:R1:W-:Y:S01]  /*13410*/  MUFU.EX2 R189, R2 ;  /* 0x0000000200bd7308 */ /* 0x0003e20000000800 */
[----:B------:R-:W-:-:S02]  /*13420*/  MOV R6, R7 ;  /* 0x0000000700067202 */ /* 0x000fc40000000f00 */
[----:B------:R-:W-:Y:S02]  /*13430*/  MOV R154, R136 ;  /* 0x00000088009a7202 */ /* 0x000fe40000000f00 */
[C---:B------:R-:W-:Y:S03]  /*13440*/  HMMA.16816.F32.BF16 R84, R8.reuse, R24, R84 ;  /* 0x000000180854723c */ /* 0x040fe60000041854 */
[----:B------:R-:W-:Y:S03]  /*13450*/  MUFU.EX2 R190, R4 ;  /* 0x0000000400be7308 */ /* 0x000fe60000000800 */
[----:B------:R-:W-:Y:S01]  /*13460*/  HMMA.16816.F32.BF16 R136, R8, R22, R80 ;  /* 0x000000160888723c */ /* 0x000fe20000041850 */
[----:B------:R-:W-:Y:S01]  /*13470*/  LDSM.16.MT88.4 R80, [R205+0xb800] ;  /* 0x00b80000cd50783b */ /* 0x000fe20000004200 */
[----:B-1----:R-:W-:-:S04]  /*13480*/  FFMA.FTZ R2, R185, UR38, -R14 ;  /* 0x00000026b9027c23 */ /* 0x002fc8000801080e */
[C---:B------:R-:W-:Y:S01]  /*13490*/  HMMA.16816.F32.BF16 R132, R8.reuse, R26, R96 ;  /* 0x0000001a0884723c */ /* 0x040fe20000041860 */
[----:B------:R-:W-:Y:S01]  /*134a0*/  FFMA.FTZ R22, R188, UR38, -R12 ;  /* 0x00000026bc167c23 */ /* 0x000fe2000801080c */
[----:B------:R-:W-:Y:S01]  /*134b0*/  IMAD.MOV.U32 R188, RZ, RZ, R50 ;  /* 0x000000ffffbc7224 */ /* 0x000fe200078e0032 */
[----:B------:R1:W-:Y:S01]  /*134c0*/  MUFU.EX2 R185, R2 ;  /* 0x0000000200b97308 */ /* 0x0003e20000000800 */
[----:B------:R-:W-:Y:S01]  /*134d0*/  IMAD.MOV.U32 R50, RZ, RZ, R154 ;  /* 0x000000ffff327224 */ /* 0x000fe200078e009a */
[----:B------:R-:W-:Y:S01]  /*134e0*/  LDSM.16.MT88.4 R96, [R207+0xb800] ;  /* 0x00b80000cf60783b */ /* 0x000fe20000004200 */
[C---:B------:R-:W-:Y:S01]  /*134f0*/  HMMA.16816.F32.BF16 R180, R8.reuse, R30, R64 ;  /* 0x0000001e08b4723c */ /* 0x040fe20000041840 */
[----:B------:R-:W-:Y:S02]  /*13500*/  FFMA.FTZ R26, R201, UR38, -R14 ;  /* 0x00000026c91a7c23 */ /* 0x000fe4000801080e */
[----:B------:R-:W-:Y:S03]  /*13510*/  LDSM.16.MT88.4 R64, [R209+0xa800] ;  /* 0x00a80000d140783b */ /* 0x000fe60000004200 */
[C---:B------:R-:W-:Y:S01]  /*13520*/  HMMA.16816.F32.BF16 R100, R8.reuse, R32, R100 ;  /* 0x000000200864723c */ /* 0x040fe20000041864 */
[----:B------:R-:W-:Y:S05]  /*13530*/  MUFU.EX2 R26, R26 ;  /* 0x0000001a001a7308 */ /* 0x000fea0000000800 */
[----:B------:R-:W-:Y:S01]  /*13540*/  HMMA.16816.F32.BF16 R32, R8, R34, R112 ;  /* 0x000000220820723c */ /* 0x000fe20000041870 */
[----:B------:R-:W-:Y:S01]  /*13550*/  LDSM.16.MT88.4 R112, [R210+0xb800] ;  /* 0x00b80000d270783b */ /* 0x000fe20000004200 */
[----:B-1----:R-:W-:-:S04]  /*13560*/  IMAD.WIDE.U32 R2, R141, -0x2daee0ad, RZ ;  /* 0xd2511f538d027825 */ /* 0x002fc800078e00ff */
[----:B------:R-:W-:Y:S01]  /*13570*/  HMMA.16816.F32.BF16 R116, R8, R36, R116 ;  /* 0x000000240874723c */ /* 0x000fe20000041874 */
[----:B------:R-:W-:Y:S02]  /*13580*/  LOP3.LUT R5, R3, UR23, R140, 0x96, !PT ;  /* 0x0000001703057c12 */ /* 0x000fe4000f8e968c */
[----:B------:R-:W-:Y:S01]  /*13590*/  LOP3.LUT R7, R2, 0xffff, RZ, 0xc0, !PT ;  /* 0x0000ffff02077812 */ /* 0x000fe200078ec0ff */
[----:B------:R-:W-:Y:S01]  /*135a0*/  FFMA.FTZ R3, R194, UR38, -R13 ;  /* 0x00000026c2037c23 */ /* 0x000fe2000801080d */
[----:B------:R-:W-:Y:S02]  /*135b0*/  MOV R194, R125 ;  /* 0x0000007d00c27202 */ /* 0x000fe40000000f00 */
[----:B------:R-:W-:Y:S01]  /*135c0*/  MOV R125, R126 ;  /* 0x0000007e007d7202 */ /* 0x000fe20000000f00 */
[----:B------:R-:W-:Y:S01]  /*135d0*/  IMAD.MOV.U32 R126, RZ, RZ, R127 ;  /* 0x000000ffff7e7224 */ /* 0x000fe200078e007f */
[----:B------:R-:W-:Y:S01]  /*135e0*/  MOV R127, R168 ;  /* 0x000000a8007f7202 */ /* 0x000fe20000000f00 */
[----:B------:R1:W-:Y:S01]  /*135f0*/  MUFU.EX2 R184, R3 ;  /* 0x0000000300b87308 */ /* 0x0003e20000000800 */
[----:B------:R-:W-:Y:S01]  /*13600*/  MOV R168, R169 ;  /* 0x000000a900a87202 */ /* 0x000fe20000000f00 */
[----:B------:R-:W-:Y:S01]  /*13610*/  IMAD.MOV.U32 R201, RZ, RZ, R126 ;  /* 0x000000ffffc97224 */ /* 0x000fe200078e007e */
[----:B------:R-:W-:-:S02]  /*13620*/  MOV R169, R19 ;  /* 0x0000001300a97202 */ /* 0x000fc40000000f00 */
[----:B------:R-:W-:Y:S02]  /*13630*/  LOP3.LUT R21, R2, 0xff, RZ, 0xc0, !PT ;  /* 0x000000ff02157812 */ /* 0x000fe400078ec0ff */
[--C-:B------:R-:W-:Y:S02]  /*13640*/  SHF.R.U32.HI R19, RZ, 0x10, R2.reuse ;  /* 0x00000010ff137819 */ /* 0x100fe40000011602 */
[----:B------:R-:W-:Y:S02]  /*13650*/  SHF.R.U32.HI R25, RZ, 0x18, R2 ;  /* 0x00000018ff197819 */ /* 0x000fe40000011602 */
[----:B------:R-:W-:Y:S02]  /*13660*/  SHF.R.U32.HI R7, RZ, 0x8, R7 ;  /* 0x00000008ff077819 */ /* 0x000fe40000011607 */
[----:B------:R-:W-:Y:S02]  /*13670*/  MOV R126, R169 ;  /* 0x000000a9007e7202 */ /* 0x000fe40000000f00 */
[----:B------:R-:W-:Y:S01]  /*13680*/  PRMT R21, R21, 0x5410, R7 ;  /* 0x0000541015157816 */ /* 0x000fe20000000007 */
[----:B-1----:R-:W-:-:S04]  /*13690*/  IMAD.WIDE.U32 R2, R195, -0x2daee0ad, RZ ;  /* 0xd2511f53c3027825 */ /* 0x002fc800078e00ff */
[----:B------:R-:W-:Y:S01]  /*136a0*/  IMAD.MOV.U32 R195, RZ, RZ, R6 ;  /* 0x000000ffffc37224 */ /* 0x000fe200078e0006 */
[----:B------:R-:W-:Y:S01]  /*136b0*/  LOP3.LUT R4, R3, UR23, R248, 0x96, !PT ;  /* 0x0000001703047c12 */ /* 0x000fe2000f8e96f8 */
[--C-:B------:R-:W-:Y:S01]  /*136c0*/  FFMA.FTZ R6, R200, UR38, -R13.reuse ;  /* 0x00000026c8067c23 */ /* 0x100fe2000801080d */
[C---:B------:R-:W-:Y:S02]  /*136d0*/  LOP3.LUT R3, R2.reuse, 0xffff, RZ, 0xc0, !PT ;  /* 0x0000ffff02037812 */ /* 0x040fe400078ec0ff */
[----:B------:R-:W-:Y:S01]  /*136e0*/  LOP3.LUT R24, R2, 0xff, RZ, 0xc0, !PT ;  /* 0x000000ff02187812 */ /* 0x000fe200078ec0ff */
[----:B------:R1:W-:Y:S01]  /*136f0*/  MUFU.EX2 R143, R6 ;  /* 0x00000006008f7308 */ /* 0x0003e20000000800 */
[--C-:B------:R-:W-:Y:S02]  /*13700*/  SHF.R.U32.HI R20, RZ, 0x10, R2.reuse ;  /* 0x00000010ff147819 */ /* 0x100fe40000011602 */
[----:B------:R-:W-:Y:S01]  /*13710*/  SHF.R.U32.HI R23, RZ, 0x18, R2 ;  /* 0x00000018ff177819 */ /* 0x000fe20000011602 */
[----:B------:R-:W-:Y:S01]  /*13720*/  FFMA.FTZ R2, R191, UR38, -R13 ;  /* 0x00000026bf027c23 */ /* 0x000fe2000801080d */
[----:B------:R-:W-:-:S02]  /*13730*/  SHF.R.U32.HI R3, RZ, 0x8, R3 ;  /* 0x00000008ff037819 */ /* 0x000fc40000011603 */
[----:B------:R-:W-:Y:S01]  /*13740*/  MOV R200, R29 ;  /* 0x0000001d00c87202 */ /* 0x000fe20000000f00 */
[----:B------:R2:W-:Y:S01]  /*13750*/  MUFU.EX2 R142, R2 ;  /* 0x00000002008e7308 */ /* 0x0005e20000000800 */
[----:B------:R-:W-:Y:S01]  /*13760*/  HMMA.16816.F32.BF16 R28, R8, R38, R128 ;  /* 0x00000026081c723c */ /* 0x000fe20000041880 */
[--C-:B------:R-:W-:Y:S02]  /*13770*/  SHF.R.U32.HI R7, RZ, 0x18, R4.reuse ;  /* 0x00000018ff077819 */ /* 0x100fe40000011604 */
[----:B------:R-:W-:Y:S02]  /*13780*/  MOV R248, R124 ;  /* 0x0000007c00f87202 */ /* 0x000fe40000000f00 */
[----:B------:R-:W-:Y:S02]  /*13790*/  MOV R191, R125 ;  /* 0x0000007d00bf7202 */ /* 0x000fe40000000f00 */
[----:B------:R-:W-:Y:S02]  /*137a0*/  SHF.R.U32.HI R8, RZ, 0x10, R4 ;  /* 0x00000010ff087819 */ /* 0x000fe40000011604 */
[----:B-1----:R-:W-:-:S02]  /*137b0*/  LOP3.LUT R6, R19, 0xff, RZ, 0xc0, !PT ;  /* 0x000000ff13067812 */ /* 0x002fc400078ec0ff */
[----:B------:R-:W-:Y:S01]  /*137c0*/  PRMT R19, R24, 0x5410, R3 ;  /* 0x0000541018137816 */ /* 0x000fe20000000003 */
[----:B------:R-:W-:Y:S01]  /*137d0*/  IMAD.MOV.U32 R24, RZ, RZ, R170 ;  /* 0x000000ffff187224 */ /* 0x000fe200078e00aa */
[C---:B------:R-:W-:Y:S02]  /*137e0*/  LOP3.LUT R3, R5.reuse, 0xffff, RZ, 0xc0, !PT ;  /* 0x0000ffff05037812 */ /* 0x040fe400078ec0ff */
[----:B------:R-:W-:Y:S01]  /*137f0*/  LOP3.LUT R11, R5, 0xff, RZ, 0xc0, !PT ;  /* 0x000000ff050b7812 */ /* 0x000fe200078ec0ff */
[----:B--2---:R-:W-:Y:S01]  /*13800*/  FFMA.FTZ R2, R186, UR38, -R13 ;  /* 0x00000026ba027c23 */ /* 0x004fe2000801080d */
[----:B------:R-:W-:Y:S01]  /*13810*/  FFMA.FTZ R13, R193, UR38, -R12 ;  /* 0x00000026c10d7c23 */ /* 0x000fe2000801080c */
[----:B------:R-:W-:Y:S02]  /*13820*/  SHF.R.U32.HI R10, RZ, 0x18, R5 ;  /* 0x00000018ff0a7819 */ /* 0x000fe40000011605 */
[----:B------:R1:W2:Y:S01]  /*13830*/  MUFU.EX2 R141, R2 ;  /* 0x00000002008d7308 */ /* 0x0002a20000000800 */
[----:B------:R-:W-:-:S02]  /*13840*/  LOP3.LUT R9, R4, 0xff, RZ, 0xc0, !PT ;  /* 0x000000ff04097812 */ /* 0x000fc400078ec0ff */
[----:B------:R-:W-:Y:S02]  /*13850*/  MOV R193, R49 ;  /* 0x0000003100c17202 */ /* 0x000fe40000000f00 */
[----:B------:R-:W-:Y:S02]  /*13860*/  MOV R49, R155 ;  /* 0x0000009b00317202 */ /* 0x000fe40000000f00 */
[----:B------:R-:W-:Y:S01]  /*13870*/  MOV R186, R127 ;  /* 0x0000007f00ba7202 */ /* 0x000fe20000000f00 */
[----:B------:R-:W-:Y:S01]  /*13880*/  MUFU.EX2 R27, R13 ;  /* 0x0000000d001b7308 */ /* 0x000fe20000000800 */
[----:B------:R-:W-:Y:S01]  /*13890*/  MOV R127, R171 ;  /* 0x000000ab007f7202 */ /* 0x000fe20000000f00 */
[--C-:B-1----:R-:W-:Y:S01]  /*138a0*/  FFMA.FTZ R2, R202, UR38, -R12.reuse ;  /* 0x00000026ca027c23 */ /* 0x102fe2000801080c */
[----:B------:R-:W-:Y:S01]  /*138b0*/  FFMA.FTZ R12, R187, UR38, -R12 ;  /* 0x00000026bb0c7c23 */ /* 0x000fe2000801080c */
[----:B------:R-:W-:-:S04]  /*138c0*/  MOV R202, R48 ;  /* 0x0000003000ca7202 */ /* 0x000fc80000000f00 */
[----:B------:R1:W3:Y:S01]  /*138d0*/  MUFU.EX2 R140, R2 ;  /* 0x00000002008c7308 */ /* 0x0002e20000000800 */
[----:B------:R-:W-:Y:S02]  /*138e0*/  MOV R187, R51 ;  /* 0x0000003300bb7202 */ /* 0x000fe40000000f00 */
[----:B------:R-:W-:Y:S02]  /*138f0*/  MOV R51, R152 ;  /* 0x0000009800337202 */ /* 0x000fe40000000f00 */
[----:B------:R-:W-:Y:S02]  /*13900*/  MOV R48, R153 ;  /* 0x0000009900307202 */ /* 0x000fe40000000f00 */
[----:B------:R-:W4:Y:S01]  /*13910*/  LDSM.16.MT88.4 R152, [R205+0xa800] ;  /* 0x00a80000cd98783b */ /* 0x000f220000004200 */
[----:B-1----:R-:W-:Y:S02]  /*13920*/  LOP3.LUT R2, R20, 0xff, RZ, 0xc0, !PT ;  /* 0x000000ff14027812 */ /* 0x002fe400078ec0ff */
[----:B------:R-:W-:-:S02]  /*13930*/  PRMT R20, R6, 0x5410, R25 ;  /* 0x0000541006147816 */ /* 0x000fc40000000019 */
[----:B------:R-:W-:Y:S02]  /*13940*/  PRMT R14, R2, 0x5410, R23 ;  /* 0x00005410020e7816 */ /* 0x000fe40000000017 */
[----:B------:R-:W-:Y:S01]  /*13950*/  SHF.R.U32.HI R6, RZ, 0x10, R5 ;  /* 0x00000010ff067819 */ /* 0x000fe20000011605 */
[----:B------:R-:W-:Y:S01]  /*13960*/  MUFU.EX2 R23, R22 ;  /* 0x0000001600177308 */ /* 0x000fe20000000800 */
[----:B------:R-:W-:Y:S02]  /*13970*/  LOP3.LUT R2, R4, 0xffff, RZ, 0xc0, !PT ;  /* 0x0000ffff04027812 */ /* 0x000fe400078ec0ff */
[----:B------:R-:W-:Y:S02]  /*13980*/  SHF.R.U32.HI R5, RZ, 0x8, R3 ;  /* 0x00000008ff057819 */ /* 0x000fe40000011603 */
[----:B------:R-:W-:Y:S02]  /*13990*/  LOP3.LUT R4, R6, 0xff, RZ, 0xc0, !PT ;  /* 0x000000ff06047812 */ /* 0x000fe400078ec0ff */
[----:B------:R-:W-:Y:S01]  /*139a0*/  SHF.R.U32.HI R3, RZ, 0x8, R2 ;  /* 0x00000008ff037819 */ /* 0x000fe20000011602 */
[----:B------:R1:W5:Y:S01]  /*139b0*/  MUFU.EX2 R22, R12 ;  /* 0x0000000c00167308 */ /* 0x0003620000000800 */
[----:B------:R-:W-:-:S02]  /*139c0*/  LOP3.LUT R2, R8, 0xff, RZ, 0xc0, !PT ;  /* 0x000000ff08027812 */ /* 0x000fc400078ec0ff */
[----:B------:R-:W-:Y:S02]  /*139d0*/  PRMT R13, R4, 0x5410, R10 ;  /* 0x00005410040d7816 */ /* 0x000fe4000000000a */
[----:B------:R-:W-:Y:S02]  /*139e0*/  PRMT R10, R2, 0x5410, R7 ;  /* 0x00005410020a7816 */ /* 0x000fe40000000007 */
[--C-:B------:R-:W-:Y:S02]  /*139f0*/  HSET2.LE.AND R4, R20, R0.reuse, PT ;  /* 0x0000000014047233 */ /* 0x100fe40003803000 */
[--C-:B------:R-:W-:Y:S01]  /*13a00*/  HSET2.LE.AND R6, R19, R0.reuse, PT ;  /* 0x0000000013067233 */ /* 0x100fe20003803000 */
[----:B------:R-:W-:Y:S01]  /*13a10*/  IMAD.MOV.U32 R19, RZ, RZ, R48 ;  /* 0x000000ffff137224 */ /* 0x000fe200078e0030 */
[----:B--2---:R-:W-:Y:S02]  /*13a20*/  F2FP.BF16.F32.PACK_AB R7, R141, R142 ;  /* 0x0000008e8d07723e */ /* 0x004fe400000010ff */
[----:B------:R-:W-:-:S02]  /*13a30*/  HSET2.LE.AND R2, R21, R0, PT ;  /* 0x0000000015027233 */ /* 0x000fc40003803000 */
[----:B------:R-:W-:Y:S02]  /*13a40*/  MOV R21, R126 ;  /* 0x0000007e00157202 */ /* 0x000fe40000000f00 */
[----:B-1----:R-:W-:Y:S02]  /*13a50*/  PRMT R12, R11, 0x5410, R5 ;  /* 0x000054100b0c7816 */ /* 0x002fe40000000005 */
[----:B------:R-:W-:Y:S02]  /*13a60*/  PRMT R11, R9, 0x5410, R3 ;  /* 0x00005410090b7816 */ /* 0x000fe40000000003 */
[----:B------:R-:W-:Y:S02]  /*13a70*/  F2FP.BF16.F32.PACK_AB R5, R190, R185 ;  /* 0x000000b9be05723e */ /* 0x000fe400000010ff */
[----:B------:R-:W-:Y:S02]  /*13a80*/  LOP3.LUT R126, R6, R7, RZ, 0xc0, !PT ;  /* 0x00000007067e7212 */ /* 0x000fe400078ec0ff */
[----:B------:R-:W-:-:S02]  /*13a90*/  LOP3.LUT R131, R4, R5, RZ, 0xc0, !PT ;  /* 0x0000000504837212 */ /* 0x000fc400078ec0ff */
[----:B------:R-:W-:Y:S02]  /*13aa0*/  F2FP.BF16.F32.PACK_AB R5, R143, R184 ;  /* 0x000000b88f05723e */ /* 0x000fe400000010ff */
[----:B---3--:R-:W-:Y:S02]  /*13ab0*/  F2FP.BF16.F32.PACK_AB R7, R27, R140 ;  /* 0x0000008c1b07723e */ /* 0x008fe400000010ff */
[--C-:B------:R-:W-:Y:S02]  /*13ac0*/  HSET2.LE.AND R4, R11, R0.reuse, PT ;  /* 0x000000000b047233 */ /* 0x100fe40003803000 */
[----:B------:R-:W-:Y:S02]  /*13ad0*/  HSET2.LE.AND R6, R10, R0, PT ;  /* 0x000000000a067233 */ /* 0x000fe40003803000 */
[----:B------:R-:W-:Y:S02]  /*13ae0*/  F2FP.BF16.F32.PACK_AB R3, R203, R251 ;  /* 0x000000fbcb03723e */ /* 0x000fe400000010ff */
[----:B------:R-:W-:-:S02]  /*13af0*/  LOP3.LUT R124, R4, R5, RZ, 0xc0, !PT ;  /* 0x00000005047c7212 */ /* 0x000fc400078ec0ff */
[----:B------:R-:W-:Y:S02]  /*13b00*/  LOP3.LUT R125, R6, R7, RZ, 0xc0, !PT ;  /* 0x00000007067d7212 */ /* 0x000fe400078ec0ff */
[----:B------:R-:W1:Y:S01]  /*13b10*/  LDSM.16.MT88.4 R4, [R209+0xb800] ;  /* 0x00b80000d104783b */ /* 0x000e620000004200 */
[----:B------:R-:W-:Y:S02]  /*13b20*/  LOP3.LUT R130, R2, R3, RZ, 0xc0, !PT ;  /* 0x0000000302827212 */ /* 0x000fe400078ec0ff */
[--C-:B------:R-:W-:Y:S02]  /*13b30*/  HSET2.LE.AND R8, R14, R0.reuse, PT ;  /* 0x000000000e087233 */ /* 0x100fe40003803000 */
[----:B------:R-:W-:Y:S02]  /*13b40*/  HSET2.LE.AND R2, R12, R0, PT ;  /* 0x000000000c027233 */ /* 0x000fe40003803000 */
[----:B------:R-:W-:Y:S02]  /*13b50*/  MOV R25, R168 ;  /* 0x000000a800197202 */ /* 0x000fe40000000f00 */
[----:B------:R-:W-:Y:S01]  /*13b60*/  MOV R14, R49 ;  /* 0x00000031000e7202 */ /* 0x000fe20000000f00 */
[----:B------:R-:W2:Y:S01]  /*13b70*/  LDSM.16.MT88.4 R168, [R207+0xa800] ;  /* 0x00a80000cfa8783b */ /* 0x000ea20000004200 */
[----:B------:R-:W-:-:S02]  /*13b80*/  MOV R12, R50 ;  /* 0x00000032000c7202 */ /* 0x000fc40000000f00 */
[----:B------:R-:W-:Y:S02]  /*13b90*/  MOV R11, R51 ;  /* 0x00000033000b7202 */ /* 0x000fe40000000f00 */
[----:B------:R-:W3:Y:S01]  /*13ba0*/  LDSM.16.MT88.4 R48, [R210+0xa800] ;  /* 0x00a80000d230783b */ /* 0x000ee20000004200 */
[----:B-----5:R-:W-:Y:S02]  /*13bb0*/  F2FP.BF16.F32.PACK_AB R9, R22, R23 ;  /* 0x000000171609723e */ /* 0x020fe400000010ff */
[----:B------:R-:W-:Y:S02]  /*13bc0*/  MOV R20, R127 ;  /* 0x0000007f00147202 */ /* 0x000fe40000000f00 */
[----:B------:R-:W-:Y:S02]  /*13bd0*/  LOP3.LUT R127, R8, R9, RZ, 0xc0, !PT ;  /* 0x00000009087f7212 */ /* 0x000fe400078ec0ff */
[----:B------:R-:W-:Y:S02]  /*13be0*/  HSET2.LE.AND R8, R13, R0, PT ;  /* 0x000000000d087233 */ /* 0x000fe40003803000 */
[----:B------:R-:W-:-:S02]  /*13bf0*/  F2FP.BF16.F32.PACK_AB R9, R26, R189 ;  /* 0x000000bd1a09723e */ /* 0x000fc400000010ff */
        /* <DEDUP_REMOVED lines=31> */
[----:B--2---:R-:W-:Y:S01]  /*13df0*/  HMMA.16816.F32.BF16 R160, R124, R168, R160 ;  /* 0x000000a87ca0723c */ /* 0x004fe200000418a0 */
[----:B------:R-:W-:-:S05]  /*13e00*/  FADD.FTZ R5, R27, R5 ;  /* 0x000000051b057221 */ /* 0x000fca0000010000 */
[----:B------:R-:W-:Y:S06]  /*13e10*/  HMMA.16816.F32.BF16 R164, R128, R168, R164 ;  /* 0x000000a880a4723c */ /* 0x000fec00000418a4 */
        /* <DEDUP_REMOVED lines=26> */
[----:B------:R-:W-:-:S04]  /*13fc0*/  MOV R134, R233 ;  /* 0x000000e900867202 */ /* 0x000fc80000000f00 */
        /* <DEDUP_REMOVED lines=28> */
[----:B------:R-:W3:Y:S01]  /*14190*/  S2R R248, SR_TID.X ;  /* 0x0000000000f87919 */ /* 0x000ee20000002100 */
[----:B------:R-:W-:Y:S01]  /*141a0*/  IMAD.U32 R5, RZ, RZ, UR40 ;  /* 0x00000028ff057e24 */ /* 0x000fe2000f8e00ff */
[----:B------:R-:W-:-:S03]  /*141b0*/  UIADD3 UR4, UR41, UR4, URZ ;  /* 0x0000000429047290 */ /* 0x000fc6000fffe03f */
[----:B------:R-:W5:Y:S03]  /*141c0*/  @!P3 LDC.64 R10, c[0x0][0x220] ;  /* 0x00008800ff0abb82 */ /* 0x000f660000000a00 */
[----:B------:R-:W-:-:S05]  /*141d0*/  IMAD.U32 R4, RZ, RZ, UR4 ;  /* 0x00000004ff047e24 */ /* 0x000fca000f8e00ff */
[----:B------:R-:W5:Y:S01]  /*141e0*/  @!P2 LDC.64 R6, c[0x0][0x220] ;  /* 0x00008800ff06ab82 */ /* 0x000f620000000a00 */
[----:B------:R-:W-:Y:S01]  /*141f0*/  @P3 STS.128 [R219+0xa000], RZ ;  /* 0x00a000ffdb003388 */ /* 0x000fe20000000c00 */
[----:B---3--:R-:W-:-:S05]  /*14200*/  IMAD.SHL.U32 R248, R248, 0x2, RZ ;  /* 0x00000002f8f87824 */ /* 0x008fca00078e00ff */
[----:B------:R-:W-:Y:S02]  /*14210*/  LOP3.LUT R248, R248, 0x6, RZ, 0xc0, !PT ;  /* 0x00000006f8f87812 */ /* 0x000fe400078ec0ff */
[----:B--2---:R-:W-:-:S04]  /*14220*/  LEA R2, P1, R2, R200, 0x5 ;  /* 0x000000c802027211 */ /* 0x004fc800078228ff */
        /* <DEDUP_REMOVED lines=427> */
.L_x_2478:
[----:B------:R-:W-:Y:S05]  /*15ce0*/  BSYNC B0 ;  /* 0x0000000000007941 */ /* 0x000fea0003800000 */
.L_x_2477:
[----:B------:R-:W0:Y:S02]  /*15cf0*/  LDGDEPBAR ;  /* 0x00000000000079af */ /* 0x000e240000000000 */
.L_x_2476:
[----:B-1----:R-:W3:Y:S04]  /*15d00*/  LDL R7, [R1+0x80] ;  /* 0x0000800001077983 */ /* 0x002ee80000100800 */
[----:B------:R-:W4:Y:S04]  /*15d10*/  LDL R6, [R1+0x5c] ;  /* 0x00005c0001067983 */ /* 0x000f280000100800 */
[----:B------:R-:W5:Y:S01]  /*15d20*/  LDL.LU.64 R138, [R1] ;  /* 0x00000000018a7983 */ /* 0x000f620000300a00 */
[----:B------:R-:W-:Y:S01]  /*15d30*/  FMNMX.FTZ R136, R235, R15, !PT ;  /* 0x0000000feb887209 */ /* 0x000fe20007810000 */
[----:B------:R-:W-:Y:S01]  /*15d40*/  IMAD.WIDE.U32 R16, R252, -0x326172a9, RZ ;  /* 0xcd9e8d57fc107825 */ /* 0x000fe200078e00ff */
[----:B--2---:R-:W-:Y:S01]  /*15d50*/  FMNMX.FTZ R2, R234, R27, !PT ;  /* 0x0000001bea027209 */ /* 0x004fe20007810000 */
        /* <DEDUP_REMOVED lines=18> */
[----:B------:R-:W-:Y:S02]  /*15e80*/  IADD3 R11, R252, 0x4, RZ ;  /* 0x00000004fc0b7810 */ /* 0x000fe40007ffe0ff */
[----:B------:R-:W-:Y:S01]  /*15e90*/  FMNMX.FTZ R4, R133, R4, !PT ;  /* 0x0000000485047209 */ /* 0x000fe20007810000 */
[----:B------:R-:W2:Y:S01]  /*15ea0*/  SHFL.BFLY PT, R135, R2, 0x2, 0x1f ;  /* 0x0c401f0002877f89 */ /* 0x000ea200000e0000 */
[----:B------:R-:W-:Y:S02]  /*15eb0*/  MOV R180, R246 ;  /* 0x000000f600b47202 */ /* 0x000fe40000000f00 */
[----:B------:R-:W-:Y:S02]  /*15ec0*/  FMNMX.FTZ R4, R32, R4, !PT ;  /* 0x0000000420047209 */ /* 0x000fe40007810000 */
[----:B------:R-:W-:-:S02]  /*15ed0*/  MOV R181, R245 ;  /* 0x000000f500b57202 */ /* 0x000fc40000000f00 */
[----:B------:R-:W-:Y:S02]  /*15ee0*/  FMNMX.FTZ R4, R30, R4, !PT ;  /* 0x000000041e047209 */ /* 0x000fe40007810000 */
[----:B------:R-:W-:Y:S02]  /*15ef0*/  MOV R183, R244 ;  /* 0x000000f400b77202 */ /* 0x000fe40000000f00 */
[----:B------:R-:W-:-:S04]  /*15f00*/  FMNMX.FTZ R4, R202, R4, !PT ;  /* 0x00000004ca047209 */ /* 0x000fc80007810000 */
[----:B------:R-:W-:-:S04]  /*15f10*/  FMNMX.FTZ R4, R201, R4, !PT ;  /* 0x00000004c9047209 */ /* 0x000fc80007810000 */
[----:B------:R-:W-:Y:S02]  /*15f20*/  FMNMX.FTZ R12, R195, R4, !PT ;  /* 0x00000004c30c7209 */ /* 0x000fe40007810000 */
[----:B-1----:R-:W-:Y:S02]  /*15f30*/  FMNMX.FTZ R136, R136, R3, !PT ;  /* 0x0000000388887209 */ /* 0x002fe40007810000 */
[----:B------:R-:W-:Y:S02]  /*15f40*/  FMNMX.FTZ R3, R220, R142, !PT ;  /* 0x0000008edc037209 */ /* 0x000fe40007810000 */
[----:B--2---:R-:W-:Y:S01]  /*15f50*/  FMNMX.FTZ R135, R2, R135, !PT ;  /* 0x0000008702877209 */ /* 0x004fe20007810000 */
[----:B------:R-:W1:Y:S01]  /*15f60*/  SHFL.BFLY PT, R5, R136, 0x1, 0x1f ;  /* 0x0c201f0088057f89 */ /* 0x000e6200000e0000 */
[----:B------:R-:W-:Y:S02]  /*15f70*/  FMNMX.FTZ R3, R34, R3, !PT ;  /* 0x0000000322037209 */ /* 0x000fe40007810000 */
[----:B------:R-:W-:Y:S01]  /*15f80*/  FMNMX.FTZ R12, R189, R12, !PT ;  /* 0x0000000cbd0c7209 */ /* 0x000fe20007810000 */
[----:B------:R-:W-:Y:S01]  /*15f90*/  SHFL.BFLY PT, R23, R135, 0x1, 0x1f ;  /* 0x0c201f0087177f89 */ /* 0x000fe200000e0000 */
[----:B------:R-:W-:-:S03]  /*15fa0*/  FMNMX.FTZ R3, R33, R3, !PT ;  /* 0x0000000321037209 */ /* 0x000fc60007810000 */
[----:B------:R-:W2:Y:S01]  /*15fb0*/  SHFL.BFLY PT, R134, R12, 0x2, 0x1f ;  /* 0x0c401f000c867f89 */ /* 0x000ea200000e0000 */
[----:B------:R-:W-:-:S04]  /*15fc0*/  FMNMX.FTZ R3, R31, R3, !PT ;  /* 0x000000031f037209 */ /* 0x000fc80007810000 */
[----:B------:R-:W-:-:S04]  /*15fd0*/  FMNMX.FTZ R2, R203, R3, !PT ;  /* 0x00000003cb027209 */ /* 0x000fc80007810000 */
[----:B------:R-:W-:-:S04]  /*15fe0*/  FMNMX.FTZ R2, R196, R2, !PT ;  /* 0x00000002c4027209 */ /* 0x000fc80007810000 */
[----:B------:R-:W-:Y:S02]  /*15ff0*/  FMNMX.FTZ R2, R193, R2, !PT ;  /* 0x00000002c1027209 */ /* 0x000fe40007810000 */
[----:B-1----:R-:W-:Y:S02]  /*16000*/  FMNMX.FTZ R136, R136, R5, !PT ;  /* 0x0000000588887209 */ /* 0x002fe40007810000 */
[----:B------:R-:W-:Y:S02]  /*16010*/  FMNMX.FTZ R3, R190, R2, !PT ;  /* 0x00000002be037209 */ /* 0x000fe40007810000 */
[----:B------:R-:W-:Y:S01]  /*16020*/  MOV R5, UR31 ;  /* 0x0000001f00057c02 */ /* 0x000fe20008000f00 */
[C---:B------:R-:W-:Y:S01]  /*16030*/  FMUL.FTZ R2, R136.reuse, UR38 ;  /* 0x0000002688027c20 */ /* 0x040fe20008410000 */
[----:B------:R-:W-:Y:S01]  /*16040*/  FSETP.NEU.FTZ.AND P0, PT, R136, -INF , PT ;  /* 0xff8000008800780b */ /* 0x000fe20003f1d000 */
[----:B------:R-:W1:Y:S01]  /*16050*/  SHFL.BFLY PT, R21, R3, 0x2, 0x1f ;  /* 0x0c401f0003157f89 */ /* 0x000e6200000e0000 */
[----:B--2---:R-:W-:-:S02]  /*16060*/  FMNMX.FTZ R134, R12, R134, !PT ;  /* 0x000000860c867209 */ /* 0x004fc40007810000 */
[----:B------:R-:W-:Y:S02]  /*16070*/  FSEL R2, R2, RZ, P0 ;  /* 0x000000ff02027208 */ /* 0x000fe40000000000 */
[----:B------:R-:W-:-:S04]  /*16080*/  FMNMX.FTZ R135, R135, R23, !PT ;  /* 0x0000001787877209 */ /* 0x000fc80007810000 */
[----:B------:R-:W-:Y:S02]  /*16090*/  FSETP.NEU.FTZ.AND P2, PT, R135, -INF , PT ;  /* 0xff8000008700780b */ /* 0x000fe40003f5d000 */
[----:B-1----:R-:W-:-:S05]  /*160a0*/  FMNMX.FTZ R3, R3, R21, !PT ;  /* 0x0000001503037209 */ /* 0x002fca0007810000 */
[----:B------:R-:W1:Y:S02]  /*160b0*/  SHFL.BFLY PT, R137, R3, 0x1, 0x1f ;  /* 0x0c201f0003897f89 */ /* 0x000e6400000e0000 */
[----:B-1----:R-:W-:Y:S01]  /*160c0*/  FMNMX.FTZ R137, R3, R137, !PT ;  /* 0x0000008903897209 */ /* 0x002fe20007810000 */
[----:B---3--:R-:W-:Y:S01]  /*160d0*/  IMAD.WIDE.U32 R8, R7, -0x2daee0ad, RZ ;  /* 0xd2511f5307087825 */ /* 0x008fe200078e00ff */
[----:B----4-:R-:W-:-:S04]  /*160e0*/  LOP3.LUT R6, R17, R6, RZ, 0x3c, !PT ;  /* 0x0000000611067212 */ /* 0x010fc800078e3cff */
[----:B------:R-:W-:Y:S01]  /*160f0*/  LOP3.LUT R4, R9, UR39, R5, 0x96, !PT ;  /* 0x0000002709047c12 */ /* 0x000fe2000f8e9605 */
[----:B------:R-:W-:Y:S01]  /*16100*/  IMAD R9, R11, -0x326172a9, RZ ;  /* 0xcd9e8d570b097824 */ /* 0x000fe200078e02ff */
[----:B-----5:R-:W-:Y:S01]  /*16110*/  LOP3.LUT R10, R139, UR4, R8, 0x96, !PT ;  /* 0x000000048b0a7c12 */ /* 0x020fe2000f8e9608 */
[----:B------:R-:W-:-:S04]  /*16120*/  IMAD.WIDE.U32 R6, R6, -0x2daee0ad, RZ ;  /* 0xd2511f5306067825 */ /* 0x000fc800078e00ff */
[----:B------:R-:W-:Y:S01]  /*16130*/  IMAD.WIDE.U32 R4, R4, -0x326172a9, RZ ;  /* 0xcd9e8d5704047825 */ /* 0x000fe200078e00ff */
[----:B------:R-:W-:-:S03]  /*16140*/  LOP3.LUT R8, R7, UR4, R8, 0x96, !PT ;  /* 0x0000000407087c12 */ /* 0x000fc6000f8e9608 */
[----:B------:R-:W-:Y:S01]  /*16150*/  FFMA.FTZ R7, R15, UR38, -R2 ;  /* 0x000000260f077c23 */ /* 0x000fe20008010802 */
[----:B------:R-:W-:Y:S01]  /*16160*/  IMAD.WIDE.U32 R10, R10, -0x326172a9, RZ ;  /* 0xcd9e8d570a0a7825 */ /* 0x000fe200078e00ff */
[C---:B------:R-:W-:Y:S02]  /*16170*/  LOP3.LUT R14, R5.reuse, UR37, R9, 0x96, !PT ;  /* 0x00000025050e7c12 */ /* 0x040fe4000f8e9609 */
[----:B------:R1:W2:Y:S01]  /*16180*/  MUFU.EX2 R176, R7 ;  /* 0x0000000700b07308 */ /* 0x0002a20000000800 */
[----:B------:R-:W-:Y:S01]  /*16190*/  LOP3.LUT R16, R5, UR37, R16, 0x96, !PT ;  /* 0x0000002505107c12 */ /* 0x000fe2000f8e9610 */
[----:B------:R-:W-:Y:S01]  /*161a0*/  IMAD.WIDE.U32 R8, R8, -0x326172a9, RZ ;  /* 0xcd9e8d5708087825 */ /* 0x000fe200078e00ff */
[----:B------:R-:W-:-:S03]  /*161b0*/  LOP3.LUT R18, R11, UR36, R4, 0x96, !PT ;  /* 0x000000240b127c12 */ /* 0x000fc6000f8e9604 */
[----:B------:R-:W-:Y:S01]  /*161c0*/  FFMA.FTZ R5, R20, UR38, -R2 ;  /* 0x0000002614057c23 */ /* 0x000fe20008010802 */
[----:B------:R-:W3:Y:S01]  /*161d0*/  SHFL.BFLY PT, R11, R134, 0x1, 0x1f ;  /* 0x0c201f00860b7f89 */ /* 0x000ee200000e0000 */
[----:B------:R-:W-:Y:S01]  /*161e0*/  IMAD.WIDE.U32 R14, R14, -0x2daee0ad, RZ ;  /* 0xd2511f530e0e7825 */ /* 0x000fe200078e00ff */
[----:B------:R-:W-:-:S03]  /*161f0*/  LOP3.LUT R13, R9, UR36, R4, 0x96, !PT ;  /* 0x00000024090d7c12 */ /* 0x000fc6000f8e9604 */
[----:B------:R-:W-:Y:S01]  /*16200*/  FFMA.FTZ R4, R25, UR38, -R2 ;  /* 0x0000002619047c23 */ /* 0x000fe20008010802 */
[----:B------:R-:W4:Y:S01]  /*16210*/  MUFU.EX2 R178, R5 ;  /* 0x0000000500b27308 */ /* 0x000f220000000800 */
[----:B------:R-:W-:-:S04]  /*16220*/  IMAD.WIDE.U32 R18, R18, -0x2daee0ad, RZ ;  /* 0xd2511f5312127825 */ /* 0x000fc800078e00ff */
[----:B------:R-:W-:Y:S01]  /*16230*/  IMAD.WIDE.U32 R16, R16, -0x2daee0ad, RZ ;  /* 0xd2511f5310107825 */ /* 0x000fe200078e00ff */
[----:B------:R-:W-:-:S03]  /*16240*/  LOP3.LUT R20, R19, UR29, R14, 0x96, !PT ;  /* 0x0000001d13147c12 */ /* 0x000fc6000f8e960e */
[----:B------:R-:W-:Y:S01]  /*16250*/  FMUL.FTZ R14, R135, UR38 ;  /* 0x00000026870e7c20 */ /* 0x000fe20008410000 */
[----:B-1----:R-:W-:Y:S01]  /*16260*/  LOP3.LUT R7, R15, UR33, R138, 0x96, !PT ;  /* 0x000000210f077c12 */ /* 0x002fe2000f8e968a */
[----:B------:R-:W-:Y:S01]  /*16270*/  IMAD.WIDE.U32 R12, R13, -0x2daee0ad, RZ ;  /* 0xd2511f530d0c7825 */ /* 0x000fe200078e00ff */
[----:B------:R-:W-:Y:S01]  /*16280*/  LOP3.LUT R22, R17, UR33, R6, 0x96, !PT ;  /* 0x0000002111167c12 */ /* 0x000fe2000f8e9606 */
[----:B------:R1:W-:Y:S02]  /*16290*/  MUFU.EX2 R185, R4 ;  /* 0x0000000400b97308 */ /* 0x0003e40000000800 */
[----:B------:R-:W-:Y:S01]  /*162a0*/  FFMA.FTZ R6, R24, UR38, -R2 ;  /* 0x0000002618067c23 */ /* 0x000fe20008010802 */
[----:B------:R-:W-:Y:S01]  /*162b0*/  IMAD.WIDE.U32 R20, R20, -0x326172a9, RZ ;  /* 0xcd9e8d5714147825 */ /* 0x000fe200078e00ff */
[----:B------:R-:W-:Y:S02]  /*162c0*/  FSEL R14, R14, RZ, P2 ;  /* 0x000000ff0e0e7208 */ /* 0x000fe40001000000 */
[----:B------:R-:W-:Y:S01]  /*162d0*/  LOP3.LUT R16, R13, UR29, R16, 0x96, !PT ;  /* 0x0000001d0d107c12 */ /* 0x000fe2000f8e9610 */
[----:B------:R-:W-:Y:S01]  /*162e0*/  IMAD.WIDE.U32 R22, R22, -0x326172a9, RZ ;  /* 0xcd9e8d5716167825 */ /* 0x000fe200078e00ff */
[----:B------:R5:W-:Y:S01]  /*162f0*/  MUFU.EX2 R191, R6 ;  /* 0x0000000600bf7308 */ /* 0x000be20000000800 */
[----:B---3--:R-:W-:-:S02]  /*16300*/  FMNMX.FTZ R134, R134, R11, !PT ;  /* 0x0000000b86867209 */ /* 0x008fc40007810000 */
[----:B------:R-:W-:-:S04]  /*16310*/  IMAD.WIDE.U32 R16, R16, -0x326172a9, RZ ;  /* 0xcd9e8d5710107825 */ /* 0x000fc800078e00ff */
[----:B------:R-:W-:Y:S01]  /*16320*/  FFMA.FTZ R3, R26, UR38, -R14 ;  /* 0x000000261a037c23 */ /* 0x000fe2000801080e */
[C---:B------:R-:W-:Y:S01]  /*16330*/  FSETP.NEU.FTZ.AND P1, PT, R134.reuse, -INF , PT ;  /* 0xff8000008600780b */ /* 0x040fe20003f3d000 */
[----:B------:R-:W-:Y:S01]  /*16340*/  FMUL.FTZ R13, R134, UR38 ;  /* 0x00000026860d7c20 */ /* 0x000fe20008410000 */
[----:B------:R-:W-:Y:S01]  /*16350*/  LOP3.LUT R22, R17, UR28, R22, 0x96, !PT ;  /* 0x0000001c11167c12 */ /* 0x000fe2000f8e9616 */
[----:B------:R3:W-:Y:S01]  /*16360*/  MUFU.EX2 R179, R3 ;  /* 0x0000000300b37308 */ /* 0x0007e20000000800 */
[----:B-1----:R-:W-:-:S04]  /*16370*/  IMAD.WIDE.U32 R4, R7, -0x326172a9, RZ ;  /* 0xcd9e8d5707047825 */ /* 0x002fc800078e00ff */
[----:B------:R-:W-:Y:S01]  /*16380*/  FFMA.FTZ R7, R27, UR38, -R14 ;  /* 0x000000261b077c23 */ /* 0x000fe2000801080e */
[----:B------:R-:W-:Y:S01]  /*16390*/  FSEL R13, R13, RZ, P1 ;  /* 0x000000ff0d0d7208 */ /* 0x000fe20000800000 */
[----:B------:R-:W1:Y:S01]  /*163a0*/  LDSM.16.MT88.4 R24, [R205+0xa000] ;  /* 0x00a00000cd18783b */ /* 0x000e620000004200 */
[----:B------:R-:W-:Y:S01]  /*163b0*/  IMAD.WIDE.U32 R138, R22, -0x2daee0ad, RZ ;  /* 0xd2511f53168a7825 */ /* 0x000fe200078e00ff */
[----:B------:R-:W-:Y:S02]  /*163c0*/  LOP3.LUT R5, R5, UR32, R10, 0x96, !PT ;  /* 0x0000002005057c12 */ /* 0x000fe4000f8e960a */
[----:B------:R-:W-:Y:S01]  /*163d0*/  LOP3.LUT R9, R21, UR28, R4, 0x96, !PT ;  /* 0x0000001c15097c12 */ /* 0x000fe2000f8e9604 */
[----:B------:R2:W1:Y:S01]  /*163e0*/  MUFU.EX2 R35, R7 ;  /* 0x0000000700237308 */ /* 0x0004620000000800 */
[----:B-----5:R-:W-:Y:S01]  /*163f0*/  LOP3.LUT R6, R23, UR32, R8, 0x96, !PT ;  /* 0x0000002017067c12 */ /* 0x020fe2000f8e9608 */
[----:B------:R-:W-:-:S04]  /*16400*/  IMAD.WIDE.U32 R4, R5, -0x2daee0ad, RZ ;  /* 0xd2511f5305047825 */ /* 0x000fc800078e00ff */
[----:B------:R-:W-:Y:S01]  /*16410*/  FFMA.FTZ R8, R29, UR38, -R14 ;  /* 0x000000261d087c23 */ /* 0x000fe2000801080e */
[----:B------:R-:W-:Y:S01]  /*16420*/  IMAD.WIDE.U32 R140, R9, -0x2daee0ad, RZ ;  /* 0xd2511f53098c7825 */ /* 0x000fe200078e00ff */
[----:B------:R-:W-:Y:S02]  /*16430*/  LOP3.LUT R9, R5, UR27, R18, 0x96, !PT ;  /* 0x0000001b05097c12 */ /* 0x000fe4000f8e9612 */
[----:B------:R5:W-:Y:S01]  /*16440*/  MUFU.EX2 R177, R8 ;  /* 0x0000000800b17308 */ /* 0x000be20000000800 */
[----:B---3--:R-:W-:Y:S01]  /*16450*/  FFMA.FTZ R3, R132, UR38, -R13 ;  /* 0x0000002684037c23 */ /* 0x008fe2000801080d */
[----:B------:R-:W-:Y:S01]  /*16460*/  LOP3.LUT R5, R141, UR10, R4, 0x96, !PT ;  /* 0x0000000a8d057c12 */ /* 0x000fe2000f8e9604 */
[----:B------:R-:W-:-:S05]  /*16470*/  FFMA.FTZ R4, R28, UR38, -R14 ;  /* 0x000000261c047c23 */ /* 0x000fca000801080e */
[----:B------:R3:W-:Y:S01]  /*16480*/  MUFU.EX2 R184, R4 ;  /* 0x0000000400b87308 */ /* 0x0007e20000000800 */
[----:B--2---:R-:W-:-:S05]  /*16490*/  IMAD.WIDE.U32 R6, R6, -0x2daee0ad, RZ ;  /* 0xd2511f5306067825 */ /* 0x004fca00078e00ff */
[----:B------:R-:W-:Y:S02]  /*164a0*/  LOP3.LUT R10, R7, UR27, R12, 0x96, !PT ;  /* 0x0000001b070a7c12 */ /* 0x000fe4000f8e960c */
[----:B------:R-:W-:Y:S01]  /*164b0*/  LOP3.LUT R6, R139, UR10, R6, 0x96, !PT ;  /* 0x0000000a8b067c12 */ /* 0x000fe2000f8e9606 */
[----:B-----5:R-:W-:Y:S01]  /*164c0*/  IMAD.WIDE.U32 R8, R9, -0x326172a9, RZ ;  /* 0xcd9e8d5709087825 */ /* 0x020fe200078e00ff */
[----:B------:R2:W-:Y:S03]  /*164d0*/  MUFU.EX2 R182, R3 ;  /* 0x0000000300b67308 */ /* 0x0005e60000000800 */
[----:B------:R-:W-:Y:S01]  /*164e0*/  IMAD.WIDE.U32 R10, R10, -0x326172a9, RZ ;  /* 0xcd9e8d570a0a7825 */ /* 0x000fe200078e00ff */
[----:B------:R-:W-:-:S03]  /*164f0*/  LOP3.LUT R141, R9, UR11, R20, 0x96, !PT ;  /* 0x0000000b098d7c12 */ /* 0x000fc6000f8e9614 */
[----:B---3--:R-:W-:Y:S01]  /*16500*/  IMAD.WIDE.U32 R4, R5, -0x326172a9, RZ ;  /* 0xcd9e8d5705047825 */ /* 0x008fe200078e00ff */
[----:B------:R-:W-:-:S03]  /*16510*/  LOP3.LUT R139, R11, UR11, R16, 0x96, !PT ;  /* 0x0000000b0b8b7c12 */ /* 0x000fc6000f8e9610 */
[----:B------:R-:W-:Y:S01]  /*16520*/  IMAD.WIDE.U32 R6, R6, -0x326172a9, RZ ;  /* 0xcd9e8d5706067825 */ /* 0x000fe200078e00ff */
[----:B------:R-:W-:Y:S02]  /*16530*/  LOP3.LUT R8, R5, UR21, R8, 0x96, !PT ;  /* 0x0000001505087c12 */ /* 0x000fe4000f8e9608 */
[C---:B------:R-:W-:Y:S02]  /*16540*/  LOP3.LUT R9, R4.reuse, 0xffff, RZ, 0xc0, !PT ;  /* 0x0000ffff04097812 */ /* 0x040fe400078ec0ff */
[----:B------:R-:W-:Y:S02]  /*16550*/  LOP3.LUT R12, R4, 0xff, RZ, 0xc0, !PT ;  /* 0x000000ff040c7812 */ /* 0x000fe400078ec0ff */
[--C-:B------:R-:W-:Y:S02]  /*16560*/  SHF.R.U32.HI R5, RZ, 0x10, R4.reuse ;  /* 0x00000010ff057819 */ /* 0x100fe40000011604 */
[----:B------:R-:W-:Y:S01]  /*16570*/  SHF.R.U32.HI R11, RZ, 0x18, R4 ;  /* 0x00000018ff0b7819 */ /* 0x000fe20000011604 */
[----:B------:R-:W-:Y:S01]  /*16580*/  FFMA.FTZ R4, R133, UR38, -R13 ;  /* 0x0000002685047c23 */ /* 0x000fe2000801080d */
[----:B------:R-:W-:-:S02]  /*16590*/  SHF.R.U32.HI R9, RZ, 0x8, R9 ;  /* 0x00000008ff097819 */ /* 0x000fc40000011609 */
[----:B--2---:R-:W-:Y:S01]  /*165a0*/  LOP3.LUT R3, R7, UR21, R10, 0x96, !PT ;  /* 0x0000001507037c12 */ /* 0x004fe2000f8e960a */
[----:B------:R2:W-:Y:S01]  /*165b0*/  MUFU.EX2 R186, R4 ;  /* 0x0000000400ba7308 */ /* 0x0005e20000000800 */
[----:B------:R-:W-:Y:S02]  /*165c0*/  LOP3.LUT R5, R5, 0xff, RZ, 0xc0, !PT ;  /* 0x000000ff05057812 */ /* 0x000fe400078ec0ff */
[----:B------:R-:W-:Y:S02]  /*165d0*/  FSEL R10, R136, RZ, P0 ;  /* 0x000000ff880a7208 */ /* 0x000fe40000000000 */
[----:B------:R-:W-:Y:S01]  /*165e0*/  PRMT R22, R12, 0x5410, R9 ;  /* 0x000054100c167816 */ /* 0x000fe20000000009 */
[C---:B------:R-:W-:Y:S01]  /*165f0*/  FMUL.FTZ R12, R137.reuse, UR38 ;  /* 0x00000026890c7c20 */ /* 0x040fe20008410000 */
[----:B------:R-:W-:Y:S01]  /*16600*/  FSETP.NEU.FTZ.AND P0, PT, R137, -INF , PT ;  /* 0xff8000008900780b */ /* 0x000fe20003f1d000 */
[----:B------:R-:W-:Y:S01]  /*16610*/  FADD.FTZ R19, R235, -R10 ;  /* 0x8000000aeb137221 */ /* 0x000fe20000010000 */
[----:B------:R-:W-:-:S02]  /*16620*/  PRMT R28, R5, 0x5410, R11 ;  /* 0x00005410051c7816 */ /* 0x000fc4000000000b */
[C---:B------:R-:W-:Y:S02]  /*16630*/  LOP3.LUT R15, R6.reuse, 0xffff, RZ, 0xc0, !PT ;  /* 0x0000ffff060f7812 */ /* 0x040fe400078ec0ff */
[----:B------:R-:W-:Y:S02]  /*16640*/  LOP3.LUT R18, R6, 0xff, RZ, 0xc0, !PT ;  /* 0x000000ff06127812 */ /* 0x000fe400078ec0ff */
[--C-:B------:R-:W-:Y:S01]  /*16650*/  SHF.R.U32.HI R16, RZ, 0x10, R6.reuse ;  /* 0x00000010ff107819 */ /* 0x100fe20000011606 */
[----:B--2---:R-:W-:Y:S01]  /*16660*/  FFMA.FTZ R4, R32, UR38, -R13 ;  /* 0x0000002620047c23 */ /* 0x004fe2000801080d */
[----:B------:R-:W-:Y:S02]  /*16670*/  SHF.R.U32.HI R17, RZ, 0x18, R6 ;  /* 0x00000018ff117819 */ /* 0x000fe40000011606 */
[----:B------:R-:W-:Y:S01]  /*16680*/  FSEL R5, R137, RZ, P0 ;  /* 0x000000ff89057208 */ /* 0x000fe20000000000 */
[----:B------:R2:W-:Y:S01]  /*16690*/  MUFU.EX2 R132, R4 ;  /* 0x0000000400847308 */ /* 0x0005e20000000800 */
[----:B------:R-:W-:-:S02]  /*166a0*/  FSEL R7, R135, RZ, P2 ;  /* 0x000000ff87077208 */ /* 0x000fc40001000000 */
[----:B------:R-:W-:Y:S01]  /*166b0*/  FSEL R6, R134, RZ, P1 ;  /* 0x000000ff86067208 */ /* 0x000fe20000800000 */
[----:B------:R-:W-:Y:S01]  /*166c0*/  FADD.FTZ R23, R220, -R5 ;  /* 0x80000005dc177221 */ /* 0x000fe20000010000 */
[----:B------:R-:W-:Y:S01]  /*166d0*/  FSEL R12, R12, RZ, P0 ;  /* 0x000000ff0c0c7208 */ /* 0x000fe20000000000 */
[----:B------:R-:W-:Y:S01]  /*166e0*/  FADD.FTZ R20, R234, -R7 ;  /* 0x80000007ea147221 */ /* 0x000fe20000010000 */
[----:B------:R-:W-:Y:S01]  /*166f0*/  MOV R133, R176 ;  /* 0x000000b000857202 */ /* 0x000fe20000000f00 */
[----:B------:R-:W-:Y:S01]  /*16700*/  FADD.FTZ R21, R233, -R6 ;  /* 0x80000006e9157221 */ /* 0x000fe20000010000 */
[----:B------:R-:W-:Y:S01]  /*16710*/  SHF.R.U32.HI R5, RZ, 0x10, R8 ;  /* 0x00000010ff057819 */ /* 0x000fe20000011608 */
[--C-:B------:R-:W-:Y:S01]  /*16720*/  FFMA.FTZ R6, R142, UR38, -R12.reuse ;  /* 0x000000268e067c23 */ /* 0x100fe2000801080c */
[----:B------:R-:W-:Y:S01]  /*16730*/  FFMA.FTZ R7, R34, UR38, -R12 ;  /* 0x0000002622077c23 */ /* 0x000fe2000801080c */
[----:B------:R-:W-:Y:S02]  /*16740*/  LOP3.LUT R10, R8, 0xff, RZ, 0xc0, !PT ;  /* 0x000000ff080a7812 */ /* 0x000fe400078ec0ff */
[----:B------:R-:W-:Y:S01]  /*16750*/  SHF.R.U32.HI R9, RZ, 0x18, R8 ;  /* 0x00000018ff097819 */ /* 0x000fe20000011608 */
[----:B------:R3:W-:Y:S01]  /*16760*/  MUFU.EX2 R235, R6 ;  /* 0x0000000600eb7308 */ /* 0x0007e20000000800 */
[----:B----4-:R-:W-:Y:S01]  /*16770*/  MOV R142, R178 ;  /* 0x000000b2008e7202 */ /* 0x010fe20000000f00 */
[----:B--2---:R-:W-:Y:S01]  /*16780*/  FFMA.FTZ R4, R30, UR38, -R13 ;  /* 0x000000261e047c23 */ /* 0x004fe2000801080d */
[----:B------:R-:W-:-:S05]  /*16790*/  MOV R178, R247 ;  /* 0x000000f700b27202 */ /* 0x000fca0000000f00 */
[----:B------:R2:W-:Y:S08]  /*167a0*/  MUFU.EX2 R176, R4 ;  /* 0x0000000400b07308 */ /* 0x0005f00000000800 */
[----:B------:R4:W5:Y:S01]  /*167b0*/  MUFU.EX2 R234, R7 ;  /* 0x0000000700ea7308 */ /* 0x0009620000000800 */
[----:B---3--:R-:W-:Y:S02]  /*167c0*/  SHF.R.U32.HI R6, RZ, 0x8, R15 ;  /* 0x00000008ff067819 */ /* 0x008fe4000001160f */
[----:B--2---:R-:W-:-:S04]  /*167d0*/  LOP3.LUT R4, R8, 0xffff, RZ, 0xc0, !PT ;  /* 0x0000ffff08047812 */ /* 0x004fc800078ec0ff */
[----:B------:R-:W-:Y:S02]  /*167e0*/  SHF.R.U32.HI R8, RZ, 0x8, R4 ;  /* 0x00000008ff087819 */ /* 0x000fe40000011604 */
[----:B------:R-:W-:Y:S02]  /*167f0*/  LOP3.LUT R4, R5, 0xff, RZ, 0xc0, !PT ;  /* 0x000000ff05047812 */ /* 0x000fe400078ec0ff */
[----:B------:R-:W-:Y:S02]  /*16800*/  LOP3.LUT R5, R16, 0xff, RZ, 0xc0, !PT ;  /* 0x000000ff10057812 */ /* 0x000fe400078ec0ff */
[----:B------:R-:W-:Y:S02]  /*16810*/  PRMT R16, R10, 0x5410, R8 ;  /* 0x000054100a107816 */ /* 0x000fe40000000008 */
[----:B------:R-:W-:Y:S01]  /*16820*/  PRMT R15, R4, 0x5410, R9 ;  /* 0x00005410040f7816 */ /* 0x000fe20000000009 */
[--C-:B------:R-:W-:Y:S01]  /*16830*/  FFMA.FTZ R9, R31, UR38, -R12.reuse ;  /* 0x000000261f097c23 */ /* 0x100fe2000801080c */
[----:B------:R-:W-:Y:S01]  /*16840*/  PRMT R11, R5, 0x5410, R17 ;  /* 0x00005410050b7816 */ /* 0x000fe20000000011 */
[----:B------:R-:W-:Y:S01]  /*16850*/  FFMA.FTZ R5, R33, UR38, -R12 ;  /* 0x0000002621057c23 */ /* 0x000fe2000801080c */
[----:B------:R-:W-:Y:S01]  /*16860*/  PRMT R10, R18, 0x5410, R6 ;  /* 0x00005410120a7816 */ /* 0x000fe20000000006 */
[----:B------:R-:W-:Y:S01]  /*16870*/  MUFU.EX2 R220, R9 ;  /* 0x0000000900dc7308 */ /* 0x000fe20000000800 */
[----:B------:R-:W-:Y:S01]  /*16880*/  LOP3.LUT R4, R3, 0xffff, RZ, 0xc0, !PT ;  /* 0x0000ffff03047812 */ /* 0x000fe200078ec0ff */
[----:B------:R-:W-:Y:S01]  /*16890*/  FMUL.FTZ R18, R19, UR38 ;  /* 0x0000002613127c20 */ /* 0x000fe20008410000 */
[----:B------:R-:W-:Y:S01]  /*168a0*/  SHF.R.U32.HI R6, RZ, 0x10, R3 ;  /* 0x00000010ff067819 */ /* 0x000fe20000011603 */
[----:B------:R-:W-:Y:S01]  /*168b0*/  FMUL.FTZ R17, R20, UR38 ;  /* 0x0000002614117c20 */ /* 0x000fe20008410000 */
[----:B----4-:R-:W-:Y:S01]  /*168c0*/  SHF.R.U32.HI R7, RZ, 0x8, R4 ;  /* 0x00000008ff077819 */ /* 0x010fe20000011604 */
[----:B-1----:R-:W-:Y:S01]  /*168d0*/  IMAD.MOV.U32 R19, RZ, RZ, R35 ;  /* 0x000000ffff137224 */ /* 0x002fe200078e0023 */
[----:B------:R-:W-:Y:S01]  /*168e0*/  LOP3.LUT R8, R3, 0xff, RZ, 0xc0, !PT ;  /* 0x000000ff03087812 */ /* 0x000fe200078ec0ff */
[----:B------:R1:W-:Y:S01]  /*168f0*/  MUFU.EX2 R233, R5 ;  /* 0x0000000500e97308 */ /* 0x0003e20000000800 */
[----:B------:R-:W-:-:S02]  /*16900*/  LOP3.LUT R4, R6, 0xff, RZ, 0xc0, !PT ;  /* 0x000000ff06047812 */ /* 0x000fc400078ec0ff */
[--C-:B------:R-:W-:Y:S02]  /*16910*/  HSET2.LE.AND R10, R10, R0.reuse, PT ;  /* 0x000000000a0a7233 */ /* 0x100fe40003803000 */
[--C-:B------:R-:W-:Y:S02]  /*16920*/  HSET2.LE.AND R11, R11, R0.reuse, PT ;  /* 0x000000000b0b7233 */ /* 0x100fe40003803000 */
[----:B------:R-:W-:Y:S01]  /*16930*/  PRMT R8, R8, 0x5410, R7 ;  /* 0x0000541008087816 */ /* 0x000fe20000000007 */
[----:B------:R-:W2:Y:S01]  /*16940*/  MUFU.EX2 R18, R18 ;  /* 0x0000001200127308 */ /* 0x000ea20000000800 */
[----:B------:R-:W-:Y:S01]  /*16950*/  HSET2.LE.AND R6, R15, R0, PT ;  /* 0x000000000f067233 */ /* 0x000fe20003803000 */
[----:B------:R-:W-:Y:S01]  /*16960*/  FMUL.FTZ R15, R23, UR38 ;  /* 0x00000026170f7c20 */ /* 0x000fe20008410000 */
[----:B-----5:R-:W-:-:S05]  /*16970*/  F2FP.BF16.F32.PACK_AB R7, R234, R235 ;  /* 0x000000ebea07723e */ /* 0x020fca00000010ff */
[----:B------:R-:W3:Y:S01]  /*16980*/  MUFU.EX2 R17, R17 ;  /* 0x0000001100117308 */ /* 0x000ee20000000800 */
[----:B-1----:R-:W-:Y:S02]  /*16990*/  SHF.R.U32.HI R5, RZ, 0x18, R3 ;  /* 0x00000018ff057819 */ /* 0x002fe40000011603 */
[----:B------:R-:W-:Y:S02]  /*169a0*/  F2FP.BF16.F32.PACK_AB R3, R191, R185 ;  /* 0x000000b9bf03723e */ /* 0x000fe400000010ff */
[----:B------:R-:W-:Y:S02]  /*169b0*/  PRMT R9, R4, 0x5410, R5 ;  /* 0x0000541004097816 */ /* 0x000fe40000000005 */
[----:B------:R-:W-:Y:S01]  /*169c0*/  LOP3.LUT R10, R10, R3, RZ, 0xc0, !PT ;  /* 0x000000030a0a7212 */ /* 0x000fe200078ec0ff */
[----:B------:R-:W1:Y:S01]  /*169d0*/  MUFU.EX2 R15, R15 ;  /* 0x0000000f000f7308 */ /* 0x000e620000000800 */
[--C-:B------:R-:W-:Y:S01]  /*169e0*/  HSET2.LE.AND R4, R16, R0.reuse, PT ;  /* 0x0000000010047233 */ /* 0x100fe20003803000 */
[----:B------:R-:W-:Y:S01]  /*169f0*/  FMUL.FTZ R16, R21, UR38 ;  /* 0x0000002615107c20 */ /* 0x000fe20008410000 */
[----:B------:R-:W-:Y:S01]  /*16a00*/  F2FP.BF16.F32.PACK_AB R3, R179, R184 ;  /* 0x000000b8b303723e */ /* 0x000fe200000010ff */
[----:B--2---:R-:W-:Y:S01]  /*16a10*/  FMUL.FTZ R152, R152, R18 ;  /* 0x0000001298987220 */ /* 0x004fe20000410000 */
[----:B------:R-:W-:Y:S01]  /*16a20*/  F2FP.BF16.F32.PACK_AB R5, R186, R182 ;  /* 0x000000b6ba05723e */ /* 0x000fe200000010ff */
[-C--:B------:R-:W-:Y:S01]  /*16a30*/  FMUL.FTZ R153, R153, R18.reuse ;  /* 0x0000001299997220 */ /* 0x080fe20000410000 */
[----:B------:R-:W-:Y:S01]  /*16a40*/  LOP3.LUT R11, R11, R3, RZ, 0xc0, !PT ;  /* 0x000000030b0b7212 */ /* 0x000fe200078ec0ff */
[----:B------:R-:W2:Y:S01]  /*16a50*/  MUFU.EX2 R16, R16 ;  /* 0x0000001000107308 */ /* 0x000ea20000000800 */
[----:B------:R-:W-:Y:S01]  /*16a60*/  LOP3.LUT R4, R4, R5, RZ, 0xc0, !PT ;  /* 0x0000000504047212 */ /* 0x000fe200078ec0ff */
[----:B---3--:R-:W-:Y:S01]  /*16a70*/  FMUL.FTZ R154, R154, R17 ;  /* 0x000000119a9a7220 */ /* 0x008fe20000410000 */
[----:B------:R-:W-:Y:S01]  /*16a80*/  LOP3.LUT R5, R6, R7, RZ, 0xc0, !PT ;  /* 0x0000000706057212 */ /* 0x000fe200078ec0ff */
[----:B------:R-:W-:Y:S01]  /*16a90*/  FMUL.FTZ R155, R155, R17 ;  /* 0x000000119b9b7220 */ /* 0x000fe20000410000 */
[--C-:B------:R-:W-:Y:S01]  /*16aa0*/  HSET2.LE.AND R3, R22, R0.reuse, PT ;  /* 0x0000000016037233 */ /* 0x100fe20003803000 */
[----:B------:R-:W-:Y:S01]  /*16ab0*/  FMUL.FTZ R148, R148, R18 ;  /* 0x0000001294947220 */ /* 0x000fe20000410000 */
[----:B------:R-:W-:Y:S01]  /*16ac0*/  F2FP.BF16.F32.PACK_AB R6, R176, R132 ;  /* 0x00000084b006723e */ /* 0x000fe200000010ff */
[----:B------:R-:W3:Y:S01]  /*16ad0*/  LDSM.16.MT88.4 R20, [R207+0xa000] ;  /* 0x00a00000cf14783b */ /* 0x000ee20000004200 */
[----:B------:R-:W-:Y:S01]  /*16ae0*/  F2FP.BF16.F32.PACK_AB R7, R220, R233 ;  /* 0x000000e9dc07723e */ /* 0x000fe200000010ff */
[----:B------:R-:W-:Y:S01]  /*16af0*/  FMUL.FTZ R149, R149, R18 ;  /* 0x0000001295957220 */ /* 0x000fe20000410000 */
[----:B------:R-:W-:Y:S01]  /*16b00*/  LOP3.LUT R6, R3, R6, RZ, 0xc0, !PT ;  /* 0x0000000603067212 */ /* 0x000fe200078ec0ff */
[----:B------:R-:W-:Y:S01]  /*16b10*/  FMUL.FTZ R150, R150, R17 ;  /* 0x0000001196967220 */ /* 0x000fe20000410000 */
[--C-:B------:R-:W-:Y:S01]  /*16b20*/  HSET2.LE.AND R3, R28, R0.reuse, PT ;  /* 0x000000001c037233 */ /* 0x100fe20003803000 */
[-C--:B-1----:R-:W-:Y:S01]  /*16b30*/  FMUL.FTZ R146, R146, R15.reuse ;  /* 0x0000000f92927220 */ /* 0x082fe20000410000 */
[----:B------:R-:W1:Y:S01]  /*16b40*/  LDSM.16.MT88.4 R28, [R210+0xa000] ;  /* 0x00a00000d21c783b */ /* 0x000e620000004200 */
[----:B------:R-:W-:Y:S01]  /*16b50*/  FMUL.FTZ R147, R147, R15 ;  /* 0x0000000f93937220 */ /* 0x000fe20000410000 */
[-C--:B--2---:R-:W-:Y:S01]  /*16b60*/  FMUL.FTZ R144, R144, R16.reuse ;  /* 0x0000001090907220 */ /* 0x084fe20000410000 */
[----:B------:R-:W-:Y:S01]  /*16b70*/  LOP3.LUT R7, R3, R7, RZ, 0xc0, !PT ;  /* 0x0000000703077212 */ /* 0x000fe200078ec0ff */
[-C--:B------:R-:W-:Y:S01]  /*16b80*/  FMUL.FTZ R145, R145, R16.reuse ;  /* 0x0000001091917220 */ /* 0x080fe20000410000 */
[--C-:B------:R-:W-:Y:S01]  /*16b90*/  HSET2.LE.AND R3, R8, R0.reuse, PT ;  /* 0x0000000008037233 */ /* 0x100fe20003803000 */
[----:B------:R-:W-:Y:S01]  /*16ba0*/  FMUL.FTZ R151, R151, R17 ;  /* 0x0000001197977220 */ /* 0x000fe20000410000 */
[----:B------:R-:W-:Y:S01]  /*16bb0*/  F2FP.BF16.F32.PACK_AB R8, R142, R133 ;  /* 0x000000858e08723e */ /* 0x000fe200000010ff */
[-C--:B------:R-:W-:Y:S01]  /*16bc0*/  FMUL.FTZ R156, R156, R16.reuse ;  /* 0x000000109c9c7220 */ /* 0x080fe20000410000 */
[----:B------:R-:W-:Y:S01]  /*16bd0*/  FMUL.FTZ R157, R157, R16 ;  /* 0x000000109d9d7220 */ /* 0x000fe20000410000 */
[-C--:B------:R-:W-:Y:S01]  /*16be0*/  FMUL.FTZ R158, R158, R15.reuse ;  /* 0x0000000f9e9e7220 */ /* 0x080fe20000410000 */
[----:B------:R-:W-:Y:S01]  /*16bf0*/  LOP3.LUT R8, R3, R8, RZ, 0xc0, !PT ;  /* 0x0000000803087212 */ /* 0x000fe200078ec0ff */
[----:B------:R-:W-:Y:S01]  /*16c00*/  FMUL.FTZ R159, R159, R15 ;  /* 0x0000000f9f9f7220 */ /* 0x000fe20000410000 */
[----:B------:R-:W-:Y:S01]  /*16c10*/  HSET2.LE.AND R3, R9, R0, PT ;  /* 0x0000000009037233 */ /* 0x000fe20003803000 */
[-C--:B------:R-:W-:Y:S01]  /*16c20*/  FMUL.FTZ R164, R164, R18.reuse ;  /* 0x00000012a4a47220 */ /* 0x080fe20000410000 */
[----:B------:R-:W-:Y:S01]  /*16c30*/  F2FP.BF16.F32.PACK_AB R9, R177, R19 ;  /* 0x00000013b109723e */ /* 0x000fe200000010ff */
[----:B------:R-:W-:Y:S01]  /*16c40*/  FMUL.FTZ R165, R165, R18 ;  /* 0x00000012a5a57220 */ /* 0x000fe20000410000 */
        /* <DEDUP_REMOVED lines=9> */
[----:B------:R-:W-:Y:S01]  /*16ce0*/  HMMA.16816.F32.BF16 R32, R8, R26, R152 ;  /* 0x0000001a0820723c */ /* 0x000fe20000041898 */
        /* <DEDUP_REMOVED lines=14> */
[-C--:B------:R-:W-:Y:S01]  /*16dd0*/  HMMA.16816.F32.BF16 R144, R4, R24.reuse, R144 ;  /* 0x000000180490723c */ /* 0x080fe20000041890 */
[-C--:B------:R-:W-:Y:S01]  /*16de0*/  FMUL.FTZ R44, R44, R16.reuse ;  /* 0x000000102c2c7220 */ /* 0x080fe20000410000 */
[-C--:B------:R-:W-:Y:S01]  /*16df0*/  FMUL.FTZ R45, R45, R16.reuse ;  /* 0x000000102d2d7220 */ /* 0x080fe20000410000 */
[-C--:B------:R-:W-:Y:S01]  /*16e00*/  FMUL.FTZ R56, R56, R16.reuse ;  /* 0x0000001038387220 */ /* 0x080fe20000410000 */
[-C--:B------:R-:W-:Y:S01]  /*16e10*/  FMUL.FTZ R57, R57, R16.reuse ;  /* 0x0000001039397220 */ /* 0x080fe20000410000 */
[-C--:B------:R-:W-:Y:S01]  /*16e20*/  FMUL.FTZ R60, R60, R16.reuse ;  /* 0x000000103c3c7220 */ /* 0x080fe20000410000 */
[----:B------:R-:W-:Y:S01]  /*16e30*/  HMMA.16816.F32.BF16 R148, R8, R24, R148 ;  /* 0x000000180894723c */ /* 0x000fe20000041894 */
[-C--:B------:R-:W-:Y:S01]  /*16e40*/  FMUL.FTZ R61, R61, R16.reuse ;  /* 0x000000103d3d7220 */ /* 0x080fe20000410000 */
[----:B------:R-:W-:Y:S01]  /*16e50*/  FMUL.FTZ R72, R72, R16 ;  /* 0x0000001048487220 */ /* 0x000fe20000410000 */
[----:B------:R-:W-:Y:S01]  /*16e60*/  MOV R3, R33 ;  /* 0x0000002100037202 */ /* 0x000fe20000000f00 */
[----:B------:R-:W-:Y:S01]  /*16e70*/  IMAD.MOV.U32 R154, RZ, RZ, R34 ;  /* 0x000000ffff9a7224 */ /* 0x000fe200078e0022 */
[----:B------:R-:W-:Y:S01]  /*16e80*/  MOV R153, R35 ;  /* 0x0000002300997202 */ /* 0x000fe20000000f00 */
[C---:B------:R-:W-:Y:S01]  /*16e90*/  HMMA.16816.F32.BF16 R156, R4.reuse, R26, R156 ;  /* 0x0000001a049c723c */ /* 0x040fe2000004189c */
[----:B------:R-:W-:Y:S01]  /*16ea0*/  MOV R152, R32 ;  /* 0x0000002000987202 */ /* 0x000fe20000000f00 */
[----:B------:R-:W2:Y:S01]  /*16eb0*/  LDSM.16.MT88.4 R24, [R209+0xa000] ;  /* 0x00a00000d118783b */ /* 0x000ea20000004200 */
[-C--:B------:R-:W-:Y:S01]  /*16ec0*/  FMUL.FTZ R73, R73, R16.reuse ;  /* 0x0000001049497220 */ /* 0x080fe20000410000 */
[-C--:B------:R-:W-:Y:S01]  /*16ed0*/  FMUL.FTZ R46, R46, R15.reuse ;  /* 0x0000000f2e2e7220 */ /* 0x080fe20000410000 */
[-C--:B------:R-:W-:Y:S01]  /*16ee0*/  FMUL.FTZ R47, R47, R15.reuse ;  /* 0x0000000f2f2f7220 */ /* 0x080fe20000410000 */
[-C--:B---3--:R-:W-:Y:S01]  /*16ef0*/  HMMA.16816.F32.BF16 R160, R4, R20.reuse, R160 ;  /* 0x0000001404a0723c */ /* 0x088fe200000418a0 */
[----:B------:R-:W-:Y:S01]  /*16f00*/  LDSM.16.MT88.4 R32, [R207+0xb000] ;  /* 0x00b00000cf20783b */ /* 0x000fe20000004200 */
        /* <DEDUP_REMOVED lines=22> */
[----:B-1----:R-:W-:Y:S01]  /*17070*/  HMMA.16816.F32.BF16 R236, R4, R28, R40 ;  /* 0x0000001c04ec723c */ /* 0x002fe20000041828 */
[----:B------:R-:W-:Y:S01]  /*17080*/  LDSM.16.MT88.4 R40, [R209+0xb000] ;  /* 0x00b00000d128783b */ /* 0x000fe20000004200 */
[----:B------:R-:W-:-:S02]  /*17090*/  IMAD.MOV.U32 R171, RZ, RZ, R3 ;  /* 0x000000ffffab7224 */ /* 0x000fc400078e0003 */
[----:B------:R-:W-:Y:S01]  /*170a0*/  FFMA.FTZ R3, R198, UR38, -R2 ;  /* 0x00000026c6037c23 */ /* 0x000fe20008010802 */
        /* <DEDUP_REMOVED lines=31> */
[C---:B------:R-:W-:Y:S01]  /*172a0*/  HMMA.16816.F32.BF16 R44, R4.reuse, R30, R44 ;  /* 0x0000001e042c723c */ /* 0x040fe2000004182c */
[----:B------:R-:W-:Y:S01]  /*172b0*/  MOV R168, R179 ;  /* 0x000000b300a87202 */ /* 0x000fe20000000f00 */
[----:B------:R-:W-:Y:S01]  /*172c0*/  IMAD.MOV.U32 R29, RZ, RZ, R178 ;  /* 0x000000ffff1d7224 */ /* 0x000fe200078e00b2 */
[----:B------:R-:W-:Y:S01]  /*172d0*/  MOV R169, R180 ;  /* 0x000000b400a97202 */ /* 0x000fe20000000f00 */
[--C-:B----4-:R-:W-:Y:S01]  /*172e0*/  FFMA.FTZ R3, R197, UR38, -R2.reuse ;  /* 0x00000026c5037c23 */ /* 0x110fe20008010802 */
[----:B------:R-:W-:Y:S01]  /*172f0*/  MOV R170, R182 ;  /* 0x000000b600aa7202 */ /* 0x000fe20000000f00 */
[C---:B--2---:R-:W-:Y:S01]  /*17300*/  HMMA.16816.F32.BF16 R56, R4.reuse, R24, R56 ;  /* 0x000000180438723c */ /* 0x044fe20000041838 */
[----:B------:R-:W-:Y:S01]  /*17310*/  MOV R28, R177 ;  /* 0x000000b1001c7202 */ /* 0x000fe20000000f00 */
[----:B------:R2:W-:Y:S01]  /*17320*/  MUFU.EX2 R197, R3 ;  /* 0x0000000300c57308 */ /* 0x0005e20000000800 */
        /* <DEDUP_REMOVED lines=36> */
[----:B------:R-:W-:Y:S01]  /*17570*/  FMUL.FTZ R129, R129, R18 ;  /* 0x0000001281817220 */ /* 0x000fe20000410000 */
[-C--:B------:R-:W-:Y:S01]  /*17580*/  FMUL.FTZ R130, R130, R17.reuse ;  /* 0x0000001182827220 */ /* 0x080fe20000410000 */
[----:B------:R-:W-:Y:S01]  /*17590*/  FMUL.FTZ R131, R131, R17 ;  /* 0x0000001183837220 */ /* 0x000fe20000410000 */
[C---:B------:R-:W-:Y:S06]  /*175a0*/  HMMA.16816.F32.BF16 R108, R4.reuse, R38, R108 ;  /* 0x00000026046c723c */ /* 0x040fec000004186c */
[C---:B------:R-:W-:Y:S06]  /*175b0*/  HMMA.16816.F32.BF16 R120, R4.reuse, R40, R120 ;  /* 0x000000280478723c */ /* 0x040fec0000041878 */
[----:B------:R-:W-:Y:S06]  /*175c0*/  HMMA.16816.F32.BF16 R164, R4, R42, R124 ;  /* 0x0000002a04a4723c */ /* 0x000fec000004187c */
[----:B------:R-:W-:Y:S01]  /*175d0*/  HMMA.16816.F32.BF16 R52, R8, R24, R52 ;  /* 0x000000180834723c */ /* 0x000fe20000041834 */
[--C-:B------:R-:W-:Y:S01]  /*175e0*/  FFMA.FTZ R5, R192, UR38, -R2.reuse ;  /* 0x00000026c0057c23 */ /* 0x100fe20008010802 */
[----:B------:R-:W-:Y:S01]  /*175f0*/  FFMA.FTZ R4, R143, UR38, -R2 ;  /* 0x000000268f047c23 */ /* 0x000fe20008010802 */
[----:B--2---:R-:W-:Y:S01]  /*17600*/  IMAD.WIDE.U32 R2, R139, -0x2daee0ad, RZ ;  /* 0xd2511f538b027825 */ /* 0x004fe200078e00ff */
[----:B------:R-:W-:-:S03]  /*17610*/  MOV R127, R176 ;  /* 0x000000b0007f7202 */ /* 0x000fc60000000f00 */
[----:B------:R-:W-:Y:S01]  /*17620*/  FFMA.FTZ R6, R194, UR38, -R14 ;  /* 0x00000026c2067c23 */ /* 0x000fe2000801080e */
[C---:B------:R-:W-:Y:S01]  /*17630*/  HMMA.16816.F32.BF16 R68, R8.reuse, R20, R68 ;  /* 0x000000140844723c */ /* 0x040fe20000041844 */
[----:B------:R1:W-:Y:S01]  /*17640*/  MUFU.EX2 R192, R5 ;  /* 0x0000000500c07308 */ /* 0x0003e20000000800 */
[----:B------:R-:W-:Y:S01]  /*17650*/  MOV R194, R168 ;  /* 0x000000a800c27202 */ /* 0x000fe20000000f00 */
[----:B------:R-:W-:Y:S01]  /*17660*/  IMAD.MOV.U32 R125, RZ, RZ, R185 ;  /* 0x000000ffff7d7224 */ /* 0x000fe200078e00b9 */
[C---:B------:R-:W-:Y:S02]  /*17670*/  LOP3.LUT R25, R2.reuse, 0xff, RZ, 0xc0, !PT ;  /* 0x000000ff02197812 */ /* 0x040fe400078ec0ff */
[C---:B------:R-:W-:Y:S01]  /*17680*/  HMMA.16816.F32.BF16 R176, R8.reuse, R22, R80 ;  /* 0x0000001608b0723c */ /* 0x040fe20000041850 */
[----:B------:R-:W-:Y:S01]  /*17690*/  LOP3.LUT R21, R2, 0xffff, RZ, 0xc0, !PT ;  /* 0x0000ffff02157812 */ /* 0x000fe200078ec0ff */
[----:B------:R-:W-:Y:S01]  /*176a0*/  LDSM.16.MT88.4 R80, [R205+0xb800] ;  /* 0x00b80000cd50783b */ /* 0x000fe20000004200 */
[--C-:B------:R-:W-:Y:S01]  /*176b0*/  SHF.R.U32.HI R24, RZ, 0x10, R2.reuse ;  /* 0x00000010ff187819 */ /* 0x100fe20000011602 */
[----:B------:R2:W-:Y:S01]  /*176c0*/  MUFU.EX2 R143, R6 ;  /* 0x00000006008f7308 */ /* 0x0005e20000000800 */
[----:B------:R-:W-:Y:S01]  /*176d0*/  MOV R168, R169 ;  /* 0x000000a900a87202 */ /* 0x000fe20000000f00 */
[----:B------:R-:W-:Y:S01]  /*176e0*/  HMMA.16816.F32.BF16 R84, R8, R32, R84 ;  /* 0x000000200854723c */ /* 0x000fe20000041854 */
[----:B------:R-:W-:-:S02]  /*176f0*/  SHF.R.U32.HI R23, RZ, 0x18, R2 ;  /* 0x00000018ff177819 */ /* 0x000fc40000011602 */
[----:B------:R-:W-:Y:S02]  /*17700*/  MOV R169, R170 ;  /* 0x000000aa00a97202 */ /* 0x000fe40000000f00 */
[----:B------:R-:W-:Y:S01]  /*17710*/  MOV R170, R171 ;  /* 0x000000ab00aa7202 */ /* 0x000fe20000000f00 */
[----:B------:R-:W-:Y:S01]  /*17720*/  IMAD.MOV.U32 R171, RZ, RZ, R154 ;  /* 0x000000ffffab7224 */ /* 0x000fe200078e009a */
[----:B-1----:R-:W-:Y:S01]  /*17730*/  LOP3.LUT R5, R3, UR23, R138, 0x96, !PT ;  /* 0x0000001703057c12 */ /* 0x002fe2000f8e968a */
[----:B------:R-:W-:Y:S01]  /*17740*/  IMAD.WIDE.U32 R2, R141, -0x2daee0ad, RZ ;  /* 0xd2511f538d027825 */ /* 0x000fe200078e00ff */
[----:B------:R-:W-:Y:S01]  /*17750*/  MOV R7, R132 ;  /* 0x0000008400077202 */ /* 0x000fe20000000f00 */
[----:B------:R-:W-:Y:S01]  /*17760*/  HMMA.16816.F32.BF16 R32, R8, R34, R96 ;  /* 0x000000220820723c */ /* 0x000fe20000041860 */
[----:B------:R-:W-:Y:S01]  /*17770*/  MOV R132, R181 ;  /* 0x000000b500847202 */ /* 0x000fe20000000f00 */
[----:B------:R-:W-:Y:S01]  /*17780*/  LDSM.16.MT88.4 R96, [R207+0xb800] ;  /* 0x00b80000cf60783b */ /* 0x000fe20000004200 */
[----:B------:R-:W-:-:S02]  /*17790*/  MOV R154, R155 ;  /* 0x0000009b009a7202 */ /* 0x000fc40000000f00 */
[----:B------:R-:W-:Y:S01]  /*177a0*/  MOV R155, R19 ;  /* 0x00000013009b7202 */ /* 0x000fe20000000f00 */
[C---:B------:R-:W-:Y:S01]  /*177b0*/  HMMA.16816.F32.BF16 R180, R8.reuse, R26, R64 ;  /* 0x0000001a08b4723c */ /* 0x040fe20000041840 */
[----:B------:R-:W-:Y:S01]  /*177c0*/  MOV R126, R186 ;  /* 0x000000ba007e7202 */ /* 0x000fe20000000f00 */
[--C-:B--2---:R-:W-:Y:S01]  /*177d0*/  FFMA.FTZ R6, R201, UR38, -R13.reuse ;  /* 0x00000026c9067c23 */ /* 0x104fe2000801080d */
[----:B------:R-:W-:Y:S01]  /*177e0*/  MOV R124, R184 ;  /* 0x000000b8007c7202 */ /* 0x000fe20000000f00 */
[----:B------:R-:W-:Y:S01]  /*177f0*/  LDSM.16.MT88.4 R64, [R209+0xa800] ;  /* 0x00a80000d140783b */ /* 0x000fe20000004200 */
[C---:B------:R-:W-:Y:S01]  /*17800*/  LOP3.LUT R19, R2.reuse, 0xffff, RZ, 0xc0, !PT ;  /* 0x0000ffff02137812 */ /* 0x040fe200078ec0ff */
[C---:B------:R-:W-:Y:S01]  /*17810*/  HMMA.16816.F32.BF16 R184, R8.reuse, R30, R48 ;  /* 0x0000001e08b8723c */ /* 0x040fe20000041830 */
[----:B------:R-:W-:Y:S01]  /*17820*/  LOP3.LUT R20, R2, 0xff, RZ, 0xc0, !PT ;  /* 0x000000ff02147812 */ /* 0x000fe200078ec0ff */
[----:B------:R1:W-:Y:S01]  /*17830*/  MUFU.EX2 R139, R6 ;  /* 0x00000006008b7308 */ /* 0x0003e20000000800 */
[----:B------:R-:W-:Y:S01]  /*17840*/  SHF.R.U32.HI R22, RZ, 0x10, R2 ;  /* 0x00000010ff167819 */ /* 0x000fe20000011602 */
[----:B------:R-:W-:Y:S01]  /*17850*/  FFMA.FTZ R27, R190, UR38, -R12 ;  /* 0x00000026be1b7c23 */ /* 0x000fe2000801080c */
[----:B------:R-:W-:Y:S01]  /*17860*/  SHF.R.U32.HI R26, RZ, 0x18, R2 ;  /* 0x00000018ff1a7819 */ /* 0x000fe20000011602 */
[--C-:B------:R-:W-:Y:S01]  /*17870*/  FFMA.FTZ R2, R188, UR38, -R14.reuse ;  /* 0x00000026bc027c23 */ /* 0x100fe2000801080e */
[----:B------:R-:W-:Y:S01]  /*17880*/  MOV R51, R191 ;  /* 0x000000bf00337202 */ /* 0x000fe20000000f00 */
[----:B------:R-:W-:Y:S01]  /*17890*/  FFMA.FTZ R30, R200, UR38, -R14 ;  /* 0x00000026c81e7c23 */ /* 0x000fe2000801080e */
[----:B------:R-:W-:Y:S01]  /*178a0*/  MOV R188, R7 ;  /* 0x0000000700bc7202 */ /* 0x000fe20000000f00 */
[----:B------:R2:W3:Y:S01]  /*178b0*/  MUFU.EX2 R191, R4 ;  /* 0x0000000400bf7308 */ /* 0x0004e20000000800 */
[----:B------:R-:W-:Y:S01]  /*178c0*/  FFMA.FTZ R7, R195, UR38, -R13 ;  /* 0x00000026c3077c23 */ /* 0x000fe2000801080d */
[----:B------:R-:W-:Y:S01]  /*178d0*/  MOV R200, R51 ;  /* 0x0000003300c87202 */ /* 0x000fe20000000f00 */
[----:B------:R-:W-:Y:S01]  /*178e0*/  HMMA.16816.F32.BF16 R100, R8, R36, R100 ;  /* 0x000000240864723c */ /* 0x000fe20000041864 */
[----:B------:R-:W-:-:S02]  /*178f0*/  MOV R201, R125 ;  /* 0x0000007d00c97202 */ /* 0x000fc40000000f00 */
[----:B------:R-:W-:Y:S02]  /*17900*/  MOV R190, R169 ;  /* 0x000000a900be7202 */ /* 0x000fe40000000f00 */
[----:B------:R4:W-:Y:S01]  /*17910*/  MUFU.EX2 R141, R2 ;  /* 0x00000002008d7308 */ /* 0x0009e20000000800 */
[----:B-1----:R-:W-:Y:S01]  /*17920*/  LOP3.LUT R6, R22, 0xff, RZ, 0xc0, !PT ;  /* 0x000000ff16067812 */ /* 0x002fe200078ec0ff */
[----:B------:R-:W-:Y:S01]  /*17930*/  HMMA.16816.F32.BF16 R116, R8, R40, R116 ;  /* 0x000000280874723c */ /* 0x000fe20000041874 */
[----:B------:R-:W-:Y:S02]  /*17940*/  MOV R125, R171 ;  /* 0x000000ab007d7202 */ /* 0x000fe40000000f00 */
[----:B------:R-:W-:Y:S02]  /*17950*/  MOV R51, R152 ;  /* 0x0000009800337202 */ /* 0x000fe40000000f00 */
[----:B------:R-:W-:Y:S01]  /*17960*/  MOV R152, R132 ;  /* 0x0000008400987202 */ /* 0x000fe20000000f00 */
[----:B------:R-:W-:Y:S01]  /*17970*/  MUFU.EX2 R138, R7 ;  /* 0x00000007008a7308 */ /* 0x000fe20000000800 */
[----:B--2---:R-:W-:Y:S01]  /*17980*/  FFMA.FTZ R4, R199, UR38, -R14 ;  /* 0x00000026c7047c23 */ /* 0x004fe2000801080e */
[----:B------:R-:W-:Y:S01]  /*17990*/  MOV R199, R127 ;  /* 0x0000007f00c77202 */ /* 0x000fe20000000f00 */
[----:B------:R-:W-:Y:S01]  /*179a0*/  FFMA.FTZ R14, R189, UR38, -R13 ;  /* 0x00000026bd0e7c23 */ /* 0x000fe2000801080d */
[----:B------:R-:W-:Y:S01]  /*179b0*/  MOV R127, R29 ;  /* 0x0000001d007f7202 */ /* 0x000fe20000000f00 */
[----:B------:R-:W-:Y:S01]  /*179c0*/  IMAD.MOV.U32 R29, RZ, RZ, R142 ;  /* 0x000000ffff1d7224 */ /* 0x000fe200078e008e */
[----:B------:R-:W-:Y:S01]  /*179d0*/  MOV R189, R28 ;  /* 0x0000001c00bd7202 */ /* 0x000fe20000000f00 */
[--C-:B------:R-:W-:Y:S01]  /*179e0*/  FFMA.FTZ R28, R203, UR38, -R12.reuse ;  /* 0x00000026cb1c7c23 */ /* 0x100fe2000801080c */
[----:B------:R1:W-:Y:S01]  /*179f0*/  MUFU.EX2 R142, R4 ;  /* 0x00000004008e7308 */ /* 0x0003e20000000800 */
[----:B----4-:R-:W-:Y:S01]  /*17a00*/  SHF.R.U32.HI R2, RZ, 0x8, R21 ;  /* 0x00000008ff027819 */ /* 0x010fe20000011615 */
[--C-:B------:R-:W-:Y:S01]  /*17a10*/  FFMA.FTZ R21, R193, UR38, -R12.reuse ;  /* 0x00000026c1157c23 */ /* 0x100fe2000801080c */
[----:B------:R-:W-:Y:S01]  /*17a20*/  MOV R203, R29 ;  /* 0x0000001d00cb7202 */ /* 0x000fe20000000f00 */
[----:B------:R-:W-:Y:S01]  /*17a30*/  FFMA.FTZ R29, R196, UR38, -R12 ;  /* 0x00000026c41d7c23 */ /* 0x000fe2000801080c */
[----:B------:R-:W-:Y:S01]  /*17a40*/  PRMT R25, R25, 0x5410, R2 ;  /* 0x0000541019197816 */ /* 0x000fe20000000002 */
[----:B------:R-:W-:Y:S01]  /*17a50*/  IMAD.MOV.U32 R196, RZ, RZ, R127 ;  /* 0x000000ffffc47224 */ /* 0x000fe200078e007f */
[----:B------:R-:W-:Y:S01]  /*17a60*/  SHF.R.U32.HI R2, RZ, 0x8, R19 ;  /* 0x00000008ff027819 */ /* 0x000fe20000011613 */
[----:B------:R-:W-:Y:S01]  /*17a70*/  MUFU.EX2 R132, R21 ;  /* 0x0000001500847308 */ /* 0x000fe20000000800 */
[----:B------:R-:W-:Y:S01]  /*17a80*/  MOV R193, R168 ;  /* 0x000000a800c17202 */ /* 0x000fe20000000f00 */
[----:B------:R-:W-:Y:S01]  /*17a90*/  IMAD.MOV.U32 R168, RZ, RZ, R153 ;  /* 0x000000ffffa87224 */ /* 0x000fe200078e0099 */
[----:B------:R-:W-:-:S02]  /*17aa0*/  PRMT R20, R20, 0x5410, R2 ;  /* 0x0000541014147816 */ /* 0x000fc40000000002 */
[----:B------:R-:W-:Y:S02]  /*17ab0*/  LOP3.LUT R2, R5, 0xffff, RZ, 0xc0, !PT ;  /* 0x0000ffff05027812 */ /* 0x000fe400078ec0ff */
[----:B------:R-:W-:Y:S01]  /*17ac0*/  PRMT R19, R6, 0x5410, R26 ;  /* 0x0000541006137816 */ /* 0x000fe2000000001a */
[----:B------:R-:W-:Y:S01]  /*17ad0*/  MUFU.EX2 R31, R27 ;  /* 0x0000001b001f7308 */ /* 0x000fe20000000800 */
[----:B-1----:R-:W-:Y:S01]  /*17ae0*/  LOP3.LUT R4, R3, UR23, R140, 0x96, !PT ;  /* 0x0000001703047c12 */ /* 0x002fe2000f8e968c */
[----:B------:R-:W-:Y:S01]  /*17af0*/  FFMA.FTZ R3, R202, UR38, -R13 ;  /* 0x00000026ca037c23 */ /* 0x000fe2000801080d */
[----:B------:R-:W-:Y:S01]  /*17b00*/  SHF.R.U32.HI R12, RZ, 0x18, R5 ;  /* 0x00000018ff0c7819 */ /* 0x000fe20000011605 */
[----:B------:R-:W-:Y:S01]  /*17b10*/  IMAD.MOV.U32 R202, RZ, RZ, R124 ;  /* 0x000000ffffca7224 */ /* 0x000fe200078e007c */
[----:B------:R-:W-:Y:S02]  /*17b20*/  SHF.R.U32.HI R6, RZ, 0x10, R4 ;  /* 0x00000010ff067819 */ /* 0x000fe40000011604 */
[----:B------:R-:W-:Y:S01]  /*17b30*/  MOV R153, R133 ;  /* 0x0000008500997202 */ /* 0x000fe20000000f00 */
[----:B------:R1:W-:Y:S01]  /*17b40*/  MUFU.EX2 R140, R3 ;  /* 0x00000003008c7308 */ /* 0x0003e20000000800 */
[----:B------:R-:W-:-:S02]  /*17b50*/  LOP3.LUT R7, R4, 0xff, RZ, 0xc0, !PT ;  /* 0x000000ff04077812 */ /* 0x000fc400078ec0ff */
[----:B------:R-:W-:Y:S01]  /*17b60*/  MOV R124, R170 ;  /* 0x000000aa007c7202 */ /* 0x000fe20000000f00 */
[----:B------:R-:W-:Y:S01]  /*17b70*/  IMAD.MOV.U32 R171, RZ, RZ, R153 ;  /* 0x000000ffffab7224 */ /* 0x000fe200078e0099 */
[----:B------:R-:W-:Y:S02]  /*17b80*/  MOV R170, R154 ;  /* 0x0000009a00aa7202 */ /* 0x000fe40000000f00 */
[----:B------:R-:W-:Y:S01]  /*17b90*/  MOV R169, R155 ;  /* 0x0000009b00a97202 */ /* 0x000fe20000000f00 */
[----:B------:R2:W4:Y:S01]  /*17ba0*/  MUFU.EX2 R133, R14 ;  /* 0x0000000e00857308 */ /* 0x0005220000000800 */
[----:B------:R-:W-:Y:S02]  /*17bb0*/  MOV R36, R51 ;  /* 0x0000003300247202 */ /* 0x000fe40000000f00 */
[----:B------:R-:W-:Y:S01]  /*17bc0*/  LDSM.16.MT88.4 R48, [R210+0xa800] ;  /* 0x00a80000d230783b */ /* 0x000fe20000004200 */
[----:B------:R-:W-:Y:S02]  /*17bd0*/  MOV R195, R126 ;  /* 0x0000007e00c37202 */ /* 0x000fe40000000f00 */
[----:B------:R-:W-:-:S02]  /*17be0*/  MOV R37, R124 ;  /* 0x0000007c00257202 */ /* 0x000fc40000000f00 */
[----:B------:R-:W-:Y:S01]  /*17bf0*/  MUFU.EX2 R28, R28 ;  /* 0x0000001c001c7308 */ /* 0x000fe20000000800 */
[----:B-1----:R-:W-:-:S04]  /*17c00*/  LOP3.LUT R3, R24, 0xff, RZ, 0xc0, !PT ;  /* 0x000000ff18037812 */ /* 0x002fc800078ec0ff */
[----:B------:R-:W-:Y:S02]  /*17c10*/  PRMT R23, R3, 0x5410, R23 ;  /* 0x0000541003177816 */ /* 0x000fe40000000017 */
[----:B------:R-:W-:Y:S01]  /*17c20*/  SHF.R.U32.HI R3, RZ, 0x8, R2 ;  /* 0x00000008ff037819 */ /* 0x000fe20000011602 */
[----:B------:R-:W1:Y:S01]  /*17c30*/  MUFU.EX2 R29, R29 ;  /* 0x0000001d001d7308 */ /* 0x000e620000000800 */
[----:B------:R-:W-:Y:S02]  /*17c40*/  LOP3.LUT R2, R5, 0xff, RZ, 0xc0, !PT ;  /* 0x000000ff05027812 */ /* 0x000fe400078ec0ff */
[----:B--2---:R-:W-:Y:S02]  /*17c50*/  HSET2.LE.AND R14, R23, R0, PT ;  /* 0x00000000170e7233 */ /* 0x004fe40003803000 */
[----:B------:R-:W-:Y:S02]  /*17c60*/  PRMT R13, R2, 0x5410, R3 ;  /* 0x00005410020d7816 */ /* 0x000fe40000000003 */
[----:B------:R-:W-:Y:S01]  /*17c70*/  SHF.R.U32.HI R3, RZ, 0x10, R5 ;  /* 0x00000010ff037819 */ /* 0x000fe20000011605 */
[----:B------:R-:W2:Y:S01]  /*17c80*/  MUFU.EX2 R30, R30 ;  /* 0x0000001e001e7308 */ /* 0x000ea20000000800 */
[----:B------:R-:W-:-:S02]  /*17c90*/  LOP3.LUT R2, R4, 0xffff, RZ, 0xc0, !PT ;  /* 0x0000ffff04027812 */ /* 0x000fc400078ec0ff */
[----:B------:R-:W-:Y:S02]  /*17ca0*/  SHF.R.U32.HI R5, RZ, 0x18, R4 ;  /* 0x00000018ff057819 */ /* 0x000fe40000011604 */
[----:B------:R-:W-:Y:S02]  /*17cb0*/  LOP3.LUT R4, R3, 0xff, RZ, 0xc0, !PT ;  /* 0x000000ff03047812 */ /* 0x000fe400078ec0ff */
[----:B------:R-:W-:Y:S02]  /*17cc0*/  SHF.R.U32.HI R3, RZ, 0x8, R2 ;  /* 0x00000008ff037819 */ /* 0x000fe40000011602 */
[----:B------:R-:W-:Y:S02]  /*17cd0*/  LOP3.LUT R2, R6, 0xff, RZ, 0xc0, !PT ;  /* 0x000000ff06027812 */ /* 0x000fe400078ec0ff */
[----:B------:R-:W-:Y:S02]  /*17ce0*/  PRMT R6, R4, 0x5410, R12 ;  /* 0x0000541004067816 */ /* 0x000fe4000000000c */
[----:B------:R-:W-:-:S02]  /*17cf0*/  PRMT R5, R2, 0x5410, R5 ;  /* 0x0000541002057816 */ /* 0x000fc40000000005 */
[----:B------:R-:W-:Y:S02]  /*17d00*/  PRMT R7, R7, 0x5410, R3 ;  /* 0x0000541007077816 */ /* 0x000fe40000000003 */
[--C-:B------:R-:W-:Y:S02]  /*17d10*/  HSET2.LE.AND R2, R25, R0.reuse, PT ;  /* 0x0000000019027233 */ /* 0x100fe40003803000 */
[--C-:B------:R-:W-:Y:S01]  /*17d20*/  HSET2.LE.AND R4, R20, R0.reuse, PT ;  /* 0x0000000014047233 */ /* 0x100fe20003803000 */
[C---:B------:R-:W-:Y:S01]  /*17d30*/  HMMA.16816.F32.BF16 R24, R8.reuse, R38, R112 ;  /* 0x000000260818723c */ /* 0x040fe20000041870 */
[--C-:B------:R-:W-:Y:S01]  /*17d40*/  HSET2.LE.AND R3, R19, R0.reuse, PT ;  /* 0x0000000013037233 */ /* 0x100fe20003803000 */
[----:B------:R-:W-:Y:S01]  /*17d50*/  LDSM.16.MT88.4 R112, [R210+0xb800] ;  /* 0x00b80000d270783b */ /* 0x000fe20000004200 */
[----:B------:R-:W-:Y:S02]  /*17d60*/  MOV R19, R152 ;  /* 0x0000009800137202 */ /* 0x000fe40000000f00 */
[--C-:B------:R-:W-:Y:S01]  /*17d70*/  HSET2.LE.AND R12, R13, R0.reuse, PT ;  /* 0x000000000d0c7233 */ /* 0x100fe20003803000 */
[----:B------:R-:W-:Y:S01]  /*17d80*/  HMMA.16816.F32.BF16 R20, R8, R42, R128 ;  /* 0x0000002a0814723c */ /* 0x000fe20000041880 */
[----:B------:R-:W-:Y:S01]  /*17d90*/  MOV R39, R168 ;  /* 0x000000a800277202 */ /* 0x000fe20000000f00 */
[----:B------:R-:W5:Y:S01]  /*17da0*/  LDSM.16.MT88.4 R152, [R205+0xa800] ;  /* 0x00a80000cd98783b */ /* 0x000f620000004200 */
[--C-:B------:R-:W-:Y:S01]  /*17db0*/  HSET2.LE.AND R13, R6, R0.reuse, PT ;  /* 0x00000000060d7233 */ /* 0x100fe20003803000 */
[----:B------:R-:W-:Y:S01]  /*17dc0*/  IMAD.MOV.U32 R38, RZ, RZ, R125 ;  /* 0x000000ffff267224 */ /* 0x000fe200078e007d */
[----:B------:R-:W-:Y:S01]  /*17dd0*/  HSET2.LE.AND R7, R7, R0, PT ;  /* 0x0000000007077233 */ /* 0x000fe20003803000 */
[----:B------:R-:W-:Y:S01]  /*17de0*/  LDSM.16.MT88.4 R128, [R209+0xb800] ;  /* 0x00b80000d180783b */ /* 0x000fe20000004200 */
[----:B------:R-:W-:-:S02]  /*17df0*/  MOV R11, R169 ;  /* 0x000000a9000b7202 */ /* 0x000fc40000000f00 */
[----:B------:R-:W-:Y:S02]  /*17e00*/  MOV R10, R170 ;  /* 0x000000aa000a7202 */ /* 0x000fe40000000f00 */
[----:B------:R-:W-:Y:S02]  /*17e10*/  MOV R9, R171 ;  /* 0x000000ab00097202 */ /* 0x000fe40000000f00 */
[----:B------:R-:W5:Y:S01]  /*17e20*/  LDSM.16.MT88.4 R168, [R207+0xa800] ;  /* 0x00a80000cfa8783b */ /* 0x000f620000004200 */
[----:B------:R-:W-:Y:S02]  /*17e30*/  HSET2.LE.AND R5, R5, R0, PT ;  /* 0x0000000005057233 */ /* 0x000fe40003803000 */
[----:B---3--:R-:W-:Y:S01]  /*17e40*/  F2FP.BF16.F32.PACK_AB R0, R191, R192 ;  /* 0x000000c0bf00723e */ /* 0x008fe200000010ff */
[----:B------:R-:W-:-:S03]  /*17e50*/  FFMA.FTZ R8, R10, R18, R9 ;  /* 0x000000120a087223 */ /* 0x000fc60000010009 */
[----:B------:R-:W-:Y:S01]  /*17e60*/  LOP3.LUT R6, R2, R0, RZ, 0xc0, !PT ;  /* 0x0000000002067212 */ /* 0x000fe200078ec0ff */
[----:B------:R-:W-:Y:S01]  /*17e70*/  FADD.FTZ R10, R203, R8 ;  /* 0x00000008cb0a7221 */ /* 0x000fe20000010000 */
[----:B----4-:R-:W-:Y:S02]  /*17e80*/  F2FP.BF16.F32.PACK_AB R0, R133, R138 ;  /* 0x0000008a8500723e */ /* 0x010fe400000010ff */
[----:B------:R-:W-:Y:S02]  /*17e90*/  F2FP.BF16.F32.PACK_AB R2, R31, R132 ;  /* 0x000000841f02723e */ /* 0x000fe400000010ff */
[----:B------:R-:W-:Y:S02]  /*17ea0*/  LOP3.LUT R126, R4, R0, RZ, 0xc0, !PT ;  /* 0x00000000047e7212 */ /* 0x000fe400078ec0ff */
[----:B------:R-:W-:Y:S02]  /*17eb0*/  LOP3.LUT R127, R3, R2, RZ, 0xc0, !PT ;  /* 0x00000002037f7212 */ /* 0x000fe400078ec0ff */
[----:B------:R-:W-:-:S02]  /*17ec0*/  F2FP.BF16.F32.PACK_AB R0, R139, R140 ;  /* 0x0000008c8b00723e */ /* 0x000fc400000010ff */
[----:B-1----:R-:W-:Y:S02]  /*17ed0*/  F2FP.BF16.F32.PACK_AB R2, R29, R28 ;  /* 0x0000001c1d02723e */ /* 0x002fe400000010ff */
[----:B------:R-:W-:Y:S02]  /*17ee0*/  LOP3.LUT R124, R7, R0, RZ, 0xc0, !PT ;  /* 0x00000000077c7212 */ /* 0x000fe400078ec0ff */
[----:B--2---:R-:W-:Y:S02]  /*17ef0*/  F2FP.BF16.F32.PACK_AB R3, R30, R142 ;  /* 0x0000008e1e03723e */ /* 0x004fe400000010ff */
[----:B------:R-:W-:Y:S02]  /*17f00*/  LOP3.LUT R125, R5, R2, RZ, 0xc0, !PT ;  /* 0x00000002057d7212 */ /* 0x000fe400078ec0ff */
[----:B------:R-:W-:Y:S02]  /*17f10*/  F2FP.BF16.F32.PACK_AB R0, R141, R143 ;  /* 0x0000008f8d00723e */ /* 0x000fe400000010ff */
[----:B------:R-:W-:-:S02]  /*17f20*/  F2FP.BF16.F32.PACK_AB R2, R197, R198 ;  /* 0x000000c6c502723e */ /* 0x000fc400000010ff */
        /* <DEDUP_REMOVED lines=8> */
[----:B------:R-:W-:Y:S01]  /*17fb0*/  FADD.FTZ R3, R201, R10 ;  /* 0x0000000ac9037221 */ /* 0x000fe20000010000 */
[----:B------:R-:W-:Y:S01]  /*17fc0*/  FADD.FTZ R8, R234, R2 ;  /* 0x00000002ea087221 */ /* 0x000fe20000010000 */
[----:B------:R-:W-:Y:S01]  /*17fd0*/  FADD.FTZ R2, R202, R9 ;  /* 0x00000009ca027221 */ /* 0x000fe20000010000 */
[----:B------:R-:W-:Y:S01]  /*17fe0*/  FADD.FTZ R0, R188, R0 ;  /* 0x00000000bc007221 */ /* 0x000fe20000010000 */
[----:B-----5:R-:W-:Y:S01]  /*17ff0*/  HMMA.16816.F32.BF16 R144, R124, R152, R144 ;  /* 0x000000987c90723c */ /* 0x020fe20000041890 */
[----:B------:R-:W-:Y:S01]  /*18000*/  FADD.FTZ R8, R233, R8 ;  /* 0x00000008e9087221 */ /* 0x000fe20000010000 */
[----:B------:R-:W-:Y:S01]  /*18010*/  FADD.FTZ R3, R200, R3 ;  /* 0x00000003c8037221 */ /* 0x000fe20000010000 */
[----:B------:R-:W-:Y:S01]  /*18020*/  FADD.FTZ R2, R194, R2 ;  /* 0x00000002c2027221 */ /* 0x000fe20000010000 */
[----:B------:R-:W-:-:S02]  /*18030*/  FADD.FTZ R0, R199, R0 ;  /* 0x00000000c7007221 */ /* 0x000fc40000010000 */
[----:B------:R-:W-:Y:S01]  /*18040*/  HMMA.16816.F32.BF16 R148, R4, R152, R148 ;  /* 0x000000980494723c */ /* 0x000fe20000041894 */
[----:B------:R-:W-:Y:S01]  /*18050*/  FADD.FTZ R3, R198, R3 ;  /* 0x00000003c6037221 */ /* 0x000fe20000010000 */
[----:B------:R-:W-:Y:S01]  /*18060*/  FADD.FTZ R2, R142, R2 ;  /* 0x000000028e027221 */ /* 0x000fe20000010000 */
[----:B------:R-:W-:Y:S02]  /*18070*/  FADD.FTZ R0, R140, R0 ;  /* 0x000000008c007221 */ /* 0x000fe40000010000 */
[----:B------:R-:W-:Y:S01]  /*18080*/  FADD.FTZ R3, R197, R3 ;  /* 0x00000003c5037221 */ /* 0x000fe20000010000 */
        /* <DEDUP_REMOVED lines=36> */
[----:B------:R-:W-:-:S02]  /*182d0*/  FADD.FTZ R4, R28, R4 ;  /* 0x000000041c047221 */ /* 0x000fc40000010000 */
[----:B------:R-:W-:Y:S01]  /*182e0*/  FADD.FTZ R3, R141, R3 ;  /* 0x000000038d037221 */ /* 0x000fe20000010000 */
[----:B------:R-:W-:Y:S01]  /*182f0*/  FADD.FTZ R2, R133, R2 ;  /* 0x0000000285027221 */ /* 0x000fe20000010000 */
[----:B------:R-:W-:-:S04]  /*18300*/  FADD.FTZ R4, R29, R4 ;  /* 0x000000041d047221 */ /* 0x000fc80000010000 */
[----:B------:R-:W-:Y:S01]  /*18310*/  FADD.FTZ R0, R132, R4 ;  /* 0x0000000484007221 */ /* 0x000fe20000010000 */
[----:B------:R-:W-:-:S03]  /*18320*/  FADD.FTZ R4, R191, R5 ;  /* 0x00000005bf047221 */ /* 0x000fc60000010000 */
[----:B------:R-:W-:Y:S02]  /*18330*/  FADD.FTZ R0, R31, R0 ;  /* 0x000000001f007221 */ /* 0x000fe40000010000 */
[----:B------:R4:W-:Y:S04]  /*18340*/  STL [R1+0x48], R4 ;  /* 0x0000480401007387 */ /* 0x0009e80000100800 */
[----:B------:R4:W-:Y:S04]  /*18350*/  STL [R1+0x4c], R3 ;  /* 0x00004c0301007387 */ /* 0x0009e80000100800 */
[----:B------:R4:W-:Y:S04]  /*18360*/  STL [R1+0x54], R2 ;  /* 0x0000540201007387 */ /* 0x0009e80000100800 */
[----:B------:R4:W-:Y:S02]  /*18370*/  STL [R1+0x50], R0 ;  /* 0x0000500001007387 */ /* 0x0009e40000100800 */
.L_x_2466:
[----:B------:R-:W-:-:S06]  /*18380*/  UISETP.GT.AND UP0, UPT, UR5, UR15, UPT ;  /* 0x0000000f0500728c */ /* 0x000fcc000bf04270 */
[----:B------:R-:W-:-:S13]  /*18390*/  PLOP3.LUT P0, PT, PT, PT, UP0, 0x80, 0x0 ;  /* 0x000000000000781c */ /* 0x000fda0003f0f008 */
[----:B------:R-:W-:Y:S05]  /*183a0*/  @!P0 BRA `(.L_x_2479) ;  /* 0x0000004000688947 */ /* 0x000fea0003800000 */
[----:B------:R-:W5:Y:S01]  /*183b0*/  LDL.LU R6, [R1+0x5c] ;  /* 0x00005c0001067983 */ /* 0x000f620000300800 */
[----:B------:R-:W-:Y:S01]  /*183c0*/  ULDC UR4, c[0x0][0x2d0] ;  /* 0x0000b40000047ab9 */ /* 0x000fe20000000800 */
[----:B----4-:R-:W4:Y:S01]  /*183d0*/  S2R R2, SR_TID.X ;  /* 0x0000000000027919 */ /* 0x010f220000002100 */
[----:B--2---:R-:W-:Y:S01]  /*183e0*/  IMAD.U32 R220, RZ, RZ, UR26 ;  /* 0x0000001affdc7e24 */ /* 0x004fe2000f8e00ff */
[----:B------:R-:W-:Y:S01]  /*183f0*/  MOV R133, R135 ;  /* 0x0000008700857202 */ /* 0x000fe20000000f00 */
[----:B------:R-:W-:Y:S01]  /*18400*/  IMAD.MOV.U32 R132, RZ, RZ, R136 ;  /* 0x000000ffff847224 */ /* 0x000fe200078e0088 */
[----:B------:R-:W2:Y:S01]  /*18410*/  LDL.LU R3, [R1+0x80] ;  /* 0x0000800001037983 */ /* 0x000ea20000300800 */
[----:B------:R-:W-:Y:S01]  /*18420*/  MOV R139, R137 ;  /* 0x00000089008b7202 */ /* 0x000fe20000000f00 */
[----:B------:R-:W-:Y:S01]  /*18430*/  IMAD.MOV.U32 R138, RZ, RZ, R134 ;  /* 0x000000ffff8a7224 */ /* 0x000fe200078e0086 */
[----:B------:R-:W-:Y:S01]  /*18440*/  ULDC UR8, c[0x0][0x2d0] ;  /* 0x0000b40000087ab9 */ /* 0x000fe20000000800 */
[----:B------:R-:W-:Y:S01]  /*18450*/  ULDC.64 UR6, c[0x0][0x248] ;  /* 0x0000920000067ab9 */ /* 0x000fe20000000a00 */
[----:B----4-:R-:W-:-:S04]  /*18460*/  SHF.R.S32.HI R0, RZ, 0x1f, R2 ;  /* 0x0000001fff007819 */ /* 0x010fc80000011402 */
[----:B------:R-:W-:-:S04]  /*18470*/  LEA.HI R0, R0, R2, RZ, 0x3 ;  /* 0x0000000200007211 */ /* 0x000fc800078f18ff */
[----:B------:R-:W-:-:S05]  /*18480*/  LOP3.LUT R0, R0, 0xfffffff8, RZ, 0xc0, !PT ;  /* 0xfffffff800007812 */ /* 0x000fca00078ec0ff */
[----:B------:R-:W-:Y:S01]  /*18490*/  IMAD.IADD R0, R2, 0x1, -R0 ;  /* 0x0000000102007824 */ /* 0x000fe200078e0a00 */
[----:B------:R-:W-:-:S04]  /*184a0*/  MOV R2, 0x7054 ;  /* 0x0000705400027802 */ /* 0x000fc80000000f00 */
[----:B------:R-:W-:Y:S02]  /*184b0*/  SHF.L.U32 R0, R0, 0x3, RZ ;  /* 0x0000000300007819 */ /* 0x000fe400000006ff */
[----:B------:R-:W-:Y:S02]  /*184c0*/  PRMT R220, R220, R2, UR26 ;  /* 0x0000001adcdc7e16 */ /* 0x000fe40008000002 */
[----:B------:R-:W-:Y:S01]  /*184d0*/  ISETP.GE.AND P4, PT, R0, UR4, PT ;  /* 0x0000000400007c0c */ /* 0x000fe2000bf86270 */
[----:B------:R-:W-:Y:S01]  /*184e0*/  VIADD R0, R252, 0x4 ;  /* 0x00000004fc007836 */ /* 0x000fe20000000000 */
[----:B------:R-:W-:-:S11]  /*184f0*/  ULDC UR4, c[0x0][0x2ec] ;  /* 0x0000bb0000047ab9 */ /* 0x000fd60000000800 */
[----:B------:R-:W4:Y:S08]  /*18500*/  @!P4 LDC.64 R8, c[0x0][0x220] ;  /* 0x00008800ff08cb82 */ /* 0x000f300000000a00 */
[----:B------:R-:W1:Y:S01]  /*18510*/  @!P4 LDC.64 R4, c[0x0][0x220] ;  /* 0x00008800ff04cb82 */ /* 0x000e620000000a00 */
[----:B----4-:R4:W-:Y:S04]  /*18520*/  @!P4 STL.64 [R1+0x40], R8 ;  /* 0x000040080100c387 */ /* 0x0109e80000100a00 */
[----:B-1----:R1:W-:Y:S01]  /*18530*/  @!P4 STL.64 [R1+0x38], R4 ;  /* 0x000038040100c387 */ /* 0x0023e20000100a00 */
[----:B----4-:R-:W-:-:S05]  /*18540*/  IMAD.WIDE.U32 R8, R252, -0x326172a9, RZ ;  /* 0xcd9e8d57fc087825 */ /* 0x010fca00078e00ff */
[----:B------:R-:W-:Y:S01]  /*18550*/  STL.64 [R1+0x28], R8 ;  /* 0x0000280801007387 */ /* 0x000fe20000100a00 */
[----:B-1----:R-:W-:-:S05]  /*18560*/  IMAD.WIDE.U32 R4, R0, -0x326172a9, RZ ;  /* 0xcd9e8d5700047825 */ /* 0x002fca00078e00ff */
[----:B------:R2:W-:Y:S01]  /*18570*/  STL.64 [R1+0x20], R4 ;  /* 0x0000200401007387 */ /* 0x0005e20000100a00 */
[-C--:B-----5:R-:W-:Y:S02]  /*18580*/  LOP3.LUT R2, R5, R6.reuse, RZ, 0x3c, !PT ;  /* 0x0000000605027212 */ /* 0x0a0fe400078e3cff */
[----:B------:R-:W-:Y:S01]  /*18590*/  LOP3.LUT R0, R9, R6, RZ, 0x3c, !PT ;  /* 0x0000000609007212 */ /* 0x000fe200078e3cff */
[----:B--2---:R-:W-:-:S05]  /*185a0*/  IMAD.WIDE.U32 R4, R3, -0x2daee0ad, RZ ;  /* 0xd2511f5303047825 */ /* 0x004fca00078e00ff */
[----:B------:R1:W-:Y:S04]  /*185b0*/  STL.64 [R1+0x8], R4 ;  /* 0x0000080401007387 */ /* 0x0003e80000100a00 */
[----:B------:R-:W2:Y:S04]  /*185c0*/  LDL.LU.64 R6, [R1+0x70] ;  /* 0x0000700001067983 */ /* 0x000ea80000300a00 */
[----:B-1----:R-:W4:Y:S01]  /*185d0*/  LDL.LU.64 R4, [R1+0x78] ;  /* 0x0000780001047983 */ /* 0x002f220000300a00 */
[----:B------:R-:W-:-:S04]  /*185e0*/  IMAD.WIDE.U32 R8, R0, -0x2daee0ad, RZ ;  /* 0xd2511f5300087825 */ /* 0x000fc800078e00ff */
[----:B------:R-:W-:Y:S01]  /*185f0*/  IMAD.WIDE.U32 R2, R2, -0x2daee0ad, RZ ;  /* 0xd2511f5302027825 */ /* 0x000fe200078e00ff */
[----:B------:R-:W-:Y:S04]  /*18600*/  STL.64 [R1+0x18], R8 ;  /* 0x0000180801007387 */ /* 0x000fe80000100a00 */
[----:B------:R2:W-:Y:S02]  /*18610*/  STL.64 [R1+0x10], R2 ;  /* 0x0000100201007387 */ /* 0x0005e40000100a00 */
[----:B--2---:R-:W-:Y:S01]  /*18620*/  IMAD.MOV.U32 R3, RZ, RZ, R7 ;  /* 0x000000ffff037224 */ /* 0x004fe200078e0007 */
[----:B----4-:R-:W-:-:S05]  /*18630*/  MOV R2, R4 ;  /* 0x0000000400027202 */ /* 0x010fca0000000f00 */
[----:B------:R1:W-:Y:S01]  /*18640*/  STL.64 [R1+0x30], R2 ;  /* 0x0000300201007387 */ /* 0x0003e20000100a00 */
[----:B------:R-:W-:Y:S05]  /*18650*/  BRA `(.L_x_2480) ;  /* 0x0000000000c47947 */ /* 0x000fea0003800000 */
.L_x_2482:
        /* <DEDUP_REMOVED lines=49> */
.L_x_2480:
[----:B-1----:R-:W2:Y:S01]  /*18970*/  LDL R0, [R1+0x58] ;  /* 0x0000580001007983 */ /* 0x002ea20000100800 */
[----:B------:R-:W-:Y:S04]  /*18980*/  DEPBAR.LE SB0, 0x0 ;  /* 0x000080000000791a */ /* 0x000fe80000000000 */
[----:B------:R-:W4:Y:S01]  /*18990*/  LDL.64 R8, [R1+0x30] ;  /* 0x0000300001087983 */ /* 0x000f220000100a00 */
[----:B------:R-:W-:Y:S03]  /*189a0*/  UIADD3 UR9, UR5, -0x1, URZ ;  /* 0xffffffff05097890 */ /* 0x000fe6000fffe03f */
[----:B------:R-:W5:Y:S01]  /*189b0*/  LDL R5, [R1+0x40] ;  /* 0x0000400001057983 */ /* 0x000f620000100800 */
[----:B------:R-:W-:Y:S02]  /*189c0*/  USHF.R.S32.HI UR26, URZ, 0x1f, UR9 ;  /* 0x0000001f3f1a7899 */ /* 0x000fe40008011409 */
[----:B------:R-:W-:Y:S01]  /*189d0*/  UIMAD UR18, UR12, UR9, URZ ;  /* 0x000000090c1272a4 */ /* 0x000fe2000f8e023f */
[----:B------:R-:W3:Y:S01]  /*189e0*/  LDL R15, [R1+0x44] ;  /* 0x00004400010f7983 */ /* 0x000ee20000100800 */
[----:B-1----:R-:W-:Y:S01]  /*189f0*/  IMAD.U32 R2, RZ, RZ, UR9 ;  /* 0x00000009ff027e24 */ /* 0x002fe2000f8e00ff */
[----:B------:R-:W-:Y:S02]  /*18a00*/  UISETP.GT.AND UP0, UPT, UR9, UR15, UPT ;  /* 0x0000000f0900728c */ /* 0x000fe4000bf04270 */
[----:B------:R-:W3:Y:S01]  /*18a10*/  LDL R4, [R1+0x38] ;  /* 0x0000380001047983 */ /* 0x000ee20000100800 */
[----:B------:R-:W-:Y:S03]  /*18a20*/  UIMAD UR18, UR26, UR13, UR18 ;  /* 0x0000000d1a1272a4 */ /* 0x000fe6000f8e0212 */
[----:B------:R-:W3:Y:S01]  /*18a30*/  LDL R14, [R1+0x3c] ;  /* 0x00003c00010e7983 */ /* 0x000ee20000100800 */
[----:B------:R-:W-:Y:S06]  /*18a40*/  BAR.SYNC.DEFER_BLOCKING 0x0 ;  /* 0x0000000000007b1d */ /* 0x000fec0000010000 */
[----:B------:R-:W-:Y:S01]  /*18a50*/  @P4 STS.128 [R219+0xa000], RZ ;  /* 0x00a000ffdb004388 */ /* 0x000fe20000000c00 */
[----:B--2---:R-:W-:Y:S01]  /*18a60*/  ISETP.GE.AND P2, PT, R0, UR8, PT ;  /* 0x0000000800007c0c */ /* 0x004fe2000bf46270 */
[----:B----4-:R-:W-:Y:S04]  /*18a70*/  IMAD.WIDE.U32 R2, R2, UR13, R8 ;  /* 0x0000000d02027c25 */ /* 0x010fe8000f8e0008 */
[----:B------:R-:W-:Y:S01]  /*18a80*/  VIADD R3, R3, UR18 ;  /* 0x0000001203037c36 */ /* 0x000fe20008000000 */
[C---:B-----5:R-:W-:Y:S02]  /*18a90*/  @!P4 LEA R10, P5, R2.reuse, R5, 0x1 ;  /* 0x00000005020ac211 */ /* 0x060fe400078a08ff */
[C---:B------:R-:W-:Y:S05]  /*18aa0*/  IADD3 R0, P0, R2.reuse, UR22, RZ ;  /* 0x0000001602007c10 */ /* 0x040fea000ff1e0ff */
[----:B------:R-:W1:Y:S01]  /*18ab0*/  @!P2 LDC.64 R6, c[0x0][0x220] ;  /* 0x00008800ff06ab82 */ /* 0x000e620000000a00 */
[----:B---3--:R-:W-:Y:S02]  /*18ac0*/  @!P4 LEA.HI.X R11, R2, R15, R3, 0x1, P5 ;  /* 0x0000000f020bc211 */ /* 0x008fe400028f0c03 */
        /* <DEDUP_REMOVED lines=39> */
[----:B------:R-:W-:Y:S01]  /*18d40*/  VIADD R2, R0, 0x1 ;  /* 0x0000000100027836 */ /* 0x000fe20000000000 */
[----:B------:R-:W4:Y:S01]  /*18d50*/  LDSM.16.M88.4 R180, [R215] ;  /* 0x00000000d7b4783b */ /* 0x000f220000000200 */
[C---:B------:R-:W-:Y:S02]  /*18d60*/  IMAD.IADD R3, R222.reuse, 0x1, -R0 ;  /* 0x00000001de037824 */ /* 0x040fe400078e0a00 */
[C-C-:B------:R-:W-:Y:S01]  /*18d70*/  IMAD.IADD R134, R221.reuse, 0x1, -R2.reuse ;  /* 0x00000001dd867824 */ /* 0x140fe200078e0a02 */
[----:B------:R-:W5:Y:S01]  /*18d80*/  LDSM.16.M88.4 R184, [R208+0x2000] ;  /* 0x00200000d0b8783b */ /* 0x000f620000000200 */
[----:B------:R-:W-:Y:S01]  /*18d90*/  IMAD.IADD R136, R222, 0x1, -R2 ;  /* 0x00000001de887824 */ /* 0x000fe200078e0a02 */
[----:B------:R-:W-:Y:S01]  /*18da0*/  IABS R135, R3 ;  /* 0x0000000300877213 */ /* 0x000fe20000000000 */
[--C-:B------:R-:W-:Y:S01]  /*18db0*/  IMAD.IADD R137, R221, 0x1, -R0.reuse ;  /* 0x00000001dd897824 */ /* 0x100fe200078e0a00 */
[----:B------:R-:W5:Y:S01]  /*18dc0*/  LDSM.16.M88.4 R188, [R218] ;  /* 0x00000000dabc783b */ /* 0x000f620000000200 */
[----:B------:R-:W-:Y:S02]  /*18dd0*/  IABS R134, R134 ;  /* 0x0000008600867213 */ /* 0x000fe40000000000 */
[----:B------:R-:W-:Y:S01]  /*18de0*/  IABS R3, R136 ;  /* 0x0000008800037213 */ /* 0x000fe20000000000 */
[----:B------:R-:W-:Y:S01]  /*18df0*/  LDSM.16.M88.4 R192, [R214] ;  /* 0x00000000d6c0783b */ /* 0x000fe20000000200 */
[----:B------:R-:W-:Y:S01]  /*18e00*/  I2FP.F32.S32 R134, R134 ;  /* 0x0000008600867245 */ /* 0x000fe20000201400 */
[--C-:B------:R-:W-:Y:S01]  /*18e10*/  IMAD.IADD R136, R232, 0x1, -R0.reuse ;  /* 0x00000001e8887824 */ /* 0x100fe200078e0a00 */
[----:B------:R-:W-:Y:S01]  /*18e20*/  I2FP.F32.S32 R3, R3 ;  /* 0x0000000300037245 */ /* 0x000fe20000201400 */
[----:B------:R-:W5:Y:S01]  /*18e30*/  LDSM.16.M88.4 R196, [R212+0x8000] ;  /* 0x00800000d4c4783b */ /* 0x000f620000000200 */
[----:B------:R-:W-:Y:S02]  /*18e40*/  I2FP.F32.S32 R135, R135 ;  /* 0x0000008700877245 */ /* 0x000fe40000201400 */
[C---:B------:R-:W-:Y:S01]  /*18e50*/  ISETP.GE.AND P5, PT, R2.reuse, R226, PT ;  /* 0x000000e20200720c */ /* 0x040fe20003fa6270 */
[-C--:B--2---:R-:W-:Y:S01]  /*18e60*/  HMMA.16816.F32.BF16 R4, R32, R16.reuse, RZ ;  /* 0x000000102004723c */ /* 0x084fe200000418ff */
[----:B------:R-:W-:Y:S02]  /*18e70*/  LDSM.16.M88.4 R200, [R211] ;  /* 0x00000000d3c8783b */ /* 0x000fe40000000200 */
[C---:B------:R-:W-:Y:S02]  /*18e80*/  ISETP.GE.AND P6, PT, R2.reuse, R225, PT ;  /* 0x000000e10200720c */ /* 0x040fe40003fc6270 */
[C---:B------:R-:W-:Y:S01]  /*18e90*/  ISETP.GE.AND P1, PT, R2.reuse, R224, PT ;  /* 0x000000e00200720c */ /* 0x040fe20003f26270 */
[C---:B---3--:R-:W-:Y:S02]  /*18ea0*/  HMMA.16816.F32.BF16 R8, R28.reuse, R16, RZ ;  /* 0x000000101c08723c */ /* 0x048fe400000418ff */
[C---:B------:R-:W-:Y:S02]  /*18eb0*/  ISETP.GE.AND P3, PT, R2.reuse, R223, PT ;  /* 0x000000df0200720c */ /* 0x040fe40003f66270 */
[C---:B------:R-:W-:Y:S02]  /*18ec0*/  ISETP.GE.OR P5, PT, R2.reuse, R231, !P5 ;  /* 0x000000e70200720c */ /* 0x040fe40006fa6670 */
[-C--:B------:R-:W-:Y:S01]  /*18ed0*/  HMMA.16816.F32.BF16 R12, R28, R18.reuse, RZ ;  /* 0x000000121c0c723c */ /* 0x080fe200000418ff */
[----:B------:R-:W-:Y:S02]  /*18ee0*/  IABS R137, R137 ;  /* 0x0000008900897213 */ /* 0x000fe40000000000 */
[C---:B------:R-:W-:Y:S02]  /*18ef0*/  ISETP.GE.OR P6, PT, R2.reuse, R230, !P6 ;  /* 0x000000e60200720c */ /* 0x040fe400077c6670 */
[C---:B------:R-:W-:Y:S01]  /*18f00*/  ISETP.GE.OR P1, PT, R2.reuse, R229, !P1 ;  /* 0x000000e50200720c */ /* 0x040fe20004f26670 */
[C---:B------:R-:W-:Y:S02]  /*18f10*/  HMMA.16816.F32.BF16 R16, R32.reuse, R18, RZ ;  /* 0x000000122010723c */ /* 0x040fe400000418ff */
[----:B------:R-:W-:Y:S03]  /*18f20*/  ISETP.GE.OR P3, PT, R2, R228, !P3 ;  /* 0x000000e40200720c */ /* 0x000fe60005f66670 */
[----:B------:R-:W-:Y:S01]  /*18f30*/  I2FP.F32.S32 R137, R137 ;  /* 0x0000008900897245 */ /* 0x000fe20000201400 */
        /* <DEDUP_REMOVED lines=9> */
[----:B------:R-:W2:Y:S05]  /*18fd0*/  LDSM.16.M88.4 R180, [R212+0x8800] ;  /* 0x00880000d4b4783b */ /* 0x000eaa0000000200 */
[-C--:B------:R-:W-:Y:S06]  /*18fe0*/  HMMA.16816.F32.BF16 R20, R176, R188.reuse, R20 ;  /* 0x000000bcb014723c */ /* 0x080fec0000041814 */
[C---:B------:R-:W-:Y:S06]  /*18ff0*/  HMMA.16816.F32.BF16 R24, R184.reuse, R188, R24 ;  /* 0x000000bcb818723c */ /* 0x040fec0000041818 */
[-C--:B------:R-:W-:Y:S01]  /*19000*/  HMMA.16816.F32.BF16 R28, R184, R190.reuse, R28 ;  /* 0x000000beb81c723c */ /* 0x080fe2000004181c */
[----:B------:R-:W3:Y:S05]  /*19010*/  LDSM.16.M88.4 R184, [R213] ;  /* 0x00000000d5b8783b */ /* 0x000eea0000000200 */
[----:B------:R-:W-:Y:S01]  /*19020*/  HMMA.16816.F32.BF16 R32, R176, R190, R32 ;  /* 0x000000beb020723c */ /* 0x000fe20000041820 */
[----:B------:R-:W4:Y:S04]  /*19030*/  LDSM.16.M88.4 R176, [R213+0x2000] ;  /* 0x00200000d5b0783b */ /* 0x000f280000000200 */
[----:B------:R-:W5:Y:S01]  /*19040*/  LDSM.16.M88.4 R188, [R211+0x800] ;  /* 0x00080000d3bc783b */ /* 0x000f620000000200 */
[-C--:B------:R-:W-:Y:S06]  /*19050*/  HMMA.16816.F32.BF16 R4, R192, R196.reuse, R4 ;  /* 0x000000c4c004723c */ /* 0x080fec0000041804 */
[C---:B-1----:R-:W-:Y:S06]  /*19060*/  HMMA.16816.F32.BF16 R8, R140.reuse, R196, R8 ;  /* 0x000000c48c08723c */ /* 0x042fec0000041808 */
[-C--:B------:R-:W-:Y:S06]  /*19070*/  HMMA.16816.F32.BF16 R12, R140, R198.reuse, R12 ;  /* 0x000000c68c0c723c */ /* 0x080fec000004180c */
[C---:B------:R-:W-:Y:S01]  /*19080*/  HMMA.16816.F32.BF16 R16, R192.reuse, R198, R16 ;  /* 0x000000c6c010723c */ /* 0x040fe20000041810 */
[----:B------:R-:W-:Y:S05]  /*19090*/  LDSM.16.M88.4 R196, [R204+0x9800] ;  /* 0x00980000ccc4783b */ /* 0x000fea0000000200 */
[-C--:B--2---:R-:W-:Y:S06]  /*190a0*/  HMMA.16816.F32.BF16 R20, R192, R180.reuse, R20 ;  /* 0x000000b4c014723c */ /* 0x084fec0000041814 */
[C---:B------:R-:W-:Y:S06]  /*190b0*/  HMMA.16816.F32.BF16 R24, R140.reuse, R180, R24 ;  /* 0x000000b48c18723c */ /* 0x040fec0000041818 */
[-C--:B------:R-:W-:Y:S01]  /*190c0*/  HMMA.16816.F32.BF16 R28, R140, R182.reuse, R28 ;  /* 0x000000b68c1c723c */ /* 0x080fe2000004181c */
[----:B------:R-:W-:Y:S05]  /*190d0*/  LDSM.16.M88.4 R140, [R206+0x4000] ;  /* 0x00400000ce8c783b */ /* 0x000fea0000000200 */
[----:B------:R-:W-:Y:S01]  /*190e0*/  HMMA.16816.F32.BF16 R32, R192, R182, R32 ;  /* 0x000000b6c020723c */ /* 0x000fe20000041820 */
[----:B------:R-:W1:Y:S04]  /*190f0*/  LDSM.16.M88.4 R180, [R204+0x9000] ;  /* 0x00900000ccb4783b */ /* 0x000e680000000200 */
[----:B------:R-:W2:Y:S01]  /*19100*/  LDSM.16.M88.4 R192, [R206+0x6000] ;  /* 0x00600000cec0783b */ /* 0x000ea20000000200 */
[-C--:B---3--:R-:W-:Y:S06]  /*19110*/  HMMA.16816.F32.BF16 R4, R184, R200.reuse, R4 ;  /* 0x000000c8b804723c */ /* 0x088fec0000041804 */
[C---:B----4-:R-:W-:Y:S06]  /*19120*/  HMMA.16816.F32.BF16 R8, R176.reuse, R200, R8 ;  /* 0x000000c8b008723c */ /* 0x050fec0000041808 */
[-C--:B------:R-:W-:Y:S06]  /*19130*/  HMMA.16816.F32.BF16 R12, R176, R202.reuse, R12 ;  /* 0x000000cab00c723c */ /* 0x080fec000004180c */
[C---:B------:R-:W-:Y:S01]  /*19140*/  HMMA.16816.F32.BF16 R16, R184.reuse, R202, R16 ;  /* 0x000000cab810723c */ /* 0x040fe20000041810 */
[----:B------:R-:W-:Y:S05]  /*19150*/  LDSM.16.M88.4 R200, [R217] ;  /* 0x00000000d9c8783b */ /* 0x000fea0000000200 */
[-C--:B-----5:R-:W-:Y:S06]  /*19160*/  HMMA.16816.F32.BF16 R20, R184, R188.reuse, R20 ;  /* 0x000000bcb814723c */ /* 0x0a0fec0000041814 */
[C---:B------:R-:W-:Y:S06]  /*19170*/  HMMA.16816.F32.BF16 R24, R176.reuse, R188, R24 ;  /* 0x000000bcb018723c */ /* 0x040fec0000041818 */
[-C--:B------:R-:W-:Y:S01]  /*19180*/  HMMA.16816.F32.BF16 R28, R176, R190.reuse, R28 ;  /* 0x000000beb01c723c */ /* 0x080fe2000004181c */
[----:B------:R-:W3:Y:S05]  /*19190*/  LDSM.16.M88.4 R176, [R208+0x4000] ;  /* 0x00400000d0b0783b */ /* 0x000eea0000000200 */
[----:B------:R-:W-:Y:S01]  /*191a0*/  HMMA.16816.F32.BF16 R32, R184, R190, R32 ;  /* 0x000000beb820723c */ /* 0x000fe20000041820 */
[----:B------:R-:W4:Y:S04]  /*191b0*/  LDSM.16.M88.4 R184, [R208+0x6000] ;  /* 0x00600000d0b8783b */ /* 0x000f280000000200 */
[----:B------:R-:W-:Y:S01]  /*191c0*/  LDSM.16.M88.4 R188, [R214+0x4000] ;  /* 0x00400000d6bc783b */ /* 0x000fe20000000200 */
[-C--:B-1----:R-:W-:Y:S06]  /*191d0*/  HMMA.16816.F32.BF16 R4, R140, R180.reuse, R4 ;  /* 0x000000b48c04723c */ /* 0x082fec0000041804 */
[C---:B--2---:R-:W-:Y:S06]  /*191e0*/  HMMA.16816.F32.BF16 R8, R192.reuse, R180, R8 ;  /* 0x000000b4c008723c */ /* 0x044fec0000041808 */
[-C--:B------:R-:W-:Y:S06]  /*191f0*/  HMMA.16816.F32.BF16 R12, R192, R182.reuse, R12 ;  /* 0x000000b6c00c723c */ /* 0x080fec000004180c */
[C---:B------:R-:W-:Y:S01]  /*19200*/  HMMA.16816.F32.BF16 R16, R140.reuse, R182, R16 ;  /* 0x000000b68c10723c */ /* 0x040fe20000041810 */
[----:B------:R-:W1:Y:S05]  /*19210*/  LDSM.16.M88.4 R180, [R216] ;  /* 0x00000000d8b4783b */ /* 0x000e6a0000000200 */
[-C--:B------:R-:W-:Y:S06]  /*19220*/  HMMA.16816.F32.BF16 R20, R140, R196.reuse, R20 ;  /* 0x000000c48c14723c */ /* 0x080fec0000041814 */
[C---:B------:R-:W-:Y:S06]  /*19230*/  HMMA.16816.F32.BF16 R24, R192.reuse, R196, R24 ;  /* 0x000000c4c018723c */ /* 0x040fec0000041818 */
[-C--:B------:R-:W-:Y:S01]  /*19240*/  HMMA.16816.F32.BF16 R28, R192, R198.reuse, R28 ;  /* 0x000000c6c01c723c */ /* 0x080fe2000004181c */
[----:B------:R-:W2:Y:S05]  /*19250*/  LDSM.16.M88.4 R192, [R212+0x9000] ;  /* 0x00900000d4c0783b */ /* 0x000eaa0000000200 */
[----:B------:R-:W-:Y:S01]  /*19260*/  HMMA.16816.F32.BF16 R32, R140, R198, R32 ;  /* 0x000000c68c20723c */ /* 0x000fe20000041820 */
[----:B------:R-:W5:Y:S04]  /*19270*/  LDSM.16.M88.4 R140, [R214+0x6000] ;  /* 0x00600000d68c783b */ /* 0x000f680000000200 */
[----:B------:R-:W5:Y:S01]  /*19280*/  LDSM.16.M88.4 R196, [R212+0x9800] ;  /* 0x00980000d4c4783b */ /* 0x000f620000000200 */
[-C--:B---3--:R-:W-:Y:S06]  /*19290*/  HMMA.16816.F32.BF16 R4, R176, R200.reuse, R4 ;  /* 0x000000c8b004723c */ /* 0x088fec0000041804 */
        /* <DEDUP_REMOVED lines=9> */
[----:B------:R-:W-:Y:S04]  /*19330*/  LDSM.16.M88.4 R176, [R213+0x4000] ;  /* 0x00400000d5b0783b */ /* 0x000fe80000000200 */
[----:B------:R-:W1:Y:S01]  /*19340*/  LDSM.16.M88.4 R180, [R211+0x1000] ;  /* 0x00100000d3b4783b */ /* 0x000e620000000200 */
[-C--:B--2---:R-:W-:Y:S01]  /*19350*/  HMMA.16816.F32.BF16 R4, R188, R192.reuse, R4 ;  /* 0x000000c0bc04723c */ /* 0x084fe20000041804 */
[----:B------:R-:W-:Y:S04]  /*19360*/  DEPBAR.LE SB0, 0x0 ;  /* 0x000080000000791a */ /* 0x000fe80000000000 */
[----:B------:R-:W-:Y:S01]  /*19370*/  BAR.SYNC.DEFER_BLOCKING 0x0 ;  /* 0x0000000000007b1d */ /* 0x000fe20000010000 */
[C---:B-----5:R-:W-:Y:S06]  /*19380*/  HMMA.16816.F32.BF16 R8, R140.reuse, R192, R8 ;  /* 0x000000c08c08723c */ /* 0x060fec0000041808 */
[-C--:B------:R-:W-:Y:S06]  /*19390*/  HMMA.16816.F32.BF16 R12, R140, R194.reuse, R12 ;  /* 0x000000c28c0c723c */ /* 0x080fec000004180c */
[C---:B------:R-:W-:Y:S06]  /*193a0*/  HMMA.16816.F32.BF16 R16, R188.reuse, R194, R16 ;  /* 0x000000c2bc10723c */ /* 0x040fec0000041810 */
[-C--:B------:R-:W-:Y:S06]  /*193b0*/  HMMA.16816.F32.BF16 R20, R188, R196.reuse, R20 ;  /* 0x000000c4bc14723c */ /* 0x080fec0000041814 */
[C---:B------:R-:W-:Y:S06]  /*193c0*/  HMMA.16816.F32.BF16 R24, R140.reuse, R196, R24 ;  /* 0x000000c48c18723c */ /* 0x040fec0000041818 */
[-C--:B------:R-:W-:Y:S06]  /*193d0*/  HMMA.16816.F32.BF16 R28, R140, R198.reuse, R28 ;  /* 0x000000c68c1c723c */ /* 0x080fec000004181c */
[----:B------:R-:W-:Y:S06]  /*193e0*/  HMMA.16816.F32.BF16 R32, R188, R198, R32 ;  /* 0x000000c6bc20723c */ /* 0x000fec0000041820 */
[-C--:B-1----:R-:W-:Y:S06]  /*193f0*/  HMMA.16816.F32.BF16 R4, R176, R180.reuse, R4 ;  /* 0x000000b4b004723c */ /* 0x082fec0000041804 */
[C---:B------:R-:W-:Y:S06]  /*19400*/  HMMA.16816.F32.BF16 R8, R184.reuse, R180, R8 ;  /* 0x000000b4b808723c */ /* 0x040fec0000041808 */
[-C--:B------:R-:W-:Y:S06]  /*19410*/  HMMA.16816.F32.BF16 R12, R184, R182.reuse, R12 ;  /* 0x000000b6b80c723c */ /* 0x080fec000004180c */
[C---:B------:R-:W-:Y:S06]  /*19420*/  HMMA.16816.F32.BF16 R16, R176.reuse, R182, R16 ;  /* 0x000000b6b010723c */ /* 0x040fec0000041810 */
[-C--:B------:R-:W-:Y:S05]  /*19430*/  HMMA.16816.F32.BF16 R20, R176, R200.reuse, R20 ;  /* 0x000000c8b014723c */ /* 0x080fea0000041814 */
[----:B------:R-:W-:Y:S01]  /*19440*/  FFMA.FTZ R5, R134, -UR19, R5 ;  /* 0x8000001386057c23 */ /* 0x000fe20008010005 */
[C---:B------:R-:W-:Y:S05]  /*19450*/  HMMA.16816.F32.BF16 R24, R184.reuse, R200, R24 ;  /* 0x000000c8b818723c */ /* 0x040fea0000041818 */
[----:B------:R-:W-:Y:S01]  /*19460*/  FFMA.FTZ R7, R3, -UR19, R7 ;  /* 0x8000001303077c23 */ /* 0x000fe20008010007 */
[-C--:B------:R-:W-:Y:S05]  /*19470*/  HMMA.16816.F32.BF16 R28, R184, R202.reuse, R28 ;  /* 0x000000cab81c723c */ /* 0x080fea000004181c */
[C---:B------:R-:W-:Y:S01]  /*19480*/  IMAD.IADD R3, R227.reuse, 0x1, -R0 ;  /* 0x00000001e3037824 */ /* 0x040fe200078e0a00 */
[----:B------:R-:W-:Y:S05]  /*19490*/  HMMA.16816.F32.BF16 R32, R176, R202, R32 ;  /* 0x000000cab020723c */ /* 0x000fea0000041820 */
[----:B------:R-:W-:Y:S01]  /*194a0*/  IABS R3, R3 ;  /* 0x0000000300037213 */ /* 0x000fe20000000000 */
[----:B------:R-:W-:Y:S02]  /*194b0*/  IMAD.IADD R134, R227, 0x1, -R2 ;  /* 0x00000001e3867824 */ /* 0x000fe400078e0a02 */
[----:B------:R-:W-:Y:S03]  /*194c0*/  FFMA.FTZ R6, R135, -UR19, R6 ;  /* 0x8000001387067c23 */ /* 0x000fe60008010006 */
[----:B------:R-:W-:Y:S01]  /*194d0*/  IMAD.IADD R135, R232, 0x1, -R2 ;  /* 0x00000001e8877824 */ /* 0x000fe200078e0a02 */
[----:B------:R-:W-:Y:S01]  /*194e0*/  IABS R2, R136 ;  /* 0x0000008800027213 */ /* 0x000fe20000000000 */
[----:B------:R-:W-:Y:S01]  /*194f0*/  FFMA.FTZ R4, R137, -UR19, R4 ;  /* 0x8000001389047c23 */ /* 0x000fe20008010004 */
[----:B------:R-:W-:Y:S02]  /*19500*/  IABS R179, R134 ;  /* 0x0000008600b37213 */ /* 0x000fe40000000000 */
[----:B------:R-:W-:Y:S01]  /*19510*/  IABS R178, R135 ;  /* 0x0000008700b27213 */ /* 0x000fe20000000000 */
[----:B------:R-:W-:Y:S01]  /*19520*/  IMAD.MOV.U32 R176, RZ, RZ, R2 ;  /* 0x000000ffffb07224 */ /* 0x000fe200078e0002 */
[----:B------:R-:W-:Y:S02]  /*19530*/  I2FP.F32.S32 R177, R3 ;  /* 0x0000000300b17245 */ /* 0x000fe40000201400 */
[----:B------:R-:W-:Y:S01]  /*19540*/  I2FP.F32.S32 R179, R179 ;  /* 0x000000b300b37245 */ /* 0x000fe20000201400 */
[----:B------:R-:W-:Y:S06]  /*19550*/  @P0 BRA `(.L_x_2482) ;  /* 0xfffffff000400947 */ /* 0x000fec000383ffff */
.L_x_2481:
[C---:B------:R-:W-:Y:S01]  /*19560*/  ISETP.GE.AND P2, PT, R0.reuse, R226, PT ;  /* 0x000000e20000720c */ /* 0x040fe20003f46270 */
[----:B------:R-:W2:Y:S01]  /*19570*/  LDL.64 R200, [R1+0x8] ;  /* 0x0000080001c87983 */ /* 0x000ea20000100a00 */
[----:B------:R-:W-:Y:S01]  /*19580*/  I2FP.F32.S32 R3, R176 ;  /* 0x000000b000037245 */ /* 0x000fe20000201400 */
[C---:B-1----:R-:W-:Y:S01]  /*19590*/  VIADD R135, R0.reuse, 0x9 ;  /* 0x0000000900877836 */ /* 0x042fe20000000000 */
[C---:B------:R-:W-:Y:S01]  /*195a0*/  ISETP.GE.OR P2, PT, R0.reuse, R231, !P2 ;  /* 0x000000e70000720c */ /* 0x040fe20005746670 */
[----:B------:R-:W-:Y:S01]  /*195b0*/  VIADD R134, R0, 0x10 ;  /* 0x0000001000867836 */ /* 0x000fe20000000000 */
[----:B------:R-:W-:Y:S01]  /*195c0*/  I2FP.F32.S32 R2, R178 ;  /* 0x000000b200027245 */ /* 0x000fe20000201400 */
[----:B------:R-:W3:Y:S01]  /*195d0*/  LDL.64 R184, [R1+0x10] ;  /* 0x0000100001b87983 */ /* 0x000ee20000100a00 */
[----:B------:R-:W-:Y:S01]  /*195e0*/  FSEL R176, R4, -INF , !P2 ;  /* 0xff80000004b07808 */ /* 0x000fe20005000000 */
[----:B------:R-:W-:Y:S01]  /*195f0*/  FFMA.FTZ R10, R3, -UR19, R10 ;  /* 0x80000013030a7c23 */ /* 0x000fe2000801000a */
[----:B------:R-:W-:Y:S01]  /*19600*/  ISETP.GE.AND P0, PT, R0, R225, PT ;  /* 0x000000e10000720c */ /* 0x000fe20003f06270 */
[----:B------:R-:W-:Y:S01]  /*19610*/  FFMA.FTZ R11, R2, -UR19, R11 ;  /* 0x80000013020b7c23 */ /* 0x000fe2000801000b */
[C---:B------:R-:W-:Y:S01]  /*19620*/  ISETP.GE.AND P2, PT, R0.reuse, R224, PT ;  /* 0x000000e00000720c */ /* 0x040fe20003f46270 */
[----:B------:R-:W4:Y:S01]  /*19630*/  LDL.64 R186, [R1+0x18] ;  /* 0x0000180001ba7983 */ /* 0x000f220000100a00 */
[C---:B------:R-:W-:Y:S01]  /*19640*/  ISETP.GE.OR P0, PT, R0.reuse, R230, !P0 ;  /* 0x000000e60000720c */ /* 0x040fe20004706670 */
[----:B------:R-:W-:Y:S01]  /*19650*/  FFMA.FTZ R8, R177, -UR19, R8 ;  /* 0x80000013b1087c23 */ /* 0x000fe20008010008 */
[C---:B------:R-:W-:Y:S01]  /*19660*/  ISETP.GE.OR P2, PT, R0.reuse, R229, !P2 ;  /* 0x000000e50000720c */ /* 0x040fe20005746670 */
[----:B------:R-:W-:Y:S01]  /*19670*/  VIADD R2, R0, 0x8 ;  /* 0x0000000800027836 */ /* 0x000fe20000000000 */
[----:B------:R-:W-:Y:S01]  /*19680*/  FSEL R178, R5, -INF , !P5 ;  /* 0xff80000005b27808 */ /* 0x000fe20006800000 */
[----:B------:R-:W5:Y:S01]  /*19690*/  LDL.64 R192, [R1+0x20] ;  /* 0x0000200001c07983 */ /* 0x000f620000100a00 */
[----:B------:R-:W-:Y:S01]  /*196a0*/  FSEL R180, R7, -INF , !P6 ;  /* 0xff80000007b47808 */ /* 0x000fe20007000000 */
[----:B------:R-:W-:Y:S01]  /*196b0*/  FFMA.FTZ R9, R179, -UR19, R9 ;  /* 0x80000013b3097c23 */ /* 0x000fe20008010009 */
[----:B------:R-:W-:Y:S01]  /*196c0*/  FSEL R179, R6, -INF , !P0 ;  /* 0xff80000006b37808 */ /* 0x000fe20004000000 */
[----:B------:R-:W-:Y:S01]  /*196d0*/  VIADD R137, R0, 0x11 ;  /* 0x0000001100897836 */ /* 0x000fe20000000000 */
[----:B------:R-:W-:Y:S01]  /*196e0*/  FSEL R182, R8, -INF , !P2 ;  /* 0xff80000008b67808 */ /* 0x000fe20005000000 */
[----:B------:R-:W5:Y:S01]  /*196f0*/  LDL.64 R198, [R1+0x28] ;  /* 0x0000280001c67983 */ /* 0x000f620000100a00 */
[C---:B------:R-:W-:Y:S01]  /*19700*/  ISETP.GE.AND P0, PT, R2.reuse, R226, PT ;  /* 0x000000e20200720c */ /* 0x040fe20003f06270 */
[C-C-:B------:R-:W-:Y:S01]  /*19710*/  IMAD.IADD R4, R227.reuse, 0x1, -R2.reuse ;  /* 0x00000001e3047824 */ /* 0x140fe200078e0a02 */
[C---:B------:R-:W-:Y:S01]  /*19720*/  ISETP.GE.AND P5, PT, R2.reuse, R225, PT ;  /* 0x000000e10200720c */ /* 0x040fe20003fa6270 */
[----:B------:R-:W-:Y:S01]  /*19730*/  UIADD3 UR5, UR31, -0x4498517b, URZ ;  /* 0xbb67ae851f057890 */ /* 0x000fe2000fffe03f */
[C---:B------:R-:W-:Y:S01]  /*19740*/  ISETP.GE.AND P6, PT, R2.reuse, R224, PT ;  /* 0x000000e00200720c */ /* 0x040fe20003fc6270 */
[----:B------:R-:W-:Y:S01]  /*19750*/  IMAD.IADD R3, R227, 0x1, -R135 ;  /* 0x00000001e3037824 */ /* 0x000fe200078e0a87 */
[----:B------:R-:W-:Y:S01]  /*19760*/  ISETP.GE.AND P2, PT, R2, R223, PT ;  /* 0x000000df0200720c */ /* 0x000fe20003f46270 */
[--C-:B------:R-:W-:Y:S01]  /*19770*/  IMAD.IADD R6, R232, 0x1, -R2.reuse ;  /* 0x00000001e8067824 */ /* 0x100fe200078e0a02 */
[----:B------:R-:W-:Y:S01]  /*19780*/  ISETP.GE.OR P0, PT, R2, R231, !P0 ;  /* 0x000000e70200720c */ /* 0x000fe20004706670 */
[--C-:B------:R-:W-:Y:S01]  /*19790*/  IMAD.IADD R5, R222, 0x1, -R2.reuse ;  /* 0x00000001de057824 */ /* 0x100fe200078e0a02 */
[C---:B------:R-:W-:Y:S01]  /*197a0*/  ISETP.GE.OR P5, PT, R2.reuse, R230, !P5 ;  /* 0x000000e60200720c */ /* 0x040fe20006fa6670 */
[C---:B------:R-:W-:Y:S01]  /*197b0*/  IMAD.IADD R7, R221.reuse, 0x1, -R2 ;  /* 0x00000001dd077824 */ /* 0x040fe200078e0a02 */
[C---:B------:R-:W-:Y:S01]  /*197c0*/  ISETP.GE.OR P6, PT, R2.reuse, R229, !P6 ;  /* 0x000000e50200720c */ /* 0x040fe200077c6670 */
[----:B------:R-:W-:Y:S01]  /*197d0*/  UISETP.GT.AND UP0, UPT, UR9, UR15, UPT ;  /* 0x0000000f0900728c */ /* 0x000fe2000bf04270 */
[----:B------:R-:W-:Y:S02]  /*197e0*/  ISETP.GE.OR P2, PT, R2, R228, !P2 ;  /* 0x000000e40200720c */ /* 0x000fe40005746670 */
[----:B------:R-:W-:Y:S02]  /*197f0*/  IABS R8, R4 ;  /* 0x0000000400087213 */ /* 0x000fe40000000000 */
[----:B------:R-:W-:Y:S02]  /*19800*/  IABS R2, R3 ;  /* 0x0000000300027213 */ /* 0x000fe40000000000 */
[----:B------:R-:W-:Y:S01]  /*19810*/  IABS R4, R6 ;  /* 0x0000000600047213 */ /* 0x000fe20000000000 */
[----:B------:R-:W-:Y:S01]  /*19820*/  IMAD.MOV.U32 R3, RZ, RZ, R8 ;  /* 0x000000ffff037224 */ /* 0x000fe200078e0008 */
[----:B------:R-:W-:Y:S01]  /*19830*/  IABS R6, R5 ;  /* 0x0000000500067213 */ /* 0x000fe20000000000 */
[----:B------:R-:W-:Y:S01]  /*19840*/  IMAD.IADD R8, R221, 0x1, -R137 ;  /* 0x00000001dd087824 */ /* 0x000fe200078e0a89 */
[----:B------:R-:W-:Y:S02]  /*19850*/  I2FP.F32.S32 R2, R2 ;  /* 0x0000000200027245 */ /* 0x000fe40000201400 */
[----:B------:R-:W-:Y:S02]  /*19860*/  IABS R7, R7 ;  /* 0x0000000700077213 */ /* 0x000fe40000000000 */
[----:B------:R-:W-:Y:S01]  /*19870*/  I2FP.F32.S32 R4, R4 ;  /* 0x0000000400047245 */ /* 0x000fe20000201400 */
[----:B------:R-:W-:Y:S01]  /*19880*/  FFMA.FTZ R13, R2, -UR19, R13 ;  /* 0x80000013020d7c23 */ /* 0x000fe2000801000d */
[----:B------:R-:W-:Y:S01]  /*19890*/  I2FP.F32.S32 R6, R6 ;  /* 0x0000000600067245 */ /* 0x000fe20000201400 */
[----:B------:R-:W-:Y:S01]  /*198a0*/  IMAD.MOV.U32 R5, RZ, RZ, R7 ;  /* 0x000000ffff057224 */ /* 0x000fe200078e0007 */
[----:B------:R-:W-:Y:S01]  /*198b0*/  I2FP.F32.S32 R3, R3 ;  /* 0x0000000300037245 */ /* 0x000fe20000201400 */
[----:B------:R-:W-:Y:S01]  /*198c0*/  FFMA.FTZ R14, R4, -UR19, R14 ;  /* 0x80000013040e7c23 */ /* 0x000fe2000801000e */
[----:B------:R-:W-:Y:S01]  /*198d0*/  FSEL R177, R9, -INF , !P1 ;  /* 0xff80000009b17808 */ /* 0x000fe20004800000 */
[----:B------:R-:W-:Y:S01]  /*198e0*/  FFMA.FTZ R18, R6, -UR19, R18 ;  /* 0x8000001306127c23 */ /* 0x000fe20008010012 */
[----:B------:R-:W-:Y:S01]  /*198f0*/  I2FP.F32.S32 R5, R5 ;  /* 0x0000000500057245 */ /* 0x000fe20000201400 */
[--C-:B------:R-:W-:Y:S01]  /*19900*/  IMAD.IADD R2, R221, 0x1, -R135.reuse ;  /* 0x00000001dd027824 */ /* 0x100fe200078e0a87 */
[----:B------:R-:W-:Y:S01]  /*19910*/  ISETP.GE.AND P1, PT, R0, R223, PT ;  /* 0x000000df0000720c */ /* 0x000fe20003f26270 */
[C---:B------:R-:W-:Y:S01]  /*19920*/  IMAD.IADD R4, R222.reuse, 0x1, -R135 ;  /* 0x00000001de047824 */ /* 0x040fe200078e0a87 */
[----:B------:R-:W-:Y:S01]  /*19930*/  FSEL R142, R11, -INF , !P3 ;  /* 0xff8000000b8e7808 */ /* 0x000fe20005800000 */
[----:B------:R-:W-:Y:S01]  /*19940*/  IMAD.IADD R6, R222, 0x1, -R134 ;  /* 0x00000001de067824 */ /* 0x000fe200078e0a86 */
[----:B------:R-:W-:Y:S01]  /*19950*/  ISETP.GE.OR P1, PT, R0, R228, !P1 ;  /* 0x000000e40000720c */ /* 0x000fe20004f26670 */
[----:B------:R-:W-:Y:S01]  /*19960*/  FFMA.FTZ R12, R3, -UR19, R12 ;  /* 0x80000013030c7c23 */ /* 0x000fe2000801000c */
[----:B------:R-:W-:Y:S01]  /*19970*/  IABS R3, R2 ;  /* 0x0000000200037213 */ /* 0x000fe20000000000 */
[----:B------:R-:W-:Y:S01]  /*19980*/  FFMA.FTZ R16, R5, -UR19, R16 ;  /* 0x8000001305107c23 */ /* 0x000fe20008010010 */
[----:B------:R-:W-:Y:S01]  /*19990*/  IABS R2, R4 ;  /* 0x0000000400027213 */ /* 0x000fe20000000000 */
[----:B------:R-:W-:Y:S01]  /*199a0*/  IMAD.IADD R5, R221, 0x1, -R134 ;  /* 0x00000001dd057824 */ /* 0x000fe200078e0a86 */
[----:B------:R-:W-:Y:S02]  /*199b0*/  IABS R7, R6 ;  /* 0x0000000600077213 */ /* 0x000fe40000000000 */
[----:B------:R-:W-:Y:S02]  /*199c0*/  I2FP.F32.S32 R6, R3 ;  /* 0x0000000300067245 */ /* 0x000fe40000201400 */
[----:B------:R-:W-:Y:S01]  /*199d0*/  I2FP.F32.S32 R3, R2 ;  /* 0x0000000200037245 */ /* 0x000fe20000201400 */
[----:B------:R-:W-:Y:S01]  /*199e0*/  IMAD.MOV.U32 R2, RZ, RZ, R7 ;  /* 0x000000ffff027224 */ /* 0x000fe200078e0007 */
[----:B------:R-:W-:Y:S01]  /*199f0*/  IABS R4, R8 ;  /* 0x0000000800047213 */ /* 0x000fe20000000000 */
[----:B------:R-:W-:Y:S01]  /*19a00*/  FFMA.FTZ R17, R6, -UR19, R17 ;  /* 0x8000001306117c23 */ /* 0x000fe20008010011 */
[----:B------:R-:W-:Y:S01]  /*19a10*/  IABS R5, R5 ;  /* 0x0000000500057213 */ /* 0x000fe20000000000 */
[----:B------:R-:W-:Y:S01]  /*19a20*/  FFMA.FTZ R19, R3, -UR19, R19 ;  /* 0x8000001303137c23 */ /* 0x000fe20008010013 */
[----:B------:R-:W-:Y:S02]  /*19a30*/  I2FP.F32.S32 R2, R2 ;  /* 0x0000000200027245 */ /* 0x000fe40000201400 */
[----:B------:R-:W-:Y:S02]  /*19a40*/  I2FP.F32.S32 R3, R4 ;  /* 0x0000000400037245 */ /* 0x000fe40000201400 */
[----:B------:R-:W-:Y:S01]  /*19a50*/  I2FP.F32.S32 R5, R5 ;  /* 0x0000000500057245 */ /* 0x000fe20000201400 */
[----:B------:R-:W-:Y:S01]  /*19a60*/  FFMA.FTZ R22, R2, -UR19, R22 ;  /* 0x8000001302167c23 */ /* 0x000fe20008010016 */
[-C--:B------:R-:W-:Y:S01]  /*19a70*/  ISETP.GE.AND P3, PT, R135, R225.reuse, PT ;  /* 0x000000e18700720c */ /* 0x080fe20003f66270 */
[----:B------:R-:W-:Y:S01]  /*19a80*/  VIADD R2, R0, 0x18 ;  /* 0x0000001800027836 */ /* 0x000fe20000000000 */
[----:B------:R-:W-:Y:S01]  /*19a90*/  FSEL R181, R10, -INF , !P1 ;  /* 0xff8000000ab57808 */ /* 0x000fe20004800000 */
[----:B------:R-:W-:Y:S01]  /*19aa0*/  FFMA.FTZ R21, R3, -UR19, R21 ;  /* 0x8000001303157c23 */ /* 0x000fe20008010015 */
[----:B------:R-:W-:Y:S01]  /*19ab0*/  ISETP.GE.AND P1, PT, R135, R226, PT ;  /* 0x000000e28700720c */ /* 0x000fe20003f26270 */
[----:B------:R-:W-:Y:S01]  /*19ac0*/  VIADD R0, R0, 0x19 ;  /* 0x0000001900007836 */ /* 0x000fe20000000000 */
[----:B------:R-:W-:Y:S01]  /*19ad0*/  FSEL R18, R18, -INF , !P5 ;  /* 0xff80000012127808 */ /* 0x000fe20006800000 */
[----:B------:R-:W-:Y:S01]  /*19ae0*/  FFMA.FTZ R20, R5, -UR19, R20 ;  /* 0x8000001305147c23 */ /* 0x000fe20008010014 */
[----:B------:R-:W-:Y:S01]  /*19af0*/  ISETP.GE.OR P3, PT, R135, R230, !P3 ;  /* 0x000000e68700720c */ /* 0x000fe20005f66670 */
[----:B------:R-:W-:Y:S01]  /*19b00*/  IMAD.IADD R3, R222, 0x1, -R137 ;  /* 0x00000001de037824 */ /* 0x000fe200078e0a89 */
[----:B------:R-:W-:Y:S01]  /*19b10*/  ISETP.GE.AND P5, PT, R134, R225, PT ;  /* 0x000000e18600720c */ /* 0x000fe20003fa6270 */
[--C-:B------:R-:W-:Y:S01]  /*19b20*/  IMAD.IADD R5, R222, 0x1, -R2.reuse ;  /* 0x00000001de057824 */ /* 0x100fe200078e0a02 */
[----:B------:R-:W-:Y:S01]  /*19b30*/  FSEL R16, R16, -INF , !P0 ;  /* 0xff80000010107808 */ /* 0x000fe20004000000 */
[C---:B------:R-:W-:Y:S01]  /*19b40*/  IMAD.IADD R4, R221.reuse, 0x1, -R2 ;  /* 0x00000001dd047824 */ /* 0x040fe200078e0a02 */
[----:B------:R-:W-:Y:S01]  /*19b50*/  IABS R8, R3 ;  /* 0x0000000300087213 */ /* 0x000fe20000000000 */
[--C-:B------:R-:W-:Y:S01]  /*19b60*/  IMAD.IADD R9, R222, 0x1, -R0.reuse ;  /* 0x00000001de097824 */ /* 0x100fe200078e0a00 */
[----:B------:R-:W-:Y:S01]  /*19b70*/  IABS R3, R5 ;  /* 0x0000000500037213 */ /* 0x000fe20000000000 */
[----:B------:R-:W-:Y:S01]  /*19b80*/  IMAD.IADD R7, R221, 0x1, -R0 ;  /* 0x00000001dd077824 */ /* 0x000fe200078e0a00 */
[----:B------:R-:W-:Y:S02]  /*19b90*/  IABS R6, R4 ;  /* 0x0000000400067213 */ /* 0x000fe40000000000 */
[----:B------:R-:W-:Y:S02]  /*19ba0*/  IABS R4, R9 ;  /* 0x0000000900047213 */ /* 0x000fe40000000000 */
[----:B------:R-:W-:Y:S02]  /*19bb0*/  I2FP.F32.S32 R3, R3 ;  /* 0x0000000300037245 */ /* 0x000fe40000201400 */
[----:B------:R-:W-:Y:S02]  /*19bc0*/  I2FP.F32.S32 R4, R4 ;  /* 0x0000000400047245 */ /* 0x000fe40000201400 */
[----:B------:R-:W-:Y:S01]  /*19bd0*/  IABS R5, R7 ;  /* 0x0000000700057213 */ /* 0x000fe20000000000 */
[----:B------:R-:W-:Y:S01]  /*19be0*/  FFMA.FTZ R34, R3, -UR19, R34 ;  /* 0x8000001303227c23 */ /* 0x000fe20008010022 */
[----:B------:R-:W-:Y:S01]  /*19bf0*/  FMNMX.FTZ R3, R179, R133, !PT ;  /* 0x00000085b3037209 */ /* 0x000fe20007810000 */
[----:B------:R-:W-:Y:S01]  /*19c00*/  FFMA.FTZ R35, R4, -UR19, R35 ;  /* 0x8000001304237c23 */ /* 0x000fe20008010023 */
[----:B------:R-:W-:Y:S02]  /*19c10*/  FMNMX.FTZ R4, R176, R132, !PT ;  /* 0x00000084b0047209 */ /* 0x000fe40007810000 */
[----:B------:R-:W-:Y:S02]  /*19c20*/  ISETP.GE.OR P1, PT, R135, R231, !P1 ;  /* 0x000000e78700720c */ /* 0x000fe40004f26670 */
[----:B------:R-:W-:Y:S02]  /*19c30*/  FMNMX.FTZ R3, R180, R3, !PT ;  /* 0x00000003b4037209 */ /* 0x000fe40007810000 */
[----:B------:R-:W-:Y:S02]  /*19c40*/  I2FP.F32.S32 R7, R8 ;  /* 0x0000000800077245 */ /* 0x000fe40000201400 */
[----:B------:R-:W-:Y:S02]  /*19c50*/  ISETP.GE.AND P0, PT, R134, R226, PT ;  /* 0x000000e28600720c */ /* 0x000fe40003f06270 */
[----:B------:R-:W-:Y:S01]  /*19c60*/  FSEL R19, R19, -INF , !P3 ;  /* 0xff80000013137808 */ /* 0x000fe20005800000 */
[----:B------:R-:W-:Y:S01]  /*19c70*/  FFMA.FTZ R23, R7, -UR19, R23 ;  /* 0x8000001307177c23 */ /* 0x000fe20008010017 */
[----:B------:R-:W-:Y:S01]  /*19c80*/  FMNMX.FTZ R4, R178, R4, !PT ;  /* 0x00000004b2047209 */ /* 0x000fe20007810000 */
[----:B------:R-:W-:Y:S01]  /*19c90*/  IMAD.IADD R7, R227, 0x1, -R134 ;  /* 0x00000001e3077824 */ /* 0x000fe200078e0a86 */
[----:B------:R-:W-:Y:S02]  /*19ca0*/  ISETP.GE.AND P3, PT, R137, R225, PT ;  /* 0x000000e18900720c */ /* 0x000fe40003f66270 */
[----:B------:R-:W-:Y:S02]  /*19cb0*/  ISETP.GE.OR P5, PT, R134, R230, !P5 ;  /* 0x000000e68600720c */ /* 0x000fe40006fa6670 */
[----:B------:R-:W-:Y:S02]  /*19cc0*/  FSEL R17, R17, -INF , !P1 ;  /* 0xff80000011117808 */ /* 0x000fe40004800000 */
[----:B------:R-:W-:Y:S02]  /*19cd0*/  FMNMX.FTZ R3, R18, R3, !PT ;  /* 0x0000000312037209 */ /* 0x000fe40007810000 */
[C---:B------:R-:W-:Y:S02]  /*19ce0*/  ISETP.GE.AND P1, PT, R137.reuse, R226, PT ;  /* 0x000000e28900720c */ /* 0x040fe40003f26270 */
[----:B------:R-:W-:Y:S02]  /*19cf0*/  ISETP.GE.OR P0, PT, R134, R231, !P0 ;  /* 0x000000e78600720c */ /* 0x000fe40004706670 */
[----:B------:R-:W-:Y:S01]  /*19d00*/  FMNMX.FTZ R136, R16, R4, !PT ;  /* 0x0000000410887209 */ /* 0x000fe20007810000 */
[----:B------:R-:W-:Y:S01]  /*19d10*/  IMAD.IADD R4, R232, 0x1, -R135 ;  /* 0x00000001e8047824 */ /* 0x000fe200078e0a87 */
[----:B------:R-:W-:Y:S02]  /*19d20*/  ISETP.GE.OR P3, PT, R137, R230, !P3 ;  /* 0x000000e68900720c */ /* 0x000fe40005f66670 */
[----:B------:R-:W-:Y:S02]  /*19d30*/  FSEL R242, R22, -INF , !P5 ;  /* 0xff80000016f27808 */ /* 0x000fe40006800000 */
[----:B------:R-:W-:Y:S02]  /*19d40*/  I2FP.F32.S32 R6, R6 ;  /* 0x0000000600067245 */ /* 0x000fe40000201400 */
[----:B------:R-:W-:Y:S02]  /*19d50*/  ISETP.GE.AND P5, PT, R2, R225, PT ;  /* 0x000000e10200720c */ /* 0x000fe40003fa6270 */
[----:B------:R-:W-:Y:S01]  /*19d60*/  FMNMX.FTZ R3, R19, R3, !PT ;  /* 0x0000000313037209 */ /* 0x000fe20007810000 */
[----:B------:R-:W-:Y:S01]  /*19d70*/  FFMA.FTZ R32, R6, -UR19, R32 ;  /* 0x8000001306207c23 */ /* 0x000fe20008010020 */
[----:B------:R-:W-:Y:S01]  /*19d80*/  FSEL R196, R20, -INF , !P0 ;  /* 0xff80000014c47808 */ /* 0x000fe20004000000 */
[----:B------:R-:W-:Y:S01]  /*19d90*/  IMAD.IADD R6, R227, 0x1, -R2 ;  /* 0x00000001e3067824 */ /* 0x000fe200078e0a02 */
[----:B------:R-:W-:Y:S02]  /*19da0*/  ISETP.GE.OR P1, PT, R137, R231, !P1 ;  /* 0x000000e78900720c */ /* 0x000fe40004f26670 */
[----:B------:R-:W-:Y:S02]  /*19db0*/  ISETP.GE.AND P0, PT, R2, R226, PT ;  /* 0x000000e20200720c */ /* 0x000fe40003f06270 */
[----:B------:R-:W-:Y:S02]  /*19dc0*/  FMNMX.FTZ R136, R17, R136, !PT ;  /* 0x0000008811887209 */ /* 0x000fe40007810000 */
[----:B------:R-:W-:Y:S02]  /*19dd0*/  FSEL R197, R23, -INF , !P3 ;  /* 0xff80000017c57808 */ /* 0x000fe40005800000 */
[----:B------:R-:W-:Y:S02]  /*19de0*/  I2FP.F32.S32 R5, R5 ;  /* 0x0000000500057245 */ /* 0x000fe40000201400 */
[----:B------:R-:W-:Y:S02]  /*19df0*/  ISETP.GE.AND P3, PT, R0, R225, PT ;  /* 0x000000e10000720c */ /* 0x000fe40003f66270 */
[----:B------:R-:W-:Y:S01]  /*19e00*/  ISETP.GE.OR P5, PT, R2, R230, !P5 ;  /* 0x000000e60200720c */ /* 0x000fe20006fa6670 */
[----:B------:R-:W-:Y:S01]  /*19e10*/  FFMA.FTZ R33, R5, -UR19, R33 ;  /* 0x8000001305217c23 */ /* 0x000fe20008010021 */
[----:B------:R-:W-:Y:S01]  /*19e20*/  FMNMX.FTZ R3, R242, R3, !PT ;  /* 0x00000003f2037209 */ /* 0x000fe20007810000 */
[----:B------:R-:W-:Y:S01]  /*19e30*/  IMAD.IADD R5, R232, 0x1, -R134 ;  /* 0x00000001e8057824 */ /* 0x000fe200078e0a86 */
[----:B------:R-:W-:Y:S02]  /*19e40*/  FSEL R195, R21, -INF , !P1 ;  /* 0xff80000015c37808 */ /* 0x000fe40004800000 */
[----:B------:R-:W-:Y:S02]  /*19e50*/  ISETP.GE.AND P1, PT, R0, R226, PT ;  /* 0x000000e20000720c */ /* 0x000fe40003f26270 */
[----:B------:R-:W-:Y:S02]  /*19e60*/  ISETP.GE.OR P0, PT, R2, R231, !P0 ;  /* 0x000000e70200720c */ /* 0x000fe40004706670 */
[----:B------:R-:W-:Y:S02]  /*19e70*/  FMNMX.FTZ R136, R196, R136, !PT ;  /* 0x00000088c4887209 */ /* 0x000fe40007810000 */
[----:B------:R-:W-:Y:S02]  /*19e80*/  FSEL R191, R34, -INF , !P5 ;  /* 0xff80000022bf7808 */ /* 0x000fe40006800000 */
[----:B------:R-:W-:Y:S02]  /*19e90*/  ISETP.GE.OR P3, PT, R0, R230, !P3 ;  /* 0x000000e60000720c */ /* 0x000fe40005f66670 */
[----:B------:R-:W-:Y:S02]  /*19ea0*/  FMNMX.FTZ R3, R197, R3, !PT ;  /* 0x00000003c5037209 */ /* 0x000fe40007810000 */
[----:B------:R-:W-:Y:S02]  /*19eb0*/  FSEL R189, R32, -INF , !P0 ;  /* 0xff80000020bd7808 */ /* 0x000fe40004000000 */
[----:B------:R-:W-:Y:S02]  /*19ec0*/  ISETP.GE.OR P1, PT, R0, R231, !P1 ;  /* 0x000000e70000720c */ /* 0x000fe40004f26670 */
[----:B------:R-:W-:Y:S02]  /*19ed0*/  FMNMX.FTZ R136, R195, R136, !PT ;  /* 0x00000088c3887209 */ /* 0x000fe40007810000 */
[C---:B------:R-:W-:Y:S02]  /*19ee0*/  ISETP.GE.AND P0, PT, R135.reuse, R224, PT ;  /* 0x000000e08700720c */ /* 0x040fe40003f06270 */
[----:B------:R-:W-:Y:S02]  /*19ef0*/  ISETP.GE.AND P5, PT, R135, R223, PT ;  /* 0x000000df8700720c */ /* 0x000fe40003fa6270 */
[----:B------:R-:W-:Y:S02]  /*19f00*/  FSEL R194, R35, -INF , !P3 ;  /* 0xff80000023c27808 */ /* 0x000fe40005800000 */
[----:B------:R-:W-:Y:S02]  /*19f10*/  FMNMX.FTZ R3, R191, R3, !PT ;  /* 0x00000003bf037209 */ /* 0x000fe40007810000 */
[----:B------:R-:W-:Y:S02]  /*19f20*/  FSEL R190, R33, -INF , !P1 ;  /* 0xff80000021be7808 */ /* 0x000fe40004800000 */
[----:B------:R-:W-:Y:S02]  /*19f30*/  FMNMX.FTZ R136, R189, R136, !PT ;  /* 0x00000088bd887209 */ /* 0x000fe40007810000 */
[C---:B------:R-:W-:Y:S02]  /*19f40*/  ISETP.GE.OR P0, PT, R135.reuse, R229, !P0 ;  /* 0x000000e58700720c */ /* 0x040fe40004706670 */
[----:B------:R-:W-:Y:S02]  /*19f50*/  ISETP.GE.OR P5, PT, R135, R228, !P5 ;  /* 0x000000e48700720c */ /* 0x000fe40006fa6670 */
[----:B------:R-:W-:Y:S01]  /*19f60*/  FMNMX.FTZ R135, R194, R3, !PT ;  /* 0x00000003c2877209 */ /* 0x000fe20007810000 */
[----:B------:R-:W-:Y:S01]  /*19f70*/  IMAD.IADD R3, R227, 0x1, -R137 ;  /* 0x00000001e3037824 */ /* 0x000fe200078e0a89 */
[----:B------:R-:W-:Y:S02]  /*19f80*/  FMNMX.FTZ R136, R190, R136, !PT ;  /* 0x00000088be887209 */ /* 0x000fe40007810000 */
[----:B------:R-:W-:Y:S01]  /*19f90*/  IABS R11, R7 ;  /* 0x00000007000b7213 */ /* 0x000fe20000000000 */
[----:B------:R-:W-:Y:S01]  /*19fa0*/  SHFL.BFLY PT, R9, R135, 0x2, 0x1f ;  /* 0x0c401f0087097f89 */ /* 0x000fe200000e0000 */
[----:B------:R-:W-:Y:S02]  /*19fb0*/  IABS R10, R4 ;  /* 0x00000004000a7213 */ /* 0x000fe40000000000 */
[----:B------:R-:W-:Y:S05]  /*19fc0*/  IABS R4, R3 ;  /* 0x0000000300047213 */ /* 0x000fea0000000000 */
[----:B------:R-:W1:Y:S01]  /*19fd0*/  SHFL.BFLY PT, R8, R136, 0x2, 0x1f ;  /* 0x0c401f0088087f89 */ /* 0x000e6200000e0000 */
[----:B------:R-:W-:Y:S01]  /*19fe0*/  IABS R3, R6 ;  /* 0x0000000600037213 */ /* 0x000fe20000000000 */
[----:B------:R-:W-:Y:S01]  /*19ff0*/  IMAD.MOV.U32 R6, RZ, RZ, R11 ;  /* 0x000000ffff067224 */ /* 0x000fe200078e000b */
[C---:B------:R-:W-:Y:S02]  /*1a000*/  ISETP.GE.AND P1, PT, R134.reuse, R224, PT ;  /* 0x000000e08600720c */ /* 0x040fe40003f26270 */
[----:B------:R-:W-:Y:S02]  /*1a010*/  I2FP.F32.S32 R4, R4 ;  /* 0x0000000400047245 */ /* 0x000fe40000201400 */
[----:B------:R-:W-:Y:S02]  /*1a020*/  I2FP.F32.S32 R6, R6 ;  /* 0x0000000600067245 */ /* 0x000fe40000201400 */
[----:B------:R-:W-:Y:S01]  /*1a030*/  ISETP.GE.OR P1, PT, R134, R229, !P1 ;  /* 0x000000e58600720c */ /* 0x000fe20004f26670 */
[----:B------:R-:W-:Y:S01]  /*1a040*/  FFMA.FTZ R25, R4, -UR19, R25 ;  /* 0x8000001304197c23 */ /* 0x000fe20008010019 */
[----:B------:R-:W-:Y:S01]  /*1a050*/  I2FP.F32.S32 R3, R3 ;  /* 0x0000000300037245 */ /* 0x000fe20000201400 */
[----:B------:R-:W-:Y:S01]  /*1a060*/  FFMA.FTZ R24, R6, -UR19, R24 ;  /* 0x8000001306187c23 */ /* 0x000fe20008010018 */
[----:B------:R-:W-:Y:S01]  /*1a070*/  IABS R7, R5 ;  /* 0x0000000500077213 */ /* 0x000fe20000000000 */
[----:B------:R-:W-:Y:S01]  /*1a080*/  IMAD.MOV.U32 R5, RZ, RZ, R10 ;  /* 0x000000ffff057224 */ /* 0x000fe200078e000a */
[----:B------:R-:W-:Y:S01]  /*1a090*/  FSEL R21, R12, -INF , !P6 ;  /* 0xff8000000c157808 */ /* 0x000fe20007000000 */
[----:B------:R-:W-:Y:S01]  /*1a0a0*/  FFMA.FTZ R28, R3, -UR19, R28 ;  /* 0x80000013031c7c23 */ /* 0x000fe2000801001c */
[----:B------:R-:W-:Y:S01]  /*1a0b0*/  FSEL R13, R13, -INF , !P0 ;  /* 0xff8000000d0d7808 */ /* 0x000fe20004000000 */
[----:B------:R-:W-:Y:S01]  /*1a0c0*/  IMAD.IADD R3, R227, 0x1, -R0 ;  /* 0x00000001e3037824 */ /* 0x000fe200078e0a00 */
[CC--:B------:R-:W-:Y:S01]  /*1a0d0*/  ISETP.GE.AND P6, PT, R137.reuse, R224.reuse, PT ;  /* 0x000000e08900720c */ /* 0x0c0fe20003fc6270 */
[----:B------:R-:W-:Y:S01]  /*1a0e0*/  IMAD.IADD R4, R232, 0x1, -R137 ;  /* 0x00000001e8047824 */ /* 0x000fe200078e0a89 */
[----:B------:R-:W-:Y:S02]  /*1a0f0*/  ISETP.GE.AND P0, PT, R2, R224, PT ;  /* 0x000000e00200720c */ /* 0x000fe40003f06270 */
[----:B------:R-:W-:Y:S02]  /*1a100*/  FSEL R202, R24, -INF , !P1 ;  /* 0xff80000018ca7808 */ /* 0x000fe40004800000 */
[C---:B------:R-:W-:Y:S02]  /*1a110*/  ISETP.GE.AND P1, PT, R2.reuse, R223, PT ;  /* 0x000000df0200720c */ /* 0x040fe40003f26270 */
[-C--:B------:R-:W-:Y:S02]  /*1a120*/  ISETP.GE.OR P6, PT, R137, R229.reuse, !P6 ;  /* 0x000000e58900720c */ /* 0x080fe400077c6670 */
[C---:B------:R-:W-:Y:S02]  /*1a130*/  ISETP.GE.OR P0, PT, R2.reuse, R229, !P0 ;  /* 0x000000e50200720c */ /* 0x040fe40004706670 */
[----:B------:R-:W-:Y:S02]  /*1a140*/  I2FP.F32.S32 R5, R5 ;  /* 0x0000000500057245 */ /* 0x000fe40000201400 */
[----:B------:R-:W-:Y:S01]  /*1a150*/  ISETP.GE.OR P1, PT, R2, R228, !P1 ;  /* 0x000000e40200720c */ /* 0x000fe20004f26670 */
[----:B------:R-:W-:Y:S01]  /*1a160*/  IMAD.IADD R2, R232, 0x1, -R2 ;  /* 0x00000001e8027824 */ /* 0x000fe200078e0a02 */
[----:B-1----:R-:W-:Y:S01]  /*1a170*/  FMNMX.FTZ R136, R136, R8, !PT ;  /* 0x0000000888887209 */ /* 0x002fe20007810000 */
[----:B------:R-:W-:Y:S01]  /*1a180*/  FFMA.FTZ R15, R5, -UR19, R15 ;  /* 0x80000013050f7c23 */ /* 0x000fe2000801000f */
[----:B------:R-:W-:Y:S02]  /*1a190*/  FSEL R239, R25, -INF , !P6 ;  /* 0xff80000019ef7808 */ /* 0x000fe40007000000 */
[----:B------:R-:W-:Y:S02]  /*1a1a0*/  FSEL R244, R28, -INF , !P0 ;  /* 0xff8000001cf47808 */ /* 0x000fe40004000000 */
[C---:B------:R-:W-:Y:S02]  /*1a1b0*/  ISETP.GE.AND P6, PT, R0.reuse, R224, PT ;  /* 0x000000e00000720c */ /* 0x040fe40003fc6270 */
[----:B------:R-:W-:Y:S02]  /*1a1c0*/  ISETP.GE.AND P0, PT, R0, R223, PT ;  /* 0x000000df0000720c */ /* 0x000fe40003f06270 */
[----:B------:R-:W-:Y:S02]  /*1a1d0*/  IABS R6, R3 ;  /* 0x0000000300067213 */ /* 0x000fe40000000000 */
[----:B------:R-:W-:Y:S02]  /*1a1e0*/  IABS R5, R2 ;  /* 0x0000000200057213 */ /* 0x000fe40000000000 */
[----:B------:R-:W-:Y:S01]  /*1a1f0*/  FMNMX.FTZ R3, R182, R138, !PT ;  /* 0x0000008ab6037209 */ /* 0x000fe20007810000 */
[----:B------:R-:W1:Y:S01]  /*1a200*/  SHFL.BFLY PT, R2, R136, 0x1, 0x1f ;  /* 0x0c201f0088027f89 */ /* 0x000e6200000e0000 */
[----:B------:R-:W-:Y:S02]  /*1a210*/  I2FP.F32.S32 R7, R7 ;  /* 0x0000000700077245 */ /* 0x000fe40000201400 */
[C---:B------:R-:W-:Y:S02]  /*1a220*/  ISETP.GE.OR P0, PT, R0.reuse, R228, !P0 ;  /* 0x000000e40000720c */ /* 0x040fe40004706670 */
[----:B------:R-:W-:Y:S01]  /*1a230*/  ISETP.GE.OR P6, PT, R0, R229, !P6 ;  /* 0x000000e50000720c */ /* 0x000fe200077c6670 */
[----:B------:R-:W-:Y:S01]  /*1a240*/  IMAD.IADD R0, R232, 0x1, -R0 ;  /* 0x00000001e8007824 */ /* 0x000fe200078e0a00 */
[----:B------:R-:W-:Y:S01]  /*1a250*/  IABS R4, R4 ;  /* 0x0000000400047213 */ /* 0x000fe20000000000 */
[----:B------:R-:W-:Y:S01]  /*1a260*/  FFMA.FTZ R26, R7, -UR19, R26 ;  /* 0x80000013071a7c23 */ /* 0x000fe2000801001a */
[----:B------:R-:W-:Y:S02]  /*1a270*/  FMNMX.FTZ R3, R177, R3, !PT ;  /* 0x00000003b1037209 */ /* 0x000fe40007810000 */
[----:B------:R-:W-:Y:S01]  /*1a280*/  IABS R7, R0 ;  /* 0x0000000000077213 */ /* 0x000fe20000000000 */
[----:B------:R-:W-:Y:S01]  /*1a290*/  IMAD.MOV.U32 R0, RZ, RZ, R4 ;  /* 0x000000ffff007224 */ /* 0x000fe200078e0004 */
[----:B------:R-:W-:Y:S02]  /*1a2a0*/  FMNMX.FTZ R3, R21, R3, !PT ;  /* 0x0000000315037209 */ /* 0x000fe40007810000 */
[----:B------:R-:W-:Y:S02]  /*1a2b0*/  FMNMX.FTZ R135, R135, R9, !PT ;  /* 0x0000000987877209 */ /* 0x000fe40007810000 */
[----:B------:R-:W-:Y:S02]  /*1a2c0*/  FMNMX.FTZ R3, R13, R3, !PT ;  /* 0x000000030d037209 */ /* 0x000fe40007810000 */
[----:B------:R-:W-:Y:S01]  /*1a2d0*/  I2FP.F32.S32 R0, R0 ;  /* 0x0000000000007245 */ /* 0x000fe20000201400 */
[----:B------:R-:W2:Y:S01]  /*1a2e0*/  SHFL.BFLY PT, R4, R135, 0x1, 0x1f ;  /* 0x0c201f0087047f89 */ /* 0x000ea200000e0000 */
[----:B------:R-:W-:Y:S02]  /*1a2f0*/  I2FP.F32.S32 R6, R6 ;  /* 0x0000000600067245 */ /* 0x000fe40000201400 */
[----:B------:R-:W-:Y:S01]  /*1a300*/  FMNMX.FTZ R3, R202, R3, !PT ;  /* 0x00000003ca037209 */ /* 0x000fe20007810000 */
[----:B------:R-:W-:Y:S01]  /*1a310*/  FFMA.FTZ R27, R0, -UR19, R27 ;  /* 0x80000013001b7c23 */ /* 0x000fe2000801001b */
[----:B------:R-:W-:Y:S01]  /*1a320*/  FMNMX.FTZ R0, R181, R139, !PT ;  /* 0x0000008bb5007209 */ /* 0x000fe20007810000 */
[----:B------:R-:W-:Y:S01]  /*1a330*/  FFMA.FTZ R29, R6, -UR19, R29 ;  /* 0x80000013061d7c23 */ /* 0x000fe2000801001d */
[----:B------:R-:W-:Y:S02]  /*1a340*/  FMNMX.FTZ R3, R239, R3, !PT ;  /* 0x00000003ef037209 */ /* 0x000fe40007810000 */
[----:B------:R-:W-:Y:S02]  /*1a350*/  ISETP.GE.AND P3, PT, R134, R223, PT ;  /* 0x000000df8600720c */ /* 0x000fe40003f66270 */
[----:B------:R-:W-:Y:S02]  /*1a360*/  FSEL R22, R14, -INF , !P2 ;  /* 0xff8000000e167808 */ /* 0x000fe40005000000 */
[----:B------:R-:W-:Y:S02]  /*1a370*/  FMNMX.FTZ R0, R142, R0, !PT ;  /* 0x000000008e007209 */ /* 0x000fe40007810000 */
[----:B------:R-:W-:Y:S02]  /*1a380*/  FMNMX.FTZ R3, R244, R3, !PT ;  /* 0x00000003f4037209 */ /* 0x000fe40007810000 */
[----:B------:R-:W-:Y:S02]  /*1a390*/  FSEL R203, R29, -INF , !P6 ;  /* 0xff8000001dcb7808 */ /* 0x000fe40007000000 */
[----:B-1----:R-:W-:Y:S02]  /*1a3a0*/  FMNMX.FTZ R136, R136, R2, !PT ;  /* 0x0000000288887209 */ /* 0x002fe40007810000 */
[----:B------:R-:W-:Y:S02]  /*1a3b0*/  ISETP.GE.OR P3, PT, R134, R228, !P3 ;  /* 0x000000e48600720c */ /* 0x000fe40005f66670 */
[----:B------:R-:W-:Y:S01]  /*1a3c0*/  I2FP.F32.S32 R7, R7 ;  /* 0x0000000700077245 */ /* 0x000fe20000201400 */
[----:B------:R-:W-:Y:S01]  /*1a3d0*/  FMUL.FTZ R141, R136, UR4 ;  /* 0x00000004888d7c20 */ /* 0x000fe20008410000 */
[----:B------:R-:W-:Y:S02]  /*1a3e0*/  FSEL R20, R15, -INF , !P5 ;  /* 0xff8000000f147808 */ /* 0x000fe40006800000 */
[----:B------:R-:W-:Y:S01]  /*1a3f0*/  FMNMX.FTZ R0, R22, R0, !PT ;  /* 0x0000000016007209 */ /* 0x000fe20007810000 */
[----:B------:R-:W-:Y:S01]  /*1a400*/  FFMA.FTZ R31, R7, -UR19, R31 ;  /* 0x80000013071f7c23 */ /* 0x000fe2000801001f */
[----:B------:R-:W-:Y:S02]  /*1a410*/  ISETP.GE.AND P2, PT, R137, R223, PT ;  /* 0x000000df8900720c */ /* 0x000fe40003f46270 */
[----:B------:R-:W-:Y:S02]  /*1a420*/  FMNMX.FTZ R3, R203, R3, !PT ;  /* 0x00000003cb037209 */ /* 0x000fe40007810000 */
[----:B------:R-:W-:Y:S02]  /*1a430*/  FSEL R252, R26, -INF , !P3 ;  /* 0xff8000001afc7808 */ /* 0x000fe40005800000 */
[----:B------:R-:W-:Y:S01]  /*1a440*/  FMNMX.FTZ R0, R20, R0, !PT ;  /* 0x0000000014007209 */ /* 0x000fe20007810000 */
[----:B------:R-:W1:Y:S01]  /*1a450*/  SHFL.BFLY PT, R7, R3, 0x2, 0x1f ;  /* 0x0c401f0003077f89 */ /* 0x000e6200000e0000 */
[----:B------:R-:W-:Y:S02]  /*1a460*/  ISETP.GE.OR P2, PT, R137, R228, !P2 ;  /* 0x000000e48900720c */ /* 0x000fe40005746670 */
[----:B------:R-:W-:Y:S02]  /*1a470*/  FSETP.NEU.FTZ.AND P3, PT, R136, -INF , PT ;  /* 0xff8000008800780b */ /* 0x000fe40003f7d000 */
[----:B------:R-:W-:Y:S01]  /*1a480*/  FMNMX.FTZ R2, R252, R0, !PT ;  /* 0x00000000fc027209 */ /* 0x000fe20007810000 */
[----:B------:R-:W-:Y:S01]  /*1a490*/  IMAD.U32 R0, RZ, RZ, UR31 ;  /* 0x0000001fff007e24 */ /* 0x000fe2000f8e00ff */
[----:B------:R-:W-:Y:S02]  /*1a4a0*/  FSEL R34, R27, -INF , !P2 ;  /* 0xff8000001b227808 */ /* 0x000fe40005000000 */
[----:B------:R-:W-:Y:S02]  /*1a4b0*/  FSEL R141, R141, RZ, P3 ;  /* 0x000000ff8d8d7208 */ /* 0x000fe40001800000 */
[----:B--2---:R-:W-:Y:S02]  /*1a4c0*/  FMNMX.FTZ R135, R135, R4, !PT ;  /* 0x0000000487877209 */ /* 0x004fe40007810000 */
[----:B------:R-:W-:Y:S01]  /*1a4d0*/  I2FP.F32.S32 R5, R5 ;  /* 0x0000000500057245 */ /* 0x000fe20000201400 */
[--C-:B------:R-:W-:Y:S01]  /*1a4e0*/  FFMA.FTZ R17, R17, UR4, -R141.reuse ;  /* 0x0000000411117c23 */ /* 0x100fe2000801088d */
[----:B------:R-:W-:Y:S01]  /*1a4f0*/  FMNMX.FTZ R4, R34, R2, !PT ;  /* 0x0000000222047209 */ /* 0x000fe20007810000 */
[----:B------:R-:W-:Y:S01]  /*1a500*/  FFMA.FTZ R2, R16, UR4, -R141 ;  /* 0x0000000410027c23 */ /* 0x000fe2000801088d */
[----:B------:R-:W-:Y:S01]  /*1a510*/  FSEL R140, R31, -INF , !P0 ;  /* 0xff8000001f8c7808 */ /* 0x000fe20004000000 */
[----:B------:R-:W-:Y:S01]  /*1a520*/  FFMA.FTZ R30, R5, -UR19, R30 ;  /* 0x80000013051e7c23 */ /* 0x000fe2000801001e */
[----:B------:R-:W-:Y:S01]  /*1a530*/  LOP3.LUT R5, R201, UR9, R0, 0x96, !PT ;  /* 0x00000009c9057c12 */ /* 0x000fe2000f8e9600 */
[----:B------:R2:W-:Y:S01]  /*1a540*/  MUFU.EX2 R251, R2 ;  /* 0x0000000200fb7308 */ /* 0x0005e20000000800 */
[C---:B------:R-:W-:Y:S01]  /*1a550*/  FMUL.FTZ R143, R135.reuse, UR4 ;  /* 0x00000004878f7c20 */ /* 0x040fe20008410000 */
[----:B------:R-:W-:Y:S02]  /*1a560*/  FSETP.NEU.FTZ.AND P2, PT, R135, -INF , PT ;  /* 0xff8000008700780b */ /* 0x000fe40003f5d000 */
[----:B------:R-:W-:Y:S01]  /*1a570*/  FSEL R32, R30, -INF , !P1 ;  /* 0xff8000001e207808 */ /* 0x000fe20004800000 */
[----:B------:R-:W-:Y:S01]  /*1a580*/  IMAD.WIDE.U32 R10, R5, -0x326172a9, RZ ;  /* 0xcd9e8d57050a7825 */ /* 0x000fe200078e00ff */
[----:B-1----:R-:W-:Y:S02]  /*1a590*/  FMNMX.FTZ R3, R3, R7, !PT ;  /* 0x0000000703037209 */ /* 0x002fe40007810000 */
[----:B------:R-:W-:Y:S02]  /*1a5a0*/  FMNMX.FTZ R0, R32, R4, !PT ;  /* 0x0000000420007209 */ /* 0x000fe40007810000 */
[----:B------:R1:W1:Y:S01]  /*1a5b0*/  MUFU.EX2 R250, R17 ;  /* 0x0000001100fa7308 */ /* 0x0002620000000800 */
[----:B------:R-:W-:Y:S01]  /*1a5c0*/  FSEL R143, R143, RZ, P2 ;  /* 0x000000ff8f8f7208 */ /* 0x000fe20001000000 */
[----:B------:R-:W1:Y:S01]  /*1a5d0*/  SHFL.BFLY PT, R134, R3, 0x1, 0x1f ;  /* 0x0c201f0003867f89 */ /* 0x000e6200000e0000 */
[----:B------:R-:W-:Y:S02]  /*1a5e0*/  FMNMX.FTZ R0, R140, R0, !PT ;  /* 0x000000008c007209 */ /* 0x000fe40007810000 */
[--C-:B---3--:R-:W-:Y:S01]  /*1a5f0*/  LOP3.LUT R6, R185, UR5, R200.reuse, 0x96, !PT ;  /* 0x00000005b9067c12 */ /* 0x108fe2000f8e96c8 */
[--C-:B------:R-:W-:Y:S01]  /*1a600*/  FFMA.FTZ R19, R19, UR4, -R143.reuse ;  /* 0x0000000413137c23 */ /* 0x100fe2000801088f */
[----:B----4-:R-:W-:Y:S03]  /*1a610*/  LOP3.LUT R4, R187, UR5, R200, 0x96, !PT ;  /* 0x00000005bb047c12 */ /* 0x010fe6000f8e96c8 */
[----:B--2---:R-:W2:Y:S01]  /*1a620*/  SHFL.BFLY PT, R2, R0, 0x2, 0x1f ;  /* 0x0c401f0000027f89 */ /* 0x004ea200000e0000 */
[--C-:B------:R-:W-:Y:S01]  /*1a630*/  FFMA.FTZ R5, R18, UR4, -R143.reuse ;  /* 0x0000000412057c23 */ /* 0x100fe2000801088f */
[----:B------:R3:W-:Y:S01]  /*1a640*/  MUFU.EX2 R248, R19 ;  /* 0x0000001300f87308 */ /* 0x0007e20000000800 */
[----:B------:R-:W-:Y:S01]  /*1a650*/  IMAD.WIDE.U32 R24, R6, -0x326172a9, RZ ;  /* 0xcd9e8d5706187825 */ /* 0x000fe200078e00ff */
[----:B-----5:R-:W-:Y:S01]  /*1a660*/  LOP3.LUT R8, R11, UR37, R192, 0x96, !PT ;  /* 0x000000250b087c12 */ /* 0x020fe2000f8e96c0 */
[----:B------:R-:W-:Y:S02]  /*1a670*/  UMOV UR5, UR9 ;  /* 0x0000000900057c82 */ /* 0x000fe40008000000 */
[----:B------:R-:W-:Y:S01]  /*1a680*/  IMAD.WIDE.U32 R14, R4, -0x326172a9, RZ ;  /* 0xcd9e8d57040e7825 */ /* 0x000fe200078e00ff */
[----:B------:R-:W-:Y:S02]  /*1a690*/  LOP3.LUT R6, R25, UR36, R10, 0x96, !PT ;  /* 0x0000002419067c12 */ /* 0x000fe4000f8e960a */
[----:B------:R-:W-:Y:S02]  /*1a6a0*/  LOP3.LUT R4, R11, UR37, R198, 0x96, !PT ;  /* 0x000000250b047c12 */ /* 0x000fe4000f8e96c6 */
[----:B------:R4:W5:Y:S01]  /*1a6b0*/  MUFU.EX2 R249, R5 ;  /* 0x0000000500f97308 */ /* 0x0009620000000800 */
[----:B------:R-:W-:Y:S01]  /*1a6c0*/  LOP3.LUT R7, R15, UR36, R10, 0x96, !PT ;  /* 0x000000240f077c12 */ /* 0x000fe2000f8e960a */
[----:B------:R-:W-:Y:S04]  /*1a6d0*/  IMAD.WIDE.U32 R10, R8, -0x2daee0ad, RZ ;  /* 0xd2511f53080a7825 */ /* 0x000fe800078e00ff */
[----:B-1----:R-:W-:Y:S01]  /*1a6e0*/  IMAD.WIDE.U32 R16, R7, -0x2daee0ad, RZ ;  /* 0xd2511f5307107825 */ /* 0x002fe200078e00ff */
[----:B------:R-:W-:Y:S03]  /*1a6f0*/  FMNMX.FTZ R134, R3, R134, !PT ;  /* 0x0000008603867209 */ /* 0x000fe60007810000 */
[----:B------:R-:W-:Y:S01]  /*1a700*/  FFMA.FTZ R3, R180, UR4, -R143 ;  /* 0x00000004b4037c23 */ /* 0x000fe2000801088f */
[----:B---3--:R-:W-:Y:S04]  /*1a710*/  IMAD.WIDE.U32 R18, R6, -0x2daee0ad, RZ ;  /* 0xd2511f5306127825 */ /* 0x008fe800078e00ff */
[--C-:B------:R-:W-:Y:S01]  /*1a720*/  FFMA.FTZ R6, R176, UR4, -R141.reuse ;  /* 0x00000004b0067c23 */ /* 0x100fe2000801088d */
[----:B------:R-:W-:Y:S01]  /*1a730*/  FSETP.NEU.FTZ.AND P1, PT, R134, -INF , PT ;  /* 0xff8000008600780b */ /* 0x000fe20003f3d000 */
[----:B------:R1:W-:Y:S01]  /*1a740*/  MUFU.EX2 R243, R3 ;  /* 0x0000000300f37308 */ /* 0x0003e20000000800 */
[----:B--2---:R-:W-:Y:S02]  /*1a750*/  FMNMX.FTZ R0, R0, R2, !PT ;  /* 0x0000000200007209 */ /* 0x004fe40007810000 */
[----:B------:R-:W-:Y:S01]  /*1a760*/  LOP3.LUT R7, R11, UR33, R184, 0x96, !PT ;  /* 0x000000210b077c12 */ /* 0x000fe2000f8e96b8 */
[----:B------:R-:W-:Y:S01]  /*1a770*/  FMUL.FTZ R184, R134, UR4 ;  /* 0x0000000486b87c20 */ /* 0x000fe20008410000 */
[----:B----4-:R-:W-:Y:S01]  /*1a780*/  IMAD.WIDE.U32 R4, R4, -0x2daee0ad, RZ ;  /* 0xd2511f5304047825 */ /* 0x010fe200078e00ff */
[----:B------:R-:W2:Y:S04]  /*1a790*/  SHFL.BFLY PT, R2, R0, 0x1, 0x1f ;  /* 0x0c201f0000027f89 */ /* 0x000ea800000e0000 */
[----:B------:R3:W-:Y:S01]  /*1a7a0*/  MUFU.EX2 R247, R6 ;  /* 0x0000000600f77308 */ /* 0x0007e20000000800 */
[----:B------:R-:W-:Y:S02]  /*1a7b0*/  FSEL R184, R184, RZ, P1 ;  /* 0x000000ffb8b87208 */ /* 0x000fe40000800000 */
[----:B------:R-:W-:Y:S02]  /*1a7c0*/  LOP3.LUT R5, R5, UR33, R186, 0x96, !PT ;  /* 0x0000002105057c12 */ /* 0x000fe4000f8e96ba */
[----:B------:R-:W-:Y:S01]  /*1a7d0*/  LOP3.LUT R8, R17, UR29, R4, 0x96, !PT ;  /* 0x0000001d11087c12 */ /* 0x000fe2000f8e9604 */
[----:B------:R-:W-:Y:S01]  /*1a7e0*/  FFMA.FTZ R13, R13, UR4, -R184 ;  /* 0x000000040d0d7c23 */ /* 0x000fe200080108b8 */
[----:B------:R-:W-:Y:S01]  /*1a7f0*/  LOP3.LUT R9, R19, UR29, R10, 0x96, !PT ;  /* 0x0000001d13097c12 */ /* 0x000fe2000f8e960a */
[----:B------:R-:W-:Y:S04]  /*1a800*/  IMAD.WIDE.U32 R4, R5, -0x326172a9, RZ ;  /* 0xcd9e8d5705047825 */ /* 0x000fe800078e00ff */
[----:B-1----:R-:W-:Y:S01]  /*1a810*/  FFMA.FTZ R3, R182, UR4, -R184 ;  /* 0x00000004b6037c23 */ /* 0x002fe200080108b8 */
[----:B------:R-:W-:Y:S01]  /*1a820*/  MUFU.EX2 R235, R13 ;  /* 0x0000000d00eb7308 */ /* 0x000fe20000000800 */
[----:B------:R-:W-:Y:S01]  /*1a830*/  IMAD.WIDE.U32 R10, R7, -0x326172a9, RZ ;  /* 0xcd9e8d57070a7825 */ /* 0x000fe200078e00ff */
[----:B------:R-:W-:Y:S03]  /*1a840*/  LOP3.LUT R5, R5, UR32, R14, 0x96, !PT ;  /* 0x0000002005057c12 */ /* 0x000fe6000f8e960e */
[----:B------:R-:W-:Y:S04]  /*1a850*/  IMAD.WIDE.U32 R14, R8, -0x326172a9, RZ ;  /* 0xcd9e8d57080e7825 */ /* 0x000fe800078e00ff */
[----:B---3--:R-:W-:Y:S01]  /*1a860*/  FFMA.FTZ R6, R178, UR4, -R141 ;  /* 0x00000004b2067c23 */ /* 0x008fe2000801088d */
[----:B------:R1:W-:Y:S01]  /*1a870*/  MUFU.EX2 R241, R3 ;  /* 0x0000000300f17308 */ /* 0x0003e20000000800 */
[----:B------:R-:W-:Y:S01]  /*1a880*/  LOP3.LUT R8, R11, UR32, R24, 0x96, !PT ;  /* 0x000000200b087c12 */ /* 0x000fe2000f8e9618 */
[----:B------:R-:W-:Y:S01]  /*1a890*/  IMAD.WIDE.U32 R200, R9, -0x326172a9, RZ ;  /* 0xcd9e8d5709c87825 */ /* 0x000fe200078e00ff */
[----:B------:R-:W-:Y:S02]  /*1a8a0*/  LOP3.LUT R7, R15, UR28, R4, 0x96, !PT ;  /* 0x0000001c0f077c12 */ /* 0x000fe4000f8e9604 */
[----:B--2---:R-:W-:Y:S01]  /*1a8b0*/  FMNMX.FTZ R137, R0, R2, !PT ;  /* 0x0000000200897209 */ /* 0x004fe20007810000 */
[----:B------:R-:W-:Y:S01]  /*1a8c0*/  FFMA.FTZ R0, R177, UR4, -R184 ;  /* 0x00000004b1007c23 */ /* 0x000fe200080108b8 */
[----:B------:R-:W-:Y:S03]  /*1a8d0*/  IMAD.WIDE.U32 R4, R5, -0x2daee0ad, RZ ;  /* 0xd2511f5305047825 */ /* 0x000fe600078e00ff */
[----:B------:R2:W-:Y:S01]  /*1a8e0*/  MUFU.EX2 R246, R6 ;  /* 0x0000000600f67308 */ /* 0x0005e20000000800 */
[C---:B------:R-:W-:Y:S01]  /*1a8f0*/  FSETP.NEU.FTZ.AND P0, PT, R137.reuse, -INF , PT ;  /* 0xff8000008900780b */ /* 0x040fe20003f1d000 */
[----:B------:R-:W-:Y:S01]  /*1a900*/  FMUL.FTZ R185, R137, UR4 ;  /* 0x0000000489b97c20 */ /* 0x000fe20008410000 */
[----:B------:R-:W-:Y:S01]  /*1a910*/  IMAD.WIDE.U32 R192, R7, -0x2daee0ad, RZ ;  /* 0xd2511f5307c07825 */ /* 0x000fe200078e00ff */
[----:B------:R-:W-:Y:S02]  /*1a920*/  LOP3.LUT R10, R201, UR28, R10, 0x96, !PT ;  /* 0x0000001cc90a7c12 */ /* 0x000fe4000f8e960a */
[----:B------:R-:W-:Y:S01]  /*1a930*/  LOP3.LUT R5, R5, UR27, R16, 0x96, !PT ;  /* 0x0000001b05057c12 */ /* 0x000fe2000f8e9610 */
[----:B------:R-:W-:Y:S01]  /*1a940*/  IMAD.WIDE.U32 R8, R8, -0x2daee0ad, RZ ;  /* 0xd2511f5308087825 */ /* 0x000fe200078e00ff */
[----:B------:R-:W-:Y:S02]  /*1a950*/  FSEL R185, R185, RZ, P0 ;  /* 0x000000ffb9b97208 */ /* 0x000fe40000000000 */
[----:B------:R3:W4:Y:S01]  /*1a960*/  MUFU.EX2 R240, R0 ;  /* 0x0000000000f07308 */ /* 0x0007220000000800 */
[----:B------:R-:W-:Y:S01]  /*1a970*/  F2FP.BF16.F32.PACK_AB R178, R250, R251 ;  /* 0x000000fbfab2723e */ /* 0x000fe200000010ff */
[----:B------:R-:W-:Y:S01]  /*1a980*/  IMAD.WIDE.U32 R198, R10, -0x2daee0ad, RZ ;  /* 0xd2511f530ac67825 */ /* 0x000fe200078e00ff */
[----:B------:R-:W-:Y:S03]  /*1a990*/  LOP3.LUT R9, R9, UR27, R18, 0x96, !PT ;  /* 0x0000001b09097c12 */ /* 0x000fe6000f8e9612 */
[----:B-1----:R-:W-:Y:S01]  /*1a9a0*/  FFMA.FTZ R3, R142, UR4, -R185 ;  /* 0x000000048e037c23 */ /* 0x002fe200080108b9 */
[----:B------:R-:W-:Y:S01]  /*1a9b0*/  LOP3.LUT R8, R199, UR10, R8, 0x96, !PT ;  /* 0x0000000ac7087c12 */ /* 0x000fe2000f8e9608 */
[----:B--2---:R-:W-:Y:S02]  /*1a9c0*/  FFMA.FTZ R6, R179, UR4, -R143 ;  /* 0x00000004b3067c23 */ /* 0x004fe4000801088f */
[----:B------:R1:W-:Y:S01]  /*1a9d0*/  MUFU.EX2 R237, R3 ;  /* 0x0000000300ed7308 */ /* 0x0003e20000000800 */
[----:B------:R-:W-:Y:S01]  /*1a9e0*/  IMAD.WIDE.U32 R186, R9, -0x326172a9, RZ ;  /* 0xcd9e8d5709ba7825 */ /* 0x000fe200078e00ff */
[----:B-----5:R-:W-:Y:S08]  /*1a9f0*/  F2FP.BF16.F32.PACK_AB R179, R248, R249 ;  /* 0x000000f9f8b3723e */ /* 0x020ff000000010ff */
[----:B------:R2:W5:Y:S01]  /*1aa00*/  MUFU.EX2 R245, R6 ;  /* 0x0000000600f57308 */ /* 0x0005620000000800 */
[----:B---3--:R-:W-:Y:S01]  /*1aa10*/  FFMA.FTZ R0, R181, UR4, -R185 ;  /* 0x00000004b5007c23 */ /* 0x008fe200080108b9 */
[----:B----4-:R-:W-:Y:S08]  /*1aa20*/  F2FP.BF16.F32.PACK_AB R180, R240, R241 ;  /* 0x000000f1f0b4723e */ /* 0x010ff000000010ff */
[----:B------:R-:W3:Y:S01]  /*1aa30*/  MUFU.EX2 R238, R0 ;  /* 0x0000000000ee7308 */ /* 0x000ee20000000800 */
[----:B-1----:R-:W-:Y:S09]  /*1aa40*/  FFMA.FTZ R3, R21, UR4, -R184 ;  /* 0x0000000415037c23 */ /* 0x002ff200080108b8 */
[----:B------:R1:W-:Y:S01]  /*1aa50*/  MUFU.EX2 R236, R3 ;  /* 0x0000000300ec7308 */ /* 0x0003e20000000800 */
[----:B--2---:R-:W-:Y:S01]  /*1aa60*/  LOP3.LUT R6, R193, UR10, R4, 0x96, !PT ;  /* 0x0000000ac1067c12 */ /* 0x004fe2000f8e9604 */
[----:B------:R-:W-:Y:S01]  /*1aa70*/  IMAD.WIDE.U32 R4, R5, -0x326172a9, RZ ;  /* 0xcd9e8d5705047825 */ /* 0x000fe200078e00ff */
[----:B-----5:R-:W-:Y:S03]  /*1aa80*/  F2FP.BF16.F32.PACK_AB R177, R243, R245 ;  /* 0x000000f5f3b1723e */ /* 0x020fe600000010ff */
[----:B------:R-:W-:Y:S01]  /*1aa90*/  IMAD.WIDE.U32 R6, R6, -0x326172a9, RZ ;  /* 0xcd9e8d5706067825 */ /* 0x000fe200078e00ff */
[----:B------:R-:W-:Y:S02]  /*1aaa0*/  LOP3.LUT R188, R5, UR11, R14, 0x96, !PT ;  /* 0x0000000b05bc7c12 */ /* 0x000fe4000f8e960e */
[----:B---3--:R-:W-:Y:S02]  /*1aab0*/  F2FP.BF16.F32.PACK_AB R181, R237, R238 ;  /* 0x000000eeedb5723e */ /* 0x008fe400000010ff */
[----:B------:R-:W-:Y:S01]  /*1aac0*/  LOP3.LUT R2, R7, UR21, R4, 0x96, !PT ;  /* 0x0000001507027c12 */ /* 0x000fe2000f8e9604 */
[----:B------:R-:W-:Y:S01]  /*1aad0*/  IMAD.WIDE.U32 R4, R8, -0x326172a9, RZ ;  /* 0xcd9e8d5708047825 */ /* 0x000fe200078e00ff */
[----:B------:R-:W-:Y:S02]  /*1aae0*/  SHF.R.U32.HI R10, RZ, 0x10, R6 ;  /* 0x00000010ff0a7819 */ /* 0x000fe40000011606 */
[----:B------:R-:W-:Y:S02]  /*1aaf0*/  LOP3.LUT R7, R6, 0xffff, RZ, 0xc0, !PT ;  /* 0x0000ffff06077812 */ /* 0x000fe400078ec0ff */
[C---:B------:R-:W-:Y:S02]  /*1ab00*/  LOP3.LUT R8, R4.reuse, 0xffff, RZ, 0xc0, !PT ;  /* 0x0000ffff04087812 */ /* 0x040fe400078ec0ff */
[----:B------:R-:W-:Y:S02]  /*1ab10*/  LOP3.LUT R12, R4, 0xff, RZ, 0xc0, !PT ;  /* 0x000000ff040c7812 */ /* 0x000fe400078ec0ff */
[--C-:B------:R-:W-:Y:S02]  /*1ab20*/  SHF.R.U32.HI R11, RZ, 0x10, R4.reuse ;  /* 0x00000010ff0b7819 */ /* 0x100fe40000011604 */
[----:B------:R-:W-:Y:S02]  /*1ab30*/  SHF.R.U32.HI R16, RZ, 0x18, R4 ;  /* 0x00000018ff107819 */ /* 0x000fe40000011604 */
[C---:B------:R-:W-:Y:S02]  /*1ab40*/  LOP3.LUT R4, R2.reuse, 0xffff, RZ, 0xc0, !PT ;  /* 0x0000ffff02047812 */ /* 0x040fe400078ec0ff */
[----:B------:R-:W-:Y:S02]  /*1ab50*/  LOP3.LUT R0, R5, UR21, R186, 0x96, !PT ;  /* 0x0000001505007c12 */ /* 0x000fe4000f8e96ba */
[----:B------:R-:W-:Y:S02]  /*1ab60*/  SHF.R.U32.HI R5, RZ, 0x8, R8 ;  /* 0x00000008ff057819 */ /* 0x000fe40000011608 */
[----:B-1----:R-:W-:Y:S02]  /*1ab70*/  SHF.R.U32.HI R3, RZ, 0x8, R4 ;  /* 0x00000008ff037819 */ /* 0x002fe40000011604 */
[----:B------:R-:W-:Y:S02]  /*1ab80*/  LOP3.LUT R8, R2, 0xff, RZ, 0xc0, !PT ;  /* 0x000000ff02087812 */ /* 0x000fe400078ec0ff */
[----:B------:R-:W-:Y:S02]  /*1ab90*/  LOP3.LUT R15, R6, 0xff, RZ, 0xc0, !PT ;  /* 0x000000ff060f7812 */ /* 0x000fe400078ec0ff */
[----:B------:R-:W-:Y:S01]  /*1aba0*/  PRMT R176, R8, 0x5410, R3 ;  /* 0x0000541008b07816 */ /* 0x000fe20000000003 */
[----:B------:R-:W-:Y:S01]  /*1abb0*/  FFMA.FTZ R3, R22, UR4, -R185 ;  /* 0x0000000416037c23 */ /* 0x000fe200080108b9 */
[----:B------:R-:W-:Y:S02]  /*1abc0*/  SHF.R.U32.HI R14, RZ, 0x18, R6 ;  /* 0x00000018ff0e7819 */ /* 0x000fe40000011606 */
[----:B------:R-:W-:Y:S01]  /*1abd0*/  SHF.R.U32.HI R7, RZ, 0x8, R7 ;  /* 0x00000008ff077819 */ /* 0x000fe20000011607 */
[----:B------:R1:W-:Y:S01]  /*1abe0*/  MUFU.EX2 R234, R3 ;  /* 0x0000000300ea7308 */ /* 0x0003e20000000800 */
[----:B------:R-:W-:Y:S02]  /*1abf0*/  LOP3.LUT R6, R10, 0xff, RZ, 0xc0, !PT ;  /* 0x000000ff0a067812 */ /* 0x000fe400078ec0ff */
[----:B------:R-:W-:Y:S02]  /*1ac00*/  PRMT R9, R15, 0x5410, R7 ;  /* 0x000054100f097816 */ /* 0x000fe40000000007 */
[----:B------:R-:W-:Y:S02]  /*1ac10*/  PRMT R10, R6, 0x5410, R14 ;  /* 0x00005410060a7816 */ /* 0x000fe4000000000e */
[--C-:B------:R-:W-:Y:S02]  /*1ac20*/  SHF.R.U32.HI R7, RZ, 0x18, R2.reuse ;  /* 0x00000018ff077819 */ /* 0x100fe40000011602 */
[----:B------:R-:W-:Y:S02]  /*1ac30*/  SHF.R.U32.HI R6, RZ, 0x10, R2 ;  /* 0x00000010ff067819 */ /* 0x000fe40000011602 */
[----:B------:R-:W-:Y:S02]  /*1ac40*/  LOP3.LUT R2, R0, 0xffff, RZ, 0xc0, !PT ;  /* 0x0000ffff00027812 */ /* 0x000fe400078ec0ff */
[----:B------:R-:W-:Y:S02]  /*1ac50*/  PRMT R12, R12, 0x5410, R5 ;  /* 0x000054100c0c7816 */ /* 0x000fe40000000005 */
[----:B------:R-:W-:Y:S02]  /*1ac60*/  LOP3.LUT R11, R11, 0xff, RZ, 0xc0, !PT ;  /* 0x000000ff0b0b7812 */ /* 0x000fe400078ec0ff */
[----:B------:R-:W-:Y:S02]  /*1ac70*/  LOP3.LUT R5, R0, 0xff, RZ, 0xc0, !PT ;  /* 0x000000ff00057812 */ /* 0x000fe400078ec0ff */
[----:B------:R-:W-:Y:S02]  /*1ac80*/  SHF.R.U32.HI R2, RZ, 0x8, R2 ;  /* 0x00000008ff027819 */ /* 0x000fe40000011602 */
[----:B------:R-:W-:Y:S02]  /*1ac90*/  PRMT R16, R11, 0x5410, R16 ;  /* 0x000054100b107816 */ /* 0x000fe40000000010 */
[----:B------:R-:W-:Y:S01]  /*1aca0*/  PRMT R11, R5, 0x5410, R2 ;  /* 0x00005410050b7816 */ /* 0x000fe20000000002 */
[----:B------:R-:W-:Y:S01]  /*1acb0*/  FFMA.FTZ R5, R20, UR4, -R185 ;  /* 0x0000000414057c23 */ /* 0x000fe200080108b9 */
[----:B------:R-:W-:Y:S01]  /*1acc0*/  LOP3.LUT R4, R6, 0xff, RZ, 0xc0, !PT ;  /* 0x000000ff06047812 */ /* 0x000fe200078ec0ff */
[----:B------:R-:W2:Y:S01]  /*1acd0*/  LDSM.16.MT88.4 R20, [R205+0xa000] ;  /* 0x00a00000cd14783b */ /* 0x000ea20000004200 */
[--C-:B------:R-:W-:Y:S01]  /*1ace0*/  SHF.R.U32.HI R2, RZ, 0x10, R0.reuse ;  /* 0x00000010ff027819 */ /* 0x100fe20000011600 */
[----:B------:R3:W-:Y:S01]  /*1acf0*/  MUFU.EX2 R233, R5 ;  /* 0x0000000500e97308 */ /* 0x0007e20000000800 */
[----:B------:R-:W-:Y:S02]  /*1ad00*/  SHF.R.U32.HI R6, RZ, 0x18, R0 ;  /* 0x00000018ff067819 */ /* 0x000fe40000011600 */
[----:B------:R-:W-:Y:S02]  /*1ad10*/  FSEL R0, R136, RZ, P3 ;  /* 0x000000ff88007208 */ /* 0x000fe40001800000 */
[----:B------:R-:W-:Y:S02]  /*1ad20*/  PRMT R8, R4, 0x5410, R7 ;  /* 0x0000541004087816 */ /* 0x000fe40000000007 */
[----:B------:R-:W-:Y:S01]  /*1ad30*/  LOP3.LUT R4, R2, 0xff, RZ, 0xc0, !PT ;  /* 0x000000ff02047812 */ /* 0x000fe200078ec0ff */
[----:B------:R-:W-:Y:S01]  /*1ad40*/  FADD.FTZ R0, -R0, R132 ;  /* 0x0000008400007221 */ /* 0x000fe20000010100 */
[----:B-1----:R-:W-:Y:S02]  /*1ad50*/  FSEL R3, R135, RZ, P2 ;  /* 0x000000ff87037208 */ /* 0x002fe40001000000 */
[----:B------:R-:W-:Y:S02]  /*1ad60*/  FSEL R2, R134, RZ, P1 ;  /* 0x000000ff86027208 */ /* 0x000fe40000800000 */
[----:B------:R-:W-:Y:S01]  /*1ad70*/  PRMT R7, R4, 0x5410, R6 ;  /* 0x0000541004077816 */ /* 0x000fe20000000006 */
[----:B------:R-:W-:Y:S01]  /*1ad80*/  FADD.FTZ R4, -R3, R133 ;  /* 0x0000008503047221 */ /* 0x000fe20000010100 */
[--C-:B------:R-:W-:Y:S01]  /*1ad90*/  HSET2.LE.AND R176, R176, R220.reuse, PT ;  /* 0x000000dcb0b07233 */ /* 0x100fe20003803000 */
[----:B------:R-:W-:Y:S01]  /*1ada0*/  FADD.FTZ R3, -R2, R138 ;  /* 0x0000008a02037221 */ /* 0x000fe20000010100 */
[----:B------:R-:W-:Y:S01]  /*1adb0*/  FMUL.FTZ R2, R0, UR4 ;  /* 0x0000000400027c20 */ /* 0x000fe20008410000 */
[----:B------:R-:W-:Y:S02]  /*1adc0*/  FSEL R0, R137, RZ, P0 ;  /* 0x000000ff89007208 */ /* 0x000fe40000000000 */
[--C-:B---3--:R-:W-:Y:S01]  /*1add0*/  HSET2.LE.AND R5, R9, R220.reuse, PT ;  /* 0x000000dc09057233 */ /* 0x108fe20003803000 */
[----:B------:R1:W3:Y:S01]  /*1ade0*/  MUFU.EX2 R133, R2 ;  /* 0x0000000200857308 */ /* 0x0002e20000000800 */
[--C-:B------:R-:W-:Y:S02]  /*1adf0*/  HSET2.LE.AND R6, R10, R220.reuse, PT ;  /* 0x000000dc0a067233 */ /* 0x100fe40003803000 */
[--C-:B------:R-:W-:Y:S02]  /*1ae00*/  HSET2.LE.AND R183, R16, R220.reuse, PT ;  /* 0x000000dc10b77233 */ /* 0x100fe40003803000 */
[----:B------:R-:W-:Y:S02]  /*1ae10*/  LOP3.LUT R178, R5, R178, RZ, 0xc0, !PT ;  /* 0x000000b205b27212 */ /* 0x000fe400078ec0ff */
[--C-:B------:R-:W-:Y:S02]  /*1ae20*/  HSET2.LE.AND R5, R8, R220.reuse, PT ;  /* 0x000000dc08057233 */ /* 0x100fe40003803000 */
[----:B------:R-:W-:Y:S02]  /*1ae30*/  LOP3.LUT R179, R6, R179, RZ, 0xc0, !PT ;  /* 0x000000b306b37212 */ /* 0x000fe400078ec0ff */
[--C-:B------:R-:W-:Y:S02]  /*1ae40*/  HSET2.LE.AND R182, R12, R220.reuse, PT ;  /* 0x000000dc0cb67233 */ /* 0x100fe40003803000 */
[----:B------:R-:W-:Y:S02]  /*1ae50*/  LOP3.LUT R177, R5, R177, RZ, 0xc0, !PT ;  /* 0x000000b105b17212 */ /* 0x000fe400078ec0ff */
[--C-:B------:R-:W-:Y:S01]  /*1ae60*/  HSET2.LE.AND R5, R7, R220.reuse, PT ;  /* 0x000000dc07057233 */ /* 0x100fe20003803000 */
[----:B-1----:R-:W-:Y:S01]  /*1ae70*/  FADD.FTZ R2, -R0, R139 ;  /* 0x0000008b00027221 */ /* 0x002fe20000010100 */
[----:B------:R-:W-:Y:S01]  /*1ae80*/  FMUL.FTZ R0, R4, UR4 ;  /* 0x0000000404007c20 */ /* 0x000fe20008410000 */
[----:B------:R-:W-:Y:S01]  /*1ae90*/  F2FP.BF16.F32.PACK_AB R4, R246, R247 ;  /* 0x000000f7f604723e */ /* 0x000fe200000010ff */
[----:B---3--:R-:W-:Y:S01]  /*1aea0*/  FMUL.FTZ R16, R133, R152 ;  /* 0x0000009885107220 */ /* 0x008fe20000410000 */
[----:B------:R-:W-:Y:S01]  /*1aeb0*/  LOP3.LUT R181, R5, R181, RZ, 0xc0, !PT ;  /* 0x000000b505b57212 */ /* 0x000fe200078ec0ff */
[----:B------:R1:W3:Y:S01]  /*1aec0*/  MUFU.EX2 R132, R0 ;  /* 0x0000000000847308 */ /* 0x0002e20000000800 */
[----:B------:R-:W-:Y:S01]  /*1aed0*/  LOP3.LUT R176, R176, R4, RZ, 0xc0, !PT ;  /* 0x00000004b0b07212 */ /* 0x000fe200078ec0ff */
[C---:B------:R-:W-:Y:S01]  /*1aee0*/  FMUL.FTZ R5, R133.reuse, R149 ;  /* 0x0000009585057220 */ /* 0x040fe20000410000 */
[--C-:B------:R-:W-:Y:S01]  /*1aef0*/  HSET2.LE.AND R4, R11, R220.reuse, PT ;  /* 0x000000dc0b047233 */ /* 0x100fe20003803000 */
[C---:B------:R-:W-:Y:S01]  /*1af00*/  FMUL.FTZ R17, R133.reuse, R153 ;  /* 0x0000009985117220 */ /* 0x040fe20000410000 */
[C---:B------:R-:W-:Y:S01]  /*1af10*/  FMUL.FTZ R33, R133.reuse, R169 ;  /* 0x000000a985217220 */ /* 0x040fe20000410000 */
[C---:B------:R-:W-:Y:S01]  /*1af20*/  FMUL.FTZ R36, R133.reuse, R36 ;  /* 0x0000002485247220 */ /* 0x040fe20000410000 */
[C---:B------:R-:W-:Y:S01]  /*1af30*/  FMUL.FTZ R37, R133.reuse, R37 ;  /* 0x0000002585257220 */ /* 0x040fe20000410000 */
[----:B------:R-:W-:Y:S01]  /*1af40*/  LOP3.LUT R180, R4, R180, RZ, 0xc0, !PT ;  /* 0x000000b404b47212 */ /* 0x000fe200078ec0ff */
[----:B------:R-:W-:Y:S01]  /*1af50*/  FMUL.FTZ R48, R133, R48 ;  /* 0x0000003085307220 */ /* 0x000fe20000410000 */
[----:B------:R-:W-:Y:S01]  /*1af60*/  F2FP.BF16.F32.PACK_AB R4, R233, R234 ;  /* 0x000000eae904723e */ /* 0x000fe200000010ff */
[C---:B------:R-:W-:Y:S01]  /*1af70*/  FMUL.FTZ R49, R133.reuse, R49 ;  /* 0x0000003185317220 */ /* 0x040fe20000410000 */
[C---:B------:R-:W-:Y:S01]  /*1af80*/  FMUL.FTZ R52, R133.reuse, R52 ;  /* 0x0000003485347220 */ /* 0x040fe20000410000 */
[----:B------:R-:W-:Y:S01]  /*1af90*/  FMUL.FTZ R53, R133, R53 ;  /* 0x0000003585357220 */ /* 0x000fe20000410000 */
[----:B------:R-:W-:Y:S01]  /*1afa0*/  LOP3.LUT R183, R183, R4, RZ, 0xc0, !PT ;  /* 0x00000004b7b77212 */ /* 0x000fe200078ec0ff */
[C---:B------:R-:W-:Y:S01]  /*1afb0*/  FMUL.FTZ R4, R133.reuse, R148 ;  /* 0x0000009485047220 */ /* 0x040fe20000410000 */
[----:B------:R-:W-:Y:S01]  /*1afc0*/  FMUL.FTZ R64, R133, R64 ;  /* 0x0000004085407220 */ /* 0x000fe20000410000 */
[----:B-1----:R-:W-:Y:S01]  /*1afd0*/  FMUL.FTZ R0, R3, UR4 ;  /* 0x0000000403007c20 */ /* 0x002fe20008410000 */
[C---:B---3--:R-:W-:Y:S01]  /*1afe0*/  FMUL.FTZ R6, R132.reuse, R150 ;  /* 0x0000009684067220 */ /* 0x048fe20000410000 */
[C---:B------:R-:W-:Y:S01]  /*1aff0*/  FMUL.FTZ R7, R132.reuse, R151 ;  /* 0x0000009784077220 */ /* 0x040fe20000410000 */
[C---:B------:R-:W-:Y:S01]  /*1b000*/  FMUL.FTZ R35, R132.reuse, R171 ;  /* 0x000000ab84237220 */ /* 0x040fe20000410000 */
[----:B------:R1:W3:Y:S01]  /*1b010*/  MUFU.EX2 R3, R0 ;  /* 0x0000000000037308 */ /* 0x0002e20000000800 */
[----:B------:R-:W-:Y:S01]  /*1b020*/  LDSM.16.MT88.4 R148, [R210+0xa000] ;  /* 0x00a00000d294783b */ /* 0x000fe20000004200 */
[C---:B------:R-:W-:Y:S01]  /*1b030*/  FMUL.FTZ R18, R132.reuse, R154 ;  /* 0x0000009a84127220 */ /* 0x040fe20000410000 */
[C---:B------:R-:W-:Y:S01]  /*1b040*/  FMUL.FTZ R19, R132.reuse, R155 ;  /* 0x0000009b84137220 */ /* 0x040fe20000410000 */
[C---:B------:R-:W-:Y:S01]  /*1b050*/  FMUL.FTZ R38, R132.reuse, R38 ;  /* 0x0000002684267220 */ /* 0x040fe20000410000 */
[-C--:B--2---:R-:W-:Y:S01]  /*1b060*/  HMMA.16816.F32.BF16 R4, R176, R20.reuse, R4 ;  /* 0x00000014b004723c */ /* 0x084fe20000041804 */
[----:B------:R-:W-:Y:S04]  /*1b070*/  PLOP3.LUT P0, PT, PT, PT, UP0, 0x80, 0x0 ;  /* 0x000000000000781c */ /* 0x000fe80003f0f008 */
[C---:B------:R-:W-:Y:S01]  /*1b080*/  FMUL.FTZ R39, R132.reuse, R39 ;  /* 0x0000002784277220 */ /* 0x040fe20000410000 */
[C---:B------:R-:W-:Y:S01]  /*1b090*/  FMUL.FTZ R50, R132.reuse, R50 ;  /* 0x0000003284327220 */ /* 0x040fe20000410000 */
[C---:B------:R-:W-:Y:S01]  /*1b0a0*/  FMUL.FTZ R51, R132.reuse, R51 ;  /* 0x0000003384337220 */ /* 0x040fe20000410000 */
[C---:B------:R-:W-:Y:S03]  /*1b0b0*/  FMUL.FTZ R54, R132.reuse, R54 ;  /* 0x0000003684367220 */ /* 0x040fe60000410000 */
[----:B------:R-:W-:Y:S01]  /*1b0c0*/  FMUL.FTZ R55, R132, R55 ;  /* 0x0000003784377220 */ /* 0x000fe20000410000 */
[----:B-1----:R-:W-:Y:S01]  /*1b0d0*/  FMUL.FTZ R0, R2, UR4 ;  /* 0x0000000402007c20 */ /* 0x002fe20008410000 */
[C---:B---3--:R-:W-:Y:S01]  /*1b0e0*/  FMUL.FTZ R8, R3.reuse, R144 ;  /* 0x0000009003087220 */ /* 0x048fe20000410000 */
[----:B------:R-:W-:Y:S01]  /*1b0f0*/  FMUL.FTZ R9, R3, R145 ;  /* 0x0000009103097220 */ /* 0x000fe20000410000 */
[----:B------:R-:W-:Y:S01]  /*1b100*/  F2FP.BF16.F32.PACK_AB R2, R235, R236 ;  /* 0x000000eceb02723e */ /* 0x000fe200000010ff */
[C---:B------:R-:W-:Y:S01]  /*1b110*/  FMUL.FTZ R12, R3.reuse, R156 ;  /* 0x0000009c030c7220 */ /* 0x040fe20000410000 */
[C---:B------:R-:W-:Y:S01]  /*1b120*/  FMUL.FTZ R13, R3.reuse, R157 ;  /* 0x0000009d030d7220 */ /* 0x040fe20000410000 */
[----:B------:R-:W1:Y:S01]  /*1b130*/  MUFU.EX2 R0, R0 ;  /* 0x0000000000007308 */ /* 0x000e620000000800 */
[----:B------:R-:W-:Y:S01]  /*1b140*/  LOP3.LUT R182, R182, R2, RZ, 0xc0, !PT ;  /* 0x00000002b6b67212 */ /* 0x000fe200078ec0ff */
        /* <DEDUP_REMOVED lines=13> */
[C---:B------:R-:W-:Y:S01]  /*1b220*/  FMUL.FTZ R66, R132.reuse, R66 ;  /* 0x0000004284427220 */ /* 0x040fe20000410000 */
[----:B------:R-:W-:Y:S01]  /*1b230*/  FMUL.FTZ R67, R132, R67 ;  /* 0x0000004384437220 */ /* 0x000fe20000410000 */
[C---:B-1----:R-:W-:Y:S01]  /*1b240*/  FMUL.FTZ R10, R0.reuse, R146 ;  /* 0x00000092000a7220 */ /* 0x042fe20000410000 */
[C---:B------:R-:W-:Y:S01]  /*1b250*/  FMUL.FTZ R11, R0.reuse, R147 ;  /* 0x00000093000b7220 */ /* 0x040fe20000410000 */
[C---:B------:R-:W-:Y:S01]  /*1b260*/  FMUL.FTZ R14, R0.reuse, R158 ;  /* 0x0000009e000e7220 */ /* 0x040fe20000410000 */
[----:B------:R-:W1:Y:S01]  /*1b270*/  LDSM.16.MT88.4 R144, [R207+0xa000] ;  /* 0x00a00000cf90783b */ /* 0x000e620000004200 */
[C---:B------:R-:W-:Y:S01]  /*1b280*/  FMUL.FTZ R15, R0.reuse, R159 ;  /* 0x0000009f000f7220 */ /* 0x040fe20000410000 */
[----:B------:R-:W-:Y:S01]  /*1b290*/  LOP3.LUT R2, R187, UR11, R200, 0x96, !PT ;  /* 0x0000000bbb027c12 */ /* 0x000fe2000f8e96c8 */
[C---:B------:R-:W-:Y:S01]  /*1b2a0*/  FMUL.FTZ R26, R0.reuse, R162 ;  /* 0x000000a2001a7220 */ /* 0x040fe20000410000 */
[C---:B------:R-:W-:Y:S01]  /*1b2b0*/  FMUL.FTZ R27, R0.reuse, R163 ;  /* 0x000000a3001b7220 */ /* 0x040fe20000410000 */
[C---:B------:R-:W-:Y:S04]  /*1b2c0*/  HMMA.16816.F32.BF16 R8, R180.reuse, R20, R8 ;  /* 0x00000014b408723c */ /* 0x040fe80000041808 */
[C---:B------:R-:W-:Y:S01]  /*1b2d0*/  FMUL.FTZ R30, R0.reuse, R174 ;  /* 0x000000ae001e7220 */ /* 0x040fe20000410000 */
[----:B------:R-:W-:Y:S01]  /*1b2e0*/  FMUL.FTZ R31, R0, R175 ;  /* 0x000000af001f7220 */ /* 0x000fe20000410000 */
[-C--:B------:R-:W-:Y:S05]  /*1b2f0*/  HMMA.16816.F32.BF16 R12, R180, R22.reuse, R12 ;  /* 0x00000016b40c723c */ /* 0x080fea000004180c */
[C---:B------:R-:W-:Y:S01]  /*1b300*/  FMUL.FTZ R20, R133.reuse, R164 ;  /* 0x000000a485147220 */ /* 0x040fe20000410000 */
[C---:B------:R-:W-:Y:S05]  /*1b310*/  HMMA.16816.F32.BF16 R16, R176.reuse, R22, R16 ;  /* 0x00000016b010723c */ /* 0x040fea0000041810 */
[C---:B------:R-:W-:Y:S01]  /*1b320*/  FMUL.FTZ R21, R133.reuse, R165 ;  /* 0x000000a585157220 */ /* 0x040fe20000410000 */
[----:B------:R-:W-:Y:S02]  /*1b330*/  IMAD.MOV.U32 R164, RZ, RZ, R32 ;  /* 0x000000ffffa47224 */ /* 0x000fe400078e0020 */
[C---:B------:R-:W-:Y:S03]  /*1b340*/  FMUL.FTZ R22, R132.reuse, R166 ;  /* 0x000000a684167220 */ /* 0x040fe60000410000 */
[C---:B------:R-:W-:Y:S01]  /*1b350*/  FMUL.FTZ R23, R132.reuse, R167 ;  /* 0x000000a784177220 */ /* 0x040fe20000410000 */
[C---:B------:R-:W-:Y:S01]  /*1b360*/  FMUL.FTZ R32, R133.reuse, R168 ;  /* 0x000000a885207220 */ /* 0x040fe20000410000 */
[----:B------:R-:W-:Y:S02]  /*1b370*/  IMAD.MOV.U32 R166, RZ, RZ, R34 ;  /* 0x000000ffffa67224 */ /* 0x000fe400078e0022 */
        /* <DEDUP_REMOVED lines=11> */
[C---:B------:R-:W-:Y:S01]  /*1b430*/  FMUL.FTZ R68, R133.reuse, R68 ;  /* 0x0000004485447220 */ /* 0x040fe20000410000 */
[----:B------:R-:W-:Y:S01]  /*1b440*/  FMUL.FTZ R69, R133, R69 ;  /* 0x0000004585457220 */ /* 0x000fe20000410000 */
[C---:B------:R-:W-:Y:S01]  /*1b450*/  FMUL.FTZ R70, R132.reuse, R70 ;  /* 0x0000004684467220 */ /* 0x040fe20000410000 */
[C---:B------:R-:W-:Y:S05]  /*1b460*/  HMMA.16816.F32.BF16 R24, R180.reuse, R144, R24 ;  /* 0x00000090b418723c */ /* 0x040fea0000041818 */
[----:B------:R-:W-:Y:S01]  /*1b470*/  FMUL.FTZ R71, R132, R71 ;  /* 0x0000004784477220 */ /* 0x000fe20000410000 */
[-C--:B------:R-:W-:Y:S05]  /*1b480*/  HMMA.16816.F32.BF16 R28, R180, R146.reuse, R28 ;  /* 0x00000092b41c723c */ /* 0x080fea000004181c */
[C---:B------:R-:W-:Y:S01]  /*1b490*/  FMUL.FTZ R72, R3.reuse, R72 ;  /* 0x0000004803487220 */ /* 0x040fe20000410000 */
[C---:B------:R-:W-:Y:S01]  /*1b4a0*/  HMMA.16816.F32.BF16 R32, R176.reuse, R146, R32 ;  /* 0x00000092b020723c */ /* 0x040fe20000041820 */
[----:B------:R-:W1:Y:S04]  /*1b4b0*/  LDSM.16.MT88.4 R144, [R209+0xa000] ;  /* 0x00a00000d190783b */ /* 0x000e680000004200 */
[C---:B------:R-:W-:Y:S01]  /*1b4c0*/  FMUL.FTZ R73, R3.reuse, R73 ;  /* 0x0000004903497220 */ /* 0x040fe20000410000 */
[-C--:B------:R-:W-:Y:S05]  /*1b4d0*/  HMMA.16816.F32.BF16 R36, R176, R148.reuse, R36 ;  /* 0x00000094b024723c */ /* 0x080fea0000041824 */
[C---:B------:R-:W-:Y:S01]  /*1b4e0*/  FMUL.FTZ R74, R0.reuse, R74 ;  /* 0x0000004a004a7220 */ /* 0x040fe20000410000 */
[C---:B------:R-:W-:Y:S05]  /*1b4f0*/  HMMA.16816.F32.BF16 R40, R180.reuse, R148, R40 ;  /* 0x00000094b428723c */ /* 0x040fea0000041828 */
[C---:B------:R-:W-:Y:S01]  /*1b500*/  FMUL.FTZ R75, R0.reuse, R75 ;  /* 0x0000004b004b7220 */ /* 0x040fe20000410000 */
[-C--:B------:R-:W-:Y:S05]  /*1b510*/  HMMA.16816.F32.BF16 R44, R180, R150.reuse, R44 ;  /* 0x00000096b42c723c */ /* 0x080fea000004182c */
[C---:B------:R-:W-:Y:S01]  /*1b520*/  FMUL.FTZ R76, R3.reuse, R76 ;  /* 0x0000004c034c7220 */ /* 0x040fe20000410000 */
[C---:B------:R-:W-:Y:S01]  /*1b530*/  HMMA.16816.F32.BF16 R48, R176.reuse, R150, R48 ;  /* 0x00000096b030723c */ /* 0x040fe20000041830 */
[----:B------:R-:W2:Y:S04]  /*1b540*/  LDSM.16.MT88.4 R148, [R205+0xb000] ;  /* 0x00b00000cd94783b */ /* 0x000ea80000004200 */
[----:B------:R-:W-:Y:S01]  /*1b550*/  FMUL.FTZ R77, R3, R77 ;  /* 0x0000004d034d7220 */ /* 0x000fe20000410000 */
[C---:B------:R-:W-:Y:S01]  /*1b560*/  FMUL.FTZ R78, R0.reuse, R78 ;  /* 0x0000004e004e7220 */ /* 0x040fe20000410000 */
[----:B------:R-:W-:Y:S01]  /*1b570*/  FMUL.FTZ R79, R0, R79 ;  /* 0x0000004f004f7220 */ /* 0x000fe20000410000 */
[C---:B------:R-:W-:Y:S03]  /*1b580*/  FMUL.FTZ R80, R133.reuse, R80 ;  /* 0x0000005085507220 */ /* 0x040fe60000410000 */
[C---:B------:R-:W-:Y:S01]  /*1b590*/  FMUL.FTZ R81, R133.reuse, R81 ;  /* 0x0000005185517220 */ /* 0x040fe20000410000 */
[C---:B------:R-:W-:Y:S01]  /*1b5a0*/  FMUL.FTZ R82, R132.reuse, R82 ;  /* 0x0000005284527220 */ /* 0x040fe20000410000 */
[C---:B------:R-:W-:Y:S01]  /*1b5b0*/  FMUL.FTZ R83, R132.reuse, R83 ;  /* 0x0000005384537220 */ /* 0x040fe20000410000 */
[C---:B------:R-:W-:Y:S01]  /*1b5c0*/  FMUL.FTZ R84, R133.reuse, R84 ;  /* 0x0000005485547220 */ /* 0x040fe20000410000 */
[C---:B------:R-:W-:Y:S01]  /*1b5d0*/  FMUL.FTZ R85, R133.reuse, R85 ;  /* 0x0000005585557220 */ /* 0x040fe20000410000 */
[C---:B------:R-:W-:Y:S01]  /*1b5e0*/  FMUL.FTZ R86, R132.reuse, R86 ;  /* 0x0000005684567220 */ /* 0x040fe20000410000 */
[-C--:B-1----:R-:W-:Y:S03]  /*1b5f0*/  HMMA.16816.F32.BF16 R52, R176, R144.reuse, R52 ;  /* 0x00000090b034723c */ /* 0x082fe60000041834 */
[----:B------:R-:W-:Y:S01]  /*1b600*/  FMUL.FTZ R87, R132, R87 ;  /* 0x0000005784577220 */ /* 0x000fe20000410000 */
[----:B------:R-:W-:Y:S01]  /*1b610*/  FFMA.FTZ R152, R196, UR4, -R141 ;  /* 0x00000004c4987c23 */ /* 0x000fe2000801088d */
[----:B------:R-:W-:Y:S01]  /*1b620*/  IMAD.MOV.U32 R165, RZ, RZ, R203 ;  /* 0x000000ffffa57224 */ /* 0x000fe200078e00cb */
[C---:B------:R-:W-:Y:S02]  /*1b630*/  HMMA.16816.F32.BF16 R56, R180.reuse, R144, R56 ;  /* 0x00000090b438723c */ /* 0x040fe40000041838 */
[----:B------:R-:W-:Y:S03]  /*1b640*/  MUFU.EX2 R199, R152 ;  /* 0x0000009800c77308 */ /* 0x000fe60000000800 */
[C---:B------:R-:W-:Y:S01]  /*1b650*/  FMUL.FTZ R96, R133.reuse, R96 ;  /* 0x0000006085607220 */ /* 0x040fe20000410000 */
[-C--:B------:R-:W-:Y:S05]  /*1b660*/  HMMA.16816.F32.BF16 R60, R180, R146.reuse, R60 ;  /* 0x00000092b43c723c */ /* 0x080fea000004183c */
[----:B------:R-:W-:Y:S01]  /*1b670*/  FMUL.FTZ R97, R133, R97 ;  /* 0x0000006185617220 */ /* 0x000fe20000410000 */
[C---:B------:R-:W-:Y:S01]  /*1b680*/  HMMA.16816.F32.BF16 R64, R176.reuse, R146, R64 ;  /* 0x00000092b040723c */ /* 0x040fe20000041840 */
[----:B------:R-:W1:Y:S04]  /*1b690*/  LDSM.16.MT88.4 R144, [R207+0xb000] ;  /* 0x00b00000cf90783b */ /* 0x000e680000004200 */
[C---:B------:R-:W-:Y:S01]  /*1b6a0*/  FMUL.FTZ R98, R132.reuse, R98 ;  /* 0x0000006284627220 */ /* 0x040fe20000410000 */
[-C--:B--2---:R-:W-:Y:S05]  /*1b6b0*/  HMMA.16816.F32.BF16 R68, R176, R148.reuse, R68 ;  /* 0x00000094b044723c */ /* 0x084fea0000041844 */
[----:B------:R-:W-:Y:S01]  /*1b6c0*/  FMUL.FTZ R99, R132, R99 ;  /* 0x0000006384637220 */ /* 0x000fe20000410000 */
[C---:B------:R-:W-:Y:S05]  /*1b6d0*/  HMMA.16816.F32.BF16 R72, R180.reuse, R148, R72 ;  /* 0x00000094b448723c */ /* 0x040fea0000041848 */
[----:B------:R-:W-:Y:S01]  /*1b6e0*/  IMAD.MOV.U32 R167, RZ, RZ, R202 ;  /* 0x000000ffffa77224 */ /* 0x000fe200078e00ca */
[-C--:B------:R-:W-:Y:S05]  /*1b6f0*/  HMMA.16816.F32.BF16 R76, R180, R150.reuse, R76 ;  /* 0x00000096b44c723c */ /* 0x080fea000004184c */
[----:B------:R-:W-:Y:S01]  /*1b700*/  FFMA.FTZ R148, R189, UR4, -R141 ;  /* 0x00000004bd947c23 */ /* 0x000fe2000801088d */
[C---:B------:R-:W-:Y:S03]  /*1b710*/  HMMA.16816.F32.BF16 R80, R176.reuse, R150, R80 ;  /* 0x00000096b050723c */ /* 0x040fe60000041850 */
[----:B------:R2:W-:Y:S02]  /*1b720*/  MUFU.EX2 R202, R148 ;  /* 0x0000009400ca7308 */ /* 0x0005e40000000800 */
[----:B------:R-:W-:Y:S06]  /*1b730*/  IMAD.WIDE.U32 R138, R188, -0x2daee0ad, RZ ;  /* 0xd2511f53bc8a7825 */ /* 0x000fec00078e00ff */
[C---:B------:R-:W-:Y:S01]  /*1b740*/  FMUL.FTZ R88, R3.reuse, R88 ;  /* 0x0000005803587220 */ /* 0x040fe20000410000 */
[----:B------:R-:W-:Y:S01]  /*1b750*/  FMUL.FTZ R89, R3, R89 ;  /* 0x0000005903597220 */ /* 0x000fe20000410000 */
[----:B------:R-:W-:Y:S01]  /*1b760*/  LOP3.LUT R142, R139, UR23, R192, 0x96, !PT ;  /* 0x000000178b8e7c12 */ /* 0x000fe2000f8e96c0 */
[----:B------:R-:W-:Y:S01]  /*1b770*/  FMUL.FTZ R90, R0, R90 ;  /* 0x0000005a005a7220 */ /* 0x000fe20000410000 */
[----:B------:R-:W-:Y:S01]  /*1b780*/  LOP3.LUT R153, R138, 0xffff, RZ, 0xc0, !PT ;  /* 0x0000ffff8a997812 */ /* 0x000fe200078ec0ff */
[----:B------:R-:W-:Y:S01]  /*1b790*/  FMUL.FTZ R91, R0, R91 ;  /* 0x0000005b005b7220 */ /* 0x000fe20000410000 */
[--C-:B------:R-:W-:Y:S01]  /*1b7a0*/  SHF.R.U32.HI R154, RZ, 0x10, R138.reuse ;  /* 0x00000010ff9a7819 */ /* 0x100fe2000001168a */
[----:B------:R-:W-:Y:S01]  /*1b7b0*/  FMUL.FTZ R100, R133, R100 ;  /* 0x0000006485647220 */ /* 0x000fe20000410000 */
[-C--:B-1----:R-:W-:Y:S03]  /*1b7c0*/  HMMA.16816.F32.BF16 R84, R176, R144.reuse, R84 ;  /* 0x00000090b054723c */ /* 0x082fe60000041854 */
[--C-:B--2---:R-:W-:Y:S01]  /*1b7d0*/  FFMA.FTZ R148, R191, UR4, -R143.reuse ;  /* 0x00000004bf947c23 */ /* 0x104fe2000801088f */
[----:B------:R-:W-:Y:S01]  /*1b7e0*/  LOP3.LUT R156, R138, 0xff, RZ, 0xc0, !PT ;  /* 0x000000ff8a9c7812 */ /* 0x000fe200078ec0ff */
[C---:B------:R-:W-:Y:S01]  /*1b7f0*/  FMUL.FTZ R92, R3.reuse, R92 ;  /* 0x0000005c035c7220 */ /* 0x040fe20000410000 */
[C---:B------:R-:W-:Y:S01]  /*1b800*/  HMMA.16816.F32.BF16 R88, R180.reuse, R144, R88 ;  /* 0x00000090b458723c */ /* 0x040fe20000041858 */
[----:B------:R1:W-:Y:S04]  /*1b810*/  MUFU.EX2 R201, R148 ;  /* 0x0000009400c97308 */ /* 0x0003e80000000800 */
[----:B------:R-:W-:Y:S01]  /*1b820*/  SHF.R.U32.HI R155, RZ, 0x18, R138 ;  /* 0x00000018ff9b7819 */ /* 0x000fe2000001168a */
[----:B------:R-:W-:Y:S05]  /*1b830*/  IMAD.WIDE.U32 R138, R2, -0x2daee0ad, RZ ;  /* 0xd2511f53028a7825 */ /* 0x000fea00078e00ff */
[----:B------:R-:W-:Y:S01]  /*1b840*/  FMUL.FTZ R93, R3, R93 ;  /* 0x0000005d035d7220 */ /* 0x000fe20000410000 */
[----:B------:R-:W-:Y:S01]  /*1b850*/  LOP3.LUT R157, R138, 0xffff, RZ, 0xc0, !PT ;  /* 0x0000ffff8a9d7812 */ /* 0x000fe200078ec0ff */
[C---:B------:R-:W-:Y:S01]  /*1b860*/  FMUL.FTZ R94, R0.reuse, R94 ;  /* 0x0000005e005e7220 */ /* 0x040fe20000410000 */
[--C-:B------:R-:W-:Y:S01]  /*1b870*/  SHF.R.U32.HI R158, RZ, 0x10, R138.reuse ;  /* 0x00000010ff9e7819 */ /* 0x100fe2000001168a */
[----:B------:R-:W-:Y:S01]  /*1b880*/  FMUL.FTZ R95, R0, R95 ;  /* 0x0000005f005f7220 */ /* 0x000fe20000410000 */
[----:B------:R-:W-:Y:S01]  /*1b890*/  LOP3.LUT R160, R138, 0xff, RZ, 0xc0, !PT ;  /* 0x000000ff8aa07812 */ /* 0x000fe200078ec0ff */
[--C-:B------:R-:W-:Y:S01]  /*1b8a0*/  FFMA.FTZ R144, R242, UR4, -R143.reuse ;  /* 0x00000004f2907c23 */ /* 0x100fe2000801088f */
[----:B------:R-:W-:Y:S01]  /*1b8b0*/  SHF.R.U32.HI R159, RZ, 0x18, R138 ;  /* 0x00000018ff9f7819 */ /* 0x000fe2000001168a */
[----:B-1----:R-:W1:Y:S01]  /*1b8c0*/  LDSM.16.MT88.4 R148, [R210+0xb000] ;  /* 0x00b00000d294783b */ /* 0x002e620000004200 */
[----:B------:R-:W-:Y:S01]  /*1b8d0*/  FFMA.FTZ R138, R194, UR4, -R143 ;  /* 0x00000004c28a7c23 */ /* 0x000fe2000801088f */
[----:B------:R-:W-:Y:S01]  /*1b8e0*/  LOP3.LUT R2, R139, UR23, R198, 0x96, !PT ;  /* 0x000000178b027c12 */ /* 0x000fe2000f8e96c6 */
[-C--:B------:R-:W-:Y:S02]  /*1b8f0*/  HMMA.16816.F32.BF16 R92, R180, R146.reuse, R92 ;  /* 0x00000092b45c723c */ /* 0x080fe4000004185c */
[----:B------:R2:W-:Y:S01]  /*1b900*/  MUFU.EX2 R200, R138 ;  /* 0x0000008a00c87308 */ /* 0x0005e20000000800 */
[--C-:B------:R-:W-:Y:S01]  /*1b910*/  FFMA.FTZ R139, R190, UR4, -R141.reuse ;  /* 0x00000004be8b7c23 */ /* 0x100fe2000801088d */
[----:B------:R-:W-:Y:S01]  /*1b920*/  FFMA.FTZ R141, R195, UR4, -R141 ;  /* 0x00000004c38d7c23 */ /* 0x000fe2000801088d */
[----:B------:R-:W-:Y:S01]  /*1b930*/  FFMA.FTZ R143, R197, UR4, -R143 ;  /* 0x00000004c58f7c23 */ /* 0x000fe2000801088f */
[C---:B------:R-:W-:Y:S06]  /*1b940*/  HMMA.16816.F32.BF16 R96, R176.reuse, R146, R96 ;  /* 0x00000092b060723c */ /* 0x040fec0000041860 */
[----:B------:R3:W-:Y:S01]  /*1b950*/  MUFU.EX2 R198, R141 ;  /* 0x0000008d00c67308 */ /* 0x0007e20000000800 */
[----:B------:R-:W-:Y:S01]  /*1b960*/  FMUL.FTZ R101, R133, R101 ;  /* 0x0000006585657220 */ /* 0x000fe20000410000 */
[C---:B------:R-:W-:Y:S03]  /*1b970*/  FMUL.FTZ R102, R132.reuse, R102 ;  /* 0x0000006684667220 */ /* 0x040fe60000410000 */
[----:B------:R-:W-:Y:S01]  /*1b980*/  FMUL.FTZ R103, R132, R103 ;  /* 0x0000006784677220 */ /* 0x000fe20000410000 */
[C---:B------:R-:W-:Y:S01]  /*1b990*/  FMUL.FTZ R104, R3.reuse, R104 ;  /* 0x0000006803687220 */ /* 0x040fe20000410000 */
[----:B------:R-:W-:Y:S03]  /*1b9a0*/  FMUL.FTZ R105, R3, R105 ;  /* 0x0000006903697220 */ /* 0x000fe60000410000 */
[----:B------:R4:W5:Y:S01]  /*1b9b0*/  MUFU.EX2 R203, R139 ;  /* 0x0000008b00cb7308 */ /* 0x0009620000000800 */
[----:B--2---:R-:W-:Y:S01]  /*1b9c0*/  LOP3.LUT R138, R154, 0xff, RZ, 0xc0, !PT ;  /* 0x000000ff9a8a7812 */ /* 0x004fe200078ec0ff */
[C---:B------:R-:W-:Y:S01]  /*1b9d0*/  FMUL.FTZ R106, R0.reuse, R106 ;  /* 0x0000006a006a7220 */ /* 0x040fe20000410000 */
[----:B------:R-:W-:Y:S01]  /*1b9e0*/  FMUL.FTZ R107, R0, R107 ;  /* 0x0000006b006b7220 */ /* 0x000fe20000410000 */
[----:B------:R-:W-:Y:S01]  /*1b9f0*/  LOP3.LUT R145, R142, 0xff, RZ, 0xc0, !PT ;  /* 0x000000ff8e917812 */ /* 0x000fe200078ec0ff */
[C---:B------:R-:W-:Y:S01]  /*1ba00*/  FMUL.FTZ R112, R133.reuse, R112 ;  /* 0x0000007085707220 */ /* 0x040fe20000410000 */
[----:B------:R-:W-:Y:S01]  /*1ba10*/  PRMT R155, R138, 0x5410, R155 ;  /* 0x000054108a9b7816 */ /* 0x000fe2000000009b */
[----:B------:R-:W-:Y:S01]  /*1ba20*/  FMUL.FTZ R113, R133, R113 ;  /* 0x0000007185717220 */ /* 0x000fe20000410000 */
[----:B------:R-:W-:Y:S02]  /*1ba30*/  LOP3.LUT R138, R142, 0xffff, RZ, 0xc0, !PT ;  /* 0x0000ffff8e8a7812 */ /* 0x000fe400078ec0ff */
[----:B------:R-:W-:Y:S01]  /*1ba40*/  MUFU.EX2 R196, R143 ;  /* 0x0000008f00c47308 */ /* 0x000fe20000000800 */
[----:B------:R-:W-:Y:S01]  /*1ba50*/  SHF.R.U32.HI R147, RZ, 0x8, R157 ;  /* 0x00000008ff937819 */ /* 0x000fe2000001169d */
[----:B------:R-:W-:Y:S01]  /*1ba60*/  FMUL.FTZ R114, R132, R114 ;  /* 0x0000007284727220 */ /* 0x000fe20000410000 */
[----:B---3--:R-:W-:Y:S01]  /*1ba70*/  SHF.R.U32.HI R141, RZ, 0x8, R138 ;  /* 0x00000008ff8d7819 */ /* 0x008fe2000001168a */
[--C-:B------:R-:W-:Y:S01]  /*1ba80*/  FFMA.FTZ R138, R167, UR4, -R184.reuse ;  /* 0x00000004a78a7c23 */ /* 0x100fe200080108b8 */
[----:B------:R-:W-:Y:S01]  /*1ba90*/  LOP3.LUT R146, R158, 0xff, RZ, 0xc0, !PT ;  /* 0x000000ff9e927812 */ /* 0x000fe200078ec0ff */
[----:B------:R-:W-:Y:S01]  /*1baa0*/  FMUL.FTZ R115, R132, R115 ;  /* 0x0000007384737220 */ /* 0x000fe20000410000 */
[----:B------:R-:W-:Y:S03]  /*1bab0*/  PRMT R152, R145, 0x5410, R141 ;  /* 0x0000541091987816 */ /* 0x000fe6000000008d */
[----:B------:R2:W-:Y:S01]  /*1bac0*/  MUFU.EX2 R194, R138 ;  /* 0x0000008a00c27308 */ /* 0x0005e20000000800 */
[----:B----4-:R-:W-:Y:S01]  /*1bad0*/  SHF.R.U32.HI R139, RZ, 0x8, R153 ;  /* 0x00000008ff8b7819 */ /* 0x010fe20000011699 */
[-C--:B-1----:R-:W-:Y:S03]  /*1bae0*/  HMMA.16816.F32.BF16 R100, R176, R148.reuse, R100 ;  /* 0x00000094b064723c */ /* 0x082fe60000041864 */
[----:B------:R-:W-:Y:S01]  /*1baf0*/  PRMT R154, R156, 0x5410, R139 ;  /* 0x000054109c9a7816 */ /* 0x000fe2000000008b */
[----:B------:R-:W-:Y:S01]  /*1bb00*/  FFMA.FTZ R141, R239, UR4, -R184 ;  /* 0x00000004ef8d7c23 */ /* 0x000fe200080108b8 */
[--C-:B------:R-:W-:Y:S01]  /*1bb10*/  SHF.R.U32.HI R139, RZ, 0x10, R142.reuse ;  /* 0x00000010ff8b7819 */ /* 0x100fe2000001168e */
[C---:B------:R-:W-:Y:S02]  /*1bb20*/  HMMA.16816.F32.BF16 R104, R180.reuse, R148, R104 ;  /* 0x00000094b468723c */ /* 0x040fe40000041868 */
[----:B------:R1:W3:Y:S03]  /*1bb30*/  MUFU.EX2 R197, R144 ;  /* 0x0000009000c57308 */ /* 0x0002e60000000800 */
[----:B------:R-:W-:Y:S01]  /*1bb40*/  SHF.R.U32.HI R142, RZ, 0x18, R142 ;  /* 0x00000018ff8e7819 */ /* 0x000fe2000001168e */
[----:B------:R-:W-:Y:S01]  /*1bb50*/  FMUL.FTZ R108, R3, R108 ;  /* 0x0000006c036c7220 */ /* 0x000fe20000410000 */
[----:B------:R-:W-:Y:S01]  /*1bb60*/  LOP3.LUT R139, R139, 0xff, RZ, 0xc0, !PT ;  /* 0x000000ff8b8b7812 */ /* 0x000fe200078ec0ff */
[----:B------:R-:W-:Y:S04]  /*1bb70*/  FMUL.FTZ R109, R3, R109 ;  /* 0x0000006d036d7220 */ /* 0x000fe80000410000 */
[----:B------:R4:W3:Y:S01]  /*1bb80*/  MUFU.EX2 R195, R141 ;  /* 0x0000008d00c37308 */ /* 0x0008e20000000800 */
[----:B------:R-:W-:Y:S01]  /*1bb90*/  PRMT R153, R139, 0x5410, R142 ;  /* 0x000054108b997816 */ /* 0x000fe2000000008e */
[----:B------:R-:W-:Y:S01]  /*1bba0*/  FMUL.FTZ R110, R0, R110 ;  /* 0x0000006e006e7220 */ /* 0x000fe20000410000 */
[----:B--2---:R-:W-:Y:S01]  /*1bbb0*/  LOP3.LUT R138, R2, 0xffff, RZ, 0xc0, !PT ;  /* 0x0000ffff028a7812 */ /* 0x004fe200078ec0ff */
[----:B------:R-:W-:Y:S01]  /*1bbc0*/  FMUL.FTZ R111, R0, R111 ;  /* 0x0000006f006f7220 */ /* 0x000fe20000410000 */
[--C-:B------:R-:W-:Y:S01]  /*1bbd0*/  SHF.R.U32.HI R139, RZ, 0x10, R2.reuse ;  /* 0x00000010ff8b7819 */ /* 0x100fe20000011602 */
[--C-:B------:R-:W-:Y:S01]  /*1bbe0*/  FFMA.FTZ R149, R164, UR4, -R185.reuse ;  /* 0x00000004a4957c23 */ /* 0x100fe200080108b9 */
[----:B------:R-:W-:Y:S01]  /*1bbf0*/  LOP3.LUT R148, R2, 0xff, RZ, 0xc0, !PT ;  /* 0x000000ff02947812 */ /* 0x000fe200078ec0ff */
[C---:B------:R-:W-:Y:S01]  /*1bc00*/  FMUL.FTZ R116, R133.reuse, R116 ;  /* 0x0000007485747220 */ /* 0x040fe20000410000 */
[----:B------:R-:W-:Y:S01]  /*1bc10*/  SHF.R.U32.HI R143, RZ, 0x18, R2 ;  /* 0x00000018ff8f7819 */ /* 0x000fe20000011602 */
[----:B------:R-:W-:Y:S01]  /*1bc20*/  FFMA.FTZ R2, R252, UR4, -R185 ;  /* 0x00000004fc027c23 */ /* 0x000fe200080108b9 */
[-C--:B------:R-:W-:Y:S01]  /*1bc30*/  HMMA.16816.F32.BF16 R108, R180, R150.reuse, R108 ;  /* 0x00000096b46c723c */ /* 0x080fe2000004186c */
[----:B------:R-:W2:Y:S01]  /*1bc40*/  LDL.LU R252, [R1+0x48] ;  /* 0x0000480001fc7983 */ /* 0x000ea20000300800 */
[----:B------:R-:W-:Y:S01]  /*1bc50*/  MUFU.EX2 R189, R149 ;  /* 0x0000009500bd7308 */ /* 0x000fe20000000800 */
[----:B------:R-:W-:Y:S01]  /*1bc60*/  PRMT R160, R160, 0x5410, R147 ;  /* 0x00005410a0a07816 */ /* 0x000fe20000000093 */
[----:B------:R-:W-:Y:S01]  /*1bc70*/  FMUL.FTZ R117, R133, R117 ;  /* 0x0000007585757220 */ /* 0x000fe20000410000 */
[----:B------:R-:W-:Y:S01]  /*1bc80*/  PRMT R159, R146, 0x5410, R159 ;  /* 0x00005410929f7816 */ /* 0x000fe2000000009f */
[C---:B------:R-:W-:Y:S01]  /*1bc90*/  HMMA.16816.F32.BF16 R112, R176.reuse, R150, R112 ;  /* 0x00000096b070723c */ /* 0x040fe20000041870 */
[----:B-1----:R-:W1:Y:S05]  /*1bca0*/  LDSM.16.MT88.4 R144, [R209+0xb000] ;  /* 0x00b00000d190783b */ /* 0x002e6a0000004200 */
[----:B------:R5:W-:Y:S01]  /*1bcb0*/  MUFU.EX2 R193, R2 ;  /* 0x0000000200c17308 */ /* 0x000be20000000800 */
[----:B------:R-:W-:Y:S01]  /*1bcc0*/  SHF.R.U32.HI R142, RZ, 0x8, R138 ;  /* 0x00000008ff8e7819 */ /* 0x000fe2000001168a */
[--C-:B------:R-:W-:Y:S03]  /*1bcd0*/  FFMA.FTZ R138, R166, UR4, -R185.reuse ;  /* 0x00000004a68a7c23 */ /* 0x100fe600080108b9 */
[--C-:B----4-:R-:W-:Y:S01]  /*1bce0*/  HSET2.LE.AND R141, R152, R220.reuse, PT ;  /* 0x000000dc988d7233 */ /* 0x110fe20003803000 */
[----:B------:R-:W-:Y:S01]  /*1bcf0*/  FMUL.FTZ R118, R132, R118 ;  /* 0x0000007684767220 */ /* 0x000fe20000410000 */
[----:B------:R-:W-:Y:S03]  /*1bd00*/  LOP3.LUT R139, R139, 0xff, RZ, 0xc0, !PT ;  /* 0x000000ff8b8b7812 */ /* 0x000fe600078ec0ff */
[----:B------:R4:W3:Y:S01]  /*1bd10*/  MUFU.EX2 R192, R138 ;  /* 0x0000008a00c07308 */ /* 0x0008e20000000800 */
[----:B------:R-:W-:Y:S01]  /*1bd20*/  PRMT R156, R148, 0x5410, R142 ;  /* 0x00005410949c7816 */ /* 0x000fe2000000008e */
[----:B------:R-:W-:Y:S01]  /*1bd30*/  FFMA.FTZ R148, R140, UR4, -R185 ;  /* 0x000000048c947c23 */ /* 0x000fe200080108b9 */
[----:B------:R-:W-:Y:S01]  /*1bd40*/  PRMT R157, R139, 0x5410, R143 ;  /* 0x000054108b9d7816 */ /* 0x000fe2000000008f */
[----:B------:R-:W-:Y:S01]  /*1bd50*/  FMUL.FTZ R119, R132, R119 ;  /* 0x0000007784777220 */ /* 0x000fe20000410000 */
[--C-:B------:R-:W-:Y:S01]  /*1bd60*/  HSET2.LE.AND R139, R155, R220.reuse, PT ;  /* 0x000000dc9b8b7233 */ /* 0x100fe20003803000 */
[C---:B------:R-:W-:Y:S01]  /*1bd70*/  FMUL.FTZ R120, R3.reuse, R120 ;  /* 0x0000007803787220 */ /* 0x040fe20000410000 */
[----:B------:R-:W-:Y:S01]  /*1bd80*/  FMUL.FTZ R121, R3, R121 ;  /* 0x0000007903797220 */ /* 0x000fe20000410000 */
[----:B------:R-:W-:Y:S01]  /*1bd90*/  FMUL.FTZ R122, R0, R122 ;  /* 0x0000007a007a7220 */ /* 0x000fe20000410000 */
[--C-:B-----5:R-:W-:Y:S01]  /*1bda0*/  FFMA.FTZ R2, R244, UR4, -R184.reuse ;  /* 0x00000004f4027c23 */ /* 0x120fe200080108b8 */
[----:B------:R-:W-:Y:S01]  /*1bdb0*/  FMUL.FTZ R123, R0, R123 ;  /* 0x0000007b007b7220 */ /* 0x000fe20000410000 */
[----:B------:R-:W5:Y:S01]  /*1bdc0*/  LDL.LU R244, [R1+0x4c] ;  /* 0x00004c0001f47983 */ /* 0x000f620000300800 */
[----:B------:R-:W-:Y:S01]  /*1bdd0*/  FFMA.FTZ R184, R165, UR4, -R184 ;  /* 0x00000004a5b87c23 */ /* 0x000fe200080108b8 */
[----:B------:R3:W-:Y:S01]  /*1bde0*/  MUFU.EX2 R191, R2 ;  /* 0x0000000200bf7308 */ /* 0x0007e20000000800 */
[C---:B------:R-:W-:Y:S01]  /*1bdf0*/  FMUL.FTZ R128, R133.reuse, R128 ;  /* 0x0000008085807220 */ /* 0x040fe20000410000 */
[----:B------:R-:W5:Y:S01]  /*1be00*/  LDL.LU R242, [R1+0x54] ;  /* 0x0000540001f27983 */ /* 0x000f620000300800 */
[----:B------:R-:W-:Y:S01]  /*1be10*/  FMUL.FTZ R129, R133, R129 ;  /* 0x0000008185817220 */ /* 0x000fe20000410000 */
[--C-:B----4-:R-:W-:Y:S01]  /*1be20*/  HSET2.LE.AND R138, R154, R220.reuse, PT ;  /* 0x000000dc9a8a7233 */ /* 0x110fe20003803000 */
[C---:B------:R-:W-:Y:S01]  /*1be30*/  FMUL.FTZ R130, R132.reuse, R130 ;  /* 0x0000008284827220 */ /* 0x040fe20000410000 */
[----:B------:R-:W4:Y:S01]  /*1be40*/  LDL.LU R239, [R1+0x50] ;  /* 0x0000500001ef7983 */ /* 0x000f220000300800 */
[----:B------:R-:W-:Y:S03]  /*1be50*/  FMUL.FTZ R131, R132, R131 ;  /* 0x0000008384837220 */ /* 0x000fe60000410000 */
[----:B------:R3:W3:Y:S01]  /*1be60*/  MUFU.EX2 R190, R184 ;  /* 0x000000b800be7308 */ /* 0x0006e20000000800 */
[C---:B------:R-:W-:Y:S01]  /*1be70*/  FMUL.FTZ R124, R3.reuse, R124 ;  /* 0x0000007c037c7220 */ /* 0x040fe20000410000 */
[----:B------:R-:W-:Y:S01]  /*1be80*/  FMUL.FTZ R125, R3, R125 ;  /* 0x0000007d037d7220 */ /* 0x000fe20000410000 */
[C---:B------:R-:W-:Y:S01]  /*1be90*/  FMUL.FTZ R126, R0.reuse, R126 ;  /* 0x0000007e007e7220 */ /* 0x040fe20000410000 */
[----:B------:R-:W-:Y:S01]  /*1bea0*/  FMUL.FTZ R127, R0, R127 ;  /* 0x0000007f007f7220 */ /* 0x000fe20000410000 */
[----:B------:R-:W-:Y:S02]  /*1beb0*/  F2FP.BF16.F32.PACK_AB R142, R203, R202 ;  /* 0x000000cacb8e723e */ /* 0x000fe400000010ff */
[----:B------:R-:W-:Y:S01]  /*1bec0*/  F2FP.BF16.F32.PACK_AB R143, R200, R201 ;  /* 0x000000c9c88f723e */ /* 0x000fe200000010ff */
[-C--:B-1----:R-:W-:Y:S02]  /*1bed0*/  HMMA.16816.F32.BF16 R116, R176, R144.reuse, R116 ;  /* 0x00000090b074723c */ /* 0x082fe40000041874 */
[----:B------:R-:W1:Y:S01]  /*1bee0*/  MUFU.EX2 R188, R148 ;  /* 0x0000009400bc7308 */ /* 0x000e620000000800 */
[----:B---3--:R-:W-:Y:S02]  /*1bef0*/  F2FP.BF16.F32.PACK_AB R2, R198, R199 ;  /* 0x000000c7c602723e */ /* 0x008fe400000010ff */
[----:B------:R-:W-:Y:S01]  /*1bf00*/  LOP3.LUT R142, R138, R142, RZ, 0xc0, !PT ;  /* 0x0000008e8a8e7212 */ /* 0x000fe200078ec0ff */
[C---:B------:R-:W-:Y:S01]  /*1bf10*/  HMMA.16816.F32.BF16 R120, R180.reuse, R144, R120 ;  /* 0x00000090b478723c */ /* 0x040fe20000041878 */
[----:B------:R-:W-:Y:S04]  /*1bf20*/  LDSM.16.MT88.4 R184, [R210+0xa800] ;  /* 0x00a80000d2b8783b */ /* 0x000fe80000004200 */
[----:B------:R-:W-:Y:S01]  /*1bf30*/  LOP3.LUT R140, R141, R2, RZ, 0xc0, !PT ;  /* 0x000000028d8c7212 */ /* 0x000fe200078ec0ff */
[-C--:B------:R-:W-:Y:S05]  /*1bf40*/  HMMA.16816.F32.BF16 R124, R180, R146.reuse, R124 ;  /* 0x00000092b47c723c */ /* 0x080fea000004187c */
[--C-:B------:R-:W-:Y:S01]  /*1bf50*/  HSET2.LE.AND R2, R153, R220.reuse, PT ;  /* 0x000000dc99027233 */ /* 0x100fe20003803000 */
[----:B------:R-:W-:Y:S01]  /*1bf60*/  HMMA.16816.F32.BF16 R128, R176, R146, R128 ;  /* 0x00000092b080723c */ /* 0x000fe20000041880 */
[----:B------:R-:W3:Y:S04]  /*1bf70*/  LDSM.16.MT88.4 R152, [R205+0xa800] ;  /* 0x00a80000cd98783b */ /* 0x000ee80000004200 */
[----:B------:R-:W-:Y:S02]  /*1bf80*/  F2FP.BF16.F32.PACK_AB R141, R196, R197 ;  /* 0x000000c5c48d723e */ /* 0x000fe400000010ff */
[--C-:B------:R-:W-:Y:S02]  /*1bf90*/  HSET2.LE.AND R180, R156, R220.reuse, PT ;  /* 0x000000dc9cb47233 */ /* 0x100fe40003803000 */
[----:B------:R-:W3:Y:S02]  /*1bfa0*/  LDSM.16.MT88.4 R176, [R209+0xa800] ;  /* 0x00a80000d1b0783b */ /* 0x000ee40000004200 */
[----:B------:R-:W-:Y:S02]  /*1bfb0*/  LOP3.LUT R141, R2, R141, RZ, 0xc0, !PT ;  /* 0x0000008d028d7212 */ /* 0x000fe400078ec0ff */
[----:B------:R-:W-:Y:S02]  /*1bfc0*/  F2FP.BF16.F32.PACK_AB R2, R195, R194 ;  /* 0x000000c2c302723e */ /* 0x000fe400000010ff */
[----:B------:R-:W-:Y:S02]  /*1bfd0*/  LOP3.LUT R143, R139, R143, RZ, 0xc0, !PT ;  /* 0x0000008f8b8f7212 */ /* 0x000fe400078ec0ff */
[----:B------:R-:W-:Y:S02]  /*1bfe0*/  LOP3.LUT R180, R180, R2, RZ, 0xc0, !PT ;  /* 0x00000002b4b47212 */ /* 0x000fe400078ec0ff */
[--C-:B------:R-:W-:Y:S02]  /*1bff0*/  HSET2.LE.AND R183, R159, R220.reuse, PT ;  /* 0x000000dc9fb77233 */ /* 0x100fe40003803000 */
[--C-:B------:R-:W-:Y:S02]  /*1c000*/  HSET2.LE.AND R181, R157, R220.reuse, PT ;  /* 0x000000dc9db57233 */ /* 0x100fe40003803000 */
[----:B------:R-:W-:Y:S02]  /*1c010*/  HSET2.LE.AND R182, R160, R220, PT ;  /* 0x000000dca0b67233 */ /* 0x000fe40003803000 */
[----:B------:R-:W-:Y:S02]  /*1c020*/  F2FP.BF16.F32.PACK_AB R2, R192, R193 ;  /* 0x000000c1c002723e */ /* 0x000fe400000010ff */
[----:B------:R-:W-:Y:S02]  /*1c030*/  F2FP.BF16.F32.PACK_AB R138, R190, R191 ;  /* 0x000000bfbe8a723e */ /* 0x000fe400000010ff */
[----:B-1----:R-:W-:Y:S02]  /*1c040*/  F2FP.BF16.F32.PACK_AB R139, R188, R189 ;  /* 0x000000bdbc8b723e */ /* 0x002fe400000010ff */
[----:B------:R-:W-:Y:S02]  /*1c050*/  LOP3.LUT R181, R181, R2, RZ, 0xc0, !PT ;  /* 0x00000002b5b57212 */ /* 0x000fe400078ec0ff */
[----:B------:R-:W-:Y:S01]  /*1c060*/  LOP3.LUT R182, R182, R138, RZ, 0xc0, !PT ;  /* 0x0000008ab6b67212 */ /* 0x000fe200078ec0ff */
[----:B------:R-:W-:Y:S01]  /*1c070*/  IMAD.MOV.U32 R138, RZ, RZ, R134 ;  /* 0x000000ffff8a7224 */ /* 0x000fe200078e0086 */
[----:B------:R-:W-:Y:S01]  /*1c080*/  LOP3.LUT R183, R183, R139, RZ, 0xc0, !PT ;  /* 0x0000008bb7b77212 */ /* 0x000fe200078ec0ff */
[----:B------:R-:W-:Y:S01]  /*1c090*/  IMAD.MOV.U32 R139, RZ, RZ, R137 ;  /* 0x000000ffff8b7224 */ /* 0x000fe200078e0089 */
[-C--:B---3--:R-:W-:Y:S01]  /*1c0a0*/  HMMA.16816.F32.BF16 R148, R140, R152.reuse, R4 ;  /* 0x000000988c94723c */ /* 0x088fe20000041804 */
[----:B------:R-:W1:Y:S05]  /*1c0b0*/  LDSM.16.MT88.4 R4, [R205+0xb800] ;  /* 0x00b80000cd04783b */ /* 0x000e6a0000004200 */
[C---:B------:R-:W-:Y:S03]  /*1c0c0*/  HMMA.16816.F32.BF16 R144, R180.reuse, R152, R8 ;  /* 0x00000098b490723c */ /* 0x040fe60000041808 */
[----:B------:R-:W3:Y:S03]  /*1c0d0*/  LDSM.16.MT88.4 R8, [R207+0xb800] ;  /* 0x00b80000cf08783b */ /* 0x000ee60000004200 */
[-C--:B------:R-:W-:Y:S05]  /*1c0e0*/  HMMA.16816.F32.BF16 R156, R180, R154.reuse, R12 ;  /* 0x0000009ab49c723c */ /* 0x080fea000004180c */
[----:B------:R-:W3:Y:S01]  /*1c0f0*/  LDSM.16.MT88.4 R12, [R210+0xb800] ;  /* 0x00b80000d20c783b */ /* 0x000ee20000004200 */
[C---:B------:R-:W-:Y:S06]  /*1c100*/  HMMA.16816.F32.BF16 R152, R140.reuse, R154, R16 ;  /* 0x0000009a8c98723c */ /* 0x040fec0000041810 */
[-C--:B------:R-:W-:Y:S01]  /*1c110*/  HMMA.16816.F32.BF16 R164, R140, R168.reuse, R20 ;  /* 0x000000a88ca4723c */ /* 0x080fe20000041814 */
[----:B------:R-:W3:Y:S05]  /*1c120*/  LDSM.16.MT88.4 R16, [R209+0xb800] ;  /* 0x00b80000d110783b */ /* 0x000eea0000004200 */
        /* <DEDUP_REMOVED lines=27> */
[----:B--2---:R-:W-:Y:S01]  /*1c2e0*/  FFMA.FTZ R4, R133, R252, R247 ;  /* 0x000000fc85047223 */ /* 0x004fe200000100f7 */
[----:B------:R-:W-:Y:S05]  /*1c2f0*/  IMAD.MOV.U32 R133, RZ, RZ, R135 ;  /* 0x000000ffff857224 */ /* 0x000fea00078e0087 */
[----:B------:R-:W-:Y:S04]  /*1c300*/  FADD.FTZ R4, R246, R4 ;  /* 0x00000004f6047221 */ /* 0x000fe80000010000 */
[----:B------:R-:W-:Y:S01]  /*1c310*/  FADD.FTZ R5, R251, R4 ;  /* 0x00000004fb057221 */ /* 0x000fe20000010000 */
[----:B-----5:R-:W-:Y:S01]  /*1c320*/  FFMA.FTZ R2, R132, R244, R245 ;  /* 0x000000f484027223 */ /* 0x020fe200000100f5 */
[----:B------:R-:W-:Y:S02]  /*1c330*/  IMAD.MOV.U32 R132, RZ, RZ, R136 ;  /* 0x000000ffff847224 */ /* 0x000fe400078e0088 */
[----:B------:R-:W-:Y:S01]  /*1c340*/  FFMA.FTZ R3, R3, R242, R241 ;  /* 0x000000f203037223 */ /* 0x000fe200000100f1 */
[----:B------:R-:W-:Y:S03]  /*1c350*/  FADD.FTZ R2, R243, R2 ;  /* 0x00000002f3027221 */ /* 0x000fe60000010000 */
[----:B------:R-:W-:Y:S01]  /*1c360*/  FADD.FTZ R3, R240, R3 ;  /* 0x00000003f0037221 */ /* 0x000fe20000010000 */
[----:B------:R-:W-:Y:S01]  /*1c370*/  FADD.FTZ R2, R249, R2 ;  /* 0x00000002f9027221 */ /* 0x000fe20000010000 */
[----:B----4-:R-:W-:Y:S02]  /*1c380*/  FFMA.FTZ R0, R0, R239, R238 ;  /* 0x000000ef00007223 */ /* 0x010fe400000100ee */
        /* <DEDUP_REMOVED lines=28> */
.L_x_2479:
        /* <DEDUP_REMOVED lines=9> */
[----:B------:R-:W-:-:S04]  /*1c5e0*/  LEA.HI R141, R176, R143, RZ, 0x2 ;  /* 0x0000008fb08d7211 */ /* 0x000fc800078f10ff */
[----:B------:R-:W-:Y:S01]  /*1c5f0*/  SHF.R.S32.HI R26, RZ, 0x2, R141 ;  /* 0x00000002ff1a7819 */ /* 0x000fe2000001148d */
[----:B----4-:R-:W1:Y:S04]  /*1c600*/  SHFL.BFLY PT, R2, R4, 0x2, 0x1f ;  /* 0x0c401f0004027f89 */ /* 0x010e6800000e0000 */
[----:B-----5:R-:W4:Y:S04]  /*1c610*/  SHFL.BFLY PT, R0, R3, 0x2, 0x1f ;  /* 0x0c401f0003007f89 */ /* 0x020f2800000e0000 */
[----:B---3--:R-:W-:Y:S01]  /*1c620*/  SHFL.BFLY PT, R5, R7, 0x2, 0x1f ;  /* 0x0c401f0007057f89 */ /* 0x008fe200000e0000 */
[----:B-1----:R-:W-:Y:S01]  /*1c630*/  FADD.FTZ R2, R2, R4 ;  /* 0x0000000402027221 */ /* 0x002fe20000010000 */
[----:B----4-:R-:W-:-:S04]  /*1c640*/  FADD.FTZ R0, R0, R3 ;  /* 0x0000000300007221 */ /* 0x010fc80000010000 */
[----:B------:R-:W1:Y:S04]  /*1c650*/  SHFL.BFLY PT, R6, R2, 0x1, 0x1f ;  /* 0x0c201f0002067f89 */ /* 0x000e6800000e0000 */
[----:B------:R-:W3:Y:S04]  /*1c660*/  SHFL.BFLY PT, R4, R0, 0x1, 0x1f ;  /* 0x0c201f0000047f89 */ /* 0x000ee800000e0000 */
[----:B--2---:R-:W2:Y:S01]  /*1c670*/  SHFL.BFLY PT, R3, R8, 0x2, 0x1f ;  /* 0x0c401f0008037f89 */ /* 0x004ea200000e0000 */
[----:B-1----:R-:W-:Y:S01]  /*1c680*/  FADD.FTZ R132, R2, R6 ;  /* 0x0000000602847221 */ /* 0x002fe20000010000 */
[----:B---3--:R-:W-:Y:S01]  /*1c690*/  FADD.FTZ R133, R0, R4 ;  /* 0x0000000400857221 */ /* 0x008fe20000010000 */
[----:B------:R-:W-:-:S03]  /*1c6a0*/  FADD.FTZ R4, R5, R7 ;  /* 0x0000000705047221 */ /* 0x000fc60000010000 */
[----:B------:R-:W-:Y:S01]  /*1c6b0*/  FSETP.NE.FTZ.AND P6, PT, R132, RZ, PT ;  /* 0x000000ff8400720b */ /* 0x000fe20003fd5000 */
[----:B--2---:R-:W-:Y:S01]  /*1c6c0*/  FADD.FTZ R2, R3, R8 ;  /* 0x0000000803027221 */ /* 0x004fe20000010000 */
[----:B------:R-:W-:Y:S01]  /*1c6d0*/  MOV R0, 0x3f800000 ;  /* 0x3f80000000007802 */ /* 0x000fe20000000f00 */
[----:B------:R-:W1:Y:S01]  /*1c6e0*/  SHFL.BFLY PT, R7, R4, 0x1, 0x1f ;  /* 0x0c201f0004077f89 */ /* 0x000e6200000e0000 */
[----:B------:R-:W-:Y:S02]  /*1c6f0*/  SHF.R.S32.HI R5, RZ, 0x1f, R141 ;  /* 0x0000001fff057819 */ /* 0x000fe4000001148d */
[----:B------:R-:W-:Y:S01]  /*1c700*/  FSETP.NE.FTZ.AND P0, PT, R133, RZ, PT ;  /* 0x000000ff8500720b */ /* 0x000fe20003f15000 */
[----:B------:R-:W2:Y:S01]  /*1c710*/  SHFL.BFLY PT, R6, R2, 0x1, 0x1f ;  /* 0x0c201f0002067f89 */ /* 0x000ea200000e0000 */
[----:B------:R-:W-:Y:S02]  /*1c720*/  LEA.HI R5, R5, R26, RZ, 0x3 ;  /* 0x0000001a05057211 */ /* 0x000fe400078f18ff */
[----:B------:R-:W-:-:S03]  /*1c730*/  MOV R3, 0x3f800000 ;  /* 0x3f80000000037802 */ /* 0x000fc60000000f00 */
[----:B------:R-:W3:Y:S01]  /*1c740*/  @P6 MUFU.RCP R0, R132 ;  /* 0x0000008400006308 */ /* 0x000ee20000001000 */
[----:B------:R-:W-:Y:S02]  /*1c750*/  LOP3.LUT R5, R5, 0xfffffff8, RZ, 0xc0, !PT ;  /* 0xfffffff805057812 */ /* 0x000fe400078ec0ff */
[----:B------:R-:W-:Y:S02]  /*1c760*/  P2R R142, PR, RZ, 0x40 ;  /* 0x00000040ff8e7803 */ /* 0x000fe40000000000 */
[----:B------:R-:W-:-:S03]  /*1c770*/  IADD3 R26, R26, -R5, RZ ;  /* 0x800000051a1a7210 */ /* 0x000fc60007ffe0ff */
[----:B------:R-:W4:Y:S01]  /*1c780*/  @P0 MUFU.RCP R3, R133 ;  /* 0x0000008500030308 */ /* 0x000f220000001000 */
[----:B-1----:R-:W-:Y:S01]  /*1c790*/  FADD.FTZ R139, R4, R7 ;  /* 0x00000007048b7221 */ /* 0x002fe20000010000 */
[----:B---3--:R-:W-:Y:S01]  /*1c7a0*/  FMUL.FTZ R0, R0, UR4 ;  /* 0x0000000400007c20 */ /* 0x008fe20008410000 */
[----:B--2---:R-:W-:-:S03]  /*1c7b0*/  FADD.FTZ R138, R2, R6 ;  /* 0x00000006028a7221 */ /* 0x004fc60000010000 */
[----:B------:R-:W-:Y:S01]  /*1c7c0*/  FSETP.NE.FTZ.AND P4, PT, R139, RZ, PT ;  /* 0x000000ff8b00720b */ /* 0x000fe20003f95000 */
[C---:B------:R-:W-:Y:S01]  /*1c7d0*/  FMUL.FTZ R148, R0.reuse, R148 ;  /* 0x0000009400947220 */ /* 0x040fe20000410000 */
[C---:B------:R-:W-:Y:S01]  /*1c7e0*/  FMUL.FTZ R5, R0.reuse, R149 ;  /* 0x0000009500057220 */ /* 0x040fe20000410000 */
[----:B------:R-:W-:Y:S01]  /*1c7f0*/  FMUL.FTZ R152, R0, R152 ;  /* 0x0000009800987220 */ /* 0x000fe20000410000 */
        /* <DEDUP_REMOVED lines=31> */
[----:B----4-:R-:W-:Y:S01]  /*1c9f0*/  FMUL.FTZ R3, R3, UR4 ;  /* 0x0000000403037c20 */ /* 0x010fe20008410000 */
[----:B------:R-:W-:-:S02]  /*1ca00*/  MOV R0, 0x3f800000 ;  /* 0x3f80000000007802 */ /* 0x000fc40000000f00 */
[----:B------:R-:W-:Y:S01]  /*1ca10*/  R2P PR, R26, 0x6 ;  /* 0x000000061a007804 */ /* 0x000fe20000000000 */
        /* <DEDUP_REMOVED lines=116> */
[----:B------:R-:W-:Y:S01]  /*1d160*/  FMUL.FTZ R131, R3, R131 ;  /* 0x0000008303837220 */ /* 0x000fe20000410000 */
[----:B------:R-:W-:Y:S01]  /*1d170*/  LEA R0, R0, UR4, 0x1 ;  /* 0x0000000400007c11 */ /* 0x000fe2000f8e08ff */
[----:B------:R-:W-:Y:S01]  /*1d180*/  @UP0 ULDC.64 UR4, c[0x0][0x298] ;  /* 0x0000a60000040ab9 */ /* 0x000fe20000000a00 */
[----:B------:R-:W-:Y:S01]  /*1d190*/  F2FP.BF16.F32.PACK_AB R5, R5, R148 ;  /* 0x000000940505723e */ /* 0x000fe200000010ff */
[----:B------:R-:W-:Y:S01]  /*1d1a0*/  @UP0 UIMAD.WIDE.U32 UR8, UR16, UR4, URZ ;  /* 0x00000004100802a5 */ /* 0x000fe2000f8e003f */
[----:B------:R-:W-:-:S02]  /*1d1b0*/  F2FP.BF16.F32.PACK_AB R4, R4, R150 ;  /* 0x000000960404723e */ /* 0x000fc400000010ff */
[C---:B------:R-:W-:Y:S01]  /*1d1c0*/  IADD3 R2, R0.reuse, -0x10, RZ ;  /* 0xfffffff000027810 */ /* 0x040fe20007ffe0ff */
[----:B------:R1:W-:Y:S01]  /*1d1d0*/  STS [R0], R5 ;  /* 0x0000000500007388 */ /* 0x0003e20000000800 */
[----:B------:R-:W-:Y:S01]  /*1d1e0*/  F2FP.BF16.F32.PACK_AB R3, R153, R152 ;  /* 0x000000989903723e */ /* 0x000fe200000010ff */
[----:B------:R-:W-:Y:S01]  /*1d1f0*/  @UP0 UIMAD UR6, UR16, UR5, UR9 ;  /* 0x00000005100602a4 */ /* 0x000fe2000f8e0209 */
[----:B------:R-:W-:Y:S01]  /*1d200*/  @P3 IADD3 R2, R0, 0x10, RZ ;  /* 0x0000001000023810 */ /* 0x000fe20007ffe0ff */
[----:B------:R-:W-:Y:S01]  /*1d210*/  STS [R0+0x400], R4 ;  /* 0x0004000400007388 */ /* 0x000fe20000000800 */
[----:B------:R-:W-:Y:S02]  /*1d220*/  F2FP.BF16.F32.PACK_AB R49, R49, R56 ;  /* 0x000000383131723e */ /* 0x000fe400000010ff */
[----:B------:R-:W-:Y:S01]  /*1d230*/  MOV R56, 0x20 ;  /* 0x0000002000387802 */ /* 0x000fe20000000f00 */
[----:B------:R2:W-:Y:S01]  /*1d240*/  STS [R2], R3 ;  /* 0x0000000302007388 */ /* 0x0005e20000000800 */
[----:B------:R-:W-:-:S02]  /*1d250*/  F2FP.BF16.F32.PACK_AB R6, R6, R154 ;  /* 0x0000009a0606723e */ /* 0x000fc400000010ff */
[----:B------:R-:W-:Y:S02]  /*1d260*/  F2FP.BF16.F32.PACK_AB R8, R8, R144 ;  /* 0x000000900808723e */ /* 0x000fe400000010ff */
[----:B------:R-:W-:Y:S01]  /*1d270*/  F2FP.BF16.F32.PACK_AB R7, R7, R146 ;  /* 0x000000920707723e */ /* 0x000fe200000010ff */
[----:B------:R-:W-:Y:S01]  /*1d280*/  STS [R2+0x400], R6 ;  /* 0x0004000602007388 */ /* 0x000fe20000000800 */
[----:B------:R-:W-:Y:S02]  /*1d290*/  F2FP.BF16.F32.PACK_AB R9, R9, R156 ;  /* 0x0000009c0909723e */ /* 0x000fe400000010ff */
[----:B------:R-:W-:Y:S01]  /*1d2a0*/  F2FP.BF16.F32.PACK_AB R12, R12, R158 ;  /* 0x0000009e0c0c723e */ /* 0x000fe200000010ff */
[----:B------:R3:W-:Y:S01]  /*1d2b0*/  STS [R0+0x2000], R8 ;  /* 0x0020000800007388 */ /* 0x0007e20000000800 */
[----:B------:R-:W-:Y:S02]  /*1d2c0*/  F2FP.BF16.F32.PACK_AB R11, R11, R164 ;  /* 0x000000a40b0b723e */ /* 0x000fe400000010ff */
[----:B------:R-:W-:Y:S01]  /*1d2d0*/  F2FP.BF16.F32.PACK_AB R10, R10, R166 ;  /* 0x000000a60a0a723e */ /* 0x000fe200000010ff */
[----:B------:R4:W-:Y:S01]  /*1d2e0*/  STS [R0+0x2400], R7 ;  /* 0x0024000700007388 */ /* 0x0009e20000000800 */
[----:B------:R-:W-:-:S02]  /*1d2f0*/  F2FP.BF16.F32.PACK_AB R14, R14, R168 ;  /* 0x000000a80e0e723e */ /* 0x000fc400000010ff */
[----:B-1----:R-:W-:Y:S01]  /*1d300*/  MOV R5, 0x40 ;  /* 0x0000004000057802 */ /* 0x002fe20000000f00 */
[----:B------:R-:W-:Y:S01]  /*1d310*/  STS [R2+0x2000], R9 ;  /* 0x0020000902007388 */ /* 0x000fe20000000800 */
[----:B------:R-:W-:Y:S02]  /*1d320*/  F2FP.BF16.F32.PACK_AB R13, R13, R170 ;  /* 0x000000aa0d0d723e */ /* 0x000fe400000010ff */
[----:B------:R-:W-:Y:S01]  /*1d330*/  SEL R5, R5, 0xffffffc0, !P2 ;  /* 0xffffffc005057807 */ /* 0x000fe20005000000 */
[----:B------:R-:W-:Y:S01]  /*1d340*/  STS [R2+0x2400], R12 ;  /* 0x0024000c02007388 */ /* 0x000fe20000000800 */
[----:B------:R-:W-:Y:S02]  /*1d350*/  F2FP.BF16.F32.PACK_AB R15, R15, R160 ;  /* 0x000000a00f0f723e */ /* 0x000fe400000010ff */
[----:B--2---:R-:W-:Y:S02]  /*1d360*/  SEL R3, R56, 0xffffffe0, !P1 ;  /* 0xffffffe038037807 */ /* 0x004fe40004800000 */
[----:B------:R-:W-:-:S02]  /*1d370*/  F2FP.BF16.F32.PACK_AB R16, R16, R162 ;  /* 0x000000a21010723e */ /* 0x000fc400000010ff */
[----:B------:R-:W-:Y:S02]  /*1d380*/  IADD3 R4, R0, R3, RZ ;  /* 0x0000000300047210 */ /* 0x000fe40007ffe0ff */
[----:B------:R-:W-:Y:S02]  /*1d390*/  IADD3 R3, R3, R2, RZ ;  /* 0x0000000203037210 */ /* 0x000fe40007ffe0ff */
[----:B------:R-:W-:Y:S01]  /*1d3a0*/  F2FP.BF16.F32.PACK_AB R23, R23, R172 ;  /* 0x000000ac1717723e */ /* 0x000fe200000010ff */
[----:B------:R-:W-:Y:S01]  /*1d3b0*/  STS [R4], R11 ;  /* 0x0000000b04007388 */ /* 0x000fe20000000800 */
[----:B------:R-:W-:Y:S02]  /*1d3c0*/  F2FP.BF16.F32.PACK_AB R22, R22, R174 ;  /* 0x000000ae1616723e */ /* 0x000fe400000010ff */
[----:B------:R-:W-:Y:S01]  /*1d3d0*/  F2FP.BF16.F32.PACK_AB R21, R21, R18 ;  /* 0x000000121515723e */ /* 0x000fe200000010ff */
[----:B------:R-:W-:Y:S01]  /*1d3e0*/  STS [R4+0x400], R10 ;  /* 0x0004000a04007388 */ /* 0x000fe20000000800 */
[----:B------:R-:W-:-:S02]  /*1d3f0*/  F2FP.BF16.F32.PACK_AB R20, R20, R38 ;  /* 0x000000261414723e */ /* 0x000fc400000010ff */
[----:B---3--:R-:W-:Y:S01]  /*1d400*/  IADD3 R8, R0, R5, RZ ;  /* 0x0000000500087210 */ /* 0x008fe20007ffe0ff */
[----:B------:R-:W-:Y:S01]  /*1d410*/  STS [R3], R14 ;  /* 0x0000000e03007388 */ /* 0x000fe20000000800 */
[----:B------:R-:W-:Y:S02]  /*1d420*/  F2FP.BF16.F32.PACK_AB R18, R27, R31 ;  /* 0x0000001f1b12723e */ /* 0x000fe400000010ff */
[----:B----4-:R-:W-:Y:S01]  /*1d430*/  IADD3 R7, R5, R2, RZ ;  /* 0x0000000205077210 */ /* 0x010fe20007ffe0ff */
[----:B------:R-:W-:Y:S01]  /*1d440*/  STS [R3+0x400], R13 ;  /* 0x0004000d03007388 */ /* 0x000fe20000000800 */
[----:B------:R-:W-:Y:S02]  /*1d450*/  F2FP.BF16.F32.PACK_AB R24, R24, R42 ;  /* 0x0000002a1818723e */ /* 0x000fe400000010ff */
[----:B------:R-:W-:Y:S01]  /*1d460*/  F2FP.BF16.F32.PACK_AB R52, R52, R46 ;  /* 0x0000002e3434723e */ /* 0x000fe200000010ff */
[----:B------:R1:W-:Y:S01]  /*1d470*/  STS [R4+0x2000], R15 ;  /* 0x0020000f04007388 */ /* 0x0003e20000000800 */
[----:B------:R-:W-:-:S02]  /*1d480*/  F2FP.BF16.F32.PACK_AB R51, R35, R140 ;  /* 0x0000008c2333723e */ /* 0x000fc400000010ff */
[-C--:B------:R-:W-:Y:S01]  /*1d490*/  IADD3 R6, R4, R5.reuse, RZ ;  /* 0x0000000504067210 */ /* 0x080fe20007ffe0ff */
[----:B------:R-:W-:Y:S01]  /*1d4a0*/  STS [R4+0x2400], R16 ;  /* 0x0024001004007388 */ /* 0x000fe20000000800 */
[----:B------:R-:W-:Y:S02]  /*1d4b0*/  F2FP.BF16.F32.PACK_AB R47, R65, R64 ;  /* 0x00000040412f723e */ /* 0x000fe400000010ff */
[----:B------:R-:W-:Y:S01]  /*1d4c0*/  F2FP.BF16.F32.PACK_AB R46, R67, R66 ;  /* 0x00000042432e723e */ /* 0x000fe200000010ff */
[----:B------:R-:W-:Y:S01]  /*1d4d0*/  STS [R3+0x2000], R23 ;  /* 0x0020001703007388 */ /* 0x000fe20000000800 */
[----:B------:R-:W-:Y:S02]  /*1d4e0*/  IADD3 R5, R3, R5, RZ ;  /* 0x0000000503057210 */ /* 0x000fe40007ffe0ff */
        /* <DEDUP_REMOVED lines=33> */
[----:B------:R-:W-:Y:S01]  /*1d700*/  PLOP3.LUT P1, PT, PT, PT, UP0, 0x80, 0x0 ;  /* 0x000000000000781c */ /* 0x000fe20003f2f008 */
[----:B------:R-:W-:Y:S01]  /*1d710*/  STS [R5], R47 ;  /* 0x0000002f05007388 */ /* 0x000fe20000000800 */
        /* <DEDUP_REMOVED lines=46> */
.L_x_2483:
        /* <DEDUP_REMOVED lines=13> */
[----:B------:R5:W-:Y:S01]  /*1dad0*/  STS [R5+0x4000], R2 ;  /* 0x0040000205007388 */ /* 0x000be20000000800 */
[----:B-1----:R-:W1:Y:S03]  /*1dae0*/  @P6 LDC R15, c[0x0][0x2e8] ;  /* 0x0000ba00ff0f6b82 */ /* 0x002e660000000800 */
[----:B------:R5:W-:Y:S01]  /*1daf0*/  STS [R5+0x4400], R0 ;  /* 0x0044000005007388 */ /* 0x000be20000000800 */
[----:B---3--:R3:W1:Y:S03]  /*1db00*/  @P0 MUFU.LG2 R8, R133 ;  /* 0x0000008500080308 */ /* 0x0086660000000c00 */
[----:B------:R3:W-:Y:S04]  /*1db10*/  STS [R6+0x6000], R4 ;  /* 0x0060000406007388 */ /* 0x0007e80000000800 */
[----:B------:R3:W-:Y:S01]  /*1db20*/  STS [R6+0x6400], R3 ;  /* 0x0064000306007388 */ /* 0x0007e20000000800 */
[----:B--2---:R-:W2:Y:S01]  /*1db30*/  @P0 LDC R11, c[0x0][0x2e8] ;  /* 0x0000ba00ff0b0b82 */ /* 0x004ea20000000800 */
[----:B------:R-:W1:Y:S01]  /*1db40*/  S2R R12, SR_CTAID.Y ;  /* 0x00000000000c7919 */ /* 0x000e620000002600 */
[----:B----4-:R-:W-:Y:S01]  /*1db50*/  SHF.R.S32.HI R10, RZ, 0x1f, R18 ;  /* 0x0000001fff0a7819 */ /* 0x010fe20000011412 */
[----:B------:R-:W4:Y:S03]  /*1db60*/  S2R R25, SR_CTAID.Z ;  /* 0x0000000000197919 */ /* 0x000f260000002700 */
[----:B------:R-:W-:Y:S01]  /*1db70*/  LEA.HI R10, R10, R18, RZ, 0x3 ;  /* 0x000000120a0a7211 */ /* 0x000fe200078f18ff */
[----:B-----5:R1:W1:Y:S01]  /*1db80*/  @P6 MUFU.LG2 R9, R132 ;  /* 0x0000008400096308 */ /* 0x0202620000000c00 */
[----:B------:R-:W1:Y:S02]  /*1db90*/  S2R R20, SR_CTAID.X ;  /* 0x0000000000147919 */ /* 0x000e640000002500 */
[----:B------:R-:W-:-:S02]  /*1dba0*/  LOP3.LUT R2, R10, 0xfffffff8, RZ, 0xc0, !PT ;  /* 0xfffffff80a027812 */ /* 0x000fc400078ec0ff */
[----:B------:R-:W-:Y:S01]  /*1dbb0*/  SHF.R.S32.HI R10, RZ, 0x3, R10 ;  /* 0x00000003ff0a7819 */ /* 0x000fe2000001140a */
[----:B------:R5:W-:Y:S01]  /*1dbc0*/  STS [R5+0x6400], R16 ;  /* 0x0064001005007388 */ /* 0x000be20000000800 */
[----:B------:R-:W-:-:S03]  /*1dbd0*/  LOP3.LUT R0, R55, 0xffffffe0, RZ, 0xc0, !PT ;  /* 0xffffffe037007812 */ /* 0x000fc600078ec0ff */
[----:B------:R4:W-:Y:S01]  /*1dbe0*/  STS [R5+0x6000], R17 ;  /* 0x0060001105007388 */ /* 0x0009e20000000800 */
[----:B---3--:R-:W3:Y:S01]  /*1dbf0*/  @P3 LDC R4, c[0x0][0x2c0] ;  /* 0x0000b000ff043b82 */ /* 0x008ee20000000800 */
[----:B------:R-:W-:-:S05]  /*1dc00*/  IMAD.IADD R0, R143, 0x1, -R0 ;  /* 0x000000018f007824 */ /* 0x000fca00078e0a00 */
[----:B------:R-:W-:Y:S02]  /*1dc10*/  LOP3.LUT P6, RZ, R0, 0x3, RZ, 0xc0, !PT ;  /* 0x0000000300ff7812 */ /* 0x000fe400078cc0ff */
[----:B------:R-:W1:Y:S01]  /*1dc20*/  @P3 LDC.64 R6, c[0x0][0x2c0] ;  /* 0x0000b000ff063b82 */ /* 0x000e620000000a00 */
[----:B-----5:R1:W1:Y:S01]  /*1dc30*/  @P5 MUFU.LG2 R16, R138 ;  /* 0x0000008a00105308 */ /* 0x0202620000000c00 */
[----:B----4-:R-:W-:Y:S01]  /*1dc40*/  IMAD.IADD R17, R18, 0x1, -R2 ;  /* 0x0000000112117824 */ /* 0x010fe200078e0a02 */
[----:B------:R-:W-:Y:S01]  /*1dc50*/  @!P2 CS2R R2, SRZ ;  /* 0x000000000002a805 */ /* 0x000fe2000001ff00 */
[----:B------:R-:W-:Y:S02]  /*1dc60*/  @P3 IMAD.MOV.U32 R5, RZ, RZ, 0x1 ;  /* 0x00000001ff053424 */ /* 0x000fe400078e00ff */
[----:B-1----:R-:W-:Y:S02]  /*1dc70*/  @P3 IMAD R0, R7, R6, RZ ;  /* 0x0000000607003224 */ /* 0x002fe400078e02ff */
[----:B------:R-:W-:Y:S01]  /*1dc80*/  VIADD R6, R10, 0x10 ;  /* 0x000000100a067836 */ /* 0x000fe20000000000 */
[----:B--23--:R-:W-:Y:S06]  /*1dc90*/  @!P2 BRA `(.L_x_2484) ;  /* 0x00000000001ca947 */ /* 0x00cfec0003800000 */
[----:B------:R-:W1:Y:S01]  /*1dca0*/  S2UR UR5, SR_CTAID.Y ;  /* 0x00000000000579c3 */ /* 0x000e620000002600 */
[----:B------:R-:W-:Y:S01]  /*1dcb0*/  ULDC UR4, c[0x0][0x2c4] ;  /* 0x0000b10000047ab9 */ /* 0x000fe20000000800 */
[----:B------:R-:W-:Y:S01]  /*1dcc0*/  PLOP3.LUT P1, PT, PT, PT, PT, 0x80, 0x0 ;  /* 0x000000000000781c */ /* 0x000fe20003f2f070 */
[----:B-1----:R-:W-:-:S04]  /*1dcd0*/  @!UP0 UIMAD UR16, UR5, UR4, URZ ;  /* 0x00000004051082a4 */ /* 0x002fc8000f8e023f */
[----:B------:R-:W-:Y:S02]  /*1dce0*/  USHF.R.S32.HI UR4, URZ, 0x1f, UR16 ;  /* 0x0000001f3f047899 */ /* 0x000fe40008011410 */
[----:B------:R-:W-:-:S04]  /*1dcf0*/  IMAD.U32 R2, RZ, RZ, UR16 ;  /* 0x00000010ff027e24 */ /* 0x000fc8000f8e00ff */
[----:B------:R-:W-:Y:S02]  /*1dd00*/  MOV R3, UR4 ;  /* 0x0000000400037c02 */ /* 0x000fe40008000f00 */
.L_x_2484:
[----:B------:R-:W-:Y:S05]  /*1dd10*/  @P3 BRA `(.L_x_2485) ;  /* 0x0000000000183947 */ /* 0x000fea0003800000 */
[----:B------:R-:W1:Y:S01]  /*1dd20*/  LDC R0, c[0x0][0x2c4] ;  /* 0x0000b100ff007b82 */ /* 0x000e620000000800 */
[----:B------:R-:W-:Y:S02]  /*1dd30*/  ISETP.NE.AND P2, PT, RZ, UR7, PT ;  /* 0x00000007ff007c0c */ /* 0x000fe4000bf45270 */
[----:B------:R-:W-:-:S05]  /*1dd40*/  MOV R4, 0x1 ;  /* 0x0000000100047802 */ /* 0x000fca0000000f00 */
[----:B------:R-:W2:Y:S08]  /*1dd50*/  LDC R5, c[0x0][0x270] ;  /* 0x00009c00ff057b82 */ /* 0x000eb00000000800 */
[----:B-1----:R-:W2:Y:S02]  /*1dd60*/  @P2 LDC R0, c[0x0][0x2e4] ;  /* 0x0000b900ff002b82 */ /* 0x002ea40000000800 */
[----:B--2---:R-:W-:-:S07]  /*1dd70*/  IMAD R5, R0, R5, RZ ;  /* 0x0000000500057224 */ /* 0x004fce00078e02ff */
.L_x_2485:
        /* <DEDUP_REMOVED lines=11> */
[----:B------:R-:W-:Y:S01]  /*1de30*/  IMAD R6, R20, R4, RZ ;  /* 0x0000000414067224 */ /* 0x000fe200078e02ff */
        /* <DEDUP_REMOVED lines=78> */
.L_x_2487:
[----:B------:R-:W-:Y:S05]  /*1e320*/  BSYNC B0 ;  /* 0x0000000000007941 */ /* 0x000fea0003800000 */
.L_x_2486:
[----:B------:R1:W5:Y:S01]  /*1e330*/  LDL R15, [R1+0x58] ;  /* 0x00005800010f7983 */ /* 0x0003620000100800 */
[----:B--2---:R-:W-:Y:S01]  /*1e340*/  SHF.R.S32.HI R3, RZ, 0x1f, R24 ;  /* 0x0000001fff037819 */ /* 0x004fe20000011418 */
[----:B------:R-:W-:Y:S01]  /*1e350*/  VIADD R0, R10, 0x50 ;  /* 0x000000500a007836 */ /* 0x000fe20000000000 */
        /* <DEDUP_REMOVED lines=30> */
[----:B--2---:R4:W-:Y:S04]  /*1e540*/  @!P6 STG.E.128 desc[UR24][R2.64], R20 ;  /* 0x000000140200e986 */ /* 0x0049e8000c101d18 */
[----:B---3--:R4:W-:Y:S02]  /*1e550*/  @!P4 STG.E.128 desc[UR24][R2.64+0x80], R16 ;  /* 0x000080100200c986 */ /* 0x0089e4000c101d18 */
.L_x_2489:
[----:B------:R-:W-:Y:S05]  /*1e560*/  BSYNC B0 ;  /* 0x0000000000007941 */ /* 0x000fea0003800000 */
.L_x_2488:
        /* <DEDUP_REMOVED lines=23> */
.L_x_2491:
[----:B------:R-:W-:Y:S05]  /*1e6e0*/  BSYNC B0 ;  /* 0x0000000000007941 */ /* 0x000fea0003800000 */
.L_x_2490:
        /* <DEDUP_REMOVED lines=21> */
[----:B---3--:R1:W-:Y:S02]  /*1e840*/  @!P2 STG.E.128 desc[UR24][R2.64+0x80], R16 ;  /* 0x000080100200a986 */ /* 0x0083e4000c101d18 */
.L_x_2493:
[----:B------:R-:W-:Y:S05]  /*1e850*/  BSYNC B0 ;  /* 0x0000000000007941 */ /* 0x000fea0003800000 */
.L_x_2492:
        /* <DEDUP_REMOVED lines=21> */
.L_x_2495:
[----:B------:R-:W-:Y:S05]  /*1e9b0*/  BSYNC B0 ;  /* 0x0000000000007941 */ /* 0x000fea0003800000 */
.L_x_2494:
        /* <DEDUP_REMOVED lines=21> */
.L_x_2497:
[----:B------:R-:W-:Y:S05]  /*1eb10*/  BSYNC B0 ;  /* 0x0000000000007941 */ /* 0x000fea0003800000 */
.L_x_2496:
        /* <DEDUP_REMOVED lines=21> */
.L_x_2499:
[----:B------:R-:W-:Y:S05]  /*1ec70*/  BSYNC B0 ;  /* 0x0000000000007941 */ /* 0x000fea0003800000 */
.L_x_2498:
        /* <DEDUP_REMOVED lines=21> */
.L_x_2501:
[----:B------:R-:W-:Y:S05]  /*1edd0*/  BSYNC B0 ;  /* 0x0000000000007941 */ /* 0x000fea0003800000 */
.L_x_2500:
        /* <DEDUP_REMOVED lines=21> */
.L_x_2502:
        /* <DEDUP_REMOVED lines=13> */
.L_x_2949:


//--------------------- .text._ZN5flash16flash_fwd_kernelI23Flash_fwd_kernel_traitsILi128ELi128ELi32ELi4ELb0ELb0EN7cutlass10bfloat16_tE19Flash_kernel_traitsILi128ELi128ELi32ELi4ES3_EELb1ELb0ELb1ELb0ELb0ELb0ELb0ELb1EEEvNS_16Flash_fwd_paramsE --------------------------
	.section	.text._ZN5flash16flash_fwd_kernelI23Flash_fwd_kernel_traitsILi128ELi128ELi32ELi4ELb0ELb0EN7cutlass10bfloat16_tE19Flash_kernel_traitsILi128ELi128ELi32ELi4ES3_EELb1ELb0ELb1ELb0ELb0ELb0ELb0ELb1EEEvNS_16Flash_fwd_paramsE,"ax",@progbits
	.align	128
        .global         _ZN5flash16flash_fwd_kernelI23Flash_fwd_kernel_traitsILi128ELi128ELi32ELi4ELb0ELb0EN7cutlass10bfloat16_tE19Flash_kernel_traitsILi128ELi128ELi32ELi4ES3_EELb1ELb0ELb1ELb0ELb0ELb0ELb0ELb1EEEvNS_16Flash_fwd_paramsE
        .type           _ZN5flash16flash_fwd_kernelI23Flash_fwd_kernel_traitsILi128ELi128ELi32ELi4ELb0ELb0EN7cutlass10bfloat16_tE19Flash_kernel_traitsILi128ELi128ELi32ELi4ES3_EELb1ELb0ELb1ELb0ELb0ELb0ELb0ELb1EEEvNS_16Flash_fwd_paramsE,@function
        .size           _ZN5flash16flash_fwd_kernelI23Flash_fwd_kernel_traitsILi128ELi128ELi32ELi4ELb0ELb0EN7cutlass10bfloat16_tE19Flash_kernel_traitsILi128ELi128ELi32ELi4ES3_EELb1ELb0ELb1ELb0ELb0ELb0ELb0ELb1EEEvNS_16Flash_fwd_paramsE,(.L_x_2950 - _ZN5flash16flash_fwd_kernelI23Flash_fwd_kernel_traitsILi128ELi128ELi32ELi4ELb0ELb0EN7cutlass10bfloat16_tE19Flash_kernel_traitsILi128ELi128ELi32ELi4ES3_EELb1ELb0ELb1ELb0ELb0ELb0ELb0ELb1EEEvNS_16Flash_fwd_paramsE)
        .other          _ZN5flash16flash_fwd_kernelI23Flash_fwd_kernel_traitsILi128ELi128ELi32ELi4ELb0ELb0EN7cutlass10bfloat16_tE19Flash_kernel_traitsILi128ELi128ELi32ELi4ES3_EELb1ELb0ELb1ELb0ELb0ELb0ELb0ELb1EEEvNS_16Flash_fwd_paramsE,@"STO_CUDA_ENTRY STV_DEFAULT"
_ZN5flash16flash_fwd_kernelI23Flash_fwd_kernel_traitsILi128ELi128ELi32ELi4ELb0ELb0EN7cutlass10bfloat16_tE19Flash_kernel_traitsILi128ELi128ELi32ELi4ES3_EELb1ELb0ELb1ELb0ELb0ELb0ELb0ELb1EEEvNS_16Flash_fwd_paramsE:
.text._ZN5flash16flash_fwd_kernelI23Flash_fwd_kernel_traitsILi128ELi128ELi32ELi4ELb0ELb0EN7cutlass10bfloat16_tE19Flash_kernel_traitsILi128ELi128ELi32ELi4ES3_EELb1ELb0ELb1ELb0ELb0ELb0ELb0ELb1EEEvNS_16Flash_fwd_paramsE:
        /* <DEDUP_REMOVED lines=13> */
[----:B------:R-:W-:Y:S01]  /*00d0*/  S2UR UR15, SR_CTAID.X ;  /* 0x00000000000f79c3 */ /* 0x000fe20000002500 */
[----:B------:R2:W5:Y:S07]  /*00e0*/  @P2 LDG.E.64 R4, desc[UR24][R2.64] ;  /* 0x0000001802042981 */ /* 0x00056e000c1e1b00 */
[----:B------:R-:W-:Y:S01]  /*00f0*/  S2UR UR18, SR_CTAID.Y ;  /* 0x00000000001279c3 */ /* 0x000fe20000002600 */
[----:B------:R-:W-:Y:S01]  /*0100*/  UMOV UR14, 0xffffffff ;  /* 0xffffffff000e7882 */ /* 0x000fe20000000000 */
[----:B------:R-:W-:Y:S01]  /*0110*/  UMOV UR30, URZ ;  /* 0x0000003f001e7c82 */ /* 0x000fe20008000000 */
[----:B------:R-:W-:-:S05]  /*0120*/  ULDC.U8 UR13, c[0x0][0x388] ;  /* 0x0000e200000d7ab9 */ /* 0x000fca0000000000 */
[----:B------:R-:W1:Y:S08]  /*0130*/  S2UR UR4, SR_CTAID.Z ;  /* 0x00000000000479c3 */ /* 0x000e700000002700 */
[----:B------:R-:W5:Y:S01]  /*0140*/  @P2 LDC R0, c[0x0][0x3b0] ;  /* 0x0000ec00ff002b82 */ /* 0x000f620000000800 */
[----:B--2---:R-:W-:Y:S02]  /*0150*/  @P2 IMAD.MOV.U32 R2, RZ, RZ, R8 ;  /* 0x000000ffff022224 */ /* 0x004fe400078e0008 */
[----:B---3--:R-:W-:-:S06]  /*0160*/  @P2 IMAD.MOV.U32 R3, RZ, RZ, R9 ;  /* 0x000000ffff032224 */ /* 0x008fcc00078e0009 */
[----:B------:R-:W2:Y:S01]  /*0170*/  @P2 LDG.E.64 R2, desc[UR24][R2.64] ;  /* 0x0000001802022981 */ /* 0x000ea2000c1e1b00 */
[----:B------:R-:W-:Y:S02]  /*0180*/  UISETP.NE.U32.AND UP2, UPT, UR8, URZ, UPT ;  /* 0x0000003f0800728c */ /* 0x000fe4000bf45070 */
[----:B------:R-:W-:Y:S02]  /*0190*/  UISETP.NE.U32.AND UP1, UPT, UR6, URZ, UPT ;  /* 0x0000003f0600728c */ /* 0x000fe4000bf25070 */
[----:B------:R-:W-:Y:S02]  /*01a0*/  UISETP.NE.AND.EX UP2, UPT, UR9, URZ, UPT, UP2 ;  /* 0x0000003f0900728c */ /* 0x000fe4000bf45320 */
[----:B-1----:R-:W-:Y:S01]  /*01b0*/  ULOP3.LUT UR5, UR4, UR15, UR18, 0xfe, !UPT ;  /* 0x0000000f04057292 */ /* 0x002fe2000f8efe12 */
[----:B------:R-:W-:Y:S01]  /*01c0*/  ULDC.64 UR8, c[0x0][0x2f0] ;  /* 0x0000bc0000087ab9 */ /* 0x000fe20000000a00 */
[----:B------:R-:W-:Y:S02]  /*01d0*/  UISETP.NE.AND.EX UP1, UPT, UR7, URZ, UPT, UP1 ;  /* 0x0000003f0700728c */ /* 0x000fe4000bf25310 */
[----:B------:R-:W-:Y:S01]  /*01e0*/  PLOP3.LUT P0, PT, PT, PT, UP2, 0x80, 0x0 ;  /* 0x000000000000781c */ /* 0x000fe20003f0f028 */
[----:B------:R-:W-:Y:S01]  /*01f0*/  UIMAD.WIDE UR8, UR18, 0x4, UR8 ;  /* 0x00000004120878a5 */ /* 0x000fe2000f8e0208 */
[----:B----4-:R-:W-:Y:S01]  /*0200*/  LOP3.LUT P3, RZ, R93, UR5, RZ, 0xfc, !PT ;  /* 0x000000055dff7c12 */ /* 0x010fe2000f86fcff */
[----:B------:R-:W-:Y:S01]  /*0210*/  ULDC.U8 UR5, c[0x0][0x3c2] ;  /* 0x0000f08000057ab9 */ /* 0x000fe20000000000 */
[----:B------:R-:W-:Y:S01]  /*0220*/  ULDC.64 UR6, c[0x0][0x2f8] ;  /* 0x0000be0000067ab9 */ /* 0x000fe20000000a00 */
[----:B------:R-:W-:-:S02]  /*0230*/  UISETP.NE.AND UP3, UPT, UR5, URZ, UPT ;  /* 0x0000003f0500728c */ /* 0x000fc4000bf65270 */
[----:B------:R-:W-:Y:S02]  /*0240*/  UISETP.EQ.U32.AND UP0, UPT, UR6, URZ, UPT ;  /* 0x0000003f0600728c */ /* 0x000fe4000bf02070 */
[----:B------:R-:W-:Y:S02]  /*0250*/  @UP1 ULDC.64 UR10, c[0x0][0x300] ;  /* 0x0000c000000a1ab9 */ /* 0x000fe40000000a00 */
[----:B------:R-:W-:Y:S02]  /*0260*/  UISETP.EQ.OR.EX UP0, UPT, UR7, URZ, !UP3, UP0 ;  /* 0x0000003f0700728c */ /* 0x000fe4000df02700 */
[----:B------:R-:W-:Y:S02]  /*0270*/  @UP1 UIMAD.WIDE UR10, UR18, 0x4, UR10 ;  /* 0x00000004120a18a5 */ /* 0x000fe4000f8e020a */
[----:B------:R-:W1:Y:S01]  /*0280*/  @!P3 LDC.64 R6, c[0x0][0x3b8] ;  /* 0x0000ee00ff06bb82 */ /* 0x000e620000000a00 */
        /* <DEDUP_REMOVED lines=10> */
[----:B------:R-:W-:Y:S01]  /*0330*/  ULDC.64 UR8, c[0x0][0x2f8] ;  /* 0x0000be0000087ab9 */ /* 0x000fe20000000a00 */
[----:B-1----:R-:W-:Y:S02]  /*0340*/  @!P3 IMAD.MOV.U32 R4, RZ, RZ, R8 ;  /* 0x000000ffff04b224 */ /* 0x002fe400078e0008 */
[----:B------:R-:W-:-:S05]  /*0350*/  @!P3 IMAD.MOV.U32 R5, RZ, RZ, R9 ;  /* 0x000000ffff05b224 */ /* 0x000fca00078e0009 */
[----:B------:R1:W-:Y:S01]  /*0360*/  @!P3 STG.E.64 desc[UR24][R6.64+0x8], R4 ;  /* 0x000008040600b986 */ /* 0x0003e2000c101b18 */
[----:B------:R-:W-:Y:S01]  /*0370*/  PLOP3.LUT P2, PT, PT, PT, UP0, 0x80, 0x0 ;  /* 0x000000000000781c */ /* 0x000fe20003f4f008 */
[----:B------:R-:W-:Y:S02]  /*0380*/  UIMAD.WIDE UR8, UR18, 0x4, UR8 ;  /* 0x00000004120878a5 */ /* 0x000fe4000f8e0208 */
[----:B-1----:R-:W2:Y:S04]  /*0390*/  @P0 LDG.E R6, desc[UR24][R2.64] ;  /* 0x0000001802060981 */ /* 0x002ea8000c1e1900 */
[----:B------:R1:W3:Y:S02]  /*03a0*/  @P0 LDG.E R5, desc[UR24][R2.64+0x4] ;  /* 0x0000041802050981 */ /* 0x0002e4000c1e1900 */
[----:B-1----:R-:W-:-:S02]  /*03b0*/  IMAD.U32 R2, RZ, RZ, UR10 ;  /* 0x0000000aff027e24 */ /* 0x002fc4000f8e00ff */
[----:B------:R-:W-:-:S05]  /*03c0*/  IMAD.U32 R3, RZ, RZ, UR11 ;  /* 0x0000000bff037e24 */ /* 0x000fca000f8e00ff */
[----:B------:R1:W4:Y:S02]  /*03d0*/  @P1 LDG.E R0, desc[UR24][R2.64] ;  /* 0x0000001802001981 */ /* 0x000324000c1e1900 */
[----:B-1----:R-:W-:Y:S02]  /*03e0*/  IMAD.U32 R2, RZ, RZ, UR8 ;  /* 0x00000008ff027e24 */ /* 0x002fe4000f8e00ff */
[----:B------:R-:W-:-:S05]  /*03f0*/  IMAD.U32 R3, RZ, RZ, UR9 ;  /* 0x00000009ff037e24 */ /* 0x000fca000f8e00ff */
[----:B------:R-:W5:Y:S01]  /*0400*/  @!P2 LDG.E R4, desc[UR24][R2.64] ;  /* 0x000000180204a981 */ /* 0x000f62000c1e1900 */
[----:B------:R-:W-:Y:S01]  /*0410*/  SHF.R.S32.HI R17, RZ, 0x1f, R93 ;  /* 0x0000001fff117819 */ /* 0x000fe2000001145d */
[----:B------:R-:W-:-:S03]  /*0420*/  UMOV UR8, 0xffffffff ;  /* 0xffffffff00087882 */ /* 0x000fc60000000000 */
[----:B------:R-:W-:Y:S02]  /*0430*/  LEA.HI R92, R17, R93, RZ, 0x5 ;  /* 0x0000005d115c7211 */ /* 0x000fe400078f28ff */
[----:B--2---:R-:W-:Y:S02]  /*0440*/  @P0 R2UR UR14, R6 ;  /* 0x00000000060e02ca */ /* 0x004fe400000e0000 */
[----:B---3--:R-:W-:Y:S02]  /*0450*/  @P0 R2UR UR16, R5 ;  /* 0x00000000051002ca */ /* 0x008fe400000e0000 */
[----:B------:R-:W-:-:S04]  /*0460*/  ISETP.NE.U32.AND P0, PT, RZ, UR6, PT ;  /* 0x00000006ff007c0c */ /* 0x000fc8000bf05070 */
[----:B------:R-:W-:-:S07]  /*0470*/  ISETP.NE.AND.EX P0, PT, RZ, UR7, PT, P0 ;  /* 0x00000007ff007c0c */ /* 0x000fce000bf05300 */
[----:B------:R-:W-:-:S07]  /*0480*/  @UP2 UIADD3 UR16, UR16, -UR14, URZ ;  /* 0x8000000e10102290 */ /* 0x000fce000fffe03f */
[----:B------:R-:W-:Y:S01]  /*0490*/  @!UP2 ULDC UR16, c[0x0][0x2c4] ;  /* 0x0000b1000010aab9 */ /* 0x000fe20000000800 */
[----:B----4-:R-:W-:Y:S02]  /*04a0*/  @P1 R2UR UR30, R0 ;  /* 0x00000000001e12ca */ /* 0x010fe400000e0000 */
[----:B------:R-:W-:-:S05]  /*04b0*/  LOP3.LUT R0, R92, 0xffffffe0, RZ, 0xc0, !PT ;  /* 0xffffffe05c007812 */ /* 0x000fca00078ec0ff */
[----:B------:R-:W-:Y:S01]  /*04c0*/  IMAD.IADD R88, R93, 0x1, -R0 ;  /* 0x000000015d587824 */ /* 0x000fe200078e0a00 */
[----:B-----5:R-:W-:Y:S01]  /*04d0*/  @!P2 R2UR UR8, R4 ;  /* 0x000000000408a2ca */ /* 0x020fe200000e0000 */
[----:B------:R-:W-:-:S14]  /*04e0*/  @!P0 BRA `(.L_x_2503) ;  /* 0x00000000001c8947 */ /* 0x000fdc0003800000 */
[----:B------:R-:W-:-:S13]  /*04f0*/  PLOP3.LUT P0, PT, PT, PT, UP3, 0x80, 0x0 ;  /* 0x000000000000781c */ /* 0x000fda0003f0f038 */
[----:B------:R-:W2:Y:S04]  /*0500*/  @P0 LDG.E R0, desc[UR24][R2.64+0x4] ;  /* 0x0000041802000981 */ /* 0x000ea8000c1e1900 */
[----:B------:R-:W3:Y:S01]  /*0510*/  @!P0 LDG.E R2, desc[UR24][R2.64] ;  /* 0x0000001802028981 */ /* 0x000ee2000c1e1900 */
[----:B--2---:R-:W-:-:S13]  /*0520*/  @P0 R2UR UR5, R0 ;  /* 0x00000000000502ca */ /* 0x004fda00000e0000 */
[----:B------:R-:W-:-:S07]  /*0530*/  @UP3 UIADD3 UR5, UR5, -UR8, URZ ;  /* 0x8000000805053290 */ /* 0x000fce000fffe03f */
[----:B---3--:R-:W-:Y:S01]  /*0540*/  @!P0 R2UR UR5, R2 ;  /* 0x00000000020582ca */ /* 0x008fe200000e0000 */
[----:B------:R-:W-:-:S14]  /*0550*/  BRA `(.L_x_2504) ;  /* 0x0000000000047947 */ /* 0x000fdc0003800000 */
.L_x_2503:
[----:B------:R-:W-:-:S05]  /*0560*/  ULDC UR5, c[0x0][0x2c8] ;  /* 0x0000b20000057ab9 */ /* 0x000fca0000000800 */
.L_x_2504:
        /* <DEDUP_REMOVED lines=47> */
[----:B------:R-:W-:Y:S01]  /*0860*/  ULDC.U8 UR10, c[0x0][0x3d9] ;  /* 0x0000f640000a7ab9 */ /* 0x000fe20000000000 */
[----:B------:R-:W-:Y:S01]  /*0870*/  UISETP.NE.AND UP2, UPT, UR5, URZ, UPT ;  /* 0x0000003f0500728c */ /* 0x000fe2000bf45270 */
[----:B------:R-:W-:Y:S01]  /*0880*/  LOP3.LUT R0, R8, 0xfffffff8, RZ, 0xc0, !PT ;  /* 0xfffffff808007812 */ /* 0x000fe200078ec0ff */
[----:B------:R-:W-:Y:S02]  /*0890*/  UISETP.NE.AND UP1, UPT, UR10, URZ, UPT ;  /* 0x0000003f0a00728c */ /* 0x000fe4000bf25270 */
[----:B------:R-:W-:Y:S02]  /*08a0*/  UISETP.EQ.AND UP2, UPT, UR10, URZ, UP2 ;  /* 0x0000003f0a00728c */ /* 0x000fe40009742270 */
[----:B------:R-:W-:Y:S01]  /*08b0*/  IMAD.IADD R0, R93, 0x1, -R0 ;  /* 0x000000015d007824 */ /* 0x000fe200078e0a00 */
[----:B------:R-:W-:Y:S01]  /*08c0*/  @!UP0 USHF.R.S32.HI UR12, URZ, 0x1f, UR18 ;  /* 0x0000001f3f0c8899 */ /* 0x000fe20008011412 */
[----:B------:R-:W-:Y:S01]  /*08d0*/  PLOP3.LUT P0, PT, PT, PT, UP1, 0x80, 0x0 ;  /* 0x000000000000781c */ /* 0x000fe20003f0f018 */
[----:B------:R-:W-:Y:S01]  /*08e0*/  @UP0 ULDC.64 UR8, c[0x0][0x298] ;  /* 0x0000a60000080ab9 */ /* 0x000fe20000000a00 */
[----:B------:R-:W-:Y:S01]  /*08f0*/  @!UP0 ULDC.64 UR6, c[0x0][0x290] ;  /* 0x0000a40000068ab9 */ /* 0x000fe20000000a00 */
[----:B------:R-:W-:Y:S01]  /*0900*/  @UP0 UIMAD.WIDE.U32 UR10, UR14, UR8, URZ ;  /* 0x000000080e0a02a5 */ /* 0x000fe2000f8e003f */
[----:B------:R-:W-:Y:S01]  /*0910*/  IMAD.SHL.U32 R14, R0, 0x8, RZ ;  /* 0x00000008000e7824 */ /* 0x000fe200078e00ff */
[----:B------:R-:W-:-:S02]  /*0920*/  @!UP0 UIMAD UR8, UR12, UR6, URZ ;  /* 0x000000060c0882a4 */ /* 0x000fc4000f8e023f */
[----:B------:R-:W-:Y:S02]  /*0930*/  @!UP0 UIMAD.WIDE.U32 UR20, UR18, UR6, URZ ;  /* 0x00000006121482a5 */ /* 0x000fe4000f8e003f */
[----:B------:R-:W-:Y:S02]  /*0940*/  @!UP0 UIMAD UR8, UR18, UR7, UR8 ;  /* 0x00000007120882a4 */ /* 0x000fe4000f8e0208 */
[----:B------:R-:W-:Y:S01]  /*0950*/  @UP0 UIMAD UR9, UR14, UR9, UR11 ;  /* 0x000000090e0902a4 */ /* 0x000fe2000f8e020b */
[----:B------:R-:W-:Y:S01]  /*0960*/  @UP1 ULDC.64 UR6, c[0x0][0x2c0] ;  /* 0x0000b00000061ab9 */ /* 0x000fe20000000a00 */
[----:B------:R-:W-:Y:S01]  /*0970*/  @!UP2 UMOV UR22, URZ ;  /* 0x0000003f0016ac82 */ /* 0x000fe20008000000 */
[----:B------:R-:W-:Y:S01]  /*0980*/  @UP1 UIMAD UR11, UR7, UR6, URZ ;  /* 0x00000006070b12a4 */ /* 0x000fe2000f8e023f */
[----:B------:R-:W-:Y:S02]  /*0990*/  @!UP2 UMOV UR23, URZ ;  /* 0x0000003f0017ac82 */ /* 0x000fe40008000000 */
[----:B------:R-:W-:Y:S01]  /*09a0*/  @UP2 ULDC UR6, c[0x0][0x2c4] ;  /* 0x0000b10000062ab9 */ /* 0x000fe20000000800 */
[----:B------:R-:W-:-:S02]  /*09b0*/  UIADD3 UR16, -UR27, UR16, URZ ;  /* 0x000000101b107290 */ /* 0x000fc4000fffe13f */
[----:B------:R-:W-:Y:S01]  /*09c0*/  @UP2 UIMAD UR6, UR18, UR6, URZ ;  /* 0x00000006120622a4 */ /* 0x000fe2000f8e023f */
[----:B------:R-:W-:Y:S01]  /*09d0*/  @UP1 ULDC UR12, c[0x0][0x2c0] ;  /* 0x0000b000000c1ab9 */ /* 0x000fe20000000800 */
[----:B------:R-:W-:Y:S02]  /*09e0*/  @UP1 UMOV UR13, 0x1 ;  /* 0x00000001000d1882 */ /* 0x000fe40000000000 */
[----:B------:R-:W-:Y:S02]  /*09f0*/  @UP2 USEL UR14, UR6, UR14, !UP0 ;  /* 0x0000000e060e2287 */ /* 0x000fe4000c000000 */
[----:B------:R-:W-:Y:S02]  /*0a00*/  @!UP0 UIADD3 UR9, UR21, UR8, URZ ;  /* 0x0000000815098290 */ /* 0x000fe4000fffe03f */
[----:B------:R-:W-:Y:S01]  /*0a10*/  @UP2 USHF.R.S32.HI UR6, URZ, 0x1f, UR14 ;  /* 0x0000001f3f062899 */ /* 0x000fe2000801140e */
[----:B------:R-:W-:Y:S02]  /*0a20*/  @!UP0 UMOV UR10, UR20 ;  /* 0x00000014000a8c82 */ /* 0x000fe40008000000 */
[----:B------:R-:W-:-:S04]  /*0a30*/  @UP2 UMOV UR22, UR14 ;  /* 0x0000000e00162c82 */ /* 0x000fc80008000000 */
[----:B------:R-:W-:Y:S01]  /*0a40*/  @UP2 UMOV UR23, UR6 ;  /* 0x0000000600172c82 */ /* 0x000fe20008000000 */
[----:B------:R-:W-:Y:S05]  /*0a50*/  @P0 BRA `(.L_x_2506) ;  /* 0x0000000000180947 */ /* 0x000fea0003800000 */
[----:B------:R-:W-:Y:S01]  /*0a60*/  UISETP.NE.AND UP0, UPT, UR5, URZ, UPT ;  /* 0x0000003f0500728c */ /* 0x000fe2000bf05270 */
[----:B------:R-:W-:Y:S01]  /*0a70*/  ULDC UR11, c[0x0][0x2c4] ;  /* 0x0000b100000b7ab9 */ /* 0x000fe20000000800 */
[----:B------:R-:W-:Y:S01]  /*0a80*/  ULDC UR13, c[0x0][0x270] ;  /* 0x00009c00000d7ab9 */ /* 0x000fe20000000800 */
[----:B------:R-:W-:-:S08]  /*0a90*/  UMOV UR12, 0x1 ;  /* 0x00000001000c7882 */ /* 0x000fd00000000000 */
[----:B------:R-:W-:Y:S02]  /*0aa0*/  @UP0 ULDC UR11, c[0x0][0x2e4] ;  /* 0x0000b900000b0ab9 */ /* 0x000fe40000000800 */
[----:B------:R-:W-:-:S12]  /*0ab0*/  UIMAD UR13, UR11, UR13, URZ ;  /* 0x0000000d0b0d72a4 */ /* 0x000fd8000f8e023f */
.L_x_2506:
[----:B------:R-:W-:Y:S01]  /*0ac0*/  USHF.R.S32.HI UR5, URZ, 0x1f, UR4 ;  /* 0x0000001f3f057899 */ /* 0x000fe20008011404 */
[----:B------:R-:W-:Y:S01]  /*0ad0*/  SHF.R.S32.HI R8, RZ, 0x3, R8 ;  /* 0x00000003ff087819 */ /* 0x000fe20000011408 */
[----:B------:R-:W-:Y:S01]  /*0ae0*/  ULDC.64 UR6, c[0x0][0x2a0] ;  /* 0x0000a80000067ab9 */ /* 0x000fe20000000a00 */
[----:B------:R-:W-:Y:S01]  /*0af0*/  IADD3 R2, P0, R14, UR10, RZ ;  /* 0x0000000a0e027c10 */ /* 0x000fe2000ff1e0ff */
[----:B------:R-:W-:Y:S01]  /*0b00*/  UIMAD UR5, UR5, UR6, URZ ;  /* 0x00000006050572a4 */ /* 0x000fe2000f8e023f */
[----:B------:R-:W-:Y:S01]  /*0b10*/  ISETP.GE.AND P4, PT, R8, UR16, PT ;  /* 0x0000001008007c0c */ /* 0x000fe2000bf86270 */
[----:B------:R-:W-:Y:S01]  /*0b20*/  IMAD.U32 R12, RZ, RZ, UR6 ;  /* 0x00000006ff0c7e24 */ /* 0x000fe2000f8e00ff */
[----:B------:R-:W-:Y:S01]  /*0b30*/  LEA.HI.X.SX32 R3, R14, UR9, 0x1, P0 ;  /* 0x000000090e037c11 */ /* 0x000fe200080f0eff */
[----:B------:R-:W-:Y:S01]  /*0b40*/  UIMAD UR7, UR4, UR7, UR5 ;  /* 0x00000007040772a4 */ /* 0x000fe2000f8e0205 */
[----:B------:R-:W-:Y:S01]  /*0b50*/  SHF.R.S32.HI R9, RZ, 0x1f, R8 ;  /* 0x0000001fff097819 */ /* 0x000fe20000011408 */
[----:B------:R-:W-:Y:S01]  /*0b60*/  UIMAD UR5, UR18, UR13, URZ ;  /* 0x0000000d120572a4 */ /* 0x000fe2000f8e023f */
[----:B------:R-:W-:Y:S01]  /*0b70*/  VIADD R17, R8, 0x10 ;  /* 0x0000001008117836 */ /* 0x000fe20000000000 */
[----:B------:R-:W-:Y:S01]  /*0b80*/  UIMAD UR6, UR27, UR12, URZ ;  /* 0x0000000c1b0672a4 */ /* 0x000fe2000f8e023f */
[----:B------:R-:W-:Y:S01]  /*0b90*/  IMAD.WIDE.U32 R12, R12, UR4, R2 ;  /* 0x000000040c0c7c25 */ /* 0x000fe2000f8e0002 */
[----:B------:R-:W-:Y:S01]  /*0ba0*/  USEL UR5, UR5, URZ, !UP2 ;  /* 0x0000003f05057287 */ /* 0x000fe2000d000000 */
[C---:B------:R-:W-:Y:S01]  /*0bb0*/  IADD3 R20, R8.reuse, 0x30, RZ ;  /* 0x0000003008147810 */ /* 0x040fe20007ffe0ff */
[----:B------:R-:W-:Y:S01]  /*0bc0*/  BSSY B0, `(.L_x_2507) ;  /* 0x000001f000007945 */ /* 0x000fe20003800000 */
[----:B------:R-:W-:Y:S01]  /*0bd0*/  VIADD R18, R8, 0x20 ;  /* 0x0000002008127836 */ /* 0x000fe20000000000 */
[----:B------:R-:W-:Y:S01]  /*0be0*/  UIMAD UR11, UR4, UR11, UR5 ;  /* 0x0000000b040b72a4 */ /* 0x000fe2000f8e0205 */
[----:B------:R-:W-:Y:S01]  /*0bf0*/  IMAD.U32 R6, RZ, RZ, UR15 ;  /* 0x0000000fff067e24 */ /* 0x000fe2000f8e00ff */
[----:B------:R-:W-:Y:S01]  /*0c00*/  USHF.R.S32.HI UR4, URZ, 0x1f, UR6 ;  /* 0x0000001f3f047899 */ /* 0x000fe20008011406 */
[----:B------:R-:W-:Y:S01]  /*0c10*/  IADD3 R11, R13, UR7, RZ ;  /* 0x000000070d0b7c10 */ /* 0x000fe2000fffe0ff */
[----:B------:R-:W-:Y:S01]  /*0c20*/  USHF.R.S32.HI UR5, URZ, 0x1f, UR11 ;  /* 0x0000001f3f057899 */ /* 0x000fe2000801140b */
[----:B------:R-:W-:Y:S01]  /*0c30*/  ISETP.NE.AND P1, PT, R0, RZ, PT ;  /* 0x000000ff0000720c */ /* 0x000fe20003f25270 */
[----:B------:R-:W-:Y:S01]  /*0c40*/  UIADD3 UR6, UP1, UP0, UR6, UR22, UR11 ;  /* 0x0000001606067290 */ /* 0x000fe2000f83e00b */
[----:B------:R-:W-:Y:S01]  /*0c50*/  ISETP.GE.AND P0, PT, R17, UR16, PT ;  /* 0x0000001011007c0c */ /* 0x000fe2000bf06270 */
[----:B------:R-:W-:Y:S01]  /*0c60*/  IMAD.WIDE R6, R6, 0x80, R8 ;  /* 0x0000008006067825 */ /* 0x000fe200078e0208 */
[----:B------:R-:W-:Y:S01]  /*0c70*/  ISETP.GE.AND P3, PT, R18, UR16, PT ;  /* 0x0000001012007c0c */ /* 0x000fe2000bf66270 */
[----:B------:R-:W-:Y:S01]  /*0c80*/  UIADD3.X UR22, UR4, UR23, UR5, UP1, UP0 ;  /* 0x0000001704167290 */ /* 0x000fe20008fe0405 */
[----:B------:R-:W-:Y:S01]  /*0c90*/  ISETP.GE.AND P2, PT, R20, UR16, PT ;  /* 0x0000001014007c0c */ /* 0x000fe2000bf46270 */
[----:B------:R-:W-:-:S02]  /*0ca0*/  VIADD R22, R8, 0x40 ;  /* 0x0000004008167836 */ /* 0x000fc40000000000 */
[----:B------:R-:W-:Y:S01]  /*0cb0*/  VIADD R15, R14, 0x40 ;  /* 0x000000400e0f7836 */ /* 0x000fe20000000000 */
[----:B------:R-:W-:Y:S09]  /*0cc0*/  @P4 BRA `(.L_x_2508) ;  /* 0x0000000000384947 */ /* 0x000ff20003800000 */
        /* <DEDUP_REMOVED lines=14> */
.L_x_2508:
[----:B------:R-:W-:Y:S05]  /*0db0*/  BSYNC B0 ;  /* 0x0000000000007941 */ /* 0x000fea0003800000 */
.L_x_2507:
        /* <DEDUP_REMOVED lines=21> */
.L_x_2510:
[----:B------:R-:W-:Y:S05]  /*0f10*/  BSYNC B0 ;  /* 0x0000000000007941 */ /* 0x000fea0003800000 */
.L_x_2509:
        /* <DEDUP_REMOVED lines=21> */
.L_x_2512:
[----:B------:R-:W-:Y:S05]  /*1070*/  BSYNC B0 ;  /* 0x0000000000007941 */ /* 0x000fea0003800000 */
.L_x_2511:
        /* <DEDUP_REMOVED lines=21> */
.L_x_2514:
[----:B------:R-:W-:Y:S05]  /*11d0*/  BSYNC B0 ;  /* 0x0000000000007941 */ /* 0x000fea0003800000 */
.L_x_2513:
        /* <DEDUP_REMOVED lines=20> */
.L_x_2516:
[----:B------:R-:W-:Y:S05]  /*1320*/  BSYNC B0 ;  /* 0x0000000000007941 */ /* 0x000fea0003800000 */
.L_x_2515:
        /* <DEDUP_REMOVED lines=20> */
.L_x_2518:
[----:B------:R-:W-:Y:S05]  /*1470*/  BSYNC B0 ;  /* 0x0000000000007941 */ /* 0x000fea0003800000 */
.L_x_2517:
        /* <DEDUP_REMOVED lines=20> */
.L_x_2520:
[----:B------:R-:W-:Y:S05]  /*15c0*/  BSYNC B0 ;  /* 0x0000000000007941 */ /* 0x000fea0003800000 */
.L_x_2519:
        /* <DEDUP_REMOVED lines=20> */
.L_x_2522:
[----:B------:R-:W-:Y:S05]  /*1710*/  BSYNC B0 ;  /* 0x0000000000007941 */ /* 0x000fea0003800000 */
.L_x_2521:
        /* <DEDUP_REMOVED lines=10> */
.L_x_2524:
[----:B------:R-:W-:Y:S05]  /*17c0*/  BSYNC B0 ;  /* 0x0000000000007941 */ /* 0x000fea0003800000 */
.L_x_2523:
        /* <DEDUP_REMOVED lines=15> */
.L_x_2526:
[----:B------:R-:W-:Y:S05]  /*18c0*/  BSYNC B0 ;  /* 0x0000000000007941 */ /* 0x000fea0003800000 */
.L_x_2525:
        /* <DEDUP_REMOVED lines=10> */
.L_x_2528:
[----:B------:R-:W-:Y:S05]  /*1970*/  BSYNC B0 ;  /* 0x0000000000007941 */ /* 0x000fea0003800000 */
.L_x_2527:
        /* <DEDUP_REMOVED lines=10> */
.L_x_2530:
[----:B------:R-:W-:Y:S05]  /*1a20*/  BSYNC B0 ;  /* 0x0000000000007941 */ /* 0x000fea0003800000 */
.L_x_2529:
        /* <DEDUP_REMOVED lines=10> */
.L_x_2532:
[----:B------:R-:W-:Y:S05]  /*1ad0*/  BSYNC B0 ;  /* 0x0000000000007941 */ /* 0x000fea0003800000 */
.L_x_2531:
        /* <DEDUP_REMOVED lines=10> */
.L_x_2534:
[----:B------:R-:W-:Y:S05]  /*1b80*/  BSYNC B0 ;  /* 0x0000000000007941 */ /* 0x000fea0003800000 */
.L_x_2533:
        /* <DEDUP_REMOVED lines=10> */
.L_x_2536:
[----:B------:R-:W-:Y:S05]  /*1c30*/  BSYNC B0 ;  /* 0x0000000000007941 */ /* 0x000fea0003800000 */
.L_x_2535:
        /* <DEDUP_REMOVED lines=10> */
.L_x_2505:
[----:B------:R-:W1:Y:S01]  /*1ce0*/  LDC R14, c[0x0][0x278] ;  /* 0x00009e00ff0e7b82 */ /* 0x000e620000000800 */
[----:B------:R-:W2:Y:S01]  /*1cf0*/  S2R R7, SR_CTAID.Z ;  /* 0x0000000000077919 */ /* 0x000ea20000002700 */
[----:B------:R-:W-:Y:S01]  /*1d00*/  LEA.HI R5, R17, R93, RZ, 0x3 ;  /* 0x0000005d11057211 */ /* 0x000fe200078f18ff */
[----:B------:R-:W-:Y:S02]  /*1d10*/  UIADD3 UR5, -UR27, UR16, URZ ;  /* 0x000000101b057290 */ /* 0x000fe4000fffe13f */
[----:B------:R-:W-:Y:S01]  /*1d20*/  UISETP.NE.AND UP0, UPT, UR14, -0x1, UPT ;  /* 0xffffffff0e00788c */ /* 0x000fe2000bf05270 */
[----:B------:R-:W-:Y:S01]  /*1d30*/  SHF.R.S32.HI R6, RZ, 0x3, R5 ;  /* 0x00000003ff067819 */ /* 0x000fe20000011405 */
[----:B------:R-:W-:Y:S01]  /*1d40*/  ULDC UR9, c[0x0][0x270] ;  /* 0x00009c0000097ab9 */ /* 0x000fe20000000800 */
[----:B------:R-:W-:Y:S02]  /*1d50*/  UISETP.NE.AND UP1, UPT, UR8, -0x1, UPT ;  /* 0xffffffff0800788c */ /* 0x000fe4000bf25270 */
[----:B------:R-:W-:Y:S01]  /*1d60*/  UIMAD UR9, UR18, UR9, UR4 ;  /* 0x00000009120972a4 */ /* 0x000fe2000f8e0204 */
[----:B------:R-:W-:-:S03]  /*1d70*/  VIADD R4, R6, 0x20 ;  /* 0x0000002006047836 */ /* 0x000fc60000000000 */
[----:B------:R-:W-:Y:S02]  /*1d80*/  USHF.L.U32 UR20, UR9, 0x5, URZ ;  /* 0x0000000509147899 */ /* 0x000fe4000800063f */
[----:B------:R-:W-:Y:S01]  /*1d90*/  ISETP.GE.AND P3, PT, R4, UR5, PT ;  /* 0x0000000504007c0c */ /* 0x000fe2000bf66270 */
[----:B------:R-:W-:Y:S01]  /*1da0*/  @UP0 ULDC.64 UR6, c[0x0][0x240] ;  /* 0x0000900000060ab9 */ /* 0x000fe20000000a00 */
[----:B------:R-:W-:Y:S02]  /*1db0*/  USHF.R.S32.HI UR11, URZ, 0x1f, UR20 ;  /* 0x0000001f3f0b7899 */ /* 0x000fe40008011414 */
[----:B------:R-:W-:Y:S01]  /*1dc0*/  IADD3 R102, P4, P0, R8, UR20, R88 ;  /* 0x0000001408667c10 */ /* 0x000fe2000f89e058 */
[----:B------:R-:W-:Y:S01]  /*1dd0*/  @UP0 UIMAD.WIDE.U32 UR32, UR14, UR6, URZ ;  /* 0x000000060e2002a5 */ /* 0x000fe2000f8e003f */
[----:B------:R-:W-:Y:S01]  /*1de0*/  IMAD.U32 R8, RZ, RZ, UR15 ;  /* 0x0000000fff087e24 */ /* 0x000fe2000f8e00ff */
[----:B------:R-:W-:Y:S01]  /*1df0*/  @!UP0 USHF.R.S32.HI UR10, URZ, 0x1f, UR18 ;  /* 0x0000001f3f0a8899 */ /* 0x000fe20008011412 */
[----:B-1----:R-:W-:Y:S01]  /*1e00*/  IABS R0, R14 ;  /* 0x0000000e00007213 */ /* 0x002fe20000000000 */
[----:B------:R-:W-:Y:S01]  /*1e10*/  @UP0 UIMAD UR17, UR14, UR7, UR33 ;  /* 0x000000070e1102a4 */ /* 0x000fe2000f8e0221 */
[----:B------:R1:W-:Y:S01]  /*1e20*/  STL [R1+0xb8], R102 ;  /* 0x0000b86601007387 */ /* 0x0003e20000100800 */
[----:B------:R-:W-:-:S02]  /*1e30*/  @UP1 UIADD3 UR33, UR30, UR8, URZ ;  /* 0x000000081e211290 */ /* 0x000fc4000fffe03f */
[----:B------:R-:W-:Y:S01]  /*1e40*/  IMAD.MOV.U32 R10, RZ, RZ, R0 ;  /* 0x000000ffff0a7224 */ /* 0x000fe200078e0000 */
[----:B------:R-:W-:Y:S01]  /*1e50*/  @!UP0 ULDC.64 UR6, c[0x0][0x228] ;  /* 0x00008a0000068ab9 */ /* 0x000fe20000000a00 */
[----:B------:R-:W-:Y:S01]  /*1e60*/  ULDC UR20, c[0x0][0x2d8] ;  /* 0x0000b60000147ab9 */ /* 0x000fe20000000800 */
[----:B------:R-:W-:Y:S01]  /*1e70*/  @!UP0 UIMAD UR10, UR10, UR6, URZ ;  /* 0x000000060a0a82a4 */ /* 0x000fe2000f8e023f */
[----:B------:R-:W3:Y:S01]  /*1e80*/  I2F.RP R2, R10 ;  /* 0x0000000a00027306 */ /* 0x000ee20000209400 */
[----:B--2---:R-:W-:Y:S01]  /*1e90*/  IABS R7, R7 ;  /* 0x0000000700077213 */ /* 0x004fe20000000000 */
[----:B------:R-:W-:Y:S02]  /*1ea0*/  @!UP0 UIMAD.WIDE.U32 UR36, UR18, UR6, URZ ;  /* 0x00000006122482a5 */ /* 0x000fe4000f8e003f */
[----:B------:R-:W-:Y:S01]  /*1eb0*/  @!UP0 UIMAD UR7, UR18, UR7, UR10 ;  /* 0x00000007120782a4 */ /* 0x000fe2000f8e020a */
[----:B------:R-:W-:Y:S02]  /*1ec0*/  ULDC UR6, c[0x0][0x2d4] ;  /* 0x0000b50000067ab9 */ /* 0x000fe40000000800 */
[----:B------:R-:W-:-:S02]  /*1ed0*/  UIMAD UR6, UR9, UR6, UR27 ;  /* 0x00000006090672a4 */ /* 0x000fc4000f8e021b */
[----:B------:R-:W-:Y:S02]  /*1ee0*/  @!UP0 UIADD3 UR17, UR37, UR7, URZ ;  /* 0x0000000725118290 */ /* 0x000fe4000fffe03f */
[----:B------:R-:W-:Y:S01]  /*1ef0*/  UIMAD UR23, UR6, UR20, URZ ;  /* 0x00000014061772a4 */ /* 0x000fe2000f8e023f */
[----:B------:R-:W-:Y:S01]  /*1f00*/  @!UP0 UMOV UR32, UR36 ;  /* 0x0000002400208c82 */ /* 0x000fe20008000000 */
[----:B---3--:R-:W2:Y:S02]  /*1f10*/  MUFU.RCP R2, R2 ;  /* 0x0000000200027308 */ /* 0x008ea40000001000 */
[----:B--2---:R-:W-:-:S06]  /*1f20*/  VIADD R2, R2, 0xffffffe ;  /* 0x0ffffffe02027836 */ /* 0x004fcc0000000000 */
[----:B------:R-:W2:Y:S02]  /*1f30*/  F2I.FTZ.U32.TRUNC.NTZ R3, R2 ;  /* 0x0000000200037305 */ /* 0x000ea4000021f000 */
[----:B--2---:R-:W-:Y:S02]  /*1f40*/  IMAD.MOV R0, RZ, RZ, -R3 ;  /* 0x000000ffff007224 */ /* 0x004fe400078e0a03 */
[C---:B------:R-:W-:Y:S02]  /*1f50*/  VIADD R2, R6.reuse, 0x30 ;  /* 0x0000003006027836 */ /* 0x040fe40000000000 */
[----:B------:R-:W-:Y:S02]  /*1f60*/  IMAD.MOV.U32 R4, RZ, RZ, R0 ;  /* 0x000000ffff047224 */ /* 0x000fe400078e0000 */
[----:B------:R-:W-:Y:S01]  /*1f70*/  VIADD R0, R6, 0x40 ;  /* 0x0000004006007836 */ /* 0x000fe20000000000 */
[----:B------:R-:W-:Y:S01]  /*1f80*/  ISETP.GE.AND P2, PT, R2, UR5, PT ;  /* 0x0000000502007c0c */ /* 0x000fe2000bf46270 */
[----:B------:R-:W-:-:S02]  /*1f90*/  IMAD R4, R4, R10, RZ ;  /* 0x0000000a04047224 */ /* 0x000fc400078e02ff */
[----:B------:R-:W-:Y:S01]  /*1fa0*/  IMAD.MOV.U32 R2, RZ, RZ, RZ ;  /* 0x000000ffff027224 */ /* 0x000fe200078e00ff */
[----:B------:R-:W-:Y:S02]  /*1fb0*/  ISETP.GE.AND P1, PT, R0, UR5, PT ;  /* 0x0000000500007c0c */ /* 0x000fe4000bf26270 */
[----:B------:R-:W-:Y:S01]  /*1fc0*/  LOP3.LUT R0, R5, 0xfffffff8, RZ, 0xc0, !PT ;  /* 0xfffffff805007812 */ /* 0x000fe200078ec0ff */
[----:B------:R-:W-:Y:S01]  /*1fd0*/  IMAD.HI.U32 R3, R3, R4, R2 ;  /* 0x0000000403037227 */ /* 0x000fe200078e0002 */
[----:B------:R-:W-:-:S03]  /*1fe0*/  SHF.R.S32.HI R5, RZ, 0x1f, R88 ;  /* 0x0000001fff057819 */ /* 0x000fc60000011458 */
[----:B------:R-:W-:Y:S01]  /*1ff0*/  IMAD.SHL.U32 R2, R6, 0x40, RZ ;  /* 0x0000004006027824 */ /* 0x000fe200078e00ff */
[----:B------:R-:W-:Y:S01]  /*2000*/  IADD3.X R94, R9, UR11, R5, P4, P0 ;  /* 0x0000000b095e7c10 */ /* 0x000fe2000a7e0405 */
[----:B------:R-:W-:Y:S01]  /*2010*/  IMAD.IADD R18, R93, 0x1, -R0 ;  /* 0x000000015d127824 */ /* 0x000fe200078e0a00 */
[----:B------:R-:W-:Y:S01]  /*2020*/  PLOP3.LUT P0, PT, PT, PT, UP1, 0x80, 0x0 ;  /* 0x000000000000781c */ /* 0x000fe20003f0f018 */
[----:B------:R-:W-:Y:S01]  /*2030*/  IMAD.HI.U32 R0, R3, R7, RZ ;  /* 0x0000000703007227 */ /* 0x000fe200078e00ff */
[----:B------:R-:W-:Y:S01]  /*2040*/  LOP3.LUT R2, R2, 0x1c0, RZ, 0xc0, !PT ;  /* 0x000001c002027812 */ /* 0x000fe200078ec0ff */
[----:B------:R-:W-:Y:S02]  /*2050*/  @UP1 ULDC.64 UR10, c[0x0][0x248] ;  /* 0x00009200000a1ab9 */ /* 0x000fe40000000a00 */
[----:B------:R-:W-:Y:S01]  /*2060*/  IMAD.SHL.U32 R136, R18, 0x8, RZ ;  /* 0x0000000812887824 */ /* 0x000fe200078e00ff */
[----:B------:R-:W-:Y:S01]  /*2070*/  SHF.R.U32.HI R4, RZ, 0x3, R2 ;  /* 0x00000003ff047819 */ /* 0x000fe20000011602 */
[----:B------:R-:W-:-:S02]  /*2080*/  @UP1 UIMAD.WIDE.U32 UR34, UR33, UR10, URZ ;  /* 0x0000000a212212a5 */ /* 0x000fc4000f8e003f */
[----:B------:R-:W-:Y:S01]  /*2090*/  @UP1 UIMAD UR33, UR33, UR11, URZ ;  /* 0x0000000b212112a4 */ /* 0x000fe2000f8e023f */
[----:B------:R-:W-:Y:S01]  /*20a0*/  LOP3.LUT R3, R2, 0x38, R136, 0xf8, !PT ;  /* 0x0000003802037812 */ /* 0x000fe200078ef888 */
[----:B------:R-:W-:Y:S01]  /*20b0*/  IMAD.MOV R2, RZ, RZ, -R0 ;  /* 0x000000ffff027224 */ /* 0x000fe200078e0a00 */
[----:B------:R-:W-:Y:S01]  /*20c0*/  SHF.R.S32.HI R137, RZ, 0x1f, R136 ;  /* 0x0000001fff897819 */ /* 0x000fe20000011488 */
[----:B------:R-:W-:Y:S01]  /*20d0*/  @UP1 UIADD3 UR33, UR35, UR33, URZ ;  /* 0x0000002123211290 */ /* 0x000fe2000fffe03f */
[----:B------:R-:W-:Y:S01]  /*20e0*/  LOP3.LUT R4, R3, R4, RZ, 0x3c, !PT ;  /* 0x0000000403047212 */ /* 0x000fe200078e3cff */
[C---:B------:R-:W-:Y:S01]  /*20f0*/  IMAD R2, R10.reuse, R2, R7 ;  /* 0x000000020a027224 */ /* 0x040fe200078e0207 */
[----:B------:R-:W-:Y:S02]  /*2100*/  LEA.HI R3, R17, R93, RZ, 0x6 ;  /* 0x0000005d11037211 */ /* 0x000fe400078f30ff */
[----:B------:R-:W-:Y:S02]  /*2110*/  SHF.R.S32.HI R7, RZ, 0x1f, R6 ;  /* 0x0000001fff077819 */ /* 0x000fe40000011406 */
[----:B------:R-:W-:Y:S01]  /*2120*/  ISETP.GT.U32.AND P5, PT, R10, R2, PT ;  /* 0x000000020a00720c */ /* 0x000fe20003fa4070 */
[----:B------:R-:W-:-:S02]  /*2130*/  IMAD.SHL.U32 R3, R3, 0x8, RZ ;  /* 0x0000000803037824 */ /* 0x000fc400078e00ff */
[----:B------:R-:W-:-:S03]  /*2140*/  IMAD.WIDE R8, R8, 0x80, R6 ;  /* 0x0000008008087825 */ /* 0x000fc600078e0206 */
[----:B------:R-:W-:Y:S01]  /*2150*/  LOP3.LUT R210, R4, 0xfffffe00, R3, 0xf8, !PT ;  /* 0xfffffe0004d27812 */ /* 0x000fe200078ef803 */
[----:B-1----:R-:W-:Y:S06]  /*2160*/  @P0 BRA `(.L_x_2537) ;  /* 0x0000000000300947 */ /* 0x002fec0003800000 */
        /* <DEDUP_REMOVED lines=12> */
.L_x_2537:
[----:B------:R-:W-:Y:S01]  /*2230*/  @UP1 UIADD3 UR7, UR30, UR8, URZ ;  /* 0x000000081e071290 */ /* 0x000fe2000fffe03f */
[----:B------:R-:W-:Y:S01]  /*2240*/  @!P5 IMAD.IADD R2, R2, 0x1, -R10 ;  /* 0x000000010202d824 */ /* 0x000fe200078e0a0a */
[----:B------:R-:W-:Y:S01]  /*2250*/  LOP3.LUT R3, R14, UR4, RZ, 0x3c, !PT ;  /* 0x000000040e037c12 */ /* 0x000fe2000f8e3cff */
[----:B------:R-:W-:Y:S01]  /*2260*/  @UP1 ULDC.64 UR8, c[0x0][0x250] ;  /* 0x0000940000081ab9 */ /* 0x000fe20000000a00 */
[----:B------:R-:W-:Y:S02]  /*2270*/  USHF.R.S32.HI UR31, URZ, 0x1f, UR4 ;  /* 0x0000001f3f1f7899 */ /* 0x000fe40008011404 */
[----:B------:R-:W-:Y:S01]  /*2280*/  @UP1 UIMAD.WIDE.U32 UR36, UR7, UR8, URZ ;  /* 0x00000008072412a5 */ /* 0x000fe2000f8e003f */
[----:B------:R-:W-:Y:S01]  /*2290*/  ISETP.GE.U32.AND P6, PT, R2, R10, PT ;  /* 0x0000000a0200720c */ /* 0x000fe20003fc6070 */
[----:B------:R-:W-:Y:S01]  /*22a0*/  @UP1 UIMAD UR7, UR7, UR9, URZ ;  /* 0x00000009070712a4 */ /* 0x000fe2000f8e023f */
[----:B------:R-:W-:Y:S02]  /*22b0*/  ISETP.GE.AND P4, PT, R3, RZ, PT ;  /* 0x000000ff0300720c */ /* 0x000fe40003f86270 */
[----:B------:R-:W-:Y:S01]  /*22c0*/  P2R R2, PR, RZ, 0x40 ;  /* 0x00000040ff027803 */ /* 0x000fe20000000000 */
[----:B------:R-:W-:Y:S01]  /*22d0*/  @UP1 UIADD3 UR7, UR37, UR7, URZ ;  /* 0x0000000725071290 */ /* 0x000fe2000fffe03f */
[----:B------:R-:W-:Y:S01]  /*22e0*/  ISETP.NE.AND P6, PT, R14, RZ, PT ;  /* 0x000000ff0e00720c */ /* 0x000fe20003fc5270 */
[----:B------:R-:W-:Y:S01]  /*22f0*/  @UP1 UMOV UR6, UR36 ;  /* 0x0000002400061c82 */ /* 0x000fe20008000000 */
        /* <DEDUP_REMOVED lines=12> */
[----:B------:R-:W-:Y:S01]  /*23c0*/  UIADD3 UR7, UR37, UR7, URZ ;  /* 0x0000000725077290 */ /* 0x000fe2000fffe03f */
[----:B------:R-:W-:-:S11]  /*23d0*/  UMOV UR6, UR36 ;  /* 0x0000002400067c82 */ /* 0x000fd60008000000 */
.L_x_2538:
[----:B------:R-:W-:Y:S01]  /*23e0*/  ISETP.NE.AND P0, PT, R2, RZ, PT ;  /* 0x000000ff0200720c */ /* 0x000fe20003f05270 */
[----:B------:R-:W-:Y:S01]  /*23f0*/  IMAD R10, R7, UR10, RZ ;  /* 0x0000000a070a7c24 */ /* 0x000fe2000f8e02ff */
[----:B------:R-:W-:Y:S01]  /*2400*/  @!P5 IADD3 R0, R0, 0x1, RZ ;  /* 0x000000010000d810 */ /* 0x000fe20007ffe0ff */
[--C-:B------:R-:W-:Y:S01]  /*2410*/  IMAD.WIDE.U32 R4, R6, UR10, R136.reuse ;  /* 0x0000000a06047c25 */ /* 0x100fe2000f8e0088 */
[----:B------:R-:W1:Y:S01]  /*2420*/  S2UR UR18, SR_CgaCtaId ;  /* 0x00000000001279c3 */ /* 0x000e620000008800 */
[----:B------:R-:W-:Y:S01]  /*2430*/  IADD3 R98, R136, 0x40, RZ ;  /* 0x0000004088627810 */ /* 0x000fe20007ffe0ff */
[----:B------:R-:W-:Y:S01]  /*2440*/  BSSY B0, `(.L_x_2539) ;  /* 0x0000042000007945 */ /* 0x000fe20003800000 */
[C---:B------:R-:W-:Y:S01]  /*2450*/  IMAD.WIDE.U32 R2, R6.reuse, UR8, R136 ;  /* 0x0000000806027c25 */ /* 0x040fe2000f8e0088 */
[----:B------:R-:W-:-:S03]  /*2460*/  IADD3 R16, R6, 0x10, RZ ;  /* 0x0000001006107810 */ /* 0x000fc60007ffe0ff */
[----:B------:R-:W-:Y:S02]  /*2470*/  IMAD R11, R7, UR8, RZ ;  /* 0x00000008070b7c24 */ /* 0x000fe4000f8e02ff */
[----:B------:R-:W-:Y:S02]  /*2480*/  @P0 VIADD R0, R0, 0x1 ;  /* 0x0000000100000836 */ /* 0x000fe40000000000 */
[----:B------:R-:W-:Y:S01]  /*2490*/  IMAD R13, R6, UR11, R10 ;  /* 0x0000000b060d7c24 */ /* 0x000fe2000f8e020a */
[----:B------:R-:W-:Y:S01]  /*24a0*/  IADD3 R10, P5, R4, UR34, RZ ;  /* 0x00000022040a7c10 */ /* 0x000fe2000ffbe0ff */
[----:B------:R-:W-:Y:S01]  /*24b0*/  IMAD R12, R6, UR9, R11 ;  /* 0x00000009060c7c24 */ /* 0x000fe2000f8e020b */
[----:B------:R-:W-:Y:S02]  /*24c0*/  IADD3 R4, P0, R2, UR6, RZ ;  /* 0x0000000602047c10 */ /* 0x000fe4000ff1e0ff */
[----:B------:R-:W-:Y:S02]  /*24d0*/  @!P4 IADD3 R0, -R0, RZ, RZ ;  /* 0x000000ff0000c210 */ /* 0x000fe40007ffe1ff */
[----:B------:R-:W-:-:S02]  /*24e0*/  IADD3 R2, P4, R136, UR32, RZ ;  /* 0x0000002088027c10 */ /* 0x000fc4000ff9e0ff */
[----:B------:R-:W-:Y:S02]  /*24f0*/  IADD3.X R11, R5, UR33, R13, P5, !PT ;  /* 0x00000021050b7c10 */ /* 0x000fe4000affe40d */
[----:B------:R-:W-:Y:S01]  /*2500*/  IADD3.X R5, R3, UR7, R12, P0, !PT ;  /* 0x0000000703057c10 */ /* 0x000fe200087fe40c */
[----:B------:R-:W-:Y:S01]  /*2510*/  ULDC.64 UR6, c[0x0][0x258] ;  /* 0x0000960000067ab9 */ /* 0x000fe20000000a00 */
[----:B------:R-:W-:Y:S01]  /*2520*/  IADD3.X R3, R137, UR17, RZ, P4, !PT ;  /* 0x0000001189037c10 */ /* 0x000fe2000a7fe4ff */
[----:B------:R-:W-:Y:S01]  /*2530*/  UIMAD UR17, UR31, UR6, URZ ;  /* 0x000000061f1172a4 */ /* 0x000fe2000f8e023f */
[----:B------:R-:W-:Y:S01]  /*2540*/  @!P6 LOP3.LUT R0, RZ, R14, RZ, 0x33, !PT ;  /* 0x0000000eff00e212 */ /* 0x000fe200078e33ff */
[----:B------:R-:W-:Y:S01]  /*2550*/  IMAD.U32 R12, RZ, RZ, UR6 ;  /* 0x00000006ff0c7e24 */ /* 0x000fe2000f8e00ff */
[----:B------:R-:W-:Y:S01]  /*2560*/  ULDC.64 UR30, c[0x0][0x260] ;  /* 0x00009800001e7ab9 */ /* 0x000fe20000000a00 */
[----:B------:R-:W-:Y:S01]  /*2570*/  UIMAD UR17, UR4, UR7, UR17 ;  /* 0x00000007041172a4 */ /* 0x000fe2000f8e0211 */
[----:B------:R-:W-:Y:S01]  /*2580*/  ISETP.GE.AND P4, PT, R6, UR5, PT ;  /* 0x0000000506007c0c */ /* 0x000fe2000bf86270 */
[----:B------:R-:W-:Y:S01]  /*2590*/  IMAD.WIDE.U32 R24, R0, UR30, R10 ;  /* 0x0000001e00187c25 */ /* 0x000fe2000f8e000a */
[----:B------:R-:W-:Y:S01]  /*25a0*/  ULDC.64 UR6, c[0x0][0x268] ;  /* 0x00009a0000067ab9 */ /* 0x000fe20000000a00 */
[----:B------:R-:W-:-:S02]  /*25b0*/  SHF.R.S32.HI R14, RZ, 0x1f, R0 ;  /* 0x0000001fff0e7819 */ /* 0x000fc40000011400 */
[----:B------:R-:W-:Y:S01]  /*25c0*/  IMAD.WIDE.U32 R22, R0, UR6, R4 ;  /* 0x0000000600167c25 */ /* 0x000fe2000f8e0004 */
[----:B------:R2:W-:Y:S01]  /*25d0*/  STL.64 [R1+0xa0], R24 ;  /* 0x0000a01801007387 */ /* 0x0005e20000100a00 */
[----:B------:R-:W-:Y:S02]  /*25e0*/  ISETP.GE.AND P0, PT, R16, UR5, PT ;  /* 0x0000000510007c0c */ /* 0x000fe4000bf06270 */
[----:B------:R-:W-:Y:S01]  /*25f0*/  IMAD.WIDE.U32 R12, R12, UR4, R2 ;  /* 0x000000040c0c7c25 */ /* 0x000fe2000f8e0002 */
[----:B------:R2:W-:Y:S01]  /*2600*/  STL.64 [R1+0xb0], R22 ;  /* 0x0000b01601007387 */ /* 0x0005e20000100a00 */
[----:B------:R-:W-:Y:S02]  /*2610*/  UMOV UR4, 0x400 ;  /* 0x0000040000047882 */ /* 0x000fe40000000000 */
[C---:B------:R-:W-:Y:S01]  /*2620*/  IMAD R2, R14.reuse, UR30, RZ ;  /* 0x0000001e0e027c24 */ /* 0x040fe2000f8e02ff */
[----:B------:R2:W-:Y:S01]  /*2630*/  STL [R1+0x6c], R98 ;  /* 0x00006c6201007387 */ /* 0x0005e20000100800 */
[----:B------:R-:W-:Y:S01]  /*2640*/  IMAD R14, R14, UR6, RZ ;  /* 0x000000060e0e7c24 */ /* 0x000fe2000f8e02ff */
[----:B-1----:R-:W-:Y:S01]  /*2650*/  ULEA UR4, UR18, UR4, 0x18 ;  /* 0x0000000412047291 */ /* 0x002fe2000f8ec03f */
[C---:B------:R-:W-:Y:S01]  /*2660*/  IMAD R19, R0.reuse, UR31, R2 ;  /* 0x0000001f00137c24 */ /* 0x040fe2000f8e0202 */
[----:B------:R-:W-:Y:S01]  /*2670*/  IADD3 R11, R13, UR17, RZ ;  /* 0x000000110d0b7c10 */ /* 0x000fe2000fffe0ff */
[----:B------:R-:W-:-:S02]  /*2680*/  IMAD R20, R0, UR7, R14 ;  /* 0x0000000700147c24 */ /* 0x000fc4000f8e020e */
[----:B------:R-:W-:Y:S01]  /*2690*/  VIADD R14, R6, 0x50 ;  /* 0x00000050060e7836 */ /* 0x000fe20000000000 */
        /* <DEDUP_REMOVED lines=28> */
.L_x_2540:
[----:B------:R-:W-:Y:S05]  /*2860*/  BSYNC B0 ;  /* 0x0000000000007941 */ /* 0x000fea0003800000 */
.L_x_2539:
        /* <DEDUP_REMOVED lines=33> */
.L_x_2542:
[----:B------:R-:W-:Y:S05]  /*2a80*/  BSYNC B0 ;  /* 0x0000000000007941 */ /* 0x000fea0003800000 */
.L_x_2541:
        /* <DEDUP_REMOVED lines=34> */
.L_x_2544:
[----:B------:R-:W-:Y:S05]  /*2cb0*/  BSYNC B0 ;  /* 0x0000000000007941 */ /* 0x000fea0003800000 */
.L_x_2543:
        /* <DEDUP_REMOVED lines=33> */
.L_x_2546:
[----:B------:R-:W-:Y:S05]  /*2ed0*/  BSYNC B0 ;  /* 0x0000000000007941 */ /* 0x000fea0003800000 */
.L_x_2545:
        /* <DEDUP_REMOVED lines=32> */
.L_x_2548:
[----:B------:R-:W-:Y:S05]  /*30e0*/  BSYNC B0 ;  /* 0x0000000000007941 */ /* 0x000fea0003800000 */
.L_x_2547:
[----:B------:R-:W-:Y:S01]  /*30f0*/  ISETP.GE.AND P3, PT, R16, UR17, PT ;  /* 0x0000001110007c0c */ /* 0x000fe2000bf66270 */
[----:B------:R-:W-:Y:S01]  /*3100*/  BSSY B0, `(.L_x_2549) ;  /* 0x0000021000007945 */ /* 0x000fe20003800000 */
[----:B------:R-:W-:-:S04]  /*3110*/  LEA.HI R16, R17, R93, RZ, 0x4 ;  /* 0x0000005d11107211 */ /* 0x000fc800078f20ff */
[----:B------:R-:W-:Y:S01]  /*3120*/  LOP3.LUT R17, R16, 0xfffffff0, RZ, 0xc0, !PT ;  /* 0xfffffff010117812 */ /* 0x000fe200078ec0ff */
        /* <DEDUP_REMOVED lines=30> */
.L_x_2550:
[----:B------:R-:W-:Y:S05]  /*3310*/  BSYNC B0 ;  /* 0x0000000000007941 */ /* 0x000fea0003800000 */
.L_x_2549:
        /* <DEDUP_REMOVED lines=31> */
.L_x_2552:
[----:B------:R-:W-:Y:S05]  /*3510*/  BSYNC B0 ;  /* 0x0000000000007941 */ /* 0x000fea0003800000 */
.L_x_2551:
[----:B------:R-:W-:Y:S04]  /*3520*/  BSSY B0, `(.L_x_2553) ;  /* 0x000001f000007945 */ /* 0x000fe80003800000 */
        /* <DEDUP_REMOVED lines=30> */
.L_x_2554:
[----:B------:R-:W-:Y:S05]  /*3710*/  BSYNC B0 ;  /* 0x0000000000007941 */ /* 0x000fea0003800000 */
.L_x_2553:
[----:B------:R-:W-:Y:S01]  /*3720*/  IMAD.IADD R97, R25, 0x1, R19 ;  /* 0x0000000119617824 */ /* 0x000fe200078e0213 */
[----:B------:R-:W-:Y:S01]  /*3730*/  USHF.L.U64.HI UR30, UR10, 0x5, UR11 ;  /* 0x000000050a1e7899 */ /* 0x000fe2000801020b */
[----:B------:R-:W-:Y:S01]  /*3740*/  IMAD.MOV.U32 R96, RZ, RZ, R24 ;  /* 0x000000ffff607224 */ /* 0x000fe200078e0018 */
[----:B------:R-:W-:Y:S01]  /*3750*/  ISETP.GE.AND P0, PT, R6, UR17, PT ;  /* 0x0000001106007c0c */ /* 0x000fe2000bf06270 */
[----:B------:R-:W-:Y:S01]  /*3760*/  IMAD.IADD R8, R93, 0x1, -R17 ;  /* 0x000000015d087824 */ /* 0x000fe200078e0a11 */
[----:B------:R-:W-:Y:S01]  /*3770*/  USHF.R.S32.HI UR36, URZ, 0x1f, UR18 ;  /* 0x0000001f3f247899 */ /* 0x000fe20008011412 */
[----:B-1-34-:R-:W-:Y:S01]  /*3780*/  SHF.R.S32.HI R5, RZ, 0x4, R16 ;  /* 0x00000004ff057819 */ /* 0x01afe20000011410 */
[----:B------:R1:W-:Y:S01]  /*3790*/  STL.64 [R1+0x98], R96 ;  /* 0x0000986001007387 */ /* 0x0003e20000100a00 */
[----:B------:R-:W-:Y:S01]  /*37a0*/  IMAD.SHL.U32 R7, R18, 0x40, RZ ;  /* 0x0000004012077824 */ /* 0x000fe200078e00ff */
[----:B------:R-:W-:Y:S01]  /*37b0*/  SHF.R.S32.HI R2, RZ, 0x1f, R8 ;  /* 0x0000001fff027819 */ /* 0x000fe20000011408 */
[----:B------:R-:W-:Y:S01]  /*37c0*/  USHF.L.U32 UR31, UR10, 0x5, URZ ;  /* 0x000000050a1f7899 */ /* 0x000fe2000800063f */
[----:B------:R-:W-:Y:S01]  /*37d0*/  IMAD.U32 R13, RZ, RZ, UR18 ;  /* 0x00000012ff0d7e24 */ /* 0x000fe2000f8e00ff */
[----:B------:R-:W-:Y:S01]  /*37e0*/  UIMAD UR6, UR30, UR18, URZ ;  /* 0x000000121e0672a4 */ /* 0x000fe2000f8e023f */
[C---:B------:R-:W-:Y:S01]  /*37f0*/  ISETP.GE.AND P5, PT, R6.reuse, UR17, PT ;  /* 0x0000001106007c0c */ /* 0x040fe2000bfa6270 */
[----:B------:R-:W-:Y:S01]  /*3800*/  IMAD.SHL.U32 R6, R6, 0x8, RZ ;  /* 0x0000000806067824 */ /* 0x000fe200078e00ff */
[----:B------:R-:W-:Y:S01]  /*3810*/  LEA.HI R0, R16, R5, RZ, 0x1 ;  /* 0x0000000510007211 */ /* 0x000fe200078f08ff */
[----:B------:R-:W-:Y:S01]  /*3820*/  UIMAD UR6, UR36, UR31, UR6 ;  /* 0x0000001f240672a4 */ /* 0x000fe2000f8e0206 */
[----:B------:R-:W-:Y:S01]  /*3830*/  LEA.HI R11, R2, R8, RZ, 0x3 ;  /* 0x00000008020b7211 */ /* 0x000fe200078f18ff */
[----:B------:R-:W-:Y:S01]  /*3840*/  IMAD.WIDE.U32 R2, R13, UR31, R96 ;  /* 0x0000001f0d027c25 */ /* 0x000fe2000f8e0060 */
[----:B------:R-:W-:Y:S01]  /*3850*/  LOP3.LUT R7, R7, 0x1c0, RZ, 0xc0, !PT ;  /* 0x000001c007077812 */ /* 0x000fe200078ec0ff */
[----:B------:R-:W-:Y:S01]  /*3860*/  BSSY B0, `(.L_x_2555) ;  /* 0x000001c000007945 */ /* 0x000fe20003800000 */
[----:B------:R-:W-:-:S02]  /*3870*/  LOP3.LUT R0, R0, 0xfffffffe, RZ, 0xc0, !PT ;  /* 0xfffffffe00007812 */ /* 0x000fc400078ec0ff */
[----:B------:R-:W-:Y:S02]  /*3880*/  LOP3.LUT R4, R11, 0xfffffff8, RZ, 0xc0, !PT ;  /* 0xfffffff80b047812 */ /* 0x000fe400078ec0ff */
[----:B------:R-:W-:Y:S01]  /*3890*/  LOP3.LUT R12, R7, 0x8, R6, 0xf8, !PT ;  /* 0x00000008070c7812 */ /* 0x000fe200078ef806 */
[----:B------:R-:W-:Y:S02]  /*38a0*/  VIADD R6, R3, UR6 ;  /* 0x0000000603067c36 */ /* 0x000fe40008000000 */
[----:B------:R-:W-:Y:S02]  /*38b0*/  IMAD.IADD R10, R5, 0x1, -R0 ;  /* 0x00000001050a7824 */ /* 0x000fe400078e0a00 */
[----:B------:R-:W-:Y:S01]  /*38c0*/  IMAD.IADD R14, R8, 0x1, -R4 ;  /* 0x00000001080e7824 */ /* 0x000fe200078e0a04 */
[----:B------:R-:W-:Y:S06]  /*38d0*/  @P0 BRA `(.L_x_2556) ;  /* 0x0000000000500947 */ /* 0x000fec0003800000 */
        /* <DEDUP_REMOVED lines=20> */
.L_x_2556:
[----:B------:R-:W-:Y:S05]  /*3a20*/  BSYNC B0 ;  /* 0x0000000000007941 */ /* 0x000fea0003800000 */
.L_x_2555:
[----:B------:R-:W-:Y:S01]  /*3a30*/  USHF.L.U64.HI UR32, UR10, 0x4, UR11 ;  /* 0x000000040a207899 */ /* 0x000fe2000801020b */
[----:B------:R-:W-:Y:S01]  /*3a40*/  BSSY B0, `(.L_x_2557) ;  /* 0x000001a000007945 */ /* 0x000fe20003800000 */
[----:B------:R-:W-:Y:S01]  /*3a50*/  USHF.L.U32 UR33, UR10, 0x4, URZ ;  /* 0x000000040a217899 */ /* 0x000fe2000800063f */
[----:B------:R-:W-:Y:S02]  /*3a60*/  SHF.R.U32.HI R7, RZ, 0x3, R7 ;  /* 0x00000003ff077819 */ /* 0x000fe40000011607 */
[----:B------:R-:W-:Y:S09]  /*3a70*/  @P2 BRA `(.L_x_2558) ;  /* 0x0000000000582947 */ /* 0x000ff20003800000 */
[----:B------:R-:W-:Y:S01]  /*3a80*/  ULDC UR6, c[0x0][0x2d0] ;  /* 0x0000b40000067ab9 */ /* 0x000fe20000000800 */
[----:B------:R-:W-:Y:S02]  /*3a90*/  IADD3 R0, P2, R2, UR33, RZ ;  /* 0x0000002102007c10 */ /* 0x000fe4000ff5e0ff */
[----:B------:R-:W-:Y:S02]  /*3aa0*/  ISETP.GE.AND P1, PT, R136, UR6, PT ;  /* 0x0000000688007c0c */ /* 0x000fe4000bf26270 */
[----:B------:R-:W-:Y:S02]  /*3ab0*/  ISETP.GE.AND P0, PT, R98, UR6, PT ;  /* 0x0000000662007c0c */ /* 0x000fe4000bf06270 */
[----:B---34-:R-:W-:-:S09]  /*3ac0*/  IADD3.X R4, R6, UR32, RZ, P2, !PT ;  /* 0x0000002006047c10 */ /* 0x018fd200097fe4ff */
        /* <DEDUP_REMOVED lines=17> */
.L_x_2558:
[----:B------:R-:W-:Y:S05]  /*3be0*/  BSYNC B0 ;  /* 0x0000000000007941 */ /* 0x000fea0003800000 */
.L_x_2557:
[----:B------:R-:W0:Y:S01]  /*3bf0*/  LDGDEPBAR ;  /* 0x00000000000079af */ /* 0x000e220000000000 */
[----:B------:R-:W-:Y:S01]  /*3c00*/  IADD3 R9, R23, R20, RZ ;  /* 0x0000001417097210 */ /* 0x000fe20007ffe0ff */
[----:B------:R-:W-:Y:S01]  /*3c10*/  IMAD.MOV.U32 R8, RZ, RZ, R22 ;  /* 0x000000ffff087224 */ /* 0x000fe200078e0016 */
[----:B------:R-:W-:Y:S01]  /*3c20*/  USHF.L.U64.HI UR34, UR8, 0x5, UR9 ;  /* 0x0000000508227899 */ /* 0x000fe20008010209 */
[----:B------:R-:W-:Y:S01]  /*3c30*/  IMAD.SHL.U32 R0, R14, 0x40, RZ ;  /* 0x000000400e007824 */ /* 0x000fe200078e00ff */
[----:B---34-:R-:W-:Y:S01]  /*3c40*/  LOP3.LUT R3, R12, R7, RZ, 0x3c, !PT ;  /* 0x000000070c037212 */ /* 0x018fe200078e3cff */
[----:B------:R-:W-:Y:S01]  /*3c50*/  IMAD.SHL.U32 R5, R11, 0x40, RZ ;  /* 0x000000400b057824 */ /* 0x000fe200078e00ff */
[----:B------:R3:W-:Y:S01]  /*3c60*/  STL.64 [R1+0xa8], R8 ;  /* 0x0000a80801007387 */ /* 0x0007e20000100a00 */
[----:B------:R-:W-:Y:S01]  /*3c70*/  IMAD.SHL.U32 R4, R10, 0x8, RZ ;  /* 0x000000080a047824 */ /* 0x000fe200078e00ff */
[----:B------:R-:W-:Y:S01]  /*3c80*/  USHF.L.U32 UR35, UR8, 0x5, URZ ;  /* 0x0000000508237899 */ /* 0x000fe2000800063f */
[----:B------:R-:W-:Y:S01]  /*3c90*/  LOP3.LUT R2, R0, 0x1c0, RZ, 0xc0, !PT ;  /* 0x000001c000027812 */ /* 0x000fe200078ec0ff */
[----:B------:R-:W-:Y:S01]  /*3ca0*/  UIMAD UR6, UR34, UR18, URZ ;  /* 0x00000012220672a4 */ /* 0x000fe2000f8e023f */
[----:B------:R-:W-:Y:S01]  /*3cb0*/  IMAD R0, R10, 0x200, R3 ;  /* 0x000002000a007824 */ /* 0x000fe200078e0203 */
[----:B------:R-:W-:Y:S01]  /*3cc0*/  LOP3.LUT R90, R5, 0xfffffe00, RZ, 0xc0, !PT ;  /* 0xfffffe00055a7812 */ /* 0x000fe200078ec0ff */
[----:B------:R-:W-:Y:S01]  /*3cd0*/  BSSY B0, `(.L_x_2559) ;  /* 0x0000023000007945 */ /* 0x000fe20003800000 */
[----:B------:R-:W-:Y:S01]  /*3ce0*/  LOP3.LUT R3, R2, 0x8, R4, 0xf8, !PT ;  /* 0x0000000802037812 */ /* 0x000fe200078ef804 */
[----:B------:R-:W-:Y:S01]  /*3cf0*/  UIMAD UR6, UR36, UR35, UR6 ;  /* 0x00000023240672a4 */ /* 0x000fe2000f8e0206 */
[----:B------:R-:W-:Y:S01]  /*3d00*/  IMAD.WIDE.U32 R4, R13, UR35, R8 ;  /* 0x000000230d047c25 */ /* 0x000fe2000f8e0008 */
[----:B------:R-:W-:-:S02]  /*3d10*/  SHF.R.S32.HI R95, RZ, 0x5, R92 ;  /* 0x00000005ff5f7819 */ /* 0x000fc4000001145c */
[----:B------:R-:W-:Y:S02]  /*3d20*/  SHF.R.U32.HI R2, RZ, 0x3, R2 ;  /* 0x00000003ff027819 */ /* 0x000fe40000011602 */
[----:B------:R-:W-:Y:S01]  /*3d30*/  IADD3 R6, R5, UR6, RZ ;  /* 0x0000000605067c10 */ /* 0x000fe2000fffe0ff */
[----:B------:R-:W-:Y:S01]  /*3d40*/  IMAD R7, R95, 0x400, R90 ;  /* 0x000004005f077824 */ /* 0x000fe200078e025a */
[----:B------:R-:W-:-:S04]  /*3d50*/  DEPBAR.LE SB0, 0x0 ;  /* 0x000080000000791a */ /* 0x000fc80000000000 */
[----:B------:R-:W-:Y:S01]  /*3d60*/  BAR.SYNC.DEFER_BLOCKING 0x0 ;  /* 0x0000000000007b1d */ /* 0x000fe20000010000 */
[----:B------:R-:W-:Y:S02]  /*3d70*/  LOP3.LUT R89, R3, R2, RZ, 0x3c, !PT ;  /* 0x0000000203597212 */ /* 0x000fe400078e3cff */
[----:B------:R-:W-:-:S03]  /*3d80*/  LEA R91, R95, UR27, 0x4 ;  /* 0x0000001b5f5b7c11 */ /* 0x000fc6000f8e20ff */
[----:B------:R3:W-:Y:S04]  /*3d90*/  @P5 STS.128 [R210+0xa000], RZ ;  /* 0x00a000ffd2005388 */ /* 0x0007e80000000c00 */
[----:B------:R3:W-:Y:S01]  /*3da0*/  @P5 STS.128 [R210+0xb000], RZ ;  /* 0x00b000ffd2005388 */ /* 0x0007e20000000c00 */
[----:B------:R-:W-:Y:S05]  /*3db0*/  @P5 BRA `(.L_x_2560) ;  /* 0x0000000000505947 */ /* 0x000fea0003800000 */
[----:B------:R-:W-:Y:S02]  /*3dc0*/  ULDC UR6, c[0x0][0x2d0] ;  /* 0x0000b40000067ab9 */ /* 0x000fe40000000800 */
[----:B------:R-:W-:Y:S02]  /*3dd0*/  ISETP.GE.AND P1, PT, R136, UR6, PT ;  /* 0x0000000688007c0c */ /* 0x000fe4000bf26270 */
[----:B------:R-:W-:-:S11]  /*3de0*/  ISETP.GE.AND P0, PT, R98, UR6, PT ;  /* 0x0000000662007c0c */ /* 0x000fd6000bf06270 */
[----:B------:R-:W4:Y:S01]  /*3df0*/  @!P1 LDC.64 R2, c[0x0][0x220] ;  /* 0x00008800ff029b82 */ /* 0x000f220000000a00 */
[----:B------:R1:W-:Y:S01]  /*3e00*/  @P1 STS.128 [R210+0xa000], RZ ;  /* 0x00a000ffd2001388 */ /* 0x0003e20000000c00 */
[----:B----4-:R-:W-:-:S04]  /*3e10*/  @!P1 LEA R2, P2, R4, R2, 0x1 ;  /* 0x0000000204029211 */ /* 0x010fc800078408ff */
        /* <DEDUP_REMOVED lines=14> */
.L_x_2560:
[----:B------:R-:W-:Y:S05]  /*3f00*/  BSYNC B0 ;  /* 0x0000000000007941 */ /* 0x000fea0003800000 */
.L_x_2559:
[----:B------:R2:W-:Y:S01]  /*3f10*/  @P3 STS.128 [R210+0xa800], RZ ;  /* 0x00a800ffd2003388 */ /* 0x0005e20000000c00 */
[----:B------:R-:W-:Y:S01]  /*3f20*/  UIADD3 UR37, UR26, 0x1, -UR16 ;  /* 0x000000011a257890 */ /* 0x000fe2000fffe810 */
[----:B-1--4-:R-:W-:Y:S01]  /*3f30*/  IMAD.IADD R2, R89, 0x1, R7 ;  /* 0x0000000159027824 */ /* 0x012fe200078e0207 */
[----:B------:R-:W-:Y:S01]  /*3f40*/  R2P PR, R14, 0x6 ;  /* 0x000000060e007804 */ /* 0x000fe20000000000 */
[----:B------:R2:W-:Y:S01]  /*3f50*/  @P3 STS.128 [R210+0xb800], RZ ;  /* 0x00b800ffd2003388 */ /* 0x0005e20000000c00 */
[----:B------:R-:W-:Y:S01]  /*3f60*/  IMAD.MOV.U32 R3, RZ, RZ, 0x10 ;  /* 0x00000010ff037424 */ /* 0x000fe200078e00ff */
[----:B------:R-:W-:Y:S01]  /*3f70*/  UIADD3 UR36, UR26, -UR22, -UR16 ;  /* 0x800000161a247290 */ /* 0x000fe2000fffe810 */
[----:B------:R-:W-:Y:S01]  /*3f80*/  IMAD.MOV.U32 R7, RZ, RZ, 0x20 ;  /* 0x00000020ff077424 */ /* 0x000fe200078e00ff */
[----:B------:R-:W-:Y:S01]  /*3f90*/  USHF.L.U64.HI UR17, UR8, 0x4, UR9 ;  /* 0x0000000408117899 */ /* 0x000fe20008010209 */
[----:B------:R-:W-:Y:S01]  /*3fa0*/  BSSY B0, `(.L_x_2561) ;  /* 0x000001e000007945 */ /* 0x000fe20003800000 */
[----:B------:R-:W-:Y:S01]  /*3fb0*/  USHF.L.U32 UR22, UR8, 0x4, URZ ;  /* 0x0000000408167899 */ /* 0x000fe2000800063f */
[----:B------:R-:W-:Y:S01]  /*3fc0*/  LEA R191, R2, UR4, 0x1 ;  /* 0x0000000402bf7c11 */ /* 0x000fe2000f8e08ff */
[----:B------:R-:W-:Y:S01]  /*3fd0*/  UIADD3 UR37, UR37, UR21, URZ ;  /* 0x0000001525257290 */ /* 0x000fe2000fffe03f */
[----:B------:R-:W-:-:S02]  /*3fe0*/  LEA R189, R0, UR4, 0x1 ;  /* 0x0000000400bd7c11 */ /* 0x000fc4000f8e08ff */
[----:B------:R-:W-:Y:S02]  /*3ff0*/  SEL R3, R3, 0xfffffff0, !P1 ;  /* 0xfffffff003037807 */ /* 0x000fe40004800000 */
[----:B------:R-:W-:Y:S01]  /*4000*/  SEL R2, R7, 0xffffffe0, !P2 ;  /* 0xffffffe007027807 */ /* 0x000fe20005000000 */
[----:B------:R-:W-:Y:S06]  /*4010*/  @P3 BRA `(.L_x_2562) ;  /* 0x0000000000583947 */ /* 0x000fec0003800000 */
[----:B------:R-:W-:Y:S01]  /*4020*/  ULDC UR6, c[0x0][0x2d0] ;  /* 0x0000b40000067ab9 */ /* 0x000fe20000000800 */
[----:B------:R-:W-:Y:S02]  /*4030*/  IADD3 R0, P2, R4, UR22, RZ ;  /* 0x0000001604007c10 */ /* 0x000fe4000ff5e0ff */
[----:B------:R-:W-:Y:S02]  /*4040*/  ISETP.GE.AND P1, PT, R136, UR6, PT ;  /* 0x0000000688007c0c */ /* 0x000fe4000bf26270 */
[----:B------:R-:W-:Y:S02]  /*4050*/  ISETP.GE.AND P0, PT, R98, UR6, PT ;  /* 0x0000000662007c0c */ /* 0x000fe4000bf06270 */
[----:B------:R-:W-:-:S09]  /*4060*/  IADD3.X R6, R6, UR17, RZ, P2, !PT ;  /* 0x0000001106067c10 */ /* 0x000fd200097fe4ff */
        /* <DEDUP_REMOVED lines=17> */
.L_x_2562:
[----:B------:R-:W-:Y:S05]  /*4180*/  BSYNC B0 ;  /* 0x0000000000007941 */ /* 0x000fea0003800000 */
.L_x_2561:
[----:B--2---:R-:W-:Y:S01]  /*4190*/  LDSM.16.M88.4 R20, [R189+0x8000] ;  /* 0x00800000bd14783b */ /* 0x004fe20000000200 */
[----:B------:R-:W-:Y:S01]  /*41a0*/  R2P PR, R18, 0x6 ;  /* 0x0000000612007804 */ /* 0x000fe20000000000 */
[C---:B------:R-:W-:Y:S01]  /*41b0*/  VIADD R0, R189.reuse, 0x8000 ;  /* 0x00008000bd007836 */ /* 0x040fe20000000000 */
[----:B------:R-:W-:Y:S01]  /*41c0*/  UMOV UR44, UR18 ;  /* 0x00000012002c7c82 */ /* 0x000fe20008000000 */
[----:B-1--4-:R-:W1:Y:S01]  /*41d0*/  LDSM.16.M88.4 R4, [R191+0x2000] ;  /* 0x00200000bf04783b */ /* 0x012e620000000200 */
[----:B------:R-:W-:Y:S01]  /*41e0*/  VIADD R200, R189, 0x8020 ;  /* 0x00008020bdc87836 */ /* 0x000fe20000000000 */
[----:B------:R-:W-:Y:S01]  /*41f0*/  UISETP.GT.AND UP0, UPT, UR44, UR12, UPT ;  /* 0x0000000c2c00728c */ /* 0x000fe2000bf04270 */
[--C-:B------:R-:W-:Y:S01]  /*4200*/  IMAD R193, R3, 0x2, R191.reuse ;  /* 0x0000000203c17824 */ /* 0x100fe200078e02bf */
[----:B------:R-:W2:Y:S01]  /*4210*/  LDSM.16.M88.4 R32, [R189+0x8800] ;  /* 0x00880000bd20783b */ /* 0x000ea20000000200 */
[C---:B------:R-:W-:Y:S01]  /*4220*/  IMAD R199, R2.reuse, 0x2, R191 ;  /* 0x0000000202c77824 */ /* 0x040fe200078e02bf */
[----:B------:R-:W-:Y:S01]  /*4230*/  UIADD3 UR27, UR28, -0x4ab325aa, URZ ;  /* 0xb54cda561c1b7890 */ /* 0x000fe2000fffe03f */
[----:B------:R-:W-:Y:S01]  /*4240*/  IMAD R198, R2, 0x2, R193 ;  /* 0x0000000202c67824 */ /* 0x000fe200078e02c1 */
[----:B------:R-:W4:Y:S01]  /*4250*/  LDSM.16.M88.4 R12, [R191] ;  /* 0x00000000bf0c783b */ /* 0x000f220000000200 */
[----:B------:R-:W-:Y:S01]  /*4260*/  PLOP3.LUT P0, PT, PT, PT, UP0, 0x80, 0x0 ;  /* 0x000000000000781c */ /* 0x000fe20003f0f008 */
[----:B------:R-:W-:Y:S01]  /*4270*/  @P1 VIADD R200, R0, 0xffffffe0 ;  /* 0xffffffe000c81836 */ /* 0x000fe20000000000 */
[----:B------:R-:W-:Y:S01]  /*4280*/  UIADD3 UR21, UR29, 0x646e171e, URZ ;  /* 0x646e171e1d157890 */ /* 0x000fe2000fffe03f */
[----:B---3--:R-:W-:Y:S01]  /*4290*/  LDSM.16.M88.4 R8, [R193+0x2000] ;  /* 0x00200000c108783b */ /* 0x008fe20000000200 */
[----:B------:R-:W-:-:S02]  /*42a0*/  IMAD.MOV.U32 R0, RZ, RZ, 0x40 ;  /* 0x00000040ff007424 */ /* 0x000fc400078e00ff */
[----:B------:R-:W-:Y:S01]  /*42b0*/  IMAD.SHL.U32 R93, R93, 0x2, RZ ;  /* 0x000000025d5d7824 */ /* 0x000fe200078e00ff */
[----:B------:R-:W3:Y:S01]  /*42c0*/  LDSM.16.M88.4 R28, [R200] ;  /* 0x00000000c81c783b */ /* 0x000ee20000000200 */
[----:B------:R-:W-:Y:S01]  /*42d0*/  VIADD R203, R200, 0x800 ;  /* 0x00000800c8cb7836 */ /* 0x000fe20000000000 */
[----:B------:R-:W-:Y:S01]  /*42e0*/  SEL R0, R0, 0xffffffc0, !P2 ;  /* 0xffffffc000007807 */ /* 0x000fe20005000000 */
[C---:B------:R-:W-:Y:S01]  /*42f0*/  VIADD R202, R200.reuse, 0x1000 ;  /* 0x00001000c8ca7836 */ /* 0x040fe20000000000 */
[----:B------:R-:W5:Y:S01]  /*4300*/  LDSM.16.M88.4 R36, [R200+0x800] ;  /* 0x00080000c824783b */ /* 0x000f620000000200 */
[----:B------:R-:W-:Y:S01]  /*4310*/  LOP3.LUT R101, R93, 0x6, RZ, 0xc0, !PT ;  /* 0x000000065d657812 */ /* 0x000fe200078ec0ff */
[----:B------:R-:W-:Y:S02]  /*4320*/  VIADD R201, R200, 0x1800 ;  /* 0x00001800c8c97836 */ /* 0x000fe40000000000 */
[----:B------:R-:W5:Y:S01]  /*4330*/  LDSM.16.M88.4 R16, [R193] ;  /* 0x00000000c110783b */ /* 0x000f620000000200 */
[----:B------:R-:W-:-:S02]  /*4340*/  IMAD.IADD R197, R189, 0x1, R0 ;  /* 0x00000001bdc57824 */ /* 0x000fc400078e0200 */
[----:B------:R-:W-:Y:S01]  /*4350*/  IMAD.IADD R196, R0, 0x1, R200 ;  /* 0x0000000100c47824 */ /* 0x000fe200078e02c8 */
[----:B------:R-:W-:Y:S01]  /*4360*/  LDSM.16.M88.4 R24, [R199] ;  /* 0x00000000c718783b */ /* 0x000fe20000000200 */
[----:B------:R-:W-:-:S03]  /*4370*/  SHF.R.S32.HI R0, RZ, 0x1f, R92 ;  /* 0x0000001fff007819 */ /* 0x000fc6000001145c */
[----:B------:R-:W-:Y:S01]  /*4380*/  LDSM.16.M88.4 R64, [R197+0x8800] ;  /* 0x00880000c540783b */ /* 0x000fe20000000200 */
[----:B------:R-:W-:-:S03]  /*4390*/  LEA.HI R0, R0, R95, RZ, 0x2 ;  /* 0x0000005f00007211 */ /* 0x000fc600078f10ff */
[----:B------:R-:W0:Y:S01]  /*43a0*/  LDGDEPBAR ;  /* 0x00000000000079af */ /* 0x000e220000000000 */
[----:B------:R-:W-:Y:S01]  /*43b0*/  LOP3.LUT R0, R0, 0xffffffc, RZ, 0xc0, !PT ;  /* 0x0ffffffc00007812 */ /* 0x000fe200078ec0ff */
[C---:B-1----:R-:W-:Y:S06]  /*43c0*/  HMMA.16816.F32.BF16 R52, R4.reuse, R20, RZ ;  /* 0x000000140434723c */ /* 0x042fec00000418ff */
[C---:B------:R-:W-:Y:S06]  /*43d0*/  HMMA.16816.F32.BF16 R48, R4.reuse, R22, RZ ;  /* 0x000000160430723c */ /* 0x040fec00000418ff */
[C---:B--2---:R-:W-:Y:S06]  /*43e0*/  HMMA.16816.F32.BF16 R44, R4.reuse, R32, RZ ;  /* 0x00000020042c723c */ /* 0x044fec00000418ff */
[----:B------:R-:W-:Y:S01]  /*43f0*/  HMMA.16816.F32.BF16 R40, R4, R34, RZ ;  /* 0x000000220428723c */ /* 0x000fe200000418ff */
[----:B------:R-:W-:Y:S05]  /*4400*/  LDSM.16.M88.4 R4, [R199+0x2000] ;  /* 0x00200000c704783b */ /* 0x000fea0000000200 */
[C---:B----4-:R-:W-:Y:S06]  /*4410*/  HMMA.16816.F32.BF16 R60, R12.reuse, R20, RZ ;  /* 0x000000140c3c723c */ /* 0x050fec00000418ff */
[C---:B------:R-:W-:Y:S01]  /*4420*/  HMMA.16816.F32.BF16 R56, R12.reuse, R22, RZ ;  /* 0x000000160c38723c */ /* 0x040fe200000418ff */
[----:B------:R-:W1:Y:S05]  /*4430*/  LDSM.16.M88.4 R20, [R197+0x8000] ;  /* 0x00800000c514783b */ /* 0x000e6a0000000200 */
[----:B------:R-:W-:Y:S06]  /*4440*/  HMMA.16816.F32.BF16 R84, R12, R32, RZ ;  /* 0x000000200c54723c */ /* 0x000fec00000418ff */
[----:B---3--:R-:W-:Y:S06]  /*4450*/  HMMA.16816.F32.BF16 R76, R8, R28, R52 ;  /* 0x0000001c084c723c */ /* 0x008fec0000041834 */
[----:B------:R-:W-:Y:S01]  /*4460*/  HMMA.16816.F32.BF16 R80, R12, R34, RZ ;  /* 0x000000220c50723c */ /* 0x000fe200000418ff */
[----:B------:R-:W-:Y:S05]  /*4470*/  LDSM.16.M88.4 R12, [R198] ;  /* 0x00000000c60c783b */ /* 0x000fea0000000200 */
[C---:B------:R-:W-:Y:S01]  /*4480*/  HMMA.16816.F32.BF16 R68, R8.reuse, R30, R48 ;  /* 0x0000001e0844723c */ /* 0x040fe20000041830 */
[----:B------:R-:W-:Y:S05]  /*4490*/  LDSM.16.M88.4 R48, [R196+0x800] ;  /* 0x00080000c430783b */ /* 0x000fea0000000200 */
[C---:B-----5:R-:W-:Y:S06]  /*44a0*/  HMMA.16816.F32.BF16 R72, R8.reuse, R36, R44 ;  /* 0x000000240848723c */ /* 0x060fec000004182c */
[----:B------:R-:W-:Y:S01]  /*44b0*/  HMMA.16816.F32.BF16 R40, R8, R38, R40 ;  /* 0x000000260828723c */ /* 0x000fe20000041828 */
[----:B------:R-:W-:Y:S05]  /*44c0*/  LDSM.16.M88.4 R8, [R198+0x2000] ;  /* 0x00200000c608783b */ /* 0x000fea0000000200 */
[C---:B------:R-:W-:Y:S06]  /*44d0*/  HMMA.16816.F32.BF16 R32, R16.reuse, R28, R60 ;  /* 0x0000001c1020723c */ /* 0x040fec000004183c */
[C---:B------:R-:W-:Y:S01]  /*44e0*/  HMMA.16816.F32.BF16 R44, R16.reuse, R30, R56 ;  /* 0x0000001e102c723c */ /* 0x040fe20000041838 */
[----:B------:R-:W2:Y:S05]  /*44f0*/  LDSM.16.M88.4 R28, [R196] ;  /* 0x00000000c41c783b */ /* 0x000eaa0000000200 */
[----:B------:R-:W-:Y:S06]  /*4500*/  HMMA.16816.F32.BF16 R84, R16, R36, R84 ;  /* 0x000000241054723c */ /* 0x000fec0000041854 */
[----:B-1----:R-:W-:Y:S06]  /*4510*/  HMMA.16816.F32.BF16 R60, R4, R20, R76 ;  /* 0x00000014043c723c */ /* 0x002fec000004184c */
[----:B------:R-:W-:Y:S06]  /*4520*/  HMMA.16816.F32.BF16 R52, R16, R38, R80 ;  /* 0x000000261034723c */ /* 0x000fec0000041850 */
[C---:B------:R-:W-:Y:S01]  /*4530*/  HMMA.16816.F32.BF16 R56, R4.reuse, R22, R68 ;  /* 0x000000160438723c */ /* 0x040fe20000041844 */
[----:B------:R-:W-:Y:S05]  /*4540*/  LDSM.16.M88.4 R68, [R189+0x9800] ;  /* 0x00980000bd44783b */ /* 0x000fea0000000200 */
[C---:B------:R-:W-:Y:S06]  /*4550*/  HMMA.16816.F32.BF16 R72, R4.reuse, R64, R72 ;  /* 0x000000400448723c */ /* 0x040fec0000041848 */
[----:B------:R-:W-:Y:S01]  /*4560*/  HMMA.16816.F32.BF16 R40, R4, R66, R40 ;  /* 0x000000420428723c */ /* 0x000fe20000041828 */
[----:B------:R-:W-:Y:S05]  /*4570*/  LDSM.16.M88.4 R4, [R191+0x6000] ;  /* 0x00600000bf04783b */ /* 0x000fea0000000200 */
[C---:B------:R-:W-:Y:S01]  /*4580*/  HMMA.16816.F32.BF16 R36, R24.reuse, R20, R32 ;  /* 0x000000141824723c */ /* 0x040fe20000041820 */
[----:B------:R-:W1:Y:S05]  /*4590*/  LDSM.16.M88.4 R32, [R189+0x9000] ;  /* 0x00900000bd20783b */ /* 0x000e6a0000000200 */
[C---:B------:R-:W-:Y:S01]  /*45a0*/  HMMA.16816.F32.BF16 R16, R24.reuse, R22, R44 ;  /* 0x000000161810723c */ /* 0x040fe2000004182c */
[----:B------:R-:W3:Y:S05]  /*45b0*/  LDSM.16.M88.4 R20, [R191+0x4000] ;  /* 0x00400000bf14783b */ /* 0x000eea0000000200 */
[----:B------:R-:W-:Y:S06]  /*45c0*/  HMMA.16816.F32.BF16 R80, R24, R64, R84 ;  /* 0x000000401850723c */ /* 0x000fec0000041854 */
[----:B--2---:R-:W-:Y:S06]  /*45d0*/  HMMA.16816.F32.BF16 R44, R8, R28, R60 ;  /* 0x0000001c082c723c */ /* 0x004fec000004183c */
[----:B------:R-:W-:Y:S01]  /*45e0*/  HMMA.16816.F32.BF16 R52, R24, R66, R52 ;  /* 0x000000421834723c */ /* 0x000fe20000041834 */
[----:B------:R-:W-:Y:S05]  /*45f0*/  LDSM.16.M88.4 R24, [R193+0x4000] ;  /* 0x00400000c118783b */ /* 0x000fea0000000200 */
[C---:B------:R-:W-:Y:S06]  /*4600*/  HMMA.16816.F32.BF16 R56, R8.reuse, R30, R56 ;  /* 0x0000001e0838723c */ /* 0x040fec0000041838 */
[C---:B------:R-:W-:Y:S06]  /*4610*/  HMMA.16816.F32.BF16 R76, R8.reuse, R48, R72 ;  /* 0x00000030084c723c */ /* 0x040fec0000041848 */
[----:B------:R-:W-:Y:S01]  /*4620*/  HMMA.16816.F32.BF16 R64, R8, R50, R40 ;  /* 0x000000320840723c */ /* 0x000fe20000041828 */
[----:B------:R-:W-:Y:S05]  /*4630*/  LDSM.16.M88.4 R40, [R200+0x1800] ;  /* 0x00180000c828783b */ /* 0x000fea0000000200 */
[C---:B------:R-:W-:Y:S06]  /*4640*/  HMMA.16816.F32.BF16 R36, R12.reuse, R28, R36 ;  /* 0x0000001c0c24723c */ /* 0x040fec0000041824 */
[C---:B------:R-:W-:Y:S01]  /*4650*/  HMMA.16816.F32.BF16 R8, R12.reuse, R30, R16 ;  /* 0x0000001e0c08723c */ /* 0x040fe20000041810 */
[----:B------:R-:W-:Y:S04]  /*4660*/  LDSM.16.M88.4 R16, [R193+0x6000] ;  /* 0x00600000c110783b */ /* 0x000fe80000000200 */
[----:B------:R-:W2:Y:S01]  /*4670*/  LDSM.16.M88.4 R28, [R200+0x1000] ;  /* 0x00100000c81c783b */ /* 0x000ea20000000200 */
[----:B------:R-:W-:Y:S06]  /*4680*/  HMMA.16816.F32.BF16 R80, R12, R48, R80 ;  /* 0x000000300c50723c */ /* 0x000fec0000041850 */
[----:B-1----:R-:W-:Y:S06]  /*4690*/  HMMA.16816.F32.BF16 R60, R4, R32, R44 ;  /* 0x00000020043c723c */ /* 0x002fec000004182c */
[----:B------:R-:W-:Y:S01]  /*46a0*/  HMMA.16816.F32.BF16 R72, R12, R50, R52 ;  /* 0x000000320c48723c */ /* 0x000fe20000041834 */
[----:B------:R-:W-:Y:S05]  /*46b0*/  LDSM.16.M88.4 R12, [R199+0x4000] ;  /* 0x00400000c70c783b */ /* 0x000fea0000000200 */
[C---:B------:R-:W-:Y:S06]  /*46c0*/  HMMA.16816.F32.BF16 R56, R4.reuse, R34, R56 ;  /* 0x000000220438723c */ /* 0x040fec0000041838 */
[C---:B------:R-:W-:Y:S06]  /*46d0*/  HMMA.16816.F32.BF16 R52, R4.reuse, R68, R76 ;  /* 0x000000440434723c */ /* 0x040fec000004184c */
[----:B------:R-:W-:Y:S06]  /*46e0*/  HMMA.16816.F32.BF16 R48, R4, R70, R64 ;  /* 0x000000460430723c */ /* 0x000fec0000041840 */
[C---:B---3--:R-:W-:Y:S01]  /*46f0*/  HMMA.16816.F32.BF16 R44, R20.reuse, R32, R36 ;  /* 0x00000020142c723c */ /* 0x048fe20000041824 */
[----:B------:R-:W-:Y:S05]  /*4700*/  LDSM.16.M88.4 R36, [R197+0x9000] ;  /* 0x00900000c524783b */ /* 0x000fea0000000200 */
[C---:B------:R-:W-:Y:S01]  /*4710*/  HMMA.16816.F32.BF16 R4, R20.reuse, R34, R8 ;  /* 0x000000221404723c */ /* 0x040fe20000041808 */
[----:B------:R-:W1:Y:S04]  /*4720*/  LDSM.16.M88.4 R8, [R199+0x6000] ;  /* 0x00600000c708783b */ /* 0x000e680000000200 */
[----:B------:R-:W3:Y:S01]  /*4730*/  LDSM.16.M88.4 R32, [R197+0x9800] ;  /* 0x00980000c520783b */ /* 0x000ee20000000200 */
        /* <DEDUP_REMOVED lines=10> */
[----:B------:R-:W2:Y:S04]  /*47e0*/  LDSM.16.M88.4 R4, [R198+0x6000] ;  /* 0x00600000c604783b */ /* 0x000ea80000000200 */
[----:B------:R-:W4:Y:S01]  /*47f0*/  LDSM.16.M88.4 R28, [R196+0x1800] ;  /* 0x00180000c41c783b */ /* 0x000f220000000200 */
[----:B------:R-:W-:Y:S01]  /*4800*/  HMMA.16816.F32.BF16 R48, R24, R40, R76 ;  /* 0x000000281830723c */ /* 0x000fe2000004184c */
[----:B------:R-:W-:-:S05]  /*4810*/  DEPBAR.LE SB0, 0x0 ;  /* 0x000080000000791a */ /* 0x000fca0000000000 */
[----:B------:R-:W-:Y:S06]  /*4820*/  HMMA.16816.F32.BF16 R40, R24, R42, R72 ;  /* 0x0000002a1828723c */ /* 0x000fec0000041848 */
[C---:B-1----:R-:W-:Y:S06]  /*4830*/  HMMA.16816.F32.BF16 R64, R8.reuse, R36, R64 ;  /* 0x000000240840723c */ /* 0x042fec0000041840 */
[C---:B------:R-:W-:Y:S06]  /*4840*/  HMMA.16816.F32.BF16 R60, R8.reuse, R38, R60 ;  /* 0x00000026083c723c */ /* 0x040fec000004183c */
[C---:B---3--:R-:W-:Y:S06]  /*4850*/  HMMA.16816.F32.BF16 R56, R8.reuse, R32, R56 ;  /* 0x000000200838723c */ /* 0x048fec0000041838 */
[----:B------:R-:W-:Y:S06]  /*4860*/  HMMA.16816.F32.BF16 R24, R8, R34, R68 ;  /* 0x000000220818723c */ /* 0x000fec0000041844 */
[C---:B------:R-:W-:Y:S06]  /*4870*/  HMMA.16816.F32.BF16 R8, R12.reuse, R36, R52 ;  /* 0x000000240c08723c */ /* 0x040fec0000041834 */
[C---:B------:R-:W-:Y:S06]  /*4880*/  HMMA.16816.F32.BF16 R36, R12.reuse, R38, R44 ;  /* 0x000000260c24723c */ /* 0x040fec000004182c */
[C---:B------:R-:W-:Y:S06]  /*4890*/  HMMA.16816.F32.BF16 R44, R12.reuse, R32, R48 ;  /* 0x000000200c2c723c */ /* 0x040fec0000041830 */
[----:B------:R-:W-:Y:S06]  /*48a0*/  HMMA.16816.F32.BF16 R12, R12, R34, R40 ;  /* 0x000000220c0c723c */ /* 0x000fec0000041828 */
[C---:B--2---:R-:W-:Y:S06]  /*48b0*/  HMMA.16816.F32.BF16 R64, R4.reuse, R20, R64 ;  /* 0x000000140440723c */ /* 0x044fec0000041840 */
[C---:B------:R-:W-:Y:S06]  /*48c0*/  HMMA.16816.F32.BF16 R60, R4.reuse, R22, R60 ;  /* 0x00000016043c723c */ /* 0x040fec000004183c */
[C---:B----4-:R-:W-:Y:S06]  /*48d0*/  HMMA.16816.F32.BF16 R56, R4.reuse, R28, R56 ;  /* 0x0000001c0438723c */ /* 0x050fec0000041838 */
[----:B------:R-:W-:Y:S06]  /*48e0*/  HMMA.16816.F32.BF16 R32, R4, R30, R24 ;  /* 0x0000001e0420723c */ /* 0x000fec0000041818 */
[----:B------:R-:W-:Y:S01]  /*48f0*/  HMMA.16816.F32.BF16 R24, R16, R20, R8 ;  /* 0x000000141018723c */ /* 0x000fe20000041808 */
[----:B------:R-:W-:Y:S01]  /*4900*/  IMAD.U32 R5, RZ, RZ, UR15 ;  /* 0x0000000fff057e24 */ /* 0x000fe2000f8e00ff */
[----:B------:R-:W-:-:S03]  /*4910*/  SHF.R.S32.HI R4, RZ, 0x1f, R88 ;  /* 0x0000001fff047819 */ /* 0x000fc60000011458 */
[----:B------:R-:W-:Y:S01]  /*4920*/  IMAD R100, R5, 0x8, R95 ;  /* 0x0000000805647824 */ /* 0x000fe200078e025f */
[----:B------:R-:W-:Y:S01]  /*4930*/  IADD3 R5, R95, -R0, RZ ;  /* 0x800000005f057210 */ /* 0x000fe20007ffe0ff */
[C---:B------:R-:W-:Y:S01]  /*4940*/  HMMA.16816.F32.BF16 R36, R16.reuse, R22, R36 ;  /* 0x000000161024723c */ /* 0x040fe20000041824 */
[----:B------:R-:W-:Y:S02]  /*4950*/  LEA.HI R20, R4, R88, RZ, 0x2 ;  /* 0x0000005804147211 */ /* 0x000fe400078f10ff */
[----:B------:R1:W-:Y:S02]  /*4960*/  STL [R1+0x60], R100 ;  /* 0x0000606401007387 */ /* 0x0003e40000100800 */
[----:B------:R-:W-:Y:S01]  /*4970*/  SHF.R.S32.HI R4, RZ, 0x2, R20 ;  /* 0x00000002ff047819 */ /* 0x000fe20000011414 */
[----:B------:R-:W-:Y:S04]  /*4980*/  HMMA.16816.F32.BF16 R44, R16, R28, R44 ;  /* 0x0000001c102c723c */ /* 0x000fe8000004182c */
[----:B------:R-:W-:-:S02]  /*4990*/  IMAD R21, R5, 0x10, R4 ;  /* 0x0000001005157824 */ /* 0x000fc400078e0204 */
[----:B------:R-:W-:Y:S01]  /*49a0*/  IMAD.IADD R0, R4, 0x1, R91 ;  /* 0x0000000104007824 */ /* 0x000fe200078e025b */
[----:B------:R-:W-:Y:S01]  /*49b0*/  HMMA.16816.F32.BF16 R16, R16, R30, R12 ;  /* 0x0000001e1010723c */ /* 0x000fe2000004180c */
[----:B------:R-:W-:Y:S02]  /*49c0*/  IMAD.U32 R5, RZ, RZ, UR26 ;  /* 0x0000001aff057e24 */ /* 0x000fe4000f8e00ff */
[----:B------:R-:W-:Y:S01]  /*49d0*/  IMAD.U32 R4, RZ, RZ, UR37 ;  /* 0x00000025ff047e24 */ /* 0x000fe2000f8e00ff */
[C---:B------:R-:W-:Y:S01]  /*49e0*/  IADD3 R7, R0.reuse, 0x40, RZ ;  /* 0x0000004000077810 */ /* 0x040fe20007ffe0ff */
[C---:B------:R-:W-:Y:S01]  /*49f0*/  VIADD R6, R0.reuse, 0x8 ;  /* 0x0000000800067836 */ /* 0x040fe20000000000 */
[C---:B------:R-:W-:Y:S01]  /*4a00*/  VIADDMNMX R223, R0.reuse, UR37, R5, PT ;  /* 0x0000002500df7c46 */ /* 0x040fe2000b800105 */
[----:B------:R-:W-:Y:S01]  /*4a10*/  VIADD R8, R0, 0x48 ;  /* 0x0000004800087836 */ /* 0x000fe20000000000 */
[C-C-:B------:R-:W-:Y:S02]  /*4a20*/  IADD3 R5, R4.reuse, 0x8, R0.reuse ;  /* 0x0000000804057810 */ /* 0x140fe40007ffe000 */
[----:B------:R-:W-:-:S02]  /*4a30*/  IADD3 R9, R4, 0x40, R0 ;  /* 0x0000004004097810 */ /* 0x000fc40007ffe000 */
[----:B------:R-:W-:Y:S02]  /*4a40*/  IADD3 R4, R4, 0x48, R0 ;  /* 0x0000004804047810 */ /* 0x000fe40007ffe000 */
[----:B------:R-:W-:Y:S02]  /*4a50*/  VIADDMNMX R219, R0, UR36, RZ, !PT ;  /* 0x0000002400db7c46 */ /* 0x000fe4000f8001ff */
[----:B------:R-:W-:Y:S02]  /*4a60*/  VIADDMNMX R218, R6, UR36, RZ, !PT ;  /* 0x0000002406da7c46 */ /* 0x000fe4000f8001ff */
[----:B------:R-:W-:Y:S02]  /*4a70*/  VIADDMNMX R217, R7, UR36, RZ, !PT ;  /* 0x0000002407d97c46 */ /* 0x000fe4000f8001ff */
[----:B------:R-:W-:Y:S02]  /*4a80*/  VIADDMNMX R216, R8, UR36, RZ, !PT ;  /* 0x0000002408d87c46 */ /* 0x000fe4000f8001ff */
[----:B------:R-:W-:-:S02]  /*4a90*/  VIMNMX R222, R5, UR26, PT ;  /* 0x0000001a05de7c48 */ /* 0x000fc4000bfe0100 */
[----:B------:R-:W-:Y:S02]  /*4aa0*/  VIMNMX R221, R9, UR26, PT ;  /* 0x0000001a09dd7c48 */ /* 0x000fe4000bfe0100 */
[----:B------:R-:W-:Y:S01]  /*4ab0*/  VIMNMX R220, R4, UR26, PT ;  /* 0x0000001a04dc7c48 */ /* 0x000fe2000bfe0100 */
[----:B------:R-:W-:Y:S06]  /*4ac0*/  BAR.SYNC.DEFER_BLOCKING 0x0 ;  /* 0x0000000000007b1d */ /* 0x000fec0000010000 */
[----:B-1----:R-:W-:Y:S05]  /*4ad0*/  @!P0 BRA `(.L_x_2563) ;  /* 0x0000000000c08947 */ /* 0x002fea0003800000 */
[----:B------:R-:W-:Y:S01]  /*4ae0*/  ULDC UR6, c[0x0][0x2d0] ;  /* 0x0000b40000067ab9 */ /* 0x000fe20000000800 */
[----:B------:R-:W-:Y:S01]  /*4af0*/  UIADD3 UR26, UR19, -0x2, URZ ;  /* 0xfffffffe131a7890 */ /* 0x000fe2000fffe03f */
[----:B------:R-:W-:Y:S01]  /*4b00*/  ISETP.GE.AND P3, PT, R136, UR6, PT ;  /* 0x0000000688007c0c */ /* 0x000fe2000bf66270 */
[----:B------:R-:W-:Y:S01]  /*4b10*/  BSSY B0, `(.L_x_2564) ;  /* 0x000002b000007945 */ /* 0x000fe20003800000 */
[----:B------:R-:W-:Y:S01]  /*4b20*/  ISETP.GE.AND P2, PT, R98, UR6, PT ;  /* 0x0000000662007c0c */ /* 0x000fe2000bf46270 */
[----:B------:R-:W-:Y:S02]  /*4b30*/  USHF.R.S32.HI UR7, URZ, 0x1f, UR26 ;  /* 0x0000001f3f077899 */ /* 0x000fe4000801141a */
[----:B------:R-:W-:Y:S01]  /*4b40*/  UIMAD UR6, UR30, UR26, URZ ;  /* 0x0000001a1e0672a4 */ /* 0x000fe2000f8e023f */
[----:B------:R-:W-:-:S03]  /*4b50*/  IMAD.U32 R0, RZ, RZ, UR26 ;  /* 0x0000001aff007e24 */ /* 0x000fc6000f8e00ff */
[----:B------:R-:W-:Y:S01]  /*4b60*/  UIMAD UR6, UR7, UR31, UR6 ;  /* 0x0000001f070672a4 */ /* 0x000fe2000f8e0206 */
[----:B------:R-:W-:-:S03]  /*4b70*/  IMAD.WIDE.U32 R4, R0, UR31, R96 ;  /* 0x0000001f00047c25 */ /* 0x000fc6000f8e0060 */
[----:B------:R-:W1:Y:S01]  /*4b80*/  @!P3 LDC.64 R6, c[0x0][0x218] ;  /* 0x00008600ff06bb82 */ /* 0x000e620000000a00 */
[----:B------:R2:W-:Y:S01]  /*4b90*/  @P3 STS.128 [R210+0x8000], RZ ;  /* 0x008000ffd2003388 */ /* 0x0005e20000000c00 */
[----:B------:R-:W-:Y:S01]  /*4ba0*/  VIADD R5, R5, UR6 ;  /* 0x0000000605057c36 */ /* 0x000fe20008000000 */
[----:B------:R-:W-:-:S04]  /*4bb0*/  IADD3 R0, P4, R4, UR33, RZ ;  /* 0x0000002104007c10 */ /* 0x000fc8000ff9e0ff */
        /* <DEDUP_REMOVED lines=32> */
.L_x_2565:
[----:B------:R-:W-:Y:S05]  /*4dc0*/  BSYNC B0 ;  /* 0x0000000000007941 */ /* 0x000fea0003800000 */
.L_x_2564:
[----:B------:R-:W0:Y:S02]  /*4dd0*/  LDGDEPBAR ;  /* 0x00000000000079af */ /* 0x000e240000000000 */
.L_x_2563:
[----:B-1----:R-:W-:Y:S01]  /*4de0*/  IMAD.U32 R4, RZ, RZ, UR18 ;  /* 0x00000012ff047e24 */ /* 0x002fe2000f8e00ff */
[----:B------:R-:W-:Y:S01]  /*4df0*/  LOP3.LUT R0, R20, 0x7ffffffc, RZ, 0xc0, !PT ;  /* 0x7ffffffc14007812 */ /* 0x000fe200078ec0ff */
[----:B------:R-:W-:Y:S01]  /*4e00*/  ULOP3.LUT UR6, UR44, UR29, URZ, 0x3c, !UPT ;  /* 0x0000001d2c067292 */ /* 0x000fe2000f8e3c3f */
[----:B------:R-:W-:Y:S01]  /*4e10*/  IMAD.WIDE.U32 R22, R102, -0x2daee0ad, RZ ;  /* 0xd2511f5366167825 */ /* 0x000fe200078e00ff */
[----:B------:R-:W-:Y:S01]  /*4e20*/  UIADD3 UR26, UR28, -0x61c88647, URZ ;  /* 0x9e3779b91c1a7890 */ /* 0x000fe2000fffe03f */
[----:B------:R-:W-:Y:S01]  /*4e30*/  LOP3.LUT R28, R94, UR28, RZ, 0x3c, !PT ;  /* 0x0000001c5e1c7c12 */ /* 0x000fe2000f8e3cff */
[----:B------:R-:W-:Y:S01]  /*4e40*/  UIADD3 UR45, UR29, -0x4498517b, URZ ;  /* 0xbb67ae851d2d7890 */ /* 0x000fe2000fffe03f */
[----:B------:R-:W-:Y:S01]  /*4e50*/  IMAD R4, R4, 0x20, R101 ;  /* 0x0000002004047824 */ /* 0x000fe200078e0265 */
[----:B------:R-:W-:Y:S01]  /*4e60*/  UIADD3 UR41, UR29, 0x76cf5d0a, URZ ;  /* 0x76cf5d0a1d297890 */ /* 0x000fe2000fffe03f */
[----:B--2---:R-:W-:Y:S01]  /*4e70*/  IMAD.IADD R6, R88, 0x1, -R0 ;  /* 0x0000000158067824 */ /* 0x004fe200078e0a00 */
[----:B------:R-:W-:Y:S01]  /*4e80*/  LOP3.LUT R0, R23, UR6, RZ, 0x3c, !PT ;  /* 0x0000000617007c12 */ /* 0x000fe2000f8e3cff */
[C---:B------:R-:W-:Y:S01]  /*4e90*/  VIADD R5, R4.reuse, 0x1 ;  /* 0x0000000104057836 */ /* 0x040fe20000000000 */
[-C--:B------:R-:W-:Y:S01]  /*4ea0*/  ISETP.GE.AND P6, PT, R4, R223.reuse, PT ;  /* 0x000000df0400720c */ /* 0x080fe20003fc6270 */
[----:B------:R-:W-:Y:S01]  /*4eb0*/  IMAD.SHL.U32 R6, R6, 0x2, RZ ;  /* 0x0000000206067824 */ /* 0x000fe200078e00ff */
[-C--:B------:R-:W-:Y:S01]  /*4ec0*/  ISETP.GE.AND P4, PT, R4, R222.reuse, PT ;  /* 0x000000de0400720c */ /* 0x080fe20003f86270 */
[----:B------:R-:W-:Y:S01]  /*4ed0*/  VIADD R9, R100, 0x4 ;  /* 0x0000000464097836 */ /* 0x000fe20000000000 */
[----:B------:R-:W-:Y:S01]  /*4ee0*/  ISETP.GE.AND P5, PT, R5, R223, PT ;  /* 0x000000df0500720c */ /* 0x000fe20003fa6270 */
[----:B------:R-:W-:Y:S01]  /*4ef0*/  IMAD R111, R21, UR20, R6 ;  /* 0x00000014156f7c24 */ /* 0x000fe2000f8e0206 */
[C---:B------:R-:W-:Y:S01]  /*4f00*/  ISETP.GE.AND P3, PT, R5.reuse, R222, PT ;  /* 0x000000de0500720c */ /* 0x040fe20003f66270 */
[----:B------:R-:W-:Y:S01]  /*4f10*/  VIADD R6, R4, 0x8 ;  /* 0x0000000804067836 */ /* 0x000fe20000000000 */
[C---:B------:R-:W-:Y:S01]  /*4f20*/  ISETP.GE.AND P2, PT, R5.reuse, R221, PT ;  /* 0x000000dd0500720c */ /* 0x040fe20003f46270 */
[----:B------:R-:W-:Y:S01]  /*4f30*/  IMAD.WIDE.U32 R78, R100, -0x326172a9, RZ ;  /* 0xcd9e8d57644e7825 */ /* 0x000fe200078e00ff */
[C---:B------:R-:W-:Y:S01]  /*4f40*/  ISETP.GE.AND P1, PT, R5.reuse, R220, PT ;  /* 0x000000dc0500720c */ /* 0x040fe20003f26270 */
[----:B------:R-:W-:Y:S01]  /*4f50*/  UIADD3 UR40, UR28, -0x255992d5, URZ ;  /* 0xdaa66d2b1c287890 */ /* 0x000fe2000fffe03f */
[----:B------:R-:W-:Y:S01]  /*4f60*/  ISETP.LT.OR P5, PT, R5, R219, P5 ;  /* 0x000000db0500720c */ /* 0x000fe20002fa1670 */
[----:B------:R-:W-:Y:S01]  /*4f70*/  IMAD.WIDE.U32 R10, R9, -0x326172a9, RZ ;  /* 0xcd9e8d57090a7825 */ /* 0x000fe200078e00ff */
[C---:B------:R-:W-:Y:S01]  /*4f80*/  ISETP.LT.OR P3, PT, R5.reuse, R218, P3 ;  /* 0x000000da0500720c */ /* 0x040fe20001f61670 */
[----:B------:R-:W-:Y:S01]  /*4f90*/  UIADD3 UR42, UR28, 0x3c6ef372, URZ ;  /* 0x3c6ef3721c2a7890 */ /* 0x000fe2000fffe03f */
[C---:B------:R-:W-:Y:S01]  /*4fa0*/  ISETP.LT.OR P2, PT, R5.reuse, R217, P2 ;  /* 0x000000d90500720c */ /* 0x040fe20001741670 */
[----:B------:R-:W-:Y:S01]  /*4fb0*/  IMAD.WIDE.U32 R12, R0, -0x326172a9, RZ ;  /* 0xcd9e8d57000c7825 */ /* 0x000fe200078e00ff */
[----:B------:R-:W-:Y:S01]  /*4fc0*/  ISETP.LT.OR P1, PT, R5, R216, P1 ;  /* 0x000000d80500720c */ /* 0x000fe20000f21670 */
[----:B------:R-:W-:Y:S01]  /*4fd0*/  STL.64 [R1+0x18], R22 ;  /* 0x0000181601007387 */ /* 0x000fe20000100a00 */
[C---:B------:R-:W-:Y:S01]  /*4fe0*/  ISETP.LT.OR P6, PT, R4.reuse, R219, P6 ;  /* 0x000000db0400720c */ /* 0x040fe200037c1670 */
[----:B------:R-:W-:Y:S01]  /*4ff0*/  VIADD R5, R4, 0x9 ;  /* 0x0000000904057836 */ /* 0x000fe20000000000 */
[----:B------:R-:W-:Y:S01]  /*5000*/  FSEL R41, R25, -INF , !P5 ;  /* 0xff80000019297808 */ /* 0x000fe20006800000 */
[----:B------:R1:W-:Y:S01]  /*5010*/  STL [R1+0x64], R28 ;  /* 0x0000641c01007387 */ /* 0x0003e20000100800 */
[----:B------:R-:W-:Y:S01]  /*5020*/  FSEL R40, R24, -INF , !P6 ;  /* 0xff80000018287808 */ /* 0x000fe20007000000 */
[----:B------:R-:W-:Y:S01]  /*5030*/  UIADD3 UR39, UR29, 0x32370b8f, URZ ;  /* 0x32370b8f1d277890 */ /* 0x000fe2000fffe03f */
[----:B------:R-:W-:Y:S01]  /*5040*/  FSEL R49, R27, -INF , !P3 ;  /* 0xff8000001b317808 */ /* 0x000fe20005800000 */
[----:B------:R-:W-:Y:S01]  /*5050*/  STL.64 [R1+0x90], R78 ;  /* 0x0000904e01007387 */ /* 0x000fe20000100a00 */
[----:B------:R-:W-:Y:S01]  /*5060*/  FSEL R67, R67, -INF , !P1 ;  /* 0xff80000043437808 */ /* 0x000fe20004800000 */
[----:B------:R-:W-:Y:S01]  /*5070*/  UIADD3 UR37, UR29, -0x126145ec, URZ ;  /* 0xed9eba141d257890 */ /* 0x000fe2000fffe03f */
[C---:B------:R-:W-:Y:S01]  /*5080*/  ISETP.GE.AND P6, PT, R4.reuse, R221, PT ;  /* 0x000000dd0400720c */ /* 0x040fe20003fc6270 */
[----:B------:R-:W-:Y:S01]  /*5090*/  UIADD3 UR38, UR28, 0x78dde6e4, URZ ;  /* 0x78dde6e41c267890 */ /* 0x000fe2000fffe03f */
[----:B------:R-:W-:Y:S01]  /*50a0*/  ISETP.GE.AND P5, PT, R4, R220, PT ;  /* 0x000000dc0400720c */ /* 0x000fe20003fa6270 */
[----:B------:R-:W-:Y:S01]  /*50b0*/  UIADD3 UR18, UR29, -0x56f99767, URZ ;  /* 0xa90668991d127890 */ /* 0x000fe2000fffe03f */
[-C--:B------:R-:W-:Y:S01]  /*50c0*/  ISETP.GE.AND P3, PT, R6, R223.reuse, PT ;  /* 0x000000df0600720c */ /* 0x080fe20003f66270 */
[----:B------:R-:W-:Y:S01]  /*50d0*/  UIADD3 UR36, UR28, 0x1715609d, URZ ;  /* 0x1715609d1c247890 */ /* 0x000fe2000fffe03f */
[----:B------:R-:W-:Y:S01]  /*50e0*/  ISETP.GE.AND P1, PT, R5, R223, PT ;  /* 0x000000df0500720c */ /* 0x000fe20003f26270 */
[----:B------:R-:W-:Y:S01]  /*50f0*/  ULDC UR43, c[0x0][0x2ec] ;  /* 0x0000bb00002b7ab9 */ /* 0x000fe20000000800 */
[----:B------:R-:W-:Y:S01]  /*5100*/  ISETP.LT.OR P4, PT, R4, R218, P4 ;  /* 0x000000da0400720c */ /* 0x000fe20002781670 */
[----:B------:R-:W-:Y:S01]  /*5110*/  IMAD.IADD R0, R90, 0x1, R89 ;  /* 0x000000015a007824 */ /* 0x000fe200078e0259 */
[C---:B------:R-:W-:Y:S01]  /*5120*/  ISETP.LT.OR P6, PT, R4.reuse, R217, P6 ;  /* 0x000000d90400720c */ /* 0x040fe200037c1670 */
[----:B------:R-:W-:Y:S01]  /*5130*/  ULDC.64 UR6, c[0x0][0x2a8] ;  /* 0x0000aa0000067ab9 */ /* 0x000fe20000000a00 */
[----:B------:R-:W-:-:S02]  /*5140*/  ISETP.LT.OR P5, PT, R4, R216, P5 ;  /* 0x000000d80400720c */ /* 0x000fc40002fa1670 */
[-C--:B------:R-:W-:Y:S02]  /*5150*/  ISETP.LT.OR P3, PT, R6, R219.reuse, P3 ;  /* 0x000000db0600720c */ /* 0x080fe40001f61670 */
[----:B------:R-:W-:Y:S02]  /*5160*/  ISETP.LT.OR P1, PT, R5, R219, P1 ;  /* 0x000000db0500720c */ /* 0x000fe40000f21670 */
[----:B------:R-:W-:Y:S01]  /*5170*/  FSEL R48, R26, -INF , !P4 ;  /* 0xff8000001a307808 */ /* 0x000fe20006000000 */
[----:B------:R-:W-:Y:S01]  /*5180*/  IMAD.WIDE.U32 R26, R9, -0x326172a9, RZ ;  /* 0xcd9e8d57091a7825 */ /* 0x000fe200078e00ff */
        /* <DEDUP_REMOVED lines=24> */
[----:B------:R-:W-:Y:S02]  /*5310*/  ISETP.LT.OR P1, PT, R5, R219, P1 ;  /* 0x000000db0500720c */ /* 0x000fe40000f21670 */
        /* <DEDUP_REMOVED lines=11> */
[----:B------:R-:W-:Y:S02]  /*53d0*/  ISETP.GE.AND P2, PT, R6, R220, PT ;  /* 0x000000dc0600720c */ /* 0x000fe40003f46270 */
[C---:B------:R-:W-:Y:S02]  /*53e0*/  ISETP.LT.OR P5, PT, R5.reuse, R218, P5 ;  /* 0x000000da0500720c */ /* 0x040fe40002fa1670 */
[CC--:B------:R-:W-:Y:S02]  /*53f0*/  ISETP.LT.OR P3, PT, R5.reuse, R217.reuse, P3 ;  /* 0x000000d90500720c */ /* 0x0c0fe40001f61670 */
[----:B------:R-:W-:Y:S01]  /*5400*/  ISETP.LT.OR P1, PT, R5, R216, P1 ;  /* 0x000000d80500720c */ /* 0x000fe20000f21670 */
[----:B------:R-:W-:Y:S01]  /*5410*/  VIADD R5, R4, 0x18 ;  /* 0x0000001804057836 */ /* 0x000fe20000000000 */
[----:B------:R-:W-:Y:S01]  /*5420*/  ISETP.LT.OR P6, PT, R6, R218, P6 ;  /* 0x000000da0600720c */ /* 0x000fe200037c1670 */
[----:B------:R-:W-:Y:S01]  /*5430*/  VIADD R4, R4, 0x19 ;  /* 0x0000001904047836 */ /* 0x000fe20000000000 */
        /* <DEDUP_REMOVED lines=10> */
[----:B------:R-:W-:Y:S02]  /*54e0*/  FSEL R57, R57, -INF , !P3 ;  /* 0xff80000039397808 */ /* 0x000fe40005800000 */
[----:B------:R-:W-:Y:S02]  /*54f0*/  ISETP.GE.AND P3, PT, R4, R223, PT ;  /* 0x000000df0400720c */ /* 0x000fe40003f66270 */
[----:B------:R-:W-:-:S02]  /*5500*/  ISETP.LT.OR P5, PT, R5, R219, P5 ;  /* 0x000000db0500720c */ /* 0x000fc40002fa1670 */
[C---:B------:R-:W-:Y:S02]  /*5510*/  ISETP.LT.OR P6, PT, R5.reuse, R218, P6 ;  /* 0x000000da0500720c */ /* 0x040fe400037c1670 */
[C---:B------:R-:W-:Y:S02]  /*5520*/  ISETP.LT.OR P4, PT, R5.reuse, R217, P4 ;  /* 0x000000d90500720c */ /* 0x040fe40002781670 */
[----:B------:R-:W-:Y:S02]  /*5530*/  ISETP.LT.OR P2, PT, R5, R216, P2 ;  /* 0x000000d80500720c */ /* 0x000fe40001741670 */
[----:B------:R-:W-:Y:S02]  /*5540*/  FSEL R69, R59, -INF , !P1 ;  /* 0xff8000003b457808 */ /* 0x000fe40004800000 */
[----:B------:R-:W-:Y:S02]  /*5550*/  ISETP.LT.OR P1, PT, R4, R219, P3 ;  /* 0x000000db0400720c */ /* 0x000fe40001f21670 */
[----:B------:R-:W-:-:S02]  /*5560*/  LOP3.LUT R5, R79, R28, RZ, 0x3c, !PT ;  /* 0x0000001c4f057212 */ /* 0x000fc400078e3cff */
[----:B------:R-:W-:Y:S02]  /*5570*/  LOP3.LUT R7, R11, R28, RZ, 0x3c, !PT ;  /* 0x0000001c0b077212 */ /* 0x000fe400078e3cff */
[----:B------:R-:W-:Y:S01]  /*5580*/  LOP3.LUT R8, R13, UR26, R10, 0x96, !PT ;  /* 0x0000001a0d087c12 */ /* 0x000fe2000f8e960a */
[----:B------:R-:W-:Y:S01]  /*5590*/  IMAD.WIDE.U32 R20, R5, -0x2daee0ad, RZ ;  /* 0xd2511f5305147825 */ /* 0x000fe200078e00ff */
[----:B------:R-:W-:Y:S02]  /*55a0*/  FSEL R44, R16, -INF , !P5 ;  /* 0xff800000102c7808 */ /* 0x000fe40006800000 */
[----:B------:R-:W-:Y:S01]  /*55b0*/  FSEL R45, R17, -INF , !P1 ;  /* 0xff800000112d7808 */ /* 0x000fe20004800000 */
[----:B------:R-:W-:Y:S01]  /*55c0*/  IMAD.WIDE.U32 R6, R7, -0x2daee0ad, RZ ;  /* 0xd2511f5307067825 */ /* 0x000fe200078e00ff */
[C---:B------:R-:W-:Y:S01]  /*55d0*/  ISETP.GE.AND P5, PT, R4.reuse, R222, PT ;  /* 0x000000de0400720c */ /* 0x040fe20003fa6270 */
[----:B------:R2:W-:Y:S01]  /*55e0*/  STL.64 [R1+0x30], R20 ;  /* 0x0000301401007387 */ /* 0x0005e20000100a00 */
[----:B------:R-:W-:Y:S01]  /*55f0*/  ISETP.GE.AND P3, PT, R4, R221, PT ;  /* 0x000000dd0400720c */ /* 0x000fe20003f66270 */
[----:B------:R-:W-:Y:S01]  /*5600*/  IMAD.WIDE.U32 R14, R8, -0x2daee0ad, RZ ;  /* 0xd2511f53080e7825 */ /* 0x000fe200078e00ff */
[C---:B------:R-:W-:Y:S01]  /*5610*/  ISETP.GE.AND P1, PT, R4.reuse, R220, PT ;  /* 0x000000dc0400720c */ /* 0x040fe20003f26270 */
[----:B------:R3:W-:Y:S01]  /*5620*/  STL.64 [R1+0x20], R26 ;  /* 0x0000201a01007387 */ /* 0x0007e20000100a00 */
[----:B------:R-:W-:-:S02]  /*5630*/  ISETP.LT.OR P5, PT, R4, R218, P5 ;  /* 0x000000da0400720c */ /* 0x000fc40002fa1670 */
[C---:B------:R-:W-:Y:S02]  /*5640*/  ISETP.LT.OR P3, PT, R4.reuse, R217, P3 ;  /* 0x000000d90400720c */ /* 0x040fe40001f61670 */
[----:B------:R-:W-:Y:S02]  /*5650*/  ISETP.LT.OR P1, PT, R4, R216, P1 ;  /* 0x000000d80400720c */ /* 0x000fe40000f21670 */
[--C-:B------:R-:W-:Y:S02]  /*5660*/  LOP3.LUT R4, R21, UR45, R22.reuse, 0x96, !PT ;  /* 0x0000002d15047c12 */ /* 0x100fe4000f8e9616 */
[----:B------:R-:W-:Y:S02]  /*5670*/  LOP3.LUT R5, R7, UR45, R22, 0x96, !PT ;  /* 0x0000002d07057c12 */ /* 0x000fe4000f8e9616 */
[----:B------:R-:W-:Y:S01]  /*5680*/  LOP3.LUT R6, R15, UR41, R6, 0x96, !PT ;  /* 0x000000290f067c12 */ /* 0x000fe2000f8e9606 */
[----:B------:R-:W-:Y:S01]  /*5690*/  IMAD.WIDE.U32 R30, R4, -0x326172a9, RZ ;  /* 0xcd9e8d57041e7825 */ /* 0x000fe200078e00ff */
[----:B------:R-:W-:-:S02]  /*56a0*/  FSEL R55, R32, -INF , !P4 ;  /* 0xff80000020377808 */ /* 0x000fc40006000000 */
[----:B------:R-:W-:Y:S01]  /*56b0*/  FSEL R54, R33, -INF , !P3 ;  /* 0xff80000021367808 */ /* 0x000fe20005800000 */
[----:B------:R-:W-:Y:S01]  /*56c0*/  IMAD.WIDE.U32 R4, R5, -0x326172a9, RZ ;  /* 0xcd9e8d5705047825 */ /* 0x000fe200078e00ff */
[----:B------:R-:W-:Y:S01]  /*56d0*/  FSEL R72, R18, -INF , !P6 ;  /* 0xff80000012487808 */ /* 0x000fe20007000000 */
[----:B------:R-:W-:Y:S01]  /*56e0*/  STL.64 [R1], R30 ;  /* 0x0000001e01007387 */ /* 0x000fe20000100a00 */
[----:B------:R-:W-:Y:S01]  /*56f0*/  LOP3.LUT R8, R31, UR42, R12, 0x96, !PT ;  /* 0x0000002a1f087c12 */ /* 0x000fe2000f8e960c */
[----:B------:R-:W-:Y:S01]  /*5700*/  IMAD.WIDE.U32 R32, R6, -0x326172a9, RZ ;  /* 0xcd9e8d5706207825 */ /* 0x000fe200078e00ff */
[----:B------:R-:W-:Y:S02]  /*5710*/  LOP3.LUT R6, R13, UR26, R78, 0x96, !PT ;  /* 0x0000001a0d067c12 */ /* 0x000fe4000f8e964e */
[----:B------:R-:W-:Y:S01]  /*5720*/  LOP3.LUT R9, R27, R28, RZ, 0x3c, !PT ;  /* 0x0000001c1b097212 */ /* 0x000fe200078e3cff */
[----:B-1----:R-:W-:Y:S01]  /*5730*/  IMAD.WIDE.U32 R28, R8, -0x2daee0ad, RZ ;  /* 0xd2511f53081c7825 */ /* 0x002fe200078e00ff */
[----:B------:R-:W-:-:S02]  /*5740*/  LOP3.LUT R24, R33, UR40, R4, 0x96, !PT ;  /* 0x0000002821187c12 */ /* 0x000fc4000f8e9604 */
[----:B------:R-:W-:Y:S01]  /*5750*/  FMNMX.FTZ R4, R40, R41, !PT ;  /* 0x0000002928047209 */ /* 0x000fe20007810000 */
[----:B------:R-:W-:Y:S01]  /*5760*/  IMAD.WIDE.U32 R6, R6, -0x2daee0ad, RZ ;  /* 0xd2511f5306067825 */ /* 0x000fe200078e00ff */
[----:B------:R-:W-:Y:S02]  /*5770*/  FSEL R59, R34, -INF , !P2 ;  /* 0xff800000223b7808 */ /* 0x000fe40005000000 */
[----:B------:R-:W-:Y:S01]  /*5780*/  FMNMX.FTZ R18, R42, R4, !PT ;  /* 0x000000042a127209 */ /* 0x000fe20007810000 */
[----:B------:R-:W-:Y:S01]  /*5790*/  IMAD.WIDE.U32 R24, R24, -0x2daee0ad, RZ ;  /* 0xd2511f5318187825 */ /* 0x000fe200078e00ff */
[----:B------:R-:W-:Y:S02]  /*57a0*/  FSEL R58, R35, -INF , !P1 ;  /* 0xff800000233a7808 */ /* 0x000fe40004800000 */
[----:B------:R-:W-:Y:S01]  /*57b0*/  FMNMX.FTZ R18, R43, R18, !PT ;  /* 0x000000122b127209 */ /* 0x000fe20007810000 */
[----:B------:R-:W-:Y:S01]  /*57c0*/  IMAD.WIDE.U32 R34, R9, -0x2daee0ad, RZ ;  /* 0xd2511f5309227825 */ /* 0x000fe200078e00ff */
[----:B------:R-:W-:-:S02]  /*57d0*/  LOP3.LUT R8, R7, UR41, R20, 0x96, !PT ;  /* 0x0000002907087c12 */ /* 0x000fc4000f8e9614 */
[----:B------:R-:W-:Y:S02]  /*57e0*/  FMNMX.FTZ R18, R38, R18, !PT ;  /* 0x0000001226127209 */ /* 0x000fe40007810000 */
[----:B------:R-:W-:Y:S01]  /*57f0*/  LOP3.LUT R7, R7, UR41, R20, 0x96, !PT ;  /* 0x0000002907077c12 */ /* 0x000fe2000f8e9614 */
[----:B------:R1:W-:Y:S01]  /*5800*/  STL.64 [R1+0x38], R34 ;  /* 0x0000382201007387 */ /* 0x0003e20000100a00 */
[----:B------:R-:W-:Y:S02]  /*5810*/  FMNMX.FTZ R18, R39, R18, !PT ;  /* 0x0000001227127209 */ /* 0x000fe40007810000 */
[C-C-:B------:R-:W-:Y:S02]  /*5820*/  LOP3.LUT R11, R29.reuse, UR39, R6.reuse, 0x96, !PT ;  /* 0x000000271d0b7c12 */ /* 0x140fe4000f8e9606 */
[----:B------:R-:W-:Y:S02]  /*5830*/  FMNMX.FTZ R18, R44, R18, !PT ;  /* 0x000000122c127209 */ /* 0x000fe40007810000 */
[----:B--2---:R-:W-:-:S02]  /*5840*/  LOP3.LUT R21, R29, UR39, R6, 0x96, !PT ;  /* 0x000000271d157c12 */ /* 0x004fc4000f8e9606 */
[----:B------:R-:W-:Y:S02]  /*5850*/  LOP3.LUT R10, R13, UR26, R26, 0x96, !PT ;  /* 0x0000001a0d0a7c12 */ /* 0x000fe4000f8e961a */
[----:B------:R-:W-:Y:S01]  /*5860*/  LOP3.LUT R6, R35, UR45, R22, 0x96, !PT ;  /* 0x0000002d23067c12 */ /* 0x000fe2000f8e9616 */
[----:B------:R-:W-:Y:S01]  /*5870*/  IMAD.WIDE.U32 R22, R7, -0x326172a9, RZ ;  /* 0xcd9e8d5707167825 */ /* 0x000fe200078e00ff */
[----:B------:R-:W-:Y:S02]  /*5880*/  FMNMX.FTZ R18, R45, R18, !PT ;  /* 0x000000122d127209 */ /* 0x000fe40007810000 */
[----:B------:R-:W-:Y:S01]  /*5890*/  LOP3.LUT R5, R5, UR42, R12, 0x96, !PT ;  /* 0x0000002a05057c12 */ /* 0x000fe2000f8e960c */
[----:B------:R-:W-:Y:S01]  /*58a0*/  IMAD.WIDE.U32 R16, R10, -0x2daee0ad, RZ ;  /* 0xd2511f530a107825 */ /* 0x000fe200078e00ff */
[----:B------:R-:W-:Y:S02]  /*58b0*/  LOP3.LUT R10, R23, UR40, R30, 0x96, !PT ;  /* 0x00000028170a7c12 */ /* 0x000fe4000f8e961e */
[----:B------:R-:W2:Y:S01]  /*58c0*/  SHFL.BFLY PT, R23, R18, 0x2, 0x1f ;  /* 0x0c401f0012177f89 */ /* 0x000ea200000e0000 */
[----:B------:R-:W-:Y:S01]  /*58d0*/  IMAD.WIDE.U32 R4, R5, -0x2daee0ad, RZ ;  /* 0xd2511f5305047825 */ /* 0x000fe200078e00ff */
[----:B------:R-:W-:-:S02]  /*58e0*/  FSEL R71, R19, -INF , !P5 ;  /* 0xff80000013477808 */ /* 0x000fc40006800000 */
[----:B------:R-:W-:Y:S01]  /*58f0*/  LEA R190, R0, UR4, 0x1 ;  /* 0x0000000400be7c11 */ /* 0x000fe2000f8e08ff */
[----:B------:R-:W-:Y:S01]  /*5900*/  IMAD.WIDE.U32 R12, R8, -0x326172a9, RZ ;  /* 0xcd9e8d57080c7825 */ /* 0x000fe200078e00ff */
[----:B---3--:R-:W-:Y:S01]  /*5910*/  LOP3.LUT R26, R5, UR39, R14, 0x96, !PT ;  /* 0x00000027051a7c12 */ /* 0x008fe2000f8e960e */
[----:B------:R-:W-:Y:S01]  /*5920*/  ULEA UR4, UR19, UR23, 0x5 ;  /* 0x0000001713047291 */ /* 0x000fe2000f8e283f */
[----:B------:R-:W-:Y:S01]  /*5930*/  LOP3.LUT R8, R17, UR41, R34, 0x96, !PT ;  /* 0x0000002911087c12 */ /* 0x000fe2000f8e9622 */
[----:B-1----:R-:W-:Y:S01]  /*5940*/  IMAD.WIDE.U32 R34, R6, -0x326172a9, RZ ;  /* 0xcd9e8d5706227825 */ /* 0x002fe200078e00ff */
[----:B------:R-:W-:Y:S01]  /*5950*/  LOP3.LUT R14, R13, UR40, R30, 0x96, !PT ;  /* 0x000000280d0e7c12 */ /* 0x000fe2000f8e961e */
[----:B------:R-:W-:Y:S01]  /*5960*/  LDSM.16.MT88.4 R224, [R190+0xa000] ;  /* 0x00a00000bee0783b */ /* 0x000fe20000004200 */
[----:B------:R-:W-:Y:S01]  /*5970*/  LOP3.LUT R6, R5, UR39, R16, 0x96, !PT ;  /* 0x0000002705067c12 */ /* 0x000fe2000f8e9610 */
[----:B------:R-:W-:Y:S01]  /*5980*/  IMAD.WIDE.U32 R30, R11, -0x326172a9, RZ ;  /* 0xcd9e8d570b1e7825 */ /* 0x000fe200078e00ff */
[----:B------:R-:W-:Y:S01]  /*5990*/  LOP3.LUT R5, R25, UR37, R4, 0x96, !PT ;  /* 0x0000002519057c12 */ /* 0x000fe2000f8e9604 */
[----:B------:R1:W-:Y:S01]  /*59a0*/  STL.64 [R1+0x28], R34 ;  /* 0x0000282201007387 */ /* 0x0003e20000100a00 */
[----:B------:R-:W-:Y:S01]  /*59b0*/  UIADD3 UR4, UR4, -0x20, URZ ;  /* 0xffffffe004047890 */ /* 0x000fe2000fffe03f */
[----:B------:R-:W-:Y:S01]  /*59c0*/  IMAD.WIDE.U32 R14, R14, -0x2daee0ad, RZ ;  /* 0xd2511f530e0e7825 */ /* 0x000fe200078e00ff */
[----:B------:R-:W-:Y:S01]  /*59d0*/  LOP3.LUT R19, R31, UR38, R12, 0x96, !PT ;  /* 0x000000261f137c12 */ /* 0x000fe2000f8e960c */
[----:B------:R-:W-:Y:S02]  /*59e0*/  LDSM.16.MT88.4 R172, [R190+0xb000] ;  /* 0x00b00000beac783b */ /* 0x000fe40000004200 */
[----:B------:R-:W-:Y:S01]  /*59f0*/  IMAD.WIDE.U32 R10, R10, -0x2daee0ad, RZ ;  /* 0xd2511f530a0a7825 */ /* 0x000fe200078e00ff */
[--C-:B------:R-:W-:Y:S01]  /*5a00*/  LOP3.LUT R20, R15, UR37, R28.reuse, 0x96, !PT ;  /* 0x000000250f147c12 */ /* 0x100fe2000f8e961c */
[----:B------:R-:W-:Y:S01]  /*5a10*/  LDSM.16.MT88.4 R164, [R190+0xa800] ;  /* 0x00a80000bea4783b */ /* 0x000fe20000004200 */
[----:B--2---:R-:W-:Y:S01]  /*5a20*/  FMNMX.FTZ R18, R18, R23, !PT ;  /* 0x0000001712127209 */ /* 0x004fe20007810000 */
[----:B------:R-:W-:Y:S01]  /*5a30*/  IMAD.WIDE.U32 R8, R8, -0x326172a9, RZ ;  /* 0xcd9e8d5708087825 */ /* 0x000fe200078e00ff */
[----:B------:R-:W-:-:S03]  /*5a40*/  LOP3.LUT R15, R11, UR37, R28, 0x96, !PT ;  /* 0x000000250b0f7c12 */ /* 0x000fc6000f8e961c */
[----:B------:R-:W-:Y:S01]  /*5a50*/  IMAD.WIDE.U32 R28, R21, -0x326172a9, RZ ;  /* 0xcd9e8d57151c7825 */ /* 0x000fe200078e00ff */
[----:B------:R-:W-:Y:S01]  /*5a60*/  LOP3.LUT R16, R9, UR40, R34, 0x96, !PT ;  /* 0x0000002809107c12 */ /* 0x000fe2000f8e9622 */
[----:B------:R-:W2:Y:S02]  /*5a70*/  SHFL.BFLY PT, R134, R18, 0x1, 0x1f ;  /* 0x0c201f0012867f89 */ /* 0x000ea400000e0000 */
[----:B------:R-:W-:Y:S01]  /*5a80*/  IMAD.WIDE.U32 R36, R5, -0x326172a9, RZ ;  /* 0xcd9e8d5705247825 */ /* 0x000fe200078e00ff */
[----:B------:R-:W-:Y:S02]  /*5a90*/  FMNMX.FTZ R5, R48, R49, !PT ;  /* 0x0000003130057209 */ /* 0x000fe40007810000 */
[----:B------:R-:W-:Y:S01]  /*5aa0*/  LOP3.LUT R9, R29, UR38, R22, 0x96, !PT ;  /* 0x000000261d097c12 */ /* 0x000fe2000f8e9616 */
[----:B------:R-:W-:Y:S01]  /*5ab0*/  IMAD.WIDE.U32 R16, R16, -0x2daee0ad, RZ ;  /* 0xd2511f5310107825 */ /* 0x000fe200078e00ff */
[----:B------:R-:W-:-:S03]  /*5ac0*/  FMNMX.FTZ R5, R50, R5, !PT ;  /* 0x0000000532057209 */ /* 0x000fc60007810000 */
[----:B------:R-:W-:Y:S01]  /*5ad0*/  IMAD.WIDE.U32 R12, R26, -0x326172a9, RZ ;  /* 0xcd9e8d571a0c7825 */ /* 0x000fe200078e00ff */
[----:B------:R-:W-:Y:S02]  /*5ae0*/  LOP3.LUT R11, R17, UR37, R4, 0x96, !PT ;  /* 0x00000025110b7c12 */ /* 0x000fe4000f8e9604 */
[----:B------:R-:W-:Y:S01]  /*5af0*/  FMNMX.FTZ R5, R51, R5, !PT ;  /* 0x0000000533057209 */ /* 0x000fe20007810000 */
[----:B------:R-:W-:Y:S01]  /*5b00*/  IMAD.WIDE.U32 R6, R6, -0x326172a9, RZ ;  /* 0xcd9e8d5706067825 */ /* 0x000fe200078e00ff */
[----:B------:R-:W-:Y:S02]  /*5b10*/  LOP3.LUT R13, R13, UR38, R32, 0x96, !PT ;  /* 0x000000260d0d7c12 */ /* 0x000fe4000f8e9620 */
[----:B------:R-:W-:Y:S01]  /*5b20*/  FMNMX.FTZ R4, R64, R65, !PT ;  /* 0x0000004140047209 */ /* 0x000fe20007810000 */
[----:B-1----:R-:W-:Y:S01]  /*5b30*/  IMAD.WIDE.U32 R34, R9, -0x2daee0ad, RZ ;  /* 0xd2511f5309227825 */ /* 0x002fe200078e00ff */
[----:B------:R-:W-:Y:S02]  /*5b40*/  LOP3.LUT R22, R7, UR38, R8, 0x96, !PT ;  /* 0x0000002607167c12 */ /* 0x000fe4000f8e9608 */
[----:B------:R-:W-:Y:S01]  /*5b50*/  FMNMX.FTZ R8, R52, R5, !PT ;  /* 0x0000000534087209 */ /* 0x000fe20007810000 */
[----:B------:R-:W-:Y:S01]  /*5b60*/  IMAD.WIDE.U32 R32, R19, -0x2daee0ad, RZ ;  /* 0xd2511f5313207825 */ /* 0x000fe200078e00ff */
[----:B------:R-:W-:-:S02]  /*5b70*/  LOP3.LUT R19, R35, UR18, R10, 0x96, !PT ;  /* 0x0000001223137c12 */ /* 0x000fc4000f8e960a */
[----:B------:R-:W-:Y:S01]  /*5b80*/  FMNMX.FTZ R10, R53, R4, !PT ;  /* 0x00000004350a7209 */ /* 0x000fe20007810000 */
[----:B------:R-:W-:Y:S01]  /*5b90*/  IMAD.WIDE.U32 R20, R20, -0x326172a9, RZ ;  /* 0xcd9e8d5714147825 */ /* 0x000fe200078e00ff */
[----:B------:R-:W-:Y:S02]  /*5ba0*/  FMNMX.FTZ R8, R75, R8, !PT ;  /* 0x000000084b087209 */ /* 0x000fe40007810000 */
[----:B------:R-:W-:Y:S01]  /*5bb0*/  FMNMX.FTZ R10, R62, R10, !PT ;  /* 0x0000000a3e0a7209 */ /* 0x000fe20007810000 */
[----:B------:R-:W-:Y:S01]  /*5bc0*/  IMAD.WIDE.U32 R26, R11, -0x326172a9, RZ ;  /* 0xcd9e8d570b1a7825 */ /* 0x000fe200078e00ff */
[----:B------:R-:W-:Y:S02]  /*5bd0*/  LOP3.LUT R30, R21, UR36, R30, 0x96, !PT ;  /* 0x00000024151e7c12 */ /* 0x000fe4000f8e961e */
[----:B------:R-:W-:Y:S01]  /*5be0*/  FMNMX.FTZ R10, R56, R10, !PT ;  /* 0x0000000a380a7209 */ /* 0x000fe20007810000 */
[----:B------:R-:W-:Y:S01]  /*5bf0*/  IMAD.WIDE.U32 R4, R13, -0x2daee0ad, RZ ;  /* 0xd2511f530d047825 */ /* 0x000fe200078e00ff */
[----:B------:R-:W-:-:S02]  /*5c00*/  LOP3.LUT R21, R27, UR36, R6, 0x96, !PT ;  /* 0x000000241b157c12 */ /* 0x000fc4000f8e9606 */
[----:B------:R-:W-:Y:S01]  /*5c10*/  LOP3.LUT R7, R37, UR36, R12, 0x96, !PT ;  /* 0x0000002425077c12 */ /* 0x000fe2000f8e960c */
[----:B------:R-:W-:Y:S01]  /*5c20*/  IMAD.WIDE.U32 R22, R22, -0x2daee0ad, RZ ;  /* 0xd2511f5316167825 */ /* 0x000fe200078e00ff */
[----:B------:R-:W-:Y:S02]  /*5c30*/  LOP3.LUT R27, R5, UR18, R24, 0x96, !PT ;  /* 0x00000012051b7c12 */ /* 0x000fe4000f8e9618 */
[----:B------:R-:W-:Y:S01]  /*5c40*/  FMNMX.FTZ R5, R72, R8, !PT ;  /* 0x0000000848057209 */ /* 0x000fe20007810000 */
[----:B------:R-:W-:Y:S01]  /*5c50*/  IMAD.WIDE.U32 R6, R7, -0x2daee0ad, RZ ;  /* 0xd2511f5307067825 */ /* 0x000fe200078e00ff */
[----:B------:R-:W-:Y:S02]  /*5c60*/  FMNMX.FTZ R10, R57, R10, !PT ;  /* 0x0000000a390a7209 */ /* 0x000fe40007810000 */
[----:B------:R-:W-:Y:S01]  /*5c70*/  FMNMX.FTZ R5, R71, R5, !PT ;  /* 0x0000000547057209 */ /* 0x000fe20007810000 */
[--C-:B------:R-:W-:Y:S01]  /*5c80*/  IMAD R192, R3, 0x2, R190.reuse ;  /* 0x0000000203c07824 */ /* 0x100fe200078e02be */
[----:B------:R-:W-:Y:S01]  /*5c90*/  FMNMX.FTZ R10, R55, R10, !PT ;  /* 0x0000000a370a7209 */ /* 0x000fe20007810000 */
[----:B------:R-:W-:Y:S01]  /*5ca0*/  IMAD R195, R2, 0x2, R190 ;  /* 0x0000000202c37824 */ /* 0x000fe200078e02be */
[----:B--2---:R-:W-:Y:S01]  /*5cb0*/  FMNMX.FTZ R134, R18, R134, !PT ;  /* 0x0000008612867209 */ /* 0x004fe20007810000 */
[----:B------:R-:W1:Y:S01]  /*5cc0*/  SHFL.BFLY PT, R13, R5, 0x2, 0x1f ;  /* 0x0c401f00050d7f89 */ /* 0x000e6200000e0000 */
[----:B------:R-:W-:Y:S01]  /*5cd0*/  FMNMX.FTZ R10, R54, R10, !PT ;  /* 0x0000000a360a7209 */ /* 0x000fe20007810000 */
[----:B------:R-:W-:Y:S01]  /*5ce0*/  IMAD R194, R2, 0x2, R192 ;  /* 0x0000000202c27824 */ /* 0x000fe200078e02c0 */
[----:B------:R-:W-:Y:S01]  /*5cf0*/  LOP3.LUT R35, R7, UR21, R4, 0x96, !PT ;  /* 0x0000001507237c12 */ /* 0x000fe2000f8e9604 */
[----:B------:R-:W-:Y:S01]  /*5d00*/  FMUL.FTZ R11, R134, UR43 ;  /* 0x0000002b860b7c20 */ /* 0x000fe20008410000 */
[----:B------:R-:W-:Y:S01]  /*5d10*/  FMNMX.FTZ R4, R66, R67, !PT ;  /* 0x0000004342047209 */ /* 0x000fe20007810000 */
[----:B------:R-:W2:Y:S01]  /*5d20*/  SHFL.BFLY PT, R135, R10, 0x2, 0x1f ;  /* 0x0c401f000a877f89 */ /* 0x000ea200000e0000 */
[----:B------:R-:W-:Y:S01]  /*5d30*/  LOP3.LUT R17, R33, UR18, R14, 0x96, !PT ;  /* 0x0000001221117c12 */ /* 0x000fe2000f8e960e */
[----:B------:R-:W-:Y:S01]  /*5d40*/  IMAD.WIDE.U32 R14, R15, -0x326172a9, RZ ;  /* 0xcd9e8d570f0e7825 */ /* 0x000fe200078e00ff */
[----:B------:R-:W-:Y:S01]  /*5d50*/  FSETP.NEU.FTZ.AND P1, PT, R134, -INF , PT ;  /* 0xff8000008600780b */ /* 0x000fe20003f3d000 */
[----:B------:R-:W-:Y:S01]  /*5d60*/  LDSM.16.MT88.4 R236, [R192+0xa000] ;  /* 0x00a00000c0ec783b */ /* 0x000fe20000004200 */
[----:B------:R-:W-:Y:S01]  /*5d70*/  FMNMX.FTZ R12, R68, R4, !PT ;  /* 0x00000004440c7209 */ /* 0x000fe20007810000 */
[----:B------:R-:W-:Y:S01]  /*5d80*/  IMAD.WIDE.U32 R8, R17, -0x326172a9, RZ ;  /* 0xcd9e8d5711087825 */ /* 0x000fe200078e00ff */
[----:B------:R-:W-:Y:S01]  /*5d90*/  FSEL R4, R11, RZ, P1 ;  /* 0x000000ff0b047208 */ /* 0x000fe20000800000 */
[----:B------:R-:W-:Y:S01]  /*5da0*/  LDSM.16.MT88.4 R184, [R195+0xa000] ;  /* 0x00a00000c3b8783b */ /* 0x000fe20000004200 */
[----:B------:R-:W-:-:S02]  /*5db0*/  FMNMX.FTZ R11, R70, R12, !PT ;  /* 0x0000000c460b7209 */ /* 0x000fc40007810000 */
[C---:B------:R-:W-:Y:S01]  /*5dc0*/  LOP3.LUT R29, R6.reuse, 0xff, RZ, 0xc0, !PT ;  /* 0x000000ff061d7812 */ /* 0x040fe200078ec0ff */
[----:B------:R-:W-:Y:S01]  /*5dd0*/  LDSM.16.MT88.4 R232, [R194+0xa000] ;  /* 0x00a00000c2e8783b */ /* 0x000fe20000004200 */
[----:B------:R-:W-:Y:S02]  /*5de0*/  LOP3.LUT R88, R6, 0xffff, RZ, 0xc0, !PT ;  /* 0x0000ffff06587812 */ /* 0x000fe400078ec0ff */
[--C-:B------:R-:W-:Y:S01]  /*5df0*/  SHF.R.U32.HI R89, RZ, 0x10, R6.reuse ;  /* 0x00000010ff597819 */ /* 0x100fe20000011606 */
[----:B------:R-:W-:Y:S01]  /*5e00*/  LDSM.16.MT88.4 R204, [R192+0xb000] ;  /* 0x00b00000c0cc783b */ /* 0x000fe20000004200 */
[----:B------:R-:W-:Y:S01]  /*5e10*/  SHF.R.U32.HI R85, RZ, 0x18, R6 ;  /* 0x00000018ff557819 */ /* 0x000fe20000011606 */
[----:B------:R-:W-:Y:S01]  /*5e20*/  FFMA.FTZ R6, R40, UR43, -R4 ;  /* 0x0000002b28067c23 */ /* 0x000fe20008010804 */
[C---:B------:R-:W-:Y:S01]  /*5e30*/  LOP3.LUT R40, R8.reuse, 0xff, RZ, 0xc0, !PT ;  /* 0x000000ff08287812 */ /* 0x040fe200078ec0ff */
[----:B------:R-:W-:Y:S01]  /*5e40*/  LDSM.16.MT88.4 R156, [R192+0xa800] ;  /* 0x00a80000c09c783b */ /* 0x000fe20000004200 */
[----:B------:R-:W-:Y:S01]  /*5e50*/  LOP3.LUT R149, R8, 0xffff, RZ, 0xc0, !PT ;  /* 0x0000ffff08957812 */ /* 0x000fe200078ec0ff */
[----:B------:R3:W-:Y:S01]  /*5e60*/  MUFU.EX2 R104, R6 ;  /* 0x0000000600687308 */ /* 0x0007e20000000800 */
[----:B------:R-:W-:-:S02]  /*5e70*/  SHF.R.U32.HI R151, RZ, 0x10, R8 ;  /* 0x00000010ff977819 */ /* 0x000fc40000011608 */
[----:B------:R-:W-:Y:S02]  /*5e80*/  SHF.R.U32.HI R150, RZ, 0x18, R8 ;  /* 0x00000018ff967819 */ /* 0x000fe40000011608 */
[----:B------:R-:W-:Y:S01]  /*5e90*/  FMNMX.FTZ R8, R63, R11, !PT ;  /* 0x0000000b3f087209 */ /* 0x000fe20007810000 */
[----:B------:R-:W-:Y:S01]  /*5ea0*/  FFMA.FTZ R11, R42, UR43, -R4 ;  /* 0x0000002b2a0b7c23 */ /* 0x000fe20008010804 */
[----:B------:R-:W-:Y:S01]  /*5eb0*/  LOP3.LUT R46, R9, UR27, R20, 0x96, !PT ;  /* 0x0000001b092e7c12 */ /* 0x000fe2000f8e9614 */
[----:B------:R-:W-:Y:S01]  /*5ec0*/  FFMA.FTZ R9, R41, UR43, -R4 ;  /* 0x0000002b29097c23 */ /* 0x000fe20008010804 */
[----:B------:R-:W-:Y:S01]  /*5ed0*/  FMNMX.FTZ R132, R69, R8, !PT ;  /* 0x0000000845847209 */ /* 0x000fe20007810000 */
[----:B------:R-:W-:Y:S01]  /*5ee0*/  MUFU.EX2 R105, R11 ;  /* 0x0000000b00697308 */ /* 0x000fe20000000800 */
[----:B-1----:R-:W-:Y:S02]  /*5ef0*/  FMNMX.FTZ R5, R5, R13, !PT ;  /* 0x0000000d05057209 */ /* 0x002fe40007810000 */
[----:B------:R-:W-:-:S02]  /*5f00*/  FMNMX.FTZ R132, R59, R132, !PT ;  /* 0x000000843b847209 */ /* 0x000fc40007810000 */
[----:B--2---:R-:W-:Y:S01]  /*5f10*/  FMNMX.FTZ R135, R10, R135, !PT ;  /* 0x000000870a877209 */ /* 0x004fe20007810000 */
[----:B------:R-:W1:Y:S01]  /*5f20*/  SHFL.BFLY PT, R133, R5, 0x1, 0x1f ;  /* 0x0c201f0005857f89 */ /* 0x000e6200000e0000 */
[----:B------:R-:W-:Y:S01]  /*5f30*/  FMNMX.FTZ R132, R58, R132, !PT ;  /* 0x000000843a847209 */ /* 0x000fe20007810000 */
[----:B------:R2:W-:Y:S01]  /*5f40*/  MUFU.EX2 R103, R9 ;  /* 0x0000000900677308 */ /* 0x0005e20000000800 */
[----:B---3--:R-:W-:Y:S01]  /*5f50*/  IMAD.WIDE.U32 R6, R30, -0x2daee0ad, RZ ;  /* 0xd2511f531e067825 */ /* 0x008fe200078e00ff */
[----:B------:R-:W-:-:S03]  /*5f60*/  LOP3.LUT R28, R15, UR36, R28, 0x96, !PT ;  /* 0x000000240f1c7c12 */ /* 0x000fc6000f8e961c */
[----:B------:R-:W-:Y:S01]  /*5f70*/  FFMA.FTZ R10, R39, UR43, -R4 ;  /* 0x0000002b270a7c23 */ /* 0x000fe20008010804 */
[----:B------:R-:W3:Y:S01]  /*5f80*/  SHFL.BFLY PT, R15, R135, 0x1, 0x1f ;  /* 0x0c201f00870f7f89 */ /* 0x000ee200000e0000 */
[----:B------:R-:W-:Y:S02]  /*5f90*/  LOP3.LUT R16, R23, UR18, R16, 0x96, !PT ;  /* 0x0000001217107c12 */ /* 0x000fe4000f8e9610 */
[C---:B------:R-:W-:Y:S01]  /*5fa0*/  LOP3.LUT R106, R6.reuse, 0xff, RZ, 0xc0, !PT ;  /* 0x000000ff066a7812 */ /* 0x040fe200078ec0ff */
[----:B------:R-:W-:Y:S01]  /*5fb0*/  MUFU.EX2 R126, R10 ;  /* 0x0000000a007e7308 */ /* 0x000fe20000000800 */
[----:B------:R-:W-:Y:S02]  /*5fc0*/  LOP3.LUT R115, R6, 0xffff, RZ, 0xc0, !PT ;  /* 0x0000ffff06737812 */ /* 0x000fe400078ec0ff */
[--C-:B------:R-:W-:Y:S02]  /*5fd0*/  SHF.R.U32.HI R116, RZ, 0x10, R6.reuse ;  /* 0x00000010ff747819 */ /* 0x100fe40000011606 */
[----:B------:R-:W-:Y:S01]  /*5fe0*/  SHF.R.U32.HI R107, RZ, 0x18, R6 ;  /* 0x00000018ff6b7819 */ /* 0x000fe20000011606 */
[----:B------:R-:W-:Y:S01]  /*5ff0*/  FFMA.FTZ R6, R43, UR43, -R4 ;  /* 0x0000002b2b067c23 */ /* 0x000fe20008010804 */
[----:B------:R-:W-:Y:S01]  /*6000*/  LOP3.LUT R61, R7, UR21, R32, 0x96, !PT ;  /* 0x00000015073d7c12 */ /* 0x000fe2000f8e9620 */
[----:B--2---:R-:W-:-:S02]  /*6010*/  IMAD.WIDE.U32 R8, R19, -0x326172a9, RZ ;  /* 0xcd9e8d5713087825 */ /* 0x004fc400078e00ff */
[----:B------:R2:W4:Y:S01]  /*6020*/  MUFU.EX2 R109, R6 ;  /* 0x00000006006d7308 */ /* 0x0005220000000800 */
[----:B------:R-:W-:Y:S02]  /*6030*/  ISETP.LE.U32.AND P5, PT, R29, UR13, PT ;  /* 0x0000000d1d007c0c */ /* 0x000fe4000bfa3070 */
[----:B------:R-:W-:Y:S02]  /*6040*/  SHF.R.U32.HI R2, RZ, 0x10, R35 ;  /* 0x00000010ff027819 */ /* 0x000fe40000011623 */
[----:B------:R-:W-:Y:S02]  /*6050*/  LOP3.LUT R13, R9, UR27, R14, 0x96, !PT ;  /* 0x0000001b090d7c12 */ /* 0x000fe4000f8e960e */
[----:B------:R-:W5:Y:S01]  /*6060*/  SHFL.BFLY PT, R14, R132, 0x2, 0x1f ;  /* 0x0c401f00840e7f89 */ /* 0x000f6200000e0000 */
[----:B-1----:R-:W-:Y:S02]  /*6070*/  FMNMX.FTZ R133, R5, R133, !PT ;  /* 0x0000008505857209 */ /* 0x002fe40007810000 */
[----:B------:R-:W-:-:S02]  /*6080*/  LOP3.LUT R33, R8, 0xff, RZ, 0xc0, !PT ;  /* 0x000000ff08217812 */ /* 0x000fc400078ec0ff */
[--C-:B------:R-:W-:Y:S02]  /*6090*/  SHF.R.U32.HI R32, RZ, 0x10, R8.reuse ;  /* 0x00000010ff207819 */ /* 0x100fe40000011608 */
[----:B------:R-:W-:Y:S02]  /*60a0*/  SHF.R.U32.HI R30, RZ, 0x18, R8 ;  /* 0x00000018ff1e7819 */ /* 0x000fe40000011608 */
[----:B------:R-:W-:Y:S01]  /*60b0*/  FSETP.NEU.FTZ.AND P1, PT, R133, -INF , PT ;  /* 0xff8000008500780b */ /* 0x000fe20003f3d000 */
[----:B--2---:R-:W-:Y:S01]  /*60c0*/  IMAD.WIDE.U32 R6, R28, -0x2daee0ad, RZ ;  /* 0xd2511f531c067825 */ /* 0x004fe200078e00ff */
[----:B------:R-:W-:-:S03]  /*60d0*/  LOP3.LUT R28, R8, 0xffff, RZ, 0xc0, !PT ;  /* 0x0000ffff081c7812 */ /* 0x000fc600078ec0ff */
[----:B------:R-:W-:Y:S01]  /*60e0*/  FFMA.FTZ R9, R38, UR43, -R4 ;  /* 0x0000002b26097c23 */ /* 0x000fe20008010804 */
[----:B---3--:R-:W-:Y:S02]  /*60f0*/  FMNMX.FTZ R135, R135, R15, !PT ;  /* 0x0000000f87877209 */ /* 0x008fe40007810000 */
[C---:B------:R-:W-:Y:S01]  /*6100*/  LOP3.LUT R17, R6.reuse, 0xffff, RZ, 0xc0, !PT ;  /* 0x0000ffff06117812 */ /* 0x040fe200078ec0ff */
[----:B------:R1:W-:Y:S01]  /*6110*/  MUFU.EX2 R110, R9 ;  /* 0x00000009006e7308 */ /* 0x0003e20000000800 */
[----:B------:R-:W-:Y:S02]  /*6120*/  LOP3.LUT R25, R6, 0xff, RZ, 0xc0, !PT ;  /* 0x000000ff06197812 */ /* 0x000fe400078ec0ff */
[--C-:B------:R-:W-:Y:S02]  /*6130*/  SHF.R.U32.HI R19, RZ, 0x10, R6.reuse ;  /* 0x00000010ff137819 */ /* 0x100fe40000011606 */
[----:B------:R-:W-:Y:S01]  /*6140*/  SHF.R.U32.HI R24, RZ, 0x18, R6 ;  /* 0x00000018ff187819 */ /* 0x000fe20000011606 */
[----:B------:R-:W-:Y:S01]  /*6150*/  FFMA.FTZ R6, R44, UR43, -R4 ;  /* 0x0000002b2c067c23 */ /* 0x000fe20008010804 */
[----:B------:R-:W-:Y:S01]  /*6160*/  LOP3.LUT R12, R7, UR21, R34, 0x96, !PT ;  /* 0x00000015070c7c12 */ /* 0x000fe2000f8e9622 */
[----:B------:R-:W-:Y:S01]  /*6170*/  FFMA.FTZ R7, R45, UR43, -R4 ;  /* 0x0000002b2d077c23 */ /* 0x000fe20008010804 */
[----:B-----5:R-:W-:Y:S01]  /*6180*/  FMNMX.FTZ R132, R132, R14, !PT ;  /* 0x0000000e84847209 */ /* 0x020fe20007810000 */
[----:B------:R2:W-:Y:S01]  /*6190*/  MUFU.EX2 R125, R6 ;  /* 0x00000006007d7308 */ /* 0x0005e20000000800 */
[----:B------:R-:W-:Y:S01]  /*61a0*/  IMAD.WIDE.U32 R4, R27, -0x326172a9, RZ ;  /* 0xcd9e8d571b047825 */ /* 0x000fe200078e00ff */
[----:B----4-:R-:W-:-:S02]  /*61b0*/  F2FP.BF16.F32.PACK_AB R0, R109, R105 ;  /* 0x000000696d00723e */ /* 0x010fc400000010ff */
[----:B------:R-:W-:Y:S02]  /*61c0*/  LOP3.LUT R2, R2, 0xff, RZ, 0xc0, !PT ;  /* 0x000000ff02027812 */ /* 0x000fe400078ec0ff */
[----:B------:R-:W-:Y:S01]  /*61d0*/  LOP3.LUT R10, R5, UR27, R36, 0x96, !PT ;  /* 0x0000001b050a7c12 */ /* 0x000fe2000f8e9624 */
[----:B-1----:R-:W-:Y:S01]  /*61e0*/  IMAD.WIDE.U32 R8, R21, -0x2daee0ad, RZ ;  /* 0xd2511f5315087825 */ /* 0x002fe200078e00ff */
[C---:B------:R-:W-:Y:S01]  /*61f0*/  LOP3.LUT R34, R4.reuse, 0xffff, RZ, 0xc0, !PT ;  /* 0x0000ffff04227812 */ /* 0x040fe200078ec0ff */
[----:B------:R1:W-:Y:S02]  /*6200*/  MUFU.EX2 R124, R7 ;  /* 0x00000007007c7308 */ /* 0x0003e40000000800 */
[----:B------:R-:W-:Y:S01]  /*6210*/  FMUL.FTZ R5, R135, UR43 ;  /* 0x0000002b87057c20 */ /* 0x000fe20008410000 */
[----:B------:R-:W-:Y:S02]  /*6220*/  LOP3.LUT R15, R4, 0xff, RZ, 0xc0, !PT ;  /* 0x000000ff040f7812 */ /* 0x000fe400078ec0ff */
[----:B------:R-:W-:-:S02]  /*6230*/  LOP3.LUT R11, R9, UR21, R22, 0x96, !PT ;  /* 0x00000015090b7c12 */ /* 0x000fc4000f8e9616 */
[C---:B------:R-:W-:Y:S01]  /*6240*/  LOP3.LUT R20, R8.reuse, 0xffff, RZ, 0xc0, !PT ;  /* 0x0000ffff08147812 */ /* 0x040fe200078ec0ff */
[----:B--2---:R-:W-:Y:S01]  /*6250*/  FMUL.FTZ R6, R133, UR43 ;  /* 0x0000002b85067c20 */ /* 0x004fe20008410000 */
[----:B------:R-:W-:Y:S02]  /*6260*/  LOP3.LUT R23, R8, 0xff, RZ, 0xc0, !PT ;  /* 0x000000ff08177812 */ /* 0x000fe400078ec0ff */
[--C-:B------:R-:W-:Y:S02]  /*6270*/  SHF.R.U32.HI R22, RZ, 0x10, R8.reuse ;  /* 0x00000010ff167819 */ /* 0x100fe40000011608 */
[----:B------:R-:W-:Y:S01]  /*6280*/  SHF.R.U32.HI R21, RZ, 0x18, R8 ;  /* 0x00000018ff157819 */ /* 0x000fe20000011608 */
[----:B------:R-:W-:Y:S01]  /*6290*/  IMAD.WIDE.U32 R8, R16, -0x326172a9, RZ ;  /* 0xcd9e8d5710087825 */ /* 0x000fe200078e00ff */
[----:B------:R-:W-:Y:S01]  /*62a0*/  FSEL R6, R6, RZ, P1 ;  /* 0x000000ff06067208 */ /* 0x000fe20000800000 */
[----:B------:R-:W2:Y:S01]  /*62b0*/  SHFL.BFLY PT, R16, R132, 0x1, 0x1f ;  /* 0x0c201f0084107f89 */ /* 0x000ea200000e0000 */
[----:B------:R-:W-:-:S02]  /*62c0*/  FSETP.NEU.FTZ.AND P1, PT, R135, -INF , PT ;  /* 0xff8000008700780b */ /* 0x000fc40003f3d000 */
[----:B------:R-:W-:Y:S01]  /*62d0*/  SHF.R.U32.HI R18, RZ, 0x10, R4 ;  /* 0x00000010ff127819 */ /* 0x000fe20000011604 */
[----:B-1----:R-:W-:Y:S01]  /*62e0*/  FFMA.FTZ R7, R48, UR43, -R6 ;  /* 0x0000002b30077c23 */ /* 0x002fe20008010806 */
[----:B------:R-:W-:Y:S02]  /*62f0*/  SHF.R.U32.HI R14, RZ, 0x18, R4 ;  /* 0x00000018ff0e7819 */ /* 0x000fe40000011604 */
[----:B------:R-:W-:Y:S01]  /*6300*/  FSEL R4, R5, RZ, P1 ;  /* 0x000000ff05047208 */ /* 0x000fe20000800000 */
[----:B------:R1:W-:Y:S01]  /*6310*/  MUFU.EX2 R102, R7 ;  /* 0x0000000700667308 */ /* 0x0003e20000000800 */
[----:B------:R-:W-:Y:S02]  /*6320*/  LOP3.LUT R27, R8, 0xff, RZ, 0xc0, !PT ;  /* 0x000000ff081b7812 */ /* 0x000fe400078ec0ff */
[----:B------:R-:W-:Y:S01]  /*6330*/  SHF.R.U32.HI R29, RZ, 0x10, R8 ;  /* 0x00000010ff1d7819 */ /* 0x000fe20000011608 */
[----:B------:R-:W-:Y:S01]  /*6340*/  FFMA.FTZ R5, R64, UR43, -R4 ;  /* 0x0000002b40057c23 */ /* 0x000fe20008010804 */
[----:B------:R-:W-:-:S02]  /*6350*/  SHF.R.U32.HI R31, RZ, 0x18, R8 ;  /* 0x00000018ff1f7819 */ /* 0x000fc40000011608 */
[----:B------:R-:W-:Y:S01]  /*6360*/  ISETP.LE.U32.AND P2, PT, R15, UR13, PT ;  /* 0x0000000d0f007c0c */ /* 0x000fe2000bf43070 */
[----:B------:R3:W-:Y:S01]  /*6370*/  MUFU.EX2 R100, R5 ;  /* 0x0000000500647308 */ /* 0x0007e20000000800 */
[----:B------:R-:W-:Y:S02]  /*6380*/  SHF.R.U32.HI R15, RZ, 0x8, R28 ;  /* 0x00000008ff0f7819 */ /* 0x000fe4000001161c */
[----:B------:R-:W-:Y:S02]  /*6390*/  ISETP.LE.U32.AND P1, PT, R14, UR13, PT ;  /* 0x0000000d0e007c0c */ /* 0x000fe4000bf23070 */
[----:B------:R-:W-:Y:S02]  /*63a0*/  LOP3.LUT R14, R10, 0xff, RZ, 0xc0, !PT ;  /* 0x000000ff0a0e7812 */ /* 0x000fe400078ec0ff */
[----:B------:R-:W-:Y:S01]  /*63b0*/  PRMT R33, R33, 0x5410, R15 ;  /* 0x0000541021217816 */ /* 0x000fe2000000000f */
[--C-:B------:R-:W-:Y:S01]  /*63c0*/  FFMA.FTZ R15, R51, UR43, -R6.reuse ;  /* 0x0000002b330f7c23 */ /* 0x100fe20008010806 */
[----:B-1----:R-:W-:Y:S01]  /*63d0*/  FFMA.FTZ R7, R49, UR43, -R6 ;  /* 0x0000002b31077c23 */ /* 0x002fe20008010806 */
[----:B--2---:R-:W-:-:S02]  /*63e0*/  FMNMX.FTZ R132, R132, R16, !PT ;  /* 0x0000001084847209 */ /* 0x004fc40007810000 */
[----:B------:R-:W-:Y:S01]  /*63f0*/  ISETP.LE.U32.AND P6, PT, R14, UR13, PT ;  /* 0x0000000d0e007c0c */ /* 0x000fe2000bfc3070 */
[----:B------:R1:W-:Y:S01]  /*6400*/  MUFU.EX2 R101, R7 ;  /* 0x0000000700657308 */ /* 0x0003e20000000800 */
[----:B------:R-:W-:Y:S02]  /*6410*/  FSETP.NEU.FTZ.AND P3, PT, R132, -INF , PT ;  /* 0xff8000008400780b */ /* 0x000fe40003f7d000 */
[----:B------:R-:W-:Y:S02]  /*6420*/  SHF.R.U32.HI R14, RZ, 0x8, R20 ;  /* 0x00000008ff0e7819 */ /* 0x000fe40000011614 */
[----:B---3--:R-:W-:Y:S02]  /*6430*/  LOP3.LUT R5, R35, 0xff, RZ, 0xc0, !PT ;  /* 0x000000ff23057812 */ /* 0x008fe400078ec0ff */
[----:B------:R-:W-:Y:S01]  /*6440*/  SHF.R.U32.HI R16, RZ, 0x8, R17 ;  /* 0x00000008ff107819 */ /* 0x000fe20000011611 */
[----:B------:R2:W-:Y:S01]  /*6450*/  MUFU.EX2 R108, R15 ;  /* 0x0000000f006c7308 */ /* 0x0005e20000000800 */
[----:B------:R-:W-:-:S02]  /*6460*/  ISETP.LE.U32.AND P4, PT, R5, UR13, PT ;  /* 0x0000000d05007c0c */ /* 0x000fc4000bf83070 */
[----:B------:R-:W-:Y:S02]  /*6470*/  LOP3.LUT R5, R10, 0xffff, RZ, 0xc0, !PT ;  /* 0x0000ffff0a057812 */ /* 0x000fe400078ec0ff */
[----:B------:R-:W-:Y:S02]  /*6480*/  LOP3.LUT R17, R19, 0xff, RZ, 0xc0, !PT ;  /* 0x000000ff13117812 */ /* 0x000fe400078ec0ff */
[----:B------:R-:W-:Y:S02]  /*6490*/  SHF.R.U32.HI R5, RZ, 0x8, R5 ;  /* 0x00000008ff057819 */ /* 0x000fe40000011605 */
[----:B-1----:R-:W-:Y:S02]  /*64a0*/  LOP3.LUT R7, R9, UR27, R26, 0x96, !PT ;  /* 0x0000001b09077c12 */ /* 0x002fe4000f8e961a */
[----:B------:R-:W-:Y:S01]  /*64b0*/  LOP3.LUT R26, R8, 0xffff, RZ, 0xc0, !PT ;  /* 0x0000ffff081a7812 */ /* 0x000fe200078ec0ff */
[----:B------:R-:W-:Y:S01]  /*64c0*/  FFMA.FTZ R8, R65, UR43, -R4 ;  /* 0x0000002b41087c23 */ /* 0x000fe20008010804 */
[----:B------:R-:W-:-:S02]  /*64d0*/  LOP3.LUT R9, R32, 0xff, RZ, 0xc0, !PT ;  /* 0x000000ff20097812 */ /* 0x000fc400078ec0ff */
[----:B------:R-:W-:Y:S01]  /*64e0*/  PRMT R24, R17, 0x5410, R24 ;  /* 0x0000541011187816 */ /* 0x000fe20000000018 */
[----:B------:R1:W3:Y:S01]  /*64f0*/  MUFU.EX2 R95, R8 ;  /* 0x00000008005f7308 */ /* 0x0002e20000000800 */
[----:B------:R-:W-:Y:S01]  /*6500*/  PRMT R28, R9, 0x5410, R30 ;  /* 0x00005410091c7816 */ /* 0x000fe2000000001e */
[----:B------:R-:W-:Y:S01]  /*6510*/  FMUL.FTZ R9, R132, UR43 ;  /* 0x0000002b84097c20 */ /* 0x000fe20008410000 */
[----:B------:R-:W-:Y:S01]  /*6520*/  PRMT R30, R23, 0x5410, R14 ;  /* 0x00005410171e7816 */ /* 0x000fe2000000000e */
[----:B------:R-:W-:Y:S01]  /*6530*/  FFMA.FTZ R14, R52, UR43, -R6 ;  /* 0x0000002b340e7c23 */ /* 0x000fe20008010806 */
[----:B------:R-:W-:Y:S01]  /*6540*/  SHF.R.U32.HI R17, RZ, 0x18, R13 ;  /* 0x00000018ff117819 */ /* 0x000fe2000001160d */
[----:B--2---:R-:W-:Y:S01]  /*6550*/  FFMA.FTZ R15, R62, UR43, -R4 ;  /* 0x0000002b3e0f7c23 */ /* 0x004fe20008010804 */
[----:B------:R-:W-:Y:S01]  /*6560*/  PRMT R25, R25, 0x5410, R16 ;  /* 0x0000541019197816 */ /* 0x000fe20000000010 */
[----:B------:R2:W-:Y:S01]  /*6570*/  MUFU.EX2 R252, R14 ;  /* 0x0000000e00fc7308 */ /* 0x0005e20000000800 */
[----:B------:R-:W-:-:S07]  /*6580*/  LOP3.LUT R16, R12, 0xff, RZ, 0xc0, !PT ;  /* 0x000000ff0c107812 */ /* 0x000fce00078ec0ff */
[----:B------:R-:W-:Y:S01]  /*6590*/  MUFU.EX2 R92, R15 ;  /* 0x0000000f005c7308 */ /* 0x000fe20000000800 */
[----:B-1----:R-:W-:Y:S02]  /*65a0*/  FFMA.FTZ R8, R50, UR43, -R6 ;  /* 0x0000002b32087c23 */ /* 0x002fe40008010806 */
[----:B------:R-:W-:Y:S05]  /*65b0*/  LDSM.16.MT88.4 R48, [R195+0xa800] ;  /* 0x00a80000c330783b */ /* 0x000fea0000004200 */
[----:B------:R1:W-:Y:S01]  /*65c0*/  MUFU.EX2 R94, R8 ;  /* 0x00000008005e7308 */ /* 0x0003e20000000800 */
[----:B--2---:R-:W-:-:S07]  /*65d0*/  FFMA.FTZ R14, R53, UR43, -R4 ;  /* 0x0000002b350e7c23 */ /* 0x004fce0008010804 */
[----:B------:R-:W-:Y:S01]  /*65e0*/  MUFU.EX2 R78, R14 ;  /* 0x0000000e004e7308 */ /* 0x000fe20000000800 */
[----:B-1----:R-:W-:Y:S02]  /*65f0*/  LOP3.LUT R8, R5, 0xffff, RZ, 0xc0, !PT ;  /* 0x0000ffff05087812 */ /* 0x002fe400078ec0ff */
[----:B------:R-:W-:Y:S02]  /*6600*/  FSEL R5, R9, RZ, P3 ;  /* 0x000000ff09057208 */ /* 0x000fe40001800000 */
[----:B------:R-:W-:Y:S02]  /*6610*/  ISETP.LE.U32.AND P3, PT, R8, UR13, PT ;  /* 0x0000000d08007c0c */ /* 0x000fe4000bf63070 */
[----:B---3--:R-:W-:Y:S01]  /*6620*/  F2FP.BF16.F32.PACK_AB R8, R95, R100 ;  /* 0x000000645f08723e */ /* 0x008fe200000010ff */
[----:B------:R-:W-:-:S03]  /*6630*/  FFMA.FTZ R9, R66, UR43, -R5 ;  /* 0x0000002b42097c23 */ /* 0x000fc60008010805 */
[C---:B------:R-:W-:Y:S01]  /*6640*/  PRMT R47, R8.reuse, 0x7610, R47 ;  /* 0x00007610082f7816 */ /* 0x040fe2000000002f */
[----:B------:R1:W-:Y:S01]  /*6650*/  MUFU.EX2 R93, R9 ;  /* 0x00000009005d7308 */ /* 0x0003e20000000800 */
[----:B------:R-:W-:Y:S01]  /*6660*/  PRMT R60, R8, 0x7632, R60 ;  /* 0x00007632083c7816 */ /* 0x000fe2000000003c */
[----:B------:R-:W-:Y:S02]  /*6670*/  FFMA.FTZ R8, R67, UR43, -R5 ;  /* 0x0000002b43087c23 */ /* 0x000fe40008010805 */
[----:B------:R-:W-:Y:S01]  /*6680*/  @!P6 HFMA2.BF16_V2 R74, -RZ.H0_H0, RZ.H0_H0, -R47.H0_H0 ;  /* 0x200000ffff4ae231 */ /* 0x000fe2000034092f */
[----:B------:R-:W-:Y:S01]  /*6690*/  PRMT R37, R47, 0x5410, R60 ;  /* 0x000054102f257816 */ /* 0x000fe2000000003c */
[----:B------:R-:W-:Y:S01]  /*66a0*/  @!P3 HFMA2.BF16_V2 R73, -RZ.H0_H0, RZ.H0_H0, -R60.H0_H0 ;  /* 0x200000ffff49b231 */ /* 0x000fe2000034093c */
[----:B------:R-:W2:Y:S01]  /*66b0*/  LDSM.16.MT88.4 R64, [R194+0xa800] ;  /* 0x00a80000c240783b */ /* 0x000ea20000004200 */
[----:B------:R3:W4:Y:S01]  /*66c0*/  MUFU.EX2 R79, R8 ;  /* 0x00000008004f7308 */ /* 0x0007220000000800 */
[----:B------:R-:W-:-:S02]  /*66d0*/  @!P6 PRMT R47, R74, 0x5410, RZ ;  /* 0x000054104a2fe816 */ /* 0x000fc400000000ff */
[----:B------:R-:W-:Y:S02]  /*66e0*/  @!P3 PRMT R60, R73, 0x5410, RZ ;  /* 0x00005410493cb816 */ /* 0x000fe400000000ff */
[----:B-1----:R-:W-:-:S04]  /*66f0*/  LOP3.LUT R9, R22, 0xff, RZ, 0xc0, !PT ;  /* 0x000000ff16097812 */ /* 0x002fc800078ec0ff */
[----:B------:R-:W-:Y:S02]  /*6700*/  PRMT R32, R9, 0x5410, R21 ;  /* 0x0000541009207816 */ /* 0x000fe40000000015 */
[----:B------:R-:W-:Y:S02]  /*6710*/  SHF.R.U32.HI R9, RZ, 0x18, R10 ;  /* 0x00000018ff097819 */ /* 0x000fe4000001160a */
[----:B---3--:R-:W-:Y:S02]  /*6720*/  LOP3.LUT R8, R18, 0xff, RZ, 0xc0, !PT ;  /* 0x000000ff12087812 */ /* 0x008fe400078ec0ff */
[----:B------:R-:W-:Y:S02]  /*6730*/  ISETP.LE.U32.AND P6, PT, R9, UR13, PT ;  /* 0x0000000d09007c0c */ /* 0x000fe4000bfc3070 */
[----:B------:R-:W-:Y:S02]  /*6740*/  ISETP.LE.U32.AND P3, PT, R8, UR13, PT ;  /* 0x0000000d08007c0c */ /* 0x000fe4000bf63070 */
[----:B------:R-:W-:-:S02]  /*6750*/  LOP3.LUT R8, R13, 0xffff, RZ, 0xc0, !PT ;  /* 0x0000ffff0d087812 */ /* 0x000fc400078ec0ff */
[----:B------:R-:W-:Y:S02]  /*6760*/  SHF.R.U32.HI R9, RZ, 0x10, R13 ;  /* 0x00000010ff097819 */ /* 0x000fe4000001160d */
[----:B------:R-:W-:Y:S02]  /*6770*/  SHF.R.U32.HI R14, RZ, 0x8, R8 ;  /* 0x00000008ff0e7819 */ /* 0x000fe40000011608 */
[----:B------:R-:W-:Y:S02]  /*6780*/  LOP3.LUT R8, R9, 0xff, RZ, 0xc0, !PT ;  /* 0x000000ff09087812 */ /* 0x000fe400078ec0ff */
[----:B----4-:R-:W-:Y:S02]  /*6790*/  F2FP.BF16.F32.PACK_AB R9, R79, R93 ;  /* 0x0000005d4f09723e */ /* 0x010fe400000010ff */
[----:B------:R-:W-:Y:S02]  /*67a0*/  LOP3.LUT R18, R13, 0xff, RZ, 0xc0, !PT ;  /* 0x000000ff0d127812 */ /* 0x000fe400078ec0ff */
[----:B------:R-:W-:Y:S01]  /*67b0*/  PRMT R22, R8, 0x5410, R17 ;  /* 0x0000541008167816 */ /* 0x000fe20000000011 */
[----:B------:R-:W-:Y:S01]  /*67c0*/  FFMA.FTZ R8, R56, UR43, -R4 ;  /* 0x0000002b38087c23 */ /* 0x000fe20008010804 */
[----:B------:R-:W-:-:S02]  /*67d0*/  LOP3.LUT R13, R12, 0xffff, RZ, 0xc0, !PT ;  /* 0x0000ffff0c0d7812 */ /* 0x000fc400078ec0ff */
[C---:B------:R-:W-:Y:S01]  /*67e0*/  PRMT R45, R9.reuse, 0x7632, R45 ;  /* 0x00007632092d7816 */ /* 0x040fe2000000002d */
[----:B------:R1:W-:Y:S01]  /*67f0*/  MUFU.EX2 R251, R8 ;  /* 0x0000000800fb7308 */ /* 0x0003e20000000800 */
[----:B------:R-:W-:Y:S02]  /*6800*/  SHF.R.U32.HI R13, RZ, 0x8, R13 ;  /* 0x00000008ff0d7819 */ /* 0x000fe4000001160d */
[----:B------:R-:W-:Y:S01]  /*6810*/  PRMT R44, R9, 0x7610, R44 ;  /* 0x00007610092c7816 */ /* 0x000fe2000000002c */
[----:B------:R-:W-:Y:S01]  /*6820*/  @!P6 HFMA2.BF16_V2 R76, -RZ.H0_H0, RZ.H0_H0, -R45.H0_H0 ;  /* 0x200000ffff4ce231 */ /* 0x000fe2000034092d */
[----:B------:R-:W-:Y:S02]  /*6830*/  SHF.R.U32.HI R9, RZ, 0x10, R12 ;  /* 0x00000010ff097819 */ /* 0x000fe4000001160c */
[----:B------:R-:W-:Y:S02]  /*6840*/  PRMT R23, R18, 0x5410, R14 ;  /* 0x0000541012177816 */ /* 0x000fe4000000000e */
[----:B------:R-:W-:-:S02]  /*6850*/  PRMT R14, R16, 0x5410, R13 ;  /* 0x00005410100e7816 */ /* 0x000fc4000000000d */
[----:B------:R-:W-:Y:S01]  /*6860*/  SHF.R.U32.HI R13, RZ, 0x18, R12 ;  /* 0x00000018ff0d7819 */ /* 0x000fe2000001160c */
[----:B------:R-:W-:Y:S01]  /*6870*/  FFMA.FTZ R12, R57, UR43, -R4 ;  /* 0x0000002b390c7c23 */ /* 0x000fe20008010804 */
[----:B------:R-:W-:Y:S02]  /*6880*/  LOP3.LUT R9, R9, 0xff, RZ, 0xc0, !PT ;  /* 0x000000ff09097812 */ /* 0x000fe400078ec0ff */
[----:B------:R-:W-:Y:S01]  /*6890*/  PRMT R36, R44, 0x5410, R45 ;  /* 0x000054102c247816 */ /* 0x000fe2000000002d */
[----:B------:R3:W-:Y:S01]  /*68a0*/  MUFU.EX2 R250, R12 ;  /* 0x0000000c00fa7308 */ /* 0x0007e20000000800 */
[----:B-1----:R-:W-:Y:S02]  /*68b0*/  SHF.R.U32.HI R8, RZ, 0x10, R10 ;  /* 0x00000010ff087819 */ /* 0x002fe4000001160a */
[----:B------:R-:W-:Y:S02]  /*68c0*/  @!P6 PRMT R45, R76, 0x5410, RZ ;  /* 0x000054104c2de816 */ /* 0x000fe400000000ff */
[----:B------:R-:W-:-:S02]  /*68d0*/  LOP3.LUT R8, R8, 0xff, RZ, 0xc0, !PT ;  /* 0x000000ff08087812 */ /* 0x000fc400078ec0ff */
[----:B------:R-:W-:Y:S01]  /*68e0*/  PRMT R15, R9, 0x5410, R13 ;  /* 0x00005410090f7816 */ /* 0x000fe2000000000d */
[--C-:B------:R-:W-:Y:S01]  /*68f0*/  FFMA.FTZ R13, R54, UR43, -R4.reuse ;  /* 0x0000002b360d7c23 */ /* 0x100fe20008010804 */
[----:B------:R-:W-:Y:S01]  /*6900*/  ISETP.LE.U32.AND P6, PT, R8, UR13, PT ;  /* 0x0000000d08007c0c */ /* 0x000fe2000bfc3070 */
[----:B------:R-:W-:Y:S01]  /*6910*/  FFMA.FTZ R8, R55, UR43, -R4 ;  /* 0x0000002b37087c23 */ /* 0x000fe20008010804 */
[C---:B------:R-:W-:Y:S01]  /*6920*/  LOP3.LUT R4, R11.reuse, 0xffff, RZ, 0xc0, !PT ;  /* 0x0000ffff0b047812 */ /* 0x040fe200078ec0ff */
[----:B------:R-:W-:Y:S01]  /*6930*/  MUFU.EX2 R248, R13 ;  /* 0x0000000d00f87308 */ /* 0x000fe20000000800 */
[----:B------:R-:W-:Y:S02]  /*6940*/  SHF.R.U32.HI R9, RZ, 0x10, R11 ;  /* 0x00000010ff097819 */ /* 0x000fe4000001160b */
[----:B------:R-:W-:Y:S02]  /*6950*/  SHF.R.U32.HI R10, RZ, 0x8, R26 ;  /* 0x00000008ff0a7819 */ /* 0x000fe4000001161a */
[----:B---3--:R-:W-:-:S02]  /*6960*/  LOP3.LUT R12, R11, 0xff, RZ, 0xc0, !PT ;  /* 0x000000ff0b0c7812 */ /* 0x008fc400078ec0ff */
[----:B------:R-:W-:Y:S01]  /*6970*/  SHF.R.U32.HI R11, RZ, 0x18, R11 ;  /* 0x00000018ff0b7819 */ /* 0x000fe2000001160b */
[----:B------:R1:W-:Y:S01]  /*6980*/  MUFU.EX2 R249, R8 ;  /* 0x0000000800f97308 */ /* 0x0003e20000000800 */
[----:B------:R-:W-:Y:S01]  /*6990*/  PRMT R16, R27, 0x5410, R10 ;  /* 0x000054101b107816 */ /* 0x000fe2000000000a */
[----:B------:R-:W-:Y:S01]  /*69a0*/  @!P6 HFMA2.BF16_V2 R77, -RZ.H0_H0, RZ.H0_H0, -R44.H0_H0 ;  /* 0x200000ffff4de231 */ /* 0x000fe2000034092c */
[----:B------:R-:W-:-:S04]  /*69b0*/  LOP3.LUT R10, R29, 0xff, RZ, 0xc0, !PT ;  /* 0x000000ff1d0a7812 */ /* 0x000fc800078ec0ff */
[----:B------:R-:W-:Y:S01]  /*69c0*/  @!P6 PRMT R44, R77, 0x5410, RZ ;  /* 0x000054104d2ce816 */ /* 0x000fe200000000ff */
[----:B------:R-:W-:Y:S01]  /*69d0*/  IMAD.MOV.U32 R77, RZ, RZ, R126 ;  /* 0x000000ffff4d7224 */ /* 0x000fe200078e007e */
[----:B------:R-:W-:Y:S01]  /*69e0*/  PRMT R19, R10, 0x5410, R31 ;  /* 0x000054100a137816 */ /* 0x000fe2000000001f */
[----:B------:R-:W-:-:S04]  /*69f0*/  FFMA.FTZ R10, R70, UR43, -R5 ;  /* 0x0000002b460a7c23 */ /* 0x000fc80008010805 */
[----:B------:R3:W-:Y:S01]  /*6a00*/  MUFU.EX2 R76, R10 ;  /* 0x0000000a004c7308 */ /* 0x0007e20000000800 */
[----:B-1----:R-:W-:Y:S02]  /*6a10*/  SHF.R.U32.HI R8, RZ, 0x8, R4 ;  /* 0x00000008ff087819 */ /* 0x002fe40000011604 */
[----:B------:R-:W-:Y:S02]  /*6a20*/  LOP3.LUT R4, R9, 0xff, RZ, 0xc0, !PT ;  /* 0x000000ff09047812 */ /* 0x000fe400078ec0ff */
[----:B------:R-:W-:Y:S01]  /*6a30*/  PRMT R18, R12, 0x5410, R8 ;  /* 0x000054100c127816 */ /* 0x000fe20000000008 */
[----:B------:R-:W-:Y:S01]  /*6a40*/  FFMA.FTZ R8, R68, UR43, -R5 ;  /* 0x0000002b44087c23 */ /* 0x000fe20008010805 */
[----:B------:R-:W-:Y:S01]  /*6a50*/  PRMT R17, R4, 0x5410, R11 ;  /* 0x0000541004117816 */ /* 0x000fe2000000000b */
[----:B------:R-:W-:Y:S01]  /*6a60*/  IMAD.U32 R12, RZ, RZ, UR13 ;  /* 0x0000000dff0c7e24 */ /* 0x000fe2000f8e00ff */
[----:B------:R-:W-:Y:S01]  /*6a70*/  SHF.R.U32.HI R4, RZ, 0x8, R34 ;  /* 0x00000008ff047819 */ /* 0x000fe20000011622 */
[----:B------:R1:W4:Y:S01]  /*6a80*/  MUFU.EX2 R62, R8 ;  /* 0x00000008003e7308 */ /* 0x0003220000000800 */
[----:B------:R-:W-:-:S02]  /*6a90*/  LOP3.LUT R9, R7, 0xffff, RZ, 0xc0, !PT ;  /* 0x0000ffff07097812 */ /* 0x000fc400078ec0ff */
[----:B------:R-:W-:Y:S02]  /*6aa0*/  LOP3.LUT R4, R4, 0xffff, RZ, 0xc0, !PT ;  /* 0x0000ffff04047812 */ /* 0x000fe400078ec0ff */
[----:B------:R-:W-:Y:S02]  /*6ab0*/  LOP3.LUT R11, R7, 0xff, RZ, 0xc0, !PT ;  /* 0x000000ff070b7812 */ /* 0x000fe400078ec0ff */
[----:B------:R-:W-:Y:S02]  /*6ac0*/  ISETP.LE.U32.AND P6, PT, R4, UR13, PT ;  /* 0x0000000d04007c0c */ /* 0x000fe4000bfc3070 */
[----:B------:R-:W-:Y:S02]  /*6ad0*/  SHF.R.U32.HI R9, RZ, 0x8, R9 ;  /* 0x00000008ff097819 */ /* 0x000fe40000011609 */
[----:B---3--:R-:W-:Y:S02]  /*6ae0*/  F2FP.BF16.F32.PACK_AB R10, R92, R78 ;  /* 0x0000004e5c0a723e */ /* 0x008fe400000010ff */
[----:B------:R-:W-:-:S02]  /*6af0*/  PRMT R11, R11, 0x5410, R9 ;  /* 0x000054100b0b7816 */ /* 0x000fc40000000009 */
[----:B------:R-:W-:Y:S02]  /*6b00*/  PRMT R231, R10, 0x7610, R231 ;  /* 0x000076100ae77816 */ /* 0x000fe400000000e7 */
[--C-:B-1----:R-:W-:Y:S02]  /*6b10*/  SHF.R.U32.HI R8, RZ, 0x10, R7.reuse ;  /* 0x00000010ff087819 */ /* 0x102fe40000011607 */
[----:B------:R-:W-:Y:S01]  /*6b20*/  SHF.R.U32.HI R7, RZ, 0x18, R7 ;  /* 0x00000018ff077819 */ /* 0x000fe20000011607 */
[----:B------:R-:W-:Y:S01]  /*6b30*/  @!P2 HFMA2.BF16_V2 R80, -RZ.H0_H0, RZ.H0_H0, -R231.H0_H0 ;  /* 0x200000ffff50a231 */ /* 0x000fe200003409e7 */
[----:B------:R-:W-:Y:S01]  /*6b40*/  LOP3.LUT R4, R8, 0xff, RZ, 0xc0, !PT ;  /* 0x000000ff08047812 */ /* 0x000fe200078ec0ff */
[----:B------:R-:W-:Y:S01]  /*6b50*/  FFMA.FTZ R8, R63, UR43, -R5 ;  /* 0x0000002b3f087c23 */ /* 0x000fe20008010805 */
[----:B------:R-:W-:Y:S01]  /*6b60*/  PRMT R230, R10, 0x7632, R230 ;  /* 0x000076320ae67816 */ /* 0x000fe200000000e6 */
[----:B------:R-:W-:Y:S01]  /*6b70*/  IMAD.MOV.U32 R63, RZ, RZ, R125 ;  /* 0x000000ffff3f7224 */ /* 0x000fe200078e007d */
[----:B------:R-:W-:Y:S01]  /*6b80*/  PRMT R9, R4, 0x5410, R7 ;  /* 0x0000541004097816 */ /* 0x000fe20000000007 */
[----:B------:R1:W-:Y:S01]  /*6b90*/  MUFU.EX2 R247, R8 ;  /* 0x0000000800f77308 */ /* 0x0003e20000000800 */
[----:B------:R-:W-:Y:S01]  /*6ba0*/  LEA R4, R12, UR13, 0x10 ;  /* 0x0000000d0c047c11 */ /* 0x000fe2000f8e80ff */
[----:B------:R-:W-:Y:S01]  /*6bb0*/  FFMA.FTZ R7, R59, UR43, -R5 ;  /* 0x0000002b3b077c23 */ /* 0x000fe20008010805 */
[----:B------:R-:W-:Y:S01]  /*6bc0*/  F2FP.BF16.F32.PACK_AB R3, R124, R63 ;  /* 0x0000003f7c03723e */ /* 0x000fe200000010ff */
[----:B------:R-:W-:Y:S01]  /*6bd0*/  @!P6 HFMA2.BF16_V2 R82, -RZ.H0_H0, RZ.H0_H0, -R230.H0_H0 ;  /* 0x200000ffff52e231 */ /* 0x000fe200003409e6 */
[----:B------:R-:W-:-:S02]  /*6be0*/  PRMT R31, R231, 0x5410, R230 ;  /* 0x00005410e71f7816 */ /* 0x000fc400000000e6 */
[--C-:B------:R-:W-:Y:S01]  /*6bf0*/  HSET2.LE.AND R29, R17, R4.reuse, PT ;  /* 0x00000004111d7233 */ /* 0x100fe20003803000 */
[----:B------:R3:W-:Y:S01]  /*6c00*/  MUFU.EX2 R245, R7 ;  /* 0x0000000700f57308 */ /* 0x0007e20000000800 */
[--C-:B------:R-:W-:Y:S01]  /*6c10*/  HSET2.LE.AND R17, R9, R4.reuse, PT ;  /* 0x0000000409117233 */ /* 0x100fe20003803000 */
[----:B------:R-:W-:Y:S01]  /*6c20*/  FFMA.FTZ R9, R71, UR43, -R6 ;  /* 0x0000002b47097c23 */ /* 0x000fe20008010806 */
[--C-:B------:R-:W-:Y:S02]  /*6c30*/  HSET2.LE.AND R13, R28, R4.reuse, PT ;  /* 0x000000041c0d7233 */ /* 0x100fe40003803000 */
[--C-:B------:R-:W-:Y:S02]  /*6c40*/  HSET2.LE.AND R28, R18, R4.reuse, PT ;  /* 0x00000004121c7233 */ /* 0x100fe40003803000 */
[--C-:B------:R-:W-:Y:S01]  /*6c50*/  HSET2.LE.AND R12, R33, R4.reuse, PT ;  /* 0x00000004210c7233 */ /* 0x100fe20003803000 */
[----:B------:R-:W-:Y:S01]  /*6c60*/  MUFU.EX2 R241, R9 ;  /* 0x0000000900f17308 */ /* 0x000fe20000000800 */
[--C-:B-1----:R-:W-:Y:S01]  /*6c70*/  FFMA.FTZ R8, R69, UR43, -R5.reuse ;  /* 0x0000002b45087c23 */ /* 0x102fe20008010805 */
[----:B------:R-:W-:Y:S01]  /*6c80*/  FFMA.FTZ R5, R58, UR43, -R5 ;  /* 0x0000002b3a057c23 */ /* 0x000fe20008010805 */
[----:B------:R-:W-:-:S02]  /*6c90*/  HSET2.LE.AND R20, R25, R4, PT ;  /* 0x0000000419147233 */ /* 0x000fc40003803000 */
[--C-:B------:R-:W-:Y:S02]  /*6ca0*/  HSET2.LE.AND R21, R24, R4.reuse, PT ;  /* 0x0000000418157233 */ /* 0x100fe40003803000 */
[--C-:B------:R-:W-:Y:S01]  /*6cb0*/  HSET2.LE.AND R30, R30, R4.reuse, PT ;  /* 0x000000041e1e7233 */ /* 0x100fe20003803000 */
[----:B------:R1:W-:Y:S01]  /*6cc0*/  MUFU.EX2 R246, R8 ;  /* 0x0000000800f67308 */ /* 0x0003e20000000800 */
[----:B---3--:R-:W-:Y:S01]  /*6cd0*/  FFMA.FTZ R7, R72, UR43, -R6 ;  /* 0x0000002b48077c23 */ /* 0x008fe20008010806 */
[--C-:B------:R-:W-:Y:S02]  /*6ce0*/  HSET2.LE.AND R32, R32, R4.reuse, PT ;  /* 0x0000000420207233 */ /* 0x100fe40003803000 */
[--C-:B------:R-:W-:Y:S02]  /*6cf0*/  HSET2.LE.AND R10, R22, R4.reuse, PT ;  /* 0x00000004160a7233 */ /* 0x100fe40003803000 */
[--C-:B------:R-:W-:Y:S02]  /*6d00*/  HSET2.LE.AND R14, R14, R4.reuse, PT ;  /* 0x000000040e0e7233 */ /* 0x100fe40003803000 */
[----:B------:R-:W-:Y:S01]  /*6d10*/  MUFU.EX2 R244, R5 ;  /* 0x0000000500f47308 */ /* 0x000fe20000000800 */
[----:B------:R-:W-:-:S02]  /*6d20*/  HSET2.LE.AND R15, R15, R4, PT ;  /* 0x000000040f0f7233 */ /* 0x000fc40003803000 */
[--C-:B------:R-:W-:Y:S02]  /*6d30*/  HSET2.LE.AND R16, R16, R4.reuse, PT ;  /* 0x0000000410107233 */ /* 0x100fe40003803000 */
[--C-:B------:R-:W-:Y:S02]  /*6d40*/  HSET2.LE.AND R19, R19, R4.reuse, PT ;  /* 0x0000000413137233 */ /* 0x100fe40003803000 */
[--C-:B------:R-:W-:Y:S01]  /*6d50*/  HSET2.LE.AND R18, R11, R4.reuse, PT ;  /* 0x000000040b127233 */ /* 0x100fe20003803000 */
[----:B------:R-:W3:Y:S01]  /*6d60*/  MUFU.EX2 R242, R7 ;  /* 0x0000000700f27308 */ /* 0x000ee20000000800 */
[----:B-1----:R-:W-:Y:S01]  /*6d70*/  HSET2.LE.AND R8, R23, R4, PT ;  /* 0x0000000417087233 */ /* 0x002fe20003803000 */
[----:B------:R-:W-:Y:S01]  /*6d80*/  FFMA.FTZ R4, R75, UR43, -R6 ;  /* 0x0000002b4b047c23 */ /* 0x000fe20008010806 */
[----:B----4-:R-:W-:Y:S02]  /*6d90*/  F2FP.BF16.F32.PACK_AB R6, R76, R62 ;  /* 0x0000003e4c06723e */ /* 0x010fe400000010ff */
[----:B------:R-:W-:-:S02]  /*6da0*/  PRMT R23, R0, 0x7610, R23 ;  /* 0x0000761000177816 */ /* 0x000fc40000000017 */
[----:B------:R-:W-:Y:S01]  /*6db0*/  PRMT R22, R0, 0x7632, R22 ;  /* 0x0000763200167816 */ /* 0x000fe20000000016 */
[----:B------:R1:W4:Y:S01]  /*6dc0*/  MUFU.EX2 R243, R4 ;  /* 0x0000000400f37308 */ /* 0x0003220000000800 */
[----:B------:R-:W-:Y:S02]  /*6dd0*/  F2FP.BF16.F32.PACK_AB R0, R77, R110 ;  /* 0x0000006e4d00723e */ /* 0x000fe400000010ff */
[C---:B------:R-:W-:Y:S02]  /*6de0*/  PRMT R229, R6.reuse, 0x7632, R229 ;  /* 0x0000763206e57816 */ /* 0x040fe400000000e5 */
[----:B------:R-:W-:Y:S02]  /*6df0*/  PRMT R228, R6, 0x7610, R228 ;  /* 0x0000761006e47816 */ /* 0x000fe400000000e4 */
[----:B------:R-:W-:Y:S01]  /*6e00*/  F2FP.BF16.F32.PACK_AB R6, R103, R104 ;  /* 0x000000686706723e */ /* 0x000fe200000010ff */
[----:B------:R-:W-:Y:S01]  /*6e10*/  @!P1 HFMA2.BF16_V2 R81, -RZ.H0_H0, RZ.H0_H0, -R229.H0_H0 ;  /* 0x200000ffff519231 */ /* 0x000fe200003409e5 */
[C---:B------:R-:W-:Y:S01]  /*6e20*/  PRMT R181, R0.reuse, 0x7610, R181 ;  /* 0x0000761000b57816 */ /* 0x040fe200000000b5 */
[----:B------:R-:W-:Y:S01]  /*6e30*/  @!P3 HFMA2.BF16_V2 R83, -RZ.H0_H0, RZ.H0_H0, -R228.H0_H0 ;  /* 0x200000ffff53b231 */ /* 0x000fe200003409e4 */
[----:B------:R-:W-:-:S02]  /*6e40*/  PRMT R180, R0, 0x7632, R180 ;  /* 0x0000763200b47816 */ /* 0x000fc400000000b4 */
[----:B---3--:R-:W-:Y:S02]  /*6e50*/  F2FP.BF16.F32.PACK_AB R0, R241, R242 ;  /* 0x000000f2f100723e */ /* 0x008fe400000010ff */
[----:B------:R-:W-:Y:S02]  /*6e60*/  PRMT R27, R6, 0x7610, R27 ;  /* 0x00007610061b7816 */ /* 0x000fe4000000001b */
[----:B-1----:R-:W-:Y:S02]  /*6e70*/  F2FP.BF16.F32.PACK_AB R4, R246, R247 ;  /* 0x000000f7f604723e */ /* 0x002fe400000010ff */
[----:B------:R-:W-:Y:S02]  /*6e80*/  PRMT R26, R6, 0x7632, R26 ;  /* 0x00007632061a7816 */ /* 0x000fe4000000001a */
[C---:B------:R-:W-:Y:S02]  /*6e90*/  PRMT R213, R4.reuse, 0x7610, R213 ;  /* 0x0000761004d57816 */ /* 0x040fe400000000d5 */
[----:B------:R-:W-:-:S02]  /*6ea0*/  PRMT R212, R4, 0x7632, R212 ;  /* 0x0000763204d47816 */ /* 0x000fc400000000d4 */
[----:B------:R-:W-:Y:S02]  /*6eb0*/  F2FP.BF16.F32.PACK_AB R4, R244, R245 ;  /* 0x000000f5f404723e */ /* 0x000fe400000010ff */
[----:B------:R-:W-:Y:S02]  /*6ec0*/  PRMT R139, R0, 0x7610, R139 ;  /* 0x00007610008b7816 */ /* 0x000fe4000000008b */
[C---:B------:R-:W-:Y:S02]  /*6ed0*/  PRMT R208, R4.reuse, 0x7610, R208 ;  /* 0x0000761004d07816 */ /* 0x040fe400000000d0 */
[----:B------:R-:W-:Y:S02]  /*6ee0*/  PRMT R188, R4, 0x7632, R188 ;  /* 0x0000763204bc7816 */ /* 0x000fe400000000bc */
[----:B------:R-:W-:Y:S02]  /*6ef0*/  F2FP.BF16.F32.PACK_AB R4, R101, R102 ;  /* 0x000000666504723e */ /* 0x000fe400000010ff */
[----:B------:R-:W-:-:S02]  /*6f00*/  PRMT R138, R0, 0x7632, R138 ;  /* 0x00007632008a7816 */ /* 0x000fc4000000008a */
[----:B------:R-:W-:Y:S02]  /*6f10*/  PRMT R0, R27, 0x5410, R26 ;  /* 0x000054101b007816 */ /* 0x000fe4000000001a */
[C---:B------:R-:W-:Y:S02]  /*6f20*/  PRMT R25, R4.reuse, 0x7610, R25 ;  /* 0x0000761004197816 */ /* 0x040fe40000000019 */
[----:B------:R-:W-:Y:S02]  /*6f30*/  PRMT R24, R4, 0x7632, R24 ;  /* 0x0000763204187816 */ /* 0x000fe40000000018 */
[----:B------:R-:W-:Y:S02]  /*6f40*/  LOP3.LUT R8, R8, R0, RZ, 0xc0, !PT ;  /* 0x0000000008087212 */ /* 0x000fe400078ec0ff */
[----:B------:R-:W-:Y:S02]  /*6f50*/  PRMT R0, R25, 0x5410, R24 ;  /* 0x0000541019007816 */ /* 0x000fe40000000018 */
[----:B------:R-:W-:-:S02]  /*6f60*/  F2FP.BF16.F32.PACK_AB R4, R108, R94 ;  /* 0x0000005e6c04723e */ /* 0x000fc400000010ff */
[----:B------:R-:W-:Y:S02]  /*6f70*/  LOP3.LUT R9, R10, R0, RZ, 0xc0, !PT ;  /* 0x000000000a097212 */ /* 0x000fe400078ec0ff */
[----:B------:R-:W-:Y:S02]  /*6f80*/  PRMT R0, R23, 0x5410, R22 ;  /* 0x0000541017007816 */ /* 0x000fe40000000016 */
[C---:B------:R-:W-:Y:S02]  /*6f90*/  PRMT R183, R4.reuse, 0x7610, R183 ;  /* 0x0000761004b77816 */ /* 0x040fe400000000b7 */
[----:B------:R-:W-:Y:S02]  /*6fa0*/  PRMT R182, R4, 0x7632, R182 ;  /* 0x0000763204b67816 */ /* 0x000fe400000000b6 */
[----:B------:R-:W-:Y:S02]  /*6fb0*/  LOP3.LUT R10, R12, R0, RZ, 0xc0, !PT ;  /* 0x000000000c0a7212 */ /* 0x000fe400078ec0ff */
[----:B------:R-:W-:-:S02]  /*6fc0*/  PRMT R0, R183, 0x5410, R182 ;  /* 0x00005410b7007816 */ /* 0x000fc400000000b6 */
[----:B----4-:R-:W-:Y:S02]  /*6fd0*/  F2FP.BF16.F32.PACK_AB R4, R243, R252 ;  /* 0x000000fcf304723e */ /* 0x010fe400000010ff */
[----:B------:R-:W-:Y:S02]  /*6fe0*/  LOP3.LUT R11, R13, R0, RZ, 0xc0, !PT ;  /* 0x000000000d0b7212 */ /* 0x000fe400078ec0ff */
[----:B------:R-:W-:Y:S02]  /*6ff0*/  PRMT R0, R181, 0x5410, R180 ;  /* 0x00005410b5007816 */ /* 0x000fe400000000b4 */
[C---:B------:R-:W-:Y:S02]  /*7000*/  PRMT R179, R4.reuse, 0x7610, R179 ;  /* 0x0000761004b37816 */ /* 0x040fe400000000b3 */
[----:B------:R-:W-:Y:S01]  /*7010*/  PRMT R178, R4, 0x7632, R178 ;  /* 0x0000763204b27816 */ /* 0x000fe200000000b2 */
[----:B------:R-:W-:Y:S01]  /*7020*/  HMMA.16816.F32.BF16 R168, R8, R224, RZ ;  /* 0x000000e008a8723c */ /* 0x000fe200000418ff */
[----:B------:R-:W-:-:S02]  /*7030*/  LOP3.LUT R128, R14, R0, RZ, 0xc0, !PT ;  /* 0x000000000e807212 */ /* 0x000fc400078ec0ff */
[----:B------:R-:W-:Y:S02]  /*7040*/  PRMT R0, R179, 0x5410, R178 ;  /* 0x00005410b3007816 */ /* 0x000fe400000000b2 */
[----:B------:R-:W-:Y:S01]  /*7050*/  PRMT R177, R3, 0x7610, R177 ;  /* 0x0000761003b17816 */ /* 0x000fe200000000b1 */
[C---:B------:R-:W-:Y:S01]  /*7060*/  HMMA.16816.F32.BF16 R160, R8.reuse, R236, RZ ;  /* 0x000000ec08a0723c */ /* 0x040fe200000418ff */
[----:B------:R-:W-:Y:S02]  /*7070*/  LOP3.LUT R129, R15, R0, RZ, 0xc0, !PT ;  /* 0x000000000f817212 */ /* 0x000fe400078ec0ff */
[----:B------:R-:W-:Y:S01]  /*7080*/  PRMT R0, R228, 0x5410, R229 ;  /* 0x00005410e4007816 */ /* 0x000fe200000000e5 */
[----:B------:R-:W-:Y:S01]  /*7090*/  LDSM.16.MT88.4 R12, [R194+0xb800] ;  /* 0x00b80000c20c783b */ /* 0x000fe20000004200 */
[----:B------:R-:W-:Y:S01]  /*70a0*/  PRMT R176, R3, 0x7632, R176 ;  /* 0x0000763203b07816 */ /* 0x000fe200000000b0 */
[----:B------:R-:W-:Y:S01]  /*70b0*/  HMMA.16816.F32.BF16 R52, R8, R232, RZ ;  /* 0x000000e80834723c */ /* 0x000fe200000418ff */
[----:B------:R-:W-:-:S02]  /*70c0*/  LOP3.LUT R7, R19, R0, RZ, 0xc0, !PT ;  /* 0x0000000013077212 */ /* 0x000fc400078ec0ff */
[----:B------:R-:W-:Y:S02]  /*70d0*/  PRMT R0, R177, 0x5410, R176 ;  /* 0x00005410b1007816 */ /* 0x000fe400000000b0 */
[----:B------:R-:W-:Y:S01]  /*70e0*/  F2FP.BF16.F32.PACK_AB R5, R250, R251 ;  /* 0x000000fbfa05723e */ /* 0x000fe200000010ff */
[----:B------:R-:W-:Y:S01]  /*70f0*/  HMMA.16816.F32.BF16 R68, R8, R172, RZ ;  /* 0x000000ac0844723c */ /* 0x000fe200000418ff */
[----:B------:R-:W-:Y:S02]  /*7100*/  LOP3.LUT R130, R20, R0, RZ, 0xc0, !PT ;  /* 0x0000000014827212 */ /* 0x000fe400078ec0ff */
[----:B------:R-:W-:Y:S02]  /*7110*/  PRMT R0, R139, 0x5410, R138 ;  /* 0x000054108b007816 */ /* 0x000fe4000000008a */
[C---:B------:R-:W-:Y:S02]  /*7120*/  PRMT R215, R5.reuse, 0x7610, R215 ;  /* 0x0000761005d77816 */ /* 0x040fe400000000d7 */
[----:B------:R-:W-:-:S02]  /*7130*/  PRMT R214, R5, 0x7632, R214 ;  /* 0x0000763205d67816 */ /* 0x000fc400000000d6 */
[----:B------:R-:W-:Y:S01]  /*7140*/  LOP3.LUT R131, R21, R0, RZ, 0xc0, !PT ;  /* 0x0000000015837212 */ /* 0x000fe200078ec0ff */
[----:B------:R-:W-:Y:S01]  /*7150*/  @!P4 HFMA2.BF16_V2 R84, -RZ.H0_H0, RZ.H0_H0, -R215.H0_H0 ;  /* 0x200000ffff54c231 */ /* 0x000fe200003409d7 */
[----:B------:R-:W-:Y:S01]  /*7160*/  PRMT R0, R215, 0x5410, R214 ;  /* 0x00005410d7007816 */ /* 0x000fe200000000d6 */
[----:B------:R-:W-:Y:S01]  /*7170*/  FADD.FTZ R21, R93, R79 ;  /* 0x0000004f5d157221 */ /* 0x000fe20000010000 */
[----:B------:R-:W-:Y:S02]  /*7180*/  F2FP.BF16.F32.PACK_AB R5, R248, R249 ;  /* 0x000000f9f805723e */ /* 0x000fe400000010ff */
[----:B------:R-:W-:Y:S01]  /*7190*/  LOP3.LUT R6, R16, R31, RZ, 0xc0, !PT ;  /* 0x0000001f10067212 */ /* 0x000fe200078ec0ff */
[----:B------:R-:W-:Y:S01]  /*71a0*/  IMAD.MOV.U32 R31, RZ, RZ, R124 ;  /* 0x000000ffff1f7224 */ /* 0x000fe200078e007c */
[----:B------:R-:W-:Y:S01]  /*71b0*/  LOP3.LUT R124, R28, R0, RZ, 0xc0, !PT ;  /* 0x000000001c7c7212 */ /* 0x000fe200078ec0ff */
[----:B------:R-:W-:Y:S01]  /*71c0*/  HMMA.16816.F32.BF16 R168, R128, R164, R168 ;  /* 0x000000a480a8723c */ /* 0x000fe200000418a8 */
[----:B------:R-:W-:-:S02]  /*71d0*/  PRMT R0, R213, 0x5410, R212 ;  /* 0x00005410d5007816 */ /* 0x000fc400000000d4 */
[C---:B------:R-:W-:Y:S02]  /*71e0*/  PRMT R211, R5.reuse, 0x7610, R211 ;  /* 0x0000761005d37816 */ /* 0x040fe400000000d3 */
[----:B------:R-:W-:Y:S01]  /*71f0*/  PRMT R209, R5, 0x7632, R209 ;  /* 0x0000763205d17816 */ /* 0x000fe200000000d1 */
[C---:B------:R-:W-:Y:S01]  /*7200*/  HMMA.16816.F32.BF16 R160, R128.reuse, R156, R160 ;  /* 0x0000009c80a0723c */ /* 0x040fe200000418a0 */
[----:B------:R-:W-:Y:S01]  /*7210*/  LOP3.LUT R125, R29, R0, RZ, 0xc0, !PT ;  /* 0x000000001d7d7212 */ /* 0x000fe200078ec0ff */
[----:B------:R-:W-:Y:S01]  /*7220*/  @!P5 HFMA2.BF16_V2 R91, -RZ.H0_H0, RZ.H0_H0, -R211.H0_H0 ;  /* 0x200000ffff5bd231 */ /* 0x000fe200003409d3 */
[----:B------:R-:W-:Y:S01]  /*7230*/  PRMT R0, R211, 0x5410, R209 ;  /* 0x00005410d3007816 */ /* 0x000fe200000000d1 */
[----:B------:R-:W-:Y:S01]  /*7240*/  FADD.FTZ R29, R62, R21 ;  /* 0x000000153e1d7221 */ /* 0x000fe20000010000 */
[----:B------:R-:W-:Y:S01]  /*7250*/  @!P2 PRMT R231, R80, 0x5410, RZ ;  /* 0x0000541050e7a816 */ /* 0x000fe200000000ff */
[----:B--2---:R-:W-:Y:S01]  /*7260*/  HMMA.16816.F32.BF16 R52, R128, R64, R52 ;  /* 0x000000408034723c */ /* 0x004fe20000041834 */
[----:B------:R-:W-:Y:S01]  /*7270*/  LOP3.LUT R126, R30, R0, RZ, 0xc0, !PT ;  /* 0x000000001e7e7212 */ /* 0x000fe200078ec0ff */
[----:B------:R-:W-:Y:S01]  /*7280*/  IMAD.U32 R30, RZ, RZ, UR4 ;  /* 0x00000004ff1e7e24 */ /* 0x000fe2000f8e00ff */
[----:B------:R-:W-:-:S02]  /*7290*/  LOP3.LUT R0, R35, 0xffff, RZ, 0xc0, !PT ;  /* 0x0000ffff23007812 */ /* 0x000fc400078ec0ff */
[----:B------:R-:W-:Y:S02]  /*72a0*/  ISETP.LE.U32.AND P2, PT, R2, UR13, PT ;  /* 0x0000000d02007c0c */ /* 0x000fe4000bf43070 */
[----:B------:R-:W-:Y:S02]  /*72b0*/  SHF.R.U32.HI R3, RZ, 0x8, R0 ;  /* 0x00000008ff037819 */ /* 0x000fe40000011600 */
[----:B------:R-:W-:Y:S02]  /*72c0*/  PRMT R0, R208, 0x5410, R188 ;  /* 0x00005410d0007816 */ /* 0x000fe400000000bc */
[----:B------:R-:W-:Y:S02]  /*72d0*/  LOP3.LUT R3, R3, 0xffff, RZ, 0xc0, !PT ;  /* 0x0000ffff03037812 */ /* 0x000fe400078ec0ff */
[----:B------:R-:W-:Y:S02]  /*72e0*/  @!P6 PRMT R230, R82, 0x5410, RZ ;  /* 0x0000541052e6e816 */ /* 0x000fe400000000ff */
[----:B------:R-:W-:Y:S01]  /*72f0*/  ISETP.LE.U32.AND P6, PT, R3, UR13, PT ;  /* 0x0000000d03007c0c */ /* 0x000fe2000bfc3070 */
[----:B------:R-:W-:Y:S01]  /*7300*/  FADD.FTZ R3, R100, R95 ;  /* 0x0000005f64037221 */ /* 0x000fe20000010000 */
[----:B------:R-:W-:Y:S01]  /*7310*/  LOP3.LUT R127, R32, R0, RZ, 0xc0, !PT ;  /* 0x00000000207f7212 */ /* 0x000fe200078ec0ff */
[----:B------:R-:W-:Y:S01]  /*7320*/  @!P2 HFMA2.BF16_V2 R87, -RZ.H0_H0, RZ.H0_H0, -R213.H0_H0 ;  /* 0x200000ffff57a231 */ /* 0x000fe200003409d5 */
[----:B------:R-:W-:Y:S01]  /*7330*/  SHF.R.U32.HI R0, RZ, 0x18, R35 ;  /* 0x00000018ff007819 */ /* 0x000fe20000011623 */
[----:B------:R-:W-:Y:S01]  /*7340*/  FADD.FTZ R3, R78, R3 ;  /* 0x000000034e037221 */ /* 0x000fe20000010000 */
[----:B------:R-:W-:Y:S01]  /*7350*/  @!P4 PRMT R215, R84, 0x5410, RZ ;  /* 0x0000541054d7c816 */ /* 0x000fe200000000ff */
[----:B------:R-:W-:Y:S01]  /*7360*/  LDSM.16.MT88.4 R32, [R195+0xb000] ;  /* 0x00b00000c320783b */ /* 0x000fe20000004200 */
[----:B------:R-:W-:-:S02]  /*7370*/  ISETP.LE.U32.AND P4, PT, R0, UR13, PT ;  /* 0x0000000d00007c0c */ /* 0x000fc4000bf83070 */
[----:B------:R-:W-:Y:S02]  /*7380*/  SHF.R.U32.HI R0, RZ, 0x8, R88 ;  /* 0x00000008ff007819 */ /* 0x000fe40000011658 */
[----:B------:R-:W-:Y:S01]  /*7390*/  @!P2 PRMT R213, R87, 0x5410, RZ ;  /* 0x0000541057d5a816 */ /* 0x000fe200000000ff */
[----:B------:R-:W-:Y:S01]  /*73a0*/  @!P6 HFMA2.BF16_V2 R86, -RZ.H0_H0, RZ.H0_H0, -R214.H0_H0 ;  /* 0x200000ffff56e231 */ /* 0x000fe200003409d6 */
[----:B------:R-:W-:Y:S02]  /*73b0*/  LOP3.LUT R0, R0, 0xffff, RZ, 0xc0, !PT ;  /* 0x0000ffff00007812 */ /* 0x000fe400078ec0ff */
[----:B------:R-:W-:Y:S02]  /*73c0*/  LOP3.LUT R2, R89, 0xff, RZ, 0xc0, !PT ;  /* 0x000000ff59027812 */ /* 0x000fe400078ec0ff */
[----:B------:R-:W-:Y:S02]  /*73d0*/  ISETP.LE.U32.AND P2, PT, R0, UR13, PT ;  /* 0x0000000d00007c0c */ /* 0x000fe4000bf43070 */
[----:B------:R-:W-:Y:S01]  /*73e0*/  LOP3.LUT R0, R46, 0xffff, RZ, 0xc0, !PT ;  /* 0x0000ffff2e007812 */ /* 0x000fe200078ec0ff */
[----:B------:R-:W-:Y:S01]  /*73f0*/  @!P4 HFMA2.BF16_V2 R90, -RZ.H0_H0, RZ.H0_H0, -R212.H0_H0 ;  /* 0x200000ffff5ac231 */ /* 0x000fe200003409d4 */
[----:B------:R-:W-:-:S02]  /*7400*/  @!P6 PRMT R214, R86, 0x5410, RZ ;  /* 0x0000541056d6e816 */ /* 0x000fc400000000ff */
[----:B------:R-:W-:Y:S02]  /*7410*/  ISETP.LE.U32.AND P6, PT, R2, UR13, PT ;  /* 0x0000000d02007c0c */ /* 0x000fe4000bfc3070 */
[----:B------:R-:W-:Y:S02]  /*7420*/  SHF.R.U32.HI R0, RZ, 0x8, R0 ;  /* 0x00000008ff007819 */ /* 0x000fe40000011600 */
[----:B------:R-:W-:Y:S02]  /*7430*/  LOP3.LUT R2, R46, 0xff, RZ, 0xc0, !PT ;  /* 0x000000ff2e027812 */ /* 0x000fe400078ec0ff */
[----:B------:R-:W-:Y:S01]  /*7440*/  LOP3.LUT R0, R0, 0xffff, RZ, 0xc0, !PT ;  /* 0x0000ffff00007812 */ /* 0x000fe200078ec0ff */
[----:B------:R-:W-:Y:S01]  /*7450*/  @!P2 HFMA2.BF16_V2 R96, -RZ.H0_H0, RZ.H0_H0, -R209.H0_H0 ;  /* 0x200000ffff60a231 */ /* 0x000fe200003409d1 */
[----:B------:R-:W-:Y:S02]  /*7460*/  @!P4 PRMT R212, R90, 0x5410, RZ ;  /* 0x000054105ad4c816 */ /* 0x000fe400000000ff */
[----:B------:R-:W-:-:S02]  /*7470*/  @!P5 PRMT R211, R91, 0x5410, RZ ;  /* 0x000054105bd3d816 */ /* 0x000fc400000000ff */
[----:B------:R-:W-:Y:S01]  /*7480*/  ISETP.LE.U32.AND P4, PT, R2, UR13, PT ;  /* 0x0000000d02007c0c */ /* 0x000fe2000bf83070 */
[----:B------:R-:W-:Y:S01]  /*7490*/  @!P6 HFMA2.BF16_V2 R97, -RZ.H0_H0, RZ.H0_H0, -R208.H0_H0 ;  /* 0x200000ffff61e231 */ /* 0x000fe200003409d0 */
[----:B------:R-:W-:Y:S02]  /*74a0*/  ISETP.LE.U32.AND P5, PT, R0, UR13, PT ;  /* 0x0000000d00007c0c */ /* 0x000fe4000bfa3070 */
[--C-:B------:R-:W-:Y:S02]  /*74b0*/  SHF.R.U32.HI R0, RZ, 0x10, R46.reuse ;  /* 0x00000010ff007819 */ /* 0x100fe4000001162e */
[----:B------:R-:W-:Y:S02]  /*74c0*/  @!P1 PRMT R229, R81, 0x5410, RZ ;  /* 0x0000541051e59816 */ /* 0x000fe400000000ff */
[----:B------:R-:W-:Y:S02]  /*74d0*/  LOP3.LUT R2, R0, 0xff, RZ, 0xc0, !PT ;  /* 0x000000ff00027812 */ /* 0x000fe400078ec0ff */
[----:B------:R-:W-:-:S02]  /*74e0*/  SHF.R.U32.HI R0, RZ, 0x18, R46 ;  /* 0x00000018ff007819 */ /* 0x000fc4000001162e */
[----:B------:R-:W-:Y:S01]  /*74f0*/  ISETP.LE.U32.AND P1, PT, R85, UR13, PT ;  /* 0x0000000d55007c0c */ /* 0x000fe2000bf23070 */
[----:B------:R-:W-:Y:S01]  /*7500*/  @!P4 HFMA2.BF16_V2 R99, -RZ.H0_H0, RZ.H0_H0, -R27.H0_H0 ;  /* 0x200000ffff63c231 */ /* 0x000fe2000034091b */
[----:B------:R-:W-:Y:S01]  /*7510*/  @!P6 PRMT R208, R97, 0x5410, RZ ;  /* 0x0000541061d0e816 */ /* 0x000fe200000000ff */
[----:B------:R-:W-:Y:S01]  /*7520*/  @!P5 HFMA2.BF16_V2 R112, -RZ.H0_H0, RZ.H0_H0, -R26.H0_H0 ;  /* 0x200000ffff70d231 */ /* 0x000fe2000034091a */
[----:B------:R-:W-:Y:S01]  /*7530*/  ISETP.LE.U32.AND P6, PT, R0, UR13, PT ;  /* 0x0000000d00007c0c */ /* 0x000fe2000bfc3070 */
[----:B------:R-:W-:Y:S01]  /*7540*/  HMMA.16816.F32.BF16 R84, R8, R204, RZ ;  /* 0x000000cc0854723c */ /* 0x000fe200000418ff */
[----:B------:R-:W-:Y:S02]  /*7550*/  SHF.R.U32.HI R0, RZ, 0x8, R149 ;  /* 0x00000008ff007819 */ /* 0x000fe40000011695 */
[----:B------:R-:W-:Y:S02]  /*7560*/  @!P4 PRMT R27, R99, 0x5410, RZ ;  /* 0x00005410631bc816 */ /* 0x000fe400000000ff */
[----:B------:R-:W-:-:S02]  /*7570*/  LOP3.LUT R0, R0, 0xffff, RZ, 0xc0, !PT ;  /* 0x0000ffff00007812 */ /* 0x000fc400078ec0ff */
[----:B------:R-:W-:Y:S01]  /*7580*/  LOP3.LUT R4, R18, R37, RZ, 0xc0, !PT ;  /* 0x0000002512047212 */ /* 0x000fe200078ec0ff */
[----:B------:R-:W-:Y:S01]  /*7590*/  @!P1 HFMA2.BF16_V2 R98, -RZ.H0_H0, RZ.H0_H0, -R188.H0_H0 ;  /* 0x200000ffff629231 */ /* 0x000fe200003409bc */
[----:B------:R-:W-:Y:S02]  /*75a0*/  ISETP.LE.U32.AND P4, PT, R0, UR13, PT ;  /* 0x0000000d00007c0c */ /* 0x000fe4000bf83070 */
[----:B------:R-:W-:Y:S01]  /*75b0*/  LOP3.LUT R5, R17, R36, RZ, 0xc0, !PT ;  /* 0x0000002411057212 */ /* 0x000fe200078ec0ff */
[----:B------:R-:W-:Y:S01]  /*75c0*/  @!P6 HFMA2.BF16_V2 R114, -RZ.H0_H0, RZ.H0_H0, -R24.H0_H0 ;  /* 0x200000ffff72e231 */ /* 0x000fe20000340918 */
[----:B------:R-:W-:Y:S01]  /*75d0*/  LOP3.LUT R0, R61, 0xffff, RZ, 0xc0, !PT ;  /* 0x0000ffff3d007812 */ /* 0x000fe200078ec0ff */
[----:B------:R-:W1:Y:S01]  /*75e0*/  LDSM.16.MT88.4 R16, [R194+0xb000] ;  /* 0x00b00000c210783b */ /* 0x000e620000004200 */
[----:B------:R-:W-:Y:S01]  /*75f0*/  @!P3 PRMT R228, R83, 0x5410, RZ ;  /* 0x0000541053e4b816 */ /* 0x000fe200000000ff */
[----:B------:R-:W-:Y:S01]  /*7600*/  HMMA.16816.F32.BF16 R36, R8, R184, RZ ;  /* 0x000000b80824723c */ /* 0x000fe200000418ff */
[----:B------:R-:W-:Y:S01]  /*7610*/  @!P1 PRMT R188, R98, 0x5410, RZ ;  /* 0x0000541062bc9816 */ /* 0x000fe200000000ff */
[----:B------:R-:W2:Y:S01]  /*7620*/  LDSM.16.MT88.4 R80, [R190+0xb800] ;  /* 0x00b80000be50783b */ /* 0x000ea20000004200 */
[----:B------:R-:W-:-:S02]  /*7630*/  ISETP.LE.U32.AND P3, PT, R40, UR13, PT ;  /* 0x0000000d28007c0c */ /* 0x000fc4000bf63070 */
[----:B------:R-:W-:Y:S01]  /*7640*/  ISETP.LE.U32.AND P1, PT, R150, UR13, PT ;  /* 0x0000000d96007c0c */ /* 0x000fe2000bf23070 */
[----:B------:R-:W-:Y:S01]  /*7650*/  @!P4 HFMA2.BF16_V2 R118, -RZ.H0_H0, RZ.H0_H0, -R22.H0_H0 ;  /* 0x200000ffff76c231 */ /* 0x000fe20000340916 */
[----:B------:R-:W-:Y:S01]  /*7660*/  SHF.R.U32.HI R0, RZ, 0x8, R0 ;  /* 0x00000008ff007819 */ /* 0x000fe20000011600 */
[C---:B------:R-:W-:Y:S01]  /*7670*/  HMMA.16816.F32.BF16 R152, R4.reuse, R224, RZ ;  /* 0x000000e00498723c */ /* 0x040fe200000418ff */
[----:B------:R-:W-:Y:S02]  /*7680*/  @!P2 PRMT R209, R96, 0x5410, RZ ;  /* 0x0000541060d1a816 */ /* 0x000fe400000000ff */
[----:B------:R-:W-:Y:S01]  /*7690*/  LOP3.LUT R0, R0, 0xffff, RZ, 0xc0, !PT ;  /* 0x0000ffff00007812 */ /* 0x000fe200078ec0ff */
[----:B------:R-:W3:Y:S01]  /*76a0*/  LDSM.16.MT88.4 R96, [R192+0xb800] ;  /* 0x00b80000c060783b */ /* 0x000ee20000004200 */
[----:B------:R-:W-:Y:S01]  /*76b0*/  ISETP.LE.U32.AND P2, PT, R2, UR13, PT ;  /* 0x0000000d02007c0c */ /* 0x000fe2000bf43070 */
[C---:B------:R-:W-:Y:S01]  /*76c0*/  HMMA.16816.F32.BF16 R144, R4.reuse, R236, RZ ;  /* 0x000000ec0490723c */ /* 0x040fe200000418ff */
[----:B------:R-:W-:Y:S01]  /*76d0*/  @!P4 PRMT R22, R118, 0x5410, RZ ;  /* 0x000054107616c816 */ /* 0x000fe200000000ff */
[----:B------:R-:W-:Y:S01]  /*76e0*/  @!P3 HFMA2.BF16_V2 R117, -RZ.H0_H0, RZ.H0_H0, -R23.H0_H0 ;  /* 0x200000ffff75b231 */ /* 0x000fe20000340917 */
[----:B------:R-:W-:Y:S01]  /*76f0*/  LOP3.LUT R2, R151, 0xff, RZ, 0xc0, !PT ;  /* 0x000000ff97027812 */ /* 0x000fe200078ec0ff */
[----:B------:R-:W-:Y:S01]  /*7700*/  @!P1 HFMA2.BF16_V2 R120, -RZ.H0_H0, RZ.H0_H0, -R182.H0_H0 ;  /* 0x200000ffff789231 */ /* 0x000fe200003409b6 */
[----:B------:R-:W-:Y:S01]  /*7710*/  ISETP.LE.U32.AND P4, PT, R0, UR13, PT ;  /* 0x0000000d00007c0c */ /* 0x000fe2000bf83070 */
[----:B------:R-:W-:Y:S01]  /*7720*/  HMMA.16816.F32.BF16 R40, R4, R184, RZ ;  /* 0x000000b80428723c */ /* 0x000fe200000418ff */
[----:B------:R-:W-:-:S02]  /*7730*/  SHF.R.U32.HI R0, RZ, 0x10, R61 ;  /* 0x00000010ff007819 */ /* 0x000fc4000001163d */
[----:B------:R-:W-:Y:S02]  /*7740*/  @!P6 PRMT R24, R114, 0x5410, RZ ;  /* 0x000054107218e816 */ /* 0x000fe400000000ff */
[----:B------:R-:W-:Y:S01]  /*7750*/  ISETP.LE.U32.AND P6, PT, R2, UR13, PT ;  /* 0x0000000d02007c0c */ /* 0x000fe2000bfc3070 */
[----:B------:R-:W-:Y:S01]  /*7760*/  @!P2 HFMA2.BF16_V2 R113, -RZ.H0_H0, RZ.H0_H0, -R25.H0_H0 ;  /* 0x200000ffff71a231 */ /* 0x000fe20000340919 */
[----:B------:R-:W-:Y:S01]  /*7770*/  LOP3.LUT R2, R61, 0xff, RZ, 0xc0, !PT ;  /* 0x000000ff3d027812 */ /* 0x000fe200078ec0ff */
[C---:B------:R-:W-:Y:S01]  /*7780*/  HMMA.16816.F32.BF16 R56, R4.reuse, R232, RZ ;  /* 0x000000e80438723c */ /* 0x040fe200000418ff */
[----:B------:R-:W-:Y:S02]  /*7790*/  LOP3.LUT R0, R0, 0xff, RZ, 0xc0, !PT ;  /* 0x000000ff00007812 */ /* 0x000fe400078ec0ff */
[----:B------:R-:W-:Y:S01]  /*77a0*/  @!P3 PRMT R23, R117, 0x5410, RZ ;  /* 0x000054107517b816 */ /* 0x000fe200000000ff */
[----:B------:R-:W-:Y:S01]  /*77b0*/  @!P4 HFMA2.BF16_V2 R122, -RZ.H0_H0, RZ.H0_H0, -R180.H0_H0 ;  /* 0x200000ffff7ac231 */ /* 0x000fe200003409b4 */
[----:B------:R-:W-:Y:S01]  /*77c0*/  @!P1 PRMT R182, R120, 0x5410, RZ ;  /* 0x0000541078b69816 */ /* 0x000fe200000000ff */
[----:B------:R-:W-:Y:S01]  /*77d0*/  HMMA.16816.F32.BF16 R72, R4, R172, RZ ;  /* 0x000000ac0448723c */ /* 0x000fe200000418ff */
[----:B------:R-:W-:-:S02]  /*77e0*/  ISETP.LE.U32.AND P3, PT, R2, UR13, PT ;  /* 0x0000000d02007c0c */ /* 0x000fc4000bf63070 */
[----:B------:R-:W-:Y:S01]  /*77f0*/  ISETP.LE.U32.AND P1, PT, R0, UR13, PT ;  /* 0x0000000d00007c0c */ /* 0x000fe2000bf23070 */
[----:B------:R-:W-:Y:S01]  /*7800*/  @!P6 HFMA2.BF16_V2 R119, -RZ.H0_H0, RZ.H0_H0, -R183.H0_H0 ;  /* 0x200000ffff77e231 */ /* 0x000fe200003409b7 */
[----:B------:R-:W-:Y:S01]  /*7810*/  SHF.R.U32.HI R2, RZ, 0x18, R61 ;  /* 0x00000018ff027819 */ /* 0x000fe2000001163d */
[----:B------:R-:W-:Y:S01]  /*7820*/  HMMA.16816.F32.BF16 R88, R4, R204, RZ ;  /* 0x000000cc0458723c */ /* 0x000fe200000418ff */
[----:B------:R-:W-:Y:S02]  /*7830*/  SHF.R.U32.HI R0, RZ, 0x8, R115 ;  /* 0x00000008ff007819 */ /* 0x000fe40000011673 */
[----:B------:R-:W-:Y:S02]  /*7840*/  @!P6 PRMT R183, R119, 0x5410, RZ ;  /* 0x0000541077b7e816 */ /* 0x000fe400000000ff */
[----:B------:R-:W-:Y:S01]  /*7850*/  ISETP.LE.U32.AND P6, PT, R2, UR13, PT ;  /* 0x0000000d02007c0c */ /* 0x000fe2000bfc3070 */
[----:B------:R-:W-:Y:S01]  /*7860*/  HMMA.16816.F32.BF16 R152, R124, R164, R152 ;  /* 0x000000a47c98723c */ /* 0x000fe20000041898 */
[----:B------:R-:W-:Y:S01]  /*7870*/  LOP3.LUT R2, R116, 0xff, RZ, 0xc0, !PT ;  /* 0x000000ff74027812 */ /* 0x000fe200078ec0ff */
[----:B------:R-:W-:Y:S01]  /*7880*/  @!P3 HFMA2.BF16_V2 R121, -RZ.H0_H0, RZ.H0_H0, -R181.H0_H0 ;  /* 0x200000ffff79b231 */ /* 0x000fe200003409b5 */
[----:B------:R-:W-:Y:S01]  /*7890*/  LOP3.LUT R0, R0, 0xffff, RZ, 0xc0, !PT ;  /* 0x0000ffff00007812 */ /* 0x000fe200078ec0ff */
[----:B------:R-:W-:Y:S01]  /*78a0*/  @!P1 HFMA2.BF16_V2 R123, -RZ.H0_H0, RZ.H0_H0, -R179.H0_H0 ;  /* 0x200000ffff7b9231 */ /* 0x000fe200003409b3 */
[----:B------:R-:W-:Y:S01]  /*78b0*/  @!P4 PRMT R180, R122, 0x5410, RZ ;  /* 0x000054107ab4c816 */ /* 0x000fe200000000ff */
[----:B-1----:R-:W-:Y:S01]  /*78c0*/  HMMA.16816.F32.BF16 R116, R8, R16, RZ ;  /* 0x000000100874723c */ /* 0x002fe200000418ff */
[----:B------:R-:W-:-:S02]  /*78d0*/  @!P3 PRMT R181, R121, 0x5410, RZ ;  /* 0x0000541079b5b816 */ /* 0x000fc400000000ff */
[----:B------:R-:W-:Y:S02]  /*78e0*/  @!P1 PRMT R179, R123, 0x5410, RZ ;  /* 0x000054107bb39816 */ /* 0x000fe400000000ff */
[----:B------:R-:W-:Y:S01]  /*78f0*/  ISETP.LE.U32.AND P3, PT, R2, UR13, PT ;  /* 0x0000000d02007c0c */ /* 0x000fe2000bf63070 */
[----:B------:R-:W-:Y:S01]  /*7900*/  HMMA.16816.F32.BF16 R120, R4, R16, RZ ;  /* 0x000000100478723c */ /* 0x000fe200000418ff */
[----:B------:R-:W-:Y:S01]  /*7910*/  ISETP.LE.U32.AND P4, PT, R0, UR13, PT ;  /* 0x0000000d00007c0c */ /* 0x000fe2000bf83070 */
[----:B------:R-:W-:Y:S01]  /*7920*/  FADD.FTZ R2, R104, R103 ;  /* 0x0000006768027221 */ /* 0x000fe20000010000 */
[----:B------:R-:W-:Y:S01]  /*7930*/  FADD.FTZ R0, R102, R101 ;  /* 0x0000006566007221 */ /* 0x000fe20000010000 */
[----:B------:R-:W-:Y:S01]  /*7940*/  @!P5 PRMT R26, R112, 0x5410, RZ ;  /* 0x00005410701ad816 */ /* 0x000fe200000000ff */
[----:B------:R-:W-:Y:S02]  /*7950*/  @!P6 HFMA2.BF16_V2 R140, -RZ.H0_H0, RZ.H0_H0, -R178.H0_H0 ;  /* 0x200000ffff8ce231 */ /* 0x000fe400003409b2 */
[----:B------:R-:W-:Y:S01]  /*7960*/  FADD.FTZ R28, R105, R2 ;  /* 0x00000002691c7221 */ /* 0x000fe20000010000 */
[----:B------:R-:W-:Y:S01]  /*7970*/  FADD.FTZ R20, R94, R0 ;  /* 0x000000005e147221 */ /* 0x000fe20000010000 */
[----:B------:R-:W-:Y:S01]  /*7980*/  SHF.R.S32.HI R2, RZ, 0x1f, R111 ;  /* 0x0000001fff027819 */ /* 0x000fe2000001146f */
[-C--:B------:R-:W-:Y:S01]  /*7990*/  HMMA.16816.F32.BF16 R100, R8, R32.reuse, RZ ;  /* 0x000000200864723c */ /* 0x080fe200000418ff */
[----:B------:R-:W-:Y:S01]  /*79a0*/  IADD3 R0, P1, R111, UR4, RZ ;  /* 0x000000046f007c10 */ /* 0x000fe2000ff3e0ff */
[----:B------:R-:W-:Y:S01]  /*79b0*/  FADD.FTZ R240, R108, R20 ;  /* 0x000000146cf07221 */ /* 0x000fe20000010000 */
[----:B------:R-:W-:Y:S01]  /*79c0*/  @!P2 PRMT R25, R113, 0x5410, RZ ;  /* 0x000054107119a816 */ /* 0x000fe200000000ff */
[----:B------:R-:W-:Y:S01]  /*79d0*/  USHF.L.U32 UR4, UR20, 0x6, URZ ;  /* 0x0000000614047899 */ /* 0x000fe2000800063f */
[----:B------:R-:W-:Y:S01]  /*79e0*/  LEA.HI.X.SX32 R2, R30, R2, 0x1, P1 ;  /* 0x000000021e027211 */ /* 0x000fe200008f0eff */
[----:B------:R-:W1:Y:S01]  /*79f0*/  LDSM.16.MT88.4 R112, [R195+0xb800] ;  /* 0x00b80000c370783b */ /* 0x000e620000004200 */
[----:B------:R-:W-:Y:S01]  /*7a00*/  LEA R20, P1, R0, UR6, 0x1 ;  /* 0x0000000600147c11 */ /* 0x000fe2000f8208ff */
[----:B------:R-:W-:Y:S01]  /*7a10*/  USHF.L.U32 UR6, UR20, 0x3, URZ ;  /* 0x0000000314067899 */ /* 0x000fe2000800063f */
[----:B------:R-:W-:Y:S01]  /*7a20*/  ISETP.LE.U32.AND P5, PT, R106, UR13, PT ;  /* 0x0000000d6a007c0c */ /* 0x000fe2000bfa3070 */
[----:B------:R-:W-:Y:S01]  /*7a30*/  UIMAD UR20, UR20, 0x48, URZ ;  /* 0x00000048141478a4 */ /* 0x000fe2000f8e023f */
[----:B------:R-:W-:Y:S01]  /*7a40*/  ISETP.LE.U32.AND P2, PT, R107, UR13, PT ;  /* 0x0000000d6b007c0c */ /* 0x000fe2000bf43070 */
[----:B------:R-:W-:Y:S01]  /*7a50*/  FADD.FTZ R28, R109, R28 ;  /* 0x0000001c6d1c7221 */ /* 0x000fe20000010000 */
[----:B------:R-:W-:Y:S01]  /*7a60*/  LEA.HI.X R21, R0, UR7, R2, 0x1, P1 ;  /* 0x0000000700157c11 */ /* 0x000fe200088f0c02 */
[----:B------:R-:W-:Y:S01]  /*7a70*/  IMAD.U32 R0, RZ, RZ, UR6 ;  /* 0x00000006ff007e24 */ /* 0x000fe2000f8e00ff */
[----:B------:R-:W-:Y:S01]  /*7a80*/  HMMA.16816.F32.BF16 R104, R4, R32, RZ ;  /* 0x000000200468723c */ /* 0x000fe200000418ff */
[----:B------:R-:W-:-:S02]  /*7a90*/  IMAD.U32 R30, RZ, RZ, UR4 ;  /* 0x00000004ff1e7e24 */ /* 0x000fc4000f8e00ff */
[----:B------:R-:W-:Y:S01]  /*7aa0*/  FADD.FTZ R17, R92, R3 ;  /* 0x000000035c117221 */ /* 0x000fe20000010000 */
[----:B------:R-:W-:Y:S01]  /*7ab0*/  FADD.FTZ R3, R76, R29 ;  /* 0x0000001d4c037221 */ /* 0x000fe20000010000 */
[----:B------:R-:W-:Y:S01]  /*7ac0*/  FADD.FTZ R16, R110, R28 ;  /* 0x0000001c6e107221 */ /* 0x000fe20000010000 */
[----:B------:R-:W-:Y:S01]  /*7ad0*/  @!P4 HFMA2.BF16_V2 R141, -RZ.H0_H0, RZ.H0_H0, -R176.H0_H0 ;  /* 0x200000ffff8dc231 */ /* 0x000fe200003409b0 */
[----:B------:R-:W-:Y:S01]  /*7ae0*/  HMMA.16816.F32.BF16 R116, R128, R12, R116 ;  /* 0x0000000c8074723c */ /* 0x000fe20000041874 */
[----:B------:R-:W-:-:S04]  /*7af0*/  IMAD.WIDE R32, R0, 0x2, R20 ;  /* 0x0000000200207825 */ /* 0x000fc800078e0214 */
[----:B------:R-:W-:Y:S01]  /*7b00*/  @!P5 HFMA2.BF16_V2 R148, -RZ.H0_H0, RZ.H0_H0, -R177.H0_H0 ;  /* 0x200000ffff94d231 */ /* 0x000fe200003409b1 */
[----:B------:R4:W-:Y:S01]  /*7b10*/  STG.E.U16 desc[UR24][R20.64], R27 ;  /* 0x0000001b14007986 */ /* 0x0009e2000c101518 */
[----:B------:R-:W-:Y:S02]  /*7b20*/  @!P3 HFMA2.BF16_V2 R143, -RZ.H0_H0, RZ.H0_H0, -R139.H0_H0 ;  /* 0x200000ffff8fb231 */ /* 0x000fe4000034098b */
[----:B------:R-:W-:Y:S01]  /*7b30*/  IMAD.U32 R0, RZ, RZ, UR20 ;  /* 0x00000014ff007e24 */ /* 0x000fe2000f8e00ff */
[----:B------:R-:W-:Y:S01]  /*7b40*/  HMMA.16816.F32.BF16 R120, R124, R12, R120 ;  /* 0x0000000c7c78723c */ /* 0x000fe20000041878 */
[----:B------:R-:W-:Y:S01]  /*7b50*/  @!P2 HFMA2.BF16_V2 R142, -RZ.H0_H0, RZ.H0_H0, -R138.H0_H0 ;  /* 0x200000ffff8ea231 */ /* 0x000fe2000034098a */
[----:B------:R-:W-:Y:S01]  /*7b60*/  STG.E.U16 desc[UR24][R20.64+0x2], R26 ;  /* 0x0000021a14007986 */ /* 0x000fe2000c101518 */
[----:B------:R-:W-:Y:S01]  /*7b70*/  IMAD.WIDE R28, R0, 0x2, R20 ;  /* 0x00000002001c7825 */ /* 0x000fe200078e0214 */
[----:B------:R-:W-:-:S03]  /*7b80*/  @!P6 PRMT R178, R140, 0x5410, RZ ;  /* 0x000054108cb2e816 */ /* 0x000fc600000000ff */
[----:B------:R-:W-:Y:S01]  /*7b90*/  FADD.FTZ R2, R252, R240 ;  /* 0x000000f0fc027221 */ /* 0x000fe20000010000 */
[----:B------:R-:W-:Y:S01]  /*7ba0*/  STG.E.U16 desc[UR24][R32.64], R25 ;  /* 0x0000001920007986 */ /* 0x000fe2000c101518 */
[----:B------:R-:W-:Y:S01]  /*7bb0*/  IMAD.MOV.U32 R13, RZ, RZ, R31 ;  /* 0x000000ffff0d7224 */ /* 0x000fe200078e001f */
[----:B------:R-:W-:Y:S01]  /*7bc0*/  @!P5 PRMT R177, R148, 0x5410, RZ ;  /* 0x0000541094b1d816 */ /* 0x000fe200000000ff */
[----:B------:R-:W-:Y:S01]  /*7bd0*/  IMAD.WIDE R30, R30, 0x2, R20 ;  /* 0x000000021e1e7825 */ /* 0x000fe200078e0214 */
[----:B------:R-:W-:Y:S01]  /*7be0*/  STG.E.U16 desc[UR24][R32.64+0x2], R24 ;  /* 0x0000021820007986 */ /* 0x000fe2000c101518 */
[----:B------:R-:W-:Y:S01]  /*7bf0*/  @!P4 PRMT R176, R141, 0x5410, RZ ;  /* 0x000054108db0c816 */ /* 0x000fe200000000ff */
[----:B------:R-:W-:Y:S01]  /*7c00*/  HMMA.16816.F32.BF16 R148, R4, R226, RZ ;  /* 0x000000e20494723c */ /* 0x000fe200000418ff */
[----:B------:R-:W-:Y:S01]  /*7c10*/  @!P3 PRMT R139, R143, 0x5410, RZ ;  /* 0x000054108f8bb816 */ /* 0x000fe200000000ff */
[----:B------:R-:W-:Y:S01]  /*7c20*/  STG.E.U16 desc[UR24][R30.64], R47 ;  /* 0x0000002f1e007986 */ /* 0x000fe2000c101518 */
[----:B------:R-:W-:Y:S01]  /*7c30*/  @!P2 PRMT R138, R142, 0x5410, RZ ;  /* 0x000054108e8aa816 */ /* 0x000fe200000000ff */
[----:B------:R-:W-:-:S02]  /*7c40*/  IMAD.MOV.U32 R12, RZ, RZ, R63 ;  /* 0x000000ffff0c7224 */ /* 0x000fc400078e003f */
[----:B------:R-:W-:Y:S01]  /*7c50*/  FADD.FTZ R0, R251, R17 ;  /* 0x00000011fb007221 */ /* 0x000fe20000010000 */
[----:B------:R5:W-:Y:S01]  /*7c60*/  STG.E.U16 desc[UR24][R30.64+0x2], R60 ;  /* 0x0000023c1e007986 */ /* 0x000be2000c101518 */
[C---:B------:R-:W-:Y:S01]  /*7c70*/  HMMA.16816.F32.BF16 R140, R4.reuse, R238, RZ ;  /* 0x000000ee048c723c */ /* 0x040fe200000418ff */
[----:B------:R-:W-:Y:S01]  /*7c80*/  FADD.FTZ R3, R247, R3 ;  /* 0x00000003f7037221 */ /* 0x000fe20000010000 */
[----:B------:R-:W-:Y:S01]  /*7c90*/  FADD.FTZ R0, R250, R0 ;  /* 0x00000000fa007221 */ /* 0x000fe20000010000 */
[----:B------:R-:W-:Y:S01]  /*7ca0*/  STG.E.U16 desc[UR24][R28.64], R44 ;  /* 0x0000002c1c007986 */ /* 0x000fe2000c101518 */
[----:B----4-:R-:W-:Y:S02]  /*7cb0*/  IMAD.MOV.U32 R27, RZ, RZ, R77 ;  /* 0x000000ffff1b7224 */ /* 0x010fe400078e004d */
[----:B------:R-:W-:Y:S01]  /*7cc0*/  HMMA.16816.F32.BF16 R92, R4, R206, RZ ;  /* 0x000000ce045c723c */ /* 0x000fe200000418ff */
[----:B------:R4:W-:Y:S01]  /*7cd0*/  STG.E.U16 desc[UR24][R28.64+0x2], R45 ;  /* 0x0000022d1c007986 */ /* 0x0009e2000c101518 */
[----:B------:R-:W-:-:S03]  /*7ce0*/  FADD.FTZ R0, R249, R0 ;  /* 0x00000000f9007221 */ /* 0x000fc60000010000 */
[----:B------:R-:W-:Y:S01]  /*7cf0*/  STG.E.U16 desc[UR24][R20.64+0x10], R23 ;  /* 0x0000101714007986 */ /* 0x000fe2000c101518 */
[C---:B------:R-:W-:Y:S03]  /*7d00*/  HMMA.16816.F32.BF16 R76, R4.reuse, R174, RZ ;  /* 0x000000ae044c723c */ /* 0x040fe600000418ff */
[----:B------:R-:W-:Y:S03]  /*7d10*/  STG.E.U16 desc[UR24][R20.64+0x12], R22 ;  /* 0x0000121614007986 */ /* 0x000fe6000c101518 */
[----:B------:R-:W-:Y:S01]  /*7d20*/  HMMA.16816.F32.BF16 R108, R4, R34, RZ ;  /* 0x00000022046c723c */ /* 0x000fe200000418ff */
[----:B------:R-:W-:Y:S04]  /*7d30*/  STG.E.U16 desc[UR24][R32.64+0x10], R183 ;  /* 0x000010b720007986 */ /* 0x000fe8000c101518 */
[----:B------:R-:W-:Y:S01]  /*7d40*/  STG.E.U16 desc[UR24][R32.64+0x12], R182 ;  /* 0x000012b620007986 */ /* 0x000fe2000c101518 */
[----:B------:R-:W-:Y:S03]  /*7d50*/  HMMA.16816.F32.BF16 R144, R124, R156, R144 ;  /* 0x0000009c7c90723c */ /* 0x000fe60000041890 */
[----:B------:R-:W-:Y:S03]  /*7d60*/  STG.E.U16 desc[UR24][R30.64+0x10], R231 ;  /* 0x000010e71e007986 */ /* 0x000fe6000c101518 */
[C---:B-----5:R-:W-:Y:S01]  /*7d70*/  HMMA.16816.F32.BF16 R60, R4.reuse, R234, RZ ;  /* 0x000000ea043c723c */ /* 0x060fe200000418ff */
[----:B------:R-:W-:Y:S04]  /*7d80*/  STG.E.U16 desc[UR24][R30.64+0x12], R230 ;  /* 0x000012e61e007986 */ /* 0x000fe8000c101518 */
[----:B------:R-:W-:Y:S01]  /*7d90*/  STG.E.U16 desc[UR24][R28.64+0x10], R228 ;  /* 0x000010e41c007986 */ /* 0x000fe2000c101518 */
[C---:B----4-:R-:W-:Y:S03]  /*7da0*/  HMMA.16816.F32.BF16 R44, R4.reuse, R186, RZ ;  /* 0x000000ba042c723c */ /* 0x050fe600000418ff */
[----:B------:R4:W-:Y:S03]  /*7db0*/  STG.E.U16 desc[UR24][R28.64+0x12], R229 ;  /* 0x000012e51c007986 */ /* 0x0009e6000c101518 */
[----:B------:R-:W-:Y:S01]  /*7dc0*/  HMMA.16816.F32.BF16 R4, R4, R18, RZ ;  /* 0x000000120404723c */ /* 0x000fe200000418ff */
[----:B------:R-:W-:Y:S04]  /*7dd0*/  STG.E.U16 desc[UR24][R20.64+0x20], R181 ;  /* 0x000020b514007986 */ /* 0x000fe8000c101518 */
[----:B------:R-:W-:Y:S01]  /*7de0*/  STG.E.U16 desc[UR24][R20.64+0x22], R180 ;  /* 0x000022b414007986 */ /* 0x000fe2000c101518 */
[C---:B------:R-:W-:Y:S03]  /*7df0*/  HMMA.16816.F32.BF16 R40, R124.reuse, R48, R40 ;  /* 0x000000307c28723c */ /* 0x040fe60000041828 */
[----:B------:R-:W-:Y:S03]  /*7e00*/  STG.E.U16 desc[UR24][R32.64+0x20], R179 ;  /* 0x000020b320007986 */ /* 0x000fe6000c101518 */
[C---:B------:R-:W-:Y:S01]  /*7e10*/  HMMA.16816.F32.BF16 R56, R124.reuse, R64, R56 ;  /* 0x000000407c38723c */ /* 0x040fe20000041838 */
[----:B------:R-:W-:Y:S04]  /*7e20*/  STG.E.U16 desc[UR24][R32.64+0x22], R178 ;  /* 0x000022b220007986 */ /* 0x000fe8000c101518 */
[----:B------:R-:W-:Y:S01]  /*7e30*/  STG.E.U16 desc[UR24][R30.64+0x20], R215 ;  /* 0x000020d71e007986 */ /* 0x000fe2000c101518 */
[C---:B--2---:R-:W-:Y:S03]  /*7e40*/  HMMA.16816.F32.BF16 R72, R124.reuse, R80, R72 ;  /* 0x000000507c48723c */ /* 0x044fe60000041848 */
[----:B------:R-:W-:Y:S03]  /*7e50*/  STG.E.U16 desc[UR24][R30.64+0x22], R214 ;  /* 0x000022d61e007986 */ /* 0x000fe6000c101518 */
[----:B---3--:R-:W-:Y:S01]  /*7e60*/  HMMA.16816.F32.BF16 R88, R124, R96, R88 ;  /* 0x000000607c58723c */ /* 0x008fe20000041858 */
[----:B------:R-:W-:Y:S01]  /*7e70*/  STG.E.U16 desc[UR24][R28.64+0x20], R213 ;  /* 0x000020d51c007986 */ /* 0x000fe2000c101518 */
[----:B----4-:R-:W-:-:S03]  /*7e80*/  FADD.FTZ R229, R248, R0 ;  /* 0x00000000f8e57221 */ /* 0x010fc60000010000 */
[----:B------:R-:W-:Y:S01]  /*7e90*/  STG.E.U16 desc[UR24][R28.64+0x22], R212 ;  /* 0x000022d41c007986 */ /* 0x000fe2000c101518 */
[C---:B-1----:R-:W-:Y:S03]  /*7ea0*/  HMMA.16816.F32.BF16 R104, R124.reuse, R112, R104 ;  /* 0x000000707c68723c */ /* 0x042fe60000041868 */
[----:B------:R-:W-:Y:S03]  /*7eb0*/  STG.E.U16 desc[UR24][R20.64+0x30], R177 ;  /* 0x000030b114007986 */ /* 0x000fe6000c101518 */
[C---:B------:R-:W-:Y:S01]  /*7ec0*/  HMMA.16816.F32.BF16 R148, R124.reuse, R166, R148 ;  /* 0x000000a67c94723c */ /* 0x040fe20000041894 */
[----:B------:R-:W-:Y:S04]  /*7ed0*/  STG.E.U16 desc[UR24][R20.64+0x32], R176 ;  /* 0x000032b014007986 */ /* 0x000fe8000c101518 */
[----:B------:R-:W-:Y:S01]  /*7ee0*/  STG.E.U16 desc[UR24][R32.64+0x30], R139 ;  /* 0x0000308b20007986 */ /* 0x000fe2000c101518 */
[C---:B------:R-:W-:Y:S03]  /*7ef0*/  HMMA.16816.F32.BF16 R140, R124.reuse, R158, R140 ;  /* 0x0000009e7c8c723c */ /* 0x040fe6000004188c */
[----:B------:R-:W-:Y:S03]  /*7f00*/  STG.E.U16 desc[UR24][R32.64+0x32], R138 ;  /* 0x0000328a20007986 */ /* 0x000fe6000c101518 */
[C---:B------:R-:W-:Y:S01]  /*7f10*/  HMMA.16816.F32.BF16 R44, R124.reuse, R50, R44 ;  /* 0x000000327c2c723c */ /* 0x040fe2000004182c */
[----:B------:R1:W-:Y:S04]  /*7f20*/  STG.E.U16 desc[UR24][R30.64+0x30], R211 ;  /* 0x000030d31e007986 */ /* 0x0003e8000c101518 */
[----:B------:R2:W-:Y:S01]  /*7f30*/  STG.E.U16 desc[UR24][R30.64+0x32], R209 ;  /* 0x000032d11e007986 */ /* 0x0005e2000c101518 */
[C---:B------:R-:W-:Y:S03]  /*7f40*/  HMMA.16816.F32.BF16 R60, R124.reuse, R66, R60 ;  /* 0x000000427c3c723c */ /* 0x040fe6000004183c */
[----:B------:R2:W-:Y:S03]  /*7f50*/  STG.E.U16 desc[UR24][R28.64+0x30], R208 ;  /* 0x000030d01c007986 */ /* 0x0005e6000c101518 */
[C---:B------:R-:W-:Y:S01]  /*7f60*/  HMMA.16816.F32.BF16 R76, R124.reuse, R82, R76 ;  /* 0x000000527c4c723c */ /* 0x040fe2000004184c */
[----:B------:R2:W-:Y:S05]  /*7f70*/  STG.E.U16 desc[UR24][R28.64+0x32], R188 ;  /* 0x000032bc1c007986 */ /* 0x0005ea000c101518 */
[C---:B------:R-:W-:Y:S06]  /*7f80*/  HMMA.16816.F32.BF16 R92, R124.reuse, R98, R92 ;  /* 0x000000627c5c723c */ /* 0x040fec000004185c */
[C---:B------:R-:W-:Y:S06]  /*7f90*/  HMMA.16816.F32.BF16 R108, R124.reuse, R114, R108 ;  /* 0x000000727c6c723c */ /* 0x040fec000004186c */
[----:B------:R-:W-:Y:S06]  /*7fa0*/  HMMA.16816.F32.BF16 R124, R124, R14, R4 ;  /* 0x0000000e7c7c723c */ /* 0x000fec0000041804 */
[----:B------:R-:W-:Y:S06]  /*7fb0*/  HMMA.16816.F32.BF16 R4, R8, R34, RZ ;  /* 0x000000220804723c */ /* 0x000fec00000418ff */
[----:B------:R-:W-:Y:S06]  /*7fc0*/  HMMA.16816.F32.BF16 R100, R128, R112, R100 ;  /* 0x000000708064723c */ /* 0x000fec0000041864 */
[C---:B------:R-:W-:Y:S06]  /*7fd0*/  HMMA.16816.F32.BF16 R204, R8.reuse, R206, RZ ;  /* 0x000000ce08cc723c */ /* 0x040fec00000418ff */
[----:B------:R-:W-:Y:S06]  /*7fe0*/  HMMA.16816.F32.BF16 R224, R8, R226, RZ ;  /* 0x000000e208e0723c */ /* 0x000fec00000418ff */
[----:B------:R-:W-:Y:S06]  /*7ff0*/  HMMA.16816.F32.BF16 R112, R128, R114, R4 ;  /* 0x000000728070723c */ /* 0x000fec0000041804 */
[----:B------:R-:W-:Y:S01]  /*8000*/  HMMA.16816.F32.BF16 R236, R8, R238, RZ ;  /* 0x000000ee08ec723c */ /* 0x000fe200000418ff */
[----:B------:R-:W-:Y:S01]  /*8010*/  FADD.FTZ R5, R27, R16 ;  /* 0x000000101b057221 */ /* 0x000fe20000010000 */
[----:B------:R-:W-:Y:S01]  /*8020*/  FADD.FTZ R4, R243, R2 ;  /* 0x00000002f3047221 */ /* 0x000fe20000010000 */
[----:B------:R-:W-:-:S02]  /*8030*/  FADD.FTZ R2, R246, R3 ;  /* 0x00000003f6027221 */ /* 0x000fc40000010000 */
[----:B------:R-:W-:Y:S01]  /*8040*/  FADD.FTZ R5, R12, R5 ;  /* 0x000000050c057221 */ /* 0x000fe20000010000 */
[C---:B------:R-:W-:Y:S01]  /*8050*/  HMMA.16816.F32.BF16 R184, R8.reuse, R186, RZ ;  /* 0x000000ba08b8723c */ /* 0x040fe200000418ff */
[----:B------:R-:W-:Y:S01]  /*8060*/  FADD.FTZ R4, R242, R4 ;  /* 0x00000004f2047221 */ /* 0x000fe20000010000 */
[----:B------:R-:W-:Y:S01]  /*8070*/  FADD.FTZ R2, R245, R2 ;  /* 0x00000002f5027221 */ /* 0x000fe20000010000 */
[----:B-1----:R-:W-:Y:S02]  /*8080*/  FADD.FTZ R211, R13, R5 ;  /* 0x000000050dd37221 */ /* 0x002fe40000010000 */
[----:B------:R-:W-:Y:S01]  /*8090*/  FADD.FTZ R231, R241, R4 ;  /* 0x00000004f1e77221 */ /* 0x000fe20000010000 */
[C---:B------:R-:W-:Y:S01]  /*80a0*/  HMMA.16816.F32.BF16 R232, R8.reuse, R234, RZ ;  /* 0x000000ea08e8723c */ /* 0x040fe200000418ff */
[----:B------:R-:W-:Y:S01]  /*80b0*/  FADD.FTZ R230, R244, R2 ;  /* 0x00000002f4e67221 */ /* 0x000fe20000010000 */
[----:B------:R2:W-:Y:S04]  /*80c0*/  STL [R1+0x68], R211 ;  /* 0x000068d301007387 */ /* 0x0005e80000100800 */
[C---:B------:R-:W-:Y:S06]  /*80d0*/  HMMA.16816.F32.BF16 R172, R8.reuse, R174, RZ ;  /* 0x000000ae08ac723c */ /* 0x040fec00000418ff */
[----:B------:R-:W-:Y:S06]  /*80e0*/  HMMA.16816.F32.BF16 R8, R8, R18, RZ ;  /* 0x000000120808723c */ /* 0x000fec00000418ff */
[C---:B------:R-:W-:Y:S06]  /*80f0*/  HMMA.16816.F32.BF16 R84, R128.reuse, R96, R84 ;  /* 0x000000608054723c */ /* 0x040fec0000041854 */
[C---:B------:R-:W-:Y:S06]  /*8100*/  HMMA.16816.F32.BF16 R36, R128.reuse, R48, R36 ;  /* 0x000000308024723c */ /* 0x040fec0000041824 */
[C---:B------:R-:W-:Y:S06]  /*8110*/  HMMA.16816.F32.BF16 R68, R128.reuse, R80, R68 ;  /* 0x000000508044723c */ /* 0x040fec0000041844 */
[C---:B------:R-:W-:Y:S06]  /*8120*/  HMMA.16816.F32.BF16 R96, R128.reuse, R98, R204 ;  /* 0x000000628060723c */ /* 0x040fec00000418cc */
[----:B------:R-:W-:Y:S01]  /*8130*/  HMMA.16816.F32.BF16 R164, R128, R166, R224 ;  /* 0x000000a680a4723c */ /* 0x000fe200000418e0 */
[----:B------:R-:W-:-:S04]  /*8140*/  IADD3 R204, P1, R20, -0x40, RZ ;  /* 0xffffffc014cc7810 */ /* 0x000fc80007f3e0ff */
[----:B------:R-:W-:Y:S01]  /*8150*/  IADD3.X R205, R21, -0x1, RZ, P1, !PT ;  /* 0xffffffff15cd7810 */ /* 0x000fe20000ffe4ff */
[C---:B------:R-:W-:Y:S06]  /*8160*/  HMMA.16816.F32.BF16 R156, R128.reuse, R158, R236 ;  /* 0x0000009e809c723c */ /* 0x040fec00000418ec */
[C---:B------:R-:W-:Y:S06]  /*8170*/  HMMA.16816.F32.BF16 R48, R128.reuse, R50, R184 ;  /* 0x000000328030723c */ /* 0x040fec00000418b8 */
[C---:B------:R-:W-:Y:S06]  /*8180*/  HMMA.16816.F32.BF16 R64, R128.reuse, R66, R232 ;  /* 0x000000428040723c */ /* 0x040fec00000418e8 */
[C---:B------:R-:W-:Y:S06]  /*8190*/  HMMA.16816.F32.BF16 R80, R128.reuse, R82, R172 ;  /* 0x000000528050723c */ /* 0x040fec00000418ac */
        /* <DEDUP_REMOVED lines=43> */
[----:B------:R-:W-:-:S03]  /*8450*/  PLOP3.LUT P2, PT, PT, PT, UP0, 0x80, 0x0 ;  /* 0x000000000000781c */ /* 0x000fc60003f4f008 */
        /* <DEDUP_REMOVED lines=10> */
[----:B------:R-:W3:Y:S04]  /*8500*/  LDSM.16.M88.4 R12, [R191+0x2000] ;  /* 0x00200000bf0c783b */ /* 0x000ee80000000200 */
[----:B------:R-:W4:Y:S04]  /*8510*/  LDSM.16.M88.4 R172, [R189+0x8800] ;  /* 0x00880000bdac783b */ /* 0x000f280000000200 */
[----:B------:R-:W5:Y:S04]  /*8520*/  LDSM.16.M88.4 R16, [R191] ;  /* 0x00000000bf10783b */ /* 0x000f680000000200 */
[----:B------:R-:W-:Y:S04]  /*8530*/  LDSM.16.M88.4 R24, [R203] ;  /* 0x00000000cb18783b */ /* 0x000fe80000000200 */
[----:B-1----:R-:W-:Y:S04]  /*8540*/  LDSM.16.M88.4 R8, [R193] ;  /* 0x00000000c108783b */ /* 0x002fe80000000200 */
[----:B--2---:R-:W1:Y:S04]  /*8550*/  LDSM.16.M88.4 R4, [R193+0x2000] ;  /* 0x00200000c104783b */ /* 0x004e680000000200 */
[----:B------:R-:W2:Y:S04]  /*8560*/  LDSM.16.M88.4 R136, [R200] ;  /* 0x00000000c888783b */ /* 0x000ea80000000200 */
[----:B------:R-:W0:Y:S01]  /*8570*/  LDGDEPBAR ;  /* 0x00000000000079af */ /* 0x000e220000000000 */
[C---:B---3--:R-:W-:Y:S06]  /*8580*/  HMMA.16816.F32.BF16 R224, R12.reuse, R176, RZ ;  /* 0x000000b00ce0723c */ /* 0x048fec00000418ff */
[C---:B----4-:R-:W-:Y:S06]  /*8590*/  HMMA.16816.F32.BF16 R204, R12.reuse, R172, RZ ;  /* 0x000000ac0ccc723c */ /* 0x050fec00000418ff */
[C---:B------:R-:W-:Y:S06]  /*85a0*/  HMMA.16816.F32.BF16 R212, R12.reuse, R178, RZ ;  /* 0x000000b20cd4723c */ /* 0x040fec00000418ff */
[----:B------:R-:W-:Y:S06]  /*85b0*/  HMMA.16816.F32.BF16 R184, R12, R174, RZ ;  /* 0x000000ae0cb8723c */ /* 0x000fec00000418ff */
[C---:B-----5:R-:W-:Y:S06]  /*85c0*/  HMMA.16816.F32.BF16 R180, R16.reuse, R176, RZ ;  /* 0x000000b010b4723c */ /* 0x060fec00000418ff */
[C---:B------:R-:W-:Y:S06]  /*85d0*/  HMMA.16816.F32.BF16 R232, R16.reuse, R178, RZ ;  /* 0x000000b210e8723c */ /* 0x040fec00000418ff */
[C---:B------:R-:W-:Y:S06]  /*85e0*/  HMMA.16816.F32.BF16 R12, R16.reuse, R172, RZ ;  /* 0x000000ac100c723c */ /* 0x040fec00000418ff */
[----:B------:R-:W-:Y:S06]  /*85f0*/  HMMA.16816.F32.BF16 R16, R16, R174, RZ ;  /* 0x000000ae1010723c */ /* 0x000fec00000418ff */
[C---:B-1----:R-:W-:Y:S06]  /*8600*/  HMMA.16816.F32.BF16 R172, R4.reuse, R24, R204 ;  /* 0x0000001804ac723c */ /* 0x042fec00000418cc */
[----:B------:R-:W-:Y:S06]  /*8610*/  HMMA.16816.F32.BF16 R184, R4, R26, R184 ;  /* 0x0000001a04b8723c */ /* 0x000fec00000418b8 */
[----:B------:R-:W-:Y:S01]  /*8620*/  HMMA.16816.F32.BF16 R176, R8, R24, R12 ;  /* 0x0000001808b0723c */ /* 0x000fe2000004180c */
[----:B------:R-:W-:Y:S05]  /*8630*/  LDSM.16.M88.4 R12, [R197+0x8800] ;  /* 0x00880000c50c783b */ /* 0x000fea0000000200 */
[C---:B--2---:R-:W-:Y:S06]  /*8640*/  HMMA.16816.F32.BF16 R224, R4.reuse, R136, R224 ;  /* 0x0000008804e0723c */ /* 0x044fec00000418e0 */
[----:B------:R-:W-:Y:S01]  /*8650*/  HMMA.16816.F32.BF16 R204, R4, R138, R212 ;  /* 0x0000008a04cc723c */ /* 0x000fe200000418d4 */
[----:B------:R-:W1:Y:S05]  /*8660*/  LDSM.16.M88.4 R4, [R199+0x2000] ;  /* 0x00200000c704783b */ /* 0x000e6a0000000200 */
[C---:B------:R-:W-:Y:S01]  /*8670*/  HMMA.16816.F32.BF16 R24, R8.reuse, R26, R16 ;  /* 0x0000001a0818723c */ /* 0x040fe20000041810 */
[----:B------:R-:W2:Y:S05]  /*8680*/  LDSM.16.M88.4 R16, [R197+0x8000] ;  /* 0x00800000c510783b */ /* 0x000eaa0000000200 */
[C---:B------:R-:W-:Y:S06]  /*8690*/  HMMA.16816.F32.BF16 R180, R8.reuse, R136, R180 ;  /* 0x0000008808b4723c */ /* 0x040fec00000418b4 */
[----:B------:R-:W-:Y:S01]  /*86a0*/  HMMA.16816.F32.BF16 R136, R8, R138, R232 ;  /* 0x0000008a0888723c */ /* 0x000fe200000418e8 */
[----:B------:R-:W3:Y:S05]  /*86b0*/  LDSM.16.M88.4 R8, [R199] ;  /* 0x00000000c708783b */ /* 0x000eea0000000200 */
[C---:B-1----:R-:W-:Y:S06]  /*86c0*/  HMMA.16816.F32.BF16 R184, R4.reuse, R14, R184 ;  /* 0x0000000e04b8723c */ /* 0x042fec00000418b8 */
[C---:B--2---:R-:W-:Y:S06]  /*86d0*/  HMMA.16816.F32.BF16 R212, R4.reuse, R16, R224 ;  /* 0x0000001004d4723c */ /* 0x044fec00000418e0 */
[----:B------:R-:W-:Y:S06]  /*86e0*/  HMMA.16816.F32.BF16 R224, R4, R12, R172 ;  /* 0x0000000c04e0723c */ /* 0x000fec00000418ac */
[-C--:B---3--:R-:W-:Y:S06]  /*86f0*/  HMMA.16816.F32.BF16 R172, R8, R18.reuse, R136 ;  /* 0x0000001208ac723c */ /* 0x088fec0000041888 */
[----:B------:R-:W-:Y:S01]  /*8700*/  HMMA.16816.F32.BF16 R204, R4, R18, R204 ;  /* 0x0000001204cc723c */ /* 0x000fe200000418cc */
[----:B------:R-:W-:Y:S05]  /*8710*/  LDSM.16.M88.4 R4, [R198+0x2000] ;  /* 0x00200000c604783b */ /* 0x000fea0000000200 */
[C---:B------:R-:W-:Y:S01]  /*8720*/  HMMA.16816.F32.BF16 R180, R8.reuse, R16, R180 ;  /* 0x0000001008b4723c */ /* 0x040fe200000418b4 */
[----:B------:R-:W1:Y:S05]  /*8730*/  LDSM.16.M88.4 R16, [R196] ;  /* 0x00000000c410783b */ /* 0x000e6a0000000200 */
[C---:B------:R-:W-:Y:S06]  /*8740*/  HMMA.16816.F32.BF16 R136, R8.reuse, R12, R176 ;  /* 0x0000000c0888723c */ /* 0x040fec00000418b0 */
[----:B------:R-:W-:Y:S01]  /*8750*/  HMMA.16816.F32.BF16 R24, R8, R14, R24 ;  /* 0x0000000e0818723c */ /* 0x000fe20000041818 */
[----:B------:R-:W2:Y:S04]  /*8760*/  LDSM.16.M88.4 R12, [R196+0x800] ;  /* 0x00080000c40c783b */ /* 0x000ea80000000200 */
[----:B------:R-:W3:Y:S01]  /*8770*/  LDSM.16.M88.4 R8, [R198] ;  /* 0x00000000c608783b */ /* 0x000ee20000000200 */
[C---:B-1----:R-:W-:Y:S06]  /*8780*/  HMMA.16816.F32.BF16 R212, R4.reuse, R16, R212 ;  /* 0x0000001004d4723c */ /* 0x042fec00000418d4 */
[C---:B------:R-:W-:Y:S06]  /*8790*/  HMMA.16816.F32.BF16 R204, R4.reuse, R18, R204 ;  /* 0x0000001204cc723c */ /* 0x040fec00000418cc */
[C---:B--2---:R-:W-:Y:S06]  /*87a0*/  HMMA.16816.F32.BF16 R224, R4.reuse, R12, R224 ;  /* 0x0000000c04e0723c */ /* 0x044fec00000418e0 */
[----:B------:R-:W-:Y:S01]  /*87b0*/  HMMA.16816.F32.BF16 R184, R4, R14, R184 ;  /* 0x0000000e04b8723c */ /* 0x000fe200000418b8 */
[----:B------:R-:W-:Y:S05]  /*87c0*/  LDSM.16.M88.4 R4, [R191+0x6000] ;  /* 0x00600000bf04783b */ /* 0x000fea0000000200 */
[C---:B---3--:R-:W-:Y:S06]  /*87d0*/  HMMA.16816.F32.BF16 R176, R8.reuse, R16, R180 ;  /* 0x0000001008b0723c */ /* 0x048fec00000418b4 */
[C---:B------:R-:W-:Y:S01]  /*87e0*/  HMMA.16816.F32.BF16 R172, R8.reuse, R18, R172 ;  /* 0x0000001208ac723c */ /* 0x040fe200000418ac */
[----:B------:R-:W1:Y:S05]  /*87f0*/  LDSM.16.M88.4 R16, [R189+0x9000] ;  /* 0x00900000bd10783b */ /* 0x000e6a0000000200 */
[C---:B------:R-:W-:Y:S06]  /*8800*/  HMMA.16816.F32.BF16 R136, R8.reuse, R12, R136 ;  /* 0x0000000c0888723c */ /* 0x040fec0000041888 */
[----:B------:R-:W-:Y:S01]  /*8810*/  HMMA.16816.F32.BF16 R24, R8, R14, R24 ;  /* 0x0000000e0818723c */ /* 0x000fe20000041818 */
[----:B------:R-:W2:Y:S04]  /*8820*/  LDSM.16.M88.4 R12, [R189+0x9800] ;  /* 0x00980000bd0c783b */ /* 0x000ea80000000200 */
[----:B------:R-:W3:Y:S01]  /*8830*/  LDSM.16.M88.4 R8, [R191+0x4000] ;  /* 0x00400000bf08783b */ /* 0x000ee20000000200 */
[C---:B-1----:R-:W-:Y:S06]  /*8840*/  HMMA.16816.F32.BF16 R212, R4.reuse, R16, R212 ;  /* 0x0000001004d4723c */ /* 0x042fec00000418d4 */
[C---:B------:R-:W-:Y:S06]  /*8850*/  HMMA.16816.F32.BF16 R204, R4.reuse, R18, R204 ;  /* 0x0000001204cc723c */ /* 0x040fec00000418cc */
[C---:B--2---:R-:W-:Y:S06]  /*8860*/  HMMA.16816.F32.BF16 R224, R4.reuse, R12, R224 ;  /* 0x0000000c04e0723c */ /* 0x044fec00000418e0 */
[----:B------:R-:W-:Y:S01]  /*8870*/  HMMA.16816.F32.BF16 R180, R4, R14, R184 ;  /* 0x0000000e04b4723c */ /* 0x000fe200000418b8 */
[----:B------:R-:W-:Y:S05]  /*8880*/  LDSM.16.M88.4 R4, [R193+0x6000] ;  /* 0x00600000c104783b */ /* 0x000fea0000000200 */
[C---:B---3--:R-:W-:Y:S06]  /*8890*/  HMMA.16816.F32.BF16 R176, R8.reuse, R16, R176 ;  /* 0x0000001008b0723c */ /* 0x048fec00000418b0 */
[C---:B------:R-:W-:Y:S01]  /*88a0*/  HMMA.16816.F32.BF16 R172, R8.reuse, R18, R172 ;  /* 0x0000001208ac723c */ /* 0x040fe200000418ac */
[----:B------:R-:W1:Y:S05]  /*88b0*/  LDSM.16.M88.4 R16, [R202] ;  /* 0x00000000ca10783b */ /* 0x000e6a0000000200 */
[C---:B------:R-:W-:Y:S06]  /*88c0*/  HMMA.16816.F32.BF16 R136, R8.reuse, R12, R136 ;  /* 0x0000000c0888723c */ /* 0x040fec0000041888 */
[----:B------:R-:W-:Y:S01]  /*88d0*/  HMMA.16816.F32.BF16 R24, R8, R14, R24 ;  /* 0x0000000e0818723c */ /* 0x000fe20000041818 */
[----:B------:R-:W2:Y:S04]  /*88e0*/  LDSM.16.M88.4 R12, [R201] ;  /* 0x00000000c90c783b */ /* 0x000ea80000000200 */
        /* <DEDUP_REMOVED lines=25> */
[----:B------:R-:W-:-:S04]  /*8a80*/  DEPBAR.LE SB0, 0x0 ;  /* 0x000080000000791a */ /* 0x000fc80000000000 */
[C---:B-1----:R-:W-:Y:S06]  /*8a90*/  HMMA.16816.F32.BF16 R212, R4.reuse, R16, R212 ;  /* 0x0000001004d4723c */ /* 0x042fec00000418d4 */
[C---:B------:R-:W-:Y:S06]  /*8aa0*/  HMMA.16816.F32.BF16 R204, R4.reuse, R18, R204 ;  /* 0x0000001204cc723c */ /* 0x040fec00000418cc */
[C---:B--2---:R-:W-:Y:S06]  /*8ab0*/  HMMA.16816.F32.BF16 R184, R4.reuse, R12, R184 ;  /* 0x0000000c04b8723c */ /* 0x044fec00000418b8 */
        /* <DEDUP_REMOVED lines=8> */
[----:B------:R-:W2:Y:S01]  /*8b40*/  LDL.64 R22, [R1+0x98] ;  /* 0x0000980001167983 */ /* 0x000ea20000100a00 */
[----:B------:R-:W1:Y:S01]  /*8b50*/  @!P1 LDC.64 R4, c[0x0][0x218] ;  /* 0x00008600ff049b82 */ /* 0x000e620000000a00 */
[----:B------:R-:W-:Y:S01]  /*8b60*/  UIADD3 UR6, UR19, -0x3, URZ ;  /* 0xfffffffd13067890 */ /* 0x000fe2000fffe03f */
[----:B------:R-:W-:Y:S01]  /*8b70*/  BSSY B0, `(.L_x_2568) ;  /* 0x0000029000007945 */ /* 0x000fe20003800000 */
[----:B------:R3:W-:Y:S02]  /*8b80*/  @P1 STS.128 [R210+0x8000], RZ ;  /* 0x008000ffd2001388 */ /* 0x0007e40000000c00 */
[----:B------:R-:W-:Y:S02]  /*8b90*/  USHF.R.S32.HI UR4, URZ, 0x1f, UR6 ;  /* 0x0000001f3f047899 */ /* 0x000fe40008011406 */
[----:B------:R-:W-:Y:S01]  /*8ba0*/  IMAD.U32 R2, RZ, RZ, UR6 ;  /* 0x00000006ff027e24 */ /* 0x000fe2000f8e00ff */
[----:B------:R-:W4:Y:S01]  /*8bb0*/  @!P0 LDC.64 R6, c[0x0][0x218] ;  /* 0x00008600ff068b82 */ /* 0x000f220000000a00 */
[----:B------:R-:W-:-:S04]  /*8bc0*/  UIMAD UR6, UR30, UR6, URZ ;  /* 0x000000061e0672a4 */ /* 0x000fc8000f8e023f */
[----:B------:R-:W-:-:S03]  /*8bd0*/  UIMAD UR4, UR4, UR31, UR6 ;  /* 0x0000001f040472a4 */ /* 0x000fc6000f8e0206 */
[----:B------:R-:W5:Y:S01]  /*8be0*/  @!P1 LDC.64 R8, c[0x0][0x218] ;  /* 0x00008600ff089b82 */ /* 0x000f620000000a00 */
[----:B--2---:R-:W-:-:S04]  /*8bf0*/  IMAD.WIDE.U32 R2, R2, UR31, R22 ;  /* 0x0000001f02027c25 */ /* 0x004fc8000f8e0016 */
[----:B------:R-:W-:Y:S01]  /*8c00*/  VIADD R3, R3, UR4 ;  /* 0x0000000403037c36 */ /* 0x000fe20008000000 */
[C---:B-1----:R-:W-:Y:S02]  /*8c10*/  @!P1 LEA R4, P2, R2.reuse, R4, 0x1 ;  /* 0x0000000402049211 */ /* 0x042fe400078408ff */
[C---:B------:R-:W-:Y:S02]  /*8c20*/  IADD3 R0, P3, R2.reuse, UR33, RZ ;  /* 0x0000002102007c10 */ /* 0x040fe4000ff7e0ff */
[----:B------:R-:W-:-:S05]  /*8c30*/  @!P1 LEA.HI.X R5, R2, R5, R3, 0x1, P2 ;  /* 0x0000000502059211 */ /* 0x000fca00010f0c03 */
[----:B------:R-:W-:Y:S01]  /*8c40*/  @!PT LDS RZ, [RZ] ;  /* 0x00000000fffff984 */ /* 0x000fe20000000800 */
[----:B------:R-:W-:Y:S01]  /*8c50*/  @!PT LDS RZ, [RZ] ;  /* 0x00000000fffff984 */ /* 0x000fe20000000800 */
[----:B------:R-:W-:Y:S01]  /*8c60*/  @!PT LDS RZ, [RZ] ;  /* 0x00000000fffff984 */ /* 0x000fe20000000800 */
[----:B------:R4:W-:Y:S04]  /*8c70*/  @!P1 LDGSTS.E.BYPASS.LTC128B.128 [R210+0x8000], desc[UR24][R4.64] ;  /* 0x0800000004d29fae */ /* 0x0009e8000b901d58 */
[----:B------:R3:W-:Y:S01]  /*8c80*/  @P0 STS.128 [R210+0x9000], RZ ;  /* 0x009000ffd2000388 */ /* 0x0007e20000000c00 */
[C---:B----4-:R-:W-:Y:S02]  /*8c90*/  @!P0 LEA R4, P2, R2.reuse, R6, 0x1 ;  /* 0x0000000602048211 */ /* 0x050fe400078408ff */
[----:B------:R-:W-:Y:S02]  /*8ca0*/  IADD3.X R6, R3, UR32, RZ, P3, !PT ;  /* 0x0000002003067c10 */ /* 0x000fe40009ffe4ff */
[----:B------:R-:W-:Y:S02]  /*8cb0*/  @!P0 LEA.HI.X R5, R2, R7, R3, 0x1, P2 ;  /* 0x0000000702058211 */ /* 0x000fe400010f0c03 */
[----:B-----5:R-:W-:-:S03]  /*8cc0*/  @!P1 LEA R2, P2, R0, R8, 0x1 ;  /* 0x0000000800029211 */ /* 0x020fc600078408ff */
        /* <DEDUP_REMOVED lines=19> */
.L_x_2569:
[----:B------:R-:W-:Y:S05]  /*8e00*/  BSYNC B0 ;  /* 0x0000000000007941 */ /* 0x000fea0003800000 */
.L_x_2568:
[----:B------:R-:W0:Y:S02]  /*8e10*/  LDGDEPBAR ;  /* 0x00000000000079af */ /* 0x000e240000000000 */
.L_x_2567:
[----:B------:R-:W2:Y:S01]  /*8e20*/  LDL R188, [R1+0x60] ;  /* 0x0000600001bc7983 */ /* 0x000ea20000100800 */
[----:B------:R-:W4:Y:S01]  /*8e30*/  S2R R252, SR_TID.X ;  /* 0x0000000000fc7919 */ /* 0x000f220000002100 */
[----:B------:R-:W-:Y:S02]  /*8e40*/  IMAD.U32 R0, RZ, RZ, UR44 ;  /* 0x0000002cff007e24 */ /* 0x000fe4000f8e00ff */
[----:B------:R-:W2:Y:S04]  /*8e50*/  LDL.64 R248, [R1+0x90] ;  /* 0x0000900001f87983 */ /* 0x000ea80000100a00 */
[----:B------:R-:W2:Y:S04]  /*8e60*/  LDL.64 R22, [R1+0x30] ;  /* 0x0000300001167983 */ /* 0x000ea80000100a00 */
[----:B------:R-:W2:Y:S04]  /*8e70*/  LDL.64 R226, [R1+0x18] ;  /* 0x0000180001e27983 */ /* 0x000ea80000100a00 */
[----:B------:R-:W2:Y:S01]  /*8e80*/  LDL R209, [R1+0x64] ;  /* 0x0000640001d17983 */ /* 0x000ea20000100800 */
[----:B----4-:R-:W-:-:S05]  /*8e90*/  IMAD.SHL.U32 R252, R252, 0x2, RZ ;  /* 0x00000002fcfc7824 */ /* 0x010fca00078e00ff */
[----:B------:R-:W-:-:S05]  /*8ea0*/  LOP3.LUT R252, R252, 0x6, RZ, 0xc0, !PT ;  /* 0x00000006fcfc7812 */ /* 0x000fca00078ec0ff */
[----:B------:R-:W-:-:S04]  /*8eb0*/  IMAD R0, R0, 0x20, R252 ;  /* 0x0000002000007824 */ /* 0x000fc800078e02fc */
[C---:B------:R-:W-:Y:S01]  /*8ec0*/  VIADD R10, R0.reuse, 0x1 ;  /* 0x00000001000a7836 */ /* 0x040fe20000000000 */
[C---:B------:R-:W-:Y:S01]  /*8ed0*/  ISETP.GE.AND P3, PT, R0.reuse, R223, PT ;  /* 0x000000df0000720c */ /* 0x040fe20003f66270 */
[----:B------:R-:W-:-:S03]  /*8ee0*/  VIADD R9, R0, 0x8 ;  /* 0x0000000800097836 */ /* 0x000fc60000000000 */
[----:B------:R-:W-:Y:S02]  /*8ef0*/  ISETP.LT.OR P3, PT, R0, R219, P3 ;  /* 0x000000db0000720c */ /* 0x000fe40001f61670 */
[-C--:B------:R-:W-:Y:S01]  /*8f00*/  ISETP.GE.AND P2, PT, R10, R223.reuse, PT ;  /* 0x000000df0a00720c */ /* 0x080fe20003f46270 */
[----:B------:R-:W-:Y:S01]  /*8f10*/  VIADD R8, R0, 0x9 ;  /* 0x0000000900087836 */ /* 0x000fe20000000000 */
[----:B------:R-:W-:Y:S02]  /*8f20*/  ISETP.GE.AND P6, PT, R9, R223, PT ;  /* 0x000000df0900720c */ /* 0x000fe40003fc6270 */
[----:B------:R-:W-:Y:S02]  /*8f30*/  FSEL R11, R176, -INF , !P3 ;  /* 0xff800000b00b7808 */ /* 0x000fe40005800000 */
[----:B------:R-:W-:Y:S01]  /*8f40*/  ISETP.LT.OR P2, PT, R10, R219, P2 ;  /* 0x000000db0a00720c */ /* 0x000fe20001741670 */
[----:B------:R-:W-:Y:S01]  /*8f50*/  VIADD R7, R0, 0x10 ;  /* 0x0000001000077836 */ /* 0x000fe20000000000 */
[----:B------:R-:W-:-:S02]  /*8f60*/  ISETP.GE.AND P5, PT, R8, R223, PT ;  /* 0x000000df0800720c */ /* 0x000fc40003fa6270 */
[----:B------:R-:W-:Y:S02]  /*8f70*/  FSEL R18, R177, -INF , !P2 ;  /* 0xff800000b1127808 */ /* 0x000fe40005000000 */
[----:B------:R-:W-:Y:S02]  /*8f80*/  ISETP.LT.OR P6, PT, R9, R219, P6 ;  /* 0x000000db0900720c */ /* 0x000fe400037c1670 */
[----:B-1-3--:R-:W-:Y:S01]  /*8f90*/  FMNMX.FTZ R2, R134, R11, !PT ;  /* 0x0000000b86027209 */ /* 0x00afe20007810000 */
[----:B------:R-:W-:Y:S01]  /*8fa0*/  VIADD R6, R0, 0x11 ;  /* 0x0000001100067836 */ /* 0x000fe20000000000 */
[----:B------:R-:W-:Y:S02]  /*8fb0*/  ISETP.GE.AND P4, PT, R7, R223, PT ;  /* 0x000000df0700720c */ /* 0x000fe40003f86270 */
[----:B------:R-:W-:Y:S02]  /*8fc0*/  ISETP.LT.OR P5, PT, R8, R219, P5 ;  /* 0x000000db0800720c */ /* 0x000fe40002fa1670 */
[----:B------:R-:W-:-:S02]  /*8fd0*/  FSEL R17, R172, -INF , !P6 ;  /* 0xff800000ac117808 */ /* 0x000fc40007000000 */
[----:B------:R-:W-:Y:S01]  /*8fe0*/  FMNMX.FTZ R2, R18, R2, !PT ;  /* 0x0000000212027209 */ /* 0x000fe20007810000 */
[----:B------:R-:W-:Y:S01]  /*8ff0*/  VIADD R5, R0, 0x18 ;  /* 0x0000001800057836 */ /* 0x000fe20000000000 */
[----:B------:R-:W-:Y:S02]  /*9000*/  ISETP.GE.AND P3, PT, R6, R223, PT ;  /* 0x000000df0600720c */ /* 0x000fe40003f66270 */
[----:B------:R-:W-:Y:S02]  /*9010*/  ISETP.LT.OR P4, PT, R7, R219, P4 ;  /* 0x000000db0700720c */ /* 0x000fe40002781670 */
[----:B------:R-:W-:Y:S02]  /*9020*/  FSEL R16, R173, -INF , !P5 ;  /* 0xff800000ad107808 */ /* 0x000fe40006800000 */
[----:B------:R-:W-:Y:S01]  /*9030*/  FMNMX.FTZ R2, R17, R2, !PT ;  /* 0x0000000211027209 */ /* 0x000fe20007810000 */
[----:B------:R-:W-:Y:S01]  /*9040*/  VIADD R4, R0, 0x19 ;  /* 0x0000001900047836 */ /* 0x000fe20000000000 */
[----:B------:R-:W-:-:S02]  /*9050*/  ISETP.GE.AND P2, PT, R5, R223, PT ;  /* 0x000000df0500720c */ /* 0x000fc40003f46270 */
[----:B------:R-:W-:Y:S02]  /*9060*/  ISETP.LT.OR P3, PT, R6, R219, P3 ;  /* 0x000000db0600720c */ /* 0x000fe40001f61670 */
        /* <DEDUP_REMOVED lines=10> */
[----:B------:R-:W-:-:S04]  /*9110*/  FMNMX.FTZ R2, R13, R2, !PT ;  /* 0x000000020d027209 */ /* 0x000fc80007810000 */
[----:B------:R-:W-:-:S05]  /*9120*/  FMNMX.FTZ R2, R12, R2, !PT ;  /* 0x000000020c027209 */ /* 0x000fca0007810000 */
[----:B------:R-:W1:Y:S02]  /*9130*/  SHFL.BFLY PT, R3, R2, 0x2, 0x1f ;  /* 0x0c401f0002037f89 */ /* 0x000e6400000e0000 */
[----:B-1----:R-:W-:-:S05]  /*9140*/  FMNMX.FTZ R2, R2, R3, !PT ;  /* 0x0000000302027209 */ /* 0x002fca0007810000 */
[----:B------:R-:W1:Y:S02]  /*9150*/  SHFL.BFLY PT, R3, R2, 0x1, 0x1f ;  /* 0x0c201f0002037f89 */ /* 0x000e6400000e0000 */
[----:B-1----:R-:W-:-:S04]  /*9160*/  FMNMX.FTZ R208, R2, R3, !PT ;  /* 0x0000000302d07209 */ /* 0x002fc80007810000 */
[C---:B------:R-:W-:Y:S01]  /*9170*/  FSETP.NEU.FTZ.AND P2, PT, R208.reuse, -INF , PT ;  /* 0xff800000d000780b */ /* 0x040fe20003f5d000 */
[----:B------:R-:W-:-:S03]  /*9180*/  FMUL.FTZ R3, R208, UR43 ;  /* 0x0000002bd0037c20 */ /* 0x000fc60008410000 */
[----:B------:R-:W-:Y:S02]  /*9190*/  FSEL R2, R208, RZ, P2 ;  /* 0x000000ffd0027208 */ /* 0x000fe40001000000 */
[----:B------:R-:W-:-:S03]  /*91a0*/  FSEL R3, R3, RZ, P2 ;  /* 0x000000ff03037208 */ /* 0x000fc60001000000 */
[----:B------:R-:W-:-:S04]  /*91b0*/  FADD.FTZ R2, R134, -R2 ;  /* 0x8000000286027221 */ /* 0x000fc80000010000 */
[----:B------:R-:W-:Y:S01]  /*91c0*/  FMUL.FTZ R2, R2, UR43 ;  /* 0x0000002b02027c20 */ /* 0x000fe20008410000 */
[--C-:B------:R-:W-:Y:S01]  /*91d0*/  FFMA.FTZ R11, R11, UR43, -R3.reuse ;  /* 0x0000002b0b0b7c23 */ /* 0x100fe20008010803 */
[----:B------:R1:W-:Y:S01]  /*91e0*/  STL [R1+0x110], R190 ;  /* 0x000110be01007387 */ /* 0x0003e20000100800 */
[--C-:B------:R-:W-:Y:S01]  /*91f0*/  FFMA.FTZ R18, R18, UR43, -R3.reuse ;  /* 0x0000002b12127c23 */ /* 0x100fe20008010803 */
[--C-:B------:R-:W-:Y:S01]  /*9200*/  FFMA.FTZ R134, R17, UR43, -R3.reuse ;  /* 0x0000002b11867c23 */ /* 0x100fe20008010803 */
[--C-:B------:R-:W-:Y:S01]  /*9210*/  FFMA.FTZ R136, R16, UR43, -R3.reuse ;  /* 0x0000002b10887c23 */ /* 0x100fe20008010803 */
[----:B------:R3:W-:Y:S01]  /*9220*/  STL [R1+0xf4], R192 ;  /* 0x0000f4c001007387 */ /* 0x0007e20000100800 */
[----:B------:R-:W4:Y:S01]  /*9230*/  MUFU.EX2 R2, R2 ;  /* 0x0000000200027308 */ /* 0x000f220000000800 */
[--C-:B------:R-:W-:Y:S01]  /*9240*/  FFMA.FTZ R137, R15, UR43, -R3.reuse ;  /* 0x0000002b0f897c23 */ /* 0x100fe20008010803 */
[--C-:B------:R-:W-:Y:S01]  /*9250*/  FFMA.FTZ R172, R14, UR43, -R3.reuse ;  /* 0x0000002b0eac7c23 */ /* 0x100fe20008010803 */
[----:B------:R3:W-:Y:S01]  /*9260*/  STL [R1+0xf0], R195 ;  /* 0x0000f0c301007387 */ /* 0x0007e20000100800 */
[--C-:B------:R-:W-:Y:S01]  /*9270*/  FFMA.FTZ R173, R13, UR43, -R3.reuse ;  /* 0x0000002b0dad7c23 */ /* 0x100fe20008010803 */
[----:B------:R-:W-:-:S02]  /*9280*/  FFMA.FTZ R176, R12, UR43, -R3 ;  /* 0x0000002b0cb07c23 */ /* 0x000fc40008010803 */
[----:B------:R-:W-:Y:S01]  /*9290*/  STL [R1+0xec], R194 ;  /* 0x0000ecc201007387 */ /* 0x000fe20000100800 */
[----:B------:R-:W3:Y:S03]  /*92a0*/  MUFU.EX2 R3, R11 ;  /* 0x0000000b00037308 */ /* 0x000ee60000000800 */
[----:B------:R-:W-:Y:S04]  /*92b0*/  STL [R1+0xe8], R210 ;  /* 0x0000e8d201007387 */ /* 0x000fe80000100800 */
[----:B------:R3:W-:Y:S04]  /*92c0*/  STL [R1+0xe4], R203 ;  /* 0x0000e4cb01007387 */ /* 0x0007e80000100800 */
[----:B------:R3:W-:Y:S04]  /*92d0*/  STL [R1+0xe0], R202 ;  /* 0x0000e0ca01007387 */ /* 0x0007e80000100800 */
[----:B------:R-:W-:Y:S04]  /*92e0*/  STL [R1+0xdc], R201 ;  /* 0x0000dcc901007387 */ /* 0x000fe80000100800 */
[----:B------:R-:W-:Y:S04]  /*92f0*/  STL [R1+0xd8], R200 ;  /* 0x0000d8c801007387 */ /* 0x000fe80000100800 */
[----:B------:R3:W-:Y:S04]  /*9300*/  STL [R1+0xd4], R199 ;  /* 0x0000d4c701007387 */ /* 0x0007e80000100800 */
[----:B------:R3:W-:Y:S04]  /*9310*/  STL [R1+0xd0], R198 ;  /* 0x0000d0c601007387 */ /* 0x0007e80000100800 */
[----:B------:R-:W-:Y:S04]  /*9320*/  STL [R1+0xcc], R197 ;  /* 0x0000ccc501007387 */ /* 0x000fe80000100800 */
[----:B------:R-:W-:Y:S04]  /*9330*/  STL [R1+0xc8], R196 ;  /* 0x0000c8c401007387 */ /* 0x000fe80000100800 */
[----:B------:R3:W-:Y:S04]  /*9340*/  STL [R1+0xc4], R193 ;  /* 0x0000c4c101007387 */ /* 0x0007e80000100800 */
[----:B------:R-:W-:Y:S04]  /*9350*/  STL [R1+0xc0], R191 ;  /* 0x0000c0bf01007387 */ /* 0x000fe80000100800 */
[----:B------:R-:W-:Y:S01]  /*9360*/  STL [R1+0xbc], R189 ;  /* 0x0000bcbd01007387 */ /* 0x000fe20000100800 */
[----:B----4-:R-:W-:-:S03]  /*9370*/  FMUL.FTZ R245, R164, R2 ;  /* 0x00000002a4f57220 */ /* 0x010fc60000410000 */
[----:B------:R-:W-:Y:S01]  /*9380*/  STL [R1+0xf8], R252 ;  /* 0x0000f8fc01007387 */ /* 0x000fe20000100800 */
[----:B------:R-:W-:-:S03]  /*9390*/  FMUL.FTZ R244, R157, R2 ;  /* 0x000000029df47220 */ /* 0x000fc60000410000 */
[----:B------:R-:W-:Y:S01]  /*93a0*/  STL [R1+0xfc], R223 ;  /* 0x0000fcdf01007387 */ /* 0x000fe20000100800 */
[-C--:B------:R-:W-:Y:S01]  /*93b0*/  FMUL.FTZ R168, R168, R2.reuse ;  /* 0x00000002a8a87220 */ /* 0x080fe20000410000 */
[-C--:B------:R-:W-:Y:S02]  /*93c0*/  FMUL.FTZ R169, R169, R2.reuse ;  /* 0x00000002a9a97220 */ /* 0x080fe40000410000 */
[----:B------:R4:W-:Y:S01]  /*93d0*/  STL [R1+0x100], R219 ;  /* 0x000100db01007387 */ /* 0x0009e20000100800 */
[-C--:B-1----:R-:W-:Y:S01]  /*93e0*/  FMUL.FTZ R190, R165, R2.reuse ;  /* 0x00000002a5be7220 */ /* 0x082fe20000410000 */
[-C--:B------:R-:W-:Y:S01]  /*93f0*/  FMUL.FTZ R160, R160, R2.reuse ;  /* 0x00000002a0a07220 */ /* 0x080fe20000410000 */
[-C--:B------:R-:W-:Y:S01]  /*9400*/  FMUL.FTZ R161, R161, R2.reuse ;  /* 0x00000002a1a17220 */ /* 0x080fe20000410000 */
[----:B------:R1:W-:Y:S01]  /*9410*/  STL [R1+0x104], R208 ;  /* 0x000104d001007387 */ /* 0x0003e20000100800 */
[-C--:B------:R-:W-:Y:S01]  /*9420*/  FMUL.FTZ R19, R156, R2.reuse ;  /* 0x000000029c137220 */ /* 0x080fe20000410000 */
[-C--:B------:R-:W-:Y:S01]  /*9430*/  FMUL.FTZ R239, R36, R2.reuse ;  /* 0x0000000224ef7220 */ /* 0x080fe20000410000 */
[-C--:B------:R-:W-:Y:S01]  /*9440*/  FMUL.FTZ R238, R37, R2.reuse ;  /* 0x0000000225ee7220 */ /* 0x080fe20000410000 */
[-C--:B------:R-:W-:Y:S01]  /*9450*/  FMUL.FTZ R224, R48, R2.reuse ;  /* 0x0000000230e07220 */ /* 0x080fe20000410000 */
[-C--:B------:R-:W-:Y:S01]  /*9460*/  FMUL.FTZ R237, R49, R2.reuse ;  /* 0x0000000231ed7220 */ /* 0x080fe20000410000 */
        /* <DEDUP_REMOVED lines=15> */
[-C--:B----4-:R-:W-:Y:S01]  /*9560*/  FMUL.FTZ R219, R53, R2.reuse ;  /* 0x0000000235db7220 */ /* 0x090fe20000410000 */
[-C--:B------:R-:W-:Y:S01]  /*9570*/  FMUL.FTZ R117, R117, R2.reuse ;  /* 0x0000000275757220 */ /* 0x080fe20000410000 */
[-C--:B------:R-:W-:Y:S01]  /*9580*/  FMUL.FTZ R250, R128, R2.reuse ;  /* 0x0000000280fa7220 */ /* 0x080fe20000410000 */
[-C--:B------:R-:W-:Y:S01]  /*9590*/  FMUL.FTZ R247, R129, R2.reuse ;  /* 0x0000000281f77220 */ /* 0x080fe20000410000 */
[-C--:B-1----:R-:W-:Y:S01]  /*95a0*/  FMUL.FTZ R208, R52, R2.reuse ;  /* 0x0000000234d07220 */ /* 0x082fe20000410000 */
[----:B------:R-:W-:-:S02]  /*95b0*/  FFMA.FTZ R11, R211, R2, R3 ;  /* 0x00000002d30b7223 */ /* 0x000fc40000010003 */
[----:B------:R-:W1:Y:S01]  /*95c0*/  MUFU.EX2 R2, R18 ;  /* 0x0000001200027308 */ /* 0x000e620000000800 */
[-C--:B------:R-:W-:Y:S02]  /*95d0*/  ISETP.GE.AND P4, PT, R0, R222.reuse, PT ;  /* 0x000000de0000720c */ /* 0x080fe40003f86270 */
[----:B------:R-:W-:Y:S02]  /*95e0*/  ISETP.GE.AND P2, PT, R10, R222, PT ;  /* 0x000000de0a00720c */ /* 0x000fe40003f46270 */
[-C--:B------:R-:W-:Y:S02]  /*95f0*/  ISETP.LT.OR P4, PT, R0, R218.reuse, P4 ;  /* 0x000000da0000720c */ /* 0x080fe40002781670 */
[----:B------:R-:W-:Y:S02]  /*9600*/  ISETP.LT.OR P2, PT, R10, R218, P2 ;  /* 0x000000da0a00720c */ /* 0x000fe40001741670 */
[----:B------:R-:W-:Y:S01]  /*9610*/  ISETP.GE.AND P3, PT, R9, R222, PT ;  /* 0x000000de0900720c */ /* 0x000fe20003f66270 */
[----:B-1----:R-:W-:Y:S01]  /*9620*/  FADD.FTZ R36, R2, R11 ;  /* 0x0000000b02247221 */ /* 0x002fe20000010000 */
[----:B------:R-:W-:-:S02]  /*9630*/  FSEL R11, R178, -INF , !P4 ;  /* 0xff800000b20b7808 */ /* 0x000fc40006000000 */
[----:B------:R-:W-:Y:S02]  /*9640*/  F2FP.BF16.F32.PACK_AB R37, R2, R3 ;  /* 0x000000030225723e */ /* 0x000fe400000010ff */
[----:B------:R-:W-:Y:S02]  /*9650*/  FSEL R18, R179, -INF , !P2 ;  /* 0xff800000b3127808 */ /* 0x000fe40005000000 */
[----:B------:R-:W-:Y:S02]  /*9660*/  ISETP.GE.AND P2, PT, R8, R222, PT ;  /* 0x000000de0800720c */ /* 0x000fe40003f46270 */
[----:B------:R-:W-:Y:S02]  /*9670*/  ISETP.LT.OR P3, PT, R9, R218, P3 ;  /* 0x000000da0900720c */ /* 0x000fe40001f61670 */
[----:B------:R-:W-:Y:S02]  /*9680*/  FMNMX.FTZ R2, R133, R11, !PT ;  /* 0x0000000b85027209 */ /* 0x000fe40007810000 */
[----:B------:R-:W-:-:S02]  /*9690*/  ISETP.GE.AND P4, PT, R7, R222, PT ;  /* 0x000000de0700720c */ /* 0x000fc40003f86270 */
[----:B------:R-:W-:Y:S02]  /*96a0*/  ISETP.LT.OR P2, PT, R8, R218, P2 ;  /* 0x000000da0800720c */ /* 0x000fe40001741670 */
[----:B------:R-:W-:Y:S02]  /*96b0*/  FSEL R17, R174, -INF , !P3 ;  /* 0xff800000ae117808 */ /* 0x000fe40005800000 */
[----:B------:R-:W-:Y:S02]  /*96c0*/  FMNMX.FTZ R2, R18, R2, !PT ;  /* 0x0000000212027209 */ /* 0x000fe40007810000 */
[----:B------:R-:W-:Y:S02]  /*96d0*/  ISETP.GE.AND P3, PT, R6, R222, PT ;  /* 0x000000de0600720c */ /* 0x000fe40003f66270 */
[----:B------:R-:W-:Y:S02]  /*96e0*/  FSEL R16, R175, -INF , !P2 ;  /* 0xff800000af107808 */ /* 0x000fe40005000000 */
[----:B------:R-:W-:-:S02]  /*96f0*/  ISETP.LT.OR P4, PT, R7, R218, P4 ;  /* 0x000000da0700720c */ /* 0x000fc40002781670 */
[----:B------:R-:W-:Y:S02]  /*9700*/  FMNMX.FTZ R2, R17, R2, !PT ;  /* 0x0000000211027209 */ /* 0x000fe40007810000 */
[----:B------:R-:W-:Y:S02]  /*9710*/  ISETP.LT.OR P3, PT, R6, R218, P3 ;  /* 0x000000da0600720c */ /* 0x000fe40001f61670 */
[----:B------:R-:W-:Y:S02]  /*9720*/  ISETP.GE.AND P2, PT, R5, R222, PT ;  /* 0x000000de0500720c */ /* 0x000fe40003f46270 */
[----:B------:R-:W-:Y:S02]  /*9730*/  FSEL R15, R138, -INF , !P4 ;  /* 0xff8000008a0f7808 */ /* 0x000fe40006000000 */
[----:B------:R-:W-:Y:S02]  /*9740*/  FMNMX.FTZ R2, R16, R2, !PT ;  /* 0x0000000210027209 */ /* 0x000fe40007810000 */
[----:B------:R-:W-:-:S02]  /*9750*/  FSEL R14, R139, -INF , !P3 ;  /* 0xff8000008b0e7808 */ /* 0x000fc40005800000 */
[C---:B------:R-:W-:Y:S02]  /*9760*/  ISETP.GE.AND P3, PT, R4.reuse, R222, PT ;  /* 0x000000de0400720c */ /* 0x040fe40003f66270 */
[----:B------:R-:W-:Y:S02]  /*9770*/  ISETP.LT.OR P2, PT, R5, R218, P2 ;  /* 0x000000da0500720c */ /* 0x000fe40001741670 */
[----:B------:R-:W-:Y:S02]  /*9780*/  FMNMX.FTZ R2, R15, R2, !PT ;  /* 0x000000020f027209 */ /* 0x000fe40007810000 */
[----:B------:R-:W-:Y:S02]  /*9790*/  ISETP.LT.OR P3, PT, R4, R218, P3 ;  /* 0x000000da0400720c */ /* 0x000fe40001f61670 */
[----:B------:R-:W-:Y:S02]  /*97a0*/  FSEL R13, R26, -INF , !P2 ;  /* 0xff8000001a0d7808 */ /* 0x000fe40005000000 */
[----:B------:R-:W-:-:S02]  /*97b0*/  FMNMX.FTZ R2, R14, R2, !PT ;  /* 0x000000020e027209 */ /* 0x000fc40007810000 */
[----:B------:R-:W-:Y:S02]  /*97c0*/  FSEL R12, R27, -INF , !P3 ;  /* 0xff8000001b0c7808 */ /* 0x000fe40005800000 */
[----:B------:R-:W-:-:S04]  /*97d0*/  FMNMX.FTZ R2, R13, R2, !PT ;  /* 0x000000020d027209 */ /* 0x000fc80007810000 */
[----:B------:R-:W-:-:S05]  /*97e0*/  FMNMX.FTZ R2, R12, R2, !PT ;  /* 0x000000020c027209 */ /* 0x000fca0007810000 */
[----:B------:R-:W1:Y:S02]  /*97f0*/  SHFL.BFLY PT, R3, R2, 0x2, 0x1f ;  /* 0x0c401f0002037f89 */ /* 0x000e6400000e0000 */
[----:B-1----:R-:W-:-:S05]  /*9800*/  FMNMX.FTZ R2, R2, R3, !PT ;  /* 0x0000000302027209 */ /* 0x002fca0007810000 */
[----:B------:R-:W1:Y:S01]  /*9810*/  SHFL.BFLY PT, R3, R2, 0x1, 0x1f ;  /* 0x0c201f0002037f89 */ /* 0x000e6200000e0000 */
[----:B--2---:R-:W-:Y:S01]  /*9820*/  IMAD.MOV.U32 R211, RZ, RZ, R188 ;  /* 0x000000ffffd37224 */ /* 0x004fe200078e00bc */
[----:B-1----:R-:W-:-:S04]  /*9830*/  FMNMX.FTZ R188, R2, R3, !PT ;  /* 0x0000000302bc7209 */ /* 0x002fc80007810000 */
[----:B------:R-:W-:-:S04]  /*9840*/  FSETP.NEU.FTZ.AND P2, PT, R188, -INF , PT ;  /* 0xff800000bc00780b */ /* 0x000fc80003f5d000 */
[----:B------:R-:W-:-:S05]  /*9850*/  FSEL R2, R188, RZ, P2 ;  /* 0x000000ffbc027208 */ /* 0x000fca0001000000 */
[----:B------:R-:W-:-:S04]  /*9860*/  FADD.FTZ R2, R133, -R2 ;  /* 0x8000000285027221 */ /* 0x000fc80000010000 */
[----:B------:R-:W-:-:S06]  /*9870*/  FMUL.FTZ R2, R2, UR43 ;  /* 0x0000002b02027c20 */ /* 0x000fcc0008410000 */
[----:B------:R-:W1:Y:S01]  /*9880*/  MUFU.EX2 R2, R2 ;  /* 0x0000000200027308 */ /* 0x000e620000000800 */
[----:B------:R1:W-:Y:S04]  /*9890*/  STL [R1+0x108], R160 ;  /* 0x000108a001007387 */ /* 0x0003e80000100800 */
[----:B------:R2:W-:Y:S01]  /*98a0*/  STL [R1+0x10c], R161 ;  /* 0x00010ca101007387 */ /* 0x0005e20000100800 */
[-C--:B-1----:R-:W-:Y:S01]  /*98b0*/  FMUL.FTZ R160, R103, R2.reuse ;  /* 0x0000000267a07220 */ /* 0x082fe20000410000 */
[----:B--2---:R-:W-:Y:S02]  /*98c0*/  FMUL.FTZ R161, R102, R2 ;  /* 0x0000000266a17220 */ /* 0x004fe40000410000 */
[----:B------:R-:W2:Y:S01]  /*98d0*/  LDL.LU.64 R102, [R1] ;  /* 0x0000000001667983 */ /* 0x000ea20000300a00 */
[----:B------:R-:W-:Y:S01]  /*98e0*/  FMUL.FTZ R3, R188, UR43 ;  /* 0x0000002bbc037c20 */ /* 0x000fe20008410000 */
[----:B------:R-:W-:-:S04]  /*98f0*/  ISETP.GE.AND P6, PT, R0, R221, PT ;  /* 0x000000dd0000720c */ /* 0x000fc80003fc6270 */
[----:B------:R-:W-:Y:S02]  /*9900*/  FSEL R3, R3, RZ, P2 ;  /* 0x000000ff03037208 */ /* 0x000fe40001000000 */
[----:B------:R-:W-:-:S03]  /*9910*/  ISETP.LT.OR P6, PT, R0, R217, P6 ;  /* 0x000000d90000720c */ /* 0x000fc600037c1670 */
[----:B------:R-:W-:Y:S01]  /*9920*/  FFMA.FTZ R11, R11, UR43, -R3 ;  /* 0x0000002b0b0b7c23 */ /* 0x000fe20008010803 */
[-C--:B------:R-:W-:Y:S01]  /*9930*/  ISETP.GE.AND P2, PT, R0, R220.reuse, PT ;  /* 0x000000dc0000720c */ /* 0x080fe20003f46270 */
[----:B------:R-:W-:Y:S01]  /*9940*/  IMAD.MOV.U32 R65, RZ, RZ, R19 ;  /* 0x000000ffff417224 */ /* 0x000fe200078e0013 */
[----:B------:R-:W-:Y:S01]  /*9950*/  FSEL R19, R212, -INF , !P6 ;  /* 0xff800000d4137808 */ /* 0x000fe20007000000 */
[----:B------:R-:W1:Y:S01]  /*9960*/  MUFU.EX2 R24, R11 ;  /* 0x0000000b00187308 */ /* 0x000e620000000800 */
[-C--:B------:R-:W-:Y:S02]  /*9970*/  ISETP.GE.AND P5, PT, R10, R221.reuse, PT ;  /* 0x000000dd0a00720c */ /* 0x080fe40003fa6270 */
[C---:B------:R-:W-:Y:S02]  /*9980*/  ISETP.GE.AND P4, PT, R9.reuse, R221, PT ;  /* 0x000000dd0900720c */ /* 0x040fe40003f86270 */
[----:B------:R-:W-:Y:S02]  /*9990*/  ISETP.GE.AND P6, PT, R9, R220, PT ;  /* 0x000000dc0900720c */ /* 0x000fe40003fc6270 */
[----:B------:R-:W-:-:S02]  /*99a0*/  ISETP.LT.OR P2, PT, R0, R216, P2 ;  /* 0x000000d80000720c */ /* 0x000fc40001741670 */
[C---:B------:R-:W-:Y:S02]  /*99b0*/  ISETP.GE.AND P3, PT, R10.reuse, R220, PT ;  /* 0x000000dc0a00720c */ /* 0x040fe40003f66270 */
[CC--:B------:R-:W-:Y:S02]  /*99c0*/  ISETP.LT.OR P5, PT, R10.reuse, R217.reuse, P5 ;  /* 0x000000d90a00720c */ /* 0x0c0fe40002fa1670 */
[C---:B------:R-:W-:Y:S02]  /*99d0*/  ISETP.LT.OR P4, PT, R9.reuse, R217, P4 ;  /* 0x000000d90900720c */ /* 0x040fe40002781670 */
[-C--:B------:R-:W-:Y:S02]  /*99e0*/  ISETP.LT.OR P6, PT, R9, R216.reuse, P6 ;  /* 0x000000d80900720c */ /* 0x080fe400037c1670 */
[----:B------:R-:W-:Y:S02]  /*99f0*/  ISETP.LT.OR P3, PT, R10, R216, P3 ;  /* 0x000000d80a00720c */ /* 0x000fe40001f61670 */
[----:B------:R-:W-:Y:S01]  /*9a00*/  FSEL R9, R214, -INF , !P2 ;  /* 0xff800000d6097808 */ /* 0x000fe20005000000 */
[----:B------:R-:W-:Y:S01]  /*9a10*/  IMAD.MOV.U32 R81, RZ, RZ, R23 ;  /* 0x000000ffff517224 */ /* 0x000fe200078e0017 */
[----:B------:R-:W-:Y:S01]  /*9a20*/  ISETP.GE.AND P2, PT, R8, R221, PT ;  /* 0x000000dd0800720c */ /* 0x000fe20003f46270 */
[----:B------:R-:W-:Y:S01]  /*9a30*/  FFMA.FTZ R64, R17, UR43, -R3 ;  /* 0x0000002b11407c23 */ /* 0x000fe20008010803 */
[----:B------:R-:W-:-:S02]  /*9a40*/  FSEL R23, R213, -INF , !P5 ;  /* 0xff800000d5177808 */ /* 0x000fc40006800000 */
[----:B------:R-:W-:Y:S02]  /*9a50*/  ISETP.GE.AND P5, PT, R8, R220, PT ;  /* 0x000000dc0800720c */ /* 0x000fe40003fa6270 */
[----:B------:R-:W-:Y:S02]  /*9a60*/  FSEL R17, R215, -INF , !P3 ;  /* 0xff800000d7117808 */ /* 0x000fe40005800000 */
[----:B------:R-:W-:Y:S01]  /*9a70*/  FMNMX.FTZ R0, R132, R9, !PT ;  /* 0x0000000984007209 */ /* 0x000fe20007810000 */
[----:B------:R-:W-:Y:S01]  /*9a80*/  IMAD.MOV.U32 R80, RZ, RZ, R22 ;  /* 0x000000ffff507224 */ /* 0x000fe200078e0016 */
[----:B------:R-:W-:Y:S01]  /*9a90*/  ISETP.LT.OR P2, PT, R8, R217, P2 ;  /* 0x000000d90800720c */ /* 0x000fe20001741670 */
[--C-:B------:R-:W-:Y:S01]  /*9aa0*/  FFMA.FTZ R69, R16, UR43, -R3.reuse ;  /* 0x0000002b10457c23 */ /* 0x100fe20008010803 */
[C---:B------:R-:W-:Y:S02]  /*9ab0*/  ISETP.GE.AND P3, PT, R7.reuse, R221, PT ;  /* 0x000000dd0700720c */ /* 0x040fe40003f66270 */
[----:B------:R-:W-:Y:S01]  /*9ac0*/  FSEL R22, R204, -INF , !P4 ;  /* 0xff800000cc167808 */ /* 0x000fe20006000000 */
[----:B------:R-:W-:Y:S01]  /*9ad0*/  FFMA.FTZ R26, R18, UR43, -R3 ;  /* 0x0000002b121a7c23 */ /* 0x000fe20008010803 */
[----:B------:R-:W-:Y:S01]  /*9ae0*/  ISETP.LT.OR P5, PT, R8, R216, P5 ;  /* 0x000000d80800720c */ /* 0x000fe20002fa1670 */
[----:B------:R-:W-:Y:S01]  /*9af0*/  FMUL.FTZ R243, R166, R2 ;  /* 0x00000002a6f37220 */ /* 0x000fe20000410000 */
[----:B------:R-:W-:Y:S01]  /*9b00*/  ISETP.GE.AND P4, PT, R7, R220, PT ;  /* 0x000000dc0700720c */ /* 0x000fe20003f86270 */
[----:B------:R-:W-:Y:S01]  /*9b10*/  FMUL.FTZ R242, R167, R2 ;  /* 0x00000002a7f27220 */ /* 0x000fe20000410000 */
[----:B------:R-:W-:-:S02]  /*9b20*/  FSEL R16, R206, -INF , !P6 ;  /* 0xff800000ce107808 */ /* 0x000fc40007000000 */
[----:B------:R-:W-:Y:S01]  /*9b30*/  FMNMX.FTZ R0, R17, R0, !PT ;  /* 0x0000000011007209 */ /* 0x000fe20007810000 */
        /* <DEDUP_REMOVED lines=28> */
[----:B-1----:R-:W-:Y:S01]  /*9d00*/  FFMA.FTZ R96, R231, R2, R24 ;  /* 0x00000002e7607223 */ /* 0x002fe20000010018 */
[----:B------:R-:W-:Y:S01]  /*9d10*/  FSEL R18, R205, -INF , !P2 ;  /* 0xff800000cd127808 */ /* 0x000fe20005000000 */
[----:B------:R-:W-:Y:S01]  /*9d20*/  FFMA.FTZ R85, R14, UR43, -R3 ;  /* 0x0000002b0e557c23 */ /* 0x000fe20008010803 */
[----:B------:R-:W-:-:S02]  /*9d30*/  ISETP.LT.OR P3, PT, R7, R217, P3 ;  /* 0x000000d90700720c */ /* 0x000fc40001f61670 */
[----:B------:R-:W-:Y:S02]  /*9d40*/  ISETP.LT.OR P4, PT, R7, R216, P4 ;  /* 0x000000d80700720c */ /* 0x000fe40002781670 */
[----:B------:R-:W-:Y:S01]  /*9d50*/  FMNMX.FTZ R0, R16, R0, !PT ;  /* 0x0000000010007209 */ /* 0x000fe20007810000 */
[--C-:B------:R-:W-:Y:S01]  /*9d60*/  FFMA.FTZ R84, R15, UR43, -R3.reuse ;  /* 0x0000002b0f547c23 */ /* 0x100fe20008010803 */
[----:B------:R-:W-:Y:S01]  /*9d70*/  ISETP.GE.AND P2, PT, R6, R220, PT ;  /* 0x000000dc0600720c */ /* 0x000fe20003f46270 */
[--C-:B------:R-:W-:Y:S01]  /*9d80*/  FFMA.FTZ R101, R13, UR43, -R3.reuse ;  /* 0x0000002b0d657c23 */ /* 0x100fe20008010803 */
[----:B------:R-:W-:Y:S01]  /*9d90*/  FMNMX.FTZ R2, R135, R19, !PT ;  /* 0x0000001387027209 */ /* 0x000fe20007810000 */
[----:B------:R-:W-:Y:S01]  /*9da0*/  FFMA.FTZ R112, R12, UR43, -R3 ;  /* 0x0000002b0c707c23 */ /* 0x000fe20008010803 */
[----:B------:R-:W-:Y:S02]  /*9db0*/  FSEL R14, R207, -INF , !P5 ;  /* 0xff800000cf0e7808 */ /* 0x000fe40006800000 */
[C---:B------:R-:W-:Y:S01]  /*9dc0*/  ISETP.GE.AND P6, PT, R6.reuse, R221, PT ;  /* 0x000000dd0600720c */ /* 0x040fe20003fc6270 */
[----:B------:R-:W-:Y:S01]  /*9dd0*/  IMAD.MOV.U32 R98, RZ, RZ, R224 ;  /* 0x000000ffff627224 */ /* 0x000fe200078e00e0 */
[----:B------:R-:W-:Y:S01]  /*9de0*/  ISETP.LT.OR P2, PT, R6, R216, P2 ;  /* 0x000000d80600720c */ /* 0x000fe20001741670 */
[----:B------:R-:W-:Y:S01]  /*9df0*/  IMAD.MOV.U32 R129, RZ, RZ, R237 ;  /* 0x000000ffff817224 */ /* 0x000fe200078e00ed */
[----:B------:R-:W-:Y:S01]  /*9e00*/  FSEL R15, R184, -INF , !P3 ;  /* 0xff800000b80f7808 */ /* 0x000fe20005800000 */
[----:B------:R-:W-:Y:S01]  /*9e10*/  ULOP3.LUT UR4, UR44, UR29, URZ, 0x3c, !UPT ;  /* 0x0000001d2c047292 */ /* 0x000fe2000f8e3c3f */
[----:B------:R-:W-:Y:S01]  /*9e20*/  FMNMX.FTZ R2, R23, R2, !PT ;  /* 0x0000000217027209 */ /* 0x000fe20007810000 */
[----:B------:R-:W-:Y:S01]  /*9e30*/  MUFU.EX2 R26, R26 ;  /* 0x0000001a001a7308 */ /* 0x000fe20000000800 */
[----:B------:R-:W-:Y:S01]  /*9e40*/  ISETP.GE.AND P3, PT, R5, R220, PT ;  /* 0x000000dc0500720c */ /* 0x000fe20003f66270 */
[----:B------:R-:W3:Y:S01]  /*9e50*/  LDL.LU.64 R130, [R1+0x20] ;  /* 0x0000200001827983 */ /* 0x000ee20000300a00 */
[----:B------:R-:W-:-:S02]  /*9e60*/  FSEL R13, R186, -INF , !P4 ;  /* 0xff800000ba0d7808 */ /* 0x000fc40006000000 */
[----:B------:R-:W-:Y:S02]  /*9e70*/  FMNMX.FTZ R0, R14, R0, !PT ;  /* 0x000000000e007209 */ /* 0x000fe40007810000 */
[----:B------:R-:W-:Y:S02]  /*9e80*/  FSEL R12, R187, -INF , !P2 ;  /* 0xff800000bb0c7808 */ /* 0x000fe40005000000 */
[----:B------:R-:W-:Y:S02]  /*9e90*/  FMNMX.FTZ R2, R22, R2, !PT ;  /* 0x0000000216027209 */ /* 0x000fe40007810000 */
[----:B------:R-:W-:Y:S02]  /*9ea0*/  ISETP.LT.OR P3, PT, R5, R216, P3 ;  /* 0x000000d80500720c */ /* 0x000fe40001f61670 */
[----:B------:R-:W-:Y:S02]  /*9eb0*/  ISETP.GE.AND P2, PT, R4, R220, PT ;  /* 0x000000dc0400720c */ /* 0x000fe40003f46270 */
[----:B------:R-:W-:-:S02]  /*9ec0*/  FMNMX.FTZ R0, R13, R0, !PT ;  /* 0x000000000d007209 */ /* 0x000fc40007810000 */
[----:B------:R-:W-:Y:S02]  /*9ed0*/  ISETP.LT.OR P6, PT, R6, R217, P6 ;  /* 0x000000d90600720c */ /* 0x000fe400037c1670 */
[----:B------:R-:W-:Y:S02]  /*9ee0*/  ISETP.GE.AND P5, PT, R5, R221, PT ;  /* 0x000000dd0500720c */ /* 0x000fe40003fa6270 */
[----:B------:R-:W-:Y:S02]  /*9ef0*/  FMNMX.FTZ R2, R18, R2, !PT ;  /* 0x0000000212027209 */ /* 0x000fe40007810000 */
[----:B------:R-:W-:Y:S02]  /*9f00*/  ISETP.LT.OR P2, PT, R4, R216, P2 ;  /* 0x000000d80400720c */ /* 0x000fe40001741670 */
[----:B------:R-:W-:Y:S02]  /*9f10*/  FSEL R7, R182, -INF , !P3 ;  /* 0xff800000b6077808 */ /* 0x000fe40005800000 */
[----:B------:R-:W-:-:S02]  /*9f20*/  FMNMX.FTZ R0, R12, R0, !PT ;  /* 0x000000000c007209 */ /* 0x000fc40007810000 */
[----:B------:R-:W-:Y:S02]  /*9f30*/  ISETP.LT.OR P5, PT, R5, R217, P5 ;  /* 0x000000d90500720c */ /* 0x000fe40002fa1670 */
[----:B------:R-:W-:Y:S02]  /*9f40*/  ISETP.GE.AND P4, PT, R4, R221, PT ;  /* 0x000000dd0400720c */ /* 0x000fe40003f86270 */
[----:B------:R-:W-:Y:S02]  /*9f50*/  FSEL R11, R185, -INF , !P6 ;  /* 0xff800000b90b7808 */ /* 0x000fe40007000000 */
[----:B------:R-:W-:Y:S02]  /*9f60*/  FMNMX.FTZ R2, R15, R2, !PT ;  /* 0x000000020f027209 */ /* 0x000fe40007810000 */
        /* <DEDUP_REMOVED lines=8> */
[----:B------:R-:W1:Y:S03]  /*9ff0*/  SHFL.BFLY PT, R3, R0, 0x2, 0x1f ;  /* 0x0c401f0000037f89 */ /* 0x000e6600000e0000 */
[----:B------:R-:W-:-:S05]  /*a000*/  FMNMX.FTZ R2, R8, R2, !PT ;  /* 0x0000000208027209 */ /* 0x000fca0007810000 */
[----:B------:R-:W4:Y:S01]  /*a010*/  SHFL.BFLY PT, R4, R2, 0x2, 0x1f ;  /* 0x0c401f0002047f89 */ /* 0x000f2200000e0000 */
[----:B-1----:R-:W-:-:S05]  /*a020*/  FMNMX.FTZ R0, R0, R3, !PT ;  /* 0x0000000300007209 */ /* 0x002fca0007810000 */
[----:B------:R-:W1:Y:S01]  /*a030*/  SHFL.BFLY PT, R3, R0, 0x1, 0x1f ;  /* 0x0c201f0000037f89 */ /* 0x000e6200000e0000 */
[----:B----4-:R-:W-:-:S05]  /*a040*/  FMNMX.FTZ R2, R2, R4, !PT ;  /* 0x0000000402027209 */ /* 0x010fca0007810000 */
[----:B------:R-:W4:Y:S01]  /*a050*/  SHFL.BFLY PT, R4, R2, 0x1, 0x1f ;  /* 0x0c201f0002047f89 */ /* 0x000f2200000e0000 */
[----:B------:R-:W-:Y:S01]  /*a060*/  IMAD.MOV.U32 R224, RZ, RZ, R209 ;  /* 0x000000ffffe07224 */ /* 0x000fe200078e00d1 */
[----:B-1----:R-:W-:-:S04]  /*a070*/  FMNMX.FTZ R209, R0, R3, !PT ;  /* 0x0000000300d17209 */ /* 0x002fc80007810000 */
[C---:B------:R-:W-:Y:S01]  /*a080*/  FSETP.NEU.FTZ.AND P2, PT, R209.reuse, -INF , PT ;  /* 0xff800000d100780b */ /* 0x040fe20003f5d000 */
[C---:B------:R-:W-:Y:S01]  /*a090*/  FMUL.FTZ R3, R209.reuse, UR43 ;  /* 0x0000002bd1037c20 */ /* 0x040fe20008410000 */
[----:B----4-:R-:W-:Y:S02]  /*a0a0*/  FMNMX.FTZ R237, R2, R4, !PT ;  /* 0x0000000402ed7209 */ /* 0x010fe40007810000 */
[----:B------:R-:W-:Y:S02]  /*a0b0*/  FSEL R2, R209, RZ, P2 ;  /* 0x000000ffd1027208 */ /* 0x000fe40001000000 */
[----:B------:R-:W-:-:S03]  /*a0c0*/  FSEL R3, R3, RZ, P2 ;  /* 0x000000ff03037208 */ /* 0x000fc60001000000 */
[----:B------:R-:W-:Y:S02]  /*a0d0*/  FADD.FTZ R2, R132, -R2 ;  /* 0x8000000284027221 */ /* 0x000fe40000010000 */
[--C-:B------:R-:W-:Y:S02]  /*a0e0*/  FFMA.FTZ R0, R9, UR43, -R3.reuse ;  /* 0x0000002b09007c23 */ /* 0x100fe40008010803 */
[----:B------:R-:W-:Y:S01]  /*a0f0*/  FMUL.FTZ R2, R2, UR43 ;  /* 0x0000002b02027c20 */ /* 0x000fe20008410000 */
[----:B------:R-:W-:Y:S01]  /*a100*/  FFMA.FTZ R4, R17, UR43, -R3 ;  /* 0x0000002b11047c23 */ /* 0x000fe20008010803 */
[----:B------:R1:W-:Y:S01]  /*a110*/  MUFU.EX2 R5, R0 ;  /* 0x0000000000057308 */ /* 0x0003e20000000800 */
[----:B------:R-:W-:-:S07]  /*a120*/  FSETP.NEU.FTZ.AND P5, PT, R237, -INF , PT ;  /* 0xff800000ed00780b */ /* 0x000fce0003fbd000 */
[----:B------:R-:W4:Y:S08]  /*a130*/  MUFU.EX2 R2, R2 ;  /* 0x0000000200027308 */ /* 0x000f300000000800 */
[----:B------:R-:W4:Y:S01]  /*a140*/  MUFU.EX2 R4, R4 ;  /* 0x0000000400047308 */ /* 0x000f220000000800 */
[----:B-1----:R-:W-:Y:S01]  /*a150*/  FMUL.FTZ R0, R237, UR43 ;  /* 0x0000002bed007c20 */ /* 0x002fe20008410000 */
[----:B------:R-:W-:-:S04]  /*a160*/  IMAD.MOV.U32 R182, RZ, RZ, R80 ;  /* 0x000000ffffb67224 */ /* 0x000fc800078e0050 */
[----:B------:R-:W-:Y:S01]  /*a170*/  FSEL R0, R0, RZ, P5 ;  /* 0x000000ff00007208 */ /* 0x000fe20002800000 */
[----:B------:R-:W-:Y:S02]  /*a180*/  IMAD.MOV.U32 R183, RZ, RZ, R81 ;  /* 0x000000ffffb77224 */ /* 0x000fe400078e0051 */
[----:B------:R-:W-:Y:S02]  /*a190*/  IMAD.MOV.U32 R80, RZ, RZ, R65 ;  /* 0x000000ffff507224 */ /* 0x000fe400078e0041 */
        /* <DEDUP_REMOVED lines=8> */
[----:B----4-:R-:W-:Y:S01]  /*a220*/  FFMA.FTZ R0, R230, R2, R5 ;  /* 0x00000002e6007223 */ /* 0x010fe20000010005 */
[----:B------:R-:W-:-:S03]  /*a230*/  FFMA.FTZ R99, R12, UR43, -R3 ;  /* 0x0000002b0c637c23 */ /* 0x000fc60008010803 */
[----:B------:R-:W-:Y:S01]  /*a240*/  FADD.FTZ R12, R4, R0 ;  /* 0x00000000040c7221 */ /* 0x000fe20000010000 */
[----:B------:R-:W-:-:S05]  /*a250*/  LOP3.LUT R0, R227, UR4, RZ, 0x3c, !PT ;  /* 0x00000004e3007c12 */ /* 0x000fca000f8e3cff */
[----:B------:R-:W-:Y:S01]  /*a260*/  IMAD.WIDE.U32 R114, R0, -0x326172a9, RZ ;  /* 0xcd9e8d5700727825 */ /* 0x000fe200078e00ff */
[----:B------:R-:W-:-:S04]  /*a270*/  F2FP.BF16.F32.PACK_AB R100, R4, R5 ;  /* 0x000000050464723e */ /* 0x000fc800000010ff */
[----:B------:R-:W-:-:S05]  /*a280*/  LOP3.LUT R0, R115, UR26, R248, 0x96, !PT ;  /* 0x0000001a73007c12 */ /* 0x000fca000f8e96f8 */
[----:B------:R-:W-:-:S04]  /*a290*/  IMAD.WIDE.U32 R4, R0, -0x2daee0ad, RZ ;  /* 0xd2511f5300047825 */ /* 0x000fc800078e00ff */
[--C-:B------:R-:W-:Y:S01]  /*a2a0*/  FFMA.FTZ R86, R7, UR43, -R3.reuse ;  /* 0x0000002b07567c23 */ /* 0x100fe20008010803 */
[----:B------:R-:W-:Y:S01]  /*a2b0*/  LOP3.LUT R0, R5, UR41, R182, 0x96, !PT ;  /* 0x0000002905007c12 */ /* 0x000fe2000f8e96b6 */
[----:B------:R-:W-:-:S04]  /*a2c0*/  FFMA.FTZ R87, R6, UR43, -R3 ;  /* 0x0000002b06577c23 */ /* 0x000fc80008010803 */
[----:B------:R-:W-:Y:S01]  /*a2d0*/  IMAD.WIDE.U32 R6, R0, -0x326172a9, RZ ;  /* 0xcd9e8d5700067825 */ /* 0x000fe200078e00ff */
[----:B--2---:R-:W-:-:S03]  /*a2e0*/  LOP3.LUT R0, R103, UR42, R114, 0x96, !PT ;  /* 0x0000002a67007c12 */ /* 0x004fc6000f8e9672 */
[--C-:B------:R-:W-:Y:S01]  /*a2f0*/  FFMA.FTZ R10, R16, UR43, -R3.reuse ;  /* 0x0000002b100a7c23 */ /* 0x100fe20008010803 */
[--C-:B------:R-:W-:Y:S01]  /*a300*/  FFMA.FTZ R14, R14, UR43, -R3.reuse ;  /* 0x0000002b0e0e7c23 */ /* 0x100fe20008010803 */
[----:B------:R-:W-:Y:S01]  /*a310*/  FFMA.FTZ R97, R13, UR43, -R3 ;  /* 0x0000002b0d617c23 */ /* 0x000fe20008010803 */
[----:B------:R-:W-:Y:S01]  /*a320*/  LOP3.LUT R3, R7, UR40, R102, 0x96, !PT ;  /* 0x0000002807037c12 */ /* 0x000fe2000f8e9666 */
[----:B------:R-:W-:-:S05]  /*a330*/  IMAD.WIDE.U32 R8, R0, -0x2daee0ad, RZ ;  /* 0xd2511f5300087825 */ /* 0x000fca00078e00ff */
[----:B------:R-:W-:Y:S01]  /*a340*/  LOP3.LUT R0, R9, UR39, R4, 0x96, !PT ;  /* 0x0000002709007c12 */ /* 0x000fe2000f8e9604 */
[----:B------:R-:W-:-:S05]  /*a350*/  IMAD.WIDE.U32 R4, R3, -0x2daee0ad, RZ ;  /* 0xd2511f5303047825 */ /* 0x000fca00078e00ff */
[----:B------:R-:W-:Y:S01]  /*a360*/  LOP3.LUT R3, R5, UR37, R8, 0x96, !PT ;  /* 0x0000002505037c12 */ /* 0x000fe2000f8e9608 */
[----:B------:R-:W-:-:S05]  /*a370*/  IMAD.WIDE.U32 R8, R0, -0x326172a9, RZ ;  /* 0xcd9e8d5700087825 */ /* 0x000fca00078e00ff */
[----:B------:R-:W-:-:S05]  /*a380*/  LOP3.LUT R0, R9, UR38, R6, 0x96, !PT ;  /* 0x0000002609007c12 */ /* 0x000fca000f8e9606 */
[----:B------:R-:W-:-:S05]  /*a390*/  IMAD.WIDE.U32 R22, R0, -0x2daee0ad, RZ ;  /* 0xd2511f5300167825 */ /* 0x000fca00078e00ff */
[----:B------:R-:W-:Y:S01]  /*a3a0*/  LOP3.LUT R0, R23, UR18, R4, 0x96, !PT ;  /* 0x0000001217007c12 */ /* 0x000fe2000f8e9604 */
[----:B------:R-:W-:-:S04]  /*a3b0*/  IMAD.WIDE.U32 R6, R3, -0x326172a9, RZ ;  /* 0xcd9e8d5703067825 */ /* 0x000fc800078e00ff */
[----:B------:R-:W-:-:S05]  /*a3c0*/  IMAD.WIDE.U32 R4, R0, -0x326172a9, RZ ;  /* 0xcd9e8d5700047825 */ /* 0x000fca00078e00ff */
[----:B------:R-:W-:-:S04]  /*a3d0*/  LOP3.LUT R0, R5, UR27, R6, 0x96, !PT ;  /* 0x0000001b05007c12 */ /* 0x000fc8000f8e9606 */
[----:B------:R-:W-:-:S04]  /*a3e0*/  LOP3.LUT R3, R0, 0xff, RZ, 0xc0, !PT ;  /* 0x000000ff00037812 */ /* 0x000fc800078ec0ff */
[----:B------:R-:W-:Y:S02]  /*a3f0*/  ISETP.LE.U32.AND P6, PT, R3, UR13, PT ;  /* 0x0000000d03007c0c */ /* 0x000fe4000bfc3070 */
[----:B------:R-:W-:Y:S02]  /*a400*/  LOP3.LUT R3, R0, 0xffff, RZ, 0xc0, !PT ;  /* 0x0000ffff00037812 */ /* 0x000fe400078ec0ff */
[----:B------:R-:W-:Y:S02]  /*a410*/  LOP3.LUT R11, R7, UR36, R8, 0x96, !PT ;  /* 0x00000024070b7c12 */ /* 0x000fe4000f8e9608 */
[----:B------:R-:W1:Y:S01]  /*a420*/  MUFU.EX2 R7, R134 ;  /* 0x0000008600077308 */ /* 0x000e620000000800 */
[----:B------:R-:W-:-:S04]  /*a430*/  SHF.R.U32.HI R3, RZ, 0x8, R3 ;  /* 0x00000008ff037819 */ /* 0x000fc80000011603 */
[----:B------:R-:W-:-:S03]  /*a440*/  LOP3.LUT R3, R3, 0xffff, RZ, 0xc0, !PT ;  /* 0x0000ffff03037812 */ /* 0x000fc600078ec0ff */
[----:B------:R-:W2:Y:S01]  /*a450*/  MUFU.EX2 R6, R136 ;  /* 0x0000008800067308 */ /* 0x000ea20000000800 */
[--C-:B------:R-:W-:Y:S02]  /*a460*/  SHF.R.U32.HI R8, RZ, 0x10, R0.reuse ;  /* 0x00000010ff087819 */ /* 0x100fe40000011600 */
[----:B------:R-:W-:Y:S02]  /*a470*/  SHF.R.U32.HI R0, RZ, 0x18, R0 ;  /* 0x00000018ff007819 */ /* 0x000fe40000011600 */
[----:B------:R-:W-:-:S03]  /*a480*/  ISETP.LE.U32.AND P4, PT, R3, UR13, PT ;  /* 0x0000000d03007c0c */ /* 0x000fc6000bf83070 */
[----:B------:R-:W4:Y:S01]  /*a490*/  MUFU.EX2 R3, R10 ;  /* 0x0000000a00037308 */ /* 0x000f220000000800 */
[----:B------:R-:W-:Y:S02]  /*a4a0*/  LOP3.LUT R8, R8, 0xff, RZ, 0xc0, !PT ;  /* 0x000000ff08087812 */ /* 0x000fe400078ec0ff */
[----:B------:R-:W-:Y:S02]  /*a4b0*/  ISETP.LE.U32.AND P2, PT, R0, UR13, PT ;  /* 0x0000000d00007c0c */ /* 0x000fe4000bf43070 */
[----:B------:R-:W-:-:S03]  /*a4c0*/  ISETP.LE.U32.AND P3, PT, R8, UR13, PT ;  /* 0x0000000d08007c0c */ /* 0x000fc6000bf63070 */
[----:B------:R-:W4:Y:S01]  /*a4d0*/  MUFU.EX2 R0, R14 ;  /* 0x0000000e00007308 */ /* 0x000f220000000800 */
[----:B-1----:R-:W-:Y:S01]  /*a4e0*/  FADD.FTZ R8, R7, R36 ;  /* 0x0000002407087221 */ /* 0x002fe20000010000 */
[----:B--2---:R-:W-:-:S03]  /*a4f0*/  F2FP.BF16.F32.PACK_AB R9, R6, R7 ;  /* 0x000000070609723e */ /* 0x004fc600000010ff */
[----:B------:R-:W-:Y:S01]  /*a500*/  FADD.FTZ R8, R6, R8 ;  /* 0x0000000806087221 */ /* 0x000fe20000010000 */
[----:B------:R-:W-:Y:S01]  /*a510*/  F2FP.BF16.F32.PACK_AB R6, R26, R24 ;  /* 0x000000181a06723e */ /* 0x000fe200000010ff */
[----:B------:R-:W-:Y:S02]  /*a520*/  IMAD.MOV.U32 R118, RZ, RZ, R129 ;  /* 0x000000ffff767224 */ /* 0x000fe400078e0081 */
[----:B----4-:R-:W-:Y:S01]  /*a530*/  FADD.FTZ R7, R3, R12 ;  /* 0x0000000c03077221 */ /* 0x010fe20000010000 */
[C---:B------:R-:W-:Y:S01]  /*a540*/  PRMT R19, R6.reuse, 0x7610, R19 ;  /* 0x0000761006137816 */ /* 0x040fe20000000013 */
[----:B------:R-:W-:Y:S01]  /*a550*/  IMAD.MOV.U32 R129, RZ, RZ, R80 ;  /* 0x000000ffff817224 */ /* 0x000fe200078e0050 */
[----:B------:R-:W-:-:S03]  /*a560*/  PRMT R18, R6, 0x7632, R18 ;  /* 0x0000763206127816 */ /* 0x000fc60000000012 */
[----:B------:R-:W-:Y:S02]  /*a570*/  @!P3 HFMA2.BF16_V2 R27, -RZ.H0_H0, RZ.H0_H0, -R19.H0_H0 ;  /* 0x200000ffff1bb231 */ /* 0x000fe40000340913 */
[C---:B------:R-:W-:Y:S01]  /*a580*/  FADD.FTZ R80, R0.reuse, R7 ;  /* 0x0000000700507221 */ /* 0x040fe20000010000 */
[----:B------:R-:W-:Y:S02]  /*a590*/  F2FP.BF16.F32.PACK_AB R48, R0, R3 ;  /* 0x000000030030723e */ /* 0x000fe400000010ff */
[----:B------:R-:W-:Y:S01]  /*a5a0*/  LOP3.LUT R0, R4, 0xff, RZ, 0xc0, !PT ;  /* 0x000000ff04007812 */ /* 0x000fe200078ec0ff */
[----:B------:R-:W1:Y:S01]  /*a5b0*/  MUFU.EX2 R3, R137 ;  /* 0x0000008900037308 */ /* 0x000e620000000800 */
[----:B------:R-:W-:Y:S02]  /*a5c0*/  PRMT R102, R19, 0x5410, R18 ;  /* 0x0000541013667816 */ /* 0x000fe40000000012 */
[----:B------:R-:W-:Y:S02]  /*a5d0*/  @!P3 PRMT R19, R27, 0x5410, RZ ;  /* 0x000054101b13b816 */ /* 0x000fe400000000ff */
[----:B------:R-:W-:-:S02]  /*a5e0*/  ISETP.LE.U32.AND P3, PT, R0, UR13, PT ;  /* 0x0000000d00007c0c */ /* 0x000fc4000bf63070 */
[C---:B------:R-:W-:Y:S01]  /*a5f0*/  PRMT R13, R37.reuse, 0x7632, R13 ;  /* 0x00007632250d7816 */ /* 0x040fe2000000000d */
[----:B------:R-:W2:Y:S01]  /*a600*/  MUFU.EX2 R0, R172 ;  /* 0x000000ac00007308 */ /* 0x000ea20000000800 */
[--C-:B------:R-:W-:Y:S02]  /*a610*/  SHF.R.U32.HI R7, RZ, 0x10, R4.reuse ;  /* 0x00000010ff077819 */ /* 0x100fe40000011604 */
[----:B------:R-:W-:Y:S01]  /*a620*/  LOP3.LUT R5, R4, 0xffff, RZ, 0xc0, !PT ;  /* 0x0000ffff04057812 */ /* 0x000fe200078ec0ff */
[----:B------:R-:W-:Y:S01]  /*a630*/  @!P4 HFMA2.BF16_V2 R35, -RZ.H0_H0, RZ.H0_H0, -R13.H0_H0 ;  /* 0x200000ffff23c231 */ /* 0x000fe2000034090d */
[----:B------:R-:W-:Y:S02]  /*a640*/  PRMT R15, R37, 0x7610, R15 ;  /* 0x00007610250f7816 */ /* 0x000fe4000000000f */
[----:B------:R-:W-:Y:S02]  /*a650*/  SHF.R.U32.HI R6, RZ, 0x18, R4 ;  /* 0x00000018ff067819 */ /* 0x000fe40000011604 */
[----:B------:R-:W-:-:S02]  /*a660*/  LOP3.LUT R4, R7, 0xff, RZ, 0xc0, !PT ;  /* 0x000000ff07047812 */ /* 0x000fc400078ec0ff */
[----:B------:R-:W-:Y:S01]  /*a670*/  SHF.R.U32.HI R5, RZ, 0x8, R5 ;  /* 0x00000008ff057819 */ /* 0x000fe20000011605 */
[----:B------:R-:W-:Y:S01]  /*a680*/  @!P2 HFMA2.BF16_V2 R25, -RZ.H0_H0, RZ.H0_H0, -R18.H0_H0 ;  /* 0x200000ffff19a231 */ /* 0x000fe20000340912 */
[----:B------:R-:W-:Y:S01]  /*a690*/  PRMT R103, R15, 0x5410, R13 ;  /* 0x000054100f677816 */ /* 0x000fe2000000000d */
[----:B------:R-:W-:Y:S01]  /*a6a0*/  @!P6 HFMA2.BF16_V2 R34, -RZ.H0_H0, RZ.H0_H0, -R15.H0_H0 ;  /* 0x200000ffff22e231 */ /* 0x000fe2000034090f */
[----:B------:R-:W-:Y:S02]  /*a6b0*/  @!P4 PRMT R13, R35, 0x5410, RZ ;  /* 0x00005410230dc816 */ /* 0x000fe400000000ff */
[----:B------:R-:W-:Y:S01]  /*a6c0*/  ISETP.LE.U32.AND P4, PT, R4, UR13, PT ;  /* 0x0000000d04007c0c */ /* 0x000fe2000bf83070 */
[----:B-1----:R-:W-:Y:S01]  /*a6d0*/  FADD.FTZ R4, R3, R8 ;  /* 0x0000000803047221 */ /* 0x002fe20000010000 */
[----:B------:R-:W-:Y:S02]  /*a6e0*/  LOP3.LUT R5, R5, 0xffff, RZ, 0xc0, !PT ;  /* 0x0000ffff05057812 */ /* 0x000fe400078ec0ff */
[----:B------:R-:W-:Y:S01]  /*a6f0*/  @!P2 PRMT R18, R25, 0x5410, RZ ;  /* 0x000054101912a816 */ /* 0x000fe200000000ff */
[----:B--2---:R-:W-:Y:S01]  /*a700*/  FADD.FTZ R8, R0, R4 ;  /* 0x0000000400087221 */ /* 0x004fe20000010000 */
[----:B------:R-:W-:-:S02]  /*a710*/  @!P6 PRMT R15, R34, 0x5410, RZ ;  /* 0x00005410220fe816 */ /* 0x000fc400000000ff */
[----:B------:R-:W-:Y:S01]  /*a720*/  ISETP.LE.U32.AND P2, PT, R5, UR13, PT ;  /* 0x0000000d05007c0c */ /* 0x000fe2000bf43070 */
[----:B------:R-:W-:Y:S01]  /*a730*/  IMAD.WIDE.U32 R4, R11, -0x2daee0ad, RZ ;  /* 0xd2511f530b047825 */ /* 0x000fe200078e00ff */
[----:B------:R-:W-:Y:S02]  /*a740*/  ISETP.LE.U32.AND P6, PT, R6, UR13, PT ;  /* 0x0000000d06007c0c */ /* 0x000fe4000bfc3070 */
[----:B------:R-:W1:Y:S01]  /*a750*/  MUFU.EX2 R6, R173 ;  /* 0x000000ad00067308 */ /* 0x000e620000000800 */
[----:B------:R-:W-:Y:S02]  /*a760*/  F2FP.BF16.F32.PACK_AB R10, R0, R3 ;  /* 0x00000003000a723e */ /* 0x000fe400000010ff */
[----:B------:R-:W-:Y:S02]  /*a770*/  LOP3.LUT R3, R5, UR21, R22, 0x96, !PT ;  /* 0x0000001505037c12 */ /* 0x000fe4000f8e9616 */
[----:B------:R-:W-:-:S03]  /*a780*/  PRMT R25, R9, 0x7610, R25 ;  /* 0x0000761009197816 */ /* 0x000fc60000000019 */
[----:B------:R-:W2:Y:S01]  /*a790*/  MUFU.EX2 R0, R176 ;  /* 0x000000b000007308 */ /* 0x000ea20000000800 */
[----:B------:R-:W-:Y:S01]  /*a7a0*/  SHF.R.U32.HI R7, RZ, 0x10, R3 ;  /* 0x00000010ff077819 */ /* 0x000fe20000011603 */
[----:B------:R-:W-:Y:S01]  /*a7b0*/  @!P3 HFMA2.BF16_V2 R38, -RZ.H0_H0, RZ.H0_H0, -R25.H0_H0 ;  /* 0x200000ffff26b231 */ /* 0x000fe20000340919 */
[----:B------:R-:W-:Y:S01]  /*a7c0*/  PRMT R24, R9, 0x7632, R24 ;  /* 0x0000763209187816 */ /* 0x000fe20000000018 */
[----:B------:R-:W-:Y:S01]  /*a7d0*/  IMAD.MOV.U32 R119, RZ, RZ, R98 ;  /* 0x000000ffff777224 */ /* 0x000fe200078e0062 */
[----:B------:R-:W-:Y:S02]  /*a7e0*/  LOP3.LUT R7, R7, 0xff, RZ, 0xc0, !PT ;  /* 0x000000ff07077812 */ /* 0x000fe400078ec0ff */
[----:B------:R-:W-:Y:S01]  /*a7f0*/  PRMT R98, R25, 0x5410, R24 ;  /* 0x0000541019627816 */ /* 0x000fe20000000018 */
[----:B------:R-:W-:Y:S01]  /*a800*/  MUFU.EX2 R27, R64 ;  /* 0x00000040001b7308 */ /* 0x000fe20000000800 */
[----:B------:R-:W-:Y:S02]  /*a810*/  @!P3 PRMT R25, R38, 0x5410, RZ ;  /* 0x000054102619b816 */ /* 0x000fe400000000ff */
[----:B------:R-:W-:Y:S01]  /*a820*/  ISETP.LE.U32.AND P3, PT, R7, UR13, PT ;  /* 0x0000000d07007c0c */ /* 0x000fe2000bf63070 */
[----:B-1----:R-:W-:-:S04]  /*a830*/  FADD.FTZ R7, R6, R8 ;  /* 0x0000000806077221 */ /* 0x002fc80000010000 */
[----:B------:R-:W1:Y:S01]  /*a840*/  MUFU.EX2 R35, R69 ;  /* 0x0000004500237308 */ /* 0x000e620000000800 */
[C---:B--2---:R-:W-:Y:S01]  /*a850*/  FADD.FTZ R7, R0.reuse, R7 ;  /* 0x0000000700077221 */ /* 0x044fe20000010000 */
[----:B------:R-:W-:Y:S02]  /*a860*/  F2FP.BF16.F32.PACK_AB R37, R0, R6 ;  /* 0x000000060025723e */ /* 0x000fe400000010ff */
[----:B------:R-:W-:Y:S02]  /*a870*/  LOP3.LUT R0, R3, 0xff, RZ, 0xc0, !PT ;  /* 0x000000ff03007812 */ /* 0x000fe400078ec0ff */
[----:B------:R-:W-:Y:S01]  /*a880*/  FSEL R6, R237, RZ, P5 ;  /* 0x000000ffed067208 */ /* 0x000fe20002800000 */
[----:B------:R-:W-:Y:S01]  /*a890*/  @!P2 HFMA2.BF16_V2 R53, -RZ.H0_H0, RZ.H0_H0, -R24.H0_H0 ;  /* 0x200000ffff35a231 */ /* 0x000fe20000340918 */
[----:B------:R-:W-:Y:S02]  /*a8a0*/  ISETP.LE.U32.AND P5, PT, R0, UR13, PT ;  /* 0x0000000d00007c0c */ /* 0x000fe4000bfa3070 */
[----:B------:R-:W-:Y:S01]  /*a8b0*/  SHF.R.U32.HI R0, RZ, 0x18, R3 ;  /* 0x00000018ff007819 */ /* 0x000fe20000011603 */
[----:B------:R-:W-:Y:S01]  /*a8c0*/  FADD.FTZ R6, R135, -R6 ;  /* 0x8000000687067221 */ /* 0x000fe20000010000 */
[----:B------:R-:W-:-:S02]  /*a8d0*/  @!P2 PRMT R24, R53, 0x5410, RZ ;  /* 0x000054103518a816 */ /* 0x000fc400000000ff */
[----:B------:R-:W-:Y:S01]  /*a8e0*/  ISETP.LE.U32.AND P2, PT, R0, UR13, PT ;  /* 0x0000000d00007c0c */ /* 0x000fe2000bf43070 */
[----:B------:R-:W-:Y:S01]  /*a8f0*/  FMUL.FTZ R0, R6, UR43 ;  /* 0x0000002b06007c20 */ /* 0x000fe20008410000 */
[----:B-1----:R-:W-:-:S04]  /*a900*/  F2FP.BF16.F32.PACK_AB R6, R35, R27 ;  /* 0x0000001b2306723e */ /* 0x002fc800000010ff */
[C---:B------:R-:W-:Y:S01]  /*a910*/  PRMT R180, R6.reuse, 0x7610, R180 ;  /* 0x0000761006b47816 */ /* 0x040fe200000000b4 */
[----:B------:R1:W-:Y:S01]  /*a920*/  STL [R1+0x68], R7 ;  /* 0x0000680701007387 */ /* 0x0003e20000100800 */
[----:B------:R-:W-:-:S03]  /*a930*/  PRMT R179, R6, 0x7632, R179 ;  /* 0x0000763206b37816 */ /* 0x000fc600000000b3 */
[----:B------:R-:W-:Y:S01]  /*a940*/  @!P4 HFMA2.BF16_V2 R68, -RZ.H0_H0, RZ.H0_H0, -R180.H0_H0 ;  /* 0x200000ffff44c231 */ /* 0x000fe200003409b4 */
[----:B------:R-:W2:Y:S01]  /*a950*/  LDL.LU.64 R8, [R1+0x28] ;  /* 0x0000280001087983 */ /* 0x000ea20000300a00 */
[----:B------:R-:W-:-:S03]  /*a960*/  PRMT R53, R180, 0x5410, R179 ;  /* 0x00005410b4357816 */ /* 0x000fc600000000b3 */
[----:B------:R-:W-:Y:S02]  /*a970*/  @!P4 PRMT R180, R68, 0x5410, RZ ;  /* 0x0000541044b4c816 */ /* 0x000fe400000000ff */
[----:B------:R-:W4:Y:S01]  /*a980*/  LDL.LU.64 R68, [R1+0x38] ;  /* 0x0000380001447983 */ /* 0x000f220000300a00 */
[----:B------:R-:W-:Y:S08]  /*a990*/  MUFU.EX2 R22, R17 ;  /* 0x0000001100167308 */ /* 0x000ff00000000800 */
[----:B------:R-:W1:Y:S08]  /*a9a0*/  MUFU.EX2 R0, R0 ;  /* 0x0000000000007308 */ /* 0x000e700000000800 */
[----:B------:R-:W-:Y:S08]  /*a9b0*/  MUFU.EX2 R34, R84 ;  /* 0x0000005400227308 */ /* 0x000ff00000000800 */
[----:B------:R-:W1:Y:S01]  /*a9c0*/  MUFU.EX2 R36, R85 ;  /* 0x0000005500247308 */ /* 0x000e620000000800 */
[----:B---3--:R-:W-:Y:S01]  /*a9d0*/  LOP3.LUT R16, R115, UR26, R130, 0x96, !PT ;  /* 0x0000001a73107c12 */ /* 0x008fe2000f8e9682 */
[----:B------:R-:W-:Y:S01]  /*a9e0*/  IMAD.MOV.U32 R204, RZ, RZ, R236 ;  /* 0x000000ffffcc7224 */ /* 0x000fe200078e00ec */
[----:B------:R-:W-:Y:S01]  /*a9f0*/  PRMT R178, R10, 0x7610, R178 ;  /* 0x000076100ab27816 */ /* 0x000fe200000000b2 */
[----:B------:R-:W-:-:S02]  /*aa00*/  IMAD.MOV.U32 R214, RZ, RZ, R157 ;  /* 0x000000ffffd67224 */ /* 0x000fc400078e009d */
[-C--:B-1----:R-:W-:Y:S01]  /*aa10*/  FFMA.FTZ R38, R229, R0.reuse, R22 ;  /* 0x00000000e5267223 */ /* 0x082fe20000010016 */
[----:B------:R-:W-:Y:S02]  /*aa20*/  IMAD.MOV.U32 R131, RZ, RZ, R156 ;  /* 0x000000ffff837224 */ /* 0x000fe400078e009c */
[-C--:B------:R-:W-:Y:S01]  /*aa30*/  FMUL.FTZ R152, R152, R0.reuse ;  /* 0x0000000098987220 */ /* 0x080fe20000410000 */
[----:B------:R-:W-:Y:S02]  /*aa40*/  IMAD.MOV.U32 R130, RZ, RZ, R165 ;  /* 0x000000ffff827224 */ /* 0x000fe400078e00a5 */
[-C--:B------:R-:W-:Y:S01]  /*aa50*/  FMUL.FTZ R153, R153, R0.reuse ;  /* 0x0000000099997220 */ /* 0x080fe20000410000 */
[----:B------:R-:W-:Y:S02]  /*aa60*/  IMAD.MOV.U32 R215, RZ, RZ, R164 ;  /* 0x000000ffffd77224 */ /* 0x000fe400078e00a4 */
        /* <DEDUP_REMOVED lines=37> */
[----:B------:R-:W-:Y:S01]  /*acc0*/  @!P6 HFMA2.BF16_V2 R45, -RZ.H0_H0, RZ.H0_H0, -R179.H0_H0 ;  /* 0x200000ffff2de231 */ /* 0x000fe200003409b3 */
[----:B------:R-:W-:Y:S01]  /*acd0*/  LOP3.LUT R3, R3, 0xffff, RZ, 0xc0, !PT ;  /* 0x0000ffff03037812 */ /* 0x000fe200078ec0ff */
[----:B------:R-:W-:Y:S01]  /*ace0*/  @!P5 HFMA2.BF16_V2 R44, -RZ.H0_H0, RZ.H0_H0, -R178.H0_H0 ;  /* 0x200000ffff2cd231 */ /* 0x000fe200003409b2 */
[----:B------:R-:W-:-:S02]  /*acf0*/  PRMT R177, R10, 0x7632, R177 ;  /* 0x000076320ab17816 */ /* 0x000fc400000000b1 */
[C---:B------:R-:W-:Y:S02]  /*ad00*/  PRMT R176, R0.reuse, 0x7610, R176 ;  /* 0x0000761000b07816 */ /* 0x040fe400000000b0 */
[----:B------:R-:W-:Y:S02]  /*ad10*/  PRMT R175, R0, 0x7632, R175 ;  /* 0x0000763200af7816 */ /* 0x000fe400000000af */
[----:B------:R-:W-:Y:S02]  /*ad20*/  SHF.R.U32.HI R3, RZ, 0x8, R3 ;  /* 0x00000008ff037819 */ /* 0x000fe40000011603 */
[----:B------:R-:W-:Y:S02]  /*ad30*/  LOP3.LUT R0, R4, 0xff, RZ, 0xc0, !PT ;  /* 0x000000ff04007812 */ /* 0x000fe400078ec0ff */
[----:B------:R-:W-:Y:S02]  /*ad40*/  @!P6 PRMT R179, R45, 0x5410, RZ ;  /* 0x000054102db3e816 */ /* 0x000fe400000000ff */
[----:B------:R-:W-:Y:S01]  /*ad50*/  PRMT R45, R178, 0x5410, R177 ;  /* 0x00005410b22d7816 */ /* 0x000fe200000000b1 */
[----:B------:R-:W-:Y:S01]  /*ad60*/  IMAD.WIDE.U32 R6, R16, -0x2daee0ad, RZ ;  /* 0xd2511f5310067825 */ /* 0x000fe200078e00ff */
[----:B------:R-:W-:-:S02]  /*ad70*/  @!P5 PRMT R178, R44, 0x5410, RZ ;  /* 0x000054102cb2d816 */ /* 0x000fc400000000ff */
[----:B------:R-:W-:Y:S02]  /*ad80*/  LOP3.LUT R3, R3, 0xffff, RZ, 0xc0, !PT ;  /* 0x0000ffff03037812 */ /* 0x000fe400078ec0ff */
[----:B------:R-:W-:Y:S02]  /*ad90*/  ISETP.LE.U32.AND P5, PT, R0, UR13, PT ;  /* 0x0000000d00007c0c */ /* 0x000fe4000bfa3070 */
[----:B------:R-:W-:Y:S02]  /*ada0*/  ISETP.LE.U32.AND P4, PT, R3, UR13, PT ;  /* 0x0000000d03007c0c */ /* 0x000fe4000bf83070 */
[----:B------:R-:W-:Y:S02]  /*adb0*/  LOP3.LUT R14, R4, 0xffff, RZ, 0xc0, !PT ;  /* 0x0000ffff040e7812 */ /* 0x000fe400078ec0ff */
[--C-:B------:R-:W-:Y:S02]  /*adc0*/  SHF.R.U32.HI R23, RZ, 0x10, R4.reuse ;  /* 0x00000010ff177819 */ /* 0x100fe40000011604 */
[----:B------:R-:W-:Y:S01]  /*add0*/  SHF.R.U32.HI R12, RZ, 0x18, R4 ;  /* 0x00000018ff0c7819 */ /* 0x000fe20000011604 */
[----:B------:R-:W-:Y:S01]  /*ade0*/  @!P3 HFMA2.BF16_V2 R50, -RZ.H0_H0, RZ.H0_H0, -R176.H0_H0 ;  /* 0x200000ffff32b231 */ /* 0x000fe200003409b0 */
[----:B------:R-:W-:-:S04]  /*adf0*/  PRMT R44, R176, 0x5410, R175 ;  /* 0x00005410b02c7816 */ /* 0x000fc800000000af */
[----:B------:R-:W-:Y:S01]  /*ae00*/  @!P3 PRMT R176, R50, 0x5410, RZ ;  /* 0x0000541032b0b816 */ /* 0x000fe200000000ff */
[----:B------:R-:W-:Y:S01]  /*ae10*/  IMAD.MOV.U32 R181, RZ, RZ, R207 ;  /* 0x000000ffffb57224 */ /* 0x000fe200078e00cf */
[C---:B------:R-:W-:Y:S01]  /*ae20*/  PRMT R174, R37.reuse, 0x7610, R174 ;  /* 0x0000761025ae7816 */ /* 0x040fe200000000ae */
[----:B------:R-:W-:Y:S02]  /*ae30*/  IMAD.MOV.U32 R207, RZ, RZ, R130 ;  /* 0x000000ffffcf7224 */ /* 0x000fe400078e0082 */
[----:B------:R-:W-:Y:S01]  /*ae40*/  IMAD.MOV.U32 R130, RZ, RZ, R239 ;  /* 0x000000ffff827224 */ /* 0x000fe200078e00ef */
[----:B------:R-:W-:Y:S01]  /*ae50*/  PRMT R173, R37, 0x7632, R173 ;  /* 0x0000763225ad7816 */ /* 0x000fe200000000ad */
[----:B------:R-:W-:Y:S01]  /*ae60*/  MUFU.EX2 R239, R112 ;  /* 0x0000007000ef7308 */ /* 0x000fe20000000800 */
[----:B------:R-:W-:Y:S02]  /*ae70*/  @!P5 HFMA2.BF16_V2 R39, -RZ.H0_H0, RZ.H0_H0, -R174.H0_H0 ;  /* 0x200000ffff27d231 */ /* 0x000fe400003409ae */
[----:B------:R-:W-:-:S03]  /*ae80*/  PRMT R37, R174, 0x5410, R173 ;  /* 0x00005410ae257816 */ /* 0x000fc600000000ad */
[----:B------:R-:W-:Y:S01]  /*ae90*/  @!P5 PRMT R174, R39, 0x5410, RZ ;  /* 0x0000541027aed816 */ /* 0x000fe200000000ff */
[----:B------:R-:W-:Y:S02]  /*aea0*/  @!P4 HFMA2.BF16_V2 R51, -RZ.H0_H0, RZ.H0_H0, -R177.H0_H0 ;  /* 0x200000ffff33c231 */ /* 0x000fe400003409b1 */
[----:B------:R-:W-:Y:S02]  /*aeb0*/  @!P2 HFMA2.BF16_V2 R49, -RZ.H0_H0, RZ.H0_H0, -R175.H0_H0 ;  /* 0x200000ffff31a231 */ /* 0x000fe400003409af */
[----:B------:R-:W-:Y:S01]  /*aec0*/  IMAD.MOV.U32 R230, RZ, RZ, R204 ;  /* 0x000000ffffe67224 */ /* 0x000fe200078e00cc */
[----:B------:R-:W-:Y:S01]  /*aed0*/  @!P4 PRMT R177, R51, 0x5410, RZ ;  /* 0x0000541033b1c816 */ /* 0x000fe200000000ff */
[----:B------:R-:W-:Y:S02]  /*aee0*/  IMAD.MOV.U32 R51, RZ, RZ, R205 ;  /* 0x000000ffff337224 */ /* 0x000fe400078e00cd */
[----:B------:R-:W-:Y:S02]  /*aef0*/  IMAD.MOV.U32 R229, RZ, RZ, R206 ;  /* 0x000000ffffe57224 */ /* 0x000fe400078e00ce */
[----:B------:R-:W-:-:S02]  /*af00*/  IMAD.MOV.U32 R204, RZ, RZ, R215 ;  /* 0x000000ffffcc7224 */ /* 0x000fc400078e00d7 */
[-C--:B------:R-:W-:Y:S01]  /*af10*/  FMUL.FTZ R215, R75, R2.reuse ;  /* 0x000000024bd77220 */ /* 0x080fe20000410000 */
[----:B------:R-:W-:Y:S02]  /*af20*/  IMAD.MOV.U32 R205, RZ, RZ, R214 ;  /* 0x000000ffffcd7224 */ /* 0x000fe400078e00d6 */
[-C--:B------:R-:W-:Y:S01]  /*af30*/  FMUL.FTZ R214, R74, R2.reuse ;  /* 0x000000024ad67220 */ /* 0x080fe20000410000 */
[----:B------:R-:W-:Y:S01]  /*af40*/  IMAD.MOV.U32 R206, RZ, RZ, R131 ;  /* 0x000000ffffce7224 */ /* 0x000fe200078e0083 */
[----:B------:R-:W-:Y:S01]  /*af50*/  @!P2 PRMT R175, R49, 0x5410, RZ ;  /* 0x0000541031afa816 */ /* 0x000fe200000000ff */
[----:B------:R-:W-:Y:S01]  /*af60*/  IMAD.MOV.U32 R64, RZ, RZ, R186 ;  /* 0x000000ffff407224 */ /* 0x000fe200078e00ba */
[----:B------:R-:W-:Y:S01]  /*af70*/  ISETP.LE.U32.AND P2, PT, R12, UR13, PT ;  /* 0x0000000d0c007c0c */ /* 0x000fe2000bf43070 */
        /* <DEDUP_REMOVED lines=38> */
[----:B------:R-:W-:-:S02]  /*b1e0*/  PRMT R135, R48, 0x7632, R135 ;  /* 0x0000763230877816 */ /* 0x000fc40000000087 */
[----:B--2---:R-:W-:-:S05]  /*b1f0*/  LOP3.LUT R0, R9, UR42, R114, 0x96, !PT ;  /* 0x0000002a09007c12 */ /* 0x004fca000f8e9672 */
[----:B------:R-:W-:Y:S01]  /*b200*/  IMAD.WIDE.U32 R4, R0, -0x2daee0ad, RZ ;  /* 0xd2511f5300047825 */ /* 0x000fe200078e00ff */
[----:B----4-:R-:W-:-:S04]  /*b210*/  LOP3.LUT R3, R7, UR41, R68, 0x96, !PT ;  /* 0x0000002907037c12 */ /* 0x010fc8000f8e9644 */
[----:B------:R-:W-:Y:S01]  /*b220*/  LOP3.LUT R6, R5, UR39, R6, 0x96, !PT ;  /* 0x0000002705067c12 */ /* 0x000fe2000f8e9606 */
[----:B------:R-:W-:-:S04]  /*b230*/  IMAD.WIDE.U32 R10, R3, -0x326172a9, RZ ;  /* 0xcd9e8d57030a7825 */ /* 0x000fc800078e00ff */
[----:B------:R-:W-:Y:S01]  /*b240*/  IMAD.WIDE.U32 R6, R6, -0x326172a9, RZ ;  /* 0xcd9e8d5706067825 */ /* 0x000fe200078e00ff */
[----:B------:R-:W-:-:S05]  /*b250*/  LOP3.LUT R0, R11, UR40, R8, 0x96, !PT ;  /* 0x000000280b007c12 */ /* 0x000fca000f8e9608 */
[----:B------:R-:W-:Y:S01]  /*b260*/  IMAD.WIDE.U32 R8, R0, -0x2daee0ad, RZ ;  /* 0xd2511f5300087825 */ /* 0x000fe200078e00ff */
[----:B------:R-:W-:-:S05]  /*b270*/  LOP3.LUT R0, R7, UR38, R10, 0x96, !PT ;  /* 0x0000002607007c12 */ /* 0x000fca000f8e960a */
[----:B------:R-:W-:Y:S01]  /*b280*/  IMAD.WIDE.U32 R16, R0, -0x2daee0ad, RZ ;  /* 0xd2511f5300107825 */ /* 0x000fe200078e00ff */
[----:B------:R-:W-:-:S04]  /*b290*/  LOP3.LUT R3, R9, UR37, R4, 0x96, !PT ;  /* 0x0000002509037c12 */ /* 0x000fc8000f8e9604 */
[----:B------:R-:W-:-:S05]  /*b2a0*/  LOP3.LUT R0, R17, UR18, R8, 0x96, !PT ;  /* 0x0000001211007c12 */ /* 0x000fca000f8e9608 */
[----:B------:R-:W-:-:S03]  /*b2b0*/  IMAD.WIDE.U32 R4, R0, -0x326172a9, RZ ;  /* 0xcd9e8d5700047825 */ /* 0x000fc600078e00ff */
[----:B------:R-:W-:-:S04]  /*b2c0*/  LOP3.LUT R0, R4, 0xff, RZ, 0xc0, !PT ;  /* 0x000000ff04007812 */ /* 0x000fc800078ec0ff */
[----:B------:R-:W-:Y:S02]  /*b2d0*/  ISETP.LE.U32.AND P3, PT, R0, UR13, PT ;  /* 0x0000000d00007c0c */ /* 0x000fe4000bf63070 */
[----:B------:R-:W-:-:S04]  /*b2e0*/  SHF.R.U32.HI R0, RZ, 0x8, R14 ;  /* 0x00000008ff007819 */ /* 0x000fc8000001160e */
[----:B------:R-:W-:Y:S01]  /*b2f0*/  LOP3.LUT R0, R0, 0xffff, RZ, 0xc0, !PT ;  /* 0x0000ffff00007812 */ /* 0x000fe200078ec0ff */
[----:B------:R-:W-:-:S03]  /*b300*/  IMAD.WIDE.U32 R8, R3, -0x326172a9, RZ ;  /* 0xcd9e8d5703087825 */ /* 0x000fc600078e00ff */
[----:B------:R-:W-:Y:S01]  /*b310*/  ISETP.LE.U32.AND P6, PT, R0, UR13, PT ;  /* 0x0000000d00007c0c */ /* 0x000fe2000bfc3070 */
[----:B------:R-:W-:Y:S02]  /*b320*/  IMAD.MOV.U32 R68, RZ, RZ, R244 ;  /* 0x000000ffff447224 */ /* 0x000fe400078e00f4 */
[----:B------:R-:W1:Y:S01]  /*b330*/  MUFU.EX2 R244, R101 ;  /* 0x0000006500f47308 */ /* 0x000e620000000800 */
[----:B------:R-:W-:Y:S02]  /*b340*/  LOP3.LUT R11, R9, UR36, R6, 0x96, !PT ;  /* 0x00000024090b7c12 */ /* 0x000fe4000f8e9606 */
[----:B------:R-:W-:Y:S02]  /*b350*/  LOP3.LUT R9, R5, UR27, R8, 0x96, !PT ;  /* 0x0000001b05097c12 */ /* 0x000fe4000f8e9608 */
[----:B------:R-:W-:Y:S02]  /*b360*/  LOP3.LUT R0, R23, 0xff, RZ, 0xc0, !PT ;  /* 0x000000ff17007812 */ /* 0x000fe400078ec0ff */
[----:B------:R-:W-:-:S02]  /*b370*/  LOP3.LUT R5, R4, 0xffff, RZ, 0xc0, !PT ;  /* 0x0000ffff04057812 */ /* 0x000fc400078ec0ff */
[----:B------:R-:W-:Y:S02]  /*b380*/  ISETP.LE.U32.AND P5, PT, R0, UR13, PT ;  /* 0x0000000d00007c0c */ /* 0x000fe4000bfa3070 */
[----:B------:R-:W-:Y:S01]  /*b390*/  SHF.R.U32.HI R0, RZ, 0x8, R5 ;  /* 0x00000008ff007819 */ /* 0x000fe20000011605 */
[----:B------:R-:W-:-:S03]  /*b3a0*/  @!P6 HFMA2.BF16_V2 R40, -RZ.H0_H0, RZ.H0_H0, -R173.H0_H0 ;  /* 0x200000ffff28e231 */ /* 0x000fc600003409ad */
[----:B------:R-:W-:Y:S02]  /*b3b0*/  LOP3.LUT R0, R0, 0xffff, RZ, 0xc0, !PT ;  /* 0x0000ffff00007812 */ /* 0x000fe400078ec0ff */
[----:B------:R-:W-:Y:S02]  /*b3c0*/  @!P6 PRMT R173, R40, 0x5410, RZ ;  /* 0x0000541028ade816 */ /* 0x000fe400000000ff */
[----:B------:R-:W-:Y:S02]  /*b3d0*/  ISETP.LE.U32.AND P6, PT, R0, UR13, PT ;  /* 0x0000000d00007c0c */ /* 0x000fe4000bfc3070 */
[----:B-1----:R-:W-:-:S04]  /*b3e0*/  F2FP.BF16.F32.PACK_AB R0, R239, R244 ;  /* 0x000000f4ef00723e */ /* 0x002fc800000010ff */
[C---:B------:R-:W-:Y:S02]  /*b3f0*/  PRMT R172, R0.reuse, 0x7610, R172 ;  /* 0x0000761000ac7816 */ /* 0x040fe400000000ac */
[----:B------:R-:W-:Y:S02]  /*b400*/  PRMT R139, R0, 0x7632, R139 ;  /* 0x00007632008b7816 */ /* 0x000fe4000000008b */
[----:B------:R-:W1:Y:S01]  /*b410*/  MUFU.EX2 R0, R65 ;  /* 0x0000004100007308 */ /* 0x000e620000000800 */
[----:B------:R-:W-:Y:S02]  /*b420*/  IMAD.MOV.U32 R69, RZ, RZ, R235 ;  /* 0x000000ffff457224 */ /* 0x000fe400078e00eb */
[----:B------:R-:W-:Y:S02]  /*b430*/  @!P5 HFMA2.BF16_V2 R41, -RZ.H0_H0, RZ.H0_H0, -R172.H0_H0 ;  /* 0x200000ffff29d231 */ /* 0x000fe400003409ac */
[----:B------:R-:W-:Y:S01]  /*b440*/  FMUL.FTZ R235, R95, R2 ;  /* 0x000000025feb7220 */ /* 0x000fe20000410000 */
[----:B------:R-:W-:-:S02]  /*b450*/  LOP3.LUT R2, R9, 0xff, RZ, 0xc0, !PT ;  /* 0x000000ff09027812 */ /* 0x000fc400078ec0ff */
[----:B------:R-:W-:Y:S02]  /*b460*/  PRMT R39, R172, 0x5410, R139 ;  /* 0x00005410ac277816 */ /* 0x000fe4000000008b */
[----:B------:R-:W-:Y:S02]  /*b470*/  SHF.R.U32.HI R3, RZ, 0x18, R4 ;  /* 0x00000018ff037819 */ /* 0x000fe40000011604 */
[----:B------:R-:W-:Y:S02]  /*b480*/  @!P5 PRMT R172, R41, 0x5410, RZ ;  /* 0x0000541029acd816 */ /* 0x000fe400000000ff */
[----:B------:R-:W-:Y:S02]  /*b490*/  ISETP.LE.U32.AND P5, PT, R2, UR13, PT ;  /* 0x0000000d02007c0c */ /* 0x000fe4000bfa3070 */
[----:B------:R-:W-:Y:S02]  /*b4a0*/  LOP3.LUT R2, R9, 0xffff, RZ, 0xc0, !PT ;  /* 0x0000ffff09027812 */ /* 0x000fe400078ec0ff */
[----:B------:R-:W-:-:S02]  /*b4b0*/  ISETP.LE.U32.AND P4, PT, R3, UR13, PT ;  /* 0x0000000d03007c0c */ /* 0x000fc4000bf83070 */
[----:B-1----:R-:W-:Y:S02]  /*b4c0*/  F2FP.BF16.F32.PACK_AB R3, R0, R22 ;  /* 0x000000160003723e */ /* 0x002fe400000010ff */
[----:B------:R-:W-:Y:S01]  /*b4d0*/  SHF.R.U32.HI R2, RZ, 0x8, R2 ;  /* 0x00000008ff027819 */ /* 0x000fe20000011602 */
[----:B------:R-:W-:Y:S01]  /*b4e0*/  @!P2 HFMA2.BF16_V2 R42, -RZ.H0_H0, RZ.H0_H0, -R139.H0_H0 ;  /* 0x200000ffff2aa231 */ /* 0x000fe2000034098b */
[--C-:B------:R-:W-:Y:S02]  /*b4f0*/  SHF.R.U32.HI R7, RZ, 0x10, R4.reuse ;  /* 0x00000010ff077819 */ /* 0x100fe40000011604 */
[C---:B------:R-:W-:Y:S02]  /*b500*/  PRMT R4, R3.reuse, 0x7610, R4 ;  /* 0x0000761003047816 */ /* 0x040fe40000000004 */
[----:B------:R-:W-:Y:S01]  /*b510*/  LOP3.LUT R2, R2, 0xffff, RZ, 0xc0, !PT ;  /* 0x0000ffff02027812 */ /* 0x000fe200078ec0ff */
[----:B------:R-:W-:Y:S01]  /*b520*/  MUFU.EX2 R6, R66 ;  /* 0x0000004200067308 */ /* 0x000fe20000000800 */
[----:B------:R-:W-:Y:S01]  /*b530*/  @!P2 PRMT R139, R42, 0x5410, RZ ;  /* 0x000054102a8ba816 */ /* 0x000fe200000000ff */
[----:B------:R-:W-:Y:S01]  /*b540*/  @!P5 HFMA2.BF16_V2 R43, -RZ.H0_H0, RZ.H0_H0, -R4.H0_H0 ;  /* 0x200000ffff2bd231 */ /* 0x000fe20000340904 */
[----:B------:R-:W-:-:S02]  /*b550*/  PRMT R14, R3, 0x7632, R14 ;  /* 0x00007632030e7816 */ /* 0x000fc4000000000e */
[----:B------:R-:W-:Y:S02]  /*b560*/  ISETP.LE.U32.AND P2, PT, R2, UR13, PT ;  /* 0x0000000d02007c0c */ /* 0x000fe4000bf43070 */
[----:B------:R-:W-:Y:S01]  /*b570*/  LOP3.LUT R2, R7, 0xff, RZ, 0xc0, !PT ;  /* 0x000000ff07027812 */ /* 0x000fe200078ec0ff */
[----:B------:R-:W1:Y:S01]  /*b580*/  MUFU.EX2 R5, R67 ;  /* 0x0000004300057308 */ /* 0x000e620000000800 */
[----:B------:R-:W-:Y:S02]  /*b590*/  PRMT R41, R4, 0x5410, R14 ;  /* 0x0000541004297816 */ /* 0x000fe4000000000e */
[----:B------:R-:W-:Y:S02]  /*b5a0*/  @!P5 PRMT R4, R43, 0x5410, RZ ;  /* 0x000054102b04d816 */ /* 0x000fe400000000ff */
[----:B------:R-:W-:Y:S01]  /*b5b0*/  ISETP.LE.U32.AND P5, PT, R2, UR13, PT ;  /* 0x0000000d02007c0c */ /* 0x000fe2000bfa3070 */
[----:B------:R-:W-:-:S04]  /*b5c0*/  IMAD.WIDE.U32 R2, R11, -0x2daee0ad, RZ ;  /* 0xd2511f530b027825 */ /* 0x000fc800078e00ff */
[----:B------:R-:W-:Y:S01]  /*b5d0*/  FADD.FTZ R10, R0, R38 ;  /* 0x00000026000a7221 */ /* 0x000fe20000010000 */
[----:B------:R-:W-:Y:S01]  /*b5e0*/  PRMT R136, R48, 0x7610, R136 ;  /* 0x0000761030887816 */ /* 0x000fe20000000088 */
[----:B------:R-:W-:Y:S01]  /*b5f0*/  @!P4 HFMA2.BF16_V2 R57, -RZ.H0_H0, RZ.H0_H0, -R135.H0_H0 ;  /* 0x200000ffff39c231 */ /* 0x000fe20000340987 */
[----:B------:R-:W-:Y:S01]  /*b600*/  LOP3.LUT R0, R3, UR21, R16, 0x96, !PT ;  /* 0x0000001503007c12 */ /* 0x000fe2000f8e9610 */
[----:B------:R-:W-:Y:S01]  /*b610*/  IMAD.MOV.U32 R73, RZ, RZ, R129 ;  /* 0x000000ffff497224 */ /* 0x000fe200078e0081 */
[----:B------:R-:W-:Y:S02]  /*b620*/  PRMT R38, R136, 0x5410, R135 ;  /* 0x0000541088267816 */ /* 0x000fe40000000087 */
[----:B------:R-:W-:Y:S01]  /*b630*/  LOP3.LUT R7, R0, 0xffff, RZ, 0xc0, !PT ;  /* 0x0000ffff00077812 */ /* 0x000fe200078ec0ff */
[----:B------:R-:W-:Y:S01]  /*b640*/  IMAD.MOV.U32 R129, RZ, RZ, R238 ;  /* 0x000000ffff817224 */ /* 0x000fe200078e00ee */
[----:B-1----:R-:W-:Y:S01]  /*b650*/  F2FP.BF16.F32.PACK_AB R8, R5, R6 ;  /* 0x000000060508723e */ /* 0x002fe200000010ff */
[----:B------:R-:W-:Y:S01]  /*b660*/  MUFU.EX2 R11, R70 ;  /* 0x00000046000b7308 */ /* 0x000fe20000000800 */
[----:B------:R-:W-:Y:S01]  /*b670*/  @!P4 PRMT R135, R57, 0x5410, RZ ;  /* 0x000054103987c816 */ /* 0x000fe200000000ff */
[----:B------:R-:W-:Y:S01]  /*b680*/  IMAD.MOV.U32 R57, RZ, RZ, R190 ;  /* 0x000000ffff397224 */ /* 0x000fe200078e00be */
[----:B------:R-:W-:Y:S01]  /*b690*/  SHF.R.U32.HI R7, RZ, 0x8, R7 ;  /* 0x00000008ff077819 */ /* 0x000fe20000011607 */
[----:B------:R-:W2:Y:S01]  /*b6a0*/  LDL.LU R190, [R1+0x110] ;  /* 0x0001100001be7983 */ /* 0x000ea20000300800 */
[----:B------:R-:W-:Y:S01]  /*b6b0*/  @!P2 HFMA2.BF16_V2 R46, -RZ.H0_H0, RZ.H0_H0, -R14.H0_H0 ;  /* 0x200000ffff2ea231 */ /* 0x000fe2000034090e */
[----:B------:R-:W-:-:S02]  /*b6c0*/  PRMT R138, R8, 0x7610, R138 ;  /* 0x00007610088a7816 */ /* 0x000fc4000000008a */
[----:B------:R-:W1:Y:S01]  /*b6d0*/  MUFU.EX2 R238, R81 ;  /* 0x0000005100ee7308 */ /* 0x000e620000000800 */
[----:B------:R-:W-:Y:S02]  /*b6e0*/  LOP3.LUT R7, R7, 0xffff, RZ, 0xc0, !PT ;  /* 0x0000ffff07077812 */ /* 0x000fe400078ec0ff */
[----:B------:R-:W-:Y:S01]  /*b6f0*/  @!P2 PRMT R14, R46, 0x5410, RZ ;  /* 0x000054102e0ea816 */ /* 0x000fe200000000ff */
[----:B------:R-:W-:Y:S01]  /*b700*/  @!P3 HFMA2.BF16_V2 R47, -RZ.H0_H0, RZ.H0_H0, -R138.H0_H0 ;  /* 0x200000ffff2fb231 */ /* 0x000fe2000034098a */
[----:B------:R-:W-:Y:S02]  /*b710*/  PRMT R137, R8, 0x7632, R137 ;  /* 0x0000763208897816 */ /* 0x000fe40000000089 */
[----:B------:R-:W-:Y:S02]  /*b720*/  ISETP.LE.U32.AND P2, PT, R7, UR13, PT ;  /* 0x0000000d07007c0c */ /* 0x000fe4000bf43070 */
[----:B------:R-:W-:Y:S02]  /*b730*/  LOP3.LUT R7, R0, 0xff, RZ, 0xc0, !PT ;  /* 0x000000ff00077812 */ /* 0x000fe400078ec0ff */
[----:B------:R-:W-:-:S02]  /*b740*/  PRMT R40, R138, 0x5410, R137 ;  /* 0x000054108a287816 */ /* 0x000fc40000000089 */
[----:B------:R-:W-:Y:S02]  /*b750*/  @!P3 PRMT R138, R47, 0x5410, RZ ;  /* 0x000054102f8ab816 */ /* 0x000fe400000000ff */
[----:B------:R-:W-:Y:S01]  /*b760*/  ISETP.LE.U32.AND P3, PT, R7, UR13, PT ;  /* 0x0000000d07007c0c */ /* 0x000fe2000bf63070 */
[----:B------:R-:W-:Y:S01]  /*b770*/  FADD.FTZ R7, R6, R10 ;  /* 0x0000000a06077221 */ /* 0x000fe20000010000 */
[----:B-1----:R-:W-:-:S04]  /*b780*/  F2FP.BF16.F32.PACK_AB R6, R238, R11 ;  /* 0x0000000bee06723e */ /* 0x002fc800000010ff */
[C---:B------:R-:W-:Y:S02]  /*b790*/  PRMT R134, R6.reuse, 0x7610, R134 ;  /* 0x0000761006867816 */ /* 0x040fe40000000086 */
[----:B------:R-:W-:Y:S01]  /*b7a0*/  PRMT R133, R6, 0x7632, R133 ;  /* 0x0000763206857816 */ /* 0x000fe20000000085 */
[----:B------:R-:W-:Y:S01]  /*b7b0*/  IMAD.MOV.U32 R47, RZ, RZ, R75 ;  /* 0x000000ffff2f7224 */ /* 0x000fe200078e004b */
[----:B------:R-:W-:-:S03]  /*b7c0*/  LOP3.LUT R6, R2, 0xff, RZ, 0xc0, !PT ;  /* 0x000000ff02067812 */ /* 0x000fc600078ec0ff */
[----:B------:R-:W-:Y:S02]  /*b7d0*/  @!P3 HFMA2.BF16_V2 R56, -RZ.H0_H0, RZ.H0_H0, -R134.H0_H0 ;  /* 0x200000ffff38b231 */ /* 0x000fe40000340986 */
[----:B------:R-:W-:Y:S01]  /*b7e0*/  IMAD.MOV.U32 R78, RZ, RZ, R51 ;  /* 0x000000ffff4e7224 */ /* 0x000fe200078e0033 */
[----:B------:R-:W-:Y:S01]  /*b7f0*/  PRMT R51, R134, 0x5410, R133 ;  /* 0x0000541086337816 */ /* 0x000fe20000000085 */
[----:B------:R-:W-:Y:S02]  /*b800*/  IMAD.MOV.U32 R75, RZ, RZ, R64 ;  /* 0x000000ffff4b7224 */ /* 0x000fe400078e0040 */
[----:B------:R-:W-:Y:S01]  /*b810*/  IMAD.MOV.U32 R94, RZ, RZ, R247 ;  /* 0x000000ffff5e7224 */ /* 0x000fe200078e00f7 */
[----:B------:R-:W-:Y:S01]  /*b820*/  @!P3 PRMT R134, R56, 0x5410, RZ ;  /* 0x000054103886b816 */ /* 0x000fe200000000ff */
[----:B------:R-:W-:Y:S02]  /*b830*/  IMAD.MOV.U32 R64, RZ, RZ, R246 ;  /* 0x000000ffff407224 */ /* 0x000fe400078e00f6 */
[----:B------:R-:W-:-:S02]  /*b840*/  @!P5 HFMA2.BF16_V2 R54, -RZ.H0_H0, RZ.H0_H0, -R136.H0_H0 ;  /* 0x200000ffff36d231 */ /* 0x000fc40000340988 */
[----:B------:R-:W-:Y:S01]  /*b850*/  IMAD.MOV.U32 R247, RZ, RZ, R236 ;  /* 0x000000fffff77224 */ /* 0x000fe200078e00ec */
[----:B------:R-:W-:Y:S01]  /*b860*/  ISETP.LE.U32.AND P3, PT, R6, UR13, PT ;  /* 0x0000000d06007c0c */ /* 0x000fe2000bf63070 */
[----:B------:R-:W-:Y:S01]  /*b870*/  IMAD.MOV.U32 R246, RZ, RZ, R211 ;  /* 0x000000fffff67224 */ /* 0x000fe200078e00d3 */
[----:B------:R-:W-:Y:S01]  /*b880*/  MUFU.EX2 R236, R82 ;  /* 0x0000005200ec7308 */ /* 0x000fe20000000800 */
[----:B------:R-:W-:Y:S01]  /*b890*/  @!P2 HFMA2.BF16_V2 R55, -RZ.H0_H0, RZ.H0_H0, -R133.H0_H0 ;  /* 0x200000ffff37a231 */ /* 0x000fe20000340985 */
[--C-:B------:R-:W-:Y:S02]  /*b8a0*/  SHF.R.U32.HI R6, RZ, 0x18, R2.reuse ;  /* 0x00000018ff067819 */ /* 0x100fe40000011602 */
[----:B------:R-:W-:Y:S02]  /*b8b0*/  LOP3.LUT R3, R2, 0xffff, RZ, 0xc0, !PT ;  /* 0x0000ffff02037812 */ /* 0x000fe400078ec0ff */
[----:B------:R-:W-:Y:S02]  /*b8c0*/  SHF.R.U32.HI R8, RZ, 0x10, R2 ;  /* 0x00000010ff087819 */ /* 0x000fe40000011602 */
[----:B------:R-:W1:Y:S01]  /*b8d0*/  MUFU.EX2 R211, R83 ;  /* 0x0000005300d37308 */ /* 0x000e620000000800 */
[----:B------:R-:W-:-:S02]  /*b8e0*/  SHF.R.U32.HI R2, RZ, 0x18, R9 ;  /* 0x00000018ff027819 */ /* 0x000fc40000011609 */
[----:B------:R-:W-:Y:S02]  /*b8f0*/  @!P5 PRMT R136, R54, 0x5410, RZ ;  /* 0x000054103688d816 */ /* 0x000fe400000000ff */
[----:B------:R-:W-:Y:S02]  /*b900*/  @!P2 PRMT R133, R55, 0x5410, RZ ;  /* 0x000054103785a816 */ /* 0x000fe400000000ff */
[----:B------:R-:W-:Y:S02]  /*b910*/  ISETP.LE.U32.AND P5, PT, R2, UR13, PT ;  /* 0x0000000d02007c0c */ /* 0x000fe4000bfa3070 */
[----:B------:R-:W-:Y:S02]  /*b920*/  ISETP.LE.U32.AND P2, PT, R6, UR13, PT ;  /* 0x0000000d06007c0c */ /* 0x000fe4000bf43070 */
[----:B------:R-:W-:Y:S02]  /*b930*/  SHF.R.U32.HI R2, RZ, 0x10, R9 ;  /* 0x00000010ff027819 */ /* 0x000fe40000011609 */
[----:B------:R-:W-:-:S02]  /*b940*/  SHF.R.U32.HI R6, RZ, 0x8, R3 ;  /* 0x00000008ff067819 */ /* 0x000fc40000011603 */
[----:B------:R-:W-:Y:S02]  /*b950*/  LOP3.LUT R3, R2, 0xff, RZ, 0xc0, !PT ;  /* 0x000000ff02037812 */ /* 0x000fe400078ec0ff */
[----:B------:R-:W-:Y:S01]  /*b960*/  LOP3.LUT R2, R6, 0xffff, RZ, 0xc0, !PT ;  /* 0x0000ffff06027812 */ /* 0x000fe200078ec0ff */
[----:B------:R-:W-:-:S03]  /*b970*/  FADD.FTZ R12, R26, R96 ;  /* 0x000000601a0c7221 */ /* 0x000fc60000010000 */
[----:B------:R-:W-:Y:S02]  /*b980*/  ISETP.LE.U32.AND P4, PT, R2, UR13, PT ;  /* 0x0000000d02007c0c */ /* 0x000fe4000bf83070 */
[----:B-1----:R-:W-:Y:S01]  /*b990*/  F2FP.BF16.F32.PACK_AB R2, R211, R236 ;  /* 0x000000ecd302723e */ /* 0x002fe200000010ff */
[----:B------:R-:W-:-:S03]  /*b9a0*/  FADD.FTZ R12, R27, R12 ;  /* 0x0000000c1b0c7221 */ /* 0x000fc60000010000 */
[C---:B------:R-:W-:Y:S01]  /*b9b0*/  PRMT R132, R2.reuse, 0x7610, R132 ;  /* 0x0000761002847816 */ /* 0x040fe20000000084 */
[----:B------:R-:W-:Y:S02]  /*b9c0*/  IMAD.MOV.U32 R66, RZ, RZ, R182 ;  /* 0x000000ffff427224 */ /* 0x000fe400078e00b6 */
[----:B------:R-:W-:Y:S01]  /*b9d0*/  FADD.FTZ R6, R35, R12 ;  /* 0x0000000c23067221 */ /* 0x000fe20000010000 */
[----:B------:R-:W-:Y:S01]  /*b9e0*/  IMAD.MOV.U32 R67, RZ, RZ, R183 ;  /* 0x000000ffff437224 */ /* 0x000fe200078e00b7 */
[----:B------:R-:W-:Y:S01]  /*b9f0*/  MUFU.EX2 R182, R87 ;  /* 0x0000005700b67308 */ /* 0x000fe20000000800 */
[----:B------:R-:W-:Y:S01]  /*ba00*/  @!P3 HFMA2.BF16_V2 R58, -RZ.H0_H0, RZ.H0_H0, -R132.H0_H0 ;  /* 0x200000ffff3ab231 */ /* 0x000fe20000340984 */
[----:B------:R-:W-:Y:S02]  /*ba10*/  PRMT R35, R2, 0x7632, R35 ;  /* 0x0000763202237816 */ /* 0x000fe40000000023 */
[----:B------:R-:W-:-:S04]  /*ba20*/  LOP3.LUT R2, R8, 0xff, RZ, 0xc0, !PT ;  /* 0x000000ff08027812 */ /* 0x000fc800078ec0ff */
[----:B------:R-:W1:Y:S01]  /*ba30*/  MUFU.EX2 R183, R86 ;  /* 0x0000005600b77308 */ /* 0x000e620000000800 */
[----:B------:R-:W-:Y:S01]  /*ba40*/  @!P6 HFMA2.BF16_V2 R52, -RZ.H0_H0, RZ.H0_H0, -R137.H0_H0 ;  /* 0x200000ffff34e231 */ /* 0x000fe20000340989 */
[----:B------:R-:W-:Y:S02]  /*ba50*/  PRMT R50, R132, 0x5410, R35 ;  /* 0x0000541084327816 */ /* 0x000fe40000000023 */
[----:B------:R-:W-:Y:S02]  /*ba60*/  @!P3 PRMT R132, R58, 0x5410, RZ ;  /* 0x000054103a84b816 */ /* 0x000fe400000000ff */
[----:B------:R-:W-:Y:S02]  /*ba70*/  ISETP.LE.U32.AND P3, PT, R2, UR13, PT ;  /* 0x0000000d02007c0c */ /* 0x000fe4000bf63070 */
[----:B------:R-:W-:Y:S01]  /*ba80*/  SHF.R.U32.HI R2, RZ, 0x10, R0 ;  /* 0x00000010ff027819 */ /* 0x000fe20000011600 */
[----:B------:R-:W-:Y:S01]  /*ba90*/  @!P4 HFMA2.BF16_V2 R59, -RZ.H0_H0, RZ.H0_H0, -R35.H0_H0 ;  /* 0x200000ffff3bc231 */ /* 0x000fe20000340923 */
[----:B------:R-:W-:-:S02]  /*baa0*/  @!P6 PRMT R137, R52, 0x5410, RZ ;  /* 0x000054103489e816 */ /* 0x000fc400000000ff */
[----:B------:R-:W-:Y:S02]  /*bab0*/  ISETP.LE.U32.AND P6, PT, R3, UR13, PT ;  /* 0x0000000d03007c0c */ /* 0x000fe4000bfc3070 */
[----:B------:R-:W-:Y:S01]  /*bac0*/  LOP3.LUT R3, R2, 0xff, RZ, 0xc0, !PT ;  /* 0x000000ff02037812 */ /* 0x000fe200078ec0ff */
[----:B------:R-:W-:Y:S01]  /*bad0*/  IMAD.MOV.U32 R46, RZ, RZ, R74 ;  /* 0x000000ffff2e7224 */ /* 0x000fe200078e004a */
[----:B------:R-:W-:Y:S01]  /*bae0*/  @!P4 PRMT R35, R59, 0x5410, RZ ;  /* 0x000054103b23c816 */ /* 0x000fe200000000ff */
[----:B------:R-:W-:Y:S01]  /*baf0*/  IMAD.MOV.U32 R74, RZ, RZ, R181 ;  /* 0x000000ffff4a7224 */ /* 0x000fe200078e00b5 */
[----:B------:R-:W-:Y:S01]  /*bb00*/  MUFU.EX2 R2, R97 ;  /* 0x0000006100027308 */ /* 0x000fe20000000800 */
[----:B------:R-:W-:Y:S02]  /*bb10*/  ISETP.LE.U32.AND P4, PT, R3, UR13, PT ;  /* 0x0000000d03007c0c */ /* 0x000fe4000bf83070 */
[----:B-1----:R-:W-:-:S05]  /*bb20*/  F2FP.BF16.F32.PACK_AB R3, R182, R183 ;  /* 0x000000b7b603723e */ /* 0x002fca00000010ff */
[----:B------:R-:W1:Y:S01]  /*bb30*/  MUFU.EX2 R181, R99 ;  /* 0x0000006300b57308 */ /* 0x000e620000000800 */
[C---:B------:R-:W-:Y:S02]  /*bb40*/  PRMT R27, R3.reuse, 0x7610, R27 ;  /* 0x00007610031b7816 */ /* 0x040fe4000000001b */
[----:B------:R-:W-:-:S03]  /*bb50*/  PRMT R26, R3, 0x7632, R26 ;  /* 0x00007632031a7816 */ /* 0x000fc6000000001a */
[----:B------:R-:W-:Y:S01]  /*bb60*/  @!P3 HFMA2.BF16_V2 R60, -RZ.H0_H0, RZ.H0_H0, -R27.H0_H0 ;  /* 0x200000ffff3cb231 */ /* 0x000fe2000034091b */
[----:B------:R-:W-:Y:S02]  /*bb70*/  SHF.R.U32.HI R0, RZ, 0x18, R0 ;  /* 0x00000018ff007819 */ /* 0x000fe40000011600 */
[----:B------:R-:W-:Y:S02]  /*bb80*/  PRMT R49, R27, 0x5410, R26 ;  /* 0x000054101b317816 */ /* 0x000fe4000000001a */
[----:B------:R-:W-:Y:S02]  /*bb90*/  @!P3 PRMT R27, R60, 0x5410, RZ ;  /* 0x000054103c1bb816 */ /* 0x000fe400000000ff */
[----:B------:R-:W-:Y:S01]  /*bba0*/  ISETP.LE.U32.AND P3, PT, R0, UR13, PT ;  /* 0x0000000d00007c0c */ /* 0x000fe2000bf63070 */
[----:B------:R-:W-:Y:S01]  /*bbb0*/  IMAD.MOV.U32 R79, RZ, RZ, R128 ;  /* 0x000000ffff4f7224 */ /* 0x000fe200078e0080 */
[----:B-1----:R-:W-:Y:S01]  /*bbc0*/  F2FP.BF16.F32.PACK_AB R0, R181, R2 ;  /* 0x00000002b500723e */ /* 0x002fe200000010ff */
[----:B------:R-:W-:-:S02]  /*bbd0*/  IMAD.MOV.U32 R42, RZ, RZ, R248 ;  /* 0x000000ffff2a7224 */ /* 0x000fc400078e00f8 */
[----:B------:R-:W-:Y:S01]  /*bbe0*/  FADD.FTZ R5, R5, R7 ;  /* 0x0000000705057221 */ /* 0x000fe20000010000 */
[----:B------:R-:W-:Y:S01]  /*bbf0*/  IMAD.MOV.U32 R101, RZ, RZ, R94 ;  /* 0x000000ffff657224 */ /* 0x000fe200078e005e */
[----:B------:R-:W-:Y:S01]  /*bc00*/  PRMT R23, R0, 0x7632, R23 ;  /* 0x0000763200177816 */ /* 0x000fe20000000017 */
[----:B------:R-:W-:Y:S02]  /*bc10*/  IMAD.MOV.U32 R95, RZ, RZ, R79 ;  /* 0x000000ffff5f7224 */ /* 0x000fe400078e004f */
[----:B------:R-:W-:Y:S01]  /*bc20*/  FADD.FTZ R7, R34, R6 ;  /* 0x0000000622077221 */ /* 0x000fe20000010000 */
[----:B------:R-:W-:Y:S02]  /*bc30*/  IMAD.MOV.U32 R94, RZ, RZ, R78 ;  /* 0x000000ffff5e7224 */ /* 0x000fe400078e004e */
[----:B------:R-:W-:Y:S01]  /*bc40*/  FADD.FTZ R248, R2, R80 ;  /* 0x0000005002f87221 */ /* 0x000fe20000010000 */
[----:B------:R-:W-:Y:S02]  /*bc50*/  IMAD.MOV.U32 R79, RZ, RZ, R75 ;  /* 0x000000ffff4f7224 */ /* 0x000fe400078e004b */
[----:B------:R-:W-:-:S02]  /*bc60*/  @!P4 HFMA2.BF16_V2 R62, -RZ.H0_H0, RZ.H0_H0, -R0.H0_H0 ;  /* 0x200000ffff3ec231 */ /* 0x000fc40000340900 */
[----:B------:R-:W-:Y:S01]  /*bc70*/  IMAD.MOV.U32 R78, RZ, RZ, R74 ;  /* 0x000000ffff4e7224 */ /* 0x000fe200078e004a */
[C---:B------:R-:W-:Y:S01]  /*bc80*/  @P4 PRMT R34, R0.reuse, 0x7610, R34 ;  /* 0x0000761000224816 */ /* 0x040fe20000000022 */
[----:B------:R-:W-:Y:S01]  /*bc90*/  IMAD.MOV.U32 R75, RZ, RZ, R93 ;  /* 0x000000ffff4b7224 */ /* 0x000fe200078e005d */
[----:B------:R-:W-:Y:S01]  /*bca0*/  PRMT R48, R0, 0x5410, R23 ;  /* 0x0000541000307816 */ /* 0x000fe20000000017 */
[----:B------:R-:W-:Y:S01]  /*bcb0*/  IMAD.MOV.U32 R74, RZ, RZ, R92 ;  /* 0x000000ffff4a7224 */ /* 0x000fe200078e005c */
[----:B------:R-:W-:Y:S01]  /*bcc0*/  LOP3.LUT R2, R115, UR26, R42, 0x96, !PT ;  /* 0x0000001a73027c12 */ /* 0x000fe2000f8e962a */
[----:B------:R-:W-:Y:S01]  /*bcd0*/  IMAD.MOV.U32 R93, RZ, RZ, R77 ;  /* 0x000000ffff5d7224 */ /* 0x000fe200078e004d */
[----:B------:R-:W-:Y:S01]  /*bce0*/  LOP3.LUT R0, R67, UR45, R46, 0x96, !PT ;  /* 0x0000002d43007c12 */ /* 0x000fe2000f8e962e */
        /* <DEDUP_REMOVED lines=9> */
[----:B------:R-:W-:-:S04]  /*bd80*/  IMAD.WIDE.U32 R2, R2, -0x2daee0ad, RZ ;  /* 0xd2511f5302027825 */ /* 0x000fc800078e00ff */
[----:B------:R-:W-:Y:S01]  /*bd90*/  IMAD.WIDE.U32 R240, R0, -0x326172a9, RZ ;  /* 0xcd9e8d5700f07825 */ /* 0x000fe200078e00ff */
[----:B------:R-:W-:-:S04]  /*bda0*/  LOP3.LUT R0, R3, UR41, R66, 0x96, !PT ;  /* 0x0000002903007c12 */ /* 0x000fc8000f8e9642 */
[----:B------:R-:W-:Y:S01]  /*bdb0*/  LOP3.LUT R3, R241, UR42, R114, 0x96, !PT ;  /* 0x0000002af1037c12 */ /* 0x000fe2000f8e9672 */
[----:B------:R1:W-:Y:S04]  /*bdc0*/  STG.E.U16 desc[UR24][R20.64+-0x3e], R13 ;  /* 0xffffc20d14007986 */ /* 0x0003e8000c101518 */
[----:B------:R-:W-:-:S04]  /*bdd0*/  IMAD.WIDE.U32 R8, R3, -0x2daee0ad, RZ ;  /* 0xd2511f5303087825 */ /* 0x000fc800078e00ff */
[----:B------:R-:W-:Y:S02]  /*bde0*/  IMAD.MOV.U32 R43, RZ, RZ, R249 ;  /* 0x000000ffff2b7224 */ /* 0x000fe400078e00f9 */
[----:B------:R-:W-:Y:S01]  /*bdf0*/  FADD.FTZ R249, R11, R5 ;  /* 0x000000050bf97221 */ /* 0x000fe20000010000 */
[----:B-1----:R-:W-:Y:S01]  /*be00*/  IMAD.WIDE.U32 R12, R0, -0x326172a9, RZ ;  /* 0xcd9e8d57000c7825 */ /* 0x002fe200078e00ff */
[----:B------:R-:W-:-:S05]  /*be10*/  LOP3.LUT R0, R9, UR39, R2, 0x96, !PT ;  /* 0x0000002709007c12 */ /* 0x000fca000f8e9602 */
[----:B------:R-:W-:Y:S01]  /*be20*/  IMAD.WIDE.U32 R10, R0, -0x326172a9, RZ ;  /* 0xcd9e8d57000a7825 */ /* 0x000fe200078e00ff */
[----:B------:R-:W-:-:S04]  /*be30*/  LOP3.LUT R3, R13, UR40, R240, 0x96, !PT ;  /* 0x000000280d037c12 */ /* 0x000fc8000f8e96f0 */
[----:B------:R-:W-:Y:S01]  /*be40*/  LOP3.LUT R0, R11, UR38, R12, 0x96, !PT ;  /* 0x000000260b007c12 */ /* 0x000fe2000f8e960c */
[----:B------:R-:W-:-:S04]  /*be50*/  IMAD.WIDE.U32 R2, R3, -0x2daee0ad, RZ ;  /* 0xd2511f5303027825 */ /* 0x000fc800078e00ff */
[----:B------:R-:W-:Y:S01]  /*be60*/  IMAD.WIDE.U32 R12, R0, -0x2daee0ad, RZ ;  /* 0xd2511f53000c7825 */ /* 0x000fe200078e00ff */
[----:B------:R-:W-:-:S04]  /*be70*/  LOP3.LUT R3, R3, UR37, R8, 0x96, !PT ;  /* 0x0000002503037c12 */ /* 0x000fc8000f8e9608 */
[----:B------:R-:W-:Y:S01]  /*be80*/  LOP3.LUT R2, R13, UR18, R2, 0x96, !PT ;  /* 0x000000120d027c12 */ /* 0x000fe2000f8e9602 */
[----:B------:R-:W-:-:S04]  /*be90*/  IMAD.WIDE.U32 R8, R3, -0x326172a9, RZ ;  /* 0xcd9e8d5703087825 */ /* 0x000fc800078e00ff */
[----:B------:R-:W-:Y:S01]  /*bea0*/  IMAD.WIDE.U32 R2, R2, -0x326172a9, RZ ;  /* 0xcd9e8d5702027825 */ /* 0x000fe200078e00ff */
[----:B------:R-:W-:Y:S03]  /*beb0*/  STG.E.U16 desc[UR24][R20.64+-0x40], R15 ;  /* 0xffffc00f14007986 */ /* 0x000fe6000c101518 */
[----:B------:R-:W-:Y:S02]  /*bec0*/  IMAD.MOV.U32 R128, RZ, RZ, R245 ;  /* 0x000000ffff807224 */ /* 0x000fe400078e00f5 */
[----:B------:R-:W-:Y:S01]  /*bed0*/  FADD.FTZ R245, R36, R7 ;  /* 0x0000000724f57221 */ /* 0x000fe20000010000 */
[----:B------:R-:W-:Y:S01]  /*bee0*/  SHF.R.U32.HI R7, RZ, 0x10, R2 ;  /* 0x00000010ff077819 */ /* 0x000fe20000011602 */
[----:B------:R-:W-:Y:S01]  /*bef0*/  STG.E.U16 desc[UR24][R32.64+-0x40], R19 ;  /* 0xffffc01320007986 */ /* 0x000fe2000c101518 */
[----:B------:R-:W-:-:S03]  /*bf00*/  LOP3.LUT R0, R3, UR27, R8, 0x96, !PT ;  /* 0x0000001b03007c12 */ /* 0x000fc6000f8e9608 */
[----:B------:R-:W-:Y:S01]  /*bf10*/  STG.E.U16 desc[UR24][R32.64+-0x3e], R18 ;  /* 0xffffc21220007986 */ /* 0x000fe2000c101518 */
[C---:B------:R-:W-:Y:S02]  /*bf20*/  LOP3.LUT R3, R2.reuse, 0xffff, RZ, 0xc0, !PT ;  /* 0x0000ffff02037812 */ /* 0x040fe400078ec0ff */
[----:B------:R-:W-:Y:S01]  /*bf30*/  LOP3.LUT R8, R2, 0xff, RZ, 0xc0, !PT ;  /* 0x000000ff02087812 */ /* 0x000fe200078ec0ff */
[----:B------:R1:W-:Y:S01]  /*bf40*/  STG.E.U16 desc[UR24][R30.64+-0x40], R4 ;  /* 0xffffc0041e007986 */ /* 0x0003e2000c101518 */
[----:B------:R-:W-:-:S04]  /*bf50*/  SHF.R.U32.HI R3, RZ, 0x8, R3 ;  /* 0x00000008ff037819 */ /* 0x000fc80000011603 */
[----:B------:R-:W-:Y:S02]  /*bf60*/  PRMT R16, R8, 0x5410, R3 ;  /* 0x0000541008107816 */ /* 0x000fe40000000003 */
[----:B------:R-:W-:Y:S02]  /*bf70*/  LOP3.LUT R10, R9, UR36, R10, 0x96, !PT ;  /* 0x00000024090a7c12 */ /* 0x000fe4000f8e960a */
[----:B-1----:R-:W-:Y:S02]  /*bf80*/  SHF.R.U32.HI R4, RZ, 0x18, R2 ;  /* 0x00000018ff047819 */ /* 0x002fe40000011602 */
[----:B------:R-:W-:-:S04]  /*bf90*/  LOP3.LUT R2, R7, 0xff, RZ, 0xc0, !PT ;  /* 0x000000ff07027812 */ /* 0x000fc800078ec0ff */
[----:B------:R-:W-:Y:S02]  /*bfa0*/  PRMT R15, R2, 0x5410, R4 ;  /* 0x00005410020f7816 */ /* 0x000fe40000000004 */
[----:B------:R-:W-:-:S04]  /*bfb0*/  LOP3.LUT R2, R0, 0xffff, RZ, 0xc0, !PT ;  /* 0x0000ffff00027812 */ /* 0x000fc800078ec0ff */
[----:B------:R-:W-:Y:S02]  /*bfc0*/  SHF.R.U32.HI R3, RZ, 0x8, R2 ;  /* 0x00000008ff037819 */ /* 0x000fe40000011602 */
[----:B------:R-:W-:-:S04]  /*bfd0*/  LOP3.LUT R2, R0, 0xff, RZ, 0xc0, !PT ;  /* 0x000000ff00027812 */ /* 0x000fc800078ec0ff */
[----:B------:R-:W-:Y:S02]  /*bfe0*/  PRMT R11, R2, 0x5410, R3 ;  /* 0x00005410020b7816 */ /* 0x000fe40000000003 */
[--C-:B------:R-:W-:Y:S02]  /*bff0*/  SHF.R.U32.HI R3, RZ, 0x10, R0.reuse ;  /* 0x00000010ff037819 */ /* 0x100fe40000011600 */
[----:B------:R-:W-:Y:S02]  /*c000*/  SHF.R.U32.HI R2, RZ, 0x18, R0 ;  /* 0x00000018ff027819 */ /* 0x000fe40000011600 */
[----:B------:R-:W-:-:S04]  /*c010*/  LOP3.LUT R0, R3, 0xff, RZ, 0xc0, !PT ;  /* 0x000000ff03007812 */ /* 0x000fc800078ec0ff */
[----:B------:R-:W-:Y:S01]  /*c020*/  PRMT R9, R0, 0x5410, R2 ;  /* 0x0000541000097816 */ /* 0x000fe20000000002 */
[----:B------:R-:W-:-:S04]  /*c030*/  IMAD.WIDE.U32 R2, R10, -0x2daee0ad, RZ ;  /* 0xd2511f530a027825 */ /* 0x000fc800078e00ff */
[----:B------:R-:W-:Y:S02]  /*c040*/  IMAD.U32 R0, RZ, RZ, UR13 ;  /* 0x0000000dff007e24 */ /* 0x000fe4000f8e00ff */
[----:B------:R-:W-:Y:S01]  /*c050*/  IMAD.MOV.U32 R7, RZ, RZ, 0x7054 ;  /* 0x00007054ff077424 */ /* 0x000fe200078e00ff */
[----:B------:R-:W-:-:S04]  /*c060*/  LOP3.LUT R4, R3, UR21, R12, 0x96, !PT ;  /* 0x0000001503047c12 */ /* 0x000fc8000f8e960c */
[----:B------:R-:W-:Y:S02]  /*c070*/  PRMT R0, R0, R7, UR13 ;  /* 0x0000000d00007e16 */ /* 0x000fe40008000007 */
[----:B------:R-:W-:-:S04]  /*c080*/  LOP3.LUT R7, R4, 0xffff, RZ, 0xc0, !PT ;  /* 0x0000ffff04077812 */ /* 0x000fc800078ec0ff */
[----:B------:R-:W-:Y:S02]  /*c090*/  SHF.R.U32.HI R8, RZ, 0x8, R7 ;  /* 0x00000008ff087819 */ /* 0x000fe40000011607 */
[----:B------:R-:W-:-:S04]  /*c0a0*/  LOP3.LUT R7, R4, 0xff, RZ, 0xc0, !PT ;  /* 0x000000ff04077812 */ /* 0x000fc800078ec0ff */
[----:B------:R-:W-:Y:S02]  /*c0b0*/  PRMT R13, R7, 0x5410, R8 ;  /* 0x00005410070d7816 */ /* 0x000fe40000000008 */
[--C-:B------:R-:W-:Y:S02]  /*c0c0*/  SHF.R.U32.HI R8, RZ, 0x10, R4.reuse ;  /* 0x00000010ff087819 */ /* 0x100fe40000011604 */
[----:B------:R-:W-:Y:S02]  /*c0d0*/  SHF.R.U32.HI R7, RZ, 0x18, R4 ;  /* 0x00000018ff077819 */ /* 0x000fe40000011604 */
[----:B------:R-:W-:Y:S02]  /*c0e0*/  LOP3.LUT R4, R8, 0xff, RZ, 0xc0, !PT ;  /* 0x000000ff08047812 */ /* 0x000fe400078ec0ff */
[----:B------:R-:W-:Y:S02]  /*c0f0*/  LOP3.LUT R3, R2, 0xffff, RZ, 0xc0, !PT ;  /* 0x0000ffff02037812 */ /* 0x000fe400078ec0ff */
[----:B------:R-:W-:-:S02]  /*c100*/  PRMT R12, R4, 0x5410, R7 ;  /* 0x00005410040c7816 */ /* 0x000fc40000000007 */
[----:B------:R-:W-:Y:S02]  /*c110*/  SHF.R.U32.HI R4, RZ, 0x8, R3 ;  /* 0x00000008ff047819 */ /* 0x000fe40000011603 */
[----:B------:R-:W-:-:S04]  /*c120*/  LOP3.LUT R3, R2, 0xff, RZ, 0xc0, !PT ;  /* 0x000000ff02037812 */ /* 0x000fc800078ec0ff */
[----:B------:R-:W-:Y:S02]  /*c130*/  PRMT R7, R3, 0x5410, R4 ;  /* 0x0000541003077816 */ /* 0x000fe40000000004 */
[--C-:B------:R-:W-:Y:S02]  /*c140*/  SHF.R.U32.HI R4, RZ, 0x10, R2.reuse ;  /* 0x00000010ff047819 */ /* 0x100fe40000011602 */
[----:B------:R-:W-:Y:S02]  /*c150*/  SHF.R.U32.HI R3, RZ, 0x18, R2 ;  /* 0x00000018ff037819 */ /* 0x000fe40000011602 */
[----:B------:R-:W-:Y:S01]  /*c160*/  LOP3.LUT R2, R4, 0xff, RZ, 0xc0, !PT ;  /* 0x000000ff04027812 */ /* 0x000fe200078ec0ff */
[----:B------:R1:W-:Y:S01]  /*c170*/  STG.E.U16 desc[UR24][R30.64+-0x3e], R14 ;  /* 0xffffc20e1e007986 */ /* 0x0003e2000c101518 */
[----:B------:R-:W-:Y:S02]  /*c180*/  IMAD.MOV.U32 R112, RZ, RZ, R78 ;  /* 0x000000ffff707224 */ /* 0x000fe400078e004e */
[----:B------:R-:W-:-:S02]  /*c190*/  IMAD.MOV.U32 R78, RZ, RZ, R77 ;  /* 0x000000ffff4e7224 */ /* 0x000fc400078e004d */
[----:B------:R-:W-:Y:S02]  /*c1a0*/  IMAD.MOV.U32 R77, RZ, RZ, R131 ;  /* 0x000000ffff4d7224 */ /* 0x000fe400078e0083 */
[----:B------:R-:W-:Y:S01]  /*c1b0*/  IMAD.MOV.U32 R131, RZ, RZ, R128 ;  /* 0x000000ffff837224 */ /* 0x000fe200078e0080 */
[----:B-1----:R-:W-:Y:S02]  /*c1c0*/  PRMT R14, R2, 0x5410, R3 ;  /* 0x00005410020e7816 */ /* 0x002fe40000000003 */
[----:B------:R-:W-:-:S05]  /*c1d0*/  HSET2.LE.AND R2, R16, R0, PT ;  /* 0x0000000010027233 */ /* 0x000fca0003803000 */
[----:B------:R-:W-:Y:S02]  /*c1e0*/  LOP3.LUT R10, R2, R98, RZ, 0xc0, !PT ;  /* 0x00000062020a7212 */ /* 0x000fe400078ec0ff */
[--C-:B------:R-:W-:Y:S02]  /*c1f0*/  HSET2.LE.AND R2, R15, R0.reuse, PT ;  /* 0x000000000f027233 */ /* 0x100fe40003803000 */
[----:B------:R-:W-:-:S03]  /*c200*/  HSET2.LE.AND R3, R11, R0, PT ;  /* 0x000000000b037233 */ /* 0x000fc60003803000 */
[----:B------:R-:W-:Y:S02]  /*c210*/  LOP3.LUT R11, R2, R53, RZ, 0xc0, !PT ;  /* 0x00000035020b7212 */ /* 0x000fe400078ec0ff */
[----:B------:R-:W-:Y:S01]  /*c220*/  HSET2.LE.AND R2, R13, R0, PT ;  /* 0x000000000d027233 */ /* 0x000fe20003803000 */
[----:B------:R-:W-:-:S04]  /*c230*/  IMAD.MOV.U32 R42, RZ, RZ, R247 ;  /* 0x000000ffff2a7224 */ /* 0x000fc800078e00f7 */
[----:B------:R-:W-:Y:S01]  /*c240*/  LOP3.LUT R128, R2, R45, RZ, 0xc0, !PT ;  /* 0x0000002d02807212 */ /* 0x000fe200078ec0ff */
[----:B------:R-:W-:-:S04]  /*c250*/  VIADD R2, R246, 0x4 ;  /* 0x00000004f6027836 */ /* 0x000fc80000000000 */
[----:B------:R-:W-:Y:S01]  /*c260*/  IMAD.WIDE.U32 R246, R2, -0x326172a9, RZ ;  /* 0xcd9e8d5702f67825 */ /* 0x000fe200078e00ff */
[----:B------:R-:W-:-:S04]  /*c270*/  UIADD3 UR4, UR29, -0x4498517b, URZ ;  /* 0xbb67ae851d047890 */ /* 0x000fc8000fffe03f */
[----:B------:R-:W-:Y:S01]  /*c280*/  LOP3.LUT R2, R247, R42, RZ, 0x3c, !PT ;  /* 0x0000002af7027212 */ /* 0x000fe200078e3cff */
[----:B------:R-:W-:Y:S02]  /*c290*/  IMAD.MOV.U32 R66, RZ, RZ, R64 ;  /* 0x000000ffff427224 */ /* 0x000fe400078e0040 */
[----:B------:R-:W-:Y:S02]  /*c2a0*/  IMAD.MOV.U32 R42, RZ, RZ, R251 ;  /* 0x000000ffff2a7224 */ /* 0x000fe400078e00fb */
[----:B------:R-:W-:Y:S02]  /*c2b0*/  IMAD.MOV.U32 R64, RZ, RZ, R250 ;  /* 0x000000ffff407224 */ /* 0x000fe400078e00fa */
[----:B------:R-:W-:Y:S01]  /*c2c0*/  IMAD.WIDE.U32 R250, R2, -0x2daee0ad, RZ ;  /* 0xd2511f5302fa7825 */ /* 0x000fe200078e00ff */
[----:B------:R-:W-:-:S03]  /*c2d0*/  PRMT R5, R100, 0x7632, R5 ;  /* 0x0000763264057816 */ /* 0x000fc60000000005 */
[----:B------:R-:W-:Y:S01]  /*c2e0*/  IMAD.MOV.U32 R65, RZ, RZ, R101 ;  /* 0x000000ffff417224 */ /* 0x000fe200078e0065 */
[----:B------:R-:W-:Y:S01]  /*c2f0*/  LOP3.LUT R2, R251, UR4, R46, 0x96, !PT ;  /* 0x00000004fb027c12 */ /* 0x000fe2000f8e962e */
[----:B------:R-:W-:Y:S01]  /*c300*/  IMAD.MOV.U32 R101, RZ, RZ, R95 ;  /* 0x000000ffff657224 */ /* 0x000fe200078e005f */
[--C-:B------:R-:W-:Y:S01]  /*c310*/  HSET2.LE.AND R4, R9, R0.reuse, PT ;  /* 0x0000000009047233 */ /* 0x100fe20003803000 */
[----:B------:R-:W-:Y:S01]  /*c320*/  IMAD.MOV.U32 R95, RZ, RZ, R94 ;  /* 0x000000ffff5f7224 */ /* 0x000fe200078e005e */
[----:B------:R-:W-:Y:S01]  /*c330*/  LOP3.LUT R8, R3, R103, RZ, 0xc0, !PT ;  /* 0x0000006703087212 */ /* 0x000fe200078ec0ff */
[----:B------:R-:W-:Y:S01]  /*c340*/  @!P5 HFMA2.BF16_V2 R72, -RZ.H0_H0, RZ.H0_H0, -R5.H0_H0 ;  /* 0x200000ffff48d231 */ /* 0x000fe20000340905 */
[----:B------:R-:W-:Y:S01]  /*c350*/  PRMT R6, R100, 0x7610, R6 ;  /* 0x0000761064067816 */ /* 0x000fe20000000006 */
[----:B------:R-:W-:Y:S01]  /*c360*/  IMAD.MOV.U32 R94, RZ, RZ, R75 ;  /* 0x000000ffff5e7224 */ /* 0x000fe200078e004b */
[----:B------:R-:W-:Y:S01]  /*c370*/  HSET2.LE.AND R3, R12, R0, PT ;  /* 0x000000000c037233 */ /* 0x000fe20003803000 */
[----:B------:R-:W-:-:S02]  /*c380*/  IMAD.MOV.U32 R75, RZ, RZ, R76 ;  /* 0x000000ffff4b7224 */ /* 0x000fc400078e004c */
[----:B------:R-:W-:Y:S02]  /*c390*/  IMAD.MOV.U32 R58, RZ, RZ, R243 ;  /* 0x000000ffff3a7224 */ /* 0x000fe400078e00f3 */
[----:B------:R-:W-:Y:S02]  /*c3a0*/  IMAD.MOV.U32 R59, RZ, RZ, R242 ;  /* 0x000000ffff3b7224 */ /* 0x000fe400078e00f2 */
[----:B------:R-:W-:Y:S02]  /*c3b0*/  IMAD.MOV.U32 R76, RZ, RZ, R73 ;  /* 0x000000ffff4c7224 */ /* 0x000fe400078e0049 */
[----:B------:R-:W-:Y:S01]  /*c3c0*/  IMAD.WIDE.U32 R242, R2, -0x326172a9, RZ ;  /* 0xcd9e8d5702f27825 */ /* 0x000fe200078e00ff */
[----:B------:R-:W-:Y:S02]  /*c3d0*/  PRMT R17, R6, 0x5410, R5 ;  /* 0x0000541006117816 */ /* 0x000fe40000000005 */
[----:B------:R-:W-:Y:S01]  /*c3e0*/  LOP3.LUT R9, R4, R102, RZ, 0xc0, !PT ;  /* 0x0000006604097212 */ /* 0x000fe200078ec0ff */
[----:B------:R-:W-:Y:S01]  /*c3f0*/  IMAD.MOV.U32 R73, RZ, RZ, R68 ;  /* 0x000000ffff497224 */ /* 0x000fe200078e0044 */
[----:B------:R-:W-:Y:S01]  /*c400*/  @!P5 PRMT R5, R72, 0x5410, RZ ;  /* 0x000054104805d816 */ /* 0x000fe200000000ff */
[----:B------:R-:W-:Y:S01]  /*c410*/  IMAD.MOV.U32 R96, RZ, RZ, R79 ;  /* 0x000000ffff607224 */ /* 0x000fe200078e004f */
[----:B------:R-:W-:Y:S01]  /*c420*/  HSET2.LE.AND R4, R7, R0, PT ;  /* 0x0000000007047233 */ /* 0x000fe20003803000 */
[----:B------:R-:W-:Y:S01]  /*c430*/  IMAD.MOV.U32 R68, RZ, RZ, R129 ;  /* 0x000000ffff447224 */ /* 0x000fe200078e0081 */
[----:B------:R-:W-:Y:S01]  /*c440*/  LOP3.LUT R129, R3, R44, RZ, 0xc0, !PT ;  /* 0x0000002c03817212 */ /* 0x000fe200078ec0ff */
[----:B------:R-:W-:Y:S01]  /*c450*/  IMAD.MOV.U32 R79, RZ, RZ, R74 ;  /* 0x000000ffff4f7224 */ /* 0x000fe200078e004a */
[----:B------:R-:W-:Y:S01]  /*c460*/  LOP3.LUT R3, R115, UR26, R246, 0x96, !PT ;  /* 0x0000001a73037c12 */ /* 0x000fe2000f8e96f6 */
[----:B------:R-:W-:Y:S01]  /*c470*/  IMAD.MOV.U32 R74, RZ, RZ, R93 ;  /* 0x000000ffff4a7224 */ /* 0x000fe200078e005d */
[----:B------:R-:W-:Y:S01]  /*c480*/  LOP3.LUT R2, R243, UR42, R114, 0x96, !PT ;  /* 0x0000002af3027c12 */ /* 0x000fe2000f8e9672 */
[----:B------:R-:W-:-:S02]  /*c490*/  IMAD.MOV.U32 R93, RZ, RZ, R92 ;  /* 0x000000ffff5d7224 */ /* 0x000fc400078e005c */
[----:B------:R-:W-:Y:S01]  /*c4a0*/  IMAD.MOV.U32 R92, RZ, RZ, R69 ;  /* 0x000000ffff5c7224 */ /* 0x000fe200078e0045 */
[----:B------:R1:W-:Y:S01]  /*c4b0*/  STG.E.U16 desc[UR24][R28.64+-0x3e], R5 ;  /* 0xffffc2051c007986 */ /* 0x0003e2000c101518 */
[----:B------:R-:W-:Y:S01]  /*c4c0*/  IMAD.MOV.U32 R69, RZ, RZ, R130 ;  /* 0x000000ffff457224 */ /* 0x000fe200078e0082 */
[----:B------:R-:W-:Y:S01]  /*c4d0*/  LOP3.LUT R130, R4, R37, RZ, 0xc0, !PT ;  /* 0x0000002504827212 */ /* 0x000fe200078ec0ff */
[----:B------:R-:W-:Y:S02]  /*c4e0*/  @!P6 HFMA2.BF16_V2 R71, -RZ.H0_H0, RZ.H0_H0, -R6.H0_H0 ;  /* 0x200000ffff47e231 */ /* 0x000fe40000340906 */
[----:B------:R-:W-:-:S03]  /*c4f0*/  IMAD.WIDE.U32 R12, R2, -0x2daee0ad, RZ ;  /* 0xd2511f53020c7825 */ /* 0x000fc600078e00ff */
[----:B------:R-:W-:-:S05]  /*c500*/  @!P6 PRMT R6, R71, 0x5410, RZ ;  /* 0x000054104706e816 */ /* 0x000fca00000000ff */
[----:B------:R3:W-:Y:S01]  /*c510*/  STG.E.U16 desc[UR24][R28.64+-0x40], R6 ;  /* 0xffffc0061c007986 */ /* 0x0007e2000c101518 */
[----:B-1----:R-:W-:-:S05]  /*c520*/  IMAD.WIDE.U32 R4, R3, -0x2daee0ad, RZ ;  /* 0xd2511f5303047825 */ /* 0x002fca00078e00ff */
[----:B------:R-:W-:Y:S02]  /*c530*/  LOP3.LUT R3, R5, UR41, R250, 0x96, !PT ;  /* 0x0000002905037c12 */ /* 0x000fe4000f8e96fa */
[----:B------:R-:W-:-:S03]  /*c540*/  LOP3.LUT R2, R13, UR39, R4, 0x96, !PT ;  /* 0x000000270d027c12 */ /* 0x000fc6000f8e9604 */
[----:B------:R-:W-:-:S04]  /*c550*/  IMAD.WIDE.U32 R4, R3, -0x326172a9, RZ ;  /* 0xcd9e8d5703047825 */ /* 0x000fc800078e00ff */
[----:B---3--:R-:W-:Y:S01]  /*c560*/  IMAD.WIDE.U32 R6, R2, -0x326172a9, RZ ;  /* 0xcd9e8d5702067825 */ /* 0x008fe200078e00ff */
[----:B------:R-:W-:-:S04]  /*c570*/  LOP3.LUT R2, R5, UR40, R242, 0x96, !PT ;  /* 0x0000002805027c12 */ /* 0x000fc8000f8e96f2 */
[----:B------:R-:W-:Y:S01]  /*c580*/  LOP3.LUT R3, R7, UR38, R4, 0x96, !PT ;  /* 0x0000002607037c12 */ /* 0x000fe2000f8e9604 */
[----:B------:R-:W-:Y:S01]  /*c590*/  STG.E.U16 desc[UR24][R20.64+-0x30], R25 ;  /* 0xffffd01914007986 */ /* 0x000fe2000c101518 */
[----:B------:R-:W-:-:S03]  /*c5a0*/  IMAD.WIDE.U32 R4, R2, -0x2daee0ad, RZ ;  /* 0xd2511f5302047825 */ /* 0x000fc600078e00ff */
[----:B------:R1:W-:Y:S01]  /*c5b0*/  STG.E.U16 desc[UR24][R20.64+-0x2e], R24 ;  /* 0xffffd21814007986 */ /* 0x0003e2000c101518 */
[----:B------:R-:W-:Y:S02]  /*c5c0*/  HSET2.LE.AND R2, R14, R0, PT ;  /* 0x000000000e027233 */ /* 0x000fe40003803000 */
[----:B------:R-:W-:Y:S01]  /*c5d0*/  LOP3.LUT R5, R5, UR37, R12, 0x96, !PT ;  /* 0x0000002505057c12 */ /* 0x000fe2000f8e960c */
[----:B------:R-:W-:Y:S01]  /*c5e0*/  IMAD.MOV.U32 R56, RZ, RZ, R131 ;  /* 0x000000ffff387224 */ /* 0x000fe200078e0083 */
[----:B--2---:R-:W2:Y:S01]  /*c5f0*/  LDSM.16.MT88.4 R12, [R190+0xa000] ;  /* 0x00a00000be0c783b */ /* 0x004ea20000004200 */
[----:B------:R-:W-:Y:S01]  /*c600*/  LOP3.LUT R131, R2, R39, RZ, 0xc0, !PT ;  /* 0x0000002702837212 */ /* 0x000fe200078ec0ff */
[----:B-1----:R-:W-:-:S05]  /*c610*/  IMAD.WIDE.U32 R24, R3, -0x2daee0ad, RZ ;  /* 0xd2511f5303187825 */ /* 0x002fca00078e00ff */
[----:B------:R-:W-:Y:S01]  /*c620*/  LOP3.LUT R4, R25, UR18, R4, 0x96, !PT ;  /* 0x0000001219047c12 */ /* 0x000fe2000f8e9604 */
[----:B------:R-:W-:-:S04]  /*c630*/  IMAD.WIDE.U32 R2, R5, -0x326172a9, RZ ;  /* 0xcd9e8d5705027825 */ /* 0x000fc800078e00ff */
[----:B------:R-:W-:Y:S01]  /*c640*/  IMAD.WIDE.U32 R4, R4, -0x326172a9, RZ ;  /* 0xcd9e8d5704047825 */ /* 0x000fe200078e00ff */
[----:B------:R-:W-:Y:S02]  /*c650*/  LOP3.LUT R22, R3, UR36, R6, 0x96, !PT ;  /* 0x0000002403167c12 */ /* 0x000fe4000f8e9606 */
[C---:B------:R-:W-:Y:S02]  /*c660*/  LOP3.LUT R3, R4.reuse, 0xffff, RZ, 0xc0, !PT ;  /* 0x0000ffff04037812 */ /* 0x040fe400078ec0ff */
[----:B------:R-:W-:Y:S02]  /*c670*/  SHF.R.U32.HI R7, RZ, 0x10, R4 ;  /* 0x00000010ff077819 */ /* 0x000fe40000011604 */
[----:B------:R-:W-:Y:S02]  /*c680*/  LOP3.LUT R6, R4, 0xff, RZ, 0xc0, !PT ;  /* 0x000000ff04067812 */ /* 0x000fe400078ec0ff */
[----:B------:R-:W-:Y:S02]  /*c690*/  SHF.R.U32.HI R3, RZ, 0x8, R3 ;  /* 0x00000008ff037819 */ /* 0x000fe40000011603 */
[----:B------:R-:W-:-:S02]  /*c6a0*/  LOP3.LUT R2, R5, UR27, R2, 0x96, !PT ;  /* 0x0000001b05027c12 */ /* 0x000fc4000f8e9602 */
[----:B------:R-:W-:Y:S02]  /*c6b0*/  SHF.R.U32.HI R4, RZ, 0x18, R4 ;  /* 0x00000018ff047819 */ /* 0x000fe40000011604 */
[----:B------:R-:W-:Y:S02]  /*c6c0*/  LOP3.LUT R7, R7, 0xff, RZ, 0xc0, !PT ;  /* 0x000000ff07077812 */ /* 0x000fe400078ec0ff */
[----:B------:R-:W-:Y:S02]  /*c6d0*/  PRMT R6, R6, 0x5410, R3 ;  /* 0x0000541006067816 */ /* 0x000fe40000000003 */
[----:B------:R-:W-:Y:S02]  /*c6e0*/  LOP3.LUT R3, R2, 0xffff, RZ, 0xc0, !PT ;  /* 0x0000ffff02037812 */ /* 0x000fe400078ec0ff */
[----:B------:R-:W-:Y:S02]  /*c6f0*/  PRMT R7, R7, 0x5410, R4 ;  /* 0x0000541007077816 */ /* 0x000fe40000000004 */
[----:B------:R-:W-:-:S02]  /*c700*/  SHF.R.U32.HI R4, RZ, 0x8, R3 ;  /* 0x00000008ff047819 */ /* 0x000fc40000011603 */
[----:B------:R-:W-:-:S04]  /*c710*/  LOP3.LUT R3, R2, 0xff, RZ, 0xc0, !PT ;  /* 0x000000ff02037812 */ /* 0x000fc800078ec0ff */
[----:B------:R-:W-:Y:S02]  /*c720*/  PRMT R5, R3, 0x5410, R4 ;  /* 0x0000541003057816 */ /* 0x000fe40000000004 */
[--C-:B------:R-:W-:Y:S02]  /*c730*/  SHF.R.U32.HI R4, RZ, 0x10, R2.reuse ;  /* 0x00000010ff047819 */ /* 0x100fe40000011602 */
[----:B------:R-:W-:Y:S02]  /*c740*/  SHF.R.U32.HI R3, RZ, 0x18, R2 ;  /* 0x00000018ff037819 */ /* 0x000fe40000011602 */
[----:B------:R-:W-:-:S04]  /*c750*/  LOP3.LUT R2, R4, 0xff, RZ, 0xc0, !PT ;  /* 0x000000ff04027812 */ /* 0x000fc800078ec0ff */
[----:B------:R-:W-:Y:S02]  /*c760*/  PRMT R16, R2, 0x5410, R3 ;  /* 0x0000541002107816 */ /* 0x000fe40000000003 */
[----:B------:R-:W-:Y:S02]  /*c770*/  HSET2.LE.AND R3, R7, R0, PT ;  /* 0x0000000007037233 */ /* 0x000fe40003803000 */
[----:B------:R-:W-:Y:S01]  /*c780*/  @!P4 PRMT R34, R62, 0x5410, RZ ;  /* 0x000054103e22c816 */ /* 0x000fe200000000ff */
[----:B------:R-:W-:Y:S02]  /*c790*/  IMAD.MOV.U32 R62, RZ, RZ, R74 ;  /* 0x000000ffff3e7224 */ /* 0x000fe400078e004a */
[----:B------:R-:W-:Y:S01]  /*c7a0*/  LOP3.LUT R7, R3, R38, RZ, 0xc0, !PT ;  /* 0x0000002603077212 */ /* 0x000fe200078ec0ff */
[----:B------:R-:W-:Y:S01]  /*c7b0*/  IMAD.MOV.U32 R74, RZ, RZ, R68 ;  /* 0x000000ffff4a7224 */ /* 0x000fe200078e0044 */
[----:B--2---:R-:W-:Y:S01]  /*c7c0*/  HMMA.16816.F32.BF16 R36, R8, R14, R56 ;  /* 0x0000000e0824723c */ /* 0x004fe20000041838 */
[----:B------:R-:W-:-:S02]  /*c7d0*/  IMAD.MOV.U32 R68, RZ, RZ, R161 ;  /* 0x000000ffff447224 */ /* 0x000fc400078e00a1 */
[----:B------:R-:W2:Y:S04]  /*c7e0*/  LDL.LU R161, [R1+0x10c] ;  /* 0x00010c0001a17983 */ /* 0x000ea80000300800 */
[----:B------:R-:W-:Y:S02]  /*c7f0*/  IMAD.MOV.U32 R59, RZ, RZ, R73 ;  /* 0x000000ffff3b7224 */ /* 0x000fe400078e0049 */
[----:B------:R-:W-:Y:S02]  /*c800*/  IMAD.MOV.U32 R73, RZ, RZ, R69 ;  /* 0x000000ffff497224 */ /* 0x000fe400078e0045 */
[----:B------:R-:W-:Y:S02]  /*c810*/  IMAD.MOV.U32 R58, RZ, RZ, R76 ;  /* 0x000000ffff3a7224 */ /* 0x000fe400078e004c */
[----:B------:R-:W-:-:S02]  /*c820*/  IMAD.MOV.U32 R69, RZ, RZ, R160 ;  /* 0x000000ffff457224 */ /* 0x000fc400078e00a0 */
[----:B------:R-:W-:Y:S01]  /*c830*/  IMAD.MOV.U32 R57, RZ, RZ, R77 ;  /* 0x000000ffff397224 */ /* 0x000fe200078e004d */
[----:B------:R-:W2:Y:S01]  /*c840*/  LDL.LU R160, [R1+0x108] ;  /* 0x0001080001a07983 */ /* 0x000ea20000300800 */
[----:B------:R-:W-:Y:S02]  /*c850*/  IMAD.MOV.U32 R76, RZ, RZ, R208 ;  /* 0x000000ffff4c7224 */ /* 0x000fe400078e00d0 */
[----:B------:R-:W-:Y:S01]  /*c860*/  IMAD.MOV.U32 R60, RZ, RZ, R78 ;  /* 0x000000ffff3c7224 */ /* 0x000fe200078e004e */
[----:B------:R-:W3:Y:S01]  /*c870*/  LDL.LU R208, [R1+0x104] ;  /* 0x0001040001d07983 */ /* 0x000ee20000300800 */
[----:B------:R-:W-:Y:S02]  /*c880*/  IMAD.MOV.U32 R77, RZ, RZ, R219 ;  /* 0x000000ffff4d7224 */ /* 0x000fe400078e00db */
[----:B------:R-:W-:Y:S01]  /*c890*/  IMAD.MOV.U32 R87, RZ, RZ, R79 ;  /* 0x000000ffff577224 */ /* 0x000fe200078e004f */
[----:B------:R1:W5:Y:S01]  /*c8a0*/  LDL.LU R219, [R1+0x100] ;  /* 0x0001000001db7983 */ /* 0x0003620000300800 */
[----:B------:R-:W-:-:S02]  /*c8b0*/  IMAD.MOV.U32 R78, RZ, RZ, R223 ;  /* 0x000000ffff4e7224 */ /* 0x000fc400078e00df */
[----:B------:R-:W-:Y:S01]  /*c8c0*/  IMAD.MOV.U32 R56, RZ, RZ, R92 ;  /* 0x000000ffff387224 */ /* 0x000fe200078e005c */
[----:B------:R1:W5:Y:S01]  /*c8d0*/  LDL.LU R223, [R1+0xfc] ;  /* 0x0000fc0001df7983 */ /* 0x0003620000300800 */
[----:B------:R-:W-:Y:S02]  /*c8e0*/  IMAD.MOV.U32 R79, RZ, RZ, R252 ;  /* 0x000000ffff4f7224 */ /* 0x000fe400078e00fc */
[----:B------:R-:W-:Y:S01]  /*c8f0*/  IMAD.MOV.U32 R92, RZ, RZ, R192 ;  /* 0x000000ffff5c7224 */ /* 0x000fe200078e00c0 */
[----:B------:R1:W5:Y:S04]  /*c900*/  LDL.LU R252, [R1+0xf8] ;  /* 0x0000f80001fc7983 */ /* 0x0003680000300800 */
[----:B------:R-:W4:Y:S01]  /*c910*/  LDL.LU R192, [R1+0xf4] ;  /* 0x0000f40001c07983 */ /* 0x000f220000300800 */
[----:B------:R-:W-:-:S05]  /*c920*/  @!P3 HFMA2.BF16_V2 R63, -RZ.H0_H0, RZ.H0_H0, -R23.H0_H0 ;  /* 0x200000ffff3fb231 */ /* 0x000fca0000340917 */
[----:B------:R-:W-:Y:S01]  /*c930*/  @!P3 PRMT R23, R63, 0x5410, RZ ;  /* 0x000054103f17b816 */ /* 0x000fe200000000ff */
[----:B------:R-:W-:Y:S02]  /*c940*/  IMAD.MOV.U32 R63, RZ, RZ, R93 ;  /* 0x000000ffff3f7224 */ /* 0x000fe400078e005d */
[----:B------:R-:W-:Y:S02]  /*c950*/  IMAD.MOV.U32 R93, RZ, RZ, R195 ;  /* 0x000000ffff5d7224 */ /* 0x000fe400078e00c3 */
[----:B------:R-:W3:Y:S01]  /*c960*/  LDL.LU R195, [R1+0xf0] ;  /* 0x0000f00001c37983 */ /* 0x000ee20000300800 */
[----:B------:R-:W-:Y:S02]  /*c970*/  IMAD.MOV.U32 R86, RZ, RZ, R94 ;  /* 0x000000ffff567224 */ /* 0x000fe400078e005e */
[----:B------:R-:W-:Y:S02]  /*c980*/  IMAD.MOV.U32 R94, RZ, RZ, R194 ;  /* 0x000000ffff5e7224 */ /* 0x000fe400078e00c2 */
[----:B------:R-:W3:Y:S01]  /*c990*/  LDL.LU R194, [R1+0xec] ;  /* 0x0000ec0001c27983 */ /* 0x000ee20000300800 */
[----:B------:R-:W-:-:S02]  /*c9a0*/  HSET2.LE.AND R2, R6, R0, PT ;  /* 0x0000000006027233 */ /* 0x000fc40003803000 */
[----:B------:R-:W-:-:S03]  /*c9b0*/  HSET2.LE.AND R4, R5, R0, PT ;  /* 0x0000000005047233 */ /* 0x000fc60003803000 */
[----:B------:R-:W-:Y:S02]  /*c9c0*/  LOP3.LUT R6, R2, R40, RZ, 0xc0, !PT ;  /* 0x0000002802067212 */ /* 0x000fe400078ec0ff */
[----:B------:R-:W-:Y:S02]  /*c9d0*/  HSET2.LE.AND R2, R16, R0, PT ;  /* 0x0000000010027233 */ /* 0x000fe40003803000 */
[----:B------:R-:W-:-:S03]  /*c9e0*/  LOP3.LUT R4, R4, R41, RZ, 0xc0, !PT ;  /* 0x0000002904047212 */ /* 0x000fc600078ec0ff */
[----:B------:R-:W-:Y:S01]  /*c9f0*/  LOP3.LUT R5, R2, R17, RZ, 0xc0, !PT ;  /* 0x0000001102057212 */ /* 0x000fe200078ec0ff */
[-C--:B------:R-:W-:Y:S06]  /*ca00*/  HMMA.16816.F32.BF16 R168, R8, R12.reuse, R168 ;  /* 0x0000000c08a8723c */ /* 0x080fec00000418a8 */
[C---:B------:R-:W-:Y:S06]  /*ca10*/  HMMA.16816.F32.BF16 R152, R4.reuse, R12, R152 ;  /* 0x0000000c0498723c */ /* 0x040fec0000041898 */
[----:B------:R-:W-:Y:S01]  /*ca20*/  HMMA.16816.F32.BF16 R148, R4, R14, R148 ;  /* 0x0000000e0494723c */ /* 0x000fe20000041894 */
[----:B------:R-:W-:-:S05]  /*ca30*/  @!P2 HFMA2.BF16_V2 R61, -RZ.H0_H0, RZ.H0_H0, -R26.H0_H0 ;  /* 0x200000ffff3da231 */ /* 0x000fca000034091a */
[----:B------:R-:W-:Y:S01]  /*ca40*/  @!P2 PRMT R26, R61, 0x5410, RZ ;  /* 0x000054103d1aa816 */ /* 0x000fe200000000ff */
[----:B------:R-:W-:Y:S02]  /*ca50*/  IMAD.MOV.U32 R61, RZ, RZ, R75 ;  /* 0x000000ffff3d7224 */ /* 0x000fe400078e004b */
[----:B------:R-:W-:Y:S02]  /*ca60*/  IMAD.MOV.U32 R67, RZ, RZ, R42 ;  /* 0x000000ffff437224 */ /* 0x000fe400078e002a */
[----:B------:R-:W-:Y:S02]  /*ca70*/  IMAD.MOV.U32 R99, RZ, RZ, R95 ;  /* 0x000000ffff637224 */ /* 0x000fe400078e005f */
        /* <DEDUP_REMOVED lines=8> */
[----:B------:R1:W5:Y:S01]  /*cb00*/  LDL.LU R202, [R1+0xe0] ;  /* 0x0000e00001ca7983 */ /* 0x0003620000300800 */
[----:B------:R-:W-:-:S03]  /*cb10*/  IMAD.MOV.U32 R16, RZ, RZ, R199 ;  /* 0x000000ffff107224 */ /* 0x000fc600078e00c7 */
[----:B------:R1:W5:Y:S01]  /*cb20*/  LDL.LU R201, [R1+0xdc] ;  /* 0x0000dc0001c97983 */ /* 0x0003620000300800 */
[----:B------:R-:W-:-:S03]  /*cb30*/  IMAD.MOV.U32 R17, RZ, RZ, R198 ;  /* 0x000000ffff117224 */ /* 0x000fc600078e00c6 */
[----:B------:R1:W5:Y:S01]  /*cb40*/  LDL.LU R200, [R1+0xd8] ;  /* 0x0000d80001c87983 */ /* 0x0003620000300800 */
[----:B------:R-:W-:-:S03]  /*cb50*/  IMAD.MOV.U32 R18, RZ, RZ, R197 ;  /* 0x000000ffff127224 */ /* 0x000fc600078e00c5 */
        /* <DEDUP_REMOVED lines=9> */
[----:B------:R1:W5:Y:S04]  /*cbf0*/  LDL.LU R193, [R1+0xc4] ;  /* 0x0000c40001c17983 */ /* 0x0003680000300800 */
[----:B------:R1:W5:Y:S04]  /*cc00*/  LDL.LU R191, [R1+0xc0] ;  /* 0x0000c00001bf7983 */ /* 0x0003680000300800 */
[----:B------:R1:W5:Y:S04]  /*cc10*/  LDL.LU R189, [R1+0xbc] ;  /* 0x0000bc0001bd7983 */ /* 0x0003680000300800 */
[----:B----4-:R-:W2:Y:S02]  /*cc20*/  LDSM.16.MT88.4 R12, [R192+0xa000] ;  /* 0x00a00000c00c783b */ /* 0x010ea40000004200 */
[-C--:B--2---:R-:W-:Y:S06]  /*cc30*/  HMMA.16816.F32.BF16 R160, R8, R12.reuse, R160 ;  /* 0x0000000c08a0723c */ /* 0x084fec00000418a0 */
[C---:B------:R-:W-:Y:S06]  /*cc40*/  HMMA.16816.F32.BF16 R144, R4.reuse, R12, R144 ;  /* 0x0000000c0490723c */ /* 0x040fec0000041890 */
[-C--:B------:R-:W-:Y:S06]  /*cc50*/  HMMA.16816.F32.BF16 R140, R4, R14.reuse, R140 ;  /* 0x0000000e048c723c */ /* 0x080fec000004188c */
[C---:B------:R-:W-:Y:S01]  /*cc60*/  HMMA.16816.F32.BF16 R40, R8.reuse, R14, R60 ;  /* 0x0000000e0828723c */ /* 0x040fe2000004183c */
[----:B---3--:R-:W2:Y:S05]  /*cc70*/  LDSM.16.MT88.4 R12, [R195+0xa000] ;  /* 0x00a00000c30c783b */ /* 0x008eaa0000004200 */
[-C--:B--2---:R-:W-:Y:S06]  /*cc80*/  HMMA.16816.F32.BF16 R44, R8, R12.reuse, R56 ;  /* 0x0000000c082c723c */ /* 0x084fec0000041838 */
[C---:B------:R-:W-:Y:S06]  /*cc90*/  HMMA.16816.F32.BF16 R52, R4.reuse, R12, R116 ;  /* 0x0000000c0434723c */ /* 0x040fec0000041874 */
[-C--:B------:R-:W-:Y:S06]  /*cca0*/  HMMA.16816.F32.BF16 R56, R4, R14.reuse, R156 ;  /* 0x0000000e0438723c */ /* 0x080fec000004189c */
[----:B------:R-:W-:Y:S01]  /*ccb0*/  HMMA.16816.F32.BF16 R60, R8, R14, R84 ;  /* 0x0000000e083c723c */ /* 0x000fe20000041854 */
[----:B------:R-:W2:Y:S01]  /*ccc0*/  LDSM.16.MT88.4 R12, [R194+0xa000] ;  /* 0x00a00000c20c783b */ /* 0x000ea20000004200 */
[----:B------:R-:W-:-:S02]  /*ccd0*/  IMAD.MOV.U32 R158, RZ, RZ, R68 ;  /* 0x000000ffff9e7224 */ /* 0x000fc400078e0044 */
[----:B------:R-:W-:Y:S02]  /*cce0*/  IMAD.MOV.U32 R159, RZ, RZ, R69 ;  /* 0x000000ffff9f7224 */ /* 0x000fe400078e0045 */
[----:B------:R-:W-:Y:S02]  /*ccf0*/  IMAD.MOV.U32 R156, RZ, RZ, R74 ;  /* 0x000000ffff9c7224 */ /* 0x000fe400078e004a */
[----:B------:R-:W-:Y:S01]  /*cd00*/  IMAD.MOV.U32 R157, RZ, RZ, R73 ;  /* 0x000000ffff9d7224 */ /* 0x000fe200078e0049 */
[-C--:B--2---:R-:W-:Y:S06]  /*cd10*/  HMMA.16816.F32.BF16 R68, R8, R12.reuse, R76 ;  /* 0x0000000c0844723c */ /* 0x084fec000004184c */
[C---:B------:R-:W-:Y:S01]  /*cd20*/  HMMA.16816.F32.BF16 R72, R4.reuse, R12, R164 ;  /* 0x0000000c0448723c */ /* 0x040fe200000418a4 */
[----:B------:R-:W-:Y:S01]  /*cd30*/  IMAD.WIDE.U32 R2, R22, -0x2daee0ad, RZ ;  /* 0xd2511f5316027825 */ /* 0x000fe200078e00ff */
[----:B------:R-:W-:Y:S04]  /*cd40*/  LDSM.16.MT88.4 R164, [R190+0xa800] ;  /* 0x00a80000bea4783b */ /* 0x000fe80000004200 */
        /* <DEDUP_REMOVED lines=11> */
[----:B------:R-:W-:Y:S01]  /*ce00*/  HMMA.16816.F32.BF16 R224, R8, R14, R16 ;  /* 0x0000000e08e0723c */ /* 0x000fe20000041810 */
[----:B------:R-:W2:Y:S04]  /*ce10*/  LDSM.16.MT88.4 R16, [R195+0xb000] ;  /* 0x00b00000c310783b */ /* 0x000ea80000004200 */
[----:B------:R-:W3:Y:S01]  /*ce20*/  LDSM.16.MT88.4 R12, [R194+0xb000] ;  /* 0x00b00000c20c783b */ /* 0x000ee20000004200 */
[C---:B--2---:R-:W-:Y:S06]  /*ce30*/  HMMA.16816.F32.BF16 R104, R4.reuse, R16, R104 ;  /* 0x000000100468723c */ /* 0x044fec0000041868 */
[C---:B------:R-:W-:Y:S06]  /*ce40*/  HMMA.16816.F32.BF16 R108, R4.reuse, R18, R108 ;  /* 0x00000012046c723c */ /* 0x040fec000004186c */
[C---:B---3--:R-:W-:Y:S06]  /*ce50*/  HMMA.16816.F32.BF16 R120, R4.reuse, R12, R120 ;  /* 0x0000000c0478723c */ /* 0x048fec0000041878 */
[----:B------:R-:W-:Y:S07]  /*ce60*/  HMMA.16816.F32.BF16 R116, R4, R14, R124 ;  /* 0x0000000e0474723c */ /* 0x000fee000004187c */
[----:B------:R-:W-:-:S02]  /*ce70*/  LOP3.LUT R4, R3, UR21, R24, 0x96, !PT ;  /* 0x0000001503047c12 */ /* 0x000fc4000f8e9618 */
[--C-:B------:R-:W-:Y:S02]  /*ce80*/  SHF.R.U32.HI R6, RZ, 0x10, R2.reuse ;  /* 0x00000010ff067819 */ /* 0x100fe40000011602 */
[C---:B------:R-:W-:Y:S02]  /*ce90*/  LOP3.LUT R3, R2.reuse, 0xffff, RZ, 0xc0, !PT ;  /* 0x0000ffff02037812 */ /* 0x040fe400078ec0ff */
[----:B------:R-:W-:Y:S02]  /*cea0*/  LOP3.LUT R7, R2, 0xff, RZ, 0xc0, !PT ;  /* 0x000000ff02077812 */ /* 0x000fe400078ec0ff */
[----:B------:R-:W-:Y:S02]  /*ceb0*/  SHF.R.U32.HI R5, RZ, 0x18, R2 ;  /* 0x00000018ff057819 */ /* 0x000fe40000011602 */
[----:B------:R-:W-:Y:S01]  /*cec0*/  LOP3.LUT R2, R6, 0xff, RZ, 0xc0, !PT ;  /* 0x000000ff06027812 */ /* 0x000fe200078ec0ff */
[C---:B------:R-:W-:Y:S01]  /*ced0*/  HMMA.16816.F32.BF16 R212, R8.reuse, R16, R156 ;  /* 0x0000001008d4723c */ /* 0x040fe2000004189c */
[----:B------:R-:W-:Y:S01]  /*cee0*/  SHF.R.U32.HI R3, RZ, 0x8, R3 ;  /* 0x00000008ff037819 */ /* 0x000fe20000011603 */
[----:B------:R-:W2:Y:S04]  /*cef0*/  LDSM.16.MT88.4 R156, [R192+0xa800] ;  /* 0x00a80000c09c783b */ /* 0x000ea80000004200 */
[----:B------:R-:W-:Y:S01]  /*cf00*/  HMMA.16816.F32.BF16 R232, R8, R12, R96 ;  /* 0x0000000c08e8723c */ /* 0x000fe20000041860 */
[----:B------:R-:W-:Y:S01]  /*cf10*/  PRMT R7, R7, 0x5410, R3 ;  /* 0x0000541007077816 */ /* 0x000fe20000000003 */
[----:B------:R-:W-:Y:S01]  /*cf20*/  LDSM.16.MT88.4 R96, [R192+0xb800] ;  /* 0x00b80000c060783b */ /* 0x000fe20000004200 */
[----:B------:R-:W-:-:S03]  /*cf30*/  SHF.R.U32.HI R3, RZ, 0x10, R4 ;  /* 0x00000010ff037819 */ /* 0x000fc60000011604 */
[C---:B------:R-:W-:Y:S01]  /*cf40*/  HMMA.16816.F32.BF16 R16, R8.reuse, R18, R112 ;  /* 0x000000120810723c */ /* 0x040fe20000041870 */
[----:B------:R-:W-:Y:S01]  /*cf50*/  SHF.R.U32.HI R6, RZ, 0x18, R4 ;  /* 0x00000018ff067819 */ /* 0x000fe20000011604 */
[----:B------:R-:W-:Y:S04]  /*cf60*/  LDSM.16.MT88.4 R112, [R195+0xb800] ;  /* 0x00b80000c370783b */ /* 0x000fe80000004200 */
[----:B------:R-:W-:Y:S01]  /*cf70*/  HMMA.16816.F32.BF16 R12, R8, R14, R64 ;  /* 0x0000000e080c723c */ /* 0x000fe20000041840 */
[----:B------:R-:W-:Y:S01]  /*cf80*/  LOP3.LUT R3, R3, 0xff, RZ, 0xc0, !PT ;  /* 0x000000ff03037812 */ /* 0x000fe200078ec0ff */
[----:B------:R-:W-:Y:S05]  /*cf90*/  LDSM.16.MT88.4 R64, [R194+0xa800] ;  /* 0x00a80000c240783b */ /* 0x000fea0000004200 */
[----:B------:R-:W-:-:S02]  /*cfa0*/  PRMT R8, R2, 0x5410, R5 ;  /* 0x0000541002087816 */ /* 0x000fc40000000005 */
[C---:B------:R-:W-:Y:S02]  /*cfb0*/  LOP3.LUT R2, R4.reuse, 0xffff, RZ, 0xc0, !PT ;  /* 0x0000ffff04027812 */ /* 0x040fe400078ec0ff */
[----:B------:R-:W-:Y:S02]  /*cfc0*/  LOP3.LUT R5, R4, 0xff, RZ, 0xc0, !PT ;  /* 0x000000ff04057812 */ /* 0x000fe400078ec0ff */
[----:B------:R-:W-:Y:S02]  /*cfd0*/  SHF.R.U32.HI R4, RZ, 0x8, R2 ;  /* 0x00000008ff047819 */ /* 0x000fe40000011602 */
[----:B------:R-:W-:Y:S02]  /*cfe0*/  HSET2.LE.AND R2, R7, R0, PT ;  /* 0x0000000007027233 */ /* 0x000fe40003803000 */
[----:B------:R-:W-:Y:S02]  /*cff0*/  PRMT R5, R5, 0x5410, R4 ;  /* 0x0000541005057816 */ /* 0x000fe40000000004 */
[----:B------:R-:W-:-:S02]  /*d000*/  PRMT R4, R3, 0x5410, R6 ;  /* 0x0000541003047816 */ /* 0x000fc40000000006 */
[----:B------:R-:W-:Y:S02]  /*d010*/  LOP3.LUT R126, R2, R50, RZ, 0xc0, !PT ;  /* 0x00000032027e7212 */ /* 0x000fe400078ec0ff */
[--C-:B------:R-:W-:Y:S02]  /*d020*/  HSET2.LE.AND R2, R8, R0.reuse, PT ;  /* 0x0000000008027233 */ /* 0x100fe40003803000 */
[--C-:B------:R-:W-:Y:S02]  /*d030*/  HSET2.LE.AND R3, R5, R0.reuse, PT ;  /* 0x0000000005037233 */ /* 0x100fe40003803000 */
[----:B------:R-:W-:Y:S02]  /*d040*/  HSET2.LE.AND R4, R4, R0, PT ;  /* 0x0000000004047233 */ /* 0x000fe40003803000 */
[----:B------:R-:W-:Y:S02]  /*d050*/  LOP3.LUT R127, R2, R49, RZ, 0xc0, !PT ;  /* 0x00000031027f7212 */ /* 0x000fe400078ec0ff */
[----:B------:R-:W-:-:S02]  /*d060*/  LOP3.LUT R124, R3, R51, RZ, 0xc0, !PT ;  /* 0x00000033037c7212 */ /* 0x000fc400078ec0ff */
[----:B------:R-:W-:Y:S02]  /*d070*/  LOP3.LUT R125, R4, R48, RZ, 0xc0, !PT ;  /* 0x00000030047d7212 */ /* 0x000fe400078ec0ff */
[----:B------:R-:W3:Y:S01]  /*d080*/  LDSM.16.MT88.4 R48, [R195+0xa800] ;  /* 0x00a80000c330783b */ /* 0x000ee20000004200 */
[-C--:B------:R-:W-:Y:S03]  /*d090*/  HMMA.16816.F32.BF16 R168, R128, R164.reuse, R168 ;  /* 0x000000a480a8723c */ /* 0x080fe600000418a8 */
[----:B------:R-:W-:Y:S03]  /*d0a0*/  LDSM.16.MT88.4 R4, [R194+0xb800] ;  /* 0x00b80000c204783b */ /* 0x000fe60000004200 */
        /* <DEDUP_REMOVED lines=14> */
[----:B------:R-:W-:Y:S01]  /*d190*/  HMMA.16816.F32.BF16 R64, R128, R66, R80 ;  /* 0x000000428040723c */ /* 0x000fe20000041850 */
[----:B------:R-:W2:Y:S04]  /*d1a0*/  LDSM.16.MT88.4 R80, [R190+0xb800] ;  /* 0x00b80000be50783b */ /* 0x000ea80000004200 */
        /* <DEDUP_REMOVED lines=12> */
[----:B------:R-:W-:-:S03]  /*d270*/  UISETP.GT.AND UP0, UPT, UR44, UR12, UPT ;  /* 0x0000000c2c00728c */ /* 0x000fc6000bf04270 */
[----:B------:R-:W-:Y:S04]  /*d280*/  STG.E.U16 desc[UR24][R28.64+-0x20], R34 ;  /* 0xffffe0221c007986 */ /* 0x000fe8000c101518 */
[----:B------:R-:W-:Y:S04]  /*d290*/  STG.E.U16 desc[UR24][R28.64+-0x1e], R23 ;  /* 0xffffe2171c007986 */ /* 0x000fe8000c101518 */
[----:B------:R-:W-:Y:S04]  /*d2a0*/  STG.E.U16 desc[UR24][R20.64+-0x10], R174 ;  /* 0xfffff0ae14007986 */ /* 0x000fe8000c101518 */
[----:B------:R-:W-:Y:S04]  /*d2b0*/  STG.E.U16 desc[UR24][R20.64+-0xe], R173 ;  /* 0xfffff2ad14007986 */ /* 0x000fe8000c101518 */
[----:B------:R-:W-:Y:S04]  /*d2c0*/  STG.E.U16 desc[UR24][R32.64+-0x10], R172 ;  /* 0xfffff0ac20007986 */ /* 0x000fe8000c101518 */
[----:B------:R-:W-:Y:S04]  /*d2d0*/  STG.E.U16 desc[UR24][R32.64+-0xe], R139 ;  /* 0xfffff28b20007986 */ /* 0x000fe8000c101518 */
[----:B------:R4:W-:Y:S04]  /*d2e0*/  STG.E.U16 desc[UR24][R30.64+-0x10], R132 ;  /* 0xfffff0841e007986 */ /* 0x0009e8000c101518 */
[----:B------:R1:W-:Y:S04]  /*d2f0*/  STG.E.U16 desc[UR24][R30.64+-0xe], R35 ;  /* 0xfffff2231e007986 */ /* 0x0003e8000c101518 */
[----:B------:R1:W-:Y:S04]  /*d300*/  STG.E.U16 desc[UR24][R28.64+-0x10], R27 ;  /* 0xfffff01b1c007986 */ /* 0x0003e8000c101518 */
[----:B------:R1:W-:Y:S01]  /*d310*/  STG.E.U16 desc[UR24][R28.64+-0xe], R26 ;  /* 0xfffff21a1c007986 */ /* 0x0003e2000c101518 */
[----:B------:R-:W-:Y:S01]  /*d320*/  PLOP3.LUT P2, PT, PT, PT, UP0, 0x80, 0x0 ;  /* 0x000000000000781c */ /* 0x000fe20003f4f008 */
[----:B------:R-:W-:Y:S01]  /*d330*/  FADD.FTZ R3, R238, R249 ;  /* 0x000000f9ee037221 */ /* 0x000fe20000010000 */
[----:B------:R-:W-:Y:S01]  /*d340*/  FADD.FTZ R2, R181, R248 ;  /* 0x000000f8b5027221 */ /* 0x000fe20000010000 */
[----:B--2---:R-:W-:Y:S02]  /*d350*/  HMMA.16816.F32.BF16 R76, R124, R82, R92 ;  /* 0x000000527c4c723c */ /* 0x004fe4000004185c */
[----:B------:R-:W-:Y:S01]  /*d360*/  FADD.FTZ R3, R236, R3 ;  /* 0x00000003ec037221 */ /* 0x000fe20000010000 */
[----:B------:R-:W-:-:S03]  /*d370*/  FADD.FTZ R2, R183, R2 ;  /* 0x00000002b7027221 */ /* 0x000fc60000010000 */
[C---:B------:R-:W-:Y:S06]  /*d380*/  HMMA.16816.F32.BF16 R72, R124.reuse, R80, R84 ;  /* 0x000000507c48723c */ /* 0x040fec0000041854 */
[C---:B------:R-:W-:Y:S06]  /*d390*/  HMMA.16816.F32.BF16 R88, R124.reuse, R96, R88 ;  /* 0x000000607c58723c */ /* 0x040fec0000041858 */
[C---:B------:R-:W-:Y:S06]  /*d3a0*/  HMMA.16816.F32.BF16 R92, R124.reuse, R98, R100 ;  /* 0x000000627c5c723c */ /* 0x040fec0000041864 */
[C---:B------:R-:W-:Y:S06]  /*d3b0*/  HMMA.16816.F32.BF16 R104, R124.reuse, R112, R104 ;  /* 0x000000707c68723c */ /* 0x040fec0000041868 */
[C---:B------:R-:W-:Y:S06]  /*d3c0*/  HMMA.16816.F32.BF16 R108, R124.reuse, R114, R108 ;  /* 0x000000727c6c723c */ /* 0x040fec000004186c */
[----:B------:R-:W-:Y:S01]  /*d3d0*/  HMMA.16816.F32.BF16 R120, R124, R4, R120 ;  /* 0x000000047c78723c */ /* 0x000fe20000041878 */
[----:B---3--:R-:W-:-:S05]  /*d3e0*/  IMAD.MOV.U32 R133, RZ, RZ, R188 ;  /* 0x000000ffff857224 */ /* 0x008fca00078e00bc */
[----:B------:R-:W-:Y:S01]  /*d3f0*/  HMMA.16816.F32.BF16 R124, R124, R6, R116 ;  /* 0x000000067c7c723c */ /* 0x000fe20000041874 */
[----:B------:R-:W-:-:S05]  /*d400*/  IMAD.MOV.U32 R134, RZ, RZ, R208 ;  /* 0x000000ffff867224 */ /* 0x000fca00078e00d0 */
[----:B------:R-:W-:Y:S01]  /*d410*/  HMMA.16816.F32.BF16 R68, R128, R80, R204 ;  /* 0x000000508044723c */ /* 0x000fe200000418cc */
[----:B----4-:R-:W-:-:S05]  /*d420*/  IMAD.MOV.U32 R132, RZ, RZ, R209 ;  /* 0x000000ffff847224 */ /* 0x010fca00078e00d1 */
[----:B------:R-:W-:Y:S01]  /*d430*/  HMMA.16816.F32.BF16 R84, R128, R96, R228 ;  /* 0x000000608054723c */ /* 0x000fe200000418e4 */
[----:B------:R-:W-:-:S05]  /*d440*/  IADD3 R204, P3, R20, -0x80, RZ ;  /* 0xffffff8014cc7810 */ /* 0x000fca0007f7e0ff */
[----:B------:R-:W-:Y:S01]  /*d450*/  HMMA.16816.F32.BF16 R100, R128, R112, R212 ;  /* 0x000000708064723c */ /* 0x000fe200000418d4 */
[----:B------:R-:W-:Y:S01]  /*d460*/  FADD.FTZ R231, R244, R245 ;  /* 0x000000f5f4e77221 */ /* 0x000fe20000010000 */
[----:B------:R-:W-:-:S04]  /*d470*/  FADD.FTZ R229, R211, R3 ;  /* 0x00000003d3e57221 */ /* 0x000fc80000010000 */
[----:B------:R-:W-:Y:S01]  /*d480*/  HMMA.16816.F32.BF16 R80, R128, R82, R184 ;  /* 0x000000528050723c */ /* 0x000fe200000418b8 */
[----:B------:R-:W-:Y:S01]  /*d490*/  FADD.FTZ R231, R239, R231 ;  /* 0x000000e7efe77221 */ /* 0x000fe20000010000 */
[----:B------:R-:W-:-:S04]  /*d4a0*/  FADD.FTZ R230, R182, R2 ;  /* 0x00000002b6e67221 */ /* 0x000fc80000010000 */
[----:B------:R-:W-:Y:S01]  /*d4b0*/  HMMA.16816.F32.BF16 R96, R128, R98, R224 ;  /* 0x000000628060723c */ /* 0x000fe200000418e0 */
[----:B------:R-:W-:Y:S01]  /*d4c0*/  IADD3.X R205, R21, -0x1, RZ, P3, !PT ;  /* 0xffffffff15cd7810 */ /* 0x000fe20001ffe4ff */
[----:B------:R-:W-:-:S04]  /*d4d0*/  IMAD.MOV.U32 R135, RZ, RZ, R237 ;  /* 0x000000ffff877224 */ /* 0x000fc800078e00ed */
        /* <DEDUP_REMOVED lines=20> */
[----:B------:R-:W4:Y:S03]  /*d620*/  @!P1 LDC.64 R10, c[0x0][0x220] ;  /* 0x00008800ff0a9b82 */ /* 0x000f260000000a00 */
[----:B------:R-:W-:-:S05]  /*d630*/  IMAD.U32 R4, RZ, RZ, UR4 ;  /* 0x00000004ff047e24 */ /* 0x000fca000f8e00ff */
[----:B------:R-:W4:Y:S01]  /*d640*/  @!P0 LDC.64 R6, c[0x0][0x220] ;  /* 0x00008800ff068b82 */ /* 0x000f220000000a00 */
[----:B-----5:R-:W-:Y:S01]  /*d650*/  @P1 STS.128 [R210+0xa000], RZ ;  /* 0x00a000ffd2001388 */ /* 0x020fe20000000c00 */
[----:B--2---:R-:W-:-:S04]  /*d660*/  LEA R2, P3, R2, R206, 0x5 ;  /* 0x000000ce02027211 */ /* 0x004fc800078628ff */
[C---:B------:R-:W-:Y:S02]  /*d670*/  IADD3 R3, P2, R2.reuse, UR22, RZ ;  /* 0x0000001602037c10 */ /* 0x040fe4000ff5e0ff */
[----:B---3--:R-:W-:Y:S02]  /*d680*/  LEA.HI.X R4, R5, R25, R4, 0x5, P3 ;  /* 0x0000001905047211 */ /* 0x008fe400018f2c04 */
[C---:B-1----:R-:W-:Y:S02]  /*d690*/  @!P1 LEA R12, P5, R2.reuse, R12, 0x1 ;  /* 0x0000000c020c9211 */ /* 0x042fe400078a08ff */
[----:B----4-:R-:W-:Y:S02]  /*d6a0*/  @!P0 LEA R8, P3, R2, R8, 0x1 ;  /* 0x0000000802088211 */ /* 0x010fe400078608ff */
        /* <DEDUP_REMOVED lines=28> */
[----:B-1----:R-:W1:Y:S04]  /*d870*/  LDSM.16.M88.4 R12, [R191+0x2000] ;  /* 0x00200000bf0c783b */ /* 0x002e680000000200 */
[----:B------:R-:W4:Y:S04]  /*d880*/  LDSM.16.M88.4 R136, [R189+0x8800] ;  /* 0x00880000bd88783b */ /* 0x000f280000000200 */
[----:B------:R-:W4:Y:S04]  /*d890*/  LDSM.16.M88.4 R16, [R191] ;  /* 0x00000000bf10783b */ /* 0x000f280000000200 */
[----:B------:R-:W-:Y:S04]  /*d8a0*/  LDSM.16.M88.4 R24, [R203] ;  /* 0x00000000cb18783b */ /* 0x000fe80000000200 */
[----:B--2---:R-:W-:Y:S04]  /*d8b0*/  LDSM.16.M88.4 R8, [R193] ;  /* 0x00000000c108783b */ /* 0x004fe80000000200 */
[----:B---3--:R-:W2:Y:S04]  /*d8c0*/  LDSM.16.M88.4 R4, [R193+0x2000] ;  /* 0x00200000c104783b */ /* 0x008ea80000000200 */
[----:B------:R-:W3:Y:S04]  /*d8d0*/  LDSM.16.M88.4 R132, [R200] ;  /* 0x00000000c884783b */ /* 0x000ee80000000200 */
[----:B------:R-:W0:Y:S01]  /*d8e0*/  LDGDEPBAR ;  /* 0x00000000000079af */ /* 0x000e220000000000 */
[C---:B-1----:R-:W-:Y:S06]  /*d8f0*/  HMMA.16816.F32.BF16 R212, R12.reuse, R172, RZ ;  /* 0x000000ac0cd4723c */ /* 0x042fec00000418ff */
[C---:B----4-:R-:W-:Y:S06]  /*d900*/  HMMA.16816.F32.BF16 R184, R12.reuse, R136, RZ ;  /* 0x000000880cb8723c */ /* 0x050fec00000418ff */
[C---:B------:R-:W-:Y:S06]  /*d910*/  HMMA.16816.F32.BF16 R204, R12.reuse, R174, RZ ;  /* 0x000000ae0ccc723c */ /* 0x040fec00000418ff */
[----:B------:R-:W-:Y:S06]  /*d920*/  HMMA.16816.F32.BF16 R180, R12, R138, RZ ;  /* 0x0000008a0cb4723c */ /* 0x000fec00000418ff */
[C---:B------:R-:W-:Y:S06]  /*d930*/  HMMA.16816.F32.BF16 R176, R16.reuse, R172, RZ ;  /* 0x000000ac10b0723c */ /* 0x040fec00000418ff */
[C---:B------:R-:W-:Y:S06]  /*d940*/  HMMA.16816.F32.BF16 R224, R16.reuse, R174, RZ ;  /* 0x000000ae10e0723c */ /* 0x040fec00000418ff */
[C---:B------:R-:W-:Y:S06]  /*d950*/  HMMA.16816.F32.BF16 R12, R16.reuse, R136, RZ ;  /* 0x00000088100c723c */ /* 0x040fec00000418ff */
[----:B------:R-:W-:Y:S06]  /*d960*/  HMMA.16816.F32.BF16 R16, R16, R138, RZ ;  /* 0x0000008a1010723c */ /* 0x000fec00000418ff */
[C---:B--2---:R-:W-:Y:S06]  /*d970*/  HMMA.16816.F32.BF16 R136, R4.reuse, R24, R184 ;  /* 0x000000180488723c */ /* 0x044fec00000418b8 */
[----:B------:R-:W-:Y:S06]  /*d980*/  HMMA.16816.F32.BF16 R180, R4, R26, R180 ;  /* 0x0000001a04b4723c */ /* 0x000fec00000418b4 */
[----:B------:R-:W-:Y:S01]  /*d990*/  HMMA.16816.F32.BF16 R172, R8, R24, R12 ;  /* 0x0000001808ac723c */ /* 0x000fe2000004180c */
[----:B------:R-:W-:Y:S05]  /*d9a0*/  LDSM.16.M88.4 R12, [R197+0x8800] ;  /* 0x00880000c50c783b */ /* 0x000fea0000000200 */
[C---:B---3--:R-:W-:Y:S06]  /*d9b0*/  HMMA.16816.F32.BF16 R212, R4.reuse, R132, R212 ;  /* 0x0000008404d4723c */ /* 0x048fec00000418d4 */
        /* <DEDUP_REMOVED lines=70> */
[-C--:B--2---:R-:W-:Y:S06]  /*de20*/  HMMA.16816.F32.BF16 R204, R4, R16.reuse, R204 ;  /* 0x0000001004cc723c */ /* 0x084fec00000418cc */
[C---:B---3--:R-:W-:Y:S06]  /*de30*/  HMMA.16816.F32.BF16 R176, R8.reuse, R16, R172 ;  /* 0x0000001008b0723c */ /* 0x048fec00000418ac */
[-C--:B------:R-:W-:Y:S06]  /*de40*/  HMMA.16816.F32.BF16 R172, R8, R18.reuse, R136 ;  /* 0x0000001208ac723c */ /* 0x080fec0000041888 */
        /* <DEDUP_REMOVED lines=24> */
[C---:B-1----:R-:W-:Y:S02]  /*dfd0*/  @!P1 LEA R6, P2, R2.reuse, R6, 0x1 ;  /* 0x0000000602069211 */ /* 0x042fe400078408ff */
[C---:B------:R-:W-:Y:S02]  /*dfe0*/  IADD3 R3, P3, R2.reuse, UR33, RZ ;  /* 0x0000002102037c10 */ /* 0x040fe4000ff7e0ff */
[C---:B------:R-:W-:Y:S02]  /*dff0*/  @!P1 LEA.HI.X R7, R2.reuse, R7, R4, 0x1, P2 ;  /* 0x0000000702079211 */ /* 0x040fe400010f0c04 */
[----:B-----5:R-:W-:-:S03]  /*e000*/  @!P0 LEA R8, P2, R2, R8, 0x1 ;  /* 0x0000000802088211 */ /* 0x020fc600078408ff */
[----:B------:R-:W-:Y:S01]  /*e010*/  @!PT LDS RZ, [RZ] ;  /* 0x00000000fffff984 */ /* 0x000fe20000000800 */
[----:B------:R-:W-:Y:S01]  /*e020*/  @!PT LDS RZ, [RZ] ;  /* 0x00000000fffff984 */ /* 0x000fe20000000800 */
[----:B------:R-:W-:Y:S01]  /*e030*/  @!PT LDS RZ, [RZ] ;  /* 0x00000000fffff984 */ /* 0x000fe20000000800 */
[----:B------:R4:W-:Y:S01]  /*e040*/  @!P1 LDGSTS.E.BYPASS.LTC128B.128 [R210+0x8000], desc[UR24][R6.64] ;  /* 0x0800000006d29fae */ /* 0x0009e2000b901d58 */
[----:B------:R-:W-:Y:S02]  /*e050*/  @!P0 LEA.HI.X R9, R2, R9, R4, 0x1, P2 ;  /* 0x0000000902098211 */ /* 0x000fe400010f0c04 */
[----:B------:R-:W-:Y:S01]  /*e060*/  IADD3.X R4, R4, UR32, RZ, P3, !PT ;  /* 0x0000002004047c10 */ /* 0x000fe20009ffe4ff */
[----:B------:R1:W-:Y:S04]  /*e070*/  @P0 STS.128 [R210+0x9000], RZ ;  /* 0x009000ffd2000388 */ /* 0x0003e80000000c00 */
[----:B------:R-:W-:Y:S01]  /*e080*/  @!PT LDS RZ, [RZ] ;  /* 0x00000000fffff984 */ /* 0x000fe20000000800 */
[----:B------:R-:W-:Y:S01]  /*e090*/  @!PT LDS RZ, [RZ] ;  /* 0x00000000fffff984 */ /* 0x000fe20000000800 */
[----:B------:R-:W-:Y:S01]  /*e0a0*/  @!PT LDS RZ, [RZ] ;  /* 0x00000000fffff984 */ /* 0x000fe20000000800 */
[----:B------:R1:W-:Y:S04]  /*e0b0*/  @!P0 LDGSTS.E.BYPASS.LTC128B.128 [R210+0x9000], desc[UR24][R8.64+0x80] ;  /* 0x0900008008d28fae */ /* 0x0003e8000b901d58 */
        /* <DEDUP_REMOVED lines=16> */
.L_x_2572:
[----:B------:R-:W-:Y:S05]  /*e1c0*/  BSYNC B0 ;  /* 0x0000000000007941 */ /* 0x000fea0003800000 */
.L_x_2571:
[----:B------:R-:W0:Y:S02]  /*e1d0*/  LDGDEPBAR ;  /* 0x00000000000079af */ /* 0x000e240000000000 */
.L_x_2570:
[----:B-1----:R-:W3:Y:S04]  /*e1e0*/  LDL.64 R6, [R1+0x30] ;  /* 0x0000300001067983 */ /* 0x002ee80000100a00 */
[----:B------:R-:W4:Y:S01]  /*e1f0*/  LDL.64 R4, [R1+0x18] ;  /* 0x0000180001047983 */ /* 0x000f220000100a00 */
[----:B--2---:R-:W-:-:S03]  /*e200*/  IMAD.U32 R2, RZ, RZ, UR44 ;  /* 0x0000002cff027e24 */ /* 0x004fc6000f8e00ff */
[----:B------:R-:W-:Y:S01]  /*e210*/  STL [R1+0xf8], R190 ;  /* 0x0000f8be01007387 */ /* 0x000fe20000100800 */
[----:B------:R-:W-:-:S03]  /*e220*/  IMAD R2, R2, 0x20, R252 ;  /* 0x0000002002027824 */ /* 0x000fc600078e02fc */
        /* <DEDUP_REMOVED lines=15> */
[----:B------:R-:W2:Y:S01]  /*e320*/  LDL.LU R211, [R1+0x68] ;  /* 0x0000680001d37983 */ /* 0x000ea20000300800 */
[C---:B------:R-:W-:Y:S01]  /*e330*/  VIADD R11, R2.reuse, 0x1 ;  /* 0x00000001020b7836 */ /* 0x040fe20000000000 */
[C---:B------:R-:W-:Y:S01]  /*e340*/  ISETP.GE.AND P3, PT, R2.reuse, R223, PT ;  /* 0x000000df0200720c */ /* 0x040fe20003f66270 */
[----:B------:R-:W-:-:S03]  /*e350*/  VIADD R10, R2, 0x8 ;  /* 0x00000008020a7836 */ /* 0x000fc60000000000 */
[C---:B------:R-:W-:Y:S02]  /*e360*/  ISETP.LT.OR P3, PT, R2.reuse, R219, P3 ;  /* 0x000000db0200720c */ /* 0x040fe40001f61670 */
[CC--:B------:R-:W-:Y:S01]  /*e370*/  ISETP.GE.AND P2, PT, R11.reuse, R223.reuse, PT ;  /* 0x000000df0b00720c */ /* 0x0c0fe20003f46270 */
        /* <DEDUP_REMOVED lines=18> */
[----:B------:R-:W-:Y:S01]  /*e4a0*/  FMNMX.FTZ R3, R16, R3, !PT ;  /* 0x0000000310037209 */ /* 0x000fe20007810000 */
[----:B------:R-:W-:Y:S04]  /*e4b0*/  STL [R1+0xfc], R223 ;  /* 0x0000fcdf01007387 */ /* 0x000fe80000100800 */
[----:B------:R-:W-:Y:S01]  /*e4c0*/  STL [R1+0x100], R219 ;  /* 0x000100db01007387 */ /* 0x000fe20000100800 */
[----:B------:R-:W-:-:S04]  /*e4d0*/  ISETP.GE.AND P5, PT, R2, R221, PT ;  /* 0x000000dd0200720c */ /* 0x000fc80003fa6270 */
[C---:B------:R-:W-:Y:S01]  /*e4e0*/  ISETP.LT.OR P5, PT, R2.reuse, R217, P5 ;  /* 0x000000d90200720c */ /* 0x040fe20002fa1670 */
[----:B---3--:R-:W-:Y:S02]  /*e4f0*/  IMAD.MOV.U32 R23, RZ, RZ, R7 ;  /* 0x000000ffff177224 */ /* 0x008fe400078e0007 */
[C---:B------:R-:W-:Y:S02]  /*e500*/  VIADD R7, R2.reuse, 0x11 ;  /* 0x0000001102077836 */ /* 0x040fe40000000000 */
[----:B------:R-:W-:Y:S02]  /*e510*/  IMAD.MOV.U32 R22, RZ, RZ, R6 ;  /* 0x000000ffff167224 */ /* 0x000fe400078e0006 */
[C---:B------:R-:W-:Y:S01]  /*e520*/  VIADD R6, R2.reuse, 0x18 ;  /* 0x0000001802067836 */ /* 0x040fe20000000000 */
[CC--:B------:R-:W-:Y:S01]  /*e530*/  ISETP.GE.AND P3, PT, R7.reuse, R223.reuse, PT ;  /* 0x000000df0700720c */ /* 0x0c0fe20003f66270 */
[----:B----4-:R-:W-:Y:S02]  /*e540*/  IMAD.MOV.U32 R35, RZ, RZ, R5 ;  /* 0x000000ffff237224 */ /* 0x010fe400078e0005 */
[----:B------:R-:W-:Y:S01]  /*e550*/  VIADD R5, R2, 0x19 ;  /* 0x0000001902057836 */ /* 0x000fe20000000000 */
[----:B------:R-:W-:Y:S01]  /*e560*/  ISETP.GE.AND P2, PT, R6, R223, PT ;  /* 0x000000df0600720c */ /* 0x000fe20003f46270 */
[----:B------:R-:W-:Y:S01]  /*e570*/  IMAD.MOV.U32 R34, RZ, RZ, R4 ;  /* 0x000000ffff227224 */ /* 0x000fe200078e0004 */
[----:B------:R-:W-:-:S02]  /*e580*/  ISETP.LT.OR P3, PT, R7, R219, P3 ;  /* 0x000000db0700720c */ /* 0x000fc40001f61670 */
[----:B------:R-:W-:Y:S02]  /*e590*/  ISETP.GE.AND P4, PT, R5, R223, PT ;  /* 0x000000df0500720c */ /* 0x000fe40003f86270 */
[-C--:B------:R-:W-:Y:S02]  /*e5a0*/  ISETP.LT.OR P2, PT, R6, R219.reuse, P2 ;  /* 0x000000db0600720c */ /* 0x080fe40001741670 */
[----:B------:R-:W-:Y:S02]  /*e5b0*/  FSEL R15, R137, -INF , !P3 ;  /* 0xff800000890f7808 */ /* 0x000fe40005800000 */
        /* <DEDUP_REMOVED lines=8> */
[----:B------:R-:W1:Y:S02]  /*e640*/  SHFL.BFLY PT, R4, R3, 0x1, 0x1f ;  /* 0x0c201f0003047f89 */ /* 0x000e6400000e0000 */
[----:B-1----:R-:W-:-:S04]  /*e650*/  FMNMX.FTZ R134, R3, R4, !PT ;  /* 0x0000000403867209 */ /* 0x002fc80007810000 */
[----:B------:R-:W-:-:S04]  /*e660*/  FSETP.NEU.FTZ.AND P2, PT, R134, -INF , PT ;  /* 0xff8000008600780b */ /* 0x000fc80003f5d000 */
[C---:B------:R-:W-:Y:S01]  /*e670*/  FSEL R3, R134.reuse, RZ, P2 ;  /* 0x000000ff86037208 */ /* 0x040fe20001000000 */
[----:B------:R-:W-:-:S04]  /*e680*/  FMUL.FTZ R4, R134, UR43 ;  /* 0x0000002b86047c20 */ /* 0x000fc80008410000 */
[----:B------:R-:W-:-:S04]  /*e690*/  FADD.FTZ R3, R208, -R3 ;  /* 0x80000003d0037221 */ /* 0x000fc80000010000 */
[----:B------:R-:W-:Y:S01]  /*e6a0*/  FMUL.FTZ R3, R3, UR43 ;  /* 0x0000002b03037c20 */ /* 0x000fe20008410000 */
[----:B------:R-:W-:-:S05]  /*e6b0*/  FSEL R4, R4, RZ, P2 ;  /* 0x000000ff04047208 */ /* 0x000fca0001000000 */
[----:B------:R-:W1:Y:S01]  /*e6c0*/  MUFU.EX2 R3, R3 ;  /* 0x0000000300037308 */ /* 0x000e620000000800 */
[--C-:B------:R-:W-:Y:S01]  /*e6d0*/  FFMA.FTZ R12, R12, UR43, -R4.reuse ;  /* 0x0000002b0c0c7c23 */ /* 0x100fe20008010804 */
[--C-:B------:R-:W-:Y:S01]  /*e6e0*/  FFMA.FTZ R19, R19, UR43, -R4.reuse ;  /* 0x0000002b13137c23 */ /* 0x100fe20008010804 */
[--C-:B------:R-:W-:Y:S01]  /*e6f0*/  FFMA.FTZ R135, R18, UR43, -R4.reuse ;  /* 0x0000002b12877c23 */ /* 0x100fe20008010804 */
[--C-:B------:R-:W-:Y:S01]  /*e700*/  FFMA.FTZ R136, R17, UR43, -R4.reuse ;  /* 0x0000002b11887c23 */ /* 0x100fe20008010804 */
[--C-:B------:R-:W-:Y:S01]  /*e710*/  FFMA.FTZ R137, R16, UR43, -R4.reuse ;  /* 0x0000002b10897c23 */ /* 0x100fe20008010804 */
[--C-:B------:R-:W-:Y:S01]  /*e720*/  FFMA.FTZ R172, R15, UR43, -R4.reuse ;  /* 0x0000002b0fac7c23 */ /* 0x100fe20008010804 */
[--C-:B------:R-:W-:Y:S01]  /*e730*/  FFMA.FTZ R173, R14, UR43, -R4.reuse ;  /* 0x0000002b0ead7c23 */ /* 0x100fe20008010804 */
[----:B------:R-:W-:Y:S02]  /*e740*/  FFMA.FTZ R176, R13, UR43, -R4 ;  /* 0x0000002b0db07c23 */ /* 0x000fe40008010804 */
[----:B------:R-:W2:Y:S01]  /*e750*/  MUFU.EX2 R4, R12 ;  /* 0x0000000c00047308 */ /* 0x000ea20000000800 */
[----:B------:R3:W-:Y:S01]  /*e760*/  STL [R1+0x104], R134 ;  /* 0x0001048601007387 */ /* 0x0007e20000100800 */
[-C--:B-1----:R-:W-:Y:S01]  /*e770*/  FMUL.FTZ R168, R168, R3.reuse ;  /* 0x00000003a8a87220 */ /* 0x082fe20000410000 */
[-C--:B------:R-:W-:Y:S01]  /*e780*/  FMUL.FTZ R169, R169, R3.reuse ;  /* 0x00000003a9a97220 */ /* 0x080fe20000410000 */
[-C--:B------:R-:W-:Y:S01]  /*e790*/  FMUL.FTZ R232, R164, R3.reuse ;  /* 0x00000003a4e87220 */ /* 0x080fe20000410000 */
[----:B------:R-:W-:-:S02]  /*e7a0*/  FMUL.FTZ R233, R165, R3 ;  /* 0x00000003a5e97220 */ /* 0x000fc40000410000 */
[----:B------:R-:W-:Y:S01]  /*e7b0*/  STL [R1+0x108], R168 ;  /* 0x000108a801007387 */ /* 0x000fe20000100800 */
[-C--:B------:R-:W-:Y:S01]  /*e7c0*/  FMUL.FTZ R160, R160, R3.reuse ;  /* 0x00000003a0a07220 */ /* 0x080fe20000410000 */
[-C--:B------:R-:W-:Y:S02]  /*e7d0*/  FMUL.FTZ R161, R161, R3.reuse ;  /* 0x00000003a1a17220 */ /* 0x080fe40000410000 */
[----:B------:R-:W-:Y:S01]  /*e7e0*/  STL [R1+0x10c], R169 ;  /* 0x00010ca901007387 */ /* 0x000fe20000100800 */
[-C--:B------:R-:W-:Y:S01]  /*e7f0*/  FMUL.FTZ R132, R156, R3.reuse ;  /* 0x000000039c847220 */ /* 0x080fe20000410000 */
        /* <DEDUP_REMOVED lines=25> */
[-C--:B--2---:R-:W-:Y:S01]  /*e990*/  FFMA.FTZ R12, R211, R3.reuse, R4 ;  /* 0x00000003d30c7223 */ /* 0x084fe20000010004 */
[----:B-1----:R-:W-:-:S02]  /*e9a0*/  FMUL.FTZ R232, R49, R3 ;  /* 0x0000000331e87220 */ /* 0x002fc40000410000 */
[----:B------:R-:W1:Y:S01]  /*e9b0*/  MUFU.EX2 R3, R19 ;  /* 0x0000001300037308 */ /* 0x000e620000000800 */
[-C--:B------:R-:W-:Y:S02]  /*e9c0*/  ISETP.GE.AND P3, PT, R10, R222.reuse, PT ;  /* 0x000000de0a00720c */ /* 0x080fe40003f66270 */
[----:B------:R-:W-:Y:S02]  /*e9d0*/  ISETP.GE.AND P4, PT, R2, R222, PT ;  /* 0x000000de0200720c */ /* 0x000fe40003f86270 */
[-C--:B------:R-:W-:Y:S02]  /*e9e0*/  ISETP.LT.OR P3, PT, R10, R218.reuse, P3 ;  /* 0x000000da0a00720c */ /* 0x080fe40001f61670 */
[----:B------:R-:W-:Y:S01]  /*e9f0*/  ISETP.LT.OR P4, PT, R2, R218, P4 ;  /* 0x000000da0200720c */ /* 0x000fe20002781670 */
[----:B------:R-:W-:Y:S01]  /*ea00*/  IMAD.MOV.U32 R244, RZ, RZ, R34 ;  /* 0x000000fffff47224 */ /* 0x000fe200078e0022 */
[----:B------:R-:W-:Y:S02]  /*ea10*/  FSEL R18, R174, -INF , !P3 ;  /* 0xff800000ae127808 */ /* 0x000fe40005800000 */
[----:B------:R-:W-:Y:S01]  /*ea20*/  ISETP.GE.AND P3, PT, R7, R222, PT ;  /* 0x000000de0700720c */ /* 0x000fe20003f66270 */
[----:B-1----:R-:W-:Y:S01]  /*ea30*/  FADD.FTZ R34, R3, R12 ;  /* 0x0000000c03227221 */ /* 0x002fe20000010000 */
[----:B------:R-:W-:-:S02]  /*ea40*/  FSEL R12, R178, -INF , !P4 ;  /* 0xff800000b20c7808 */ /* 0x000fc40006000000 */
[C---:B------:R-:W-:Y:S02]  /*ea50*/  ISETP.GE.AND P4, PT, R8.reuse, R222, PT ;  /* 0x000000de0800720c */ /* 0x040fe40003f86270 */
[-C--:B------:R-:W-:Y:S02]  /*ea60*/  ISETP.LT.OR P3, PT, R7, R218.reuse, P3 ;  /* 0x000000da0700720c */ /* 0x080fe40001f61670 */
[----:B------:R-:W-:Y:S02]  /*ea70*/  ISETP.LT.OR P4, PT, R8, R218, P4 ;  /* 0x000000da0800720c */ /* 0x000fe40002781670 */
[----:B------:R-:W-:Y:S02]  /*ea80*/  FSEL R15, R139, -INF , !P3 ;  /* 0xff8000008b0f7808 */ /* 0x000fe40005800000 */
[----:B------:R-:W-:Y:S02]  /*ea90*/  FSEL R16, R138, -INF , !P4 ;  /* 0xff8000008a107808 */ /* 0x000fe40006000000 */
[----:B------:R-:W-:-:S02]  /*eaa0*/  ISETP.GE.AND P3, PT, R5, R222, PT ;  /* 0x000000de0500720c */ /* 0x000fc40003f66270 */
[----:B------:R-:W-:Y:S02]  /*eab0*/  ISETP.GE.AND P4, PT, R11, R221, PT ;  /* 0x000000dd0b00720c */ /* 0x000fe40003f86270 */
[----:B------:R-:W-:Y:S02]  /*eac0*/  ISETP.LT.OR P3, PT, R5, R218, P3 ;  /* 0x000000da0500720c */ /* 0x000fe40001f61670 */
[----:B------:R-:W-:Y:S02]  /*ead0*/  ISETP.LT.OR P4, PT, R11, R217, P4 ;  /* 0x000000d90b00720c */ /* 0x000fe40002781670 */
[----:B------:R-:W-:Y:S02]  /*eae0*/  FSEL R13, R27, -INF , !P3 ;  /* 0xff8000001b0d7808 */ /* 0x000fe40005800000 */
[----:B------:R-:W-:Y:S02]  /*eaf0*/  FSEL R25, R204, -INF , !P5 ;  /* 0xff800000cc197808 */ /* 0x000fe40006800000 */
[----:B------:R-:W-:-:S02]  /*eb00*/  FSEL R27, R205, -INF , !P4 ;  /* 0xff800000cd1b7808 */ /* 0x000fc40006000000 */
[----:B------:R-:W2:Y:S01]  /*eb10*/  LDL.64 R204, [R1+0x90] ;  /* 0x0000900001cc7983 */ /* 0x000ea20000100a00 */
[----:B------:R-:W-:-:S04]  /*eb20*/  ISETP.GE.AND P2, PT, R11, R222, PT ;  /* 0x000000de0b00720c */ /* 0x000fc80003f46270 */
[----:B------:R-:W-:Y:S02]  /*eb30*/  ISETP.LT.OR P2, PT, R11, R218, P2 ;  /* 0x000000da0b00720c */ /* 0x000fe40001741670 */
[----:B------:R-:W-:Y:S02]  /*eb40*/  F2FP.BF16.F32.PACK_AB R80, R3, R4 ;  /* 0x000000040350723e */ /* 0x000fe400000010ff */
[----:B------:R-:W-:Y:S02]  /*eb50*/  FSEL R19, R179, -INF , !P2 ;  /* 0xff800000b3137808 */ /* 0x000fe40005000000 */
[C---:B------:R-:W-:Y:S02]  /*eb60*/  ISETP.GE.AND P2, PT, R9.reuse, R222, PT ;  /* 0x000000de0900720c */ /* 0x040fe40003f46270 */
[----:B------:R-:W-:Y:S02]  /*eb70*/  FMNMX.FTZ R3, R188, R12, !PT ;  /* 0x0000000cbc037209 */ /* 0x000fe40007810000 */
[----:B------:R-:W-:-:S02]  /*eb80*/  ISETP.LT.OR P2, PT, R9, R218, P2 ;  /* 0x000000da0900720c */ /* 0x000fc40001741670 */
        /* <DEDUP_REMOVED lines=8> */
[----:B------:R-:W-:-:S04]  /*ec10*/  FMNMX.FTZ R3, R15, R3, !PT ;  /* 0x000000030f037209 */ /* 0x000fc80007810000 */
[----:B------:R-:W-:-:S04]  /*ec20*/  FMNMX.FTZ R3, R14, R3, !PT ;  /* 0x000000030e037209 */ /* 0x000fc80007810000 */
[----:B------:R-:W-:-:S05]  /*ec30*/  FMNMX.FTZ R3, R13, R3, !PT ;  /* 0x000000030d037209 */ /* 0x000fca0007810000 */
[----:B------:R-:W1:Y:S02]  /*ec40*/  SHFL.BFLY PT, R4, R3, 0x2, 0x1f ;  /* 0x0c401f0003047f89 */ /* 0x000e6400000e0000 */
[----:B-1----:R-:W-:-:S05]  /*ec50*/  FMNMX.FTZ R3, R3, R4, !PT ;  /* 0x0000000403037209 */ /* 0x002fca0007810000 */
[----:B------:R-:W1:Y:S01]  /*ec60*/  SHFL.BFLY PT, R4, R3, 0x1, 0x1f ;  /* 0x0c201f0003047f89 */ /* 0x000e6200000e0000 */
[----:B------:R-:W-:Y:S01]  /*ec70*/  IMAD.MOV.U32 R97, RZ, RZ, R133 ;  /* 0x000000ffff617224 */ /* 0x000fe200078e0085 */
[----:B-1----:R-:W-:-:S04]  /*ec80*/  FMNMX.FTZ R133, R3, R4, !PT ;  /* 0x0000000403857209 */ /* 0x002fc80007810000 */
[----:B------:R-:W-:-:S04]  /*ec90*/  FSETP.NEU.FTZ.AND P2, PT, R133, -INF , PT ;  /* 0xff8000008500780b */ /* 0x000fc80003f5d000 */
[----:B------:R-:W-:-:S05]  /*eca0*/  FSEL R3, R133, RZ, P2 ;  /* 0x000000ff85037208 */ /* 0x000fca0001000000 */
[----:B------:R-:W-:-:S04]  /*ecb0*/  FADD.FTZ R3, R188, -R3 ;  /* 0x80000003bc037221 */ /* 0x000fc80000010000 */
[----:B------:R-:W-:Y:S01]  /*ecc0*/  FMUL.FTZ R3, R3, UR43 ;  /* 0x0000002b03037c20 */ /* 0x000fe20008410000 */
[----:B------:R-:W-:Y:S01]  /*ecd0*/  FMUL.FTZ R4, R133, UR43 ;  /* 0x0000002b85047c20 */ /* 0x000fe20008410000 */
[----:B------:R-:W-:-:S04]  /*ece0*/  ISETP.GE.AND P3, PT, R2, R220, PT ;  /* 0x000000dc0200720c */ /* 0x000fc80003f66270 */
[----:B------:R-:W1:Y:S01]  /*ecf0*/  MUFU.EX2 R3, R3 ;  /* 0x0000000300037308 */ /* 0x000e620000000800 */
[----:B------:R-:W-:Y:S02]  /*ed00*/  FSEL R4, R4, RZ, P2 ;  /* 0x000000ff04047208 */ /* 0x000fe40001000000 */
[C---:B------:R-:W-:Y:S02]  /*ed10*/  ISETP.GE.AND P2, PT, R10.reuse, R221, PT ;  /* 0x000000dd0a00720c */ /* 0x040fe40003f46270 */
[----:B------:R-:W-:Y:S01]  /*ed20*/  ISETP.GE.AND P5, PT, R10, R220, PT ;  /* 0x000000dc0a00720c */ /* 0x000fe20003fa6270 */
[----:B------:R-:W-:Y:S01]  /*ed30*/  FFMA.FTZ R12, R12, UR43, -R4 ;  /* 0x0000002b0c0c7c23 */ /* 0x000fe20008010804 */
[----:B------:R-:W-:Y:S02]  /*ed40*/  ISETP.LT.OR P3, PT, R2, R216, P3 ;  /* 0x000000d80200720c */ /* 0x000fe40001f61670 */
[C---:B------:R-:W-:Y:S02]  /*ed50*/  ISETP.GE.AND P6, PT, R11.reuse, R220, PT ;  /* 0x000000dc0b00720c */ /* 0x040fe40003fc6270 */
[C---:B------:R-:W-:Y:S01]  /*ed60*/  ISETP.LT.OR P2, PT, R10.reuse, R217, P2 ;  /* 0x000000d90a00720c */ /* 0x040fe20001741670 */
[----:B------:R-:W-:Y:S01]  /*ed70*/  IMAD.MOV.U32 R245, RZ, RZ, R35 ;  /* 0x000000fffff57224 */ /* 0x000fe200078e0023 */
[-C--:B------:R-:W-:Y:S01]  /*ed80*/  ISETP.LT.OR P5, PT, R10, R216.reuse, P5 ;  /* 0x000000d80a00720c */ /* 0x080fe20002fa1670 */
[----:B------:R3:W4:Y:S01]  /*ed90*/  MUFU.EX2 R35, R12 ;  /* 0x0000000c00237308 */ /* 0x0007220000000800 */
[----:B------:R-:W-:-:S02]  /*eda0*/  ISETP.LT.OR P6, PT, R11, R216, P6 ;  /* 0x000000d80b00720c */ /* 0x000fc400037c1670 */
[----:B------:R-:W-:Y:S02]  /*edb0*/  FSEL R10, R206, -INF , !P3 ;  /* 0xff800000ce0a7808 */ /* 0x000fe40005800000 */
[----:B------:R-:W-:Y:S02]  /*edc0*/  FSEL R26, R184, -INF , !P2 ;  /* 0xff800000b81a7808 */ /* 0x000fe40005000000 */
[-C--:B------:R-:W-:Y:S02]  /*edd0*/  ISETP.GE.AND P2, PT, R8, R220.reuse, PT ;  /* 0x000000dc0800720c */ /* 0x080fe40003f46270 */
[C---:B------:R-:W-:Y:S02]  /*ede0*/  ISETP.GE.AND P3, PT, R9.reuse, R221, PT ;  /* 0x000000dd0900720c */ /* 0x040fe40003f66270 */
[----:B------:R-:W-:Y:S02]  /*edf0*/  ISETP.GE.AND P4, PT, R9, R220, PT ;  /* 0x000000dc0900720c */ /* 0x000fe40003f86270 */
[----:B------:R-:W-:Y:S01]  /*ee00*/  FMNMX.FTZ R2, R209, R10, !PT ;  /* 0x0000000ad1027209 */ /* 0x000fe20007810000 */
[----:B-1----:R-:W-:Y:S01]  /*ee10*/  FMUL.FTZ R211, R82, R3 ;  /* 0x0000000352d37220 */ /* 0x002fe20000410000 */
[----:B------:R-:W-:-:S02]  /*ee20*/  ISETP.LT.OR P2, PT, R8, R216, P2 ;  /* 0x000000d80800720c */ /* 0x000fc40001741670 */
[----:B---3--:R-:W-:Y:S01]  /*ee30*/  FSEL R12, R207, -INF , !P6 ;  /* 0xff800000cf0c7808 */ /* 0x008fe20007000000 */
[----:B------:R-:W-:Y:S01]  /*ee40*/  IMAD.MOV.U32 R82, RZ, RZ, R22 ;  /* 0x000000ffff527224 */ /* 0x000fe200078e0016 */
[----:B------:R-:W-:Y:S01]  /*ee50*/  ISETP.LT.OR P3, PT, R9, R217, P3 ;  /* 0x000000d90900720c */ /* 0x000fe20001f61670 */
[----:B------:R-:W-:Y:S01]  /*ee60*/  FMUL.FTZ R249, R83, R3 ;  /* 0x0000000353f97220 */ /* 0x000fe20000410000 */
[----:B------:R-:W-:Y:S01]  /*ee70*/  ISETP.LT.OR P4, PT, R9, R216, P4 ;  /* 0x000000d80900720c */ /* 0x000fe20002781670 */
[----:B------:R-:W-:Y:S01]  /*ee80*/  IMAD.MOV.U32 R83, RZ, RZ, R23 ;  /* 0x000000ffff537224 */ /* 0x000fe200078e0017 */
[----:B------:R-:W-:Y:S02]  /*ee90*/  FSEL R22, R186, -INF , !P5 ;  /* 0xff800000ba167808 */ /* 0x000fe40006800000 */
[----:B------:R-:W-:Y:S01]  /*eea0*/  FMNMX.FTZ R2, R12, R2, !PT ;  /* 0x000000020c027209 */ /* 0x000fe20007810000 */
[----:B------:R-:W-:Y:S01]  /*eeb0*/  FFMA.FTZ R52, R19, UR43, -R4 ;  /* 0x0000002b13347c23 */ /* 0x000fe20008010804 */
[----:B------:R-:W-:-:S02]  /*eec0*/  FSEL R23, R214, -INF , !P2 ;  /* 0xff800000d6177808 */ /* 0x000fc40005000000 */
[----:B------:R-:W-:Y:S02]  /*eed0*/  FSEL R24, R185, -INF , !P3 ;  /* 0xff800000b9187808 */ /* 0x000fe40005800000 */
[-C--:B------:R-:W-:Y:S02]  /*eee0*/  ISETP.GE.AND P2, PT, R6, R220.reuse, PT ;  /* 0x000000dc0600720c */ /* 0x080fe40003f46270 */
[----:B------:R-:W-:Y:S02]  /*eef0*/  ISETP.GE.AND P3, PT, R7, R220, PT ;  /* 0x000000dc0700720c */ /* 0x000fe40003f66270 */
[----:B------:R-:W-:Y:S02]  /*ef00*/  FSEL R19, R187, -INF , !P4 ;  /* 0xff800000bb137808 */ /* 0x000fe40006000000 */
[----:B------:R-:W-:Y:S02]  /*ef10*/  FMNMX.FTZ R2, R22, R2, !PT ;  /* 0x0000000216027209 */ /* 0x000fe40007810000 */
[-C--:B------:R-:W-:Y:S01]  /*ef20*/  ISETP.LT.OR P2, PT, R6, R216.reuse, P2 ;  /* 0x000000d80600720c */ /* 0x080fe20001741670 */
[----:B------:R-:W-:Y:S01]  /*ef30*/  IMAD.MOV.U32 R48, RZ, RZ, R190 ;  /* 0x000000ffff307224 */ /* 0x000fe200078e00be */
[----:B------:R-:W-:Y:S01]  /*ef40*/  ISETP.LT.OR P3, PT, R7, R216, P3 ;  /* 0x000000d80700720c */ /* 0x000fe20001f61670 */
[----:B------:R-:W-:Y:S01]  /*ef50*/  IMAD.MOV.U32 R69, RZ, RZ, R189 ;  /* 0x000000ffff457224 */ /* 0x000fe200078e00bd */
[----:B------:R-:W-:Y:S01]  /*ef60*/  FMNMX.FTZ R2, R19, R2, !PT ;  /* 0x0000000213027209 */ /* 0x000fe20007810000 */
[-C--:B------:R-:W-:Y:S01]  /*ef70*/  FMUL.FTZ R234, R166, R3.reuse ;  /* 0x00000003a6ea7220 */ /* 0x080fe20000410000 */
        /* <DEDUP_REMOVED lines=30> */
[----:B----4-:R-:W-:Y:S01]  /*f160*/  FFMA.FTZ R49, R231, R3, R35 ;  /* 0x00000003e7317223 */ /* 0x010fe20000010023 */
[----:B------:R-:W-:Y:S01]  /*f170*/  FFMA.FTZ R81, R18, UR43, -R4 ;  /* 0x0000002b12517c23 */ /* 0x000fe20008010804 */
[----:B------:R-:W-:-:S02]  /*f180*/  FSEL R17, R182, -INF , !P2 ;  /* 0xff800000b6117808 */ /* 0x000fc40005000000 */
[----:B------:R-:W-:Y:S02]  /*f190*/  FMNMX.FTZ R3, R237, R25, !PT ;  /* 0x00000019ed037209 */ /* 0x000fe40007810000 */
[----:B------:R-:W-:Y:S02]  /*f1a0*/  FSEL R18, R215, -INF , !P3 ;  /* 0xff800000d7127808 */ /* 0x000fe40005800000 */
[----:B------:R-:W-:Y:S02]  /*f1b0*/  ISETP.GE.AND P2, PT, R5, R220, PT ;  /* 0x000000dc0500720c */ /* 0x000fe40003f46270 */
[----:B------:R-:W-:Y:S02]  /*f1c0*/  FMNMX.FTZ R2, R23, R2, !PT ;  /* 0x0000000217027209 */ /* 0x000fe40007810000 */
[----:B------:R-:W-:Y:S02]  /*f1d0*/  ISETP.GE.AND P6, PT, R8, R221, PT ;  /* 0x000000dd0800720c */ /* 0x000fe40003fc6270 */
[----:B------:R-:W-:-:S02]  /*f1e0*/  FMNMX.FTZ R3, R27, R3, !PT ;  /* 0x000000031b037209 */ /* 0x000fc40007810000 */
[----:B------:R-:W-:Y:S02]  /*f1f0*/  ISETP.LT.OR P2, PT, R5, R216, P2 ;  /* 0x000000d80500720c */ /* 0x000fe40001741670 */
[----:B------:R-:W-:Y:S01]  /*f200*/  FMNMX.FTZ R2, R18, R2, !PT ;  /* 0x0000000212027209 */ /* 0x000fe20007810000 */
[----:B------:R-:W-:Y:S01]  /*f210*/  FFMA.FTZ R113, R13, UR43, -R4 ;  /* 0x0000002b0d717c23 */ /* 0x000fe20008010804 */
[----:B------:R-:W-:Y:S02]  /*f220*/  ISETP.GE.AND P3, PT, R5, R221, PT ;  /* 0x000000dd0500720c */ /* 0x000fe40003f66270 */
[----:B------:R-:W-:Y:S02]  /*f230*/  ISETP.LT.OR P6, PT, R8, R217, P6 ;  /* 0x000000d90800720c */ /* 0x000fe400037c1670 */
[----:B------:R-:W-:Y:S02]  /*f240*/  ISETP.GE.AND P5, PT, R7, R221, PT ;  /* 0x000000dd0700720c */ /* 0x000fe40003fa6270 */
[----:B------:R-:W-:-:S02]  /*f250*/  FMNMX.FTZ R3, R26, R3, !PT ;  /* 0x000000031a037209 */ /* 0x000fc40007810000 */
[----:B------:R-:W-:Y:S02]  /*f260*/  FSEL R13, R183, -INF , !P2 ;  /* 0xff800000b70d7808 */ /* 0x000fe40005000000 */
[----:B------:R-:W-:Y:S02]  /*f270*/  FMNMX.FTZ R2, R17, R2, !PT ;  /* 0x0000000211027209 */ /* 0x000fe40007810000 */
[-C--:B------:R-:W-:Y:S02]  /*f280*/  ISETP.LT.OR P3, PT, R5, R217.reuse, P3 ;  /* 0x000000d90500720c */ /* 0x080fe40001f61670 */
[----:B------:R-:W-:Y:S02]  /*f290*/  ISETP.LT.OR P5, PT, R7, R217, P5 ;  /* 0x000000d90700720c */ /* 0x000fe40002fa1670 */
[----:B------:R-:W-:Y:S02]  /*f2a0*/  ISETP.GE.AND P4, PT, R6, R221, PT ;  /* 0x000000dd0600720c */ /* 0x000fe40003f86270 */
[----:B------:R-:W-:-:S02]  /*f2b0*/  FSEL R5, R212, -INF , !P6 ;  /* 0xff800000d4057808 */ /* 0x000fc40007000000 */
[----:B------:R-:W-:Y:S02]  /*f2c0*/  FMNMX.FTZ R3, R24, R3, !PT ;  /* 0x0000000318037209 */ /* 0x000fe40007810000 */
[----:B------:R-:W-:Y:S01]  /*f2d0*/  FMNMX.FTZ R2, R13, R2, !PT ;  /* 0x000000020d027209 */ /* 0x000fe20007810000 */
[--C-:B------:R-:W-:Y:S01]  /*f2e0*/  FFMA.FTZ R85, R16, UR43, -R4.reuse ;  /* 0x0000002b10557c23 */ /* 0x100fe20008010804 */
[----:B------:R-:W-:Y:S02]  /*f2f0*/  ISETP.LT.OR P4, PT, R6, R217, P4 ;  /* 0x000000d90600720c */ /* 0x000fe40002781670 */
[----:B------:R-:W-:Y:S02]  /*f300*/  FSEL R16, R213, -INF , !P5 ;  /* 0xff800000d5107808 */ /* 0x000fe40006800000 */
[----:B------:R-:W-:Y:S01]  /*f310*/  FMNMX.FTZ R3, R5, R3, !PT ;  /* 0x0000000305037209 */ /* 0x000fe20007810000 */
[----:B------:R-:W1:Y:S01]  /*f320*/  SHFL.BFLY PT, R6, R2, 0x2, 0x1f ;  /* 0x0c401f0002067f89 */ /* 0x000e6200000e0000 */
[----:B------:R-:W-:Y:S01]  /*f330*/  FFMA.FTZ R96, R15, UR43, -R4 ;  /* 0x0000002b0f607c23 */ /* 0x000fe20008010804 */
[----:B------:R-:W-:-:S02]  /*f340*/  FSEL R15, R180, -INF , !P4 ;  /* 0xff800000b40f7808 */ /* 0x000fc40006000000 */
[----:B------:R-:W-:Y:S01]  /*f350*/  FMNMX.FTZ R3, R16, R3, !PT ;  /* 0x0000000310037209 */ /* 0x000fe20007810000 */
[----:B------:R-:W-:Y:S01]  /*f360*/  FFMA.FTZ R112, R14, UR43, -R4 ;  /* 0x0000002b0e707c23 */ /* 0x000fe20008010804 */
[----:B------:R-:W-:Y:S02]  /*f370*/  FSEL R14, R181, -INF , !P3 ;  /* 0xff800000b50e7808 */ /* 0x000fe40005800000 */
[----:B------:R-:W-:-:S04]  /*f380*/  FMNMX.FTZ R3, R15, R3, !PT ;  /* 0x000000030f037209 */ /* 0x000fc80007810000 */
[----:B------:R-:W-:-:S05]  /*f390*/  FMNMX.FTZ R3, R14, R3, !PT ;  /* 0x000000030e037209 */ /* 0x000fca0007810000 */
[----:B------:R-:W3:Y:S01]  /*f3a0*/  SHFL.BFLY PT, R4, R3, 0x2, 0x1f ;  /* 0x0c401f0003047f89 */ /* 0x000ee200000e0000 */
[----:B-1----:R-:W-:-:S05]  /*f3b0*/  FMNMX.FTZ R2, R2, R6, !PT ;  /* 0x0000000602027209 */ /* 0x002fca0007810000 */
[----:B------:R-:W1:Y:S01]  /*f3c0*/  SHFL.BFLY PT, R6, R2, 0x1, 0x1f ;  /* 0x0c201f0002067f89 */ /* 0x000e6200000e0000 */
[----:B---3--:R-:W-:-:S05]  /*f3d0*/  FMNMX.FTZ R4, R3, R4, !PT ;  /* 0x0000000403047209 */ /* 0x008fca0007810000 */
[----:B------:R-:W3:Y:S01]  /*f3e0*/  SHFL.BFLY PT, R7, R4, 0x1, 0x1f ;  /* 0x0c201f0004077f89 */ /* 0x000ee200000e0000 */
[----:B------:R-:W-:Y:S01]  /*f3f0*/  IMAD.MOV.U32 R100, RZ, RZ, R132 ;  /* 0x000000ffff647224 */ /* 0x000fe200078e0084 */
[----:B-1----:R-:W-:-:S04]  /*f400*/  FMNMX.FTZ R132, R2, R6, !PT ;  /* 0x0000000602847209 */ /* 0x002fc80007810000 */
[C---:B------:R-:W-:Y:S01]  /*f410*/  FSETP.NEU.FTZ.AND P2, PT, R132.reuse, -INF , PT ;  /* 0xff8000008400780b */ /* 0x040fe20003f5d000 */
[----:B------:R-:W-:Y:S01]  /*f420*/  FMUL.FTZ R3, R132, UR43 ;  /* 0x0000002b84037c20 */ /* 0x000fe20008410000 */
[----:B------:R3:W-:Y:S04]  /*f430*/  MUFU.EX2 R11, R135 ;  /* 0x00000087000b7308 */ /* 0x0007e80000000800 */
[----:B------:R-:W-:-:S05]  /*f440*/  FSEL R3, R3, RZ, P2 ;  /* 0x000000ff03037208 */ /* 0x000fca0001000000 */
[----:B------:R-:W-:-:S04]  /*f450*/  FFMA.FTZ R2, R10, UR43, -R3 ;  /* 0x0000002b0a027c23 */ /* 0x000fc80008010803 */
[----:B------:R1:W-:Y:S01]  /*f460*/  MUFU.EX2 R8, R2 ;  /* 0x0000000200087308 */ /* 0x0003e20000000800 */
[----:B---3--:R-:W-:Y:S02]  /*f470*/  FMNMX.FTZ R135, R4, R7, !PT ;  /* 0x0000000704877209 */ /* 0x008fe40007810000 */
[----:B------:R-:W-:-:S05]  /*f480*/  FSEL R4, R132, RZ, P2 ;  /* 0x000000ff84047208 */ /* 0x000fca0001000000 */
[----:B------:R-:W-:Y:S01]  /*f490*/  FADD.FTZ R4, R209, -R4 ;  /* 0x80000004d1047221 */ /* 0x000fe20000010000 */
[----:B-1----:R-:W-:-:S04]  /*f4a0*/  FFMA.FTZ R2, R12, UR43, -R3 ;  /* 0x0000002b0c027c23 */ /* 0x002fc80008010803 */
[----:B------:R1:W-:Y:S01]  /*f4b0*/  MUFU.EX2 R7, R2 ;  /* 0x0000000200077308 */ /* 0x0003e20000000800 */
[----:B------:R-:W-:Y:S01]  /*f4c0*/  FSETP.NEU.FTZ.AND P5, PT, R135, -INF , PT ;  /* 0xff8000008700780b */ /* 0x000fe20003fbd000 */
[--C-:B------:R-:W-:Y:S01]  /*f4d0*/  FFMA.FTZ R6, R22, UR43, -R3.reuse ;  /* 0x0000002b16067c23 */ /* 0x100fe20008010803 */
[----:B------:R-:W-:Y:S01]  /*f4e0*/  FFMA.FTZ R10, R19, UR43, -R3 ;  /* 0x0000002b130a7c23 */ /* 0x000fe20008010803 */
[----:B-1----:R-:W-:Y:S01]  /*f4f0*/  FMUL.FTZ R2, R4, UR43 ;  /* 0x0000002b04027c20 */ /* 0x002fe20008410000 */
[----:B------:R-:W-:-:S05]  /*f500*/  FMUL.FTZ R4, R135, UR43 ;  /* 0x0000002b87047c20 */ /* 0x000fca0008410000 */
[----:B------:R-:W1:Y:S01]  /*f510*/  MUFU.EX2 R2, R2 ;  /* 0x0000000200027308 */ /* 0x000e620000000800 */
[----:B------:R-:W-:Y:S01]  /*f520*/  FSEL R4, R4, RZ, P5 ;  /* 0x000000ff04047208 */ /* 0x000fe20002800000 */
[----:B------:R-:W-:-:S06]  /*f530*/  IMAD.MOV.U32 R208, RZ, RZ, R82 ;  /* 0x000000ffffd07224 */ /* 0x000fcc00078e0052 */
[----:B------:R-:W3:Y:S01]  /*f540*/  MUFU.EX2 R6, R6 ;  /* 0x0000000600067308 */ /* 0x000ee20000000800 */
[--C-:B------:R-:W-:Y:S01]  /*f550*/  FFMA.FTZ R82, R5, UR43, -R4.reuse ;  /* 0x0000002b05527c23 */ /* 0x100fe20008010804 */
[----:B------:R-:W-:Y:S02]  /*f560*/  IMAD.MOV.U32 R209, RZ, RZ, R83 ;  /* 0x000000ffffd17224 */ /* 0x000fe400078e0053 */
[----:B------:R-:W-:Y:S01]  /*f570*/  FFMA.FTZ R25, R25, UR43, -R4 ;  /* 0x0000002b19197c23 */ /* 0x000fe20008010804 */
[----:B------:R-:W-:-:S03]  /*f580*/  IMAD.MOV.U32 R103, RZ, RZ, R97 ;  /* 0x000000ffff677224 */ /* 0x000fc600078e0061 */
[----:B------:R-:W4:Y:S01]  /*f590*/  MUFU.EX2 R5, R10 ;  /* 0x0000000a00057308 */ /* 0x000f220000000800 */
[----:B------:R-:W-:Y:S02]  /*f5a0*/  IMAD.MOV.U32 R158, RZ, RZ, R69 ;  /* 0x000000ffff9e7224 */ /* 0x000fe400078e0045 */
[----:B------:R-:W-:Y:S01]  /*f5b0*/  FFMA.FTZ R66, R26, UR43, -R4 ;  /* 0x0000002b1a427c23 */ /* 0x000fe20008010804 */
[----:B------:R-:W-:Y:S02]  /*f5c0*/  IMAD.MOV.U32 R167, RZ, RZ, R48 ;  /* 0x000000ffffa77224 */ /* 0x000fe400078e0030 */
[--C-:B------:R-:W-:Y:S01]  /*f5d0*/  FFMA.FTZ R48, R27, UR43, -R4.reuse ;  /* 0x0000002b1b307c23 */ /* 0x100fe20008010804 */
[--C-:B------:R-:W-:Y:S01]  /*f5e0*/  FFMA.FTZ R69, R24, UR43, -R4.reuse ;  /* 0x0000002b18457c23 */ /* 0x100fe20008010804 */
[--C-:B------:R-:W-:Y:S01]  /*f5f0*/  FFMA.FTZ R83, R16, UR43, -R4.reuse ;  /* 0x0000002b10537c23 */ /* 0x100fe20008010804 */
[--C-:B------:R-:W-:Y:S01]  /*f600*/  FFMA.FTZ R86, R15, UR43, -R4.reuse ;  /* 0x0000002b0f567c23 */ /* 0x100fe20008010804 */
[----:B------:R-:W-:Y:S01]  /*f610*/  FFMA.FTZ R97, R14, UR43, -R4 ;  /* 0x0000002b0e617c23 */ /* 0x000fe20008010804 */
[----:B-1----:R-:W-:Y:S01]  /*f620*/  FFMA.FTZ R4, R230, R2, R8 ;  /* 0x00000002e6047223 */ /* 0x002fe20000010008 */
[----:B------:R-:W-:-:S02]  /*f630*/  IMAD.MOV.U32 R130, RZ, RZ, R100 ;  /* 0x000000ffff827224 */ /* 0x000fc400078e0064 */
[--C-:B------:R-:W-:Y:S01]  /*f640*/  FFMA.FTZ R100, R23, UR43, -R3.reuse ;  /* 0x0000002b17647c23 */ /* 0x100fe20008010803 */
[--C-:B------:R-:W-:Y:S01]  /*f650*/  FFMA.FTZ R101, R18, UR43, -R3.reuse ;  /* 0x0000002b12657c23 */ /* 0x100fe20008010803 */
[--C-:B------:R-:W-:Y:S01]  /*f660*/  FFMA.FTZ R87, R17, UR43, -R3.reuse ;  /* 0x0000002b11577c23 */ /* 0x100fe20008010803 */
[----:B------:R-:W-:Y:S01]  /*f670*/  FFMA.FTZ R98, R13, UR43, -R3 ;  /* 0x0000002b0d627c23 */ /* 0x000fe20008010803 */
[----:B------:R-:W-:Y:S01]  /*f680*/  FADD.FTZ R3, R7, R4 ;  /* 0x0000000407037221 */ /* 0x000fe20000010000 */
[----:B------:R-:W-:-:S03]  /*f690*/  ULOP3.LUT UR4, UR44, UR29, URZ, 0x3c, !UPT ;  /* 0x0000001d2c047292 */ /* 0x000fc6000f8e3c3f */
[----:B---3--:R-:W-:-:S04]  /*f6a0*/  FADD.FTZ R3, R6, R3 ;  /* 0x0000000306037221 */ /* 0x008fc80000010000 */
[----:B----4-:R-:W-:Y:S01]  /*f6b0*/  FADD.FTZ R99, R5, R3 ;  /* 0x0000000305637221 */ /* 0x010fe20000010000 */
[----:B------:R-:W-:Y:S01]  /*f6c0*/  LOP3.LUT R3, R245, UR4, RZ, 0x3c, !PT ;  /* 0x00000004f5037c12 */ /* 0x000fe2000f8e3cff */
[----:B------:R-:W1:Y:S04]  /*f6d0*/  MUFU.EX2 R9, R136 ;  /* 0x0000008800097308 */ /* 0x000e680000000800 */
[----:B------:R-:W-:-:S05]  /*f6e0*/  IMAD.WIDE.U32 R114, R3, -0x326172a9, RZ ;  /* 0xcd9e8d5703727825 */ /* 0x000fca00078e00ff */
[----:B--2---:R-:W-:-:S05]  /*f6f0*/  LOP3.LUT R3, R115, UR26, R204, 0x96, !PT ;  /* 0x0000001a73037c12 */ /* 0x004fca000f8e96cc */
[----:B------:R-:W-:Y:S01]  /*f700*/  IMAD.WIDE.U32 R22, R3, -0x2daee0ad, RZ ;  /* 0xd2511f5303167825 */ /* 0x000fe200078e00ff */
[----:B------:R-:W-:-:S03]  /*f710*/  LOP3.LUT R3, R241, UR42, R114, 0x96, !PT ;  /* 0x0000002af1037c12 */ /* 0x000fc6000f8e9672 */
[----:B------:R-:W-:Y:S01]  /*f720*/  FADD.FTZ R4, R11, R34 ;  /* 0x000000220b047221 */ /* 0x000fe20000010000 */
[----:B------:R-:W-:Y:S02]  /*f730*/  F2FP.BF16.F32.PACK_AB R102, R7, R8 ;  /* 0x000000080766723e */ /* 0x000fe400000010ff */
[----:B------:R-:W-:Y:S01]  /*f740*/  F2FP.BF16.F32.PACK_AB R70, R5, R6 ;  /* 0x000000060546723e */ /* 0x000fe200000010ff */
[----:B------:R-:W-:-:S04]  /*f750*/  IMAD.WIDE.U32 R6, R3, -0x2daee0ad, RZ ;  /* 0xd2511f5303067825 */ /* 0x000fc800078e00ff */
[----:B-1----:R-:W-:Y:S01]  /*f760*/  FADD.FTZ R12, R9, R4 ;  /* 0x00000004090c7221 */ /* 0x002fe20000010000 */
[----:B------:R-:W-:Y:S02]  /*f770*/  LOP3.LUT R4, R23, UR41, R208, 0x96, !PT ;  /* 0x0000002917047c12 */ /* 0x000fe4000f8e96d0 */
[----:B------:R-:W-:Y:S02]  /*f780*/  LOP3.LUT R3, R7, UR39, R22, 0x96, !PT ;  /* 0x0000002707037c12 */ /* 0x000fe4000f8e9616 */
[----:B------:R-:W-:Y:S01]  /*f790*/  F2FP.BF16.F32.PACK_AB R14, R9, R11 ;  /* 0x0000000b090e723e */ /* 0x000fe200000010ff */
[----:B------:R-:W-:-:S04]  /*f7a0*/  IMAD.WIDE.U32 R4, R4, -0x326172a9, RZ ;  /* 0xcd9e8d5704047825 */ /* 0x000fc800078e00ff */
        /* <DEDUP_REMOVED lines=8> */
[----:B------:R-:W-:-:S05]  /*f830*/  IMAD.WIDE.U32 R4, R3, -0x326172a9, RZ ;  /* 0xcd9e8d5703047825 */ /* 0x000fca00078e00ff */
[----:B------:R-:W-:-:S04]  /*f840*/  LOP3.LUT R3, R5, UR27, R6, 0x96, !PT ;  /* 0x0000001b05037c12 */ /* 0x000fc8000f8e9606 */
[----:B------:R-:W-:-:S04]  /*f850*/  LOP3.LUT R6, R3, 0xff, RZ, 0xc0, !PT ;  /* 0x000000ff03067812 */ /* 0x000fc800078ec0ff */
[----:B------:R-:W-:Y:S02]  /*f860*/  ISETP.LE.U32.AND P4, PT, R6, UR13, PT ;  /* 0x0000000d06007c0c */ /* 0x000fe4000bf83070 */
[----:B------:R-:W-:Y:S01]  /*f870*/  LOP3.LUT R6, R3, 0xffff, RZ, 0xc0, !PT ;  /* 0x0000ffff03067812 */ /* 0x000fe200078ec0ff */
[----:B------:R-:W1:Y:S03]  /*f880*/  MUFU.EX2 R9, R137 ;  /* 0x0000008900097308 */ /* 0x000e660000000800 */
[----:B------:R-:W-:Y:S02]  /*f890*/  SHF.R.U32.HI R6, RZ, 0x8, R6 ;  /* 0x00000008ff067819 */ /* 0x000fe40000011606 */
[----:B------:R-:W-:Y:S02]  /*f8a0*/  LOP3.LUT R13, R7, UR36, R8, 0x96, !PT ;  /* 0x00000024070d7c12 */ /* 0x000fe4000f8e9608 */
[----:B------:R-:W-:Y:S01]  /*f8b0*/  LOP3.LUT R6, R6, 0xffff, RZ, 0xc0, !PT ;  /* 0x0000ffff06067812 */ /* 0x000fe200078ec0ff */
[----:B------:R-:W2:Y:S03]  /*f8c0*/  MUFU.EX2 R8, R172 ;  /* 0x000000ac00087308 */ /* 0x000ea60000000800 */
[----:B------:R-:W-:-:S05]  /*f8d0*/  ISETP.LE.U32.AND P2, PT, R6, UR13, PT ;  /* 0x0000000d06007c0c */ /* 0x000fca000bf43070 */
[----:B------:R-:W3:Y:S01]  /*f8e0*/  MUFU.EX2 R7, R173 ;  /* 0x000000ad00077308 */ /* 0x000ee20000000800 */
[----:B------:R-:W-:-:S07]  /*f8f0*/  SHF.R.U32.HI R11, RZ, 0x18, R3 ;  /* 0x00000018ff0b7819 */ /* 0x000fce0000011603 */
[----:B------:R-:W4:Y:S01]  /*f900*/  MUFU.EX2 R6, R176 ;  /* 0x000000b000067308 */ /* 0x000f220000000800 */
[----:B------:R-:W-:Y:S01]  /*f910*/  ISETP.LE.U32.AND P6, PT, R11, UR13, PT ;  /* 0x0000000d0b007c0c */ /* 0x000fe2000bfc3070 */
[----:B-1----:R-:W-:Y:S01]  /*f920*/  FADD.FTZ R11, R9, R12 ;  /* 0x0000000c090b7221 */ /* 0x002fe20000010000 */
[----:B------:R-:W-:-:S03]  /*f930*/  SHF.R.U32.HI R3, RZ, 0x10, R3 ;  /* 0x00000010ff037819 */ /* 0x000fc60000011603 */
[----:B--2---:R-:W-:Y:S01]  /*f940*/  FADD.FTZ R11, R8, R11 ;  /* 0x0000000b080b7221 */ /* 0x004fe20000010000 */
[----:B------:R-:W-:-:S04]  /*f950*/  LOP3.LUT R3, R3, 0xff, RZ, 0xc0, !PT ;  /* 0x000000ff03037812 */ /* 0x000fc800078ec0ff */
[----:B------:R-:W-:Y:S01]  /*f960*/  ISETP.LE.U32.AND P3, PT, R3, UR13, PT ;  /* 0x0000000d03007c0c */ /* 0x000fe2000bf63070 */
[----:B---3--:R-:W-:Y:S01]  /*f970*/  FADD.FTZ R3, R7, R11 ;  /* 0x0000000b07037221 */ /* 0x008fe20000010000 */
[C---:B----4-:R-:W-:Y:S02]  /*f980*/  F2FP.BF16.F32.PACK_AB R36, R6.reuse, R7 ;  /* 0x000000070624723e */ /* 0x050fe400000010ff */
[----:B------:R-:W1:Y:S01]  /*f990*/  MUFU.EX2 R7, R52 ;  /* 0x0000003400077308 */ /* 0x000e620000000800 */
[----:B------:R-:W-:Y:S01]  /*f9a0*/  FADD.FTZ R3, R6, R3 ;  /* 0x0000000306037221 */ /* 0x000fe20000010000 */
[----:B------:R-:W-:-:S04]  /*f9b0*/  PRMT R18, R80, 0x7610, R18 ;  /* 0x0000761050127816 */ /* 0x000fc80000000012 */
[----:B------:R2:W-:Y:S01]  /*f9c0*/  STL [R1+0x68], R3 ;  /* 0x0000680301007387 */ /* 0x0005e20000100800 */
[----:B------:R-:W-:Y:S01]  /*f9d0*/  FSEL R6, R135, RZ, P5 ;  /* 0x000000ff87067208 */ /* 0x000fe20002800000 */
[----:B------:R-:W-:Y:S01]  /*f9e0*/  @!P4 HFMA2.BF16_V2 R54, -RZ.H0_H0, RZ.H0_H0, -R18.H0_H0 ;  /* 0x200000ffff36c231 */ /* 0x000fe20000340912 */
[----:B------:R-:W-:Y:S02]  /*f9f0*/  PRMT R17, R80, 0x7632, R17 ;  /* 0x0000763250117816 */ /* 0x000fe40000000011 */
[----:B------:R-:W-:Y:S02]  /*fa00*/  F2FP.BF16.F32.PACK_AB R9, R8, R9 ;  /* 0x000000090809723e */ /* 0x000fe400000010ff */
[----:B------:R-:W-:Y:S02]  /*fa10*/  LOP3.LUT R5, R4, 0xffff, RZ, 0xc0, !PT ;  /* 0x0000ffff04057812 */ /* 0x000fe400078ec0ff */
[----:B------:R-:W-:Y:S02]  /*fa20*/  SHF.R.U32.HI R8, RZ, 0x10, R4 ;  /* 0x00000010ff087819 */ /* 0x000fe40000011604 */
[----:B------:R-:W-:-:S02]  /*fa30*/  PRMT R80, R18, 0x5410, R17 ;  /* 0x0000541012507816 */ /* 0x000fc40000000011 */
[----:B------:R-:W-:Y:S02]  /*fa40*/  @!P4 PRMT R18, R54, 0x5410, RZ ;  /* 0x000054103612c816 */ /* 0x000fe400000000ff */
[----:B--2---:R-:W-:-:S04]  /*fa50*/  LOP3.LUT R3, R4, 0xff, RZ, 0xc0, !PT ;  /* 0x000000ff04037812 */ /* 0x004fc800078ec0ff */
[----:B------:R-:W-:Y:S02]  /*fa60*/  ISETP.LE.U32.AND P5, PT, R3, UR13, PT ;  /* 0x0000000d03007c0c */ /* 0x000fe4000bfa3070 */
[----:B------:R-:W-:Y:S02]  /*fa70*/  SHF.R.U32.HI R3, RZ, 0x18, R4 ;  /* 0x00000018ff037819 */ /* 0x000fe40000011604 */
[----:B-1----:R-:W-:Y:S02]  /*fa80*/  F2FP.BF16.F32.PACK_AB R4, R7, R35 ;  /* 0x000000230704723e */ /* 0x002fe400000010ff */
[----:B------:R-:W-:Y:S02]  /*fa90*/  ISETP.LE.U32.AND P4, PT, R3, UR13, PT ;  /* 0x0000000d03007c0c */ /* 0x000fe4000bf83070 */
[----:B------:R-:W-:Y:S01]  /*faa0*/  SHF.R.U32.HI R3, RZ, 0x8, R5 ;  /* 0x00000008ff037819 */ /* 0x000fe20000011605 */
[----:B------:R-:W-:Y:S01]  /*fab0*/  @!P2 HFMA2.BF16_V2 R55, -RZ.H0_H0, RZ.H0_H0, -R17.H0_H0 ;  /* 0x200000ffff37a231 */ /* 0x000fe20000340911 */
[----:B------:R-:W-:-:S02]  /*fac0*/  PRMT R15, R4, 0x7632, R15 ;  /* 0x00007632040f7816 */ /* 0x000fc4000000000f */
[----:B------:R-:W-:Y:S02]  /*fad0*/  LOP3.LUT R3, R3, 0xffff, RZ, 0xc0, !PT ;  /* 0x0000ffff03037812 */ /* 0x000fe400078ec0ff */
[----:B------:R-:W-:Y:S01]  /*fae0*/  @!P2 PRMT R17, R55, 0x5410, RZ ;  /* 0x000054103711a816 */ /* 0x000fe200000000ff */
[----:B------:R-:W-:Y:S01]  /*faf0*/  @!P6 HFMA2.BF16_V2 R64, -RZ.H0_H0, RZ.H0_H0, -R15.H0_H0 ;  /* 0x200000ffff40e231 */ /* 0x000fe2000034090f */
[----:B------:R-:W-:Y:S02]  /*fb00*/  PRMT R16, R4, 0x7610, R16 ;  /* 0x0000761004107816 */ /* 0x000fe40000000010 */
[----:B------:R-:W-:Y:S01]  /*fb10*/  ISETP.LE.U32.AND P2, PT, R3, UR13, PT ;  /* 0x0000000d03007c0c */ /* 0x000fe2000bf43070 */
[----:B------:R-:W-:Y:S01]  /*fb20*/  FADD.FTZ R6, R237, -R6 ;  /* 0x80000006ed067221 */ /* 0x000fe20000010000 */
[----:B------:R-:W-:Y:S02]  /*fb30*/  LOP3.LUT R3, R8, 0xff, RZ, 0xc0, !PT ;  /* 0x000000ff08037812 */ /* 0x000fe400078ec0ff */
[----:B------:R-:W-:-:S02]  /*fb40*/  PRMT R54, R16, 0x5410, R15 ;  /* 0x0000541010367816 */ /* 0x000fc4000000000f */
[----:B------:R-:W-:Y:S02]  /*fb50*/  @!P6 PRMT R15, R64, 0x5410, RZ ;  /* 0x00005410400fe816 */ /* 0x000fe400000000ff */
[----:B------:R-:W-:Y:S01]  /*fb60*/  ISETP.LE.U32.AND P6, PT, R3, UR13, PT ;  /* 0x0000000d03007c0c */ /* 0x000fe2000bfc3070 */
[----:B------:R-:W-:Y:S01]  /*fb70*/  FMUL.FTZ R3, R6, UR43 ;  /* 0x0000002b06037c20 */ /* 0x000fe20008410000 */
[----:B------:R-:W-:Y:S08]  /*fb80*/  MUFU.EX2 R25, R25 ;  /* 0x0000001900197308 */ /* 0x000ff00000000800 */
[----:B------:R-:W1:Y:S01]  /*fb90*/  MUFU.EX2 R3, R3 ;  /* 0x0000000300037308 */ /* 0x000e620000000800 */
[----:B------:R-:W-:-:S02]  /*fba0*/  PRMT R26, R14, 0x7610, R26 ;  /* 0x000076100e1a7816 */ /* 0x000fc4000000001a */
[----:B------:R-:W-:Y:S01]  /*fbb0*/  PRMT R187, R14, 0x7632, R187 ;  /* 0x000076320ebb7816 */ /* 0x000fe200000000bb */
[----:B------:R-:W-:Y:S02]  /*fbc0*/  @!P3 HFMA2.BF16_V2 R65, -RZ.H0_H0, RZ.H0_H0, -R16.H0_H0 ;  /* 0x200000ffff41b231 */ /* 0x000fe40000340910 */
[----:B------:R-:W-:-:S04]  /*fbd0*/  IMAD.WIDE.U32 R4, R13, -0x2daee0ad, RZ ;  /* 0xd2511f530d047825 */ /* 0x000fc800078e00ff */
[----:B------:R-:W-:Y:S01]  /*fbe0*/  @!P5 HFMA2.BF16_V2 R68, -RZ.H0_H0, RZ.H0_H0, -R26.H0_H0 ;  /* 0x200000ffff44d231 */ /* 0x000fe2000034091a */
[----:B------:R2:W-:Y:S01]  /*fbf0*/  MUFU.EX2 R27, R81 ;  /* 0x00000051001b7308 */ /* 0x0005e20000000800 */
[----:B------:R-:W-:Y:S02]  /*fc00*/  IMAD.MOV.U32 R231, RZ, RZ, R131 ;  /* 0x000000ffffe77224 */ /* 0x000fe400078e0083 */
[----:B------:R-:W-:Y:S02]  /*fc10*/  @!P2 HFMA2.BF16_V2 R67, -RZ.H0_H0, RZ.H0_H0, -R187.H0_H0 ;  /* 0x200000ffff43a231 */ /* 0x000fe400003409bb */
[----:B------:R-:W-:Y:S02]  /*fc20*/  IMAD.MOV.U32 R241, RZ, RZ, R167 ;  /* 0x000000fffff17224 */ /* 0x000fe400078e00a7 */
[----:B------:R-:W-:Y:S01]  /*fc30*/  IMAD.MOV.U32 R213, RZ, RZ, R166 ;  /* 0x000000ffffd57224 */ /* 0x000fe200078e00a6 */
[----:B------:R3:W4:Y:S01]  /*fc40*/  MUFU.EX2 R24, R84 ;  /* 0x0000005400187308 */ /* 0x0007220000000800 */
[----:B------:R-:W-:Y:S01]  /*fc50*/  IMAD.MOV.U32 R166, RZ, RZ, R116 ;  /* 0x000000ffffa67224 */ /* 0x000fe200078e0074 */
[----:B------:R-:W-:Y:S01]  /*fc60*/  @!P3 PRMT R16, R65, 0x5410, RZ ;  /* 0x000054104110b816 */ /* 0x000fe200000000ff */
[----:B------:R-:W-:-:S02]  /*fc70*/  IMAD.MOV.U32 R167, RZ, RZ, R117 ;  /* 0x000000ffffa77224 */ /* 0x000fc400078e0075 */
[-C--:B-1----:R-:W-:Y:S01]  /*fc80*/  FFMA.FTZ R35, R229, R3.reuse, R25 ;  /* 0x00000003e5237223 */ /* 0x082fe20000010019 */
[----:B------:R-:W-:Y:S01]  /*fc90*/  LOP3.LUT R6, R5, UR21, R10, 0x96, !PT ;  /* 0x0000001505067c12 */ /* 0x000fe2000f8e960a */
[----:B------:R-:W-:Y:S02]  /*fca0*/  IMAD.MOV.U32 R65, RZ, RZ, R236 ;  /* 0x000000ffff417224 */ /* 0x000fe400078e00ec */
[-C--:B------:R-:W-:Y:S01]  /*fcb0*/  FMUL.FTZ R229, R77, R3.reuse ;  /* 0x000000034de57220 */ /* 0x080fe20000410000 */
[----:B------:R-:W-:Y:S01]  /*fcc0*/  PRMT R52, R26, 0x5410, R187 ;  /* 0x000054101a347816 */ /* 0x000fe200000000bb */
[----:B--2---:R-:W-:Y:S02]  /*fcd0*/  IMAD.MOV.U32 R81, RZ, RZ, R231 ;  /* 0x000000ffff517224 */ /* 0x004fe400078e00e7 */
[----:B------:R-:W-:Y:S01]  /*fce0*/  FMUL.FTZ R231, R79, R2 ;  /* 0x000000024fe77220 */ /* 0x000fe20000410000 */
[----:B------:R-:W-:Y:S02]  /*fcf0*/  IMAD.MOV.U32 R214, RZ, RZ, R103 ;  /* 0x000000ffffd67224 */ /* 0x000fe400078e0067 */
[-C--:B------:R-:W-:Y:S01]  /*fd00*/  FMUL.FTZ R236, R92, R3.reuse ;  /* 0x000000035cec7220 */ /* 0x080fe20000410000 */
[----:B------:R-:W-:Y:S01]  /*fd10*/  FMUL.FTZ R237, R93, R3 ;  /* 0x000000035ded7220 */ /* 0x000fe20000410000 */
[----:B------:R-:W-:Y:S01]  /*fd20*/  @!P5 PRMT R26, R68, 0x5410, RZ ;  /* 0x00005410441ad816 */ /* 0x000fe200000000ff */
[----:B------:R-:W-:Y:S01]  /*fd30*/  IMAD.MOV.U32 R79, RZ, RZ, R129 ;  /* 0x000000ffff4f7224 */ /* 0x000fe200078e0081 */
[----:B------:R-:W-:Y:S01]  /*fd40*/  @!P2 PRMT R187, R67, 0x5410, RZ ;  /* 0x0000541043bba816 */ /* 0x000fe200000000ff */
        /* <DEDUP_REMOVED lines=16> */
[----:B---3--:R-:W-:-:S02]  /*fe50*/  IMAD.MOV.U32 R84, RZ, RZ, R226 ;  /* 0x000000ffff547224 */ /* 0x008fc400078e00e2 */
        /* <DEDUP_REMOVED lines=26> */
[----:B------:R-:W-:Y:S01]  /*10000*/  LOP3.LUT R2, R6, 0xff, RZ, 0xc0, !PT ;  /* 0x000000ff06027812 */ /* 0x000fe200078ec0ff */
[----:B------:R-:W-:Y:S01]  /*10010*/  IMAD.MOV.U32 R215, RZ, RZ, R130 ;  /* 0x000000ffffd77224 */ /* 0x000fe200078e0082 */
[----:B------:R-:W-:Y:S01]  /*10020*/  LOP3.LUT R34, R115, UR26, R246, 0x96, !PT ;  /* 0x0000001a73227c12 */ /* 0x000fe2000f8e96f6 */
[----:B------:R-:W-:Y:S01]  /*10030*/  IMAD.MOV.U32 R247, RZ, RZ, R157 ;  /* 0x000000fffff77224 */ /* 0x000fe200078e009d */
[----:B------:R-:W-:Y:S01]  /*10040*/  ISETP.LE.U32.AND P5, PT, R2, UR13, PT ;  /* 0x0000000d02007c0c */ /* 0x000fe2000bfa3070 */
[----:B------:R-:W-:Y:S01]  /*10050*/  IMAD.MOV.U32 R246, RZ, RZ, R156 ;  /* 0x000000fffff67224 */ /* 0x000fe200078e009c */
[----:B------:R-:W-:Y:S01]  /*10060*/  SHF.R.U32.HI R2, RZ, 0x18, R6 ;  /* 0x00000018ff027819 */ /* 0x000fe20000011606 */
        /* <DEDUP_REMOVED lines=35> */
[----:B----4-:R-:W-:-:S02]  /*102a0*/  F2FP.BF16.F32.PACK_AB R3, R24, R27 ;  /* 0x0000001b1803723e */ /* 0x010fc400000010ff */
[----:B------:R-:W-:-:S05]  /*102b0*/  ISETP.LE.U32.AND P2, PT, R2, UR13, PT ;  /* 0x0000000d02007c0c */ /* 0x000fca000bf43070 */
[----:B------:R-:W1:Y:S01]  /*102c0*/  MUFU.EX2 R19, R96 ;  /* 0x0000006000137308 */ /* 0x000e620000000800 */
[----:B------:R-:W-:Y:S02]  /*102d0*/  LOP3.LUT R2, R6, 0xffff, RZ, 0xc0, !PT ;  /* 0x0000ffff06027812 */ /* 0x000fe400078ec0ff */
[C---:B------:R-:W-:Y:S02]  /*102e0*/  PRMT R186, R3.reuse, 0x7632, R186 ;  /* 0x0000763203ba7816 */ /* 0x040fe400000000ba */
[----:B------:R-:W-:Y:S02]  /*102f0*/  SHF.R.U32.HI R2, RZ, 0x8, R2 ;  /* 0x00000008ff027819 */ /* 0x000fe40000011602 */
[----:B------:R-:W-:Y:S01]  /*10300*/  PRMT R185, R3, 0x7610, R185 ;  /* 0x0000761003b97816 */ /* 0x000fe200000000b9 */
[----:B------:R-:W-:Y:S01]  /*10310*/  @!P4 HFMA2.BF16_V2 R39, -RZ.H0_H0, RZ.H0_H0, -R186.H0_H0 ;  /* 0x200000ffff27c231 */ /* 0x000fe200003409ba */
[----:B------:R-:W-:Y:S02]  /*10320*/  LOP3.LUT R2, R2, 0xffff, RZ, 0xc0, !PT ;  /* 0x0000ffff02027812 */ /* 0x000fe400078ec0ff */
[----:B------:R-:W-:-:S02]  /*10330*/  PRMT R45, R185, 0x5410, R186 ;  /* 0x00005410b92d7816 */ /* 0x000fc400000000ba */
[----:B------:R-:W-:Y:S02]  /*10340*/  @!P4 PRMT R186, R39, 0x5410, RZ ;  /* 0x0000541027bac816 */ /* 0x000fe400000000ff */
[----:B------:R-:W-:Y:S02]  /*10350*/  ISETP.LE.U32.AND P4, PT, R2, UR13, PT ;  /* 0x0000000d02007c0c */ /* 0x000fe4000bf83070 */
[----:B-1----:R-:W-:Y:S01]  /*10360*/  F2FP.BF16.F32.PACK_AB R2, R19, R14 ;  /* 0x0000000e1302723e */ /* 0x002fe200000010ff */
[----:B------:R-:W-:Y:S01]  /*10370*/  @!P6 HFMA2.BF16_V2 R40, -RZ.H0_H0, RZ.H0_H0, -R185.H0_H0 ;  /* 0x200000ffff28e231 */ /* 0x000fe200003409b9 */
[----:B------:R-:W-:Y:S02]  /*10380*/  PRMT R184, R9, 0x7610, R184 ;  /* 0x0000761009b87816 */ /* 0x000fe400000000b8 */
[C---:B------:R-:W-:Y:S02]  /*10390*/  PRMT R182, R2.reuse, 0x7610, R182 ;  /* 0x0000761002b67816 */ /* 0x040fe400000000b6 */
[----:B------:R-:W-:-:S02]  /*103a0*/  PRMT R181, R2, 0x7632, R181 ;  /* 0x0000763202b57816 */ /* 0x000fc400000000b5 */
[----:B------:R-:W-:Y:S01]  /*103b0*/  LOP3.LUT R2, R4, 0xff, RZ, 0xc0, !PT ;  /* 0x000000ff04027812 */ /* 0x000fe200078ec0ff */
[----:B------:R-:W-:Y:S01]  /*103c0*/  @!P5 HFMA2.BF16_V2 R42, -RZ.H0_H0, RZ.H0_H0, -R184.H0_H0 ;  /* 0x200000ffff2ad231 */ /* 0x000fe200003409b8 */
[----:B------:R-:W-:Y:S02]  /*103d0*/  PRMT R183, R9, 0x7632, R183 ;  /* 0x0000763209b77816 */ /* 0x000fe400000000b7 */
[----:B------:R-:W-:Y:S02]  /*103e0*/  @!P6 PRMT R185, R40, 0x5410, RZ ;  /* 0x0000541028b9e816 */ /* 0x000fe400000000ff */
[----:B------:R-:W-:Y:S02]  /*103f0*/  ISETP.LE.U32.AND P6, PT, R2, UR13, PT ;  /* 0x0000000d02007c0c */ /* 0x000fe4000bfc3070 */
[----:B------:R-:W-:Y:S02]  /*10400*/  SHF.R.U32.HI R2, RZ, 0x18, R4 ;  /* 0x00000018ff027819 */ /* 0x000fe40000011604 */
[----:B------:R-:W-:-:S02]  /*10410*/  PRMT R43, R184, 0x5410, R183 ;  /* 0x00005410b82b7816 */ /* 0x000fc400000000b7 */
[----:B------:R-:W-:Y:S01]  /*10420*/  @!P5 PRMT R184, R42, 0x5410, RZ ;  /* 0x000054102ab8d816 */ /* 0x000fe200000000ff */
[----:B------:R-:W-:Y:S01]  /*10430*/  FADD.FTZ R13, R7, R49 ;  /* 0x00000031070d7221 */ /* 0x000fe20000010000 */
[----:B------:R-:W-:Y:S02]  /*10440*/  ISETP.LE.U32.AND P5, PT, R2, UR13, PT ;  /* 0x0000000d02007c0c */ /* 0x000fe4000bfa3070 */
[----:B------:R-:W-:Y:S01]  /*10450*/  SHF.R.U32.HI R8, RZ, 0x10, R6 ;  /* 0x00000010ff087819 */ /* 0x000fe20000011606 */
[----:B------:R-:W-:Y:S01]  /*10460*/  IMAD.WIDE.U32 R6, R34, -0x2daee0ad, RZ ;  /* 0xd2511f5322067825 */ /* 0x000fe200078e00ff */
[----:B------:R-:W-:Y:S02]  /*10470*/  LOP3.LUT R2, R243, UR42, R114, 0x96, !PT ;  /* 0x0000002af3027c12 */ /* 0x000fe4000f8e9672 */
[----:B------:R-:W-:Y:S02]  /*10480*/  LOP3.LUT R10, R4, 0xffff, RZ, 0xc0, !PT ;  /* 0x0000ffff040a7812 */ /* 0x000fe400078ec0ff */
[----:B------:R-:W-:Y:S01]  /*10490*/  SHF.R.U32.HI R12, RZ, 0x10, R4 ;  /* 0x00000010ff0c7819 */ /* 0x000fe20000011604 */
[----:B------:R-:W-:Y:S01]  /*104a0*/  IMAD.WIDE.U32 R4, R2, -0x2daee0ad, RZ ;  /* 0xd2511f5302047825 */ /* 0x000fe200078e00ff */
[----:B------:R-:W-:-:S04]  /*104b0*/  LOP3.LUT R3, R7, UR41, R250, 0x96, !PT ;  /* 0x0000002907037c12 */ /* 0x000fc8000f8e96fa */
[----:B------:R-:W-:Y:S01]  /*104c0*/  LOP3.LUT R2, R5, UR39, R6, 0x96, !PT ;  /* 0x0000002705027c12 */ /* 0x000fe2000f8e9606 */
[----:B------:R-:W-:-:S04]  /*104d0*/  IMAD.WIDE.U32 R6, R3, -0x326172a9, RZ ;  /* 0xcd9e8d5703067825 */ /* 0x000fc800078e00ff */
[----:B------:R-:W-:Y:S01]  /*104e0*/  IMAD.WIDE.U32 R2, R2, -0x326172a9, RZ ;  /* 0xcd9e8d5702027825 */ /* 0x000fe200078e00ff */
[----:B------:R-:W-:Y:S02]  /*104f0*/  LOP3.LUT R7, R7, UR40, R242, 0x96, !PT ;  /* 0x0000002807077c12 */ /* 0x000fe4000f8e96f2 */
[----:B------:R-:W-:Y:S02]  /*10500*/  LOP3.LUT R8, R8, 0xff, RZ, 0xc0, !PT ;  /* 0x000000ff08087812 */ /* 0x000fe400078ec0ff */
[----:B------:R-:W-:Y:S01]  /*10510*/  LOP3.LUT R3, R3, UR38, R6, 0x96, !PT ;  /* 0x0000002603037c12 */ /* 0x000fe2000f8e9606 */
[----:B------:R-:W-:Y:S01]  /*10520*/  IMAD.WIDE.U32 R6, R7, -0x2daee0ad, RZ ;  /* 0xd2511f5307067825 */ /* 0x000fe200078e00ff */
[----:B------:R-:W-:-:S03]  /*10530*/  ISETP.LE.U32.AND P3, PT, R8, UR13, PT ;  /* 0x0000000d08007c0c */ /* 0x000fc6000bf63070 */
[----:B------:R-:W-:Y:S01]  /*10540*/  IMAD.WIDE.U32 R8, R3, -0x2daee0ad, RZ ;  /* 0xd2511f5303087825 */ /* 0x000fe200078e00ff */
[----:B------:R-:W-:-:S04]  /*10550*/  LOP3.LUT R7, R7, UR37, R4, 0x96, !PT ;  /* 0x0000002507077c12 */ /* 0x000fc8000f8e9604 */
[----:B------:R-:W-:Y:S01]  /*10560*/  LOP3.LUT R3, R9, UR18, R6, 0x96, !PT ;  /* 0x0000001209037c12 */ /* 0x000fe2000f8e9606 */
[----:B------:R-:W-:-:S04]  /*10570*/  IMAD.WIDE.U32 R6, R7, -0x326172a9, RZ ;  /* 0xcd9e8d5707067825 */ /* 0x000fc800078e00ff */
[----:B------:R-:W-:Y:S01]  /*10580*/  @!P2 HFMA2.BF16_V2 R37, -RZ.H0_H0, RZ.H0_H0, -R181.H0_H0 ;  /* 0x200000ffff25a231 */ /* 0x000fe200003409b5 */
[----:B------:R-:W-:Y:S01]  /*10590*/  LOP3.LUT R11, R7, UR36, R2, 0x96, !PT ;  /* 0x00000024070b7c12 */ /* 0x000fe2000f8e9602 */
[----:B------:R-:W-:Y:S01]  /*105a0*/  IMAD.WIDE.U32 R2, R3, -0x326172a9, RZ ;  /* 0xcd9e8d5703027825 */ /* 0x000fe200078e00ff */
[----:B------:R-:W-:Y:S01]  /*105b0*/  PRMT R39, R182, 0x5410, R181 ;  /* 0x00005410b6277816 */ /* 0x000fe200000000b5 */
[----:B------:R-:W1:Y:S01]  /*105c0*/  MUFU.EX2 R4, R48 ;  /* 0x0000003000047308 */ /* 0x000e620000000800 */
[----:B------:R-:W-:Y:S02]  /*105d0*/  LOP3.LUT R5, R2, 0xff, RZ, 0xc0, !PT ;  /* 0x000000ff02057812 */ /* 0x000fe400078ec0ff */
[----:B------:R-:W-:Y:S02]  /*105e0*/  @!P2 PRMT R181, R37, 0x5410, RZ ;  /* 0x0000541025b5a816 */ /* 0x000fe400000000ff */
[----:B------:R-:W-:Y:S02]  /*105f0*/  ISETP.LE.U32.AND P2, PT, R5, UR13, PT ;  /* 0x0000000d05007c0c */ /* 0x000fe4000bf43070 */
[----:B------:R-:W-:Y:S01]  /*10600*/  SHF.R.U32.HI R5, RZ, 0x8, R10 ;  /* 0x00000008ff057819 */ /* 0x000fe2000001160a */
[----:B------:R-:W-:Y:S01]  /*10610*/  @!P4 HFMA2.BF16_V2 R41, -RZ.H0_H0, RZ.H0_H0, -R183.H0_H0 ;  /* 0x200000ffff29c231 */ /* 0x000fe200003409b7 */
[----:B------:R-:W-:-:S02]  /*10620*/  LOP3.LUT R6, R3, UR27, R6, 0x96, !PT ;  /* 0x0000001b03067c12 */ /* 0x000fc4000f8e9606 */
[----:B------:R-:W-:Y:S02]  /*10630*/  LOP3.LUT R7, R2, 0xffff, RZ, 0xc0, !PT ;  /* 0x0000ffff02077812 */ /* 0x000fe400078ec0ff */
[--C-:B------:R-:W-:Y:S02]  /*10640*/  SHF.R.U32.HI R10, RZ, 0x10, R2.reuse ;  /* 0x00000010ff0a7819 */ /* 0x100fe40000011602 */
[----:B------:R-:W-:Y:S02]  /*10650*/  SHF.R.U32.HI R3, RZ, 0x18, R2 ;  /* 0x00000018ff037819 */ /* 0x000fe40000011602 */
[----:B------:R-:W-:Y:S01]  /*10660*/  LOP3.LUT R2, R5, 0xffff, RZ, 0xc0, !PT ;  /* 0x0000ffff05027812 */ /* 0x000fe200078ec0ff */
[----:B------:R-:W-:Y:S01]  /*10670*/  @!P3 HFMA2.BF16_V2 R38, -RZ.H0_H0, RZ.H0_H0, -R182.H0_H0 ;  /* 0x200000ffff26b231 */ /* 0x000fe200003409b6 */
[----:B------:R-:W-:Y:S02]  /*10680*/  @!P4 PRMT R183, R41, 0x5410, RZ ;  /* 0x0000541029b7c816 */ /* 0x000fe400000000ff */
[----:B------:R-:W-:-:S02]  /*10690*/  PRMT R180, R36, 0x7610, R180 ;  /* 0x0000761024b47816 */ /* 0x000fc400000000b4 */
[----:B------:R-:W-:Y:S01]  /*106a0*/  ISETP.LE.U32.AND P4, PT, R2, UR13, PT ;  /* 0x0000000d02007c0c */ /* 0x000fe2000bf83070 */
[----:B------:R-:W-:Y:S02]  /*106b0*/  IMAD.MOV.U32 R94, RZ, RZ, R244 ;  /* 0x000000ffff5e7224 */ /* 0x000fe400078e00f4 */
[----:B------:R-:W-:Y:S01]  /*106c0*/  IMAD.MOV.U32 R95, RZ, RZ, R245 ;  /* 0x000000ffff5f7224 */ /* 0x000fe200078e00f5 */
[----:B------:R-:W-:Y:S01]  /*106d0*/  MUFU.EX2 R244, R113 ;  /* 0x0000007100f47308 */ /* 0x000fe20000000800 */
[----:B------:R-:W-:Y:S01]  /*106e0*/  @!P6 HFMA2.BF16_V2 R44, -RZ.H0_H0, RZ.H0_H0, -R180.H0_H0 ;  /* 0x200000ffff2ce231 */ /* 0x000fe200003409b4 */
[----:B------:R-:W-:Y:S02]  /*106f0*/  PRMT R179, R36, 0x7632, R179 ;  /* 0x0000763224b37816 */ /* 0x000fe400000000b3 */
[----:B------:R-:W-:-:S04]  /*10700*/  @!P3 PRMT R182, R38, 0x5410, RZ ;  /* 0x0000541026b6b816 */ /* 0x000fc800000000ff */
[----:B------:R-:W2:Y:S01]  /*10710*/  MUFU.EX2 R245, R112 ;  /* 0x0000007000f57308 */ /* 0x000ea20000000800 */
[----:B------:R-:W-:Y:S02]  /*10720*/  ISETP.LE.U32.AND P3, PT, R3, UR13, PT ;  /* 0x0000000d03007c0c */ /* 0x000fe4000bf63070 */
[----:B------:R-:W-:Y:S02]  /*10730*/  LOP3.LUT R2, R12, 0xff, RZ, 0xc0, !PT ;  /* 0x000000ff0c027812 */ /* 0x000fe400078ec0ff */
[----:B-1----:R-:W-:Y:S02]  /*10740*/  F2FP.BF16.F32.PACK_AB R3, R4, R25 ;  /* 0x000000190403723e */ /* 0x002fe400000010ff */
[----:B------:R-:W-:Y:S02]  /*10750*/  PRMT R25, R180, 0x5410, R179 ;  /* 0x00005410b4197816 */ /* 0x000fe400000000b3 */
[----:B------:R-:W-:Y:S02]  /*10760*/  @!P6 PRMT R180, R44, 0x5410, RZ ;  /* 0x000054102cb4e816 */ /* 0x000fe400000000ff */
[----:B------:R-:W-:Y:S01]  /*10770*/  ISETP.LE.U32.AND P6, PT, R2, UR13, PT ;  /* 0x0000000d02007c0c */ /* 0x000fe2000bfc3070 */
[----:B------:R-:W-:Y:S01]  /*10780*/  @!P4 HFMA2.BF16_V2 R46, -RZ.H0_H0, RZ.H0_H0, -R179.H0_H0 ;  /* 0x200000ffff2ec231 */ /* 0x000fe200003409b3 */
[----:B------:R-:W-:Y:S01]  /*10790*/  SHF.R.U32.HI R2, RZ, 0x8, R7 ;  /* 0x00000008ff027819 */ /* 0x000fe20000011607 */
[----:B------:R-:W3:Y:S03]  /*107a0*/  LDL R44, [R1+0x60] ;  /* 0x00006000012c7983 */ /* 0x000ee60000100800 */
[----:B------:R-:W-:-:S02]  /*107b0*/  LOP3.LUT R2, R2, 0xffff, RZ, 0xc0, !PT ;  /* 0x0000ffff02027812 */ /* 0x000fc400078ec0ff */
[----:B------:R-:W-:Y:S02]  /*107c0*/  @!P4 PRMT R179, R46, 0x5410, RZ ;  /* 0x000054102eb3c816 */ /* 0x000fe400000000ff */
[----:B------:R-:W-:Y:S02]  /*107d0*/  ISETP.LE.U32.AND P4, PT, R2, UR13, PT ;  /* 0x0000000d02007c0c */ /* 0x000fe4000bf83070 */
[----:B--2---:R-:W-:-:S04]  /*107e0*/  F2FP.BF16.F32.PACK_AB R2, R244, R245 ;  /* 0x000000f5f402723e */ /* 0x004fc800000010ff */
[C---:B------:R-:W-:Y:S02]  /*107f0*/  PRMT R178, R2.reuse, 0x7610, R178 ;  /* 0x0000761002b27816 */ /* 0x040fe400000000b2 */
[----:B------:R-:W-:-:S03]  /*10800*/  PRMT R177, R2, 0x7632, R177 ;  /* 0x0000763202b17816 */ /* 0x000fc600000000b1 */
[----:B------:R-:W-:Y:S01]  /*10810*/  @!P6 HFMA2.BF16_V2 R47, -RZ.H0_H0, RZ.H0_H0, -R178.H0_H0 ;  /* 0x200000ffff2fe231 */ /* 0x000fe200003409b2 */
[----:B------:R-:W-:-:S04]  /*10820*/  PRMT R36, R178, 0x5410, R177 ;  /* 0x00005410b2247816 */ /* 0x000fc800000000b1 */
[----:B------:R-:W-:Y:S02]  /*10830*/  @!P6 PRMT R178, R47, 0x5410, RZ ;  /* 0x000054102fb2e816 */ /* 0x000fe400000000ff */
[----:B------:R-:W2:Y:S01]  /*10840*/  LDL R47, [R1+0x64] ;  /* 0x00006400012f7983 */ /* 0x000ea20000100800 */
[----:B------:R-:W-:Y:S01]  /*10850*/  LOP3.LUT R2, R6, 0xff, RZ, 0xc0, !PT ;  /* 0x000000ff06027812 */ /* 0x000fe200078ec0ff */
[----:B------:R-:W-:-:S03]  /*10860*/  FADD.FTZ R9, R4, R35 ;  /* 0x0000002304097221 */ /* 0x000fc60000010000 */
[----:B------:R-:W-:Y:S02]  /*10870*/  ISETP.LE.U32.AND P6, PT, R2, UR13, PT ;  /* 0x0000000d02007c0c */ /* 0x000fe4000bfc3070 */
[----:B------:R-:W-:Y:S01]  /*10880*/  LOP3.LUT R2, R6, 0xffff, RZ, 0xc0, !PT ;  /* 0x0000ffff06027812 */ /* 0x000fe200078ec0ff */
[----:B------:R-:W1:Y:S01]  /*10890*/  MUFU.EX2 R4, R66 ;  /* 0x0000004200047308 */ /* 0x000e620000000800 */
[----:B------:R-:W-:Y:S02]  /*108a0*/  @!P5 HFMA2.BF16_V2 R50, -RZ.H0_H0, RZ.H0_H0, -R177.H0_H0 ;  /* 0x200000ffff32d231 */ /* 0x000fe400003409b1 */
[----:B------:R-:W-:Y:S02]  /*108b0*/  SHF.R.U32.HI R2, RZ, 0x8, R2 ;  /* 0x00000008ff027819 */ /* 0x000fe40000011602 */
[----:B------:R-:W-:-:S03]  /*108c0*/  PRMT R5, R3, 0x7610, R5 ;  /* 0x0000761003057816 */ /* 0x000fc60000000005 */
[----:B------:R-:W4:Y:S01]  /*108d0*/  MUFU.EX2 R7, R69 ;  /* 0x0000004500077308 */ /* 0x000f220000000800 */
[----:B------:R-:W-:Y:S01]  /*108e0*/  LOP3.LUT R2, R2, 0xffff, RZ, 0xc0, !PT ;  /* 0x0000ffff02027812 */ /* 0x000fe200078ec0ff */
[--C-:B------:R-:W-:Y:S01]  /*108f0*/  FADD.FTZ R12, R27, R13.reuse ;  /* 0x0000000d1b0c7221 */ /* 0x100fe20000010000 */
        /* <DEDUP_REMOVED lines=8> */
[----:B------:R-:W-:-:S04]  /*10980*/  IMAD.WIDE.U32 R2, R11, -0x2daee0ad, RZ ;  /* 0xd2511f530b027825 */ /* 0x000fc800078e00ff */
[----:B-1----:R-:W-:Y:S01]  /*10990*/  FADD.FTZ R10, R4, R9 ;  /* 0x00000009040a7221 */ /* 0x002fe20000010000 */
[----:B----4-:R-:W-:Y:S02]  /*109a0*/  F2FP.BF16.F32.PACK_AB R9, R7, R4 ;  /* 0x000000040709723e */ /* 0x010fe400000010ff */
[----:B------:R-:W-:Y:S02]  /*109b0*/  LOP3.LUT R4, R3, UR21, R8, 0x96, !PT ;  /* 0x0000001503047c12 */ /* 0x000fe4000f8e9608 */
[C---:B------:R-:W-:Y:S02]  /*109c0*/  PRMT R176, R9.reuse, 0x7610, R176 ;  /* 0x0000761009b07816 */ /* 0x040fe400000000b0 */
[----:B------:R-:W-:Y:S02]  /*109d0*/  LOP3.LUT R3, R2, 0xffff, RZ, 0xc0, !PT ;  /* 0x0000ffff02037812 */ /* 0x000fe400078ec0ff */
[----:B------:R-:W-:Y:S01]  /*109e0*/  PRMT R175, R9, 0x7632, R175 ;  /* 0x0000763209af7816 */ /* 0x000fe200000000af */
[----:B------:R-:W-:Y:S01]  /*109f0*/  @!P2 HFMA2.BF16_V2 R56, -RZ.H0_H0, RZ.H0_H0, -R176.H0_H0 ;  /* 0x200000ffff38a231 */ /* 0x000fe200003409b0 */
[----:B------:R-:W-:-:S02]  /*10a00*/  SHF.R.U32.HI R3, RZ, 0x8, R3 ;  /* 0x00000008ff037819 */ /* 0x000fc40000011603 */
[----:B------:R-:W-:Y:S01]  /*10a10*/  LOP3.LUT R8, R2, 0xff, RZ, 0xc0, !PT ;  /* 0x000000ff02087812 */ /* 0x000fe200078ec0ff */
[----:B------:R-:W-:Y:S01]  /*10a20*/  @!P4 HFMA2.BF16_V2 R57, -RZ.H0_H0, RZ.H0_H0, -R175.H0_H0 ;  /* 0x200000ffff39c231 */ /* 0x000fe200003409af */
[--C-:B------:R-:W-:Y:S02]  /*10a30*/  SHF.R.U32.HI R11, RZ, 0x10, R2.reuse ;  /* 0x00000010ff0b7819 */ /* 0x100fe40000011602 */
[----:B------:R-:W-:Y:S02]  /*10a40*/  SHF.R.U32.HI R2, RZ, 0x18, R2 ;  /* 0x00000018ff027819 */ /* 0x000fe40000011602 */
[----:B------:R-:W-:Y:S01]  /*10a50*/  LOP3.LUT R3, R3, 0xffff, RZ, 0xc0, !PT ;  /* 0x0000ffff03037812 */ /* 0x000fe200078ec0ff */
[----:B------:R-:W-:Y:S01]  /*10a60*/  IMAD.MOV.U32 R96, RZ, RZ, R79 ;  /* 0x000000ffff607224 */ /* 0x000fe200078e004f */
[----:B------:R-:W-:Y:S01]  /*10a70*/  PRMT R38, R176, 0x5410, R175 ;  /* 0x00005410b0267816 */ /* 0x000fe200000000af */
[----:B------:R-:W-:Y:S01]  /*10a80*/  IMAD.MOV.U32 R79, RZ, RZ, R241 ;  /* 0x000000ffff4f7224 */ /* 0x000fe200078e00f1 */
[----:B------:R-:W-:Y:S01]  /*10a90*/  @!P2 PRMT R176, R56, 0x5410, RZ ;  /* 0x0000541038b0a816 */ /* 0x000fe200000000ff */
[----:B------:R-:W-:Y:S01]  /*10aa0*/  MUFU.EX2 R241, R83 ;  /* 0x0000005300f17308 */ /* 0x000fe20000000800 */
[----:B------:R-:W-:-:S02]  /*10ab0*/  ISETP.LE.U32.AND P2, PT, R2, UR13, PT ;  /* 0x0000000d02007c0c */ /* 0x000fc4000bf43070 */
[----:B------:R-:W-:Y:S01]  /*10ac0*/  @!P4 PRMT R175, R57, 0x5410, RZ ;  /* 0x0000541039afc816 */ /* 0x000fe200000000ff */
[----:B------:R-:W-:Y:S01]  /*10ad0*/  IMAD.MOV.U32 R56, RZ, RZ, R94 ;  /* 0x000000ffff387224 */ /* 0x000fe200078e005e */
[----:B------:R-:W-:Y:S01]  /*10ae0*/  ISETP.LE.U32.AND P4, PT, R3, UR13, PT ;  /* 0x0000000d03007c0c */ /* 0x000fe2000bf83070 */
[----:B------:R-:W-:Y:S01]  /*10af0*/  IMAD.MOV.U32 R42, RZ, RZ, R93 ;  /* 0x000000ffff2a7224 */ /* 0x000fe200078e005d */
[----:B------:R-:W-:Y:S01]  /*10b00*/  LOP3.LUT R3, R4, 0xffff, RZ, 0xc0, !PT ;  /* 0x0000ffff04037812 */ /* 0x000fe200078ec0ff */
[----:B------:R-:W1:Y:S01]  /*10b10*/  MUFU.EX2 R2, R82 ;  /* 0x0000005200027308 */ /* 0x000e620000000800 */
[----:B------:R-:W-:Y:S01]  /*10b20*/  PRMT R174, R70, 0x7610, R174 ;  /* 0x0000761046ae7816 */ /* 0x000fe200000000ae */
[----:B------:R-:W-:Y:S02]  /*10b30*/  IMAD.MOV.U32 R94, RZ, RZ, R68 ;  /* 0x000000ffff5e7224 */ /* 0x000fe400078e0044 */
[----:B------:R-:W-:Y:S02]  /*10b40*/  IMAD.MOV.U32 R93, RZ, RZ, R246 ;  /* 0x000000ffff5d7224 */ /* 0x000fe400078e00f6 */
[----:B------:R-:W-:-:S02]  /*10b50*/  IMAD.MOV.U32 R68, RZ, RZ, R55 ;  /* 0x000000ffff447224 */ /* 0x000fc400078e0037 */
[----:B------:R-:W-:Y:S01]  /*10b60*/  IMAD.MOV.U32 R246, RZ, RZ, R214 ;  /* 0x000000fffff67224 */ /* 0x000fe200078e00d6 */
[----:B------:R-:W-:Y:S01]  /*10b70*/  SHF.R.U32.HI R3, RZ, 0x8, R3 ;  /* 0x00000008ff037819 */ /* 0x000fe20000011603 */
[----:B------:R-:W-:Y:S02]  /*10b80*/  IMAD.MOV.U32 R55, RZ, RZ, R240 ;  /* 0x000000ffff377224 */ /* 0x000fe400078e00f0 */
[----:B------:R-:W-:Y:S01]  /*10b90*/  IMAD.MOV.U32 R214, RZ, RZ, R211 ;  /* 0x000000ffffd67224 */ /* 0x000fe200078e00d3 */
[----:B------:R-:W-:Y:S01]  /*10ba0*/  MUFU.EX2 R240, R86 ;  /* 0x0000005600f07308 */ /* 0x000fe20000000800 */
[----:B------:R-:W-:Y:S01]  /*10bb0*/  PRMT R173, R70, 0x7632, R173 ;  /* 0x0000763246ad7816 */ /* 0x000fe200000000ad */
[----:B------:R-:W-:Y:S01]  /*10bc0*/  @!P6 HFMA2.BF16_V2 R58, -RZ.H0_H0, RZ.H0_H0, -R174.H0_H0 ;  /* 0x200000ffff3ae231 */ /* 0x000fe200003409ae */
[----:B------:R-:W-:Y:S01]  /*10bd0*/  LOP3.LUT R3, R3, 0xffff, RZ, 0xc0, !PT ;  /* 0x0000ffff03037812 */ /* 0x000fe200078ec0ff */
[----:B------:R-:W-:-:S04]  /*10be0*/  @!P5 HFMA2.BF16_V2 R53, -RZ.H0_H0, RZ.H0_H0, -R13.H0_H0 ;  /* 0x200000ffff35d231 */ /* 0x000fc8000034090d */
[----:B------:R-:W4:Y:S01]  /*10bf0*/  MUFU.EX2 R211, R97 ;  /* 0x0000006100d37308 */ /* 0x000f220000000800 */
[----:B------:R-:W-:Y:S02]  /*10c00*/  PRMT R37, R174, 0x5410, R173 ;  /* 0x00005410ae257816 */ /* 0x000fe400000000ad */
[----:B------:R-:W-:Y:S01]  /*10c10*/  @!P6 PRMT R174, R58, 0x5410, RZ ;  /* 0x000054103aaee816 */ /* 0x000fe200000000ff */
[----:B------:R-:W-:Y:S01]  /*10c20*/  @!P3 HFMA2.BF16_V2 R59, -RZ.H0_H0, RZ.H0_H0, -R173.H0_H0 ;  /* 0x200000ffff3bb231 */ /* 0x000fe200003409ad */
[----:B------:R-:W-:Y:S02]  /*10c30*/  ISETP.LE.U32.AND P6, PT, R3, UR13, PT ;  /* 0x0000000d03007c0c */ /* 0x000fe4000bfc3070 */
[----:B------:R-:W-:Y:S02]  /*10c40*/  @!P5 PRMT R13, R53, 0x5410, RZ ;  /* 0x00005410350dd816 */ /* 0x000fe400000000ff */
[----:B------:R-:W-:Y:S01]  /*10c50*/  ISETP.LE.U32.AND P5, PT, R8, UR13, PT ;  /* 0x0000000d08007c0c */ /* 0x000fe2000bfa3070 */
[----:B------:R-:W-:Y:S01]  /*10c60*/  FADD.FTZ R7, R7, R10 ;  /* 0x0000000a07077221 */ /* 0x000fe20000010000 */
[----:B------:R-:W-:Y:S01]  /*10c70*/  LOP3.LUT R8, R4, 0xff, RZ, 0xc0, !PT ;  /* 0x000000ff04087812 */ /* 0x000fe200078ec0ff */
[----:B------:R-:W-:Y:S01]  /*10c80*/  IMAD.MOV.U32 R57, RZ, RZ, R95 ;  /* 0x000000ffff397224 */ /* 0x000fe200078e005f */
[----:B-1----:R-:W-:Y:S01]  /*10c90*/  F2FP.BF16.F32.PACK_AB R3, R241, R2 ;  /* 0x00000002f103723e */ /* 0x002fe200000010ff */
[----:B------:R-:W-:Y:S01]  /*10ca0*/  IMAD.MOV.U32 R95, RZ, RZ, R67 ;  /* 0x000000ffff5f7224 */ /* 0x000fe200078e0043 */
[----:B------:R-:W-:Y:S01]  /*10cb0*/  @!P3 PRMT R173, R59, 0x5410, RZ ;  /* 0x000054103badb816 */ /* 0x000fe200000000ff */
[----:B------:R-:W-:Y:S01]  /*10cc0*/  IMAD.MOV.U32 R67, RZ, RZ, R64 ;  /* 0x000000ffff437224 */ /* 0x000fe200078e0040 */
[----:B------:R-:W-:Y:S01]  /*10cd0*/  ISETP.LE.U32.AND P3, PT, R8, UR13, PT ;  /* 0x0000000d08007c0c */ /* 0x000fe2000bf63070 */
[----:B------:R-:W-:Y:S01]  /*10ce0*/  FADD.FTZ R64, R2, R7 ;  /* 0x0000000702407221 */ /* 0x000fe20000010000 */
[----:B------:R-:W-:-:S02]  /*10cf0*/  PRMT R139, R3, 0x7632, R139 ;  /* 0x00007632038b7816 */ /* 0x000fc4000000008b */
[----:B----4-:R-:W-:Y:S02]  /*10d00*/  F2FP.BF16.F32.PACK_AB R2, R211, R240 ;  /* 0x000000f0d302723e */ /* 0x010fe400000010ff */
[----:B------:R-:W-:Y:S01]  /*10d10*/  PRMT R172, R3, 0x7610, R172 ;  /* 0x0000761003ac7816 */ /* 0x000fe200000000ac */
[----:B------:R-:W-:Y:S01]  /*10d20*/  @!P6 HFMA2.BF16_V2 R62, -RZ.H0_H0, RZ.H0_H0, -R139.H0_H0 ;  /* 0x200000ffff3ee231 */ /* 0x000fe2000034098b */
[C---:B------:R-:W-:Y:S02]  /*10d30*/  PRMT R138, R2.reuse, 0x7610, R138 ;  /* 0x00007610028a7816 */ /* 0x040fe4000000008a */
[----:B------:R-:W-:Y:S02]  /*10d40*/  PRMT R137, R2, 0x7632, R137 ;  /* 0x0000763202897816 */ /* 0x000fe40000000089 */
[----:B------:R-:W-:Y:S01]  /*10d50*/  SHF.R.U32.HI R2, RZ, 0x18, R6 ;  /* 0x00000018ff027819 */ /* 0x000fe20000011606 */
[----:B------:R-:W-:Y:S01]  /*10d60*/  IMAD.MOV.U32 R251, RZ, RZ, R84 ;  /* 0x000000fffffb7224 */ /* 0x000fe200078e0054 */
[----:B------:R-:W-:Y:S01]  /*10d70*/  PRMT R51, R172, 0x5410, R139 ;  /* 0x00005410ac337816 */ /* 0x000fe2000000008b */
[----:B------:R-:W-:Y:S01]  /*10d80*/  IMAD.MOV.U32 R84, RZ, RZ, R247 ;  /* 0x000000ffff547224 */ /* 0x000fe200078e00f7 */
[----:B------:R-:W-:Y:S01]  /*10d90*/  @!P6 PRMT R139, R62, 0x5410, RZ ;  /* 0x000054103e8be816 */ /* 0x000fe200000000ff */
[----:B------:R-:W-:Y:S01]  /*10da0*/  IMAD.MOV.U32 R247, RZ, RZ, R188 ;  /* 0x000000fffff77224 */ /* 0x000fe200078e00bc */
[----:B------:R-:W-:Y:S01]  /*10db0*/  ISETP.LE.U32.AND P6, PT, R2, UR13, PT ;  /* 0x0000000d02007c0c */ /* 0x000fe2000bfc3070 */
[----:B------:R-:W-:Y:S01]  /*10dc0*/  @!P3 HFMA2.BF16_V2 R60, -RZ.H0_H0, RZ.H0_H0, -R172.H0_H0 ;  /* 0x200000ffff3cb231 */ /* 0x000fe200003409ac */
[----:B------:R-:W1:Y:S01]  /*10dd0*/  MUFU.EX2 R2, R100 ;  /* 0x0000006400027308 */ /* 0x000e620000000800 */
[----:B------:R-:W-:Y:S01]  /*10de0*/  IMAD.MOV.U32 R112, RZ, RZ, R208 ;  /* 0x000000ffff707224 */ /* 0x000fe200078e00d0 */
[----:B------:R-:W-:Y:S01]  /*10df0*/  LOP3.LUT R3, R11, 0xff, RZ, 0xc0, !PT ;  /* 0x000000ff0b037812 */ /* 0x000fe200078ec0ff */
[----:B------:R-:W-:-:S02]  /*10e00*/  IMAD.MOV.U32 R113, RZ, RZ, R209 ;  /* 0x000000ffff717224 */ /* 0x000fc400078e00d1 */
[----:B------:R-:W-:-:S03]  /*10e10*/  FADD.FTZ R9, R24, R12 ;  /* 0x0000000c18097221 */ /* 0x000fc60000010000 */
[----:B------:R-:W4:Y:S01]  /*10e20*/  MUFU.EX2 R188, R101 ;  /* 0x0000006500bc7308 */ /* 0x000f220000000800 */
[----:B------:R-:W-:Y:S02]  /*10e30*/  @!P3 PRMT R172, R60, 0x5410, RZ ;  /* 0x000054103cacb816 */ /* 0x000fe400000000ff */
[----:B------:R-:W-:-:S05]  /*10e40*/  ISETP.LE.U32.AND P3, PT, R3, UR13, PT ;  /* 0x0000000d03007c0c */ /* 0x000fca000bf63070 */
[----:B------:R-:W-:Y:S01]  /*10e50*/  MUFU.EX2 R209, R87 ;  /* 0x0000005700d17308 */ /* 0x000fe20000000800 */
[----:B------:R-:W-:-:S07]  /*10e60*/  FADD.FTZ R3, R14, R9 ;  /* 0x000000090e037221 */ /* 0x000fce0000010000 */
[----:B------:R-:W4:Y:S01]  /*10e70*/  MUFU.EX2 R208, R98 ;  /* 0x0000006200d07308 */ /* 0x000f220000000800 */
[----:B------:R-:W-:Y:S02]  /*10e80*/  IMAD.MOV.U32 R85, RZ, RZ, R92 ;  /* 0x000000ffff557224 */ /* 0x000fe400078e005c */
[----:B------:R-:W-:Y:S02]  /*10e90*/  IMAD.MOV.U32 R92, RZ, RZ, R65 ;  /* 0x000000ffff5c7224 */ /* 0x000fe400078e0041 */
[----:B------:R-:W-:Y:S01]  /*10ea0*/  FADD.FTZ R65, R19, R3 ;  /* 0x0000000313417221 */ /* 0x000fe20000010000 */
[----:B------:R-:W-:Y:S01]  /*10eb0*/  IMAD.MOV.U32 R41, RZ, RZ, R78 ;  /* 0x000000ffff297224 */ /* 0x000fe200078e004e */
[----:B------:R-:W-:Y:S01]  /*10ec0*/  SHF.R.U32.HI R3, RZ, 0x10, R6 ;  /* 0x00000010ff037819 */ /* 0x000fe20000011606 */
[----:B------:R-:W-:Y:S02]  /*10ed0*/  IMAD.MOV.U32 R78, RZ, RZ, R213 ;  /* 0x000000ffff4e7224 */ /* 0x000fe400078e00d5 */
[----:B------:R-:W-:-:S02]  /*10ee0*/  @!P5 HFMA2.BF16_V2 R61, -RZ.H0_H0, RZ.H0_H0, -R138.H0_H0 ;  /* 0x200000ffff3dd231 */ /* 0x000fc4000034098a */
[----:B------:R-:W-:Y:S01]  /*10ef0*/  IMAD.MOV.U32 R213, RZ, RZ, R212 ;  /* 0x000000ffffd57224 */ /* 0x000fe200078e00d4 */
[----:B------:R-:W-:Y:S01]  /*10f00*/  LOP3.LUT R3, R3, 0xff, RZ, 0xc0, !PT ;  /* 0x000000ff03037812 */ /* 0x000fe200078ec0ff */
[----:B------:R-:W-:Y:S01]  /*10f10*/  IMAD.MOV.U32 R212, RZ, RZ, R215 ;  /* 0x000000ffffd47224 */ /* 0x000fe200078e00d7 */
[----:B------:R-:W-:Y:S01]  /*10f20*/  UIADD3 UR4, UR29, -0x4498517b, URZ ;  /* 0xbb67ae851d047890 */ /* 0x000fe2000fffe03f */
[----:B------:R-:W-:Y:S02]  /*10f30*/  IMAD.MOV.U32 R215, RZ, RZ, R252 ;  /* 0x000000ffffd77224 */ /* 0x000fe400078e00fc */
[----:B-1----:R-:W-:Y:S01]  /*10f40*/  FADD.FTZ R252, R2, R99 ;  /* 0x0000006302fc7221 */ /* 0x002fe20000010000 */
[----:B------:R-:W-:Y:S01]  /*10f50*/  PRMT R50, R138, 0x5410, R137 ;  /* 0x000054108a327816 */ /* 0x000fe20000000089 */
[----:B------:R-:W-:Y:S01]  /*10f60*/  @!P4 HFMA2.BF16_V2 R63, -RZ.H0_H0, RZ.H0_H0, -R137.H0_H0 ;  /* 0x200000ffff3fc231 */ /* 0x000fe20000340989 */
[----:B----4-:R-:W-:Y:S02]  /*10f70*/  F2FP.BF16.F32.PACK_AB R2, R188, R2 ;  /* 0x00000002bc02723e */ /* 0x010fe400000010ff */
[----:B------:R-:W-:-:S02]  /*10f80*/  @!P5 PRMT R138, R61, 0x5410, RZ ;  /* 0x000054103d8ad816 */ /* 0x000fc400000000ff */
[----:B------:R-:W-:Y:S02]  /*10f90*/  F2FP.BF16.F32.PACK_AB R6, R208, R209 ;  /* 0x000000d1d006723e */ /* 0x000fe400000010ff */
[----:B------:R-:W-:Y:S02]  /*10fa0*/  ISETP.LE.U32.AND P5, PT, R3, UR13, PT ;  /* 0x0000000d03007c0c */ /* 0x000fe4000bfa3070 */
[----:B------:R-:W-:Y:S02]  /*10fb0*/  SHF.R.U32.HI R3, RZ, 0x18, R4 ;  /* 0x00000018ff037819 */ /* 0x000fe40000011604 */
[C---:B------:R-:W-:Y:S02]  /*10fc0*/  PRMT R34, R2.reuse, 0x7610, R34 ;  /* 0x0000761002227816 */ /* 0x040fe40000000022 */
[----:B------:R-:W-:Y:S02]  /*10fd0*/  PRMT R27, R2, 0x7632, R27 ;  /* 0x00007632021b7816 */ /* 0x000fe4000000001b */
[----:B------:R-:W-:-:S02]  /*10fe0*/  PRMT R136, R6, 0x7610, R136 ;  /* 0x0000761006887816 */ /* 0x000fc40000000088 */
[----:B------:R-:W-:Y:S02]  /*10ff0*/  LOP3.LUT R2, R113, UR4, R56, 0x96, !PT ;  /* 0x0000000471027c12 */ /* 0x000fe4000f8e9638 */
[----:B------:R-:W-:Y:S02]  /*11000*/  @!P4 PRMT R137, R63, 0x5410, RZ ;  /* 0x000054103f89c816 */ /* 0x000fe400000000ff */
[----:B------:R-:W-:Y:S02]  /*11010*/  ISETP.LE.U32.AND P4, PT, R3, UR13, PT ;  /* 0x0000000d03007c0c */ /* 0x000fe4000bf83070 */
[----:B------:R-:W-:Y:S01]  /*11020*/  SHF.R.U32.HI R3, RZ, 0x10, R4 ;  /* 0x00000010ff037819 */ /* 0x000fe20000011604 */
[----:B------:R-:W-:Y:S01]  /*11030*/  @!P3 HFMA2.BF16_V2 R71, -RZ.H0_H0, RZ.H0_H0, -R136.H0_H0 ;  /* 0x200000ffff47b231 */ /* 0x000fe20000340988 */
[----:B------:R-:W-:Y:S01]  /*11040*/  PRMT R35, R6, 0x7632, R35 ;  /* 0x0000763206237816 */ /* 0x000fe20000000023 */
[----:B------:R-:W-:Y:S01]  /*11050*/  IMAD.WIDE.U32 R242, R2, -0x326172a9, RZ ;  /* 0xcd9e8d5702f27825 */ /* 0x000fe200078e00ff */
[----:B------:R-:W-:-:S02]  /*11060*/  LOP3.LUT R2, R23, UR41, R112, 0x96, !PT ;  /* 0x0000002917027c12 */ /* 0x000fc4000f8e9670 */
[----:B------:R-:W-:Y:S02]  /*11070*/  LOP3.LUT R3, R3, 0xff, RZ, 0xc0, !PT ;  /* 0x000000ff03037812 */ /* 0x000fe400078ec0ff */
[----:B------:R-:W-:Y:S01]  /*11080*/  PRMT R49, R136, 0x5410, R35 ;  /* 0x0000541088317816 */ /* 0x000fe20000000023 */
[----:B------:R-:W-:Y:S01]  /*11090*/  IMAD.WIDE.U32 R8, R2, -0x326172a9, RZ ;  /* 0xcd9e8d5702087825 */ /* 0x000fe200078e00ff */
[----:B------:R-:W-:Y:S02]  /*110a0*/  @!P3 PRMT R136, R71, 0x5410, RZ ;  /* 0x000054104788b816 */ /* 0x000fe400000000ff */
[----:B------:R-:W-:Y:S02]  /*110b0*/  ISETP.LE.U32.AND P3, PT, R3, UR13, PT ;  /* 0x0000000d03007c0c */ /* 0x000fe4000bf63070 */
[----:B------:R-:W-:Y:S02]  /*110c0*/  LOP3.LUT R3, R243, UR42, R114, 0x96, !PT ;  /* 0x0000002af3037c12 */ /* 0x000fe4000f8e9672 */
[----:B------:R-:W-:-:S03]  /*110d0*/  LOP3.LUT R2, R9, UR40, R242, 0x96, !PT ;  /* 0x0000002809027c12 */ /* 0x000fc6000f8e96f2 */
[----:B------:R-:W-:-:S04]  /*110e0*/  IMAD.WIDE.U32 R10, R3, -0x2daee0ad, RZ ;  /* 0xd2511f53030a7825 */ /* 0x000fc800078e00ff */
[----:B------:R-:W-:Y:S01]  /*110f0*/  IMAD.WIDE.U32 R2, R2, -0x2daee0ad, RZ ;  /* 0xd2511f5302027825 */ /* 0x000fe200078e00ff */
[----:B------:R-:W-:-:S04]  /*11100*/  LOP3.LUT R4, R11, UR39, R22, 0x96, !PT ;  /* 0x000000270b047c12 */ /* 0x000fc8000f8e9616 */
[----:B------:R-:W-:Y:S01]  /*11110*/  LOP3.LUT R12, R3, UR37, R10, 0x96, !PT ;  /* 0x00000025030c7c12 */ /* 0x000fe2000f8e960a */
[----:B------:R-:W-:-:S05]  /*11120*/  IMAD.WIDE.U32 R10, R4, -0x326172a9, RZ ;  /* 0xcd9e8d57040a7825 */ /* 0x000fca00078e00ff */
[----:B------:R-:W-:-:S05]  /*11130*/  LOP3.LUT R3, R11, UR38, R8, 0x96, !PT ;  /* 0x000000260b037c12 */ /* 0x000fca000f8e9608 */
[----:B------:R-:W-:Y:S01]  /*11140*/  IMAD.WIDE.U32 R8, R3, -0x2daee0ad, RZ ;  /* 0xd2511f5303087825 */ /* 0x000fe200078e00ff */
[----:B------:R-:W-:Y:S04]  /*11150*/  STG.E.U16 desc[UR24][R20.64+-0x80], R18 ;  /* 0xffff801214007986 */ /* 0x000fe8000c101518 */
[----:B------:R-:W-:Y:S01]  /*11160*/  LOP3.LUT R2, R9, UR18, R2, 0x96, !PT ;  /* 0x0000001209027c12 */ /* 0x000fe2000f8e9602 */
[----:B------:R-:W-:Y:S04]  /*11170*/  STG.E.U16 desc[UR24][R20.64+-0x7e], R17 ;  /* 0xffff821114007986 */ /* 0x000fe8000c101518 */
[----:B------:R-:W-:Y:S01]  /*11180*/  STG.E.U16 desc[UR24][R32.64+-0x80], R16 ;  /* 0xffff801020007986 */ /* 0x000fe2000c101518 */
[----:B------:R-:W-:-:S03]  /*11190*/  IMAD.WIDE.U32 R2, R2, -0x326172a9, RZ ;  /* 0xcd9e8d5702027825 */ /* 0x000fc600078e00ff */
[----:B------:R-:W-:Y:S04]  /*111a0*/  STG.E.U16 desc[UR24][R32.64+-0x7e], R15 ;  /* 0xffff820f20007986 */ /* 0x000fe8000c101518 */
[----:B------:R1:W-:Y:S01]  /*111b0*/  STG.E.U16 desc[UR24][R30.64+-0x80], R5 ;  /* 0xffff80051e007986 */ /* 0x0003e2000c101518 */
[----:B------:R-:W-:Y:S01]  /*111c0*/  SHF.R.U32.HI R9, RZ, 0x10, R2 ;  /* 0x00000010ff097819 */ /* 0x000fe20000011602 */
[----:B-1----:R-:W-:-:S05]  /*111d0*/  IMAD.WIDE.U32 R4, R12, -0x326172a9, RZ ;  /* 0xcd9e8d570c047825 */ /* 0x002fca00078e00ff */
[----:B------:R-:W-:Y:S02]  /*111e0*/  LOP3.LUT R11, R5, UR36, R10, 0x96, !PT ;  /* 0x00000024050b7c12 */ /* 0x000fe4000f8e960a */
[----:B------:R-:W-:Y:S02]  /*111f0*/  LOP3.LUT R4, R3, UR27, R4, 0x96, !PT ;  /* 0x0000001b03047c12 */ /* 0x000fe4000f8e9604 */
[C---:B------:R-:W-:Y:S02]  /*11200*/  LOP3.LUT R3, R2.reuse, 0xffff, RZ, 0xc0, !PT ;  /* 0x0000ffff02037812 */ /* 0x040fe400078ec0ff */
[----:B------:R-:W-:Y:S02]  /*11210*/  LOP3.LUT R10, R2, 0xff, RZ, 0xc0, !PT ;  /* 0x000000ff020a7812 */ /* 0x000fe400078ec0ff */
[----:B------:R-:W-:Y:S02]  /*11220*/  SHF.R.U32.HI R5, RZ, 0x18, R2 ;  /* 0x00000018ff057819 */ /* 0x000fe40000011602 */
[----:B------:R-:W-:-:S02]  /*11230*/  LOP3.LUT R2, R9, 0xff, RZ, 0xc0, !PT ;  /* 0x000000ff09027812 */ /* 0x000fc400078ec0ff */
[----:B------:R-:W-:Y:S02]  /*11240*/  SHF.R.U32.HI R3, RZ, 0x8, R3 ;  /* 0x00000008ff037819 */ /* 0x000fe40000011603 */
[----:B------:R-:W-:Y:S02]  /*11250*/  PRMT R16, R2, 0x5410, R5 ;  /* 0x0000541002107816 */ /* 0x000fe40000000005 */
[----:B------:R-:W-:Y:S02]  /*11260*/  LOP3.LUT R2, R4, 0xffff, RZ, 0xc0, !PT ;  /* 0x0000ffff04027812 */ /* 0x000fe400078ec0ff */
[----:B------:R-:W-:Y:S02]  /*11270*/  PRMT R10, R10, 0x5410, R3 ;  /* 0x000054100a0a7816 */ /* 0x000fe40000000003 */
[----:B------:R-:W-:Y:S02]  /*11280*/  SHF.R.U32.HI R3, RZ, 0x8, R2 ;  /* 0x00000008ff037819 */ /* 0x000fe40000011602 */
[----:B------:R-:W-:-:S02]  /*11290*/  LOP3.LUT R2, R4, 0xff, RZ, 0xc0, !PT ;  /* 0x000000ff04027812 */ /* 0x000fc400078ec0ff */
[--C-:B------:R-:W-:Y:S02]  /*112a0*/  SHF.R.U32.HI R5, RZ, 0x10, R4.reuse ;  /* 0x00000010ff057819 */ /* 0x100fe40000011604 */
[----:B------:R-:W-:Y:S01]  /*112b0*/  PRMT R15, R2, 0x5410, R3 ;  /* 0x00005410020f7816 */ /* 0x000fe20000000003 */
[----:B------:R-:W-:Y:S01]  /*112c0*/  IMAD.WIDE.U32 R2, R11, -0x2daee0ad, RZ ;  /* 0xd2511f530b027825 */ /* 0x000fe200078e00ff */
[----:B------:R-:W-:Y:S02]  /*112d0*/  SHF.R.U32.HI R9, RZ, 0x18, R4 ;  /* 0x00000018ff097819 */ /* 0x000fe40000011604 */
[----:B------:R-:W-:Y:S02]  /*112e0*/  LOP3.LUT R5, R5, 0xff, RZ, 0xc0, !PT ;  /* 0x000000ff05057812 */ /* 0x000fe400078ec0ff */
[----:B------:R-:W-:Y:S02]  /*112f0*/  LOP3.LUT R4, R3, UR21, R8, 0x96, !PT ;  /* 0x0000001503047c12 */ /* 0x000fe4000f8e9608 */
[----:B------:R-:W-:-:S02]  /*11300*/  PRMT R9, R5, 0x5410, R9 ;  /* 0x0000541005097816 */ /* 0x000fc40000000009 */
        /* <DEDUP_REMOVED lines=14> */
[----:B------:R-:W-:-:S04]  /*113f0*/  LOP3.LUT R2, R4, 0xff, RZ, 0xc0, !PT ;  /* 0x000000ff04027812 */ /* 0x000fc800078ec0ff */
[----:B------:R-:W-:Y:S02]  /*11400*/  PRMT R17, R2, 0x5410, R3 ;  /* 0x0000541002117816 */ /* 0x000fe40000000003 */
[----:B------:R-:W-:-:S05]  /*11410*/  HSET2.LE.AND R2, R10, R0, PT ;  /* 0x000000000a027233 */ /* 0x000fca0003803000 */
[----:B------:R-:W-:Y:S02]  /*11420*/  LOP3.LUT R10, R2, R52, RZ, 0xc0, !PT ;  /* 0x00000034020a7212 */ /* 0x000fe400078ec0ff */
[----:B------:R-:W-:Y:S01]  /*11430*/  HSET2.LE.AND R2, R16, R0, PT ;  /* 0x0000000010027233 */ /* 0x000fe20003803000 */
[----:B------:R-:W-:-:S04]  /*11440*/  IMAD.MOV.U32 R113, RZ, RZ, R96 ;  /* 0x000000ffff717224 */ /* 0x000fc800078e0060 */
[----:B------:R-:W-:Y:S02]  /*11450*/  LOP3.LUT R11, R2, R45, RZ, 0xc0, !PT ;  /* 0x0000002d020b7212 */ /* 0x000fe400078ec0ff */
[----:B------:R-:W-:Y:S01]  /*11460*/  HSET2.LE.AND R2, R14, R0, PT ;  /* 0x000000000e027233 */ /* 0x000fe20003803000 */
[----:B------:R-:W-:Y:S02]  /*11470*/  IMAD.MOV.U32 R250, RZ, RZ, R81 ;  /* 0x000000fffffa7224 */ /* 0x000fe400078e0051 */
[----:B------:R-:W-:Y:S02]  /*11480*/  IMAD.MOV.U32 R112, RZ, RZ, R77 ;  /* 0x000000ffff707224 */ /* 0x000fe400078e004d */
[----:B------:R-:W-:Y:S01]  /*11490*/  IMAD.MOV.U32 R77, RZ, RZ, R128 ;  /* 0x000000ffff4d7224 */ /* 0x000fe200078e0080 */
[----:B------:R-:W-:Y:S01]  /*114a0*/  LOP3.LUT R128, R2, R43, RZ, 0xc0, !PT ;  /* 0x0000002b02807212 */ /* 0x000fe200078ec0ff */
[----:B------:R-:W-:Y:S02]  /*114b0*/  IMAD.MOV.U32 R46, RZ, RZ, R113 ;  /* 0x000000ffff2e7224 */ /* 0x000fe400078e0071 */
[----:B---3--:R-:W-:-:S02]  /*114c0*/  VIADD R2, R44, 0x4 ;  /* 0x000000042c027836 */ /* 0x008fc40000000000 */
        /* <DEDUP_REMOVED lines=17> */
[----:B------:R-:W-:-:S05]  /*115e0*/  IMAD.WIDE.U32 R248, R2, -0x326172a9, RZ ;  /* 0xcd9e8d5702f87825 */ /* 0x000fca00078e00ff */
[----:B--2---:R-:W-:Y:S01]  /*115f0*/  LOP3.LUT R2, R249, R47, RZ, 0x3c, !PT ;  /* 0x0000002ff9027212 */ /* 0x004fe200078e3cff */
[----:B------:R-:W-:Y:S02]  /*11600*/  IMAD.MOV.U32 R66, RZ, RZ, R46 ;  /* 0x000000ffff427224 */ /* 0x000fe400078e002e */
[----:B------:R-:W-:Y:S02]  /*11610*/  IMAD.MOV.U32 R47, RZ, RZ, R44 ;  /* 0x000000ffff2f7224 */ /* 0x000fe400078e002c */
[----:B------:R-:W-:Y:S02]  /*11620*/  IMAD.MOV.U32 R46, RZ, RZ, R113 ;  /* 0x000000ffff2e7224 */ /* 0x000fe400078e0071 */
[----:B------:R-:W-:Y:S02]  /*11630*/  IMAD.MOV.U32 R44, RZ, RZ, R112 ;  /* 0x000000ffff2c7224 */ /* 0x000fe400078e0070 */
[----:B------:R-:W-:Y:S02]  /*11640*/  IMAD.MOV.U32 R113, RZ, RZ, R250 ;  /* 0x000000ffff717224 */ /* 0x000fe400078e00fa */
[----:B------:R-:W-:-:S02]  /*11650*/  IMAD.MOV.U32 R112, RZ, RZ, R251 ;  /* 0x000000ffff707224 */ /* 0x000fc400078e00fb */
[----:B------:R-:W-:-:S04]  /*11660*/  IMAD.WIDE.U32 R250, R2, -0x2daee0ad, RZ ;  /* 0xd2511f5302fa7825 */ /* 0x000fc800078e00ff */
[----:B------:R-:W-:Y:S01]  /*11670*/  IMAD.MOV.U32 R53, RZ, RZ, R232 ;  /* 0x000000ffff357224 */ /* 0x000fe200078e00e8 */
[----:B------:R-:W-:Y:S01]  /*11680*/  LOP3.LUT R2, R251, UR4, R56, 0x96, !PT ;  /* 0x00000004fb027c12 */ /* 0x000fe2000f8e9638 */
[----:B------:R-:W-:Y:S01]  /*11690*/  IMAD.MOV.U32 R97, RZ, RZ, R66 ;  /* 0x000000ffff617224 */ /* 0x000fe200078e0042 */
[----:B------:R-:W2:Y:S01]  /*116a0*/  LDL.LU R232, [R1+0x110] ;  /* 0x0001100001e87983 */ /* 0x000ea20000300800 */
[----:B------:R-:W-:Y:S02]  /*116b0*/  IMAD.MOV.U32 R70, RZ, RZ, R113 ;  /* 0x000000ffff467224 */ /* 0x000fe400078e0071 */
[----:B------:R-:W-:Y:S02]  /*116c0*/  IMAD.MOV.U32 R69, RZ, RZ, R169 ;  /* 0x000000ffff457224 */ /* 0x000fe400078e00a9 */
[----:B------:R-:W-:Y:S01]  /*116d0*/  IMAD.MOV.U32 R113, RZ, RZ, R41 ;  /* 0x000000ffff717224 */ /* 0x000fe200078e0029 */
[----:B------:R-:W3:Y:S01]  /*116e0*/  LDL.LU R169, [R1+0x10c] ;  /* 0x00010c0001a97983 */ /* 0x000ee20000300800 */
[----:B------:R-:W-:-:S02]  /*116f0*/  IMAD.MOV.U32 R66, RZ, RZ, R168 ;  /* 0x000000ffff427224 */ /* 0x000fc400078e00a8 */
[----:B------:R-:W-:Y:S01]  /*11700*/  IMAD.MOV.U32 R24, RZ, RZ, R44 ;  /* 0x000000ffff187224 */ /* 0x000fe200078e002c */
[----:B------:R-:W3:Y:S01]  /*11710*/  LDL.LU R168, [R1+0x108] ;  /* 0x0001080001a87983 */ /* 0x000ee20000300800 */
[----:B------:R-:W-:Y:S02]  /*11720*/  IMAD.MOV.U32 R82, RZ, RZ, R85 ;  /* 0x000000ffff527224 */ /* 0x000fe400078e0055 */
[----:B------:R-:W-:Y:S02]  /*11730*/  IMAD.MOV.U32 R41, RZ, RZ, R213 ;  /* 0x000000ffff297224 */ /* 0x000fe400078e00d5 */
[----:B------:R-:W-:Y:S02]  /*11740*/  IMAD.MOV.U32 R56, RZ, RZ, R134 ;  /* 0x000000ffff387224 */ /* 0x000fe400078e0086 */
[----:B------:R-:W-:Y:S01]  /*11750*/  IMAD.MOV.U32 R85, RZ, RZ, R55 ;  /* 0x000000ffff557224 */ /* 0x000fe200078e0037 */
[----:B------:R1:W5:Y:S01]  /*11760*/  LDL.LU R134, [R1+0x104] ;  /* 0x0001040001867983 */ /* 0x0003620000300800 */
[----:B------:R-:W-:-:S02]  /*11770*/  IMAD.MOV.U32 R44, RZ, RZ, R214 ;  /* 0x000000ffff2c7224 */ /* 0x000fc400078e00d6 */
[----:B------:R-:W-:Y:S02]  /*11780*/  IMAD.MOV.U32 R213, RZ, RZ, R219 ;  /* 0x000000ffffd57224 */ /* 0x000fe400078e00db */
[----:B------:R-:W-:Y:S01]  /*11790*/  IMAD.MOV.U32 R55, RZ, RZ, R215 ;  /* 0x000000ffff377224 */ /* 0x000fe200078e00d7 */
[----:B------:R1:W5:Y:S01]  /*117a0*/  LDL.LU R219, [R1+0x100] ;  /* 0x0001000001db7983 */ /* 0x0003620000300800 */
[----:B------:R-:W-:Y:S02]  /*117b0*/  IMAD.MOV.U32 R214, RZ, RZ, R223 ;  /* 0x000000ffffd67224 */ /* 0x000fe400078e00df */
[----:B------:R-:W-:Y:S01]  /*117c0*/  IMAD.MOV.U32 R215, RZ, RZ, R190 ;  /* 0x000000ffffd77224 */ /* 0x000fe200078e00be */
[----:B------:R1:W5:Y:S04]  /*117d0*/  LDL.LU R223, [R1+0xfc] ;  /* 0x0000fc0001df7983 */ /* 0x0003680000300800 */
[----:B------:R-:W4:Y:S01]  /*117e0*/  LDL.LU R190, [R1+0xf8] ;  /* 0x0000f80001be7983 */ /* 0x000f220000300800 */
[----:B------:R-:W-:-:S02]  /*117f0*/  IMAD.MOV.U32 R57, RZ, RZ, R42 ;  /* 0x000000ffff397224 */ /* 0x000fc400078e002a */
[----:B------:R-:W-:Y:S02]  /*11800*/  IMAD.MOV.U32 R42, RZ, RZ, R212 ;  /* 0x000000ffff2a7224 */ /* 0x000fe400078e00d4 */
[----:B------:R-:W-:Y:S02]  /*11810*/  IMAD.MOV.U32 R212, RZ, RZ, R192 ;  /* 0x000000ffffd47224 */ /* 0x000fe400078e00c0 */
[----:B------:R-:W2:Y:S01]  /*11820*/  LDL.LU R192, [R1+0xf4] ;  /* 0x0000f40001c07983 */ /* 0x000ea20000300800 */
[----:B------:R-:W-:-:S03]  /*11830*/  IMAD.MOV.U32 R83, RZ, RZ, R195 ;  /* 0x000000ffff537224 */ /* 0x000fc600078e00c3 */
[----:B------:R-:W2:Y:S01]  /*11840*/  LDL.LU R195, [R1+0xf0] ;  /* 0x0000f00001c37983 */ /* 0x000ea20000300800 */
[----:B------:R-:W-:-:S03]  /*11850*/  IMAD.MOV.U32 R59, RZ, RZ, R194 ;  /* 0x000000ffff3b7224 */ /* 0x000fc600078e00c2 */
[----:B------:R-:W2:Y:S01]  /*11860*/  LDL.LU R194, [R1+0xec] ;  /* 0x0000ec0001c27983 */ /* 0x000ea20000300800 */
[--C-:B------:R-:W-:Y:S01]  /*11870*/  HSET2.LE.AND R3, R15, R0.reuse, PT ;  /* 0x000000000f037233 */ /* 0x100fe20003803000 */
[----:B------:R-:W-:Y:S01]  /*11880*/  IMAD.MOV.U32 R99, RZ, RZ, R46 ;  /* 0x000000ffff637224 */ /* 0x000fe200078e002e */
[--C-:B------:R-:W-:Y:S01]  /*11890*/  HSET2.LE.AND R4, R9, R0.reuse, PT ;  /* 0x0000000009047233 */ /* 0x100fe20003803000 */
[----:B------:R-:W-:Y:S02]  /*118a0*/  IMAD.MOV.U32 R98, RZ, RZ, R47 ;  /* 0x000000ffff627224 */ /* 0x000fe400078e002f */
[----:B------:R-:W-:Y:S01]  /*118b0*/  LOP3.LUT R8, R3, R80, RZ, 0xc0, !PT ;  /* 0x0000005003087212 */ /* 0x000fe200078ec0ff */
[----:B------:R-:W-:Y:S01]  /*118c0*/  IMAD.MOV.U32 R46, RZ, RZ, R95 ;  /* 0x000000ffff2e7224 */ /* 0x000fe200078e005f */
[----:B------:R-:W-:Y:S01]  /*118d0*/  HSET2.LE.AND R3, R12, R0, PT ;  /* 0x000000000c037233 */ /* 0x000fe20003803000 */
[----:B------:R-:W-:Y:S02]  /*118e0*/  IMAD.MOV.U32 R95, RZ, RZ, R246 ;  /* 0x000000ffff5f7224 */ /* 0x000fe400078e00f6 */
[----:B------:R-:W-:-:S02]  /*118f0*/  IMAD.MOV.U32 R47, RZ, RZ, R247 ;  /* 0x000000ffff2f7224 */ /* 0x000fc400078e00f7 */
[----:B------:R-:W-:Y:S01]  /*11900*/  IMAD.WIDE.U32 R246, R2, -0x326172a9, RZ ;  /* 0xcd9e8d5702f67825 */ /* 0x000fe200078e00ff */
[----:B------:R-:W-:Y:S02]  /*11910*/  LOP3.LUT R9, R4, R54, RZ, 0xc0, !PT ;  /* 0x0000003604097212 */ /* 0x000fe400078ec0ff */
[----:B------:R-:W-:Y:S01]  /*11920*/  HSET2.LE.AND R4, R5, R0, PT ;  /* 0x0000000005047233 */ /* 0x000fe20003803000 */
[----:B------:R-:W-:Y:S01]  /*11930*/  IMAD.MOV.U32 R81, RZ, RZ, R129 ;  /* 0x000000ffff517224 */ /* 0x000fe200078e0081 */
[----:B------:R-:W-:Y:S02]  /*11940*/  LOP3.LUT R129, R3, R39, RZ, 0xc0, !PT ;  /* 0x0000002703817212 */ /* 0x000fe400078ec0ff */
[C---:B------:R-:W-:Y:S02]  /*11950*/  PRMT R7, R102.reuse, 0x7610, R7 ;  /* 0x0000761066077816 */ /* 0x040fe40000000007 */
[----:B------:R-:W-:Y:S02]  /*11960*/  PRMT R6, R102, 0x7632, R6 ;  /* 0x0000763266067816 */ /* 0x000fe40000000006 */
[----:B------:R-:W-:-:S02]  /*11970*/  LOP3.LUT R3, R115, UR26, R248, 0x96, !PT ;  /* 0x0000001a73037c12 */ /* 0x000fc4000f8e96f8 */
[----:B------:R-:W-:Y:S01]  /*11980*/  LOP3.LUT R2, R247, UR42, R114, 0x96, !PT ;  /* 0x0000002af7027c12 */ /* 0x000fe2000f8e9672 */
[----:B------:R-:W-:Y:S01]  /*11990*/  IMAD.MOV.U32 R96, RZ, RZ, R130 ;  /* 0x000000ffff607224 */ /* 0x000fe200078e0082 */
[----:B------:R-:W-:Y:S01]  /*119a0*/  LOP3.LUT R130, R4, R25, RZ, 0xc0, !PT ;  /* 0x0000001904827212 */ /* 0x000fe200078ec0ff */
[----:B------:R-:W-:Y:S01]  /*119b0*/  @!P5 HFMA2.BF16_V2 R73, -RZ.H0_H0, RZ.H0_H0, -R7.H0_H0 ;  /* 0x200000ffff49d231 */ /* 0x000fe20000340907 */
[----:B------:R1:W-:Y:S01]  /*119c0*/  STG.E.U16 desc[UR24][R30.64+-0x7e], R13 ;  /* 0xffff820d1e007986 */ /* 0x0003e2000c101518 */
[----:B------:R-:W-:Y:S02]  /*119d0*/  @!P6 HFMA2.BF16_V2 R76, -RZ.H0_H0, RZ.H0_H0, -R6.H0_H0 ;  /* 0x200000ffff4ce231 */ /* 0x000fe40000340906 */
[----:B------:R-:W-:Y:S01]  /*119e0*/  IMAD.WIDE.U32 R4, R3, -0x2daee0ad, RZ ;  /* 0xd2511f5303047825 */ /* 0x000fe200078e00ff */
[----:B------:R-:W-:Y:S02]  /*119f0*/  PRMT R19, R7, 0x5410, R6 ;  /* 0x0000541007137816 */ /* 0x000fe40000000006 */
[----:B------:R-:W-:-:S02]  /*11a00*/  @!P5 PRMT R7, R73, 0x5410, RZ ;  /* 0x000054104907d816 */ /* 0x000fc400000000ff */
[----:B------:R-:W-:Y:S02]  /*11a10*/  @!P6 PRMT R6, R76, 0x5410, RZ ;  /* 0x000054104c06e816 */ /* 0x000fe400000000ff */
[----:B------:R-:W-:Y:S01]  /*11a20*/  LOP3.LUT R3, R5, UR41, R250, 0x96, !PT ;  /* 0x0000002905037c12 */ /* 0x000fe2000f8e96fa */
[----:B------:R-:W-:Y:S04]  /*11a30*/  STG.E.U16 desc[UR24][R28.64+-0x80], R7 ;  /* 0xffff80071c007986 */ /* 0x000fe8000c101518 */
[----:B------:R1:W-:Y:S02]  /*11a40*/  STG.E.U16 desc[UR24][R28.64+-0x7e], R6 ;  /* 0xffff82061c007986 */ /* 0x0003e4000c101518 */
[----:B-1----:R-:W-:-:S05]  /*11a50*/  IMAD.WIDE.U32 R12, R2, -0x2daee0ad, RZ ;  /* 0xd2511f53020c7825 */ /* 0x002fca00078e00ff */
[----:B------:R-:W-:Y:S01]  /*11a60*/  LOP3.LUT R2, R13, UR39, R4, 0x96, !PT ;  /* 0x000000270d027c12 */ /* 0x000fe2000f8e9604 */
[----:B------:R-:W-:-:S04]  /*11a70*/  IMAD.WIDE.U32 R4, R3, -0x326172a9, RZ ;  /* 0xcd9e8d5703047825 */ /* 0x000fc800078e00ff */
[----:B------:R-:W-:Y:S01]  /*11a80*/  IMAD.WIDE.U32 R6, R2, -0x326172a9, RZ ;  /* 0xcd9e8d5702067825 */ /* 0x000fe200078e00ff */
[----:B------:R-:W-:-:S04]  /*11a90*/  LOP3.LUT R2, R5, UR40, R246, 0x96, !PT ;  /* 0x0000002805027c12 */ /* 0x000fc8000f8e96f6 */
[----:B------:R-:W-:Y:S01]  /*11aa0*/  LOP3.LUT R3, R7, UR38, R4, 0x96, !PT ;  /* 0x0000002607037c12 */ /* 0x000fe2000f8e9604 */
[----:B------:R-:W-:Y:S02]  /*11ab0*/  IMAD.MOV.U32 R115, RZ, RZ, R82 ;  /* 0x000000ffff737224 */ /* 0x000fe400078e0052 */
[----:B------:R-:W-:Y:S02]  /*11ac0*/  IMAD.MOV.U32 R82, RZ, RZ, R70 ;  /* 0x000000ffff527224 */ /* 0x000fe400078e0046 */
[----:B------:R-:W-:Y:S02]  /*11ad0*/  IMAD.MOV.U32 R70, RZ, RZ, R24 ;  /* 0x000000ffff467224 */ /* 0x000fe400078e0018 */
[----:B------:R-:W-:Y:S01]  /*11ae0*/  IMAD.WIDE.U32 R4, R2, -0x2daee0ad, RZ ;  /* 0xd2511f5302047825 */ /* 0x000fe200078e00ff */
[----:B------:R-:W-:-:S03]  /*11af0*/  HSET2.LE.AND R2, R17, R0, PT ;  /* 0x0000000011027233 */ /* 0x000fc60003803000 */
[----:B------:R-:W-:Y:S01]  /*11b00*/  IMAD.WIDE.U32 R24, R3, -0x2daee0ad, RZ ;  /* 0xd2511f5303187825 */ /* 0x000fe200078e00ff */
[----:B------:R-:W-:-:S03]  /*11b10*/  LOP3.LUT R5, R5, UR37, R12, 0x96, !PT ;  /* 0x0000002505057c12 */ /* 0x000fc6000f8e960c */
[----:B------:R-:W-:Y:S01]  /*11b20*/  IMAD.MOV.U32 R114, RZ, RZ, R57 ;  /* 0x000000ffff727224 */ /* 0x000fe200078e0039 */
[----:B------:R-:W-:Y:S01]  /*11b30*/  LOP3.LUT R4, R25, UR18, R4, 0x96, !PT ;  /* 0x0000001219047c12 */ /* 0x000fe2000f8e9604 */
[----:B------:R-:W-:Y:S01]  /*11b40*/  IMAD.MOV.U32 R57, RZ, RZ, R131 ;  /* 0x000000ffff397224 */ /* 0x000fe200078e0083 */
[----:B------:R-:W-:Y:S01]  /*11b50*/  LOP3.LUT R131, R2, R36, RZ, 0xc0, !PT ;  /* 0x0000002402837212 */ /* 0x000fe200078ec0ff */
        /* <DEDUP_REMOVED lines=20> */
[--C-:B------:R-:W-:Y:S02]  /*11ca0*/  HSET2.LE.AND R2, R6, R0.reuse, PT ;  /* 0x0000000006027233 */ /* 0x100fe40003803000 */
[--C-:B------:R-:W-:Y:S02]  /*11cb0*/  HSET2.LE.AND R3, R7, R0.reuse, PT ;  /* 0x0000000007037233 */ /* 0x100fe40003803000 */
[--C-:B------:R-:W-:Y:S02]  /*11cc0*/  HSET2.LE.AND R4, R5, R0.reuse, PT ;  /* 0x0000000005047233 */ /* 0x100fe40003803000 */
[----:B------:R-:W-:Y:S02]  /*11cd0*/  LOP3.LUT R6, R2, R38, RZ, 0xc0, !PT ;  /* 0x0000002602067212 */ /* 0x000fe400078ec0ff */
[----:B------:R-:W-:-:S02]  /*11ce0*/  HSET2.LE.AND R2, R16, R0, PT ;  /* 0x0000000010027233 */ /* 0x000fc40003803000 */
[----:B------:R-:W-:Y:S02]  /*11cf0*/  LOP3.LUT R7, R3, R37, RZ, 0xc0, !PT ;  /* 0x0000002503077212 */ /* 0x000fe400078ec0ff */
[----:B------:R-:W-:Y:S02]  /*11d00*/  LOP3.LUT R4, R4, R40, RZ, 0xc0, !PT ;  /* 0x0000002804047212 */ /* 0x000fe400078ec0ff */
[----:B------:R-:W-:Y:S01]  /*11d10*/  LOP3.LUT R5, R2, R19, RZ, 0xc0, !PT ;  /* 0x0000001302057212 */ /* 0x000fe200078ec0ff */
[----:B------:R-:W-:Y:S02]  /*11d20*/  @!P2 HFMA2.BF16_V2 R72, -RZ.H0_H0, RZ.H0_H0, -R35.H0_H0 ;  /* 0x200000ffff48a231 */ /* 0x000fe40000340923 */
[----:B------:R-:W-:Y:S02]  /*11d30*/  @!P3 HFMA2.BF16_V2 R75, -RZ.H0_H0, RZ.H0_H0, -R34.H0_H0 ;  /* 0x200000ffff4bb231 */ /* 0x000fe40000340922 */
[----:B------:R-:W-:Y:S01]  /*11d40*/  @!P4 HFMA2.BF16_V2 R74, -RZ.H0_H0, RZ.H0_H0, -R27.H0_H0 ;  /* 0x200000ffff4ac231 */ /* 0x000fe2000034091b */
[----:B------:R-:W-:Y:S01]  /*11d50*/  PRMT R48, R34, 0x5410, R27 ;  /* 0x0000541022307816 */ /* 0x000fe2000000001b */
[----:B------:R-:W-:Y:S01]  /*11d60*/  IMAD.MOV.U32 R73, RZ, RZ, R46 ;  /* 0x000000ffff497224 */ /* 0x000fe200078e002e */
[----:B------:R-:W-:Y:S01]  /*11d70*/  @!P2 PRMT R35, R72, 0x5410, RZ ;  /* 0x000054104823a816 */ /* 0x000fe200000000ff */
[----:B------:R-:W-:Y:S01]  /*11d80*/  IMAD.MOV.U32 R72, RZ, RZ, R47 ;  /* 0x000000ffff487224 */ /* 0x000fe200078e002f */
[----:B------:R-:W-:Y:S01]  /*11d90*/  @!P3 PRMT R34, R75, 0x5410, RZ ;  /* 0x000054104b22b816 */ /* 0x000fe200000000ff */
[----:B------:R-:W-:Y:S01]  /*11da0*/  IMAD.MOV.U32 R75, RZ, RZ, R95 ;  /* 0x000000ffff4b7224 */ /* 0x000fe200078e005f */
[----:B------:R-:W-:Y:S01]  /*11db0*/  @!P4 PRMT R27, R74, 0x5410, RZ ;  /* 0x000054104a1bc816 */ /* 0x000fe200000000ff */
[----:B------:R-:W-:-:S02]  /*11dc0*/  IMAD.MOV.U32 R74, RZ, RZ, R85 ;  /* 0x000000ffff4a7224 */ /* 0x000fc400078e0055 */
[----:B------:R-:W-:Y:S02]  /*11dd0*/  IMAD.MOV.U32 R58, RZ, RZ, R210 ;  /* 0x000000ffff3a7224 */ /* 0x000fe400078e00d2 */
[----:B------:R1:W5:Y:S01]  /*11de0*/  LDL.LU R210, [R1+0xe8] ;  /* 0x0000e80001d27983 */ /* 0x0003620000300800 */
[----:B------:R-:W-:Y:S02]  /*11df0*/  IMAD.MOV.U32 R86, RZ, RZ, R203 ;  /* 0x000000ffff567224 */ /* 0x000fe400078e00cb */
[----:B------:R-:W-:Y:S01]  /*11e00*/  IMAD.MOV.U32 R102, RZ, RZ, R70 ;  /* 0x000000ffff667224 */ /* 0x000fe200078e0046 */
[----:B------:R1:W5:Y:S01]  /*11e10*/  LDL.LU R203, [R1+0xe4] ;  /* 0x0000e40001cb7983 */ /* 0x0003620000300800 */
[----:B------:R-:W-:-:S03]  /*11e20*/  IMAD.MOV.U32 R18, RZ, RZ, R59 ;  /* 0x000000ffff127224 */ /* 0x000fc600078e003b */
[----:B----4-:R-:W3:Y:S02]  /*11e30*/  LDSM.16.MT88.4 R12, [R190+0xa000] ;  /* 0x00a00000be0c783b */ /* 0x010ee40000004200 */
[-C--:B---3--:R-:W-:Y:S06]  /*11e40*/  HMMA.16816.F32.BF16 R168, R8, R12.reuse, R168 ;  /* 0x0000000c08a8723c */ /* 0x088fec00000418a8 */
[C---:B------:R-:W-:Y:S06]  /*11e50*/  HMMA.16816.F32.BF16 R152, R4.reuse, R12, R152 ;  /* 0x0000000c0498723c */ /* 0x040fec0000041898 */
[-C--:B------:R-:W-:Y:S06]  /*11e60*/  HMMA.16816.F32.BF16 R148, R4, R14.reuse, R148 ;  /* 0x0000000e0494723c */ /* 0x080fec0000041894 */
[----:B--2---:R-:W-:Y:S01]  /*11e70*/  HMMA.16816.F32.BF16 R36, R8, R14, R232 ;  /* 0x0000000e0824723c */ /* 0x004fe200000418e8 */
[----:B------:R-:W2:Y:S06]  /*11e80*/  LDSM.16.MT88.4 R12, [R192+0xa000] ;  /* 0x00a00000c00c783b */ /* 0x000eac0000004200 */
[----:B------:R-:W-:-:S02]  /*11e90*/  IMAD.MOV.U32 R233, RZ, RZ, R41 ;  /* 0x000000ffffe97224 */ /* 0x000fc400078e0029 */
[----:B------:R-:W-:Y:S02]  /*11ea0*/  IMAD.MOV.U32 R234, RZ, RZ, R42 ;  /* 0x000000ffffea7224 */ /* 0x000fe400078e002a */
[----:B------:R-:W-:Y:S02]  /*11eb0*/  IMAD.MOV.U32 R70, RZ, RZ, R202 ;  /* 0x000000ffff467224 */ /* 0x000fe400078e00ca */
[----:B------:R-:W-:Y:S01]  /*11ec0*/  IMAD.MOV.U32 R63, RZ, RZ, R66 ;  /* 0x000000ffff3f7224 */ /* 0x000fe200078e0042 */
[----:B------:R1:W5:Y:S01]  /*11ed0*/  LDL.LU R202, [R1+0xe0] ;  /* 0x0000e00001ca7983 */ /* 0x0003620000300800 */
[----:B------:R-:W-:Y:S01]  /*11ee0*/  IMAD.MOV.U32 R59, RZ, RZ, R84 ;  /* 0x000000ffff3b7224 */ /* 0x000fe200078e0054 */
[-C--:B--2---:R-:W-:Y:S06]  /*11ef0*/  HMMA.16816.F32.BF16 R160, R8, R12.reuse, R160 ;  /* 0x0000000c08a0723c */ /* 0x084fec00000418a0 */
[C---:B------:R-:W-:Y:S06]  /*11f00*/  HMMA.16816.F32.BF16 R144, R4.reuse, R12, R144 ;  /* 0x0000000c0490723c */ /* 0x040fec0000041890 */
[-C--:B------:R-:W-:Y:S06]  /*11f10*/  HMMA.16816.F32.BF16 R140, R4, R14.reuse, R140 ;  /* 0x0000000e048c723c */ /* 0x080fec000004188c */
[----:B------:R-:W-:Y:S01]  /*11f20*/  HMMA.16816.F32.BF16 R40, R8, R14, R72 ;  /* 0x0000000e0828723c */ /* 0x000fe20000041848 */
[----:B------:R-:W2:Y:S01]  /*11f30*/  LDSM.16.MT88.4 R12, [R195+0xa000] ;  /* 0x00a00000c30c783b */ /* 0x000ea20000004200 */
[----:B------:R-:W-:-:S02]  /*11f40*/  IMAD.MOV.U32 R71, RZ, RZ, R201 ;  /* 0x000000ffff477224 */ /* 0x000fc400078e00c9 */
[----:B------:R-:W-:Y:S01]  /*11f50*/  IMAD.MOV.U32 R66, RZ, RZ, R67 ;  /* 0x000000ffff427224 */ /* 0x000fe200078e0043 */
[----:B------:R1:W5:Y:S01]  /*11f60*/  LDL.LU R201, [R1+0xdc] ;  /* 0x0000dc0001c97983 */ /* 0x0003620000300800 */
[----:B------:R-:W-:Y:S02]  /*11f70*/  IMAD.MOV.U32 R85, RZ, RZ, R68 ;  /* 0x000000ffff557224 */ /* 0x000fe400078e0044 */
[----:B------:R-:W-:Y:S02]  /*11f80*/  IMAD.MOV.U32 R84, RZ, RZ, R200 ;  /* 0x000000ffff547224 */ /* 0x000fe400078e00c8 */
[----:B------:R-:W-:Y:S01]  /*11f90*/  IMAD.MOV.U32 R19, RZ, RZ, R58 ;  /* 0x000000ffff137224 */ /* 0x000fe200078e003a */
[----:B------:R1:W5:Y:S01]  /*11fa0*/  LDL.LU R200, [R1+0xd8] ;  /* 0x0000d80001c87983 */ /* 0x0003620000300800 */
[----:B------:R-:W-:Y:S02]  /*11fb0*/  IMAD.MOV.U32 R62, RZ, RZ, R69 ;  /* 0x000000ffff3e7224 */ /* 0x000fe400078e0045 */
[----:B------:R-:W-:-:S02]  /*11fc0*/  IMAD.MOV.U32 R68, RZ, RZ, R77 ;  /* 0x000000ffff447224 */ /* 0x000fc400078e004d */
[----:B------:R-:W-:Y:S02]  /*11fd0*/  IMAD.MOV.U32 R67, RZ, RZ, R199 ;  /* 0x000000ffff437224 */ /* 0x000fe400078e00c7 */
[----:B------:R-:W-:Y:S01]  /*11fe0*/  IMAD.MOV.U32 R100, RZ, RZ, R57 ;  /* 0x000000ffff647224 */ /* 0x000fe200078e0039 */
[----:B------:R1:W5:Y:S01]  /*11ff0*/  LDL.LU R199, [R1+0xd4] ;  /* 0x0000d40001c77983 */ /* 0x0003620000300800 */
        /* <DEDUP_REMOVED lines=19> */
[----:B------:R1:W5:Y:S01]  /*12130*/  LDL.LU R189, [R1+0xbc] ;  /* 0x0000bc0001bd7983 */ /* 0x0003620000300800 */
[----:B------:R-:W-:Y:S01]  /*12140*/  IMAD.MOV.U32 R232, RZ, RZ, R44 ;  /* 0x000000ffffe87224 */ /* 0x000fe200078e002c */
[----:B--2---:R-:W-:Y:S01]  /*12150*/  HMMA.16816.F32.BF16 R60, R8, R14, R60 ;  /* 0x0000000e083c723c */ /* 0x004fe2000004183c */
[----:B------:R-:W-:-:S05]  /*12160*/  IMAD.MOV.U32 R235, RZ, RZ, R55 ;  /* 0x000000ffffeb7224 */ /* 0x000fca00078e0037 */
[-C--:B------:R-:W-:Y:S06]  /*12170*/  HMMA.16816.F32.BF16 R44, R8, R12.reuse, R56 ;  /* 0x0000000c082c723c */ /* 0x080fec0000041838 */
[C---:B------:R-:W-:Y:S06]  /*12180*/  HMMA.16816.F32.BF16 R52, R4.reuse, R12, R116 ;  /* 0x0000000c0434723c */ /* 0x040fec0000041874 */
[----:B------:R-:W-:Y:S01]  /*12190*/  HMMA.16816.F32.BF16 R56, R4, R14, R156 ;  /* 0x0000000e0438723c */ /* 0x000fe2000004189c */
[----:B------:R-:W2:Y:S01]  /*121a0*/  LDSM.16.MT88.4 R12, [R194+0xa000] ;  /* 0x00a00000c20c783b */ /* 0x000ea20000004200 */
[----:B------:R-:W-:-:S02]  /*121b0*/  IMAD.MOV.U32 R17, RZ, RZ, R83 ;  /* 0x000000ffff117224 */ /* 0x000fc400078e0053 */
[----:B------:R-:W-:-:S03]  /*121c0*/  IMAD.MOV.U32 R101, RZ, RZ, R82 ;  /* 0x000000ffff657224 */ /* 0x000fc600078e0052 */
[----:B------:R-:W-:Y:S02]  /*121d0*/  IMAD.MOV.U32 R158, RZ, RZ, R79 ;  /* 0x000000ffff9e7224 */ /* 0x000fe400078e004f */
[----:B------:R-:W-:Y:S01]  /*121e0*/  IMAD.MOV.U32 R159, RZ, RZ, R78 ;  /* 0x000000ffff9f7224 */ /* 0x000fe200078e004e */
[-C--:B--2---:R-:W-:Y:S06]  /*121f0*/  HMMA.16816.F32.BF16 R72, R4, R12.reuse, R164 ;  /* 0x0000000c0448723c */ /* 0x084fec00000418a4 */
[----:B------:R-:W-:Y:S01]  /*12200*/  HMMA.16816.F32.BF16 R68, R8, R12, R68 ;  /* 0x0000000c0844723c */ /* 0x000fe20000041844 */
[----:B------:R-:W-:-:S02]  /*12210*/  IMAD.MOV.U32 R166, RZ, RZ, R77 ;  /* 0x000000ffffa67224 */ /* 0x000fc400078e004d */
[----:B------:R-:W-:-:S03]  /*12220*/  IMAD.MOV.U32 R167, RZ, RZ, R81 ;  /* 0x000000ffffa77224 */ /* 0x000fc600078e0051 */
[-C--:B------:R-:W-:Y:S06]  /*12230*/  HMMA.16816.F32.BF16 R76, R4, R14.reuse, R204 ;  /* 0x0000000e044c723c */ /* 0x080fec00000418cc */
[----:B------:R-:W-:Y:S01]  /*12240*/  HMMA.16816.F32.BF16 R80, R8, R14, R92 ;  /* 0x0000000e0850723c */ /* 0x000fe2000004185c */
[----:B------:R-:W2:Y:S01]  /*12250*/  LDSM.16.MT88.4 R12, [R190+0xb000] ;  /* 0x00b00000be0c783b */ /* 0x000ea20000004200 */
[----:B------:R-:W-:Y:S02]  /*12260*/  IMAD.MOV.U32 R16, RZ, RZ, R86 ;  /* 0x000000ffff107224 */ /* 0x000fe400078e0056 */
[----:B------:R-:W-:-:S02]  /*12270*/  IMAD.MOV.U32 R157, RZ, RZ, R85 ;  /* 0x000000ffff9d7224 */ /* 0x000fc400078e0055 */
[----:B------:R-:W-:Y:S01]  /*12280*/  IMAD.MOV.U32 R164, RZ, RZ, R84 ;  /* 0x000000ffffa47224 */ /* 0x000fe200078e0054 */
[-C--:B--2---:R-:W-:Y:S06]  /*12290*/  HMMA.16816.F32.BF16 R212, R8, R12.reuse, R212 ;  /* 0x0000000c08d4723c */ /* 0x084fec00000418d4 */
[C---:B------:R-:W-:Y:S06]  /*122a0*/  HMMA.16816.F32.BF16 R84, R4.reuse, R12, R224 ;  /* 0x0000000c0454723c */ /* 0x040fec00000418e0 */
[-C--:B------:R-:W-:Y:S06]  /*122b0*/  HMMA.16816.F32.BF16 R92, R4, R14.reuse, R228 ;  /* 0x0000000e045c723c */ /* 0x080fec00000418e4 */
[----:B------:R-:W-:Y:S01]  /*122c0*/  HMMA.16816.F32.BF16 R204, R8, R14, R232 ;  /* 0x0000000e08cc723c */ /* 0x000fe200000418e8 */
[----:B------:R-:W2:Y:S01]  /*122d0*/  LDSM.16.MT88.4 R12, [R192+0xb000] ;  /* 0x00b00000c00c783b */ /* 0x000ea20000004200 */
[----:B------:R-:W-:-:S04]  /*122e0*/  IMAD.WIDE.U32 R2, R22, -0x2daee0ad, RZ ;  /* 0xd2511f5316027825 */ /* 0x000fc800078e00ff */
[-C--:B--2---:R-:W-:Y:S06]  /*122f0*/  HMMA.16816.F32.BF16 R232, R8, R12.reuse, R100 ;  /* 0x0000000c08e8723c */ /* 0x084fec0000041864 */
[C---:B------:R-:W-:Y:S06]  /*12300*/  HMMA.16816.F32.BF16 R88, R4.reuse, R12, R88 ;  /* 0x0000000c0458723c */ /* 0x040fec0000041858 */
[-C--:B------:R-:W-:Y:S06]  /*12310*/  HMMA.16816.F32.BF16 R100, R4, R14.reuse, R236 ;  /* 0x0000000e0464723c */ /* 0x080fec00000418ec */
[----:B------:R-:W-:Y:S01]  /*12320*/  HMMA.16816.F32.BF16 R228, R8, R14, R16 ;  /* 0x0000000e08e4723c */ /* 0x000fe20000041810 */
[----:B------:R-:W2:Y:S04]  /*12330*/  LDSM.16.MT88.4 R16, [R195+0xb000] ;  /* 0x00b00000c310783b */ /* 0x000ea80000004200 */
[----:B------:R-:W3:Y:S01]  /*12340*/  LDSM.16.MT88.4 R12, [R194+0xb000] ;  /* 0x00b00000c20c783b */ /* 0x000ee20000004200 */
[----:B------:R-:W-:-:S02]  /*12350*/  IMAD.MOV.U32 R165, RZ, RZ, R67 ;  /* 0x000000ffffa57224 */ /* 0x000fc400078e0043 */
[----:B------:R-:W-:Y:S01]  /*12360*/  IMAD.MOV.U32 R156, RZ, RZ, R66 ;  /* 0x000000ffff9c7224 */ /* 0x000fe200078e0042 */
[----:B------:R4:W-:Y:S01]  /*12370*/  STG.E.U16 desc[UR24][R20.64+-0x70], R26 ;  /* 0xffff901a14007986 */ /* 0x0009e2000c101518 */
        /* <DEDUP_REMOVED lines=13> */
[C---:B------:R-:W-:Y:S01]  /*12450*/  HMMA.16816.F32.BF16 R236, R8.reuse, R12, R112 ;  /* 0x0000000c08ec723c */ /* 0x040fe20000041870 */
[----:B------:R-:W-:Y:S01]  /*12460*/  PRMT R7, R7, 0x5410, R3 ;  /* 0x0000541007077816 */ /* 0x000fe20000000003 */
[----:B------:R-:W-:Y:S01]  /*12470*/  IMAD.MOV.U32 R23, RZ, RZ, R65 ;  /* 0x000000ffff177224 */ /* 0x000fe200078e0041 */
[----:B------:R-:W-:Y:S01]  /*12480*/  SHF.R.U32.HI R3, RZ, 0x10, R4 ;  /* 0x00000010ff037819 */ /* 0x000fe20000011604 */
[----:B----4-:R-:W-:Y:S01]  /*12490*/  IMAD.MOV.U32 R26, RZ, RZ, R64 ;  /* 0x000000ffff1a7224 */ /* 0x010fe200078e0040 */
[----:B------:R-:W-:Y:S01]  /*124a0*/  SHF.R.U32.HI R6, RZ, 0x18, R4 ;  /* 0x00000018ff067819 */ /* 0x000fe20000011604 */
[C---:B------:R-:W-:Y:S06]  /*124b0*/  HMMA.16816.F32.BF16 R16, R8.reuse, R18, R156 ;  /* 0x000000120810723c */ /* 0x040fec000004189c */
[----:B------:R-:W-:Y:S01]  /*124c0*/  HMMA.16816.F32.BF16 R12, R8, R14, R96 ;  /* 0x0000000e080c723c */ /* 0x000fe20000041860 */
[----:B------:R-:W-:Y:S01]  /*124d0*/  LOP3.LUT R3, R3, 0xff, RZ, 0xc0, !PT ;  /* 0x000000ff03037812 */ /* 0x000fe200078ec0ff */
[----:B------:R-:W3:Y:S04]  /*124e0*/  LDSM.16.MT88.4 R156, [R192+0xa800] ;  /* 0x00a80000c09c783b */ /* 0x000ee80000004200 */
[----:B------:R-:W-:Y:S01]  /*124f0*/  LDSM.16.MT88.4 R64, [R194+0xa800] ;  /* 0x00a80000c240783b */ /* 0x000fe20000004200 */
[----:B------:R-:W-:-:S02]  /*12500*/  PRMT R8, R2, 0x5410, R5 ;  /* 0x0000541002087816 */ /* 0x000fc40000000005 */
[C---:B------:R-:W-:Y:S01]  /*12510*/  LOP3.LUT R2, R4.reuse, 0xffff, RZ, 0xc0, !PT ;  /* 0x0000ffff04027812 */ /* 0x040fe200078ec0ff */
[----:B------:R-:W-:Y:S01]  /*12520*/  LDSM.16.MT88.4 R96, [R192+0xb800] ;  /* 0x00b80000c060783b */ /* 0x000fe20000004200 */
[----:B------:R-:W-:Y:S02]  /*12530*/  LOP3.LUT R5, R4, 0xff, RZ, 0xc0, !PT ;  /* 0x000000ff04057812 */ /* 0x000fe400078ec0ff */
[----:B------:R-:W-:Y:S01]  /*12540*/  SHF.R.U32.HI R4, RZ, 0x8, R2 ;  /* 0x00000008ff047819 */ /* 0x000fe20000011602 */
[----:B------:R-:W-:Y:S01]  /*12550*/  LDSM.16.MT88.4 R112, [R195+0xb800] ;  /* 0x00b80000c370783b */ /* 0x000fe20000004200 */
        /* <DEDUP_REMOVED lines=10> */
[----:B------:R-:W4:Y:S01]  /*12600*/  LDSM.16.MT88.4 R48, [R195+0xa800] ;  /* 0x00a80000c330783b */ /* 0x000f220000004200 */
[-C--:B--2---:R-:W-:Y:S03]  /*12610*/  HMMA.16816.F32.BF16 R168, R128, R164.reuse, R168 ;  /* 0x000000a480a8723c */ /* 0x084fe600000418a8 */
[----:B------:R-:W-:Y:S03]  /*12620*/  LDSM.16.MT88.4 R4, [R194+0xb800] ;  /* 0x00b80000c204783b */ /* 0x000fe60000004200 */
        /* <DEDUP_REMOVED lines=16> */
[----:B------:R1:W-:Y:S04]  /*12730*/  STG.E.U16 desc[UR24][R20.64+-0x6e], R187 ;  /* 0xffff92bb14007986 */ /* 0x0003e8000c101518 */
        /* <DEDUP_REMOVED lines=11> */
[----:B------:R1:W-:Y:S01]  /*127f0*/  STG.E.U16 desc[UR24][R30.64+-0x5e], R139 ;  /* 0xffffa28b1e007986 */ /* 0x0003e2000c101518 */
[----:B------:R-:W-:-:S03]  /*12800*/  UISETP.GT.AND UP0, UPT, UR44, UR12, UPT ;  /* 0x0000000c2c00728c */ /* 0x000fc6000bf04270 */
        /* <DEDUP_REMOVED lines=21> */
[----:B------:R-:W-:Y:S06]  /*12960*/  HMMA.16816.F32.BF16 R120, R124, R4, R120 ;  /* 0x000000047c78723c */ /* 0x000fec0000041878 */
[C---:B------:R-:W-:Y:S06]  /*12970*/  HMMA.16816.F32.BF16 R68, R128.reuse, R80, R212 ;  /* 0x000000508044723c */ /* 0x040fec00000418d4 */
[----:B------:R-:W-:Y:S06]  /*12980*/  HMMA.16816.F32.BF16 R84, R128, R96, R232 ;  /* 0x000000608054723c */ /* 0x000fec00000418e8 */
[----:B------:R-:W-:Y:S06]  /*12990*/  HMMA.16816.F32.BF16 R124, R124, R6, R116 ;  /* 0x000000067c7c723c */ /* 0x000fec0000041874 */
[C---:B------:R-:W-:Y:S06]  /*129a0*/  HMMA.16816.F32.BF16 R80, R128.reuse, R82, R204 ;  /* 0x000000528050723c */ /* 0x040fec00000418cc */
        /* <DEDUP_REMOVED lines=9> */
[----:B------:R-:W-:-:S05]  /*12a40*/  IADD3.X R205, R21, -0x1, RZ, P3, !PT ;  /* 0xffffffff15cd7810 */ /* 0x000fca0001ffe4ff */
        /* <DEDUP_REMOVED lines=204> */
.L_x_2575:
[----:B------:R-:W-:Y:S05]  /*13710*/  BSYNC B0 ;  /* 0x0000000000007941 */ /* 0x000fea0003800000 */
.L_x_2574:
[----:B------:R-:W0:Y:S02]  /*13720*/  LDGDEPBAR ;  /* 0x00000000000079af */ /* 0x000e240000000000 */
.L_x_2573:
[----:B-1----:R-:W3:Y:S04]  /*13730*/  LDL.64 R6, [R1+0x18] ;  /* 0x0000180001067983 */ /* 0x002ee80000100a00 */
[----:B------:R-:W4:Y:S01]  /*13740*/  LDL.64 R4, [R1+0x30] ;  /* 0x0000300001047983 */ /* 0x000f220000100a00 */
[----:B--2---:R-:W-:-:S03]  /*13750*/  IMAD.U32 R2, RZ, RZ, UR44 ;  /* 0x0000002cff027e24 */ /* 0x004fc6000f8e00ff */
        /* <DEDUP_REMOVED lines=17> */
[----:B------:R-:W1:Y:S02]  /*13870*/  S2R R3, SR_TID.X ;  /* 0x0000000000037919 */ /* 0x000e640000002100 */
[----:B-1----:R-:W-:-:S05]  /*13880*/  IMAD.SHL.U32 R3, R3, 0x2, RZ ;  /* 0x0000000203037824 */ /* 0x002fca00078e00ff */
[----:B------:R-:W-:-:S05]  /*13890*/  LOP3.LUT R3, R3, 0x6, RZ, 0xc0, !PT ;  /* 0x0000000603037812 */ /* 0x000fca00078ec0ff */
[----:B------:R-:W-:-:S04]  /*138a0*/  IMAD R2, R2, 0x20, R3 ;  /* 0x0000002002027824 */ /* 0x000fc800078e0203 */
        /* <DEDUP_REMOVED lines=26> */
[----:B---3--:R-:W-:Y:S02]  /*13a50*/  IMAD.MOV.U32 R245, RZ, RZ, R7 ;  /* 0x000000fffff57224 */ /* 0x008fe400078e0007 */
[----:B------:R-:W-:Y:S02]  /*13a60*/  VIADD R7, R2, 0x11 ;  /* 0x0000001102077836 */ /* 0x000fe40000000000 */
[----:B------:R-:W-:-:S02]  /*13a70*/  IMAD.MOV.U32 R244, RZ, RZ, R6 ;  /* 0x000000fffff47224 */ /* 0x000fc400078e0006 */
[C---:B------:R-:W-:Y:S01]  /*13a80*/  VIADD R6, R2.reuse, 0x18 ;  /* 0x0000001802067836 */ /* 0x040fe20000000000 */
[CC--:B------:R-:W-:Y:S01]  /*13a90*/  ISETP.GE.AND P3, PT, R7.reuse, R223.reuse, PT ;  /* 0x000000df0700720c */ /* 0x0c0fe20003f66270 */
[----:B----4-:R-:W-:Y:S02]  /*13aa0*/  IMAD.MOV.U32 R235, RZ, RZ, R5 ;  /* 0x000000ffffeb7224 */ /* 0x010fe400078e0005 */
[----:B------:R-:W-:Y:S01]  /*13ab0*/  VIADD R5, R2, 0x19 ;  /* 0x0000001902057836 */ /* 0x000fe20000000000 */
[C---:B------:R-:W-:Y:S01]  /*13ac0*/  ISETP.GE.AND P2, PT, R6.reuse, R223, PT ;  /* 0x000000df0600720c */ /* 0x040fe20003f46270 */
[----:B------:R-:W-:Y:S01]  /*13ad0*/  IMAD.MOV.U32 R234, RZ, RZ, R4 ;  /* 0x000000ffffea7224 */ /* 0x000fe200078e0004 */
[----:B------:R-:W-:Y:S02]  /*13ae0*/  ISETP.LT.OR P3, PT, R7, R219, P3 ;  /* 0x000000db0700720c */ /* 0x000fe40001f61670 */
[----:B------:R-:W-:Y:S02]  /*13af0*/  ISETP.GE.AND P4, PT, R5, R223, PT ;  /* 0x000000df0500720c */ /* 0x000fe40003f86270 */
[----:B------:R-:W-:-:S02]  /*13b00*/  ISETP.LT.OR P2, PT, R6, R219, P2 ;  /* 0x000000db0600720c */ /* 0x000fc40001741670 */
[----:B------:R-:W-:Y:S02]  /*13b10*/  FSEL R15, R137, -INF , !P3 ;  /* 0xff800000890f7808 */ /* 0x000fe40005800000 */
        /* <DEDUP_REMOVED lines=13> */
[----:B------:R-:W-:Y:S01]  /*13bf0*/  FADD.FTZ R3, R134, -R3 ;  /* 0x8000000386037221 */ /* 0x000fe20000010000 */
[----:B------:R-:W-:-:S03]  /*13c00*/  FSEL R4, R4, RZ, P2 ;  /* 0x000000ff04047208 */ /* 0x000fc60001000000 */
[----:B------:R-:W-:Y:S02]  /*13c10*/  FMUL.FTZ R3, R3, UR43 ;  /* 0x0000002b03037c20 */ /* 0x000fe40008410000 */
[----:B------:R-:W-:-:S04]  /*13c20*/  FFMA.FTZ R12, R12, UR43, -R4 ;  /* 0x0000002b0c0c7c23 */ /* 0x000fc80008010804 */
[----:B------:R-:W1:Y:S01]  /*13c30*/  MUFU.EX2 R3, R3 ;  /* 0x0000000300037308 */ /* 0x000e620000000800 */
        /* <DEDUP_REMOVED lines=8> */
[----:B------:R-:W-:Y:S01]  /*13cc0*/  STL [R1+0x104], R239 ;  /* 0x000104ef01007387 */ /* 0x000fe20000100800 */
[-C--:B-1----:R-:W-:Y:S01]  /*13cd0*/  FMUL.FTZ R168, R168, R3.reuse ;  /* 0x00000003a8a87220 */ /* 0x082fe20000410000 */
[-C--:B------:R-:W-:Y:S01]  /*13ce0*/  FMUL.FTZ R232, R164, R3.reuse ;  /* 0x00000003a4e87220 */ /* 0x080fe20000410000 */
        /* <DEDUP_REMOVED lines=28> */
[-C--:B-1----:R-:W-:Y:S01]  /*13eb0*/  FMUL.FTZ R168, R69, R3.reuse ;  /* 0x0000000345a87220 */ /* 0x082fe20000410000 */
[-C--:B------:R-:W-:Y:S01]  /*13ec0*/  FMUL.FTZ R208, R128, R3.reuse ;  /* 0x0000000380d07220 */ /* 0x080fe20000410000 */
[-C--:B------:R-:W-:Y:S01]  /*13ed0*/  FMUL.FTZ R23, R129, R3.reuse ;  /* 0x0000000381177220 */ /* 0x080fe20000410000 */
[----:B--2---:R-:W-:-:S02]  /*13ee0*/  FFMA.FTZ R12, R211, R3, R4 ;  /* 0x00000003d30c7223 */ /* 0x004fc40000010004 */
[----:B------:R-:W1:Y:S01]  /*13ef0*/  MUFU.EX2 R3, R19 ;  /* 0x0000001300037308 */ /* 0x000e620000000800 */
[CC--:B------:R-:W-:Y:S02]  /*13f00*/  ISETP.GE.AND P4, PT, R2.reuse, R222.reuse, PT ;  /* 0x000000de0200720c */ /* 0x0c0fe40003f86270 */
[C---:B------:R-:W-:Y:S02]  /*13f10*/  ISETP.GE.AND P2, PT, R11.reuse, R222, PT ;  /* 0x000000de0b00720c */ /* 0x040fe40003f46270 */
[-C--:B------:R-:W-:Y:S01]  /*13f20*/  ISETP.LT.OR P4, PT, R2, R218.reuse, P4 ;  /* 0x000000da0200720c */ /* 0x080fe20002781670 */
[----:B------:R-:W-:Y:S01]  /*13f30*/  IMAD.MOV.U32 R49, RZ, RZ, R35 ;  /* 0x000000ffff317224 */ /* 0x000fe200078e0023 */
        /* <DEDUP_REMOVED lines=23> */
[-C--:B------:R-:W-:Y:S02]  /*140b0*/  ISETP.LT.OR P2, PT, R6, R218.reuse, P2 ;  /* 0x000000da0600720c */ /* 0x080fe40001741670 */
        /* <DEDUP_REMOVED lines=10> */
[CC--:B------:R-:W-:Y:S02]  /*14160*/  ISETP.GE.AND P5, PT, R2.reuse, R221.reuse, PT ;  /* 0x000000dd0200720c */ /* 0x0c0fe40003fa6270 */
[C---:B------:R-:W-:Y:S02]  /*14170*/  ISETP.GE.AND P4, PT, R11.reuse, R221, PT ;  /* 0x000000dd0b00720c */ /* 0x040fe40003f86270 */
[CC--:B------:R-:W-:Y:S02]  /*14180*/  ISETP.LT.OR P5, PT, R2.reuse, R217.reuse, P5 ;  /* 0x000000d90200720c */ /* 0x0c0fe40002fa1670 */
[----:B------:R-:W-:Y:S02]  /*14190*/  ISETP.LT.OR P4, PT, R11, R217, P4 ;  /* 0x000000d90b00720c */ /* 0x000fe40002781670 */
[----:B------:R-:W-:Y:S02]  /*141a0*/  ISETP.GE.AND P3, PT, R2, R220, PT ;  /* 0x000000dc0200720c */ /* 0x000fe40003f66270 */
[----:B------:R-:W-:-:S02]  /*141b0*/  FSEL R25, R212, -INF , !P5 ;  /* 0xff800000d4197808 */ /* 0x000fc40006800000 */
[----:B-1----:R-:W-:-:S04]  /*141c0*/  FMNMX.FTZ R237, R3, R4, !PT ;  /* 0x0000000403ed7209 */ /* 0x002fc80007810000 */
[C---:B------:R-:W-:Y:S01]  /*141d0*/  FSETP.NEU.FTZ.AND P2, PT, R237.reuse, -INF , PT ;  /* 0xff800000ed00780b */ /* 0x040fe20003f5d000 */
[----:B------:R-:W-:Y:S01]  /*141e0*/  FMUL.FTZ R4, R237, UR43 ;  /* 0x0000002bed047c20 */ /* 0x000fe20008410000 */
[----:B------:R-:W-:-:S04]  /*141f0*/  FSEL R27, R213, -INF , !P4 ;  /* 0xff800000d51b7808 */ /* 0x000fc80006000000 */
[----:B------:R-:W-:Y:S02]  /*14200*/  FSEL R4, R4, RZ, P2 ;  /* 0x000000ff04047208 */ /* 0x000fe40001000000 */
[----:B------:R-:W-:Y:S02]  /*14210*/  FSEL R3, R237, RZ, P2 ;  /* 0x000000ffed037208 */ /* 0x000fe40001000000 */
[CC--:B------:R-:W-:Y:S02]  /*14220*/  ISETP.GE.AND P5, PT, R10.reuse, R220.reuse, PT ;  /* 0x000000dc0a00720c */ /* 0x0c0fe40003fa6270 */
[----:B------:R-:W-:Y:S01]  /*14230*/  ISETP.GE.AND P4, PT, R9, R220, PT ;  /* 0x000000dc0900720c */ /* 0x000fe20003f86270 */
[----:B------:R-:W-:Y:S01]  /*14240*/  FFMA.FTZ R52, R19, UR43, -R4 ;  /* 0x0000002b13347c23 */ /* 0x000fe20008010804 */
[----:B------:R-:W-:Y:S01]  /*14250*/  ISETP.GE.AND P2, PT, R10, R221, PT ;  /* 0x000000dd0a00720c */ /* 0x000fe20003f46270 */
[----:B------:R-:W-:Y:S01]  /*14260*/  IMAD.MOV.U32 R19, RZ, RZ, R22 ;  /* 0x000000ffff137224 */ /* 0x000fe200078e0016 */
[----:B------:R-:W-:-:S02]  /*14270*/  ISETP.LT.OR P3, PT, R2, R216, P3 ;  /* 0x000000d80200720c */ /* 0x000fc40001f61670 */
[CC--:B------:R-:W-:Y:S02]  /*14280*/  ISETP.LT.OR P5, PT, R10.reuse, R216.reuse, P5 ;  /* 0x000000d80a00720c */ /* 0x0c0fe40002fa1670 */
[----:B------:R-:W-:Y:S02]  /*14290*/  ISETP.LT.OR P4, PT, R9, R216, P4 ;  /* 0x000000d80900720c */ /* 0x000fe40002781670 */
[----:B------:R-:W-:Y:S02]  /*142a0*/  ISETP.LT.OR P2, PT, R10, R217, P2 ;  /* 0x000000d90a00720c */ /* 0x000fe40001741670 */
[----:B------:R-:W-:Y:S01]  /*142b0*/  FSEL R10, R214, -INF , !P3 ;  /* 0xff800000d60a7808 */ /* 0x000fe20005800000 */
[----:B------:R-:W-:Y:S01]  /*142c0*/  IMAD.MOV.U32 R214, RZ, RZ, R19 ;  /* 0x000000ffffd67224 */ /* 0x000fe200078e0013 */
[----:B------:R-:W-:Y:S02]  /*142d0*/  FSEL R22, R206, -INF , !P5 ;  /* 0xff800000ce167808 */ /* 0x000fe40006800000 */
[----:B------:R-:W-:-:S02]  /*142e0*/  FSEL R19, R207, -INF , !P4 ;  /* 0xff800000cf137808 */ /* 0x000fc40006000000 */
[----:B------:R-:W2:Y:S01]  /*142f0*/  LDL.64 R206, [R1+0x90] ;  /* 0x0000900001ce7983 */ /* 0x000ea20000100a00 */
[----:B------:R-:W-:-:S04]  /*14300*/  FADD.FTZ R3, R133, -R3 ;  /* 0x8000000385037221 */ /* 0x000fc80000010000 */
[----:B------:R-:W-:Y:S01]  /*14310*/  FMUL.FTZ R3, R3, UR43 ;  /* 0x0000002b03037c20 */ /* 0x000fe20008410000 */
[----:B------:R-:W-:Y:S01]  /*14320*/  FFMA.FTZ R12, R12, UR43, -R4 ;  /* 0x0000002b0c0c7c23 */ /* 0x000fe20008010804 */
[----:B------:R-:W-:-:S04]  /*14330*/  IMAD.MOV.U32 R80, RZ, RZ, R34 ;  /* 0x000000ffff507224 */ /* 0x000fc800078e0022 */
[----:B------:R-:W1:Y:S01]  /*14340*/  MUFU.EX2 R3, R3 ;  /* 0x0000000300037308 */ /* 0x000e620000000800 */
[----:B------:R-:W-:-:S07]  /*14350*/  ISETP.GE.AND P6, PT, R11, R220, PT ;  /* 0x000000dc0b00720c */ /* 0x000fce0003fc6270 */
[----:B------:R3:W4:Y:S01]  /*14360*/  MUFU.EX2 R34, R12 ;  /* 0x0000000c00227308 */ /* 0x0007220000000800 */
[----:B------:R-:W-:Y:S02]  /*14370*/  ISETP.LT.OR P6, PT, R11, R216, P6 ;  /* 0x000000d80b00720c */ /* 0x000fe400037c1670 */
[----:B------:R-:W-:Y:S02]  /*14380*/  FSEL R26, R204, -INF , !P2 ;  /* 0xff800000cc1a7808 */ /* 0x000fe40005000000 */
[C---:B------:R-:W-:Y:S02]  /*14390*/  ISETP.GE.AND P3, PT, R9.reuse, R221, PT ;  /* 0x000000dd0900720c */ /* 0x040fe40003f66270 */
[----:B------:R-:W-:Y:S01]  /*143a0*/  ISETP.GE.AND P2, PT, R8, R220, PT ;  /* 0x000000dc0800720c */ /* 0x000fe20003f46270 */
[----:B------:R-:W-:Y:S01]  /*143b0*/  FFMA.FTZ R96, R16, UR43, -R4 ;  /* 0x0000002b10607c23 */ /* 0x000fe20008010804 */
[----:B------:R-:W-:Y:S01]  /*143c0*/  FMNMX.FTZ R2, R132, R10, !PT ;  /* 0x0000000a84027209 */ /* 0x000fe20007810000 */
[----:B------:R-:W-:Y:S01]  /*143d0*/  IMAD.MOV.U32 R16, RZ, RZ, R234 ;  /* 0x000000ffff107224 */ /* 0x000fe200078e00ea */
[----:B------:R-:W-:-:S02]  /*143e0*/  ISETP.LT.OR P3, PT, R9, R217, P3 ;  /* 0x000000d90900720c */ /* 0x000fc40001f61670 */
[----:B------:R-:W-:Y:S01]  /*143f0*/  ISETP.LT.OR P2, PT, R8, R216, P2 ;  /* 0x000000d80800720c */ /* 0x000fe20001741670 */
[-C--:B-1----:R-:W-:Y:S01]  /*14400*/  FMUL.FTZ R234, R166, R3.reuse ;  /* 0x00000003a6ea7220 */ /* 0x082fe20000410000 */
[----:B---3--:R-:W-:Y:S01]  /*14410*/  FSEL R12, R215, -INF , !P6 ;  /* 0xff800000d70c7808 */ /* 0x008fe20007000000 */
[----:B------:R-:W-:Y:S02]  /*14420*/  IMAD.MOV.U32 R166, RZ, RZ, R23 ;  /* 0x000000ffffa67224 */ /* 0x000fe400078e0017 */
[----:B------:R-:W-:Y:S01]  /*14430*/  FFMA.FTZ R85, R17, UR43, -R4 ;  /* 0x0000002b11557c23 */ /* 0x000fe20008010804 */
[----:B------:R-:W-:Y:S02]  /*14440*/  FSEL R24, R205, -INF , !P3 ;  /* 0xff800000cd187808 */ /* 0x000fe40005800000 */
[----:B------:R-:W-:Y:S01]  /*14450*/  FMNMX.FTZ R2, R12, R2, !PT ;  /* 0x000000020c027209 */ /* 0x000fe20007810000 */
[----:B------:R-:W-:Y:S01]  /*14460*/  IMAD.MOV.U32 R17, RZ, RZ, R235 ;  /* 0x000000ffff117224 */ /* 0x000fe200078e00eb */
[----:B------:R-:W-:Y:S01]  /*14470*/  FSEL R23, R186, -INF , !P2 ;  /* 0xff800000ba177808 */ /* 0x000fe20005000000 */
[-C--:B------:R-:W-:Y:S01]  /*14480*/  FMUL.FTZ R211, R50, R3.reuse ;  /* 0x0000000332d37220 */ /* 0x080fe20000410000 */
[-C--:B------:R-:W-:Y:S01]  /*14490*/  ISETP.GE.AND P3, PT, R7, R220.reuse, PT ;  /* 0x000000dc0700720c */ /* 0x080fe20003f66270 */
[-C--:B------:R-:W-:Y:S01]  /*144a0*/  FMUL.FTZ R170, R170, R3.reuse ;  /* 0x00000003aaaa7220 */ /* 0x080fe20000410000 */
[----:B------:R-:W-:Y:S01]  /*144b0*/  ISETP.GE.AND P2, PT, R6, R220, PT ;  /* 0x000000dc0600720c */ /* 0x000fe20003f46270 */
        /* <DEDUP_REMOVED lines=30> */
[----:B------:R-:W-:-:S02]  /*146a0*/  FMNMX.FTZ R2, R22, R2, !PT ;  /* 0x0000000216027209 */ /* 0x000fc40007810000 */
[----:B------:R-:W-:Y:S02]  /*146b0*/  FMNMX.FTZ R3, R135, R25, !PT ;  /* 0x0000001987037209 */ /* 0x000fe40007810000 */
[-C--:B------:R-:W-:Y:S02]  /*146c0*/  ISETP.LT.OR P3, PT, R7, R216.reuse, P3 ;  /* 0x000000d80700720c */ /* 0x080fe40001f61670 */
[----:B------:R-:W-:Y:S01]  /*146d0*/  ISETP.LT.OR P2, PT, R6, R216, P2 ;  /* 0x000000d80600720c */ /* 0x000fe20001741670 */
[----:B------:R-:W-:Y:S01]  /*146e0*/  FFMA.FTZ R84, R18, UR43, -R4 ;  /* 0x0000002b12547c23 */ /* 0x000fe20008010804 */
[----:B------:R-:W-:Y:S01]  /*146f0*/  ISETP.GE.AND P6, PT, R8, R221, PT ;  /* 0x000000dd0800720c */ /* 0x000fe20003fc6270 */
[----:B------:R-:W-:Y:S01]  /*14700*/  IMAD.MOV.U32 R205, RZ, RZ, R17 ;  /* 0x000000ffffcd7224 */ /* 0x000fe200078e0011 */
[----:B------:R-:W-:Y:S02]  /*14710*/  FMNMX.FTZ R2, R19, R2, !PT ;  /* 0x0000000213027209 */ /* 0x000fe40007810000 */
[----:B------:R-:W-:-:S02]  /*14720*/  FMNMX.FTZ R3, R27, R3, !PT ;  /* 0x000000031b037209 */ /* 0x000fc40007810000 */
[----:B------:R-:W-:Y:S02]  /*14730*/  FSEL R18, R187, -INF , !P3 ;  /* 0xff800000bb127808 */ /* 0x000fe40005800000 */
[----:B------:R-:W-:Y:S02]  /*14740*/  FSEL R17, R182, -INF , !P2 ;  /* 0xff800000b6117808 */ /* 0x000fe40005000000 */
[C---:B------:R-:W-:Y:S02]  /*14750*/  ISETP.GE.AND P3, PT, R5.reuse, R221, PT ;  /* 0x000000dd0500720c */ /* 0x040fe40003f66270 */
[----:B------:R-:W-:Y:S02]  /*14760*/  ISETP.GE.AND P2, PT, R5, R220, PT ;  /* 0x000000dc0500720c */ /* 0x000fe40003f46270 */
[----:B------:R-:W-:Y:S02]  /*14770*/  ISETP.LT.OR P6, PT, R8, R217, P6 ;  /* 0x000000d90800720c */ /* 0x000fe400037c1670 */
[----:B------:R-:W-:-:S02]  /*14780*/  ISETP.GE.AND P5, PT, R7, R221, PT ;  /* 0x000000dd0700720c */ /* 0x000fc40003fa6270 */
[----:B------:R-:W-:Y:S02]  /*14790*/  FMNMX.FTZ R2, R23, R2, !PT ;  /* 0x0000000217027209 */ /* 0x000fe40007810000 */
[----:B------:R-:W-:Y:S02]  /*147a0*/  FMNMX.FTZ R3, R26, R3, !PT ;  /* 0x000000031a037209 */ /* 0x000fe40007810000 */
[CC--:B------:R-:W-:Y:S02]  /*147b0*/  ISETP.LT.OR P3, PT, R5.reuse, R217.reuse, P3 ;  /* 0x000000d90500720c */ /* 0x0c0fe40001f61670 */
[----:B------:R-:W-:Y:S02]  /*147c0*/  ISETP.LT.OR P2, PT, R5, R216, P2 ;  /* 0x000000d80500720c */ /* 0x000fe40001741670 */
[----:B------:R-:W-:Y:S02]  /*147d0*/  ISETP.LT.OR P5, PT, R7, R217, P5 ;  /* 0x000000d90700720c */ /* 0x000fe40002fa1670 */
[----:B------:R-:W-:-:S02]  /*147e0*/  ISETP.GE.AND P4, PT, R6, R221, PT ;  /* 0x000000dd0600720c */ /* 0x000fc40003f86270 */
[----:B------:R-:W-:Y:S02]  /*147f0*/  FMNMX.FTZ R2, R18, R2, !PT ;  /* 0x0000000212027209 */ /* 0x000fe40007810000 */
[----:B------:R-:W-:Y:S02]  /*14800*/  FSEL R5, R184, -INF , !P6 ;  /* 0xff800000b8057808 */ /* 0x000fe40007000000 */
[----:B------:R-:W-:Y:S01]  /*14810*/  FMNMX.FTZ R3, R24, R3, !PT ;  /* 0x0000000318037209 */ /* 0x000fe20007810000 */
[----:B------:R-:W-:Y:S01]  /*14820*/  FFMA.FTZ R113, R13, UR43, -R4 ;  /* 0x0000002b0d717c23 */ /* 0x000fe20008010804 */
[----:B------:R-:W-:Y:S01]  /*14830*/  IMAD.MOV.U32 R204, RZ, RZ, R16 ;  /* 0x000000ffffcc7224 */ /* 0x000fe200078e0010 */
[----:B------:R-:W-:Y:S02]  /*14840*/  ISETP.LT.OR P4, PT, R6, R217, P4 ;  /* 0x000000d90600720c */ /* 0x000fe40002781670 */
[----:B------:R-:W-:Y:S02]  /*14850*/  FSEL R13, R183, -INF , !P2 ;  /* 0xff800000b70d7808 */ /* 0x000fe40005000000 */
[----:B------:R-:W-:-:S02]  /*14860*/  FMNMX.FTZ R2, R17, R2, !PT ;  /* 0x0000000211027209 */ /* 0x000fc40007810000 */
[----:B------:R-:W-:Y:S02]  /*14870*/  FSEL R16, R185, -INF , !P5 ;  /* 0xff800000b9107808 */ /* 0x000fe40006800000 */
[----:B------:R-:W-:Y:S01]  /*14880*/  FMNMX.FTZ R3, R5, R3, !PT ;  /* 0x0000000305037209 */ /* 0x000fe20007810000 */
[--C-:B------:R-:W-:Y:S01]  /*14890*/  FFMA.FTZ R97, R15, UR43, -R4.reuse ;  /* 0x0000002b0f617c23 */ /* 0x100fe20008010804 */
[----:B------:R-:W-:Y:S02]  /*148a0*/  FMNMX.FTZ R2, R13, R2, !PT ;  /* 0x000000020d027209 */ /* 0x000fe40007810000 */
[----:B------:R-:W-:Y:S02]  /*148b0*/  FSEL R15, R180, -INF , !P4 ;  /* 0xff800000b40f7808 */ /* 0x000fe40006000000 */
[----:B------:R-:W-:Y:S01]  /*148c0*/  FMNMX.FTZ R3, R16, R3, !PT ;  /* 0x0000000310037209 */ /* 0x000fe20007810000 */
[----:B------:R-:W-:Y:S01]  /*148d0*/  FFMA.FTZ R112, R14, UR43, -R4 ;  /* 0x0000002b0e707c23 */ /* 0x000fe20008010804 */
[----:B------:R-:W-:Y:S01]  /*148e0*/  FSEL R14, R181, -INF , !P3 ;  /* 0xff800000b50e7808 */ /* 0x000fe20005800000 */
[----:B------:R-:W1:Y:S01]  /*148f0*/  SHFL.BFLY PT, R4, R2, 0x2, 0x1f ;  /* 0x0c401f0002047f89 */ /* 0x000e6200000e0000 */
[----:B------:R-:W-:-:S04]  /*14900*/  FMNMX.FTZ R3, R15, R3, !PT ;  /* 0x000000030f037209 */ /* 0x000fc80007810000 */
[----:B------:R-:W-:-:S05]  /*14910*/  FMNMX.FTZ R3, R14, R3, !PT ;  /* 0x000000030e037209 */ /* 0x000fca0007810000 */
[----:B------:R-:W3:Y:S01]  /*14920*/  SHFL.BFLY PT, R6, R3, 0x2, 0x1f ;  /* 0x0c401f0003067f89 */ /* 0x000ee200000e0000 */
[----:B-1----:R-:W-:-:S05]  /*14930*/  FMNMX.FTZ R2, R2, R4, !PT ;  /* 0x0000000402027209 */ /* 0x002fca0007810000 */
[----:B------:R-:W1:Y:S01]  /*14940*/  SHFL.BFLY PT, R4, R2, 0x1, 0x1f ;  /* 0x0c201f0002047f89 */ /* 0x000e6200000e0000 */
[----:B---3--:R-:W-:-:S05]  /*14950*/  FMNMX.FTZ R3, R3, R6, !PT ;  /* 0x0000000603037209 */ /* 0x008fca0007810000 */
[----:B------:R-:W3:Y:S01]  /*14960*/  SHFL.BFLY PT, R6, R3, 0x1, 0x1f ;  /* 0x0c201f0003067f89 */ /* 0x000ee200000e0000 */
[----:B------:R-:W-:Y:S02]  /*14970*/  IMAD.MOV.U32 R130, RZ, RZ, R209 ;  /* 0x000000ffff827224 */ /* 0x000fe400078e00d1 */
[----:B------:R-:W-:Y:S01]  /*14980*/  IMAD.MOV.U32 R167, RZ, RZ, R208 ;  /* 0x000000ffffa77224 */ /* 0x000fe200078e00d0 */
[----:B-1----:R-:W-:-:S04]  /*14990*/  FMNMX.FTZ R209, R2, R4, !PT ;  /* 0x0000000402d17209 */ /* 0x002fc80007810000 */
[C---:B------:R-:W-:Y:S01]  /*149a0*/  FSETP.NEU.FTZ.AND P2, PT, R209.reuse, -INF , PT ;  /* 0xff800000d100780b */ /* 0x040fe20003f5d000 */
[----:B------:R-:W-:Y:S01]  /*149b0*/  FMUL.FTZ R2, R209, UR43 ;  /* 0x0000002bd1027c20 */ /* 0x000fe20008410000 */
[----:B---3--:R-:W-:Y:S02]  /*149c0*/  FMNMX.FTZ R208, R3, R6, !PT ;  /* 0x0000000603d07209 */ /* 0x008fe40007810000 */
[----:B------:R-:W-:Y:S02]  /*149d0*/  FSEL R3, R209, RZ, P2 ;  /* 0x000000ffd1037208 */ /* 0x000fe40001000000 */
[----:B------:R-:W-:-:S03]  /*149e0*/  FSEL R4, R2, RZ, P2 ;  /* 0x000000ff02047208 */ /* 0x000fc60001000000 */
[----:B------:R-:W-:Y:S02]  /*149f0*/  FADD.FTZ R3, R132, -R3 ;  /* 0x8000000384037221 */ /* 0x000fe40000010000 */
[--C-:B------:R-:W-:Y:S02]  /*14a00*/  FFMA.FTZ R2, R10, UR43, -R4.reuse ;  /* 0x0000002b0a027c23 */ /* 0x100fe40008010804 */
[----:B------:R-:W-:Y:S02]  /*14a10*/  FMUL.FTZ R3, R3, UR43 ;  /* 0x0000002b03037c20 */ /* 0x000fe40008410000 */
[----:B------:R1:W-:Y:S01]  /*14a20*/  MUFU.EX2 R8, R2 ;  /* 0x0000000200087308 */ /* 0x0003e20000000800 */
[----:B------:R-:W-:Y:S01]  /*14a30*/  FSETP.NEU.FTZ.AND P5, PT, R208, -INF , PT ;  /* 0xff800000d000780b */ /* 0x000fe20003fbd000 */
[----:B------:R-:W-:-:S06]  /*14a40*/  FFMA.FTZ R6, R22, UR43, -R4 ;  /* 0x0000002b16067c23 */ /* 0x000fcc0008010804 */
[----:B------:R-:W3:Y:S01]  /*14a50*/  MUFU.EX2 R3, R3 ;  /* 0x0000000300037308 */ /* 0x000ee20000000800 */
[----:B-1----:R-:W-:-:S07]  /*14a60*/  FFMA.FTZ R2, R12, UR43, -R4 ;  /* 0x0000002b0c027c23 */ /* 0x002fce0008010804 */
[----:B------:R1:W4:Y:S01]  /*14a70*/  MUFU.EX2 R7, R2 ;  /* 0x0000000200077308 */ /* 0x0003220000000800 */
[----:B------:R-:W-:Y:S01]  /*14a80*/  FFMA.FTZ R10, R19, UR43, -R4 ;  /* 0x0000002b130a7c23 */ /* 0x000fe20008010804 */
[----:B------:R-:W-:-:S06]  /*14a90*/  IMAD.MOV.U32 R131, RZ, RZ, R80 ;  /* 0x000000ffff837224 */ /* 0x000fcc00078e0050 */
[----:B------:R-:W4:Y:S01]  /*14aa0*/  MUFU.EX2 R6, R6 ;  /* 0x0000000600067308 */ /* 0x000f220000000800 */
[----:B-1----:R-:W-:-:S05]  /*14ab0*/  FMUL.FTZ R2, R208, UR43 ;  /* 0x0000002bd0027c20 */ /* 0x002fca0008410000 */
[----:B------:R-:W-:Y:S01]  /*14ac0*/  FSEL R2, R2, RZ, P5 ;  /* 0x000000ff02027208 */ /* 0x000fe20002800000 */
[----:B------:R-:W-:-:S04]  /*14ad0*/  IMAD.MOV.U32 R119, RZ, RZ, R69 ;  /* 0x000000ffff777224 */ /* 0x000fc800078e0045 */
[----:B------:R-:W-:Y:S02]  /*14ae0*/  FFMA.FTZ R80, R5, UR43, -R2 ;  /* 0x0000002b05507c23 */ /* 0x000fe40008010802 */
[----:B------:R-:W1:Y:S01]  /*14af0*/  MUFU.EX2 R5, R10 ;  /* 0x0000000a00057308 */ /* 0x000e620000000800 */
[----:B------:R-:W-:Y:S02]  /*14b00*/  IMAD.MOV.U32 R118, RZ, RZ, R68 ;  /* 0x000000ffff767224 */ /* 0x000fe400078e0044 */
[--C-:B------:R-:W-:Y:S01]  /*14b10*/  FFMA.FTZ R25, R25, UR43, -R2.reuse ;  /* 0x0000002b19197c23 */ /* 0x100fe20008010802 */
[----:B------:R-:W-:Y:S02]  /*14b20*/  IMAD.MOV.U32 R231, RZ, RZ, R49 ;  /* 0x000000ffffe77224 */ /* 0x000fe400078e0031 */
[--C-:B------:R-:W-:Y:S01]  /*14b30*/  FFMA.FTZ R49, R27, UR43, -R2.reuse ;  /* 0x0000002b1b317c23 */ /* 0x100fe20008010802 */
[--C-:B------:R-:W-:Y:S01]  /*14b40*/  FFMA.FTZ R68, R26, UR43, -R2.reuse ;  /* 0x0000002b1a447c23 */ /* 0x100fe20008010802 */
[--C-:B------:R-:W-:Y:S01]  /*14b50*/  FFMA.FTZ R69, R24, UR43, -R2.reuse ;  /* 0x0000002b18457c23 */ /* 0x100fe20008010802 */
[--C-:B------:R-:W-:Y:S01]  /*14b60*/  FFMA.FTZ R82, R16, UR43, -R2.reuse ;  /* 0x0000002b10527c23 */ /* 0x100fe20008010802 */
[--C-:B------:R-:W-:Y:S01]  /*14b70*/  FFMA.FTZ R83, R15, UR43, -R2.reuse ;  /* 0x0000002b0f537c23 */ /* 0x100fe20008010802 */
[----:B------:R-:W-:Y:S01]  /*14b80*/  FFMA.FTZ R86, R14, UR43, -R2 ;  /* 0x0000002b0e567c23 */ /* 0x000fe20008010802 */
[----:B---3--:R-:W-:Y:S01]  /*14b90*/  FFMA.FTZ R2, R230, R3, R8 ;  /* 0x00000003e6027223 */ /* 0x008fe20000010008 */
[----:B------:R-:W-:-:S03]  /*14ba0*/  ULOP3.LUT UR4, UR44, UR29, URZ, 0x3c, !UPT ;  /* 0x0000001d2c047292 */ /* 0x000fc6000f8e3c3f */
[----:B----4-:R-:W-:-:S04]  /*14bb0*/  FADD.FTZ R2, R7, R2 ;  /* 0x0000000207027221 */ /* 0x010fc80000010000 */
[----:B------:R-:W-:-:S04]  /*14bc0*/  FADD.FTZ R2, R6, R2 ;  /* 0x0000000206027221 */ /* 0x000fc80000010000 */
[----:B-1----:R-:W-:Y:S01]  /*14bd0*/  FADD.FTZ R99, R5, R2 ;  /* 0x0000000205637221 */ /* 0x002fe20000010000 */
[----:B------:R-:W-:Y:S01]  /*14be0*/  LOP3.LUT R2, R245, UR4, RZ, 0x3c, !PT ;  /* 0x00000004f5027c12 */ /* 0x000fe2000f8e3cff */
[----:B------:R-:W1:Y:S04]  /*14bf0*/  MUFU.EX2 R11, R134 ;  /* 0x00000086000b7308 */ /* 0x000e680000000800 */
[----:B------:R-:W-:-:S04]  /*14c00*/  IMAD.WIDE.U32 R114, R2, -0x326172a9, RZ ;  /* 0xcd9e8d5702727825 */ /* 0x000fc800078e00ff */
[----:B------:R-:W3:Y:S01]  /*14c10*/  MUFU.EX2 R9, R136 ;  /* 0x0000008800097308 */ /* 0x000ee20000000800 */
[----:B--2---:R-:W-:Y:S01]  /*14c20*/  LOP3.LUT R2, R115, UR26, R206, 0x96, !PT ;  /* 0x0000001a73027c12 */ /* 0x004fe2000f8e96ce */
[----:B------:R-:W-:Y:S02]  /*14c30*/  IMAD.MOV.U32 R158, RZ, RZ, R101 ;  /* 0x000000ffff9e7224 */ /* 0x000fe400078e0065 */
[----:B------:R-:W-:Y:S02]  /*14c40*/  FFMA.FTZ R101, R23, UR43, -R4 ;  /* 0x0000002b17657c23 */ /* 0x000fe40008010804 */
[----:B------:R-:W-:Y:S01]  /*14c50*/  IMAD.WIDE.U32 R22, R2, -0x2daee0ad, RZ ;  /* 0xd2511f5302167825 */ /* 0x000fe200078e00ff */
[----:B------:R-:W-:-:S03]  /*14c60*/  LOP3.LUT R2, R243, UR42, R114, 0x96, !PT ;  /* 0x0000002af3027c12 */ /* 0x000fc6000f8e9672 */
[--C-:B------:R-:W-:Y:S01]  /*14c70*/  FFMA.FTZ R87, R17, UR43, -R4.reuse ;  /* 0x0000002b11577c23 */ /* 0x100fe20008010804 */
[----:B------:R-:W-:Y:S02]  /*14c80*/  IMAD.MOV.U32 R212, RZ, RZ, R159 ;  /* 0x000000ffffd47224 */ /* 0x000fe400078e009f */
[----:B------:R-:W-:Y:S01]  /*14c90*/  FFMA.FTZ R98, R13, UR43, -R4 ;  /* 0x0000002b0d627c23 */ /* 0x000fe20008010804 */
[----:B------:R-:W-:Y:S02]  /*14ca0*/  IMAD.MOV.U32 R159, RZ, RZ, R100 ;  /* 0x000000ffff9f7224 */ /* 0x000fe400078e0064 */
[----:B------:R-:W-:Y:S01]  /*14cb0*/  FFMA.FTZ R100, R18, UR43, -R4 ;  /* 0x0000002b12647c23 */ /* 0x000fe20008010804 */
[----:B------:R-:W-:Y:S01]  /*14cc0*/  F2FP.BF16.F32.PACK_AB R102, R7, R8 ;  /* 0x000000080766723e */ /* 0x000fe200000010ff */
[----:B-1----:R-:W-:Y:S01]  /*14cd0*/  FADD.FTZ R4, R11, R35 ;  /* 0x000000230b047221 */ /* 0x002fe20000010000 */
[----:B------:R-:W-:Y:S01]  /*14ce0*/  F2FP.BF16.F32.PACK_AB R70, R5, R6 ;  /* 0x000000060546723e */ /* 0x000fe200000010ff */
[----:B------:R-:W-:-:S04]  /*14cf0*/  IMAD.WIDE.U32 R6, R2, -0x2daee0ad, RZ ;  /* 0xd2511f5302067825 */ /* 0x000fc800078e00ff */
[----:B---3--:R-:W-:Y:S01]  /*14d00*/  FADD.FTZ R12, R9, R4 ;  /* 0x00000004090c7221 */ /* 0x008fe20000010000 */
        /* <DEDUP_REMOVED lines=65> */
[----:B------:R-:W-:Y:S01]  /*15120*/  IMAD.WIDE.U32 R4, R13, -0x2daee0ad, RZ ;  /* 0xd2511f530d047825 */ /* 0x000fe200078e00ff */
[----:B------:R-:W-:Y:S04]  /*15130*/  MUFU.EX2 R26, R25 ;  /* 0x00000019001a7308 */ /* 0x000fe80000000800 */
[----:B------:R-:W-:-:S04]  /*15140*/  LOP3.LUT R6, R5, UR21, R10, 0x96, !PT ;  /* 0x0000001505067c12 */ /* 0x000fc8000f8e960a */
[----:B------:R-:W1:Y:S01]  /*15150*/  MUFU.EX2 R2, R2 ;  /* 0x0000000200027308 */ /* 0x000e620000000800 */
[----:B------:R-:W-:Y:S01]  /*15160*/  SHF.R.U32.HI R8, RZ, 0x10, R6 ;  /* 0x00000010ff087819 */ /* 0x000fe20000011606 */
[----:B------:R-:W-:Y:S01]  /*15170*/  @!P3 HFMA2.BF16_V2 R65, -RZ.H0_H0, RZ.H0_H0, -R17.H0_H0 ;  /* 0x200000ffff41b231 */ /* 0x000fe20000340911 */
[----:B------:R-:W-:Y:S02]  /*15180*/  PRMT R27, R15, 0x7610, R27 ;  /* 0x000076100f1b7816 */ /* 0x000fe4000000001b */
[----:B------:R-:W-:-:S03]  /*15190*/  LOP3.LUT R8, R8, 0xff, RZ, 0xc0, !PT ;  /* 0x000000ff08087812 */ /* 0x000fc600078ec0ff */
[----:B------:R2:W-:Y:S01]  /*151a0*/  MUFU.EX2 R34, R84 ;  /* 0x0000005400227308 */ /* 0x0005e20000000800 */
[----:B------:R-:W-:-:S07]  /*151b0*/  PRMT R182, R15, 0x7632, R182 ;  /* 0x000076320fb67816 */ /* 0x000fce00000000b6 */
[----:B------:R-:W3:Y:S01]  /*151c0*/  MUFU.EX2 R25, R85 ;  /* 0x0000005500197308 */ /* 0x000ee20000000800 */
[----:B------:R-:W-:Y:S01]  /*151d0*/  @!P3 PRMT R17, R65, 0x5410, RZ ;  /* 0x000054104111b816 */ /* 0x000fe200000000ff */
[----:B------:R-:W-:Y:S01]  /*151e0*/  IMAD.MOV.U32 R206, RZ, RZ, R212 ;  /* 0x000000ffffce7224 */ /* 0x000fe200078e00d4 */
[----:B------:R-:W-:Y:S01]  /*151f0*/  ISETP.LE.U32.AND P3, PT, R8, UR13, PT ;  /* 0x0000000d08007c0c */ /* 0x000fe2000bf63070 */
[----:B------:R-:W-:Y:S02]  /*15200*/  IMAD.MOV.U32 R24, RZ, RZ, R117 ;  /* 0x000000ffff187224 */ /* 0x000fe400078e0075 */
[----:B------:R-:W-:Y:S02]  /*15210*/  @!P5 HFMA2.BF16_V2 R67, -RZ.H0_H0, RZ.H0_H0, -R27.H0_H0 ;  /* 0x200000ffff43d231 */ /* 0x000fe4000034091b */
[----:B------:R-:W-:Y:S02]  /*15220*/  IMAD.MOV.U32 R55, RZ, RZ, R116 ;  /* 0x000000ffff377224 */ /* 0x000fe400078e0074 */
[----:B-1----:R-:W-:Y:S01]  /*15230*/  FFMA.FTZ R35, R229, R2, R26 ;  /* 0x00000002e5237223 */ /* 0x002fe2000001001a */
        /* <DEDUP_REMOVED lines=10> */
[----:B--2---:R-:W-:Y:S02]  /*152e0*/  IMAD.MOV.U32 R84, RZ, RZ, R224 ;  /* 0x000000ffff547224 */ /* 0x004fe400078e00e0 */
        /* <DEDUP_REMOVED lines=27> */
[----:B------:R-:W-:Y:S01]  /*154a0*/  @!P2 HFMA2.BF16_V2 R66, -RZ.H0_H0, RZ.H0_H0, -R182.H0_H0 ;  /* 0x200000ffff42a231 */ /* 0x000fe200003409b6 */
[----:B------:R-:W-:Y:S01]  /*154b0*/  LOP3.LUT R2, R6, 0xff, RZ, 0xc0, !PT ;  /* 0x000000ff06027812 */ /* 0x000fe200078ec0ff */
[----:B------:R-:W-:Y:S01]  /*154c0*/  FMUL.FTZ R215, R79, R3 ;  /* 0x000000034fd77220 */ /* 0x000fe20000410000 */
[----:B------:R-:W-:Y:S01]  /*154d0*/  PRMT R52, R27, 0x5410, R182 ;  /* 0x000054101b347816 */ /* 0x000fe200000000b6 */
[----:B------:R-:W-:Y:S01]  /*154e0*/  IMAD.MOV.U32 R79, RZ, RZ, R226 ;  /* 0x000000ffff4f7224 */ /* 0x000fe200078e00e2 */
[----:B------:R-:W-:Y:S01]  /*154f0*/  @!P5 PRMT R27, R67, 0x5410, RZ ;  /* 0x00005410431bd816 */ /* 0x000fe200000000ff */
[----:B------:R-:W-:Y:S01]  /*15500*/  IMAD.MOV.U32 R242, RZ, RZ, R204 ;  /* 0x000000fffff27224 */ /* 0x000fe200078e00cc */
[----:B------:R-:W-:Y:S01]  /*15510*/  LOP3.LUT R14, R115, UR26, R248, 0x96, !PT ;  /* 0x0000001a730e7c12 */ /* 0x000fe2000f8e96f8 */
[----:B------:R-:W-:-:S02]  /*15520*/  IMAD.MOV.U32 R243, RZ, RZ, R205 ;  /* 0x000000fffff37224 */ /* 0x000fc400078e00cd */
[-C--:B------:R-:W-:Y:S01]  /*15530*/  FMUL.FTZ R226, R94, R3.reuse ;  /* 0x000000035ee27220 */ /* 0x080fe20000410000 */
[----:B------:R-:W-:Y:S01]  /*15540*/  IMAD.MOV.U32 R249, RZ, RZ, R231 ;  /* 0x000000fffff97224 */ /* 0x000fe200078e00e7 */
[----:B------:R-:W-:Y:S01]  /*15550*/  ISETP.LE.U32.AND P5, PT, R2, UR13, PT ;  /* 0x0000000d02007c0c */ /* 0x000fe2000bfa3070 */
[----:B------:R-:W-:Y:S01]  /*15560*/  IMAD.MOV.U32 R207, RZ, RZ, R130 ;  /* 0x000000ffffcf7224 */ /* 0x000fe200078e0082 */
[----:B------:R-:W-:Y:S01]  /*15570*/  @!P2 PRMT R182, R66, 0x5410, RZ ;  /* 0x0000541042b6a816 */ /* 0x000fe200000000ff */
[----:B------:R-:W-:Y:S01]  /*15580*/  IMAD.MOV.U32 R204, RZ, RZ, R214 ;  /* 0x000000ffffcc7224 */ /* 0x000fe200078e00d6 */
[----:B------:R-:W-:Y:S01]  /*15590*/  SHF.R.U32.HI R2, RZ, 0x18, R6 ;  /* 0x00000018ff027819 */ /* 0x000fe20000011606 */
        /* <DEDUP_REMOVED lines=37> */
[----:B---3--:R-:W-:Y:S01]  /*157f0*/  F2FP.BF16.F32.PACK_AB R3, R25, R34 ;  /* 0x000000221903723e */ /* 0x008fe200000010ff */
[----:B------:R-:W-:Y:S01]  /*15800*/  IMAD.MOV.U32 R85, RZ, RZ, R15 ;  /* 0x000000ffff557224 */ /* 0x000fe200078e000f */
[----:B------:R-:W-:Y:S01]  /*15810*/  ISETP.LE.U32.AND P2, PT, R2, UR13, PT ;  /* 0x0000000d02007c0c */ /* 0x000fe2000bf43070 */
[----:B------:R-:W-:Y:S01]  /*15820*/  IMAD.MOV.U32 R229, RZ, RZ, R24 ;  /* 0x000000ffffe57224 */ /* 0x000fe200078e0018 */
[----:B------:R-:W-:Y:S01]  /*15830*/  LOP3.LUT R2, R6, 0xffff, RZ, 0xc0, !PT ;  /* 0x0000ffff06027812 */ /* 0x000fe200078ec0ff */
[----:B------:R-:W-:Y:S01]  /*15840*/  MUFU.EX2 R15, R96 ;  /* 0x00000060000f7308 */ /* 0x000fe20000000800 */
[----:B------:R-:W-:-:S02]  /*15850*/  PRMT R181, R3, 0x7632, R181 ;  /* 0x0000763203b57816 */ /* 0x000fc400000000b5 */
[----:B------:R-:W-:-:S05]  /*15860*/  SHF.R.U32.HI R2, RZ, 0x8, R2 ;  /* 0x00000008ff027819 */ /* 0x000fca0000011602 */
[----:B------:R-:W1:Y:S01]  /*15870*/  MUFU.EX2 R24, R97 ;  /* 0x0000006100187308 */ /* 0x000e620000000800 */
[----:B------:R-:W-:Y:S01]  /*15880*/  @!P4 HFMA2.BF16_V2 R39, -RZ.H0_H0, RZ.H0_H0, -R181.H0_H0 ;  /* 0x200000ffff27c231 */ /* 0x000fe200003409b5 */
[----:B------:R-:W-:Y:S02]  /*15890*/  PRMT R180, R3, 0x7610, R180 ;  /* 0x0000761003b47816 */ /* 0x000fe400000000b4 */
[----:B------:R-:W-:Y:S02]  /*158a0*/  LOP3.LUT R2, R2, 0xffff, RZ, 0xc0, !PT ;  /* 0x0000ffff02027812 */ /* 0x000fe400078ec0ff */
[----:B------:R-:W-:Y:S02]  /*158b0*/  PRMT R45, R180, 0x5410, R181 ;  /* 0x00005410b42d7816 */ /* 0x000fe400000000b5 */
[----:B------:R-:W-:Y:S02]  /*158c0*/  @!P4 PRMT R181, R39, 0x5410, RZ ;  /* 0x0000541027b5c816 */ /* 0x000fe400000000ff */
[----:B------:R-:W-:-:S02]  /*158d0*/  ISETP.LE.U32.AND P4, PT, R2, UR13, PT ;  /* 0x0000000d02007c0c */ /* 0x000fc4000bf83070 */
[C---:B------:R-:W-:Y:S02]  /*158e0*/  PRMT R179, R9.reuse, 0x7610, R179 ;  /* 0x0000761009b37816 */ /* 0x040fe400000000b3 */
[----:B------:R-:W-:Y:S02]  /*158f0*/  PRMT R178, R9, 0x7632, R178 ;  /* 0x0000763209b27816 */ /* 0x000fe400000000b2 */
[----:B-1----:R-:W-:Y:S01]  /*15900*/  F2FP.BF16.F32.PACK_AB R2, R24, R15 ;  /* 0x0000000f1802723e */ /* 0x002fe200000010ff */
[----:B------:R-:W-:-:S03]  /*15910*/  @!P5 HFMA2.BF16_V2 R42, -RZ.H0_H0, RZ.H0_H0, -R179.H0_H0 ;  /* 0x200000ffff2ad231 */ /* 0x000fc600003409b3 */
[C---:B------:R-:W-:Y:S02]  /*15920*/  PRMT R176, R2.reuse, 0x7632, R176 ;  /* 0x0000763202b07816 */ /* 0x040fe400000000b0 */
[----:B------:R-:W-:Y:S01]  /*15930*/  PRMT R177, R2, 0x7610, R177 ;  /* 0x0000761002b17816 */ /* 0x000fe200000000b1 */
[----:B------:R-:W-:Y:S01]  /*15940*/  @!P4 HFMA2.BF16_V2 R41, -RZ.H0_H0, RZ.H0_H0, -R178.H0_H0 ;  /* 0x200000ffff29c231 */ /* 0x000fe200003409b2 */
[----:B------:R-:W-:Y:S01]  /*15950*/  LOP3.LUT R2, R4, 0xff, RZ, 0xc0, !PT ;  /* 0x000000ff04027812 */ /* 0x000fe200078ec0ff */
[----:B------:R-:W-:Y:S01]  /*15960*/  @!P2 HFMA2.BF16_V2 R37, -RZ.H0_H0, RZ.H0_H0, -R176.H0_H0 ;  /* 0x200000ffff25a231 */ /* 0x000fe200003409b0 */
[----:B------:R-:W-:Y:S02]  /*15970*/  PRMT R43, R179, 0x5410, R178 ;  /* 0x00005410b32b7816 */ /* 0x000fe400000000b2 */
[----:B------:R-:W-:Y:S02]  /*15980*/  @!P5 PRMT R179, R42, 0x5410, RZ ;  /* 0x000054102ab3d816 */ /* 0x000fe400000000ff */
[----:B------:R-:W-:-:S02]  /*15990*/  ISETP.LE.U32.AND P5, PT, R2, UR13, PT ;  /* 0x0000000d02007c0c */ /* 0x000fc4000bfa3070 */
[----:B------:R-:W-:Y:S02]  /*159a0*/  SHF.R.U32.HI R2, RZ, 0x18, R4 ;  /* 0x00000018ff027819 */ /* 0x000fe40000011604 */
[----:B------:R-:W-:Y:S02]  /*159b0*/  @!P4 PRMT R178, R41, 0x5410, RZ ;  /* 0x0000541029b2c816 */ /* 0x000fe400000000ff */
[----:B------:R-:W-:Y:S01]  /*159c0*/  PRMT R41, R177, 0x5410, R176 ;  /* 0x00005410b1297816 */ /* 0x000fe200000000b0 */
[----:B------:R-:W-:Y:S01]  /*159d0*/  IMAD.MOV.U32 R77, RZ, RZ, R13 ;  /* 0x000000ffff4d7224 */ /* 0x000fe200078e000d */
[----:B------:R-:W-:Y:S01]  /*159e0*/  @!P2 PRMT R176, R37, 0x5410, RZ ;  /* 0x0000541025b0a816 */ /* 0x000fe200000000ff */
[----:B------:R-:W-:Y:S01]  /*159f0*/  FADD.FTZ R13, R7, R50 ;  /* 0x00000032070d7221 */ /* 0x000fe20000010000 */
[----:B------:R-:W-:Y:S01]  /*15a00*/  ISETP.LE.U32.AND P2, PT, R2, UR13, PT ;  /* 0x0000000d02007c0c */ /* 0x000fe2000bf43070 */
[----:B------:R-:W-:Y:S01]  /*15a10*/  IMAD.MOV.U32 R95, RZ, RZ, R84 ;  /* 0x000000ffff5f7224 */ /* 0x000fe200078e0054 */
[----:B------:R-:W-:Y:S01]  /*15a20*/  LOP3.LUT R2, R247, UR42, R114, 0x96, !PT ;  /* 0x0000002af7027c12 */ /* 0x000fe2000f8e9672 */
[----:B------:R-:W-:-:S04]  /*15a30*/  IMAD.WIDE.U32 R6, R14, -0x2daee0ad, RZ ;  /* 0xd2511f530e067825 */ /* 0x000fc800078e00ff */
[----:B------:R-:W-:Y:S02]  /*15a40*/  IMAD.MOV.U32 R84, RZ, RZ, R55 ;  /* 0x000000ffff547224 */ /* 0x000fe400078e0037 */
[----:B------:R-:W-:Y:S01]  /*15a50*/  IMAD.MOV.U32 R78, RZ, RZ, R8 ;  /* 0x000000ffff4e7224 */ /* 0x000fe200078e0008 */
[----:B------:R-:W-:Y:S01]  /*15a60*/  LOP3.LUT R8, R4, 0xffff, RZ, 0xc0, !PT ;  /* 0x0000ffff04087812 */ /* 0x000fe200078ec0ff */
[----:B------:R-:W-:Y:S01]  /*15a70*/  IMAD.MOV.U32 R55, RZ, RZ, R12 ;  /* 0x000000ffff377224 */ /* 0x000fe200078e000c */
[----:B------:R-:W-:Y:S01]  /*15a80*/  SHF.R.U32.HI R12, RZ, 0x10, R4 ;  /* 0x00000010ff0c7819 */ /* 0x000fe20000011604 */
        /* <DEDUP_REMOVED lines=8> */
[----:B------:R-:W-:Y:S02]  /*15b10*/  IMAD.MOV.U32 R93, RZ, RZ, R10 ;  /* 0x000000ffff5d7224 */ /* 0x000fe400078e000a */
[----:B------:R-:W-:Y:S01]  /*15b20*/  IMAD.MOV.U32 R92, RZ, RZ, R11 ;  /* 0x000000ffff5c7224 */ /* 0x000fe200078e000b */
[----:B------:R-:W-:Y:S01]  /*15b30*/  LOP3.LUT R7, R7, UR37, R4, 0x96, !PT ;  /* 0x0000002507077c12 */ /* 0x000fe2000f8e9604 */
[----:B------:R-:W-:-:S05]  /*15b40*/  IMAD.WIDE.U32 R10, R3, -0x2daee0ad, RZ ;  /* 0xd2511f53030a7825 */ /* 0x000fca00078e00ff */
[----:B------:R-:W-:Y:S01]  /*15b50*/  LOP3.LUT R3, R11, UR18, R6, 0x96, !PT ;  /* 0x000000120b037c12 */ /* 0x000fe2000f8e9606 */
[----:B------:R-:W-:-:S04]  /*15b60*/  IMAD.WIDE.U32 R6, R7, -0x326172a9, RZ ;  /* 0xcd9e8d5707067825 */ /* 0x000fc800078e00ff */
[----:B------:R-:W-:Y:S01]  /*15b70*/  @!P3 HFMA2.BF16_V2 R38, -RZ.H0_H0, RZ.H0_H0, -R177.H0_H0 ;  /* 0x200000ffff26b231 */ /* 0x000fe200003409b1 */
[----:B------:R-:W-:Y:S01]  /*15b80*/  LOP3.LUT R14, R7, UR36, R2, 0x96, !PT ;  /* 0x00000024070e7c12 */ /* 0x000fe2000f8e9602 */
[----:B------:R-:W-:-:S03]  /*15b90*/  IMAD.WIDE.U32 R2, R3, -0x326172a9, RZ ;  /* 0xcd9e8d5703027825 */ /* 0x000fc600078e00ff */
[----:B------:R-:W-:Y:S02]  /*15ba0*/  @!P3 PRMT R177, R38, 0x5410, RZ ;  /* 0x0000541026b1b816 */ /* 0x000fe400000000ff */
[----:B------:R-:W-:Y:S01]  /*15bb0*/  LOP3.LUT R5, R2, 0xff, RZ, 0xc0, !PT ;  /* 0x000000ff02057812 */ /* 0x000fe200078ec0ff */
[----:B------:R-:W-:-:S03]  /*15bc0*/  @!P6 HFMA2.BF16_V2 R40, -RZ.H0_H0, RZ.H0_H0, -R180.H0_H0 ;  /* 0x200000ffff28e231 */ /* 0x000fc600003409b4 */
[----:B------:R-:W-:Y:S02]  /*15bd0*/  ISETP.LE.U32.AND P3, PT, R5, UR13, PT ;  /* 0x0000000d05007c0c */ /* 0x000fe4000bf63070 */
[----:B------:R-:W-:Y:S02]  /*15be0*/  SHF.R.U32.HI R5, RZ, 0x8, R8 ;  /* 0x00000008ff057819 */ /* 0x000fe40000011608 */
[----:B------:R-:W-:Y:S02]  /*15bf0*/  LOP3.LUT R6, R3, UR27, R6, 0x96, !PT ;  /* 0x0000001b03067c12 */ /* 0x000fe4000f8e9606 */
[----:B------:R-:W-:Y:S02]  /*15c00*/  LOP3.LUT R7, R2, 0xffff, RZ, 0xc0, !PT ;  /* 0x0000ffff02077812 */ /* 0x000fe400078ec0ff */
[--C-:B------:R-:W-:Y:S02]  /*15c10*/  SHF.R.U32.HI R9, RZ, 0x10, R2.reuse ;  /* 0x00000010ff097819 */ /* 0x100fe40000011602 */
[----:B------:R-:W-:-:S02]  /*15c20*/  SHF.R.U32.HI R3, RZ, 0x18, R2 ;  /* 0x00000018ff037819 */ /* 0x000fc40000011602 */
[----:B------:R-:W-:Y:S02]  /*15c30*/  LOP3.LUT R2, R5, 0xffff, RZ, 0xc0, !PT ;  /* 0x0000ffff05027812 */ /* 0x000fe400078ec0ff */
[----:B------:R-:W-:Y:S02]  /*15c40*/  @!P6 PRMT R180, R40, 0x5410, RZ ;  /* 0x0000541028b4e816 */ /* 0x000fe400000000ff */
[----:B------:R-:W-:Y:S02]  /*15c50*/  PRMT R175, R36, 0x7610, R175 ;  /* 0x0000761024af7816 */ /* 0x000fe400000000af */
[----:B------:R-:W-:Y:S01]  /*15c60*/  ISETP.LE.U32.AND P6, PT, R2, UR13, PT ;  /* 0x0000000d02007c0c */ /* 0x000fe2000bfc3070 */
[----:B------:R-:W-:Y:S02]  /*15c70*/  IMAD.MOV.U32 R250, RZ, RZ, R244 ;  /* 0x000000fffffa7224 */ /* 0x000fe400078e00f4 */
[----:B------:R-:W-:Y:S01]  /*15c80*/  IMAD.MOV.U32 R251, RZ, RZ, R245 ;  /* 0x000000fffffb7224 */ /* 0x000fe200078e00f5 */
[----:B------:R-:W-:Y:S01]  /*15c90*/  MUFU.EX2 R244, R113 ;  /* 0x0000007100f47308 */ /* 0x000fe20000000800 */
[----:B------:R-:W-:Y:S01]  /*15ca0*/  @!P5 HFMA2.BF16_V2 R44, -RZ.H0_H0, RZ.H0_H0, -R175.H0_H0 ;  /* 0x200000ffff2cd231 */ /* 0x000fe200003409af */
[----:B------:R-:W-:-:S02]  /*15cb0*/  PRMT R174, R36, 0x7632, R174 ;  /* 0x0000763224ae7816 */ /* 0x000fc400000000ae */
[----:B------:R-:W-:-:S04]  /*15cc0*/  LOP3.LUT R2, R12, 0xff, RZ, 0xc0, !PT ;  /* 0x000000ff0c027812 */ /* 0x000fc800078ec0ff */
[----:B------:R-:W1:Y:S01]  /*15cd0*/  MUFU.EX2 R245, R112 ;  /* 0x0000007000f57308 */ /* 0x000e620000000800 */
[----:B------:R-:W-:Y:S02]  /*15ce0*/  PRMT R37, R175, 0x5410, R174 ;  /* 0x00005410af257816 */ /* 0x000fe400000000ae */
[----:B------:R-:W-:Y:S02]  /*15cf0*/  @!P5 PRMT R175, R44, 0x5410, RZ ;  /* 0x000054102cafd816 */ /* 0x000fe400000000ff */
        /* <DEDUP_REMOVED lines=8> */
[----:B------:R-:W-:-:S03]  /*15d80*/  PRMT R172, R2, 0x7632, R172 ;  /* 0x0000763202ac7816 */ /* 0x000fc600000000ac */
[----:B------:R-:W-:Y:S01]  /*15d90*/  @!P5 HFMA2.BF16_V2 R47, -RZ.H0_H0, RZ.H0_H0, -R173.H0_H0 ;  /* 0x200000ffff2fd231 */ /* 0x000fe200003409ad */
[----:B------:R-:W-:Y:S02]  /*15da0*/  LOP3.LUT R2, R6, 0xff, RZ, 0xc0, !PT ;  /* 0x000000ff06027812 */ /* 0x000fe400078ec0ff */
[----:B------:R-:W-:Y:S01]  /*15db0*/  PRMT R38, R173, 0x5410, R172 ;  /* 0x00005410ad267816 */ /* 0x000fe200000000ac */
[----:B------:R-:W1:Y:S01]  /*15dc0*/  MUFU.EX2 R4, R49 ;  /* 0x0000003100047308 */ /* 0x000e620000000800 */
[----:B------:R-:W-:Y:S02]  /*15dd0*/  @!P5 PRMT R173, R47, 0x5410, RZ ;  /* 0x000054102fadd816 */ /* 0x000fe400000000ff */
[----:B------:R-:W-:Y:S02]  /*15de0*/  ISETP.LE.U32.AND P5, PT, R2, UR13, PT ;  /* 0x0000000d02007c0c */ /* 0x000fe4000bfa3070 */
[----:B------:R-:W-:Y:S01]  /*15df0*/  LOP3.LUT R2, R6, 0xffff, RZ, 0xc0, !PT ;  /* 0x0000ffff06027812 */ /* 0x000fe200078ec0ff */
[----:B------:R-:W-:-:S03]  /*15e00*/  @!P2 HFMA2.BF16_V2 R48, -RZ.H0_H0, RZ.H0_H0, -R172.H0_H0 ;  /* 0x200000ffff30a231 */ /* 0x000fc600003409ac */
[----:B------:R-:W-:-:S04]  /*15e10*/  SHF.R.U32.HI R2, RZ, 0x8, R2 ;  /* 0x00000008ff027819 */ /* 0x000fc80000011602 */
[----:B------:R-:W-:Y:S02]  /*15e20*/  LOP3.LUT R2, R2, 0xffff, RZ, 0xc0, !PT ;  /* 0x0000ffff02027812 */ /* 0x000fe400078ec0ff */
[----:B------:R-:W-:Y:S02]  /*15e30*/  @!P2 PRMT R172, R48, 0x5410, RZ ;  /* 0x0000541030aca816 */ /* 0x000fe400000000ff */
[----:B------:R-:W-:Y:S02]  /*15e40*/  ISETP.LE.U32.AND P2, PT, R2, UR13, PT ;  /* 0x0000000d02007c0c */ /* 0x000fe4000bf43070 */
[----:B------:R-:W-:Y:S02]  /*15e50*/  ISETP.LE.U32.AND P4, PT, R3, UR13, PT ;  /* 0x0000000d03007c0c */ /* 0x000fe4000bf83070 */
[----:B-1----:R-:W-:Y:S01]  /*15e60*/  F2FP.BF16.F32.PACK_AB R3, R4, R26 ;  /* 0x0000001a0403723e */ /* 0x002fe200000010ff */
[--C-:B------:R-:W-:Y:S01]  /*15e70*/  FADD.FTZ R12, R34, R13.reuse ;  /* 0x0000000d220c7221 */ /* 0x100fe20000010000 */
[----:B------:R1:W-:Y:S02]  /*15e80*/  MUFU.EX2 R8, R69 ;  /* 0x0000004500087308 */ /* 0x0003e40000000800 */
[----:B------:R-:W-:-:S02]  /*15e90*/  PRMT R13, R3, 0x7632, R13 ;  /* 0x00007632030d7816 */ /* 0x000fc4000000000d */
[----:B------:R-:W-:-:S03]  /*15ea0*/  PRMT R5, R3, 0x7610, R5 ;  /* 0x0000761003057816 */ /* 0x000fc60000000005 */
[----:B------:R-:W-:Y:S01]  /*15eb0*/  @!P2 HFMA2.BF16_V2 R53, -RZ.H0_H0, RZ.H0_H0, -R13.H0_H0 ;  /* 0x200000ffff35a231 */ /* 0x000fe2000034090d */
[----:B------:R-:W-:Y:S01]  /*15ec0*/  PRMT R42, R5, 0x5410, R13 ;  /* 0x00005410052a7816 */ /* 0x000fe2000000000d */
[----:B-1----:R-:W2:Y:S03]  /*15ed0*/  LDL R69, [R1+0x60] ;  /* 0x0000600001457983 */ /* 0x002ea60000100800 */
[----:B------:R-:W-:Y:S02]  /*15ee0*/  @!P2 PRMT R13, R53, 0x5410, RZ ;  /* 0x00005410350da816 */ /* 0x000fe400000000ff */
[----:B------:R-:W3:Y:S01]  /*15ef0*/  LDL R53, [R1+0x64] ;  /* 0x0000640001357983 */ /* 0x000ee20000100800 */
[----:B------:R-:W-:Y:S01]  /*15f00*/  @!P5 HFMA2.BF16_V2 R51, -RZ.H0_H0, RZ.H0_H0, -R5.H0_H0 ;  /* 0x200000ffff33d231 */ /* 0x000fe20000340905 */
[----:B------:R-:W1:Y:S01]  /*15f10*/  MUFU.EX2 R7, R68 ;  /* 0x0000004400077308 */ /* 0x000e620000000800 */
[----:B------:R-:W-:-:S03]  /*15f20*/  LOP3.LUT R2, R9, 0xff, RZ, 0xc0, !PT ;  /* 0x000000ff09027812 */ /* 0x000fc600078ec0ff */
[----:B------:R-:W-:Y:S02]  /*15f30*/  @!P5 PRMT R5, R51, 0x5410, RZ ;  /* 0x000054103305d816 */ /* 0x000fe400000000ff */
[----:B------:R-:W-:Y:S01]  /*15f40*/  ISETP.LE.U32.AND P5, PT, R2, UR13, PT ;  /* 0x0000000d02007c0c */ /* 0x000fe2000bfa3070 */
[----:B------:R-:W-:-:S04]  /*15f50*/  IMAD.WIDE.U32 R2, R14, -0x2daee0ad, RZ ;  /* 0xd2511f530e027825 */ /* 0x000fc800078e00ff */
[----:B------:R-:W-:Y:S01]  /*15f60*/  FADD.FTZ R11, R4, R35 ;  /* 0x00000023040b7221 */ /* 0x000fe20000010000 */
[----:B------:R-:W-:Y:S01]  /*15f70*/  LOP3.LUT R4, R3, UR21, R10, 0x96, !PT ;  /* 0x0000001503047c12 */ /* 0x000fe2000f8e960a */
[----:B------:R-:W-:Y:S02]  /*15f80*/  IMAD.MOV.U32 R96, RZ, RZ, R230 ;  /* 0x000000ffff607224 */ /* 0x000fe400078e00e6 */
[----:B------:R-:W-:Y:S01]  /*15f90*/  IMAD.MOV.U32 R230, RZ, RZ, R231 ;  /* 0x000000ffffe67224 */ /* 0x000fe200078e00e7 */
[----:B------:R-:W-:Y:S01]  /*15fa0*/  LOP3.LUT R9, R4, 0xffff, RZ, 0xc0, !PT ;  /* 0x0000ffff04097812 */ /* 0x000fe200078ec0ff */
[----:B------:R-:W-:Y:S01]  /*15fb0*/  IMAD.MOV.U32 R231, RZ, RZ, R130 ;  /* 0x000000ffffe77224 */ /* 0x000fe200078e0082 */
[----:B-1----:R-:W-:Y:S01]  /*15fc0*/  F2FP.BF16.F32.PACK_AB R10, R8, R7 ;  /* 0x00000007080a723e */ /* 0x002fe200000010ff */
[----:B------:R-:W-:Y:S02]  /*15fd0*/  IMAD.MOV.U32 R130, RZ, RZ, R129 ;  /* 0x000000ffff827224 */ /* 0x000fe400078e0081 */
[----:B------:R-:W-:Y:S01]  /*15fe0*/  FADD.FTZ R11, R7, R11 ;  /* 0x0000000b070b7221 */ /* 0x000fe20000010000 */
[----:B------:R-:W-:Y:S01]  /*15ff0*/  IMAD.MOV.U32 R129, RZ, RZ, R241 ;  /* 0x000000ffff817224 */ /* 0x000fe200078e00f1 */
[----:B------:R-:W-:Y:S01]  /*16000*/  MUFU.EX2 R7, R80 ;  /* 0x0000005000077308 */ /* 0x000fe20000000800 */
[----:B------:R-:W-:-:S02]  /*16010*/  SHF.R.U32.HI R9, RZ, 0x8, R9 ;  /* 0x00000008ff097819 */ /* 0x000fc40000011609 */
[----:B------:R-:W-:-:S05]  /*16020*/  PRMT R139, R10, 0x7610, R139 ;  /* 0x000076100a8b7816 */ /* 0x000fca000000008b */
[----:B------:R-:W1:Y:S01]  /*16030*/  MUFU.EX2 R241, R82 ;  /* 0x0000005200f17308 */ /* 0x000e620000000800 */
[----:B------:R-:W-:Y:S01]  /*16040*/  LOP3.LUT R9, R9, 0xffff, RZ, 0xc0, !PT ;  /* 0x0000ffff09097812 */ /* 0x000fe200078ec0ff */
[----:B------:R-:W-:Y:S01]  /*16050*/  @!P3 HFMA2.BF16_V2 R56, -RZ.H0_H0, RZ.H0_H0, -R139.H0_H0 ;  /* 0x200000ffff38b231 */ /* 0x000fe2000034098b */
[----:B------:R-:W-:Y:S02]  /*16060*/  PRMT R138, R10, 0x7632, R138 ;  /* 0x000076320a8a7816 */ /* 0x000fe4000000008a */
[----:B------:R-:W-:Y:S02]  /*16070*/  ISETP.LE.U32.AND P2, PT, R9, UR13, PT ;  /* 0x0000000d09007c0c */ /* 0x000fe4000bf43070 */
[----:B------:R-:W-:Y:S02]  /*16080*/  LOP3.LUT R9, R4, 0xff, RZ, 0xc0, !PT ;  /* 0x000000ff04097812 */ /* 0x000fe400078ec0ff */
[----:B------:R-:W-:Y:S02]  /*16090*/  PRMT R40, R139, 0x5410, R138 ;  /* 0x000054108b287816 */ /* 0x000fe4000000008a */
[----:B------:R-:W-:-:S02]  /*160a0*/  @!P3 PRMT R139, R56, 0x5410, RZ ;  /* 0x00005410388bb816 */ /* 0x000fc400000000ff */
[----:B------:R-:W-:Y:S01]  /*160b0*/  ISETP.LE.U32.AND P3, PT, R9, UR13, PT ;  /* 0x0000000d09007c0c */ /* 0x000fe2000bf63070 */
[----:B------:R-:W-:Y:S01]  /*160c0*/  FADD.FTZ R11, R8, R11 ;  /* 0x0000000b080b7221 */ /* 0x000fe20000010000 */
[----:B-1----:R-:W-:-:S04]  /*160d0*/  F2FP.BF16.F32.PACK_AB R8, R241, R7 ;  /* 0x00000007f108723e */ /* 0x002fc800000010ff */
[C---:B------:R-:W-:Y:S02]  /*160e0*/  PRMT R135, R8.reuse, 0x7610, R135 ;  /* 0x0000761008877816 */ /* 0x040fe40000000087 */
[----:B------:R-:W-:Y:S02]  /*160f0*/  PRMT R134, R8, 0x7632, R134 ;  /* 0x0000763208867816 */ /* 0x000fe40000000086 */
[----:B------:R-:W-:-:S03]  /*16100*/  PRMT R137, R70, 0x7610, R137 ;  /* 0x0000761046897816 */ /* 0x000fc60000000089 */
[----:B------:R-:W-:Y:S01]  /*16110*/  @!P3 HFMA2.BF16_V2 R60, -RZ.H0_H0, RZ.H0_H0, -R135.H0_H0 ;  /* 0x200000ffff3cb231 */ /* 0x000fe20000340987 */
[----:B------:R-:W-:Y:S01]  /*16120*/  LOP3.LUT R8, R2, 0xff, RZ, 0xc0, !PT ;  /* 0x000000ff02087812 */ /* 0x000fe200078ec0ff */
[----:B------:R-:W-:Y:S01]  /*16130*/  IMAD.MOV.U32 R246, RZ, RZ, R248 ;  /* 0x000000fffff67224 */ /* 0x000fe200078e00f8 */
[----:B------:R-:W-:Y:S01]  /*16140*/  PRMT R51, R135, 0x5410, R134 ;  /* 0x0000541087337816 */ /* 0x000fe20000000086 */
[----:B------:R-:W-:Y:S01]  /*16150*/  IMAD.MOV.U32 R247, RZ, RZ, R249 ;  /* 0x000000fffff77224 */ /* 0x000fe200078e00f9 */
[----:B------:R-:W-:Y:S01]  /*16160*/  @!P3 PRMT R135, R60, 0x5410, RZ ;  /* 0x000054103c87b816 */ /* 0x000fe200000000ff */
[----:B------:R-:W-:Y:S02]  /*16170*/  IMAD.MOV.U32 R248, RZ, RZ, R206 ;  /* 0x000000fffff87224 */ /* 0x000fe400078e00ce */
[----:B------:R-:W-:Y:S02]  /*16180*/  IMAD.MOV.U32 R249, RZ, RZ, R204 ;  /* 0x000000fffff97224 */ /* 0x000fe400078e00cc */
[----:B------:R-:W-:-:S02]  /*16190*/  @!P5 HFMA2.BF16_V2 R58, -RZ.H0_H0, RZ.H0_H0, -R137.H0_H0 ;  /* 0x200000ffff3ad231 */ /* 0x000fc40000340989 */
[----:B------:R-:W-:Y:S01]  /*161a0*/  IMAD.MOV.U32 R206, RZ, RZ, R240 ;  /* 0x000000ffffce7224 */ /* 0x000fe200078e00f0 */
[----:B------:R-:W-:Y:S01]  /*161b0*/  PRMT R136, R70, 0x7632, R136 ;  /* 0x0000763246887816 */ /* 0x000fe20000000088 */
[----:B------:R-:W-:Y:S01]  /*161c0*/  IMAD.MOV.U32 R204, RZ, RZ, R238 ;  /* 0x000000ffffcc7224 */ /* 0x000fe200078e00ee */
[----:B------:R-:W-:Y:S01]  /*161d0*/  MUFU.EX2 R240, R83 ;  /* 0x0000005300f07308 */ /* 0x000fe20000000800 */
[----:B------:R-:W-:Y:S02]  /*161e0*/  ISETP.LE.U32.AND P3, PT, R8, UR13, PT ;  /* 0x0000000d08007c0c */ /* 0x000fe4000bf63070 */
[--C-:B------:R-:W-:Y:S02]  /*161f0*/  SHF.R.U32.HI R8, RZ, 0x18, R2.reuse ;  /* 0x00000018ff087819 */ /* 0x100fe40000011602 */
[----:B------:R-:W-:Y:S02]  /*16200*/  LOP3.LUT R3, R2, 0xffff, RZ, 0xc0, !PT ;  /* 0x0000ffff02037812 */ /* 0x000fe400078ec0ff */
[----:B------:R-:W-:Y:S01]  /*16210*/  SHF.R.U32.HI R9, RZ, 0x10, R2 ;  /* 0x00000010ff097819 */ /* 0x000fe20000011602 */
[----:B------:R-:W1:Y:S01]  /*16220*/  MUFU.EX2 R238, R86 ;  /* 0x0000005600ee7308 */ /* 0x000e620000000800 */
[----:B------:R-:W-:-:S02]  /*16230*/  SHF.R.U32.HI R2, RZ, 0x18, R6 ;  /* 0x00000018ff027819 */ /* 0x000fc40000011606 */
[----:B------:R-:W-:Y:S02]  /*16240*/  PRMT R39, R137, 0x5410, R136 ;  /* 0x0000541089277816 */ /* 0x000fe40000000088 */
[----:B------:R-:W-:Y:S02]  /*16250*/  @!P5 PRMT R137, R58, 0x5410, RZ ;  /* 0x000054103a89d816 */ /* 0x000fe400000000ff */
[----:B------:R-:W-:Y:S02]  /*16260*/  ISETP.LE.U32.AND P5, PT, R2, UR13, PT ;  /* 0x0000000d02007c0c */ /* 0x000fe4000bfa3070 */
[----:B------:R-:W-:Y:S02]  /*16270*/  SHF.R.U32.HI R2, RZ, 0x10, R6 ;  /* 0x00000010ff027819 */ /* 0x000fe40000011606 */
[----:B------:R-:W-:Y:S01]  /*16280*/  SHF.R.U32.HI R6, RZ, 0x8, R3 ;  /* 0x00000008ff067819 */ /* 0x000fe20000011603 */
[----:B------:R-:W-:Y:S01]  /*16290*/  @!P4 HFMA2.BF16_V2 R61, -RZ.H0_H0, RZ.H0_H0, -R136.H0_H0 ;  /* 0x200000ffff3dc231 */ /* 0x000fe20000340988 */
[----:B------:R-:W-:-:S02]  /*162a0*/  LOP3.LUT R3, R2, 0xff, RZ, 0xc0, !PT ;  /* 0x000000ff02037812 */ /* 0x000fc400078ec0ff */
[----:B------:R-:W-:Y:S02]  /*162b0*/  LOP3.LUT R2, R6, 0xffff, RZ, 0xc0, !PT ;  /* 0x0000ffff06027812 */ /* 0x000fe400078ec0ff */
[----:B------:R-:W-:Y:S02]  /*162c0*/  @!P4 PRMT R136, R61, 0x5410, RZ ;  /* 0x000054103d88c816 */ /* 0x000fe400000000ff */
[----:B------:R-:W-:Y:S02]  /*162d0*/  ISETP.LE.U32.AND P4, PT, R2, UR13, PT ;  /* 0x0000000d02007c0c */ /* 0x000fe4000bf83070 */
[----:B-1----:R-:W-:Y:S01]  /*162e0*/  F2FP.BF16.F32.PACK_AB R2, R238, R240 ;  /* 0x000000f0ee02723e */ /* 0x002fe200000010ff */
[----:B------:R-:W-:Y:S02]  /*162f0*/  IMAD.MOV.U32 R113, RZ, RZ, R207 ;  /* 0x000000ffff717224 */ /* 0x000fe400078e00cf */
[----:B------:R-:W-:Y:S01]  /*16300*/  IMAD.MOV.U32 R44, RZ, RZ, R205 ;  /* 0x000000ffff2c7224 */ /* 0x000fe200078e00cd */
[----:B------:R-:W-:Y:S01]  /*16310*/  PRMT R133, R2, 0x7610, R133 ;  /* 0x0000761002857816 */ /* 0x000fe20000000085 */
[----:B------:R-:W-:-:S02]  /*16320*/  IMAD.MOV.U32 R207, RZ, RZ, R236 ;  /* 0x000000ffffcf7224 */ /* 0x000fc400078e00ec */
[----:B------:R-:W-:Y:S01]  /*16330*/  IMAD.MOV.U32 R205, RZ, RZ, R211 ;  /* 0x000000ffffcd7224 */ /* 0x000fe200078e00d3 */
[----:B------:R-:W-:Y:S01]  /*16340*/  MUFU.EX2 R236, R87 ;  /* 0x0000005700ec7308 */ /* 0x000fe20000000800 */
[----:B------:R-:W-:Y:S02]  /*16350*/  @!P6 HFMA2.BF16_V2 R57, -RZ.H0_H0, RZ.H0_H0, -R138.H0_H0 ;  /* 0x200000ffff39e231 */ /* 0x000fe4000034098a */
[----:B------:R-:W-:Y:S01]  /*16360*/  FADD.FTZ R10, R25, R12 ;  /* 0x0000000c190a7221 */ /* 0x000fe20000010000 */
[----:B------:R-:W-:-:S04]  /*16370*/  PRMT R132, R2, 0x7632, R132 ;  /* 0x0000763202847816 */ /* 0x000fc80000000084 */
[----:B------:R-:W1:Y:S01]  /*16380*/  MUFU.EX2 R211, R98 ;  /* 0x0000006200d37308 */ /* 0x000e620000000800 */
[----:B------:R-:W-:Y:S01]  /*16390*/  @!P3 HFMA2.BF16_V2 R63, -RZ.H0_H0, RZ.H0_H0, -R133.H0_H0 ;  /* 0x200000ffff3fb231 */ /* 0x000fe20000340985 */
[----:B------:R-:W-:Y:S02]  /*163a0*/  @!P6 PRMT R138, R57, 0x5410, RZ ;  /* 0x00005410398ae816 */ /* 0x000fe400000000ff */
[----:B------:R-:W-:Y:S02]  /*163b0*/  LOP3.LUT R2, R9, 0xff, RZ, 0xc0, !PT ;  /* 0x000000ff09027812 */ /* 0x000fe400078ec0ff */
[----:B------:R-:W-:Y:S01]  /*163c0*/  ISETP.LE.U32.AND P6, PT, R3, UR13, PT ;  /* 0x0000000d03007c0c */ /* 0x000fe2000bfc3070 */
[----:B------:R-:W-:Y:S01]  /*163d0*/  FADD.FTZ R3, R15, R10 ;  /* 0x0000000a0f037221 */ /* 0x000fe20000010000 */
[----:B------:R-:W-:Y:S01]  /*163e0*/  PRMT R50, R133, 0x5410, R132 ;  /* 0x0000541085327816 */ /* 0x000fe20000000084 */
[----:B------:R-:W-:Y:S01]  /*163f0*/  @!P4 HFMA2.BF16_V2 R62, -RZ.H0_H0, RZ.H0_H0, -R132.H0_H0 ;  /* 0x200000ffff3ec231 */ /* 0x000fe20000340984 */
[----:B------:R-:W-:-:S02]  /*16400*/  @!P3 PRMT R133, R63, 0x5410, RZ ;  /* 0x000054103f85b816 */ /* 0x000fc400000000ff */
[----:B------:R-:W-:Y:S01]  /*16410*/  ISETP.LE.U32.AND P3, PT, R2, UR13, PT ;  /* 0x0000000d02007c0c */ /* 0x000fe2000bf63070 */
[----:B------:R-:W-:Y:S01]  /*16420*/  IMAD.MOV.U32 R56, RZ, RZ, R250 ;  /* 0x000000ffff387224 */ /* 0x000fe200078e00fa */
[----:B------:R-:W-:Y:S01]  /*16430*/  SHF.R.U32.HI R2, RZ, 0x18, R4 ;  /* 0x00000018ff027819 */ /* 0x000fe20000011604 */
[----:B------:R-:W-:Y:S02]  /*16440*/  IMAD.MOV.U32 R250, RZ, RZ, R131 ;  /* 0x000000fffffa7224 */ /* 0x000fe400078e0083 */
[----:B------:R-:W-:Y:S01]  /*16450*/  FADD.FTZ R97, R24, R3 ;  /* 0x0000000318617221 */ /* 0x000fe20000010000 */
[----:B------:R-:W-:Y:S01]  /*16460*/  IMAD.MOV.U32 R131, RZ, RZ, R188 ;  /* 0x000000ffff837224 */ /* 0x000fe200078e00bc */
[----:B------:R-:W-:Y:S01]  /*16470*/  @!P4 PRMT R132, R62, 0x5410, RZ ;  /* 0x000054103e84c816 */ /* 0x000fe200000000ff */
[----:B------:R-:W4:Y:S01]  /*16480*/  MUFU.EX2 R3, R101 ;  /* 0x0000006500037308 */ /* 0x000f220000000800 */
[----:B------:R-:W-:Y:S02]  /*16490*/  ISETP.LE.U32.AND P4, PT, R2, UR13, PT ;  /* 0x0000000d02007c0c */ /* 0x000fe4000bf83070 */
[----:B-1----:R-:W-:Y:S01]  /*164a0*/  F2FP.BF16.F32.PACK_AB R2, R211, R236 ;  /* 0x000000ecd302723e */ /* 0x002fe200000010ff */
[----:B------:R-:W-:-:S04]  /*164b0*/  UIADD3 UR4, UR29, -0x4498517b, URZ ;  /* 0xbb67ae851d047890 */ /* 0x000fc8000fffe03f */
[----:B------:R-:W1:Y:S01]  /*164c0*/  MUFU.EX2 R188, R100 ;  /* 0x0000006400bc7308 */ /* 0x000e620000000800 */
[----:B------:R-:W-:Y:S01]  /*164d0*/  IMAD.MOV.U32 R47, RZ, RZ, R243 ;  /* 0x000000ffff2f7224 */ /* 0x000fe200078e00f3 */
[C---:B------:R-:W-:Y:S01]  /*164e0*/  PRMT R35, R2.reuse, 0x7632, R35 ;  /* 0x0000763202237816 */ /* 0x040fe20000000023 */
[----:B------:R-:W-:Y:S01]  /*164f0*/  @!P3 HFMA2.BF16_V2 R71, -RZ.H0_H0, RZ.H0_H0, -R2.H0_H0 ;  /* 0x200000ffff47b231 */ /* 0x000fe20000340902 */
[C---:B------:R-:W-:Y:S02]  /*16500*/  @P3 PRMT R183, R2.reuse, 0x7610, R183 ;  /* 0x0000761002b73816 */ /* 0x040fe400000000b7 */
[----:B------:R-:W-:Y:S01]  /*16510*/  PRMT R49, R2, 0x5410, R35 ;  /* 0x0000541002317816 */ /* 0x000fe20000000023 */
[----:B------:R-:W-:Y:S01]  /*16520*/  IMAD.MOV.U32 R46, RZ, RZ, R242 ;  /* 0x000000ffff2e7224 */ /* 0x000fe200078e00f2 */
[----:B------:R-:W-:Y:S01]  /*16530*/  LOP3.LUT R2, R47, UR4, R56, 0x96, !PT ;  /* 0x000000042f027c12 */ /* 0x000fe2000f8e9638 */
[----:B------:R-:W-:Y:S02]  /*16540*/  IMAD.MOV.U32 R57, RZ, RZ, R251 ;  /* 0x000000ffff397224 */ /* 0x000fe400078e00fb */
[----:B------:R-:W-:-:S02]  /*16550*/  @!P2 HFMA2.BF16_V2 R59, -RZ.H0_H0, RZ.H0_H0, -R134.H0_H0 ;  /* 0x200000ffff3ba231 */ /* 0x000fc40000340986 */
[----:B------:R-:W-:Y:S02]  /*16560*/  IMAD.MOV.U32 R251, RZ, RZ, R252 ;  /* 0x000000fffffb7224 */ /* 0x000fe400078e00fc */
[----:B----4-:R-:W-:Y:S01]  /*16570*/  FADD.FTZ R252, R3, R99 ;  /* 0x0000006303fc7221 */ /* 0x010fe20000010000 */
[----:B------:R-:W-:Y:S01]  /*16580*/  IMAD.WIDE.U32 R242, R2, -0x326172a9, RZ ;  /* 0xcd9e8d5702f27825 */ /* 0x000fe200078e00ff */
[----:B------:R-:W-:Y:S02]  /*16590*/  LOP3.LUT R2, R23, UR41, R46, 0x96, !PT ;  /* 0x0000002917027c12 */ /* 0x000fe4000f8e962e */
[----:B-1----:R-:W-:Y:S02]  /*165a0*/  F2FP.BF16.F32.PACK_AB R3, R188, R3 ;  /* 0x00000003bc03723e */ /* 0x002fe400000010ff */
[----:B------:R-:W-:Y:S02]  /*165b0*/  @!P2 PRMT R134, R59, 0x5410, RZ ;  /* 0x000054103b86a816 */ /* 0x000fe400000000ff */
[----:B------:R-:W-:Y:S01]  /*165c0*/  ISETP.LE.U32.AND P2, PT, R8, UR13, PT ;  /* 0x0000000d08007c0c */ /* 0x000fe2000bf43070 */
[----:B------:R-:W-:Y:S01]  /*165d0*/  IMAD.WIDE.U32 R8, R2, -0x326172a9, RZ ;  /* 0xcd9e8d5702087825 */ /* 0x000fe200078e00ff */
[----:B------:R-:W-:-:S02]  /*165e0*/  PRMT R34, R3, 0x7610, R34 ;  /* 0x0000761003227816 */ /* 0x000fc40000000022 */
[----:B------:R-:W-:Y:S02]  /*165f0*/  PRMT R26, R3, 0x7632, R26 ;  /* 0x00007632031a7816 */ /* 0x000fe4000000001a */
[----:B------:R-:W-:Y:S02]  /*16600*/  LOP3.LUT R3, R243, UR42, R114, 0x96, !PT ;  /* 0x0000002af3037c12 */ /* 0x000fe4000f8e9672 */
[----:B------:R-:W-:Y:S01]  /*16610*/  SHF.R.U32.HI R4, RZ, 0x10, R4 ;  /* 0x00000010ff047819 */ /* 0x000fe20000011604 */
[----:B------:R-:W-:Y:S02]  /*16620*/  IMAD.MOV.U32 R112, RZ, RZ, R96 ;  /* 0x000000ffff707224 */ /* 0x000fe400078e0060 */
[----:B------:R-:W-:Y:S01]  /*16630*/  FADD.FTZ R96, R7, R11 ;  /* 0x0000000b07607221 */ /* 0x000fe20000010000 */
[----:B------:R-:W-:Y:S01]  /*16640*/  LOP3.LUT R2, R9, UR40, R242, 0x96, !PT ;  /* 0x0000002809027c12 */ /* 0x000fe2000f8e96f2 */
[----:B------:R-:W-:Y:S01]  /*16650*/  IMAD.WIDE.U32 R10, R3, -0x2daee0ad, RZ ;  /* 0xd2511f53030a7825 */ /* 0x000fe200078e00ff */
[----:B------:R-:W-:-:S02]  /*16660*/  LOP3.LUT R4, R4, 0xff, RZ, 0xc0, !PT ;  /* 0x000000ff04047812 */ /* 0x000fc400078ec0ff */
[----:B------:R-:W-:Y:S01]  /*16670*/  @!P3 PRMT R183, R71, 0x5410, RZ ;  /* 0x0000541047b7b816 */ /* 0x000fe200000000ff */
[----:B------:R-:W-:Y:S01]  /*16680*/  IMAD.WIDE.U32 R2, R2, -0x2daee0ad, RZ ;  /* 0xd2511f5302027825 */ /* 0x000fe200078e00ff */
[----:B------:R-:W-:Y:S02]  /*16690*/  ISETP.LE.U32.AND P3, PT, R4, UR13, PT ;  /* 0x0000000d04007c0c */ /* 0x000fe4000bf63070 */
[----:B------:R-:W-:Y:S02]  /*166a0*/  LOP3.LUT R4, R11, UR39, R22, 0x96, !PT ;  /* 0x000000270b047c12 */ /* 0x000fe4000f8e9616 */
[----:B------:R-:W-:-:S03]  /*166b0*/  LOP3.LUT R12, R3, UR37, R10, 0x96, !PT ;  /* 0x00000025030c7c12 */ /* 0x000fc6000f8e960a */
        /* <DEDUP_REMOVED lines=49> */
[--C-:B------:R-:W-:Y:S01]  /*169d0*/  HSET2.LE.AND R2, R16, R0.reuse, PT ;  /* 0x0000000010027233 */ /* 0x100fe20003803000 */
[----:B------:R-:W-:Y:S02]  /*169e0*/  IMAD.MOV.U32 R46, RZ, RZ, R113 ;  /* 0x000000ffff2e7224 */ /* 0x000fe400078e0071 */
[----:B------:R-:W-:Y:S02]  /*169f0*/  IMAD.MOV.U32 R113, RZ, RZ, R112 ;  /* 0x000000ffff717224 */ /* 0x000fe400078e0070 */
[----:B------:R-:W-:Y:S02]  /*16a00*/  LOP3.LUT R11, R2, R45, RZ, 0xc0, !PT ;  /* 0x0000002d020b7212 */ /* 0x000fe400078ec0ff */
[----:B------:R-:W-:Y:S01]  /*16a10*/  HSET2.LE.AND R2, R14, R0, PT ;  /* 0x000000000e027233 */ /* 0x000fe20003803000 */
[----:B------:R-:W-:-:S02]  /*16a20*/  IMAD.MOV.U32 R112, RZ, RZ, R55 ;  /* 0x000000ffff707224 */ /* 0x000fc400078e0037 */
[----:B------:R-:W-:Y:S02]  /*16a30*/  IMAD.MOV.U32 R68, RZ, RZ, R229 ;  /* 0x000000ffff447224 */ /* 0x000fe400078e00e5 */
[----:B------:R-:W-:Y:S02]  /*16a40*/  IMAD.MOV.U32 R47, RZ, RZ, R84 ;  /* 0x000000ffff2f7224 */ /* 0x000fe400078e0054 */
[----:B------:R-:W-:Y:S02]  /*16a50*/  IMAD.MOV.U32 R55, RZ, RZ, R230 ;  /* 0x000000ffff377224 */ /* 0x000fe400078e00e6 */
[----:B------:R-:W-:Y:S01]  /*16a60*/  IMAD.MOV.U32 R230, RZ, RZ, R128 ;  /* 0x000000ffffe67224 */ /* 0x000fe200078e0080 */
[----:B------:R-:W-:Y:S01]  /*16a70*/  LOP3.LUT R128, R2, R43, RZ, 0xc0, !PT ;  /* 0x0000002b02807212 */ /* 0x000fe200078ec0ff */
[----:B--2---:R-:W-:Y:S02]  /*16a80*/  VIADD R2, R69, 0x4 ;  /* 0x0000000445027836 */ /* 0x004fe40000000000 */
        /* <DEDUP_REMOVED lines=10> */
[----:B------:R-:W-:-:S04]  /*16b30*/  IMAD.WIDE.U32 R248, R2, -0x326172a9, RZ ;  /* 0xcd9e8d5702f87825 */ /* 0x000fc800078e00ff */
[----:B------:R-:W-:Y:S01]  /*16b40*/  IMAD.MOV.U32 R82, RZ, RZ, R80 ;  /* 0x000000ffff527224 */ /* 0x000fe200078e0050 */
[----:B---3--:R-:W-:Y:S01]  /*16b50*/  LOP3.LUT R2, R249, R53, RZ, 0x3c, !PT ;  /* 0x00000035f9027212 */ /* 0x008fe200078e3cff */
        /* <DEDUP_REMOVED lines=9> */
[----:B------:R-:W-:-:S04]  /*16bf0*/  IMAD.WIDE.U32 R250, R2, -0x2daee0ad, RZ ;  /* 0xd2511f5302fa7825 */ /* 0x000fc800078e00ff */
[----:B------:R-:W-:Y:S01]  /*16c00*/  IMAD.MOV.U32 R70, RZ, RZ, R205 ;  /* 0x000000ffff467224 */ /* 0x000fe200078e00cd */
[----:B------:R-:W-:Y:S01]  /*16c10*/  LOP3.LUT R2, R251, UR4, R56, 0x96, !PT ;  /* 0x00000004fb027c12 */ /* 0x000fe2000f8e9638 */
[----:B------:R-:W-:Y:S02]  /*16c20*/  IMAD.MOV.U32 R56, RZ, RZ, R206 ;  /* 0x000000ffff387224 */ /* 0x000fe400078e00ce */
[----:B------:R-:W-:Y:S02]  /*16c30*/  IMAD.MOV.U32 R205, RZ, RZ, R168 ;  /* 0x000000ffffcd7224 */ /* 0x000fe400078e00a8 */
[----:B------:R-:W-:Y:S01]  /*16c40*/  IMAD.MOV.U32 R57, RZ, RZ, R207 ;  /* 0x000000ffff397224 */ /* 0x000fe200078e00cf */
[----:B------:R-:W2:Y:S01]  /*16c50*/  LDL.LU R168, [R1+0x108] ;  /* 0x0001080001a87983 */ /* 0x000ea20000300800 */
[----:B------:R-:W-:Y:S02]  /*16c60*/  IMAD.MOV.U32 R206, RZ, RZ, R239 ;  /* 0x000000ffffce7224 */ /* 0x000fe400078e00ef */
[----:B------:R-:W-:Y:S01]  /*16c70*/  IMAD.MOV.U32 R25, RZ, RZ, R204 ;  /* 0x000000ffff197224 */ /* 0x000fe200078e00cc */
[----:B------:R-:W3:Y:S01]  /*16c80*/  LDL.LU R239, [R1+0x104] ;  /* 0x0001040001ef7983 */ /* 0x000ee20000300800 */
[----:B------:R-:W-:-:S02]  /*16c90*/  IMAD.MOV.U32 R207, RZ, RZ, R219 ;  /* 0x000000ffffcf7224 */ /* 0x000fc400078e00db */
[----:B------:R-:W-:Y:S01]  /*16ca0*/  IMAD.MOV.U32 R204, RZ, RZ, R223 ;  /* 0x000000ffffcc7224 */ /* 0x000fe200078e00df */
[----:B------:R1:W5:Y:S01]  /*16cb0*/  LDL.LU R219, [R1+0x100] ;  /* 0x0001000001db7983 */ /* 0x0003620000300800 */
[----:B------:R-:W-:-:S03]  /*16cc0*/  IMAD.MOV.U32 R60, RZ, RZ, R190 ;  /* 0x000000ffff3c7224 */ /* 0x000fc600078e00be */
[----:B------:R1:W5:Y:S04]  /*16cd0*/  LDL.LU R223, [R1+0xfc] ;  /* 0x0000fc0001df7983 */ /* 0x0003680000300800 */
[----:B------:R-:W4:Y:S01]  /*16ce0*/  LDL.LU R190, [R1+0xf8] ;  /* 0x0000f80001be7983 */ /* 0x000f220000300800 */
[----:B------:R-:W-:Y:S02]  /*16cf0*/  IMAD.MOV.U32 R61, RZ, RZ, R82 ;  /* 0x000000ffff3d7224 */ /* 0x000fe400078e0052 */
[----:B------:R-:W-:Y:S02]  /*16d00*/  IMAD.MOV.U32 R58, RZ, RZ, R53 ;  /* 0x000000ffff3a7224 */ /* 0x000fe400078e0035 */
[----:B------:R-:W-:Y:S02]  /*16d10*/  IMAD.MOV.U32 R82, RZ, RZ, R46 ;  /* 0x000000ffff527224 */ /* 0x000fe400078e002e */
[----:B------:R-:W-:-:S02]  /*16d20*/  IMAD.MOV.U32 R53, RZ, RZ, R47 ;  /* 0x000000ffff357224 */ /* 0x000fc400078e002f */
[----:B------:R-:W-:Y:S02]  /*16d30*/  IMAD.MOV.U32 R46, RZ, RZ, R44 ;  /* 0x000000ffff2e7224 */ /* 0x000fe400078e002c */
[----:B------:R-:W-:Y:S02]  /*16d40*/  IMAD.MOV.U32 R47, RZ, RZ, R246 ;  /* 0x000000ffff2f7224 */ /* 0x000fe400078e00f6 */
[----:B------:R-:W-:Y:S02]  /*16d50*/  IMAD.MOV.U32 R44, RZ, RZ, R247 ;  /* 0x000000ffff2c7224 */ /* 0x000fe400078e00f7 */
[----:B------:R-:W-:-:S05]  /*16d60*/  IMAD.WIDE.U32 R246, R2, -0x326172a9, RZ ;  /* 0xcd9e8d5702f67825 */ /* 0x000fca00078e00ff */
[----:B------:R-:W-:Y:S01]  /*16d70*/  LOP3.LUT R2, R247, UR42, R114, 0x96, !PT ;  /* 0x0000002af7027c12 */ /* 0x000fe2000f8e9672 */
[----:B------:R-:W-:Y:S02]  /*16d80*/  IMAD.MOV.U32 R114, RZ, RZ, R61 ;  /* 0x000000ffff727224 */ /* 0x000fe400078e003d */
[----:B------:R-:W-:Y:S02]  /*16d90*/  IMAD.MOV.U32 R61, RZ, RZ, R192 ;  /* 0x000000ffff3d7224 */ /* 0x000fe400078e00c0 */
[----:B------:R-:W3:Y:S01]  /*16da0*/  LDL.LU R192, [R1+0xf4] ;  /* 0x0000f40001c07983 */ /* 0x000ee20000300800 */
[----:B------:R-:W-:-:S03]  /*16db0*/  IMAD.MOV.U32 R83, RZ, RZ, R195 ;  /* 0x000000ffff537224 */ /* 0x000fc600078e00c3 */
[----:B------:R-:W3:Y:S01]  /*16dc0*/  LDL.LU R195, [R1+0xf0] ;  /* 0x0000f00001c37983 */ /* 0x000ee20000300800 */
[----:B------:R-:W-:Y:S02]  /*16dd0*/  IMAD.MOV.U32 R71, RZ, RZ, R77 ;  /* 0x000000ffff477224 */ /* 0x000fe400078e004d */
[----:B------:R-:W-:Y:S02]  /*16de0*/  IMAD.MOV.U32 R77, RZ, RZ, R194 ;  /* 0x000000ffff4d7224 */ /* 0x000fe400078e00c2 */
[----:B------:R-:W3:Y:S01]  /*16df0*/  LDL.LU R194, [R1+0xec] ;  /* 0x0000ec0001c27983 */ /* 0x000ee20000300800 */
[--C-:B------:R-:W-:Y:S02]  /*16e00*/  HSET2.LE.AND R3, R15, R0.reuse, PT ;  /* 0x000000000f037233 */ /* 0x100fe40003803000 */
[----:B------:R-:W-:-:S03]  /*16e10*/  HSET2.LE.AND R4, R9, R0, PT ;  /* 0x0000000009047233 */ /* 0x000fc60003803000 */
[----:B------:R-:W-:Y:S02]  /*16e20*/  LOP3.LUT R8, R3, R81, RZ, 0xc0, !PT ;  /* 0x0000005103087212 */ /* 0x000fe400078ec0ff */
[--C-:B------:R-:W-:Y:S01]  /*16e30*/  HSET2.LE.AND R3, R12, R0.reuse, PT ;  /* 0x000000000c037233 */ /* 0x100fe20003803000 */
[----:B------:R-:W-:Y:S01]  /*16e40*/  IMAD.MOV.U32 R229, RZ, RZ, R129 ;  /* 0x000000ffffe57224 */ /* 0x000fe200078e0081 */
[----:B------:R-:W-:Y:S02]  /*16e50*/  LOP3.LUT R9, R4, R54, RZ, 0xc0, !PT ;  /* 0x0000003604097212 */ /* 0x000fe400078ec0ff */
[----:B------:R-:W-:Y:S02]  /*16e60*/  HSET2.LE.AND R4, R5, R0, PT ;  /* 0x0000000005047233 */ /* 0x000fe40003803000 */
[----:B------:R-:W-:Y:S02]  /*16e70*/  LOP3.LUT R129, R3, R41, RZ, 0xc0, !PT ;  /* 0x0000002903817212 */ /* 0x000fe400078ec0ff */
[----:B------:R-:W-:-:S02]  /*16e80*/  PRMT R7, R102, 0x7610, R7 ;  /* 0x0000761066077816 */ /* 0x000fc40000000007 */
[----:B------:R-:W-:Y:S02]  /*16e90*/  PRMT R6, R102, 0x7632, R6 ;  /* 0x0000763266067816 */ /* 0x000fe40000000006 */
[----:B------:R-:W-:Y:S01]  /*16ea0*/  LOP3.LUT R3, R115, UR26, R248, 0x96, !PT ;  /* 0x0000001a73037c12 */ /* 0x000fe2000f8e96f8 */
[----:B------:R-:W-:Y:S02]  /*16eb0*/  IMAD.MOV.U32 R84, RZ, RZ, R231 ;  /* 0x000000ffff547224 */ /* 0x000fe400078e00e7 */
[----:B------:R-:W-:Y:S01]  /*16ec0*/  IMAD.MOV.U32 R231, RZ, RZ, R130 ;  /* 0x000000ffffe77224 */ /* 0x000fe200078e0082 */
[----:B------:R-:W-:Y:S01]  /*16ed0*/  LOP3.LUT R130, R4, R37, RZ, 0xc0, !PT ;  /* 0x0000002504827212 */ /* 0x000fe200078ec0ff */
[----:B------:R-:W-:Y:S01]  /*16ee0*/  @!P6 HFMA2.BF16_V2 R76, -RZ.H0_H0, RZ.H0_H0, -R7.H0_H0 ;  /* 0x200000ffff4ce231 */ /* 0x000fe20000340907 */
[----:B------:R1:W-:Y:S01]  /*16ef0*/  STG.E.U16 desc[UR24][R30.64+-0xbe], R13 ;  /* 0xffff420d1e007986 */ /* 0x0003e2000c101518 */
[----:B------:R-:W-:Y:S02]  /*16f00*/  @!P5 HFMA2.BF16_V2 R75, -RZ.H0_H0, RZ.H0_H0, -R6.H0_H0 ;  /* 0x200000ffff4bd231 */ /* 0x000fe40000340906 */
[----:B------:R-:W-:Y:S01]  /*16f10*/  IMAD.WIDE.U32 R4, R3, -0x2daee0ad, RZ ;  /* 0xd2511f5303047825 */ /* 0x000fe200078e00ff */
[----:B------:R-:W-:-:S02]  /*16f20*/  PRMT R36, R7, 0x5410, R6 ;  /* 0x0000541007247816 */ /* 0x000fc40000000006 */
[----:B------:R-:W-:Y:S02]  /*16f30*/  @!P6 PRMT R7, R76, 0x5410, RZ ;  /* 0x000054104c07e816 */ /* 0x000fe400000000ff */
        /* <DEDUP_REMOVED lines=12> */
[----:B------:R-:W-:Y:S01]  /*17000*/  IMAD.WIDE.U32 R4, R2, -0x2daee0ad, RZ ;  /* 0xd2511f5302047825 */ /* 0x000fe200078e00ff */
[----:B------:R-:W-:-:S03]  /*17010*/  HSET2.LE.AND R2, R17, R0, PT ;  /* 0x0000000011027233 */ /* 0x000fc60003803000 */
[----:B------:R-:W-:Y:S01]  /*17020*/  IMAD.WIDE.U32 R24, R3, -0x2daee0ad, RZ ;  /* 0xd2511f5303187825 */ /* 0x000fe200078e00ff */
[----:B------:R-:W-:-:S04]  /*17030*/  LOP3.LUT R5, R5, UR37, R12, 0x96, !PT ;  /* 0x0000002505057c12 */ /* 0x000fc8000f8e960c */
        /* <DEDUP_REMOVED lines=31> */
[----:B------:R-:W-:Y:S02]  /*17230*/  IMAD.MOV.U32 R45, RZ, RZ, R82 ;  /* 0x000000ffff2d7224 */ /* 0x000fe400078e0052 */
[----:B------:R-:W-:Y:S01]  /*17240*/  @!P3 HFMA2.BF16_V2 R74, -RZ.H0_H0, RZ.H0_H0, -R34.H0_H0 ;  /* 0x200000ffff4ab231 */ /* 0x000fe20000340922 */
[----:B------:R-:W-:Y:S01]  /*17250*/  PRMT R48, R34, 0x5410, R26 ;  /* 0x0000541022307816 */ /* 0x000fe2000000001a */
[----:B------:R-:W-:Y:S02]  /*17260*/  @!P4 HFMA2.BF16_V2 R73, -RZ.H0_H0, RZ.H0_H0, -R26.H0_H0 ;  /* 0x200000ffff49c231 */ /* 0x000fe4000034091a */
[----:B------:R-:W-:Y:S01]  /*17270*/  IMAD.MOV.U32 R62, RZ, RZ, R70 ;  /* 0x000000ffff3e7224 */ /* 0x000fe200078e0046 */
[----:B------:R-:W-:Y:S01]  /*17280*/  @!P3 PRMT R34, R74, 0x5410, RZ ;  /* 0x000054104a22b816 */ /* 0x000fe200000000ff */
[----:B------:R-:W-:-:S02]  /*17290*/  IMAD.MOV.U32 R74, RZ, RZ, R69 ;  /* 0x000000ffff4a7224 */ /* 0x000fc400078e0045 */
[----:B------:R-:W-:Y:S01]  /*172a0*/  IMAD.MOV.U32 R70, RZ, RZ, R92 ;  /* 0x000000ffff467224 */ /* 0x000fe200078e005c */
[----:B----4-:R-:W2:Y:S02]  /*172b0*/  LDSM.16.MT88.4 R12, [R190+0xa000] ;  /* 0x00a00000be0c783b */ /* 0x010ea40000004200 */
[-C--:B--2---:R-:W-:Y:S06]  /*172c0*/  HMMA.16816.F32.BF16 R168, R8, R12.reuse, R168 ;  /* 0x0000000c08a8723c */ /* 0x084fec00000418a8 */
[C---:B------:R-:W-:Y:S06]  /*172d0*/  HMMA.16816.F32.BF16 R152, R4.reuse, R12, R152 ;  /* 0x0000000c0498723c */ /* 0x040fec0000041898 */
[-C--:B------:R-:W-:Y:S06]  /*172e0*/  HMMA.16816.F32.BF16 R148, R4, R14.reuse, R148 ;  /* 0x0000000e0494723c */ /* 0x080fec0000041894 */
[----:B------:R-:W-:Y:S01]  /*172f0*/  HMMA.16816.F32.BF16 R36, R8, R14, R232 ;  /* 0x0000000e0824723c */ /* 0x000fe200000418e8 */
[----:B---3--:R-:W1:Y:S01]  /*17300*/  LDSM.16.MT88.4 R12, [R192+0xa000] ;  /* 0x00a00000c00c783b */ /* 0x008e620000004200 */
[----:B------:R-:W-:Y:S01]  /*17310*/  IMAD.MOV.U32 R69, RZ, RZ, R93 ;  /* 0x000000ffff457224 */ /* 0x000fe200078e005d */
[----:B------:R-:W-:Y:S01]  /*17320*/  @!P4 PRMT R26, R73, 0x5410, RZ ;  /* 0x00005410491ac816 */ /* 0x000fe200000000ff */
[----:B------:R-:W-:-:S02]  /*17330*/  IMAD.MOV.U32 R92, RZ, RZ, R210 ;  /* 0x000000ffff5c7224 */ /* 0x000fc400078e00d2 */
[----:B------:R-:W-:Y:S01]  /*17340*/  IMAD.MOV.U32 R63, RZ, RZ, R56 ;  /* 0x000000ffff3f7224 */ /* 0x000fe200078e0038 */
[----:B------:R2:W5:Y:S01]  /*17350*/  LDL.LU R210, [R1+0xe8] ;  /* 0x0000e80001d27983 */ /* 0x0005620000300800 */
[----:B------:R-:W-:Y:S02]  /*17360*/  IMAD.MOV.U32 R82, RZ, RZ, R94 ;  /* 0x000000ffff527224 */ /* 0x000fe400078e005e */
[----:B------:R-:W-:Y:S02]  /*17370*/  IMAD.MOV.U32 R93, RZ, RZ, R203 ;  /* 0x000000ffff5d7224 */ /* 0x000fe400078e00cb */
[----:B------:R-:W-:Y:S01]  /*17380*/  IMAD.MOV.U32 R73, RZ, RZ, R80 ;  /* 0x000000ffff497224 */ /* 0x000fe200078e0050 */
[----:B------:R2:W5:Y:S01]  /*17390*/  LDL.LU R203, [R1+0xe4] ;  /* 0x0000e40001cb7983 */ /* 0x0005620000300800 */
[----:B------:R-:W-:Y:S01]  /*173a0*/  IMAD.MOV.U32 R56, RZ, RZ, R95 ;  /* 0x000000ffff387224 */ /* 0x000fe200078e005f */
[-C--:B-1----:R-:W-:Y:S06]  /*173b0*/  HMMA.16816.F32.BF16 R160, R8, R12.reuse, R160 ;  /* 0x0000000c08a0723c */ /* 0x082fec00000418a0 */
[C---:B------:R-:W-:Y:S06]  /*173c0*/  HMMA.16816.F32.BF16 R144, R4.reuse, R12, R144 ;  /* 0x0000000c0490723c */ /* 0x040fec0000041890 */
[-C--:B------:R-:W-:Y:S06]  /*173d0*/  HMMA.16816.F32.BF16 R140, R4, R14.reuse, R140 ;  /* 0x0000000e048c723c */ /* 0x080fec000004188c */
[----:B------:R-:W-:Y:S01]  /*173e0*/  HMMA.16816.F32.BF16 R40, R8, R14, R44 ;  /* 0x0000000e0828723c */ /* 0x000fe2000004182c */
[----:B------:R-:W1:Y:S01]  /*173f0*/  LDSM.16.MT88.4 R12, [R195+0xa000] ;  /* 0x00a00000c30c783b */ /* 0x000e620000004200 */
[----:B------:R-:W-:-:S02]  /*17400*/  IMAD.MOV.U32 R94, RZ, RZ, R202 ;  /* 0x000000ffff5e7224 */ /* 0x000fc400078e00ca */
[----:B------:R-:W-:Y:S01]  /*17410*/  IMAD.MOV.U32 R80, RZ, RZ, R79 ;  /* 0x000000ffff507224 */ /* 0x000fe200078e004f */
[----:B------:R2:W5:Y:S01]  /*17420*/  LDL.LU R202, [R1+0xe0] ;  /* 0x0000e00001ca7983 */ /* 0x0005620000300800 */
[----:B------:R-:W-:Y:S02]  /*17430*/  IMAD.MOV.U32 R95, RZ, RZ, R201 ;  /* 0x000000ffff5f7224 */ /* 0x000fe400078e00c9 */
[----:B------:R-:W-:Y:S02]  /*17440*/  @!P2 HFMA2.BF16_V2 R72, -RZ.H0_H0, RZ.H0_H0, -R35.H0_H0 ;  /* 0x200000ffff48a231 */ /* 0x000fe40000340923 */
[----:B------:R-:W-:Y:S01]  /*17450*/  IMAD.MOV.U32 R79, RZ, RZ, R78 ;  /* 0x000000ffff4f7224 */ /* 0x000fe200078e004e */
[----:B------:R2:W5:Y:S01]  /*17460*/  LDL.LU R201, [R1+0xdc] ;  /* 0x0000dc0001c97983 */ /* 0x0005620000300800 */
        /* <DEDUP_REMOVED lines=9> */
[----:B------:R-:W-:Y:S01]  /*17500*/  IMAD.MOV.U32 R16, RZ, RZ, R196 ;  /* 0x000000ffff107224 */ /* 0x000fe200078e00c4 */
[----:B------:R-:W-:Y:S01]  /*17510*/  @!P2 PRMT R35, R72, 0x5410, RZ ;  /* 0x000054104823a816 */ /* 0x000fe200000000ff */
        /* <DEDUP_REMOVED lines=8> */
[----:B------:R-:W-:Y:S02]  /*175a0*/  IMAD.MOV.U32 R61, RZ, RZ, R57 ;  /* 0x000000ffff3d7224 */ /* 0x000fe400078e0039 */
[----:B------:R-:W-:Y:S01]  /*175b0*/  IMAD.MOV.U32 R72, RZ, RZ, R53 ;  /* 0x000000ffff487224 */ /* 0x000fe200078e0035 */
[----:B------:R2:W5:Y:S01]  /*175c0*/  LDL.LU R191, [R1+0xc0] ;  /* 0x0000c00001bf7983 */ /* 0x0005620000300800 */
[----:B------:R-:W-:-:S02]  /*175d0*/  IMAD.MOV.U32 R75, RZ, RZ, R68 ;  /* 0x000000ffff4b7224 */ /* 0x000fc400078e0044 */
[----:B------:R-:W-:Y:S02]  /*175e0*/  IMAD.MOV.U32 R19, RZ, RZ, R189 ;  /* 0x000000ffff137224 */ /* 0x000fe400078e00bd */
[----:B------:R2:W5:Y:S01]  /*175f0*/  LDL.LU R189, [R1+0xbc] ;  /* 0x0000bc0001bd7983 */ /* 0x0005620000300800 */
[----:B------:R-:W-:Y:S02]  /*17600*/  IMAD.MOV.U32 R68, RZ, RZ, R85 ;  /* 0x000000ffff447224 */ /* 0x000fe400078e0055 */
[----:B------:R-:W-:Y:S02]  /*17610*/  IMAD.MOV.U32 R85, RZ, RZ, R55 ;  /* 0x000000ffff557224 */ /* 0x000fe400078e0037 */
[----:B-1----:R-:W-:Y:S01]  /*17620*/  HMMA.16816.F32.BF16 R52, R4, R12, R64 ;  /* 0x0000000c0434723c */ /* 0x002fe20000041840 */
[----:B------:R-:W-:-:S05]  /*17630*/  IMAD.MOV.U32 R233, RZ, RZ, R59 ;  /* 0x000000ffffe97224 */ /* 0x000fca00078e003b */
[----:B------:R-:W-:Y:S01]  /*17640*/  HMMA.16816.F32.BF16 R44, R8, R12, R72 ;  /* 0x0000000c082c723c */ /* 0x000fe20000041848 */
[----:B------:R-:W-:-:S05]  /*17650*/  IMAD.MOV.U32 R64, RZ, RZ, R56 ;  /* 0x000000ffff407224 */ /* 0x000fca00078e0038 */
[-C--:B------:R-:W-:Y:S06]  /*17660*/  HMMA.16816.F32.BF16 R56, R4, R14.reuse, R116 ;  /* 0x0000000e0438723c */ /* 0x080fec0000041874 */
[----:B------:R-:W-:Y:S01]  /*17670*/  HMMA.16816.F32.BF16 R60, R8, R14, R60 ;  /* 0x0000000e083c723c */ /* 0x000fe2000004183c */
[----:B------:R-:W1:Y:S01]  /*17680*/  LDSM.16.MT88.4 R12, [R194+0xa000] ;  /* 0x00a00000c20c783b */ /* 0x000e620000004200 */
[----:B------:R-:W-:Y:S02]  /*17690*/  IMAD.MOV.U32 R232, RZ, RZ, R83 ;  /* 0x000000ffffe87224 */ /* 0x000fe400078e0053 */
[----:B------:R-:W-:-:S02]  /*176a0*/  IMAD.MOV.U32 R65, RZ, RZ, R82 ;  /* 0x000000ffff417224 */ /* 0x000fc400078e0052 */
[----:B------:R-:W-:Y:S02]  /*176b0*/  IMAD.MOV.U32 R66, RZ, RZ, R80 ;  /* 0x000000ffff427224 */ /* 0x000fe400078e0050 */
[----:B------:R-:W-:Y:S01]  /*176c0*/  IMAD.MOV.U32 R67, RZ, RZ, R79 ;  /* 0x000000ffff437224 */ /* 0x000fe200078e004f */
[-C--:B-1----:R-:W-:Y:S06]  /*176d0*/  HMMA.16816.F32.BF16 R72, R4, R12.reuse, R156 ;  /* 0x0000000c0448723c */ /* 0x082fec000004189c */
[----:B------:R-:W-:Y:S01]  /*176e0*/  HMMA.16816.F32.BF16 R68, R8, R12, R68 ;  /* 0x0000000c0844723c */ /* 0x000fe20000041844 */
[----:B------:R-:W-:-:S02]  /*176f0*/  IMAD.MOV.U32 R156, RZ, RZ, R78 ;  /* 0x000000ffff9c7224 */ /* 0x000fc400078e004e */
[----:B------:R-:W-:-:S03]  /*17700*/  IMAD.MOV.U32 R158, RZ, RZ, R77 ;  /* 0x000000ffff9e7224 */ /* 0x000fc600078e004d */
[-C--:B------:R-:W-:Y:S06]  /*17710*/  HMMA.16816.F32.BF16 R76, R4, R14.reuse, R164 ;  /* 0x0000000e044c723c */ /* 0x080fec00000418a4 */
[----:B------:R-:W-:Y:S01]  /*17720*/  HMMA.16816.F32.BF16 R80, R8, R14, R92 ;  /* 0x0000000e0850723c */ /* 0x000fe2000004185c */
[----:B------:R-:W1:Y:S01]  /*17730*/  LDSM.16.MT88.4 R12, [R190+0xb000] ;  /* 0x00b00000be0c783b */ /* 0x000e620000004200 */
[----:B------:R-:W-:Y:S02]  /*17740*/  IMAD.MOV.U32 R157, RZ, RZ, R85 ;  /* 0x000000ffff9d7224 */ /* 0x000fe400078e0055 */
[----:B------:R-:W-:Y:S01]  /*17750*/  IMAD.MOV.U32 R159, RZ, RZ, R84 ;  /* 0x000000ffff9f7224 */ /* 0x000fe200078e0054 */
[----:B------:R-:W-:Y:S01]  /*17760*/  LDSM.16.MT88.4 R164, [R190+0xa800] ;  /* 0x00a80000bea4783b */ /* 0x000fe20000004200 */
[-C--:B-1----:R-:W-:Y:S06]  /*17770*/  HMMA.16816.F32.BF16 R84, R4, R12.reuse, R184 ;  /* 0x0000000c0454723c */ /* 0x082fec00000418b8 */
[----:B------:R-:W-:Y:S06]  /*17780*/  HMMA.16816.F32.BF16 R204, R8, R12, R204 ;  /* 0x0000000c08cc723c */ /* 0x000fec00000418cc */
[-C--:B------:R-:W-:Y:S06]  /*17790*/  HMMA.16816.F32.BF16 R92, R4, R14.reuse, R212 ;  /* 0x0000000e045c723c */ /* 0x080fec00000418d4 */
[----:B------:R-:W-:Y:S01]  /*177a0*/  HMMA.16816.F32.BF16 R184, R8, R14, R100 ;  /* 0x0000000e08b8723c */ /* 0x000fe20000041864 */
[----:B------:R-:W1:Y:S01]  /*177b0*/  LDSM.16.MT88.4 R12, [R192+0xb000] ;  /* 0x00b00000c00c783b */ /* 0x000e620000004200 */
[----:B------:R-:W-:-:S04]  /*177c0*/  IMAD.WIDE.U32 R2, R22, -0x2daee0ad, RZ ;  /* 0xd2511f5316027825 */ /* 0x000fc800078e00ff */
[----:B-1----:R-:W-:Y:S06]  /*177d0*/  HMMA.16816.F32.BF16 R100, R4, R14, R224 ;  /* 0x0000000e0464723c */ /* 0x002fec00000418e0 */
[-C--:B------:R-:W-:Y:S06]  /*177e0*/  HMMA.16816.F32.BF16 R228, R8, R12.reuse, R228 ;  /* 0x0000000c08e4723c */ /* 0x080fec00000418e4 */
[----:B------:R-:W-:Y:S06]  /*177f0*/  HMMA.16816.F32.BF16 R88, R4, R12, R88 ;  /* 0x0000000c0458723c */ /* 0x000fec0000041858 */
[----:B------:R-:W-:Y:S01]  /*17800*/  HMMA.16816.F32.BF16 R224, R8, R14, R16 ;  /* 0x0000000e08e0723c */ /* 0x000fe20000041810 */
[----:B------:R-:W1:Y:S04]  /*17810*/  LDSM.16.MT88.4 R16, [R195+0xb000] ;  /* 0x00b00000c310783b */ /* 0x000e680000004200 */
[----:B------:R-:W3:Y:S01]  /*17820*/  LDSM.16.MT88.4 R12, [R194+0xb000] ;  /* 0x00b00000c20c783b */ /* 0x000ee20000004200 */
[C---:B-1----:R-:W-:Y:S06]  /*17830*/  HMMA.16816.F32.BF16 R104, R4.reuse, R16, R104 ;  /* 0x000000100468723c */ /* 0x042fec0000041868 */
        /* <DEDUP_REMOVED lines=11> */
[----:B------:R-:W1:Y:S04]  /*178f0*/  LDSM.16.MT88.4 R156, [R192+0xa800] ;  /* 0x00a80000c09c783b */ /* 0x000e680000004200 */
[----:B------:R-:W-:Y:S01]  /*17900*/  HMMA.16816.F32.BF16 R232, R8, R12, R232 ;  /* 0x0000000c08e8723c */ /* 0x000fe200000418e8 */
[----:B------:R-:W-:-:S02]  /*17910*/  PRMT R7, R7, 0x5410, R3 ;  /* 0x0000541007077816 */ /* 0x000fc40000000003 */
[----:B------:R-:W-:-:S03]  /*17920*/  SHF.R.U32.HI R3, RZ, 0x10, R4 ;  /* 0x00000010ff037819 */ /* 0x000fc60000011604 */
[C---:B------:R-:W-:Y:S01]  /*17930*/  HMMA.16816.F32.BF16 R16, R8.reuse, R18, R64 ;  /* 0x000000120810723c */ /* 0x040fe20000041840 */
[----:B------:R-:W-:Y:S01]  /*17940*/  SHF.R.U32.HI R6, RZ, 0x18, R4 ;  /* 0x00000018ff067819 */ /* 0x000fe20000011604 */
[----:B------:R-:W-:Y:S04]  /*17950*/  LDSM.16.MT88.4 R64, [R194+0xa800] ;  /* 0x00a80000c240783b */ /* 0x000fe80000004200 */
[----:B------:R-:W-:Y:S01]  /*17960*/  HMMA.16816.F32.BF16 R12, R8, R14, R112 ;  /* 0x0000000e080c723c */ /* 0x000fe20000041870 */
[----:B------:R-:W-:Y:S01]  /*17970*/  LOP3.LUT R3, R3, 0xff, RZ, 0xc0, !PT ;  /* 0x000000ff03037812 */ /* 0x000fe200078ec0ff */
[----:B------:R3:W-:Y:S04]  /*17980*/  STG.E.U16 desc[UR24][R20.64+-0xb0], R27 ;  /* 0xffff501b14007986 */ /* 0x0007e8000c101518 */
[----:B------:R-:W-:Y:S01]  /*17990*/  HMMA.16816.F32.BF16 R168, R128, R164, R168 ;  /* 0x000000a480a8723c */ /* 0x000fe200000418a8 */
[----:B------:R-:W-:Y:S01]  /*179a0*/  PRMT R8, R2, 0x5410, R5 ;  /* 0x0000541002087816 */ /* 0x000fe20000000005 */
[----:B------:R-:W-:Y:S01]  /*179b0*/  IMAD.MOV.U32 R23, RZ, RZ, R97 ;  /* 0x000000ffff177224 */ /* 0x000fe200078e0061 */
[C---:B------:R-:W-:Y:S01]  /*179c0*/  LOP3.LUT R2, R4.reuse, 0xffff, RZ, 0xc0, !PT ;  /* 0x0000ffff04027812 */ /* 0x040fe200078ec0ff */
[----:B------:R-:W-:Y:S01]  /*179d0*/  LDSM.16.MT88.4 R112, [R195+0xb800] ;  /* 0x00b80000c370783b */ /* 0x000fe20000004200 */
[----:B------:R-:W-:-:S02]  /*179e0*/  LOP3.LUT R5, R4, 0xff, RZ, 0xc0, !PT ;  /* 0x000000ff04057812 */ /* 0x000fc400078ec0ff */
[----:B------:R-:W-:Y:S02]  /*179f0*/  SHF.R.U32.HI R4, RZ, 0x8, R2 ;  /* 0x00000008ff047819 */ /* 0x000fe40000011602 */
[--C-:B------:R-:W-:Y:S02]  /*17a00*/  HSET2.LE.AND R2, R7, R0.reuse, PT ;  /* 0x0000000007027233 */ /* 0x100fe40003803000 */
[----:B------:R-:W-:Y:S02]  /*17a10*/  PRMT R5, R5, 0x5410, R4 ;  /* 0x0000541005057816 */ /* 0x000fe40000000004 */
[----:B------:R-:W-:Y:S02]  /*17a20*/  PRMT R4, R3, 0x5410, R6 ;  /* 0x0000541003047816 */ /* 0x000fe40000000006 */
[----:B------:R-:W-:Y:S02]  /*17a30*/  LOP3.LUT R126, R2, R50, RZ, 0xc0, !PT ;  /* 0x00000032027e7212 */ /* 0x000fe400078ec0ff */
[----:B------:R-:W-:-:S02]  /*17a40*/  HSET2.LE.AND R2, R8, R0, PT ;  /* 0x0000000008027233 */ /* 0x000fc40003803000 */
[--C-:B------:R-:W-:Y:S02]  /*17a50*/  HSET2.LE.AND R3, R5, R0.reuse, PT ;  /* 0x0000000005037233 */ /* 0x100fe40003803000 */
[----:B------:R-:W-:Y:S02]  /*17a60*/  HSET2.LE.AND R4, R4, R0, PT ;  /* 0x0000000004047233 */ /* 0x000fe40003803000 */
[----:B------:R-:W-:Y:S02]  /*17a70*/  LOP3.LUT R127, R2, R49, RZ, 0xc0, !PT ;  /* 0x00000031027f7212 */ /* 0x000fe400078ec0ff */
[----:B------:R-:W-:Y:S02]  /*17a80*/  LOP3.LUT R124, R3, R51, RZ, 0xc0, !PT ;  /* 0x00000033037c7212 */ /* 0x000fe400078ec0ff */
[----:B------:R-:W-:Y:S02]  /*17a90*/  LOP3.LUT R125, R4, R48, RZ, 0xc0, !PT ;  /* 0x00000030047d7212 */ /* 0x000fe400078ec0ff */
[----:B------:R-:W4:Y:S01]  /*17aa0*/  LDSM.16.MT88.4 R48, [R195+0xa800] ;  /* 0x00a80000c330783b */ /* 0x000f220000004200 */
[----:B-1----:R-:W-:Y:S01]  /*17ab0*/  HMMA.16816.F32.BF16 R160, R128, R156, R160 ;  /* 0x0000009c80a0723c */ /* 0x002fe200000418a0 */
[----:B---3--:R-:W-:-:S02]  /*17ac0*/  IMAD.MOV.U32 R27, RZ, RZ, R96 ;  /* 0x000000ffff1b7224 */ /* 0x008fc400078e0060 */
[----:B------:R-:W-:Y:S03]  /*17ad0*/  LDSM.16.MT88.4 R96, [R192+0xb800] ;  /* 0x00b80000c060783b */ /* 0x000fe60000004200 */
[C---:B------:R-:W-:Y:S01]  /*17ae0*/  HMMA.16816.F32.BF16 R152, R124.reuse, R164, R152 ;  /* 0x000000a47c98723c */ /* 0x040fe20000041898 */
[----:B------:R-:W-:Y:S05]  /*17af0*/  LDSM.16.MT88.4 R4, [R194+0xb800] ;  /* 0x00b80000c204783b */ /* 0x000fea0000004200 */
[-C--:B------:R-:W-:Y:S06]  /*17b00*/  HMMA.16816.F32.BF16 R148, R124, R166.reuse, R148 ;  /* 0x000000a67c94723c */ /* 0x080fec0000041894 */
[----:B------:R-:W-:Y:S06]  /*17b10*/  HMMA.16816.F32.BF16 R164, R128, R166, R36 ;  /* 0x000000a680a4723c */ /* 0x000fec0000041824 */
        /* <DEDUP_REMOVED lines=11> */
[----:B------:R-:W1:Y:S04]  /*17bd0*/  LDSM.16.MT88.4 R80, [R190+0xb800] ;  /* 0x00b80000be50783b */ /* 0x000e680000004200 */
        /* <DEDUP_REMOVED lines=12> */
[----:B------:R-:W-:Y:S01]  /*17ca0*/  STG.E.U16 desc[UR24][R30.64+-0x9e], R134 ;  /* 0xffff62861e007986 */ /* 0x000fe2000c101518 */
        /* <DEDUP_REMOVED lines=14> */
[----:B-1----:R-:W-:Y:S02]  /*17d90*/  HMMA.16816.F32.BF16 R76, R124, R82, R92 ;  /* 0x000000527c4c723c */ /* 0x002fe4000004185c */
        /* <DEDUP_REMOVED lines=230> */
.L_x_2578:
[----:B------:R-:W-:Y:S05]  /*18c00*/  BSYNC B0 ;  /* 0x0000000000007941 */ /* 0x000fea0003800000 */
.L_x_2577:
[----:B------:R-:W0:Y:S02]  /*18c10*/  LDGDEPBAR ;  /* 0x00000000000079af */ /* 0x000e240000000000 */
.L_x_2576:
[----:B------:R-:W3:Y:S01]  /*18c20*/  LDL.LU.64 R4, [R1+0x30] ;  /* 0x0000300001047983 */ /* 0x000ee20000300a00 */
[----:B--2---:R-:W-:Y:S01]  /*18c30*/  IMAD.U32 R2, RZ, RZ, UR44 ;  /* 0x0000002cff027e24 */ /* 0x004fe2000f8e00ff */
[----:B------:R-:W2:Y:S02]  /*18c40*/  S2R R3, SR_TID.X ;  /* 0x0000000000037919 */ /* 0x000ea40000002100 */
[----:B------:R-:W-:Y:S04]  /*18c50*/  STL [R1+0xec], R29 ;  /* 0x0000ec1d01007387 */ /* 0x000fe80000100800 */
[----:B------:R-:W-:Y:S04]  /*18c60*/  STL [R1+0xe8], R210 ;  /* 0x0000e8d201007387 */ /* 0x000fe80000100800 */
[----:B------:R4:W-:Y:S04]  /*18c70*/  STL.64 [R1+0xe0], R202 ;  /* 0x0000e0ca01007387 */ /* 0x0009e80000100a00 */
[----:B------:R-:W-:Y:S04]  /*18c80*/  STL [R1+0xdc], R201 ;  /* 0x0000dcc901007387 */ /* 0x000fe80000100800 */
[----:B------:R-:W-:Y:S04]  /*18c90*/  STL [R1+0xd8], R200 ;  /* 0x0000d8c801007387 */ /* 0x000fe80000100800 */
[----:B------:R-:W-:Y:S04]  /*18ca0*/  STL [R1+0xd4], R199 ;  /* 0x0000d4c701007387 */ /* 0x000fe80000100800 */
[----:B------:R-:W-:Y:S01]  /*18cb0*/  STL [R1+0xd0], R198 ;  /* 0x0000d0c601007387 */ /* 0x000fe20000100800 */
[----:B--2---:R-:W-:-:S03]  /*18cc0*/  IMAD.SHL.U32 R3, R3, 0x2, RZ ;  /* 0x0000000203037824 */ /* 0x004fc600078e00ff */
[----:B------:R-:W-:Y:S02]  /*18cd0*/  STL [R1+0xcc], R197 ;  /* 0x0000ccc501007387 */ /* 0x000fe40000100800 */
[----:B------:R-:W-:Y:S02]  /*18ce0*/  LOP3.LUT R3, R3, 0x6, RZ, 0xc0, !PT ;  /* 0x0000000603037812 */ /* 0x000fe400078ec0ff */
[----:B------:R-:W-:Y:S03]  /*18cf0*/  STL [R1+0xc8], R196 ;  /* 0x0000c8c401007387 */ /* 0x000fe60000100800 */
[----:B------:R-:W-:Y:S01]  /*18d00*/  IMAD R2, R2, 0x20, R3 ;  /* 0x0000002002027824 */ /* 0x000fe200078e0203 */
[----:B------:R-:W-:Y:S03]  /*18d10*/  STL [R1+0xc4], R193 ;  /* 0x0000c4c101007387 */ /* 0x000fe60000100800 */
[C---:B------:R-:W-:Y:S01]  /*18d20*/  VIADD R3, R2.reuse, 0x1 ;  /* 0x0000000102037836 */ /* 0x040fe20000000000 */
[C---:B------:R-:W-:Y:S01]  /*18d30*/  ISETP.GE.AND P4, PT, R2.reuse, R223, PT ;  /* 0x000000df0200720c */ /* 0x040fe20003f86270 */
[----:B------:R-:W-:Y:S03]  /*18d40*/  STL [R1+0xc0], R191 ;  /* 0x0000c0bf01007387 */ /* 0x000fe60000100800 */
[----:B------:R-:W-:Y:S01]  /*18d50*/  ISETP.GE.AND P0, PT, R3, R222, PT ;  /* 0x000000de0300720c */ /* 0x000fe20003f06270 */
[----:B------:R-:W-:Y:S01]  /*18d60*/  STL [R1+0xbc], R189 ;  /* 0x0000bcbd01007387 */ /* 0x000fe20000100800 */
[----:B------:R-:W-:-:S02]  /*18d70*/  ISETP.LT.OR P4, PT, R2, R219, P4 ;  /* 0x000000db0200720c */ /* 0x000fc40002781670 */
[C---:B------:R-:W-:Y:S01]  /*18d80*/  ISETP.LT.OR P0, PT, R3.reuse, R218, P0 ;  /* 0x000000da0300720c */ /* 0x040fe20000701670 */
[----:B------:R-:W2:Y:S01]  /*18d90*/  LDL.LU R236, [R1+0x68] ;  /* 0x0000680001ec7983 */ /* 0x000ea20000300800 */
[----:B-1----:R-:W-:Y:S02]  /*18da0*/  FSEL R7, R172, -INF , !P4 ;  /* 0xff800000ac077808 */ /* 0x002fe40006000000 */
[C---:B------:R-:W-:Y:S01]  /*18db0*/  ISETP.GE.AND P3, PT, R3.reuse, R223, PT ;  /* 0x000000df0300720c */ /* 0x040fe20003f66270 */
[----:B----4-:R-:W4:Y:S01]  /*18dc0*/  LDL.LU.64 R202, [R1+0x18] ;  /* 0x0000180001ca7983 */ /* 0x010f220000300a00 */
[C---:B------:R-:W-:Y:S02]  /*18dd0*/  ISETP.GE.AND P5, PT, R3.reuse, R221, PT ;  /* 0x000000dd0300720c */ /* 0x040fe40003fa6270 */
[----:B------:R-:W-:Y:S02]  /*18de0*/  ISETP.GE.AND P2, PT, R3, R220, PT ;  /* 0x000000dc0300720c */ /* 0x000fe40003f46270 */
[----:B------:R-:W-:-:S02]  /*18df0*/  FSEL R172, R175, -INF , !P0 ;  /* 0xff800000afac7808 */ /* 0x000fc40004000000 */
[C---:B------:R-:W-:Y:S02]  /*18e00*/  ISETP.GE.AND P0, PT, R2.reuse, R220, PT ;  /* 0x000000dc0200720c */ /* 0x040fe40003f06270 */
[C---:B------:R-:W-:Y:S02]  /*18e10*/  ISETP.LT.OR P3, PT, R3.reuse, R219, P3 ;  /* 0x000000db0300720c */ /* 0x040fe40001f61670 */
[C---:B------:R-:W-:Y:S02]  /*18e20*/  ISETP.LT.OR P5, PT, R3.reuse, R217, P5 ;  /* 0x000000d90300720c */ /* 0x040fe40002fa1670 */
[----:B------:R-:W-:Y:S01]  /*18e30*/  ISETP.LT.OR P2, PT, R3, R216, P2 ;  /* 0x000000d80300720c */ /* 0x000fe20001741670 */
[C---:B------:R-:W-:Y:S01]  /*18e40*/  VIADD R3, R2.reuse, 0x9 ;  /* 0x0000000902037836 */ /* 0x040fe20000000000 */
[C---:B------:R-:W-:Y:S02]  /*18e50*/  ISETP.GE.AND P1, PT, R2.reuse, R222, PT ;  /* 0x000000de0200720c */ /* 0x040fe40003f26270 */
[----:B------:R-:W-:-:S02]  /*18e60*/  ISETP.LT.OR P0, PT, R2, R216, P0 ;  /* 0x000000d80200720c */ /* 0x000fc40000701670 */
[----:B------:R-:W-:Y:S02]  /*18e70*/  FSEL R24, R173, -INF , !P3 ;  /* 0xff800000ad187808 */ /* 0x000fe40005800000 */
[----:B------:R-:W-:Y:S02]  /*18e80*/  ISETP.LT.OR P1, PT, R2, R218, P1 ;  /* 0x000000da0200720c */ /* 0x000fe40000f21670 */
[----:B------:R-:W-:Y:S02]  /*18e90*/  FSEL R173, R206, -INF , !P0 ;  /* 0xff800000cead7808 */ /* 0x000fe40004000000 */
[----:B------:R-:W-:Y:S02]  /*18ea0*/  ISETP.GE.AND P0, PT, R3, R223, PT ;  /* 0x000000df0300720c */ /* 0x000fe40003f06270 */
[----:B------:R-:W-:Y:S02]  /*18eb0*/  FSEL R17, R174, -INF , !P1 ;  /* 0xff800000ae117808 */ /* 0x000fe40004800000 */
[----:B------:R-:W-:-:S02]  /*18ec0*/  ISETP.GE.AND P1, PT, R2, R221, PT ;  /* 0x000000dd0200720c */ /* 0x000fc40003f26270 */
[----:B------:R-:W-:Y:S02]  /*18ed0*/  ISETP.LT.OR P0, PT, R3, R219, P0 ;  /* 0x000000db0300720c */ /* 0x000fe40000701670 */
[----:B------:R-:W-:Y:S02]  /*18ee0*/  ISETP.LT.OR P1, PT, R2, R217, P1 ;  /* 0x000000d90200720c */ /* 0x000fe40000f21670 */
[----:B------:R-:W-:Y:S02]  /*18ef0*/  FSEL R18, R177, -INF , !P0 ;  /* 0xff800000b1127808 */ /* 0x000fe40004000000 */
[C---:B------:R-:W-:Y:S02]  /*18f00*/  ISETP.GE.AND P0, PT, R3.reuse, R220, PT ;  /* 0x000000dc0300720c */ /* 0x040fe40003f06270 */
[----:B------:R-:W-:Y:S02]  /*18f10*/  FSEL R25, R204, -INF , !P1 ;  /* 0xff800000cc197808 */ /* 0x000fe40004800000 */
[----:B------:R-:W-:-:S02]  /*18f20*/  ISETP.LT.OR P0, PT, R3, R216, P0 ;  /* 0x000000d80300720c */ /* 0x000fc40000701670 */
[----:B------:R-:W-:Y:S01]  /*18f30*/  FSEL R139, R205, -INF , !P5 ;  /* 0xff800000cd8b7808 */ /* 0x000fe20006800000 */
[----:B---3--:R-:W-:Y:S02]  /*18f40*/  IMAD.MOV.U32 R234, RZ, RZ, R4 ;  /* 0x000000ffffea7224 */ /* 0x008fe400078e0004 */
[----:B------:R-:W-:Y:S02]  /*18f50*/  VIADD R4, R2, 0x8 ;  /* 0x0000000802047836 */ /* 0x000fe40000000000 */
[----:B------:R-:W-:-:S03]  /*18f60*/  IMAD.MOV.U32 R235, RZ, RZ, R5 ;  /* 0x000000ffffeb7224 */ /* 0x000fc600078e0005 */
[C---:B------:R-:W-:Y:S02]  /*18f70*/  ISETP.GE.AND P6, PT, R4.reuse, R223, PT ;  /* 0x000000df0400720c */ /* 0x040fe40003fc6270 */
[C---:B------:R-:W-:Y:S02]  /*18f80*/  ISETP.GE.AND P3, PT, R4.reuse, R222, PT ;  /* 0x000000de0400720c */ /* 0x040fe40003f66270 */
[C---:B------:R-:W-:Y:S02]  /*18f90*/  ISETP.LT.OR P6, PT, R4.reuse, R219, P6 ;  /* 0x000000db0400720c */ /* 0x040fe400037c1670 */
[----:B------:R-:W-:Y:S02]  /*18fa0*/  ISETP.LT.OR P3, PT, R4, R218, P3 ;  /* 0x000000da0400720c */ /* 0x000fe40001f61670 */
[----:B------:R-:W-:Y:S02]  /*18fb0*/  FSEL R19, R176, -INF , !P6 ;  /* 0xff800000b0137808 */ /* 0x000fe40007000000 */
[----:B------:R-:W-:-:S02]  /*18fc0*/  FSEL R137, R178, -INF , !P3 ;  /* 0xff800000b2897808 */ /* 0x000fc40005800000 */
[C---:B------:R-:W-:Y:S02]  /*18fd0*/  ISETP.GE.AND P6, PT, R3.reuse, R222, PT ;  /* 0x000000de0300720c */ /* 0x040fe40003fc6270 */
[CC--:B------:R-:W-:Y:S02]  /*18fe0*/  ISETP.GE.AND P3, PT, R3.reuse, R221.reuse, PT ;  /* 0x000000dd0300720c */ /* 0x0c0fe40003f66270 */
[C---:B------:R-:W-:Y:S02]  /*18ff0*/  ISETP.GE.AND P4, PT, R4.reuse, R221, PT ;  /* 0x000000dd0400720c */ /* 0x040fe40003f86270 */
[----:B------:R-:W-:Y:S02]  /*19000*/  ISETP.GE.AND P1, PT, R4, R220, PT ;  /* 0x000000dc0400720c */ /* 0x000fe40003f26270 */
[C---:B------:R-:W-:Y:S02]  /*19010*/  ISETP.LT.OR P6, PT, R3.reuse, R218, P6 ;  /* 0x000000da0300720c */ /* 0x040fe400037c1670 */
[-C--:B------:R-:W-:Y:S01]  /*19020*/  ISETP.LT.OR P3, PT, R3, R217.reuse, P3 ;  /* 0x000000d90300720c */ /* 0x080fe20001f61670 */
[----:B------:R-:W-:Y:S01]  /*19030*/  VIADD R3, R2, 0x10 ;  /* 0x0000001002037836 */ /* 0x000fe20000000000 */
[----:B------:R-:W-:-:S02]  /*19040*/  ISETP.LT.OR P4, PT, R4, R217, P4 ;  /* 0x000000d90400720c */ /* 0x000fc40002781670 */
[----:B------:R-:W-:Y:S01]  /*19050*/  ISETP.LT.OR P1, PT, R4, R216, P1 ;  /* 0x000000d80400720c */ /* 0x000fe20000f21670 */
[----:B------:R-:W-:Y:S01]  /*19060*/  VIADD R4, R2, 0x11 ;  /* 0x0000001102047836 */ /* 0x000fe20000000000 */
[-C--:B------:R-:W-:Y:S02]  /*19070*/  ISETP.GE.AND P5, PT, R3, R223.reuse, PT ;  /* 0x000000df0300720c */ /* 0x080fe40003fa6270 */
[----:B------:R-:W-:Y:S02]  /*19080*/  FSEL R34, R179, -INF , !P6 ;  /* 0xff800000b3227808 */ /* 0x000fe40007000000 */
[----:B------:R-:W-:Y:S02]  /*19090*/  FSEL R138, R184, -INF , !P4 ;  /* 0xff800000b88a7808 */ /* 0x000fe40006000000 */
[----:B------:R-:W-:Y:S02]  /*190a0*/  ISETP.GE.AND P4, PT, R3, R222, PT ;  /* 0x000000de0300720c */ /* 0x000fe40003f86270 */
[----:B------:R-:W-:-:S02]  /*190b0*/  ISETP.GE.AND P6, PT, R4, R223, PT ;  /* 0x000000df0400720c */ /* 0x000fc40003fc6270 */
[CC--:B------:R-:W-:Y:S02]  /*190c0*/  ISETP.LT.OR P5, PT, R3.reuse, R219.reuse, P5 ;  /* 0x000000db0300720c */ /* 0x0c0fe40002fa1670 */
[----:B------:R-:W-:Y:S02]  /*190d0*/  ISETP.LT.OR P4, PT, R3, R218, P4 ;  /* 0x000000da0300720c */ /* 0x000fe40002781670 */
[----:B------:R-:W-:Y:S02]  /*190e0*/  ISETP.LT.OR P6, PT, R4, R219, P6 ;  /* 0x000000db0400720c */ /* 0x000fe400037c1670 */
[----:B------:R-:W-:Y:S02]  /*190f0*/  FSEL R16, R132, -INF , !P5 ;  /* 0xff80000084107808 */ /* 0x000fe40006800000 */
[----:B------:R-:W-:Y:S02]  /*19100*/  ISETP.GE.AND P5, PT, R4, R222, PT ;  /* 0x000000de0400720c */ /* 0x000fe40003fa6270 */
[----:B------:R-:W-:-:S02]  /*19110*/  FSEL R27, R134, -INF , !P4 ;  /* 0xff800000861b7808 */ /* 0x000fc40006000000 */
[----:B------:R-:W-:Y:S02]  /*19120*/  FSEL R15, R133, -INF , !P6 ;  /* 0xff800000850f7808 */ /* 0x000fe40007000000 */
[C---:B------:R-:W-:Y:S02]  /*19130*/  ISETP.GE.AND P4, PT, R3.reuse, R221, PT ;  /* 0x000000dd0300720c */ /* 0x040fe40003f86270 */
[C---:B------:R-:W-:Y:S02]  /*19140*/  ISETP.GE.AND P6, PT, R3.reuse, R220, PT ;  /* 0x000000dc0300720c */ /* 0x040fe40003fc6270 */
[----:B------:R-:W-:Y:S02]  /*19150*/  ISETP.LT.OR P5, PT, R4, R218, P5 ;  /* 0x000000da0400720c */ /* 0x000fe40002fa1670 */
[C---:B------:R-:W-:Y:S02]  /*19160*/  ISETP.LT.OR P4, PT, R3.reuse, R217, P4 ;  /* 0x000000d90300720c */ /* 0x040fe40002781670 */
[----:B------:R-:W-:Y:S01]  /*19170*/  ISETP.LT.OR P6, PT, R3, R216, P6 ;  /* 0x000000d80300720c */ /* 0x000fe200037c1670 */
[----:B------:R-:W-:Y:S01]  /*19180*/  VIADD R3, R2, 0x18 ;  /* 0x0000001802037836 */ /* 0x000fe20000000000 */
[----:B------:R-:W-:-:S02]  /*19190*/  FSEL R23, R135, -INF , !P5 ;  /* 0xff80000087177808 */ /* 0x000fc40006800000 */
[----:B------:R-:W-:Y:S02]  /*191a0*/  FSEL R136, R185, -INF , !P3 ;  /* 0xff800000b9887808 */ /* 0x000fe40005800000 */
[C---:B------:R-:W-:Y:S02]  /*191b0*/  ISETP.GE.AND P3, PT, R4.reuse, R221, PT ;  /* 0x000000dd0400720c */ /* 0x040fe40003f66270 */
[----:B------:R-:W-:Y:S02]  /*191c0*/  ISETP.GE.AND P5, PT, R4, R220, PT ;  /* 0x000000dc0400720c */ /* 0x000fe40003fa6270 */
[----:B------:R-:W-:Y:S02]  /*191d0*/  FSEL R132, R212, -INF , !P4 ;  /* 0xff800000d4847808 */ /* 0x000fe40006000000 */
[C---:B------:R-:W-:Y:S02]  /*191e0*/  ISETP.LT.OR P3, PT, R4.reuse, R217, P3 ;  /* 0x000000d90400720c */ /* 0x040fe40001f61670 */
[----:B------:R-:W-:-:S02]  /*191f0*/  ISETP.LT.OR P5, PT, R4, R216, P5 ;  /* 0x000000d80400720c */ /* 0x000fc40002fa1670 */
[----:B------:R-:W-:Y:S02]  /*19200*/  ISETP.GE.AND P4, PT, R3, R223, PT ;  /* 0x000000df0300720c */ /* 0x000fe40003f86270 */
[----:B------:R-:W-:Y:S02]  /*19210*/  FMNMX.FTZ R4, R239, R7, !PT ;  /* 0x00000007ef047209 */ /* 0x000fe40007810000 */
[----:B------:R-:W-:Y:S02]  /*19220*/  ISETP.LT.OR P4, PT, R3, R219, P4 ;  /* 0x000000db0300720c */ /* 0x000fe40002781670 */
[----:B------:R-:W-:Y:S02]  /*19230*/  FMNMX.FTZ R4, R24, R4, !PT ;  /* 0x0000000418047209 */ /* 0x000fe40007810000 */
[----:B------:R-:W-:Y:S02]  /*19240*/  FSEL R10, R180, -INF , !P4 ;  /* 0xff800000b40a7808 */ /* 0x000fe40006000000 */
[----:B------:R-:W-:-:S02]  /*19250*/  FMNMX.FTZ R5, R19, R4, !PT ;  /* 0x0000000413057209 */ /* 0x000fc40007810000 */
[----:B------:R-:W-:Y:S02]  /*19260*/  ISETP.GE.AND P4, PT, R3, R222, PT ;  /* 0x000000de0300720c */ /* 0x000fe40003f86270 */
[----:B------:R-:W-:Y:S01]  /*19270*/  FMNMX.FTZ R4, R237, R17, !PT ;  /* 0x00000011ed047209 */ /* 0x000fe20007810000 */
[----:B------:R-:W-:Y:S01]  /*19280*/  VIADD R2, R2, 0x19 ;  /* 0x0000001902027836 */ /* 0x000fe20000000000 */
[----:B------:R-:W-:Y:S02]  /*19290*/  ISETP.LT.OR P4, PT, R3, R218, P4 ;  /* 0x000000da0300720c */ /* 0x000fe40002781670 */
[----:B------:R-:W-:Y:S02]  /*192a0*/  FMNMX.FTZ R4, R172, R4, !PT ;  /* 0x00000004ac047209 */ /* 0x000fe40007810000 */
[----:B------:R-:W-:Y:S02]  /*192b0*/  FMNMX.FTZ R5, R18, R5, !PT ;  /* 0x0000000512057209 */ /* 0x000fe40007810000 */
[----:B------:R-:W-:-:S02]  /*192c0*/  FSEL R14, R182, -INF , !P4 ;  /* 0xff800000b60e7808 */ /* 0x000fc40006000000 */
[----:B------:R-:W-:Y:S02]  /*192d0*/  FMNMX.FTZ R4, R137, R4, !PT ;  /* 0x0000000489047209 */ /* 0x000fe40007810000 */
[----:B------:R-:W-:Y:S02]  /*192e0*/  ISETP.GE.AND P4, PT, R2, R223, PT ;  /* 0x000000df0200720c */ /* 0x000fe40003f86270 */
[----:B------:R-:W-:Y:S02]  /*192f0*/  FMNMX.FTZ R5, R16, R5, !PT ;  /* 0x0000000510057209 */ /* 0x000fe40007810000 */
[----:B------:R-:W-:Y:S02]  /*19300*/  FMNMX.FTZ R4, R34, R4, !PT ;  /* 0x0000000422047209 */ /* 0x000fe40007810000 */
[----:B------:R-:W-:Y:S02]  /*19310*/  ISETP.LT.OR P4, PT, R2, R219, P4 ;  /* 0x000000db0200720c */ /* 0x000fe40002781670 */
[----:B------:R-:W-:-:S02]  /*19320*/  FMNMX.FTZ R5, R15, R5, !PT ;  /* 0x000000050f057209 */ /* 0x000fc40007810000 */
[----:B------:R-:W-:Y:S02]  /*19330*/  FMNMX.FTZ R4, R27, R4, !PT ;  /* 0x000000041b047209 */ /* 0x000fe40007810000 */
[----:B------:R-:W-:Y:S02]  /*19340*/  FSEL R6, R181, -INF , !P4 ;  /* 0xff800000b5067808 */ /* 0x000fe40006000000 */
[----:B------:R-:W-:Y:S02]  /*19350*/  FMNMX.FTZ R5, R10, R5, !PT ;  /* 0x000000050a057209 */ /* 0x000fe40007810000 */
[----:B------:R-:W-:Y:S02]  /*19360*/  FMNMX.FTZ R8, R23, R4, !PT ;  /* 0x0000000417087209 */ /* 0x000fe40007810000 */
[----:B------:R-:W-:Y:S02]  /*19370*/  FMNMX.FTZ R4, R6, R5, !PT ;  /* 0x0000000506047209 */ /* 0x000fe40007810000 */
[----:B------:R-:W-:-:S02]  /*19380*/  ISETP.GE.AND P4, PT, R2, R222, PT ;  /* 0x000000de0200720c */ /* 0x000fc40003f86270 */
[----:B------:R-:W-:Y:S02]  /*19390*/  FMNMX.FTZ R5, R14, R8, !PT ;  /* 0x000000080e057209 */ /* 0x000fe40007810000 */
[----:B------:R-:W1:Y:S01]  /*193a0*/  SHFL.BFLY PT, R8, R4, 0x2, 0x1f ;  /* 0x0c401f0004087f89 */ /* 0x000e6200000e0000 */
[----:B------:R-:W-:-:S04]  /*193b0*/  ISETP.LT.OR P4, PT, R2, R218, P4 ;  /* 0x000000da0200720c */ /* 0x000fc80002781670 */
[----:B------:R-:W-:-:S04]  /*193c0*/  FSEL R11, R183, -INF , !P4 ;  /* 0xff800000b70b7808 */ /* 0x000fc80006000000 */
[----:B------:R-:W-:Y:S02]  /*193d0*/  FMNMX.FTZ R5, R11, R5, !PT ;  /* 0x000000050b057209 */ /* 0x000fe40007810000 */
[----:B------:R-:W-:-:S03]  /*193e0*/  FSEL R22, R213, -INF , !P3 ;  /* 0xff800000d5167808 */ /* 0x000fc60005800000 */
[----:B------:R-:W3:Y:S01]  /*193f0*/  SHFL.BFLY PT, R9, R5, 0x2, 0x1f ;  /* 0x0c401f0005097f89 */ /* 0x000ee200000e0000 */
[C---:B------:R-:W-:Y:S02]  /*19400*/  ISETP.GE.AND P3, PT, R3.reuse, R221, PT ;  /* 0x000000dd0300720c */ /* 0x040fe40003f66270 */
[C---:B------:R-:W-:Y:S02]  /*19410*/  ISETP.GE.AND P4, PT, R3.reuse, R220, PT ;  /* 0x000000dc0300720c */ /* 0x040fe40003f86270 */
[C---:B------:R-:W-:Y:S02]  /*19420*/  ISETP.LT.OR P3, PT, R3.reuse, R217, P3 ;  /* 0x000000d90300720c */ /* 0x040fe40001f61670 */
[----:B------:R-:W-:Y:S02]  /*19430*/  ISETP.LT.OR P4, PT, R3, R216, P4 ;  /* 0x000000d80300720c */ /* 0x000fe40002781670 */
[----:B-1----:R-:W-:Y:S02]  /*19440*/  FMNMX.FTZ R3, R4, R8, !PT ;  /* 0x0000000804037209 */ /* 0x002fe40007810000 */
[----:B------:R-:W-:-:S04]  /*19450*/  FMNMX.FTZ R4, R208, R25, !PT ;  /* 0x00000019d0047209 */ /* 0x000fc80007810000 */
[----:B------:R-:W-:-:S04]  /*19460*/  FMNMX.FTZ R4, R139, R4, !PT ;  /* 0x000000048b047209 */ /* 0x000fc80007810000 */
[----:B------:R-:W-:-:S04]  /*19470*/  FMNMX.FTZ R4, R138, R4, !PT ;  /* 0x000000048a047209 */ /* 0x000fc80007810000 */
[----:B------:R-:W-:Y:S02]  /*19480*/  FMNMX.FTZ R4, R136, R4, !PT ;  /* 0x0000000488047209 */ /* 0x000fe40007810000 */
[----:B---3--:R-:W-:Y:S02]  /*19490*/  FMNMX.FTZ R5, R5, R9, !PT ;  /* 0x0000000905057209 */ /* 0x008fe40007810000 */
[----:B------:R-:W-:Y:S02]  /*194a0*/  FSEL R9, R224, -INF , !P3 ;  /* 0xff800000e0097808 */ /* 0x000fe40005800000 */
[----:B------:R-:W-:Y:S02]  /*194b0*/  ISETP.GE.AND P3, PT, R2, R221, PT ;  /* 0x000000dd0200720c */ /* 0x000fe40003f66270 */
[----:B------:R-:W-:Y:S02]  /*194c0*/  FMNMX.FTZ R4, R132, R4, !PT ;  /* 0x0000000484047209 */ /* 0x000fe40007810000 */
[----:B------:R-:W-:-:S02]  /*194d0*/  ISETP.LT.OR P3, PT, R2, R217, P3 ;  /* 0x000000d90200720c */ /* 0x000fc40001f61670 */
[----:B------:R-:W-:Y:S02]  /*194e0*/  FMNMX.FTZ R4, R22, R4, !PT ;  /* 0x0000000416047209 */ /* 0x000fe40007810000 */
[----:B------:R-:W-:Y:S02]  /*194f0*/  FSEL R8, R225, -INF , !P3 ;  /* 0xff800000e1087808 */ /* 0x000fe40005800000 */
[----:B------:R-:W-:Y:S02]  /*19500*/  FMNMX.FTZ R4, R9, R4, !PT ;  /* 0x0000000409047209 */ /* 0x000fe40007810000 */
[----:B------:R-:W-:Y:S02]  /*19510*/  ISETP.GE.AND P3, PT, R2, R220, PT ;  /* 0x000000dc0200720c */ /* 0x000fe40003f66270 */
[----:B------:R-:W-:Y:S02]  /*19520*/  FMNMX.FTZ R4, R8, R4, !PT ;  /* 0x0000000408047209 */ /* 0x000fe40007810000 */
[----:B------:R-:W-:-:S03]  /*19530*/  ISETP.LT.OR P3, PT, R2, R216, P3 ;  /* 0x000000d80200720c */ /* 0x000fc60001f61670 */
[----:B------:R-:W1:Y:S04]  /*19540*/  SHFL.BFLY PT, R2, R4, 0x2, 0x1f ;  /* 0x0c401f0004027f89 */ /* 0x000e6800000e0000 */
[----:B------:R-:W3:Y:S04]  /*19550*/  SHFL.BFLY PT, R35, R3, 0x1, 0x1f ;  /* 0x0c201f0003237f89 */ /* 0x000ee800000e0000 */
[----:B------:R-:W2:Y:S01]  /*19560*/  SHFL.BFLY PT, R133, R5, 0x1, 0x1f ;  /* 0x0c201f0005857f89 */ /* 0x000ea200000e0000 */
[----:B-1----:R-:W-:-:S05]  /*19570*/  FMNMX.FTZ R4, R4, R2, !PT ;  /* 0x0000000204047209 */ /* 0x002fca0007810000 */
[----:B------:R-:W1:Y:S01]  /*19580*/  SHFL.BFLY PT, R135, R4, 0x1, 0x1f ;  /* 0x0c201f0004877f89 */ /* 0x000e6200000e0000 */
[----:B---3--:R-:W-:Y:S02]  /*19590*/  FMNMX.FTZ R134, R3, R35, !PT ;  /* 0x0000002303867209 */ /* 0x008fe40007810000 */
[----:B------:R-:W-:Y:S02]  /*195a0*/  FSEL R35, R207, -INF , !P2 ;  /* 0xff800000cf237808 */ /* 0x000fe40005000000 */
[C---:B------:R-:W-:Y:S01]  /*195b0*/  FSETP.NEU.FTZ.AND P2, PT, R134.reuse, -INF , PT ;  /* 0xff8000008600780b */ /* 0x040fe20003f5d000 */
[----:B------:R-:W-:Y:S01]  /*195c0*/  FMUL.FTZ R2, R134, UR43 ;  /* 0x0000002b86027c20 */ /* 0x000fe20008410000 */
[----:B--2---:R-:W-:-:S04]  /*195d0*/  FMNMX.FTZ R133, R5, R133, !PT ;  /* 0x0000008505857209 */ /* 0x004fc80007810000 */
[----:B------:R-:W-:Y:S02]  /*195e0*/  FSEL R2, R2, RZ, P2 ;  /* 0x000000ff02027208 */ /* 0x000fe40001000000 */
[----:B------:R-:W-:-:S03]  /*195f0*/  FSEL R5, R186, -INF , !P1 ;  /* 0xff800000ba057808 */ /* 0x000fc60004800000 */
        /* <DEDUP_REMOVED lines=8> */
[C---:B------:R-:W-:Y:S01]  /*19680*/  FMUL.FTZ R2, R133.reuse, UR43 ;  /* 0x0000002b85027c20 */ /* 0x040fe20008410000 */
[----:B------:R-:W-:Y:S02]  /*19690*/  FSETP.NEU.FTZ.AND P1, PT, R133, -INF , PT ;  /* 0xff8000008500780b */ /* 0x000fe40003f3d000 */
[----:B-1----:R-:W-:-:S02]  /*196a0*/  FMNMX.FTZ R135, R4, R135, !PT ;  /* 0x0000008704877209 */ /* 0x002fc40007810000 */
[----:B------:R-:W-:Y:S02]  /*196b0*/  FSEL R2, R2, RZ, P1 ;  /* 0x000000ff02027208 */ /* 0x000fe40000800000 */
[----:B------:R-:W-:Y:S02]  /*196c0*/  FMNMX.FTZ R3, R209, R173, !PT ;  /* 0x000000add1037209 */ /* 0x000fe40007810000 */
[----:B------:R-:W-:Y:S01]  /*196d0*/  FSEL R4, R187, -INF , !P0 ;  /* 0xff800000bb047808 */ /* 0x000fe20004000000 */
        /* <DEDUP_REMOVED lines=9> */
[----:B------:R-:W-:-:S02]  /*19770*/  FSETP.NEU.FTZ.AND P0, PT, R135, -INF , PT ;  /* 0xff8000008700780b */ /* 0x000fc40003f1d000 */
[----:B------:R-:W-:Y:S02]  /*19780*/  FMNMX.FTZ R3, R35, R3, !PT ;  /* 0x0000000323037209 */ /* 0x000fe40007810000 */
[----:B------:R-:W-:Y:S02]  /*19790*/  FSEL R2, R2, RZ, P0 ;  /* 0x000000ff02027208 */ /* 0x000fe40000000000 */
[----:B------:R-:W-:-:S03]  /*197a0*/  FMNMX.FTZ R3, R5, R3, !PT ;  /* 0x0000000305037209 */ /* 0x000fc60007810000 */
        /* <DEDUP_REMOVED lines=8> */
[----:B------:R-:W-:Y:S02]  /*19830*/  FSEL R2, R214, -INF , !P6 ;  /* 0xff800000d6027808 */ /* 0x000fe40007000000 */
[----:B------:R-:W-:-:S02]  /*19840*/  FMNMX.FTZ R6, R4, R3, !PT ;  /* 0x0000000304067209 */ /* 0x000fc40007810000 */
[----:B------:R-:W-:Y:S02]  /*19850*/  FSEL R3, R134, RZ, P2 ;  /* 0x000000ff86037208 */ /* 0x000fe40001000000 */
[----:B------:R-:W-:Y:S02]  /*19860*/  FSEL R11, R215, -INF , !P5 ;  /* 0xff800000d70b7808 */ /* 0x000fe40006800000 */
[----:B------:R-:W-:Y:S01]  /*19870*/  FMNMX.FTZ R6, R2, R6, !PT ;  /* 0x0000000602067209 */ /* 0x000fe20007810000 */
[----:B------:R-:W-:Y:S01]  /*19880*/  FADD.FTZ R17, R239, -R3 ;  /* 0x80000003ef117221 */ /* 0x000fe20000010000 */
[----:B------:R-:W-:Y:S02]  /*19890*/  FSEL R15, R226, -INF , !P4 ;  /* 0xff800000e20f7808 */ /* 0x000fe40006000000 */
[----:B------:R-:W-:Y:S02]  /*198a0*/  FMNMX.FTZ R132, R11, R6, !PT ;  /* 0x000000060b847209 */ /* 0x000fe40007810000 */
[----:B------:R-:W-:-:S02]  /*198b0*/  FSEL R3, R133, RZ, P1 ;  /* 0x000000ff85037208 */ /* 0x000fc40000800000 */
[----:B------:R-:W-:Y:S02]  /*198c0*/  FSEL R14, R227, -INF , !P3 ;  /* 0xff800000e30e7808 */ /* 0x000fe40005800000 */
[----:B------:R-:W-:Y:S01]  /*198d0*/  FMNMX.FTZ R132, R15, R132, !PT ;  /* 0x000000840f847209 */ /* 0x000fe20007810000 */
[----:B------:R-:W-:Y:S01]  /*198e0*/  FADD.FTZ R22, R237, -R3 ;  /* 0x80000003ed167221 */ /* 0x000fe20000010000 */
[----:B------:R-:W-:Y:S02]  /*198f0*/  FSEL R3, R135, RZ, P0 ;  /* 0x000000ff87037208 */ /* 0x000fe40000000000 */
[----:B------:R-:W-:-:S03]  /*19900*/  FMNMX.FTZ R132, R14, R132, !PT ;  /* 0x000000840e847209 */ /* 0x000fc60007810000 */
[----:B------:R-:W-:Y:S02]  /*19910*/  FADD.FTZ R19, R208, -R3 ;  /* 0x80000003d0137221 */ /* 0x000fe40000010000 */
[----:B------:R-:W1:Y:S02]  /*19920*/  SHFL.BFLY PT, R3, R132, 0x2, 0x1f ;  /* 0x0c401f0084037f89 */ /* 0x000e6400000e0000 */
[----:B-1----:R-:W-:-:S05]  /*19930*/  FMNMX.FTZ R132, R132, R3, !PT ;  /* 0x0000000384847209 */ /* 0x002fca0007810000 */
[----:B------:R-:W1:Y:S02]  /*19940*/  SHFL.BFLY PT, R3, R132, 0x1, 0x1f ;  /* 0x0c201f0084037f89 */ /* 0x000e6400000e0000 */
[----:B-1----:R-:W-:-:S04]  /*19950*/  FMNMX.FTZ R132, R132, R3, !PT ;  /* 0x0000000384847209 */ /* 0x002fc80007810000 */
[----:B------:R-:W-:-:S04]  /*19960*/  FSETP.NEU.FTZ.AND P0, PT, R132, -INF , PT ;  /* 0xff8000008400780b */ /* 0x000fc80003f1d000 */
[----:B------:R-:W-:-:S05]  /*19970*/  FSEL R3, R132, RZ, P0 ;  /* 0x000000ff84037208 */ /* 0x000fca0000000000 */
[----:B------:R-:W-:Y:S01]  /*19980*/  FADD.FTZ R6, R209, -R3 ;  /* 0x80000003d1067221 */ /* 0x000fe20000010000 */
[----:B------:R-:W-:-:S05]  /*19990*/  FMUL.FTZ R3, R132, UR43 ;  /* 0x0000002b84037c20 */ /* 0x000fca0008410000 */
[----:B------:R-:W-:-:S05]  /*199a0*/  FSEL R3, R3, RZ, P0 ;  /* 0x000000ff03037208 */ /* 0x000fca0000000000 */
[--C-:B------:R-:W-:Y:S01]  /*199b0*/  FFMA.FTZ R8, R5, UR43, -R3.reuse ;  /* 0x0000002b05087c23 */ /* 0x100fe20008010803 */
[--C-:B------:R-:W-:Y:S01]  /*199c0*/  FFMA.FTZ R10, R173, UR43, -R3.reuse ;  /* 0x0000002bad0a7c23 */ /* 0x100fe20008010803 */
[----:B------:R-:W-:Y:S01]  /*199d0*/  FMUL.FTZ R5, R6, UR43 ;  /* 0x0000002b06057c20 */ /* 0x000fe20008410000 */
[----:B------:R-:W-:-:S04]  /*199e0*/  FFMA.FTZ R9, R35, UR43, -R3 ;  /* 0x0000002b23097c23 */ /* 0x000fc80008010803 */
[----:B------:R-:W-:Y:S08]  /*199f0*/  MUFU.EX2 R10, R10 ;  /* 0x0000000a000a7308 */ /* 0x000ff00000000800 */
[----:B------:R-:W1:Y:S01]  /*19a00*/  MUFU.EX2 R5, R5 ;  /* 0x0000000500057308 */ /* 0x000e620000000800 */
[----:B------:R-:W-:-:S07]  /*19a10*/  FFMA.FTZ R6, R2, UR43, -R3 ;  /* 0x0000002b02067c23 */ /* 0x000fce0008010803 */
[----:B------:R-:W2:Y:S08]  /*19a20*/  MUFU.EX2 R9, R9 ;  /* 0x0000000900097308 */ /* 0x000eb00000000800 */
[----:B------:R3:W-:Y:S01]  /*19a30*/  MUFU.EX2 R16, R7 ;  /* 0x0000000700107308 */ /* 0x0007e20000000800 */
[----:B------:R-:W-:-:S07]  /*19a40*/  FMUL.FTZ R2, R17, UR43 ;  /* 0x0000002b11027c20 */ /* 0x000fce0008410000 */
[----:B------:R-:W4:Y:S01]  /*19a50*/  MUFU.EX2 R8, R8 ;  /* 0x0000000800087308 */ /* 0x000f220000000800 */
[--C-:B---3--:R-:W-:Y:S01]  /*19a60*/  FFMA.FTZ R7, R4, UR43, -R3.reuse ;  /* 0x0000002b04077c23 */ /* 0x108fe20008010803 */
[----:B------:R-:W-:-:S06]  /*19a70*/  FFMA.FTZ R4, R11, UR43, -R3 ;  /* 0x0000002b0b047c23 */ /* 0x000fcc0008010803 */
[----:B------:R-:W-:Y:S01]  /*19a80*/  MUFU.EX2 R6, R6 ;  /* 0x0000000600067308 */ /* 0x000fe20000000800 */
[----:B-1----:R-:W-:-:S07]  /*19a90*/  FFMA.FTZ R230, R230, R5, R10 ;  /* 0x00000005e6e67223 */ /* 0x002fce000001000a */
[----:B------:R-:W1:Y:S01]  /*19aa0*/  MUFU.EX2 R7, R7 ;  /* 0x0000000700077308 */ /* 0x000e620000000800 */
[--C-:B------:R-:W-:Y:S01]  /*19ab0*/  FFMA.FTZ R139, R15, UR43, -R3.reuse ;  /* 0x0000002b0f8b7c23 */ /* 0x100fe20008010803 */
[----:B------:R-:W-:Y:S01]  /*19ac0*/  FFMA.FTZ R173, R14, UR43, -R3 ;  /* 0x0000002b0ead7c23 */ /* 0x000fe20008010803 */
[----:B--2---:R-:W-:-:S05]  /*19ad0*/  FADD.FTZ R3, R9, R230 ;  /* 0x000000e609037221 */ /* 0x004fca0000010000 */
[----:B------:R-:W2:Y:S01]  /*19ae0*/  MUFU.EX2 R4, R4 ;  /* 0x0000000400047308 */ /* 0x000ea20000000800 */
[----:B----4-:R-:W-:-:S07]  /*19af0*/  FADD.FTZ R3, R8, R3 ;  /* 0x0000000308037221 */ /* 0x010fce0000010000 */
[----:B------:R-:W3:Y:S01]  /*19b00*/  MUFU.EX2 R2, R2 ;  /* 0x0000000200027308 */ /* 0x000ee20000000800 */
[----:B-1----:R-:W-:-:S04]  /*19b10*/  FADD.FTZ R3, R7, R3 ;  /* 0x0000000307037221 */ /* 0x002fc80000010000 */
[----:B------:R-:W-:-:S04]  /*19b20*/  FADD.FTZ R3, R6, R3 ;  /* 0x0000000306037221 */ /* 0x000fc80000010000 */
[C---:B--2---:R-:W-:Y:S01]  /*19b30*/  FADD.FTZ R29, R4.reuse, R3 ;  /* 0x00000003041d7221 */ /* 0x044fe20000010000 */
[----:B------:R-:W-:Y:S02]  /*19b40*/  F2FP.BF16.F32.PACK_AB R228, R4, R6 ;  /* 0x0000000604e4723e */ /* 0x000fe400000010ff */
[----:B------:R-:W-:Y:S01]  /*19b50*/  F2FP.BF16.F32.PACK_AB R230, R9, R10 ;  /* 0x0000000a09e6723e */ /* 0x000fe200000010ff */
[-C--:B---3--:R-:W-:Y:S01]  /*19b60*/  FMUL.FTZ R4, R69, R2.reuse ;  /* 0x0000000245047220 */ /* 0x088fe20000410000 */
[-C--:B------:R-:W-:Y:S01]  /*19b70*/  FMUL.FTZ R198, R84, R2.reuse ;  /* 0x0000000254c67220 */ /* 0x080fe20000410000 */
[-C--:B------:R-:W-:Y:S02]  /*19b80*/  FMUL.FTZ R9, R101, R2.reuse ;  /* 0x0000000265097220 */ /* 0x080fe40000410000 */
[----:B------:R-:W-:Y:S02]  /*19b90*/  IMAD.MOV.U32 R84, RZ, RZ, R4 ;  /* 0x000000ffff547224 */ /* 0x000fe400078e0004 */
[----:B------:R-:W-:-:S02]  /*19ba0*/  FMUL.FTZ R4, R100, R2 ;  /* 0x0000000264047220 */ /* 0x000fc40000410000 */
[----:B------:R-:W2:Y:S01]  /*19bb0*/  LDL.LU.64 R100, [R1+0x90] ;  /* 0x0000900001647983 */ /* 0x000ea20000300a00 */
[----:B------:R-:W-:-:S04]  /*19bc0*/  FMUL.FTZ R22, R22, UR43 ;  /* 0x0000002b16167c20 */ /* 0x000fc80008410000 */
[----:B------:R-:W1:Y:S01]  /*19bd0*/  MUFU.EX2 R3, R22 ;  /* 0x0000001600037308 */ /* 0x000e620000000800 */
[----:B------:R-:W-:Y:S01]  /*19be0*/  F2FP.BF16.F32.PACK_AB R35, R7, R8 ;  /* 0x000000080723723e */ /* 0x000fe200000010ff */
[-C--:B------:R-:W-:Y:S01]  /*19bf0*/  FFMA.FTZ R15, R236, R2.reuse, R16 ;  /* 0x00000002ec0f7223 */ /* 0x080fe20000010010 */
[-C--:B------:R-:W-:Y:S01]  /*19c00*/  FMUL.FTZ R11, R48, R2.reuse ;  /* 0x00000002300b7220 */ /* 0x080fe20000410000 */
[----:B------:R-:W-:-:S04]  /*19c10*/  FMUL.FTZ R244, R96, R2 ;  /* 0x0000000260f47220 */ /* 0x000fc80000410000 */
        /* <DEDUP_REMOVED lines=28> */
[-C--:B-1----:R-:W-:Y:S01]  /*19de0*/  FMUL.FTZ R6, R51, R3.reuse ;  /* 0x0000000333067220 */ /* 0x082fe20000410000 */
[----:B------:R-:W-:Y:S01]  /*19df0*/  MUFU.EX2 R18, R18 ;  /* 0x0000001200127308 */ /* 0x000fe20000000800 */
[----:B------:R-:W-:Y:S01]  /*19e00*/  ULOP3.LUT UR4, UR44, UR29, URZ, 0x3c, !UPT ;  /* 0x0000001d2c047292 */ /* 0x000fe2000f8e3c3f */
[-C--:B------:R-:W-:Y:S01]  /*19e10*/  FMUL.FTZ R22, R54, R3.reuse ;  /* 0x0000000336167220 */ /* 0x080fe20000410000 */
[----:B------:R-:W-:Y:S01]  /*19e20*/  FMUL.FTZ R189, R99, R3 ;  /* 0x0000000363bd7220 */ /* 0x000fe20000410000 */
[----:B------:R-:W-:-:S02]  /*19e30*/  IMAD.MOV.U32 R81, RZ, RZ, R235 ;  /* 0x000000ffff517224 */ /* 0x000fc400078e00eb */
[-C--:B------:R-:W-:Y:S01]  /*19e40*/  FMUL.FTZ R235, R83, R3.reuse ;  /* 0x0000000353eb7220 */ /* 0x080fe20000410000 */
[----:B------:R-:W-:Y:S01]  /*19e50*/  IMAD.MOV.U32 R99, RZ, RZ, R6 ;  /* 0x000000ffff637224 */ /* 0x000fe200078e0006 */
[----:B------:R-:W1:Y:S01]  /*19e60*/  MUFU.EX2 R2, R2 ;  /* 0x0000000200027308 */ /* 0x000e620000000800 */
[-C--:B------:R-:W-:Y:S01]  /*19e70*/  FMUL.FTZ R196, R86, R3.reuse ;  /* 0x0000000356c47220 */ /* 0x080fe20000410000 */
[-C--:B------:R-:W-:Y:S01]  /*19e80*/  FMUL.FTZ R193, R87, R3.reuse ;  /* 0x0000000357c17220 */ /* 0x080fe20000410000 */
        /* <DEDUP_REMOVED lines=29> */
[-C--:B----4-:R-:W-:Y:S01]  /*1a060*/  FFMA.FTZ R22, R231, R3.reuse, R17 ;  /* 0x00000003e7167223 */ /* 0x090fe20000010011 */
[-C--:B------:R-:W-:Y:S01]  /*1a070*/  FMUL.FTZ R29, R130, R3.reuse ;  /* 0x00000003821d7220 */ /* 0x080fe20000410000 */
[----:B------:R-:W-:Y:S01]  /*1a080*/  FMUL.FTZ R131, R131, R3 ;  /* 0x0000000383837220 */ /* 0x000fe20000410000 */
[----:B------:R-:W-:-:S05]  /*1a090*/  LOP3.LUT R3, R203, UR4, RZ, 0x3c, !PT ;  /* 0x00000004cb037c12 */ /* 0x000fca000f8e3cff */
[----:B------:R-:W-:-:S04]  /*1a0a0*/  IMAD.WIDE.U32 R70, R3, -0x326172a9, RZ ;  /* 0xcd9e8d5703467825 */ /* 0x000fc800078e00ff */
[-C--:B-1----:R-:W-:Y:S01]  /*1a0b0*/  FFMA.FTZ R19, R229, R2.reuse, R18 ;  /* 0x00000002e5137223 */ /* 0x082fe20000010012 */
[-C--:B------:R-:W-:Y:S01]  /*1a0c0*/  FMUL.FTZ R152, R152, R2.reuse ;  /* 0x0000000298987220 */ /* 0x080fe20000410000 */
        /* <DEDUP_REMOVED lines=41> */
[----:B------:R-:W-:-:S04]  /*1a360*/  IMAD.MOV.U32 R130, RZ, RZ, R14 ;  /* 0x000000ffff827224 */ /* 0x000fc800078e000e */
[----:B------:R-:W-:Y:S02]  /*1a370*/  IMAD.MOV.U32 R249, RZ, RZ, R130 ;  /* 0x000000fffff97224 */ /* 0x000fe400078e0082 */
[----:B------:R-:W-:Y:S02]  /*1a380*/  IMAD.MOV.U32 R130, RZ, RZ, R118 ;  /* 0x000000ffff827224 */ /* 0x000fe400078e0076 */
[----:B------:R-:W-:Y:S02]  /*1a390*/  IMAD.MOV.U32 R118, RZ, RZ, R87 ;  /* 0x000000ffff767224 */ /* 0x000fe400078e0057 */
[----:B------:R-:W-:Y:S02]  /*1a3a0*/  IMAD.MOV.U32 R76, RZ, RZ, R231 ;  /* 0x000000ffff4c7224 */ /* 0x000fe400078e00e7 */
[----:B------:R-:W-:Y:S02]  /*1a3b0*/  IMAD.MOV.U32 R231, RZ, RZ, R102 ;  /* 0x000000ffffe77224 */ /* 0x000fe400078e0066 */
[----:B------:R-:W-:Y:S01]  /*1a3c0*/  FMUL.FTZ R102, R46, R5 ;  /* 0x000000052e667220 */ /* 0x000fe20000410000 */
[----:B------:R-:W-:Y:S01]  /*1a3d0*/  LOP3.LUT R14, R71, UR26, R248, 0x96, !PT ;  /* 0x0000001a470e7c12 */ /* 0x000fe2000f8e96f8 */
[----:B------:R-:W-:-:S02]  /*1a3e0*/  IMAD.MOV.U32 R46, RZ, RZ, R130 ;  /* 0x000000ffff2e7224 */ /* 0x000fc400078e0082 */
[-C--:B------:R-:W-:Y:S01]  /*1a3f0*/  FMUL.FTZ R130, R78, R5.reuse ;  /* 0x000000054e827220 */ /* 0x080fe20000410000 */
[----:B------:R-:W-:Y:S02]  /*1a400*/  IMAD.MOV.U32 R248, RZ, RZ, R229 ;  /* 0x000000fffff87224 */ /* 0x000fe400078e00e5 */
        /* <DEDUP_REMOVED lines=26> */
[----:B--2---:R-:W-:Y:S01]  /*1a5b0*/  LOP3.LUT R3, R71, UR26, R100, 0x96, !PT ;  /* 0x0000001a47037c12 */ /* 0x004fe2000f8e9664 */
[-C--:B------:R-:W-:Y:S01]  /*1a5c0*/  FMUL.FTZ R100, R44, R2.reuse ;  /* 0x000000022c647220 */ /* 0x080fe20000410000 */
[----:B------:R-:W-:Y:S01]  /*1a5d0*/  FMUL.FTZ R101, R45, R2 ;  /* 0x000000022d657220 */ /* 0x000fe20000410000 */
[----:B------:R-:W-:-:S02]  /*1a5e0*/  LOP3.LUT R2, R243, UR42, R70, 0x96, !PT ;  /* 0x0000002af3027c12 */ /* 0x000fc4000f8e9646 */
        /* <DEDUP_REMOVED lines=8> */
[----:B------:R-:W-:Y:S02]  /*1a670*/  IMAD.MOV.U32 R243, RZ, RZ, R11 ;  /* 0x000000fffff37224 */ /* 0x000fe400078e000b */
[----:B------:R-:W-:Y:S02]  /*1a680*/  IMAD.MOV.U32 R242, RZ, RZ, R10 ;  /* 0x000000fffff27224 */ /* 0x000fe400078e000a */
        /* <DEDUP_REMOVED lines=9> */
[----:B------:R-:W-:-:S04]  /*1a720*/  LOP3.LUT R6, R4, 0xffff, RZ, 0xc0, !PT ;  /* 0x0000ffff04067812 */ /* 0x000fc800078ec0ff */
[----:B------:R-:W-:-:S04]  /*1a730*/  SHF.R.U32.HI R6, RZ, 0x8, R6 ;  /* 0x00000008ff067819 */ /* 0x000fc80000011606 */
[----:B------:R-:W-:-:S04]  /*1a740*/  LOP3.LUT R6, R6, 0xffff, RZ, 0xc0, !PT ;  /* 0x0000ffff06067812 */ /* 0x000fc800078ec0ff */
[----:B------:R-:W-:Y:S02]  /*1a750*/  ISETP.LE.U32.AND P1, PT, R6, UR13, PT ;  /* 0x0000000d06007c0c */ /* 0x000fe4000bf23070 */
[--C-:B------:R-:W-:Y:S02]  /*1a760*/  SHF.R.U32.HI R6, RZ, 0x10, R4.reuse ;  /* 0x00000010ff067819 */ /* 0x100fe40000011604 */
[----:B------:R-:W-:-:S04]  /*1a770*/  SHF.R.U32.HI R4, RZ, 0x18, R4 ;  /* 0x00000018ff047819 */ /* 0x000fc80000011604 */
[----:B------:R-:W-:Y:S02]  /*1a780*/  ISETP.LE.U32.AND P0, PT, R4, UR13, PT ;  /* 0x0000000d04007c0c */ /* 0x000fe4000bf03070 */
[----:B------:R-:W-:-:S04]  /*1a790*/  LOP3.LUT R4, R2, 0xff, RZ, 0xc0, !PT ;  /* 0x000000ff02047812 */ /* 0x000fc800078ec0ff */
[----:B------:R-:W-:Y:S02]  /*1a7a0*/  ISETP.LE.U32.AND P2, PT, R4, UR13, PT ;  /* 0x0000000d04007c0c */ /* 0x000fe4000bf43070 */
[----:B------:R-:W-:Y:S02]  /*1a7b0*/  SHF.R.U32.HI R4, RZ, 0x10, R2 ;  /* 0x00000010ff047819 */ /* 0x000fe40000011602 */
[----:B------:R-:W-:Y:S02]  /*1a7c0*/  LOP3.LUT R8, R7, UR36, R8, 0x96, !PT ;  /* 0x0000002407087c12 */ /* 0x000fe4000f8e9608 */
[----:B------:R-:W-:Y:S02]  /*1a7d0*/  LOP3.LUT R7, R2, 0xffff, RZ, 0xc0, !PT ;  /* 0x0000ffff02077812 */ /* 0x000fe400078ec0ff */
[----:B------:R-:W-:-:S04]  /*1a7e0*/  LOP3.LUT R3, R4, 0xff, RZ, 0xc0, !PT ;  /* 0x000000ff04037812 */ /* 0x000fc800078ec0ff */
[----:B------:R-:W-:Y:S02]  /*1a7f0*/  ISETP.LE.U32.AND P5, PT, R3, UR13, PT ;  /* 0x0000000d03007c0c */ /* 0x000fe4000bfa3070 */
[----:B------:R-:W1:Y:S01]  /*1a800*/  MUFU.EX2 R3, R174 ;  /* 0x000000ae00037308 */ /* 0x000e620000000800 */
[----:B------:R-:W-:Y:S01]  /*1a810*/  SHF.R.U32.HI R2, RZ, 0x18, R2 ;  /* 0x00000018ff027819 */ /* 0x000fe20000011602 */
[----:B------:R-:W-:Y:S01]  /*1a820*/  IMAD.MOV.U32 R11, RZ, RZ, R118 ;  /* 0x000000ffff0b7224 */ /* 0x000fe200078e0076 */
[----:B------:R-:W-:Y:S02]  /*1a830*/  LOP3.LUT R6, R6, 0xff, RZ, 0xc0, !PT ;  /* 0x000000ff06067812 */ /* 0x000fe400078ec0ff */
[----:B------:R-:W-:Y:S02]  /*1a840*/  ISETP.LE.U32.AND P4, PT, R2, UR13, PT ;  /* 0x0000000d02007c0c */ /* 0x000fe4000bf83070 */
[----:B------:R-:W-:Y:S02]  /*1a850*/  ISETP.LE.U32.AND P3, PT, R6, UR13, PT ;  /* 0x0000000d06007c0c */ /* 0x000fe4000bf63070 */
[----:B------:R-:W-:-:S02]  /*1a860*/  MOV R6, R86 ;  /* 0x0000005600067202 */ /* 0x000fc40000000f00 */
[C---:B-1----:R-:W-:Y:S01]  /*1a870*/  F2FP.BF16.F32.PACK_AB R2, R3.reuse, R16 ;  /* 0x000000100302723e */ /* 0x042fe200000010ff */
[----:B------:R-:W-:Y:S02]  /*1a880*/  IMAD.MOV.U32 R16, RZ, RZ, R11 ;  /* 0x000000ffff107224 */ /* 0x000fe400078e000b */
[--C-:B------:R-:W-:Y:S01]  /*1a890*/  FADD.FTZ R11, R3, R15.reuse ;  /* 0x0000000f030b7221 */ /* 0x100fe20000010000 */
[----:B------:R-:W-:Y:S01]  /*1a8a0*/  PRMT R15, R2, 0x7610, R15 ;  /* 0x00007610020f7816 */ /* 0x000fe2000000000f */
[----:B------:R-:W-:Y:S01]  /*1a8b0*/  IMAD.MOV.U32 R4, RZ, RZ, R119 ;  /* 0x000000ffff047224 */ /* 0x000fe200078e0077 */
[----:B------:R-:W-:Y:S01]  /*1a8c0*/  SHF.R.U32.HI R3, RZ, 0x8, R7 ;  /* 0x00000008ff037819 */ /* 0x000fe20000011607 */
        /* <DEDUP_REMOVED lines=10> */
[----:B------:R-:W-:Y:S01]  /*1a970*/  PRMT R214, R2, 0x7632, R214 ;  /* 0x0000763202d67816 */ /* 0x000fe200000000d6 */
[----:B------:R-:W-:Y:S01]  /*1a980*/  IMAD.MOV.U32 R5, RZ, RZ, R6 ;  /* 0x000000ffff057224 */ /* 0x000fe200078e0006 */
[----:B------:R-:W-:Y:S01]  /*1a990*/  LOP3.LUT R2, R3, 0xffff, RZ, 0xc0, !PT ;  /* 0x0000ffff03027812 */ /* 0x000fe200078ec0ff */
[----:B------:R-:W-:Y:S01]  /*1a9a0*/  IMAD.MOV.U32 R3, RZ, RZ, R45 ;  /* 0x000000ffff037224 */ /* 0x000fe200078e002d */
[----:B------:R-:W-:-:S02]  /*1a9b0*/  PRMT R45, R15, 0x5410, R214 ;  /* 0x000054100f2d7816 */ /* 0x000fc400000000d6 */
[----:B------:R-:W-:Y:S01]  /*1a9c0*/  @!P6 PRMT R15, R12, 0x5410, RZ ;  /* 0x000054100c0fe816 */ /* 0x000fe200000000ff */
[----:B------:R-:W-:Y:S01]  /*1a9d0*/  IMAD.MOV.U32 R12, RZ, RZ, R5 ;  /* 0x000000ffff0c7224 */ /* 0x000fe200078e0005 */
[----:B------:R-:W-:Y:S01]  /*1a9e0*/  ISETP.LE.U32.AND P6, PT, R2, UR13, PT ;  /* 0x0000000d02007c0c */ /* 0x000fe2000bfc3070 */
[----:B------:R1:W-:Y:S01]  /*1a9f0*/  MUFU.EX2 R5, R23 ;  /* 0x0000001700057308 */ /* 0x0003e20000000800 */
[----:B------:R-:W-:-:S07]  /*1aa00*/  IMAD.MOV.U32 R7, RZ, RZ, R210 ;  /* 0x000000ffff077224 */ /* 0x000fce00078e00d2 */
[----:B------:R-:W2:Y:S01]  /*1aa10*/  MUFU.EX2 R6, R172 ;  /* 0x000000ac00067308 */ /* 0x000ea20000000800 */
[----:B-1----:R-:W-:Y:S02]  /*1aa20*/  IMAD.MOV.U32 R23, RZ, RZ, R3 ;  /* 0x000000ffff177224 */ /* 0x002fe400078e0003 */
[----:B------:R-:W-:-:S04]  /*1aa30*/  IMAD.WIDE.U32 R2, R8, -0x2daee0ad, RZ ;  /* 0xd2511f5308027825 */ /* 0x000fc800078e00ff */
[----:B------:R-:W-:Y:S01]  /*1aa40*/  IMAD.MOV.U32 R8, RZ, RZ, R4 ;  /* 0x000000ffff087224 */ /* 0x000fe200078e0004 */
[----:B------:R-:W-:Y:S01]  /*1aa50*/  LOP3.LUT R4, R3, UR21, R10, 0x96, !PT ;  /* 0x0000001503047c12 */ /* 0x000fe2000f8e960a */
[----:B------:R-:W-:-:S03]  /*1aa60*/  IMAD.MOV.U32 R10, RZ, RZ, R7 ;  /* 0x000000ffff0a7224 */ /* 0x000fc600078e0007 */
[----:B------:R-:W-:Y:S01]  /*1aa70*/  SHF.R.U32.HI R7, RZ, 0x10, R4 ;  /* 0x00000010ff077819 */ /* 0x000fe20000011604 */
[----:B------:R-:W-:-:S03]  /*1aa80*/  @!P1 HFMA2.BF16_V2 R13, -RZ.H0_H0, RZ.H0_H0, -R214.H0_H0 ;  /* 0x200000ffff0d9231 */ /* 0x000fc600003409d6 */
[----:B------:R-:W-:Y:S02]  /*1aa90*/  LOP3.LUT R7, R7, 0xff, RZ, 0xc0, !PT ;  /* 0x000000ff07077812 */ /* 0x000fe400078ec0ff */
[----:B--2---:R-:W-:Y:S01]  /*1aaa0*/  F2FP.BF16.F32.PACK_AB R9, R6, R17 ;  /* 0x000000110609723e */ /* 0x004fe200000010ff */
[----:B------:R-:W-:Y:S01]  /*1aab0*/  IMAD.MOV.U32 R17, RZ, RZ, R8 ;  /* 0x000000ffff117224 */ /* 0x000fe200078e0008 */
[----:B------:R-:W-:Y:S01]  /*1aac0*/  @!P1 PRMT R214, R13, 0x5410, RZ ;  /* 0x000054100dd69816 */ /* 0x000fe200000000ff */
[----:B------:R-:W-:Y:S01]  /*1aad0*/  MUFU.EX2 R8, R175 ;  /* 0x000000af00087308 */ /* 0x000fe20000000800 */
[----:B------:R-:W-:Y:S02]  /*1aae0*/  ISETP.LE.U32.AND P1, PT, R7, UR13, PT ;  /* 0x0000000d07007c0c */ /* 0x000fe4000bf23070 */
[----:B------:R-:W-:-:S05]  /*1aaf0*/  PRMT R213, R9, 0x7632, R213 ;  /* 0x0000763209d57816 */ /* 0x000fca00000000d5 */
[----:B------:R-:W1:Y:S01]  /*1ab00*/  MUFU.EX2 R7, R177 ;  /* 0x000000b100077308 */ /* 0x000e620000000800 */
[----:B------:R-:W-:Y:S01]  /*1ab10*/  PRMT R212, R9, 0x7610, R212 ;  /* 0x0000761009d47816 */ /* 0x000fe200000000d4 */
[----:B------:R-:W-:Y:S01]  /*1ab20*/  FADD.FTZ R9, R6, R22 ;  /* 0x0000001606097221 */ /* 0x000fe20000010000 */
[----:B------:R-:W-:Y:S02]  /*1ab30*/  @!P0 HFMA2.BF16_V2 R26, -RZ.H0_H0, RZ.H0_H0, -R213.H0_H0 ;  /* 0x200000ffff1a8231 */ /* 0x000fe400003409d5 */
[----:B------:R-:W-:Y:S01]  /*1ab40*/  IMAD.MOV.U32 R22, RZ, RZ, R27 ;  /* 0x000000ffff167224 */ /* 0x000fe200078e001b */
[C---:B------:R-:W-:Y:S01]  /*1ab50*/  F2FP.BF16.F32.PACK_AB R34, R5.reuse, R18 ;  /* 0x000000120522723e */ /* 0x040fe200000010ff */
[----:B------:R-:W-:Y:S02]  /*1ab60*/  @!P3 HFMA2.BF16_V2 R36, -RZ.H0_H0, RZ.H0_H0, -R212.H0_H0 ;  /* 0x200000ffff24b231 */ /* 0x000fe400003409d4 */
[----:B------:R-:W-:Y:S01]  /*1ab70*/  FADD.FTZ R27, R5, R19 ;  /* 0x00000013051b7221 */ /* 0x000fe20000010000 */
[----:B------:R-:W-:Y:S01]  /*1ab80*/  LOP3.LUT R5, R4, 0xff, RZ, 0xc0, !PT ;  /* 0x000000ff04057812 */ /* 0x000fe200078ec0ff */
[----:B------:R-:W-:Y:S01]  /*1ab90*/  IMAD.MOV.U32 R13, RZ, RZ, R57 ;  /* 0x000000ffff0d7224 */ /* 0x000fe200078e0039 */
[----:B------:R-:W-:-:S02]  /*1aba0*/  SHF.R.U32.HI R6, RZ, 0x18, R4 ;  /* 0x00000018ff067819 */ /* 0x000fc40000011604 */
[----:B------:R-:W-:Y:S02]  /*1abb0*/  PRMT R57, R212, 0x5410, R213 ;  /* 0x00005410d4397816 */ /* 0x000fe400000000d5 */
[----:B------:R-:W-:Y:S02]  /*1abc0*/  @!P0 PRMT R213, R26, 0x5410, RZ ;  /* 0x000054101ad58816 */ /* 0x000fe400000000ff */
[----:B------:R-:W-:Y:S02]  /*1abd0*/  @!P3 PRMT R212, R36, 0x5410, RZ ;  /* 0x0000541024d4b816 */ /* 0x000fe400000000ff */
[----:B------:R-:W-:Y:S02]  /*1abe0*/  ISETP.LE.U32.AND P0, PT, R6, UR13, PT ;  /* 0x0000000d06007c0c */ /* 0x000fe4000bf03070 */
[----:B------:R-:W-:Y:S02]  /*1abf0*/  ISETP.LE.U32.AND P3, PT, R5, UR13, PT ;  /* 0x0000000d05007c0c */ /* 0x000fe4000bf63070 */
[----:B-1----:R-:W-:Y:S01]  /*1ac00*/  F2FP.BF16.F32.PACK_AB R6, R7, R8 ;  /* 0x000000080706723e */ /* 0x002fe200000010ff */
[----:B------:R-:W1:Y:S01]  /*1ac10*/  MUFU.EX2 R5, R137 ;  /* 0x0000008900057308 */ /* 0x000e620000000800 */
[----:B------:R-:W-:Y:S01]  /*1ac20*/  IMAD.MOV.U32 R36, RZ, RZ, R12 ;  /* 0x000000ffff247224 */ /* 0x000fe200078e000c */
[----:B------:R-:W-:-:S02]  /*1ac30*/  LOP3.LUT R4, R4, 0xffff, RZ, 0xc0, !PT ;  /* 0x0000ffff04047812 */ /* 0x000fc400078ec0ff */
[----:B------:R-:W-:-:S04]  /*1ac40*/  PRMT R211, R6, 0x7610, R211 ;  /* 0x0000761006d37816 */ /* 0x000fc800000000d3 */
[----:B------:R-:W2:Y:S01]  /*1ac50*/  MUFU.EX2 R12, R176 ;  /* 0x000000b0000c7308 */ /* 0x000ea20000000800 */
[----:B------:R-:W-:Y:S01]  /*1ac60*/  SHF.R.U32.HI R4, RZ, 0x8, R4 ;  /* 0x00000008ff047819 */ /* 0x000fe20000011604 */
[----:B------:R-:W-:Y:S02]  /*1ac70*/  IMAD.MOV.U32 R26, RZ, RZ, R23 ;  /* 0x000000ffff1a7224 */ /* 0x000fe400078e0017 */
[----:B------:R-:W-:Y:S01]  /*1ac80*/  @!P2 HFMA2.BF16_V2 R37, -RZ.H0_H0, RZ.H0_H0, -R211.H0_H0 ;  /* 0x200000ffff25a231 */ /* 0x000fe200003409d3 */
[----:B------:R-:W-:Y:S01]  /*1ac90*/  PRMT R209, R6, 0x7632, R209 ;  /* 0x0000763206d17816 */ /* 0x000fe200000000d1 */
[----:B------:R-:W-:Y:S01]  /*1aca0*/  IMAD.MOV.U32 R19, RZ, RZ, R46 ;  /* 0x000000ffff137224 */ /* 0x000fe200078e002e */
[----:B------:R-:W-:Y:S01]  /*1acb0*/  LOP3.LUT R4, R4, 0xffff, RZ, 0xc0, !PT ;  /* 0x0000ffff04047812 */ /* 0x000fe200078ec0ff */
[----:B------:R-:W-:Y:S01]  /*1acc0*/  MUFU.EX2 R18, R178 ;  /* 0x000000b200127308 */ /* 0x000fe20000000800 */
[----:B------:R-:W-:Y:S02]  /*1acd0*/  PRMT R46, R211, 0x5410, R209 ;  /* 0x00005410d32e7816 */ /* 0x000fe400000000d1 */
[----:B------:R-:W-:-:S05]  /*1ace0*/  @!P2 PRMT R211, R37, 0x5410, RZ ;  /* 0x0000541025d3a816 */ /* 0x000fca00000000ff */
[----:B------:R-:W3:Y:S01]  /*1acf0*/  MUFU.EX2 R23, R181 ;  /* 0x000000b500177308 */ /* 0x000ee20000000800 */
[----:B------:R-:W-:Y:S01]  /*1ad00*/  ISETP.LE.U32.AND P2, PT, R4, UR13, PT ;  /* 0x0000000d04007c0c */ /* 0x000fe2000bf43070 */
[----:B------:R-:W-:Y:S01]  /*1ad10*/  FADD.FTZ R4, R8, R11 ;  /* 0x0000000b08047221 */ /* 0x000fe20000010000 */
[----:B------:R-:W-:Y:S02]  /*1ad20*/  IMAD.MOV.U32 R8, RZ, RZ, R25 ;  /* 0x000000ffff087224 */ /* 0x000fe400078e0019 */
[----:B-1----:R-:W-:Y:S01]  /*1ad30*/  FADD.FTZ R25, R5, R9 ;  /* 0x0000000905197221 */ /* 0x002fe20000010000 */
[----:B------:R-:W-:Y:S01]  /*1ad40*/  IMAD.MOV.U32 R37, RZ, RZ, R16 ;  /* 0x000000ffff257224 */ /* 0x000fe200078e0010 */
[----:B--2---:R-:W-:Y:S01]  /*1ad50*/  F2FP.BF16.F32.PACK_AB R5, R12, R5 ;  /* 0x000000050c05723e */ /* 0x004fe200000010ff */
[----:B------:R-:W-:Y:S01]  /*1ad60*/  IMAD.MOV.U32 R9, RZ, RZ, R22 ;  /* 0x000000ffff097224 */ /* 0x000fe200078e0016 */
[----:B------:R-:W-:Y:S02]  /*1ad70*/  MUFU.EX2 R16, R179 ;  /* 0x000000b300107308 */ /* 0x000fe40000000800 */
[----:B------:R-:W-:-:S06]  /*1ad80*/  PRMT R208, R5, 0x7610, R208 ;  /* 0x0000761005d07816 */ /* 0x000fcc00000000d0 */
[----:B------:R-:W1:Y:S01]  /*1ad90*/  MUFU.EX2 R22, R180 ;  /* 0x000000b400167308 */ /* 0x000e620000000800 */
[----:B------:R-:W-:Y:S01]  /*1ada0*/  PRMT R207, R5, 0x7632, R207 ;  /* 0x0000763205cf7816 */ /* 0x000fe200000000cf */
[----:B------:R-:W-:Y:S01]  /*1adb0*/  @!P6 HFMA2.BF16_V2 R38, -RZ.H0_H0, RZ.H0_H0, -R209.H0_H0 ;  /* 0x200000ffff26e231 */ /* 0x000fe200003409d1 */
[----:B---3--:R-:W-:Y:S01]  /*1adc0*/  F2FP.BF16.F32.PACK_AB R5, R23, R18 ;  /* 0x000000121705723e */ /* 0x008fe200000010ff */
[----:B------:R-:W-:-:S03]  /*1add0*/  @!P5 HFMA2.BF16_V2 R39, -RZ.H0_H0, RZ.H0_H0, -R208.H0_H0 ;  /* 0x200000ffff27d231 */ /* 0x000fc600003409d0 */
[----:B------:R-:W-:Y:S01]  /*1ade0*/  PRMT R206, R5, 0x7610, R206 ;  /* 0x0000761005ce7816 */ /* 0x000fe200000000ce */
[----:B------:R-:W-:Y:S01]  /*1adf0*/  @!P4 HFMA2.BF16_V2 R42, -RZ.H0_H0, RZ.H0_H0, -R207.H0_H0 ;  /* 0x200000ffff2ac231 */ /* 0x000fe200003409cf */
[----:B------:R-:W-:Y:S01]  /*1ae00*/  @!P6 PRMT R209, R38, 0x5410, RZ ;  /* 0x0000541026d1e816 */ /* 0x000fe200000000ff */
[----:B------:R-:W-:Y:S01]  /*1ae10*/  IMAD.MOV.U32 R38, RZ, RZ, R36 ;  /* 0x000000ffff267224 */ /* 0x000fe200078e0024 */
[----:B------:R-:W-:Y:S01]  /*1ae20*/  PRMT R36, R208, 0x5410, R207 ;  /* 0x00005410d0247816 */ /* 0x000fe200000000cf */
[----:B------:R-:W-:Y:S01]  /*1ae30*/  @!P3 HFMA2.BF16_V2 R43, -RZ.H0_H0, RZ.H0_H0, -R206.H0_H0 ;  /* 0x200000ffff2bb231 */ /* 0x000fe200003409ce */
[----:B------:R-:W-:Y:S01]  /*1ae40*/  @!P5 PRMT R208, R39, 0x5410, RZ ;  /* 0x0000541027d0d816 */ /* 0x000fe200000000ff */
[----:B------:R-:W-:Y:S01]  /*1ae50*/  IMAD.MOV.U32 R39, RZ, RZ, R26 ;  /* 0x000000ffff277224 */ /* 0x000fe200078e001a */
[----:B------:R-:W-:Y:S01]  /*1ae60*/  PRMT R205, R5, 0x7632, R205 ;  /* 0x0000763205cd7816 */ /* 0x000fe200000000cd */
[----:B------:R-:W-:Y:S01]  /*1ae70*/  FADD.FTZ R26, R7, R4 ;  /* 0x00000004071a7221 */ /* 0x000fe20000010000 */
[----:B-1----:R-:W-:-:S02]  /*1ae80*/  F2FP.BF16.F32.PACK_AB R4, R22, R16 ;  /* 0x000000101604723e */ /* 0x002fc400000010ff */
[----:B------:R-:W-:Y:S01]  /*1ae90*/  @!P4 PRMT R207, R42, 0x5410, RZ ;  /* 0x000054102acfc816 */ /* 0x000fe200000000ff */
[----:B------:R-:W-:Y:S01]  /*1aea0*/  IMAD.MOV.U32 R42, RZ, RZ, R98 ;  /* 0x000000ffff2a7224 */ /* 0x000fe200078e0062 */
[----:B------:R-:W-:Y:S01]  /*1aeb0*/  PRMT R98, R206, 0x5410, R205 ;  /* 0x00005410ce627816 */ /* 0x000fe200000000cd */
[----:B------:R-:W-:Y:S01]  /*1aec0*/  IMAD.MOV.U32 R5, RZ, RZ, R19 ;  /* 0x000000ffff057224 */ /* 0x000fe200078e0013 */
[----:B------:R-:W-:Y:S01]  /*1aed0*/  @!P3 PRMT R206, R43, 0x5410, RZ ;  /* 0x000054102bceb816 */ /* 0x000fe200000000ff */
[----:B------:R-:W-:Y:S01]  /*1aee0*/  IMAD.MOV.U32 R43, RZ, RZ, R10 ;  /* 0x000000ffff2b7224 */ /* 0x000fe200078e000a */
[C---:B------:R-:W-:Y:S02]  /*1aef0*/  PRMT R204, R4.reuse, 0x7610, R204 ;  /* 0x0000761004cc7816 */ /* 0x040fe400000000cc */
[----:B------:R-:W-:Y:S01]  /*1af00*/  PRMT R188, R4, 0x7632, R188 ;  /* 0x0000763204bc7816 */ /* 0x000fe200000000bc */
[----:B------:R-:W-:Y:S01]  /*1af10*/  @!P2 HFMA2.BF16_V2 R44, -RZ.H0_H0, RZ.H0_H0, -R205.H0_H0 ;  /* 0x200000ffff2ca231 */ /* 0x000fe200003409cd */
[----:B------:R-:W-:-:S02]  /*1af20*/  LOP3.LUT R4, R2, 0xff, RZ, 0xc0, !PT ;  /* 0x000000ff02047812 */ /* 0x000fc400078ec0ff */
[----:B------:R-:W-:Y:S02]  /*1af30*/  LOP3.LUT R11, R2, 0xffff, RZ, 0xc0, !PT ;  /* 0x0000ffff020b7812 */ /* 0x000fe400078ec0ff */
[--C-:B------:R-:W-:Y:S02]  /*1af40*/  SHF.R.U32.HI R19, RZ, 0x10, R2.reuse ;  /* 0x00000010ff137819 */ /* 0x100fe40000011602 */
[----:B------:R-:W-:Y:S01]  /*1af50*/  SHF.R.U32.HI R10, RZ, 0x18, R2 ;  /* 0x00000018ff0a7819 */ /* 0x000fe20000011602 */
[----:B------:R-:W-:Y:S01]  /*1af60*/  IMAD.WIDE.U32 R6, R14, -0x2daee0ad, RZ ;  /* 0xd2511f530e067825 */ /* 0x000fe200078e00ff */
[----:B------:R-:W-:-:S03]  /*1af70*/  LOP3.LUT R2, R247, UR42, R70, 0x96, !PT ;  /* 0x0000002af7027c12 */ /* 0x000fc6000f8e9646 */
[----:B------:R-:W-:Y:S01]  /*1af80*/  @!P0 HFMA2.BF16_V2 R40, -RZ.H0_H0, RZ.H0_H0, -R188.H0_H0 ;  /* 0x200000ffff288231 */ /* 0x000fe200003409bc */
[----:B------:R-:W-:Y:S01]  /*1af90*/  @!P2 PRMT R205, R44, 0x5410, RZ ;  /* 0x000054102ccda816 */ /* 0x000fe200000000ff */
[----:B------:R-:W-:Y:S01]  /*1afa0*/  IMAD.MOV.U32 R44, RZ, RZ, R97 ;  /* 0x000000ffff2c7224 */ /* 0x000fe200078e0061 */
[----:B------:R-:W-:Y:S01]  /*1afb0*/  ISETP.LE.U32.AND P5, PT, R4, UR13, PT ;  /* 0x0000000d04007c0c */ /* 0x000fe2000bfa3070 */
[----:B------:R-:W-:Y:S01]  /*1afc0*/  IMAD.WIDE.U32 R2, R2, -0x2daee0ad, RZ ;  /* 0xd2511f5302027825 */ /* 0x000fe200078e00ff */
[----:B------:R-:W-:Y:S02]  /*1afd0*/  LOP3.LUT R4, R7, UR41, R250, 0x96, !PT ;  /* 0x0000002907047c12 */ /* 0x000fe4000f8e96fa */
[----:B------:R-:W-:Y:S02]  /*1afe0*/  PRMT R97, R204, 0x5410, R188 ;  /* 0x00005410cc617816 */ /* 0x000fe400000000bc */
[----:B------:R-:W-:Y:S01]  /*1aff0*/  @!P0 PRMT R188, R40, 0x5410, RZ ;  /* 0x0000541028bc8816 */ /* 0x000fe200000000ff */
[----:B------:R-:W-:Y:S01]  /*1b000*/  IMAD.MOV.U32 R40, RZ, RZ, R5 ;  /* 0x000000ffff287224 */ /* 0x000fe200078e0005 */
[----:B------:R-:W-:Y:S01]  /*1b010*/  LOP3.LUT R5, R3, UR39, R6, 0x96, !PT ;  /* 0x0000002703057c12 */ /* 0x000fe2000f8e9606 */
[----:B------:R-:W-:-:S04]  /*1b020*/  IMAD.WIDE.U32 R6, R4, -0x326172a9, RZ ;  /* 0xcd9e8d5704067825 */ /* 0x000fc800078e00ff */
[----:B------:R-:W-:Y:S01]  /*1b030*/  @!P1 HFMA2.BF16_V2 R41, -RZ.H0_H0, RZ.H0_H0, -R204.H0_H0 ;  /* 0x200000ffff299231 */ /* 0x000fe200003409cc */
[----:B------:R-:W-:Y:S01]  /*1b040*/  LOP3.LUT R3, R7, UR40, R246, 0x96, !PT ;  /* 0x0000002807037c12 */ /* 0x000fe2000f8e96f6 */
[----:B------:R-:W-:-:S03]  /*1b050*/  IMAD.MOV.U32 R251, RZ, RZ, R44 ;  /* 0x000000fffffb7224 */ /* 0x000fc600078e002c */
[----:B------:R-:W-:Y:S01]  /*1b060*/  @!P1 PRMT R204, R41, 0x5410, RZ ;  /* 0x0000541029cc9816 */ /* 0x000fe200000000ff */
[----:B------:R-:W-:Y:S02]  /*1b070*/  IMAD.MOV.U32 R41, RZ, RZ, R9 ;  /* 0x000000ffff297224 */ /* 0x000fe400078e0009 */
[----:B------:R-:W-:Y:S02]  /*1b080*/  IMAD.MOV.U32 R44, RZ, RZ, R8 ;  /* 0x000000ffff2c7224 */ /* 0x000fe400078e0008 */
[----:B------:R-:W-:-:S04]  /*1b090*/  IMAD.WIDE.U32 R8, R3, -0x2daee0ad, RZ ;  /* 0xd2511f5303087825 */ /* 0x000fc800078e00ff */
[----:B------:R-:W-:Y:S01]  /*1b0a0*/  IMAD.WIDE.U32 R4, R5, -0x326172a9, RZ ;  /* 0xcd9e8d5705047825 */ /* 0x000fe200078e00ff */
[----:B------:R-:W-:-:S04]  /*1b0b0*/  LOP3.LUT R3, R9, UR37, R2, 0x96, !PT ;  /* 0x0000002509037c12 */ /* 0x000fc8000f8e9602 */
[----:B------:R-:W-:-:S05]  /*1b0c0*/  LOP3.LUT R2, R5, UR38, R6, 0x96, !PT ;  /* 0x0000002605027c12 */ /* 0x000fca000f8e9606 */
[----:B------:R-:W-:-:S05]  /*1b0d0*/  IMAD.WIDE.U32 R6, R2, -0x2daee0ad, RZ ;  /* 0xd2511f5302067825 */ /* 0x000fca00078e00ff */
[----:B------:R-:W-:Y:S01]  /*1b0e0*/  LOP3.LUT R2, R7, UR18, R8, 0x96, !PT ;  /* 0x0000001207027c12 */ /* 0x000fe2000f8e9608 */
[----:B------:R-:W-:-:S04]  /*1b0f0*/  IMAD.WIDE.U32 R8, R3, -0x326172a9, RZ ;  /* 0xcd9e8d5703087825 */ /* 0x000fc800078e00ff */
[----:B------:R-:W-:Y:S01]  /*1b100*/  IMAD.WIDE.U32 R2, R2, -0x326172a9, RZ ;  /* 0xcd9e8d5702027825 */ /* 0x000fe200078e00ff */
[----:B------:R-:W-:Y:S02]  /*1b110*/  LOP3.LUT R9, R9, UR36, R4, 0x96, !PT ;  /* 0x0000002409097c12 */ /* 0x000fe4000f8e9604 */
[----:B------:R-:W-:Y:S02]  /*1b120*/  LOP3.LUT R4, R2, 0xff, RZ, 0xc0, !PT ;  /* 0x000000ff02047812 */ /* 0x000fe400078ec0ff */
[--C-:B------:R-:W-:Y:S02]  /*1b130*/  SHF.R.U32.HI R7, RZ, 0x10, R2.reuse ;  /* 0x00000010ff077819 */ /* 0x100fe40000011602 */
[----:B------:R-:W-:Y:S01]  /*1b140*/  MOV R250, R43 ;  /* 0x0000002b00fa7202 */ /* 0x000fe20000000f00 */
[----:B------:R-:W-:Y:S01]  /*1b150*/  IMAD.MOV.U32 R43, RZ, RZ, R13 ;  /* 0x000000ffff2b7224 */ /* 0x000fe200078e000d */
[----:B------:R-:W-:Y:S02]  /*1b160*/  ISETP.LE.U32.AND P6, PT, R4, UR13, PT ;  /* 0x0000000d04007c0c */ /* 0x000fe4000bfc3070 */
[----:B------:R-:W-:-:S02]  /*1b170*/  SHF.R.U32.HI R4, RZ, 0x18, R2 ;  /* 0x00000018ff047819 */ /* 0x000fc40000011602 */
[----:B------:R-:W-:Y:S02]  /*1b180*/  LOP3.LUT R13, R2, 0xffff, RZ, 0xc0, !PT ;  /* 0x0000ffff020d7812 */ /* 0x000fe400078ec0ff */
[----:B------:R-:W-:Y:S02]  /*1b190*/  LOP3.LUT R2, R7, 0xff, RZ, 0xc0, !PT ;  /* 0x000000ff07027812 */ /* 0x000fe400078ec0ff */
[----:B------:R-:W-:Y:S02]  /*1b1a0*/  LOP3.LUT R5, R3, UR27, R8, 0x96, !PT ;  /* 0x0000001b03057c12 */ /* 0x000fe4000f8e9608 */
[----:B------:R-:W-:Y:S01]  /*1b1b0*/  ISETP.LE.U32.AND P4, PT, R2, UR13, PT ;  /* 0x0000000d02007c0c */ /* 0x000fe2000bf83070 */
[----:B------:R-:W-:Y:S01]  /*1b1c0*/  IMAD.WIDE.U32 R2, R9, -0x2daee0ad, RZ ;  /* 0xd2511f5309027825 */ /* 0x000fe200078e00ff */
[----:B------:R-:W1:Y:S01]  /*1b1d0*/  MUFU.EX2 R8, R138 ;  /* 0x0000008a00087308 */ /* 0x000e620000000800 */
[----:B------:R-:W-:Y:S02]  /*1b1e0*/  ISETP.LE.U32.AND P1, PT, R4, UR13, PT ;  /* 0x0000000d04007c0c */ /* 0x000fe4000bf23070 */
[----:B------:R-:W-:Y:S01]  /*1b1f0*/  IMAD.MOV.U32 R246, RZ, RZ, R17 ;  /* 0x000000fffff67224 */ /* 0x000fe200078e0011 */
[----:B------:R-:W-:-:S04]  /*1b200*/  LOP3.LUT R4, R3, UR21, R6, 0x96, !PT ;  /* 0x0000001503047c12 */ /* 0x000fc8000f8e9606 */
[----:B------:R-:W2:Y:S01]  /*1b210*/  MUFU.EX2 R7, R136 ;  /* 0x0000008800077308 */ /* 0x000ea20000000800 */
[----:B------:R-:W-:Y:S01]  /*1b220*/  LOP3.LUT R17, R2, 0xffff, RZ, 0xc0, !PT ;  /* 0x0000ffff02117812 */ /* 0x000fe200078ec0ff */
[----:B------:R-:W-:Y:S02]  /*1b230*/  IMAD.MOV.U32 R247, RZ, RZ, R76 ;  /* 0x000000fffff77224 */ /* 0x000fe400078e004c */
[----:B------:R-:W-:Y:S01]  /*1b240*/  IMAD.MOV.U32 R3, RZ, RZ, R249 ;  /* 0x000000ffff037224 */ /* 0x000fe200078e00f9 */
[----:B------:R-:W-:Y:S01]  /*1b250*/  ISETP.LE.U32.AND P3, PT, R10, UR13, PT ;  /* 0x0000000d0a007c0c */ /* 0x000fe2000bf63070 */
[----:B------:R-:W-:Y:S02]  /*1b260*/  IMAD.MOV.U32 R9, RZ, RZ, R24 ;  /* 0x000000ffff097224 */ /* 0x000fe400078e0018 */
[----:B------:R-:W-:Y:S01]  /*1b270*/  MUFU.EX2 R76, R182 ;  /* 0x000000b6004c7308 */ /* 0x000fe20000000800 */
[----:B------:R-:W-:Y:S02]  /*1b280*/  LOP3.LUT R14, R2, 0xff, RZ, 0xc0, !PT ;  /* 0x000000ff020e7812 */ /* 0x000fe400078ec0ff */
[----:B------:R-:W-:-:S02]  /*1b290*/  SHF.R.U32.HI R24, RZ, 0x10, R2 ;  /* 0x00000010ff187819 */ /* 0x000fc40000011602 */
[----:B------:R-:W-:-:S03]  /*1b2a0*/  SHF.R.U32.HI R10, RZ, 0x18, R2 ;  /* 0x00000018ff0a7819 */ /* 0x000fc60000011602 */
[----:B------:R-:W3:Y:S01]  /*1b2b0*/  MUFU.EX2 R249, R185 ;  /* 0x000000b900f97308 */ /* 0x000ee20000000800 */
[----:B------:R-:W-:Y:S01]  /*1b2c0*/  SHF.R.U32.HI R2, RZ, 0x8, R11 ;  /* 0x00000008ff027819 */ /* 0x000fe2000001160b */
[----:B------:R-:W-:-:S03]  /*1b2d0*/  IMAD.MOV.U32 R11, RZ, RZ, R3 ;  /* 0x000000ffff0b7224 */ /* 0x000fc600078e0003 */
[----:B------:R-:W-:Y:S02]  /*1b2e0*/  LOP3.LUT R2, R2, 0xffff, RZ, 0xc0, !PT ;  /* 0x0000ffff02027812 */ /* 0x000fe400078ec0ff */
[----:B------:R-:W-:Y:S01]  /*1b2f0*/  LOP3.LUT R3, R19, 0xff, RZ, 0xc0, !PT ;  /* 0x000000ff13037812 */ /* 0x000fe200078ec0ff */
[----:B------:R-:W-:Y:S01]  /*1b300*/  IMAD.MOV.U32 R19, RZ, RZ, R9 ;  /* 0x000000ffff137224 */ /* 0x000fe200078e0009 */
[----:B------:R-:W-:Y:S01]  /*1b310*/  ISETP.LE.U32.AND P0, PT, R2, UR13, PT ;  /* 0x0000000d02007c0c */ /* 0x000fe2000bf03070 */
[----:B------:R-:W-:Y:S01]  /*1b320*/  FADD.FTZ R9, R12, R25 ;  /* 0x000000190c097221 */ /* 0x000fe20000010000 */
[----:B-1----:R-:W-:Y:S01]  /*1b330*/  FADD.FTZ R2, R8, R27 ;  /* 0x0000001b08027221 */ /* 0x002fe20000010000 */
[----:B--2---:R-:W-:Y:S01]  /*1b340*/  F2FP.BF16.F32.PACK_AB R6, R7, R8 ;  /* 0x000000080706723e */ /* 0x004fe200000010ff */
[----:B------:R-:W-:Y:S02]  /*1b350*/  IMAD.MOV.U32 R12, RZ, RZ, R227 ;  /* 0x000000ffff0c7224 */ /* 0x000fe400078e00e3 */
[----:B------:R-:W-:Y:S01]  /*1b360*/  IMAD.MOV.U32 R8, RZ, RZ, R252 ;  /* 0x000000ffff087224 */ /* 0x000fe200078e00fc */
[----:B------:R-:W-:Y:S01]  /*1b370*/  MUFU.EX2 R227, R183 ;  /* 0x000000b700e37308 */ /* 0x000fe20000000800 */
[----:B------:R-:W-:Y:S01]  /*1b380*/  ISETP.LE.U32.AND P2, PT, R3, UR13, PT ;  /* 0x0000000d03007c0c */ /* 0x000fe2000bf43070 */
[----:B------:R-:W-:Y:S01]  /*1b390*/  IMAD.MOV.U32 R25, RZ, RZ, R11 ;  /* 0x000000ffff197224 */ /* 0x000fe200078e000b */
[----:B---3--:R-:W-:-:S05]  /*1b3a0*/  F2FP.BF16.F32.PACK_AB R3, R249, R76 ;  /* 0x0000004cf903723e */ /* 0x008fca00000010ff */
[----:B------:R-:W1:Y:S01]  /*1b3b0*/  MUFU.EX2 R252, R184 ;  /* 0x000000b800fc7308 */ /* 0x000e620000000800 */
[----:B------:R-:W-:Y:S01]  /*1b3c0*/  FADD.FTZ R11, R7, R2 ;  /* 0x00000002070b7221 */ /* 0x000fe20000010000 */
[----:B------:R-:W-:Y:S02]  /*1b3d0*/  LOP3.LUT R2, R5, 0xffff, RZ, 0xc0, !PT ;  /* 0x0000ffff05027812 */ /* 0x000fe400078ec0ff */
[C---:B------:R-:W-:Y:S02]  /*1b3e0*/  PRMT R187, R3.reuse, 0x7610, R187 ;  /* 0x0000761003bb7816 */ /* 0x040fe400000000bb */
[----:B------:R-:W-:Y:S02]  /*1b3f0*/  SHF.R.U32.HI R2, RZ, 0x8, R2 ;  /* 0x00000008ff027819 */ /* 0x000fe40000011602 */
[----:B------:R-:W-:Y:S01]  /*1b400*/  PRMT R186, R3, 0x7632, R186 ;  /* 0x0000763203ba7816 */ /* 0x000fe200000000ba */
[----:B------:R-:W-:Y:S01]  /*1b410*/  @!P5 HFMA2.BF16_V2 R47, -RZ.H0_H0, RZ.H0_H0, -R187.H0_H0 ;  /* 0x200000ffff2fd231 */ /* 0x000fe200003409bb */
[----:B------:R-:W-:Y:S01]  /*1b420*/  LOP3.LUT R2, R2, 0xffff, RZ, 0xc0, !PT ;  /* 0x0000ffff02027812 */ /* 0x000fe200078ec0ff */
[----:B------:R-:W-:Y:S01]  /*1b430*/  IMAD.MOV.U32 R27, RZ, RZ, R96 ;  /* 0x000000ffff1b7224 */ /* 0x000fe200078e0060 */
[----:B------:R-:W-:Y:S01]  /*1b440*/  PRMT R96, R187, 0x5410, R186 ;  /* 0x00005410bb607816 */ /* 0x000fe200000000ba */
[----:B------:R-:W-:Y:S01]  /*1b450*/  @!P0 HFMA2.BF16_V2 R50, -RZ.H0_H0, RZ.H0_H0, -R186.H0_H0 ;  /* 0x200000ffff328231 */ /* 0x000fe200003409ba */
[----:B------:R-:W-:-:S02]  /*1b460*/  @!P5 PRMT R187, R47, 0x5410, RZ ;  /* 0x000054102fbbd816 */ /* 0x000fc400000000ff */
[----:B------:R-:W-:Y:S02]  /*1b470*/  ISETP.LE.U32.AND P5, PT, R2, UR13, PT ;  /* 0x0000000d02007c0c */ /* 0x000fe4000bfa3070 */
[----:B-1----:R-:W-:Y:S02]  /*1b480*/  F2FP.BF16.F32.PACK_AB R3, R252, R227 ;  /* 0x000000e3fc03723e */ /* 0x002fe400000010ff */
[----:B------:R-:W-:Y:S01]  /*1b490*/  LOP3.LUT R2, R5, 0xff, RZ, 0xc0, !PT ;  /* 0x000000ff05027812 */ /* 0x000fe200078ec0ff */
[----:B------:R-:W-:Y:S01]  /*1b4a0*/  IMAD.MOV.U32 R79, RZ, RZ, R29 ;  /* 0x000000ffff4f7224 */ /* 0x000fe200078e001d */
[----:B------:R-:W-:Y:S02]  /*1b4b0*/  PRMT R185, R3, 0x7610, R185 ;  /* 0x0000761003b97816 */ /* 0x000fe400000000b9 */
[----:B------:R-:W-:Y:S01]  /*1b4c0*/  @!P0 PRMT R186, R50, 0x5410, RZ ;  /* 0x0000541032ba8816 */ /* 0x000fe200000000ff */
[----:B------:R-:W-:Y:S01]  /*1b4d0*/  IMAD.MOV.U32 R50, RZ, RZ, R25 ;  /* 0x000000ffff327224 */ /* 0x000fe200078e0019 */
[----:B------:R-:W-:Y:S01]  /*1b4e0*/  ISETP.LE.U32.AND P0, PT, R2, UR13, PT ;  /* 0x0000000d02007c0c */ /* 0x000fe2000bf03070 */
[----:B------:R-:W-:Y:S01]  /*1b4f0*/  IMAD.MOV.U32 R25, RZ, RZ, R247 ;  /* 0x000000ffff197224 */ /* 0x000fe200078e00f7 */
[----:B------:R-:W-:Y:S01]  /*1b500*/  SHF.R.U32.HI R2, RZ, 0x8, R13 ;  /* 0x00000008ff027819 */ /* 0x000fe2000001160d */
[----:B------:R-:W-:-:S02]  /*1b510*/  IMAD.MOV.U32 R247, RZ, RZ, R250 ;  /* 0x000000fffff77224 */ /* 0x000fc400078e00fa */
[----:B------:R-:W-:Y:S02]  /*1b520*/  @!P2 HFMA2.BF16_V2 R51, -RZ.H0_H0, RZ.H0_H0, -R185.H0_H0 ;  /* 0x200000ffff33a231 */ /* 0x000fe400003409b9 */
[----:B------:R-:W-:Y:S01]  /*1b530*/  IMAD.MOV.U32 R250, RZ, RZ, R251 ;  /* 0x000000fffffa7224 */ /* 0x000fe200078e00fb */
[----:B------:R-:W-:Y:S01]  /*1b540*/  PRMT R184, R3, 0x7632, R184 ;  /* 0x0000763203b87816 */ /* 0x000fe200000000b8 */
[----:B------:R-:W-:Y:S01]  /*1b550*/  IMAD.MOV.U32 R251, RZ, RZ, R79 ;  /* 0x000000fffffb7224 */ /* 0x000fe200078e004f */
[----:B------:R-:W-:Y:S01]  /*1b560*/  PRMT R182, R34, 0x7632, R182 ;  /* 0x0000763222b67816 */ /* 0x000fe200000000b6 */
[----:B------:R-:W-:Y:S01]  /*1b570*/  IMAD.MOV.U32 R79, RZ, RZ, R78 ;  /* 0x000000ffff4f7224 */ /* 0x000fe200078e004e */
[----:B------:R-:W-:Y:S01]  /*1b580*/  LOP3.LUT R2, R2, 0xffff, RZ, 0xc0, !PT ;  /* 0x0000ffff02027812 */ /* 0x000fe200078ec0ff */
[----:B------:R-:W-:Y:S01]  /*1b590*/  IMAD.MOV.U32 R78, RZ, RZ, R99 ;  /* 0x000000ffff4e7224 */ /* 0x000fe200078e0063 */
[----:B------:R-:W-:Y:S01]  /*1b5a0*/  PRMT R183, R34, 0x7610, R183 ;  /* 0x0000761022b77816 */ /* 0x000fe200000000b7 */
[----:B------:R-:W-:Y:S01]  /*1b5b0*/  IMAD.MOV.U32 R99, RZ, RZ, R83 ;  /* 0x000000ffff637224 */ /* 0x000fe200078e0053 */
[----:B------:R-:W-:Y:S01]  /*1b5c0*/  PRMT R83, R185, 0x5410, R184 ;  /* 0x00005410b9537816 */ /* 0x000fe200000000b8 */
[----:B------:R-:W-:Y:S01]  /*1b5d0*/  @!P5 HFMA2.BF16_V2 R53, -RZ.H0_H0, RZ.H0_H0, -R182.H0_H0 ;  /* 0x200000ffff35d231 */ /* 0x000fe200003409b6 */
[----:B------:R-:W-:Y:S01]  /*1b5e0*/  @!P2 PRMT R185, R51, 0x5410, RZ ;  /* 0x0000541033b9a816 */ /* 0x000fe200000000ff */
[----:B------:R-:W-:Y:S01]  /*1b5f0*/  IMAD.MOV.U32 R47, RZ, RZ, R8 ;  /* 0x000000ffff2f7224 */ /* 0x000fe200078e0008 */
[----:B------:R-:W-:Y:S01]  /*1b600*/  ISETP.LE.U32.AND P2, PT, R2, UR13, PT ;  /* 0x0000000d02007c0c */ /* 0x000fe2000bf43070 */
[----:B------:R-:W-:Y:S01]  /*1b610*/  FADD.FTZ R8, R18, R26 ;  /* 0x0000001a12087221 */ /* 0x000fe20000010000 */
[----:B------:R-:W-:Y:S01]  /*1b620*/  SHF.R.U32.HI R2, RZ, 0x18, R5 ;  /* 0x00000018ff027819 */ /* 0x000fe20000011605 */
[----:B------:R-:W2:Y:S01]  /*1b630*/  LDL.LU R29, [R1+0xec] ;  /* 0x0000ec00011d7983 */ /* 0x000ea20000300800 */
[----:B------:R-:W-:-:S02]  /*1b640*/  PRMT R18, R183, 0x5410, R182 ;  /* 0x00005410b7127816 */ /* 0x000fc400000000b6 */
[C---:B------:R-:W-:Y:S02]  /*1b650*/  PRMT R181, R6.reuse, 0x7610, R181 ;  /* 0x0000761006b57816 */ /* 0x040fe400000000b5 */
[----:B------:R-:W-:Y:S01]  /*1b660*/  PRMT R180, R6, 0x7632, R180 ;  /* 0x0000763206b47816 */ /* 0x000fe200000000b4 */
[----:B------:R-:W-:Y:S01]  /*1b670*/  IMAD.MOV.U32 R26, RZ, RZ, R12 ;  /* 0x000000ffff1a7224 */ /* 0x000fe200078e000c */
[----:B------:R-:W-:Y:S01]  /*1b680*/  @!P5 PRMT R182, R53, 0x5410, RZ ;  /* 0x0000541035b6d816 */ /* 0x000fe200000000ff */
[----:B------:R-:W-:Y:S01]  /*1b690*/  @!P0 HFMA2.BF16_V2 R52, -RZ.H0_H0, RZ.H0_H0, -R183.H0_H0 ;  /* 0x200000ffff348231 */ /* 0x000fe200003409b7 */
[----:B------:R-:W-:Y:S01]  /*1b6a0*/  ISETP.LE.U32.AND P5, PT, R2, UR13, PT ;  /* 0x0000000d02007c0c */ /* 0x000fe2000bfa3070 */
[----:B------:R1:W5:Y:S01]  /*1b6b0*/  LDL.LU R210, [R1+0xe8] ;  /* 0x0000e80001d27983 */ /* 0x0003620000300800 */
[----:B------:R-:W-:Y:S01]  /*1b6c0*/  SHF.R.U32.HI R2, RZ, 0x10, R5 ;  /* 0x00000010ff027819 */ /* 0x000fe20000011605 */
[----:B------:R-:W-:Y:S02]  /*1b6d0*/  @!P6 HFMA2.BF16_V2 R55, -RZ.H0_H0, RZ.H0_H0, -R181.H0_H0 ;  /* 0x200000ffff37e231 */ /* 0x000fe400003409b5 */
[----:B------:R-:W-:Y:S01]  /*1b6e0*/  IMAD.MOV.U32 R12, RZ, RZ, R19 ;  /* 0x000000ffff0c7224 */ /* 0x000fe200078e0013 */
[----:B------:R-:W-:-:S02]  /*1b6f0*/  LOP3.LUT R2, R2, 0xff, RZ, 0xc0, !PT ;  /* 0x000000ff02027812 */ /* 0x000fc400078ec0ff */
[----:B------:R-:W-:Y:S02]  /*1b700*/  PRMT R19, R181, 0x5410, R180 ;  /* 0x00005410b5137816 */ /* 0x000fe400000000b4 */
[----:B------:R-:W-:Y:S02]  /*1b710*/  @!P6 PRMT R181, R55, 0x5410, RZ ;  /* 0x0000541037b5e816 */ /* 0x000fe400000000ff */
[----:B------:R-:W-:Y:S02]  /*1b720*/  ISETP.LE.U32.AND P6, PT, R2, UR13, PT ;  /* 0x0000000d02007c0c */ /* 0x000fe4000bfc3070 */
[----:B------:R-:W-:Y:S01]  /*1b730*/  SHF.R.U32.HI R2, RZ, 0x8, R17 ;  /* 0x00000008ff027819 */ /* 0x000fe20000011611 */
[----:B------:R-:W-:-:S03]  /*1b740*/  @!P2 HFMA2.BF16_V2 R56, -RZ.H0_H0, RZ.H0_H0, -R180.H0_H0 ;  /* 0x200000ffff38a231 */ /* 0x000fc600003409b4 */
[----:B------:R-:W-:Y:S02]  /*1b750*/  LOP3.LUT R2, R2, 0xffff, RZ, 0xc0, !PT ;  /* 0x0000ffff02027812 */ /* 0x000fe400078ec0ff */
[----:B------:R-:W-:Y:S01]  /*1b760*/  @!P2 PRMT R180, R56, 0x5410, RZ ;  /* 0x0000541038b4a816 */ /* 0x000fe200000000ff */
[----:B------:R-:W-:Y:S01]  /*1b770*/  IMAD.MOV.U32 R53, RZ, RZ, R203 ;  /* 0x000000ffff357224 */ /* 0x000fe200078e00cb */
[----:B------:R-:W-:Y:S01]  /*1b780*/  @!P0 PRMT R183, R52, 0x5410, RZ ;  /* 0x0000541034b78816 */ /* 0x000fe200000000ff */
[----:B------:R-:W-:Y:S01]  /*1b790*/  IMAD.MOV.U32 R52, RZ, RZ, R202 ;  /* 0x000000ffff347224 */ /* 0x000fe200078e00ca */
[----:B------:R-:W-:Y:S01]  /*1b7a0*/  ISETP.LE.U32.AND P2, PT, R2, UR13, PT ;  /* 0x0000000d02007c0c */ /* 0x000fe2000bf43070 */
[----:B------:R1:W5:Y:S01]  /*1b7b0*/  LDL.LU.64 R202, [R1+0xe0] ;  /* 0x0000e00001ca7983 */ /* 0x0003620000300a00 */
[----:B------:R-:W-:Y:S08]  /*1b7c0*/  MUFU.EX2 R2, R225 ;  /* 0x000000e100027308 */ /* 0x000ff00000000800 */
[----:B------:R3:W-:Y:S02]  /*1b7d0*/  MUFU.EX2 R225, R232 ;  /* 0x000000e800e17308 */ /* 0x0007e40000000800 */
[----:B---3--:R-:W3:Y:S06]  /*1b7e0*/  LDL R232, [R1+0x60] ;  /* 0x0000600001e87983 */ /* 0x008eec0000100800 */
[----:B------:R-:W4:Y:S01]  /*1b7f0*/  MUFU.EX2 R3, R224 ;  /* 0x000000e000037308 */ /* 0x000f220000000800 */
[C---:B------:R-:W-:Y:S01]  /*1b800*/  PRMT R178, R35.reuse, 0x7632, R178 ;  /* 0x0000763223b27816 */ /* 0x040fe200000000b2 */
[----:B------:R-:W-:Y:S01]  /*1b810*/  @!P3 HFMA2.BF16_V2 R54, -RZ.H0_H0, RZ.H0_H0, -R184.H0_H0 ;  /* 0x200000ffff36b231 */ /* 0x000fe200003409b8 */
[----:B------:R-:W-:-:S02]  /*1b820*/  PRMT R179, R35, 0x7610, R179 ;  /* 0x0000761023b37816 */ /* 0x000fc400000000b3 */
[C---:B------:R-:W-:Y:S01]  /*1b830*/  LOP3.LUT R5, R4.reuse, 0xffff, RZ, 0xc0, !PT ;  /* 0x0000ffff04057812 */ /* 0x040fe200078ec0ff */
[----:B------:R-:W-:Y:S01]  /*1b840*/  @!P1 HFMA2.BF16_V2 R59, -RZ.H0_H0, RZ.H0_H0, -R178.H0_H0 ;  /* 0x200000ffff3b9231 */ /* 0x000fe200003409b2 */
[----:B------:R-:W-:Y:S01]  /*1b850*/  LOP3.LUT R6, R4, 0xff, RZ, 0xc0, !PT ;  /* 0x000000ff04067812 */ /* 0x000fe200078ec0ff */
[----:B------:R-:W-:Y:S01]  /*1b860*/  @!P4 HFMA2.BF16_V2 R58, -RZ.H0_H0, RZ.H0_H0, -R179.H0_H0 ;  /* 0x200000ffff3ac231 */ /* 0x000fe200003409b3 */
[----:B------:R-:W-:Y:S01]  /*1b870*/  @!P3 PRMT R184, R54, 0x5410, RZ ;  /* 0x0000541036b8b816 */ /* 0x000fe200000000ff */
[----:B------:R-:W-:Y:S01]  /*1b880*/  FADD.FTZ R7, R16, R9 ;  /* 0x0000000910077221 */ /* 0x000fe20000010000 */
[----:B------:R-:W-:Y:S01]  /*1b890*/  SHF.R.U32.HI R5, RZ, 0x8, R5 ;  /* 0x00000008ff057819 */ /* 0x000fe20000011605 */
        /* <DEDUP_REMOVED lines=8> */
[----:B------:R-:W-:-:S03]  /*1b920*/  LOP3.LUT R5, R5, 0xffff, RZ, 0xc0, !PT ;  /* 0x0000ffff05057812 */ /* 0x000fc600078ec0ff */
[----:B------:R-:W1:Y:S01]  /*1b930*/  MUFU.EX2 R224, R173 ;  /* 0x000000ad00e07308 */ /* 0x000e620000000800 */
[----:B------:R-:W-:Y:S02]  /*1b940*/  IMAD.MOV.U32 R52, RZ, RZ, R226 ;  /* 0x000000ffff347224 */ /* 0x000fe400078e00e2 */
[----:B----4-:R-:W-:Y:S01]  /*1b950*/  FADD.FTZ R6, R3, R11 ;  /* 0x0000000b03067221 */ /* 0x010fe20000010000 */
[----:B------:R-:W-:Y:S02]  /*1b960*/  F2FP.BF16.F32.PACK_AB R3, R2, R3 ;  /* 0x000000030203723e */ /* 0x000fe400000010ff */
[----:B------:R-:W-:Y:S02]  /*1b970*/  ISETP.LE.U32.AND P4, PT, R5, UR13, PT ;  /* 0x0000000d05007c0c */ /* 0x000fe4000bf83070 */
[----:B------:R-:W4:Y:S01]  /*1b980*/  MUFU.EX2 R226, R233 ;  /* 0x000000e900e27308 */ /* 0x000f220000000800 */
[C---:B------:R-:W-:Y:S02]  /*1b990*/  PRMT R177, R3.reuse, 0x7610, R177 ;  /* 0x0000761003b17816 */ /* 0x040fe400000000b1 */
[----:B------:R-:W-:-:S03]  /*1b9a0*/  PRMT R176, R3, 0x7632, R176 ;  /* 0x0000763203b07816 */ /* 0x000fc600000000b0 */
[----:B------:R-:W-:Y:S01]  /*1b9b0*/  @!P1 HFMA2.BF16_V2 R60, -RZ.H0_H0, RZ.H0_H0, -R177.H0_H0 ;  /* 0x200000ffff3c9231 */ /* 0x000fe200003409b1 */
[----:B------:R-:W-:Y:S01]  /*1b9c0*/  LOP3.LUT R3, R24, 0xff, RZ, 0xc0, !PT ;  /* 0x000000ff18037812 */ /* 0x000fe200078ec0ff */
[----:B------:R-:W-:Y:S01]  /*1b9d0*/  FADD.FTZ R51, R2, R6 ;  /* 0x0000000602337221 */ /* 0x000fe20000010000 */
[----:B------:R-:W-:Y:S01]  /*1b9e0*/  MOV R34, R82 ;  /* 0x0000005200227202 */ /* 0x000fe20000000f00 */
[----:B------:R-:W-:Y:S01]  /*1b9f0*/  UIADD3 UR4, UR29, -0x4498517b, URZ ;  /* 0xbb67ae851d047890 */ /* 0x000fe2000fffe03f */
[----:B------:R-:W-:Y:S01]  /*1ba00*/  ISETP.LE.U32.AND P3, PT, R14, UR13, PT ;  /* 0x0000000d0e007c0c */ /* 0x000fe2000bf63070 */
[----:B------:R-:W-:Y:S01]  /*1ba10*/  IMAD.MOV.U32 R11, RZ, RZ, R81 ;  /* 0x000000ffff0b7224 */ /* 0x000fe200078e0051 */
[----:B------:R-:W-:Y:S01]  /*1ba20*/  PRMT R82, R177, 0x5410, R176 ;  /* 0x00005410b1527816 */ /* 0x000fe200000000b0 */
[----:B------:R-:W-:Y:S01]  /*1ba30*/  @!P4 HFMA2.BF16_V2 R61, -RZ.H0_H0, RZ.H0_H0, -R176.H0_H0 ;  /* 0x200000ffff3dc231 */ /* 0x000fe200003409b0 */
[----:B-1----:R-:W-:Y:S02]  /*1ba40*/  F2FP.BF16.F32.PACK_AB R2, R224, R215 ;  /* 0x000000d7e002723e */ /* 0x002fe400000010ff */
[----:B------:R-:W-:-:S02]  /*1ba50*/  @!P1 PRMT R177, R60, 0x5410, RZ ;  /* 0x000054103cb19816 */ /* 0x000fc400000000ff */
[----:B------:R-:W-:Y:S02]  /*1ba60*/  ISETP.LE.U32.AND P1, PT, R3, UR13, PT ;  /* 0x0000000d03007c0c */ /* 0x000fe4000bf23070 */
[----:B------:R-:W-:Y:S01]  /*1ba70*/  ISETP.LE.U32.AND P0, PT, R10, UR13, PT ;  /* 0x0000000d0a007c0c */ /* 0x000fe2000bf03070 */
[----:B------:R-:W-:Y:S01]  /*1ba80*/  IMAD.MOV.U32 R10, RZ, RZ, R80 ;  /* 0x000000ffff0a7224 */ /* 0x000fe200078e0050 */
[----:B------:R-:W-:Y:S02]  /*1ba90*/  SHF.R.U32.HI R3, RZ, 0x18, R4 ;  /* 0x00000018ff037819 */ /* 0x000fe40000011604 */
[----:B----4-:R-:W-:Y:S02]  /*1baa0*/  F2FP.BF16.F32.PACK_AB R5, R226, R225 ;  /* 0x000000e1e205723e */ /* 0x010fe400000010ff */
[C---:B------:R-:W-:Y:S02]  /*1bab0*/  PRMT R173, R2.reuse, 0x7610, R173 ;  /* 0x0000761002ad7816 */ /* 0x040fe400000000ad */
[----:B------:R-:W-:-:S02]  /*1bac0*/  PRMT R136, R2, 0x7632, R136 ;  /* 0x0000763202887816 */ /* 0x000fc40000000088 */
[----:B------:R-:W-:Y:S02]  /*1bad0*/  LOP3.LUT R2, R11, UR4, R58, 0x96, !PT ;  /* 0x000000040b027c12 */ /* 0x000fe4000f8e963a */
[----:B------:R-:W-:Y:S02]  /*1bae0*/  @!P4 PRMT R176, R61, 0x5410, RZ ;  /* 0x000054103db0c816 */ /* 0x000fe400000000ff */
[----:B------:R-:W-:Y:S02]  /*1baf0*/  ISETP.LE.U32.AND P4, PT, R3, UR13, PT ;  /* 0x0000000d03007c0c */ /* 0x000fe4000bf83070 */
[----:B------:R-:W-:Y:S02]  /*1bb00*/  PRMT R175, R5, 0x7610, R175 ;  /* 0x0000761005af7816 */ /* 0x000fe400000000af */
[----:B------:R-:W-:Y:S02]  /*1bb10*/  SHF.R.U32.HI R3, RZ, 0x10, R4 ;  /* 0x00000010ff037819 */ /* 0x000fe40000011604 */
[----:B------:R-:W-:Y:S01]  /*1bb20*/  LOP3.LUT R4, R49, UR41, R10, 0x96, !PT ;  /* 0x0000002931047c12 */ /* 0x000fe2000f8e960a */
[----:B------:R-:W-:-:S04]  /*1bb30*/  IMAD.WIDE.U32 R10, R2, -0x326172a9, RZ ;  /* 0xcd9e8d57020a7825 */ /* 0x000fc800078e00ff */
[----:B------:R-:W-:Y:S01]  /*1bb40*/  @!P3 HFMA2.BF16_V2 R63, -RZ.H0_H0, RZ.H0_H0, -R175.H0_H0 ;  /* 0x200000ffff3fb231 */ /* 0x000fe200003409af */
[----:B------:R-:W-:Y:S02]  /*1bb50*/  PRMT R174, R5, 0x7632, R174 ;  /* 0x0000763205ae7816 */ /* 0x000fe400000000ae */
[----:B------:R-:W-:Y:S02]  /*1bb60*/  LOP3.LUT R3, R3, 0xff, RZ, 0xc0, !PT ;  /* 0x000000ff03037812 */ /* 0x000fe400078ec0ff */
[----:B------:R-:W-:Y:S01]  /*1bb70*/  LOP3.LUT R2, R11, UR42, R70, 0x96, !PT ;  /* 0x0000002a0b027c12 */ /* 0x000fe2000f8e9646 */
[----:B------:R-:W-:Y:S01]  /*1bb80*/  IMAD.MOV.U32 R13, RZ, RZ, R50 ;  /* 0x000000ffff0d7224 */ /* 0x000fe200078e0032 */
[----:B------:R-:W-:Y:S01]  /*1bb90*/  PRMT R81, R175, 0x5410, R174 ;  /* 0x00005410af517816 */ /* 0x000fe200000000ae */
[----:B------:R-:W-:Y:S01]  /*1bba0*/  IMAD.MOV.U32 R50, RZ, RZ, R26 ;  /* 0x000000ffff327224 */ /* 0x000fe200078e001a */
[----:B------:R-:W-:Y:S01]  /*1bbb0*/  @!P3 PRMT R175, R63, 0x5410, RZ ;  /* 0x000054103fafb816 */ /* 0x000fe200000000ff */
[----:B------:R-:W-:Y:S01]  /*1bbc0*/  IMAD.MOV.U32 R26, RZ, RZ, R77 ;  /* 0x000000ffff1a7224 */ /* 0x000fe200078e004d */
[----:B------:R-:W-:Y:S01]  /*1bbd0*/  ISETP.LE.U32.AND P3, PT, R3, UR13, PT ;  /* 0x0000000d03007c0c */ /* 0x000fe2000bf63070 */
[----:B------:R-:W-:Y:S01]  /*1bbe0*/  FADD.FTZ R77, R23, R8 ;  /* 0x00000008174d7221 */ /* 0x000fe20000010000 */
[----:B------:R-:W-:-:S04]  /*1bbf0*/  IMAD.WIDE.U32 R2, R2, -0x2daee0ad, RZ ;  /* 0xd2511f5302027825 */ /* 0x000fc800078e00ff */
[----:B------:R-:W-:Y:S01]  /*1bc00*/  IMAD.WIDE.U32 R8, R4, -0x326172a9, RZ ;  /* 0xcd9e8d5704087825 */ /* 0x000fe200078e00ff */
[----:B------:R-:W-:-:S04]  /*1bc10*/  LOP3.LUT R6, R3, UR39, R48, 0x96, !PT ;  /* 0x0000002703067c12 */ /* 0x000fc8000f8e9630 */
[----:B------:R-:W-:-:S05]  /*1bc20*/  LOP3.LUT R3, R9, UR40, R10, 0x96, !PT ;  /* 0x0000002809037c12 */ /* 0x000fca000f8e960a */
[----:B------:R-:W-:-:S05]  /*1bc30*/  IMAD.WIDE.U32 R4, R3, -0x2daee0ad, RZ ;  /* 0xd2511f5303047825 */ /* 0x000fca00078e00ff */
[----:B------:R-:W-:Y:S01]  /*1bc40*/  LOP3.LUT R5, R5, UR37, R2, 0x96, !PT ;  /* 0x0000002505057c12 */ /* 0x000fe2000f8e9602 */
[----:B------:R-:W-:-:S05]  /*1bc50*/  IMAD.WIDE.U32 R2, R6, -0x326172a9, RZ ;  /* 0xcd9e8d5706027825 */ /* 0x000fca00078e00ff */
[----:B------:R-:W-:Y:S01]  /*1bc60*/  LOP3.LUT R3, R3, UR38, R8, 0x96, !PT ;  /* 0x0000002603037c12 */ /* 0x000fe2000f8e9608 */
[----:B------:R-:W-:Y:S02]  /*1bc70*/  IMAD.MOV.U32 R59, RZ, RZ, R53 ;  /* 0x000000ffff3b7224 */ /* 0x000fe400078e0035 */
[----:B------:R-:W-:Y:S02]  /*1bc80*/  IMAD.MOV.U32 R53, RZ, RZ, R34 ;  /* 0x000000ffff357224 */ /* 0x000fe400078e0022 */
[----:B------:R-:W-:-:S05]  /*1bc90*/  IMAD.WIDE.U32 R34, R3, -0x2daee0ad, RZ ;  /* 0xd2511f5303227825 */ /* 0x000fca00078e00ff */
[----:B------:R-:W-:Y:S01]  /*1bca0*/  LOP3.LUT R3, R35, UR18, R4, 0x96, !PT ;  /* 0x0000001223037c12 */ /* 0x000fe2000f8e9604 */
[----:B------:R-:W-:-:S05]  /*1bcb0*/  IMAD.WIDE.U32 R4, R5, -0x326172a9, RZ ;  /* 0xcd9e8d5705047825 */ /* 0x000fca00078e00ff */
[----:B------:R-:W-:Y:S01]  /*1bcc0*/  LOP3.LUT R35, R5, UR36, R2, 0x96, !PT ;  /* 0x0000002405237c12 */ /* 0x000fe2000f8e9602 */
[----:B------:R-:W-:-:S05]  /*1bcd0*/  IMAD.WIDE.U32 R2, R3, -0x326172a9, RZ ;  /* 0xcd9e8d5703027825 */ /* 0x000fca00078e00ff */
[----:B------:R-:W-:-:S04]  /*1bce0*/  LOP3.LUT R4, R3, UR27, R4, 0x96, !PT ;  /* 0x0000001b03047c12 */ /* 0x000fc8000f8e9604 */
[----:B------:R-:W-:-:S04]  /*1bcf0*/  LOP3.LUT R5, R4, 0xffff, RZ, 0xc0, !PT ;  /* 0x0000ffff04057812 */ /* 0x000fc800078ec0ff */
[----:B------:R-:W-:Y:S02]  /*1bd00*/  SHF.R.U32.HI R6, RZ, 0x8, R5 ;  /* 0x00000008ff067819 */ /* 0x000fe40000011605 */
[----:B------:R-:W-:Y:S01]  /*1bd10*/  LOP3.LUT R5, R4, 0xff, RZ, 0xc0, !PT ;  /* 0x000000ff04057812 */ /* 0x000fe200078ec0ff */
[----:B------:R-:W-:-:S03]  /*1bd20*/  FADD.FTZ R17, R22, R7 ;  /* 0x0000000716117221 */ /* 0x000fc60000010000 */
[----:B------:R-:W-:Y:S02]  /*1bd30*/  PRMT R7, R5, 0x5410, R6 ;  /* 0x0000541005077816 */ /* 0x000fe40000000006 */
[--C-:B------:R-:W-:Y:S02]  /*1bd40*/  SHF.R.U32.HI R6, RZ, 0x10, R4.reuse ;  /* 0x00000010ff067819 */ /* 0x100fe40000011604 */
[----:B------:R-:W-:Y:S02]  /*1bd50*/  SHF.R.U32.HI R5, RZ, 0x18, R4 ;  /* 0x00000018ff057819 */ /* 0x000fe40000011604 */
[----:B------:R-:W-:Y:S02]  /*1bd60*/  LOP3.LUT R4, R6, 0xff, RZ, 0xc0, !PT ;  /* 0x000000ff06047812 */ /* 0x000fe400078ec0ff */
[----:B------:R-:W-:Y:S01]  /*1bd70*/  LOP3.LUT R3, R2, 0xffff, RZ, 0xc0, !PT ;  /* 0x0000ffff02037812 */ /* 0x000fe200078ec0ff */
[----:B------:R-:W-:Y:S01]  /*1bd80*/  IMAD.MOV.U32 R55, RZ, RZ, R13 ;  /* 0x000000ffff377224 */ /* 0x000fe200078e000d */
[----:B------:R-:W-:-:S02]  /*1bd90*/  PRMT R13, R4, 0x5410, R5 ;  /* 0x00005410040d7816 */ /* 0x000fc40000000005 */
[----:B------:R-:W-:Y:S02]  /*1bda0*/  SHF.R.U32.HI R4, RZ, 0x8, R3 ;  /* 0x00000008ff047819 */ /* 0x000fe40000011603 */
[----:B------:R-:W-:Y:S01]  /*1bdb0*/  LOP3.LUT R3, R2, 0xff, RZ, 0xc0, !PT ;  /* 0x000000ff02037812 */ /* 0x000fe200078ec0ff */
[----:B------:R-:W-:Y:S02]  /*1bdc0*/  IMAD.MOV.U32 R56, RZ, RZ, R27 ;  /* 0x000000ffff387224 */ /* 0x000fe400078e001b */
[----:B------:R-:W-:Y:S01]  /*1bdd0*/  IMAD.MOV.U32 R27, RZ, RZ, R12 ;  /* 0x000000ffff1b7224 */ /* 0x000fe200078e000c */
[----:B------:R-:W-:Y:S02]  /*1bde0*/  PRMT R12, R3, 0x5410, R4 ;  /* 0x00005410030c7816 */ /* 0x000fe40000000004 */
[--C-:B------:R-:W-:Y:S02]  /*1bdf0*/  SHF.R.U32.HI R3, RZ, 0x10, R2.reuse ;  /* 0x00000010ff037819 */ /* 0x100fe40000011602 */
[----:B------:R-:W-:-:S02]  /*1be00*/  SHF.R.U32.HI R4, RZ, 0x18, R2 ;  /* 0x00000018ff047819 */ /* 0x000fc40000011602 */
[----:B------:R-:W-:-:S05]  /*1be10*/  HSET2.LE.AND R2, R7, R0, PT ;  /* 0x0000000007027233 */ /* 0x000fca0003803000 */
[----:B------:R-:W-:Y:S01]  /*1be20*/  LOP3.LUT R8, R2, R45, RZ, 0xc0, !PT ;  /* 0x0000002d02087212 */ /* 0x000fe200078ec0ff */
[----:B---3--:R-:W-:Y:S02]  /*1be30*/  VIADD R2, R232, 0x4 ;  /* 0x00000004e8027836 */ /* 0x008fe40000000000 */
[----:B------:R-:W3:Y:S01]  /*1be40*/  LDL R232, [R1+0x64] ;  /* 0x0000640001e87983 */ /* 0x000ee20000100800 */
[----:B------:R-:W-:-:S04]  /*1be50*/  LOP3.LUT R3, R3, 0xff, RZ, 0xc0, !PT ;  /* 0x000000ff03037812 */ /* 0x000fc800078ec0ff */
[----:B------:R-:W-:Y:S01]  /*1be60*/  PRMT R9, R3, 0x5410, R4 ;  /* 0x0000541003097816 */ /* 0x000fe20000000004 */
[----:B------:R-:W-:-:S03]  /*1be70*/  IMAD.WIDE.U32 R2, R2, -0x326172a9, RZ ;  /* 0xcd9e8d5702027825 */ /* 0x000fc600078e00ff */
[----:B------:R-:W-:-:S05]  /*1be80*/  LOP3.LUT R4, R71, UR26, R2, 0x96, !PT ;  /* 0x0000001a47047c12 */ /* 0x000fca000f8e9602 */
[----:B------:R-:W-:Y:S01]  /*1be90*/  IMAD.WIDE.U32 R10, R4, -0x2daee0ad, RZ ;  /* 0xd2511f53040a7825 */ /* 0x000fe200078e00ff */
[C---:B------:R-:W-:Y:S02]  /*1bea0*/  PRMT R172, R230.reuse, 0x7610, R172 ;  /* 0x00007610e6ac7816 */ /* 0x040fe400000000ac */
[----:B------:R-:W-:Y:S01]  /*1beb0*/  PRMT R139, R230, 0x7632, R139 ;  /* 0x00007632e68b7816 */ /* 0x000fe2000000008b */
[----:B------:R-:W-:Y:S01]  /*1bec0*/  IMAD.MOV.U32 R230, RZ, RZ, R25 ;  /* 0x000000ffffe67224 */ /* 0x000fe200078e0019 */
[C---:B------:R-:W-:Y:S01]  /*1bed0*/  PRMT R138, R228.reuse, 0x7610, R138 ;  /* 0x00007610e48a7816 */ /* 0x040fe2000000008a */
[----:B------:R-:W-:Y:S01]  /*1bee0*/  @!P0 HFMA2.BF16_V2 R64, -RZ.H0_H0, RZ.H0_H0, -R136.H0_H0 ;  /* 0x200000ffff408231 */ /* 0x000fe20000340988 */
[----:B------:R-:W-:-:S03]  /*1bef0*/  PRMT R137, R228, 0x7632, R137 ;  /* 0x00007632e4897816 */ /* 0x000fc60000000089 */
[----:B------:R-:W-:Y:S01]  /*1bf00*/  @!P3 HFMA2.BF16_V2 R69, -RZ.H0_H0, RZ.H0_H0, -R138.H0_H0 ;  /* 0x200000ffff45b231 */ /* 0x000fe2000034098a */
[----:B------:R-:W-:Y:S02]  /*1bf10*/  PRMT R80, R173, 0x5410, R136 ;  /* 0x00005410ad507816 */ /* 0x000fe40000000088 */
[----:B------:R-:W-:Y:S02]  /*1bf20*/  @!P0 PRMT R136, R64, 0x5410, RZ ;  /* 0x0000541040888816 */ /* 0x000fe400000000ff */
[----:B------:R-:W-:Y:S01]  /*1bf30*/  PRMT R64, R138, 0x5410, R137 ;  /* 0x000054108a407816 */ /* 0x000fe20000000089 */
[----:B------:R-:W-:Y:S01]  /*1bf40*/  IMAD.MOV.U32 R228, RZ, RZ, R27 ;  /* 0x000000ffffe47224 */ /* 0x000fe200078e001b */
[----:B------:R-:W-:Y:S01]  /*1bf50*/  @!P3 PRMT R138, R69, 0x5410, RZ ;  /* 0x00005410458ab816 */ /* 0x000fe200000000ff */
[----:B------:R-:W-:Y:S01]  /*1bf60*/  IMAD.MOV.U32 R69, RZ, RZ, R26 ;  /* 0x000000ffff457224 */ /* 0x000fe200078e001a */
[----:B------:R-:W-:Y:S01]  /*1bf70*/  PRMT R14, R172, 0x5410, R139 ;  /* 0x00005410ac0e7816 */ /* 0x000fe2000000008b */
[----:B------:R-:W-:Y:S01]  /*1bf80*/  STG.E.U16 desc[UR24][R20.64+-0x100], R15 ;  /* 0xffff000f14007986 */ /* 0x000fe2000c101518 */
[----:B------:R-:W-:-:S02]  /*1bf90*/  IMAD.MOV.U32 R60, RZ, RZ, R40 ;  /* 0x000000ffff3c7224 */ /* 0x000fc400078e0028 */
[----:B------:R-:W-:Y:S02]  /*1bfa0*/  IMAD.MOV.U32 R61, RZ, RZ, R41 ;  /* 0x000000ffff3d7224 */ /* 0x000fe400078e0029 */
[----:B------:R-:W-:Y:S02]  /*1bfb0*/  IMAD.MOV.U32 R63, RZ, RZ, R43 ;  /* 0x000000ffff3f7224 */ /* 0x000fe400078e002b */
[----:B------:R-:W-:Y:S02]  /*1bfc0*/  @!P2 HFMA2.BF16_V2 R62, -RZ.H0_H0, RZ.H0_H0, -R174.H0_H0 ;  /* 0x200000ffff3ea231 */ /* 0x000fe400003409ae */
[----:B------:R-:W-:Y:S02]  /*1bfd0*/  @!P1 HFMA2.BF16_V2 R65, -RZ.H0_H0, RZ.H0_H0, -R173.H0_H0 ;  /* 0x200000ffff419231 */ /* 0x000fe400003409ad */
[----:B------:R-:W-:Y:S01]  /*1bfe0*/  @!P6 HFMA2.BF16_V2 R66, -RZ.H0_H0, RZ.H0_H0, -R172.H0_H0 ;  /* 0x200000ffff42e231 */ /* 0x000fe200003409ac */
[----:B------:R-:W-:Y:S01]  /*1bff0*/  @!P2 PRMT R174, R62, 0x5410, RZ ;  /* 0x000054103eaea816 */ /* 0x000fe200000000ff */
[----:B------:R-:W-:-:S02]  /*1c000*/  @!P5 HFMA2.BF16_V2 R67, -RZ.H0_H0, RZ.H0_H0, -R139.H0_H0 ;  /* 0x200000ffff43d231 */ /* 0x000fc4000034098b */
[----:B------:R-:W-:Y:S01]  /*1c010*/  IMAD.MOV.U32 R62, RZ, RZ, R44 ;  /* 0x000000ffff3e7224 */ /* 0x000fe200078e002c */
[----:B------:R-:W-:Y:S01]  /*1c020*/  @!P1 PRMT R173, R65, 0x5410, RZ ;  /* 0x0000541041ad9816 */ /* 0x000fe200000000ff */
[----:B------:R-:W-:Y:S01]  /*1c030*/  IMAD.MOV.U32 R233, RZ, RZ, R55 ;  /* 0x000000ffffe97224 */ /* 0x000fe200078e0037 */
[----:B------:R-:W-:Y:S01]  /*1c040*/  @!P6 PRMT R172, R66, 0x5410, RZ ;  /* 0x0000541042ace816 */ /* 0x000fe200000000ff */
[----:B------:R-:W-:Y:S01]  /*1c050*/  IMAD.MOV.U32 R66, RZ, RZ, R52 ;  /* 0x000000ffff427224 */ /* 0x000fe200078e0034 */
[----:B------:R-:W-:Y:S01]  /*1c060*/  @!P5 PRMT R139, R67, 0x5410, RZ ;  /* 0x00005410438bd816 */ /* 0x000fe200000000ff */
[----:B------:R-:W-:Y:S02]  /*1c070*/  IMAD.MOV.U32 R67, RZ, RZ, R53 ;  /* 0x000000ffff437224 */ /* 0x000fe400078e0035 */
[----:B------:R-:W-:Y:S02]  /*1c080*/  IMAD.MOV.U32 R65, RZ, RZ, R54 ;  /* 0x000000ffff417224 */ /* 0x000fe400078e0036 */
[----:B------:R-:W-:Y:S01]  /*1c090*/  IMAD.MOV.U32 R71, RZ, RZ, R47 ;  /* 0x000000ffff477224 */ /* 0x000fe200078e002f */
[----:B---3--:R-:W-:-:S05]  /*1c0a0*/  LOP3.LUT R3, R3, R232, RZ, 0x3c, !PT ;  /* 0x000000e803037212 */ /* 0x008fca00078e3cff */
[----:B------:R-:W-:-:S05]  /*1c0b0*/  IMAD.WIDE.U32 R2, R3, -0x2daee0ad, RZ ;  /* 0xd2511f5303027825 */ /* 0x000fca00078e00ff */
[----:B------:R-:W-:-:S05]  /*1c0c0*/  LOP3.LUT R3, R3, UR4, R58, 0x96, !PT ;  /* 0x0000000403037c12 */ /* 0x000fca000f8e963a */
[----:B------:R-:W-:Y:S01]  /*1c0d0*/  IMAD.WIDE.U32 R4, R3, -0x326172a9, RZ ;  /* 0xcd9e8d5703047825 */ /* 0x000fe200078e00ff */
[----:B------:R-:W-:-:S04]  /*1c0e0*/  LOP3.LUT R6, R11, UR41, R2, 0x96, !PT ;  /* 0x000000290b067c12 */ /* 0x000fc8000f8e9602 */
[----:B------:R-:W-:-:S05]  /*1c0f0*/  LOP3.LUT R2, R5, UR42, R70, 0x96, !PT ;  /* 0x0000002a05027c12 */ /* 0x000fca000f8e9646 */
[----:B------:R-:W-:-:S05]  /*1c100*/  IMAD.WIDE.U32 R2, R2, -0x2daee0ad, RZ ;  /* 0xd2511f5302027825 */ /* 0x000fca00078e00ff */
[----:B------:R-:W-:Y:S01]  /*1c110*/  LOP3.LUT R5, R3, UR39, R10, 0x96, !PT ;  /* 0x0000002703057c12 */ /* 0x000fe2000f8e960a */
[----:B------:R-:W-:-:S04]  /*1c120*/  IMAD.WIDE.U32 R10, R6, -0x326172a9, RZ ;  /* 0xcd9e8d57060a7825 */ /* 0x000fc800078e00ff */
[----:B------:R-:W-:Y:S01]  /*1c130*/  IMAD.WIDE.U32 R22, R5, -0x326172a9, RZ ;  /* 0xcd9e8d5705167825 */ /* 0x000fe200078e00ff */
[----:B------:R-:W-:-:S05]  /*1c140*/  LOP3.LUT R3, R11, UR40, R4, 0x96, !PT ;  /* 0x000000280b037c12 */ /* 0x000fca000f8e9604 */
[----:B------:R-:W-:Y:S01]  /*1c150*/  IMAD.WIDE.U32 R6, R3, -0x2daee0ad, RZ ;  /* 0xd2511f5303067825 */ /* 0x000fe200078e00ff */
[----:B------:R-:W-:-:S05]  /*1c160*/  LOP3.LUT R3, R23, UR38, R10, 0x96, !PT ;  /* 0x0000002617037c12 */ /* 0x000fca000f8e960a */
[----:B------:R-:W-:Y:S01]  /*1c170*/  IMAD.WIDE.U32 R24, R3, -0x2daee0ad, RZ ;  /* 0xd2511f5303187825 */ /* 0x000fe200078e00ff */
[----:B------:R-:W-:Y:S02]  /*1c180*/  LOP3.LUT R7, R7, UR37, R2, 0x96, !PT ;  /* 0x0000002507077c12 */ /* 0x000fe4000f8e9602 */
[--C-:B------:R-:W-:Y:S02]  /*1c190*/  HSET2.LE.AND R2, R13, R0.reuse, PT ;  /* 0x000000000d027233 */ /* 0x100fe40003803000 */
[--C-:B------:R-:W-:Y:S02]  /*1c1a0*/  HSET2.LE.AND R3, R12, R0.reuse, PT ;  /* 0x000000000c037233 */ /* 0x100fe40003803000 */
[----:B------:R-:W-:Y:S02]  /*1c1b0*/  LOP3.LUT R6, R25, UR18, R6, 0x96, !PT ;  /* 0x0000001219067c12 */ /* 0x000fe4000f8e9606 */
[----:B------:R-:W-:Y:S01]  /*1c1c0*/  HSET2.LE.AND R4, R9, R0, PT ;  /* 0x0000000009047233 */ /* 0x000fe20003803000 */
[----:B------:R-:W-:Y:S01]  /*1c1d0*/  IMAD.WIDE.U32 R26, R7, -0x326172a9, RZ ;  /* 0xcd9e8d57071a7825 */ /* 0x000fe200078e00ff */
[----:B------:R-:W-:-:S02]  /*1c1e0*/  LOP3.LUT R9, R2, R57, RZ, 0xc0, !PT ;  /* 0x0000003902097212 */ /* 0x000fc400078ec0ff */
[----:B------:R-:W-:Y:S01]  /*1c1f0*/  LOP3.LUT R10, R3, R46, RZ, 0xc0, !PT ;  /* 0x0000002e030a7212 */ /* 0x000fe200078ec0ff */
[----:B------:R-:W-:Y:S01]  /*1c200*/  IMAD.WIDE.U32 R2, R6, -0x326172a9, RZ ;  /* 0xcd9e8d5706027825 */ /* 0x000fe200078e00ff */
[----:B------:R-:W-:-:S04]  /*1c210*/  LOP3.LUT R11, R4, R36, RZ, 0xc0, !PT ;  /* 0x00000024040b7212 */ /* 0x000fc800078ec0ff */
[----:B------:R-:W-:-:S04]  /*1c220*/  LOP3.LUT R5, R3, UR27, R26, 0x96, !PT ;  /* 0x0000001b03057c12 */ /* 0x000fc8000f8e961a */
[----:B------:R-:W-:-:S04]  /*1c230*/  LOP3.LUT R4, R5, 0xffff, RZ, 0xc0, !PT ;  /* 0x0000ffff05047812 */ /* 0x000fc800078ec0ff */
[----:B------:R-:W-:Y:S02]  /*1c240*/  SHF.R.U32.HI R6, RZ, 0x8, R4 ;  /* 0x00000008ff067819 */ /* 0x000fe40000011604 */
[----:B------:R-:W-:Y:S02]  /*1c250*/  LOP3.LUT R4, R5, 0xff, RZ, 0xc0, !PT ;  /* 0x000000ff05047812 */ /* 0x000fe400078ec0ff */
[--C-:B------:R-:W-:Y:S02]  /*1c260*/  SHF.R.U32.HI R7, RZ, 0x10, R5.reuse ;  /* 0x00000010ff077819 */ /* 0x100fe40000011605 */
[----:B------:R-:W-:Y:S02]  /*1c270*/  PRMT R4, R4, 0x5410, R6 ;  /* 0x0000541004047816 */ /* 0x000fe40000000006 */
[----:B------:R-:W-:Y:S02]  /*1c280*/  SHF.R.U32.HI R6, RZ, 0x18, R5 ;  /* 0x00000018ff067819 */ /* 0x000fe40000011605 */
[----:B------:R-:W-:-:S02]  /*1c290*/  LOP3.LUT R5, R7, 0xff, RZ, 0xc0, !PT ;  /* 0x000000ff07057812 */ /* 0x000fc400078ec0ff */
[C---:B------:R-:W-:Y:S02]  /*1c2a0*/  LOP3.LUT R3, R2.reuse, 0xffff, RZ, 0xc0, !PT ;  /* 0x0000ffff02037812 */ /* 0x040fe400078ec0ff */
[----:B------:R-:W-:Y:S02]  /*1c2b0*/  PRMT R12, R5, 0x5410, R6 ;  /* 0x00005410050c7816 */ /* 0x000fe40000000006 */
        /* <DEDUP_REMOVED lines=9> */
[----:B------:R-:W1:Y:S01]  /*1c350*/  LDSM.16.MT88.4 R12, [R190+0xa000] ;  /* 0x00a00000be0c783b */ /* 0x000e620000004200 */
[--C-:B------:R-:W-:Y:S02]  /*1c360*/  HSET2.LE.AND R4, R4, R0.reuse, PT ;  /* 0x0000000004047233 */ /* 0x100fe40003803000 */
[--C-:B------:R-:W-:Y:S02]  /*1c370*/  HSET2.LE.AND R3, R6, R0.reuse, PT ;  /* 0x0000000006037233 */ /* 0x100fe40003803000 */
[----:B------:R-:W-:Y:S02]  /*1c380*/  HSET2.LE.AND R7, R7, R0, PT ;  /* 0x0000000007077233 */ /* 0x000fe40003803000 */
[----:B------:R-:W-:Y:S02]  /*1c390*/  LOP3.LUT R4, R4, R18, RZ, 0xc0, !PT ;  /* 0x0000001204047212 */ /* 0x000fe400078ec0ff */
[----:B------:R-:W-:-:S02]  /*1c3a0*/  LOP3.LUT R6, R3, R19, RZ, 0xc0, !PT ;  /* 0x0000001303067212 */ /* 0x000fc400078ec0ff */
[----:B------:R-:W-:Y:S01]  /*1c3b0*/  LOP3.LUT R7, R7, R16, RZ, 0xc0, !PT ;  /* 0x0000001007077212 */ /* 0x000fe200078ec0ff */
        /* <DEDUP_REMOVED lines=8> */
[----:B------:R-:W-:-:S04]  /*1c440*/  IMAD.MOV.U32 R70, RZ, RZ, R42 ;  /* 0x000000ffff467224 */ /* 0x000fc800078e002a */
[-C--:B-1----:R-:W-:Y:S06]  /*1c450*/  HMMA.16816.F32.BF16 R160, R8, R12.reuse, R160 ;  /* 0x0000000c08a0723c */ /* 0x082fec00000418a0 */
[C---:B------:R-:W-:Y:S06]  /*1c460*/  HMMA.16816.F32.BF16 R144, R4.reuse, R12, R144 ;  /* 0x0000000c0490723c */ /* 0x040fec0000041890 */
[-C--:B------:R-:W-:Y:S06]  /*1c470*/  HMMA.16816.F32.BF16 R140, R4, R14.reuse, R140 ;  /* 0x0000000e048c723c */ /* 0x080fec000004188c */
[----:B------:R-:W-:Y:S01]  /*1c480*/  HMMA.16816.F32.BF16 R40, R8, R14, R156 ;  /* 0x0000000e0828723c */ /* 0x000fe2000004189c */
[----:B------:R-:W1:Y:S01]  /*1c490*/  LDSM.16.MT88.4 R12, [R195+0xa000] ;  /* 0x00a00000c30c783b */ /* 0x000e620000004200 */
[----:B------:R-:W-:-:S02]  /*1c4a0*/  IMAD.MOV.U32 R232, RZ, RZ, R56 ;  /* 0x000000ffffe87224 */ /* 0x000fc400078e0038 */
[----:B------:R-:W-:Y:S02]  /*1c4b0*/  @!P4 HFMA2.BF16_V2 R68, -RZ.H0_H0, RZ.H0_H0, -R137.H0_H0 ;  /* 0x200000ffff44c231 */ /* 0x000fe40000340989 */
[----:B------:R-:W-:Y:S02]  /*1c4c0*/  IMAD.MOV.U32 R48, RZ, RZ, R201 ;  /* 0x000000ffff307224 */ /* 0x000fe400078e00c9 */
[----:B------:R-:W-:Y:S01]  /*1c4d0*/  IMAD.MOV.U32 R49, RZ, RZ, R200 ;  /* 0x000000ffff317224 */ /* 0x000fe200078e00c8 */
[----:B------:R-:W-:Y:S02]  /*1c4e0*/  MOV R156, R71 ;  /* 0x00000047009c7202 */ /* 0x000fe40000000f00 */
[----:B------:R-:W-:Y:S01]  /*1c4f0*/  @!P4 PRMT R137, R68, 0x5410, RZ ;  /* 0x000054104489c816 */ /* 0x000fe200000000ff */
[----:B------:R-:W-:Y:S01]  /*1c500*/  IMAD.MOV.U32 R68, RZ, RZ, R199 ;  /* 0x000000ffff447224 */ /* 0x000fe200078e00c7 */
[----:B------:R-:W-:Y:S01]  /*1c510*/  STG.E.U16 desc[UR24][R20.64+-0xfe], R214 ;  /* 0xffff02d614007986 */ /* 0x000fe2000c101518 */
        /* <DEDUP_REMOVED lines=9> */
[----:B------:R-:W-:Y:S02]  /*1c5b0*/  IMAD.MOV.U32 R165, RZ, RZ, R67 ;  /* 0x000000ffffa57224 */ /* 0x000fe400078e0043 */
[----:B------:R-:W-:Y:S02]  /*1c5c0*/  IMAD.MOV.U32 R166, RZ, RZ, R66 ;  /* 0x000000ffffa67224 */ /* 0x000fe400078e0042 */
[----:B------:R-:W-:Y:S02]  /*1c5d0*/  IMAD.MOV.U32 R167, RZ, RZ, R65 ;  /* 0x000000ffffa77224 */ /* 0x000fe400078e0041 */
[----:B------:R-:W-:-:S02]  /*1c5e0*/  IMAD.MOV.U32 R3, RZ, RZ, R232 ;  /* 0x000000ffff037224 */ /* 0x000fc400078e00e8 */
[----:B------:R-:W-:Y:S02]  /*1c5f0*/  IMAD.MOV.U32 R164, RZ, RZ, R69 ;  /* 0x000000ffffa47224 */ /* 0x000fe400078e0045 */
[----:B------:R-:W-:Y:S01]  /*1c600*/  IMAD.MOV.U32 R16, RZ, RZ, R233 ;  /* 0x000000ffff107224 */ /* 0x000fe200078e00e9 */
[----:B------:R-:W-:Y:S01]  /*1c610*/  STG.E.U16 desc[UR24][R32.64+-0x100], R212 ;  /* 0xffff00d420007986 */ /* 0x000fe2000c101518 */
[----:B------:R-:W-:Y:S02]  /*1c620*/  IMAD.MOV.U32 R67, RZ, RZ, R79 ;  /* 0x000000ffff437224 */ /* 0x000fe400078e004f */
[----:B------:R-:W-:Y:S01]  /*1c630*/  IMAD.MOV.U32 R232, RZ, RZ, R78 ;  /* 0x000000ffffe87224 */ /* 0x000fe200078e004e */
[----:B------:R-:W-:Y:S01]  /*1c640*/  STG.E.U16 desc[UR24][R32.64+-0xfe], R213 ;  /* 0xffff02d520007986 */ /* 0x000fe2000c101518 */
[----:B------:R-:W-:Y:S02]  /*1c650*/  IMAD.MOV.U32 R66, RZ, RZ, R77 ;  /* 0x000000ffff427224 */ /* 0x000fe400078e004d */
[----:B------:R-:W-:Y:S01]  /*1c660*/  IMAD.MOV.U32 R65, RZ, RZ, R76 ;  /* 0x000000ffff417224 */ /* 0x000fe200078e004c */
[----:B------:R3:W5:Y:S01]  /*1c670*/  LDL.LU R200, [R1+0xd8] ;  /* 0x0000d80001c87983 */ /* 0x0007620000300800 */
[----:B------:R-:W-:Y:S01]  /*1c680*/  IMAD.MOV.U32 R103, RZ, RZ, R70 ;  /* 0x000000ffff677224 */ /* 0x000fe200078e0046 */
[----:B-1----:R-:W-:Y:S01]  /*1c690*/  HMMA.16816.F32.BF16 R228, R8, R12, R228 ;  /* 0x0000000c08e4723c */ /* 0x002fe200000418e4 */
        /* <DEDUP_REMOVED lines=8> */
[----:B------:R-:W-:Y:S04]  /*1c720*/  STG.E.U16 desc[UR24][R30.64+-0x100], R183 ;  /* 0xffff00b71e007986 */ /* 0x000fe8000c101518 */
[----:B------:R-:W-:Y:S01]  /*1c730*/  STG.E.U16 desc[UR24][R30.64+-0xfe], R182 ;  /* 0xffff02b61e007986 */ /* 0x000fe2000c101518 */
[----:B------:R-:W-:Y:S03]  /*1c740*/  HMMA.16816.F32.BF16 R116, R8, R14, R156 ;  /* 0x0000000e0874723c */ /* 0x000fe6000004189c */
        /* <DEDUP_REMOVED lines=9> */
[----:B------:R-:W4:Y:S01]  /*1c7e0*/  LDSM.16.MT88.4 R16, [R195+0xb000] ;  /* 0x00b00000c310783b */ /* 0x000f220000004200 */
[-C--:B-1----:R-:W-:Y:S06]  /*1c7f0*/  HMMA.16816.F32.BF16 R236, R8, R12.reuse, R164 ;  /* 0x0000000c08ec723c */ /* 0x082fec00000418a4 */
[C---:B------:R-:W-:Y:S06]  /*1c800*/  HMMA.16816.F32.BF16 R72, R4.reuse, R12, R72 ;  /* 0x0000000c0448723c */ /* 0x040fec0000041848 */
[-C--:B------:R-:W-:Y:S06]  /*1c810*/  HMMA.16816.F32.BF16 R84, R4, R14.reuse, R128 ;  /* 0x0000000e0454723c */ /* 0x080fec0000041880 */
[----:B------:R-:W-:Y:S01]  /*1c820*/  HMMA.16816.F32.BF16 R232, R8, R14, R232 ;  /* 0x0000000e08e8723c */ /* 0x000fe200000418e8 */
[----:B------:R-:W1:Y:S01]  /*1c830*/  LDSM.16.MT88.4 R12, [R192+0xb000] ;  /* 0x00b00000c00c783b */ /* 0x000e620000004200 */
[----:B------:R-:W-:-:S02]  /*1c840*/  IMAD.MOV.U32 R2, RZ, RZ, R246 ;  /* 0x000000ffff027224 */ /* 0x000fc400078e00f6 */
[----:B------:R-:W-:Y:S02]  /*1c850*/  IMAD.MOV.U32 R50, RZ, RZ, R249 ;  /* 0x000000ffff327224 */ /* 0x000fe400078e00f9 */
[----:B------:R-:W-:Y:S02]  /*1c860*/  IMAD.MOV.U32 R248, RZ, RZ, R198 ;  /* 0x000000fffff87224 */ /* 0x000fe400078e00c6 */
[----:B------:R-:W-:Y:S02]  /*1c870*/  IMAD.MOV.U32 R249, RZ, RZ, R197 ;  /* 0x000000fffff97224 */ /* 0x000fe400078e00c5 */
[----:B------:R-:W-:Y:S02]  /*1c880*/  IMAD.MOV.U32 R250, RZ, RZ, R196 ;  /* 0x000000fffffa7224 */ /* 0x000fe400078e00c4 */
[----:B------:R-:W-:Y:S02]  /*1c890*/  IMAD.MOV.U32 R251, RZ, RZ, R193 ;  /* 0x000000fffffb7224 */ /* 0x000fe400078e00c1 */
[----:B------:R-:W-:Y:S01]  /*1c8a0*/  IMAD.MOV.U32 R247, RZ, RZ, R189 ;  /* 0x000000fffff77224 */ /* 0x000fe200078e00bd */
[----:B----4-:R-:W-:Y:S01]  /*1c8b0*/  HMMA.16816.F32.BF16 R100, R8, R16, R100 ;  /* 0x000000100864723c */ /* 0x010fe20000041864 */
[----:B------:R-:W-:-:S02]  /*1c8c0*/  IMAD.MOV.U32 R246, RZ, RZ, R191 ;  /* 0x000000fffff67224 */ /* 0x000fc400078e00bf */
[----:B------:R-:W-:Y:S02]  /*1c8d0*/  IMAD.MOV.U32 R113, RZ, RZ, R3 ;  /* 0x000000ffff717224 */ /* 0x000fe400078e0003 */
[----:B------:R-:W-:Y:S01]  /*1c8e0*/  IMAD.MOV.U32 R158, RZ, RZ, R49 ;  /* 0x000000ffff9e7224 */ /* 0x000fe200078e0031 */
[----:B------:R-:W-:Y:S01]  /*1c8f0*/  MOV R159, R67 ;  /* 0x00000043009f7202 */ /* 0x000fe20000000f00 */
[C---:B-1----:R-:W-:Y:S06]  /*1c900*/  HMMA.16816.F32.BF16 R88, R4.reuse, R12, R88 ;  /* 0x0000000c0458723c */ /* 0x042fec0000041858 */
[----:B------:R-:W-:Y:S01]  /*1c910*/  HMMA.16816.F32.BF16 R92, R4, R14, R92 ;  /* 0x0000000e045c723c */ /* 0x000fe2000004185c */
[----:B------:R-:W-:Y:S01]  /*1c920*/  IMAD.MOV.U32 R115, RZ, RZ, R2 ;  /* 0x000000ffff737224 */ /* 0x000fe200078e0002 */
[----:B--2---:R-:W-:Y:S04]  /*1c930*/  STG.E.U16 desc[UR24][R28.64+-0x100], R172 ;  /* 0xffff00ac1c007986 */ /* 0x004fe8000c101518 */
[C---:B------:R-:W-:Y:S01]  /*1c940*/  HMMA.16816.F32.BF16 R248, R8.reuse, R12, R248 ;  /* 0x0000000c08f8723c */ /* 0x040fe200000418f8 */
[----:B------:R-:W-:Y:S01]  /*1c950*/  IMAD.MOV.U32 R166, RZ, RZ, R66 ;  /* 0x000000ffffa67224 */ /* 0x000fe200078e0042 */
[----:B------:R-:W-:Y:S04]  /*1c960*/  STG.E.U16 desc[UR24][R28.64+-0xfe], R139 ;  /* 0xffff028b1c007986 */ /* 0x000fe8000c101518 */
[----:B------:R-:W-:Y:S01]  /*1c970*/  HMMA.16816.F32.BF16 R244, R8, R14, R244 ;  /* 0x0000000e08f4723c */ /* 0x000fe200000418f4 */
[----:B------:R-:W1:Y:S01]  /*1c980*/  LDSM.16.MT88.4 R12, [R194+0xb000] ;  /* 0x00b00000c20c783b */ /* 0x000e620000004200 */
[----:B------:R-:W-:-:S02]  /*1c990*/  IMAD.MOV.U32 R49, RZ, RZ, R51 ;  /* 0x000000ffff317224 */ /* 0x000fc400078e0033 */
[----:B------:R-:W-:Y:S01]  /*1c9a0*/  IMAD.MOV.U32 R167, RZ, RZ, R65 ;  /* 0x000000ffffa77224 */ /* 0x000fe200078e0041 */
[----:B------:R3:W5:Y:S01]  /*1c9b0*/  LDL.LU R198, [R1+0xd0] ;  /* 0x0000d00001c67983 */ /* 0x0007620000300800 */
[----:B------:R-:W-:Y:S01]  /*1c9c0*/  IMAD.MOV.U32 R51, RZ, RZ, R99 ;  /* 0x000000ffff337224 */ /* 0x000fe200078e0063 */
[C---:B------:R-:W-:Y:S01]  /*1c9d0*/  HMMA.16816.F32.BF16 R104, R4.reuse, R16, R104 ;  /* 0x000000100468723c */ /* 0x040fe20000041868 */
[----:B------:R-:W-:Y:S02]  /*1c9e0*/  IMAD.MOV.U32 R99, RZ, RZ, R100 ;  /* 0x000000ffff637224 */ /* 0x000fe400078e0064 */
[----:B------:R-:W-:Y:S02]  /*1c9f0*/  IMAD.MOV.U32 R67, RZ, RZ, R101 ;  /* 0x000000ffff437224 */ /* 0x000fe400078e0065 */
[----:B------:R-:W-:Y:S01]  /*1ca00*/  IMAD.MOV.U32 R66, RZ, RZ, R102 ;  /* 0x000000ffff427224 */ /* 0x000fe200078e0066 */
[----:B------:R-:W-:Y:S01]  /*1ca10*/  HMMA.16816.F32.BF16 R108, R4, R18, R108 ;  /* 0x00000012046c723c */ /* 0x000fe2000004186c */
[----:B------:R-:W-:-:S02]  /*1ca20*/  IMAD.MOV.U32 R65, RZ, RZ, R103 ;  /* 0x000000ffff417224 */ /* 0x000fc400078e0067 */
[----:B------:R-:W-:-:S03]  /*1ca30*/  IMAD.WIDE.U32 R2, R35, -0x2daee0ad, RZ ;  /* 0xd2511f5323027825 */ /* 0x000fc600078e00ff */
[----:B------:R-:W-:Y:S06]  /*1ca40*/  HMMA.16816.F32.BF16 R240, R8, R18, R240 ;  /* 0x0000001208f0723c */ /* 0x000fec00000418f0 */
[C---:B-1----:R-:W-:Y:S01]  /*1ca50*/  HMMA.16816.F32.BF16 R120, R4.reuse, R12, R120 ;  /* 0x0000000c0478723c */ /* 0x042fe20000041878 */
[----:B------:R-:W-:Y:S01]  /*1ca60*/  IMAD.MOV.U32 R26, RZ, RZ, R167 ;  /* 0x000000ffff1a7224 */ /* 0x000fe200078e00a7 */
[----:B------:R-:W-:Y:S04]  /*1ca70*/  STG.E.U16 desc[UR24][R20.64+-0xf0], R211 ;  /* 0xffff10d314007986 */ /* 0x000fe8000c101518 */
[----:B------:R-:W-:Y:S01]  /*1ca80*/  HMMA.16816.F32.BF16 R100, R4, R14, R124 ;  /* 0x0000000e0464723c */ /* 0x000fe2000004187c */
[----:B------:R-:W-:Y:S04]  /*1ca90*/  STG.E.U16 desc[UR24][R20.64+-0xee], R209 ;  /* 0xffff12d114007986 */ /* 0x000fe8000c101518 */
[----:B------:R3:W5:Y:S01]  /*1caa0*/  LDL.LU R197, [R1+0xcc] ;  /* 0x0000cc0001c57983 */ /* 0x0007620000300800 */
[C---:B------:R-:W-:Y:S06]  /*1cab0*/  HMMA.16816.F32.BF16 R4, R8.reuse, R12, R112 ;  /* 0x0000000c0804723c */ /* 0x040fec0000041870 */
[----:B------:R-:W-:Y:S01]  /*1cac0*/  HMMA.16816.F32.BF16 R16, R8, R14, R156 ;  /* 0x0000000e0810723c */ /* 0x000fe2000004189c */
[----:B------:R-:W-:Y:S01]  /*1cad0*/  SHF.R.U32.HI R12, RZ, 0x18, R2 ;  /* 0x00000018ff0c7819 */ /* 0x000fe20000011602 */
[----:B------:R-:W-:Y:S01]  /*1cae0*/  IMAD.MOV.U32 R35, RZ, RZ, R166 ;  /* 0x000000ffff237224 */ /* 0x000fe200078e00a6 */
[----:B------:R-:W-:Y:S04]  /*1caf0*/  LDSM.16.MT88.4 R156, [R192+0xa800] ;  /* 0x00a80000c09c783b */ /* 0x000fe80000004200 */
[----:B------:R-:W-:Y:S01]  /*1cb00*/  LOP3.LUT R11, R2, 0xff, RZ, 0xc0, !PT ;  /* 0x000000ff020b7812 */ /* 0x000fe200078ec0ff */
[----:B------:R-:W1:Y:S01]  /*1cb10*/  LDSM.16.MT88.4 R164, [R190+0xa800] ;  /* 0x00a80000bea4783b */ /* 0x000e620000004200 */
[----:B------:R-:W-:Y:S01]  /*1cb20*/  SHF.R.U32.HI R10, RZ, 0x10, R2 ;  /* 0x00000010ff0a7819 */ /* 0x000fe20000011602 */
[----:B------:R-:W-:-:S02]  /*1cb30*/  IMAD.MOV.U32 R23, RZ, RZ, R51 ;  /* 0x000000ffff177224 */ /* 0x000fc400078e0033 */
[----:B------:R-:W-:Y:S01]  /*1cb40*/  IMAD.MOV.U32 R25, RZ, RZ, R66 ;  /* 0x000000ffff197224 */ /* 0x000fe200078e0042 */
[----:B------:R-:W-:Y:S04]  /*1cb50*/  STG.E.U16 desc[UR24][R32.64+-0xf0], R208 ;  /* 0xffff10d020007986 */ /* 0x000fe8000c101518 */
[----:B------:R-:W-:Y:S01]  /*1cb60*/  STG.E.U16 desc[UR24][R32.64+-0xee], R207 ;  /* 0xffff12cf20007986 */ /* 0x000fe2000c101518 */
[----:B------:R-:W-:Y:S01]  /*1cb70*/  IMAD.MOV.U32 R115, RZ, RZ, R4 ;  /* 0x000000ffff737224 */ /* 0x000fe200078e0004 */
[----:B------:R-:W-:Y:S01]  /*1cb80*/  LOP3.LUT R4, R27, UR36, R22, 0x96, !PT ;  /* 0x000000241b047c12 */ /* 0x000fe2000f8e9616 */
[----:B------:R-:W-:Y:S01]  /*1cb90*/  IMAD.MOV.U32 R114, RZ, RZ, R5 ;  /* 0x000000ffff727224 */ /* 0x000fe200078e0005 */
[----:B------:R-:W-:Y:S01]  /*1cba0*/  LOP3.LUT R5, R3, UR21, R34, 0x96, !PT ;  /* 0x0000001503057c12 */ /* 0x000fe2000f8e9622 */
[----:B------:R-:W-:Y:S01]  /*1cbb0*/  IMAD.MOV.U32 R113, RZ, RZ, R6 ;  /* 0x000000ffff717224 */ /* 0x000fe200078e0006 */
[----:B------:R-:W-:Y:S01]  /*1cbc0*/  LOP3.LUT R6, R2, 0xffff, RZ, 0xc0, !PT ;  /* 0x0000ffff02067812 */ /* 0x000fe200078ec0ff */
[----:B------:R-:W-:Y:S01]  /*1cbd0*/  IMAD.WIDE.U32 R2, R4, -0x2daee0ad, RZ ;  /* 0xd2511f5304027825 */ /* 0x000fe200078e00ff */
[----:B------:R3:W5:Y:S02]  /*1cbe0*/  LDL.LU R196, [R1+0xc8] ;  /* 0x0000c80001c47983 */ /* 0x0007640000300800 */
[----:B------:R-:W-:-:S02]  /*1cbf0*/  SHF.R.U32.HI R6, RZ, 0x8, R6 ;  /* 0x00000008ff067819 */ /* 0x000fc40000011606 */
[----:B------:R-:W-:Y:S01]  /*1cc00*/  SHF.R.U32.HI R8, RZ, 0x10, R2 ;  /* 0x00000010ff087819 */ /* 0x000fe20000011602 */
[----:B------:R-:W-:Y:S01]  /*1cc10*/  IMAD.MOV.U32 R112, RZ, RZ, R7 ;  /* 0x000000ffff707224 */ /* 0x000fe200078e0007 */
[----:B------:R-:W-:Y:S01]  /*1cc20*/  LOP3.LUT R4, R3, UR21, R24, 0x96, !PT ;  /* 0x0000001503047c12 */ /* 0x000fe2000f8e9618 */
[----:B------:R-:W-:Y:S01]  /*1cc30*/  IMAD.MOV.U32 R27, RZ, RZ, R48 ;  /* 0x000000ffff1b7224 */ /* 0x000fe200078e0030 */
[----:B------:R-:W-:Y:S01]  /*1cc40*/  PRMT R14, R11, 0x5410, R6 ;  /* 0x000054100b0e7816 */ /* 0x000fe20000000006 */
[----:B------:R-:W-:Y:S01]  /*1cc50*/  IMAD.MOV.U32 R22, RZ, RZ, R49 ;  /* 0x000000ffff167224 */ /* 0x000fe200078e0031 */
[C---:B------:R-:W-:Y:S01]  /*1cc60*/  LOP3.LUT R3, R2.reuse, 0xffff, RZ, 0xc0, !PT ;  /* 0x0000ffff02037812 */ /* 0x040fe200078ec0ff */
[----:B------:R-:W-:Y:S01]  /*1cc70*/  IMAD.MOV.U32 R15, RZ, RZ, R50 ;  /* 0x000000ffff0f7224 */ /* 0x000fe200078e0032 */
[----:B------:R-:W-:Y:S01]  /*1cc80*/  LOP3.LUT R9, R2, 0xff, RZ, 0xc0, !PT ;  /* 0x000000ff02097812 */ /* 0x000fe200078ec0ff */
[----:B------:R-:W2:Y:S01]  /*1cc90*/  LDSM.16.MT88.4 R48, [R195+0xa800] ;  /* 0x00a80000c330783b */ /* 0x000ea20000004200 */
[----:B------:R-:W-:-:S02]  /*1cca0*/  SHF.R.U32.HI R7, RZ, 0x18, R2 ;  /* 0x00000018ff077819 */ /* 0x000fc40000011602 */
[----:B------:R-:W-:Y:S01]  /*1ccb0*/  LOP3.LUT R6, R10, 0xff, RZ, 0xc0, !PT ;  /* 0x000000ff0a067812 */ /* 0x000fe200078ec0ff */
[----:B------:R-:W-:Y:S01]  /*1ccc0*/  IMAD.MOV.U32 R34, RZ, RZ, R65 ;  /* 0x000000ffff227224 */ /* 0x000fe200078e0041 */
[----:B------:R-:W-:Y:S01]  /*1ccd0*/  LOP3.LUT R2, R8, 0xff, RZ, 0xc0, !PT ;  /* 0x000000ff08027812 */ /* 0x000fe200078ec0ff */
[----:B------:R-:W-:Y:S01]  /*1cce0*/  STG.E.U16 desc[UR24][R30.64+-0xf0], R181 ;  /* 0xffff10b51e007986 */ /* 0x000fe2000c101518 */
[----:B------:R-:W-:Y:S02]  /*1ccf0*/  PRMT R13, R6, 0x5410, R12 ;  /* 0x00005410060d7816 */ /* 0x000fe4000000000c */
[----:B------:R-:W-:Y:S01]  /*1cd00*/  SHF.R.U32.HI R3, RZ, 0x8, R3 ;  /* 0x00000008ff037819 */ /* 0x000fe20000011603 */
[----:B------:R-:W-:Y:S01]  /*1cd10*/  STG.E.U16 desc[UR24][R30.64+-0xee], R180 ;  /* 0xffff12b41e007986 */ /* 0x000fe2000c101518 */
[----:B------:R-:W-:Y:S02]  /*1cd20*/  PRMT R12, R2, 0x5410, R7 ;  /* 0x00005410020c7816 */ /* 0x000fe40000000007 */
[----:B------:R-:W-:Y:S01]  /*1cd30*/  LOP3.LUT R2, R5, 0xffff, RZ, 0xc0, !PT ;  /* 0x0000ffff05027812 */ /* 0x000fe200078ec0ff */
[----:B------:R3:W5:Y:S01]  /*1cd40*/  LDL.LU R193, [R1+0xc4] ;  /* 0x0000c40001c17983 */ /* 0x0007620000300800 */
[----:B------:R-:W-:-:S02]  /*1cd50*/  PRMT R11, R9, 0x5410, R3 ;  /* 0x00005410090b7816 */ /* 0x000fc40000000003 */
[----:B------:R-:W-:Y:S02]  /*1cd60*/  SHF.R.U32.HI R3, RZ, 0x8, R2 ;  /* 0x00000008ff037819 */ /* 0x000fe40000011602 */
[----:B------:R-:W-:Y:S02]  /*1cd70*/  SHF.R.U32.HI R8, RZ, 0x18, R5 ;  /* 0x00000018ff087819 */ /* 0x000fe40000011605 */
[----:B------:R-:W-:Y:S01]  /*1cd80*/  SHF.R.U32.HI R6, RZ, 0x10, R4 ;  /* 0x00000010ff067819 */ /* 0x000fe20000011604 */
[----:B------:R-:W-:Y:S01]  /*1cd90*/  IMAD.MOV.U32 R24, RZ, RZ, R67 ;  /* 0x000000ffff187224 */ /* 0x000fe200078e0043 */
[----:B------:R-:W-:Y:S01]  /*1cda0*/  LOP3.LUT R2, R5, 0xff, RZ, 0xc0, !PT ;  /* 0x000000ff05027812 */ /* 0x000fe200078ec0ff */
[----:B------:R-:W-:Y:S03]  /*1cdb0*/  STG.E.U16 desc[UR24][R28.64+-0xf0], R179 ;  /* 0xffff10b31c007986 */ /* 0x000fe6000c101518 */
[----:B------:R-:W-:Y:S01]  /*1cdc0*/  PRMT R10, R2, 0x5410, R3 ;  /* 0x00005410020a7816 */ /* 0x000fe20000000003 */
[----:B------:R-:W-:Y:S01]  /*1cdd0*/  STG.E.U16 desc[UR24][R28.64+-0xee], R178 ;  /* 0xffff12b21c007986 */ /* 0x000fe2000c101518 */
[----:B------:R-:W-:-:S02]  /*1cde0*/  SHF.R.U32.HI R3, RZ, 0x10, R5 ;  /* 0x00000010ff037819 */ /* 0x000fc40000011605 */
[C---:B------:R-:W-:Y:S01]  /*1cdf0*/  LOP3.LUT R2, R4.reuse, 0xffff, RZ, 0xc0, !PT ;  /* 0x0000ffff04027812 */ /* 0x040fe200078ec0ff */
[----:B------:R3:W5:Y:S01]  /*1ce00*/  LDL.LU R191, [R1+0xc0] ;  /* 0x0000c00001bf7983 */ /* 0x0007620000300800 */
[----:B------:R-:W-:Y:S02]  /*1ce10*/  LOP3.LUT R7, R4, 0xff, RZ, 0xc0, !PT ;  /* 0x000000ff04077812 */ /* 0x000fe400078ec0ff */
[----:B------:R-:W-:Y:S01]  /*1ce20*/  SHF.R.U32.HI R5, RZ, 0x18, R4 ;  /* 0x00000018ff057819 */ /* 0x000fe20000011604 */
[----:B------:R-:W-:Y:S01]  /*1ce30*/  STG.E.U16 desc[UR24][R20.64+-0xe0], R206 ;  /* 0xffff20ce14007986 */ /* 0x000fe2000c101518 */
[----:B------:R-:W-:Y:S02]  /*1ce40*/  LOP3.LUT R4, R3, 0xff, RZ, 0xc0, !PT ;  /* 0x000000ff03047812 */ /* 0x000fe400078ec0ff */
[----:B------:R-:W-:Y:S01]  /*1ce50*/  SHF.R.U32.HI R3, RZ, 0x8, R2 ;  /* 0x00000008ff037819 */ /* 0x000fe20000011602 */
[----:B------:R-:W-:Y:S01]  /*1ce60*/  STG.E.U16 desc[UR24][R20.64+-0xde], R205 ;  /* 0xffff22cd14007986 */ /* 0x000fe2000c101518 */
[----:B------:R-:W-:-:S02]  /*1ce70*/  LOP3.LUT R2, R6, 0xff, RZ, 0xc0, !PT ;  /* 0x000000ff06027812 */ /* 0x000fc400078ec0ff */
[----:B------:R-:W-:Y:S01]  /*1ce80*/  PRMT R8, R4, 0x5410, R8 ;  /* 0x0000541004087816 */ /* 0x000fe20000000008 */
[----:B------:R3:W5:Y:S01]  /*1ce90*/  LDL.LU R189, [R1+0xbc] ;  /* 0x0000bc0001bd7983 */ /* 0x0007620000300800 */
[----:B------:R-:W-:Y:S02]  /*1cea0*/  PRMT R6, R7, 0x5410, R3 ;  /* 0x0000541007067816 */ /* 0x000fe40000000003 */
[----:B------:R-:W-:Y:S02]  /*1ceb0*/  PRMT R9, R2, 0x5410, R5 ;  /* 0x0000541002097816 */ /* 0x000fe40000000005 */
[--C-:B------:R-:W-:Y:S02]  /*1cec0*/  HSET2.LE.AND R3, R8, R0.reuse, PT ;  /* 0x0000000008037233 */ /* 0x100fe40003803000 */
[--C-:B------:R-:W-:Y:S02]  /*1ced0*/  HSET2.LE.AND R4, R14, R0.reuse, PT ;  /* 0x000000000e047233 */ /* 0x100fe40003803000 */
[----:B------:R-:W-:-:S02]  /*1cee0*/  HSET2.LE.AND R5, R13, R0, PT ;  /* 0x000000000d057233 */ /* 0x000fc40003803000 */
[--C-:B------:R-:W-:Y:S02]  /*1cef0*/  HSET2.LE.AND R7, R11, R0.reuse, PT ;  /* 0x000000000b077233 */ /* 0x100fe40003803000 */
[--C-:B------:R-:W-:Y:S02]  /*1cf00*/  HSET2.LE.AND R2, R10, R0.reuse, PT ;  /* 0x000000000a027233 */ /* 0x100fe40003803000 */
[--C-:B------:R-:W-:Y:S02]  /*1cf10*/  HSET2.LE.AND R8, R12, R0.reuse, PT ;  /* 0x000000000c087233 */ /* 0x100fe40003803000 */
[--C-:B------:R-:W-:Y:S02]  /*1cf20*/  HSET2.LE.AND R6, R6, R0.reuse, PT ;  /* 0x0000000006067233 */ /* 0x100fe40003803000 */
[----:B------:R-:W-:Y:S01]  /*1cf30*/  HSET2.LE.AND R0, R9, R0, PT ;  /* 0x0000000009007233 */ /* 0x000fe20003803000 */
[----:B------:R-:W-:Y:S01]  /*1cf40*/  IMAD.MOV.U32 R9, RZ, RZ, R114 ;  /* 0x000000ffff097224 */ /* 0x000fe200078e0072 */
[----:B------:R-:W-:Y:S01]  /*1cf50*/  LOP3.LUT R127, R8, R80, RZ, 0xc0, !PT ;  /* 0x00000050087f7212 */ /* 0x000fe200078ec0ff */
        /* <DEDUP_REMOVED lines=8> */
[----:B------:R-:W4:Y:S01]  /*1cfe0*/  LDSM.16.MT88.4 R64, [R194+0xa800] ;  /* 0x00a80000c240783b */ /* 0x000f220000004200 */
[----:B------:R-:W-:-:S02]  /*1cff0*/  LOP3.LUT R131, R5, R83, RZ, 0xc0, !PT ;  /* 0x0000005305837212 */ /* 0x000fc400078ec0ff */
[----:B------:R-:W-:Y:S01]  /*1d000*/  LOP3.LUT R124, R6, R82, RZ, 0xc0, !PT ;  /* 0x00000052067c7212 */ /* 0x000fe200078ec0ff */
[----:B------:R-:W-:Y:S01]  /*1d010*/  LDSM.16.MT88.4 R96, [R192+0xb800] ;  /* 0x00b80000c060783b */ /* 0x000fe20000004200 */
[----:B------:R-:W-:-:S03]  /*1d020*/  LOP3.LUT R126, R7, R81, RZ, 0xc0, !PT ;  /* 0x00000051077e7212 */ /* 0x000fc600078ec0ff */
[----:B------:R-:W3:Y:S04]  /*1d030*/  LDSM.16.MT88.4 R80, [R190+0xb800] ;  /* 0x00b80000be50783b */ /* 0x000ee80000004200 */
[----:B------:R-:W3:Y:S04]  /*1d040*/  LDSM.16.MT88.4 R112, [R195+0xb800] ;  /* 0x00b80000c370783b */ /* 0x000ee80000004200 */
[----:B------:R-:W3:Y:S01]  /*1d050*/  LDSM.16.MT88.4 R4, [R194+0xb800] ;  /* 0x00b80000c204783b */ /* 0x000ee20000004200 */
[-C--:B-1----:R-:W-:Y:S06]  /*1d060*/  HMMA.16816.F32.BF16 R168, R128, R164.reuse, R168 ;  /* 0x000000a480a8723c */ /* 0x082fec00000418a8 */
[C---:B------:R-:W-:Y:S06]  /*1d070*/  HMMA.16816.F32.BF16 R152, R124.reuse, R164, R152 ;  /* 0x000000a47c98723c */ /* 0x040fec0000041898 */
[----:B------:R-:W-:Y:S01]  /*1d080*/  HMMA.16816.F32.BF16 R148, R124, R166, R148 ;  /* 0x000000a67c94723c */ /* 0x000fe20000041894 */
[----:B------:R-:W-:-:S05]  /*1d090*/  FADD.FTZ R0, R26, R35 ;  /* 0x000000231a007221 */ /* 0x000fca0000010000 */
[C---:B------:R-:W-:Y:S06]  /*1d0a0*/  HMMA.16816.F32.BF16 R164, R128.reuse, R166, R36 ;  /* 0x000000a680a4723c */ /* 0x040fec0000041824 */
[-C--:B------:R-:W-:Y:S06]  /*1d0b0*/  HMMA.16816.F32.BF16 R160, R128, R156.reuse, R160 ;  /* 0x0000009c80a0723c */ /* 0x080fec00000418a0 */
[C---:B------:R-:W-:Y:S06]  /*1d0c0*/  HMMA.16816.F32.BF16 R144, R124.reuse, R156, R144 ;  /* 0x0000009c7c90723c */ /* 0x040fec0000041890 */
[-C--:B------:R-:W-:Y:S06]  /*1d0d0*/  HMMA.16816.F32.BF16 R140, R124, R158.reuse, R140 ;  /* 0x0000009e7c8c723c */ /* 0x080fec000004188c */
[C---:B------:R-:W-:Y:S06]  /*1d0e0*/  HMMA.16816.F32.BF16 R156, R128.reuse, R158, R40 ;  /* 0x0000009e809c723c */ /* 0x040fec0000041828 */
[-C--:B--2---:R-:W-:Y:S06]  /*1d0f0*/  HMMA.16816.F32.BF16 R36, R128, R48.reuse, R44 ;  /* 0x000000308024723c */ /* 0x084fec000004182c */
[C---:B------:R-:W-:Y:S06]  /*1d100*/  HMMA.16816.F32.BF16 R40, R124.reuse, R48, R52 ;  /* 0x000000307c28723c */ /* 0x040fec0000041834 */
[-C--:B------:R-:W-:Y:S01]  /*1d110*/  HMMA.16816.F32.BF16 R44, R124, R50.reuse, R56 ;  /* 0x000000327c2c723c */ /* 0x080fe20000041838 */
[----:B------:R1:W-:Y:S05]  /*1d120*/  STG.E.U16 desc[UR24][R32.64+-0xe0], R204 ;  /* 0xffff20cc20007986 */ /* 0x0003ea000c101518 */
[----:B------:R-:W-:Y:S01]  /*1d130*/  HMMA.16816.F32.BF16 R48, R128, R50, R60 ;  /* 0x000000328030723c */ /* 0x000fe2000004183c */
[----:B------:R2:W-:Y:S05]  /*1d140*/  STG.E.U16 desc[UR24][R32.64+-0xde], R188 ;  /* 0xffff22bc20007986 */ /* 0x0005ea000c101518 */
[----:B----4-:R-:W-:Y:S01]  /*1d150*/  HMMA.16816.F32.BF16 R60, R124, R66, R76 ;  /* 0x000000427c3c723c */ /* 0x010fe2000004184c */
[----:B------:R2:W-:Y:S01]  /*1d160*/  STG.E.U16 desc[UR24][R30.64+-0xe0], R177 ;  /* 0xffff20b11e007986 */ /* 0x0005e2000c101518 */
[----:B------:R-:W-:-:S04]  /*1d170*/  FADD.FTZ R0, R15, R0 ;  /* 0x000000000f007221 */ /* 0x000fc80000010000 */
[C---:B------:R-:W-:Y:S01]  /*1d180*/  HMMA.16816.F32.BF16 R56, R124.reuse, R64, R68 ;  /* 0x000000407c38723c */ /* 0x040fe20000041844 */
[----:B------:R2:W-:Y:S05]  /*1d190*/  STG.E.U16 desc[UR24][R30.64+-0xde], R176 ;  /* 0xffff22b01e007986 */ /* 0x0005ea000c101518 */
[C---:B---3--:R-:W-:Y:S01]  /*1d1a0*/  HMMA.16816.F32.BF16 R72, R124.reuse, R80, R72 ;  /* 0x000000507c48723c */ /* 0x048fe20000041848 */
[----:B------:R2:W-:Y:S05]  /*1d1b0*/  STG.E.U16 desc[UR24][R28.64+-0xe0], R138 ;  /* 0xffff208a1c007986 */ /* 0x0005ea000c101518 */
[C---:B------:R-:W-:Y:S01]  /*1d1c0*/  HMMA.16816.F32.BF16 R76, R124.reuse, R82, R84 ;  /* 0x000000527c4c723c */ /* 0x040fe20000041854 */
[----:B------:R2:W-:Y:S05]  /*1d1d0*/  STG.E.U16 desc[UR24][R28.64+-0xde], R137 ;  /* 0xffff22891c007986 */ /* 0x0005ea000c101518 */
[C---:B------:R-:W-:Y:S06]  /*1d1e0*/  HMMA.16816.F32.BF16 R88, R124.reuse, R96, R88 ;  /* 0x000000607c58723c */ /* 0x040fec0000041858 */
[C---:B------:R-:W-:Y:S06]  /*1d1f0*/  HMMA.16816.F32.BF16 R92, R124.reuse, R98, R92 ;  /* 0x000000627c5c723c */ /* 0x040fec000004185c */
[C---:B------:R-:W-:Y:S06]  /*1d200*/  HMMA.16816.F32.BF16 R104, R124.reuse, R112, R104 ;  /* 0x000000707c68723c */ /* 0x040fec0000041868 */
[C---:B------:R-:W-:Y:S06]  /*1d210*/  HMMA.16816.F32.BF16 R108, R124.reuse, R114, R108 ;  /* 0x000000727c6c723c */ /* 0x040fec000004186c */
[C---:B------:R-:W-:Y:S01]  /*1d220*/  HMMA.16816.F32.BF16 R120, R124.reuse, R4, R120 ;  /* 0x000000047c78723c */ /* 0x040fe20000041878 */
[----:B------:R2:W-:Y:S05]  /*1d230*/  STG.E.U16 desc[UR24][R20.64+-0xd0], R187 ;  /* 0xffff30bb14007986 */ /* 0x0005ea000c101518 */
[----:B------:R-:W-:Y:S01]  /*1d240*/  HMMA.16816.F32.BF16 R124, R124, R6, R100 ;  /* 0x000000067c7c723c */ /* 0x000fe20000041864 */
[----:B------:R2:W-:Y:S06]  /*1d250*/  STG.E.U16 desc[UR24][R20.64+-0xce], R186 ;  /* 0xffff32ba14007986 */ /* 0x0005ec000c101518 */
[----:B------:R-:W-:-:S02]  /*1d260*/  IMAD.MOV.U32 R100, RZ, RZ, R14 ;  /* 0x000000ffff647224 */ /* 0x000fc400078e000e */
[----:B------:R-:W-:Y:S02]  /*1d270*/  IMAD.MOV.U32 R101, RZ, RZ, R24 ;  /* 0x000000ffff657224 */ /* 0x000fe400078e0018 */
[----:B------:R-:W-:Y:S02]  /*1d280*/  IMAD.MOV.U32 R102, RZ, RZ, R25 ;  /* 0x000000ffff667224 */ /* 0x000fe400078e0019 */
[----:B------:R-:W-:Y:S01]  /*1d290*/  IMAD.MOV.U32 R103, RZ, RZ, R34 ;  /* 0x000000ffff677224 */ /* 0x000fe200078e0022 */
[----:B------:R2:W-:Y:S01]  /*1d2a0*/  STG.E.U16 desc[UR24][R32.64+-0xd0], R185 ;  /* 0xffff30b920007986 */ /* 0x0005e2000c101518 */
[C---:B------:R-:W-:Y:S03]  /*1d2b0*/  HMMA.16816.F32.BF16 R52, R128.reuse, R64, R228 ;  /* 0x000000408034723c */ /* 0x040fe600000418e4 */
[----:B------:R2:W-:Y:S03]  /*1d2c0*/  STG.E.U16 desc[UR24][R32.64+-0xce], R184 ;  /* 0xffff32b820007986 */ /* 0x0005e6000c101518 */
[C---:B------:R-:W-:Y:S01]  /*1d2d0*/  HMMA.16816.F32.BF16 R64, R128.reuse, R66, R116 ;  /* 0x000000428040723c */ /* 0x040fe20000041874 */
[----:B------:R2:W-:Y:S04]  /*1d2e0*/  STG.E.U16 desc[UR24][R30.64+-0xd0], R175 ;  /* 0xffff30af1e007986 */ /* 0x0005e8000c101518 */
[----:B------:R2:W-:Y:S01]  /*1d2f0*/  STG.E.U16 desc[UR24][R30.64+-0xce], R174 ;  /* 0xffff32ae1e007986 */ /* 0x0005e2000c101518 */
[C---:B------:R-:W-:Y:S03]  /*1d300*/  HMMA.16816.F32.BF16 R68, R128.reuse, R80, R236 ;  /* 0x000000508044723c */ /* 0x040fe600000418ec */
[----:B------:R2:W-:Y:S03]  /*1d310*/  STG.E.U16 desc[UR24][R28.64+-0xd0], R173 ;  /* 0xffff30ad1c007986 */ /* 0x0005e6000c101518 */
[C---:B------:R-:W-:Y:S01]  /*1d320*/  HMMA.16816.F32.BF16 R84, R128.reuse, R96, R248 ;  /* 0x000000608054723c */ /* 0x040fe200000418f8 */
[----:B------:R2:W-:Y:S04]  /*1d330*/  STG.E.U16 desc[UR24][R28.64+-0xce], R136 ;  /* 0xffff32881c007986 */ /* 0x0005e8000c101518 */
[----:B------:R2:W-:Y:S01]  /*1d340*/  STL [R1+0x68], R0 ;  /* 0x0000680001007387 */ /* 0x0005e20000100800 */
[C---:B------:R-:W-:Y:S06]  /*1d350*/  HMMA.16816.F32.BF16 R100, R128.reuse, R112, R100 ;  /* 0x000000708064723c */ /* 0x040fec0000041864 */
[C---:B------:R-:W-:Y:S06]  /*1d360*/  HMMA.16816.F32.BF16 R80, R128.reuse, R82, R232 ;  /* 0x000000528050723c */ /* 0x040fec00000418e8 */
[C---:B------:R-:W-:Y:S06]  /*1d370*/  HMMA.16816.F32.BF16 R96, R128.reuse, R98, R244 ;  /* 0x000000628060723c */ /* 0x040fec00000418f4 */
[C---:B------:R-:W-:Y:S06]  /*1d380*/  HMMA.16816.F32.BF16 R112, R128.reuse, R114, R240 ;  /* 0x000000728070723c */ /* 0x040fec00000418f0 */
[C---:B------:R-:W-:Y:S06]  /*1d390*/  HMMA.16816.F32.BF16 R116, R128.reuse, R4, R8 ;  /* 0x000000048074723c */ /* 0x040fec0000041808 */
[----:B------:R-:W-:Y:S01]  /*1d3a0*/  HMMA.16816.F32.BF16 R128, R128, R6, R16 ;  /* 0x000000068080723c */ /* 0x000fe20000041810 */
[----:B------:R-:W-:Y:S01]  /*1d3b0*/  FADD.FTZ R231, R227, R27 ;  /* 0x0000001be3e77221 */ /* 0x000fe20000010000 */
[----:B------:R-:W-:Y:S01]  /*1d3c0*/  FADD.FTZ R229, R225, R22 ;  /* 0x00000016e1e57221 */ /* 0x000fe20000010000 */
[----:B-1----:R-:W-:Y:S01]  /*1d3d0*/  IADD3 R204, P0, R20, -0x140, RZ ;  /* 0xfffffec014cc7810 */ /* 0x002fe20007f1e0ff */
[----:B------:R-:W-:Y:S01]  /*1d3e0*/  FADD.FTZ R230, R215, R23 ;  /* 0x00000017d7e67221 */ /* 0x000fe20000010000 */
[----:B------:R-:W-:Y:S01]  /*1d3f0*/  FADD.FTZ R231, R252, R231 ;  /* 0x000000e7fce77221 */ /* 0x000fe20000010000 */
[----:B------:R-:W-:Y:S01]  /*1d400*/  FADD.FTZ R229, R226, R229 ;  /* 0x000000e5e2e57221 */ /* 0x000fe20000010000 */
[----:B------:R-:W-:Y:S01]  /*1d410*/  IADD3.X R205, R21, -0x1, RZ, P0, !PT ;  /* 0xffffffff15cd7810 */ /* 0x000fe200007fe4ff */
[----:B--2---:R-:W-:-:S15]  /*1d420*/  FADD.FTZ R230, R224, R230 ;  /* 0x000000e6e0e67221 */ /* 0x004fde0000010000 */
[----:B------:R-:W-:-:S01]  /*1d430*/  NOP ;  /* 0x0000000000007918 */ /* 0x000fc20000000000 */
.L_x_2566:
[----:B------:R-:W-:-:S06]  /*1d440*/  UISETP.GT.AND UP0, UPT, UR44, UR12, UPT ;  /* 0x0000000c2c00728c */ /* 0x000fcc000bf04270 */
[----:B------:R-:W-:-:S13]  /*1d450*/  PLOP3.LUT P0, PT, PT, PT, UP0, 0x80, 0x0 ;  /* 0x000000000000781c */ /* 0x000fda0003f0f008 */
[----:B------:R-:W-:Y:S05]  /*1d460*/  @!P0 BRA `(.L_x_2579) ;  /* 0x0000004c00248947 */ /* 0x000fea0003800000 */
[----:B------:R-:W2:Y:S01]  /*1d470*/  LDL.LU R4, [R1+0x60] ;  /* 0x0000600001047983 */ /* 0x000ea20000300800 */
[----:B------:R-:W-:Y:S01]  /*1d480*/  ULDC UR6, c[0x0][0x2d0] ;  /* 0x0000b40000067ab9 */ /* 0x000fe20000000800 */
[----:B------:R-:W1:Y:S01]  /*1d490*/  S2R R2, SR_TID.X ;  /* 0x0000000000027919 */ /* 0x000e620000002100 */
[----:B------:R-:W-:Y:S01]  /*1d4a0*/  IMAD.U32 R211, RZ, RZ, UR13 ;  /* 0x0000000dffd37e24 */ /* 0x000fe2000f8e00ff */
[----:B------:R-:W-:Y:S01]  /*1d4b0*/  ULDC UR4, c[0x0][0x2d8] ;  /* 0x0000b60000047ab9 */ /* 0x000fe20000000800 */
[----:B------:R-:W-:Y:S01]  /*1d4c0*/  IMAD.MOV.U32 R138, RZ, RZ, R133 ;  /* 0x000000ffff8a7224 */ /* 0x000fe200078e0085 */
[----:B------:R-:W3:Y:S01]  /*1d4d0*/  LDL.LU R3, [R1+0xb8] ;  /* 0x0000b80001037983 */ /* 0x000ee20000300800 */
[----:B-----5:R-:W-:Y:S01]  /*1d4e0*/  MOV R137, R134 ;  /* 0x0000008600897202 */ /* 0x020fe20000000f00 */
[----:B------:R-:W-:Y:S01]  /*1d4f0*/  IMAD.MOV.U32 R139, RZ, RZ, R135 ;  /* 0x000000ffff8b7224 */ /* 0x000fe200078e0087 */
[----:B------:R-:W-:Y:S01]  /*1d500*/  MOV R136, R132 ;  /* 0x0000008400887202 */ /* 0x000fe20000000f00 */
[----:B------:R-:W4:Y:S01]  /*1d510*/  LDL.LU R6, [R1+0x64] ;  /* 0x0000640001067983 */ /* 0x000f220000300800 */
[----:B------:R-:W-:-:S02]  /*1d520*/  USHF.L.U32 UR11, UR4, 0x3, URZ ;  /* 0x00000003040b7899 */ /* 0x000fc4000800063f */
[----:B------:R-:W-:Y:S02]  /*1d530*/  UIMAD UR31, UR4, 0x48, URZ ;  /* 0x00000048041f78a4 */ /* 0x000fe4000f8e023f */
[----:B------:R-:W-:Y:S02]  /*1d540*/  USHF.R.S32.HI UR20, URZ, 0x1f, UR4 ;  /* 0x0000001f3f147899 */ /* 0x000fe40008011404 */
[----:B------:R-:W-:Y:S02]  /*1d550*/  UIMAD.WIDE.U32 UR46, UR4, 0x70, URZ ;  /* 0x00000070042e78a5 */ /* 0x000fe4000f8e003f */
[----:B------:R-:W-:Y:S02]  /*1d560*/  UIMAD UR4, UR4, 0x38, UR11 ;  /* 0x00000038040478a4 */ /* 0x000fe4000f8e020b */
[----:B------:R-:W-:Y:S02]  /*1d570*/  USHF.R.S32.HI UR7, URZ, 0x1f, UR11 ;  /* 0x0000001f3f077899 */ /* 0x000fe4000801140b */
[----:B------:R-:W-:-:S02]  /*1d580*/  UIADD3 UR4, UR4, 0x1, URZ ;  /* 0x0000000104047890 */ /* 0x000fc4000fffe03f */
[----:B------:R-:W-:Y:S02]  /*1d590*/  UIMAD UR20, UR20, 0x70, URZ ;  /* 0x00000070141478a4 */ /* 0x000fe4000f8e023f */
[----:B------:R-:W-:Y:S02]  /*1d5a0*/  USHF.R.S32.HI UR23, URZ, 0x1f, UR4 ;  /* 0x0000001f3f177899 */ /* 0x000fe40008011404 */
[----:B------:R-:W-:Y:S02]  /*1d5b0*/  USHF.L.U32 UR19, UR11, 0x1, URZ ;  /* 0x000000010b137899 */ /* 0x000fe4000800063f */
[----:B------:R-:W-:Y:S02]  /*1d5c0*/  USHF.L.U32 UR43, UR31, 0x1, URZ ;  /* 0x000000011f2b7899 */ /* 0x000fe4000800063f */
[----:B------:R-:W-:Y:S01]  /*1d5d0*/  USHF.L.U64.HI UR11, UR11, 0x1, UR7 ;  /* 0x000000010b0b7899 */ /* 0x000fe20008010207 */
[----:B-1----:R-:W-:Y:S01]  /*1d5e0*/  SHF.R.S32.HI R0, RZ, 0x1f, R2 ;  /* 0x0000001fff007819 */ /* 0x002fe20000011402 */
[----:B------:R-:W-:-:S02]  /*1d5f0*/  USHF.L.U32 UR30, UR4, 0x1, URZ ;  /* 0x00000001041e7899 */ /* 0x000fc4000800063f */
[----:B------:R-:W-:Y:S01]  /*1d600*/  USHF.L.U64.HI UR23, UR4, 0x1, UR23 ;  /* 0x0000000104177899 */ /* 0x000fe20008010217 */
[----:B------:R-:W-:Y:S01]  /*1d610*/  LEA.HI R0, R0, R2, RZ, 0x3 ;  /* 0x0000000200007211 */ /* 0x000fe200078f18ff */
[----:B------:R-:W-:Y:S01]  /*1d620*/  UIADD3 UR20, UR47, UR20, URZ ;  /* 0x000000142f147290 */ /* 0x000fe2000fffe03f */
[----:B------:R-:W-:Y:S02]  /*1d630*/  ULDC UR9, c[0x0][0x2d0] ;  /* 0x0000b40000097ab9 */ /* 0x000fe40000000800 */
[----:B------:R-:W-:Y:S01]  /*1d640*/  LOP3.LUT R0, R0, 0xfffffff8, RZ, 0xc0, !PT ;  /* 0xfffffff800007812 */ /* 0x000fe200078ec0ff */
[----:B------:R-:W-:-:S04]  /*1d650*/  ULDC UR4, c[0x0][0x2ec] ;  /* 0x0000bb0000047ab9 */ /* 0x000fc80000000800 */
[----:B------:R-:W-:-:S05]  /*1d660*/  IMAD.IADD R0, R2, 0x1, -R0 ;  /* 0x0000000102007824 */ /* 0x000fca00078e0a00 */
[----:B------:R-:W-:-:S04]  /*1d670*/  SHF.L.U32 R0, R0, 0x3, RZ ;  /* 0x0000000300007819 */ /* 0x000fc800000006ff */
[----:B------:R-:W-:Y:S01]  /*1d680*/  ISETP.GE.AND P4, PT, R0, UR6, PT ;  /* 0x0000000600007c0c */ /* 0x000fe2000bf86270 */
[----:B------:R-:W-:Y:S01]  /*1d690*/  USHF.R.S32.HI UR6, URZ, 0x1f, UR31 ;  /* 0x0000001f3f067899 */ /* 0x000fe2000801141f */
[----:B------:R-:W-:-:S03]  /*1d6a0*/  MOV R0, 0x7054 ;  /* 0x0000705400007802 */ /* 0x000fc60000000f00 */
[----:B------:R-:W-:Y:S01]  /*1d6b0*/  USHF.L.U64.HI UR31, UR31, 0x1, UR6 ;  /* 0x000000011f1f7899 */ /* 0x000fe20008010206 */
[----:B------:R-:W-:Y:S02]  /*1d6c0*/  PRMT R211, R211, R0, UR13 ;  /* 0x0000000dd3d37e16 */ /* 0x000fe40008000000 */
[----:B------:R-:W-:-:S05]  /*1d6d0*/  ULDC.64 UR6, c[0x0][0x248] ;  /* 0x0000920000067ab9 */ /* 0x000fca0000000a00 */
[----:B------:R-:W1:Y:S08]  /*1d6e0*/  @!P4 LDC.64 R10, c[0x0][0x220] ;  /* 0x00008800ff0acb82 */ /* 0x000e700000000a00 */
[----:B------:R-:W1:Y:S02]  /*1d6f0*/  @!P4 LDC.64 R8, c[0x0][0x220] ;  /* 0x00008800ff08cb82 */ /* 0x000e640000000a00 */
[----:B-1----:R-:W-:Y:S04]  /*1d700*/  @!P4 STL.64 [R1+0x90], R10 ;  /* 0x0000900a0100c387 */ /* 0x002fe80000100a00 */
[----:B------:R1:W-:Y:S01]  /*1d710*/  @!P4 STL.64 [R1+0x88], R8 ;  /* 0x000088080100c387 */ /* 0x0003e20000100a00 */
[----:B--2---:R-:W-:-:S02]  /*1d720*/  VIADD R0, R4, 0x4 ;  /* 0x0000000404007836 */ /* 0x004fc40000000000 */
[----:B-1----:R-:W-:-:S04]  /*1d730*/  IMAD.WIDE.U32 R8, R4, -0x326172a9, RZ ;  /* 0xcd9e8d5704087825 */ /* 0x002fc800078e00ff */
[----:B------:R-:W-:Y:S01]  /*1d740*/  IMAD.WIDE.U32 R4, R0, -0x326172a9, RZ ;  /* 0xcd9e8d5700047825 */ /* 0x000fe200078e00ff */
[----:B------:R-:W-:Y:S03]  /*1d750*/  STL.64 [R1+0x78], R8 ;  /* 0x0000780801007387 */ /* 0x000fe60000100a00 */
[----:B---3--:R-:W-:Y:S01]  /*1d760*/  IMAD.WIDE.U32 R242, R3, -0x2daee0ad, RZ ;  /* 0xd2511f5303f27825 */ /* 0x008fe200078e00ff */
[----:B------:R1:W-:Y:S01]  /*1d770*/  STL.64 [R1+0x70], R4 ;  /* 0x0000700401007387 */ /* 0x0003e20000100a00 */
[-C--:B----4-:R-:W-:Y:S02]  /*1d780*/  LOP3.LUT R0, R9, R6.reuse, RZ, 0x3c, !PT ;  /* 0x0000000609007212 */ /* 0x090fe400078e3cff */
[----:B------:R-:W-:Y:S02]  /*1d790*/  LOP3.LUT R2, R5, R6, RZ, 0x3c, !PT ;  /* 0x0000000605027212 */ /* 0x000fe400078e3cff */
[----:B------:R-:W2:Y:S04]  /*1d7a0*/  LDL.LU.64 R6, [R1+0xa8] ;  /* 0x0000a80001067983 */ /* 0x000ea80000300a00 */
[----:B-1----:R-:W3:Y:S01]  /*1d7b0*/  LDL.LU.64 R4, [R1+0xb0] ;  /* 0x0000b00001047983 */ /* 0x002ee20000300a00 */
[----:B------:R-:W-:-:S04]  /*1d7c0*/  IMAD.WIDE.U32 R8, R0, -0x2daee0ad, RZ ;  /* 0xd2511f5300087825 */ /* 0x000fc800078e00ff */
[----:B------:R-:W-:Y:S01]  /*1d7d0*/  IMAD.WIDE.U32 R2, R2, -0x2daee0ad, RZ ;  /* 0xd2511f5302027825 */ /* 0x000fe200078e00ff */
[----:B------:R-:W-:Y:S04]  /*1d7e0*/  STL.64 [R1+0x60], R8 ;  /* 0x0000600801007387 */ /* 0x000fe80000100a00 */
[----:B------:R2:W-:Y:S02]  /*1d7f0*/  STL.64 [R1+0x58], R2 ;  /* 0x0000580201007387 */ /* 0x0005e40000100a00 */
[----:B--2---:R-:W-:Y:S01]  /*1d800*/  IMAD.MOV.U32 R3, RZ, RZ, R7 ;  /* 0x000000ffff037224 */ /* 0x004fe200078e0007 */
[----:B---3--:R-:W-:-:S05]  /*1d810*/  MOV R2, R4 ;  /* 0x0000000400027202 */ /* 0x008fca0000000f00 */
[----:B------:R1:W-:Y:S01]  /*1d820*/  STL.64 [R1+0x80], R2 ;  /* 0x0000800201007387 */ /* 0x0003e20000100a00 */
[----:B------:R-:W-:Y:S05]  /*1d830*/  BRA `(.L_x_2580) ;  /* 0x0000000000c47947 */ /* 0x000fea0003800000 */
.L_x_2582:
        /* <DEDUP_REMOVED lines=27> */
[C---:B----4-:R-:W-:Y:S01]  /*1d9f0*/  @!P4 LEA R8, P3, R2.reuse, R8, 0x1 ;  /* 0x000000080208c211 */ /* 0x050fe200078608ff */
[----:B------:R1:W-:Y:S01]  /*1da00*/  @P0 STS.128 [R210+0x9000], RZ ;  /* 0x009000ffd2000388 */ /* 0x0003e20000000c00 */
[----:B------:R-:W-:Y:S02]  /*1da10*/  IADD3.X R5, R3, UR32, RZ, P1, !PT ;  /* 0x0000002003057c10 */ /* 0x000fe40008ffe4ff */
[C---:B------:R-:W-:Y:S01]  /*1da20*/  @!P0 LEA R4, P1, R2.reuse, R14, 0x1 ;  /* 0x0000000e02048211 */ /* 0x040fe200078208ff */
[----:B------:R-:W-:Y:S01]  /*1da30*/  @!PT LDS RZ, [RZ] ;  /* 0x00000000fffff984 */ /* 0x000fe20000000800 */
[----:B------:R-:W-:Y:S01]  /*1da40*/  @!PT LDS RZ, [RZ] ;  /* 0x00000000fffff984 */ /* 0x000fe20000000800 */
[----:B------:R-:W-:Y:S01]  /*1da50*/  @!PT LDS RZ, [RZ] ;  /* 0x00000000fffff984 */ /* 0x000fe20000000800 */
[----:B------:R1:W-:Y:S01]  /*1da60*/  @!P0 LDGSTS.E.BYPASS.LTC128B.128 [R210+0x9000], desc[UR24][R6.64+0x80] ;  /* 0x0900008006d28fae */ /* 0x0003e2000b901d58 */
[C-C-:B------:R-:W-:Y:S02]  /*1da70*/  @!P4 LEA.HI.X R9, R2.reuse, R9, R5.reuse, 0x1, P3 ;  /* 0x000000090209c211 */ /* 0x140fe400018f0c05 */
[----:B------:R-:W-:Y:S01]  /*1da80*/  @!P0 LEA.HI.X R5, R2, R15, R5, 0x1, P1 ;  /* 0x0000000f02058211 */ /* 0x000fe200008f0c05 */
        /* <DEDUP_REMOVED lines=12> */
.L_x_2580:
[----:B------:R-:W2:Y:S01]  /*1db50*/  LDL R0, [R1+0x6c] ;  /* 0x00006c0001007983 */ /* 0x000ea20000100800 */
        /* <DEDUP_REMOVED lines=13> */
[----:B------:R-:W-:Y:S05]  /*1dc30*/  @P4 STS.128 [R210+0xa000], RZ ;  /* 0x00a000ffd2004388 */ /* 0x000fea0000000c00 */
[----:B------:R-:W5:Y:S05]  /*1dc40*/  LDL.64 R224, [R1+0x60] ;  /* 0x0000600001e07983 */ /* 0x000f6a0000100a00 */
[----:B------:R-:W5:Y:S01]  /*1dc50*/  LDL.64 R226, [R1+0x78] ;  /* 0x0000780001e27983 */ /* 0x000f620000100a00 */
[----:B--2---:R-:W-:Y:S01]  /*1dc60*/  ISETP.GE.AND P0, PT, R0, UR9, PT ;  /* 0x0000000900007c0c */ /* 0x004fe2000bf06270 */
[----:B---3--:R-:W-:Y:S04]  /*1dc70*/  IMAD.WIDE.U32 R2, R2, UR35, R8 ;  /* 0x0000002302027c25 */ /* 0x008fe8000f8e0008 */
[----:B------:R-:W-:Y:S01]  /*1dc80*/  VIADD R3, R3, UR8 ;  /* 0x0000000803037c36 */ /* 0x000fe20008000000 */
[C---:B----4-:R-:W-:Y:S01]  /*1dc90*/  @!P4 LEA R10, P5, R2.reuse, R5, 0x1 ;  /* 0x00000005020ac211 */ /* 0x050fe200078a08ff */
[----:B------:R-:W-:Y:S01]  /*1dca0*/  ULOP3.LUT UR8, UR10, UR29, URZ, 0x3c, !UPT ;  /* 0x0000001d0a087292 */ /* 0x000fe2000f8e3c3f */
        /* <DEDUP_REMOVED lines=10> */
[----:B------:R-:W-:Y:S02]  /*1dd50*/  @!P4 LEA.HI.X R9, R0, R14, R5, 0x1, P3 ;  /* 0x0000000e0009c211 */ /* 0x000fe400018f0c05 */
        /* <DEDUP_REMOVED lines=30> */
[CC--:B------:R-:W-:Y:S03]  /*1df40*/  ISETP.GE.AND P1, PT, R0.reuse, R219.reuse, PT ;  /* 0x000000db0000720c */ /* 0x0c0fe60003f26270 */
[----:B------:R-:W-:Y:S01]  /*1df50*/  LDSM.16.M88.4 R172, [R193] ;  /* 0x00000000c1ac783b */ /* 0x000fe20000000200 */
[CC--:B------:R-:W-:Y:S01]  /*1df60*/  ISETP.GE.AND P5, PT, R0.reuse, R218.reuse, PT ;  /* 0x000000da0000720c */ /* 0x0c0fe20003fa6270 */
[----:B------:R-:W-:Y:S01]  /*1df70*/  VIADD R3, R0, 0x8 ;  /* 0x0000000800037836 */ /* 0x000fe20000000000 */
[----:B------:R-:W-:Y:S02]  /*1df80*/  ISETP.GE.AND P6, PT, R2, R219, PT ;  /* 0x000000db0200720c */ /* 0x000fe40003fc6270 */
[----:B------:R-:W4:Y:S01]  /*1df90*/  LDSM.16.M88.4 R176, [R200] ;  /* 0x00000000c8b0783b */ /* 0x000f220000000200 */
[-C--:B------:R-:W-:Y:S02]  /*1dfa0*/  ISETP.GE.OR P1, PT, R0, R223.reuse, !P1 ;  /* 0x000000df0000720c */ /* 0x080fe40004f26670 */
[C---:B------:R-:W-:Y:S02]  /*1dfb0*/  ISETP.GE.OR P6, PT, R2.reuse, R223, !P6 ;  /* 0x000000df0200720c */ /* 0x040fe400077c6670 */
[----:B------:R-:W5:Y:S01]  /*1dfc0*/  LDSM.16.M88.4 R180, [R193+0x2000] ;  /* 0x00200000c1b4783b */ /* 0x000f620000000200 */
[C---:B------:R-:W-:Y:S02]  /*1dfd0*/  ISETP.GE.AND P3, PT, R2.reuse, R218, PT ;  /* 0x000000da0200720c */ /* 0x040fe40003f66270 */
[C---:B------:R-:W-:Y:S02]  /*1dfe0*/  ISETP.GE.AND P2, PT, R2.reuse, R217, PT ;  /* 0x000000d90200720c */ /* 0x040fe40003f46270 */
[CC--:B------:R-:W-:Y:S02]  /*1dff0*/  ISETP.GE.OR P3, PT, R2.reuse, R222.reuse, !P3 ;  /* 0x000000de0200720c */ /* 0x0c0fe40005f66670 */
[----:B------:R-:W-:Y:S02]  /*1e000*/  ISETP.GE.OR P2, PT, R2, R221, !P2 ;  /* 0x000000dd0200720c */ /* 0x000fe40005746670 */
[----:B------:R-:W-:Y:S01]  /*1e010*/  ISETP.GE.OR P5, PT, R0, R222, !P5 ;  /* 0x000000de0000720c */ /* 0x000fe20006fa6670 */
[-C--:B--2---:R-:W-:Y:S06]  /*1e020*/  HMMA.16816.F32.BF16 R4, R32, R16.reuse, RZ ;  /* 0x000000102004723c */ /* 0x084fec00000418ff */
[C---:B-1----:R-:W-:Y:S06]  /*1e030*/  HMMA.16816.F32.BF16 R8, R28.reuse, R16, RZ ;  /* 0x000000101c08723c */ /* 0x042fec00000418ff */
[-C--:B------:R-:W-:Y:S06]  /*1e040*/  HMMA.16816.F32.BF16 R12, R28, R18.reuse, RZ ;  /* 0x000000121c0c723c */ /* 0x080fec00000418ff */
[C---:B------:R-:W-:Y:S06]  /*1e050*/  HMMA.16816.F32.BF16 R16, R32.reuse, R18, RZ ;  /* 0x000000122010723c */ /* 0x040fec00000418ff */
[-C--:B---3--:R-:W-:Y:S06]  /*1e060*/  HMMA.16816.F32.BF16 R20, R32, R132.reuse, RZ ;  /* 0x000000842014723c */ /* 0x088fec00000418ff */
[C---:B------:R-:W-:Y:S06]  /*1e070*/  HMMA.16816.F32.BF16 R24, R28.reuse, R132, RZ ;  /* 0x000000841c18723c */ /* 0x040fec00000418ff */
[-C--:B------:R-:W-:Y:S06]  /*1e080*/  HMMA.16816.F32.BF16 R28, R28, R134.reuse, RZ ;  /* 0x000000861c1c723c */ /* 0x080fec00000418ff */
[----:B------:R-:W-:Y:S01]  /*1e090*/  HMMA.16816.F32.BF16 R32, R32, R134, RZ ;  /* 0x000000862020723c */ /* 0x000fe200000418ff */
[----:B------:R-:W1:Y:S05]  /*1e0a0*/  LDSM.16.M88.4 R132, [R203] ;  /* 0x00000000cb84783b */ /* 0x000e6a0000000200 */
[-C--:B----4-:R-:W-:Y:S06]  /*1e0b0*/  HMMA.16816.F32.BF16 R4, R172, R176.reuse, R4 ;  /* 0x000000b0ac04723c */ /* 0x090fec0000041804 */
[C---:B-----5:R-:W-:Y:S06]  /*1e0c0*/  HMMA.16816.F32.BF16 R8, R180.reuse, R176, R8 ;  /* 0x000000b0b408723c */ /* 0x060fec0000041808 */
        /* <DEDUP_REMOVED lines=76> */
[----:B------:R-:W-:Y:S01]  /*1e590*/  FSEL R188, R4, -INF , !P1 ;  /* 0xff80000004bc7808 */ /* 0x000fe20004800000 */
[-C--:B---3--:R-:W-:Y:S03]  /*1e5a0*/  HMMA.16816.F32.BF16 R20, R180, R176.reuse, R20 ;  /* 0x000000b0b414723c */ /* 0x088fe60000041814 */
[-C--:B------:R-:W-:Y:S02]  /*1e5b0*/  ISETP.GE.AND P1, PT, R2, R216.reuse, PT ;  /* 0x000000d80200720c */ /* 0x080fe40003f26270 */
[----:B------:R-:W-:Y:S01]  /*1e5c0*/  FSEL R206, R5, -INF , !P6 ;  /* 0xff80000005ce7808 */ /* 0x000fe20007000000 */
[C---:B------:R-:W-:Y:S04]  /*1e5d0*/  HMMA.16816.F32.BF16 R24, R172.reuse, R176, R24 ;  /* 0x000000b0ac18723c */ /* 0x040fe80000041818 */
[----:B------:R-:W-:Y:S02]  /*1e5e0*/  ISETP.GE.AND P6, PT, R0, R216, PT ;  /* 0x000000d80000720c */ /* 0x000fe40003fc6270 */
[-C--:B------:R-:W-:Y:S01]  /*1e5f0*/  ISETP.GE.OR P1, PT, R2, R220.reuse, !P1 ;  /* 0x000000dc0200720c */ /* 0x080fe20004f26670 */
[C---:B------:R-:W-:Y:S01]  /*1e600*/  VIADD R2, R0.reuse, 0x9 ;  /* 0x0000000900027836 */ /* 0x040fe20000000000 */
[----:B------:R-:W-:Y:S01]  /*1e610*/  ISETP.GE.OR P6, PT, R0, R220, !P6 ;  /* 0x000000dc0000720c */ /* 0x000fe200077c6670 */
[-C--:B------:R-:W-:Y:S03]  /*1e620*/  HMMA.16816.F32.BF16 R28, R172, R178.reuse, R28 ;  /* 0x000000b2ac1c723c */ /* 0x080fe6000004181c */
[----:B------:R-:W-:Y:S02]  /*1e630*/  FSEL R186, R6, -INF , !P5 ;  /* 0xff80000006ba7808 */ /* 0x000fe40006800000 */
[----:B------:R-:W-:Y:S01]  /*1e640*/  FSEL R209, R7, -INF , !P3 ;  /* 0xff80000007d17808 */ /* 0x000fe20005800000 */
[----:B------:R-:W-:Y:S04]  /*1e650*/  HMMA.16816.F32.BF16 R32, R180, R178, R32 ;  /* 0x000000b2b420723c */ /* 0x000fe80000041820 */
[-C--:B------:R-:W-:Y:S02]  /*1e660*/  ISETP.GE.AND P5, PT, R0, R217.reuse, PT ;  /* 0x000000d90000720c */ /* 0x080fe40003fa6270 */
[----:B------:R-:W-:Y:S02]  /*1e670*/  FSEL R184, R10, -INF , !P6 ;  /* 0xff8000000ab87808 */ /* 0x000fe40007000000 */
[----:B------:R-:W-:Y:S02]  /*1e680*/  FSEL R213, R9, -INF , !P2 ;  /* 0xff80000009d57808 */ /* 0x000fe40005000000 */
[CC--:B------:R-:W-:Y:S02]  /*1e690*/  ISETP.GE.AND P6, PT, R3.reuse, R217.reuse, PT ;  /* 0x000000d90300720c */ /* 0x0c0fe40003fc6270 */
[C---:B------:R-:W-:Y:S02]  /*1e6a0*/  ISETP.GE.AND P2, PT, R3.reuse, R216, PT ;  /* 0x000000d80300720c */ /* 0x040fe40003f46270 */
[----:B------:R-:W-:Y:S02]  /*1e6b0*/  ISETP.GE.AND P3, PT, R2, R217, PT ;  /* 0x000000d90200720c */ /* 0x000fe40003f66270 */
[-C--:B------:R-:W-:Y:S02]  /*1e6c0*/  ISETP.GE.OR P5, PT, R0, R221.reuse, !P5 ;  /* 0x000000dd0000720c */ /* 0x080fe40006fa6670 */
[CC--:B------:R-:W-:Y:S02]  /*1e6d0*/  ISETP.GE.OR P6, PT, R3.reuse, R221.reuse, !P6 ;  /* 0x000000dd0300720c */ /* 0x0c0fe400077c6670 */
[----:B------:R-:W-:Y:S02]  /*1e6e0*/  ISETP.GE.OR P2, PT, R3, R220, !P2 ;  /* 0x000000dc0300720c */ /* 0x000fe40005746670 */
        /* <DEDUP_REMOVED lines=11> */
[----:B------:R-:W-:Y:S02]  /*1e7a0*/  ISETP.GE.OR P1, PT, R2, R220, !P1 ;  /* 0x000000dc0200720c */ /* 0x000fe40004f26670 */
[CC--:B------:R-:W-:Y:S02]  /*1e7b0*/  ISETP.GE.OR P5, PT, R3.reuse, R223.reuse, !P5 ;  /* 0x000000df0300720c */ /* 0x0c0fe40006fa6670 */
[-C--:B------:R-:W-:Y:S01]  /*1e7c0*/  ISETP.GE.OR P6, PT, R3, R222.reuse, !P6 ;  /* 0x000000de0300720c */ /* 0x080fe200077c6670 */
[----:B------:R-:W-:Y:S01]  /*1e7d0*/  VIADD R3, R0, 0x10 ;  /* 0x0000001000037836 */ /* 0x000fe20000000000 */
[C---:B------:R-:W-:Y:S02]  /*1e7e0*/  ISETP.GE.OR P2, PT, R2.reuse, R223, !P2 ;  /* 0x000000df0200720c */ /* 0x040fe40005746670 */
[----:B------:R-:W-:Y:S01]  /*1e7f0*/  ISETP.GE.OR P3, PT, R2, R222, !P3 ;  /* 0x000000de0200720c */ /* 0x000fe20005f66670 */
[----:B------:R-:W-:Y:S01]  /*1e800*/  VIADD R2, R0, 0x11 ;  /* 0x0000001100027836 */ /* 0x000fe20000000000 */
[----:B------:R-:W-:Y:S02]  /*1e810*/  FSEL R187, R15, -INF , !P1 ;  /* 0xff8000000fbb7808 */ /* 0x000fe40004800000 */
[----:B------:R-:W-:Y:S02]  /*1e820*/  FSEL R19, R19, -INF , !P3 ;  /* 0xff80000013137808 */ /* 0x000fe40005800000 */
[C---:B------:R-:W-:Y:S02]  /*1e830*/  ISETP.GE.AND P3, PT, R3.reuse, R218, PT ;  /* 0x000000da0300720c */ /* 0x040fe40003f66270 */
[C---:B------:R-:W-:Y:S02]  /*1e840*/  ISETP.GE.AND P1, PT, R2.reuse, R219, PT ;  /* 0x000000db0200720c */ /* 0x040fe40003f26270 */
[----:B------:R-:W-:Y:S02]  /*1e850*/  ISETP.GE.OR P3, PT, R3, R222, !P3 ;  /* 0x000000de0300720c */ /* 0x000fe40005f66670 */
[----:B------:R-:W-:Y:S02]  /*1e860*/  ISETP.GE.OR P1, PT, R2, R223, !P1 ;  /* 0x000000df0200720c */ /* 0x000fe40004f26670 */
[----:B------:R-:W-:Y:S02]  /*1e870*/  FSEL R18, R18, -INF , !P6 ;  /* 0xff80000012127808 */ /* 0x000fe40007000000 */
[----:B------:R-:W-:Y:S02]  /*1e880*/  FSEL R22, R22, -INF , !P3 ;  /* 0xff80000016167808 */ /* 0x000fe40005800000 */
[----:B------:R-:W-:Y:S02]  /*1e890*/  FSEL R21, R21, -INF , !P1 ;  /* 0xff80000015157808 */ /* 0x000fe40004800000 */
[C---:B------:R-:W-:Y:S02]  /*1e8a0*/  ISETP.GE.AND P6, PT, R2.reuse, R218, PT ;  /* 0x000000da0200720c */ /* 0x040fe40003fc6270 */
[C---:B------:R-:W-:Y:S02]  /*1e8b0*/  ISETP.GE.AND P3, PT, R2.reuse, R217, PT ;  /* 0x000000d90200720c */ /* 0x040fe40003f66270 */
[C---:B------:R-:W-:Y:S02]  /*1e8c0*/  ISETP.GE.AND P1, PT, R2.reuse, R216, PT ;  /* 0x000000d80200720c */ /* 0x040fe40003f26270 */
[C---:B------:R-:W-:Y:S02]  /*1e8d0*/  ISETP.GE.OR P6, PT, R2.reuse, R222, !P6 ;  /* 0x000000de0200720c */ /* 0x040fe400077c6670 */
[C---:B------:R-:W-:Y:S02]  /*1e8e0*/  ISETP.GE.OR P3, PT, R2.reuse, R221, !P3 ;  /* 0x000000dd0200720c */ /* 0x040fe40005f66670 */
[----:B------:R-:W-:Y:S01]  /*1e8f0*/  ISETP.GE.OR P1, PT, R2, R220, !P1 ;  /* 0x000000dc0200720c */ /* 0x000fe20004f26670 */
[C---:B------:R-:W-:Y:S01]  /*1e900*/  VIADD R2, R0.reuse, 0x18 ;  /* 0x0000001800027836 */ /* 0x040fe20000000000 */
[----:B------:R-:W-:Y:S01]  /*1e910*/  FSEL R17, R17, -INF , !P2 ;  /* 0xff80000011117808 */ /* 0x000fe20005000000 */
[----:B------:R-:W-:Y:S01]  /*1e920*/  VIADD R0, R0, 0x19 ;  /* 0x0000001900007836 */ /* 0x000fe20000000000 */
[----:B------:R-:W-:Y:S02]  /*1e930*/  ISETP.GE.AND P2, PT, R3, R219, PT ;  /* 0x000000db0300720c */ /* 0x000fe40003f46270 */
[----:B------:R-:W-:Y:S02]  /*1e940*/  FSEL R27, R27, -INF , !P1 ;  /* 0xff8000001b1b7808 */ /* 0x000fe40004800000 */
[C---:B------:R-:W-:Y:S02]  /*1e950*/  ISETP.GE.AND P1, PT, R2.reuse, R217, PT ;  /* 0x000000d90200720c */ /* 0x040fe40003f26270 */
[C---:B------:R-:W-:Y:S02]  /*1e960*/  ISETP.GE.OR P2, PT, R3.reuse, R223, !P2 ;  /* 0x000000df0300720c */ /* 0x040fe40005746670 */
[----:B------:R-:W-:Y:S02]  /*1e970*/  ISETP.GE.OR P1, PT, R2, R221, !P1 ;  /* 0x000000dd0200720c */ /* 0x000fe40004f26670 */
[----:B------:R-:W-:Y:S02]  /*1e980*/  FSEL R20, R20, -INF , !P2 ;  /* 0xff80000014147808 */ /* 0x000fe40005000000 */
[CC--:B------:R-:W-:Y:S02]  /*1e990*/  ISETP.GE.AND P2, PT, R3.reuse, R216.reuse, PT ;  /* 0x000000d80300720c */ /* 0x0c0fe40003f46270 */
[----:B------:R-:W-:Y:S02]  /*1e9a0*/  FSEL R28, R28, -INF , !P1 ;  /* 0xff8000001c1c7808 */ /* 0x000fe40004800000 */
[C---:B------:R-:W-:Y:S02]  /*1e9b0*/  ISETP.GE.AND P1, PT, R0.reuse, R216, PT ;  /* 0x000000d80000720c */ /* 0x040fe40003f26270 */
[-C--:B------:R-:W-:Y:S02]  /*1e9c0*/  ISETP.GE.OR P2, PT, R3, R220.reuse, !P2 ;  /* 0x000000dc0300720c */ /* 0x080fe40005746670 */
[----:B------:R-:W-:Y:S02]  /*1e9d0*/  ISETP.GE.OR P1, PT, R0, R220, !P1 ;  /* 0x000000dc0000720c */ /* 0x000fe40004f26670 */
[----:B------:R-:W-:Y:S02]  /*1e9e0*/  FSEL R176, R16, -INF , !P5 ;  /* 0xff80000010b07808 */ /* 0x000fe40006800000 */
[----:B------:R-:W-:Y:S02]  /*1e9f0*/  FSEL R26, R26, -INF , !P2 ;  /* 0xff8000001a1a7808 */ /* 0x000fe40005000000 */
[----:B------:R-:W-:Y:S02]  /*1ea00*/  FSEL R25, R25, -INF , !P3 ;  /* 0xff80000019197808 */ /* 0x000fe40005800000 */
[-C--:B------:R-:W-:Y:S02]  /*1ea10*/  ISETP.GE.AND P5, PT, R3, R217.reuse, PT ;  /* 0x000000d90300720c */ /* 0x080fe40003fa6270 */
[----:B------:R-:W-:Y:S02]  /*1ea20*/  ISETP.GE.AND P2, PT, R2, R216, PT ;  /* 0x000000d80200720c */ /* 0x000fe40003f46270 */
[----:B------:R-:W-:Y:S02]  /*1ea30*/  ISETP.GE.AND P3, PT, R0, R217, PT ;  /* 0x000000d90000720c */ /* 0x000fe40003f66270 */
[----:B------:R-:W-:Y:S02]  /*1ea40*/  FSEL R31, R31, -INF , !P1 ;  /* 0xff8000001f1f7808 */ /* 0x000fe40004800000 */
[----:B------:R-:W-:Y:S02]  /*1ea50*/  PLOP3.LUT P1, PT, PT, PT, UP0, 0x80, 0x0 ;  /* 0x000000000000781c */ /* 0x000fe40003f2f008 */
[-C--:B------:R-:W-:Y:S02]  /*1ea60*/  ISETP.GE.OR P5, PT, R3, R221.reuse, !P5 ;  /* 0x000000dd0300720c */ /* 0x080fe40006fa6670 */
[----:B------:R-:W-:Y:S02]  /*1ea70*/  ISETP.GE.OR P2, PT, R2, R220, !P2 ;  /* 0x000000dc0200720c */ /* 0x000fe40005746670 */
[----:B------:R-:W-:Y:S02]  /*1ea80*/  ISETP.GE.OR P3, PT, R0, R221, !P3 ;  /* 0x000000dd0000720c */ /* 0x000fe40005f66670 */
[----:B------:R-:W-:Y:S01]  /*1ea90*/  LOP3.LUT R10, R243, UR8, RZ, 0x3c, !PT ;  /* 0x00000008f30a7c12 */ /* 0x000fe2000f8e3cff */
[----:B------:R-:W-:Y:S01]  /*1eaa0*/  UIADD3 UR8, UR29, -0x4498517b, URZ ;  /* 0xbb67ae851d087890 */ /* 0x000fe2000fffe03f */
[----:B------:R-:W-:Y:S02]  /*1eab0*/  FSEL R23, R23, -INF , !P6 ;  /* 0xff80000017177808 */ /* 0x000fe40007000000 */
[----:B------:R-:W-:Y:S01]  /*1eac0*/  FSEL R24, R24, -INF , !P5 ;  /* 0xff80000018187808 */ /* 0x000fe20006800000 */
[----:B------:R-:W-:Y:S01]  /*1ead0*/  IMAD.WIDE.U32 R10, R10, -0x326172a9, RZ ;  /* 0xcd9e8d570a0a7825 */ /* 0x000fe200078e00ff */
[----:B------:R-:W-:Y:S02]  /*1eae0*/  FSEL R30, R30, -INF , !P2 ;  /* 0xff8000001e1e7808 */ /* 0x000fe40005000000 */
[----:B------:R-:W-:Y:S02]  /*1eaf0*/  FSEL R29, R29, -INF , !P3 ;  /* 0xff8000001d1d7808 */ /* 0x000fe40005800000 */
[CC--:B------:R-:W-:Y:S02]  /*1eb00*/  ISETP.GE.AND P6, PT, R2.reuse, R219.reuse, PT ;  /* 0x000000db0200720c */ /* 0x0c0fe40003fc6270 */
[-C--:B------:R-:W-:Y:S02]  /*1eb10*/  ISETP.GE.AND P5, PT, R2, R218.reuse, PT ;  /* 0x000000da0200720c */ /* 0x080fe40003fa6270 */
[C---:B------:R-:W-:Y:S02]  /*1eb20*/  ISETP.GE.AND P2, PT, R0.reuse, R219, PT ;  /* 0x000000db0000720c */ /* 0x040fe40003f46270 */
[----:B------:R-:W-:Y:S02]  /*1eb30*/  ISETP.GE.AND P3, PT, R0, R218, PT ;  /* 0x000000da0000720c */ /* 0x000fe40003f66270 */
[CC--:B------:R-:W-:Y:S02]  /*1eb40*/  ISETP.GE.OR P6, PT, R2.reuse, R223.reuse, !P6 ;  /* 0x000000df0200720c */ /* 0x0c0fe400077c6670 */
[-C--:B------:R-:W-:Y:S02]  /*1eb50*/  ISETP.GE.OR P5, PT, R2, R222.reuse, !P5 ;  /* 0x000000de0200720c */ /* 0x080fe40006fa6670 */
[C---:B------:R-:W-:Y:S02]  /*1eb60*/  ISETP.GE.OR P2, PT, R0.reuse, R223, !P2 ;  /* 0x000000df0000720c */ /* 0x040fe40005746670 */
[----:B------:R-:W-:Y:S02]  /*1eb70*/  ISETP.GE.OR P3, PT, R0, R222, !P3 ;  /* 0x000000de0000720c */ /* 0x000fe40005f66670 */
[----:B------:R-:W-:Y:S02]  /*1eb80*/  LOP3.LUT R173, R225, UR8, R242, 0x96, !PT ;  /* 0x00000008e1ad7c12 */ /* 0x000fe4000f8e96f2 */
[----:B------:R-:W-:Y:S02]  /*1eb90*/  FSEL R32, R32, -INF , !P6 ;  /* 0xff80000020207808 */ /* 0x000fe40007000000 */
[----:B------:R-:W-:Y:S02]  /*1eba0*/  FSEL R34, R34, -INF , !P5 ;  /* 0xff80000022227808 */ /* 0x000fe40006800000 */
[----:B------:R-:W-:Y:S02]  /*1ebb0*/  FSEL R33, R33, -INF , !P2 ;  /* 0xff80000021217808 */ /* 0x000fe40005000000 */
[----:B------:R-:W-:Y:S02]  /*1ebc0*/  FSEL R35, R35, -INF , !P3 ;  /* 0xff80000023237808 */ /* 0x000fe40005800000 */
[----:B------:R-:W-:Y:S02]  /*1ebd0*/  LOP3.LUT R172, R11, UR26, R226, 0x96, !PT ;  /* 0x0000001a0bac7c12 */ /* 0x000fe4000f8e96e2 */
[----:B------:R-:W-:Y:S01]  /*1ebe0*/  FMNMX.FTZ R16, R185, R139, !PT ;  /* 0x0000008bb9107209 */ /* 0x000fe20007810000 */
[----:B------:R-:W-:Y:S06]  /*1ebf0*/  @P1 BRA `(.L_x_2582) ;  /* 0xffffffec00101947 */ /* 0x000fec000383ffff */
.L_x_2581:
[----:B------:R-:W-:Y:S01]  /*1ec00*/  FMNMX.FTZ R0, R184, R136, !PT ;  /* 0x00000088b8007209 */ /* 0x000fe20007810000 */
[----:B------:R-:W-:Y:S01]  /*1ec10*/  UISETP.GT.AND UP0, UPT, UR10, UR12, UPT ;  /* 0x0000000c0a00728c */ /* 0x000fe2000bf04270 */
[----:B------:R-:W-:Y:S01]  /*1ec20*/  FMNMX.FTZ R3, R188, R137, !PT ;  /* 0x00000089bc037209 */ /* 0x000fe20007810000 */
[----:B------:R-:W-:Y:S01]  /*1ec30*/  UMOV UR44, UR10 ;  /* 0x0000000a002c7c82 */ /* 0x000fe20008000000 */
[----:B------:R-:W-:Y:S02]  /*1ec40*/  FMNMX.FTZ R2, R186, R138, !PT ;  /* 0x0000008aba027209 */ /* 0x000fe40007810000 */
[----:B-1----:R-:W-:Y:S02]  /*1ec50*/  FMNMX.FTZ R5, R213, R16, !PT ;  /* 0x00000010d5057209 */ /* 0x002fe40007810000 */
        /* <DEDUP_REMOVED lines=11> */
[----:B------:R-:W-:Y:S01]  /*1ed10*/  IMAD.WIDE.U32 R4, R173, -0x326172a9, RZ ;  /* 0xcd9e8d57ad047825 */ /* 0x000fe200078e00ff */
        /* <DEDUP_REMOVED lines=15> */
[----:B------:R-:W-:Y:S01]  /*1ee10*/  FMNMX.FTZ R0, R30, R0, !PT ;  /* 0x000000001e007209 */ /* 0x000fe20007810000 */
[----:B------:R-:W1:Y:S03]  /*1ee20*/  SHFL.BFLY PT, R12, R134, 0x2, 0x1f ;  /* 0x0c401f00860c7f89 */ /* 0x000e6600000e0000 */
[----:B------:R-:W-:Y:S05]  /*1ee30*/  FMNMX.FTZ R132, R31, R0, !PT ;  /* 0x000000001f847209 */ /* 0x000fea0007810000 */
[----:B------:R-:W2:Y:S01]  /*1ee40*/  SHFL.BFLY PT, R8, R135, 0x2, 0x1f ;  /* 0x0c401f0087087f89 */ /* 0x000ea200000e0000 */
[----:B------:R-:W-:Y:S02]  /*1ee50*/  LOP3.LUT R6, R3, UR41, R224, 0x96, !PT ;  /* 0x0000002903067c12 */ /* 0x000fe4000f8e96e0 */
[----:B------:R-:W-:Y:S05]  /*1ee60*/  LOP3.LUT R0, R5, UR42, R10, 0x96, !PT ;  /* 0x0000002a05007c12 */ /* 0x000fea000f8e960a */
[----:B------:R-:W3:Y:S01]  /*1ee70*/  SHFL.BFLY PT, R13, R133, 0x2, 0x1f ;  /* 0x0c401f00850d7f89 */ /* 0x000ee200000e0000 */
[----:B------:R-:W-:Y:S07]  /*1ee80*/  IMAD.WIDE.U32 R6, R6, -0x326172a9, RZ ;  /* 0xcd9e8d5706067825 */ /* 0x000fee00078e00ff */
[----:B------:R-:W4:Y:S01]  /*1ee90*/  SHFL.BFLY PT, R9, R132, 0x2, 0x1f ;  /* 0x0c401f0084097f89 */ /* 0x000f2200000e0000 */
[----:B------:R-:W-:Y:S01]  /*1eea0*/  IMAD.WIDE.U32 R172, R0, -0x2daee0ad, RZ ;  /* 0xd2511f5300ac7825 */ /* 0x000fe200078e00ff */
[----:B------:R-:W-:Y:S04]  /*1eeb0*/  LOP3.LUT R3, R7, UR40, R4, 0x96, !PT ;  /* 0x0000002807037c12 */ /* 0x000fe8000f8e9604 */
[----:B------:R-:W-:Y:S01]  /*1eec0*/  LOP3.LUT R14, R173, UR39, R2, 0x96, !PT ;  /* 0x00000027ad0e7c12 */ /* 0x000fe2000f8e9602 */
[----:B------:R-:W-:Y:S01]  /*1eed0*/  IMAD.WIDE.U32 R2, R3, -0x2daee0ad, RZ ;  /* 0xd2511f5303027825 */ /* 0x000fe200078e00ff */
[----:B-1----:R-:W-:Y:S03]  /*1eee0*/  FMNMX.FTZ R134, R134, R12, !PT ;  /* 0x0000000c86867209 */ /* 0x002fe60007810000 */
[----:B------:R-:W-:Y:S01]  /*1eef0*/  IMAD.WIDE.U32 R14, R14, -0x326172a9, RZ ;  /* 0xcd9e8d570e0e7825 */ /* 0x000fe200078e00ff */
[----:B------:R-:W-:Y:S02]  /*1ef00*/  LOP3.LUT R3, R3, UR37, R172, 0x96, !PT ;  /* 0x0000002503037c12 */ /* 0x000fe4000f8e96ac */
[----:B--2---:R-:W-:Y:S01]  /*1ef10*/  FMNMX.FTZ R135, R135, R8, !PT ;  /* 0x0000000887877209 */ /* 0x004fe20007810000 */
[----:B------:R-:W1:Y:S01]  /*1ef20*/  SHFL.BFLY PT, R5, R134, 0x1, 0x1f ;  /* 0x0c201f0086057f89 */ /* 0x000e6200000e0000 */
[----:B------:R-:W-:Y:S01]  /*1ef30*/  LOP3.LUT R6, R15, UR38, R6, 0x96, !PT ;  /* 0x000000260f067c12 */ /* 0x000fe2000f8e9606 */
[----:B------:R-:W-:Y:S01]  /*1ef40*/  IMAD.WIDE.U32 R174, R3, -0x326172a9, RZ ;  /* 0xcd9e8d5703ae7825 */ /* 0x000fe200078e00ff */
[----:B---3--:R-:W-:Y:S05]  /*1ef50*/  FMNMX.FTZ R133, R133, R13, !PT ;  /* 0x0000000d85857209 */ /* 0x008fea0007810000 */
[----:B------:R-:W2:Y:S01]  /*1ef60*/  SHFL.BFLY PT, R0, R135, 0x1, 0x1f ;  /* 0x0c201f0087007f89 */ /* 0x000ea200000e0000 */
[----:B------:R-:W-:Y:S01]  /*1ef70*/  IMAD.WIDE.U32 R180, R6, -0x2daee0ad, RZ ;  /* 0xd2511f5306b47825 */ /* 0x000fe200078e00ff */
[----:B----4-:R-:W-:Y:S06]  /*1ef80*/  FMNMX.FTZ R132, R132, R9, !PT ;  /* 0x0000000984847209 */ /* 0x010fec0007810000 */
[----:B------:R-:W3:Y:S01]  /*1ef90*/  SHFL.BFLY PT, R7, R133, 0x1, 0x1f ;  /* 0x0c201f0085077f89 */ /* 0x000ee200000e0000 */
[----:B------:R-:W-:Y:S02]  /*1efa0*/  LOP3.LUT R228, R175, UR36, R14, 0x96, !PT ;  /* 0x00000024afe47c12 */ /* 0x000fe4000f8e960e */
[----:B------:R-:W-:Y:S05]  /*1efb0*/  LOP3.LUT R172, R181, UR18, R2, 0x96, !PT ;  /* 0x00000012b5ac7c12 */ /* 0x000fea000f8e9602 */
[----:B------:R-:W4:Y:S01]  /*1efc0*/  SHFL.BFLY PT, R4, R132, 0x1, 0x1f ;  /* 0x0c201f0084047f89 */ /* 0x000f2200000e0000 */
[----:B------:R-:W-:Y:S05]  /*1efd0*/  IMAD.WIDE.U32 R172, R172, -0x326172a9, RZ ;  /* 0xcd9e8d57acac7825 */ /* 0x000fea00078e00ff */
[----:B------:R-:W-:Y:S02]  /*1efe0*/  LOP3.LUT R8, R173, UR27, R174, 0x96, !PT ;  /* 0x0000001bad087c12 */ /* 0x000fe4000f8e96ae */
[----:B-1----:R-:W-:Y:S02]  /*1eff0*/  FMNMX.FTZ R134, R134, R5, !PT ;  /* 0x0000000586867209 */ /* 0x002fe40007810000 */
[----:B--2---:R-:W-:Y:S03]  /*1f000*/  FMNMX.FTZ R135, R135, R0, !PT ;  /* 0x0000000087877209 */ /* 0x004fe60007810000 */
[C---:B------:R-:W-:Y:S01]  /*1f010*/  FMUL.FTZ R6, R134.reuse, UR4 ;  /* 0x0000000486067c20 */ /* 0x040fe20008410000 */
[----:B------:R-:W-:Y:S02]  /*1f020*/  FSETP.NEU.FTZ.AND P3, PT, R134, -INF , PT ;  /* 0xff8000008600780b */ /* 0x000fe40003f7d000 */
[----:B---3--:R-:W-:Y:S01]  /*1f030*/  FMNMX.FTZ R133, R133, R7, !PT ;  /* 0x0000000785857209 */ /* 0x008fe20007810000 */
[C---:B------:R-:W-:Y:S01]  /*1f040*/  FMUL.FTZ R7, R135.reuse, UR4 ;  /* 0x0000000487077c20 */ /* 0x040fe20008410000 */
[----:B------:R-:W-:Y:S02]  /*1f050*/  FSETP.NEU.FTZ.AND P1, PT, R135, -INF , PT ;  /* 0xff8000008700780b */ /* 0x000fe40003f3d000 */
[----:B------:R-:W-:Y:S02]  /*1f060*/  FSETP.NEU.FTZ.AND P2, PT, R133, -INF , PT ;  /* 0xff8000008500780b */ /* 0x000fe40003f5d000 */
[----:B----4-:R-:W-:Y:S02]  /*1f070*/  FMNMX.FTZ R132, R132, R4, !PT ;  /* 0x0000000484847209 */ /* 0x010fe40007810000 */
[----:B------:R-:W-:Y:S02]  /*1f080*/  FSEL R4, R134, RZ, P3 ;  /* 0x000000ff86047208 */ /* 0x000fe40001800000 */
[----:B------:R-:W-:Y:S01]  /*1f090*/  FSEL R0, R135, RZ, P1 ;  /* 0x000000ff87007208 */ /* 0x000fe20000800000 */
[----:B------:R-:W-:Y:S01]  /*1f0a0*/  FMUL.FTZ R9, R132, UR4 ;  /* 0x0000000484097c20 */ /* 0x000fe20008410000 */
[----:B------:R-:W-:Y:S01]  /*1f0b0*/  FSEL R3, R133, RZ, P2 ;  /* 0x000000ff85037208 */ /* 0x000fe20001000000 */
[----:B------:R-:W-:Y:S01]  /*1f0c0*/  FADD.FTZ R5, -R4, R137 ;  /* 0x0000008904057221 */ /* 0x000fe20000010100 */
[----:B------:R-:W-:Y:S01]  /*1f0d0*/  FSEL R6, R6, RZ, P3 ;  /* 0x000000ff06067208 */ /* 0x000fe20001800000 */
[----:B------:R-:W-:Y:S01]  /*1f0e0*/  FADD.FTZ R0, -R0, R139 ;  /* 0x0000008b00007221 */ /* 0x000fe20000010100 */
[C---:B------:R-:W-:Y:S01]  /*1f0f0*/  FSETP.NEU.FTZ.AND P0, PT, R132.reuse, -INF , PT ;  /* 0xff8000008400780b */ /* 0x040fe20003f1d000 */
[----:B------:R-:W-:Y:S01]  /*1f100*/  FADD.FTZ R4, -R3, R138 ;  /* 0x0000008a03047221 */ /* 0x000fe20000010100 */
[----:B------:R-:W-:Y:S01]  /*1f110*/  FSEL R7, R7, RZ, P1 ;  /* 0x000000ff07077208 */ /* 0x000fe20000800000 */
[----:B------:R-:W2:Y:S01]  /*1f120*/  LDL.64 R138, [R1+0x70] ;  /* 0x00007000018a7983 */ /* 0x000ea20000100a00 */
[----:B------:R-:W-:Y:S01]  /*1f130*/  FSEL R2, R132, RZ, P0 ;  /* 0x000000ff84027208 */ /* 0x000fe20000000000 */
[--C-:B------:R-:W-:Y:S01]  /*1f140*/  FFMA.FTZ R13, R188, UR4, -R6.reuse ;  /* 0x00000004bc0d7c23 */ /* 0x100fe20008010806 */
[--C-:B------:R-:W-:Y:S01]  /*1f150*/  FFMA.FTZ R188, R20, UR4, -R6.reuse ;  /* 0x0000000414bc7c23 */ /* 0x100fe20008010806 */
[--C-:B------:R-:W-:Y:S01]  /*1f160*/  FFMA.FTZ R224, R21, UR4, -R6.reuse ;  /* 0x0000000415e07c23 */ /* 0x100fe20008010806 */
[----:B------:R-:W-:Y:S01]  /*1f170*/  FMUL.FTZ R3, R133, UR4 ;  /* 0x0000000485037c20 */ /* 0x000fe20008410000 */
[----:B------:R-:W3:Y:S01]  /*1f180*/  LDL.64 R20, [R1+0x58] ;  /* 0x0000580001147983 */ /* 0x000ee20000100a00 */
[--C-:B------:R-:W-:Y:S01]  /*1f190*/  FFMA.FTZ R183, R176, UR4, -R6.reuse ;  /* 0x00000004b0b77c23 */ /* 0x100fe20008010806 */
[--C-:B------:R-:W-:Y:S01]  /*1f1a0*/  FFMA.FTZ R182, R17, UR4, -R6.reuse ;  /* 0x0000000411b67c23 */ /* 0x100fe20008010806 */
[----:B------:R-:W-:Y:S01]  /*1f1b0*/  FFMA.FTZ R178, R208, UR4, -R7 ;  /* 0x00000004d0b27c23 */ /* 0x000fe20008010807 */
[----:B------:R-:W-:Y:S01]  /*1f1c0*/  FSEL R3, R3, RZ, P2 ;  /* 0x000000ff03037208 */ /* 0x000fe20001000000 */
[--C-:B------:R-:W-:Y:S01]  /*1f1d0*/  FFMA.FTZ R15, R206, UR4, -R6.reuse ;  /* 0x00000004ce0f7c23 */ /* 0x100fe20008010806 */
[--C-:B------:R-:W-:Y:S01]  /*1f1e0*/  FFMA.FTZ R233, R32, UR4, -R6.reuse ;  /* 0x0000000420e97c23 */ /* 0x100fe20008010806 */
[----:B------:R-:W-:Y:S01]  /*1f1f0*/  FFMA.FTZ R234, R33, UR4, -R6 ;  /* 0x0000000421ea7c23 */ /* 0x000fe20008010806 */
[----:B------:R-:W-:Y:S01]  /*1f200*/  FSEL R6, R9, RZ, P0 ;  /* 0x000000ff09067208 */ /* 0x000fe20000000000 */
[----:B------:R-:W-:Y:S01]  /*1f210*/  FFMA.FTZ R181, R18, UR4, -R3 ;  /* 0x0000000412b57c23 */ /* 0x000fe20008010803 */
[----:B------:R-:W-:Y:S01]  /*1f220*/  IADD3 R208, P0, R204, UR19, RZ ;  /* 0x00000013ccd07c10 */ /* 0x000fe2000ff1e0ff */
[----:B------:R-:W4:Y:S01]  /*1f230*/  LDL.LU R18, [R1+0x68] ;  /* 0x0000680001127983 */ /* 0x000f220000300800 */
[----:B------:R-:W-:Y:S01]  /*1f240*/  FFMA.FTZ R9, R185, UR4, -R7 ;  /* 0x00000004b9097c23 */ /* 0x000fe20008010807 */
[----:B------:R-:W-:Y:S01]  /*1f250*/  FMUL.FTZ R0, R0, UR4 ;  /* 0x0000000400007c20 */ /* 0x000fe20008410000 */
[--C-:B------:R-:W-:Y:S01]  /*1f260*/  FFMA.FTZ R12, R186, UR4, -R3.reuse ;  /* 0x00000004ba0c7c23 */ /* 0x100fe20008010803 */
[----:B------:R1:W5:Y:S01]  /*1f270*/  LDL.S16 R137, [R1] ;  /* 0x0000000001897983 */ /* 0x0003620000100600 */
[----:B------:R1:W-:Y:S01]  /*1f280*/  MUFU.EX2 R215, R9 ;  /* 0x0000000900d77308 */ /* 0x0003e20000000800 */
[--C-:B------:R-:W-:Y:S01]  /*1f290*/  FFMA.FTZ R179, R19, UR4, -R3.reuse ;  /* 0x0000000413b37c23 */ /* 0x100fe20008010803 */
[--C-:B------:R-:W-:Y:S01]  /*1f2a0*/  FFMA.FTZ R14, R209, UR4, -R3.reuse ;  /* 0x00000004d10e7c23 */ /* 0x100fe20008010803 */
[----:B------:R-:W-:Y:S01]  /*1f2b0*/  IADD3.X R209, R205, UR11, RZ, P0, !PT ;  /* 0x0000000bcdd17c10 */ /* 0x000fe200087fe4ff */
[--C-:B------:R-:W-:Y:S01]  /*1f2c0*/  FFMA.FTZ R185, R22, UR4, -R3.reuse ;  /* 0x0000000416b97c23 */ /* 0x100fe20008010803 */
[--C-:B------:R-:W-:Y:S01]  /*1f2d0*/  FFMA.FTZ R238, R34, UR4, -R3.reuse ;  /* 0x0000000422ee7c23 */ /* 0x100fe20008010803 */
[--C-:B------:R-:W-:Y:S01]  /*1f2e0*/  FFMA.FTZ R186, R23, UR4, -R3.reuse ;  /* 0x0000000417ba7c23 */ /* 0x100fe20008010803 */
[----:B------:R-:W-:Y:S01]  /*1f2f0*/  FFMA.FTZ R240, R35, UR4, -R3 ;  /* 0x0000000423f07c23 */ /* 0x000fe20008010803 */
[----:B------:R-:W-:Y:S02]  /*1f300*/  LOP3.LUT R3, R8, 0xff, RZ, 0xc0, !PT ;  /* 0x000000ff08037812 */ /* 0x000fe400078ec0ff */
[----:B------:R-:W1:Y:S01]  /*1f310*/  MUFU.EX2 R0, R0 ;  /* 0x0000000000007308 */ /* 0x000e620000000800 */
[----:B------:R-:W-:Y:S01]  /*1f320*/  FFMA.FTZ R213, R213, UR4, -R7 ;  /* 0x00000004d5d57c23 */ /* 0x000fe20008010807 */
[--C-:B------:R-:W-:Y:S01]  /*1f330*/  FFMA.FTZ R176, R214, UR4, -R6.reuse ;  /* 0x00000004d6b07c23 */ /* 0x100fe20008010806 */
[----:B------:R-:W-:Y:S01]  /*1f340*/  ISETP.LE.U32.AND P5, PT, R3, UR13, PT ;  /* 0x0000000d03007c0c */ /* 0x000fe2000bfa3070 */
[----:B------:R-:W-:Y:S01]  /*1f350*/  FFMA.FTZ R177, R212, UR4, -R6 ;  /* 0x00000004d4b17c23 */ /* 0x000fe20008010806 */
[----:B------:R-:W-:Y:S01]  /*1f360*/  LOP3.LUT R3, R8, 0xffff, RZ, 0xc0, !PT ;  /* 0x0000ffff08037812 */ /* 0x000fe200078ec0ff */
[----:B------:R-:W-:Y:S01]  /*1f370*/  FADD.FTZ R2, -R2, R136 ;  /* 0x0000008802027221 */ /* 0x000fe20000010100 */
[----:B------:R-:W-:Y:S01]  /*1f380*/  FMUL.FTZ R4, R4, UR4 ;  /* 0x0000000404047c20 */ /* 0x000fe20008410000 */
[----:B-1----:R-:W-:Y:S01]  /*1f390*/  FFMA.FTZ R9, R184, UR4, -R6 ;  /* 0x00000004b8097c23 */ /* 0x002fe20008010806 */
[----:B------:R-:W-:Y:S01]  /*1f3a0*/  SHF.R.U32.HI R3, RZ, 0x8, R3 ;  /* 0x00000008ff037819 */ /* 0x000fe20000011603 */
[--C-:B------:R-:W-:Y:S01]  /*1f3b0*/  FFMA.FTZ R184, R24, UR4, -R7.reuse ;  /* 0x0000000418b87c23 */ /* 0x100fe20008010807 */
[----:B------:R1:W-:Y:S01]  /*1f3c0*/  MUFU.EX2 R17, R13 ;  /* 0x0000000d00117308 */ /* 0x0003e20000000800 */
[----:B------:R-:W-:Y:S01]  /*1f3d0*/  FMUL.FTZ R2, R2, UR4 ;  /* 0x0000000402027c20 */ /* 0x000fe20008410000 */
[----:B------:R-:W-:Y:S01]  /*1f3e0*/  LOP3.LUT R3, R3, 0xffff, RZ, 0xc0, !PT ;  /* 0x0000ffff03037812 */ /* 0x000fe200078ec0ff */
[--C-:B------:R-:W-:Y:S01]  /*1f3f0*/  FFMA.FTZ R226, R25, UR4, -R7.reuse ;  /* 0x0000000419e27c23 */ /* 0x100fe20008010807 */
[--C-:B------:R-:W-:Y:S01]  /*1f400*/  FFMA.FTZ R236, R28, UR4, -R7.reuse ;  /* 0x000000041cec7c23 */ /* 0x100fe20008010807 */
[----:B------:R-:W-:Y:S01]  /*1f410*/  FFMA.FTZ R237, R29, UR4, -R7 ;  /* 0x000000041ded7c23 */ /* 0x000fe20008010807 */
[----:B------:R-:W-:Y:S01]  /*1f420*/  ISETP.LE.U32.AND P3, PT, R3, UR13, PT ;  /* 0x0000000d03007c0c */ /* 0x000fe2000bf63070 */
[C---:B------:R-:W-:Y:S01]  /*1f430*/  FMUL.FTZ R24, R0.reuse, R144 ;  /* 0x0000009000187220 */ /* 0x040fe20000410000 */
[--C-:B------:R-:W-:Y:S01]  /*1f440*/  SHF.R.U32.HI R3, RZ, 0x18, R8.reuse ;  /* 0x00000018ff037819 */ /* 0x100fe20000011608 */
[----:B------:R2:W4:Y:S01]  /*1f450*/  LDL.S16 R144, [R1+0x34] ;  /* 0x0000340001907983 */ /* 0x0005220000100600 */
[----:B------:R-:W-:Y:S01]  /*1f460*/  SHF.R.U32.HI R8, RZ, 0x10, R8 ;  /* 0x00000010ff087819 */ /* 0x000fe20000011608 */
[----:B------:R-:W-:Y:S01]  /*1f470*/  FFMA.FTZ R175, R0, R229, R215 ;  /* 0x000000e500af7223 */ /* 0x000fe200000100d7 */
[----:B------:R-:W-:Y:S01]  /*1f480*/  ISETP.LE.U32.AND P1, PT, R3, UR13, PT ;  /* 0x0000000d03007c0c */ /* 0x000fe2000bf23070 */
[----:B------:R-:W-:Y:S01]  /*1f490*/  MUFU.EX2 R136, R15 ;  /* 0x0000000f00887308 */ /* 0x000fe20000000800 */
[----:B------:R-:W-:Y:S01]  /*1f4a0*/  LOP3.LUT R8, R8, 0xff, RZ, 0xc0, !PT ;  /* 0x000000ff08087812 */ /* 0x000fe200078ec0ff */
[C---:B------:R-:W-:Y:S01]  /*1f4b0*/  FMUL.FTZ R25, R0.reuse, R145 ;  /* 0x0000009100197220 */ /* 0x040fe20000410000 */
[C---:B------:R-:W-:Y:S01]  /*1f4c0*/  FMUL.FTZ R28, R0.reuse, R140 ;  /* 0x0000008c001c7220 */ /* 0x040fe20000410000 */
[----:B-1----:R-:W-:Y:S01]  /*1f4d0*/  FMUL.FTZ R13, R0, R149 ;  /* 0x00000095000d7220 */ /* 0x002fe20000410000 */
        /* <DEDUP_REMOVED lines=27> */
[--C-:B------:R-:W-:Y:S01]  /*1f690*/  FFMA.FTZ R225, R26, UR4, -R6.reuse ;  /* 0x000000041ae17c23 */ /* 0x100fe20008010806 */
[--C-:B------:R-:W-:Y:S03]  /*1f6a0*/  FFMA.FTZ R227, R27, UR4, -R6.reuse ;  /* 0x000000041be37c23 */ /* 0x100fe60008010806 */
[----:B------:R1:W-:Y:S01]  /*1f6b0*/  MUFU.EX2 R232, R9 ;  /* 0x0000000900e87308 */ /* 0x0003e20000000800 */
[--C-:B------:R-:W-:Y:S01]  /*1f6c0*/  FFMA.FTZ R235, R30, UR4, -R6.reuse ;  /* 0x000000041eeb7c23 */ /* 0x100fe20008010806 */
[--C-:B------:R-:W-:Y:S01]  /*1f6d0*/  FFMA.FTZ R239, R31, UR4, -R6.reuse ;  /* 0x000000041fef7c23 */ /* 0x100fe20008010806 */
[----:B------:R-:W-:Y:S01]  /*1f6e0*/  FFMA.FTZ R207, R207, UR4, -R7 ;  /* 0x00000004cfcf7c23 */ /* 0x000fe20008010807 */
[--C-:B------:R-:W-:Y:S01]  /*1f6f0*/  FFMA.FTZ R187, R187, UR4, -R6.reuse ;  /* 0x00000004bbbb7c23 */ /* 0x100fe20008010806 */
[C---:B------:R-:W-:Y:S01]  /*1f700*/  FMUL.FTZ R120, R0.reuse, R120 ;  /* 0x0000007800787220 */ /* 0x040fe20000410000 */
[C---:B------:R-:W-:Y:S04]  /*1f710*/  FMUL.FTZ R121, R0.reuse, R121 ;  /* 0x0000007900797220 */ /* 0x040fe80000410000 */
[----:B------:R1:W-:Y:S10]  /*1f720*/  MUFU.EX2 R16, R12 ;  /* 0x0000000c00107308 */ /* 0x0003f40000000800 */
[----:B------:R-:W1:Y:S02]  /*1f730*/  MUFU.EX2 R23, R14 ;  /* 0x0000000e00177308 */ /* 0x000e640000000800 */
[C---:B-1----:R-:W-:Y:S08]  /*1f740*/  FMUL.FTZ R9, R0.reuse, R153 ;  /* 0x0000009900097220 */ /* 0x042ff00000410000 */
[----:B------:R-:W-:Y:S01]  /*1f750*/  MUFU.EX2 R153, R181 ;  /* 0x000000b500997308 */ /* 0x000fe20000000800 */
[----:B------:R-:W-:Y:S09]  /*1f760*/  FMUL.FTZ R12, R0, R148 ;  /* 0x00000094000c7220 */ /* 0x000ff20000410000 */
[----:B------:R-:W1:Y:S01]  /*1f770*/  MUFU.EX2 R0, R4 ;  /* 0x0000000400007308 */ /* 0x000e620000000800 */
[----:B------:R-:W-:Y:S04]  /*1f780*/  F2FP.BF16.F32.PACK_AB R7, R23, R16 ;  /* 0x000000101707723e */ /* 0x000fe800000010ff */
[C---:B------:R-:W-:Y:S05]  /*1f790*/  PRMT R6, R7.reuse, 0x7632, R6 ;  /* 0x0000763207067816 */ /* 0x040fea0000000006 */
[----:B------:R-:W-:Y:S01]  /*1f7a0*/  MUFU.EX2 R229, R237 ;  /* 0x000000ed00e57308 */ /* 0x000fe20000000800 */
[----:B------:R-:W-:Y:S01]  /*1f7b0*/  PRMT R141, R7, 0x5410, R6 ;  /* 0x00005410078d7816 */ /* 0x000fe20000000006 */
[----:B------:R-:W-:Y:S05]  /*1f7c0*/  @!P1 HFMA2.BF16_V2 R252, -RZ.H0_H0, RZ.H0_H0, -R6.H0_H0 ;  /* 0x200000fffffc9231 */ /* 0x000fea0000340906 */
[----:B------:R-:W-:Y:S01]  /*1f7d0*/  @!P1 PRMT R6, R252, 0x5410, RZ ;  /* 0x00005410fc069816 */ /* 0x000fe200000000ff */
        /* <DEDUP_REMOVED lines=24> */
[----:B--2---:R-:W-:Y:S01]  /*1f960*/  LOP3.LUT R22, R11, UR26, R138, 0x96, !PT ;  /* 0x0000001a0b167c12 */ /* 0x004fe2000f8e968a */
[----:B------:R2:W2:Y:S01]  /*1f970*/  LDL.S16 R139, [R1+0x4] ;  /* 0x00000400018b7983 */ /* 0x0004a20000100600 */
[----:B---3--:R-:W-:Y:S05]  /*1f980*/  LOP3.LUT R3, R21, UR8, R242, 0x96, !PT ;  /* 0x0000000815037c12 */ /* 0x008fea000f8e96f2 */
[----:B------:R-:W-:Y:S02]  /*1f990*/  IMAD.WIDE.U32 R34, R3, -0x326172a9, RZ ;  /* 0xcd9e8d5703227825 */ /* 0x000fe400078e00ff */
[----:B------:R1:W3:Y:S03]  /*1f9a0*/  MUFU.EX2 R3, R2 ;  /* 0x0000000200037308 */ /* 0x0002e60000000800 */
[----:B------:R-:W-:Y:S01]  /*1f9b0*/  LOP3.LUT R138, R35, UR42, R10, 0x96, !PT ;  /* 0x0000002a238a7c12 */ /* 0x000fe2000f8e960a */
[----:B------:R-:W-:Y:S01]  /*1f9c0*/  FMUL.FTZ R35, R0, R159 ;  /* 0x0000009f00237220 */ /* 0x000fe20000410000 */
[----:B-----5:R-:W-:Y:S02]  /*1f9d0*/  @!P2 HFMA2.BF16_V2 R137, -RZ.H0_H0, RZ.H0_H0, -R7.H0_H0 ;  /* 0x200000ffff89a231 */ /* 0x020fe40000340907 */
[----:B-1----:R-:W-:Y:S01]  /*1f9e0*/  FMUL.FTZ R2, R5, UR4 ;  /* 0x0000000405027c20 */ /* 0x002fe20008410000 */
[C---:B---3--:R-:W-:Y:S01]  /*1f9f0*/  FMUL.FTZ R15, R3.reuse, R151 ;  /* 0x00000097030f7220 */ /* 0x048fe20000410000 */
[C---:B------:R-:W-:Y:S01]  /*1fa00*/  FFMA.FTZ R148, R3.reuse, R230, R232 ;  /* 0x000000e603947223 */ /* 0x040fe200000100e8 */
[C---:B------:R-:W-:Y:S01]  /*1fa10*/  FMUL.FTZ R10, R3.reuse, R154 ;  /* 0x0000009a030a7220 */ /* 0x040fe20000410000 */
[C---:B------:R-:W-:Y:S01]  /*1fa20*/  FMUL.FTZ R11, R3.reuse, R155 ;  /* 0x0000009b030b7220 */ /* 0x040fe20000410000 */
[C---:B------:R-:W-:Y:S01]  /*1fa30*/  FMUL.FTZ R14, R3.reuse, R150 ;  /* 0x00000096030e7220 */ /* 0x040fe20000410000 */
[----:B------:R-:W-:Y:S01]  /*1fa40*/  LOP3.LUT R150, R172, 0xff, RZ, 0xc0, !PT ;  /* 0x000000ffac967812 */ /* 0x000fe200078ec0ff */
[----:B------:R-:W4:Y:S01]  /*1fa50*/  MUFU.EX2 R2, R2 ;  /* 0x0000000200027308 */ /* 0x000f220000000800 */
        /* <DEDUP_REMOVED lines=29> */
[----:B----4-:R-:W-:Y:S01]  /*1fc30*/  FFMA.FTZ R19, R2, R18, R17 ;  /* 0x0000001202137223 */ /* 0x010fe20000010011 */
[----:B------:R-:W-:Y:S02]  /*1fc40*/  IMAD.MOV.U32 R154, RZ, RZ, R20 ;  /* 0x000000ffff9a7224 */ /* 0x000fe400078e0014 */
[----:B------:R-:W-:Y:S01]  /*1fc50*/  FFMA.FTZ R18, R0, R231, R16 ;  /* 0x000000e700127223 */ /* 0x000fe20000010010 */
        /* <DEDUP_REMOVED lines=33> */
[----:B------:R-:W-:Y:S01]  /*1fe70*/  PRMT R2, R3, 0x7632, R2 ;  /* 0x0000763203027816 */ /* 0x000fe20000000002 */
[----:B------:R-:W-:Y:S02]  /*1fe80*/  @!P5 HFMA2.BF16_V2 R249, -RZ.H0_H0, RZ.H0_H0, -R3.H0_H0 ;  /* 0x200000fffff9d231 */ /* 0x000fe40000340903 */
[--C-:B------:R-:W-:Y:S01]  /*1fe90*/  FADD.FTZ R145, R23, R18.reuse ;  /* 0x0000001217917221 */ /* 0x100fe20000010000 */
[----:B------:R-:W-:Y:S01]  /*1fea0*/  PRMT R23, R137, 0x7610, R23 ;  /* 0x0000761089177816 */ /* 0x000fe20000000017 */
[----:B------:R-:W-:Y:S01]  /*1feb0*/  MUFU.EX2 R147, R182 ;  /* 0x000000b600937308 */ /* 0x000fe20000000800 */
[----:B------:R-:W-:Y:S02]  /*1fec0*/  FADD.FTZ R136, R136, R19 ;  /* 0x0000001388887221 */ /* 0x000fe40000010000 */
[----:B------:R-:W-:Y:S01]  /*1fed0*/  @!P2 PRMT R7, R23, 0x5410, RZ ;  /* 0x000054101707a816 */ /* 0x000fe200000000ff */
[----:B------:R-:W-:Y:S06]  /*1fee0*/  FMUL.FTZ R23, R0, R163 ;  /* 0x000000a300177220 */ /* 0x000fec0000410000 */
[----:B------:R-:W-:Y:S10]  /*1fef0*/  MUFU.EX2 R155, R178 ;  /* 0x000000b2009b7308 */ /* 0x000ff40000000800 */
[----:B------:R1:W-:Y:S10]  /*1ff00*/  MUFU.EX2 R156, R207 ;  /* 0x000000cf009c7308 */ /* 0x0003f40000000800 */
[----:B------:R-:W-:Y:S10]  /*1ff10*/  MUFU.EX2 R231, R240 ;  /* 0x000000f000e77308 */ /* 0x000ff40000000800 */
[----:B------:R-:W-:Y:S01]  /*1ff20*/  MUFU.EX2 R230, R239 ;  /* 0x000000ef00e67308 */ /* 0x000fe20000000800 */
[----:B--2---:R-:W-:Y:S05]  /*1ff30*/  @!P3 HFMA2.BF16_V2 R139, -RZ.H0_H0, RZ.H0_H0, -R2.H0_H0 ;  /* 0x200000ffff8bb231 */ /* 0x004fea0000340902 */
[----:B------:R-:W-:Y:S01]  /*1ff40*/  PRMT R18, R139, 0x7610, R18 ;  /* 0x000076108b127816 */ /* 0x000fe20000000012 */
[----:B------:R2:W-:Y:S04]  /*1ff50*/  @!P3 STL.S16 [R1+0x4], R139 ;  /* 0x0000048b0100b387 */ /* 0x0005e80000100600 */
[----:B------:R3:W-:Y:S01]  /*1ff60*/  @!P2 STL.S16 [R1], R137 ;  /* 0x000000890100a387 */ /* 0x0007e20000100600 */
[----:B--2---:R-:W-:Y:S01]  /*1ff70*/  IMAD.WIDE.U32 R138, R138, -0x2daee0ad, RZ ;  /* 0xd2511f538a8a7825 */ /* 0x004fe200078e00ff */
[----:B---3--:R-:W-:Y:S02]  /*1ff80*/  PRMT R137, R3, 0x5410, R2 ;  /* 0x0000541003897816 */ /* 0x008fe40000000002 */
[----:B------:R-:W-:Y:S02]  /*1ff90*/  @!P5 PRMT R3, R249, 0x5410, RZ ;  /* 0x00005410f903d816 */ /* 0x000fe400000000ff */
[----:B------:R-:W-:Y:S01]  /*1ffa0*/  @!P3 PRMT R2, R18, 0x5410, RZ ;  /* 0x000054101202b816 */ /* 0x000fe200000000ff */
[----:B------:R-:W-:Y:S04]  /*1ffb0*/  IMAD.WIDE.U32 R18, R22, -0x2daee0ad, RZ ;  /* 0xd2511f5316127825 */ /* 0x000fe800078e00ff */
[C---:B------:R-:W-:Y:S01]  /*1ffc0*/  FMUL.FTZ R22, R0.reuse, R162 ;  /* 0x000000a200167220 */ /* 0x040fe20000410000 */
[----:B------:R-:W-:Y:S01]  /*1ffd0*/  STG.E.U16 desc[UR24][R204.64], R3 ;  /* 0x00000003cc007986 */ /* 0x000fe2000c101518 */
[----:B------:R-:W-:Y:S03]  /*1ffe0*/  MUFU.EX2 R162, R188 ;  /* 0x000000bc00a27308 */ /* 0x000fe60000000800 */
[----:B------:R-:W-:Y:S04]  /*1fff0*/  STG.E.U16 desc[UR24][R204.64+0x2], R2 ;  /* 0x00000202cc007986 */ /* 0x000fe8000c101518 */
[----:B------:R2:W-:Y:S04]  /*20000*/  STG.E.U16 desc[UR24][R208.64], R7 ;  /* 0x00000007d0007986 */ /* 0x0005e8000c101518 */
[----:B------:R3:W-:Y:S01]  /*20010*/  STG.E.U16 desc[UR24][R208.64+0x2], R6 ;  /* 0x00000206d0007986 */ /* 0x0007e2000c101518 */
[----:B--2---:R-:W-:Y:S02]  /*20020*/  LOP3.LUT R7, R19, UR41, R154, 0x96, !PT ;  /* 0x0000002913077c12 */ /* 0x004fe4000f8e969a */
[----:B------:R-:W-:Y:S03]  /*20030*/  MUFU.EX2 R154, R187 ;  /* 0x000000bb009a7308 */ /* 0x000fe60000000800 */
[----:B---3--:R-:W-:Y:S05]  /*20040*/  IMAD.WIDE.U32 R6, R7, -0x326172a9, RZ ;  /* 0xcd9e8d5707067825 */ /* 0x008fea00078e00ff */
[----:B------:R-:W-:Y:S01]  /*20050*/  LOP3.LUT R2, R7, UR40, R34, 0x96, !PT ;  /* 0x0000002807027c12 */ /* 0x000fe2000f8e9622 */
[----:B------:R-:W-:Y:S01]  /*20060*/  FMUL.FTZ R34, R0, R158 ;  /* 0x0000009e00227220 */ /* 0x000fe20000410000 */
[----:B------:R-:W-:Y:S01]  /*20070*/  LOP3.LUT R7, R139, UR39, R18, 0x96, !PT ;  /* 0x000000278b077c12 */ /* 0x000fe2000f8e9612 */
[----:B------:R-:W-:Y:S02]  /*20080*/  MUFU.EX2 R158, R177 ;  /* 0x000000b1009e7308 */ /* 0x000fe40000000800 */
[----:B------:R-:W-:Y:S04]  /*20090*/  IMAD.WIDE.U32 R2, R2, -0x2daee0ad, RZ ;  /* 0xd2511f5302027825 */ /* 0x000fe800078e00ff */
[----:B------:R-:W-:Y:S01]  /*200a0*/  IMAD.WIDE.U32 R18, R7, -0x326172a9, RZ ;  /* 0xcd9e8d5707127825 */ /* 0x000fe200078e00ff */
[----:B------:R-:W-:Y:S04]  /*200b0*/  LOP3.LUT R138, R3, UR37, R138, 0x96, !PT ;  /* 0x00000025038a7c12 */ /* 0x000fe8000f8e968a */
[----:B------:R-:W-:Y:S01]  /*200c0*/  LOP3.LUT R6, R19, UR38, R6, 0x96, !PT ;  /* 0x0000002613067c12 */ /* 0x000fe2000f8e9606 */
[----:B------:R-:W-:Y:S04]  /*200d0*/  IMAD.WIDE.U32 R138, R138, -0x326172a9, RZ ;  /* 0xcd9e8d578a8a7825 */ /* 0x000fe800078e00ff */
[----:B------:R-:W-:Y:S02]  /*200e0*/  FMUL.FTZ R19, R0, R167 ;  /* 0x000000a700137220 */ /* 0x000fe40000410000 */
[----:B------:R-:W-:Y:S01]  /*200f0*/  MUFU.EX2 R167, R227 ;  /* 0x000000e300a77308 */ /* 0x000fe20000000800 */
[----:B------:R-:W-:Y:S01]  /*20100*/  IMAD.WIDE.U32 R168, R6, -0x2daee0ad, RZ ;  /* 0xd2511f5306a87825 */ /* 0x000fe200078e00ff */
[----:B------:R-:W-:Y:S02]  /*20110*/  LOP3.LUT R206, R139, UR36, R18, 0x96, !PT ;  /* 0x000000248bce7c12 */ /* 0x000fe4000f8e9612 */
[----:B------:R-:W-:Y:S02]  /*20120*/  IADD3 R6, P0, R208, UR46, RZ ;  /* 0x0000002ed0067c10 */ /* 0x000fe4000ff1e0ff */
[----:B------:R-:W-:Y:S01]  /*20130*/  LOP3.LUT R142, R169, UR18, R2, 0x96, !PT ;  /* 0x00000012a98e7c12 */ /* 0x000fe2000f8e9602 */
[----:B-1----:R-:W-:Y:S01]  /*20140*/  IMAD.WIDE.U32 R206, R206, -0x2daee0ad, RZ ;  /* 0xd2511f53cece7825 */ /* 0x002fe200078e00ff */
[----:B------:R-:W-:Y:S02]  /*20150*/  IADD3.X R7, R209, UR20, RZ, P0, !PT ;  /* 0x00000014d1077c10 */ /* 0x000fe400087fe4ff */
[----:B------:R-:W-:Y:S01]  /*20160*/  MUFU.EX2 R169, R225 ;  /* 0x000000e100a97308 */ /* 0x000fe20000000800 */
[----:B------:R-:W-:Y:S01]  /*20170*/  IADD3 R214, P0, R204, UR30, RZ ;  /* 0x0000001eccd67c10 */ /* 0x000fe2000ff1e0ff */
[----:B------:R-:W-:Y:S05]  /*20180*/  IMAD.WIDE.U32 R142, R142, -0x326172a9, RZ ;  /* 0xcd9e8d578e8e7825 */ /* 0x000fea00078e00ff */
[C-C-:B------:R-:W-:Y:S03]  /*20190*/  LOP3.LUT R3, R143.reuse, UR27, R138.reuse, 0x96, !PT ;  /* 0x0000001b8f037c12 */ /* 0x140fe6000f8e968a */
[----:B------:R-:W-:Y:S01]  /*201a0*/  MUFU.EX2 R227, R235 ;  /* 0x000000eb00e37308 */ /* 0x000fe20000000800 */
[----:B------:R-:W-:Y:S02]  /*201b0*/  LOP3.LUT R138, R143, UR27, R138, 0x96, !PT ;  /* 0x0000001b8f8a7c12 */ /* 0x000fe4000f8e968a */
[----:B------:R-:W-:Y:S04]  /*201c0*/  LOP3.LUT R2, R3, 0xff, RZ, 0xc0, !PT ;  /* 0x000000ff03027812 */ /* 0x000fe800078ec0ff */
[----:B------:R-:W-:Y:S02]  /*201d0*/  ISETP.LE.U32.AND P1, PT, R2, UR13, PT ;  /* 0x0000000d02007c0c */ /* 0x000fe4000bf23070 */
[C---:B------:R-:W-:Y:S01]  /*201e0*/  F2FP.BF16.F32.PACK_AB R2, R140.reuse, R215 ;  /* 0x000000d78c02723e */ /* 0x040fe200000010ff */
[----:B------:R-:W-:Y:S01]  /*201f0*/  FADD.FTZ R140, R140, R175 ;  /* 0x000000af8c8c7221 */ /* 0x000fe20000010000 */
[C---:B------:R-:W-:Y:S02]  /*20200*/  IADD3.X R215, R205.reuse, UR23, RZ, P0, !PT ;  /* 0x00000017cdd77c10 */ /* 0x040fe400087fe4ff */
[----:B------:R-:W-:Y:S02]  /*20210*/  PRMT R139, R2, 0x7632, R139 ;  /* 0x00007632028b7816 */ /* 0x000fe4000000008b */
[----:B------:R-:W-:Y:S02]  /*20220*/  IADD3 R212, P0, R204, UR43, RZ ;  /* 0x0000002bccd47c10 */ /* 0x000fe4000ff1e0ff */
[----:B------:R-:W-:Y:S02]  /*20230*/  PRMT R146, R2, 0x5410, R139 ;  /* 0x0000541002927816 */ /* 0x000fe4000000008b */
[----:B------:R-:W-:Y:S01]  /*20240*/  IADD3.X R213, R205, UR31, RZ, P0, !PT ;  /* 0x0000001fcdd57c10 */ /* 0x000fe200087fe4ff */
[----:B------:R-:W-:Y:S05]  /*20250*/  @!P1 HFMA2.BF16_V2 R144, -RZ.H0_H0, RZ.H0_H0, -R2.H0_H0 ;  /* 0x200000ffff909231 */ /* 0x000fea0000340902 */
[----:B------:R-:W-:Y:S01]  /*20260*/  PRMT R18, R144, 0x7610, R18 ;  /* 0x0000761090127816 */ /* 0x000fe20000000012 */
[----:B------:R1:W-:Y:S03]  /*20270*/  @!P1 STL.S16 [R1+0x34], R144 ;  /* 0x0000349001009387 */ /* 0x0003e60000100600 */
[----:B------:R-:W-:Y:S01]  /*20280*/  @!P1 PRMT R2, R18, 0x5410, RZ ;  /* 0x0000541012029816 */ /* 0x000fe200000000ff */
[----:B------:R2:W3:Y:S01]  /*20290*/  LDL.S16 R165, [R1+0x48] ;  /* 0x0000480001a57983 */ /* 0x0004e20000100600 */
[----:B------:R-:W-:Y:S03]  /*202a0*/  FMUL.FTZ R18, R0, R166 ;  /* 0x000000a600127220 */ /* 0x000fe60000410000 */
[----:B------:R4:W-:Y:S04]  /*202b0*/  STG.E.U16 desc[UR24][R6.64], R2 ;  /* 0x0000000206007986 */ /* 0x0009e8000c101518 */
[----:B-1----:R2:W5:Y:S01]  /*202c0*/  LDL.S16 R144, [R1+0x54] ;  /* 0x0000540001907983 */ /* 0x0025620000100600 */
[----:B----4-:R-:W-:Y:S01]  /*202d0*/  LOP3.LUT R2, R172, 0xffff, RZ, 0xc0, !PT ;  /* 0x0000ffffac027812 */ /* 0x010fe200078ec0ff */
[C---:B------:R-:W-:Y:S01]  /*202e0*/  FMUL.FTZ R6, R0.reuse, R170 ;  /* 0x000000aa00067220 */ /* 0x040fe20000410000 */
[----:B------:R-:W-:Y:S01]  /*202f0*/  FMUL.FTZ R7, R0, R171 ;  /* 0x000000ab00077220 */ /* 0x000fe20000410000 */
[----:B------:R-:W-:Y:S01]  /*20300*/  MUFU.EX2 R170, R226 ;  /* 0x000000e200aa7308 */ /* 0x000fe20000000800 */
[----:B------:R-:W-:Y:S04]  /*20310*/  SHF.R.U32.HI R2, RZ, 0x8, R2 ;  /* 0x00000008ff027819 */ /* 0x000fe80000011602 */
[----:B------:R-:W-:Y:S02]  /*20320*/  LOP3.LUT R149, R2, 0xffff, RZ, 0xc0, !PT ;  /* 0x0000ffff02957812 */ /* 0x000fe400078ec0ff */
[--C-:B------:R-:W-:Y:S04]  /*20330*/  SHF.R.U32.HI R2, RZ, 0x10, R172.reuse ;  /* 0x00000010ff027819 */ /* 0x100fe800000116ac */
[----:B------:R-:W-:Y:S04]  /*20340*/  LOP3.LUT R2, R2, 0xff, RZ, 0xc0, !PT ;  /* 0x000000ff02027812 */ /* 0x000fe800078ec0ff */
[----:B------:R-:W-:Y:S02]  /*20350*/  ISETP.LE.U32.AND P6, PT, R2, UR13, PT ;  /* 0x0000000d02007c0c */ /* 0x000fe4000bfc3070 */
[----:B------:R-:W-:Y:S04]  /*20360*/  SHF.R.U32.HI R2, RZ, 0x18, R172 ;  /* 0x00000018ff027819 */ /* 0x000fe800000116ac */
[----:B------:R-:W-:Y:S02]  /*20370*/  ISETP.LE.U32.AND P5, PT, R2, UR13, PT ;  /* 0x0000000d02007c0c */ /* 0x000fe4000bfa3070 */
[----:B------:R-:W-:Y:S04]  /*20380*/  LOP3.LUT R2, R3, 0xffff, RZ, 0xc0, !PT ;  /* 0x0000ffff03027812 */ /* 0x000fe800078ec0ff */
[----:B------:R-:W-:Y:S04]  /*20390*/  SHF.R.U32.HI R2, RZ, 0x8, R2 ;  /* 0x00000008ff027819 */ /* 0x000fe80000011602 */
[----:B------:R-:W-:Y:S04]  /*203a0*/  LOP3.LUT R2, R2, 0xffff, RZ, 0xc0, !PT ;  /* 0x0000ffff02027812 */ /* 0x000fe800078ec0ff */
[----:B------:R-:W-:Y:S02]  /*203b0*/  ISETP.LE.U32.AND P3, PT, R2, UR13, PT ;  /* 0x0000000d02007c0c */ /* 0x000fe4000bf63070 */
[--C-:B------:R-:W-:Y:S02]  /*203c0*/  SHF.R.U32.HI R2, RZ, 0x10, R3.reuse ;  /* 0x00000010ff027819 */ /* 0x100fe40000011603 */
[----:B------:R-:W-:Y:S02]  /*203d0*/  SHF.R.U32.HI R3, RZ, 0x18, R3 ;  /* 0x00000018ff037819 */ /* 0x000fe40000011603 */
[----:B------:R-:W-:Y:S02]  /*203e0*/  LOP3.LUT R2, R2, 0xff, RZ, 0xc0, !PT ;  /* 0x000000ff02027812 */ /* 0x000fe400078ec0ff */
[----:B------:R-:W-:Y:S02]  /*203f0*/  ISETP.LE.U32.AND P1, PT, R3, UR13, PT ;  /* 0x0000000d03007c0c */ /* 0x000fe4000bf23070 */
[----:B------:R-:W-:Y:S01]  /*20400*/  ISETP.LE.U32.AND P2, PT, R2, UR13, PT ;  /* 0x0000000d02007c0c */ /* 0x000fe2000bf43070 */
[----:B------:R-:W1:Y:S02]  /*20410*/  MUFU.EX2 R3, R183 ;  /* 0x000000b700037308 */ /* 0x000e640000000800 */
[----:B-----5:R-:W-:Y:S05]  /*20420*/  @!P3 HFMA2.BF16_V2 R144, -RZ.H0_H0, RZ.H0_H0, -R139.H0_H0 ;  /* 0x200000ffff90b231 */ /* 0x020fea000034098b */
[----:B------:R-:W-:Y:S01]  /*20430*/  PRMT R2, R144, 0x7610, R2 ;  /* 0x0000761090027816 */ /* 0x000fe20000000002 */
[----:B------:R4:W-:Y:S03]  /*20440*/  @!P3 STL.S16 [R1+0x54], R144 ;  /* 0x000054900100b387 */ /* 0x0009e60000100600 */
[----:B------:R-:W-:Y:S01]  /*20450*/  @!P3 PRMT R139, R2, 0x5410, RZ ;  /* 0x00005410028bb816 */ /* 0x000fe200000000ff */
[----:B------:R2:W5:Y:S01]  /*20460*/  LDL.S16 R151, [R1+0x50] ;  /* 0x0000500001977983 */ /* 0x0005620000100600 */
[----:B------:R-:W-:Y:S01]  /*20470*/  ISETP.LE.U32.AND P3, PT, R149, UR13, PT ;  /* 0x0000000d95007c0c */ /* 0x000fe2000bf63070 */
[----:B-1----:R-:W-:Y:S01]  /*20480*/  FADD.FTZ R2, R3, R136 ;  /* 0x0000008803027221 */ /* 0x002fe20000010000 */
[----:B------:R-:W-:Y:S01]  /*20490*/  F2FP.BF16.F32.PACK_AB R3, R147, R3 ;  /* 0x000000039303723e */ /* 0x000fe200000010ff */
[----:B------:R2:W2:Y:S01]  /*204a0*/  LDL.S16 R161, [R1+0x3c] ;  /* 0x00003c0001a17983 */ /* 0x0004a20000100600 */
[----:B------:R-:W-:Y:S01]  /*204b0*/  FADD.FTZ R136, R153, R145 ;  /* 0x0000009199887221 */ /* 0x000fe20000010000 */
[----:B------:R-:W-:Y:S01]  /*204c0*/  FADD.FTZ R147, R147, R2 ;  /* 0x0000000293937221 */ /* 0x000fe20000010000 */
[----:B------:R-:W-:Y:S01]  /*204d0*/  PRMT R152, R3, 0x7632, R152 ;  /* 0x0000763203987816 */ /* 0x000fe20000000098 */
[----:B------:R1:W2:Y:S01]  /*204e0*/  LDL.S16 R160, [R1+0x38] ;  /* 0x0000380001a07983 */ /* 0x0002a20000100600 */
[----:B------:R-:W-:Y:S03]  /*204f0*/  MUFU.EX2 R149, R186 ;  /* 0x000000ba00957308 */ /* 0x000fe60000000800 */
[----:B------:R-:W-:Y:S07]  /*20500*/  STG.E.U16 desc[UR24][R214.64], R139 ;  /* 0x0000008bd6007986 */ /* 0x000fee000c101518 */
[----:B------:R-:W-:Y:S10]  /*20510*/  MUFU.EX2 R186, R236 ;  /* 0x000000ec00ba7308 */ /* 0x000ff40000000800 */
[----:B----4-:R-:W4:Y:S02]  /*20520*/  MUFU.EX2 R144, R176 ;  /* 0x000000b000907308 */ /* 0x010f240000000800 */
[C---:B----4-:R-:W-:Y:S01]  /*20530*/  F2FP.BF16.F32.PACK_AB R0, R144.reuse, R232 ;  /* 0x000000e89000723e */ /* 0x050fe200000010ff */
[----:B------:R-:W-:Y:S07]  /*20540*/  FADD.FTZ R144, R144, R148 ;  /* 0x0000009490907221 */ /* 0x000fee0000010000 */
[----:B------:R-:W4:Y:S01]  /*20550*/  MUFU.EX2 R148, R179 ;  /* 0x000000b300947308 */ /* 0x000f220000000800 */
[----:B------:R-:W-:Y:S01]  /*20560*/  PRMT R2, R0, 0x7632, R2 ;  /* 0x0000763200027816 */ /* 0x000fe20000000002 */
[----:B---3--:R-:W-:Y:S05]  /*20570*/  @!P2 HFMA2.BF16_V2 R165, -RZ.H0_H0, RZ.H0_H0, -R0.H0_H0 ;  /* 0x200000ffffa5a231 */ /* 0x008fea0000340900 */
[----:B------:R-:W-:Y:S01]  /*20580*/  PRMT R157, R165, 0x7610, R157 ;  /* 0x00007610a59d7816 */ /* 0x000fe2000000009d */
[----:B------:R3:W-:Y:S01]  /*20590*/  @!P2 STL.S16 [R1+0x48], R165 ;  /* 0x000048a50100a387 */ /* 0x0007e20000100600 */
[C---:B----4-:R-:W-:Y:S01]  /*205a0*/  F2FP.BF16.F32.PACK_AB R153, R148.reuse, R153 ;  /* 0x000000999499723e */ /* 0x050fe200000010ff */
[----:B------:R-:W-:Y:S01]  /*205b0*/  FADD.FTZ R145, R148, R136 ;  /* 0x0000008894917221 */ /* 0x000fe20000010000 */
[----:B------:R-:W-:Y:S01]  /*205c0*/  PRMT R148, R0, 0x5410, R2 ;  /* 0x0000541000947816 */ /* 0x000fe20000000002 */
[----:B------:R-:W-:Y:S01]  /*205d0*/  FADD.FTZ R136, R155, R140 ;  /* 0x0000008c9b887221 */ /* 0x000fe20000010000 */
[----:B------:R-:W-:Y:S02]  /*205e0*/  @!P2 PRMT R0, R157, 0x5410, RZ ;  /* 0x000054109d00a816 */ /* 0x000fe400000000ff */
[----:B------:R-:W-:Y:S01]  /*205f0*/  ISETP.LE.U32.AND P2, PT, R150, UR13, PT ;  /* 0x0000000d96007c0c */ /* 0x000fe2000bf43070 */
[----:B------:R-:W4:Y:S01]  /*20600*/  MUFU.EX2 R157, R185 ;  /* 0x000000b9009d7308 */ /* 0x000f220000000800 */
[----:B------:R-:W-:Y:S01]  /*20610*/  LOP3.LUT R140, R142, 0xff, RZ, 0xc0, !PT ;  /* 0x000000ff8e8c7812 */ /* 0x000fe200078ec0ff */
[----:B------:R-:W-:Y:S01]  /*20620*/  STG.E.U16 desc[UR24][R212.64], R0 ;  /* 0x00000000d4007986 */ /* 0x000fe2000c101518 */
[C---:B------:R-:W-:Y:S01]  /*20630*/  F2FP.BF16.F32.PACK_AB R155, R156.reuse, R155 ;  /* 0x0000009b9c9b723e */ /* 0x040fe200000010ff */
[----:B------:R-:W-:Y:S01]  /*20640*/  FADD.FTZ R156, R156, R136 ;  /* 0x000000889c9c7221 */ /* 0x000fe20000010000 */
[----:B------:R-:W-:Y:S01]  /*20650*/  ISETP.LE.U32.AND P0, PT, R140, UR13, PT ;  /* 0x0000000d8c007c0c */ /* 0x000fe2000bf03070 */
[----:B------:R-:W-:Y:S01]  /*20660*/  FADD.FTZ R136, R158, R144 ;  /* 0x000000909e887221 */ /* 0x000fe20000010000 */
[----:B------:R-:W-:Y:S02]  /*20670*/  LOP3.LUT R140, R142, 0xffff, RZ, 0xc0, !PT ;  /* 0x0000ffff8e8c7812 */ /* 0x000fe400078ec0ff */
[----:B------:R-:W-:Y:S02]  /*20680*/  SHF.R.U32.HI R144, RZ, 0x10, R142 ;  /* 0x00000010ff907819 */ /* 0x000fe4000001168e */
[----:B------:R-:W-:Y:S02]  /*20690*/  SHF.R.U32.HI R140, RZ, 0x8, R140 ;  /* 0x00000008ff8c7819 */ /* 0x000fe4000001168c */
[C---:B------:R-:W-:Y:S01]  /*206a0*/  F2FP.BF16.F32.PACK_AB R158, R154.reuse, R158 ;  /* 0x0000009e9a9e723e */ /* 0x040fe200000010ff */
[----:B------:R-:W-:Y:S01]  /*206b0*/  FADD.FTZ R154, R154, R136 ;  /* 0x000000889a9a7221 */ /* 0x000fe20000010000 */
[----:B------:R-:W-:Y:S02]  /*206c0*/  LOP3.LUT R144, R144, 0xff, RZ, 0xc0, !PT ;  /* 0x000000ff90907812 */ /* 0x000fe400078ec0ff */
[----:B------:R-:W-:Y:S02]  /*206d0*/  LOP3.LUT R136, R140, 0xffff, RZ, 0xc0, !PT ;  /* 0x0000ffff8c887812 */ /* 0x000fe400078ec0ff */
[----:B------:R-:W-:Y:S02]  /*206e0*/  PRMT R140, R3, 0x5410, R152 ;  /* 0x00005410038c7816 */ /* 0x000fe40000000098 */
[----:B----4-:R-:W-:Y:S02]  /*206f0*/  F2FP.BF16.F32.PACK_AB R163, R149, R157 ;  /* 0x0000009d95a3723e */ /* 0x010fe400000010ff */
[----:B------:R-:W-:Y:S02]  /*20700*/  LOP3.LUT R143, R142, 0xffff, RZ, 0xc0, !PT ;  /* 0x0000ffff8e8f7812 */ /* 0x000fe400078ec0ff */
[----:B------:R-:W-:Y:S02]  /*20710*/  F2FP.BF16.F32.PACK_AB R185, R230, R227 ;  /* 0x000000e3e6b9723e */ /* 0x000fe400000010ff */
[----:B------:R-:W-:Y:S01]  /*20720*/  SHF.R.U32.HI R143, RZ, 0x8, R143 ;  /* 0x00000008ff8f7819 */ /* 0x000fe2000001168f */
[----:B-----5:R-:W-:Y:S02]  /*20730*/  @!P1 HFMA2.BF16_V2 R151, -RZ.H0_H0, RZ.H0_H0, -R2.H0_H0 ;  /* 0x200000ffff979231 */ /* 0x020fe40000340902 */
[----:B--2---:R-:W-:Y:S03]  /*20740*/  @!P2 HFMA2.BF16_V2 R161, -RZ.H0_H0, RZ.H0_H0, -R3.H0_H0 ;  /* 0x200000ffffa1a231 */ /* 0x004fe60000340903 */
[----:B------:R-:W-:Y:S01]  /*20750*/  PRMT R164, R151, 0x7610, R164 ;  /* 0x0000761097a47816 */ /* 0x000fe200000000a4 */
[----:B------:R2:W-:Y:S01]  /*20760*/  @!P1 STL.S16 [R1+0x50], R151 ;  /* 0x0000509701009387 */ /* 0x0005e20000100600 */
[----:B------:R-:W-:Y:S01]  /*20770*/  @!P3 HFMA2.BF16_V2 R160, -RZ.H0_H0, RZ.H0_H0, -R152.H0_H0 ;  /* 0x200000ffffa0b231 */ /* 0x000fe20000340998 */
[----:B------:R-:W-:Y:S02]  /*20780*/  PRMT R159, R161, 0x7610, R159 ;  /* 0x00007610a19f7816 */ /* 0x000fe4000000009f */
[----:B------:R4:W-:Y:S01]  /*20790*/  @!P2 STL.S16 [R1+0x3c], R161 ;  /* 0x00003ca10100a387 */ /* 0x0009e20000100600 */
[----:B------:R-:W-:Y:S01]  /*207a0*/  @!P1 PRMT R2, R164, 0x5410, RZ ;  /* 0x00005410a4029816 */ /* 0x000fe200000000ff */
[----:B---3--:R-:W-:Y:S01]  /*207b0*/  IMAD.WIDE.U32 R164, R228, -0x2daee0ad, RZ ;  /* 0xd2511f53e4a47825 */ /* 0x008fe200078e00ff */
[----:B------:R-:W-:Y:S01]  /*207c0*/  @!P2 PRMT R3, R159, 0x5410, RZ ;  /* 0x000054109f03a816 */ /* 0x000fe200000000ff */
[----:B------:R3:W-:Y:S01]  /*207d0*/  @!P3 STL.S16 [R1+0x38], R160 ;  /* 0x000038a00100b387 */ /* 0x0007e20000100600 */
[----:B------:R-:W-:Y:S01]  /*207e0*/  PRMT R150, R160, 0x7610, R150 ;  /* 0x00007610a0967816 */ /* 0x000fe20000000096 */
[----:B------:R5:W-:Y:S01]  /*207f0*/  MUFU.EX2 R159, R184 ;  /* 0x000000b8009f7308 */ /* 0x000be20000000800 */
[----:B------:R-:W-:Y:S01]  /*20800*/  ISETP.LE.U32.AND P2, PT, R144, UR13, PT ;  /* 0x0000000d90007c0c */ /* 0x000fe2000bf43070 */
[----:B------:R1:W3:Y:S01]  /*20810*/  LDL.S16 R183, [R1+0x4c] ;  /* 0x00004c0001b77983 */ /* 0x0002e20000100600 */
[----:B------:R-:W-:Y:S01]  /*20820*/  ISETP.LE.U32.AND P1, PT, R136, UR13, PT ;  /* 0x0000000d88007c0c */ /* 0x000fe2000bf23070 */
[----:B------:R-:W-:Y:S01]  /*20830*/  FADD.FTZ R136, R162, R147 ;  /* 0x00000093a2887221 */ /* 0x000fe20000010000 */
[----:B------:R-:W-:Y:S01]  /*20840*/  SHF.R.U32.HI R144, RZ, 0x18, R142 ;  /* 0x00000018ff907819 */ /* 0x000fe2000001168e */
[----:B------:R1:W3:Y:S01]  /*20850*/  LDL.S16 R182, [R1+0x2c] ;  /* 0x00002c0001b67983 */ /* 0x0002e20000100600 */
[----:B------:R-:W-:Y:S02]  /*20860*/  @!P3 PRMT R152, R150, 0x5410, RZ ;  /* 0x000054109698b816 */ /* 0x000fe400000000ff */
[----:B------:R-:W-:Y:S01]  /*20870*/  ISETP.LE.U32.AND P3, PT, R144, UR13, PT ;  /* 0x0000000d90007c0c */ /* 0x000fe2000bf63070 */
[----:B------:R1:W3:Y:S01]  /*20880*/  LDL.S16 R179, [R1+0x44] ;  /* 0x0000440001b37983 */ /* 0x0002e20000100600 */
[----:B------:R-:W-:Y:S01]  /*20890*/  LOP3.LUT R150, R172, 0xffff, RZ, 0xc0, !PT ;  /* 0x0000ffffac967812 */ /* 0x000fe200078ec0ff */
[----:B------:R-:W-:Y:S01]  /*208a0*/  FADD.FTZ R144, R157, R145 ;  /* 0x000000919d907221 */ /* 0x000fe20000010000 */
[C---:B------:R-:W-:Y:S01]  /*208b0*/  LOP3.LUT R157, R165.reuse, UR21, R180, 0x96, !PT ;  /* 0x00000015a59d7c12 */ /* 0x040fe2000f8e96b4 */
[----:B------:R1:W3:Y:S01]  /*208c0*/  LDL.S16 R175, [R1+0x30] ;  /* 0x0000300001af7983 */ /* 0x0002e20000100600 */
[----:B------:R-:W-:Y:S01]  /*208d0*/  SHF.R.U32.HI R150, RZ, 0x8, R150 ;  /* 0x00000008ff967819 */ /* 0x000fe20000011696 */
[----:B--2---:R-:W2:Y:S01]  /*208e0*/  MUFU.EX2 R151, R224 ;  /* 0x000000e000977308 */ /* 0x004ea20000000800 */
[----:B------:R-:W-:Y:S01]  /*208f0*/  LOP3.LUT R166, R165, UR21, R180, 0x96, !PT ;  /* 0x00000015a5a67c12 */ /* 0x000fe2000f8e96b4 */
[----:B------:R1:W-:Y:S01]  /*20900*/  STG.E.U16 desc[UR24][R212.64+0x2], R2 ;  /* 0x00000202d4007986 */ /* 0x0003e2000c101518 */
[----:B----4-:R-:W-:Y:S02]  /*20910*/  SHF.R.U32.HI R161, RZ, 0x18, R142 ;  /* 0x00000018ffa17819 */ /* 0x010fe4000001168e */
[----:B-----5:R-:W-:Y:S01]  /*20920*/  PRMT R184, R185, 0x7632, R184 ;  /* 0x00007632b9b87816 */ /* 0x020fe200000000b8 */
[----:B------:R-:W-:Y:S01]  /*20930*/  STG.E.U16 desc[UR24][R204.64+0x10], R3 ;  /* 0x00001003cc007986 */ /* 0x000fe2000c101518 */
[----:B---3--:R-:W-:Y:S03]  /*20940*/  SHF.R.U32.HI R160, RZ, 0x10, R172 ;  /* 0x00000010ffa07819 */ /* 0x008fe600000116ac */
[----:B------:R3:W4:Y:S01]  /*20950*/  LDL.S16 R178, [R1+0x1c] ;  /* 0x00001c0001b27983 */ /* 0x0007220000100600 */
[----:B------:R-:W-:Y:S03]  /*20960*/  LOP3.LUT R160, R160, 0xff, RZ, 0xc0, !PT ;  /* 0x000000ffa0a07812 */ /* 0x000fe600078ec0ff */
[----:B------:R-:W-:Y:S01]  /*20970*/  STG.E.U16 desc[UR24][R204.64+0x12], R152 ;  /* 0x00001298cc007986 */ /* 0x000fe2000c101518 */
[C---:B--2---:R-:W-:Y:S01]  /*20980*/  F2FP.BF16.F32.PACK_AB R162, R151.reuse, R162 ;  /* 0x000000a297a2723e */ /* 0x044fe200000010ff */
[----:B------:R-:W-:Y:S01]  /*20990*/  FADD.FTZ R171, R151, R136 ;  /* 0x0000008897ab7221 */ /* 0x000fe20000010000 */
[----:B------:R-:W-:Y:S01]  /*209a0*/  LOP3.LUT R136, R173, UR27, R174, 0x96, !PT ;  /* 0x0000001bad887c12 */ /* 0x000fe2000f8e96ae */
[----:B------:R-:W-:Y:S01]  /*209b0*/  FADD.FTZ R224, R149, R144 ;  /* 0x0000009095e07221 */ /* 0x000fe20000010000 */
[----:B------:R-:W-:Y:S02]  /*209c0*/  LOP3.LUT R151, R142, 0xff, RZ, 0xc0, !PT ;  /* 0x000000ff8e977812 */ /* 0x000fe400078ec0ff */
[C---:B------:R-:W-:Y:S02]  /*209d0*/  LOP3.LUT R144, R136.reuse, 0xffff, RZ, 0xc0, !PT ;  /* 0x0000ffff88907812 */ /* 0x040fe400078ec0ff */
[----:B------:R-:W-:Y:S02]  /*209e0*/  LOP3.LUT R145, R136, 0xff, RZ, 0xc0, !PT ;  /* 0x000000ff88917812 */ /* 0x000fe400078ec0ff */
[----:B------:R-:W-:Y:S02]  /*209f0*/  SHF.R.U32.HI R144, RZ, 0x8, R144 ;  /* 0x00000008ff907819 */ /* 0x000fe40000011690 */
[----:B------:R-:W-:Y:S02]  /*20a00*/  PRMT R151, R151, 0x5410, R143 ;  /* 0x0000541097977816 */ /* 0x000fe4000000008f */
[----:B------:R-:W-:Y:S02]  /*20a10*/  PRMT R149, R145, 0x5410, R144 ;  /* 0x0000541091957816 */ /* 0x000fe40000000090 */
[----:B------:R-:W-:Y:S02]  /*20a20*/  LOP3.LUT R144, R172, 0xff, RZ, 0xc0, !PT ;  /* 0x000000ffac907812 */ /* 0x000fe400078ec0ff */
[----:B------:R-:W-:Y:S02]  /*20a30*/  SHF.R.U32.HI R145, RZ, 0x18, R136 ;  /* 0x00000018ff917819 */ /* 0x000fe40000011688 */
[----:B------:R-:W-:Y:S02]  /*20a40*/  PRMT R150, R144, 0x5410, R150 ;  /* 0x0000541090967816 */ /* 0x000fe40000000096 */
[----:B------:R-:W-:Y:S02]  /*20a50*/  SHF.R.U32.HI R144, RZ, 0x10, R136 ;  /* 0x00000010ff907819 */ /* 0x000fe40000011688 */
[----:B------:R-:W-:Y:S02]  /*20a60*/  SHF.R.U32.HI R172, RZ, 0x18, R172 ;  /* 0x00000018ffac7819 */ /* 0x000fe400000116ac */
[----:B------:R-:W-:Y:S02]  /*20a70*/  LOP3.LUT R136, R144, 0xff, RZ, 0xc0, !PT ;  /* 0x000000ff90887812 */ /* 0x000fe400078ec0ff */
[----:B------:R-:W-:Y:S02]  /*20a80*/  SHF.R.U32.HI R144, RZ, 0x18, R138 ;  /* 0x00000018ff907819 */ /* 0x000fe4000001168a */
[----:B------:R-:W-:Y:S02]  /*20a90*/  PRMT R147, R136, 0x5410, R145 ;  /* 0x0000541088937816 */ /* 0x000fe40000000091 */
[--C-:B------:R-:W-:Y:S02]  /*20aa0*/  HSET2.LE.AND R136, R149, R211.reuse, PT ;  /* 0x000000d395887233 */ /* 0x100fe40003803000 */
[----:B------:R-:W-:Y:S02]  /*20ab0*/  SHF.R.U32.HI R149, RZ, 0x10, R142 ;  /* 0x00000010ff957819 */ /* 0x000fe4000001168e */
[----:B------:R-:W-:Y:S02]  /*20ac0*/  SHF.R.U32.HI R142, RZ, 0x10, R138 ;  /* 0x00000010ff8e7819 */ /* 0x000fe4000001168a */
[----:B------:R-:W-:Y:S02]  /*20ad0*/  LOP3.LUT R136, R136, R137, RZ, 0xc0, !PT ;  /* 0x0000008988887212 */ /* 0x000fe400078ec0ff */
[----:B------:R-:W-:Y:S02]  /*20ae0*/  LOP3.LUT R137, R138, 0xffff, RZ, 0xc0, !PT ;  /* 0x0000ffff8a897812 */ /* 0x000fe400078ec0ff */
[----:B------:R-:W-:Y:S02]  /*20af0*/  LOP3.LUT R142, R142, 0xff, RZ, 0xc0, !PT ;  /* 0x000000ff8e8e7812 */ /* 0x000fe400078ec0ff */
[----:B------:R-:W-:Y:S02]  /*20b00*/  SHF.R.U32.HI R143, RZ, 0x8, R137 ;  /* 0x00000008ff8f7819 */ /* 0x000fe40000011689 */
[--C-:B------:R-:W-:Y:S02]  /*20b10*/  HSET2.LE.AND R137, R147, R211.reuse, PT ;  /* 0x000000d393897233 */ /* 0x100fe40003803000 */
[----:B------:R-:W-:Y:S01]  /*20b20*/  PRMT R147, R142, 0x5410, R144 ;  /* 0x000054108e937816 */ /* 0x000fe20000000090 */
[--C-:B------:R-:W-:Y:S01]  /*20b30*/  FADD.FTZ R144, R159, R156.reuse ;  /* 0x0000009c9f907221 */ /* 0x100fe20000010000 */
[C---:B------:R-:W-:Y:S02]  /*20b40*/  F2FP.BF16.F32.PACK_AB R159, R170.reuse, R159 ;  /* 0x0000009faa9f723e */ /* 0x040fe400000010ff */
[----:B------:R-:W-:Y:S01]  /*20b50*/  PRMT R156, R155, 0x7632, R156 ;  /* 0x000076329b9c7816 */ /* 0x000fe2000000009c */
[----:B------:R-:W-:Y:S01]  /*20b60*/  FADD.FTZ R170, R170, R144 ;  /* 0x00000090aaaa7221 */ /* 0x000fe20000010000 */
[--C-:B------:R-:W-:Y:S01]  /*20b70*/  FADD.FTZ R144, R169, R154.reuse ;  /* 0x0000009aa9907221 */ /* 0x100fe20000010000 */
[----:B------:R-:W-:Y:S02]  /*20b80*/  PRMT R154, R153, 0x7632, R154 ;  /* 0x00007632999a7816 */ /* 0x000fe4000000009a */
[----:B------:R-:W-:Y:S01]  /*20b90*/  LOP3.LUT R145, R138, 0xff, RZ, 0xc0, !PT ;  /* 0x000000ff8a917812 */ /* 0x000fe200078ec0ff */
[----:B------:R-:W-:Y:S01]  /*20ba0*/  FADD.FTZ R226, R167, R144 ;  /* 0x00000090a7e27221 */ /* 0x000fe20000010000 */
[----:B------:R-:W-:Y:S02]  /*20bb0*/  PRMT R139, R153, 0x5410, R154 ;  /* 0x00005410998b7816 */ /* 0x000fe4000000009a */
[--C-:B------:R-:W-:Y:S02]  /*20bc0*/  HSET2.LE.AND R138, R150, R211.reuse, PT ;  /* 0x000000d3968a7233 */ /* 0x100fe40003803000 */
[----:B------:R-:W-:Y:S02]  /*20bd0*/  PRMT R145, R145, 0x5410, R143 ;  /* 0x0000541091917816 */ /* 0x000fe4000000008f */
[----:B------:R-:W-:Y:S02]  /*20be0*/  LOP3.LUT R137, R137, R141, RZ, 0xc0, !PT ;  /* 0x0000008d89897212 */ /* 0x000fe400078ec0ff */
[----:B------:R-:W-:Y:S02]  /*20bf0*/  LOP3.LUT R138, R138, R140, RZ, 0xc0, !PT ;  /* 0x0000008c8a8a7212 */ /* 0x000fe400078ec0ff */
[----:B------:R-:W2:Y:S01]  /*20c00*/  LDSM.16.MT88.4 R140, [R190+0xa000] ;  /* 0x00a00000be8c783b */ /* 0x000ea20000004200 */
[----:B------:R-:W-:Y:S02]  /*20c10*/  PRMT R160, R160, 0x5410, R172 ;  /* 0x00005410a0a07816 */ /* 0x000fe400000000ac */
[--C-:B------:R-:W-:Y:S02]  /*20c20*/  HSET2.LE.AND R145, R145, R211.reuse, PT ;  /* 0x000000d391917233 */ /* 0x100fe40003803000 */
[--C-:B------:R-:W-:Y:S02]  /*20c30*/  HSET2.LE.AND R147, R147, R211.reuse, PT ;  /* 0x000000d393937233 */ /* 0x100fe40003803000 */
[--C-:B------:R-:W-:Y:S02]  /*20c40*/  HSET2.LE.AND R144, R160, R211.reuse, PT ;  /* 0x000000d3a0907233 */ /* 0x100fe40003803000 */
[----:B------:R-:W-:Y:S02]  /*20c50*/  LOP3.LUT R149, R149, 0xff, RZ, 0xc0, !PT ;  /* 0x000000ff95957812 */ /* 0x000fe400078ec0ff */
[----:B------:R-:W-:Y:S02]  /*20c60*/  PRMT R0, R155, 0x5410, R156 ;  /* 0x000054109b007816 */ /* 0x000fe4000000009c */
[----:B------:R-:W-:Y:S02]  /*20c70*/  LOP3.LUT R139, R144, R139, RZ, 0xc0, !PT ;  /* 0x0000008b908b7212 */ /* 0x000fe400078ec0ff */
[----:B------:R-:W-:Y:S02]  /*20c80*/  LOP3.LUT R144, R145, R146, RZ, 0xc0, !PT ;  /* 0x0000009291907212 */ /* 0x000fe400078ec0ff */
[----:B------:R-:W-:Y:S02]  /*20c90*/  PRMT R161, R149, 0x5410, R161 ;  /* 0x0000541095a17816 */ /* 0x000fe400000000a1 */
[--C-:B------:R-:W-:Y:S02]  /*20ca0*/  HSET2.LE.AND R146, R151, R211.reuse, PT ;  /* 0x000000d397927233 */ /* 0x100fe40003803000 */
[----:B------:R-:W-:Y:S02]  /*20cb0*/  LOP3.LUT R145, R147, R148, RZ, 0xc0, !PT ;  /* 0x0000009493917212 */ /* 0x000fe400078ec0ff */
[----:B------:R-:W5:Y:S01]  /*20cc0*/  LDSM.16.MT88.4 R148, [R192+0xa000] ;  /* 0x00a00000c094783b */ /* 0x000f620000004200 */
[----:B------:R-:W-:Y:S02]  /*20cd0*/  PRMT R160, R158, 0x7632, R160 ;  /* 0x000076329ea07816 */ /* 0x000fe400000000a0 */
[----:B------:R-:W-:Y:S02]  /*20ce0*/  LOP3.LUT R146, R146, R0, RZ, 0xc0, !PT ;  /* 0x0000000092927212 */ /* 0x000fe400078ec0ff */
[----:B------:R-:W-:Y:S02]  /*20cf0*/  HSET2.LE.AND R147, R161, R211, PT ;  /* 0x000000d3a1937233 */ /* 0x000fe40003803000 */
[----:B------:R-:W-:Y:S02]  /*20d00*/  PRMT R0, R158, 0x5410, R160 ;  /* 0x000054109e007816 */ /* 0x000fe400000000a0 */
[----:B------:R-:W-:Y:S02]  /*20d10*/  F2FP.BF16.F32.PACK_AB R169, R167, R169 ;  /* 0x000000a9a7a9723e */ /* 0x000fe400000010ff */
[----:B------:R-:W-:Y:S02]  /*20d20*/  LOP3.LUT R147, R147, R0, RZ, 0xc0, !PT ;  /* 0x0000000093937212 */ /* 0x000fe400078ec0ff */
[----:B------:R-:W-:Y:S02]  /*20d30*/  LOP3.LUT R0, R157, 0xff, RZ, 0xc0, !PT ;  /* 0x000000ff9d007812 */ /* 0x000fe400078ec0ff */
[----:B-1----:R-:W-:Y:S01]  /*20d40*/  PRMT R2, R162, 0x7632, R2 ;  /* 0x00007632a2027816 */ /* 0x002fe20000000002 */
[-C--:B--2---:R-:W-:Y:S06]  /*20d50*/  HMMA.16816.F32.BF16 R4, R136, R140.reuse, R4 ;  /* 0x0000008c8804723c */ /* 0x084fec0000041804 */
[C---:B------:R-:W-:Y:S06]  /*20d60*/  HMMA.16816.F32.BF16 R8, R144.reuse, R140, R8 ;  /* 0x0000008c9008723c */ /* 0x040fec0000041808 */
[-C--:B------:R-:W-:Y:S06]  /*20d70*/  HMMA.16816.F32.BF16 R12, R144, R142.reuse, R12 ;  /* 0x0000008e900c723c */ /* 0x080fec000004180c */
[C---:B------:R-:W-:Y:S01]  /*20d80*/  HMMA.16816.F32.BF16 R16, R136.reuse, R142, R16 ;  /* 0x0000008e8810723c */ /* 0x040fe20000041810 */
[----:B------:R-:W1:Y:S05]  /*20d90*/  LDSM.16.MT88.4 R140, [R195+0xa000] ;  /* 0x00a00000c38c783b */ /* 0x000e6a0000004200 */
[-C--:B-----5:R-:W-:Y:S06]  /*20da0*/  HMMA.16816.F32.BF16 R20, R136, R148.reuse, R20 ;  /* 0x000000948814723c */ /* 0x0a0fec0000041814 */
[C---:B------:R-:W-:Y:S06]  /*20db0*/  HMMA.16816.F32.BF16 R24, R144.reuse, R148, R24 ;  /* 0x000000949018723c */ /* 0x040fec0000041818 */
[-C--:B------:R-:W-:Y:S06]  /*20dc0*/  HMMA.16816.F32.BF16 R28, R144, R150.reuse, R28 ;  /* 0x00000096901c723c */ /* 0x080fec000004181c */
[C---:B------:R-:W-:Y:S06]  /*20dd0*/  HMMA.16816.F32.BF16 R32, R136.reuse, R150, R32 ;  /* 0x000000968820723c */ /* 0x040fec0000041820 */
[-C--:B-1----:R-:W-:Y:S06]  /*20de0*/  HMMA.16816.F32.BF16 R36, R136, R140.reuse, R36 ;  /* 0x0000008c8824723c */ /* 0x082fec0000041824 */
[C---:B------:R-:W-:Y:S06]  /*20df0*/  HMMA.16816.F32.BF16 R40, R144.reuse, R140, R40 ;  /* 0x0000008c9028723c */ /* 0x040fec0000041828 */
[-C--:B------:R-:W-:Y:S05]  /*20e00*/  HMMA.16816.F32.BF16 R44, R144, R142.reuse, R44 ;  /* 0x0000008e902c723c */ /* 0x080fea000004182c */
[----:B------:R-:W-:Y:S01]  /*20e10*/  LOP3.LUT R140, R164, 0xff, RZ, 0xc0, !PT ;  /* 0x000000ffa48c7812 */ /* 0x000fe200078ec0ff */
[C---:B------:R-:W-:Y:S05]  /*20e20*/  HMMA.16816.F32.BF16 R48, R136.reuse, R142, R48 ;  /* 0x0000008e8830723c */ /* 0x040fea0000041830 */
[----:B------:R-:W-:Y:S02]  /*20e30*/  @!P6 HFMA2.BF16_V2 R183, -RZ.H0_H0, RZ.H0_H0, -R153.H0_H0 ;  /* 0x200000ffffb7e231 */ /* 0x000fe40000340999 */
[----:B------:R-:W-:Y:S04]  /*20e40*/  @!P5 HFMA2.BF16_V2 R182, -RZ.H0_H0, RZ.H0_H0, -R154.H0_H0 ;  /* 0x200000ffffb6d231 */ /* 0x000fe8000034099a */
[----:B------:R-:W-:Y:S01]  /*20e50*/  PRMT R3, R183, 0x7610, R3 ;  /* 0x00007610b7037816 */ /* 0x000fe20000000003 */
[----:B------:R-:W-:Y:S01]  /*20e60*/  @!P6 STL.S16 [R1+0x4c], R183 ;  /* 0x00004cb70100e387 */ /* 0x000fe20000100600 */
[----:B------:R-:W-:Y:S02]  /*20e70*/  @!P0 HFMA2.BF16_V2 R179, -RZ.H0_H0, RZ.H0_H0, -R155.H0_H0 ;  /* 0x200000ffffb38231 */ /* 0x000fe4000034099b */
[----:B------:R-:W-:Y:S02]  /*20e80*/  @!P6 PRMT R153, R3, 0x5410, RZ ;  /* 0x000054100399e816 */ /* 0x000fe400000000ff */
[----:B------:R3:W2:Y:S01]  /*20e90*/  LDL.S16 R3, [R1+0x40] ;  /* 0x0000400001037983 */ /* 0x0006a20000100600 */
[----:B------:R-:W-:Y:S01]  /*20ea0*/  PRMT R176, R182, 0x7610, R176 ;  /* 0x00007610b6b07816 */ /* 0x000fe200000000b0 */
[----:B------:R-:W-:Y:S01]  /*20eb0*/  @!P1 HFMA2.BF16_V2 R175, -RZ.H0_H0, RZ.H0_H0, -R156.H0_H0 ;  /* 0x200000ffffaf9231 */ /* 0x000fe2000034099c */
[----:B------:R-:W-:Y:S01]  /*20ec0*/  ISETP.LE.U32.AND P6, PT, R0, UR13, PT ;  /* 0x0000000d00007c0c */ /* 0x000fe2000bfc3070 */
[----:B------:R-:W-:Y:S01]  /*20ed0*/  @!P5 STL.S16 [R1+0x2c], R182 ;  /* 0x00002cb60100d387 */ /* 0x000fe20000100600 */
[----:B------:R-:W-:Y:S02]  /*20ee0*/  @!P5 PRMT R154, R176, 0x5410, RZ ;  /* 0x00005410b09ad816 */ /* 0x000fe400000000ff */
[----:B------:R-:W-:Y:S01]  /*20ef0*/  PRMT R152, R175, 0x7610, R152 ;  /* 0x00007610af987816 */ /* 0x000fe20000000098 */
[----:B------:R-:W-:Y:S01]  /*20f00*/  @!P0 STL.S16 [R1+0x44], R179 ;  /* 0x000044b301008387 */ /* 0x000fe20000100600 */
[----:B------:R-:W-:Y:S02]  /*20f10*/  LOP3.LUT R0, R157, 0xffff, RZ, 0xc0, !PT ;  /* 0x0000ffff9d007812 */ /* 0x000fe400078ec0ff */
[----:B------:R-:W-:Y:S01]  /*20f20*/  PRMT R167, R179, 0x7610, R167 ;  /* 0x00007610b3a77816 */ /* 0x000fe200000000a7 */
[----:B------:R3:W5:Y:S01]  /*20f30*/  LDL.S16 R176, [R1+0x28] ;  /* 0x0000280001b07983 */ /* 0x0007620000100600 */
[----:B----4-:R-:W-:Y:S01]  /*20f40*/  @!P2 HFMA2.BF16_V2 R178, -RZ.H0_H0, RZ.H0_H0, -R158.H0_H0 ;  /* 0x200000ffffb2a231 */ /* 0x010fe2000034099e */
[----:B------:R-:W-:Y:S02]  /*20f50*/  SHF.R.U32.HI R0, RZ, 0x8, R0 ;  /* 0x00000008ff007819 */ /* 0x000fe40000011600 */
[----:B------:R1:W-:Y:S01]  /*20f60*/  @!P1 STL.S16 [R1+0x30], R175 ;  /* 0x000030af01009387 */ /* 0x0003e20000100600 */
[----:B------:R-:W-:Y:S02]  /*20f70*/  @!P0 PRMT R155, R167, 0x5410, RZ ;  /* 0x00005410a79b8816 */ /* 0x000fe400000000ff */
[----:B------:R-:W-:Y:S01]  /*20f80*/  LOP3.LUT R0, R0, 0xffff, RZ, 0xc0, !PT ;  /* 0x0000ffff00007812 */ /* 0x000fe200078ec0ff */
[----:B------:R4:W-:Y:S01]  /*20f90*/  STG.E.U16 desc[UR24][R208.64+0x10], R153 ;  /* 0x00001099d0007986 */ /* 0x0009e2000c101518 */
[----:B------:R-:W-:Y:S02]  /*20fa0*/  @!P1 PRMT R156, R152, 0x5410, RZ ;  /* 0x00005410989c9816 */ /* 0x000fe400000000ff */
[----:B------:R-:W-:Y:S01]  /*20fb0*/  ISETP.LE.U32.AND P5, PT, R0, UR13, PT ;  /* 0x0000000d00007c0c */ /* 0x000fe2000bfa3070 */
[----:B------:R-:W-:Y:S01]  /*20fc0*/  STG.E.U16 desc[UR24][R208.64+0x12], R154 ;  /* 0x0000129ad0007986 */ /* 0x000fe2000c101518 */
[--C-:B------:R-:W-:Y:S02]  /*20fd0*/  SHF.R.U32.HI R0, RZ, 0x18, R157.reuse ;  /* 0x00000018ff007819 */ /* 0x100fe4000001169d */
[----:B------:R-:W-:Y:S01]  /*20fe0*/  SHF.R.U32.HI R157, RZ, 0x10, R157 ;  /* 0x00000010ff9d7819 */ /* 0x000fe2000001169d */
[----:B------:R-:W-:Y:S01]  /*20ff0*/  STG.E.U16 desc[UR24][R214.64+0xe], R155 ;  /* 0x00000e9bd6007986 */ /* 0x000fe2000c101518 */
[----:B------:R-:W-:Y:S02]  /*21000*/  ISETP.LE.U32.AND P0, PT, R0, UR13, PT ;  /* 0x0000000d00007c0c */ /* 0x000fe4000bf03070 */
[----:B------:R-:W-:Y:S01]  /*21010*/  LOP3.LUT R0, R157, 0xff, RZ, 0xc0, !PT ;  /* 0x000000ff9d007812 */ /* 0x000fe200078ec0ff */
[----:B------:R3:W-:Y:S01]  /*21020*/  STG.E.U16 desc[UR24][R214.64+0x10], R156 ;  /* 0x0000109cd6007986 */ /* 0x0007e2000c101518 */
[----:B------:R-:W-:Y:S02]  /*21030*/  LOP3.LUT R152, R207, UR21, R168, 0x96, !PT ;  /* 0x00000015cf987c12 */ /* 0x000fe4000f8e96a8 */
[----:B------:R-:W-:Y:S01]  /*21040*/  ISETP.LE.U32.AND P1, PT, R0, UR13, PT ;  /* 0x0000000d00007c0c */ /* 0x000fe2000bf23070 */
[----:B------:R-:W-:Y:S01]  /*21050*/  LDSM.16.MT88.4 R180, [R195+0xa800] ;  /* 0x00a80000c3b4783b */ /* 0x000fe20000004200 */
[----:B------:R-:W-:Y:S02]  /*21060*/  PRMT R148, R178, 0x7610, R148 ;  /* 0x00007610b2947816 */ /* 0x000fe40000000094 */
[----:B------:R-:W-:Y:S02]  /*21070*/  LOP3.LUT R0, R152, 0xff, RZ, 0xc0, !PT ;  /* 0x000000ff98007812 */ /* 0x000fe400078ec0ff */
[----:B------:R-:W-:Y:S02]  /*21080*/  @!P2 PRMT R158, R148, 0x5410, RZ ;  /* 0x00005410949ea816 */ /* 0x000fe400000000ff */
[----:B------:R-:W-:Y:S01]  /*21090*/  PRMT R157, R163, 0x7632, R157 ;  /* 0x00007632a39d7816 */ /* 0x000fe2000000009d */
[----:B-1----:R1:W5:Y:S04]  /*210a0*/  LDL.S16 R175, [R1+0x24] ;  /* 0x0000240001af7983 */ /* 0x0023680000100600 */
[----:B------:R-:W-:Y:S01]  /*210b0*/  @!P2 STL.S16 [R1+0x1c], R178 ;  /* 0x00001cb20100a387 */ /* 0x000fe20000100600 */
[----:B------:R-:W-:Y:S02]  /*210c0*/  ISETP.LE.U32.AND P2, PT, R0, UR13, PT ;  /* 0x0000000d00007c0c */ /* 0x000fe4000bf43070 */
[----:B------:R-:W-:Y:S01]  /*210d0*/  LOP3.LUT R0, R152, 0xffff, RZ, 0xc0, !PT ;  /* 0x0000ffff98007812 */ /* 0x000fe200078ec0ff */
[----:B----4-:R1:W4:Y:S03]  /*210e0*/  LDL.S16 R153, [R1+0x8] ;  /* 0x0000080001997983 */ /* 0x0103260000100600 */
[----:B------:R-:W-:Y:S01]  /*210f0*/  SHF.R.U32.HI R0, RZ, 0x8, R0 ;  /* 0x00000008ff007819 */ /* 0x000fe20000011600 */
[----:B------:R1:W4:Y:S01]  /*21100*/  LDL.S16 R167, [R1+0x20] ;  /* 0x0000200001a77983 */ /* 0x0003220000100600 */
[C---:B---3--:R-:W-:Y:S03]  /*21110*/  PRMT R156, R169.reuse, 0x7610, R156 ;  /* 0x00007610a99c7816 */ /* 0x048fe6000000009c */
[----:B------:R-:W3:Y:S08]  /*21120*/  LDSM.16.MT88.4 R148, [R194+0xa000] ;  /* 0x00a00000c294783b */ /* 0x000ef00000004200 */
[----:B------:R1:W-:Y:S02]  /*21130*/  STG.E.U16 desc[UR24][R212.64+0x10], R158 ;  /* 0x0000109ed4007986 */ /* 0x0003e4000c101518 */
[----:B-1----:R-:W-:Y:S02]  /*21140*/  PRMT R158, R169, 0x7632, R158 ;  /* 0x00007632a99e7816 */ /* 0x002fe4000000009e */
[----:B------:R-:W1:Y:S01]  /*21150*/  MUFU.EX2 R169, R233 ;  /* 0x000000e900a97308 */ /* 0x000e620000000800 */
[-C--:B---3--:R-:W-:Y:S06]  /*21160*/  HMMA.16816.F32.BF16 R52, R136, R148.reuse, R52 ;  /* 0x000000948834723c */ /* 0x088fec0000041834 */
[C---:B------:R-:W-:Y:S06]  /*21170*/  HMMA.16816.F32.BF16 R56, R144.reuse, R148, R56 ;  /* 0x000000949038723c */ /* 0x040fec0000041838 */
[-C--:B------:R-:W-:Y:S05]  /*21180*/  HMMA.16816.F32.BF16 R60, R144, R150.reuse, R60 ;  /* 0x00000096903c723c */ /* 0x080fea000004183c */
[----:B-1----:R-:W-:Y:S01]  /*21190*/  FADD.FTZ R225, R169, R171 ;  /* 0x000000aba9e17221 */ /* 0x002fe20000010000 */
[C---:B------:R-:W-:Y:S01]  /*211a0*/  HMMA.16816.F32.BF16 R64, R136.reuse, R150, R64 ;  /* 0x000000968840723c */ /* 0x040fe20000041840 */
[----:B------:R-:W-:Y:S04]  /*211b0*/  LDSM.16.MT88.4 R148, [R192+0xb000] ;  /* 0x00b00000c094783b */ /* 0x000fe80000004200 */
[----:B--2---:R-:W-:Y:S05]  /*211c0*/  @!P3 HFMA2.BF16_V2 R3, -RZ.H0_H0, RZ.H0_H0, -R160.H0_H0 ;  /* 0x200000ffff03b231 */ /* 0x004fea00003409a0 */
[----:B------:R1:W-:Y:S01]  /*211d0*/  @!P3 STL.S16 [R1+0x40], R3 ;  /* 0x000040030100b387 */ /* 0x0003e20000100600 */
[----:B------:R-:W-:Y:S04]  /*211e0*/  PRMT R177, R3, 0x7610, R177 ;  /* 0x0000761003b17816 */ /* 0x000fe800000000b1 */
[----:B------:R-:W-:Y:S05]  /*211f0*/  @!P3 PRMT R160, R177, 0x5410, RZ ;  /* 0x00005410b1a0b816 */ /* 0x000fea00000000ff */
[----:B------:R2:W-:Y:S01]  /*21200*/  STG.E.U16 desc[UR24][R212.64+0x12], R160 ;  /* 0x000012a0d4007986 */ /* 0x0005e2000c101518 */
[----:B-1----:R-:W-:Y:S02]  /*21210*/  LOP3.LUT R3, R0, 0xffff, RZ, 0xc0, !PT ;  /* 0x0000ffff00037812 */ /* 0x002fe400078ec0ff */
[----:B------:R-:W-:Y:S02]  /*21220*/  PRMT R0, R162, 0x7610, R0 ;  /* 0x00007610a2007816 */ /* 0x000fe40000000000 */
[----:B------:R-:W-:Y:S02]  /*21230*/  ISETP.LE.U32.AND P3, PT, R3, UR13, PT ;  /* 0x0000000d03007c0c */ /* 0x000fe4000bf63070 */
[----:B------:R-:W-:Y:S01]  /*21240*/  PRMT R162, R0, 0x5410, R2 ;  /* 0x0000541000a27816 */ /* 0x000fe20000000002 */
[----:B-----5:R-:W-:Y:S01]  /*21250*/  @!P6 HFMA2.BF16_V2 R176, -RZ.H0_H0, RZ.H0_H0, -R0.H0_H0 ;  /* 0x200000ffffb0e231 */ /* 0x020fe20000340900 */
[--C-:B------:R-:W-:Y:S02]  /*21260*/  SHF.R.U32.HI R3, RZ, 0x18, R152.reuse ;  /* 0x00000018ff037819 */ /* 0x100fe40000011698 */
[----:B------:R-:W-:Y:S02]  /*21270*/  SHF.R.U32.HI R152, RZ, 0x10, R152 ;  /* 0x00000010ff987819 */ /* 0x000fe40000011698 */
[----:B------:R-:W-:Y:S01]  /*21280*/  @!P6 STL.S16 [R1+0x28], R176 ;  /* 0x000028b00100e387 */ /* 0x000fe20000100600 */
[----:B------:R-:W-:Y:S01]  /*21290*/  PRMT R174, R176, 0x7610, R174 ;  /* 0x00007610b0ae7816 */ /* 0x000fe200000000ae */
[----:B------:R-:W-:Y:S01]  /*212a0*/  @!P5 HFMA2.BF16_V2 R175, -RZ.H0_H0, RZ.H0_H0, -R2.H0_H0 ;  /* 0x200000ffffafd231 */ /* 0x000fe20000340902 */
[----:B--2---:R-:W-:Y:S02]  /*212b0*/  PRMT R160, R159, 0x7632, R160 ;  /* 0x000076329fa07816 */ /* 0x004fe400000000a0 */
[----:B------:R-:W-:Y:S02]  /*212c0*/  @!P6 PRMT R0, R174, 0x5410, RZ ;  /* 0x00005410ae00e816 */ /* 0x000fe400000000ff */
[----:B------:R-:W-:Y:S01]  /*212d0*/  @!P5 STL.S16 [R1+0x24], R175 ;  /* 0x000024af0100d387 */ /* 0x000fe20000100600 */
[----:B------:R-:W-:Y:S02]  /*212e0*/  PRMT R173, R175, 0x7610, R173 ;  /* 0x00007610afad7816 */ /* 0x000fe400000000ad */
[----:B------:R-:W-:Y:S01]  /*212f0*/  ISETP.LE.U32.AND P6, PT, R3, UR13, PT ;  /* 0x0000000d03007c0c */ /* 0x000fe2000bfc3070 */
[----:B------:R2:W3:Y:S01]  /*21300*/  LDL.S16 R174, [R1+0x14] ;  /* 0x0000140001ae7983 */ /* 0x0004e20000100600 */
[----:B------:R-:W-:Y:S02]  /*21310*/  @!P5 PRMT R2, R173, 0x5410, RZ ;  /* 0x00005410ad02d816 */ /* 0x000fe400000000ff */
[----:B------:R-:W-:Y:S01]  /*21320*/  PRMT R3, R163, 0x7610, R3 ;  /* 0x00007610a3037816 */ /* 0x000fe20000000003 */
[----:B------:R2:W5:Y:S01]  /*21330*/  LDL.S16 R173, [R1+0x10] ;  /* 0x0000100001ad7983 */ /* 0x0005620000100600 */
[----:B----4-:R-:W-:Y:S01]  /*21340*/  @!P0 HFMA2.BF16_V2 R167, -RZ.H0_H0, RZ.H0_H0, -R157.H0_H0 ;  /* 0x200000ffffa78231 */ /* 0x010fe2000034099d */
[----:B------:R-:W-:Y:S02]  /*21350*/  LOP3.LUT R152, R152, 0xff, RZ, 0xc0, !PT ;  /* 0x000000ff98987812 */ /* 0x000fe400078ec0ff */
[----:B------:R-:W-:Y:S01]  /*21360*/  @!P1 HFMA2.BF16_V2 R153, -RZ.H0_H0, RZ.H0_H0, -R3.H0_H0 ;  /* 0x200000ffff999231 */ /* 0x000fe20000340903 */
[----:B------:R-:W-:Y:S01]  /*21370*/  PRMT R163, R3, 0x5410, R157 ;  /* 0x0000541003a37816 */ /* 0x000fe2000000009d */
[----:B------:R1:W-:Y:S01]  /*21380*/  STG.E.U16 desc[UR24][R204.64+0x20], R0 ;  /* 0x00002000cc007986 */ /* 0x0003e2000c101518 */
[----:B------:R-:W-:Y:S02]  /*21390*/  PRMT R154, R167, 0x7610, R154 ;  /* 0x00007610a79a7816 */ /* 0x000fe4000000009a */
[----:B------:R-:W-:Y:S01]  /*213a0*/  PRMT R155, R153, 0x7610, R155 ;  /* 0x00007610999b7816 */ /* 0x000fe2000000009b */
[----:B------:R4:W-:Y:S01]  /*213b0*/  @!P1 STL.S16 [R1+0x8], R153 ;  /* 0x0000089901009387 */ /* 0x0009e20000100600 */
[----:B------:R-:W-:Y:S02]  /*213c0*/  @!P0 PRMT R157, R154, 0x5410, RZ ;  /* 0x000054109a9d8816 */ /* 0x000fe400000000ff */
[----:B------:R-:W-:Y:S01]  /*213d0*/  @!P1 PRMT R3, R155, 0x5410, RZ ;  /* 0x000054109b039816 */ /* 0x000fe200000000ff */
[----:B------:R2:W-:Y:S01]  /*213e0*/  @!P0 STL.S16 [R1+0x20], R167 ;  /* 0x000020a701008387 */ /* 0x0005e20000100600 */
[----:B------:R-:W-:Y:S02]  /*213f0*/  ISETP.LE.U32.AND P0, PT, R152, UR13, PT ;  /* 0x0000000d98007c0c */ /* 0x000fe4000bf03070 */
[C---:B------:R-:W-:Y:S01]  /*21400*/  LOP3.LUT R154, R164.reuse, 0xffff, RZ, 0xc0, !PT ;  /* 0x0000ffffa49a7812 */ /* 0x040fe200078ec0ff */
[----:B------:R2:W-:Y:S01]  /*21410*/  STG.E.U16 desc[UR24][R204.64+0x22], R2 ;  /* 0x00002202cc007986 */ /* 0x0005e2000c101518 */
[C---:B------:R-:W-:Y:S02]  /*21420*/  LOP3.LUT R152, R164.reuse, 0xffff, RZ, 0xc0, !PT ;  /* 0x0000ffffa4987812 */ /* 0x040fe400078ec0ff */
[----:B------:R-:W-:Y:S01]  /*21430*/  LOP3.LUT R155, R164, 0xff, RZ, 0xc0, !PT ;  /* 0x000000ffa49b7812 */ /* 0x000fe200078ec0ff */
[----:B------:R2:W-:Y:S01]  /*21440*/  STG.E.U16 desc[UR24][R208.64+0x20], R3 ;  /* 0x00002003d0007986 */ /* 0x0005e2000c101518 */
[----:B------:R-:W-:Y:S02]  /*21450*/  SHF.R.U32.HI R165, RZ, 0x10, R164 ;  /* 0x00000010ffa57819 */ /* 0x000fe400000116a4 */
[----:B------:R-:W-:Y:S01]  /*21460*/  ISETP.LE.U32.AND P5, PT, R140, UR13, PT ;  /* 0x0000000d8c007c0c */ /* 0x000fe2000bfa3070 */
[----:B------:R-:W-:Y:S01]  /*21470*/  STG.E.U16 desc[UR24][R208.64+0x22], R157 ;  /* 0x0000229dd0007986 */ /* 0x000fe2000c101518 */
[----:B------:R-:W-:Y:S01]  /*21480*/  SHF.R.U32.HI R152, RZ, 0x8, R152 ;  /* 0x00000008ff987819 */ /* 0x000fe20000011698 */
[----:B------:R-:W-:Y:S02]  /*21490*/  @!P0 HFMA2.BF16_V2 R250, -RZ.H0_H0, RZ.H0_H0, -R156.H0_H0 ;  /* 0x200000fffffa8231 */ /* 0x000fe4000034099c */
[----:B------:R-:W2:Y:S01]  /*214a0*/  LDSM.16.MT88.4 R140, [R190+0xb000] ;  /* 0x00b00000be8c783b */ /* 0x000ea20000004200 */
[----:B------:R-:W-:Y:S02]  /*214b0*/  LOP3.LUT R152, R152, 0xffff, RZ, 0xc0, !PT ;  /* 0x0000ffff98987812 */ /* 0x000fe400078ec0ff */
[----:B-1----:R-:W-:Y:S02]  /*214c0*/  SHF.R.U32.HI R0, RZ, 0x8, R154 ;  /* 0x00000008ff007819 */ /* 0x002fe4000001169a */
[--C-:B----4-:R-:W-:Y:S04]  /*214d0*/  SHF.R.U32.HI R153, RZ, 0x10, R164.reuse ;  /* 0x00000010ff997819 */ /* 0x110fe800000116a4 */
[----:B------:R-:W-:Y:S02]  /*214e0*/  LOP3.LUT R153, R153, 0xff, RZ, 0xc0, !PT ;  /* 0x000000ff99997812 */ /* 0x000fe400078ec0ff */
[--C-:B--2---:R-:W-:Y:S02]  /*214f0*/  SHF.R.U32.HI R167, RZ, 0x18, R164.reuse ;  /* 0x00000018ffa77819 */ /* 0x104fe400000116a4 */
[----:B------:R-:W-:Y:S02]  /*21500*/  ISETP.LE.U32.AND P1, PT, R153, UR13, PT ;  /* 0x0000000d99007c0c */ /* 0x000fe4000bf23070 */
[----:B------:R-:W-:Y:S02]  /*21510*/  SHF.R.U32.HI R153, RZ, 0x18, R164 ;  /* 0x00000018ff997819 */ /* 0x000fe400000116a4 */
[----:B------:R-:W-:Y:S02]  /*21520*/  LOP3.LUT R164, R207, UR21, R168, 0x96, !PT ;  /* 0x00000015cfa47c12 */ /* 0x000fe4000f8e96a8 */
[----:B------:R-:W-:Y:S02]  /*21530*/  PRMT R168, R159, 0x5410, R160 ;  /* 0x000054109fa87816 */ /* 0x000fe400000000a0 */
[----:B------:R-:W-:Y:S02]  /*21540*/  LOP3.LUT R2, R206, 0xff, RZ, 0xc0, !PT ;  /* 0x000000ffce027812 */ /* 0x000fe400078ec0ff */
[----:B------:R-:W-:Y:S04]  /*21550*/  LOP3.LUT R3, R166, 0xffff, RZ, 0xc0, !PT ;  /* 0x0000ffffa6037812 */ /* 0x000fe800078ec0ff */
[----:B------:R-:W-:Y:S01]  /*21560*/  SHF.R.U32.HI R3, RZ, 0x8, R3 ;  /* 0x00000008ff037819 */ /* 0x000fe20000011603 */
[-C--:B------:R-:W-:Y:S06]  /*21570*/  HMMA.16816.F32.BF16 R68, R136, R140.reuse, R68 ;  /* 0x0000008c8844723c */ /* 0x080fec0000041844 */
[C---:B------:R-:W-:Y:S06]  /*21580*/  HMMA.16816.F32.BF16 R72, R144.reuse, R140, R72 ;  /* 0x0000008c9048723c */ /* 0x040fec0000041848 */
[-C--:B------:R-:W-:Y:S05]  /*21590*/  HMMA.16816.F32.BF16 R76, R144, R142.reuse, R76 ;  /* 0x0000008e904c723c */ /* 0x080fea000004184c */
[----:B------:R-:W-:Y:S01]  /*215a0*/  LOP3.LUT R140, R165, 0xff, RZ, 0xc0, !PT ;  /* 0x000000ffa58c7812 */ /* 0x000fe200078ec0ff */
[C---:B------:R-:W-:Y:S05]  /*215b0*/  HMMA.16816.F32.BF16 R80, R136.reuse, R142, R80 ;  /* 0x0000008e8850723c */ /* 0x040fea0000041850 */
[----:B------:R-:W-:Y:S01]  /*215c0*/  PRMT R175, R140, 0x5410, R167 ;  /* 0x000054108caf7816 */ /* 0x000fe200000000a7 */
[-C--:B------:R-:W-:Y:S05]  /*215d0*/  HMMA.16816.F32.BF16 R84, R136, R148.reuse, R84 ;  /* 0x000000948854723c */ /* 0x080fea0000041854 */
[--C-:B------:R-:W-:Y:S01]  /*215e0*/  SHF.R.U32.HI R140, RZ, 0x10, R206.reuse ;  /* 0x00000010ff8c7819 */ /* 0x100fe200000116ce */
[C---:B------:R-:W-:Y:S05]  /*215f0*/  HMMA.16816.F32.BF16 R88, R144.reuse, R148, R88 ;  /* 0x000000949058723c */ /* 0x040fea0000041858 */
[--C-:B------:R-:W-:Y:S01]  /*21600*/  SHF.R.U32.HI R141, RZ, 0x18, R206.reuse ;  /* 0x00000018ff8d7819 */ /* 0x100fe200000116ce */
[-C--:B------:R-:W-:Y:S05]  /*21610*/  HMMA.16816.F32.BF16 R92, R144, R150.reuse, R92 ;  /* 0x00000096905c723c */ /* 0x080fea000004185c */
[----:B------:R-:W-:Y:S01]  /*21620*/  LOP3.LUT R140, R140, 0xff, RZ, 0xc0, !PT ;  /* 0x000000ff8c8c7812 */ /* 0x000fe200078ec0ff */
[C---:B------:R-:W-:Y:S01]  /*21630*/  HMMA.16816.F32.BF16 R96, R136.reuse, R150, R96 ;  /* 0x000000968860723c */ /* 0x040fe20000041860 */
[----:B------:R-:W1:Y:S04]  /*21640*/  MUFU.EX2 R150, R238 ;  /* 0x000000ee00967308 */ /* 0x000e680000000800 */
[----:B------:R-:W-:Y:S02]  /*21650*/  PRMT R179, R140, 0x5410, R141 ;  /* 0x000054108cb37816 */ /* 0x000fe4000000008d */
[----:B------:R-:W-:Y:S04]  /*21660*/  SHF.R.U32.HI R140, RZ, 0x10, R206 ;  /* 0x00000010ff8c7819 */ /* 0x000fe800000116ce */
[----:B------:R-:W-:Y:S02]  /*21670*/  LOP3.LUT R141, R166, 0xff, RZ, 0xc0, !PT ;  /* 0x000000ffa68d7812 */ /* 0x000fe400078ec0ff */
[--C-:B------:R-:W-:Y:S02]  /*21680*/  HSET2.LE.AND R175, R175, R211.reuse, PT ;  /* 0x000000d3afaf7233 */ /* 0x100fe40003803000 */
[----:B------:R-:W-:Y:S01]  /*21690*/  HSET2.LE.AND R179, R179, R211, PT ;  /* 0x000000d3b3b37233 */ /* 0x000fe20003803000 */
[----:B-1----:R-:W-:Y:S01]  /*216a0*/  FADD.FTZ R224, R150, R224 ;  /* 0x000000e096e07221 */ /* 0x002fe20000010000 */
[----:B---3--:R-:W-:Y:S02]  /*216b0*/  @!P2 HFMA2.BF16_V2 R174, -RZ.H0_H0, RZ.H0_H0, -R159.H0_H0 ;  /* 0x200000ffffaea231 */ /* 0x008fe4000034099f */
[----:B-----5:R-:W-:Y:S03]  /*216c0*/  @!P3 HFMA2.BF16_V2 R173, -RZ.H0_H0, RZ.H0_H0, -R160.H0_H0 ;  /* 0x200000ffffadb231 */ /* 0x020fe600003409a0 */
[----:B------:R1:W-:Y:S01]  /*216d0*/  @!P2 STL.S16 [R1+0x14], R174 ;  /* 0x000014ae0100a387 */ /* 0x0003e20000100600 */
[----:B------:R-:W-:Y:S03]  /*216e0*/  PRMT R172, R174, 0x7610, R172 ;  /* 0x00007610aeac7816 */ /* 0x000fe600000000ac */
[----:B------:R-:W-:Y:S01]  /*216f0*/  @!P3 STL.S16 [R1+0x10], R173 ;  /* 0x000010ad0100b387 */ /* 0x000fe20000100600 */
[----:B------:R-:W-:Y:S02]  /*21700*/  @!P2 PRMT R159, R172, 0x5410, RZ ;  /* 0x00005410ac9fa816 */ /* 0x000fe400000000ff */
[----:B------:R-:W-:Y:S01]  /*21710*/  PRMT R161, R173, 0x7610, R161 ;  /* 0x00007610ada17816 */ /* 0x000fe200000000a1 */
[----:B------:R2:W3:Y:S01]  /*21720*/  LDL.S16 R172, [R1+0xc] ;  /* 0x00000c0001ac7983 */ /* 0x0004e20000100600 */
[----:B------:R-:W-:Y:S02]  /*21730*/  ISETP.LE.U32.AND P2, PT, R152, UR13, PT ;  /* 0x0000000d98007c0c */ /* 0x000fe4000bf43070 */
[----:B------:R-:W-:Y:S01]  /*21740*/  @!P3 PRMT R160, R161, 0x5410, RZ ;  /* 0x00005410a1a0b816 */ /* 0x000fe200000000ff */
[----:B------:R-:W-:Y:S01]  /*21750*/  STG.E.U16 desc[UR24][R214.64+0x1e], R159 ;  /* 0x00001e9fd6007986 */ /* 0x000fe2000c101518 */
[----:B------:R-:W-:Y:S02]  /*21760*/  ISETP.LE.U32.AND P3, PT, R153, UR13, PT ;  /* 0x0000000d99007c0c */ /* 0x000fe4000bf63070 */
[----:B------:R-:W-:Y:S01]  /*21770*/  PRMT R161, R156, 0x5410, R158 ;  /* 0x000054109ca17816 */ /* 0x000fe2000000009e */
[----:B------:R-:W-:Y:S01]  /*21780*/  STG.E.U16 desc[UR24][R214.64+0x20], R160 ;  /* 0x000020a0d6007986 */ /* 0x000fe2000c101518 */
[----:B------:R-:W-:Y:S02]  /*21790*/  @!P0 PRMT R156, R250, 0x5410, RZ ;  /* 0x00005410fa9c8816 */ /* 0x000fe400000000ff */
[----:B------:R-:W-:Y:S03]  /*217a0*/  ISETP.LE.U32.AND P0, PT, R2, UR13, PT ;  /* 0x0000000d02007c0c */ /* 0x000fe6000bf03070 */
[----:B------:R-:W-:Y:S01]  /*217b0*/  STG.E.U16 desc[UR24][R212.64+0x20], R156 ;  /* 0x0000209cd4007986 */ /* 0x000fe2000c101518 */
[----:B-1----:R-:W-:Y:S02]  /*217c0*/  PRMT R174, R155, 0x5410, R0 ;  /* 0x000054109bae7816 */ /* 0x002fe40000000000 */
[----:B------:R-:W-:Y:S01]  /*217d0*/  LOP3.LUT R0, R206, 0xffff, RZ, 0xc0, !PT ;  /* 0x0000ffffce007812 */ /* 0x000fe200078ec0ff */
[----:B------:R-:W1:Y:S02]  /*217e0*/  LDSM.16.MT88.4 R152, [R195+0xb000] ;  /* 0x00b00000c398783b */ /* 0x000e640000004200 */
[--C-:B------:R-:W-:Y:S02]  /*217f0*/  HSET2.LE.AND R174, R174, R211.reuse, PT ;  /* 0x000000d3aeae7233 */ /* 0x100fe40003803000 */
[----:B------:R-:W-:Y:S04]  /*21800*/  SHF.R.U32.HI R0, RZ, 0x8, R0 ;  /* 0x00000008ff007819 */ /* 0x000fe80000011600 */
[----:B------:R-:W-:Y:S02]  /*21810*/  PRMT R178, R2, 0x5410, R0 ;  /* 0x0000541002b27816 */ /* 0x000fe40000000000 */
[----:B------:R-:W-:Y:S01]  /*21820*/  LOP3.LUT R0, R206, 0xffff, RZ, 0xc0, !PT ;  /* 0x0000ffffce007812 */ /* 0x000fe200078ec0ff */
[----:B------:R-:W-:Y:S01]  /*21830*/  FADD.FTZ R207, R186, R170 ;  /* 0x000000aabacf7221 */ /* 0x000fe20000010000 */
[----:B------:R-:W-:Y:S02]  /*21840*/  F2FP.BF16.F32.PACK_AB R2, R234, R169 ;  /* 0x000000a9ea02723e */ /* 0x000fe400000010ff */
[----:B------:R-:W-:Y:S02]  /*21850*/  SHF.R.U32.HI R0, RZ, 0x8, R0 ;  /* 0x00000008ff007819 */ /* 0x000fe40000011600 */
[C---:B------:R-:W-:Y:S01]  /*21860*/  F2FP.BF16.F32.PACK_AB R186, R229.reuse, R186 ;  /* 0x000000bae5ba723e */ /* 0x040fe200000010ff */
[----:B------:R-:W-:Y:S01]  /*21870*/  @!P5 HFMA2.BF16_V2 R251, -RZ.H0_H0, RZ.H0_H0, -R2.H0_H0 ;  /* 0x200000fffffbd231 */ /* 0x000fe20000340902 */
[----:B------:R-:W-:Y:S01]  /*21880*/  LOP3.LUT R0, R0, 0xffff, RZ, 0xc0, !PT ;  /* 0x0000ffff00007812 */ /* 0x000fe200078ec0ff */
[----:B------:R-:W-:Y:S01]  /*21890*/  FADD.FTZ R229, R229, R207 ;  /* 0x000000cfe5e57221 */ /* 0x000fe20000010000 */
[----:B------:R-:W-:Y:S01]  /*218a0*/  PRMT R187, R186, 0x7632, R187 ;  /* 0x00007632babb7816 */ /* 0x000fe200000000bb */
[----:B------:R-:W-:Y:S01]  /*218b0*/  @!P0 HFMA2.BF16_V2 R246, -RZ.H0_H0, RZ.H0_H0, -R186.H0_H0 ;  /* 0x200000fffff68231 */ /* 0x000fe200003409ba */
[----:B------:R-:W-:Y:S02]  /*218c0*/  HSET2.LE.AND R178, R178, R211, PT ;  /* 0x000000d3b2b27233 */ /* 0x000fe40003803000 */
[----:B------:R-:W-:Y:S01]  /*218d0*/  SHF.R.U32.HI R206, RZ, 0x18, R206 ;  /* 0x00000018ffce7819 */ /* 0x000fe200000116ce */
[-C--:B-1----:R-:W-:Y:S06]  /*218e0*/  HMMA.16816.F32.BF16 R100, R136, R152.reuse, R100 ;  /* 0x000000988864723c */ /* 0x082fec0000041864 */
[C---:B------:R-:W-:Y:S06]  /*218f0*/  HMMA.16816.F32.BF16 R104, R144.reuse, R152, R104 ;  /* 0x000000989068723c */ /* 0x040fec0000041868 */
[-C--:B------:R-:W-:Y:S06]  /*21900*/  HMMA.16816.F32.BF16 R108, R144, R154.reuse, R108 ;  /* 0x0000009a906c723c */ /* 0x080fec000004186c */
[C---:B------:R-:W-:Y:S05]  /*21910*/  HMMA.16816.F32.BF16 R112, R136.reuse, R154, R112 ;  /* 0x0000009a8870723c */ /* 0x040fea0000041870 */
[----:B---3--:R-:W-:Y:S05]  /*21920*/  @!P6 HFMA2.BF16_V2 R172, -RZ.H0_H0, RZ.H0_H0, -R158.H0_H0 ;  /* 0x200000fffface231 */ /* 0x008fea000034099e */
[----:B------:R1:W-:Y:S01]  /*21930*/  @!P6 STL.S16 [R1+0xc], R172 ;  /* 0x00000cac0100e387 */ /* 0x0003e20000100600 */
[----:B------:R-:W-:Y:S03]  /*21940*/  PRMT R142, R172, 0x7610, R142 ;  /* 0x00007610ac8e7816 */ /* 0x000fe6000000008e */
[----:B------:R2:W3:Y:S01]  /*21950*/  LDL.S16 R165, [R1+0x18] ;  /* 0x0000180001a57983 */ /* 0x0004e20000100600 */
[----:B------:R-:W-:Y:S02]  /*21960*/  @!P6 PRMT R158, R142, 0x5410, RZ ;  /* 0x000054108e9ee816 */ /* 0x000fe400000000ff */
[----:B------:R-:W-:Y:S02]  /*21970*/  ISETP.LE.U32.AND P6, PT, R0, UR13, PT ;  /* 0x0000000d00007c0c */ /* 0x000fe4000bfc3070 */
[----:B------:R-:W-:Y:S01]  /*21980*/  PRMT R0, R2, 0x7632, R0 ;  /* 0x0000763202007816 */ /* 0x000fe20000000000 */
[----:B------:R-:W-:Y:S01]  /*21990*/  STG.E.U16 desc[UR24][R212.64+0x22], R158 ;  /* 0x0000229ed4007986 */ /* 0x000fe2000c101518 */
[----:B------:R-:W-:Y:S02]  /*219a0*/  LOP3.LUT R142, R140, 0xff, RZ, 0xc0, !PT ;  /* 0x000000ff8c8e7812 */ /* 0x000fe400078ec0ff */
[----:B------:R-:W-:Y:S01]  /*219b0*/  SHF.R.U32.HI R140, RZ, 0x10, R166 ;  /* 0x00000010ff8c7819 */ /* 0x000fe200000116a6 */
[----:B------:R-:W-:Y:S01]  /*219c0*/  LDSM.16.MT88.4 R156, [R192+0xa800] ;  /* 0x00a80000c09c783b */ /* 0x000fe20000004200 */
[----:B------:R-:W-:Y:S02]  /*219d0*/  PRMT R148, R2, 0x5410, R0 ;  /* 0x0000541002947816 */ /* 0x000fe40000000000 */
[----:B------:R-:W-:Y:S02]  /*219e0*/  @!P5 PRMT R2, R251, 0x5410, RZ ;  /* 0x00005410fb02d816 */ /* 0x000fe400000000ff */
[----:B------:R-:W-:Y:S01]  /*219f0*/  ISETP.LE.U32.AND P5, PT, R142, UR13, PT ;  /* 0x0000000d8e007c0c */ /* 0x000fe2000bfa3070 */
[----:B------:R-:W-:Y:S01]  /*21a00*/  @!P6 HFMA2.BF16_V2 R245, -RZ.H0_H0, RZ.H0_H0, -R187.H0_H0 ;  /* 0x200000fffff5e231 */ /* 0x000fe200003409bb */
[----:B------:R-:W-:Y:S01]  /*21a10*/  LOP3.LUT R149, R140, 0xff, RZ, 0xc0, !PT ;  /* 0x000000ff8c957812 */ /* 0x000fe200078ec0ff */
[----:B------:R4:W-:Y:S01]  /*21a20*/  STG.E.U16 desc[UR24][R204.64+0x30], R2 ;  /* 0x00003002cc007986 */ /* 0x0009e2000c101518 */
[----:B------:R-:W-:Y:S02]  /*21a30*/  SHF.R.U32.HI R166, RZ, 0x18, R166 ;  /* 0x00000018ffa67819 */ /* 0x000fe400000116a6 */
[----:B-1----:R-:W-:Y:S02]  /*21a40*/  PRMT R172, R141, 0x5410, R3 ;  /* 0x000054108dac7816 */ /* 0x002fe40000000003 */
[----:B------:R-:W1:Y:S01]  /*21a50*/  LDSM.16.MT88.4 R140, [R194+0xb000] ;  /* 0x00b00000c28c783b */ /* 0x000e620000004200 */
[C---:B------:R-:W-:Y:S02]  /*21a60*/  LOP3.LUT R3, R164.reuse, 0xffff, RZ, 0xc0, !PT ;  /* 0x0000ffffa4037812 */ /* 0x040fe400078ec0ff */
[----:B------:R-:W-:Y:S02]  /*21a70*/  PRMT R166, R149, 0x5410, R166 ;  /* 0x0000541095a67816 */ /* 0x000fe400000000a6 */
[----:B------:R-:W-:Y:S01]  /*21a80*/  LOP3.LUT R149, R164, 0xff, RZ, 0xc0, !PT ;  /* 0x000000ffa4957812 */ /* 0x000fe200078ec0ff */
[----:B------:R-:W-:Y:S01]  /*21a90*/  @!P5 HFMA2.BF16_V2 R244, -RZ.H0_H0, RZ.H0_H0, -R185.H0_H0 ;  /* 0x200000fffff4d231 */ /* 0x000fe200003409b9 */
[----:B------:R-:W-:Y:S02]  /*21aa0*/  SHF.R.U32.HI R3, RZ, 0x8, R3 ;  /* 0x00000008ff037819 */ /* 0x000fe40000011603 */
[----:B------:R-:W-:Y:S02]  /*21ab0*/  HSET2.LE.AND R173, R166, R211, PT ;  /* 0x000000d3a6ad7233 */ /* 0x000fe40003803000 */
[----:B------:R-:W-:Y:S02]  /*21ac0*/  PRMT R149, R149, 0x5410, R3 ;  /* 0x0000541095957816 */ /* 0x000fe40000000003 */
[--C-:B------:R-:W-:Y:S02]  /*21ad0*/  SHF.R.U32.HI R3, RZ, 0x10, R164.reuse ;  /* 0x00000010ff037819 */ /* 0x100fe400000116a4 */
[----:B------:R-:W-:Y:S02]  /*21ae0*/  SHF.R.U32.HI R164, RZ, 0x18, R164 ;  /* 0x00000018ffa47819 */ /* 0x000fe400000116a4 */
[----:B------:R-:W-:Y:S02]  /*21af0*/  LOP3.LUT R3, R3, 0xff, RZ, 0xc0, !PT ;  /* 0x000000ff03037812 */ /* 0x000fe400078ec0ff */
[----:B------:R-:W-:Y:S02]  /*21b00*/  LOP3.LUT R173, R173, R163, RZ, 0xc0, !PT ;  /* 0x000000a3adad7212 */ /* 0x000fe400078ec0ff */
[----:B------:R-:W-:Y:S02]  /*21b10*/  PRMT R177, R3, 0x5410, R164 ;  /* 0x0000541003b17816 */ /* 0x000fe400000000a4 */
[C---:B------:R-:W-:Y:S01]  /*21b20*/  F2FP.BF16.F32.PACK_AB R3, R231.reuse, R150 ;  /* 0x00000096e703723e */ /* 0x040fe200000010ff */
[----:B------:R-:W-:Y:S01]  /*21b30*/  FADD.FTZ R231, R231, R224 ;  /* 0x000000e0e7e77221 */ /* 0x000fe20000010000 */
[----:B------:R-:W-:Y:S02]  /*21b40*/  LOP3.LUT R174, R174, R148, RZ, 0xc0, !PT ;  /* 0x00000094aeae7212 */ /* 0x000fe400078ec0ff */
[----:B------:R-:W-:Y:S01]  /*21b50*/  PRMT R188, R3, 0x7632, R188 ;  /* 0x0000763203bc7816 */ /* 0x000fe200000000bc */
[----:B------:R-:W-:Y:S01]  /*21b60*/  @!P1 HFMA2.BF16_V2 R248, -RZ.H0_H0, RZ.H0_H0, -R3.H0_H0 ;  /* 0x200000fffff89231 */ /* 0x000fe20000340903 */
[--C-:B------:R-:W-:Y:S02]  /*21b70*/  HSET2.LE.AND R176, R149, R211.reuse, PT ;  /* 0x000000d395b07233 */ /* 0x100fe40003803000 */
[----:B----4-:R-:W-:Y:S01]  /*21b80*/  PRMT R2, R186, 0x5410, R187 ;  /* 0x00005410ba027816 */ /* 0x010fe200000000bb */
[----:B------:R-:W-:Y:S01]  /*21b90*/  @!P3 HFMA2.BF16_V2 R247, -RZ.H0_H0, RZ.H0_H0, -R188.H0_H0 ;  /* 0x200000fffff7b231 */ /* 0x000fe200003409bc */
[----:B------:R-:W-:Y:S02]  /*21ba0*/  @!P0 PRMT R186, R246, 0x5410, RZ ;  /* 0x00005410f6ba8816 */ /* 0x000fe400000000ff */
[----:B------:R-:W-:Y:S02]  /*21bb0*/  @!P6 PRMT R187, R245, 0x5410, RZ ;  /* 0x00005410f5bbe816 */ /* 0x000fe400000000ff */
[----:B------:R-:W-:Y:S02]  /*21bc0*/  LOP3.LUT R176, R176, R168, RZ, 0xc0, !PT ;  /* 0x000000a8b0b07212 */ /* 0x000fe400078ec0ff */
[----:B------:R-:W-:Y:S01]  /*21bd0*/  LOP3.LUT R178, R178, R2, RZ, 0xc0, !PT ;  /* 0x00000002b2b27212 */ /* 0x000fe200078ec0ff */
[-C--:B-1----:R-:W-:Y:S03]  /*21be0*/  HMMA.16816.F32.BF16 R116, R136, R140.reuse, R116 ;  /* 0x0000008c8874723c */ /* 0x082fe60000041874 */
[----:B------:R-:W-:Y:S01]  /*21bf0*/  FADD.FTZ R2, R234, R225 ;  /* 0x000000e1ea027221 */ /* 0x000fe20000010000 */
[--C-:B------:R-:W-:Y:S02]  /*21c00*/  HSET2.LE.AND R172, R172, R211.reuse, PT ;  /* 0x000000d3acac7233 */ /* 0x100fe40003803000 */
[C---:B------:R-:W-:Y:S05]  /*21c10*/  HMMA.16816.F32.BF16 R120, R144.reuse, R140, R120 ;  /* 0x0000008c9078723c */ /* 0x040fea0000041878 */
[----:B------:R-:W-:Y:S01]  /*21c20*/  LOP3.LUT R172, R172, R162, RZ, 0xc0, !PT ;  /* 0x000000a2acac7212 */ /* 0x000fe200078ec0ff */
[-C--:B------:R-:W-:Y:S05]  /*21c30*/  HMMA.16816.F32.BF16 R124, R144, R142.reuse, R124 ;  /* 0x0000008e907c723c */ /* 0x080fea000004187c */
[----:B------:R-:W-:Y:S01]  /*21c40*/  PRMT R140, R3, 0x5410, R188 ;  /* 0x00005410038c7816 */ /* 0x000fe200000000bc */
[----:B------:R-:W-:Y:S01]  /*21c50*/  HMMA.16816.F32.BF16 R128, R136, R142, R128 ;  /* 0x0000008e8880723c */ /* 0x000fe20000041880 */
[----:B------:R-:W-:Y:S04]  /*21c60*/  LDSM.16.MT88.4 R136, [R194+0xa800] ;  /* 0x00a80000c288783b */ /* 0x000fe80000004200 */
[----:B------:R-:W-:Y:S02]  /*21c70*/  LOP3.LUT R175, R175, R140, RZ, 0xc0, !PT ;  /* 0x0000008cafaf7212 */ /* 0x000fe400078ec0ff */
[----:B------:R-:W-:Y:S04]  /*21c80*/  HSET2.LE.AND R177, R177, R211, PT ;  /* 0x000000d3b1b17233 */ /* 0x000fe80003803000 */
[----:B------:R-:W-:Y:S02]  /*21c90*/  @!P1 PRMT R3, R248, 0x5410, RZ ;  /* 0x00005410f8039816 */ /* 0x000fe400000000ff */
[----:B------:R-:W-:Y:S02]  /*21ca0*/  LOP3.LUT R177, R177, R161, RZ, 0xc0, !PT ;  /* 0x000000a1b1b17212 */ /* 0x000fe400078ec0ff */
[----:B------:R-:W-:Y:S02]  /*21cb0*/  @!P3 PRMT R188, R247, 0x5410, RZ ;  /* 0x00005410f7bcb816 */ /* 0x000fe400000000ff */
[----:B------:R-:W-:Y:S11]  /*21cc0*/  ISETP.LE.U32.AND P1, PT, R206, UR13, PT ;  /* 0x0000000dce007c0c */ /* 0x000ff6000bf23070 */
[----:B------:R-:W-:Y:S02]  /*21cd0*/  @!UPT UIADD3 URZ, URZ, URZ, URZ ;  /* 0x0000003f3f3ff290 */ /* 0x000fe4000fffe03f */
[----:B------:R-:W-:Y:S02]  /*21ce0*/  @!P1 HFMA2.BF16_V2 R241, -RZ.H0_H0, RZ.H0_H0, -R184.H0_H0 ;  /* 0x200000fffff19231 */ /* 0x000fe400003409b8 */
[----:B---3--:R-:W-:Y:S05]  /*21cf0*/  @!P2 HFMA2.BF16_V2 R165, -RZ.H0_H0, RZ.H0_H0, -R0.H0_H0 ;  /* 0x200000ffffa5a231 */ /* 0x008fea0000340900 */
[----:B------:R-:W-:Y:S01]  /*21d00*/  PRMT R151, R165, 0x7610, R151 ;  /* 0x00007610a5977816 */ /* 0x000fe20000000097 */
[----:B------:R-:W-:Y:S03]  /*21d10*/  @!P2 STL.S16 [R1+0x18], R165 ;  /* 0x000018a50100a387 */ /* 0x000fe60000100600 */
[----:B------:R-:W-:Y:S01]  /*21d20*/  @!P2 PRMT R0, R151, 0x5410, RZ ;  /* 0x000054109700a816 */ /* 0x000fe200000000ff */
[----:B------:R-:W1:Y:S08]  /*21d30*/  LDSM.16.MT88.4 R164, [R190+0xa800] ;  /* 0x00a80000bea4783b */ /* 0x000e700000004200 */
[----:B------:R3:W-:Y:S04]  /*21d40*/  STG.E.U16 desc[UR24][R204.64+0x32], R0 ;  /* 0x00003200cc007986 */ /* 0x0007e8000c101518 */
[----:B------:R-:W-:Y:S04]  /*21d50*/  STG.E.U16 desc[UR24][R208.64+0x30], R3 ;  /* 0x00003003d0007986 */ /* 0x000fe8000c101518 */
[----:B------:R-:W-:Y:S04]  /*21d60*/  STG.E.U16 desc[UR24][R208.64+0x32], R188 ;  /* 0x000032bcd0007986 */ /* 0x000fe8000c101518 */
[----:B------:R-:W-:Y:S04]  /*21d70*/  STG.E.U16 desc[UR24][R214.64+0x2e], R186 ;  /* 0x00002ebad6007986 */ /* 0x000fe8000c101518 */
[----:B------:R-:W-:Y:S04]  /*21d80*/  STG.E.U16 desc[UR24][R214.64+0x30], R187 ;  /* 0x000030bbd6007986 */ /* 0x000fe8000c101518 */
[----:B------:R-:W-:Y:S01]  /*21d90*/  STL [R1+0x68], R2 ;  /* 0x0000680201007387 */ /* 0x000fe20000100800 */
[----:B---3--:R-:W-:Y:S02]  /*21da0*/  PRMT R0, R185, 0x5410, R184 ;  /* 0x00005410b9007816 */ /* 0x008fe400000000b8 */
[----:B------:R-:W-:Y:S02]  /*21db0*/  @!P5 PRMT R185, R244, 0x5410, RZ ;  /* 0x00005410f4b9d816 */ /* 0x000fe400000000ff */
[----:B------:R-:W-:Y:S01]  /*21dc0*/  LOP3.LUT R179, R179, R0, RZ, 0xc0, !PT ;  /* 0x00000000b3b37212 */ /* 0x000fe200078ec0ff */
[-C--:B-1----:R-:W-:Y:S01]  /*21dd0*/  HMMA.16816.F32.BF16 R168, R172, R164.reuse, R4 ;  /* 0x000000a4aca8723c */ /* 0x082fe20000041804 */
[----:B------:R-:W1:Y:S04]  /*21de0*/  LDSM.16.MT88.4 R4, [R190+0xb800] ;  /* 0x00b80000be04783b */ /* 0x000e680000004200 */
[----:B------:R-:W-:Y:S01]  /*21df0*/  @!P1 PRMT R184, R241, 0x5410, RZ ;  /* 0x00005410f1b89816 */ /* 0x000fe200000000ff */
[C---:B------:R-:W-:Y:S03]  /*21e00*/  HMMA.16816.F32.BF16 R152, R176.reuse, R164, R8 ;  /* 0x000000a4b098723c */ /* 0x040fe60000041808 */
[----:B------:R-:W3:Y:S02]  /*21e10*/  LDSM.16.MT88.4 R8, [R192+0xb800] ;  /* 0x00b80000c008783b */ /* 0x000ee40000004200 */
[----:B------:R-:W-:Y:S01]  /*21e20*/  IADD3 R204, P0, R204, -0x40, RZ ;  /* 0xffffffc0cccc7810 */ /* 0x000fe20007f1e0ff */
[-C--:B------:R-:W-:Y:S05]  /*21e30*/  HMMA.16816.F32.BF16 R148, R176, R166.reuse, R12 ;  /* 0x000000a6b094723c */ /* 0x080fea000004180c */
[----:B------:R-:W4:Y:S01]  /*21e40*/  LDSM.16.MT88.4 R12, [R195+0xb800] ;  /* 0x00b80000c30c783b */ /* 0x000f220000004200 */
[C---:B------:R-:W-:Y:S05]  /*21e50*/  HMMA.16816.F32.BF16 R164, R172.reuse, R166, R16 ;  /* 0x000000a6aca4723c */ /* 0x040fea0000041810 */
[----:B------:R-:W-:Y:S01]  /*21e60*/  IADD3.X R205, R205, -0x1, RZ, P0, !PT ;  /* 0xffffffffcdcd7810 */ /* 0x000fe200007fe4ff */
[-C--:B------:R-:W-:Y:S01]  /*21e70*/  HMMA.16816.F32.BF16 R160, R172, R156.reuse, R20 ;  /* 0x0000009caca0723c */ /* 0x080fe20000041814 */
[----:B------:R-:W5:Y:S01]  /*21e80*/  LDSM.16.MT88.4 R16, [R194+0xb800] ;  /* 0x00b80000c210783b */ /* 0x000f620000004200 */
[----:B------:R-:W-:Y:S03]  /*21e90*/  PLOP3.LUT P0, PT, PT, PT, UP0, 0x80, 0x0 ;  /* 0x000000000000781c */ /* 0x000fe60003f0f008 */
[----:B------:R-:W-:Y:S01]  /*21ea0*/  FADD.FTZ R0, R227, R226 ;  /* 0x000000e2e3007221 */ /* 0x000fe20000010000 */
[C---:B------:R-:W-:Y:S03]  /*21eb0*/  HMMA.16816.F32.BF16 R144, R176.reuse, R156, R24 ;  /* 0x0000009cb090723c */ /* 0x040fe60000041818 */
[----:B------:R2:W-:Y:S02]  /*21ec0*/  STG.E.U16 desc[UR24][R212.64+0x30], R185 ;  /* 0x000030b9d4007986 */ /* 0x0005e4000c101518 */
[----:B------:R-:W-:Y:S01]  /*21ed0*/  FADD.FTZ R230, R230, R0 ;  /* 0x00000000e6e67221 */ /* 0x000fe20000010000 */
[-C--:B------:R-:W-:Y:S01]  /*21ee0*/  HMMA.16816.F32.BF16 R140, R176, R158.reuse, R28 ;  /* 0x0000009eb08c723c */ /* 0x080fe2000004181c */
[----:B------:R2:W-:Y:S05]  /*21ef0*/  STG.E.U16 desc[UR24][R212.64+0x32], R184 ;  /* 0x000032b8d4007986 */ /* 0x0005ea000c101518 */
[C---:B------:R-:W-:Y:S06]  /*21f00*/  HMMA.16816.F32.BF16 R156, R172.reuse, R158, R32 ;  /* 0x0000009eac9c723c */ /* 0x040fec0000041820 */
[-C--:B------:R-:W-:Y:S06]  /*21f10*/  HMMA.16816.F32.BF16 R36, R172, R180.reuse, R36 ;  /* 0x000000b4ac24723c */ /* 0x080fec0000041824 */
[C---:B------:R-:W-:Y:S06]  /*21f20*/  HMMA.16816.F32.BF16 R40, R176.reuse, R180, R40 ;  /* 0x000000b4b028723c */ /* 0x040fec0000041828 */
[-C--:B------:R-:W-:Y:S06]  /*21f30*/  HMMA.16816.F32.BF16 R44, R176, R182.reuse, R44 ;  /* 0x000000b6b02c723c */ /* 0x080fec000004182c */
[C---:B------:R-:W-:Y:S06]  /*21f40*/  HMMA.16816.F32.BF16 R48, R172.reuse, R182, R48 ;  /* 0x000000b6ac30723c */ /* 0x040fec0000041830 */
[-C--:B------:R-:W-:Y:S06]  /*21f50*/  HMMA.16816.F32.BF16 R52, R172, R136.reuse, R52 ;  /* 0x00000088ac34723c */ /* 0x080fec0000041834 */
        /* <DEDUP_REMOVED lines=22> */
[----:B------:R-:W-:Y:S01]  /*220c0*/  HMMA.16816.F32.BF16 R128, R172, R18, R128 ;  /* 0x00000012ac80723c */ /* 0x000fe20000041880 */
[----:B------:R-:W-:Y:S11]  /*220d0*/  @!UPT UIADD3 URZ, URZ, URZ, URZ ;  /* 0x0000003f3f3ff290 */ /* 0x000ff6000fffe03f */
[----:B------:R-:W-:Y:S01]  /*220e0*/  @!UPT UIADD3 URZ, URZ, URZ, URZ ;  /* 0x0000003f3f3ff290 */ /* 0x000fe2000fffe03f */
[----:B--2---:R-:W-:Y:S11]  /*220f0*/  @P0 BRA `(.L_x_2580) ;  /* 0xffffffb800940947 */ /* 0x004ff6000383ffff */
.L_x_2579:
[----:B------:R-:W2:Y:S01]  /*22100*/  LDL.LU R3, [R1+0x68] ;  /* 0x0000680001037983 */ /* 0x000ea20000300800 */
[----:B------:R-:W1:Y:S01]  /*22110*/  S2UR UR4, SR_CgaCtaId ;  /* 0x00000000000479c3 */ /* 0x000e620000008800 */
[----:B------:R-:W-:Y:S01]  /*22120*/  UISETP.NE.AND UP0, UPT, UR14, -0x1, UPT ;  /* 0xffffffff0e00788c */ /* 0x000fe2000bf05270 */
[----:B------:R-:W-:Y:S01]  /*22130*/  IMAD.MOV.U32 R175, RZ, RZ, 0x20 ;  /* 0x00000020ffaf7424 */ /* 0x000fe200078e00ff */
[----:B------:R-:W3:Y:S01]  /*22140*/  SHFL.BFLY PT, R2, R231, 0x2, 0x1f ;  /* 0x0c401f00e7027f89 */ /* 0x000ee200000e0000 */
[----:B------:R-:W-:Y:S01]  /*22150*/  ULDC UR8, c[0x0][0x38c] ;  /* 0x0000e30000087ab9 */ /* 0x000fe20000000800 */
[----:B------:R-:W-:Y:S02]  /*22160*/  IMAD.MOV.U32 R136, RZ, RZ, 0x40 ;  /* 0x00000040ff887424 */ /* 0x000fe400078e00ff */
[----:B------:R-:W4:Y:S04]  /*22170*/  SHFL.BFLY PT, R4, R229, 0x2, 0x1f ;  /* 0x0c401f00e5047f89 */ /* 0x000f2800000e0000 */
[----:B------:R-:W4:Y:S01]  /*22180*/  SHFL.BFLY PT, R5, R230, 0x2, 0x1f ;  /* 0x0c401f00e6057f89 */ /* 0x000f2200000e0000 */
[----:B------:R-:W-:-:S02]  /*22190*/  @UP0 ULDC.64 UR6, c[0x0][0x298] ;  /* 0x0000a60000060ab9 */ /* 0x000fc40000000a00 */
[----:B------:R-:W-:Y:S01]  /*221a0*/  @UP0 UIMAD.WIDE.U32 UR10, UR14, UR6, URZ ;  /* 0x000000060e0a02a5 */ /* 0x000fe2000f8e003f */
[----:B------:R-:W4:Y:S02]  /*221b0*/  S2R R9, SR_TID.X ;  /* 0x0000000000097919 */ /* 0x000f240000002100 */
[----:B------:R-:W-:Y:S01]  /*221c0*/  UMOV UR6, 0x400 ;  /* 0x0000040000067882 */ /* 0x000fe20000000000 */
[----:B------:R-:W-:Y:S02]  /*221d0*/  @UP0 UIMAD UR7, UR14, UR7, UR11 ;  /* 0x000000070e0702a4 */ /* 0x000fe4000f8e020b */
[----:B-1----:R-:W-:Y:S01]  /*221e0*/  ULEA UR4, UR4, UR6, 0x18 ;  /* 0x0000000604047291 */ /* 0x002fe2000f8ec03f */
[----:B---3--:R-:W-:Y:S01]  /*221f0*/  FADD.FTZ R231, R2, R231 ;  /* 0x000000e702e77221 */ /* 0x008fe20000010000 */
[----:B----4-:R-:W-:Y:S01]  /*22200*/  FADD.FTZ R229, R4, R229 ;  /* 0x000000e504e57221 */ /* 0x010fe20000010000 */
[----:B------:R-:W-:Y:S02]  /*22210*/  IMAD.MOV.U32 R4, RZ, RZ, 0x3f800000 ;  /* 0x3f800000ff047424 */ /* 0x000fe400078e00ff */
[----:B------:R-:W-:-:S02]  /*22220*/  FADD.FTZ R230, R5, R230 ;  /* 0x000000e605e67221 */ /* 0x000fc40000010000 */
[----:B------:R-:W1:Y:S04]  /*22230*/  SHFL.BFLY PT, R2, R229, 0x1, 0x1f ;  /* 0x0c201f00e5027f89 */ /* 0x000e6800000e0000 */
[----:B------:R-:W3:Y:S01]  /*22240*/  SHFL.BFLY PT, R5, R230, 0x1, 0x1f ;  /* 0x0c201f00e6057f89 */ /* 0x000ee200000e0000 */
[----:B------:R-:W-:-:S04]  /*22250*/  SHF.R.S32.HI R172, RZ, 0x1f, R9 ;  /* 0x0000001fffac7819 */ /* 0x000fc80000011409 */
[----:B------:R-:W-:-:S04]  /*22260*/  LEA.HI R10, R172, R9, RZ, 0x5 ;  /* 0x00000009ac0a7211 */ /* 0x000fc800078f28ff */
[----:B------:R-:W-:Y:S01]  /*22270*/  SHF.R.S32.HI R8, RZ, 0x5, R10 ;  /* 0x00000005ff087819 */ /* 0x000fe2000001140a */
[----:B-1----:R-:W-:Y:S01]  /*22280*/  FADD.FTZ R173, R229, R2 ;  /* 0x00000002e5ad7221 */ /* 0x002fe20000010000 */
[----:B------:R-:W-:Y:S02]  /*22290*/  IMAD.MOV.U32 R2, RZ, RZ, 0x3f800000 ;  /* 0x3f800000ff027424 */ /* 0x000fe400078e00ff */
[----:B---3--:R-:W-:Y:S02]  /*222a0*/  FADD.FTZ R174, R230, R5 ;  /* 0x00000005e6ae7221 */ /* 0x008fe40000010000 */
[----:B------:R-:W-:-:S13]  /*222b0*/  FSETP.NE.FTZ.AND P6, PT, R173, RZ, PT ;  /* 0x000000ffad00720b */ /* 0x000fda0003fd5000 */
[----:B------:R-:W1:Y:S02]  /*222c0*/  @P6 MUFU.RCP R2, R173 ;  /* 0x000000ad00026308 */ /* 0x000e640000001000 */
[----:B-1----:R-:W-:Y:S01]  /*222d0*/  FMUL.FTZ R2, R2, UR8 ;  /* 0x0000000802027c20 */ /* 0x002fe20008410000 */
[----:B--2---:R-:W1:Y:S02]  /*222e0*/  SHFL.BFLY PT, R0, R3, 0x2, 0x1f ;  /* 0x0c401f0003007f89 */ /* 0x004e6400000e0000 */
[----:B-1----:R-:W-:Y:S02]  /*222f0*/  FADD.FTZ R0, R0, R3 ;  /* 0x0000000300007221 */ /* 0x002fe40000010000 */
[----:B------:R-:W1:Y:S04]  /*22300*/  SHFL.BFLY PT, R3, R231, 0x1, 0x1f ;  /* 0x0c201f00e7037f89 */ /* 0x000e6800000e0000 */
[----:B------:R-:W2:Y:S01]  /*22310*/  SHFL.BFLY PT, R6, R0, 0x1, 0x1f ;  /* 0x0c201f0000067f89 */ /* 0x000ea200000e0000 */
[----:B-1----:R-:W-:Y:S01]  /*22320*/  FADD.FTZ R231, R231, R3 ;  /* 0x00000003e7e77221 */ /* 0x002fe20000010000 */
[----:B------:R-:W-:-:S02]  /*22330*/  IMAD.MOV.U32 R3, RZ, RZ, 0x3f800000 ;  /* 0x3f800000ff037424 */ /* 0x000fc400078e00ff */
[----:B--2---:R-:W-:Y:S01]  /*22340*/  FADD.FTZ R137, R0, R6 ;  /* 0x0000000600897221 */ /* 0x004fe20000010000 */
[----:B------:R-:W-:Y:S02]  /*22350*/  LEA.HI R6, R172, R9, RZ, 0x2 ;  /* 0x00000009ac067211 */ /* 0x000fe400078f10ff */
[----:B------:R-:W-:Y:S02]  /*22360*/  FSETP.NE.FTZ.AND P5, PT, R231, RZ, PT ;  /* 0x000000ffe700720b */ /* 0x000fe40003fb5000 */
[----:B------:R-:W-:Y:S02]  /*22370*/  FSETP.NE.FTZ.AND P0, PT, R137, RZ, PT ;  /* 0x000000ff8900720b */ /* 0x000fe40003f15000 */
[--C-:B------:R-:W-:Y:S02]  /*22380*/  SHF.R.S32.HI R7, RZ, 0x2, R6.reuse ;  /* 0x00000002ff077819 */ /* 0x100fe40000011406 */
[----:B------:R-:W-:Y:S02]  /*22390*/  SHF.R.S32.HI R0, RZ, 0x1f, R6 ;  /* 0x0000001fff007819 */ /* 0x000fe40000011406 */
[----:B------:R-:W-:-:S02]  /*223a0*/  P2R R176, PR, RZ, 0x1 ;  /* 0x00000001ffb07803 */ /* 0x000fc40000000000 */
[----:B------:R-:W-:Y:S02]  /*223b0*/  LEA.HI R0, R0, R7, RZ, 0x3 ;  /* 0x0000000700007211 */ /* 0x000fe400078f18ff */
[----:B------:R-:W-:Y:S01]  /*223c0*/  LOP3.LUT R5, R6, 0x3ffffffc, RZ, 0xc0, !PT ;  /* 0x3ffffffc06057812 */ /* 0x000fe200078ec0ff */
[----:B------:R-:W1:Y:S01]  /*223d0*/  @P5 MUFU.RCP R3, R231 ;  /* 0x000000e700035308 */ /* 0x000e620000001000 */
[----:B------:R-:W-:Y:S02]  /*223e0*/  LOP3.LUT R0, R0, 0xfffffff8, RZ, 0xc0, !PT ;  /* 0xfffffff800007812 */ /* 0x000fe400078ec0ff */
[----:B------:R-:W-:Y:S01]  /*223f0*/  P2R R178, PR, RZ, 0x20 ;  /* 0x00000020ffb27803 */ /* 0x000fe20000000000 */
[----:B------:R-:W-:Y:S02]  /*22400*/  IMAD.IADD R6, R9, 0x1, -R5 ;  /* 0x0000000109067824 */ /* 0x000fe400078e0a05 */
[----:B------:R-:W-:Y:S02]  /*22410*/  IMAD.IADD R0, R7, 0x1, -R0 ;  /* 0x0000000107007824 */ /* 0x000fe400078e0a00 */
[----:B------:R-:W2:Y:S01]  /*22420*/  @P0 MUFU.RCP R4, R137 ;  /* 0x0000008900040308 */ /* 0x000ea20000001000 */
[----:B------:R-:W-:Y:S01]  /*22430*/  FSETP.NE.FTZ.AND P0, PT, R174, RZ, PT ;  /* 0x000000ffae00720b */ /* 0x000fe20003f15000 */
[----:B------:R-:W-:-:S02]  /*22440*/  IMAD.MOV.U32 R5, RZ, RZ, 0x3f800000 ;  /* 0x3f800000ff057424 */ /* 0x000fc400078e00ff */
[C---:B------:R-:W-:Y:S01]  /*22450*/  IMAD.SHL.U32 R7, R0.reuse, 0x40, RZ ;  /* 0x0000004000077824 */ /* 0x040fe200078e00ff */
[----:B------:R-:W-:Y:S01]  /*22460*/  R2P PR, R0, 0x6 ;  /* 0x0000000600007804 */ /* 0x000fe20000000000 */
[----:B------:R-:W-:-:S03]  /*22470*/  IMAD R8, R8, 0x200, R6 ;  /* 0x0000020008087824 */ /* 0x000fc600078e0206 */
[----:B------:R-:W-:Y:S01]  /*22480*/  LOP3.LUT R6, R7, 0x1c0, RZ, 0xc0, !PT ;  /* 0x000001c007067812 */ /* 0x000fe200078ec0ff */
[----:B-1----:R-:W-:Y:S01]  /*22490*/  FMUL.FTZ R3, R3, UR8 ;  /* 0x0000000803037c20 */ /* 0x002fe20008410000 */
[----:B------:R-:W-:Y:S02]  /*224a0*/  SEL R175, R175, 0xffffffe0, !P1 ;  /* 0xffffffe0afaf7807 */ /* 0x000fe40004800000 */
[----:B------:R-:W-:Y:S01]  /*224b0*/  PLOP3.LUT P1, PT, PT, PT, UP0, 0x80, 0x0 ;  /* 0x000000000000781c */ /* 0x000fe20003f2f008 */
[----:B------:R-:W1:Y:S01]  /*224c0*/  @P0 MUFU.RCP R5, R174 ;  /* 0x000000ae00050308 */ /* 0x000e620000001000 */
[----:B------:R-:W-:Y:S02]  /*224d0*/  LEA.HI R6, R6, R6, RZ, 0x1d ;  /* 0x0000000606067211 */ /* 0x000fe400078fe8ff */
[----:B------:R-:W-:Y:S01]  /*224e0*/  LOP3.LUT R7, R0, 0x1, RZ, 0xc0, !PT ;  /* 0x0000000100077812 */ /* 0x000fe200078ec0ff */
[----:B--2---:R-:W-:Y:S01]  /*224f0*/  FMUL.FTZ R4, R4, UR8 ;  /* 0x0000000804047c20 */ /* 0x004fe20008410000 */
[----:B------:R-:W-:Y:S01]  /*22500*/  SEL R136, R136, 0xffffffc0, !P2 ;  /* 0xffffffc088887807 */ /* 0x000fe20005000000 */
[----:B------:R-:W-:Y:S01]  /*22510*/  IMAD.U32 R6, R8, 0x2, R6 ;  /* 0x0000000208067824 */ /* 0x000fe200078e0006 */
[----:B------:R-:W-:-:S04]  /*22520*/  ISETP.NE.U32.AND P3, PT, R7, 0x1, PT ;  /* 0x000000010700780c */ /* 0x000fc80003f65070 */
[----:B------:R-:W-:Y:S01]  /*22530*/  LEA R28, R6, UR4, 0x1 ;  /* 0x00000004061c7c11 */ /* 0x000fe2000f8e08ff */
[----:B-1----:R-:W-:Y:S01]  /*22540*/  FMUL.FTZ R0, R5, UR8 ;  /* 0x0000000805007c20 */ /* 0x002fe20008410000 */
[----:B------:R-:W-:Y:S07]  /*22550*/  @P1 BRA `(.L_x_2583) ;  /* 0x00000000001c1947 */ /* 0x000fee0003800000 */
[----:B------:R-:W1:Y:S01]  /*22560*/  S2UR UR8, SR_CTAID.Y ;  /* 0x00000000000879c3 */ /* 0x000e620000002600 */
[----:B------:R-:W-:Y:S01]  /*22570*/  ULDC.64 UR6, c[0x0][0x290] ;  /* 0x0000a40000067ab9 */ /* 0x000fe20000000a00 */
[----:B-1----:R-:W-:Y:S02]  /*22580*/  USHF.R.S32.HI UR4, URZ, 0x1f, UR8 ;  /* 0x0000001f3f047899 */ /* 0x002fe40008011408 */
[----:B------:R-:W-:Y:S02]  /*22590*/  UIMAD.WIDE.U32 UR10, UR8, UR6, URZ ;  /* 0x00000006080a72a5 */ /* 0x000fe4000f8e003f */
[----:B------:R-:W-:-:S04]  /*225a0*/  UIMAD UR4, UR4, UR6, URZ ;  /* 0x00000006040472a4 */ /* 0x000fc8000f8e023f */
[----:B------:R-:W-:-:S04]  /*225b0*/  UIMAD UR7, UR8, UR7, UR4 ;  /* 0x00000007080772a4 */ /* 0x000fc8000f8e0204 */
[----:B------:R-:W-:-:S12]  /*225c0*/  UIADD3 UR7, UR11, UR7, URZ ;  /* 0x000000070b077290 */ /* 0x000fd8000fffe03f */
.L_x_2583:
[----:B------:R-:W-:Y:S01]  /*225d0*/  ULDC.U8 UR4, c[0x0][0x3d8] ;  /* 0x0000f60000047ab9 */ /* 0x000fe20000000000 */
[----:B------:R-:W-:Y:S01]  /*225e0*/  ULDC.U8 UR8, c[0x0][0x3d9] ;  /* 0x0000f64000087ab9 */ /* 0x000fe20000000000 */
[----:B------:R-:W-:Y:S01]  /*225f0*/  ISETP.NE.AND P1, PT, RZ, UR4, PT ;  /* 0x00000004ff007c0c */ /* 0x000fe2000bf25270 */
[C---:B------:R-:W-:Y:S01]  /*22600*/  VIADD R32, R28.reuse, 0xfffffff0 ;  /* 0xfffffff01c207836 */ /* 0x040fe20000000000 */
[----:B------:R-:W-:Y:S01]  /*22610*/  PLOP3.LUT P4, PT, PT, PT, PT, 0x8, 0x0 ;  /* 0x000000000000781c */ /* 0x000fe20003f8e170 */
[----:B------:R-:W-:Y:S01]  /*22620*/  @P3 VIADD R32, R28, 0x10 ;  /* 0x000000101c203836 */ /* 0x000fe20000000000 */
[----:B------:R-:W-:Y:S02]  /*22630*/  ISETP.NE.OR P2, PT, RZ, UR8, !P1 ;  /* 0x00000008ff007c0c */ /* 0x000fe4000cf45670 */
[----:B------:R-:W-:-:S11]  /*22640*/  CS2R R138, SRZ ;  /* 0x00000000008a7805 */ /* 0x000fd6000001ff00 */
        /* <DEDUP_REMOVED lines=8> */
.L_x_2584:
[----:B------:R-:W-:Y:S01]  /*226d0*/  LOP3.LUT R10, R10, 0xffffffe0, RZ, 0xc0, !PT ;  /* 0xffffffe00a0a7812 */ /* 0x000fe200078ec0ff */
[C---:B------:R-:W-:Y:S01]  /*226e0*/  FMUL.FTZ R5, R4.reuse, R169 ;  /* 0x000000a904057220 */ /* 0x040fe20000410000 */
        /* <DEDUP_REMOVED lines=38> */
[----:B------:R-:W-:Y:S01]  /*22950*/  LEA.HI R172, R172, R9, RZ, 0x3 ;  /* 0x00000009acac7211 */ /* 0x000fe200078f18ff */
        /* <DEDUP_REMOVED lines=91> */
[----:B------:R-:W1:Y:S01]  /*22f10*/  S2UR UR4, SR_CTAID.X ;  /* 0x00000000000479c3 */ /* 0x000e620000002500 */
[----:B------:R-:W-:Y:S01]  /*22f20*/  F2FP.BF16.F32.PACK_AB R4, R4, R170 ;  /* 0x000000aa0404723e */ /* 0x000fe200000010ff */
[----:B------:R-:W-:Y:S01]  /*22f30*/  BSSY B0, `(.L_x_2585) ;  /* 0x0000101000007945 */ /* 0x000fe20003800000 */
[----:B------:R-:W-:Y:S01]  /*22f40*/  ISETP.NE.AND P3, PT, RZ, UR8, PT ;  /* 0x00000008ff007c0c */ /* 0x000fe2000bf65270 */
        /* <DEDUP_REMOVED lines=15> */
[----:B------:R4:W-:Y:S01]  /*23040*/  STS [R28+0x2000], R3 ;  /* 0x002000031c007388 */ /* 0x0009e20000000800 */
[----:B------:R-:W-:Y:S01]  /*23050*/  @!P3 PLOP3.LUT P2, PT, P1, PT, PT, 0x80, 0x0 ;  /* 0x000000000000b81c */ /* 0x000fe20000f4f070 */
[----:B-1----:R-:W-:Y:S01]  /*23060*/  UIMAD UR6, UR4, -0x80, UR16 ;  /* 0xffffff80040678a4 */ /* 0x002fe2000f8e0210 */
[----:B------:R-:W-:Y:S01]  /*23070*/  F2FP.BF16.F32.PACK_AB R7, R7, R156 ;  /* 0x0000009c0707723e */ /* 0x000fe200000010ff */
[----:B------:R-:W-:Y:S01]  /*23080*/  STS [R32+0x2000], R12 ;  /* 0x0020000c20007388 */ /* 0x000fe20000000800 */
[----:B------:R-:W-:-:S02]  /*23090*/  F2FP.BF16.F32.PACK_AB R8, R8, R144 ;  /* 0x000000900808723e */ /* 0x000fc400000010ff */
[----:B------:R-:W-:Y:S01]  /*230a0*/  F2FP.BF16.F32.PACK_AB R14, R14, R146 ;  /* 0x000000920e0e723e */ /* 0x000fe200000010ff */
[----:B------:R-:W-:Y:S01]  /*230b0*/  STS [R32+0x2400], R11 ;  /* 0x0024000b20007388 */ /* 0x000fe20000000800 */
[----:B------:R-:W-:Y:S02]  /*230c0*/  F2FP.BF16.F32.PACK_AB R20, R20, R140 ;  /* 0x0000008c1414723e */ /* 0x000fe400000010ff */
[----:B------:R-:W-:Y:S02]  /*230d0*/  F2FP.BF16.F32.PACK_AB R19, R19, R142 ;  /* 0x0000008e1313723e */ /* 0x000fe400000010ff */
[----:B------:R-:W-:Y:S02]  /*230e0*/  F2FP.BF16.F32.PACK_AB R18, R18, R16 ;  /* 0x000000101212723e */ /* 0x000fe400000010ff */
[----:B------:R-:W-:Y:S02]  /*230f0*/  F2FP.BF16.F32.PACK_AB R17, R17, R15 ;  /* 0x0000000f1111723e */ /* 0x000fe400000010ff */
[----:B--2---:R-:W-:-:S02]  /*23100*/  IADD3 R0, R28, R175, RZ ;  /* 0x000000af1c007210 */ /* 0x004fc40007ffe0ff */
[----:B------:R-:W-:Y:S02]  /*23110*/  F2FP.BF16.F32.PACK_AB R16, R27, R33 ;  /* 0x000000211b10723e */ /* 0x000fe400000010ff */
[----:B---3--:R-:W-:Y:S01]  /*23120*/  IADD3 R13, R175, R32, RZ ;  /* 0x00000020af0d7210 */ /* 0x008fe20007ffe0ff */
[----:B------:R1:W-:Y:S01]  /*23130*/  STS [R0], R10 ;  /* 0x0000000a00007388 */ /* 0x0003e20000000800 */
[----:B------:R-:W-:Y:S02]  /*23140*/  F2FP.BF16.F32.PACK_AB R15, R51, R50 ;  /* 0x00000032330f723e */ /* 0x000fe400000010ff */
[----:B----4-:R-:W-:Y:S01]  /*23150*/  IADD3 R3, R28, R136, RZ ;  /* 0x000000881c037210 */ /* 0x010fe20007ffe0ff */
[----:B------:R-:W-:Y:S01]  /*23160*/  STS [R0+0x400], R9 ;  /* 0x0004000900007388 */ /* 0x000fe20000000800 */
[----:B------:R-:W-:Y:S02]  /*23170*/  IADD3 R5, R136, R32, RZ ;  /* 0x0000002088057210 */ /* 0x000fe40007ffe0ff */
[----:B------:R-:W-:Y:S01]  /*23180*/  F2FP.BF16.F32.PACK_AB R21, R21, R40 ;  /* 0x000000281515723e */ /* 0x000fe200000010ff */
[----:B------:R2:W-:Y:S01]  /*23190*/  STS [R13+0x400], R6 ;  /* 0x000400060d007388 */ /* 0x0005e20000000800 */
[----:B------:R-:W-:-:S02]  /*231a0*/  F2FP.BF16.F32.PACK_AB R22, R22, R42 ;  /* 0x0000002a1616723e */ /* 0x000fc400000010ff */
[----:B------:R-:W-:Y:S01]  /*231b0*/  F2FP.BF16.F32.PACK_AB R43, R45, R44 ;  /* 0x0000002c2d2b723e */ /* 0x000fe200000010ff */
[----:B------:R-:W-:Y:S01]  /*231c0*/  STS [R13], R7 ;  /* 0x000000070d007388 */ /* 0x000fe20000000800 */
[----:B------:R-:W-:Y:S02]  /*231d0*/  F2FP.BF16.F32.PACK_AB R42, R47, R46 ;  /* 0x0000002e2f2a723e */ /* 0x000fe400000010ff */
        /* <DEDUP_REMOVED lines=8> */
[----:B------:R-:W-:Y:S01]  /*23260*/  IADD3 R4, R13, R136, RZ ;  /* 0x000000880d047210 */ /* 0x000fe20007ffe0ff */
[----:B-1----:R-:W1:Y:S01]  /*23270*/  @P3 LDC.64 R10, c[0x0][0x2c0] ;  /* 0x0000b000ff0a3b82 */ /* 0x002e620000000a00 */
[----:B------:R-:W-:Y:S01]  /*23280*/  F2FP.BF16.F32.PACK_AB R39, R39, R56 ;  /* 0x000000382727723e */ /* 0x000fe200000010ff */
[----:B------:R-:W-:Y:S01]  /*23290*/  STS [R13+0x2400], R19 ;  /* 0x002400130d007388 */ /* 0x000fe20000000800 */
[----:B------:R-:W-:Y:S02]  /*232a0*/  F2FP.BF16.F32.PACK_AB R38, R38, R58 ;  /* 0x0000003a2626723e */ /* 0x000fe400000010ff */
[----:B------:R-:W-:Y:S01]  /*232b0*/  F2FP.BF16.F32.PACK_AB R35, R35, R60 ;  /* 0x0000003c2323723e */ /* 0x000fe200000010ff */
[----:B------:R-:W-:Y:S01]  /*232c0*/  STS [R3], R18 ;  /* 0x0000001203007388 */ /* 0x000fe20000000800 */
[----:B------:R-:W-:Y:S01]  /*232d0*/  F2FP.BF16.F32.PACK_AB R34, R34, R62 ;  /* 0x0000003e2222723e */ /* 0x000fe200000010ff */
[----:B--2---:R-:W2:Y:S01]  /*232e0*/  @!P3 LDC R6, c[0x0][0x2c4] ;  /* 0x0000b100ff06bb82 */ /* 0x004ea20000000800 */
[----:B------:R-:W-:Y:S01]  /*232f0*/  F2FP.BF16.F32.PACK_AB R33, R69, R68 ;  /* 0x000000444521723e */ /* 0x000fe200000010ff */
[----:B------:R1:W-:Y:S01]  /*23300*/  STS [R3+0x400], R17 ;  /* 0x0004001103007388 */ /* 0x0003e20000000800 */
[----:B------:R-:W-:-:S02]  /*23310*/  F2FP.BF16.F32.PACK_AB R31, R31, R70 ;  /* 0x000000461f1f723e */ /* 0x000fc400000010ff */
[----:B------:R-:W-:Y:S01]  /*23320*/  F2FP.BF16.F32.PACK_AB R27, R81, R80 ;  /* 0x00000050511b723e */ /* 0x000fe200000010ff */
[----:B------:R1:W-:Y:S01]  /*23330*/  STS [R5], R16 ;  /* 0x0000001005007388 */ /* 0x0003e20000000800 */
[----:B------:R-:W-:Y:S01]  /*23340*/  F2FP.BF16.F32.PACK_AB R26, R83, R82 ;  /* 0x00000052531a723e */ /* 0x000fe200000010ff */
[----:B------:R-:W1:Y:S01]  /*23350*/  @!P3 LDC R9, c[0x0][0x270] ;  /* 0x00009c00ff09bb82 */ /* 0x000e620000000800 */
[----:B------:R-:W-:Y:S01]  /*23360*/  F2FP.BF16.F32.PACK_AB R30, R30, R72 ;  /* 0x000000481e1e723e */ /* 0x000fe200000010ff */
[----:B------:R-:W-:Y:S01]  /*23370*/  STS [R5+0x400], R15 ;  /* 0x0004000f05007388 */ /* 0x000fe20000000800 */
[----:B------:R-:W-:Y:S02]  /*23380*/  F2FP.BF16.F32.PACK_AB R29, R29, R74 ;  /* 0x0000004a1d1d723e */ /* 0x000fe400000010ff */
[----:B------:R-:W-:Y:S01]  /*23390*/  F2FP.BF16.F32.PACK_AB R25, R25, R76 ;  /* 0x0000004c1919723e */ /* 0x000fe200000010ff */
[----:B------:R-:W1:Y:S01]  /*233a0*/  S2R R12, SR_CTAID.Y ;  /* 0x00000000000c7919 */ /* 0x000e620000002600 */
        /* <DEDUP_REMOVED lines=8> */
[----:B--2---:R-:W1:Y:S01]  /*23430*/  @P2 LDC R6, c[0x0][0x2e4] ;  /* 0x0000b900ff062b82 */ /* 0x004e620000000800 */
[----:B------:R-:W-:Y:S01]  /*23440*/  F2FP.BF16.F32.PACK_AB R48, R48, R88 ;  /* 0x000000583030723e */ /* 0x000fe200000010ff */
[----:B------:R-:W-:Y:S01]  /*23450*/  STS [R5+0x2000], R43 ;  /* 0x0020002b05007388 */ /* 0x000fe20000000800 */
[----:B------:R-:W-:Y:S02]  /*23460*/  F2FP.BF16.F32.PACK_AB R47, R91, R90 ;  /* 0x0000005a5b2f723e */ /* 0x000fe400000010ff */
[----:B------:R-:W-:Y:S01]  /*23470*/  F2FP.BF16.F32.PACK_AB R44, R93, R92 ;  /* 0x0000005c5d2c723e */ /* 0x000fe200000010ff */
[----:B------:R-:W-:Y:S01]  /*23480*/  STS [R5+0x2400], R42 ;  /* 0x0024002a05007388 */ /* 0x000fe20000000800 */
[----:B------:R-:W-:Y:S01]  /*23490*/  F2FP.BF16.F32.PACK_AB R55, R55, R94 ;  /* 0x0000005e3737723e */ /* 0x000fe200000010ff */
[----:B----4-:R-:W2:Y:S01]  /*234a0*/  @P6 LDC R14, c[0x0][0x2e8] ;  /* 0x0000ba00ff0e6b82 */ /* 0x010ea20000000800 */
        /* <DEDUP_REMOVED lines=12> */
[----:B------:R-:W-:Y:S01]  /*23570*/  @P3 MOV R7, 0x1 ;  /* 0x0000000100073802 */ /* 0x000fe20000000f00 */
[----:B------:R-:W-:Y:S01]  /*23580*/  STS [R2+0x2000], R39 ;  /* 0x0020002702007388 */ /* 0x000fe20000000800 */
[----:B------:R-:W-:Y:S01]  /*23590*/  F2FP.BF16.F32.PACK_AB R58, R117, R116 ;  /* 0x00000074753a723e */ /* 0x000fe200000010ff */
[----:B-1----:R-:W-:Y:S01]  /*235a0*/  @!P3 IMAD R7, R6, R9, RZ ;  /* 0x000000090607b224 */ /* 0x002fe200078e02ff */
[----:B------:R-:W-:Y:S01]  /*235b0*/  F2FP.BF16.F32.PACK_AB R57, R119, R118 ;  /* 0x000000767739723e */ /* 0x000fe200000010ff */
[----:B------:R-:W-:Y:S01]  /*235c0*/  STS [R2+0x2400], R38 ;  /* 0x0024002602007388 */ /* 0x000fe20000000800 */
[----:B------:R-:W-:Y:S01]  /*235d0*/  F2FP.BF16.F32.PACK_AB R56, R129, R128 ;  /* 0x000000808138723e */ /* 0x000fe200000010ff */
[----:B------:R-:W-:Y:S01]  /*235e0*/  IMAD R7, R12, R7, RZ ;  /* 0x000000070c077224 */ /* 0x000fe200078e02ff */
        /* <DEDUP_REMOVED lines=9> */
[----:B------:R-:W-:Y:S02]  /*23680*/  ISETP.NE.AND P1, PT, R176, RZ, PT ;  /* 0x000000ffb000720c */ /* 0x000fe40003f25270 */
[----:B------:R-:W-:Y:S01]  /*23690*/  @!P3 MOV R8, 0x1 ;  /* 0x000000010008b802 */ /* 0x000fe20000000f00 */
[----:B------:R-:W-:Y:S01]  /*236a0*/  STS [R28+0x4400], R31 ;  /* 0x0044001f1c007388 */ /* 0x000fe20000000800 */
[----:B------:R-:W-:Y:S02]  /*236b0*/  LEA.HI.SX32 R12, R172, 0x10, 0x1d ;  /* 0x00000010ac0c7811 */ /* 0x000fe400078feaff */
[----:B------:R-:W-:Y:S01]  /*236c0*/  MOV R17, 0x7f800000 ;  /* 0x7f80000000117802 */ /* 0x000fe20000000f00 */
[----:B------:R-:W-:Y:S01]  /*236d0*/  STS [R32+0x4000], R27 ;  /* 0x0040001b20007388 */ /* 0x000fe20000000800 */
[----:B------:R-:W-:-:S02]  /*236e0*/  MOV R16, 0x7f800000 ;  /* 0x7f80000000107802 */ /* 0x000fc40000000f00 */
[----:B------:R-:W-:Y:S01]  /*236f0*/  MOV R18, 0x7f800000 ;  /* 0x7f80000000127802 */ /* 0x000fe20000000f00 */
        /* <DEDUP_REMOVED lines=9> */
[----:B----4-:R-:W4:Y:S03]  /*23790*/  S2R R28, SR_CTAID.Z ;  /* 0x00000000001c7919 */ /* 0x010f260000002700 */
        /* <DEDUP_REMOVED lines=8> */
[----:B---3--:R-:W-:Y:S01]  /*23820*/  @P3 IMAD R0, R11, R10, RZ ;  /* 0x0000000a0b003224 */ /* 0x008fe200078e02ff */
[----:B------:R-:W-:Y:S01]  /*23830*/  @!P3 MOV R0, R6 ;  /* 0x000000060000b202 */ /* 0x000fe20000000f00 */
[----:B------:R-:W3:Y:S01]  /*23840*/  @P1 LDC R10, c[0x0][0x2e8] ;  /* 0x0000ba00ff0a1b82 */ /* 0x000ee20000000800 */
[----:B------:R-:W-:Y:S01]  /*23850*/  STS [R3+0x6000], R52 ;  /* 0x0060003403007388 */ /* 0x000fe20000000800 */
[----:B------:R-:W1:Y:S03]  /*23860*/  @P1 MUFU.LG2 R6, R137 ;  /* 0x0000008900061308 */ /* 0x000e660000000c00 */
[----:B------:R-:W-:Y:S03]  /*23870*/  STS [R3+0x6400], R61 ;  /* 0x0064003d03007388 */ /* 0x000fe60000000800 */
[----:B--2---:R-:W2:Y:S01]  /*23880*/  @P0 LDC R13, c[0x0][0x2e8] ;  /* 0x0000ba00ff0d0b82 */ /* 0x004ea20000000800 */
        /* <DEDUP_REMOVED lines=8> */
[----:B----4-:R-:W4:Y:S03]  /*23910*/  @P5 MUFU.LG2 R5, R231 ;  /* 0x000000e700055308 */ /* 0x010f260000000c00 */
[----:B------:R-:W-:Y:S04]  /*23920*/  STS [R4+0x6000], R66 ;  /* 0x0060004204007388 */ /* 0x000fe80000000800 */
[----:B------:R3:W-:Y:S01]  /*23930*/  STS [R4+0x6400], R65 ;  /* 0x0064004104007388 */ /* 0x0007e20000000800 */
[----:B------:R-:W-:Y:S06]  /*23940*/  BAR.SYNC.DEFER_BLOCKING 0x0 ;  /* 0x0000000000007b1d */ /* 0x000fec0000010000 */
[----:B------:R-:W4:Y:S01]  /*23950*/  S2R R15, SR_TID.X ;  /* 0x00000000000f7919 */ /* 0x000f220000002100 */
[----:B-1----:R-:W-:-:S02]  /*23960*/  SEL R2, R7, RZ, !P4 ;  /* 0x000000ff07027207 */ /* 0x002fc40006000000 */
[----:B------:R-:W-:Y:S02]  /*23970*/  SHF.R.S32.HI R7, RZ, 0x3, R172 ;  /* 0x00000003ff077819 */ /* 0x000fe400000114ac */
[----:B------:R-:W-:Y:S01]  /*23980*/  ISETP.GE.AND P4, PT, R12, UR6, PT ;  /* 0x000000060c007c0c */ /* 0x000fe2000bf86270 */
[----:B------:R-:W-:Y:S01]  /*23990*/  IMAD R2, R28, R0, R2 ;  /* 0x000000001c027224 */ /* 0x000fe200078e0202 */
[----:B------:R-:W-:Y:S01]  /*239a0*/  ISETP.GE.AND P5, PT, R7, UR6, PT ;  /* 0x0000000607007c0c */ /* 0x000fe2000bfa6270 */
[----:B------:R-:W-:Y:S01]  /*239b0*/  IMAD R0, R8, UR4, RZ ;  /* 0x0000000408007c24 */ /* 0x000fe2000f8e02ff */
[----:B---3--:R-:W1:Y:S01]  /*239c0*/  @P6 MUFU.LG2 R4, R173 ;  /* 0x000000ad00046308 */ /* 0x008e620000000c00 */
[----:B-----5:R3:W2:Y:S03]  /*239d0*/  LDS.128 R24, [R210+0x3800] ;  /* 0x00380000d2187984 */ /* 0x0206a60000000c00 */
[----:B------:R-:W-:-:S04]  /*239e0*/  SHF.L.U32 R0, R0, 0x7, RZ ;  /* 0x0000000700007819 */ /* 0x000fc800000006ff */
[----:B------:R-:W-:Y:S01]  /*239f0*/  IADD3 R11, P2, P1, R0, R138, R2 ;  /* 0x0000008a000b7210 */ /* 0x000fe2000795e002 */
[----:B------:R-:W3:Y:S01]  /*23a00*/  @P0 MUFU.LG2 R12, R174 ;  /* 0x000000ae000c0308 */ /* 0x000ee20000000c00 */
[----:B------:R-:W-:Y:S02]  /*23a10*/  SHF.R.S32.HI R3, RZ, 0x1f, R0 ;  /* 0x0000001fff037819 */ /* 0x000fe40000011400 */
[----:B------:R-:W-:Y:S02]  /*23a20*/  SHF.R.S32.HI R2, RZ, 0x1f, R2 ;  /* 0x0000001fff027819 */ /* 0x000fe40000011402 */
[----:B------:R-:W-:Y:S02]  /*23a30*/  LEA.HI.SX32 R0, R172, 0x20, 0x1d ;  /* 0x00000020ac007811 */ /* 0x000fe400078feaff */
[----:B------:R-:W-:Y:S02]  /*23a40*/  IADD3.X R7, R3, R139, R2, P2, P1 ;  /* 0x0000008b03077210 */ /* 0x000fe400017e2402 */
[----:B------:R-:W-:-:S02]  /*23a50*/  ISETP.NE.AND P2, PT, R176, RZ, PT ;  /* 0x000000ffb000720c */ /* 0x000fc40003f45270 */
[----:B------:R-:W-:Y:S02]  /*23a60*/  ISETP.NE.AND P1, PT, R178, RZ, PT ;  /* 0x000000ffb200720c */ /* 0x000fe40003f25270 */
[----:B------:R-:W-:Y:S02]  /*23a70*/  LEA.HI.SX32 R3, R172, 0x30, 0x1d ;  /* 0x00000030ac037811 */ /* 0x000fe400078feaff */
[----:B----4-:R-:W-:Y:S02]  /*23a80*/  SHF.R.S32.HI R23, RZ, 0x1f, R15 ;  /* 0x0000001fff177819 */ /* 0x010fe4000001140f */
[----:B------:R-:W-:Y:S02]  /*23a90*/  ISETP.GE.AND P3, PT, R0, UR6, PT ;  /* 0x0000000600007c0c */ /* 0x000fe4000bf66270 */
[----:B------:R-:W-:-:S03]  /*23aa0*/  LEA.HI R23, R23, R15, RZ, 0x3 ;  /* 0x0000000f17177211 */ /* 0x000fc600078f18ff */
[----:B------:R-:W-:Y:S02]  /*23ab0*/  @P2 FMUL.FTZ R2, R6, 0.69314718246459960938 ;  /* 0x3f31721806022820 */ /* 0x000fe40000410000 */
[----:B------:R-:W-:Y:S02]  /*23ac0*/  @P1 FMUL.FTZ R0, R5, 0.69314718246459960938 ;  /* 0x3f31721805001820 */ /* 0x000fe40000410000 */
[----:B------:R-:W-:Y:S01]  /*23ad0*/  @P2 FFMA.FTZ R17, R134, R10, R2 ;  /* 0x0000000a86112223 */ /* 0x000fe20000010002 */
[----:B------:R-:W-:Y:S01]  /*23ae0*/  ISETP.GE.AND P2, PT, R3, UR6, PT ;  /* 0x0000000603007c0c */ /* 0x000fe2000bf46270 */
[----:B-1----:R-:W-:Y:S01]  /*23af0*/  @P6 FMUL.FTZ R3, R4, 0.69314718246459960938 ;  /* 0x3f31721804036820 */ /* 0x002fe20000410000 */
[----:B------:R-:W-:Y:S01]  /*23b00*/  @P1 FFMA.FTZ R18, R133, R9, R0 ;  /* 0x0000000985121223 */ /* 0x000fe20000010000 */
[----:B------:R-:W-:Y:S02]  /*23b10*/  LEA.HI.SX32 R2, R172, 0x40, 0x1d ;  /* 0x00000040ac027811 */ /* 0x000fe400078feaff */
[----:B------:R-:W-:Y:S01]  /*23b20*/  @P6 FFMA.FTZ R16, R135, R14, R3 ;  /* 0x0000000e87106223 */ /* 0x000fe20000010003 */
[----:B------:R-:W-:-:S02]  /*23b30*/  LOP3.LUT P6, RZ, R177, 0x3, RZ, 0xc0, !PT ;  /* 0x00000003b1ff7812 */ /* 0x000fc400078cc0ff */
[----:B------:R-:W-:Y:S02]  /*23b40*/  LOP3.LUT R0, R23, 0xfffffff8, RZ, 0xc0, !PT ;  /* 0xfffffff817007812 */ /* 0x000fe400078ec0ff */
[----:B------:R-:W-:Y:S01]  /*23b50*/  ISETP.GE.AND P1, PT, R2, UR6, PT ;  /* 0x0000000602007c0c */ /* 0x000fe2000bf26270 */
[----:B---3--:R-:W-:Y:S01]  /*23b60*/  @P0 FMUL.FTZ R2, R12, 0.69314718246459960938 ;  /* 0x3f3172180c020820 */ /* 0x008fe20000410000 */
[----:B------:R-:W-:Y:S02]  /*23b70*/  IADD3 R0, -R0, R15, RZ ;  /* 0x0000000f00007210 */ /* 0x000fe40007ffe1ff */
[----:B------:R-:W-:Y:S01]  /*23b80*/  MOV R15, 0x7f800000 ;  /* 0x7f800000000f7802 */ /* 0x000fe20000000f00 */
[----:B--2---:R-:W-:Y:S01]  /*23b90*/  @P0 FFMA.FTZ R15, R132, R13, R2 ;  /* 0x0000000d840f0223 */ /* 0x004fe20000010002 */
[----:B------:R-:W-:-:S03]  /*23ba0*/  SHF.L.U32 R21, R0, 0x3, RZ ;  /* 0x0000000300157819 */ /* 0x000fc600000006ff */
[----:B------:R-:W-:Y:S05]  /*23bb0*/  @P6 BRA `(.L_x_2586) ;  /* 0x0000000000e06947 */ /* 0x000fea0003800000 */
[----:B------:R-:W1:Y:S01]  /*23bc0*/  S2R R4, SR_TID.X ;  /* 0x0000000000047919 */ /* 0x000e620000002100 */
[----:B------:R-:W-:Y:S02]  /*23bd0*/  P2R R22, PR, RZ, 0x4 ;  /* 0x00000004ff167803 */ /* 0x000fe40000000000 */
[----:B------:R-:W-:Y:S02]  /*23be0*/  P2R R20, PR, RZ, 0x2 ;  /* 0x00000002ff147803 */ /* 0x000fe40000000000 */
[----:B------:R-:W-:Y:S02]  /*23bf0*/  P2R R19, PR, RZ, 0x8 ;  /* 0x00000008ff137803 */ /* 0x000fe40000000000 */
        /* <DEDUP_REMOVED lines=14> */
[C---:B------:R-:W-:Y:S01]  /*23ce0*/  ISETP.GE.AND P2, PT, R0.reuse, UR5, PT ;  /* 0x0000000500007c0c */ /* 0x040fe2000bf46270 */
[----:B------:R-:W-:-:S03]  /*23cf0*/  VIADD R10, R0, 0x40 ;  /* 0x00000040000a7836 */ /* 0x000fc60000000000 */
[----:B------:R-:W-:Y:S02]  /*23d00*/  ISETP.GE.AND P1, PT, R2, UR5, PT ;  /* 0x0000000502007c0c */ /* 0x000fe4000bf26270 */
[----:B------:R-:W-:-:S07]  /*23d10*/  ISETP.GE.AND P3, PT, R10, UR5, PT ;  /* 0x000000050a007c0c */ /* 0x000fce000bf66270 */
[CC--:B------:R-:W-:Y:S02]  /*23d20*/  @!P2 IMAD R3, R0.reuse, R8.reuse, RZ ;  /* 0x000000080003a224 */ /* 0x0c0fe400078e02ff */
[----:B------:R-:W-:Y:S02]  /*23d30*/  VIADD R0, R0, 0x48 ;  /* 0x0000004800007836 */ /* 0x000fe40000000000 */
[----:B------:R-:W-:Y:S01]  /*23d40*/  @!P1 IMAD R2, R2, R8, RZ ;  /* 0x0000000802029224 */ /* 0x000fe200078e02ff */
[C---:B------:R-:W-:Y:S02]  /*23d50*/  @!P2 IADD3 R4, P0, R3.reuse, R11, RZ ;  /* 0x0000000b0304a210 */ /* 0x040fe40007f1e0ff */
[----:B------:R-:W-:Y:S02]  /*23d60*/  ISETP.GE.AND P6, PT, R0, UR5, PT ;  /* 0x0000000500007c0c */ /* 0x000fe4000bfc6270 */
[----:B------:R-:W-:Y:S02]  /*23d70*/  @!P2 LEA.HI.X.SX32 R6, R3, R7, 0x1, P0 ;  /* 0x000000070306a211 */ /* 0x000fe400000f0eff */
[----:B------:R-:W-:-:S04]  /*23d80*/  @!P1 IADD3 R5, P0, R2, R11, RZ ;  /* 0x0000000b02059210 */ /* 0x000fc80007f1e0ff */
[----:B------:R-:W-:Y:S01]  /*23d90*/  @!P1 LEA.HI.X.SX32 R13, R2, R7, 0x1, P0 ;  /* 0x00000007020d9211 */ /* 0x000fe200000f0eff */
[----:B------:R-:W-:-:S04]  /*23da0*/  @!P3 IMAD R2, R10, R8, RZ ;  /* 0x000000080a02b224 */ /* 0x000fc800078e02ff */
[----:B------:R-:W-:Y:S01]  /*23db0*/  @!P6 IMAD R0, R0, R8, RZ ;  /* 0x000000080000e224 */ /* 0x000fe200078e02ff */
[----:B------:R-:W-:-:S04]  /*23dc0*/  @!P3 IADD3 R12, P0, R2, R11, RZ ;  /* 0x0000000b020cb210 */ /* 0x000fc80007f1e0ff */
[----:B------:R-:W-:Y:S02]  /*23dd0*/  @!P3 LEA.HI.X.SX32 R14, R2, R7, 0x1, P0 ;  /* 0x00000007020eb211 */ /* 0x000fe400000f0eff */
[----:B------:R-:W1:Y:S01]  /*23de0*/  @!P2 LDC.64 R2, c[0x0][0x2b0] ;  /* 0x0000ac00ff02ab82 */ /* 0x000e620000000a00 */
        /* <DEDUP_REMOVED lines=21> */
.L_x_2586:
[----:B------:R-:W-:Y:S05]  /*23f40*/  BSYNC B0 ;  /* 0x0000000000007941 */ /* 0x000fea0003800000 */
.L_x_2585:
[----:B------:R1:W5:Y:S01]  /*23f50*/  LDL R29, [R1+0x6c] ;  /* 0x00006c00011d7983 */ /* 0x0003620000100800 */
[----:B--2---:R-:W-:Y:S01]  /*23f60*/  SHF.R.S32.HI R6, RZ, 0x1f, R28 ;  /* 0x0000001fff067819 */ /* 0x004fe2000001141c */
[----:B------:R-:W-:Y:S01]  /*23f70*/  ULDC.64 UR4, c[0x0][0x2a0] ;  /* 0x0000a80000047ab9 */ /* 0x000fe20000000a00 */
[----:B------:R-:W-:Y:S01]  /*23f80*/  SHF.R.S32.HI R0, RZ, 0x1f, R21 ;  /* 0x0000001fff007819 */ /* 0x000fe20000011415 */
[----:B------:R1:W2:Y:S01]  /*23f90*/  LDS.128 R16, [R210] ;  /* 0x00000000d2107984 */ /* 0x0002a20000000c00 */
[----:B------:R-:W-:Y:S01]  /*23fa0*/  IADD3 R4, P0, R21, UR10, RZ ;  /* 0x0000000a15047c10 */ /* 0x000fe2000ff1e0ff */
[----:B------:R-:W-:Y:S01]  /*23fb0*/  BSSY B0, `(.L_x_2587) ;  /* 0x000001d000007945 */ /* 0x000fe20003800000 */
[----:B------:R-:W-:Y:S01]  /*23fc0*/  LEA.HI.SX32 R3, R172, 0x50, 0x1d ;  /* 0x00000050ac037811 */ /* 0x000fe200078feaff */
[----:B------:R1:W3:Y:S01]  /*23fd0*/  LDS.128 R12, [R210+0x4000] ;  /* 0x00400000d20c7984 */ /* 0x0002e20000000c00 */
[----:B------:R-:W-:Y:S02]  /*23fe0*/  SHF.R.S32.HI R2, RZ, 0x3, R23 ;  /* 0x00000003ff027819 */ /* 0x000fe40000011417 */
[----:B------:R-:W-:Y:S01]  /*23ff0*/  IADD3.X R5, R0, UR7, RZ, P0, !PT ;  /* 0x0000000700057c10 */ /* 0x000fe200087fe4ff */
[----:B------:R-:W-:Y:S01]  /*24000*/  IMAD R0, R6, UR4, RZ ;  /* 0x0000000406007c24 */ /* 0x000fe2000f8e02ff */
[----:B------:R-:W-:Y:S01]  /*24010*/  ISETP.GE.AND P0, PT, R3, UR6, PT ;  /* 0x0000000603007c0c */ /* 0x000fe2000bf06270 */
[----:B------:R-:W-:Y:S01]  /*24020*/  IMAD.U32 R6, RZ, RZ, UR15 ;  /* 0x0000000fff067e24 */ /* 0x000fe2000f8e00ff */
[----:B------:R-:W-:Y:S01]  /*24030*/  SHF.R.S32.HI R3, RZ, 0x1f, R2 ;  /* 0x0000001fff037819 */ /* 0x000fe20000011402 */
[----:B------:R-:W-:Y:S01]  /*24040*/  IMAD R0, R28, UR5, R0 ;  /* 0x000000051c007c24 */ /* 0x000fe2000f8e0200 */
[----:B------:R-:W-:Y:S01]  /*24050*/  LEA.HI.SX32 R20, R172, 0x60, 0x1d ;  /* 0x00000060ac147811 */ /* 0x000fe200078feaff */
[----:B------:R-:W-:-:S04]  /*24060*/  IMAD.WIDE.U32 R10, R28, UR4, R4 ;  /* 0x000000041c0a7c25 */ /* 0x000fc8000f8e0004 */
        /* <DEDUP_REMOVED lines=17> */
.L_x_2588:
[----:B------:R-:W-:Y:S05]  /*24180*/  BSYNC B0 ;  /* 0x0000000000007941 */ /* 0x000fea0003800000 */
.L_x_2587:
[----:B--2-4-:R2:W4:Y:S01]  /*24190*/  LDS.128 R16, [R210+0x800] ;  /* 0x00080000d2107984 */ /* 0x0145220000000c00 */
[----:B------:R-:W-:Y:S01]  /*241a0*/  BSSY B0, `(.L_x_2589) ;  /* 0x0000016000007945 */ /* 0x000fe20003800000 */
[----:B------:R-:W-:Y:S02]  /*241b0*/  ISETP.GE.AND P5, PT, R20, UR6, PT ;  /* 0x0000000614007c0c */ /* 0x000fe4000bfa6270 */
[----:B---3--:R2:W3:Y:S01]  /*241c0*/  LDS.128 R12, [R210+0x4800] ;  /* 0x00480000d20c7984 */ /* 0x0084e20000000c00 */
[----:B------:R-:W-:Y:S01]  /*241d0*/  LEA.HI.SX32 R20, R172, 0x70, 0x1d ;  /* 0x00000070ac147811 */ /* 0x000fe200078feaff */
        /* <DEDUP_REMOVED lines=18> */
.L_x_2590:
[----:B------:R-:W-:Y:S05]  /*24300*/  BSYNC B0 ;  /* 0x0000000000007941 */ /* 0x000fea0003800000 */
.L_x_2589:
        /* <DEDUP_REMOVED lines=22> */
.L_x_2592:
[----:B------:R-:W-:Y:S05]  /*24470*/  BSYNC B0 ;  /* 0x0000000000007941 */ /* 0x000fea0003800000 */
.L_x_2591:
        /* <DEDUP_REMOVED lines=21> */
.L_x_2594:
[----:B------:R-:W-:Y:S05]  /*245d0*/  BSYNC B0 ;  /* 0x0000000000007941 */ /* 0x000fea0003800000 */
.L_x_2593:
        /* <DEDUP_REMOVED lines=21> */
.L_x_2596:
[----:B------:R-:W-:Y:S05]  /*24730*/  BSYNC B0 ;  /* 0x0000000000007941 */ /* 0x000fea0003800000 */
.L_x_2595:
        /* <DEDUP_REMOVED lines=21> */
.L_x_2598:
[----:B------:R-:W-:Y:S05]  /*24890*/  BSYNC B0 ;  /* 0x0000000000007941 */ /* 0x000fea0003800000 */
.L_x_2597:
        /* <DEDUP_REMOVED lines=21> */
.L_x_2600:
[----:B------:R-:W-:Y:S05]  /*249f0*/  BSYNC B0 ;  /* 0x0000000000007941 */ /* 0x000fea0003800000 */
.L_x_2599:
        /* <DEDUP_REMOVED lines=21> */
.L_x_2601:
        /* <DEDUP_REMOVED lines=11> */
.L_x_2950:


//--------------------- .text._ZN5flash16flash_fwd_kernelI23Flash_fwd_kernel_traitsILi128ELi128ELi32ELi4ELb0ELb0EN7cutlass10bfloat16_tE19Flash_kernel_traitsILi128ELi128ELi32ELi4ES3_EELb0ELb0ELb1ELb0ELb0ELb0ELb1ELb0EEEvNS_16Flash_fwd_paramsE --------------------------
	.section	.text._ZN5flash16flash_fwd_kernelI23Flash_fwd_kernel_traitsILi128ELi128ELi32ELi4ELb0ELb0EN7cutlass10bfloat16_tE19Flash_kernel_traitsILi128ELi128ELi32ELi4ES3_EELb0ELb0ELb1ELb0ELb0ELb0ELb1ELb0EEEvNS_16Flash_fwd_paramsE,"ax",@progbits
	.align	128
        .global         _ZN5flash16flash_fwd_kernelI23Flash_fwd_kernel_traitsILi128ELi128ELi32ELi4ELb0ELb0EN7cutlass10bfloat16_tE19Flash_kernel_traitsILi128ELi128ELi32ELi4ES3_EELb0ELb0ELb1ELb0ELb0ELb0ELb1ELb0EEEvNS_16Flash_fwd_paramsE
        .type           _ZN5flash16flash_fwd_kernelI23Flash_fwd_kernel_traitsILi128ELi128ELi32ELi4ELb0ELb0EN7cutlass10bfloat16_tE19Flash_kernel_traitsILi128ELi128ELi32ELi4ES3_EELb0ELb0ELb1ELb0ELb0ELb0ELb1ELb0EEEvNS_16Flash_fwd_paramsE,@function
        .size           _ZN5flash16flash_fwd_kernelI23Flash_fwd_kernel_traitsILi128ELi128ELi32ELi4ELb0ELb0EN7cutlass10bfloat16_tE19Flash_kernel_traitsILi128ELi128ELi32ELi4ES3_EELb0ELb0ELb1ELb0ELb0ELb0ELb1ELb0EEEvNS_16Flash_fwd_paramsE,(.L_x_2951 - _ZN5flash16flash_fwd_kernelI23Flash_fwd_kernel_traitsILi128ELi128ELi32ELi4ELb0ELb0EN7cutlass10bfloat16_tE19Flash_kernel_traitsILi128ELi128ELi32ELi4ES3_EELb0ELb0ELb1ELb0ELb0ELb0ELb1ELb0EEEvNS_16Flash_fwd_paramsE)
        .other          _ZN5flash16flash_fwd_kernelI23Flash_fwd_kernel_traitsILi128ELi128ELi32ELi4ELb0ELb0EN7cutlass10bfloat16_tE19Flash_kernel_traitsILi128ELi128ELi32ELi4ES3_EELb0ELb0ELb1ELb0ELb0ELb0ELb1ELb0EEEvNS_16Flash_fwd_paramsE,@"STO_CUDA_ENTRY STV_DEFAULT"
_ZN5flash16flash_fwd_kernelI23Flash_fwd_kernel_traitsILi128ELi128ELi32ELi4ELb0ELb0EN7cutlass10bfloat16_tE19Flash_kernel_traitsILi128ELi128ELi32ELi4ES3_EELb0ELb0ELb1ELb0ELb0ELb0ELb1ELb0EEEvNS_16Flash_fwd_paramsE:
.text._ZN5flash16flash_fwd_kernelI23Flash_fwd_kernel_traitsILi128ELi128ELi32ELi4ELb0ELb0EN7cutlass10bfloat16_tE19Flash_kernel_traitsILi128ELi128ELi32ELi4ES3_EELb0ELb0ELb1ELb0ELb0ELb0ELb1ELb0EEEvNS_16Flash_fwd_paramsE:
        /* <DEDUP_REMOVED lines=55> */
.L_x_2602:
[----:B------:R-:W-:-:S05]  /*0370*/  ULDC UR5, c[0x0][0x2c8] ;  /* 0x0000b20000057ab9 */ /* 0x000fca0000000800 */
.L_x_2603:
        /* <DEDUP_REMOVED lines=132> */
.L_x_2606:
[----:B------:R-:W-:Y:S05]  /*0bc0*/  BSYNC B0 ;  /* 0x0000000000007941 */ /* 0x000fea0003800000 */
.L_x_2605:
        /* <DEDUP_REMOVED lines=21> */
.L_x_2608:
[----:B------:R-:W-:Y:S05]  /*0d20*/  BSYNC B0 ;  /* 0x0000000000007941 */ /* 0x000fea0003800000 */
.L_x_2607:
        /* <DEDUP_REMOVED lines=21> */
.L_x_2610:
[----:B------:R-:W-:Y:S05]  /*0e80*/  BSYNC B0 ;  /* 0x0000000000007941 */ /* 0x000fea0003800000 */
.L_x_2609:
        /* <DEDUP_REMOVED lines=21> */
.L_x_2612:
[----:B------:R-:W-:Y:S05]  /*0fe0*/  BSYNC B0 ;  /* 0x0000000000007941 */ /* 0x000fea0003800000 */
.L_x_2611:
        /* <DEDUP_REMOVED lines=20> */
.L_x_2614:
[----:B------:R-:W-:Y:S05]  /*1130*/  BSYNC B0 ;  /* 0x0000000000007941 */ /* 0x000fea0003800000 */
.L_x_2613:
        /* <DEDUP_REMOVED lines=20> */
.L_x_2616:
[----:B------:R-:W-:Y:S05]  /*1280*/  BSYNC B0 ;  /* 0x0000000000007941 */ /* 0x000fea0003800000 */
.L_x_2615:
        /* <DEDUP_REMOVED lines=20> */
.L_x_2618:
[----:B------:R-:W-:Y:S05]  /*13d0*/  BSYNC B0 ;  /* 0x0000000000007941 */ /* 0x000fea0003800000 */
.L_x_2617:
        /* <DEDUP_REMOVED lines=20> */
.L_x_2620:
[----:B------:R-:W-:Y:S05]  /*1520*/  BSYNC B0 ;  /* 0x0000000000007941 */ /* 0x000fea0003800000 */
.L_x_2619:
        /* <DEDUP_REMOVED lines=10> */
.L_x_2622:
[----:B------:R-:W-:Y:S05]  /*15d0*/  BSYNC B0 ;  /* 0x0000000000007941 */ /* 0x000fea0003800000 */
.L_x_2621:
        /* <DEDUP_REMOVED lines=15> */
.L_x_2624:
[----:B------:R-:W-:Y:S05]  /*16d0*/  BSYNC B0 ;  /* 0x0000000000007941 */ /* 0x000fea0003800000 */
.L_x_2623:
        /* <DEDUP_REMOVED lines=10> */
.L_x_2626:
[----:B------:R-:W-:Y:S05]  /*1780*/  BSYNC B0 ;  /* 0x0000000000007941 */ /* 0x000fea0003800000 */
.L_x_2625:
        /* <DEDUP_REMOVED lines=10> */
.L_x_2628:
[----:B------:R-:W-:Y:S05]  /*1830*/  BSYNC B0 ;  /* 0x0000000000007941 */ /* 0x000fea0003800000 */
.L_x_2627:
        /* <DEDUP_REMOVED lines=10> */
.L_x_2630:
[----:B------:R-:W-:Y:S05]  /*18e0*/  BSYNC B0 ;  /* 0x0000000000007941 */ /* 0x000fea0003800000 */
.L_x_2629:
        /* <DEDUP_REMOVED lines=10> */
.L_x_2632:
[----:B------:R-:W-:Y:S05]  /*1990*/  BSYNC B0 ;  /* 0x0000000000007941 */ /* 0x000fea0003800000 */
.L_x_2631:
        /* <DEDUP_REMOVED lines=10> */
.L_x_2634:
[----:B------:R-:W-:Y:S05]  /*1a40*/  BSYNC B0 ;  /* 0x0000000000007941 */ /* 0x000fea0003800000 */
.L_x_2633:
        /* <DEDUP_REMOVED lines=10> */
.L_x_2604:
        /* <DEDUP_REMOVED lines=70> */
.L_x_2635:
        /* <DEDUP_REMOVED lines=32> */
.L_x_2636:
        /* <DEDUP_REMOVED lines=79> */
.L_x_2638:
[----:B------:R-:W-:Y:S05]  /*2640*/  BSYNC B0 ;  /* 0x0000000000007941 */ /* 0x000fea0003800000 */
.L_x_2637:
        /* <DEDUP_REMOVED lines=34> */
.L_x_2640:
[----:B------:R-:W-:Y:S05]  /*2870*/  BSYNC B0 ;  /* 0x0000000000007941 */ /* 0x000fea0003800000 */
.L_x_2639:
        /* <DEDUP_REMOVED lines=34> */
.L_x_2642:
[----:B------:R-:W-:Y:S05]  /*2aa0*/  BSYNC B0 ;  /* 0x0000000000007941 */ /* 0x000fea0003800000 */
.L_x_2641:
        /* <DEDUP_REMOVED lines=33> */
.L_x_2644:
[----:B------:R-:W-:Y:S05]  /*2cc0*/  BSYNC B0 ;  /* 0x0000000000007941 */ /* 0x000fea0003800000 */
.L_x_2643:
        /* <DEDUP_REMOVED lines=31> */
.L_x_2646:
[----:B------:R-:W-:Y:S05]  /*2ec0*/  BSYNC B0 ;  /* 0x0000000000007941 */ /* 0x000fea0003800000 */
.L_x_2645:
        /* <DEDUP_REMOVED lines=31> */
.L_x_2648:
[----:B------:R-:W-:Y:S05]  /*30c0*/  BSYNC B0 ;  /* 0x0000000000007941 */ /* 0x000fea0003800000 */
.L_x_2647:
        /* <DEDUP_REMOVED lines=31> */
.L_x_2650:
[----:B------:R-:W-:Y:S05]  /*32c0*/  BSYNC B0 ;  /* 0x0000000000007941 */ /* 0x000fea0003800000 */
.L_x_2649:
        /* <DEDUP_REMOVED lines=30> */
.L_x_2652:
[----:B------:R-:W-:Y:S05]  /*34b0*/  BSYNC B0 ;  /* 0x0000000000007941 */ /* 0x000fea0003800000 */
.L_x_2651:
[----:B------:R-:W-:Y:S01]  /*34c0*/  IMAD.IADD R127, R29, 0x1, R21 ;  /* 0x000000011d7f7824 */ /* 0x000fe200078e0215 */
[----:B------:R-:W-:Y:S01]  /*34d0*/  USHF.L.U32 UR31, UR10, 0x5, URZ ;  /* 0x000000050a1f7899 */ /* 0x000fe2000800063f */
[----:B------:R-:W-:Y:S01]  /*34e0*/  IMAD.MOV.U32 R126, RZ, RZ, R28 ;  /* 0x000000ffff7e7224 */ /* 0x000fe200078e001c */
[----:B------:R-:W-:Y:S01]  /*34f0*/  USHF.L.U64.HI UR30, UR10, 0x5, UR11 ;  /* 0x000000050a1e7899 */ /* 0x000fe2000801020b */
[----:B------:R-:W-:Y:S01]  /*3500*/  SHF.R.S32.HI R5, RZ, 0x4, R23 ;  /* 0x00000004ff057819 */ /* 0x000fe20000011417 */
[----:B------:R-:W-:Y:S01]  /*3510*/  BSSY B0, `(.L_x_2653) ;  /* 0x0000024000007945 */ /* 0x000fe20003800000 */
[C---:B------:R-:W-:Y:S01]  /*3520*/  ISETP.GE.AND P0, PT, R2.reuse, UR15, PT ;  /* 0x0000000f02007c0c */ /* 0x040fe2000bf06270 */
        /* <DEDUP_REMOVED lines=34> */
.L_x_2654:
[----:B------:R-:W-:Y:S05]  /*3750*/  BSYNC B0 ;  /* 0x0000000000007941 */ /* 0x000fea0003800000 */
.L_x_2653:
        /* <DEDUP_REMOVED lines=27> */
.L_x_2656:
[----:B------:R-:W-:Y:S05]  /*3910*/  BSYNC B0 ;  /* 0x0000000000007941 */ /* 0x000fea0003800000 */
.L_x_2655:
        /* <DEDUP_REMOVED lines=55> */
.L_x_2658:
[----:B------:R-:W-:Y:S05]  /*3c90*/  BSYNC B0 ;  /* 0x0000000000007941 */ /* 0x000fea0003800000 */
.L_x_2657:
        /* <DEDUP_REMOVED lines=29> */
.L_x_2660:
[----:B------:R-:W-:Y:S05]  /*3e70*/  BSYNC B0 ;  /* 0x0000000000007941 */ /* 0x000fea0003800000 */
.L_x_2659:
[----:B------:R-:W-:Y:S01]  /*3e80*/  LDSM.16.M88.4 R16, [R214] ;  /* 0x00000000d610783b */ /* 0x000fe20000000200 */
[----:B------:R-:W-:Y:S01]  /*3e90*/  R2P PR, R24, 0x6 ;  /* 0x0000000618007804 */ /* 0x000fe20000000000 */
[C---:B-1----:R-:W-:Y:S01]  /*3ea0*/  VIADD R2, R212.reuse, 0x8000 ;  /* 0x00008000d4027836 */ /* 0x042fe20000000000 */
[----:B------:R-:W-:Y:S01]  /*3eb0*/  ULDC UR32, c[0x0][0x39c] ;  /* 0x0000e70000207ab9 */ /* 0x000fe20000000800 */
[----:B------:R-:W1:Y:S01]  /*3ec0*/  LDSM.16.M88.4 R20, [R212+0x8000] ;  /* 0x00800000d414783b */ /* 0x000e620000000200 */
[----:B------:R-:W-:Y:S01]  /*3ed0*/  VIADD R223, R212, 0x8020 ;  /* 0x00008020d4df7836 */ /* 0x000fe20000000000 */
[----:B------:R-:W-:Y:S01]  /*3ee0*/  LOP3.LUT R3, R124, 0xffffffe0, RZ, 0xc0, !PT ;  /* 0xffffffe07c037812 */ /* 0x000fe200078ec0ff */
[--C-:B------:R-:W-:Y:S01]  /*3ef0*/  IMAD R216, R4, 0x2, R214.reuse ;  /* 0x0000000204d87824 */ /* 0x100fe200078e02d6 */
[----:B---34-:R-:W3:Y:S01]  /*3f00*/  LDSM.16.M88.4 R12, [R214+0x2000] ;  /* 0x00200000d60c783b */ /* 0x018ee20000000200 */
[C---:B------:R-:W-:Y:S01]  /*3f10*/  IMAD R222, R0.reuse, 0x2, R214 ;  /* 0x0000000200de7824 */ /* 0x040fe200078e02d6 */
[----:B------:R-:W-:Y:S01]  /*3f20*/  UIADD3 UR6, UR24, 0x1, -UR25 ;  /* 0x0000000118067890 */ /* 0x000fe2000fffe819 */
[----:B------:R-:W-:Y:S01]  /*3f30*/  IMAD R221, R0, 0x2, R216 ;  /* 0x0000000200dd7824 */ /* 0x000fe200078e02d8 */
[----:B--2---:R-:W-:Y:S01]  /*3f40*/  LDSM.16.M88.4 R28, [R216] ;  /* 0x00000000d81c783b */ /* 0x004fe20000000200 */
[----:B------:R-:W-:Y:S01]  /*3f50*/  LEA R6, R122, UR21, 0x4 ;  /* 0x000000157a067c11 */ /* 0x000fe2000f8e20ff */
[----:B------:R-:W-:Y:S01]  /*3f60*/  @P1 VIADD R223, R2, 0xffffffe0 ;  /* 0xffffffe002df1836 */ /* 0x000fe20000000000 */
[----:B------:R-:W-:Y:S01]  /*3f70*/  UIADD3 UR6, UR6, UR19, URZ ;  /* 0x0000001306067290 */ /* 0x000fe2000fffe03f */
[----:B------:R-:W-:Y:S01]  /*3f80*/  LDSM.16.M88.4 R8, [R216+0x2000] ;  /* 0x00200000d808783b */ /* 0x000fe20000000200 */
[----:B------:R-:W-:Y:S01]  /*3f90*/  IMAD.MOV.U32 R2, RZ, RZ, 0x40 ;  /* 0x00000040ff027424 */ /* 0x000fe200078e00ff */
[----:B------:R-:W-:Y:S01]  /*3fa0*/  UIADD3 UR20, UR24, -UR20, -UR25 ;  /* 0x8000001418147290 */ /* 0x000fe2000fffe819 */
[C---:B------:R-:W-:Y:S01]  /*3fb0*/  VIADD R226, R223.reuse, 0x800 ;  /* 0x00000800dfe27836 */ /* 0x040fe20000000000 */
[----:B------:R-:W2:Y:S01]  /*3fc0*/  LDSM.16.M88.4 R48, [R223] ;  /* 0x00000000df30783b */ /* 0x000ea20000000200 */
[----:B------:R-:W-:Y:S01]  /*3fd0*/  IMAD.U32 R7, RZ, RZ, UR6 ;  /* 0x00000006ff077e24 */ /* 0x000fe2000f8e00ff */
[----:B------:R-:W-:Y:S01]  /*3fe0*/  SEL R2, R2, 0xffffffc0, !P2 ;  /* 0xffffffc002027807 */ /* 0x000fe20005000000 */
[----:B------:R-:W-:Y:S01]  /*3ff0*/  UMOV UR19, UR17 ;  /* 0x0000001100137c82 */ /* 0x000fe20008000000 */
[----:B------:R-:W-:Y:S01]  /*4000*/  LDSM.16.M88.4 R44, [R222] ;  /* 0x00000000de2c783b */ /* 0x000fe20000000200 */
[----:B------:R-:W-:Y:S01]  /*4010*/  UISETP.GT.AND UP0, UPT, UR19, UR12, UPT ;  /* 0x0000000c1300728c */ /* 0x000fe2000bf04270 */
[----:B------:R-:W-:-:S02]  /*4020*/  VIADD R225, R223, 0x1000 ;  /* 0x00001000dfe17836 */ /* 0x000fc40000000000 */
[----:B------:R-:W-:Y:S01]  /*4030*/  IMAD.IADD R220, R212, 0x1, R2 ;  /* 0x00000001d4dc7824 */ /* 0x000fe200078e0202 */
[----:B------:R-:W4:Y:S01]  /*4040*/  LDSM.16.M88.4 R24, [R212+0x8800] ;  /* 0x00880000d418783b */ /* 0x000f220000000200 */
[----:B------:R-:W-:Y:S02]  /*4050*/  IMAD.IADD R219, R2, 0x1, R223 ;  /* 0x0000000102db7824 */ /* 0x000fe400078e02df */
[----:B------:R-:W-:Y:S01]  /*4060*/  VIADD R224, R223, 0x1800 ;  /* 0x00001800dfe07836 */ /* 0x000fe20000000000 */
[----:B------:R-:W5:Y:S04]  /*4070*/  LDSM.16.M88.4 R52, [R220+0x8000] ;  /* 0x00800000dc34783b */ /* 0x000f680000000200 */
[----:B------:R-:W5:Y:S04]  /*4080*/  LDSM.16.M88.4 R36, [R222+0x2000] ;  /* 0x00200000de24783b */ /* 0x000f680000000200 */
[----:B------:R-:W-:Y:S01]  /*4090*/  LDSM.16.M88.4 R60, [R219] ;  /* 0x00000000db3c783b */ /* 0x000fe20000000200 */
[-C--:B-1----:R-:W-:Y:S03]  /*40a0*/  HMMA.16816.F32.BF16 R32, R16, R20.reuse, RZ ;  /* 0x000000141020723c */ /* 0x082fe600000418ff */
[----:B------:R-:W-:Y:S04]  /*40b0*/  LDSM.16.M88.4 R56, [R223+0x800] ;  /* 0x00080000df38783b */ /* 0x000fe80000000200 */
[----:B------:R-:W-:Y:S01]  /*40c0*/  LDSM.16.M88.4 R100, [R212+0x9000] ;  /* 0x00900000d464783b */ /* 0x000fe20000000200 */
[C---:B---3--:R-:W-:Y:S03]  /*40d0*/  HMMA.16816.F32.BF16 R40, R12.reuse, R20, RZ ;  /* 0x000000140c28723c */ /* 0x048fe600000418ff */
[----:B------:R-:W-:Y:S03]  /*40e0*/  LDSM.16.M88.4 R96, [R223+0x1000] ;  /* 0x00100000df60783b */ /* 0x000fe60000000200 */
[-C--:B------:R-:W-:Y:S01]  /*40f0*/  HMMA.16816.F32.BF16 R64, R12, R22.reuse, RZ ;  /* 0x000000160c40723c */ /* 0x080fe200000418ff */
[----:B------:R-:W0:Y:S05]  /*4100*/  LDGDEPBAR ;  /* 0x00000000000079af */ /* 0x000e2a0000000000 */
[----:B------:R-:W-:Y:S06]  /*4110*/  HMMA.16816.F32.BF16 R20, R16, R22, RZ ;  /* 0x000000161014723c */ /* 0x000fec00000418ff */
[-C--:B--2---:R-:W-:Y:S01]  /*4120*/  HMMA.16816.F32.BF16 R68, R28, R48.reuse, R32 ;  /* 0x000000301c44723c */ /* 0x084fe20000041820 */
[----:B------:R-:W-:Y:S05]  /*4130*/  LDSM.16.M88.4 R32, [R221+0x2000] ;  /* 0x00200000dd20783b */ /* 0x000fea0000000200 */
[----:B------:R-:W-:Y:S01]  /*4140*/  HMMA.16816.F32.BF16 R72, R8, R48, R40 ;  /* 0x000000300848723c */ /* 0x000fe20000041828 */
[----:B------:R-:W1:Y:S05]  /*4150*/  LDSM.16.M88.4 R40, [R221] ;  /* 0x00000000dd28783b */ /* 0x000e6a0000000200 */
[C---:B----4-:R-:W-:Y:S06]  /*4160*/  HMMA.16816.F32.BF16 R76, R12.reuse, R24, RZ ;  /* 0x000000180c4c723c */ /* 0x050fec00000418ff */
[----:B------:R-:W-:Y:S06]  /*4170*/  HMMA.16816.F32.BF16 R84, R12, R26, RZ ;  /* 0x0000001a0c54723c */ /* 0x000fec00000418ff */
[----:B-----5:R-:W-:Y:S06]  /*4180*/  HMMA.16816.F32.BF16 R68, R44, R52, R68 ;  /* 0x000000342c44723c */ /* 0x020fec0000041844 */
[C---:B------:R-:W-:Y:S06]  /*4190*/  HMMA.16816.F32.BF16 R88, R16.reuse, R24, RZ ;  /* 0x000000181058723c */ /* 0x040fec00000418ff */
[----:B------:R-:W-:Y:S01]  /*41a0*/  HMMA.16816.F32.BF16 R80, R16, R26, RZ ;  /* 0x0000001a1050723c */ /* 0x000fe200000418ff */
[----:B------:R-:W2:Y:S04]  /*41b0*/  LDSM.16.M88.4 R24, [R214+0x4000] ;  /* 0x00400000d618783b */ /* 0x000ea80000000200 */
[----:B------:R-:W-:Y:S01]  /*41c0*/  LDSM.16.M88.4 R16, [R216+0x4000] ;  /* 0x00400000d810783b */ /* 0x000fe20000000200 */
[-C--:B------:R-:W-:Y:S06]  /*41d0*/  HMMA.16816.F32.BF16 R92, R8, R50.reuse, R64 ;  /* 0x00000032085c723c */ /* 0x080fec0000041840 */
[----:B------:R-:W-:Y:S01]  /*41e0*/  HMMA.16816.F32.BF16 R64, R28, R50, R20 ;  /* 0x000000321c40723c */ /* 0x000fe20000041814 */
[----:B------:R-:W3:Y:S04]  /*41f0*/  LDSM.16.M88.4 R48, [R220+0x8800] ;  /* 0x00880000dc30783b */ /* 0x000ee80000000200 */
[----:B------:R-:W4:Y:S01]  /*4200*/  LDSM.16.M88.4 R20, [R214+0x6000] ;  /* 0x00600000d614783b */ /* 0x000f220000000200 */
[----:B------:R-:W-:Y:S06]  /*4210*/  HMMA.16816.F32.BF16 R12, R36, R52, R72 ;  /* 0x00000034240c723c */ /* 0x000fec0000041848 */
[----:B-1----:R-:W-:Y:S06]  /*4220*/  HMMA.16816.F32.BF16 R68, R40, R60, R68 ;  /* 0x0000003c2844723c */ /* 0x002fec0000041844 */
[C---:B------:R-:W-:Y:S06]  /*4230*/  HMMA.16816.F32.BF16 R76, R8.reuse, R56, R76 ;  /* 0x00000038084c723c */ /* 0x040fec000004184c */
[----:B------:R-:W-:Y:S06]  /*4240*/  HMMA.16816.F32.BF16 R72, R8, R58, R84 ;  /* 0x0000003a0848723c */ /* 0x000fec0000041854 */
[C---:B------:R-:W-:Y:S01]  /*4250*/  HMMA.16816.F32.BF16 R112, R28.reuse, R56, R88 ;  /* 0x000000381c70723c */ /* 0x040fe20000041858 */
[----:B------:R-:W-:Y:S05]  /*4260*/  LDSM.16.M88.4 R88, [R220+0x9000] ;  /* 0x00900000dc58783b */ /* 0x000fea0000000200 */
[----:B------:R-:W-:Y:S01]  /*4270*/  HMMA.16816.F32.BF16 R116, R28, R58, R80 ;  /* 0x0000003a1c74723c */ /* 0x000fe20000041850 */
[----:B------:R-:W-:Y:S04]  /*4280*/  LDSM.16.M88.4 R80, [R222+0x4000] ;  /* 0x00400000de50783b */ /* 0x000fe80000000200 */
[----:B------:R-:W-:Y:S01]  /*4290*/  LDSM.16.M88.4 R28, [R219+0x800] ;  /* 0x00080000db1c783b */ /* 0x000fe20000000200 */
[----:B------:R-:W-:Y:S06]  /*42a0*/  HMMA.16816.F32.BF16 R56, R44, R54, R64 ;  /* 0x000000362c38723c */ /* 0x000fec0000041840 */
[----:B------:R-:W-:Y:S01]  /*42b0*/  HMMA.16816.F32.BF16 R8, R32, R60, R12 ;  /* 0x0000003c2008723c */ /* 0x000fe2000004180c */
[----:B------:R-:W1:Y:S05]  /*42c0*/  LDSM.16.M88.4 R12, [R216+0x6000] ;  /* 0x00600000d80c783b */ /* 0x000e6a0000000200 */
[----:B--2---:R-:W-:Y:S01]  /*42d0*/  HMMA.16816.F32.BF16 R64, R24, R100, R68 ;  /* 0x000000641840723c */ /* 0x004fe20000041844 */
[----:B------:R-:W-:Y:S05]  /*42e0*/  LDSM.16.M88.4 R68, [R221+0x4000] ;  /* 0x00400000dd44783b */ /* 0x000fea0000000200 */
[----:B------:R-:W-:Y:S01]  /*42f0*/  HMMA.16816.F32.BF16 R84, R36, R54, R92 ;  /* 0x000000362454723c */ /* 0x000fe2000004185c */
[----:B------:R-:W-:Y:S05]  /*4300*/  LDSM.16.M88.4 R92, [R219+0x1000] ;  /* 0x00100000db5c783b */ /* 0x000fea0000000200 */
[----:B------:R-:W-:Y:S06]  /*4310*/  HMMA.16816.F32.BF16 R52, R40, R62, R56 ;  /* 0x0000003e2834723c */ /* 0x000fec0000041838 */
[C---:B---3--:R-:W-:Y:S06]  /*4320*/  HMMA.16816.F32.BF16 R104, R36.reuse, R48, R76 ;  /* 0x000000302468723c */ /* 0x048fec000004184c */
[----:B------:R-:W-:Y:S06]  /*4330*/  HMMA.16816.F32.BF16 R108, R36, R50, R72 ;  /* 0x00000032246c723c */ /* 0x000fec0000041848 */
[----:B----4-:R-:W-:Y:S01]  /*4340*/  HMMA.16816.F32.BF16 R36, R20, R100, R8 ;  /* 0x000000641424723c */ /* 0x010fe20000041808 */
[----:B------:R-:W2:Y:S05]  /*4350*/  LDSM.16.M88.4 R8, [R222+0x6000] ;  /* 0x00600000de08783b */ /* 0x000eaa0000000200 */
[----:B------:R-:W-:Y:S06]  /*4360*/  HMMA.16816.F32.BF16 R64, R16, R96, R64 ;  /* 0x000000601040723c */ /* 0x000fec0000041840 */
[C---:B------:R-:W-:Y:S06]  /*4370*/  HMMA.16816.F32.BF16 R76, R44.reuse, R48, R112 ;  /* 0x000000302c4c723c */ /* 0x040fec0000041870 */
[----:B------:R-:W-:Y:S01]  /*4380*/  HMMA.16816.F32.BF16 R72, R44, R50, R116 ;  /* 0x000000322c48723c */ /* 0x000fe20000041874 */
[----:B------:R-:W-:Y:S05]  /*4390*/  LDSM.16.M88.4 R44, [R221+0x6000] ;  /* 0x00600000dd2c783b */ /* 0x000fea0000000200 */
[----:B------:R-:W-:Y:S06]  /*43a0*/  HMMA.16816.F32.BF16 R56, R24, R102, R52 ;  /* 0x000000661838723c */ /* 0x000fec0000041834 */
[----:B-1----:R-:W-:Y:S01]  /*43b0*/  HMMA.16816.F32.BF16 R48, R12, R96, R36 ;  /* 0x000000600c30723c */ /* 0x002fe20000041824 */
[----:B------:R-:W1:Y:S05]  /*43c0*/  LDSM.16.M88.4 R36, [R212+0x9800] ;  /* 0x00980000d424783b */ /* 0x000e6a0000000200 */
[----:B------:R-:W-:Y:S06]  /*43d0*/  HMMA.16816.F32.BF16 R64, R80, R88, R64 ;  /* 0x000000585040723c */ /* 0x000fec0000041840 */
[C---:B------:R-:W-:Y:S06]  /*43e0*/  HMMA.16816.F32.BF16 R112, R32.reuse, R62, R84 ;  /* 0x0000003e2070723c */ /* 0x040fec0000041854 */
[C---:B------:R-:W-:Y:S06]  /*43f0*/  HMMA.16816.F32.BF16 R104, R32.reuse, R28, R104 ;  /* 0x0000001c2068723c */ /* 0x040fec0000041868 */
[----:B------:R-:W-:Y:S06]  /*4400*/  HMMA.16816.F32.BF16 R84, R32, R30, R108 ;  /* 0x0000001e2054723c */ /* 0x000fec000004186c */
[C---:B------:R-:W-:Y:S06]  /*4410*/  HMMA.16816.F32.BF16 R60, R40.reuse, R28, R76 ;  /* 0x0000001c283c723c */ /* 0x040fec000004184c */
[----:B------:R-:W-:Y:S01]  /*4420*/  HMMA.16816.F32.BF16 R52, R40, R30, R72 ;  /* 0x0000001e2834723c */ /* 0x000fe20000041848 */
[----:B------:R-:W3:Y:S05]  /*4430*/  LDSM.16.M88.4 R28, [R223+0x1800] ;  /* 0x00180000df1c783b */ /* 0x000eea0000000200 */
[----:B------:R-:W-:Y:S06]  /*4440*/  HMMA.16816.F32.BF16 R40, R16, R98, R56 ;  /* 0x000000621028723c */ /* 0x000fec0000041838 */
[----:B--2---:R-:W-:Y:S06]  /*4450*/  HMMA.16816.F32.BF16 R32, R8, R88, R48 ;  /* 0x000000580820723c */ /* 0x004fec0000041830 */
[----:B------:R-:W-:Y:S06]  /*4460*/  HMMA.16816.F32.BF16 R72, R68, R92, R64 ;  /* 0x0000005c4448723c */ /* 0x000fec0000041840 */
[C---:B------:R-:W-:Y:S06]  /*4470*/  HMMA.16816.F32.BF16 R56, R20.reuse, R102, R112 ;  /* 0x000000661438723c */ /* 0x040fec0000041870 */
[C---:B-1----:R-:W-:Y:S06]  /*4480*/  HMMA.16816.F32.BF16 R64, R20.reuse, R36, R104 ;  /* 0x000000241440723c */ /* 0x042fec0000041868 */
[----:B------:R-:W-:Y:S06]  /*4490*/  HMMA.16816.F32.BF16 R76, R20, R38, R84 ;  /* 0x00000026144c723c */ /* 0x000fec0000041854 */
[----:B------:R-:W-:Y:S01]  /*44a0*/  HMMA.16816.F32.BF16 R20, R80, R90, R40 ;  /* 0x0000005a5014723c */ /* 0x000fe20000041828 */
[----:B------:R-:W-:-:S04]  /*44b0*/  FMUL.FTZ R2, R72, UR32 ;  /* 0x0000002048027c20 */ /* 0x000fc80008410000 */
[----:B------:R1:W-:Y:S01]  /*44c0*/  MUFU.TANH R88, R2 ;  /* 0x0000000200587308 */ /* 0x0003e20000002400 */
[----:B------:R-:W-:Y:S01]  /*44d0*/  HMMA.16816.F32.BF16 R48, R44, R92, R32 ;  /* 0x0000005c2c30723c */ /* 0x000fe20000041820 */
[----:B------:R-:W2:Y:S05]  /*44e0*/  LDSM.16.M88.4 R32, [R220+0x9800] ;  /* 0x00980000dc20783b */ /* 0x000eaa0000000200 */
[C---:B------:R-:W-:Y:S06]  /*44f0*/  HMMA.16816.F32.BF16 R60, R24.reuse, R36, R60 ;  /* 0x00000024183c723c */ /* 0x040fec000004183c */
[----:B------:R-:W-:Y:S01]  /*4500*/  HMMA.16816.F32.BF16 R84, R24, R38, R52 ;  /* 0x000000261854723c */ /* 0x000fe20000041834 */
[----:B-1----:R-:W-:-:S05]  /*4510*/  FMUL.FTZ R2, R73, UR32 ;  /* 0x0000002049027c20 */ /* 0x002fca0008410000 */
[----:B------:R-:W-:Y:S01]  /*4520*/  HMMA.16816.F32.BF16 R24, R12, R98, R56 ;  /* 0x000000620c18723c */ /* 0x000fe20000041838 */
[----:B------:R1:W-:Y:S05]  /*4530*/  MUFU.TANH R72, R2 ;  /* 0x0000000200487308 */ /* 0x0003ea0000002400 */
[----:B------:R-:W-:Y:S06]  /*4540*/  HMMA.16816.F32.BF16 R56, R68, R94, R20 ;  /* 0x0000005e4438723c */ /* 0x000fec0000041814 */
[-C--:B---3--:R-:W-:Y:S06]  /*4550*/  HMMA.16816.F32.BF16 R52, R12, R28.reuse, R64 ;  /* 0x0000001c0c34723c */ /* 0x088fec0000041840 */
[----:B------:R-:W-:Y:S01]  /*4560*/  HMMA.16816.F32.BF16 R36, R16, R28, R60 ;  /* 0x0000001c1024723c */ /* 0x000fe2000004183c */
[----:B-1----:R-:W-:-:S04]  /*4570*/  FMUL.FTZ R2, R74, UR32 ;  /* 0x000000204a027c20 */ /* 0x002fc80008410000 */
[----:B------:R1:W3:Y:S01]  /*4580*/  MUFU.TANH R92, R2 ;  /* 0x00000002005c7308 */ /* 0x0002e20000002400 */
[----:B------:R-:W-:Y:S01]  /*4590*/  HMMA.16816.F32.BF16 R40, R8, R90, R24 ;  /* 0x0000005a0828723c */ /* 0x000fe20000041818 */
[----:B------:R-:W4:Y:S01]  /*45a0*/  LDSM.16.M88.4 R24, [R219+0x1800] ;  /* 0x00180000db18783b */ /* 0x000f220000000200 */
[----:B------:R-:W-:-:S04]  /*45b0*/  DEPBAR.LE SB0, 0x0 ;  /* 0x000080000000791a */ /* 0x000fc80000000000 */
[-C--:B------:R-:W-:Y:S06]  /*45c0*/  HMMA.16816.F32.BF16 R12, R12, R30.reuse, R76 ;  /* 0x0000001e0c0c723c */ /* 0x080fec000004184c */
[----:B------:R-:W-:Y:S01]  /*45d0*/  HMMA.16816.F32.BF16 R16, R16, R30, R84 ;  /* 0x0000001e1010723c */ /* 0x000fe20000041854 */
[----:B-1----:R-:W-:-:S05]  /*45e0*/  FMUL.FTZ R2, R75, UR32 ;  /* 0x000000204b027c20 */ /* 0x002fca0008410000 */
[----:B--2---:R-:W-:Y:S01]  /*45f0*/  HMMA.16816.F32.BF16 R36, R80, R32, R36 ;  /* 0x000000205024723c */ /* 0x004fe20000041824 */
[----:B------:R1:W-:Y:S05]  /*4600*/  MUFU.TANH R65, R2 ;  /* 0x0000000200417308 */ /* 0x0003ea0000002400 */
[----:B------:R-:W-:Y:S06]  /*4610*/  HMMA.16816.F32.BF16 R40, R44, R94, R40 ;  /* 0x0000005e2c28723c */ /* 0x000fec0000041828 */
[C---:B------:R-:W-:Y:S06]  /*4620*/  HMMA.16816.F32.BF16 R20, R8.reuse, R32, R52 ;  /* 0x000000200814723c */ /* 0x040fec0000041834 */
[----:B------:R-:W-:Y:S01]  /*4630*/  HMMA.16816.F32.BF16 R28, R8, R34, R12 ;  /* 0x00000022081c723c */ /* 0x000fe2000004180c */
[----:B-1----:R-:W-:-:S04]  /*4640*/  FMUL.FTZ R2, R48, UR32 ;  /* 0x0000002030027c20 */ /* 0x002fc80008410000 */
[----:B------:R1:W-:Y:S01]  /*4650*/  MUFU.TANH R62, R2 ;  /* 0x00000002003e7308 */ /* 0x0003e20000002400 */
[----:B----4-:R-:W-:Y:S01]  /*4660*/  HMMA.16816.F32.BF16 R36, R68, R24, R36 ;  /* 0x000000184424723c */ /* 0x010fe20000041824 */
[----:B------:R-:W-:-:S05]  /*4670*/  IMAD.U32 R8, RZ, RZ, UR24 ;  /* 0x00000018ff087e24 */ /* 0x000fca000f8e00ff */
[----:B------:R-:W-:Y:S01]  /*4680*/  FMUL.FTZ R12, R42, UR32 ;  /* 0x000000202a0c7c20 */ /* 0x000fe20008410000 */
[----:B------:R-:W-:-:S05]  /*4690*/  FMUL.FTZ R13, R43, UR32 ;  /* 0x000000202b0d7c20 */ /* 0x000fca0008410000 */
[----:B------:R-:W-:Y:S01]  /*46a0*/  HMMA.16816.F32.BF16 R20, R44, R24, R20 ;  /* 0x000000182c14723c */ /* 0x000fe20000041814 */
[----:B-1----:R-:W-:-:S04]  /*46b0*/  FMUL.FTZ R2, R49, UR32 ;  /* 0x0000002031027c20 */ /* 0x002fc80008410000 */
[----:B------:R1:W-:Y:S02]  /*46c0*/  MUFU.TANH R64, R2 ;  /* 0x0000000200407308 */ /* 0x0003e40000002400 */
[----:B-1----:R-:W-:-:S06]  /*46d0*/  FMUL.FTZ R2, R50, UR32 ;  /* 0x0000002032027c20 */ /* 0x002fcc0008410000 */
[----:B------:R1:W2:Y:S02]  /*46e0*/  MUFU.TANH R60, R2 ;  /* 0x00000002003c7308 */ /* 0x0002a40000002400 */
[----:B-1----:R-:W-:-:S06]  /*46f0*/  FMUL.FTZ R2, R51, UR32 ;  /* 0x0000002033027c20 */ /* 0x002fcc0008410000 */
[----:B------:R1:W-:Y:S02]  /*4700*/  MUFU.TANH R63, R2 ;  /* 0x00000002003f7308 */ /* 0x0003e40000002400 */
[----:B-1----:R-:W-:-:S06]  /*4710*/  FMUL.FTZ R2, R56, UR32 ;  /* 0x0000002038027c20 */ /* 0x002fcc0008410000 */
[----:B------:R1:W-:Y:S02]  /*4720*/  MUFU.TANH R61, R2 ;  /* 0x00000002003d7308 */ /* 0x0003e40000002400 */
[----:B-1----:R-:W-:-:S06]  /*4730*/  FMUL.FTZ R2, R57, UR32 ;  /* 0x0000002039027c20 */ /* 0x002fcc0008410000 */
[----:B------:R1:W-:Y:S02]  /*4740*/  MUFU.TANH R51, R2 ;  /* 0x0000000200337308 */ /* 0x0003e40000002400 */
[C---:B-1----:R-:W-:Y:S02]  /*4750*/  IMAD.IADD R2, R125.reuse, 0x1, -R3 ;  /* 0x000000017d027824 */ /* 0x042fe400078e0a03 */
[----:B------:R-:W-:Y:S01]  /*4760*/  FMUL.FTZ R3, R58, UR32 ;  /* 0x000000203a037c20 */ /* 0x000fe20008410000 */
[----:B------:R-:W-:Y:S02]  /*4770*/  IMAD.SHL.U32 R125, R125, 0x2, RZ ;  /* 0x000000027d7d7824 */ /* 0x000fe400078e00ff */
[----:B------:R-:W-:Y:S01]  /*4780*/  SHF.R.S32.HI R5, RZ, 0x1f, R2 ;  /* 0x0000001fff057819 */ /* 0x000fe20000011402 */
[----:B------:R1:W-:Y:S02]  /*4790*/  MUFU.TANH R50, R3 ;  /* 0x0000000300327308 */ /* 0x0003e40000002400 */
[----:B------:R-:W-:-:S02]  /*47a0*/  LOP3.LUT R251, R125, 0x6, RZ, 0xc0, !PT ;  /* 0x000000067dfb7812 */ /* 0x000fc400078ec0ff */
[----:B------:R-:W-:Y:S01]  /*47b0*/  LEA.HI R2, R5, R2, RZ, 0x2 ;  /* 0x0000000205027211 */ /* 0x000fe200078f10ff */
[----:B------:R-:W-:-:S03]  /*47c0*/  FMUL.FTZ R5, R40, UR32 ;  /* 0x0000002028057c20 */ /* 0x000fc60008410000 */
[----:B------:R-:W-:Y:S01]  /*47d0*/  SHF.R.S32.HI R2, RZ, 0x2, R2 ;  /* 0x00000002ff027819 */ /* 0x000fe20000011402 */
[----:B------:R4:W-:Y:S04]  /*47e0*/  MUFU.TANH R40, R12 ;  /* 0x0000000c00287308 */ /* 0x0009e80000002400 */
[----:B------:R-:W-:Y:S01]  /*47f0*/  IMAD.IADD R6, R2, 0x1, R6 ;  /* 0x0000000102067824 */ /* 0x000fe200078e0206 */
[----:B------:R-:W-:-:S03]  /*4800*/  LOP3.LUT R2, R120, R121, RZ, 0xfc, !PT ;  /* 0x0000007978027212 */ /* 0x000fc600078efcff */
[C---:B------:R-:W-:Y:S01]  /*4810*/  VIADD R9, R6.reuse, 0x8 ;  /* 0x0000000806097836 */ /* 0x040fe20000000000 */
[C---:B------:R-:W-:Y:S01]  /*4820*/  VIADDMNMX R235, R6.reuse, UR6, R8, PT ;  /* 0x0000000606eb7c46 */ /* 0x040fe2000b800108 */
[C---:B------:R-:W-:Y:S01]  /*4830*/  VIADD R10, R6.reuse, 0x40 ;  /* 0x00000040060a7836 */ /* 0x040fe20000000000 */
[----:B------:R-:W-:Y:S01]  /*4840*/  IADD3 R8, R7, 0x8, R6 ;  /* 0x0000000807087810 */ /* 0x000fe20007ffe006 */
[----:B------:R-:W-:Y:S01]  /*4850*/  VIADD R11, R6, 0x48 ;  /* 0x00000048060b7836 */ /* 0x000fe20000000000 */
[----:B------:R-:W-:Y:S01]  /*4860*/  VIADDMNMX R230, R9, UR20, RZ, !PT ;  /* 0x0000001409e67c46 */ /* 0x000fe2000f8001ff */
[----:B-1----:R-:W-:Y:S01]  /*4870*/  FMUL.FTZ R3, R59, UR32 ;  /* 0x000000203b037c20 */ /* 0x002fe20008410000 */
[----:B------:R-:W-:Y:S01]  /*4880*/  VIADDMNMX R229, R10, UR20, RZ, !PT ;  /* 0x000000140ae57c46 */ /* 0x000fe2000f8001ff */
[----:B------:R1:W5:Y:S01]  /*4890*/  MUFU.TANH R48, R5 ;  /* 0x0000000500307308 */ /* 0x0003620000002400 */
[----:B------:R-:W-:Y:S02]  /*48a0*/  VIADDMNMX R228, R11, UR20, RZ, !PT ;  /* 0x000000140be47c46 */ /* 0x000fe4000f8001ff */
[----:B------:R-:W-:-:S02]  /*48b0*/  VIMNMX R234, R8, UR24, PT ;  /* 0x0000001808ea7c48 */ /* 0x000fc4000bfe0100 */
[----:B------:R-:W-:Y:S01]  /*48c0*/  HMMA.16816.F32.BF16 R8, R80, R34, R16 ;  /* 0x000000225008723c */ /* 0x000fe20000041810 */
[C-C-:B----4-:R-:W-:Y:S02]  /*48d0*/  IADD3 R12, R7.reuse, 0x40, R6.reuse ;  /* 0x00000040070c7810 */ /* 0x150fe40007ffe006 */
[----:B------:R4:W-:Y:S01]  /*48e0*/  MUFU.TANH R49, R3 ;  /* 0x0000000300317308 */ /* 0x0009e20000002400 */
[----:B------:R-:W-:Y:S02]  /*48f0*/  IADD3 R7, R7, 0x48, R6 ;  /* 0x0000004807077810 */ /* 0x000fe40007ffe006 */
[----:B------:R-:W-:Y:S01]  /*4900*/  VIADDMNMX R231, R6, UR20, RZ, !PT ;  /* 0x0000001406e77c46 */ /* 0x000fe2000f8001ff */
[----:B------:R-:W-:Y:S01]  /*4910*/  FMUL.FTZ R6, R36, UR32 ;  /* 0x0000002024067c20 */ /* 0x000fe20008410000 */
[----:B------:R-:W-:Y:S01]  /*4920*/  VIMNMX R233, R12, UR24, PT ;  /* 0x000000180ce97c48 */ /* 0x000fe2000bfe0100 */
[----:B------:R-:W-:Y:S01]  /*4930*/  FMUL.FTZ R12, R22, UR32 ;  /* 0x00000020160c7c20 */ /* 0x000fe20008410000 */
[----:B------:R-:W-:Y:S01]  /*4940*/  VIMNMX R232, R7, UR24, PT ;  /* 0x0000001807e87c48 */ /* 0x000fe2000bfe0100 */
[----:B------:R3:W-:Y:S01]  /*4950*/  MUFU.TANH R36, R6 ;  /* 0x0000000600247308 */ /* 0x0007e20000002400 */
[----:B-1----:R-:W-:Y:S01]  /*4960*/  FMUL.FTZ R5, R41, UR32 ;  /* 0x0000002029057c20 */ /* 0x002fe20008410000 */
[----:B------:R-:W-:-:S06]  /*4970*/  FMUL.FTZ R7, R23, UR32 ;  /* 0x0000002017077c20 */ /* 0x000fcc0008410000 */
[----:B------:R1:W-:Y:S01]  /*4980*/  MUFU.TANH R42, R5 ;  /* 0x00000005002a7308 */ /* 0x0003e20000002400 */
[----:B----4-:R-:W-:-:S04]  /*4990*/  IMAD.U32 R3, RZ, RZ, UR17 ;  /* 0x00000011ff037e24 */ /* 0x010fc8000f8e00ff */
[----:B------:R-:W-:Y:S01]  /*49a0*/  IMAD R3, R3, 0x20, R251 ;  /* 0x0000002003037824 */ /* 0x000fe200078e02fb */
[----:B------:R-:W-:Y:S02]  /*49b0*/  HMMA.16816.F32.BF16 R8, R68, R26, R8 ;  /* 0x0000001a4408723c */ /* 0x000fe40000041808 */
[----:B------:R-:W-:Y:S01]  /*49c0*/  MUFU.TANH R41, R13 ;  /* 0x0000000d00297308 */ /* 0x000fe20000002400 */
[----:B---3--:R-:W-:Y:S01]  /*49d0*/  FMUL.FTZ R6, R37, UR32 ;  /* 0x0000002025067c20 */ /* 0x008fe20008410000 */
[C---:B------:R-:W-:Y:S02]  /*49e0*/  ISETP.GE.AND P3, PT, R3.reuse, R234, PT ;  /* 0x000000ea0300720c */ /* 0x040fe40003f66270 */
[C---:B------:R-:W-:Y:S02]  /*49f0*/  ISETP.GE.AND P6, PT, R3.reuse, R235, PT ;  /* 0x000000eb0300720c */ /* 0x040fe40003fc6270 */
[C---:B------:R-:W-:Y:S02]  /*4a00*/  ISETP.LT.OR P3, PT, R3.reuse, R230, P3 ;  /* 0x000000e60300720c */ /* 0x040fe40001f61670 */
[----:B------:R3:W-:Y:S01]  /*4a10*/  MUFU.TANH R34, R6 ;  /* 0x0000000600227308 */ /* 0x0007e20000002400 */
[C---:B-1----:R-:W-:Y:S01]  /*4a20*/  VIADD R5, R3.reuse, 0x1 ;  /* 0x0000000103057836 */ /* 0x042fe20000000000 */
[----:B------:R-:W-:-:S02]  /*4a30*/  ISETP.LT.OR P6, PT, R3, R231, P6 ;  /* 0x000000e70300720c */ /* 0x000fc400037c1670 */
[----:B------:R-:W-:Y:S02]  /*4a40*/  FSEL R92, R92, -INF , !P3 ;  /* 0xff8000005c5c7808 */ /* 0x000fe40005800000 */
[C---:B------:R-:W-:Y:S02]  /*4a50*/  ISETP.GE.AND P0, PT, R5.reuse, R235, PT ;  /* 0x000000eb0500720c */ /* 0x040fe40003f06270 */
[C---:B------:R-:W-:Y:S01]  /*4a60*/  ISETP.GE.AND P4, PT, R5.reuse, R234, PT ;  /* 0x000000ea0500720c */ /* 0x040fe20003f86270 */
[----:B------:R1:W-:Y:S01]  /*4a70*/  MUFU.TANH R22, R12 ;  /* 0x0000000c00167308 */ /* 0x0003e20000002400 */
[CC--:B------:R-:W-:Y:S02]  /*4a80*/  ISETP.GE.AND P5, PT, R5.reuse, R233.reuse, PT ;  /* 0x000000e90500720c */ /* 0x0c0fe40003fa6270 */
[-C--:B------:R-:W-:Y:S02]  /*4a90*/  ISETP.GE.AND P2, PT, R5, R232.reuse, PT ;  /* 0x000000e80500720c */ /* 0x080fe40003f46270 */
[----:B------:R-:W-:Y:S01]  /*4aa0*/  FSEL R56, R88, -INF , !P6 ;  /* 0xff80000058387808 */ /* 0x000fe20007000000 */
[----:B------:R-:W-:Y:S01]  /*4ab0*/  FMUL.FTZ R10, R10, UR32 ;  /* 0x000000200a0a7c20 */ /* 0x000fe20008410000 */
[C---:B------:R-:W-:Y:S01]  /*4ac0*/  ISETP.GE.AND P3, PT, R3.reuse, R232, PT ;  /* 0x000000e80300720c */ /* 0x040fe20003f66270 */
[----:B---3--:R-:W-:Y:S01]  /*4ad0*/  FMUL.FTZ R6, R38, UR32 ;  /* 0x0000002026067c20 */ /* 0x008fe20008410000 */
[----:B------:R-:W-:Y:S01]  /*4ae0*/  ISETP.GE.AND P6, PT, R3, R233, PT ;  /* 0x000000e90300720c */ /* 0x000fe20003fc6270 */
[----:B------:R-:W-:Y:S01]  /*4af0*/  FMUL.FTZ R8, R8, UR32 ;  /* 0x0000002008087c20 */ /* 0x000fe20008410000 */
[C---:B------:R-:W-:Y:S01]  /*4b00*/  ISETP.LT.OR P0, PT, R5.reuse, R231, P0 ;  /* 0x000000e70500720c */ /* 0x040fe20000701670 */
[----:B------:R3:W-:Y:S01]  /*4b10*/  MUFU.TANH R33, R6 ;  /* 0x0000000600217308 */ /* 0x0007e20000002400 */
[----:B------:R-:W-:Y:S01]  /*4b20*/  ISETP.LT.OR P4, PT, R5, R230, P4 ;  /* 0x000000e60500720c */ /* 0x000fe20002781670 */
[----:B------:R-:W-:Y:S01]  /*4b30*/  FMUL.FTZ R9, R9, UR32 ;  /* 0x0000002009097c20 */ /* 0x000fe20008410000 */
[-C--:B------:R-:W-:Y:S01]  /*4b40*/  ISETP.LT.OR P5, PT, R5, R229.reuse, P5 ;  /* 0x000000e50500720c */ /* 0x080fe20002fa1670 */
[----:B------:R-:W-:Y:S01]  /*4b50*/  FMUL.FTZ R11, R11, UR32 ;  /* 0x000000200b0b7c20 */ /* 0x000fe20008410000 */
[-C--:B------:R-:W-:Y:S01]  /*4b60*/  ISETP.LT.OR P2, PT, R5, R228.reuse, P2 ;  /* 0x000000e40500720c */ /* 0x080fe20001741670 */
[C---:B------:R-:W-:Y:S01]  /*4b70*/  VIADD R5, R3.reuse, 0x8 ;  /* 0x0000000803057836 */ /* 0x040fe20000000000 */
[C---:B------:R-:W-:Y:S01]  /*4b80*/  ISETP.LT.OR P3, PT, R3.reuse, R228, P3 ;  /* 0x000000e40300720c */ /* 0x040fe20001f61670 */
[----:B-1----:R-:W-:Y:S01]  /*4b90*/  HMMA.16816.F32.BF16 R12, R44, R26, R28 ;  /* 0x0000001a2c0c723c */ /* 0x002fe2000004181c */
[----:B------:R-:W-:Y:S01]  /*4ba0*/  ISETP.LT.OR P6, PT, R3, R229, P6 ;  /* 0x000000e50300720c */ /* 0x000fe200037c1670 */
[----:B------:R-:W-:Y:S01]  /*4bb0*/  MUFU.TANH R10, R10 ;  /* 0x0000000a000a7308 */ /* 0x000fe20000002400 */
[----:B--2---:R-:W-:-:S02]  /*4bc0*/  FSEL R25, R60, -INF , !P3 ;  /* 0xff8000003c197808 */ /* 0x004fc40005800000 */
[----:B------:R-:W-:Y:S02]  /*4bd0*/  FSEL R24, R62, -INF , !P6 ;  /* 0xff8000003e187808 */ /* 0x000fe40007000000 */
[----:B------:R-:W-:Y:S01]  /*4be0*/  FSEL R60, R72, -INF , !P0 ;  /* 0xff800000483c7808 */ /* 0x000fe20004000000 */
[----:B---3--:R-:W-:Y:S01]  /*4bf0*/  FMUL.FTZ R6, R39, UR32 ;  /* 0x0000002027067c20 */ /* 0x008fe20008410000 */
[C---:B------:R-:W-:Y:S01]  /*4c00*/  ISETP.GE.AND P1, PT, R5.reuse, R235, PT ;  /* 0x000000eb0500720c */ /* 0x040fe20003f26270 */
[----:B------:R-:W-:Y:S01]  /*4c10*/  MUFU.TANH R7, R7 ;  /* 0x0000000700077308 */ /* 0x000fe20000002400 */
[C---:B------:R-:W-:Y:S02]  /*4c20*/  ISETP.GE.AND P6, PT, R5.reuse, R234, PT ;  /* 0x000000ea0500720c */ /* 0x040fe40003fc6270 */
[C---:B------:R-:W-:Y:S02]  /*4c30*/  ISETP.GE.AND P3, PT, R5.reuse, R233, PT ;  /* 0x000000e90500720c */ /* 0x040fe40003f66270 */
[----:B------:R-:W-:-:S02]  /*4c40*/  ISETP.GE.AND P0, PT, R5, R232, PT ;  /* 0x000000e80500720c */ /* 0x000fc40003f06270 */
[C---:B------:R-:W-:Y:S01]  /*4c50*/  ISETP.LT.OR P1, PT, R5.reuse, R231, P1 ;  /* 0x000000e70500720c */ /* 0x040fe20000f21670 */
[----:B------:R1:W-:Y:S01]  /*4c60*/  MUFU.TANH R35, R6 ;  /* 0x0000000600237308 */ /* 0x0003e20000002400 */
[C---:B------:R-:W-:Y:S02]  /*4c70*/  ISETP.LT.OR P6, PT, R5.reuse, R230, P6 ;  /* 0x000000e60500720c */ /* 0x040fe400037c1670 */
[C---:B------:R-:W-:Y:S02]  /*4c80*/  ISETP.LT.OR P3, PT, R5.reuse, R229, P3 ;  /* 0x000000e50500720c */ /* 0x040fe40001f61670 */
[----:B------:R-:W-:Y:S01]  /*4c90*/  ISETP.LT.OR P0, PT, R5, R228, P0 ;  /* 0x000000e40500720c */ /* 0x000fe20000701670 */
[----:B------:R-:W-:Y:S01]  /*4ca0*/  FMUL.FTZ R5, R21, UR32 ;  /* 0x0000002015057c20 */ /* 0x000fe20008410000 */
[----:B------:R-:W-:Y:S01]  /*4cb0*/  FSEL R62, R65, -INF , !P4 ;  /* 0xff800000413e7808 */ /* 0x000fe20006000000 */
[----:B------:R-:W-:Y:S01]  /*4cc0*/  MUFU.TANH R8, R8 ;  /* 0x0000000800087308 */ /* 0x000fe20000002400 */
[----:B------:R-:W-:Y:S01]  /*4cd0*/  FSEL R18, R64, -INF , !P5 ;  /* 0xff80000040127808 */ /* 0x000fe20006800000 */
[----:B------:R-:W-:Y:S01]  /*4ce0*/  FMUL.FTZ R14, R14, UR32 ;  /* 0x000000200e0e7c20 */ /* 0x000fe20008410000 */
[----:B-----5:R-:W-:Y:S01]  /*4cf0*/  FSEL R17, R48, -INF , !P3 ;  /* 0xff80000030117808 */ /* 0x020fe20005800000 */
[----:B------:R-:W-:Y:S01]  /*4d00*/  FMUL.FTZ R12, R12, UR32 ;  /* 0x000000200c0c7c20 */ /* 0x000fe20008410000 */
[----:B------:R-:W-:Y:S01]  /*4d10*/  FSEL R21, R63, -INF , !P2 ;  /* 0xff8000003f157808 */ /* 0x000fe20005000000 */
[----:B------:R-:W-:Y:S01]  /*4d20*/  FMUL.FTZ R13, R13, UR32 ;  /* 0x000000200d0d7c20 */ /* 0x000fe20008410000 */
[----:B------:R-:W-:Y:S01]  /*4d30*/  FSEL R61, R61, -INF , !P1 ;  /* 0xff8000003d3d7808 */ /* 0x000fe20004800000 */
[----:B------:R2:W-:Y:S01]  /*4d40*/  MUFU.TANH R23, R5 ;  /* 0x0000000500177308 */ /* 0x0005e20000002400 */
[----:B-1----:R-:W-:Y:S01]  /*4d50*/  FMUL.FTZ R6, R20, UR32 ;  /* 0x0000002014067c20 */ /* 0x002fe20008410000 */
[----:B------:R-:W-:Y:S01]  /*4d60*/  FSEL R20, R40, -INF , !P0 ;  /* 0xff80000028147808 */ /* 0x000fe20004000000 */
[----:B------:R-:W-:Y:S01]  /*4d70*/  FMUL.FTZ R15, R15, UR32 ;  /* 0x000000200f0f7c20 */ /* 0x000fe20008410000 */
[----:B------:R-:W-:-:S04]  /*4d80*/  FSEL R63, R50, -INF , !P6 ;  /* 0xff800000323f7808 */ /* 0x000fc80007000000 */
[----:B------:R1:W3:Y:S08]  /*4d90*/  MUFU.TANH R32, R6 ;  /* 0x0000000600207308 */ /* 0x0002f00000002400 */
[----:B------:R-:W4:Y:S01]  /*4da0*/  MUFU.TANH R14, R14 ;  /* 0x0000000e000e7308 */ /* 0x000f220000002400 */
[----:B--2---:R-:W-:-:S05]  /*4db0*/  VIADD R5, R3, 0x10 ;  /* 0x0000001003057836 */ /* 0x004fca0000000000 */
[C---:B------:R-:W-:Y:S02]  /*4dc0*/  ISETP.GE.AND P5, PT, R5.reuse, R235, PT ;  /* 0x000000eb0500720c */ /* 0x040fe40003fa6270 */
[----:B------:R-:W-:Y:S01]  /*4dd0*/  ISETP.GE.AND P3, PT, R5, R234, PT ;  /* 0x000000ea0500720c */ /* 0x000fe20003f66270 */
[----:B-1----:R-:W-:Y:S01]  /*4de0*/  VIADD R6, R3, 0x9 ;  /* 0x0000000903067836 */ /* 0x002fe20000000000 */
[C---:B------:R-:W-:Y:S01]  /*4df0*/  ISETP.GE.AND P0, PT, R5.reuse, R233, PT ;  /* 0x000000e90500720c */ /* 0x040fe20003f06270 */
[----:B------:R-:W-:Y:S01]  /*4e00*/  MUFU.TANH R9, R9 ;  /* 0x0000000900097308 */ /* 0x000fe20000002400 */
[C---:B------:R-:W-:Y:S02]  /*4e10*/  ISETP.LT.OR P5, PT, R5.reuse, R231, P5 ;  /* 0x000000e70500720c */ /* 0x040fe40002fa1670 */
[----:B------:R-:W-:Y:S02]  /*4e20*/  ISETP.GE.AND P4, PT, R6, R235, PT ;  /* 0x000000eb0600720c */ /* 0x000fe40003f86270 */
[----:B------:R-:W-:-:S02]  /*4e30*/  ISETP.LT.OR P3, PT, R5, R230, P3 ;  /* 0x000000e60500720c */ /* 0x000fc40001f61670 */
[C---:B------:R-:W-:Y:S01]  /*4e40*/  ISETP.LT.OR P4, PT, R6.reuse, R231, P4 ;  /* 0x000000e70600720c */ /* 0x040fe20002781670 */
[----:B------:R-:W-:Y:S01]  /*4e50*/  MUFU.TANH R11, R11 ;  /* 0x0000000b000b7308 */ /* 0x000fe20000002400 */
[----:B------:R-:W-:Y:S02]  /*4e60*/  ISETP.LT.OR P0, PT, R5, R229, P0 ;  /* 0x000000e50500720c */ /* 0x000fe40000701670 */
[----:B------:R-:W-:Y:S02]  /*4e70*/  FSEL R30, R51, -INF , !P4 ;  /* 0xff800000331e7808 */ /* 0x000fe40006000000 */
[C---:B------:R-:W-:Y:S02]  /*4e80*/  ISETP.GE.AND P4, PT, R5.reuse, R232, PT ;  /* 0x000000e80500720c */ /* 0x040fe40003f86270 */
[C---:B------:R-:W-:Y:S01]  /*4e90*/  ISETP.GE.AND P2, PT, R6.reuse, R234, PT ;  /* 0x000000ea0600720c */ /* 0x040fe20003f46270 */
[----:B------:R-:W1:Y:S01]  /*4ea0*/  MUFU.TANH R12, R12 ;  /* 0x0000000c000c7308 */ /* 0x000e620000002400 */
[----:B------:R-:W-:Y:S01]  /*4eb0*/  ISETP.LT.OR P4, PT, R5, R228, P4 ;  /* 0x000000e40500720c */ /* 0x000fe20002781670 */
[----:B------:R-:W-:Y:S01]  /*4ec0*/  VIADD R5, R3, 0x18 ;  /* 0x0000001803057836 */ /* 0x000fe20000000000 */
[----:B------:R-:W-:-:S02]  /*4ed0*/  ISETP.GE.AND P1, PT, R6, R233, PT ;  /* 0x000000e90600720c */ /* 0x000fc40003f26270 */
[----:B------:R-:W-:Y:S02]  /*4ee0*/  ISETP.GE.AND P6, PT, R6, R232, PT ;  /* 0x000000e80600720c */ /* 0x000fe40003fc6270 */
[----:B---3--:R-:W-:Y:S01]  /*4ef0*/  FSEL R27, R32, -INF , !P0 ;  /* 0xff800000201b7808 */ /* 0x008fe20004000000 */
[----:B------:R-:W2:Y:S01]  /*4f00*/  MUFU.TANH R13, R13 ;  /* 0x0000000d000d7308 */ /* 0x000ea20000002400 */
[C---:B------:R-:W-:Y:S02]  /*4f10*/  ISETP.LT.OR P2, PT, R6.reuse, R230, P2 ;  /* 0x000000e60600720c */ /* 0x040fe40001741670 */
[C---:B------:R-:W-:Y:S02]  /*4f20*/  ISETP.LT.OR P1, PT, R6.reuse, R229, P1 ;  /* 0x000000e50600720c */ /* 0x040fe40000f21670 */
[----:B------:R-:W-:Y:S01]  /*4f30*/  ISETP.LT.OR P6, PT, R6, R228, P6 ;  /* 0x000000e40600720c */ /* 0x000fe200037c1670 */
[----:B------:R-:W-:Y:S01]  /*4f40*/  VIADD R6, R3, 0x11 ;  /* 0x0000001103067836 */ /* 0x000fe20000000000 */
[----:B------:R-:W-:Y:S01]  /*4f50*/  ISETP.GE.AND P0, PT, R5, R234, PT ;  /* 0x000000ea0500720c */ /* 0x000fe20003f06270 */
[----:B------:R-:W3:Y:S01]  /*4f60*/  MUFU.TANH R15, R15 ;  /* 0x0000000f000f7308 */ /* 0x000ee20000002400 */
[----:B------:R-:W-:Y:S01]  /*4f70*/  FSEL R31, R49, -INF , !P2 ;  /* 0xff800000311f7808 */ /* 0x000fe20005000000 */
[----:B------:R-:W-:Y:S01]  /*4f80*/  VIADD R3, R3, 0x19 ;  /* 0x0000001903037836 */ /* 0x000fe20000000000 */
[----:B------:R-:W-:Y:S01]  /*4f90*/  BAR.SYNC.DEFER_BLOCKING 0x0 ;  /* 0x0000000000007b1d */ /* 0x000fe20000010000 */
[----:B------:R-:W-:-:S02]  /*4fa0*/  ISETP.LT.OR P0, PT, R5, R230, P0 ;  /* 0x000000e60500720c */ /* 0x000fc40000701670 */
[-C--:B------:R-:W-:Y:S02]  /*4fb0*/  ISETP.GE.AND P2, PT, R6, R235.reuse, PT ;  /* 0x000000eb0600720c */ /* 0x080fe40003f46270 */
        /* <DEDUP_REMOVED lines=9> */
[----:B------:R-:W-:Y:S02]  /*5050*/  PLOP3.LUT P0, PT, PT, PT, UP0, 0x80, 0x0 ;  /* 0x000000000000781c */ /* 0x000fe40003f0f008 */
[----:B------:R-:W-:-:S02]  /*5060*/  ISETP.LT.OR P2, PT, R6, R231, P2 ;  /* 0x000000e70600720c */ /* 0x000fc40001741670 */
[C---:B------:R-:W-:Y:S02]  /*5070*/  ISETP.LT.OR P6, PT, R6.reuse, R230, P6 ;  /* 0x000000e60600720c */ /* 0x040fe400037c1670 */
[C---:B------:R-:W-:Y:S02]  /*5080*/  ISETP.LT.OR P5, PT, R6.reuse, R229, P5 ;  /* 0x000000e50600720c */ /* 0x040fe40002fa1670 */
[----:B------:R-:W-:Y:S02]  /*5090*/  ISETP.LT.OR P3, PT, R6, R228, P3 ;  /* 0x000000e40600720c */ /* 0x000fe40001f61670 */
[----:B------:R-:W-:Y:S02]  /*50a0*/  ISETP.LT.OR P1, PT, R5, R231, P1 ;  /* 0x000000e70500720c */ /* 0x000fe40000f21670 */
[----:B------:R-:W-:Y:S02]  /*50b0*/  FSEL R130, R34, -INF , !P2 ;  /* 0xff80000022827808 */ /* 0x000fe40005000000 */
[----:B------:R-:W-:-:S02]  /*50c0*/  FSEL R29, R22, -INF , !P4 ;  /* 0xff800000161d7808 */ /* 0x000fc40006000000 */
        /* <DEDUP_REMOVED lines=9> */
[----:B------:R-:W-:Y:S02]  /*5160*/  ISETP.GE.AND P1, PT, R3, R232, PT ;  /* 0x000000e80300720c */ /* 0x000fe40003f26270 */
[C---:B------:R-:W-:Y:S02]  /*5170*/  ISETP.LT.OR P2, PT, R5.reuse, R228, P2 ;  /* 0x000000e40500720c */ /* 0x040fe40001741670 */
[----:B------:R-:W-:-:S02]  /*5180*/  ISETP.LT.OR P4, PT, R5, R229, P4 ;  /* 0x000000e50500720c */ /* 0x000fc40002781670 */
[C---:B------:R-:W-:Y:S02]  /*5190*/  ISETP.LT.OR P6, PT, R3.reuse, R231, P6 ;  /* 0x000000e70300720c */ /* 0x040fe400037c1670 */
[C---:B------:R-:W-:Y:S02]  /*51a0*/  ISETP.LT.OR P5, PT, R3.reuse, R230, P5 ;  /* 0x000000e60300720c */ /* 0x040fe40002fa1670 */
[C---:B------:R-:W-:Y:S02]  /*51b0*/  ISETP.LT.OR P3, PT, R3.reuse, R229, P3 ;  /* 0x000000e50300720c */ /* 0x040fe40001f61670 */
[----:B------:R-:W-:Y:S02]  /*51c0*/  ISETP.LT.OR P1, PT, R3, R228, P1 ;  /* 0x000000e40300720c */ /* 0x000fe40000f21670 */
[----:B----4-:R-:W-:Y:S02]  /*51d0*/  FSEL R26, R14, -INF , !P2 ;  /* 0xff8000000e1a7808 */ /* 0x010fe40005000000 */
[----:B-1----:R-:W-:-:S02]  /*51e0*/  FSEL R22, R12, -INF , !P4 ;  /* 0xff8000000c167808 */ /* 0x002fc40006000000 */
[----:B------:R-:W-:Y:S02]  /*51f0*/  FSEL R128, R9, -INF , !P6 ;  /* 0xff80000009807808 */ /* 0x000fe40007000000 */
[----:B------:R-:W-:Y:S02]  /*5200*/  FSEL R139, R11, -INF , !P5 ;  /* 0xff8000000b8b7808 */ /* 0x000fe40006800000 */
[----:B--2---:R-:W-:Y:S02]  /*5210*/  FSEL R14, R13, -INF , !P3 ;  /* 0xff8000000d0e7808 */ /* 0x004fe40005800000 */
[----:B---3--:R-:W-:Y:S01]  /*5220*/  FSEL R15, R15, -INF , !P1 ;  /* 0xff8000000f0f7808 */ /* 0x008fe20004800000 */
        /* <DEDUP_REMOVED lines=46> */
.L_x_2663:
[----:B------:R-:W-:Y:S05]  /*5510*/  BSYNC B0 ;  /* 0x0000000000007941 */ /* 0x000fea0003800000 */
.L_x_2662:
[----:B------:R-:W0:Y:S02]  /*5520*/  LDGDEPBAR ;  /* 0x00000000000079af */ /* 0x000e240000000000 */
.L_x_2661:
        /* <DEDUP_REMOVED lines=101> */
[----:B------:R-:W-:Y:S01]  /*5b80*/  LDSM.16.MT88.4 R20, [R217+0xa800] ;  /* 0x00a80000d914783b */ /* 0x000fe20000004200 */
[----:B---3--:R-:W-:Y:S01]  /*5b90*/  F2FP.BF16.F32.PACK_AB R124, R240, R239 ;  /* 0x000000eff07c723e */ /* 0x008fe200000010ff */
[----:B------:R1:W-:Y:S01]  /*5ba0*/  MUFU.EX2 R242, R9 ;  /* 0x0000000900f27308 */ /* 0x0003e20000000800 */
[C---:B------:R-:W-:Y:S06]  /*5bb0*/  HMMA.16816.F32.BF16 R56, R4.reuse, R32, RZ ;  /* 0x000000200438723c */ /* 0x040fec00000418ff */
[C---:B------:R-:W-:Y:S01]  /*5bc0*/  HMMA.16816.F32.BF16 R72, R4.reuse, R52, RZ ;  /* 0x000000340448723c */ /* 0x040fe200000418ff */
[----:B------:R3:W4:Y:S05]  /*5bd0*/  MUFU.EX2 R241, R8 ;  /* 0x0000000800f17308 */ /* 0x00072a0000000800 */
[C---:B------:R-:W-:Y:S01]  /*5be0*/  HMMA.16816.F32.BF16 R88, R4.reuse, R48, RZ ;  /* 0x000000300458723c */ /* 0x040fe200000418ff */
[----:B-1----:R-:W1:Y:S05]  /*5bf0*/  SHFL.BFLY PT, R9, R0, 0x1, 0x1f ;  /* 0x0c201f0000097f89 */ /* 0x002e6a00000e0000 */
[----:B------:R-:W-:Y:S01]  /*5c00*/  HMMA.16816.F32.BF16 R104, R4, R64, RZ ;  /* 0x000000400468723c */ /* 0x000fe200000418ff */
[----:B---3--:R-:W-:-:S05]  /*5c10*/  FFMA.FTZ R8, R29, UR17, -R3 ;  /* 0x000000111d087c23 */ /* 0x008fca0008010803 */
[C---:B--2---:R-:W-:Y:S01]  /*5c20*/  HMMA.16816.F32.BF16 R120, R4.reuse, R16, RZ ;  /* 0x000000100478723c */ /* 0x044fe200000418ff */
[----:B----4-:R-:W-:Y:S01]  /*5c30*/  F2FP.BF16.F32.PACK_AB R126, R241, R242 ;  /* 0x000000f2f17e723e */ /* 0x010fe200000010ff */
        /* <DEDUP_REMOVED lines=18> */
[----:B------:R-:W-:Y:S01]  /*5d60*/  LDSM.16.MT88.4 R24, [R213+0xb800] ;  /* 0x00b80000d518783b */ /* 0x000fe20000004200 */
[----:B---3--:R-:W-:-:S03]  /*5d70*/  F2FP.BF16.F32.PACK_AB R125, R236, R211 ;  /* 0x000000d3ec7d723e */ /* 0x008fc600000010ff */
[----:B------:R1:W-:Y:S01]  /*5d80*/  MUFU.EX2 R237, R8 ;  /* 0x0000000800ed7308 */ /* 0x0003e20000000800 */
[----:B------:R-:W-:Y:S01]  /*5d90*/  F2FP.BF16.F32.PACK_AB R4, R207, R210 ;  /* 0x000000d2cf04723e */ /* 0x000fe200000010ff */
[----:B------:R-:W2:Y:S06]  /*5da0*/  LDSM.16.MT88.4 R12, [R218+0xa800] ;  /* 0x00a80000da0c783b */ /* 0x000eac0000004200 */
[----:B------:R3:W4:Y:S01]  /*5db0*/  MUFU.EX2 R238, R3 ;  /* 0x0000000300ee7308 */ /* 0x0007220000000800 */
[----:B-1----:R-:W-:-:S05]  /*5dc0*/  FMUL.FTZ R8, R135, UR17 ;  /* 0x0000001187087c20 */ /* 0x002fca0008410000 */
[----:B------:R-:W-:Y:S01]  /*5dd0*/  FSEL R0, R8, RZ, P1 ;  /* 0x000000ff08007208 */ /* 0x000fe20000800000 */
[----:B---3--:R-:W-:Y:S01]  /*5de0*/  FFMA.FTZ R3, R30, UR17, -R2 ;  /* 0x000000111e037c23 */ /* 0x008fe20008010802 */
[----:B----4-:R-:W-:-:S03]  /*5df0*/  F2FP.BF16.F32.PACK_AB R127, R238, R237 ;  /* 0x000000edee7f723e */ /* 0x010fc600000010ff */
[----:B------:R1:W3:Y:S04]  /*5e00*/  MUFU.EX2 R209, R3 ;  /* 0x0000000300d17308 */ /* 0x0002e80000000800 */
[C---:B------:R-:W-:Y:S06]  /*5e10*/  HMMA.16816.F32.BF16 R144, R124.reuse, R156, R144 ;  /* 0x0000009c7c90723c */ /* 0x040fec0000041890 */
[C---:B------:R-:W-:Y:S06]  /*5e20*/  HMMA.16816.F32.BF16 R160, R124.reuse, R172, R160 ;  /* 0x000000ac7ca0723c */ /* 0x040fec00000418a0 */
[----:B--2---:R-:W-:Y:S01]  /*5e30*/  HMMA.16816.F32.BF16 R40, R124, R12, R40 ;  /* 0x0000000c7c28723c */ /* 0x004fe20000041828 */
[----:B-1----:R-:W-:Y:S01]  /*5e40*/  FFMA.FTZ R3, R92, UR17, -R0 ;  /* 0x000000115c037c23 */ /* 0x002fe20008010800 */
        /* <DEDUP_REMOVED lines=157> */
[C---:B------:R-:W-:Y:S02]  /*6820*/  ISETP.GE.AND P4, PT, R0.reuse, R235, PT ;  /* 0x000000eb0000720c */ /* 0x040fe40003f86270 */
[----:B------:R-:W-:Y:S01]  /*6830*/  @!PT LDS RZ, [RZ] ;  /* 0x00000000fffff984 */ /* 0x000fe20000000800 */
[----:B------:R-:W-:Y:S01]  /*6840*/  @!PT LDS RZ, [RZ] ;  /* 0x00000000fffff984 */ /* 0x000fe20000000800 */
[----:B------:R-:W-:Y:S01]  /*6850*/  @!PT LDS RZ, [RZ] ;  /* 0x00000000fffff984 */ /* 0x000fe20000000800 */
[----:B------:R2:W-:Y:S01]  /*6860*/  @!P2 LDGSTS.E.BYPASS.LTC128B.128 [R227+0xb800], desc[UR22][R4.64+0x80] ;  /* 0x0b80008004e3afae */ /* 0x0005e2000b901d56 */
[C---:B------:R-:W-:Y:S02]  /*6870*/  ISETP.GE.AND P1, PT, R0.reuse, R234, PT ;  /* 0x000000ea0000720c */ /* 0x040fe40003f26270 */
[C---:B------:R-:W-:Y:S01]  /*6880*/  ISETP.GE.AND P0, PT, R0.reuse, R233, PT ;  /* 0x000000e90000720c */ /* 0x040fe20003f06270 */
[----:B------:R-:W-:Y:S01]  /*6890*/  LDSM.16.M88.4 R28, [R212+0x8000] ;  /* 0x00800000d41c783b */ /* 0x000fe20000000200 */
[C---:B------:R-:W-:Y:S02]  /*68a0*/  ISETP.LT.OR P4, PT, R0.reuse, R231, P4 ;  /* 0x000000e70000720c */ /* 0x040fe40002781670 */
[C---:B------:R-:W-:Y:S01]  /*68b0*/  ISETP.LT.OR P1, PT, R0.reuse, R230, P1 ;  /* 0x000000e60000720c */ /* 0x040fe20000f21670 */
[----:B------:R-:W-:Y:S01]  /*68c0*/  LDSM.16.M88.4 R24, [R212+0x8800] ;  /* 0x00880000d418783b */ /* 0x000fe20000000200 */
[----:B------:R-:W-:-:S02]  /*68d0*/  ISETP.LT.OR P0, PT, R0, R229, P0 ;  /* 0x000000e50000720c */ /* 0x000fc40000701670 */
[----:B------:R-:W-:Y:S01]  /*68e0*/  ISETP.GE.AND P5, PT, R2, R235, PT ;  /* 0x000000eb0200720c */ /* 0x000fe20003fa6270 */
[----:B------:R-:W-:Y:S01]  /*68f0*/  LDSM.16.M88.4 R32, [R223] ;  /* 0x00000000df20783b */ /* 0x000fe20000000200 */
[----:B------:R-:W-:Y:S02]  /*6900*/  ISETP.GE.AND P6, PT, R0, R232, PT ;  /* 0x000000e80000720c */ /* 0x000fe40003fc6270 */
[----:B------:R-:W-:Y:S01]  /*6910*/  ISETP.LT.OR P5, PT, R2, R231, P5 ;  /* 0x000000e70200720c */ /* 0x000fe20002fa1670 */
        /* <DEDUP_REMOVED lines=13> */
[C---:B------:R-:W-:Y:S01]  /*69f0*/  HMMA.16816.F32.BF16 R192, R4.reuse, R30, RZ ;  /* 0x0000001e04c0723c */ /* 0x040fe200000418ff */
[----:B------:R-:W1:Y:S05]  /*6a00*/  LDSM.16.M88.4 R28, [R220+0x8000] ;  /* 0x00800000dc1c783b */ /* 0x000e6a0000000200 */
[----:B------:R-:W-:Y:S01]  /*6a10*/  HMMA.16816.F32.BF16 R184, R4, R26, RZ ;  /* 0x0000001a04b8723c */ /* 0x000fe200000418ff */
[----:B------:R-:W2:Y:S05]  /*6a20*/  LDSM.16.M88.4 R4, [R222] ;  /* 0x00000000de04783b */ /* 0x000eaa0000000200 */
[C---:B------:R-:W-:Y:S06]  /*6a30*/  HMMA.16816.F32.BF16 R200, R8.reuse, R24, RZ ;  /* 0x0000001808c8723c */ /* 0x040fec00000418ff */
[----:B------:R-:W-:Y:S01]  /*6a40*/  HMMA.16816.F32.BF16 R208, R8, R26, RZ ;  /* 0x0000001a08d0723c */ /* 0x000fe200000418ff */
[----:B------:R-:W-:Y:S04]  /*6a50*/  LDSM.16.M88.4 R8, [R221+0x2000] ;  /* 0x00200000dd08783b */ /* 0x000fe80000000200 */
[----:B------:R-:W4:Y:S01]  /*6a60*/  LDSM.16.M88.4 R24, [R219] ;  /* 0x00000000db18783b */ /* 0x000f220000000200 */
[C---:B------:R-:W-:Y:S06]  /*6a70*/  HMMA.16816.F32.BF16 R240, R12.reuse, R32, R196 ;  /* 0x000000200cf0723c */ /* 0x040fec00000418c4 */
[C---:B------:R-:W-:Y:S06]  /*6a80*/  HMMA.16816.F32.BF16 R236, R12.reuse, R140, R188 ;  /* 0x0000008c0cec723c */ /* 0x040fec00000418bc */
[C---:B------:R-:W-:Y:S06]  /*6a90*/  HMMA.16816.F32.BF16 R196, R12.reuse, R34, R192 ;  /* 0x000000220cc4723c */ /* 0x040fec00000418c0 */
[----:B------:R-:W-:Y:S01]  /*6aa0*/  HMMA.16816.F32.BF16 R184, R12, R142, R184 ;  /* 0x0000008e0cb8723c */ /* 0x000fe200000418b8 */
[----:B------:R-:W-:Y:S05]  /*6ab0*/  LDSM.16.M88.4 R12, [R221] ;  /* 0x00000000dd0c783b */ /* 0x000fea0000000200 */
[C---:B---3--:R-:W-:Y:S06]  /*6ac0*/  HMMA.16816.F32.BF16 R188, R20.reuse, R32, R204 ;  /* 0x0000002014bc723c */ /* 0x048fec00000418cc */
[C---:B------:R-:W-:Y:S01]  /*6ad0*/  HMMA.16816.F32.BF16 R32, R20.reuse, R34, R180 ;  /* 0x000000221420723c */ /* 0x040fe200000418b4 */
[----:B------:R-:W3:Y:S05]  /*6ae0*/  LDSM.16.M88.4 R180, [R219+0x800] ;  /* 0x00080000dbb4783b */ /* 0x000eea0000000200 */
[C---:B------:R-:W-:Y:S06]  /*6af0*/  HMMA.16816.F32.BF16 R200, R20.reuse, R140, R200 ;  /* 0x0000008c14c8723c */ /* 0x040fec00000418c8 */
[----:B------:R-:W-:Y:S06]  /*6b00*/  HMMA.16816.F32.BF16 R192, R20, R142, R208 ;  /* 0x0000008e14c0723c */ /* 0x000fec00000418d0 */
        /* <DEDUP_REMOVED lines=9> */
[C---:B------:R-:W-:Y:S06]  /*6ba0*/  HMMA.16816.F32.BF16 R200, R4.reuse, R176, R200 ;  /* 0x000000b004c8723c */ /* 0x040fec00000418c8 */
[----:B------:R-:W-:Y:S01]  /*6bb0*/  HMMA.16816.F32.BF16 R176, R4, R178, R192 ;  /* 0x000000b204b0723c */ /* 0x000fe200000418c0 */
[----:B------:R-:W1:Y:S05]  /*6bc0*/  LDSM.16.M88.4 R4, [R214+0x6000] ;  /* 0x00600000d604783b */ /* 0x000e6a0000000200 */
[C---:B----4-:R-:W-:Y:S06]  /*6bd0*/  HMMA.16816.F32.BF16 R192, R8.reuse, R24, R204 ;  /* 0x0000001808c0723c */ /* 0x050fec00000418cc */
[C---:B------:R-:W-:Y:S06]  /*6be0*/  HMMA.16816.F32.BF16 R204, R8.reuse, R26, R196 ;  /* 0x0000001a08cc723c */ /* 0x040fec00000418c4 */
[C---:B---3--:R-:W-:Y:S06]  /*6bf0*/  HMMA.16816.F32.BF16 R208, R8.reuse, R180, R208 ;  /* 0x000000b408d0723c */ /* 0x048fec00000418d0 */
[----:B------:R-:W-:Y:S01]  /*6c00*/  HMMA.16816.F32.BF16 R196, R8, R182, R16 ;  /* 0x000000b608c4723c */ /* 0x000fe20000041810 */
[----:B------:R-:W-:Y:S05]  /*6c10*/  LDSM.16.M88.4 R16, [R225] ;  /* 0x00000000e110783b */ /* 0x000fea0000000200 */
[C---:B------:R-:W-:Y:S06]  /*6c20*/  HMMA.16816.F32.BF16 R8, R12.reuse, R24, R140 ;  /* 0x000000180c08723c */ /* 0x040fec000004188c */
[----:B------:R-:W-:Y:S01]  /*6c30*/  HMMA.16816.F32.BF16 R188, R12, R26, R20 ;  /* 0x0000001a0cbc723c */ /* 0x000fe20000041814 */
[----:B------:R-:W2:Y:S04]  /*6c40*/  LDSM.16.M88.4 R24, [R216+0x4000] ;  /* 0x00400000d818783b */ /* 0x000ea80000000200 */
[----:B------:R-:W3:Y:S01]  /*6c50*/  LDSM.16.M88.4 R20, [R216+0x6000] ;  /* 0x00600000d814783b */ /* 0x000ee20000000200 */
[----:B-1----:R-:W-:Y:S06]  /*6c60*/  HMMA.16816.F32.BF16 R140, R4, R32, R192 ;  /* 0x00000020048c723c */ /* 0x002fec00000418c0 */
[----:B------:R-:W-:Y:S06]  /*6c70*/  HMMA.16816.F32.BF16 R240, R12, R180, R200 ;  /* 0x000000b40cf0723c */ /* 0x000fec00000418c8 */
[----:B------:R-:W-:Y:S06]  /*6c80*/  HMMA.16816.F32.BF16 R8, R28, R32, R8 ;  /* 0x000000201c08723c */ /* 0x000fec0000041808 */
[----:B------:R-:W-:Y:S01]  /*6c90*/  HMMA.16816.F32.BF16 R236, R12, R182, R176 ;  /* 0x000000b60cec723c */ /* 0x000fe200000418b0 */
[----:B------:R-:W-:Y:S04]  /*6ca0*/  LDSM.16.M88.4 R176, [R220+0x9000] ;  /* 0x00900000dcb0783b */ /* 0x000fe80000000200 */
[----:B------:R-:W1:Y:S01]  /*6cb0*/  LDSM.16.M88.4 R12, [R222+0x4000] ;  /* 0x00400000de0c783b */ /* 0x000e620000000200 */
[C---:B------:R-:W-:Y:S06]  /*6cc0*/  HMMA.16816.F32.BF16 R192, R4.reuse, R34, R204 ;  /* 0x0000002204c0723c */ /* 0x040fec00000418cc */
[C---:B------:R-:W-:Y:S06]  /*6cd0*/  HMMA.16816.F32.BF16 R208, R4.reuse, R184, R208 ;  /* 0x000000b804d0723c */ /* 0x040fec00000418d0 */
[----:B------:R-:W-:Y:S01]  /*6ce0*/  HMMA.16816.F32.BF16 R244, R4, R186, R196 ;  /* 0x000000ba04f4723c */ /* 0x000fe200000418c4 */
[----:B------:R-:W4:Y:S05]  /*6cf0*/  LDSM.16.M88.4 R4, [R222+0x6000] ;  /* 0x00600000de04783b */ /* 0x000f2a0000000200 */
[----:B------:R-:W-:Y:S01]  /*6d00*/  HMMA.16816.F32.BF16 R180, R28, R34, R188 ;  /* 0x000000221cb4723c */ /* 0x000fe200000418bc */
[----:B------:R-:W-:Y:S05]  /*6d10*/  LDSM.16.M88.4 R32, [R219+0x1000] ;  /* 0x00100000db20783b */ /* 0x000fea0000000200 */
[-C--:B--2---:R-:W-:Y:S01]  /*6d20*/  HMMA.16816.F32.BF16 R188, R24, R16.reuse, R8 ;  /* 0x0000001018bc723c */ /* 0x084fe20000041808 */
[----:B------:R-:W2:Y:S05]  /*6d30*/  LDSM.16.M88.4 R8, [R221+0x4000] ;  /* 0x00400000dd08783b */ /* 0x000eaa0000000200 */
[C---:B---3--:R-:W-:Y:S06]  /*6d40*/  HMMA.16816.F32.BF16 R140, R20.reuse, R16, R140 ;  /* 0x00000010148c723c */ /* 0x048fec000004188c */
[-C--:B------:R-:W-:Y:S06]  /*6d50*/  HMMA.16816.F32.BF16 R200, R20, R18.reuse, R192 ;  /* 0x0000001214c8723c */ /* 0x080fec00000418c0 */
[----:B------:R-:W-:Y:S01]  /*6d60*/  HMMA.16816.F32.BF16 R196, R24, R18, R180 ;  /* 0x0000001218c4723c */ /* 0x000fe200000418b4 */
[----:B------:R-:W3:Y:S05]  /*6d70*/  LDSM.16.M88.4 R16, [R221+0x6000] ;  /* 0x00600000dd10783b */ /* 0x000eea0000000200 */
[-C--:B-1----:R-:W-:Y:S06]  /*6d80*/  HMMA.16816.F32.BF16 R188, R12, R176.reuse, R188 ;  /* 0x000000b00cbc723c */ /* 0x082fec00000418bc */
[----:B----4-:R-:W-:Y:S01]  /*6d90*/  HMMA.16816.F32.BF16 R180, R4, R176, R140 ;  /* 0x000000b004b4723c */ /* 0x010fe2000004188c */
[----:B------:R-:W1:Y:S05]  /*6da0*/  LDSM.16.M88.4 R140, [R224] ;  /* 0x00000000e08c783b */ /* 0x000e6a0000000200 */
[----:B------:R-:W-:-:S12]  /*6db0*/  HMMA.16816.F32.BF16 R204, R28, R186, R236 ;  /* 0x000000ba1ccc723c */ /* 0x000fd800000418ec */
[----:B--2---:R-:W-:Y:S06]  /*6dc0*/  HMMA.16816.F32.BF16 R192, R8, R32, R188 ;  /* 0x0000002008c0723c */ /* 0x004fec00000418bc */
[----:B------:R-:W-:Y:S01]  /*6dd0*/  HMMA.16816.F32.BF16 R188, R28, R184, R240 ;  /* 0x000000b81cbc723c */ /* 0x000fe200000418f0 */
[----:B------:R-:W2:Y:S05]  /*6de0*/  LDSM.16.M88.4 R28, [R220+0x9800] ;  /* 0x00980000dc1c783b */ /* 0x000eaa0000000200 */
[----:B---3--:R-:W-:Y:S06]  /*6df0*/  HMMA.16816.F32.BF16 R184, R16, R32, R180 ;  /* 0x0000002010b8723c */ /* 0x008fec00000418b4 */
[-C--:B------:R-:W-:Y:S06]  /*6e00*/  HMMA.16816.F32.BF16 R180, R12, R178.reuse, R196 ;  /* 0x000000b20cb4723c */ /* 0x080fec00000418c4 */
[----:B------:R-:W-:Y:S01]  /*6e10*/  HMMA.16816.F32.BF16 R176, R4, R178, R200 ;  /* 0x000000b204b0723c */ /* 0x000fe200000418c8 */
[----:B------:R-:W-:Y:S01]  /*6e20*/  FMUL.FTZ R192, R192, UR32 ;  /* 0x00000020c0c07c20 */ /* 0x000fe20008410000 */
[----:B------:R-:W-:Y:S01]  /*6e30*/  FMUL.FTZ R193, R193, UR32 ;  /* 0x00000020c1c17c20 */ /* 0x000fe20008410000 */
[----:B------:R-:W-:Y:S01]  /*6e40*/  FMUL.FTZ R194, R194, UR32 ;  /* 0x00000020c2c27c20 */ /* 0x000fe20008410000 */
[----:B------:R-:W-:Y:S01]  /*6e50*/  FMUL.FTZ R195, R195, UR32 ;  /* 0x00000020c3c37c20 */ /* 0x000fe20008410000 */
[----:B------:R-:W-:Y:S01]  /*6e60*/  MUFU.TANH R139, R192 ;  /* 0x000000c0008b7308 */ /* 0x000fe20000002400 */
[-C--:B-1----:R-:W-:Y:S06]  /*6e70*/  HMMA.16816.F32.BF16 R188, R24, R140.reuse, R188 ;  /* 0x0000008c18bc723c */ /* 0x082fec00000418bc */
[----:B------:R-:W-:Y:S01]  /*6e80*/  HMMA.16816.F32.BF16 R200, R20, R140, R208 ;  /* 0x0000008c14c8723c */ /* 0x000fe200000418d0 */
[----:B------:R-:W-:Y:S01]  /*6e90*/  MUFU.TANH R236, R193 ;  /* 0x000000c100ec7308 */ /* 0x000fe20000002400 */
[----:B------:R-:W-:Y:S01]  /*6ea0*/  FMUL.FTZ R184, R184, UR32 ;  /* 0x00000020b8b87c20 */ /* 0x000fe20008410000 */
[----:B------:R-:W-:Y:S01]  /*6eb0*/  FMUL.FTZ R185, R185, UR32 ;  /* 0x00000020b9b97c20 */ /* 0x000fe20008410000 */
[----:B------:R-:W-:Y:S01]  /*6ec0*/  FMUL.FTZ R186, R186, UR32 ;  /* 0x00000020baba7c20 */ /* 0x000fe20008410000 */
[----:B------:R-:W-:Y:S01]  /*6ed0*/  FMUL.FTZ R187, R187, UR32 ;  /* 0x00000020bbbb7c20 */ /* 0x000fe20008410000 */
[----:B------:R-:W-:Y:S03]  /*6ee0*/  HMMA.16816.F32.BF16 R24, R24, R142, R204 ;  /* 0x0000008e1818723c */ /* 0x000fe600000418cc */
[----:B------:R-:W1:Y:S03]  /*6ef0*/  MUFU.TANH R3, R194 ;  /* 0x000000c200037308 */ /* 0x000e660000002400 */
[----:B------:R-:W-:Y:S05]  /*6f00*/  HMMA.16816.F32.BF16 R196, R16, R34, R176 ;  /* 0x0000002210c4723c */ /* 0x000fea00000418b0 */
[----:B------:R3:W-:Y:S01]  /*6f10*/  MUFU.TANH R138, R195 ;  /* 0x000000c3008a7308 */ /* 0x0007e20000002400 */
[C---:B--2---:R-:W-:Y:S07]  /*6f20*/  HMMA.16816.F32.BF16 R176, R12.reuse, R28, R188 ;  /* 0x0000001c0cb0723c */ /* 0x044fee00000418bc */
[----:B------:R-:W-:Y:S05]  /*6f30*/  MUFU.TANH R184, R184 ;  /* 0x000000b800b87308 */ /* 0x000fea0000002400 */
[----:B------:R-:W-:Y:S03]  /*6f40*/  HMMA.16816.F32.BF16 R12, R12, R30, R24 ;  /* 0x0000001e0c0c723c */ /* 0x000fe60000041818 */
[----:B------:R-:W2:Y:S03]  /*6f50*/  MUFU.TANH R185, R185 ;  /* 0x000000b900b97308 */ /* 0x000ea60000002400 */
[----:B---3--:R-:W-:Y:S01]  /*6f60*/  HMMA.16816.F32.BF16 R192, R8, R34, R180 ;  /* 0x0000002208c0723c */ /* 0x008fe200000418b4 */
[----:B------:R-:W3:Y:S01]  /*6f70*/  LDSM.16.M88.4 R32, [R219+0x1800] ;  /* 0x00180000db20783b */ /* 0x000ee20000000200 */
[----:B------:R-:W-:Y:S01]  /*6f80*/  FMUL.FTZ R196, R196, UR32 ;  /* 0x00000020c4c47c20 */ /* 0x000fe20008410000 */
[----:B-1----:R-:W-:Y:S01]  /*6f90*/  FSEL R27, R3, -INF , !P1 ;  /* 0xff800000031b7808 */ /* 0x002fe20004800000 */
[----:B------:R-:W-:Y:S01]  /*6fa0*/  FMUL.FTZ R198, R198, UR32 ;  /* 0x00000020c6c67c20 */ /* 0x000fe20008410000 */
[----:B------:R-:W-:Y:S01]  /*6fb0*/  MUFU.TANH R186, R186 ;  /* 0x000000ba00ba7308 */ /* 0x000fe20000002400 */
[----:B------:R-:W-:Y:S01]  /*6fc0*/  HMMA.16816.F32.BF16 R180, R20, R142, R244 ;  /* 0x0000008e14b4723c */ /* 0x000fe200000418f4 */
[----:B------:R-:W-:Y:S01]  /*6fd0*/  ISETP.GE.AND P1, PT, R2, R233, PT ;  /* 0x000000e90200720c */ /* 0x000fe20003f26270 */
[----:B------:R-:W-:Y:S01]  /*6fe0*/  FMUL.FTZ R199, R199, UR32 ;  /* 0x00000020c7c77c20 */ /* 0x000fe20008410000 */
[----:B------:R-:W-:Y:S01]  /*6ff0*/  FMUL.FTZ R197, R197, UR32 ;  /* 0x00000020c5c57c20 */ /* 0x000fe20008410000 */
[----:B------:R-:W-:-:S04]  /*7000*/  DEPBAR.LE SB0, 0x0 ;  /* 0x000080000000791a */ /* 0x000fc80000000000 */
[----:B------:R-:W-:Y:S01]  /*7010*/  HMMA.16816.F32.BF16 R20, R4, R28, R200 ;  /* 0x0000001c0414723c */ /* 0x000fe200000418c8 */
[----:B------:R-:W1:Y:S01]  /*7020*/  MUFU.TANH R187, R187 ;  /* 0x000000bb00bb7308 */ /* 0x000e620000002400 */
[----:B------:R-:W-:-:S05]  /*7030*/  ISETP.LT.OR P1, PT, R2, R229, P1 ;  /* 0x000000e50200720c */ /* 0x000fca0000f21670 */
[----:B--2---:R-:W-:Y:S02]  /*7040*/  FSEL R29, R185, -INF , !P1 ;  /* 0xff800000b91d7808 */ /* 0x004fe40004800000 */
[----:B------:R-:W-:Y:S01]  /*7050*/  MUFU.TANH R196, R196 ;  /* 0x000000c400c47308 */ /* 0x000fe20000002400 */
[----:B------:R-:W-:Y:S01]  /*7060*/  FMUL.FTZ R192, R192, UR32 ;  /* 0x00000020c0c07c20 */ /* 0x000fe20008410000 */
[----:B------:R-:W-:Y:S01]  /*7070*/  FMUL.FTZ R194, R194, UR32 ;  /* 0x00000020c2c27c20 */ /* 0x000fe20008410000 */
[----:B------:R-:W-:Y:S01]  /*7080*/  FMUL.FTZ R193, R193, UR32 ;  /* 0x00000020c1c17c20 */ /* 0x000fe20008410000 */
[----:B------:R-:W-:-:S03]  /*7090*/  FMUL.FTZ R195, R195, UR32 ;  /* 0x00000020c3c37c20 */ /* 0x000fc60008410000 */
[----:B------:R-:W-:Y:S01]  /*70a0*/  HMMA.16816.F32.BF16 R180, R4, R30, R180 ;  /* 0x0000001e04b4723c */ /* 0x000fe200000418b4 */
[----:B------:R-:W2:Y:S06]  /*70b0*/  MUFU.TANH R192, R192 ;  /* 0x000000c000c07308 */ /* 0x000eac0000002400 */
[----:B------:R-:W-:Y:S02]  /*70c0*/  FSEL R30, R184, -INF , !P0 ;  /* 0xff800000b81e7808 */ /* 0x000fe40004000000 */
[C---:B------:R-:W-:Y:S01]  /*70d0*/  ISETP.GE.AND P0, PT, R2.reuse, R232, PT ;  /* 0x000000e80200720c */ /* 0x040fe20003f06270 */
[----:B------:R-:W4:Y:S01]  /*70e0*/  MUFU.TANH R194, R194 ;  /* 0x000000c200c27308 */ /* 0x000f220000002400 */
[----:B---3--:R-:W-:Y:S02]  /*70f0*/  HMMA.16816.F32.BF16 R140, R8, R32, R176 ;  /* 0x00000020088c723c */ /* 0x008fe400000418b0 */
[----:B------:R-:W-:-:S04]  /*7100*/  ISETP.LT.OR P0, PT, R2, R228, P0 ;  /* 0x000000e40200720c */ /* 0x000fc80000701670 */
[----:B------:R-:W-:Y:S01]  /*7110*/  HMMA.16816.F32.BF16 R4, R16, R32, R20 ;  /* 0x000000201004723c */ /* 0x000fe20000041814 */
[----:B------:R-:W-:Y:S01]  /*7120*/  MUFU.TANH R193, R193 ;  /* 0x000000c100c17308 */ /* 0x000fe20000002400 */
[----:B-1----:R-:W-:-:S05]  /*7130*/  FSEL R28, R187, -INF , !P0 ;  /* 0xff800000bb1c7808 */ /* 0x002fca0004000000 */
[----:B------:R-:W-:Y:S02]  /*7140*/  FSEL R22, R139, -INF , !P4 ;  /* 0xff8000008b167808 */ /* 0x000fe40006000000 */
[----:B------:R-:W-:Y:S01]  /*7150*/  ISETP.GE.AND P4, PT, R2, R234, PT ;  /* 0x000000ea0200720c */ /* 0x000fe20003f86270 */
[----:B------:R-:W-:Y:S01]  /*7160*/  MUFU.TANH R195, R195 ;  /* 0x000000c300c37308 */ /* 0x000fe20000002400 */
[----:B------:R-:W-:Y:S02]  /*7170*/  FSEL R21, R186, -INF , !P6 ;  /* 0xff800000ba157808 */ /* 0x000fe40007000000 */
[----:B------:R-:W-:Y:S01]  /*7180*/  ISETP.LT.OR P4, PT, R2, R230, P4 ;  /* 0x000000e60200720c */ /* 0x000fe20002781670 */
[----:B------:R-:W-:Y:S01]  /*7190*/  VIADD R2, R0, 0x8 ;  /* 0x0000000800027836 */ /* 0x000fe20000000000 */
[----:B------:R-:W-:Y:S02]  /*71a0*/  FSEL R23, R236, -INF , !P5 ;  /* 0xff800000ec177808 */ /* 0x000fe40006800000 */
[----:B------:R-:W-:Y:S01]  /*71b0*/  FSEL R26, R138, -INF , !P4 ;  /* 0xff8000008a1a7808 */ /* 0x000fe20006000000 */
[----:B------:R-:W-:Y:S01]  /*71c0*/  FMUL.FTZ R140, R140, UR32 ;  /* 0x000000208c8c7c20 */ /* 0x000fe20008410000 */
[----:B------:R-:W-:Y:S01]  /*71d0*/  FMUL.FTZ R141, R141, UR32 ;  /* 0x000000208d8d7c20 */ /* 0x000fe20008410000 */
[----:B------:R-:W-:Y:S01]  /*71e0*/  FMUL.FTZ R142, R142, UR32 ;  /* 0x000000208e8e7c20 */ /* 0x000fe20008410000 */
[----:B------:R-:W-:Y:S01]  /*71f0*/  FMUL.FTZ R3, R143, UR32 ;  /* 0x000000208f037c20 */ /* 0x000fe20008410000 */
[----:B------:R-:W-:Y:S01]  /*7200*/  MUFU.TANH R132, R140 ;  /* 0x0000008c00847308 */ /* 0x000fe20000002400 */
[----:B------:R-:W-:Y:S01]  /*7210*/  ISETP.GE.AND P6, PT, R2, R235, PT ;  /* 0x000000eb0200720c */ /* 0x000fe20003fc6270 */
[----:B------:R-:W-:Y:S01]  /*7220*/  FMUL.FTZ R4, R4, UR32 ;  /* 0x0000002004047c20 */ /* 0x000fe20008410000 */
[C---:B------:R-:W-:Y:S01]  /*7230*/  ISETP.GE.AND P5, PT, R2.reuse, R234, PT ;  /* 0x000000ea0200720c */ /* 0x040fe20003fa6270 */
[----:B------:R-:W-:Y:S01]  /*7240*/  FMUL.FTZ R7, R7, UR32 ;  /* 0x0000002007077c20 */ /* 0x000fe20008410000 */
[C---:B------:R-:W-:Y:S01]  /*7250*/  ISETP.GE.AND P4, PT, R2.reuse, R233, PT ;  /* 0x000000e90200720c */ /* 0x040fe20003f86270 */
[----:B------:R-:W-:Y:S01]  /*7260*/  FMUL.FTZ R5, R5, UR32 ;  /* 0x0000002005057c20 */ /* 0x000fe20008410000 */
[C---:B------:R-:W-:Y:S01]  /*7270*/  ISETP.GE.AND P1, PT, R2.reuse, R232, PT ;  /* 0x000000e80200720c */ /* 0x040fe20003f26270 */
[----:B------:R-:W-:Y:S01]  /*7280*/  MUFU.TANH R133, R141 ;  /* 0x0000008d00857308 */ /* 0x000fe20000002400 */
[----:B------:R-:W-:Y:S01]  /*7290*/  ISETP.LT.OR P6, PT, R2, R231, P6 ;  /* 0x000000e70200720c */ /* 0x000fe200037c1670 */
[----:B------:R-:W-:Y:S01]  /*72a0*/  FMUL.FTZ R6, R6, UR32 ;  /* 0x0000002006067c20 */ /* 0x000fe20008410000 */
[----:B------:R-:W-:-:S02]  /*72b0*/  ISETP.LT.OR P5, PT, R2, R230, P5 ;  /* 0x000000e60200720c */ /* 0x000fc40002fa1670 */
[C---:B------:R-:W-:Y:S02]  /*72c0*/  ISETP.LT.OR P4, PT, R2.reuse, R229, P4 ;  /* 0x000000e50200720c */ /* 0x040fe40002781670 */
[----:B------:R-:W-:Y:S01]  /*72d0*/  ISETP.LT.OR P1, PT, R2, R228, P1 ;  /* 0x000000e40200720c */ /* 0x000fe20000f21670 */
[----:B------:R1:W-:Y:S01]  /*72e0*/  MUFU.TANH R31, R142 ;  /* 0x0000008e001f7308 */ /* 0x0003e20000002400 */
[----:B------:R-:W-:Y:S01]  /*72f0*/  VIADD R2, R0, 0x9 ;  /* 0x0000000900027836 */ /* 0x000fe20000000000 */
[----:B--2---:R-:W-:Y:S02]  /*7300*/  FSEL R20, R192, -INF , !P6 ;  /* 0xff800000c0147808 */ /* 0x004fe40007000000 */
[----:B----4-:R-:W-:Y:S02]  /*7310*/  FSEL R24, R194, -INF , !P5 ;  /* 0xff800000c2187808 */ /* 0x010fe40006800000 */
[----:B------:R-:W-:Y:S02]  /*7320*/  FSEL R25, R196, -INF , !P4 ;  /* 0xff800000c4197808 */ /* 0x000fe40006000000 */
[----:B------:R-:W2:Y:S01]  /*7330*/  MUFU.TANH R198, R198 ;  /* 0x000000c600c67308 */ /* 0x000ea20000002400 */
[----:B------:R-:W-:-:S02]  /*7340*/  ISETP.GE.AND P0, PT, R2, R235, PT ;  /* 0x000000eb0200720c */ /* 0x000fc40003f06270 */
[C---:B------:R-:W-:Y:S02]  /*7350*/  ISETP.GE.AND P6, PT, R2.reuse, R234, PT ;  /* 0x000000ea0200720c */ /* 0x040fe40003fc6270 */
[C---:B------:R-:W-:Y:S02]  /*7360*/  ISETP.GE.AND P5, PT, R2.reuse, R233, PT ;  /* 0x000000e90200720c */ /* 0x040fe40003fa6270 */
[C---:B------:R-:W-:Y:S01]  /*7370*/  ISETP.GE.AND P4, PT, R2.reuse, R232, PT ;  /* 0x000000e80200720c */ /* 0x040fe20003f86270 */
[----:B------:R-:W3:Y:S01]  /*7380*/  MUFU.TANH R199, R199 ;  /* 0x000000c700c77308 */ /* 0x000ee20000002400 */
[-C--:B-1----:R-:W-:Y:S01]  /*7390*/  HMMA.16816.F32.BF16 R140, R8, R34.reuse, R12 ;  /* 0x00000022088c723c */ /* 0x082fe2000004180c */
[C---:B------:R-:W-:Y:S02]  /*73a0*/  ISETP.LT.OR P0, PT, R2.reuse, R231, P0 ;  /* 0x000000e70200720c */ /* 0x040fe40000701670 */
[C---:B------:R-:W-:Y:S02]  /*73b0*/  ISETP.LT.OR P6, PT, R2.reuse, R230, P6 ;  /* 0x000000e60200720c */ /* 0x040fe400037c1670 */
[C---:B------:R-:W-:Y:S01]  /*73c0*/  ISETP.LT.OR P5, PT, R2.reuse, R229, P5 ;  /* 0x000000e50200720c */ /* 0x040fe20002fa1670 */
[----:B------:R-:W-:Y:S01]  /*73d0*/  HMMA.16816.F32.BF16 R32, R16, R34, R180 ;  /* 0x000000221020723c */ /* 0x000fe200000418b4 */
[----:B------:R1:W-:Y:S01]  /*73e0*/  MUFU.TANH R8, R4 ;  /* 0x0000000400087308 */ /* 0x0003e20000002400 */
[----:B------:R-:W-:Y:S01]  /*73f0*/  ISETP.LT.OR P4, PT, R2, R228, P4 ;  /* 0x000000e40200720c */ /* 0x000fe20002781670 */
[----:B------:R-:W-:Y:S01]  /*7400*/  VIADD R2, R0, 0x10 ;  /* 0x0000001000027836 */ /* 0x000fe20000000000 */
[----:B--2---:R-:W-:-:S02]  /*7410*/  FSEL R15, R198, -INF , !P1 ;  /* 0xff800000c60f7808 */ /* 0x004fc40004800000 */
[----:B------:R-:W-:Y:S02]  /*7420*/  FSEL R11, R193, -INF , !P0 ;  /* 0xff800000c10b7808 */ /* 0x000fe40004000000 */
[----:B------:R-:W-:Y:S01]  /*7430*/  FSEL R14, R195, -INF , !P6 ;  /* 0xff800000c30e7808 */ /* 0x000fe20007000000 */
[----:B------:R-:W2:Y:S01]  /*7440*/  MUFU.TANH R197, R197 ;  /* 0x000000c500c57308 */ /* 0x000ea20000002400 */
[C---:B------:R-:W-:Y:S02]  /*7450*/  ISETP.GE.AND P1, PT, R2.reuse, R235, PT ;  /* 0x000000eb0200720c */ /* 0x040fe40003f26270 */
[C---:B------:R-:W-:Y:S02]  /*7460*/  ISETP.GE.AND P0, PT, R2.reuse, R234, PT ;  /* 0x000000ea0200720c */ /* 0x040fe40003f06270 */
[C---:B------:R-:W-:Y:S02]  /*7470*/  ISETP.GE.AND P6, PT, R2.reuse, R233, PT ;  /* 0x000000e90200720c */ /* 0x040fe40003fc6270 */
[----:B------:R-:W-:Y:S01]  /*7480*/  ISETP.LT.OR P1, PT, R2, R231, P1 ;  /* 0x000000e70200720c */ /* 0x000fe20000f21670 */
[----:B------:R4:W5:Y:S01]  /*7490*/  MUFU.TANH R10, R3 ;  /* 0x00000003000a7308 */ /* 0x0009620000002400 */
[----:B------:R-:W-:Y:S01]  /*74a0*/  FMUL.FTZ R140, R140, UR32 ;  /* 0x000000208c8c7c20 */ /* 0x000fe20008410000 */
[C---:B------:R-:W-:Y:S01]  /*74b0*/  ISETP.LT.OR P0, PT, R2.reuse, R230, P0 ;  /* 0x000000e60200720c */ /* 0x040fe20000701670 */
[----:B------:R-:W-:Y:S01]  /*74c0*/  FMUL.FTZ R141, R141, UR32 ;  /* 0x000000208d8d7c20 */ /* 0x000fe20008410000 */
[----:B------:R-:W-:Y:S01]  /*74d0*/  ISETP.LT.OR P6, PT, R2, R229, P6 ;  /* 0x000000e50200720c */ /* 0x000fe200037c1670 */
[----:B-1----:R-:W-:Y:S01]  /*74e0*/  FMUL.FTZ R4, R142, UR32 ;  /* 0x000000208e047c20 */ /* 0x002fe20008410000 */
[----:B---3--:R-:W-:Y:S01]  /*74f0*/  FSEL R13, R199, -INF , !P4 ;  /* 0xff800000c70d7808 */ /* 0x008fe20006000000 */
[----:B------:R-:W-:Y:S01]  /*7500*/  FMUL.FTZ R32, R32, UR32 ;  /* 0x0000002020207c20 */ /* 0x000fe20008410000 */
[----:B------:R-:W-:Y:S01]  /*7510*/  MUFU.TANH R177, R7 ;  /* 0x0000000700b17308 */ /* 0x000fe20000002400 */
[----:B------:R-:W-:Y:S01]  /*7520*/  FSEL R182, R132, -INF , !P1 ;  /* 0xff80000084b67808 */ /* 0x000fe20004800000 */
[----:B------:R-:W-:Y:S01]  /*7530*/  FMUL.FTZ R33, R33, UR32 ;  /* 0x0000002021217c20 */ /* 0x000fe20008410000 */
[----:B------:R-:W-:-:S02]  /*7540*/  FSEL R190, R31, -INF , !P0 ;  /* 0xff8000001fbe7808 */ /* 0x000fc40004000000 */
[----:B--2---:R-:W-:Y:S01]  /*7550*/  FSEL R16, R197, -INF , !P5 ;  /* 0xff800000c5107808 */ /* 0x004fe20006800000 */
[----:B------:R-:W-:Y:S01]  /*7560*/  BAR.SYNC.DEFER_BLOCKING 0x0 ;  /* 0x0000000000007b1d */ /* 0x000fe20000010000 */
[----:B------:R-:W-:Y:S01]  /*7570*/  ISETP.GE.AND P5, PT, R2, R232, PT ;  /* 0x000000e80200720c */ /* 0x000fe20003fa6270 */
[----:B----4-:R-:W-:-:S03]  /*7580*/  VIADD R3, R0, 0x11 ;  /* 0x0000001100037836 */ /* 0x010fc60000000000 */
[----:B------:R-:W-:Y:S01]  /*7590*/  ISETP.LT.OR P5, PT, R2, R228, P5 ;  /* 0x000000e40200720c */ /* 0x000fe20002fa1670 */
[----:B------:R1:W2:Y:S01]  /*75a0*/  MUFU.TANH R9, R5 ;  /* 0x0000000500097308 */ /* 0x0002a20000002400 */
[C---:B------:R-:W-:Y:S01]  /*75b0*/  VIADD R2, R0.reuse, 0x18 ;  /* 0x0000001800027836 */ /* 0x040fe20000000000 */
[C---:B------:R-:W-:Y:S01]  /*75c0*/  ISETP.GE.AND P4, PT, R3.reuse, R235, PT ;  /* 0x000000eb0300720c */ /* 0x040fe20003f86270 */
[----:B------:R-:W-:Y:S01]  /*75d0*/  VIADD R0, R0, 0x19 ;  /* 0x0000001900007836 */ /* 0x000fe20000000000 */
[C---:B------:R-:W-:Y:S02]  /*75e0*/  ISETP.GE.AND P1, PT, R3.reuse, R234, PT ;  /* 0x000000ea0300720c */ /* 0x040fe40003f26270 */
[C---:B------:R-:W-:Y:S02]  /*75f0*/  ISETP.GE.AND P0, PT, R3.reuse, R233, PT ;  /* 0x000000e90300720c */ /* 0x040fe40003f06270 */
[----:B------:R-:W3:Y:S01]  /*7600*/  MUFU.TANH R176, R6 ;  /* 0x0000000600b07308 */ /* 0x000ee20000002400 */
[----:B------:R-:W-:-:S02]  /*7610*/  ISETP.LT.OR P4, PT, R3, R231, P4 ;  /* 0x000000e70300720c */ /* 0x000fc40002781670 */
[C---:B------:R-:W-:Y:S02]  /*7620*/  ISETP.LT.OR P1, PT, R3.reuse, R230, P1 ;  /* 0x000000e60300720c */ /* 0x040fe40000f21670 */
[----:B------:R-:W-:Y:S02]  /*7630*/  ISETP.LT.OR P0, PT, R3, R229, P0 ;  /* 0x000000e50300720c */ /* 0x000fe40000701670 */
[----:B------:R-:W-:Y:S01]  /*7640*/  FSEL R183, R133, -INF , !P4 ;  /* 0xff80000085b77808 */ /* 0x000fe20006000000 */
[----:B------:R4:W4:Y:S01]  /*7650*/  MUFU.TANH R7, R140 ;  /* 0x0000008c00077308 */ /* 0x0009220000002400 */
[----:B-----5:R-:W-:Y:S01]  /*7660*/  FSEL R191, R10, -INF , !P1 ;  /* 0xff8000000abf7808 */ /* 0x020fe20004800000 */
[----:B-1----:R-:W-:Y:S01]  /*7670*/  FMUL.FTZ R5, R143, UR32 ;  /* 0x000000208f057c20 */ /* 0x002fe20008410000 */
[----:B--2---:R-:W-:Y:S02]  /*7680*/  FSEL R142, R9, -INF , !P0 ;  /* 0xff800000098e7808 */ /* 0x004fe40004000000 */
[----:B------:R-:W-:-:S02]  /*7690*/  ISETP.GE.AND P4, PT, R2, R234, PT ;  /* 0x000000ea0200720c */ /* 0x000fc40003f86270 */
[----:B------:R-:W-:Y:S01]  /*76a0*/  ISETP.GE.AND P1, PT, R2, R233, PT ;  /* 0x000000e90200720c */ /* 0x000fe20003f26270 */
[----:B------:R-:W-:Y:S01]  /*76b0*/  MUFU.TANH R6, R141 ;  /* 0x0000008d00067308 */ /* 0x000fe20000002400 */
[----:B---3--:R-:W-:Y:S02]  /*76c0*/  FSEL R176, R176, -INF , !P5 ;  /* 0xff800000b0b07808 */ /* 0x008fe40006800000 */
[C---:B------:R-:W-:Y:S02]  /*76d0*/  ISETP.GE.AND P5, PT, R2.reuse, R235, PT ;  /* 0x000000eb0200720c */ /* 0x040fe40003fa6270 */
[C---:B------:R-:W-:Y:S02]  /*76e0*/  ISETP.GE.AND P0, PT, R2.reuse, R232, PT ;  /* 0x000000e80200720c */ /* 0x040fe40003f06270 */
[----:B------:R-:W-:Y:S01]  /*76f0*/  ISETP.LT.OR P5, PT, R2, R231, P5 ;  /* 0x000000e70200720c */ /* 0x000fe20002fa1670 */
[----:B------:R-:W1:Y:S01]  /*7700*/  MUFU.TANH R4, R4 ;  /* 0x0000000400047308 */ /* 0x000e620000002400 */
[----:B----4-:R-:W-:-:S02]  /*7710*/  FSEL R140, R8, -INF , !P6 ;  /* 0xff800000088c7808 */ /* 0x010fc40007000000 */
[C---:B------:R-:W-:Y:S02]  /*7720*/  ISETP.GE.AND P6, PT, R3.reuse, R232, PT ;  /* 0x000000e80300720c */ /* 0x040fe40003fc6270 */
[----:B------:R-:W-:Y:S02]  /*7730*/  ISETP.LT.OR P4, PT, R2, R230, P4 ;  /* 0x000000e60200720c */ /* 0x000fe40002781670 */
[-C--:B------:R-:W-:Y:S01]  /*7740*/  ISETP.LT.OR P6, PT, R3, R228.reuse, P6 ;  /* 0x000000e40300720c */ /* 0x080fe200037c1670 */
[----:B------:R-:W-:Y:S01]  /*7750*/  FMUL.FTZ R3, R34, UR32 ;  /* 0x0000002022037c20 */ /* 0x000fe20008410000 */
[----:B------:R-:W2:Y:S01]  /*7760*/  MUFU.TANH R141, R32 ;  /* 0x00000020008d7308 */ /* 0x000ea20000002400 */
[C---:B------:R-:W-:Y:S02]  /*7770*/  ISETP.LT.OR P1, PT, R2.reuse, R229, P1 ;  /* 0x000000e50200720c */ /* 0x040fe40000f21670 */
[----:B------:R-:W-:Y:S01]  /*7780*/  ISETP.LT.OR P0, PT, R2, R228, P0 ;  /* 0x000000e40200720c */ /* 0x000fe20000701670 */
[----:B------:R-:W-:Y:S01]  /*7790*/  FMUL.FTZ R2, R35, UR32 ;  /* 0x0000002023027c20 */ /* 0x000fe20008410000 */
[----:B------:R-:W-:-:S02]  /*77a0*/  FSEL R177, R177, -INF , !P6 ;  /* 0xff800000b1b17808 */ /* 0x000fc40007000000 */
[----:B------:R-:W-:Y:S01]  /*77b0*/  FSEL R181, R7, -INF , !P5 ;  /* 0xff80000007b57808 */ /* 0x000fe20006800000 */
[----:B------:R-:W3:Y:S01]  /*77c0*/  MUFU.TANH R3, R3 ;  /* 0x0000000300037308 */ /* 0x000ee20000002400 */
[----:B-1----:R-:W-:Y:S02]  /*77d0*/  FSEL R189, R4, -INF , !P4 ;  /* 0xff80000004bd7808 */ /* 0x002fe40006000000 */
[C---:B------:R-:W-:Y:S02]  /*77e0*/  ISETP.GE.AND P6, PT, R0.reuse, R235, PT ;  /* 0x000000eb0000720c */ /* 0x040fe40003fc6270 */
[C---:B------:R-:W-:Y:S02]  /*77f0*/  ISETP.GE.AND P5, PT, R0.reuse, R234, PT ;  /* 0x000000ea0000720c */ /* 0x040fe40003fa6270 */
[----:B------:R-:W-:Y:S01]  /*7800*/  ISETP.GE.AND P4, PT, R0, R233, PT ;  /* 0x000000e90000720c */ /* 0x000fe20003f86270 */
[----:B------:R-:W1:Y:S01]  /*7810*/  MUFU.TANH R5, R5 ;  /* 0x0000000500057308 */ /* 0x000e620000002400 */
[----:B--2---:R-:W-:-:S02]  /*7820*/  FSEL R141, R141, -INF , !P1 ;  /* 0xff8000008d8d7808 */ /* 0x004fc40004800000 */
[C---:B------:R-:W-:Y:S02]  /*7830*/  ISETP.GE.AND P1, PT, R0.reuse, R232, PT ;  /* 0x000000e80000720c */ /* 0x040fe40003f26270 */
[C---:B------:R-:W-:Y:S02]  /*7840*/  ISETP.LT.OR P6, PT, R0.reuse, R231, P6 ;  /* 0x000000e70000720c */ /* 0x040fe400037c1670 */
[C---:B------:R-:W-:Y:S01]  /*7850*/  ISETP.LT.OR P5, PT, R0.reuse, R230, P5 ;  /* 0x000000e60000720c */ /* 0x040fe20002fa1670 */
[----:B------:R-:W2:Y:S01]  /*7860*/  MUFU.TANH R143, R33 ;  /* 0x00000021008f7308 */ /* 0x000ea20000002400 */
[----:B---3--:R-:W-:Y:S02]  /*7870*/  FSEL R179, R3, -INF , !P0 ;  /* 0xff80000003b37808 */ /* 0x008fe40004000000 */
[----:B------:R-:W-:Y:S02]  /*7880*/  PLOP3.LUT P0, PT, PT, PT, UP0, 0x80, 0x0 ;  /* 0x000000000000781c */ /* 0x000fe40003f0f008 */
[----:B------:R-:W-:-:S02]  /*7890*/  ISETP.LT.OR P4, PT, R0, R229, P4 ;  /* 0x000000e50000720c */ /* 0x000fc40002781670 */
[----:B------:R-:W-:Y:S01]  /*78a0*/  ISETP.LT.OR P1, PT, R0, R228, P1 ;  /* 0x000000e40000720c */ /* 0x000fe20000f21670 */
[----:B------:R-:W3:Y:S01]  /*78b0*/  MUFU.TANH R2, R2 ;  /* 0x0000000200027308 */ /* 0x000ee20000002400 */
[----:B------:R-:W-:Y:S02]  /*78c0*/  FSEL R180, R6, -INF , !P6 ;  /* 0xff80000006b47808 */ /* 0x000fe40007000000 */
[----:B-1----:R-:W-:Y:S02]  /*78d0*/  FSEL R188, R5, -INF , !P5 ;  /* 0xff80000005bc7808 */ /* 0x002fe40006800000 */
[----:B--2---:R-:W-:Y:S02]  /*78e0*/  FSEL R143, R143, -INF , !P4 ;  /* 0xff8000008f8f7808 */ /* 0x004fe40006000000 */
[----:B---3--:R-:W-:Y:S01]  /*78f0*/  FSEL R178, R2, -INF , !P1 ;  /* 0xff80000002b27808 */ /* 0x008fe20004800000 */
        /* <DEDUP_REMOVED lines=50> */
.L_x_2667:
[----:B------:R-:W-:Y:S05]  /*7c20*/  BSYNC B0 ;  /* 0x0000000000007941 */ /* 0x000fea0003800000 */
.L_x_2666:
[----:B------:R-:W0:Y:S02]  /*7c30*/  LDGDEPBAR ;  /* 0x00000000000079af */ /* 0x000e240000000000 */
.L_x_2665:
        /* <DEDUP_REMOVED lines=37> */
[----:B------:R-:W2:Y:S01]  /*7e90*/  SHFL.BFLY PT, R8, R3, 0x2, 0x1f ;  /* 0x0c401f0003087f89 */ /* 0x000ea200000e0000 */
[----:B-1----:R-:W-:Y:S02]  /*7ea0*/  FMNMX.FTZ R238, R0, R7, !PT ;  /* 0x0000000700ee7209 */ /* 0x002fe40007810000 */
[----:B------:R-:W-:Y:S02]  /*7eb0*/  FMNMX.FTZ R0, R176, R4, !PT ;  /* 0x00000004b0007209 */ /* 0x000fe40007810000 */
[----:B------:R-:W1:Y:S01]  /*7ec0*/  SHFL.BFLY PT, R4, R2, 0x1, 0x1f ;  /* 0x0c201f0002047f89 */ /* 0x000e6200000e0000 */
[----:B------:R-:W-:Y:S01]  /*7ed0*/  FMUL.FTZ R12, R238, UR17 ;  /* 0x00000011ee0c7c20 */ /* 0x000fe20008410000 */
[----:B------:R-:W-:-:S02]  /*7ee0*/  FMNMX.FTZ R0, R177, R0, !PT ;  /* 0x00000000b1007209 */ /* 0x000fc40007810000 */
[----:B------:R-:W-:Y:S02]  /*7ef0*/  FSETP.NEU.FTZ.AND P6, PT, R238, -INF , PT ;  /* 0xff800000ee00780b */ /* 0x000fe40003fdd000 */
[----:B------:R-:W-:Y:S02]  /*7f00*/  FMNMX.FTZ R0, R179, R0, !PT ;  /* 0x00000000b3007209 */ /* 0x000fe40007810000 */
[----:B------:R-:W-:Y:S02]  /*7f10*/  FSEL R12, R12, RZ, P6 ;  /* 0x000000ff0c0c7208 */ /* 0x000fe40003000000 */
[----:B------:R-:W-:Y:S02]  /*7f20*/  FMNMX.FTZ R0, R178, R0, !PT ;  /* 0x00000000b2007209 */ /* 0x000fe40007810000 */
[----:B--2---:R-:W-:Y:S01]  /*7f30*/  FMNMX.FTZ R3, R3, R8, !PT ;  /* 0x0000000803037209 */ /* 0x004fe20007810000 */
[--C-:B------:R-:W-:Y:S01]  /*7f40*/  FFMA.FTZ R22, R22, UR17, -R12.reuse ;  /* 0x0000001116167c23 */ /* 0x100fe2000801080c */
[--C-:B------:R-:W-:Y:S01]  /*7f50*/  FFMA.FTZ R23, R23, UR17, -R12.reuse ;  /* 0x0000001117177c23 */ /* 0x100fe2000801080c */
[----:B------:R-:W2:Y:S01]  /*7f60*/  SHFL.BFLY PT, R5, R0, 0x2, 0x1f ;  /* 0x0c401f0000057f89 */ /* 0x000ea200000e0000 */
[--C-:B------:R-:W-:Y:S01]  /*7f70*/  FFMA.FTZ R20, R20, UR17, -R12.reuse ;  /* 0x0000001114147c23 */ /* 0x100fe2000801080c */
[----:B------:R-:W-:Y:S02]  /*7f80*/  MUFU.EX2 R248, R22 ;  /* 0x0000001600f87308 */ /* 0x000fe40000000800 */
[----:B------:R-:W3:Y:S01]  /*7f90*/  SHFL.BFLY PT, R6, R3, 0x1, 0x1f ;  /* 0x0c201f0003067f89 */ /* 0x000ee200000e0000 */
[----:B-1----:R-:W-:Y:S01]  /*7fa0*/  FMNMX.FTZ R239, R2, R4, !PT ;  /* 0x0000000402ef7209 */ /* 0x002fe20007810000 */
[----:B------:R-:W-:-:S04]  /*7fb0*/  FFMA.FTZ R2, R11, UR17, -R12 ;  /* 0x000000110b027c23 */ /* 0x000fc8000801080c */
[----:B------:R-:W-:Y:S01]  /*7fc0*/  MUFU.EX2 R247, R23 ;  /* 0x0000001700f77308 */ /* 0x000fe20000000800 */
[C---:B------:R-:W-:Y:S01]  /*7fd0*/  FSETP.NEU.FTZ.AND P5, PT, R239.reuse, -INF , PT ;  /* 0xff800000ef00780b */ /* 0x040fe20003fbd000 */
[----:B------:R-:W-:-:S06]  /*7fe0*/  FMUL.FTZ R4, R239, UR17 ;  /* 0x00000011ef047c20 */ /* 0x000fcc0008410000 */
[----:B------:R1:W-:Y:S01]  /*7ff0*/  MUFU.EX2 R249, R2 ;  /* 0x0000000200f97308 */ /* 0x0003e20000000800 */
[----:B------:R-:W-:Y:S02]  /*8000*/  FSEL R11, R4, RZ, P5 ;  /* 0x000000ff040b7208 */ /* 0x000fe40002800000 */
[----:B--2---:R-:W-:-:S03]  /*8010*/  FMNMX.FTZ R0, R0, R5, !PT ;  /* 0x0000000500007209 */ /* 0x004fc60007810000 */
[--C-:B------:R-:W-:Y:S01]  /*8020*/  FFMA.FTZ R27, R27, UR17, -R11.reuse ;  /* 0x000000111b1b7c23 */ /* 0x100fe2000801080b */
[--C-:B------:R-:W-:Y:S01]  /*8030*/  FFMA.FTZ R26, R26, UR17, -R11.reuse ;  /* 0x000000111a1a7c23 */ /* 0x100fe2000801080b */
[--C-:B------:R-:W-:Y:S01]  /*8040*/  FFMA.FTZ R24, R24, UR17, -R11.reuse ;  /* 0x0000001118187c23 */ /* 0x100fe2000801080b */
[----:B---3--:R-:W-:Y:S01]  /*8050*/  FMNMX.FTZ R237, R3, R6, !PT ;  /* 0x0000000603ed7209 */ /* 0x008fe20007810000 */
[----:B------:R-:W-:Y:S01]  /*8060*/  MUFU.EX2 R246, R20 ;  /* 0x0000001400f67308 */ /* 0x000fe20000000800 */
[----:B------:R-:W-:Y:S01]  /*8070*/  FSEL R3, R238, RZ, P6 ;  /* 0x000000ffee037208 */ /* 0x000fe20003000000 */
[----:B------:R-:W-:Y:S01]  /*8080*/  FFMA.FTZ R14, R14, UR17, -R11 ;  /* 0x000000110e0e7c23 */ /* 0x000fe2000801080b */
[C---:B------:R-:W-:Y:S01]  /*8090*/  FSETP.NEU.FTZ.AND P4, PT, R237.reuse, -INF , PT ;  /* 0xff800000ed00780b */ /* 0x040fe20003f9d000 */
[----:B------:R-:W-:Y:S02]  /*80a0*/  FMUL.FTZ R10, R237, UR17 ;  /* 0x00000011ed0a7c20 */ /* 0x000fe40008410000 */
[----:B------:R-:W-:Y:S01]  /*80b0*/  FADD.FTZ R3, R136, -R3 ;  /* 0x8000000388037221 */ /* 0x000fe20000010000 */
[----:B-1----:R-:W1:Y:S01]  /*80c0*/  SHFL.BFLY PT, R2, R0, 0x1, 0x1f ;  /* 0x0c201f0000027f89 */ /* 0x002e6200000e0000 */
[----:B------:R-:W-:Y:S01]  /*80d0*/  MUFU.EX2 R243, R27 ;  /* 0x0000001b00f37308 */ /* 0x000fe20000000800 */
[----:B------:R-:W-:Y:S01]  /*80e0*/  FSEL R10, R10, RZ, P4 ;  /* 0x000000ff0a0a7208 */ /* 0x000fe20002000000 */
[----:B------:R-:W-:-:S04]  /*80f0*/  FMUL.FTZ R9, R3, UR17 ;  /* 0x0000001103097c20 */ /* 0x000fc80008410000 */
[--C-:B------:R-:W-:Y:S01]  /*8100*/  FFMA.FTZ R30, R30, UR17, -R10.reuse ;  /* 0x000000111e1e7c23 */ /* 0x100fe2000801080a */
[--C-:B------:R-:W-:Y:S01]  /*8110*/  FFMA.FTZ R29, R29, UR17, -R10.reuse ;  /* 0x000000111d1d7c23 */ /* 0x100fe2000801080a */
[--C-:B------:R-:W-:Y:S01]  /*8120*/  FFMA.FTZ R25, R25, UR17, -R10.reuse ;  /* 0x0000001119197c23 */ /* 0x100fe2000801080a */
[----:B------:R-:W-:Y:S01]  /*8130*/  FFMA.FTZ R16, R16, UR17, -R10 ;  /* 0x0000001110107c23 */ /* 0x000fe2000801080a */
[----:B------:R-:W-:Y:S08]  /*8140*/  MUFU.EX2 R211, R30 ;  /* 0x0000001e00d37308 */ /* 0x000ff00000000800 */
[----:B------:R-:W2:Y:S01]  /*8150*/  MUFU.EX2 R210, R29 ;  /* 0x0000001d00d27308 */ /* 0x000ea20000000800 */
[----:B-1----:R-:W-:-:S02]  /*8160*/  FMNMX.FTZ R236, R0, R2, !PT ;  /* 0x0000000200ec7209 */ /* 0x002fc40007810000 */
[----:B------:R-:W-:-:S05]  /*8170*/  FSEL R2, R237, RZ, P4 ;  /* 0x000000ffed027208 */ /* 0x000fca0002000000 */
[----:B------:R-:W-:Y:S01]  /*8180*/  MUFU.EX2 R240, R25 ;  /* 0x0000001900f07308 */ /* 0x000fe20000000800 */
[C---:B------:R-:W-:Y:S01]  /*8190*/  FSETP.NEU.FTZ.AND P1, PT, R236.reuse, -INF , PT ;  /* 0xff800000ec00780b */ /* 0x040fe20003f3d000 */
[----:B------:R-:W-:Y:S01]  /*81a0*/  FMUL.FTZ R0, R236, UR17 ;  /* 0x00000011ec007c20 */ /* 0x000fe20008410000 */
[----:B------:R-:W-:Y:S02]  /*81b0*/  FADD.FTZ R3, R134, -R2 ;  /* 0x8000000286037221 */ /* 0x000fe40000010000 */
[----:B------:R-:W-:Y:S02]  /*81c0*/  FSEL R2, R236, RZ, P1 ;  /* 0x000000ffec027208 */ /* 0x000fe40000800000 */
[----:B------:R-:W-:Y:S01]  /*81d0*/  FSEL R0, R0, RZ, P1 ;  /* 0x000000ff00007208 */ /* 0x000fe20000800000 */
[----:B------:R-:W-:Y:S01]  /*81e0*/  FMUL.FTZ R3, R3, UR17 ;  /* 0x0000001103037c20 */ /* 0x000fe20008410000 */
[----:B------:R-:W1:Y:S01]  /*81f0*/  MUFU.EX2 R241, R16 ;  /* 0x0000001000f17308 */ /* 0x000e620000000800 */
[----:B------:R-:W-:Y:S01]  /*8200*/  FADD.FTZ R2, R137, -R2 ;  /* 0x8000000289027221 */ /* 0x000fe20000010000 */
[----:B--2---:R-:W-:Y:S01]  /*8210*/  F2FP.BF16.F32.PACK_AB R4, R210, R211 ;  /* 0x000000d3d204723e */ /* 0x004fe200000010ff */
[--C-:B------:R-:W-:Y:S01]  /*8220*/  FFMA.FTZ R21, R21, UR17, -R0.reuse ;  /* 0x0000001115157c23 */ /* 0x100fe20008010800 */
[--C-:B------:R-:W-:Y:S01]  /*8230*/  FFMA.FTZ R28, R28, UR17, -R0.reuse ;  /* 0x000000111c1c7c23 */ /* 0x100fe20008010800 */
[----:B------:R-:W-:Y:S01]  /*8240*/  FMUL.FTZ R2, R2, UR17 ;  /* 0x0000001102027c20 */ /* 0x000fe20008410000 */
[--C-:B------:R-:W-:Y:S01]  /*8250*/  FFMA.FTZ R15, R15, UR17, -R0.reuse ;  /* 0x000000110f0f7c23 */ /* 0x100fe20008010800 */
[----:B------:R-:W-:Y:S01]  /*8260*/  FFMA.FTZ R13, R13, UR17, -R0 ;  /* 0x000000110d0d7c23 */ /* 0x000fe20008010800 */
[----:B------:R2:W-:Y:S01]  /*8270*/  MUFU.EX2 R206, R21 ;  /* 0x0000001500ce7308 */ /* 0x0005e20000000800 */
[----:B------:R-:W-:Y:S07]  /*8280*/  LDSM.16.MT88.4 R136, [R213+0xb000] ;  /* 0x00b00000d588783b */ /* 0x000fee0000004200 */
[----:B------:R-:W3:Y:S01]  /*8290*/  MUFU.EX2 R207, R28 ;  /* 0x0000001c00cf7308 */ /* 0x000ee20000000800 */
[----:B-1----:R-:W-:-:S07]  /*82a0*/  F2FP.BF16.F32.PACK_AB R6, R241, R240 ;  /* 0x000000f0f106723e */ /* 0x002fce00000010ff */
[----:B------:R1:W-:Y:S01]  /*82b0*/  MUFU.EX2 R209, R15 ;  /* 0x0000000f00d17308 */ /* 0x0003e20000000800 */
[----:B--2---:R-:W-:Y:S07]  /*82c0*/  LDSM.16.MT88.4 R20, [R215+0xa000] ;  /* 0x00a00000d714783b */ /* 0x004fee0000004200 */
[----:B------:R-:W2:Y:S01]  /*82d0*/  MUFU.EX2 R208, R13 ;  /* 0x0000000d00d07308 */ /* 0x000ea20000000800 */
[----:B---3--:R-:W-:Y:S01]  /*82e0*/  F2FP.BF16.F32.PACK_AB R5, R207, R206 ;  /* 0x000000cecf05723e */ /* 0x008fe200000010ff */
[----:B------:R-:W-:Y:S06]  /*82f0*/  LDSM.16.MT88.4 R28, [R218+0xb000] ;  /* 0x00b00000da1c783b */ /* 0x000fec0000004200 */
[----:B------:R-:W3:Y:S01]  /*8300*/  MUFU.EX2 R8, R3 ;  /* 0x0000000300087308 */ /* 0x000ee20000000800 */
[----:B-1----:R-:W-:-:S02]  /*8310*/  MOV R15, R17 ;  /* 0x00000011000f7202 */ /* 0x002fc40000000f00 */
[----:B------:R-:W1:Y:S05]  /*8320*/  LDSM.16.MT88.4 R16, [R213+0xa000] ;  /* 0x00a00000d510783b */ /* 0x000e6a0000004200 */
[----:B------:R-:W4:Y:S01]  /*8330*/  MUFU.EX2 R2, R2 ;  /* 0x0000000200027308 */ /* 0x000f220000000800 */
[----:B--2---:R-:W-:Y:S01]  /*8340*/  F2FP.BF16.F32.PACK_AB R7, R208, R209 ;  /* 0x000000d1d007723e */ /* 0x004fe200000010ff */
[----:B------:R-:W-:-:S06]  /*8350*/  FFMA.FTZ R13, R140, UR17, -R10 ;  /* 0x000000118c0d7c23 */ /* 0x000fcc000801080a */
[----:B------:R-:W-:Y:S01]  /*8360*/  MUFU.EX2 R242, R26 ;  /* 0x0000001a00f27308 */ /* 0x000fe20000000800 */
[-C--:B---3--:R-:W-:Y:S01]  /*8370*/  FMUL.FTZ R40, R40, R8.reuse ;  /* 0x0000000828287220 */ /* 0x088fe20000410000 */
[-C--:B------:R-:W-:Y:S01]  /*8380*/  FMUL.FTZ R41, R41, R8.reuse ;  /* 0x0000000829297220 */ /* 0x080fe20000410000 */
[----:B------:R-:W-:Y:S01]  /*8390*/  FSEL R3, R239, RZ, P5 ;  /* 0x000000ffef037208 */ /* 0x000fe20002800000 */
[-C--:B------:R-:W-:Y:S01]  /*83a0*/  FMUL.FTZ R144, R144, R8.reuse ;  /* 0x0000000890907220 */ /* 0x080fe20000410000 */
[-C--:B------:R-:W-:Y:S01]  /*83b0*/  FMUL.FTZ R145, R145, R8.reuse ;  /* 0x0000000891917220 */ /* 0x080fe20000410000 */
[-C--:B------:R-:W-:Y:S01]  /*83c0*/  FMUL.FTZ R152, R152, R8.reuse ;  /* 0x0000000898987220 */ /* 0x080fe20000410000 */
[----:B------:R-:W-:Y:S01]  /*83d0*/  FMUL.FTZ R153, R153, R8 ;  /* 0x0000000899997220 */ /* 0x000fe20000410000 */
[----:B------:R2:W-:Y:S01]  /*83e0*/  MUFU.EX2 R244, R24 ;  /* 0x0000001800f47308 */ /* 0x0005e20000000800 */
[-C--:B----4-:R-:W-:Y:S01]  /*83f0*/  FMUL.FTZ R42, R42, R2.reuse ;  /* 0x000000022a2a7220 */ /* 0x090fe20000410000 */
[-C--:B------:R-:W-:Y:S01]  /*8400*/  FMUL.FTZ R43, R43, R2.reuse ;  /* 0x000000022b2b7220 */ /* 0x080fe20000410000 */
[----:B------:R-:W-:Y:S01]  /*8410*/  FADD.FTZ R3, R135, -R3 ;  /* 0x8000000387037221 */ /* 0x000fe20000010000 */
[-C--:B------:R-:W-:Y:S01]  /*8420*/  FMUL.FTZ R146, R146, R2.reuse ;  /* 0x0000000292927220 */ /* 0x080fe20000410000 */
[----:B------:R-:W3:Y:S01]  /*8430*/  LDSM.16.MT88.4 R132, [R217+0xa000] ;  /* 0x00a00000d984783b */ /* 0x000ee20000004200 */
[----:B------:R-:W-:Y:S01]  /*8440*/  FMUL.FTZ R147, R147, R2 ;  /* 0x0000000293937220 */ /* 0x000fe20000410000 */
[----:B------:R-:W-:Y:S01]  /*8450*/  FMUL.FTZ R3, R3, UR17 ;  /* 0x0000001103037c20 */ /* 0x000fe20008410000 */
[----:B------:R4:W-:Y:S01]  /*8460*/  MUFU.EX2 R245, R14 ;  /* 0x0000000e00f57308 */ /* 0x0009e20000000800 */
[C---:B------:R-:W-:Y:S01]  /*8470*/  HMMA.16816.F32.BF16 R196, R4.reuse, R32, R40 ;  /* 0x0000002004c4723c */ /* 0x040fe20000041828 */
[----:B------:R-:W-:Y:S01]  /*8480*/  LDSM.16.MT88.4 R40, [R217+0xb000] ;  /* 0x00b00000d928783b */ /* 0x000fe20000004200 */
[-C--:B------:R-:W-:Y:S01]  /*8490*/  FMUL.FTZ R160, R160, R8.reuse ;  /* 0x00000008a0a07220 */ /* 0x080fe20000410000 */
[-C--:B------:R-:W-:Y:S01]  /*84a0*/  FMUL.FTZ R161, R161, R8.reuse ;  /* 0x00000008a1a17220 */ /* 0x080fe20000410000 */
[-C--:B------:R-:W-:Y:S01]  /*84b0*/  FMUL.FTZ R168, R168, R8.reuse ;  /* 0x00000008a8a87220 */ /* 0x080fe20000410000 */
[----:B------:R-:W-:Y:S01]  /*84c0*/  FMUL.FTZ R169, R169, R8 ;  /* 0x00000008a9a97220 */ /* 0x000fe20000410000 */
[-C--:B------:R-:W-:Y:S01]  /*84d0*/  FMUL.FTZ R154, R154, R2.reuse ;  /* 0x000000029a9a7220 */ /* 0x080fe20000410000 */
[----:B------:R5:W-:Y:S01]  /*84e0*/  MUFU.EX2 R205, R13 ;  /* 0x0000000d00cd7308 */ /* 0x000be20000000800 */
[----:B--2---:R-:W2:Y:S01]  /*84f0*/  LDSM.16.MT88.4 R24, [R215+0xb000] ;  /* 0x00b00000d718783b */ /* 0x004ea20000004200 */
[----:B------:R-:W-:Y:S01]  /*8500*/  FMUL.FTZ R155, R155, R2 ;  /* 0x000000029b9b7220 */ /* 0x000fe20000410000 */
[----:B------:R-:W-:Y:S01]  /*8510*/  FMUL.FTZ R44, R44, R8 ;  /* 0x000000082c2c7220 */ /* 0x000fe20000410000 */
[-C--:B------:R-:W-:Y:S01]  /*8520*/  FMUL.FTZ R162, R162, R2.reuse ;  /* 0x00000002a2a27220 */ /* 0x080fe20000410000 */
[----:B------:R-:W-:Y:S01]  /*8530*/  FMUL.FTZ R163, R163, R2 ;  /* 0x00000002a3a37220 */ /* 0x000fe20000410000 */
[-C--:B------:R-:W-:Y:S01]  /*8540*/  FMUL.FTZ R45, R45, R8.reuse ;  /* 0x000000082d2d7220 */ /* 0x080fe20000410000 */
[-C--:B------:R-:W-:Y:S01]  /*8550*/  FMUL.FTZ R56, R56, R8.reuse ;  /* 0x0000000838387220 */ /* 0x080fe20000410000 */
[----:B------:R-:W1:Y:S01]  /*8560*/  MUFU.EX2 R9, R9 ;  /* 0x0000000900097308 */ /* 0x000e620000000800 */
[--C-:B----4-:R-:W-:Y:S01]  /*8570*/  FFMA.FTZ R14, R141, UR17, -R10.reuse ;  /* 0x000000118d0e7c23 */ /* 0x110fe2000801080a */
[----:B------:R-:W-:Y:S01]  /*8580*/  FMUL.FTZ R57, R57, R8 ;  /* 0x0000000839397220 */ /* 0x000fe20000410000 */
[-C--:B------:R-:W-:Y:S01]  /*8590*/  FMUL.FTZ R170, R170, R2.reuse ;  /* 0x00000002aaaa7220 */ /* 0x080fe20000410000 */
[----:B------:R-:W-:Y:S01]  /*85a0*/  FMUL.FTZ R171, R171, R2 ;  /* 0x00000002abab7220 */ /* 0x000fe20000410000 */
[-C--:B------:R-:W-:Y:S01]  /*85b0*/  FMUL.FTZ R60, R60, R8.reuse ;  /* 0x000000083c3c7220 */ /* 0x080fe20000410000 */
[-C--:B------:R-:W-:Y:S01]  /*85c0*/  FMUL.FTZ R61, R61, R8.reuse ;  /* 0x000000083d3d7220 */ /* 0x080fe20000410000 */
[-C--:B------:R-:W-:Y:S01]  /*85d0*/  FMUL.FTZ R72, R72, R8.reuse ;  /* 0x0000000848487220 */ /* 0x080fe20000410000 */
[----:B------:R-:W4:Y:S01]  /*85e0*/  MUFU.EX2 R3, R3 ;  /* 0x0000000300037308 */ /* 0x000f220000000800 */
[--C-:B-----5:R-:W-:Y:S01]  /*85f0*/  FFMA.FTZ R13, R142, UR17, -R10.reuse ;  /* 0x000000118e0d7c23 */ /* 0x120fe2000801080a */
[----:B------:R-:W-:Y:S01]  /*8600*/  FFMA.FTZ R10, R143, UR17, -R10 ;  /* 0x000000118f0a7c23 */ /* 0x000fe2000801080a */
[-C--:B------:R-:W-:Y:S01]  /*8610*/  FMUL.FTZ R73, R73, R8.reuse ;  /* 0x0000000849497220 */ /* 0x080fe20000410000 */
[-C--:B------:R-:W-:Y:S01]  /*8620*/  FMUL.FTZ R76, R76, R8.reuse ;  /* 0x000000084c4c7220 */ /* 0x080fe20000410000 */
        /* <DEDUP_REMOVED lines=8> */
[----:B------:R-:W-:Y:S01]  /*86b0*/  FMUL.FTZ R63, R63, R2 ;  /* 0x000000023f3f7220 */ /* 0x000fe20000410000 */
[-C--:B------:R-:W-:Y:S01]  /*86c0*/  FMUL.FTZ R89, R89, R8.reuse ;  /* 0x0000000859597220 */ /* 0x080fe20000410000 */
[----:B------:R-:W-:Y:S01]  /*86d0*/  FMUL.FTZ R92, R92, R8 ;  /* 0x000000085c5c7220 */ /* 0x000fe20000410000 */
[----:B------:R1:W2:Y:S01]  /*86e0*/  MUFU.EX2 R204, R13 ;  /* 0x0000000d00cc7308 */ /* 0x0002a20000000800 */
        /* <DEDUP_REMOVED lines=8> */
[--C-:B-----5:R-:W-:Y:S01]  /*8770*/  FFMA.FTZ R10, R177, UR17, -R0.reuse ;  /* 0x00000011b10a7c23 */ /* 0x120fe20008010800 */
[----:B------:R-:W-:Y:S01]  /*8780*/  FMUL.FTZ R91, R91, R2 ;  /* 0x000000025b5b7220 */ /* 0x000fe20000410000 */
[-C--:B------:R-:W-:Y:S01]  /*8790*/  FMUL.FTZ R108, R108, R8.reuse ;  /* 0x000000086c6c7220 */ /* 0x080fe20000410000 */
[-C--:B------:R-:W-:Y:S01]  /*87a0*/  FMUL.FTZ R109, R109, R8.reuse ;  /* 0x000000086d6d7220 */ /* 0x080fe20000410000 */
[----:B------:R5:W-:Y:S01]  /*87b0*/  MUFU.EX2 R200, R10 ;  /* 0x0000000a00c87308 */ /* 0x000be20000000800 */
[----:B------:R-:W-:Y:S01]  /*87c0*/  FMUL.FTZ R120, R120, R8 ;  /* 0x0000000878787220 */ /* 0x000fe20000410000 */
[-C--:B------:R-:W-:Y:S01]  /*87d0*/  FMUL.FTZ R94, R94, R2.reuse ;  /* 0x000000025e5e7220 */ /* 0x080fe20000410000 */
[----:B------:R-:W-:Y:S01]  /*87e0*/  FMUL.FTZ R95, R95, R2 ;  /* 0x000000025f5f7220 */ /* 0x000fe20000410000 */
[--C-:B-1----:R-:W-:Y:S01]  /*87f0*/  FFMA.FTZ R13, R176, UR17, -R0.reuse ;  /* 0x00000011b00d7c23 */ /* 0x102fe20008010800 */
        /* <DEDUP_REMOVED lines=12> */
[--C-:B-----5:R-:W-:Y:S01]  /*88c0*/  FFMA.FTZ R10, R179, UR17, -R0.reuse ;  /* 0x00000011b30a7c23 */ /* 0x120fe20008010800 */
[----:B------:R-:W-:Y:S01]  /*88d0*/  FFMA.FTZ R0, R178, UR17, -R0 ;  /* 0x00000011b2007c23 */ /* 0x000fe20008010800 */
[-C--:B------:R-:W-:Y:S01]  /*88e0*/  FMUL.FTZ R148, R148, R9.reuse ;  /* 0x0000000994947220 */ /* 0x080fe20000410000 */
[----:B------:R-:W-:Y:S01]  /*88f0*/  FMUL.FTZ R149, R149, R9 ;  /* 0x0000000995957220 */ /* 0x000fe20000410000 */
[-C--:B----4-:R-:W-:Y:S01]  /*8900*/  FMUL.FTZ R150, R150, R3.reuse ;  /* 0x0000000396967220 */ /* 0x090fe20000410000 */
        /* <DEDUP_REMOVED lines=18> */
[-C--:B------:R-:W-:Y:S01]  /*8a30*/  FMUL.FTZ R52, R52, R9.reuse ;  /* 0x0000000934347220 */ /* 0x080fe20000410000 */
[C---:B------:R-:W-:Y:S01]  /*8a40*/  HMMA.16816.F32.BF16 R44, R4.reuse, R34, R44 ;  /* 0x00000022042c723c */ /* 0x040fe2000004182c */
[----:B------:R-:W-:Y:S01]  /*8a50*/  FMUL.FTZ R53, R53, R9 ;  /* 0x0000000935357220 */ /* 0x000fe20000410000 */
[----:B------:R1:W-:Y:S01]  /*8a60*/  MUFU.EX2 R176, R0 ;  /* 0x0000000000b07308 */ /* 0x0003e20000000800 */
        /* <DEDUP_REMOVED lines=16> */
[--C-:B-1----:R-:W-:Y:S01]  /*8b70*/  FFMA.FTZ R0, R183, UR17, -R12.reuse ;  /* 0x00000011b7007c23 */ /* 0x102fe2000801080c */
[----:B------:R-:W-:Y:S01]  /*8b80*/  FMUL.FTZ R103, R103, R3 ;  /* 0x0000000367677220 */ /* 0x000fe20000410000 */
[-C--:B------:R-:W-:Y:S01]  /*8b90*/  FMUL.FTZ R172, R172, R9.reuse ;  /* 0x00000009acac7220 */ /* 0x080fe20000410000 */
[----:B------:R-:W-:Y:S01]  /*8ba0*/  FMUL.FTZ R173, R173, R9 ;  /* 0x00000009adad7220 */ /* 0x000fe20000410000 */
[----:B------:R1:W-:Y:S01]  /*8bb0*/  MUFU.EX2 R143, R0 ;  /* 0x00000000008f7308 */ /* 0x0003e20000000800 */
        /* <DEDUP_REMOVED lines=16> */
[--C-:B-1----:R-:W-:Y:S01]  /*8cc0*/  FFMA.FTZ R0, R181, UR17, -R12.reuse ;  /* 0x00000011b5007c23 */ /* 0x102fe2000801080c */
[----:B------:R-:W-:Y:S01]  /*8cd0*/  FMUL.FTZ R83, R83, R3 ;  /* 0x0000000353537220 */ /* 0x000fe20000410000 */
[C---:B------:R-:W-:Y:S01]  /*8ce0*/  HMMA.16816.F32.BF16 R104, R4.reuse, R28, R104 ;  /* 0x0000001c0468723c */ /* 0x040fe20000041868 */
[-C--:B------:R-:W-:Y:S01]  /*8cf0*/  FMUL.FTZ R96, R96, R9.reuse ;  /* 0x0000000960607220 */ /* 0x080fe20000410000 */
[----:B------:R1:W-:Y:S01]  /*8d00*/  MUFU.EX2 R142, R0 ;  /* 0x00000000008e7308 */ /* 0x0003e20000000800 */
        /* <DEDUP_REMOVED lines=16> */
[----:B-1----:R-:W-:Y:S01]  /*8e10*/  FFMA.FTZ R0, R180, UR17, -R12 ;  /* 0x00000011b4007c23 */ /* 0x002fe2000801080c */
[-C--:B------:R-:W-:Y:S01]  /*8e20*/  FMUL.FTZ R130, R130, R3.reuse ;  /* 0x0000000382827220 */ /* 0x080fe20000410000 */
[----:B------:R-:W-:Y:S01]  /*8e30*/  FMUL.FTZ R131, R131, R3 ;  /* 0x0000000383837220 */ /* 0x000fe20000410000 */
[----:B------:R-:W1:Y:S01]  /*8e40*/  MUFU.EX2 R179, R10 ;  /* 0x0000000a00b37308 */ /* 0x000e620000000800 */
[----:B------:R-:W-:Y:S01]  /*8e50*/  MOV R182, R15 ;  /* 0x0000000f00b67202 */ /* 0x000fe20000000f00 */
[----:B------:R-:W-:Y:S01]  /*8e60*/  FFMA.FTZ R2, R252, R2, R206 ;  /* 0x00000002fc027223 */ /* 0x000fe200000100ce */
[----:B------:R-:W-:-:S02]  /*8e70*/  F2FP.BF16.F32.PACK_AB R4, R247, R248 ;  /* 0x000000f8f704723e */ /* 0x000fc400000010ff */
[----:B------:R-:W-:Y:S02]  /*8e80*/  F2FP.BF16.F32.PACK_AB R5, R242, R243 ;  /* 0x000000f3f205723e */ /* 0x000fe400000010ff */
[----:B------:R-:W-:Y:S01]  /*8e90*/  F2FP.BF16.F32.PACK_AB R6, R249, R246 ;  /* 0x000000f6f906723e */ /* 0x000fe200000010ff */
[----:B------:R2:W-:Y:S01]  /*8ea0*/  MUFU.EX2 R141, R0 ;  /* 0x00000000008d7308 */ /* 0x0005e20000000800 */
[----:B------:R-:W-:Y:S02]  /*8eb0*/  F2FP.BF16.F32.PACK_AB R7, R245, R244 ;  /* 0x000000f4f507723e */ /* 0x000fe400000010ff */
[----:B------:R-:W-:Y:S02]  /*8ec0*/  MOV R127, R184 ;  /* 0x000000b8007f7202 */ /* 0x000fe40000000f00 */
[----:B------:R-:W-:Y:S02]  /*8ed0*/  F2FP.BF16.F32.PACK_AB R124, R204, R205 ;  /* 0x000000cdcc7c723e */ /* 0x000fe400000010ff */
[----:B------:R-:W-:Y:S01]  /*8ee0*/  MOV R178, R127 ;  /* 0x0000007f00b27202 */ /* 0x000fe20000000f00 */
[----:B------:R-:W-:Y:S01]  /*8ef0*/  HMMA.16816.F32.BF16 R148, R4, R16, R148 ;  /* 0x000000100494723c */ /* 0x000fe20000041894 */
[----:B------:R-:W3:Y:S01]  /*8f00*/  MUFU.EX2 R201, R13 ;  /* 0x0000000d00c97308 */ /* 0x000ee20000000800 */
[----:B-1----:R-:W-:-:S02]  /*8f10*/  F2FP.BF16.F32.PACK_AB R127, R177, R179 ;  /* 0x000000b3b17f723e */ /* 0x002fc400000010ff */
[----:B------:R-:W-:Y:S02]  /*8f20*/  FFMA.FTZ R3, R178, R3, R243 ;  /* 0x00000003b2037223 */ /* 0x000fe400000100f3 */
[C---:B------:R-:W-:Y:S01]  /*8f30*/  HMMA.16816.F32.BF16 R184, R4.reuse, R18, R156 ;  /* 0x0000001204b8723c */ /* 0x040fe2000004189c */
[----:B------:R-:W1:Y:S01]  /*8f40*/  LDSM.16.MT88.4 R156, [R213+0xa800] ;  /* 0x00a80000d59c783b */ /* 0x000e620000004200 */
[----:B------:R-:W-:Y:S01]  /*8f50*/  FADD.FTZ R3, R242, R3 ;  /* 0x00000003f2037221 */ /* 0x000fe20000010000 */
[----:B--2---:R-:W-:Y:S01]  /*8f60*/  FFMA.FTZ R0, R191, UR17, -R11 ;  /* 0x00000011bf007c23 */ /* 0x004fe2000801080b */
[----:B------:R2:W4:Y:S02]  /*8f70*/  MUFU.EX2 R203, R14 ;  /* 0x0000000e00cb7308 */ /* 0x0005240000000800 */
[----:B------:R-:W-:Y:S01]  /*8f80*/  HMMA.16816.F32.BF16 R164, R4, R20, R164 ;  /* 0x0000001404a4723c */ /* 0x000fe200000418a4 */
[----:B------:R-:W-:-:S04]  /*8f90*/  FADD.FTZ R3, R244, R3 ;  /* 0x00000003f4037221 */ /* 0x000fc80000010000 */
[----:B------:R-:W-:Y:S01]  /*8fa0*/  FADD.FTZ R3, R245, R3 ;  /* 0x00000003f5037221 */ /* 0x000fe20000010000 */
[----:B------:R5:W-:Y:S01]  /*8fb0*/  MUFU.EX2 R10, R0 ;  /* 0x00000000000a7308 */ /* 0x000be20000000800 */
[----:B------:R-:W-:Y:S01]  /*8fc0*/  HMMA.16816.F32.BF16 R36, R4, R32, R36 ;  /* 0x000000200424723c */ /* 0x000fe20000041824 */
[----:B---3--:R-:W-:-:S05]  /*8fd0*/  F2FP.BF16.F32.PACK_AB R125, R200, R201 ;  /* 0x000000c9c87d723e */ /* 0x008fca00000010ff */
[----:B------:R-:W-:Y:S01]  /*8fe0*/  HMMA.16816.F32.BF16 R52, R4, R132, R52 ;  /* 0x000000840434723c */ /* 0x000fe20000041834 */
[----:B--2---:R-:W-:Y:S01]  /*8ff0*/  LDSM.16.MT88.4 R12, [R217+0xb800] ;  /* 0x00b80000d90c783b */ /* 0x004fe20000004200 */
[----:B----4-:R-:W-:-:S04]  /*9000*/  F2FP.BF16.F32.PACK_AB R126, R202, R203 ;  /* 0x000000cbca7e723e */ /* 0x010fc800000010ff */
[----:B------:R-:W-:Y:S01]  /*9010*/  HMMA.16816.F32.BF16 R68, R4, R136, R68 ;  /* 0x000000880444723c */ /* 0x000fe20000041844 */
[----:B-----5:R-:W-:-:S05]  /*9020*/  FFMA.FTZ R0, R189, UR17, -R11 ;  /* 0x00000011bd007c23 */ /* 0x020fca000801080b */
[C---:B------:R-:W-:Y:S06]  /*9030*/  HMMA.16816.F32.BF16 R84, R4.reuse, R24, R84 ;  /* 0x000000180454723c */ /* 0x040fec0000041854 */
[C---:B------:R-:W-:Y:S06]  /*9040*/  HMMA.16816.F32.BF16 R100, R4.reuse, R28, R100 ;  /* 0x0000001c0464723c */ /* 0x040fec0000041864 */
[C---:B------:R-:W-:Y:S01]  /*9050*/  HMMA.16816.F32.BF16 R20, R4.reuse, R22, R172 ;  /* 0x000000160414723c */ /* 0x040fe200000418ac */
[----:B------:R-:W2:Y:S05]  /*9060*/  LDSM.16.MT88.4 R172, [R215+0xa800] ;  /* 0x00a80000d7ac783b */ /* 0x000eaa0000004200 */
        /* <DEDUP_REMOVED lines=10> */
[C---:B------:R-:W-:Y:S06]  /*9110*/  HMMA.16816.F32.BF16 R116, R4.reuse, R40, R116 ;  /* 0x000000280474723c */ /* 0x040fec0000041874 */
[----:B------:R-:W-:Y:S01]  /*9120*/  HMMA.16816.F32.BF16 R16, R4, R42, R128 ;  /* 0x0000002a0410723c */ /* 0x000fe20000041880 */
[----:B------:R2:W-:Y:S05]  /*9130*/  MUFU.EX2 R7, R0 ;  /* 0x0000000000077308 */ /* 0x0005ea0000000800 */
[----:B-1----:R-:W-:Y:S01]  /*9140*/  HMMA.16816.F32.BF16 R144, R124, R156, R144 ;  /* 0x0000009c7c90723c */ /* 0x002fe20000041890 */
[----:B------:R-:W-:Y:S01]  /*9150*/  FFMA.FTZ R4, R190, UR17, -R11 ;  /* 0x00000011be047c23 */ /* 0x000fe2000801080b */
[----:B------:R-:W-:-:S02]  /*9160*/  F2FP.BF16.F32.PACK_AB R128, R143, R176 ;  /* 0x000000b08f80723e */ /* 0x000fc400000010ff */
[----:B------:R-:W-:Y:S01]  /*9170*/  F2FP.BF16.F32.PACK_AB R130, R141, R142 ;  /* 0x0000008e8d82723e */ /* 0x000fe200000010ff */
[----:B------:R1:W3:Y:S01]  /*9180*/  MUFU.EX2 R140, R4 ;  /* 0x00000004008c7308 */ /* 0x0002e20000000800 */
[----:B------:R-:W-:Y:S01]  /*9190*/  HMMA.16816.F32.BF16 R152, R124, R158, R152 ;  /* 0x0000009e7c98723c */ /* 0x000fe20000041898 */
[----:B--2---:R-:W-:-:S05]  /*91a0*/  FFMA.FTZ R0, R188, UR17, -R11 ;  /* 0x00000011bc007c23 */ /* 0x004fca000801080b */
[C---:B------:R-:W-:Y:S01]  /*91b0*/  HMMA.16816.F32.BF16 R160, R124.reuse, R172, R160 ;  /* 0x000000ac7ca0723c */ /* 0x040fe200000418a0 */
[----:B------:R2:W4:Y:S05]  /*91c0*/  MUFU.EX2 R6, R0 ;  /* 0x0000000000067308 */ /* 0x00052a0000000800 */
[----:B------:R-:W-:Y:S01]  /*91d0*/  HMMA.16816.F32.BF16 R168, R124, R174, R168 ;  /* 0x000000ae7ca8723c */ /* 0x000fe200000418a8 */
[----:B-1----:R-:W-:Y:S01]  /*91e0*/  FFMA.FTZ R4, R182, R9, R248 ;  /* 0x00000009b6047223 */ /* 0x002fe200000100f8 */
[----:B---3--:R-:W-:Y:S01]  /*91f0*/  FADD.FTZ R3, R140, R3 ;  /* 0x000000038c037221 */ /* 0x008fe20000010000 */
[----:B------:R-:W-:-:S03]  /*9200*/  F2FP.BF16.F32.PACK_AB R129, R10, R140 ;  /* 0x0000008c0a81723e */ /* 0x000fc600000010ff */
[----:B------:R-:W-:Y:S01]  /*9210*/  HMMA.16816.F32.BF16 R40, R124, R48, R196 ;  /* 0x000000307c28723c */ /* 0x000fe200000418c4 */
[----:B------:R-:W-:Y:S01]  /*9220*/  FADD.FTZ R4, R247, R4 ;  /* 0x00000004f7047221 */ /* 0x000fe20000010000 */
[----:B------:R-:W-:-:S03]  /*9230*/  FADD.FTZ R3, R10, R3 ;  /* 0x000000030a037221 */ /* 0x000fc60000010000 */
[----:B------:R-:W-:Y:S01]  /*9240*/  FADD.FTZ R4, R246, R4 ;  /* 0x00000004f6047221 */ /* 0x000fe20000010000 */
[----:B------:R-:W-:Y:S01]  /*9250*/  FADD.FTZ R3, R7, R3 ;  /* 0x0000000307037221 */ /* 0x000fe20000010000 */
[C---:B------:R-:W-:Y:S01]  /*9260*/  HMMA.16816.F32.BF16 R44, R124.reuse, R50, R44 ;  /* 0x000000327c2c723c */ /* 0x040fe2000004182c */
[----:B--2---:R-:W-:Y:S01]  /*9270*/  FFMA.FTZ R0, R250, R8, R211 ;  /* 0x00000008fa007223 */ /* 0x004fe200000100d3 */
[----:B------:R-:W-:Y:S01]  /*9280*/  FADD.FTZ R4, R249, R4 ;  /* 0x00000004f9047221 */ /* 0x000fe20000010000 */
[C---:B----4-:R-:W-:Y:S01]  /*9290*/  FADD.FTZ R248, R6.reuse, R3 ;  /* 0x0000000306f87221 */ /* 0x050fe20000010000 */
        /* <DEDUP_REMOVED lines=17> */
[----:B-----5:R-:W-:Y:S01]  /*93b0*/  HMMA.16816.F32.BF16 R72, R124, R80, R72 ;  /* 0x000000507c48723c */ /* 0x020fe20000041848 */
[----:B------:R1:W-:Y:S01]  /*93c0*/  STL [R1+0xc], R247 ;  /* 0x00000cf701007387 */ /* 0x0003e20000100800 */
[----:B------:R-:W-:Y:S01]  /*93d0*/  FADD.FTZ R2, R203, R2 ;  /* 0x00000002cb027221 */ /* 0x000fe20000010000 */
[----:B------:R-:W-:-:S02]  /*93e0*/  FADD.FTZ R0, R179, R0 ;  /* 0x00000000b3007221 */ /* 0x000fc40000010000 */
[----:B------:R1:W-:Y:S01]  /*93f0*/  STL [R1+0x8], R248 ;  /* 0x000008f801007387 */ /* 0x0003e20000100800 */
[----:B------:R-:W-:Y:S01]  /*9400*/  FADD.FTZ R250, R202, R2 ;  /* 0x00000002cafa7221 */ /* 0x000fe20000010000 */
[----:B------:R-:W-:Y:S01]  /*9410*/  FADD.FTZ R252, R177, R0 ;  /* 0x00000000b1fc7221 */ /* 0x000fe20000010000 */
[C---:B------:R-:W-:Y:S03]  /*9420*/  HMMA.16816.F32.BF16 R76, R124.reuse, R82, R76 ;  /* 0x000000527c4c723c */ /* 0x040fe6000004184c */
[----:B------:R1:W-:Y:S03]  /*9430*/  STL [R1+0x4], R250 ;  /* 0x000004fa01007387 */ /* 0x0003e60000100800 */
[C---:B------:R-:W-:Y:S01]  /*9440*/  HMMA.16816.F32.BF16 R88, R124.reuse, R96, R88 ;  /* 0x000000607c58723c */ /* 0x040fe20000041858 */
        /* <DEDUP_REMOVED lines=40> */
[----:B------:R-:W-:Y:S02]  /*96d0*/  MOV R0, UR6 ;  /* 0x0000000600007c02 */ /* 0x000fe40008000f00 */
[----:B------:R-:W-:Y:S01]  /*96e0*/  MOV R4, UR6 ;  /* 0x0000000600047c02 */ /* 0x000fe20008000f00 */
[----:B------:R-:W-:-:S03]  /*96f0*/  UIADD3 UR4, UR7, UR4, URZ ;  /* 0x0000000407047290 */ /* 0x000fc6000fffe03f */
[----:B------:R-:W5:Y:S03]  /*9700*/  @!P3 LDC.64 R8, c[0x0][0x220] ;  /* 0x00008800ff08bb82 */ /* 0x000f660000000a00 */
[----:B------:R-:W-:-:S05]  /*9710*/  MOV R3, UR4 ;  /* 0x0000000400037c02 */ /* 0x000fca0008000f00 */
        /* <DEDUP_REMOVED lines=75> */
[----:B------:R-:W1:Y:S01]  /*9bd0*/  LDSM.16.M88.4 R28, [R214+0x4000] ;  /* 0x00400000d61c783b */ /* 0x000e620000000200 */
[C---:B------:R-:W-:Y:S06]  /*9be0*/  HMMA.16816.F32.BF16 R192, R4.reuse, R136, R192 ;  /* 0x0000008804c0723c */ /* 0x040fec00000418c0 */
[----:B------:R-:W-:Y:S01]  /*9bf0*/  HMMA.16816.F32.BF16 R136, R4, R138, R184 ;  /* 0x0000008a0488723c */ /* 0x000fe200000418b8 */
[----:B------:R-:W2:Y:S05]  /*9c00*/  LDSM.16.M88.4 R4, [R214+0x6000] ;  /* 0x00600000d604783b */ /* 0x000eaa0000000200 */
[C---:B----4-:R-:W-:Y:S06]  /*9c10*/  HMMA.16816.F32.BF16 R184, R8.reuse, R24, R196 ;  /* 0x0000001808b8723c */ /* 0x050fec00000418c4 */
[C---:B------:R-:W-:Y:S06]  /*9c20*/  HMMA.16816.F32.BF16 R196, R8.reuse, R26, R188 ;  /* 0x0000001a08c4723c */ /* 0x040fec00000418bc */
[C---:B---3--:R-:W-:Y:S06]  /*9c30*/  HMMA.16816.F32.BF16 R200, R8.reuse, R140, R200 ;  /* 0x0000008c08c8723c */ /* 0x048fec00000418c8 */
[----:B------:R-:W-:Y:S01]  /*9c40*/  HMMA.16816.F32.BF16 R188, R8, R142, R16 ;  /* 0x0000008e08bc723c */ /* 0x000fe20000041810 */
[----:B------:R-:W-:Y:S05]  /*9c50*/  LDSM.16.M88.4 R16, [R222+0x4000] ;  /* 0x00400000de10783b */ /* 0x000fea0000000200 */
[C---:B------:R-:W-:Y:S01]  /*9c60*/  HMMA.16816.F32.BF16 R8, R12.reuse, R24, R132 ;  /* 0x000000180c08723c */ /* 0x040fe20000041884 */
[----:B------:R-:W-:Y:S05]  /*9c70*/  LDSM.16.M88.4 R132, [R225] ;  /* 0x00000000e184783b */ /* 0x000fea0000000200 */
[C---:B------:R-:W-:Y:S01]  /*9c80*/  HMMA.16816.F32.BF16 R180, R12.reuse, R26, R20 ;  /* 0x0000001a0cb4723c */ /* 0x040fe20000041814 */
[----:B------:R-:W3:Y:S04]  /*9c90*/  LDSM.16.M88.4 R24, [R216+0x4000] ;  /* 0x00400000d818783b */ /* 0x000ee80000000200 */
[----:B------:R-:W4:Y:S01]  /*9ca0*/  LDSM.16.M88.4 R20, [R216+0x6000] ;  /* 0x00600000d814783b */ /* 0x000f220000000200 */
[C---:B------:R-:W-:Y:S06]  /*9cb0*/  HMMA.16816.F32.BF16 R208, R12.reuse, R140, R192 ;  /* 0x0000008c0cd0723c */ /* 0x040fec00000418c0 */
[----:B------:R-:W-:Y:S01]  /*9cc0*/  HMMA.16816.F32.BF16 R192, R12, R142, R136 ;  /* 0x0000008e0cc0723c */ /* 0x000fe20000041888 */
[----:B------:R-:W5:Y:S04]  /*9cd0*/  LDSM.16.M88.4 R140, [R220+0x9000] ;  /* 0x00900000dc8c783b */ /* 0x000f680000000200 */
[----:B------:R-:W5:Y:S01]  /*9ce0*/  LDSM.16.M88.4 R12, [R222+0x6000] ;  /* 0x00600000de0c783b */ /* 0x000f620000000200 */
[-C--:B-1----:R-:W-:Y:S06]  /*9cf0*/  HMMA.16816.F32.BF16 R136, R28, R32.reuse, R8 ;  /* 0x000000201c88723c */ /* 0x082fec0000041808 */
[C---:B--2---:R-:W-:Y:S06]  /*9d00*/  HMMA.16816.F32.BF16 R8, R4.reuse, R32, R184 ;  /* 0x000000200408723c */ /* 0x044fec00000418b8 */
[C---:B------:R-:W-:Y:S06]  /*9d10*/  HMMA.16816.F32.BF16 R184, R4.reuse, R34, R196 ;  /* 0x0000002204b8723c */ /* 0x040fec00000418c4 */
[----:B------:R-:W-:Y:S06]  /*9d20*/  HMMA.16816.F32.BF16 R204, R4, R176, R200 ;  /* 0x000000b004cc723c */ /* 0x000fec00000418c8 */
[----:B---3--:R-:W-:Y:S06]  /*9d30*/  HMMA.16816.F32.BF16 R136, R24, R132, R136 ;  /* 0x000000841888723c */ /* 0x008fec0000041888 */
[----:B------:R-:W-:Y:S06]  /*9d40*/  HMMA.16816.F32.BF16 R240, R4, R178, R188 ;  /* 0x000000b204f0723c */ /* 0x000fec00000418bc */
[----:B------:R-:W-:Y:S01]  /*9d50*/  HMMA.16816.F32.BF16 R180, R28, R34, R180 ;  /* 0x000000221cb4723c */ /* 0x000fe200000418b4 */
[----:B------:R-:W-:Y:S05]  /*9d60*/  LDSM.16.M88.4 R32, [R219+0x1000] ;  /* 0x00100000db20783b */ /* 0x000fea0000000200 */
[----:B----4-:R-:W-:Y:S01]  /*9d70*/  HMMA.16816.F32.BF16 R4, R20, R132, R8 ;  /* 0x000000841404723c */ /* 0x010fe20000041808 */
[----:B------:R-:W1:Y:S05]  /*9d80*/  LDSM.16.M88.4 R8, [R221+0x4000] ;  /* 0x00400000dd08783b */ /* 0x000e6a0000000200 */
[----:B-----5:R-:W-:Y:S06]  /*9d90*/  HMMA.16816.F32.BF16 R136, R16, R140, R136 ;  /* 0x0000008c1088723c */ /* 0x020fec0000041888 */
[-C--:B------:R-:W-:Y:S06]  /*9da0*/  HMMA.16816.F32.BF16 R196, R20, R134.reuse, R184 ;  /* 0x0000008614c4723c */ /* 0x080fec00000418b8 */
[----:B------:R-:W-:Y:S06]  /*9db0*/  HMMA.16816.F32.BF16 R188, R24, R134, R180 ;  /* 0x0000008618bc723c */ /* 0x000fec00000418b4 */
[----:B------:R-:W-:Y:S01]  /*9dc0*/  HMMA.16816.F32.BF16 R132, R12, R140, R4 ;  /* 0x0000008c0c84723c */ /* 0x000fe20000041804 */
[----:B------:R-:W2:Y:S05]  /*9dd0*/  LDSM.16.M88.4 R4, [R221+0x6000] ;  /* 0x00600000dd04783b */ /* 0x000eaa0000000200 */
[C---:B------:R-:W-:Y:S06]  /*9de0*/  HMMA.16816.F32.BF16 R180, R28.reuse, R176, R208 ;  /* 0x000000b01cb4723c */ /* 0x040fec00000418d0 */
[----:B------:R-:W-:Y:S06]  /*9df0*/  HMMA.16816.F32.BF16 R200, R28, R178, R192 ;  /* 0x000000b21cc8723c */ /* 0x000fec00000418c0 */
[----:B-1----:R-:W-:Y:S01]  /*9e00*/  HMMA.16816.F32.BF16 R184, R8, R32, R136 ;  /* 0x0000002008b8723c */ /* 0x002fe20000041888 */
[----:B------:R-:W1:Y:S05]  /*9e10*/  LDSM.16.M88.4 R136, [R224] ;  /* 0x00000000e088783b */ /* 0x000e6a0000000200 */
[-C--:B------:R-:W-:Y:S06]  /*9e20*/  HMMA.16816.F32.BF16 R28, R16, R142.reuse, R188 ;  /* 0x0000008e101c723c */ /* 0x080fec00000418bc */
[----:B------:R-:W-:Y:S06]  /*9e30*/  HMMA.16816.F32.BF16 R140, R12, R142, R196 ;  /* 0x0000008e0c8c723c */ /* 0x000fec00000418c4 */
[----:B--2---:R-:W-:Y:S01]  /*9e40*/  HMMA.16816.F32.BF16 R192, R4, R32, R132 ;  /* 0x0000002004c0723c */ /* 0x004fe20000041884 */
[----:B------:R-:W2:Y:S05]  /*9e50*/  LDSM.16.M88.4 R132, [R220+0x9800] ;  /* 0x00980000dc84783b */ /* 0x000eaa0000000200 */
[----:B------:R-:W-:Y:S01]  /*9e60*/  FMUL.FTZ R184, R184, UR32 ;  /* 0x00000020b8b87c20 */ /* 0x000fe20008410000 */
[----:B------:R-:W-:Y:S01]  /*9e70*/  FMUL.FTZ R185, R185, UR32 ;  /* 0x00000020b9b97c20 */ /* 0x000fe20008410000 */
[----:B------:R-:W-:Y:S01]  /*9e80*/  FMUL.FTZ R186, R186, UR32 ;  /* 0x00000020baba7c20 */ /* 0x000fe20008410000 */
[----:B------:R-:W-:Y:S01]  /*9e90*/  FMUL.FTZ R187, R187, UR32 ;  /* 0x00000020bbbb7c20 */ /* 0x000fe20008410000 */
[----:B------:R-:W3:Y:S08]  /*9ea0*/  MUFU.TANH R208, R184 ;  /* 0x000000b800d07308 */ /* 0x000ef00000002400 */
[----:B------:R-:W4:Y:S01]  /*9eb0*/  MUFU.TANH R196, R185 ;  /* 0x000000b900c47308 */ /* 0x000f220000002400 */
[-C--:B-1----:R-:W-:Y:S07]  /*9ec0*/  HMMA.16816.F32.BF16 R176, R24, R136.reuse, R180 ;  /* 0x0000008818b0723c */ /* 0x082fee00000418b4 */
[----:B------:R-:W1:Y:S01]  /*9ed0*/  MUFU.TANH R199, R186 ;  /* 0x000000ba00c77308 */ /* 0x000e620000002400 */
[----:B------:R-:W-:Y:S01]  /*9ee0*/  HMMA.16816.F32.BF16 R188, R20, R136, R204 ;  /* 0x0000008814bc723c */ /* 0x000fe200000418cc */
[----:B------:R-:W-:Y:S01]  /*9ef0*/  FMUL.FTZ R192, R192, UR32 ;  /* 0x00000020c0c07c20 */ /* 0x000fe20008410000 */
[----:B------:R-:W-:Y:S01]  /*9f00*/  FMUL.FTZ R194, R194, UR32 ;  /* 0x00000020c2c27c20 */ /* 0x000fe20008410000 */
[----:B------:R-:W-:-:S03]  /*9f10*/  FMUL.FTZ R195, R195, UR32 ;  /* 0x00000020c3c37c20 */ /* 0x000fc60008410000 */
[-C--:B------:R-:W-:Y:S01]  /*9f20*/  HMMA.16816.F32.BF16 R24, R24, R138.reuse, R200 ;  /* 0x0000008a1818723c */ /* 0x080fe200000418c8 */
[----:B------:R5:W1:Y:S05]  /*9f30*/  MUFU.TANH R198, R187 ;  /* 0x000000bb00c67308 */ /* 0x000a6a0000002400 */
[----:B------:R-:W-:Y:S03]  /*9f40*/  HMMA.16816.F32.BF16 R20, R20, R138, R240 ;  /* 0x0000008a1414723c */ /* 0x000fe600000418f0 */
[----:B------:R3:W1:Y:S03]  /*9f50*/  MUFU.TANH R197, R192 ;  /* 0x000000c000c57308 */ /* 0x0006660000002400 */
[----:B------:R-:W-:Y:S01]  /*9f60*/  HMMA.16816.F32.BF16 R180, R8, R34, R28 ;  /* 0x0000002208b4723c */ /* 0x000fe2000004181c */
[----:B------:R-:W4:Y:S01]  /*9f70*/  LDSM.16.M88.4 R28, [R219+0x1800] ;  /* 0x00180000db1c783b */ /* 0x000f220000000200 */
[----:B------:R-:W-:-:S04]  /*9f80*/  DEPBAR.LE SB0, 0x0 ;  /* 0x000080000000791a */ /* 0x000fc80000000000 */
[----:B-----5:R-:W-:Y:S01]  /*9f90*/  HMMA.16816.F32.BF16 R184, R4, R34, R140 ;  /* 0x0000002204b8723c */ /* 0x020fe2000004188c */
[----:B------:R-:W1:Y:S05]  /*9fa0*/  MUFU.TANH R194, R194 ;  /* 0x000000c200c27308 */ /* 0x000e6a0000002400 */
[-C--:B--2---:R-:W-:Y:S01]  /*9fb0*/  HMMA.16816.F32.BF16 R32, R16, R132.reuse, R176 ;  /* 0x000000841020723c */ /* 0x084fe200000418b0 */
[----:B---3--:R-:W-:Y:S02]  /*9fc0*/  FMUL.FTZ R192, R193, UR32 ;  /* 0x00000020c1c07c20 */ /* 0x008fe40008410000 */
[----:B------:R-:W2:Y:S03]  /*9fd0*/  MUFU.TANH R195, R195 ;  /* 0x000000c300c37308 */ /* 0x000ea60000002400 */
[----:B------:R-:W-:Y:S05]  /*9fe0*/  HMMA.16816.F32.BF16 R140, R12, R132, R188 ;  /* 0x000000840c8c723c */ /* 0x000fea00000418bc */
[----:B------:R-:W3:Y:S01]  /*9ff0*/  MUFU.TANH R192, R192 ;  /* 0x000000c000c07308 */ /* 0x000ee20000002400 */
[----:B------:R-:W-:Y:S01]  /*a000*/  HMMA.16816.F32.BF16 R16, R16, R134, R24 ;  /* 0x000000861010723c */ /* 0x000fe20000041818 */
[----:B------:R-:W-:Y:S01]  /*a010*/  FMUL.FTZ R178, R182, UR32 ;  /* 0x00000020b6b27c20 */ /* 0x000fe20008410000 */
[----:B------:R-:W-:Y:S01]  /*a020*/  FMUL.FTZ R176, R180, UR32 ;  /* 0x00000020b4b07c20 */ /* 0x000fe20008410000 */
[----:B------:R-:W-:Y:S01]  /*a030*/  FMUL.FTZ R177, R181, UR32 ;  /* 0x00000020b5b17c20 */ /* 0x000fe20008410000 */
[----:B------:R-:W-:-:S02]  /*a040*/  FMUL.FTZ R133, R183, UR32 ;  /* 0x00000020b7857c20 */ /* 0x000fc40008410000 */
[----:B------:R-:W-:Y:S01]  /*a050*/  HMMA.16816.F32.BF16 R12, R12, R134, R20 ;  /* 0x000000860c0c723c */ /* 0x000fe20000041814 */
[----:B------:R-:W-:Y:S01]  /*a060*/  FMUL.FTZ R136, R184, UR32 ;  /* 0x00000020b8887c20 */ /* 0x000fe20008410000 */
[----:B------:R-:W-:Y:S01]  /*a070*/  FMUL.FTZ R137, R185, UR32 ;  /* 0x00000020b9897c20 */ /* 0x000fe20008410000 */
[----:B------:R-:W-:Y:S01]  /*a080*/  FMUL.FTZ R182, R186, UR32 ;  /* 0x00000020bab67c20 */ /* 0x000fe20008410000 */
[----:B------:R-:W-:Y:S01]  /*a090*/  FMUL.FTZ R179, R187, UR32 ;  /* 0x00000020bbb37c20 */ /* 0x000fe20008410000 */
[----:B------:R-:W1:Y:S01]  /*a0a0*/  MUFU.TANH R176, R176 ;  /* 0x000000b000b07308 */ /* 0x000e620000002400 */
[-C--:B----4-:R-:W-:Y:S07]  /*a0b0*/  HMMA.16816.F32.BF16 R32, R8, R28.reuse, R32 ;  /* 0x0000001c0820723c */ /* 0x090fee0000041820 */
[----:B------:R-:W4:Y:S01]  /*a0c0*/  MUFU.TANH R177, R177 ;  /* 0x000000b100b17308 */ /* 0x000f220000002400 */
[----:B------:R-:W-:Y:S07]  /*a0d0*/  HMMA.16816.F32.BF16 R24, R4, R28, R140 ;  /* 0x0000001c0418723c */ /* 0x000fee000004188c */
[----:B------:R-:W1:Y:S01]  /*a0e0*/  MUFU.TANH R178, R178 ;  /* 0x000000b200b27308 */ /* 0x000e620000002400 */
[-C--:B------:R-:W-:Y:S06]  /*a0f0*/  HMMA.16816.F32.BF16 R8, R8, R30.reuse, R16 ;  /* 0x0000001e0808723c */ /* 0x080fec0000041810 */
[----:B------:R-:W-:Y:S01]  /*a100*/  HMMA.16816.F32.BF16 R4, R4, R30, R12 ;  /* 0x0000001e0404723c */ /* 0x000fe2000004180c */
[----:B------:R-:W1:Y:S01]  /*a110*/  MUFU.TANH R133, R133 ;  /* 0x0000008500857308 */ /* 0x000e620000002400 */
[----:B------:R-:W-:Y:S01]  /*a120*/  FMUL.FTZ R29, R33, UR32 ;  /* 0x00000020211d7c20 */ /* 0x000fe20008410000 */
[----:B------:R-:W-:Y:S01]  /*a130*/  FMUL.FTZ R32, R32, UR32 ;  /* 0x0000002020207c20 */ /* 0x000fe20008410000 */
[----:B------:R-:W-:Y:S01]  /*a140*/  FMUL.FTZ R33, R34, UR32 ;  /* 0x0000002022217c20 */ /* 0x000fe20008410000 */
[----:B------:R-:W-:-:S04]  /*a150*/  FMUL.FTZ R21, R35, UR32 ;  /* 0x0000002023157c20 */ /* 0x000fc80008410000 */
[----:B------:R-:W1:Y:S01]  /*a160*/  MUFU.TANH R136, R136 ;  /* 0x0000008800887308 */ /* 0x000e620000002400 */
[----:B------:R-:W-:Y:S01]  /*a170*/  FMUL.FTZ R24, R24, UR32 ;  /* 0x0000002018187c20 */ /* 0x000fe20008410000 */
[----:B------:R-:W-:Y:S01]  /*a180*/  FMUL.FTZ R25, R25, UR32 ;  /* 0x0000002019197c20 */ /* 0x000fe20008410000 */
[----:B------:R-:W-:Y:S01]  /*a190*/  FMUL.FTZ R26, R26, UR32 ;  /* 0x000000201a1a7c20 */ /* 0x000fe20008410000 */
[----:B------:R-:W-:-:S05]  /*a1a0*/  FMUL.FTZ R27, R27, UR32 ;  /* 0x000000201b1b7c20 */ /* 0x000fca0008410000 */
[----:B------:R-:W-:Y:S01]  /*a1b0*/  FMUL.FTZ R8, R8, UR32 ;  /* 0x0000002008087c20 */ /* 0x000fe20008410000 */
[----:B------:R-:W-:Y:S01]  /*a1c0*/  FMUL.FTZ R9, R9, UR32 ;  /* 0x0000002009097c20 */ /* 0x000fe20008410000 */
[----:B------:R-:W-:Y:S01]  /*a1d0*/  FMUL.FTZ R10, R10, UR32 ;  /* 0x000000200a0a7c20 */ /* 0x000fe20008410000 */
[----:B------:R-:W-:Y:S01]  /*a1e0*/  FMUL.FTZ R11, R11, UR32 ;  /* 0x000000200b0b7c20 */ /* 0x000fe20008410000 */
[----:B------:R1:W1:Y:S02]  /*a1f0*/  MUFU.TANH R28, R24 ;  /* 0x00000018001c7308 */ /* 0x0002640000002400 */
[----:B------:R-:W-:Y:S01]  /*a200*/  FMUL.FTZ R4, R4, UR32 ;  /* 0x0000002004047c20 */ /* 0x000fe20008410000 */
[----:B------:R-:W-:Y:S01]  /*a210*/  FMUL.FTZ R5, R5, UR32 ;  /* 0x0000002005057c20 */ /* 0x000fe20008410000 */
[----:B------:R-:W-:Y:S01]  /*a220*/  FMUL.FTZ R6, R6, UR32 ;  /* 0x0000002006067c20 */ /* 0x000fe20008410000 */
[----:B------:R-:W-:-:S03]  /*a230*/  FMUL.FTZ R7, R7, UR32 ;  /* 0x0000002007077c20 */ /* 0x000fc60008410000 */
[----:B------:R1:W1:Y:S08]  /*a240*/  MUFU.TANH R132, R26 ;  /* 0x0000001a00847308 */ /* 0x0002700000002400 */
[----:B------:R1:W1:Y:S08]  /*a250*/  MUFU.TANH R139, R27 ;  /* 0x0000001b008b7308 */ /* 0x0002700000002400 */
[----:B------:R-:W1:Y:S08]  /*a260*/  MUFU.TANH R137, R137 ;  /* 0x0000008900897308 */ /* 0x000e700000002400 */
[----:B------:R-:W1:Y:S08]  /*a270*/  MUFU.TANH R182, R182 ;  /* 0x000000b600b67308 */ /* 0x000e700000002400 */
[----:B------:R-:W1:Y:S08]  /*a280*/  MUFU.TANH R179, R179 ;  /* 0x000000b300b37308 */ /* 0x000e700000002400 */
[----:B------:R-:W1:Y:S08]  /*a290*/  MUFU.TANH R32, R32 ;  /* 0x0000002000207308 */ /* 0x000e700000002400 */
[----:B------:R-:W1:Y:S08]  /*a2a0*/  MUFU.TANH R29, R29 ;  /* 0x0000001d001d7308 */ /* 0x000e700000002400 */
        /* <DEDUP_REMOVED lines=27> */
[----:B------:R-:W4:Y:S01]  /*a460*/  @!P3 LDC.64 R10, c[0x0][0x218] ;  /* 0x00008600ff0abb82 */ /* 0x000f220000000a00 */
[----:B--2---:R-:W-:-:S04]  /*a470*/  LEA R0, P1, R0, R2, 0x5 ;  /* 0x0000000200007211 */ /* 0x004fc800078228ff */
[----:B------:R-:W-:Y:S01]  /*a480*/  IMAD.U32 R3, RZ, RZ, UR4 ;  /* 0x00000004ff037e24 */ /* 0x000fe2000f8e00ff */
[----:B------:R-:W-:-:S04]  /*a490*/  IADD3 R2, P5, R0, UR27, RZ ;  /* 0x0000001b00027c10 */ /* 0x000fc8000ffbe0ff */
[----:B---3--:R-:W-:Y:S02]  /*a4a0*/  LEA.HI.X R3, R4, R245, R3, 0x5, P1 ;  /* 0x000000f504037211 */ /* 0x008fe400008f2c03 */
[C---:B-1----:R-:W-:Y:S02]  /*a4b0*/  @!P3 LEA R8, P6, R0.reuse, R8, 0x1 ;  /* 0x000000080008b211 */ /* 0x042fe400078c08ff */
[----:B-----5:R-:W-:Y:S02]  /*a4c0*/  @!P2 LEA R4, P1, R0, R6, 0x1 ;  /* 0x000000060004a211 */ /* 0x020fe400078208ff */
[----:B----4-:R-:W-:Y:S02]  /*a4d0*/  @!P3 LEA R6, P4, R2, R10, 0x1 ;  /* 0x0000000a0206b211 */ /* 0x010fe400078808ff */
[----:B------:R-:W-:Y:S02]  /*a4e0*/  IADD3.X R10, R3, UR26, RZ, P5, !PT ;  /* 0x0000001a030a7c10 */ /* 0x000fe4000affe4ff */
[----:B------:R-:W-:-:S02]  /*a4f0*/  @!P3 LEA.HI.X R9, R0, R9, R3, 0x1, P6 ;  /* 0x000000090009b211 */ /* 0x000fc400030f0c03 */
        /* <DEDUP_REMOVED lines=25> */
.L_x_2670:
[----:B------:R-:W-:Y:S05]  /*a690*/  BSYNC B0 ;  /* 0x0000000000007941 */ /* 0x000fea0003800000 */
.L_x_2669:
[----:B------:R-:W0:Y:S02]  /*a6a0*/  LDGDEPBAR ;  /* 0x00000000000079af */ /* 0x000e240000000000 */
.L_x_2668:
[----:B------:R-:W-:Y:S01]  /*a6b0*/  MOV R0, UR19 ;  /* 0x0000001300007c02 */ /* 0x000fe20008000f00 */
[----:B------:R-:W-:Y:S03]  /*a6c0*/  LDSM.16.MT88.4 R140, [R217+0xa000] ;  /* 0x00a00000d98c783b */ /* 0x000fe60000004200 */
[----:B------:R-:W-:-:S04]  /*a6d0*/  LEA R0, R0, R251, 0x5 ;  /* 0x000000fb00007211 */ /* 0x000fc800078e28ff */
[C---:B------:R-:W-:Y:S02]  /*a6e0*/  ISETP.GE.AND P4, PT, R0.reuse, R235, PT ;  /* 0x000000eb0000720c */ /* 0x040fe40003f86270 */
[C---:B-1----:R-:W-:Y:S02]  /*a6f0*/  IADD3 R7, R0.reuse, 0x1, RZ ;  /* 0x0000000100077810 */ /* 0x042fe40007ffe0ff */
[C---:B------:R-:W-:Y:S02]  /*a700*/  ISETP.LT.OR P4, PT, R0.reuse, R231, P4 ;  /* 0x000000e70000720c */ /* 0x040fe40002781670 */
[----:B--2---:R-:W-:Y:S02]  /*a710*/  IADD3 R5, R0, 0x9, RZ ;  /* 0x0000000900057810 */ /* 0x004fe40007ffe0ff */
[----:B------:R-:W-:Y:S02]  /*a720*/  ISETP.GE.AND P1, PT, R7, R235, PT ;  /* 0x000000eb0700720c */ /* 0x000fe40003f26270 */
[----:B------:R-:W-:-:S02]  /*a730*/  FSEL R10, R208, -INF , !P4 ;  /* 0xff800000d00a7808 */ /* 0x000fc40006000000 */
[----:B------:R-:W-:Y:S02]  /*a740*/  ISETP.LT.OR P1, PT, R7, R231, P1 ;  /* 0x000000e70700720c */ /* 0x000fe40000f21670 */
[C---:B------:R-:W-:Y:S02]  /*a750*/  ISETP.GE.AND P4, PT, R5.reuse, R235, PT ;  /* 0x000000eb0500720c */ /* 0x040fe40003f86270 */
[C---:B------:R-:W-:Y:S02]  /*a760*/  IADD3 R6, R0.reuse, 0x8, RZ ;  /* 0x0000000800067810 */ /* 0x040fe40007ffe0ff */
[----:B------:R-:W-:Y:S02]  /*a770*/  IADD3 R4, R0, 0x10, RZ ;  /* 0x0000001000047810 */ /* 0x000fe40007ffe0ff */
[----:B------:R-:W-:Y:S02]  /*a780*/  FSEL R11, R196, -INF , !P1 ;  /* 0xff800000c40b7808 */ /* 0x000fe40004800000 */
[----:B------:R-:W-:-:S02]  /*a790*/  ISETP.LT.OR P4, PT, R5, R231, P4 ;  /* 0x000000e70500720c */ /* 0x000fc40002781670 */
[----:B------:R-:W-:Y:S02]  /*a7a0*/  IADD3 R2, R0, 0x18, RZ ;  /* 0x0000001800027810 */ /* 0x000fe40007ffe0ff */
[-C--:B------:R-:W-:Y:S02]  /*a7b0*/  ISETP.GE.AND P5, PT, R6, R235.reuse, PT ;  /* 0x000000eb0600720c */ /* 0x080fe40003fa6270 */
[----:B------:R-:W-:Y:S02]  /*a7c0*/  ISETP.GE.AND P1, PT, R4, R235, PT ;  /* 0x000000eb0400720c */ /* 0x000fe40003f26270 */
[----:B------:R-:W-:Y:S02]  /*a7d0*/  FSEL R15, R177, -INF , !P4 ;  /* 0xff800000b10f7808 */ /* 0x000fe40006000000 */
[-C--:B------:R-:W-:Y:S02]  /*a7e0*/  ISETP.LT.OR P5, PT, R6, R231.reuse, P5 ;  /* 0x000000e70600720c */ /* 0x080fe40002fa1670 */
[----:B------:R-:W-:-:S02]  /*a7f0*/  ISETP.LT.OR P1, PT, R4, R231, P1 ;  /* 0x000000e70400720c */ /* 0x000fc40000f21670 */
[----:B------:R-:W-:Y:S02]  /*a800*/  ISETP.GE.AND P4, PT, R2, R235, PT ;  /* 0x000000eb0200720c */ /* 0x000fe40003f86270 */
[C---:B------:R-:W-:Y:S02]  /*a810*/  IADD3 R3, R0.reuse, 0x11, RZ ;  /* 0x0000001100037810 */ /* 0x040fe40007ffe0ff */
[C---:B------:R-:W-:Y:S02]  /*a820*/  IADD3 R8, R0.reuse, 0x19, RZ ;  /* 0x0000001900087810 */ /* 0x040fe40007ffe0ff */
[----:B------:R-:W-:Y:S02]  /*a830*/  ISETP.GE.AND P6, PT, R0, R234, PT ;  /* 0x000000ea0000720c */ /* 0x000fe40003fc6270 */
[----:B------:R-:W-:Y:S02]  /*a840*/  FSEL R16, R176, -INF , !P5 ;  /* 0xff800000b0107808 */ /* 0x000fe40006800000 */
[----:B------:R-:W-:-:S02]  /*a850*/  FSEL R204, R32, -INF , !P1 ;  /* 0xff80000020cc7808 */ /* 0x000fc40004800000 */
[----:B------:R-:W-:Y:S02]  /*a860*/  ISETP.LT.OR P4, PT, R2, R231, P4 ;  /* 0x000000e70200720c */ /* 0x000fe40002781670 */
[-C--:B------:R-:W-:Y:S02]  /*a870*/  ISETP.GE.AND P5, PT, R3, R235.reuse, PT ;  /* 0x000000eb0300720c */ /* 0x080fe40003fa6270 */
[----:B------:R-:W-:Y:S02]  /*a880*/  ISETP.GE.AND P1, PT, R8, R235, PT ;  /* 0x000000eb0800720c */ /* 0x000fe40003f26270 */
[----:B------:R-:W-:Y:S02]  /*a890*/  ISETP.LT.OR P6, PT, R0, R230, P6 ;  /* 0x000000e60000720c */ /* 0x000fe400037c1670 */
[----:B------:R-:W-:Y:S02]  /*a8a0*/  FSEL R205, R13, -INF , !P4 ;  /* 0xff8000000dcd7808 */ /* 0x000fe40006000000 */
[----:B------:R-:W-:-:S02]  /*a8b0*/  ISETP.LT.OR P5, PT, R3, R231, P5 ;  /* 0x000000e70300720c */ /* 0x000fc40002fa1670 */
[----:B------:R-:W-:Y:S02]  /*a8c0*/  ISETP.LT.OR P1, PT, R8, R231, P1 ;  /* 0x000000e70800720c */ /* 0x000fe40000f21670 */
[-C--:B------:R-:W-:Y:S02]  /*a8d0*/  ISETP.GE.AND P4, PT, R7, R234.reuse, PT ;  /* 0x000000ea0700720c */ /* 0x080fe40003f86270 */
[----:B------:R-:W-:Y:S02]  /*a8e0*/  FSEL R14, R199, -INF , !P6 ;  /* 0xff800000c70e7808 */ /* 0x000fe40007000000 */
[----:B------:R-:W-:Y:S02]  /*a8f0*/  ISETP.GE.AND P6, PT, R4, R234, PT ;  /* 0x000000ea0400720c */ /* 0x000fe40003fc6270 */
[----:B------:R-:W-:Y:S02]  /*a900*/  FSEL R206, R29, -INF , !P5 ;  /* 0xff8000001dce7808 */ /* 0x000fe40006800000 */
[----:B------:R-:W-:-:S02]  /*a910*/  FSEL R207, R12, -INF , !P1 ;  /* 0xff8000000ccf7808 */ /* 0x000fc40004800000 */
[----:B------:R-:W-:Y:S02]  /*a920*/  ISETP.LT.OR P4, PT, R7, R230, P4 ;  /* 0x000000e60700720c */ /* 0x000fe40002781670 */
[-C--:B------:R-:W-:Y:S02]  /*a930*/  ISETP.GE.AND P1, PT, R6, R234.reuse, PT ;  /* 0x000000ea0600720c */ /* 0x080fe40003f26270 */
[----:B------:R-:W-:Y:S02]  /*a940*/  ISETP.GE.AND P5, PT, R5, R234, PT ;  /* 0x000000ea0500720c */ /* 0x000fe40003fa6270 */
[-C--:B------:R-:W-:Y:S02]  /*a950*/  ISETP.LT.OR P6, PT, R4, R230.reuse, P6 ;  /* 0x000000e60400720c */ /* 0x080fe400037c1670 */
[----:B------:R-:W-:Y:S02]  /*a960*/  FSEL R20, R198, -INF , !P4 ;  /* 0xff800000c6147808 */ /* 0x000fe40006000000 */
[----:B------:R-:W-:-:S02]  /*a970*/  ISETP.LT.OR P1, PT, R6, R230, P1 ;  /* 0x000000e60600720c */ /* 0x000fc40000f21670 */
[----:B------:R-:W-:Y:S02]  /*a980*/  ISETP.GE.AND P4, PT, R3, R234, PT ;  /* 0x000000ea0300720c */ /* 0x000fe40003f86270 */
[----:B------:R-:W-:Y:S02]  /*a990*/  ISETP.LT.OR P5, PT, R5, R230, P5 ;  /* 0x000000e60500720c */ /* 0x000fe40002fa1670 */
[----:B------:R-:W-:Y:S02]  /*a9a0*/  FSEL R240, R33, -INF , !P6 ;  /* 0xff80000021f07808 */ /* 0x000fe40007000000 */
[----:B------:R-:W-:Y:S01]  /*a9b0*/  ISETP.GE.AND P6, PT, R2, R234, PT ;  /* 0x000000ea0200720c */ /* 0x000fe20003fc6270 */
[----:B------:R-:W-:Y:S01]  /*a9c0*/  LDSM.16.MT88.4 R32, [R218+0xa000] ;  /* 0x00a00000da20783b */ /* 0x000fe20000004200 */
[----:B------:R-:W-:Y:S02]  /*a9d0*/  FSEL R19, R178, -INF , !P1 ;  /* 0xff800000b2137808 */ /* 0x000fe40004800000 */
[----:B------:R-:W-:-:S02]  /*a9e0*/  ISETP.LT.OR P4, PT, R3, R230, P4 ;  /* 0x000000e60300720c */ /* 0x000fc40002781670 */
[----:B------:R-:W-:Y:S02]  /*a9f0*/  FSEL R22, R133, -INF , !P5 ;  /* 0xff80000085167808 */ /* 0x000fe40006800000 */
[C---:B------:R-:W-:Y:S02]  /*aa00*/  ISETP.GE.AND P1, PT, R0.reuse, R233, PT ;  /* 0x000000e90000720c */ /* 0x040fe40003f26270 */
[----:B------:R-:W-:Y:S02]  /*aa10*/  ISETP.GE.AND P5, PT, R0, R232, PT ;  /* 0x000000e80000720c */ /* 0x000fe40003fa6270 */
[----:B------:R-:W-:Y:S02]  /*aa20*/  ISETP.LT.OR P6, PT, R2, R230, P6 ;  /* 0x000000e60200720c */ /* 0x000fe400037c1670 */
[----:B------:R-:W-:Y:S02]  /*aa30*/  FSEL R243, R21, -INF , !P4 ;  /* 0xff80000015f37808 */ /* 0x000fe40006000000 */
[----:B------:R-:W-:-:S02]  /*aa40*/  ISETP.GE.AND P4, PT, R8, R234, PT ;  /* 0x000000ea0800720c */ /* 0x000fc40003f86270 */
[C---:B------:R-:W-:Y:S02]  /*aa50*/  ISETP.LT.OR P1, PT, R0.reuse, R229, P1 ;  /* 0x000000e50000720c */ /* 0x040fe40000f21670 */
[----:B------:R-:W-:Y:S02]  /*aa60*/  ISETP.LT.OR P5, PT, R0, R228, P5 ;  /* 0x000000e40000720c */ /* 0x000fe40002fa1670 */
[----:B------:R-:W-:Y:S02]  /*aa70*/  FMNMX.FTZ R0, R239, R14, !PT ;  /* 0x0000000eef007209 */ /* 0x000fe40007810000 */
[----:B------:R-:W-:Y:S02]  /*aa80*/  FSEL R241, R18, -INF , !P6 ;  /* 0xff80000012f17808 */ /* 0x000fe40007000000 */
[----:B------:R-:W-:Y:S02]  /*aa90*/  ISETP.GE.AND P6, PT, R7, R233, PT ;  /* 0x000000e90700720c */ /* 0x000fe40003fc6270 */
[----:B------:R-:W-:-:S02]  /*aaa0*/  ISETP.LT.OR P4, PT, R8, R230, P4 ;  /* 0x000000e60800720c */ /* 0x000fc40002781670 */
[----:B------:R-:W-:Y:S02]  /*aab0*/  FMNMX.FTZ R0, R20, R0, !PT ;  /* 0x0000000014007209 */ /* 0x000fe40007810000 */
[----:B------:R-:W-:Y:S02]  /*aac0*/  FSEL R13, R197, -INF , !P1 ;  /* 0xff800000c50d7808 */ /* 0x000fe40004800000 */
[----:B------:R-:W-:Y:S02]  /*aad0*/  ISETP.LT.OR P6, PT, R7, R229, P6 ;  /* 0x000000e50700720c */ /* 0x000fe400037c1670 */
[-C--:B------:R-:W-:Y:S02]  /*aae0*/  ISETP.GE.AND P1, PT, R5, R233.reuse, PT ;  /* 0x000000e90500720c */ /* 0x080fe40003f26270 */
[----:B------:R-:W-:Y:S02]  /*aaf0*/  FSEL R242, R17, -INF , !P4 ;  /* 0xff80000011f27808 */ /* 0x000fe40006000000 */
[----:B------:R-:W-:-:S02]  /*ab00*/  ISETP.GE.AND P4, PT, R6, R233, PT ;  /* 0x000000e90600720c */ /* 0x000fc40003f86270 */
[----:B------:R-:W-:Y:S02]  /*ab10*/  FMNMX.FTZ R0, R19, R0, !PT ;  /* 0x0000000013007209 */ /* 0x000fe40007810000 */
[----:B------:R-:W-:Y:S02]  /*ab20*/  FSEL R18, R192, -INF , !P6 ;  /* 0xff800000c0127808 */ /* 0x000fe40007000000 */
[----:B------:R-:W-:Y:S02]  /*ab30*/  ISETP.LT.OR P1, PT, R5, R229, P1 ;  /* 0x000000e50500720c */ /* 0x000fe40000f21670 */
[----:B------:R-:W-:Y:S02]  /*ab40*/  ISETP.GE.AND P6, PT, R4, R233, PT ;  /* 0x000000e90400720c */ /* 0x000fe40003fc6270 */
[----:B------:R-:W-:Y:S02]  /*ab50*/  ISETP.LT.OR P4, PT, R6, R229, P4 ;  /* 0x000000e50600720c */ /* 0x000fe40002781670 */
[----:B------:R-:W-:-:S02]  /*ab60*/  FMNMX.FTZ R0, R22, R0, !PT ;  /* 0x0000000016007209 */ /* 0x000fc40007810000 */
[----:B------:R-:W-:Y:S02]  /*ab70*/  FSEL R21, R137, -INF , !P1 ;  /* 0xff80000089157808 */ /* 0x000fe40004800000 */
[----:B------:R-:W-:Y:S02]  /*ab80*/  ISETP.LT.OR P6, PT, R4, R229, P6 ;  /* 0x000000e50400720c */ /* 0x000fe400037c1670 */
[-C--:B------:R-:W-:Y:S02]  /*ab90*/  ISETP.GE.AND P1, PT, R2, R233.reuse, PT ;  /* 0x000000e90200720c */ /* 0x080fe40003f26270 */
[----:B------:R-:W-:Y:S02]  /*aba0*/  FSEL R17, R136, -INF , !P4 ;  /* 0xff80000088117808 */ /* 0x000fe40006000000 */
[----:B------:R-:W-:Y:S02]  /*abb0*/  FMNMX.FTZ R135, R240, R0, !PT ;  /* 0x00000000f0877209 */ /* 0x000fe40007810000 */
[----:B------:R-:W-:-:S02]  /*abc0*/  ISETP.GE.AND P4, PT, R3, R233, PT ;  /* 0x000000e90300720c */ /* 0x000fc40003f86270 */
[----:B------:R-:W-:Y:S02]  /*abd0*/  FMNMX.FTZ R0, R237, R13, !PT ;  /* 0x0000000ded007209 */ /* 0x000fe40007810000 */
[----:B------:R-:W-:Y:S02]  /*abe0*/  FSEL R133, R28, -INF , !P6 ;  /* 0xff8000001c857808 */ /* 0x000fe40007000000 */
[----:B------:R-:W-:Y:S01]  /*abf0*/  ISETP.LT.OR P1, PT, R2, R229, P1 ;  /* 0x000000e50200720c */ /* 0x000fe20000f21670 */
[----:B------:R-:W-:Y:S01]  /*ac00*/  LDSM.16.MT88.4 R28, [R218+0xb000] ;  /* 0x00b00000da1c783b */ /* 0x000fe20000004200 */
[----:B------:R-:W-:Y:S02]  /*ac10*/  ISETP.GE.AND P6, PT, R8, R233, PT ;  /* 0x000000e90800720c */ /* 0x000fe40003fc6270 */
[----:B------:R-:W-:Y:S02]  /*ac20*/  ISETP.LT.OR P4, PT, R3, R229, P4 ;  /* 0x000000e50300720c */ /* 0x000fe40002781670 */
[----:B------:R-:W-:-:S02]  /*ac30*/  FMNMX.FTZ R0, R18, R0, !PT ;  /* 0x0000000012007209 */ /* 0x000fc40007810000 */
[----:B------:R-:W-:Y:S02]  /*ac40*/  FSEL R138, R23, -INF , !P1 ;  /* 0xff800000178a7808 */ /* 0x000fe40004800000 */
[----:B------:R-:W-:Y:S02]  /*ac50*/  ISETP.LT.OR P6, PT, R8, R229, P6 ;  /* 0x000000e50800720c */ /* 0x000fe400037c1670 */
[----:B------:R-:W-:Y:S02]  /*ac60*/  ISETP.GE.AND P1, PT, R6, R232, PT ;  /* 0x000000e80600720c */ /* 0x000fe40003f26270 */
[----:B------:R-:W-:Y:S02]  /*ac70*/  FSEL R180, R25, -INF , !P4 ;  /* 0xff80000019b47808 */ /* 0x000fe40006000000 */
[----:B------:R-:W-:Y:S02]  /*ac80*/  FMNMX.FTZ R0, R17, R0, !PT ;  /* 0x0000000011007209 */ /* 0x000fe40007810000 */
[----:B------:R-:W-:-:S02]  /*ac90*/  ISETP.GE.AND P4, PT, R7, R232, PT ;  /* 0x000000e80700720c */ /* 0x000fc40003f86270 */
[----:B------:R-:W-:Y:S02]  /*aca0*/  FSEL R181, R24, -INF , !P6 ;  /* 0xff80000018b57808 */ /* 0x000fe40007000000 */
[----:B------:R-:W-:Y:S02]  /*acb0*/  ISETP.LT.OR P1, PT, R6, R228, P1 ;  /* 0x000000e40600720c */ /* 0x000fe40000f21670 */
[----:B------:R-:W-:Y:S02]  /*acc0*/  ISETP.GE.AND P6, PT, R5, R232, PT ;  /* 0x000000e80500720c */ /* 0x000fe40003fc6270 */
[----:B------:R-:W-:Y:S02]  /*acd0*/  FMNMX.FTZ R6, R21, R0, !PT ;  /* 0x0000000015067209 */ /* 0x000fe40007810000 */
[----:B------:R-:W-:Y:S02]  /*ace0*/  ISETP.LT.OR P4, PT, R7, R228, P4 ;  /* 0x000000e40700720c */ /* 0x000fe40002781670 */
[----:B------:R-:W-:-:S02]  /*acf0*/  FSEL R0, R194, -INF , !P5 ;  /* 0xff800000c2007808 */ /* 0x000fc40006800000 */
[----:B------:R-:W-:Y:S02]  /*ad00*/  ISETP.LT.OR P6, PT, R5, R228, P6 ;  /* 0x000000e40500720c */ /* 0x000fe400037c1670 */
        /* <DEDUP_REMOVED lines=10> */
[----:B------:R-:W-:-:S02]  /*adb0*/  ISETP.GE.AND P1, PT, R2, R232, PT ;  /* 0x000000e80200720c */ /* 0x000fc40003f26270 */
[----:B------:R-:W-:Y:S02]  /*adc0*/  FMNMX.FTZ R9, R11, R9, !PT ;  /* 0x000000090b097209 */ /* 0x000fe40007810000 */
[----:B------:R-:W-:Y:S02]  /*add0*/  FSEL R3, R179, -INF , !P6 ;  /* 0xff800000b3037808 */ /* 0x000fe40007000000 */
[----:B------:R-:W-:Y:S01]  /*ade0*/  FMNMX.FTZ R6, R4, R6, !PT ;  /* 0x0000000604067209 */ /* 0x000fe20007810000 */
[----:B------:R-:W-:Y:S01]  /*adf0*/  LDSM.16.MT88.4 R176, [R213+0xb000] ;  /* 0x00b00000d5b0783b */ /* 0x000fe20000004200 */
[----:B------:R-:W-:Y:S02]  /*ae00*/  ISETP.LT.OR P1, PT, R2, R228, P1 ;  /* 0x000000e40200720c */ /* 0x000fe40000f21670 */
[----:B------:R-:W-:Y:S02]  /*ae10*/  FMNMX.FTZ R9, R16, R9, !PT ;  /* 0x0000000910097209 */ /* 0x000fe40007810000 */
[----:B------:R-:W-:-:S02]  /*ae20*/  FSEL R132, R132, -INF , !P5 ;  /* 0xff80000084847808 */ /* 0x000fc40006800000 */
[----:B------:R-:W-:Y:S02]  /*ae30*/  FMNMX.FTZ R2, R3, R6, !PT ;  /* 0x0000000603027209 */ /* 0x000fe40007810000 */
[----:B------:R-:W-:Y:S02]  /*ae40*/  FMNMX.FTZ R9, R15, R9, !PT ;  /* 0x000000090f097209 */ /* 0x000fe40007810000 */
[----:B------:R-:W-:Y:S02]  /*ae50*/  ISETP.GE.AND P5, PT, R8, R232, PT ;  /* 0x000000e80800720c */ /* 0x000fe40003fa6270 */
[----:B------:R-:W-:Y:S02]  /*ae60*/  FSEL R139, R139, -INF , !P4 ;  /* 0xff8000008b8b7808 */ /* 0x000fe40006000000 */
[----:B------:R-:W-:Y:S02]  /*ae70*/  FMNMX.FTZ R2, R132, R2, !PT ;  /* 0x0000000284027209 */ /* 0x000fe40007810000 */
[----:B------:R-:W-:-:S02]  /*ae80*/  FMNMX.FTZ R9, R204, R9, !PT ;  /* 0x00000009cc097209 */ /* 0x000fc40007810000 */
[----:B------:R-:W-:Y:S02]  /*ae90*/  ISETP.LT.OR P4, PT, R8, R228, P5 ;  /* 0x000000e40800720c */ /* 0x000fe40002f81670 */
[----:B------:R-:W-:Y:S02]  /*aea0*/  FSEL R183, R26, -INF , !P1 ;  /* 0xff8000001ab77808 */ /* 0x000fe40004800000 */
[----:B------:R-:W-:Y:S02]  /*aeb0*/  FMNMX.FTZ R2, R139, R2, !PT ;  /* 0x000000028b027209 */ /* 0x000fe40007810000 */
[----:B------:R-:W-:Y:S02]  /*aec0*/  FMNMX.FTZ R9, R206, R9, !PT ;  /* 0x00000009ce097209 */ /* 0x000fe40007810000 */
[----:B------:R-:W-:Y:S02]  /*aed0*/  FSEL R182, R27, -INF , !P4 ;  /* 0xff8000001bb67808 */ /* 0x000fe40006000000 */
[----:B------:R-:W-:Y:S01]  /*aee0*/  FMNMX.FTZ R2, R183, R2, !PT ;  /* 0x00000002b7027209 */ /* 0x000fe20007810000 */
[----:B------:R-:W-:Y:S01]  /*aef0*/  LDSM.16.MT88.4 R24, [R215+0xb000] ;  /* 0x00b00000d718783b */ /* 0x000fe20000004200 */
        /* <DEDUP_REMOVED lines=11> */
[----:B------:R-:W-:Y:S01]  /*afb0*/  MOV R194, R250 ;  /* 0x000000fa00c27202 */ /* 0x000fe20000000f00 */
[----:B------:R-:W3:Y:S01]  /*afc0*/  SHFL.BFLY PT, R6, R134, 0x2, 0x1f ;  /* 0x0c401f0086067f89 */ /* 0x000ee200000e0000 */
[----:B------:R-:W-:Y:S02]  /*afd0*/  MOV R195, R248 ;  /* 0x000000f800c37202 */ /* 0x000fe40000000f00 */
[----:B-1----:R-:W-:Y:S02]  /*afe0*/  FMNMX.FTZ R137, R137, R2, !PT ;  /* 0x0000000289897209 */ /* 0x002fe40007810000 */
[----:B--2---:R-:W-:-:S03]  /*aff0*/  FMNMX.FTZ R9, R9, R12, !PT ;  /* 0x0000000c09097209 */ /* 0x004fc60007810000 */
[----:B------:R-:W1:Y:S04]  /*b000*/  SHFL.BFLY PT, R2, R137, 0x1, 0x1f ;  /* 0x0c201f0089027f89 */ /* 0x000e6800000e0000 */
[----:B------:R-:W2:Y:S01]  /*b010*/  SHFL.BFLY PT, R136, R9, 0x1, 0x1f ;  /* 0x0c201f0009887f89 */ /* 0x000ea200000e0000 */
[----:B---3--:R-:W-:-:S03]  /*b020*/  FMNMX.FTZ R134, R134, R6, !PT ;  /* 0x0000000686867209 */ /* 0x008fc60007810000 */
[----:B------:R-:W3:Y:S04]  /*b030*/  SHFL.BFLY PT, R12, R135, 0x2, 0x1f ;  /* 0x0c401f00870c7f89 */ /* 0x000ee800000e0000 */
[----:B------:R-:W4:Y:S01]  /*b040*/  SHFL.BFLY PT, R6, R134, 0x1, 0x1f ;  /* 0x0c201f0086067f89 */ /* 0x000f2200000e0000 */
[----:B-1----:R-:W-:Y:S02]  /*b050*/  FMNMX.FTZ R137, R137, R2, !PT ;  /* 0x0000000289897209 */ /* 0x002fe40007810000 */
[----:B--2---:R-:W-:-:S03]  /*b060*/  FMNMX.FTZ R136, R9, R136, !PT ;  /* 0x0000008809887209 */ /* 0x004fc60007810000 */
[C---:B------:R-:W-:Y:S01]  /*b070*/  FMUL.FTZ R9, R137.reuse, UR17 ;  /* 0x0000001189097c20 */ /* 0x040fe20008410000 */
[----:B------:R-:W-:Y:S02]  /*b080*/  FSETP.NEU.FTZ.AND P1, PT, R137, -INF , PT ;  /* 0xff8000008900780b */ /* 0x000fe40003f3d000 */
[----:B---3--:R-:W-:Y:S01]  /*b090*/  FMNMX.FTZ R135, R135, R12, !PT ;  /* 0x0000000c87877209 */ /* 0x008fe20007810000 */
[C---:B------:R-:W-:Y:S01]  /*b0a0*/  FMUL.FTZ R12, R136.reuse, UR17 ;  /* 0x00000011880c7c20 */ /* 0x040fe20008410000 */
[----:B------:R-:W-:Y:S02]  /*b0b0*/  FSEL R9, R9, RZ, P1 ;  /* 0x000000ff09097208 */ /* 0x000fe40000800000 */
[----:B------:R-:W-:Y:S01]  /*b0c0*/  FSETP.NEU.FTZ.AND P6, PT, R136, -INF , PT ;  /* 0xff8000008800780b */ /* 0x000fe20003fdd000 */
[----:B------:R-:W1:Y:S01]  /*b0d0*/  SHFL.BFLY PT, R7, R135, 0x1, 0x1f ;  /* 0x0c201f0087077f89 */ /* 0x000e6200000e0000 */
[----:B----4-:R-:W-:Y:S01]  /*b0e0*/  FMNMX.FTZ R134, R134, R6, !PT ;  /* 0x0000000686867209 */ /* 0x010fe20007810000 */
[--C-:B------:R-:W-:Y:S01]  /*b0f0*/  FFMA.FTZ R0, R0, UR17, -R9.reuse ;  /* 0x0000001100007c23 */ /* 0x100fe20008010809 */
[----:B------:R-:W-:Y:S01]  /*b100*/  FSEL R2, R136, RZ, P6 ;  /* 0x000000ff88027208 */ /* 0x000fe20003000000 */
[--C-:B------:R-:W-:Y:S01]  /*b110*/  FFMA.FTZ R5, R5, UR17, -R9.reuse ;  /* 0x0000001105057c23 */ /* 0x100fe20008010809 */
[----:B------:R-:W-:Y:S01]  /*b120*/  FSETP.NEU.FTZ.AND P4, PT, R134, -INF , PT ;  /* 0xff8000008600780b */ /* 0x000fe20003f9d000 */
[----:B------:R2:W-:Y:S01]  /*b130*/  MUFU.EX2 R184, R0 ;  /* 0x0000000000b87308 */ /* 0x0005e20000000800 */
[----:B------:R-:W-:Y:S01]  /*b140*/  FSEL R12, R12, RZ, P6 ;  /* 0x000000ff0c0c7208 */ /* 0x000fe20003000000 */
[----:B------:R-:W-:Y:S01]  /*b150*/  FADD.FTZ R2, R238, -R2 ;  /* 0x80000002ee027221 */ /* 0x000fe20000010000 */
[--C-:B------:R-:W-:Y:S01]  /*b160*/  FFMA.FTZ R4, R4, UR17, -R9.reuse ;  /* 0x0000001104047c23 */ /* 0x100fe20008010809 */
[----:B------:R-:W-:-:S02]  /*b170*/  FFMA.FTZ R3, R3, UR17, -R9 ;  /* 0x0000001103037c23 */ /* 0x000fc40008010809 */
[--C-:B------:R-:W-:Y:S01]  /*b180*/  FFMA.FTZ R10, R10, UR17, -R12.reuse ;  /* 0x000000110a0a7c23 */ /* 0x100fe2000801080c */
[----:B------:R-:W-:Y:S01]  /*b190*/  FMUL.FTZ R8, R2, UR17 ;  /* 0x0000001102087c20 */ /* 0x000fe20008410000 */
[----:B------:R-:W3:Y:S01]  /*b1a0*/  MUFU.EX2 R185, R5 ;  /* 0x0000000500b97308 */ /* 0x000ee20000000800 */
[--C-:B------:R-:W-:Y:S01]  /*b1b0*/  FFMA.FTZ R11, R11, UR17, -R12.reuse ;  /* 0x000000110b0b7c23 */ /* 0x100fe2000801080c */
[--C-:B------:R-:W-:Y:S01]  /*b1c0*/  FFMA.FTZ R16, R16, UR17, -R12.reuse ;  /* 0x0000001110107c23 */ /* 0x100fe2000801080c */
[----:B------:R-:W-:-:S05]  /*b1d0*/  FFMA.FTZ R15, R15, UR17, -R12 ;  /* 0x000000110f0f7c23 */ /* 0x000fca000801080c */
[----:B------:R4:W-:Y:S01]  /*b1e0*/  MUFU.EX2 R202, R10 ;  /* 0x0000000a00ca7308 */ /* 0x0009e20000000800 */
[----:B--2---:R-:W-:Y:S02]  /*b1f0*/  FSEL R0, R134, RZ, P4 ;  /* 0x000000ff86007208 */ /* 0x004fe40002000000 */
[----:B-1----:R-:W-:-:S03]  /*b200*/  FMNMX.FTZ R135, R135, R7, !PT ;  /* 0x0000000787877209 */ /* 0x002fc60007810000 */
[----:B------:R-:W-:Y:S01]  /*b210*/  FADD.FTZ R2, R237, -R0 ;  /* 0x80000000ed027221 */ /* 0x000fe20000010000 */
[----:B------:R-:W-:Y:S01]  /*b220*/  FSEL R0, R137, RZ, P1 ;  /* 0x000000ff89007208 */ /* 0x000fe20000800000 */
[----:B------:R-:W-:Y:S01]  /*b230*/  MUFU.EX2 R187, R4 ;  /* 0x0000000400bb7308 */ /* 0x000fe20000000800 */
[----:B------:R-:W-:Y:S01]  /*b240*/  FSETP.NEU.FTZ.AND P5, PT, R135, -INF , PT ;  /* 0xff8000008700780b */ /* 0x000fe20003fbd000 */
[----:B------:R-:W-:Y:S01]  /*b250*/  FMUL.FTZ R2, R2, UR17 ;  /* 0x0000001102027c20 */ /* 0x000fe20008410000 */
[----:B---3--:R-:W-:Y:S01]  /*b260*/  F2FP.BF16.F32.PACK_AB R5, R185, R184 ;  /* 0x000000b8b905723e */ /* 0x008fe200000010ff */
[----:B------:R-:W-:-:S04]  /*b270*/  FADD.FTZ R0, R236, -R0 ;  /* 0x80000000ec007221 */ /* 0x000fc80000010000 */
[----:B------:R-:W-:Y:S01]  /*b280*/  FMUL.FTZ R0, R0, UR17 ;  /* 0x0000001100007c20 */ /* 0x000fe20008410000 */
[----:B----4-:R-:W-:Y:S01]  /*b290*/  FMUL.FTZ R10, R134, UR17 ;  /* 0x00000011860a7c20 */ /* 0x010fe20008410000 */
[----:B------:R-:W1:Y:S04]  /*b2a0*/  MUFU.EX2 R186, R3 ;  /* 0x0000000300ba7308 */ /* 0x000e680000000800 */
[----:B------:R-:W-:-:S04]  /*b2b0*/  FSEL R10, R10, RZ, P4 ;  /* 0x000000ff0a0a7208 */ /* 0x000fc80002000000 */
[----:B------:R-:W2:Y:S01]  /*b2c0*/  MUFU.EX2 R2, R2 ;  /* 0x0000000200027308 */ /* 0x000ea20000000800 */
[--C-:B------:R-:W-:Y:S01]  /*b2d0*/  FFMA.FTZ R13, R13, UR17, -R10.reuse ;  /* 0x000000110d0d7c23 */ /* 0x100fe2000801080a */
[--C-:B------:R-:W-:Y:S01]  /*b2e0*/  FFMA.FTZ R18, R18, UR17, -R10.reuse ;  /* 0x0000001112127c23 */ /* 0x100fe2000801080a */
[--C-:B------:R-:W-:Y:S01]  /*b2f0*/  FFMA.FTZ R17, R17, UR17, -R10.reuse ;  /* 0x0000001111117c23 */ /* 0x100fe2000801080a */
[----:B------:R-:W-:-:S04]  /*b300*/  FFMA.FTZ R21, R21, UR17, -R10 ;  /* 0x0000001115157c23 */ /* 0x000fc8000801080a */
[----:B------:R-:W-:Y:S01]  /*b310*/  MUFU.EX2 R189, R13 ;  /* 0x0000000d00bd7308 */ /* 0x000fe20000000800 */
[----:B-1----:R-:W-:Y:S02]  /*b320*/  F2FP.BF16.F32.PACK_AB R7, R186, R187 ;  /* 0x000000bbba07723e */ /* 0x002fe400000010ff */
[----:B------:R-:W-:-:S05]  /*b330*/  FSEL R3, R135, RZ, P5 ;  /* 0x000000ff87037208 */ /* 0x000fca0002800000 */
[----:B------:R-:W1:Y:S01]  /*b340*/  MUFU.EX2 R188, R18 ;  /* 0x0000001200bc7308 */ /* 0x000e620000000800 */
[-C--:B--2---:R-:W-:Y:S01]  /*b350*/  FMUL.FTZ R40, R40, R2.reuse ;  /* 0x0000000228287220 */ /* 0x084fe20000410000 */
[-C--:B------:R-:W-:Y:S01]  /*b360*/  FMUL.FTZ R41, R41, R2.reuse ;  /* 0x0000000229297220 */ /* 0x080fe20000410000 */
[----:B------:R-:W-:Y:S01]  /*b370*/  FADD.FTZ R3, R239, -R3 ;  /* 0x80000003ef037221 */ /* 0x000fe20000010000 */
[-C--:B------:R-:W-:Y:S01]  /*b380*/  FMUL.FTZ R144, R144, R2.reuse ;  /* 0x0000000290907220 */ /* 0x080fe20000410000 */
[-C--:B------:R-:W-:Y:S01]  /*b390*/  FMUL.FTZ R145, R145, R2.reuse ;  /* 0x0000000291917220 */ /* 0x080fe20000410000 */
[-C--:B------:R-:W-:Y:S01]  /*b3a0*/  FMUL.FTZ R152, R152, R2.reuse ;  /* 0x0000000298987220 */ /* 0x080fe20000410000 */
[----:B------:R-:W-:Y:S01]  /*b3b0*/  FMUL.FTZ R3, R3, UR17 ;  /* 0x0000001103037c20 */ /* 0x000fe20008410000 */
        /* <DEDUP_REMOVED lines=8> */
[----:B------:R-:W2:Y:S01]  /*b440*/  MUFU.EX2 R191, R21 ;  /* 0x0000001500bf7308 */ /* 0x000ea20000000800 */
[----:B-1----:R-:W-:Y:S01]  /*b450*/  F2FP.BF16.F32.PACK_AB R4, R188, R189 ;  /* 0x000000bdbc04723e */ /* 0x002fe200000010ff */
[-C--:B------:R-:W-:Y:S01]  /*b460*/  FMUL.FTZ R56, R56, R2.reuse ;  /* 0x0000000238387220 */ /* 0x080fe20000410000 */
        /* <DEDUP_REMOVED lines=15> */
[-C--:B------:R-:W-:Y:S01]  /*b560*/  FMUL.FTZ R105, R105, R2.reuse ;  /* 0x0000000269697220 */ /* 0x080fe20000410000 */
[-C--:B------:R-:W-:Y:S01]  /*b570*/  FMUL.FTZ R108, R108, R2.reuse ;  /* 0x000000026c6c7220 */ /* 0x080fe20000410000 */
[-C--:B------:R-:W-:Y:S01]  /*b580*/  FMUL.FTZ R109, R109, R2.reuse ;  /* 0x000000026d6d7220 */ /* 0x080fe20000410000 */
[-C--:B------:R-:W-:Y:S01]  /*b590*/  FMUL.FTZ R120, R120, R2.reuse ;  /* 0x0000000278787220 */ /* 0x080fe20000410000 */
[-C--:B------:R-:W-:Y:S01]  /*b5a0*/  FMUL.FTZ R121, R121, R2.reuse ;  /* 0x0000000279797220 */ /* 0x080fe20000410000 */
[----:B------:R-:W-:Y:S01]  /*b5b0*/  FMUL.FTZ R124, R124, R2 ;  /* 0x000000027c7c7220 */ /* 0x000fe20000410000 */
[----:B------:R-:W-:Y:S01]  /*b5c0*/  MUFU.EX2 R200, R16 ;  /* 0x0000001000c87308 */ /* 0x000fe20000000800 */
[-C--:B-1----:R-:W-:Y:S01]  /*b5d0*/  FMUL.FTZ R42, R42, R0.reuse ;  /* 0x000000002a2a7220 */ /* 0x082fe20000410000 */
[-C--:B------:R-:W-:Y:S01]  /*b5e0*/  FMUL.FTZ R43, R43, R0.reuse ;  /* 0x000000002b2b7220 */ /* 0x080fe20000410000 */
[-C--:B------:R-:W-:Y:S01]  /*b5f0*/  FMUL.FTZ R146, R146, R0.reuse ;  /* 0x0000000092927220 */ /* 0x080fe20000410000 */
[-C--:B------:R-:W-:Y:S01]  /*b600*/  FMUL.FTZ R147, R147, R0.reuse ;  /* 0x0000000093937220 */ /* 0x080fe20000410000 */
[-C--:B------:R-:W-:Y:S01]  /*b610*/  FMUL.FTZ R154, R154, R0.reuse ;  /* 0x000000009a9a7220 */ /* 0x080fe20000410000 */
[-C--:B------:R-:W-:Y:S01]  /*b620*/  FMUL.FTZ R155, R155, R0.reuse ;  /* 0x000000009b9b7220 */ /* 0x080fe20000410000 */
[-C--:B------:R-:W-:Y:S01]  /*b630*/  FMUL.FTZ R162, R162, R0.reuse ;  /* 0x00000000a2a27220 */ /* 0x080fe20000410000 */
[----:B------:R-:W-:Y:S01]  /*b640*/  MUFU.EX2 R203, R15 ;  /* 0x0000000f00cb7308 */ /* 0x000fe20000000800 */
[----:B---3--:R-:W-:Y:S01]  /*b650*/  FMUL.FTZ R11, R135, UR17 ;  /* 0x00000011870b7c20 */ /* 0x008fe20008410000 */
[C---:B------:R-:W-:Y:S01]  /*b660*/  HMMA.16816.F32.BF16 R208, R4.reuse, R32, R40 ;  /* 0x0000002004d0723c */ /* 0x040fe20000041828 */
[----:B------:R-:W-:Y:S01]  /*b670*/  LDSM.16.MT88.4 R40, [R217+0xb000] ;  /* 0x00b00000d928783b */ /* 0x000fe20000004200 */
[-C--:B------:R-:W-:Y:S01]  /*b680*/  FMUL.FTZ R163, R163, R0.reuse ;  /* 0x00000000a3a37220 */ /* 0x080fe20000410000 */
[-C--:B------:R-:W-:Y:S01]  /*b690*/  FMUL.FTZ R170, R170, R0.reuse ;  /* 0x00000000aaaa7220 */ /* 0x080fe20000410000 */
[----:B------:R-:W-:Y:S01]  /*b6a0*/  FSEL R11, R11, RZ, P5 ;  /* 0x000000ff0b0b7208 */ /* 0x000fe20002800000 */
[-C--:B------:R-:W-:Y:S01]  /*b6b0*/  FMUL.FTZ R171, R171, R0.reuse ;  /* 0x00000000abab7220 */ /* 0x080fe20000410000 */
[----:B------:R-:W1:Y:S01]  /*b6c0*/  MUFU.EX2 R8, R8 ;  /* 0x0000000800087308 */ /* 0x000e620000000800 */
[-C--:B------:R-:W-:Y:S01]  /*b6d0*/  FMUL.FTZ R46, R46, R0.reuse ;  /* 0x000000002e2e7220 */ /* 0x080fe20000410000 */
[-C--:B------:R-:W-:Y:S01]  /*b6e0*/  FMUL.FTZ R47, R47, R0.reuse ;  /* 0x000000002f2f7220 */ /* 0x080fe20000410000 */
[--C-:B------:R-:W-:Y:S01]  /*b6f0*/  FFMA.FTZ R20, R20, UR17, -R11.reuse ;  /* 0x0000001114147c23 */ /* 0x100fe2000801080b */
[--C-:B------:R-:W-:Y:S01]  /*b700*/  FFMA.FTZ R19, R19, UR17, -R11.reuse ;  /* 0x0000001113137c23 */ /* 0x100fe2000801080b */
[--C-:B------:R-:W-:Y:S01]  /*b710*/  FFMA.FTZ R22, R22, UR17, -R11.reuse ;  /* 0x0000001116167c23 */ /* 0x100fe2000801080b */
[----:B------:R-:W-:Y:S01]  /*b720*/  FFMA.FTZ R14, R14, UR17, -R11 ;  /* 0x000000110e0e7c23 */ /* 0x000fe2000801080b */
        /* <DEDUP_REMOVED lines=13> */
[----:B------:R-:W-:Y:S01]  /*b800*/  FMUL.FTZ R95, R95, R0 ;  /* 0x000000005f5f7220 */ /* 0x000fe20000410000 */
[----:B------:R-:W-:Y:S01]  /*b810*/  FMUL.FTZ R125, R125, R2 ;  /* 0x000000027d7d7220 */ /* 0x000fe20000410000 */
        /* <DEDUP_REMOVED lines=8> */
[----:B------:R-:W-:Y:S01]  /*b8a0*/  FMUL.FTZ R127, R127, R0 ;  /* 0x000000007f7f7220 */ /* 0x000fe20000410000 */
[C---:B------:R-:W-:Y:S01]  /*b8b0*/  HMMA.16816.F32.BF16 R44, R4.reuse, R34, R44 ;  /* 0x00000022042c723c */ /* 0x040fe2000004182c */
[----:B------:R4:W-:Y:S01]  /*b8c0*/  MUFU.EX2 R197, R14 ;  /* 0x0000000e00c57308 */ /* 0x0009e20000000800 */
[----:B--2---:R-:W2:Y:S01]  /*b8d0*/  LDSM.16.MT88.4 R16, [R213+0xa000] ;  /* 0x00a00000d510783b */ /* 0x004ea20000004200 */
[-C--:B-1----:R-:W-:Y:S01]  /*b8e0*/  FMUL.FTZ R36, R36, R8.reuse ;  /* 0x0000000824247220 */ /* 0x082fe20000410000 */
[-C--:B------:R-:W-:Y:S01]  /*b8f0*/  FMUL.FTZ R37, R37, R8.reuse ;  /* 0x0000000825257220 */ /* 0x080fe20000410000 */
[----:B------:R-:W-:Y:S01]  /*b900*/  FFMA.FTZ R13, R133, UR17, -R10 ;  /* 0x00000011850d7c23 */ /* 0x000fe2000801080a */
[C---:B------:R-:W-:Y:S01]  /*b910*/  HMMA.16816.F32.BF16 R56, R4.reuse, R140, R56 ;  /* 0x0000008c0438723c */ /* 0x040fe20000041838 */
[-C--:B------:R-:W-:Y:S01]  /*b920*/  FMUL.FTZ R172, R172, R8.reuse ;  /* 0x00000008acac7220 */ /* 0x080fe20000410000 */
[-C--:B------:R-:W-:Y:S01]  /*b930*/  FMUL.FTZ R173, R173, R8.reuse ;  /* 0x00000008adad7220 */ /* 0x080fe20000410000 */
[----:B------:R-:W1:Y:S01]  /*b940*/  MUFU.EX2 R3, R3 ;  /* 0x0000000300037308 */ /* 0x000e620000000800 */
[----:B---3--:R-:W3:Y:S01]  /*b950*/  LDSM.16.MT88.4 R20, [R215+0xa000] ;  /* 0x00a00000d714783b */ /* 0x008ee20000004200 */
[-C--:B------:R-:W-:Y:S01]  /*b960*/  FMUL.FTZ R48, R48, R8.reuse ;  /* 0x0000000830307220 */ /* 0x080fe20000410000 */
[C---:B------:R-:W-:Y:S01]  /*b970*/  HMMA.16816.F32.BF16 R60, R4.reuse, R142, R60 ;  /* 0x0000008e043c723c */ /* 0x040fe2000004183c */
[-C--:B------:R-:W-:Y:S01]  /*b980*/  FMUL.FTZ R49, R49, R8.reuse ;  /* 0x0000000831317220 */ /* 0x080fe20000410000 */
[-C--:B------:R-:W-:Y:S01]  /*b990*/  FMUL.FTZ R52, R52, R8.reuse ;  /* 0x0000000834347220 */ /* 0x080fe20000410000 */
[-C--:B------:R-:W-:Y:S01]  /*b9a0*/  FMUL.FTZ R53, R53, R8.reuse ;  /* 0x0000000835357220 */ /* 0x080fe20000410000 */
[-C--:B------:R-:W-:Y:S01]  /*b9b0*/  FMUL.FTZ R64, R64, R8.reuse ;  /* 0x0000000840407220 */ /* 0x080fe20000410000 */
[----:B------:R-:W-:Y:S01]  /*b9c0*/  FMUL.FTZ R65, R65, R8 ;  /* 0x0000000841417220 */ /* 0x000fe20000410000 */
[C---:B------:R-:W-:Y:S01]  /*b9d0*/  HMMA.16816.F32.BF16 R72, R4.reuse, R176, R72 ;  /* 0x000000b00448723c */ /* 0x040fe20000041848 */
[----:B----4-:R-:W-:Y:S01]  /*b9e0*/  MOV R14, R208 ;  /* 0x000000d0000e7202 */ /* 0x010fe20000000f00 */
[-C--:B------:R-:W-:Y:S01]  /*b9f0*/  FMUL.FTZ R68, R68, R8.reuse ;  /* 0x0000000844447220 */ /* 0x080fe20000410000 */
[-C--:B------:R-:W-:Y:S01]  /*ba00*/  FMUL.FTZ R69, R69, R8.reuse ;  /* 0x0000000845457220 */ /* 0x080fe20000410000 */
[-C--:B------:R-:W-:Y:S01]  /*ba10*/  FMUL.FTZ R84, R84, R8.reuse ;  /* 0x0000000854547220 */ /* 0x080fe20000410000 */
[-C--:B------:R-:W-:Y:S01]  /*ba20*/  FMUL.FTZ R85, R85, R8.reuse ;  /* 0x0000000855557220 */ /* 0x080fe20000410000 */
[C---:B------:R-:W-:Y:S01]  /*ba30*/  HMMA.16816.F32.BF16 R76, R4.reuse, R178, R76 ;  /* 0x000000b2044c723c */ /* 0x040fe2000004184c */
[-C--:B------:R-:W-:Y:S01]  /*ba40*/  FMUL.FTZ R96, R96, R8.reuse ;  /* 0x0000000860607220 */ /* 0x080fe20000410000 */
[-C--:B-1----:R-:W-:Y:S01]  /*ba50*/  FMUL.FTZ R38, R38, R3.reuse ;  /* 0x0000000326267220 */ /* 0x082fe20000410000 */
        /* <DEDUP_REMOVED lines=61> */
[----:B------:R-:W-:-:S03]  /*be30*/  FFMA.FTZ R0, R252, R0, R184 ;  /* 0x00000000fc007223 */ /* 0x000fc600000100b8 */
[----:B------:R-:W-:Y:S02]  /*be40*/  F2FP.BF16.F32.PACK_AB R4, R201, R202 ;  /* 0x000000cac904723e */ /* 0x000fe400000010ff */
[----:B------:R-:W-:Y:S02]  /*be50*/  F2FP.BF16.F32.PACK_AB R5, R196, R197 ;  /* 0x000000c5c405723e */ /* 0x000fe400000010ff */
[----:B------:R-:W-:Y:S02]  /*be60*/  F2FP.BF16.F32.PACK_AB R6, R203, R200 ;  /* 0x000000c8cb06723e */ /* 0x000fe400000010ff */
[----:B------:R-:W-:Y:S02]  /*be70*/  F2FP.BF16.F32.PACK_AB R7, R199, R198 ;  /* 0x000000c6c707723e */ /* 0x000fe400000010ff */
[----:B------:R-:W-:Y:S01]  /*be80*/  MOV R125, R14 ;  /* 0x0000000e007d7202 */ /* 0x000fe20000000f00 */
[----:B------:R-:W-:Y:S01]  /*be90*/  FFMA.FTZ R14, R138, UR17, -R10 ;  /* 0x000000118a0e7c23 */ /* 0x000fe2000801080a */
[----:B------:R-:W-:-:S02]  /*bea0*/  MOV R127, R247 ;  /* 0x000000f7007f7202 */ /* 0x000fc40000000f00 */
[----:B------:R-:W-:Y:S01]  /*beb0*/  MOV R126, R193 ;  /* 0x000000c1007e7202 */ /* 0x000fe20000000f00 */
[C---:B------:R-:W-:Y:S01]  /*bec0*/  HMMA.16816.F32.BF16 R36, R4.reuse, R32, R36 ;  /* 0x000000200424723c */ /* 0x040fe20000041824 */
[----:B------:R1:W-:Y:S01]  /*bed0*/  MUFU.EX2 R33, R13 ;  /* 0x0000000d00217308 */ /* 0x0003e20000000800 */
[----:B------:R-:W-:Y:S02]  /*bee0*/  MOV R133, R127 ;  /* 0x0000007f00857202 */ /* 0x000fe40000000f00 */
[----:B------:R-:W-:Y:S02]  /*bef0*/  MOV R127, R192 ;  /* 0x000000c0007f7202 */ /* 0x000fe40000000f00 */
        /* <DEDUP_REMOVED lines=13> */
[----:B------:R-:W-:Y:S01]  /*bfd0*/  FFMA.FTZ R3, R34, R3, R197 ;  /* 0x0000000322037223 */ /* 0x000fe200000100c5 */
[----:B------:R-:W-:Y:S01]  /*bfe0*/  MOV R181, R126 ;  /* 0x0000007e00b57202 */ /* 0x000fe20000000f00 */
[C---:B------:R-:W-:Y:S01]  /*bff0*/  HMMA.16816.F32.BF16 R192, R4.reuse, R142, R64 ;  /* 0x0000008e04c0723c */ /* 0x040fe20000041840 */
[----:B------:R-:W-:Y:S01]  /*c000*/  LDSM.16.MT88.4 R64, [R217+0xa800] ;  /* 0x00a80000d940783b */ /* 0x000fe20000004200 */
[----:B------:R-:W-:Y:S02]  /*c010*/  FFMA.FTZ R2, R35, R2, R189 ;  /* 0x0000000223027223 */ /* 0x000fe400000100bd */
[----:B------:R3:W4:Y:S02]  /*c020*/  MUFU.EX2 R32, R13 ;  /* 0x0000000d00207308 */ /* 0x0007240000000800 */
[C---:B------:R-:W-:Y:S06]  /*c030*/  HMMA.16816.F32.BF16 R68, R4.reuse, R176, R68 ;  /* 0x000000b00444723c */ /* 0x040fec0000041844 */
[----:B------:R-:W-:Y:S01]  /*c040*/  HMMA.16816.F32.BF16 R84, R4, R24, R84 ;  /* 0x000000180454723c */ /* 0x000fe20000041854 */
[----:B-1----:R-:W-:Y:S01]  /*c050*/  FFMA.FTZ R10, R139, UR17, -R9 ;  /* 0x000000118b0a7c23 */ /* 0x002fe20008010809 */
[----:B--2---:R-:W-:-:S04]  /*c060*/  F2FP.BF16.F32.PACK_AB R126, R22, R23 ;  /* 0x00000017167e723e */ /* 0x004fc800000010ff */
        /* <DEDUP_REMOVED lines=257> */
[----:B------:R-:W-:Y:S01]  /*d080*/  HMMA.16816.F32.BF16 R188, R8, R34, R28 ;  /* 0x0000002208bc723c */ /* 0x000fe2000004181c */
[----:B------:R-:W5:Y:S01]  /*d090*/  LDSM.16.M88.4 R28, [R219+0x1800] ;  /* 0x00180000db1c783b */ /* 0x000f620000000200 */
[----:B------:R3:W1:Y:S01]  /*d0a0*/  MUFU.TANH R206, R195 ;  /* 0x000000c300ce7308 */ /* 0x0006620000002400 */
[----:B------:R-:W-:-:S04]  /*d0b0*/  DEPBAR.LE SB0, 0x0 ;  /* 0x000080000000791a */ /* 0x000fc80000000000 */
[-C--:B------:R-:W-:Y:S03]  /*d0c0*/  HMMA.16816.F32.BF16 R24, R24, R178.reuse, R208 ;  /* 0x000000b21818723c */ /* 0x080fe600000418d0 */
[----:B------:R4:W1:Y:S03]  /*d0d0*/  MUFU.TANH R205, R200 ;  /* 0x000000c800cd7308 */ /* 0x0008660000002400 */
[----:B------:R-:W-:Y:S05]  /*d0e0*/  HMMA.16816.F32.BF16 R20, R20, R178, R244 ;  /* 0x000000b21414723c */ /* 0x000fea00000418f4 */
[----:B------:R-:W1:Y:S01]  /*d0f0*/  MUFU.TANH R237, R202 ;  /* 0x000000ca00ed7308 */ /* 0x000e620000002400 */
[----:B---3--:R-:W-:Y:S05]  /*d100*/  HMMA.16816.F32.BF16 R192, R4, R34, R180 ;  /* 0x0000002204c0723c */ /* 0x008fea00000418b4 */
[----:B------:R-:W-:Y:S01]  /*d110*/  FMUL.FTZ R176, R188, UR32 ;  /* 0x00000020bcb07c20 */ /* 0x000fe20008410000 */
[-C--:B--2---:R-:W-:Y:S01]  /*d120*/  HMMA.16816.F32.BF16 R32, R16, R140.reuse, R184 ;  /* 0x0000008c1020723c */ /* 0x084fe200000418b8 */
[----:B------:R-:W-:Y:S01]  /*d130*/  FMUL.FTZ R177, R189, UR32 ;  /* 0x00000020bdb17c20 */ /* 0x000fe20008410000 */
[----:B----4-:R-:W-:Y:S01]  /*d140*/  FMUL.FTZ R200, R201, UR32 ;  /* 0x00000020c9c87c20 */ /* 0x010fe20008410000 */
[----:B------:R-:W-:Y:S01]  /*d150*/  FMUL.FTZ R133, R191, UR32 ;  /* 0x00000020bf857c20 */ /* 0x000fe20008410000 */
[----:B------:R-:W2:Y:S02]  /*d160*/  MUFU.TANH R236, R203 ;  /* 0x000000cb00ec7308 */ /* 0x000ea40000002400 */
[----:B------:R-:W-:Y:S01]  /*d170*/  HMMA.16816.F32.BF16 R180, R12, R140, R196 ;  /* 0x0000008c0cb4723c */ /* 0x000fe200000418c4 */
[----:B------:R-:W-:-:S05]  /*d180*/  FMUL.FTZ R184, R190, UR32 ;  /* 0x00000020beb87c20 */ /* 0x000fca0008410000 */
[-C--:B------:R-:W-:Y:S01]  /*d190*/  HMMA.16816.F32.BF16 R16, R16, R142.reuse, R24 ;  /* 0x0000008e1010723c */ /* 0x080fe20000041818 */
[----:B------:R-:W3:Y:S05]  /*d1a0*/  MUFU.TANH R200, R200 ;  /* 0x000000c800c87308 */ /* 0x000eea0000002400 */
[----:B------:R-:W-:Y:S01]  /*d1b0*/  HMMA.16816.F32.BF16 R12, R12, R142, R20 ;  /* 0x0000008e0c0c723c */ /* 0x000fe20000041814 */
[----:B------:R-:W-:Y:S01]  /*d1c0*/  FMUL.FTZ R138, R192, UR32 ;  /* 0x00000020c08a7c20 */ /* 0x000fe20008410000 */
[----:B------:R-:W-:Y:S01]  /*d1d0*/  FMUL.FTZ R139, R193, UR32 ;  /* 0x00000020c18b7c20 */ /* 0x000fe20008410000 */
[----:B------:R-:W-:Y:S01]  /*d1e0*/  FMUL.FTZ R179, R194, UR32 ;  /* 0x00000020c2b37c20 */ /* 0x000fe20008410000 */
[----:B------:R-:W-:Y:S01]  /*d1f0*/  FMUL.FTZ R178, R195, UR32 ;  /* 0x00000020c3b27c20 */ /* 0x000fe20008410000 */
[----:B------:R-:W4:Y:S01]  /*d200*/  MUFU.TANH R176, R176 ;  /* 0x000000b000b07308 */ /* 0x000f220000002400 */
[-C--:B-----5:R-:W-:Y:S06]  /*d210*/  HMMA.16816.F32.BF16 R32, R8, R28.reuse, R32 ;  /* 0x0000001c0820723c */ /* 0x0a0fec0000041820 */
[----:B------:R-:W-:Y:S01]  /*d220*/  HMMA.16816.F32.BF16 R24, R4, R28, R180 ;  /* 0x0000001c0418723c */ /* 0x000fe200000418b4 */
[----:B------:R-:W1:Y:S05]  /*d230*/  MUFU.TANH R177, R177 ;  /* 0x000000b100b17308 */ /* 0x000e6a0000002400 */
[-C--:B------:R-:W-:Y:S03]  /*d240*/  HMMA.16816.F32.BF16 R8, R8, R30.reuse, R16 ;  /* 0x0000001e0808723c */ /* 0x080fe60000041810 */
[----:B------:R-:W1:Y:S03]  /*d250*/  MUFU.TANH R184, R184 ;  /* 0x000000b800b87308 */ /* 0x000e660000002400 */
[----:B------:R-:W-:Y:S05]  /*d260*/  HMMA.16816.F32.BF16 R4, R4, R30, R12 ;  /* 0x0000001e0404723c */ /* 0x000fea000004180c */
[----:B------:R-:W1:Y:S01]  /*d270*/  MUFU.TANH R133, R133 ;  /* 0x0000008500857308 */ /* 0x000e620000002400 */
[----:B------:R-:W-:Y:S01]  /*d280*/  FMUL.FTZ R32, R32, UR32 ;  /* 0x0000002020207c20 */ /* 0x000fe20008410000 */
[----:B------:R-:W-:-:S05]  /*d290*/  FMUL.FTZ R28, R35, UR32 ;  /* 0x00000020231c7c20 */ /* 0x000fca0008410000 */
[----:B------:R-:W-:Y:S01]  /*d2a0*/  FMUL.FTZ R24, R24, UR32 ;  /* 0x0000002018187c20 */ /* 0x000fe20008410000 */
[----:B------:R5:W1:Y:S01]  /*d2b0*/  MUFU.TANH R132, R32 ;  /* 0x0000002000847308 */ /* 0x000a620000002400 */
[----:B------:R-:W-:Y:S01]  /*d2c0*/  FMUL.FTZ R25, R25, UR32 ;  /* 0x0000002019197c20 */ /* 0x000fe20008410000 */
[----:B------:R-:W-:Y:S01]  /*d2d0*/  FMUL.FTZ R26, R26, UR32 ;  /* 0x000000201a1a7c20 */ /* 0x000fe20008410000 */
[----:B------:R-:W-:Y:S02]  /*d2e0*/  FMUL.FTZ R27, R27, UR32 ;  /* 0x000000201b1b7c20 */ /* 0x000fe40008410000 */
        /* <DEDUP_REMOVED lines=8> */
[----:B------:R-:W-:Y:S01]  /*d370*/  FMUL.FTZ R7, R7, UR32 ;  /* 0x0000002007077c20 */ /* 0x000fe20008410000 */
[----:B-----5:R-:W-:Y:S01]  /*d380*/  FMUL.FTZ R32, R33, UR32 ;  /* 0x0000002021207c20 */ /* 0x020fe20008410000 */
[----:B------:R-:W-:Y:S01]  /*d390*/  FMUL.FTZ R33, R34, UR32 ;  /* 0x0000002022217c20 */ /* 0x000fe20008410000 */
        /* <DEDUP_REMOVED lines=69> */
.L_x_2673:
[----:B------:R-:W-:Y:S05]  /*d7f0*/  BSYNC B0 ;  /* 0x0000000000007941 */ /* 0x000fea0003800000 */
.L_x_2672:
[----:B------:R-:W0:Y:S02]  /*d800*/  LDGDEPBAR ;  /* 0x00000000000079af */ /* 0x000e240000000000 */
.L_x_2671:
[----:B------:R-:W3:Y:S01]  /*d810*/  S2R R247, SR_TID.X ;  /* 0x0000000000f77919 */ /* 0x000ee20000002100 */
[----:B------:R-:W-:Y:S02]  /*d820*/  MOV R0, UR19 ;  /* 0x0000001300007c02 */ /* 0x000fe40008000f00 */
[----:B------:R-:W-:Y:S02]  /*d830*/  MOV R245, R250 ;  /* 0x000000fa00f57202 */ /* 0x000fe40000000f00 */
[----:B------:R-:W-:Y:S02]  /*d840*/  MOV R246, R249 ;  /* 0x000000f900f67202 */ /* 0x000fe40000000f00 */
[----:B---3--:R-:W-:-:S04]  /*d850*/  SHF.L.U32 R247, R247, 0x1, RZ ;  /* 0x00000001f7f77819 */ /* 0x008fc800000006ff */
[----:B------:R-:W-:-:S04]  /*d860*/  LOP3.LUT R247, R247, 0x6, RZ, 0xc0, !PT ;  /* 0x00000006f7f77812 */ /* 0x000fc800078ec0ff */
[----:B------:R-:W-:-:S04]  /*d870*/  LEA R0, R0, R247, 0x5 ;  /* 0x000000f700007211 */ /* 0x000fc800078e28ff */
[CC--:B------:R-:W-:Y:S02]  /*d880*/  ISETP.GE.AND P4, PT, R0.reuse, R235.reuse, PT ;  /* 0x000000eb0000720c */ /* 0x0c0fe40003f86270 */
[C---:B-1----:R-:W-:Y:S02]  /*d890*/  IADD3 R8, R0.reuse, 0x1, RZ ;  /* 0x0000000100087810 */ /* 0x042fe40007ffe0ff */
[----:B------:R-:W-:Y:S02]  /*d8a0*/  IADD3 R7, R0, 0x8, RZ ;  /* 0x0000000800077810 */ /* 0x000fe40007ffe0ff */
[----:B------:R-:W-:Y:S02]  /*d8b0*/  ISETP.GE.AND P1, PT, R8, R235, PT ;  /* 0x000000eb0800720c */ /* 0x000fe40003f26270 */
[C---:B------:R-:W-:Y:S02]  /*d8c0*/  ISETP.LT.OR P4, PT, R0.reuse, R231, P4 ;  /* 0x000000e70000720c */ /* 0x040fe40002781670 */
[----:B------:R-:W-:-:S02]  /*d8d0*/  IADD3 R6, R0, 0x9, RZ ;  /* 0x0000000900067810 */ /* 0x000fc40007ffe0ff */
[C---:B------:R-:W-:Y:S02]  /*d8e0*/  ISETP.GE.AND P5, PT, R7.reuse, R235, PT ;  /* 0x000000eb0700720c */ /* 0x040fe40003fa6270 */
[----:B------:R-:W-:Y:S02]  /*d8f0*/  ISETP.LT.OR P1, PT, R8, R231, P1 ;  /* 0x000000e70800720c */ /* 0x000fe40000f21670 */
[----:B------:R-:W-:Y:S02]  /*d900*/  FSEL R10, R240, -INF , !P4 ;  /* 0xff800000f00a7808 */ /* 0x000fe40006000000 */
[----:B------:R-:W-:Y:S02]  /*d910*/  ISETP.GE.AND P4, PT, R6, R235, PT ;  /* 0x000000eb0600720c */ /* 0x000fe40003f86270 */
[----:B--2---:R-:W-:Y:S02]  /*d920*/  IADD3 R5, R0, 0x10, RZ ;  /* 0x0000001000057810 */ /* 0x004fe40007ffe0ff */
[----:B------:R-:W-:-:S02]  /*d930*/  ISETP.LT.OR P5, PT, R7, R231, P5 ;  /* 0x000000e70700720c */ /* 0x000fc40002fa1670 */
[----:B------:R-:W-:Y:S02]  /*d940*/  FSEL R16, R204, -INF , !P1 ;  /* 0xff800000cc107808 */ /* 0x000fe40004800000 */
[----:B------:R-:W-:Y:S02]  /*d950*/  FMNMX.FTZ R9, R136, R10, !PT ;  /* 0x0000000a88097209 */ /* 0x000fe40007810000 */
[----:B------:R-:W-:Y:S02]  /*d960*/  ISETP.LT.OR P4, PT, R6, R231, P4 ;  /* 0x000000e70600720c */ /* 0x000fe40002781670 */
[C---:B------:R-:W-:Y:S02]  /*d970*/  IADD3 R3, R0.reuse, 0x18, RZ ;  /* 0x0000001800037810 */ /* 0x040fe40007ffe0ff */
[----:B------:R-:W-:Y:S02]  /*d980*/  IADD3 R4, R0, 0x11, RZ ;  /* 0x0000001100047810 */ /* 0x000fe40007ffe0ff */
[----:B------:R-:W-:-:S02]  /*d990*/  ISETP.GE.AND P1, PT, R5, R235, PT ;  /* 0x000000eb0500720c */ /* 0x000fc40003f26270 */
[----:B------:R-:W-:Y:S02]  /*d9a0*/  FSEL R15, R176, -INF , !P5 ;  /* 0xff800000b00f7808 */ /* 0x000fe40006800000 */
[----:B------:R-:W-:Y:S02]  /*d9b0*/  FMNMX.FTZ R9, R16, R9, !PT ;  /* 0x0000000910097209 */ /* 0x000fe40007810000 */
[----:B------:R-:W-:Y:S02]  /*d9c0*/  FSEL R11, R177, -INF , !P4 ;  /* 0xff800000b10b7808 */ /* 0x000fe40006000000 */
[-C--:B------:R-:W-:Y:S02]  /*d9d0*/  ISETP.GE.AND P4, PT, R3, R235.reuse, PT ;  /* 0x000000eb0300720c */ /* 0x080fe40003f86270 */
[----:B------:R-:W-:Y:S02]  /*d9e0*/  ISETP.GE.AND P5, PT, R4, R235, PT ;  /* 0x000000eb0400720c */ /* 0x000fe40003fa6270 */
[----:B------:R-:W-:-:S02]  /*d9f0*/  ISETP.LT.OR P1, PT, R5, R231, P1 ;  /* 0x000000e70500720c */ /* 0x000fc40000f21670 */
[----:B------:R-:W-:Y:S02]  /*da00*/  FMNMX.FTZ R9, R15, R9, !PT ;  /* 0x000000090f097209 */ /* 0x000fe40007810000 */
[C---:B------:R-:W-:Y:S02]  /*da10*/  ISETP.GE.AND P6, PT, R0.reuse, R234, PT ;  /* 0x000000ea0000720c */ /* 0x040fe40003fc6270 */
[-C--:B------:R-:W-:Y:S02]  /*da20*/  ISETP.LT.OR P4, PT, R3, R231.reuse, P4 ;  /* 0x000000e70300720c */ /* 0x080fe40002781670 */
[----:B------:R-:W-:Y:S02]  /*da30*/  IADD3 R2, R0, 0x19, RZ ;  /* 0x0000001900027810 */ /* 0x000fe40007ffe0ff */
[----:B------:R-:W-:Y:S02]  /*da40*/  ISETP.LT.OR P5, PT, R4, R231, P5 ;  /* 0x000000e70400720c */ /* 0x000fe40002fa1670 */
[----:B------:R-:W-:-:S02]  /*da50*/  FSEL R201, R132, -INF , !P1 ;  /* 0xff80000084c97808 */ /* 0x000fc40004800000 */
[----:B------:R-:W-:Y:S02]  /*da60*/  FMNMX.FTZ R9, R11, R9, !PT ;  /* 0x000000090b097209 */ /* 0x000fe40007810000 */
[----:B------:R-:W-:Y:S02]  /*da70*/  ISETP.LT.OR P6, PT, R0, R230, P6 ;  /* 0x000000e60000720c */ /* 0x000fe400037c1670 */
[----:B------:R-:W-:Y:S02]  /*da80*/  FSEL R202, R13, -INF , !P4 ;  /* 0xff8000000dca7808 */ /* 0x000fe40006000000 */
[----:B------:R-:W-:Y:S02]  /*da90*/  ISETP.GE.AND P1, PT, R2, R235, PT ;  /* 0x000000eb0200720c */ /* 0x000fe40003f26270 */
[----:B------:R-:W-:Y:S02]  /*daa0*/  FSEL R203, R32, -INF , !P5 ;  /* 0xff80000020cb7808 */ /* 0x000fe40006800000 */
[----:B------:R-:W-:-:S02]  /*dab0*/  FMNMX.FTZ R9, R201, R9, !PT ;  /* 0x00000009c9097209 */ /* 0x000fc40007810000 */
[-C--:B------:R-:W-:Y:S02]  /*dac0*/  ISETP.GE.AND P4, PT, R8, R234.reuse, PT ;  /* 0x000000ea0800720c */ /* 0x080fe40003f86270 */
[----:B------:R-:W-:Y:S02]  /*dad0*/  FSEL R14, R207, -INF , !P6 ;  /* 0xff800000cf0e7808 */ /* 0x000fe40007000000 */
[----:B------:R-:W-:Y:S02]  /*dae0*/  ISETP.GE.AND P6, PT, R5, R234, PT ;  /* 0x000000ea0500720c */ /* 0x000fe40003fc6270 */
[----:B------:R-:W-:Y:S02]  /*daf0*/  ISETP.LT.OR P1, PT, R2, R231, P1 ;  /* 0x000000e70200720c */ /* 0x000fe40000f21670 */
[----:B------:R-:W-:Y:S02]  /*db00*/  FMNMX.FTZ R9, R203, R9, !PT ;  /* 0x00000009cb097209 */ /* 0x000fe40007810000 */
[----:B------:R-:W-:-:S02]  /*db10*/  ISETP.LT.OR P4, PT, R8, R230, P4 ;  /* 0x000000e60800720c */ /* 0x000fc40002781670 */
[----:B------:R-:W-:Y:S02]  /*db20*/  ISETP.LT.OR P6, PT, R5, R230, P6 ;  /* 0x000000e60500720c */ /* 0x000fe400037c1670 */
[----:B------:R-:W-:Y:S02]  /*db30*/  FSEL R208, R12, -INF , !P1 ;  /* 0xff8000000cd07808 */ /* 0x000fe40004800000 */
[----:B------:R-:W-:Y:S02]  /*db40*/  FMNMX.FTZ R9, R202, R9, !PT ;  /* 0x00000009ca097209 */ /* 0x000fe40007810000 */
[----:B------:R-:W-:Y:S02]  /*db50*/  FSEL R21, R206, -INF , !P4 ;  /* 0xff800000ce157808 */ /* 0x000fe40006000000 */
[-C--:B------:R-:W-:Y:S02]  /*db60*/  ISETP.GE.AND P4, PT, R4, R234.reuse, PT ;  /* 0x000000ea0400720c */ /* 0x080fe40003f86270 */
[----:B------:R-:W-:-:S02]  /*db70*/  ISETP.GE.AND P1, PT, R7, R234, PT ;  /* 0x000000ea0700720c */ /* 0x000fc40003f26270 */
[-C--:B------:R-:W-:Y:S02]  /*db80*/  ISETP.GE.AND P5, PT, R6, R234.reuse, PT ;  /* 0x000000ea0600720c */ /* 0x080fe40003fa6270 */
[----:B------:R-:W-:Y:S02]  /*db90*/  FSEL R209, R33, -INF , !P6 ;  /* 0xff80000021d17808 */ /* 0x000fe40007000000 */
[----:B------:R-:W-:Y:S01]  /*dba0*/  FMNMX.FTZ R9, R208, R9, !PT ;  /* 0x00000009d0097209 */ /* 0x000fe20007810000 */
[----:B------:R-:W-:Y:S01]  /*dbb0*/  LDSM.16.MT88.4 R32, [R218+0xa000] ;  /* 0x00a00000da20783b */ /* 0x000fe20000004200 */
[----:B------:R-:W-:Y:S02]  /*dbc0*/  ISETP.GE.AND P6, PT, R3, R234, PT ;  /* 0x000000ea0300720c */ /* 0x000fe40003fc6270 */
[-C--:B------:R-:W-:Y:S01]  /*dbd0*/  ISETP.LT.OR P4, PT, R4, R230.reuse, P4 ;  /* 0x000000e60400720c */ /* 0x080fe20002781670 */
[----:B------:R-:W1:Y:S01]  /*dbe0*/  SHFL.BFLY PT, R12, R9, 0x2, 0x1f ;  /* 0x0c401f00090c7f89 */ /* 0x000e6200000e0000 */
[----:B------:R-:W-:-:S02]  /*dbf0*/  ISETP.LT.OR P1, PT, R7, R230, P1 ;  /* 0x000000e60700720c */ /* 0x000fc40000f21670 */
[-C--:B------:R-:W-:Y:S02]  /*dc00*/  ISETP.LT.OR P5, PT, R6, R230.reuse, P5 ;  /* 0x000000e60600720c */ /* 0x080fe40002fa1670 */
[----:B------:R-:W-:Y:S02]  /*dc10*/  ISETP.LT.OR P6, PT, R3, R230, P6 ;  /* 0x000000e60300720c */ /* 0x000fe400037c1670 */
[----:B------:R-:W-:Y:S02]  /*dc20*/  FSEL R244, R28, -INF , !P4 ;  /* 0xff8000001cf47808 */ /* 0x000fe40006000000 */
[----:B------:R-:W-:Y:S02]  /*dc30*/  FSEL R20, R184, -INF , !P1 ;  /* 0xff800000b8147808 */ /* 0x000fe40004800000 */
[----:B------:R-:W-:Y:S02]  /*dc40*/  FSEL R22, R133, -INF , !P5 ;  /* 0xff80000085167808 */ /* 0x000fe40006800000 */
[----:B------:R-:W-:-:S02]  /*dc50*/  ISETP.GE.AND P4, PT, R2, R234, PT ;  /* 0x000000ea0200720c */ /* 0x000fc40003f86270 */
[CC--:B------:R-:W-:Y:S02]  /*dc60*/  ISETP.GE.AND P1, PT, R0.reuse, R233.reuse, PT ;  /* 0x000000e90000720c */ /* 0x0c0fe40003f26270 */
[----:B------:R-:W-:Y:S02]  /*dc70*/  ISETP.GE.AND P5, PT, R0, R232, PT ;  /* 0x000000e80000720c */ /* 0x000fe40003fa6270 */
[----:B------:R-:W-:Y:S02]  /*dc80*/  FSEL R210, R18, -INF , !P6 ;  /* 0xff80000012d27808 */ /* 0x000fe40007000000 */
[----:B------:R-:W-:Y:S02]  /*dc90*/  ISETP.GE.AND P6, PT, R8, R233, PT ;  /* 0x000000e90800720c */ /* 0x000fe40003fc6270 */
[----:B------:R-:W-:Y:S02]  /*dca0*/  ISETP.LT.OR P4, PT, R2, R230, P4 ;  /* 0x000000e60200720c */ /* 0x000fe40002781670 */
[----:B------:R-:W-:-:S02]  /*dcb0*/  ISETP.LT.OR P1, PT, R0, R229, P1 ;  /* 0x000000e50000720c */ /* 0x000fc40000f21670 */
[----:B------:R-:W-:Y:S02]  /*dcc0*/  ISETP.LT.OR P5, PT, R0, R228, P5 ;  /* 0x000000e40000720c */ /* 0x000fe40002fa1670 */
[----:B------:R-:W-:Y:S02]  /*dcd0*/  FMNMX.FTZ R0, R135, R14, !PT ;  /* 0x0000000e87007209 */ /* 0x000fe40007810000 */
[----:B------:R-:W-:Y:S02]  /*dce0*/  ISETP.LT.OR P6, PT, R8, R229, P6 ;  /* 0x000000e50800720c */ /* 0x000fe400037c1670 */
[----:B------:R-:W-:Y:S02]  /*dcf0*/  FSEL R211, R17, -INF , !P4 ;  /* 0xff80000011d37808 */ /* 0x000fe40006000000 */
[----:B------:R-:W-:Y:S02]  /*dd00*/  ISETP.GE.AND P4, PT, R7, R233, PT ;  /* 0x000000e90700720c */ /* 0x000fe40003f86270 */
[----:B------:R-:W-:-:S02]  /*dd10*/  FMNMX.FTZ R0, R21, R0, !PT ;  /* 0x0000000015007209 */ /* 0x000fc40007810000 */
[----:B------:R-:W-:Y:S02]  /*dd20*/  FSEL R18, R200, -INF , !P6 ;  /* 0xff800000c8127808 */ /* 0x000fe40007000000 */
[----:B------:R-:W-:Y:S02]  /*dd30*/  FSEL R13, R205, -INF , !P1 ;  /* 0xff800000cd0d7808 */ /* 0x000fe40004800000 */
[-C--:B------:R-:W-:Y:S02]  /*dd40*/  ISETP.GE.AND P6, PT, R5, R233.reuse, PT ;  /* 0x000000e90500720c */ /* 0x080fe40003fc6270 */
[----:B------:R-:W-:Y:S02]  /*dd50*/  ISETP.GE.AND P1, PT, R6, R233, PT ;  /* 0x000000e90600720c */ /* 0x000fe40003f26270 */
[----:B------:R-:W-:Y:S02]  /*dd60*/  ISETP.LT.OR P4, PT, R7, R229, P4 ;  /* 0x000000e50700720c */ /* 0x000fe40002781670 */
[----:B------:R-:W-:-:S02]  /*dd70*/  FMNMX.FTZ R0, R20, R0, !PT ;  /* 0x0000000014007209 */ /* 0x000fc40007810000 */
[-C--:B------:R-:W-:Y:S02]  /*dd80*/  ISETP.LT.OR P6, PT, R5, R229.reuse, P6 ;  /* 0x000000e50500720c */ /* 0x080fe400037c1670 */
[----:B------:R-:W-:Y:S02]  /*dd90*/  ISETP.LT.OR P1, PT, R6, R229, P1 ;  /* 0x000000e50600720c */ /* 0x000fe40000f21670 */
[----:B------:R-:W-:Y:S02]  /*dda0*/  FSEL R17, R138, -INF , !P4 ;  /* 0xff8000008a117808 */ /* 0x000fe40006000000 */
[----:B------:R-:W-:Y:S02]  /*ddb0*/  ISETP.GE.AND P4, PT, R4, R233, PT ;  /* 0x000000e90400720c */ /* 0x000fe40003f86270 */
[----:B------:R-:W-:Y:S02]  /*ddc0*/  FMNMX.FTZ R0, R22, R0, !PT ;  /* 0x0000000016007209 */ /* 0x000fe40007810000 */
[----:B------:R-:W-:-:S02]  /*ddd0*/  FSEL R141, R29, -INF , !P6 ;  /* 0xff8000001d8d7808 */ /* 0x000fc40007000000 */
[----:B------:R-:W-:Y:S01]  /*dde0*/  FSEL R19, R139, -INF , !P1 ;  /* 0xff8000008b137808 */ /* 0x000fe20004800000 */
[----:B------:R-:W-:Y:S01]  /*ddf0*/  LDSM.16.MT88.4 R28, [R218+0xb000] ;  /* 0x00b00000da1c783b */ /* 0x000fe20000004200 */
[-C--:B------:R-:W-:Y:S02]  /*de00*/  ISETP.GE.AND P6, PT, R2, R233.reuse, PT ;  /* 0x000000e90200720c */ /* 0x080fe40003fc6270 */
[----:B------:R-:W-:Y:S02]  /*de10*/  ISETP.GE.AND P1, PT, R3, R233, PT ;  /* 0x000000e90300720c */ /* 0x000fe40003f26270 */
[----:B------:R-:W-:Y:S02]  /*de20*/  FMNMX.FTZ R0, R209, R0, !PT ;  /* 0x00000000d1007209 */ /* 0x000fe40007810000 */
[----:B------:R-:W-:Y:S02]  /*de30*/  ISETP.LT.OR P4, PT, R4, R229, P4 ;  /* 0x000000e50400720c */ /* 0x000fe40002781670 */
[----:B-1----:R-:W-:-:S02]  /*de40*/  FMNMX.FTZ R9, R9, R12, !PT ;  /* 0x0000000c09097209 */ /* 0x002fc40007810000 */
[----:B------:R-:W-:Y:S02]  /*de50*/  FMNMX.FTZ R12, R134, R13, !PT ;  /* 0x0000000d860c7209 */ /* 0x000fe40007810000 */
[-C--:B------:R-:W-:Y:S02]  /*de60*/  ISETP.LT.OR P6, PT, R2, R229.reuse, P6 ;  /* 0x000000e50200720c */ /* 0x080fe400037c1670 */
[----:B------:R-:W-:Y:S02]  /*de70*/  FMNMX.FTZ R0, R244, R0, !PT ;  /* 0x00000000f4007209 */ /* 0x000fe40007810000 */
[----:B------:R-:W-:Y:S02]  /*de80*/  ISETP.LT.OR P1, PT, R3, R229, P1 ;  /* 0x000000e50300720c */ /* 0x000fe40000f21670 */
[----:B------:R-:W-:Y:S02]  /*de90*/  FSEL R176, R25, -INF , !P4 ;  /* 0xff80000019b07808 */ /* 0x000fe40006000000 */
[----:B------:R-:W-:-:S02]  /*dea0*/  ISETP.GE.AND P4, PT, R8, R232, PT ;  /* 0x000000e80800720c */ /* 0x000fc40003f86270 */
[----:B------:R-:W-:Y:S02]  /*deb0*/  FMNMX.FTZ R12, R18, R12, !PT ;  /* 0x0000000c120c7209 */ /* 0x000fe40007810000 */
[----:B------:R-:W-:Y:S02]  /*dec0*/  FSEL R177, R24, -INF , !P6 ;  /* 0xff80000018b17808 */ /* 0x000fe40007000000 */
[----:B------:R-:W-:Y:S01]  /*ded0*/  FMNMX.FTZ R0, R210, R0, !PT ;  /* 0x00000000d2007209 */ /* 0x000fe20007810000 */
[----:B------:R-:W-:Y:S01]  /*dee0*/  SHFL.BFLY PT, R24, R9, 0x1, 0x1f ;  /* 0x0c201f0009187f89 */ /* 0x000fe200000e0000 */
[----:B------:R-:W-:Y:S02]  /*def0*/  FSEL R142, R23, -INF , !P1 ;  /* 0xff800000178e7808 */ /* 0x000fe40004800000 */
[-C--:B------:R-:W-:Y:S02]  /*df00*/  ISETP.GE.AND P6, PT, R6, R232.reuse, PT ;  /* 0x000000e80600720c */ /* 0x080fe40003fc6270 */
[----:B------:R-:W-:-:S02]  /*df10*/  ISETP.GE.AND P1, PT, R7, R232, PT ;  /* 0x000000e80700720c */ /* 0x000fc40003f26270 */
[----:B------:R-:W-:Y:S02]  /*df20*/  ISETP.LT.OR P4, PT, R8, R228, P4 ;  /* 0x000000e40800720c */ /* 0x000fe40002781670 */
[----:B------:R-:W-:Y:S02]  /*df30*/  FMNMX.FTZ R8, R17, R12, !PT ;  /* 0x0000000c11087209 */ /* 0x000fe40007810000 */
[----:B------:R-:W-:Y:S02]  /*df40*/  FMNMX.FTZ R0, R211, R0, !PT ;  /* 0x00000000d3007209 */ /* 0x000fe40007810000 */
[-C--:B------:R-:W-:Y:S02]  /*df50*/  ISETP.LT.OR P6, PT, R6, R228.reuse, P6 ;  /* 0x000000e40600720c */ /* 0x080fe400037c1670 */
[----:B------:R-:W-:Y:S01]  /*df60*/  ISETP.LT.OR P1, PT, R7, R228, P1 ;  /* 0x000000e40700720c */ /* 0x000fe20000f21670 */
[----:B------:R-:W1:Y:S01]  /*df70*/  SHFL.BFLY PT, R25, R0, 0x2, 0x1f ;  /* 0x0c401f0000197f89 */ /* 0x000e6200000e0000 */
[----:B------:R-:W-:-:S02]  /*df80*/  FSEL R6, R237, -INF , !P5 ;  /* 0xff800000ed067808 */ /* 0x000fc40006800000 */
[----:B------:R-:W-:Y:S02]  /*df90*/  FMNMX.FTZ R7, R19, R8, !PT ;  /* 0x0000000813077209 */ /* 0x000fe40007810000 */
[-C--:B------:R-:W-:Y:S02]  /*dfa0*/  ISETP.GE.AND P5, PT, R5, R232.reuse, PT ;  /* 0x000000e80500720c */ /* 0x080fe40003fa6270 */
[----:B------:R-:W-:Y:S02]  /*dfb0*/  FSEL R8, R236, -INF , !P4 ;  /* 0xff800000ec087808 */ /* 0x000fe40006000000 */
[----:B------:R-:W-:Y:S02]  /*dfc0*/  FMNMX.FTZ R7, R141, R7, !PT ;  /* 0x000000078d077209 */ /* 0x000fe40007810000 */
[----:B------:R-:W-:Y:S02]  /*dfd0*/  ISETP.GE.AND P4, PT, R4, R232, PT ;  /* 0x000000e80400720c */ /* 0x000fe40003f86270 */
[----:B------:R-:W-:-:S02]  /*dfe0*/  ISETP.LT.OR P5, PT, R5, R228, P5 ;  /* 0x000000e40500720c */ /* 0x000fc40002fa1670 */
[----:B------:R-:W-:Y:S02]  /*dff0*/  FMNMX.FTZ R5, R137, R6, !PT ;  /* 0x0000000689057209 */ /* 0x000fe40007810000 */
[----:B------:R-:W-:Y:S02]  /*e000*/  FMNMX.FTZ R12, R176, R7, !PT ;  /* 0x00000007b00c7209 */ /* 0x000fe40007810000 */
[----:B------:R-:W-:Y:S02]  /*e010*/  ISETP.LT.OR P4, PT, R4, R228, P4 ;  /* 0x000000e40400720c */ /* 0x000fe40002781670 */
[----:B------:R-:W-:Y:S02]  /*e020*/  FSEL R7, R179, -INF , !P1 ;  /* 0xff800000b3077808 */ /* 0x000fe40004800000 */
[----:B------:R-:W-:Y:S02]  /*e030*/  FMNMX.FTZ R4, R8, R5, !PT ;  /* 0x0000000508047209 */ /* 0x000fe40007810000 */
[----:B------:R-:W-:-:S02]  /*e040*/  ISETP.GE.AND P1, PT, R3, R232, PT ;  /* 0x000000e80300720c */ /* 0x000fc40003f26270 */
[----:B------:R-:W-:Y:S02]  /*e050*/  FSEL R5, R178, -INF , !P6 ;  /* 0xff800000b2057808 */ /* 0x000fe40007000000 */
[----:B------:R-:W-:Y:S02]  /*e060*/  FMNMX.FTZ R23, R7, R4, !PT ;  /* 0x0000000407177209 */ /* 0x000fe40007810000 */
[----:B------:R-:W-:Y:S02]  /*e070*/  ISETP.LT.OR P1, PT, R3, R228, P1 ;  /* 0x000000e40300720c */ /* 0x000fe40000f21670 */
[----:B------:R-:W-:Y:S02]  /*e080*/  FSEL R140, R140, -INF , !P5 ;  /* 0xff8000008c8c7808 */ /* 0x000fe40006800000 */
[----:B------:R-:W-:Y:S02]  /*e090*/  FMNMX.FTZ R3, R5, R23, !PT ;  /* 0x0000001705037209 */ /* 0x000fe40007810000 */
[----:B------:R-:W-:-:S02]  /*e0a0*/  ISETP.GE.AND P5, PT, R2, R232, PT ;  /* 0x000000e80200720c */ /* 0x000fc40003fa6270 */
[----:B------:R-:W-:Y:S02]  /*e0b0*/  FSEL R143, R143, -INF , !P4 ;  /* 0xff8000008f8f7808 */ /* 0x000fe40006000000 */
[----:B------:R-:W-:Y:S02]  /*e0c0*/  FMNMX.FTZ R3, R140, R3, !PT ;  /* 0x000000038c037209 */ /* 0x000fe40007810000 */
        /* <DEDUP_REMOVED lines=14> */
[----:B------:R-:W3:Y:S01]  /*e1b0*/  SHFL.BFLY PT, R9, R2, 0x2, 0x1f ;  /* 0x0c401f0002097f89 */ /* 0x000ee200000e0000 */
[----:B------:R-:W-:Y:S02]  /*e1c0*/  MOV R200, R248 ;  /* 0x000000f800c87202 */ /* 0x000fe40000000f00 */
[----:B------:R-:W-:-:S05]  /*e1d0*/  FSEL R12, R12, RZ, P6 ;  /* 0x000000ff0c0c7208 */ /* 0x000fca0003000000 */
[--C-:B------:R-:W-:Y:S01]  /*e1e0*/  FFMA.FTZ R10, R10, UR17, -R12.reuse ;  /* 0x000000110a0a7c23 */ /* 0x100fe2000801080c */
[--C-:B------:R-:W-:Y:S01]  /*e1f0*/  FFMA.FTZ R16, R16, UR17, -R12.reuse ;  /* 0x0000001110107c23 */ /* 0x100fe2000801080c */
[--C-:B------:R-:W-:Y:S02]  /*e200*/  FFMA.FTZ R15, R15, UR17, -R12.reuse ;  /* 0x000000110f0f7c23 */ /* 0x100fe4000801080c */
[----:B------:R4:W-:Y:S01]  /*e210*/  MUFU.EX2 R198, R10 ;  /* 0x0000000a00c67308 */ /* 0x0009e20000000800 */
[----:B-1----:R-:W-:Y:S02]  /*e220*/  FMNMX.FTZ R3, R4, R23, !PT ;  /* 0x0000001704037209 */ /* 0x002fe40007810000 */
[----:B--2---:R-:W-:Y:S01]  /*e230*/  FMNMX.FTZ R238, R0, R24, !PT ;  /* 0x0000001800ee7209 */ /* 0x004fe20007810000 */
[----:B------:R-:W-:-:S04]  /*e240*/  FFMA.FTZ R0, R11, UR17, -R12 ;  /* 0x000000110b007c23 */ /* 0x000fc8000801080c */
[----:B------:R-:W-:Y:S01]  /*e250*/  MUFU.EX2 R197, R16 ;  /* 0x0000001000c57308 */ /* 0x000fe20000000800 */
[----:B------:R-:W-:Y:S01]  /*e260*/  LDSM.16.MT88.4 R24, [R215+0xb000] ;  /* 0x00b00000d718783b */ /* 0x000fe20000004200 */
[C---:B------:R-:W-:Y:S01]  /*e270*/  FSETP.NEU.FTZ.AND P5, PT, R238.reuse, -INF , PT ;  /* 0xff800000ee00780b */ /* 0x040fe20003fbd000 */
[----:B------:R-:W-:-:S05]  /*e280*/  FMUL.FTZ R4, R238, UR17 ;  /* 0x00000011ee047c20 */ /* 0x000fca0008410000 */
[----:B------:R3:W-:Y:S01]  /*e290*/  MUFU.EX2 R199, R0 ;  /* 0x0000000000c77308 */ /* 0x0007e20000000800 */
[----:B----4-:R-:W1:Y:S01]  /*e2a0*/  SHFL.BFLY PT, R10, R3, 0x1, 0x1f ;  /* 0x0c201f00030a7f89 */ /* 0x010e6200000e0000 */
[----:B------:R-:W-:-:S05]  /*e2b0*/  FSEL R11, R4, RZ, P5 ;  /* 0x000000ff040b7208 */ /* 0x000fca0002800000 */
[--C-:B------:R-:W-:Y:S01]  /*e2c0*/  FFMA.FTZ R21, R21, UR17, -R11.reuse ;  /* 0x0000001115157c23 */ /* 0x100fe2000801080b */
[--C-:B------:R-:W-:Y:S01]  /*e2d0*/  FFMA.FTZ R20, R20, UR17, -R11.reuse ;  /* 0x0000001114147c23 */ /* 0x100fe2000801080b */
[--C-:B------:R-:W-:Y:S01]  /*e2e0*/  FFMA.FTZ R22, R22, UR17, -R11.reuse ;  /* 0x0000001116167c23 */ /* 0x100fe2000801080b */
[----:B------:R-:W-:Y:S01]  /*e2f0*/  FFMA.FTZ R14, R14, UR17, -R11 ;  /* 0x000000110e0e7c23 */ /* 0x000fe2000801080b */
[----:B------:R-:W-:Y:S01]  /*e300*/  MUFU.EX2 R192, R21 ;  /* 0x0000001500c07308 */ /* 0x000fe20000000800 */
[----:B---3--:R-:W-:-:S07]  /*e310*/  FMNMX.FTZ R0, R2, R9, !PT ;  /* 0x0000000902007209 */ /* 0x008fce0007810000 */
[----:B------:R-:W-:Y:S01]  /*e320*/  MUFU.EX2 R194, R20 ;  /* 0x0000001400c27308 */ /* 0x000fe20000000800 */
[----:B------:R-:W2:Y:S01]  /*e330*/  SHFL.BFLY PT, R2, R0, 0x1, 0x1f ;  /* 0x0c201f0000027f89 */ /* 0x000ea200000e0000 */
[----:B-1----:R-:W-:Y:S02]  /*e340*/  FMNMX.FTZ R237, R3, R10, !PT ;  /* 0x0000000a03ed7209 */ /* 0x002fe40007810000 */
[----:B------:R-:W-:-:S04]  /*e350*/  FSEL R3, R239, RZ, P6 ;  /* 0x000000ffef037208 */ /* 0x000fc80003000000 */
[----:B------:R1:W-:Y:S01]  /*e360*/  MUFU.EX2 R195, R22 ;  /* 0x0000001600c37308 */ /* 0x0003e20000000800 */
[C---:B------:R-:W-:Y:S01]  /*e370*/  FSETP.NEU.FTZ.AND P4, PT, R237.reuse, -INF , PT ;  /* 0xff800000ed00780b */ /* 0x040fe20003f9d000 */
[----:B------:R-:W-:Y:S01]  /*e380*/  FMUL.FTZ R10, R237, UR17 ;  /* 0x00000011ed0a7c20 */ /* 0x000fe20008410000 */
[----:B------:R-:W-:-:S04]  /*e390*/  FADD.FTZ R3, R136, -R3 ;  /* 0x8000000388037221 */ /* 0x000fc80000010000 */
[----:B------:R-:W-:Y:S01]  /*e3a0*/  FSEL R10, R10, RZ, P4 ;  /* 0x000000ff0a0a7208 */ /* 0x000fe20002000000 */
[----:B------:R-:W-:Y:S01]  /*e3b0*/  FMUL.FTZ R9, R3, UR17 ;  /* 0x0000001103097c20 */ /* 0x000fe20008410000 */
[----:B------:R-:W-:Y:S03]  /*e3c0*/  MUFU.EX2 R196, R15 ;  /* 0x0000000f00c47308 */ /* 0x000fe60000000800 */
[--C-:B------:R-:W-:Y:S01]  /*e3d0*/  FFMA.FTZ R13, R13, UR17, -R10.reuse ;  /* 0x000000110d0d7c23 */ /* 0x100fe2000801080a */
[--C-:B------:R-:W-:Y:S01]  /*e3e0*/  FFMA.FTZ R18, R18, UR17, -R10.reuse ;  /* 0x0000001112127c23 */ /* 0x100fe2000801080a */
[--C-:B------:R-:W-:Y:S01]  /*e3f0*/  FFMA.FTZ R17, R17, UR17, -R10.reuse ;  /* 0x0000001111117c23 */ /* 0x100fe2000801080a */
[----:B------:R-:W-:Y:S02]  /*e400*/  FFMA.FTZ R19, R19, UR17, -R10 ;  /* 0x0000001113137c23 */ /* 0x000fe4000801080a */
[----:B------:R-:W-:Y:S01]  /*e410*/  MUFU.EX2 R185, R13 ;  /* 0x0000000d00b97308 */ /* 0x000fe20000000800 */
[----:B--2---:R-:W-:Y:S01]  /*e420*/  FMNMX.FTZ R236, R0, R2, !PT ;  /* 0x0000000200ec7209 */ /* 0x004fe20007810000 */
[----:B-1----:R-:W-:Y:S01]  /*e430*/  LDSM.16.MT88.4 R20, [R215+0xa000] ;  /* 0x00a00000d714783b */ /* 0x002fe20000004200 */
[----:B------:R-:W-:-:S02]  /*e440*/  FSEL R2, R237, RZ, P4 ;  /* 0x000000ffed027208 */ /* 0x000fc40002000000 */
[C---:B------:R-:W-:Y:S01]  /*e450*/  FSETP.NEU.FTZ.AND P1, PT, R236.reuse, -INF , PT ;  /* 0xff800000ec00780b */ /* 0x040fe20003f3d000 */
[----:B------:R-:W-:Y:S02]  /*e460*/  FMUL.FTZ R0, R236, UR17 ;  /* 0x00000011ec007c20 */ /* 0x000fe40008410000 */
[----:B------:R-:W-:Y:S01]  /*e470*/  FADD.FTZ R3, R134, -R2 ;  /* 0x8000000286037221 */ /* 0x000fe20000010000 */
[----:B------:R-:W-:Y:S01]  /*e480*/  FSEL R2, R236, RZ, P1 ;  /* 0x000000ffec027208 */ /* 0x000fe20000800000 */
[----:B------:R-:W1:Y:S01]  /*e490*/  MUFU.EX2 R184, R18 ;  /* 0x0000001200b87308 */ /* 0x000e620000000800 */
[----:B------:R-:W-:Y:S01]  /*e4a0*/  FSEL R0, R0, RZ, P1 ;  /* 0x000000ff00007208 */ /* 0x000fe20000800000 */
[----:B------:R-:W-:Y:S02]  /*e4b0*/  FMUL.FTZ R3, R3, UR17 ;  /* 0x0000001103037c20 */ /* 0x000fe40008410000 */
[----:B------:R-:W-:Y:S02]  /*e4c0*/  FADD.FTZ R2, R137, -R2 ;  /* 0x8000000289027221 */ /* 0x000fe40000010000 */
[--C-:B------:R-:W-:Y:S01]  /*e4d0*/  FFMA.FTZ R8, R8, UR17, -R0.reuse ;  /* 0x0000001108087c23 */ /* 0x100fe20008010800 */
[--C-:B------:R-:W-:Y:S01]  /*e4e0*/  FFMA.FTZ R6, R6, UR17, -R0.reuse ;  /* 0x0000001106067c23 */ /* 0x100fe20008010800 */
[----:B------:R-:W-:Y:S01]  /*e4f0*/  FMUL.FTZ R2, R2, UR17 ;  /* 0x0000001102027c20 */ /* 0x000fe20008410000 */
[--C-:B------:R-:W-:Y:S01]  /*e500*/  FFMA.FTZ R7, R7, UR17, -R0.reuse ;  /* 0x0000001107077c23 */ /* 0x100fe20008010800 */
[----:B------:R-:W-:Y:S01]  /*e510*/  FFMA.FTZ R5, R5, UR17, -R0 ;  /* 0x0000001105057c23 */ /* 0x000fe20008010800 */
[----:B------:R-:W-:Y:S01]  /*e520*/  MUFU.EX2 R181, R8 ;  /* 0x0000000800b57308 */ /* 0x000fe20000000800 */
[----:B------:R-:W-:Y:S01]  /*e530*/  LDSM.16.MT88.4 R136, [R213+0xb000] ;  /* 0x00b00000d588783b */ /* 0x000fe20000004200 */
[----:B-1----:R-:W-:-:S06]  /*e540*/  F2FP.BF16.F32.PACK_AB R4, R184, R185 ;  /* 0x000000b9b804723e */ /* 0x002fcc00000010ff */
[----:B------:R-:W-:Y:S08]  /*e550*/  MUFU.EX2 R186, R17 ;  /* 0x0000001100ba7308 */ /* 0x000ff00000000800 */
[----:B------:R1:W2:Y:S08]  /*e560*/  MUFU.EX2 R187, R19 ;  /* 0x0000001300bb7308 */ /* 0x0002b00000000800 */
[----:B------:R2:W3:Y:S08]  /*e570*/  MUFU.EX2 R180, R6 ;  /* 0x0000000600b47308 */ /* 0x0004f00000000800 */
[----:B------:R-:W-:Y:S01]  /*e580*/  MUFU.EX2 R183, R7 ;  /* 0x0000000700b77308 */ /* 0x000fe20000000800 */
[----:B-1----:R-:W-:Y:S07]  /*e590*/  LDSM.16.MT88.4 R16, [R213+0xa000] ;  /* 0x00a00000d510783b */ /* 0x002fee0000004200 */
[----:B------:R3:W1:Y:S01]  /*e5a0*/  MUFU.EX2 R182, R5 ;  /* 0x0000000500b67308 */ /* 0x0006620000000800 */
[----:B--2---:R-:W-:-:S07]  /*e5b0*/  F2FP.BF16.F32.PACK_AB R6, R187, R186 ;  /* 0x000000babb06723e */ /* 0x004fce00000010ff */
[----:B------:R-:W2:Y:S08]  /*e5c0*/  MUFU.EX2 R8, R3 ;  /* 0x0000000300087308 */ /* 0x000eb00000000800 */
[----:B------:R-:W4:Y:S01]  /*e5d0*/  MUFU.EX2 R2, R2 ;  /* 0x0000000200027308 */ /* 0x000f220000000800 */
[----:B---3--:R-:W-:Y:S02]  /*e5e0*/  F2FP.BF16.F32.PACK_AB R5, R181, R180 ;  /* 0x000000b4b505723e */ /* 0x008fe400000010ff */
[----:B-1----:R-:W-:-:S05]  /*e5f0*/  F2FP.BF16.F32.PACK_AB R7, R182, R183 ;  /* 0x000000b7b607723e */ /* 0x002fca00000010ff */
[----:B------:R-:W-:Y:S01]  /*e600*/  MUFU.EX2 R193, R14 ;  /* 0x0000000e00c17308 */ /* 0x000fe20000000800 */
[-C--:B--2---:R-:W-:Y:S01]  /*e610*/  FMUL.FTZ R40, R40, R8.reuse ;  /* 0x0000000828287220 */ /* 0x084fe20000410000 */
[-C--:B------:R-:W-:Y:S01]  /*e620*/  FMUL.FTZ R41, R41, R8.reuse ;  /* 0x0000000829297220 */ /* 0x080fe20000410000 */
[----:B------:R-:W-:Y:S01]  /*e630*/  FSEL R3, R238, RZ, P5 ;  /* 0x000000ffee037208 */ /* 0x000fe20002800000 */
[-C--:B------:R-:W-:Y:S01]  /*e640*/  FMUL.FTZ R124, R124, R8.reuse ;  /* 0x000000087c7c7220 */ /* 0x080fe20000410000 */
[-C--:B------:R-:W-:Y:S01]  /*e650*/  FMUL.FTZ R125, R125, R8.reuse ;  /* 0x000000087d7d7220 */ /* 0x080fe20000410000 */
[-C--:B------:R-:W-:Y:S01]  /*e660*/  FMUL.FTZ R144, R144, R8.reuse ;  /* 0x0000000890907220 */ /* 0x080fe20000410000 */
[----:B------:R-:W-:Y:S01]  /*e670*/  FMUL.FTZ R145, R145, R8 ;  /* 0x0000000891917220 */ /* 0x000fe20000410000 */
[----:B------:R-:W-:Y:S01]  /*e680*/  FADD.FTZ R3, R135, -R3 ;  /* 0x8000000387037221 */ /* 0x000fe20000010000 */
[-C--:B----4-:R-:W-:Y:S01]  /*e690*/  FMUL.FTZ R42, R42, R2.reuse ;  /* 0x000000022a2a7220 */ /* 0x090fe20000410000 */
[-C--:B------:R-:W-:Y:S01]  /*e6a0*/  FMUL.FTZ R43, R43, R2.reuse ;  /* 0x000000022b2b7220 */ /* 0x080fe20000410000 */
[----:B------:R-:W-:Y:S01]  /*e6b0*/  LDSM.16.MT88.4 R132, [R217+0xa000] ;  /* 0x00a00000d984783b */ /* 0x000fe20000004200 */
[-C--:B------:R-:W-:Y:S01]  /*e6c0*/  FMUL.FTZ R126, R126, R2.reuse ;  /* 0x000000027e7e7220 */ /* 0x080fe20000410000 */
[----:B------:R-:W-:Y:S01]  /*e6d0*/  FMUL.FTZ R127, R127, R2 ;  /* 0x000000027f7f7220 */ /* 0x000fe20000410000 */
[----:B------:R-:W-:Y:S01]  /*e6e0*/  FMUL.FTZ R3, R3, UR17 ;  /* 0x0000001103037c20 */ /* 0x000fe20008410000 */
[----:B------:R-:W1:Y:S01]  /*e6f0*/  MUFU.EX2 R9, R9 ;  /* 0x0000000900097308 */ /* 0x000e620000000800 */
[-C--:B------:R-:W-:Y:S01]  /*e700*/  FMUL.FTZ R152, R152, R8.reuse ;  /* 0x0000000898987220 */ /* 0x080fe20000410000 */
[C---:B------:R-:W-:Y:S01]  /*e710*/  HMMA.16816.F32.BF16 R240, R4.reuse, R32, R40 ;  /* 0x0000002004f0723c */ /* 0x040fe20000041828 */
[----:B------:R-:W2:Y:S01]  /*e720*/  LDSM.16.MT88.4 R40, [R217+0xb000] ;  /* 0x00b00000d928783b */ /* 0x000ea20000004200 */
[----:B------:R-:W-:Y:S01]  /*e730*/  FMUL.FTZ R153, R153, R8 ;  /* 0x0000000899997220 */ /* 0x000fe20000410000 */
[-C--:B------:R-:W-:Y:S01]  /*e740*/  FMUL.FTZ R146, R146, R2.reuse ;  /* 0x0000000292927220 */ /* 0x080fe20000410000 */
[----:B------:R-:W-:Y:S01]  /*e750*/  FMUL.FTZ R147, R147, R2 ;  /* 0x0000000293937220 */ /* 0x000fe20000410000 */
[-C--:B------:R-:W-:Y:S01]  /*e760*/  FMUL.FTZ R160, R160, R8.reuse ;  /* 0x00000008a0a07220 */ /* 0x080fe20000410000 */
[----:B------:R-:W3:Y:S01]  /*e770*/  MUFU.EX2 R3, R3 ;  /* 0x0000000300037308 */ /* 0x000ee20000000800 */
        /* <DEDUP_REMOVED lines=34> */
[C---:B--2---:R-:W-:Y:S01]  /*e9a0*/  HMMA.16816.F32.BF16 R204, R4.reuse, R42, R124 ;  /* 0x0000002a04cc723c */ /* 0x044fe2000004187c */
        /* <DEDUP_REMOVED lines=17> */
[----:B------:R-:W-:Y:S01]  /*eac0*/  FMUL.FTZ R157, R157, R9 ;  /* 0x000000099d9d7220 */ /* 0x000fe20000410000 */
[-C--:B---3--:R-:W-:Y:S01]  /*ead0*/  FMUL.FTZ R158, R158, R3.reuse ;  /* 0x000000039e9e7220 */ /* 0x088fe20000410000 */
[----:B------:R-:W-:Y:S01]  /*eae0*/  FMUL.FTZ R159, R159, R3 ;  /* 0x000000039f9f7220 */ /* 0x000fe20000410000 */
[-C--:B------:R-:W-:Y:S01]  /*eaf0*/  FMUL.FTZ R148, R148, R9.reuse ;  /* 0x0000000994947220 */ /* 0x080fe20000410000 */
[C---:B------:R-:W-:Y:S01]  /*eb00*/  HMMA.16816.F32.BF16 R152, R4.reuse, R18, R152 ;  /* 0x000000120498723c */ /* 0x040fe20000041898 */
[----:B------:R-:W-:Y:S01]  /*eb10*/  FMUL.FTZ R149, R149, R9 ;  /* 0x0000000995957220 */ /* 0x000fe20000410000 */
[----:B------:R-:W-:Y:S01]  /*eb20*/  MOV R13, R204 ;  /* 0x000000cc000d7202 */ /* 0x000fe20000000f00 */
[-C--:B------:R-:W-:Y:S01]  /*eb30*/  FMUL.FTZ R150, R150, R3.reuse ;  /* 0x0000000396967220 */ /* 0x080fe20000410000 */
[----:B------:R-:W-:Y:S01]  /*eb40*/  FMUL.FTZ R151, R151, R3 ;  /* 0x0000000397977220 */ /* 0x000fe20000410000 */
[-C--:B------:R-:W-:Y:S01]  /*eb50*/  FMUL.FTZ R36, R36, R9.reuse ;  /* 0x0000000924247220 */ /* 0x080fe20000410000 */
[C---:B------:R-:W-:Y:S01]  /*eb60*/  HMMA.16816.F32.BF16 R160, R4.reuse, R20, R160 ;  /* 0x0000001404a0723c */ /* 0x040fe200000418a0 */
[----:B------:R-:W-:Y:S01]  /*eb70*/  FMUL.FTZ R37, R37, R9 ;  /* 0x0000000925257220 */ /* 0x000fe20000410000 */
[-C--:B------:R-:W-:Y:S01]  /*eb80*/  FMUL.FTZ R38, R38, R3.reuse ;  /* 0x0000000326267220 */ /* 0x080fe20000410000 */
[----:B------:R-:W-:Y:S01]  /*eb90*/  FMUL.FTZ R39, R39, R3 ;  /* 0x0000000327277220 */ /* 0x000fe20000410000 */
[----:B------:R-:W-:Y:S01]  /*eba0*/  MOV R14, R206 ;  /* 0x000000ce000e7202 */ /* 0x000fe20000000f00 */
        /* <DEDUP_REMOVED lines=8> */
[----:B------:R-:W-:Y:S01]  /*ec30*/  MOV R190, R242 ;  /* 0x000000f200be7202 */ /* 0x000fe20000000f00 */
[----:B------:R-:W-:Y:S01]  /*ec40*/  FMUL.FTZ R165, R165, R9 ;  /* 0x00000009a5a57220 */ /* 0x000fe20000410000 */
[----:B------:R-:W-:Y:S01]  /*ec50*/  MOV R189, R240 ;  /* 0x000000f000bd7202 */ /* 0x000fe20000000f00 */
[----:B------:R-:W-:Y:S01]  /*ec60*/  FMUL.FTZ R166, R166, R3 ;  /* 0x00000003a6a67220 */ /* 0x000fe20000410000 */
[----:B------:R-:W-:Y:S01]  /*ec70*/  MOV R15, R243 ;  /* 0x000000f3000f7202 */ /* 0x000fe20000000f00 */
[C---:B------:R-:W-:Y:S01]  /*ec80*/  HMMA.16816.F32.BF16 R56, R4.reuse, R132, R56 ;  /* 0x000000840438723c */ /* 0x040fe20000041838 */
[----:B------:R-:W-:Y:S01]  /*ec90*/  MOV R188, R205 ;  /* 0x000000cd00bc7202 */ /* 0x000fe20000000f00 */
        /* <DEDUP_REMOVED lines=48> */
[----:B------:R-:W-:Y:S01]  /*efa0*/  FMUL.FTZ R119, R119, R3 ;  /* 0x0000000377777220 */ /* 0x000fe20000410000 */
[-C--:B------:R-:W-:Y:S01]  /*efb0*/  FMUL.FTZ R128, R128, R9.reuse ;  /* 0x0000000980807220 */ /* 0x080fe20000410000 */
[----:B------:R-:W-:Y:S01]  /*efc0*/  FMUL.FTZ R129, R129, R9 ;  /* 0x0000000981817220 */ /* 0x000fe20000410000 */
[-C--:B------:R-:W-:Y:S01]  /*efd0*/  FMUL.FTZ R130, R130, R3.reuse ;  /* 0x0000000382827220 */ /* 0x080fe20000410000 */
[----:B------:R-:W-:Y:S01]  /*efe0*/  FMUL.FTZ R131, R131, R3 ;  /* 0x0000000383837220 */ /* 0x000fe20000410000 */
[----:B------:R-:W-:Y:S01]  /*eff0*/  F2FP.BF16.F32.PACK_AB R4, R197, R198 ;  /* 0x000000c6c504723e */ /* 0x000fe200000010ff */
[----:B------:R-:W-:Y:S01]  /*f000*/  FFMA.FTZ R2, R252, R2, R180 ;  /* 0x00000002fc027223 */ /* 0x000fe200000100b4 */
[----:B------:R-:W-:-:S02]  /*f010*/  F2FP.BF16.F32.PACK_AB R5, R192, R193 ;  /* 0x000000c1c005723e */ /* 0x000fc400000010ff */
[----:B------:R-:W-:Y:S02]  /*f020*/  F2FP.BF16.F32.PACK_AB R6, R199, R196 ;  /* 0x000000c4c706723e */ /* 0x000fe400000010ff */
[----:B------:R-:W-:Y:S02]  /*f030*/  F2FP.BF16.F32.PACK_AB R7, R195, R194 ;  /* 0x000000c2c307723e */ /* 0x000fe400000010ff */
[----:B------:R-:W-:Y:S02]  /*f040*/  MOV R126, R191 ;  /* 0x000000bf007e7202 */ /* 0x000fe40000000f00 */
[----:B------:R-:W-:Y:S02]  /*f050*/  MOV R127, R190 ;  /* 0x000000be007f7202 */ /* 0x000fe40000000f00 */
[----:B------:R-:W-:Y:S01]  /*f060*/  MOV R125, R189 ;  /* 0x000000bd007d7202 */ /* 0x000fe20000000f00 */
[----:B------:R-:W-:Y:S01]  /*f070*/  HMMA.16816.F32.BF16 R248, R4, R18, R156 ;  /* 0x0000001204f8723c */ /* 0x000fe2000004189c */
[----:B------:R-:W-:-:S05]  /*f080*/  MOV R124, R207 ;  /* 0x000000cf007c7202 */ /* 0x000fca0000000f00 */
[----:B------:R-:W-:Y:S01]  /*f090*/  HMMA.16816.F32.BF16 R148, R4, R16, R148 ;  /* 0x000000100494723c */ /* 0x000fe20000041894 */
[----:B------:R-:W-:Y:S01]  /*f0a0*/  MOV R159, R13 ;  /* 0x0000000d009f7202 */ /* 0x000fe20000000f00 */
[----:B------:R-:W-:-:S04]  /*f0b0*/  FFMA.FTZ R13, R141, UR17, -R10 ;  /* 0x000000118d0d7c23 */ /* 0x000fc8000801080a */
[C---:B------:R-:W-:Y:S01]  /*f0c0*/  HMMA.16816.F32.BF16 R36, R4.reuse, R32, R36 ;  /* 0x000000200424723c */ /* 0x040fe20000041824 */
[----:B------:R-:W-:Y:S01]  /*f0d0*/  MOV R17, R14 ;  /* 0x0000000e00117202 */ /* 0x000fe20000000f00 */
[----:B------:R1:W-:Y:S01]  /*f0e0*/  MUFU.EX2 R33, R13 ;  /* 0x0000000d00217308 */ /* 0x0003e20000000800 */
[--C-:B------:R-:W-:Y:S01]  /*f0f0*/  FFMA.FTZ R14, R142, UR17, -R10.reuse ;  /* 0x000000118e0e7c23 */ /* 0x100fe2000801080a */
[----:B------:R-:W-:Y:S02]  /*f100*/  MOV R16, R188 ;  /* 0x000000bc00107202 */ /* 0x000fe40000000f00 */
[C---:B------:R-:W-:Y:S01]  /*f110*/  HMMA.16816.F32.BF16 R240, R4.reuse, R22, R172 ;  /* 0x0000001604f0723c */ /* 0x040fe200000418ac */
[----:B------:R-:W-:Y:S01]  /*f120*/  MOV R142, R17 ;  /* 0x00000011008e7202 */ /* 0x000fe20000000f00 */
[----:B------:R-:W-:Y:S01]  /*f130*/  LDSM.16.MT88.4 R172, [R215+0xa800] ;  /* 0x00a80000d7ac783b */ /* 0x000fe20000004200 */
[----:B------:R-:W-:Y:S01]  /*f140*/  MOV R141, R16 ;  /* 0x00000010008d7202 */ /* 0x000fe20000000f00 */
[----:B------:R-:W-:Y:S02]  /*f150*/  MUFU.EX2 R23, R14 ;  /* 0x0000000e00177308 */ /* 0x000fe40000000800 */
[C---:B------:R-:W-:Y:S06]  /*f160*/  HMMA.16816.F32.BF16 R164, R4.reuse, R20, R164 ;  /* 0x0000001404a4723c */ /* 0x040fec00000418a4 */
[----:B------:R-:W-:Y:S01]  /*f170*/  HMMA.16816.F32.BF16 R52, R4, R132, R52 ;  /* 0x000000840434723c */ /* 0x000fe20000041834 */
[--C-:B-1----:R-:W-:Y:S01]  /*f180*/  FFMA.FTZ R13, R176, UR17, -R10.reuse ;  /* 0x00000011b00d7c23 */ /* 0x102fe2000801080a */
[----:B------:R-:W-:Y:S01]  /*f190*/  FFMA.FTZ R10, R177, UR17, -R10 ;  /* 0x00000011b10a7c23 */ /* 0x000fe2000801080a */
[----:B------:R-:W-:-:S02]  /*f1a0*/  MOV R176, R125 ;  /* 0x0000007d00b07202 */ /* 0x000fc40000000f00 */
[----:B------:R1:W2:Y:S01]  /*f1b0*/  MUFU.EX2 R32, R13 ;  /* 0x0000000d00207308 */ /* 0x0002a20000000800 */
[C---:B------:R-:W-:Y:S01]  /*f1c0*/  HMMA.16816.F32.BF16 R188, R4.reuse, R134, R64 ;  /* 0x0000008604bc723c */ /* 0x040fe20000041840 */
[----:B------:R-:W-:Y:S01]  /*f1d0*/  MOV R177, R126 ;  /* 0x0000007e00b17202 */ /* 0x000fe20000000f00 */
[----:B------:R-:W-:Y:S04]  /*f1e0*/  LDSM.16.MT88.4 R64, [R217+0xa800] ;  /* 0x00a80000d940783b */ /* 0x000fe80000004200 */
[C---:B------:R-:W-:Y:S01]  /*f1f0*/  HMMA.16816.F32.BF16 R68, R4.reuse, R136, R68 ;  /* 0x000000880444723c */ /* 0x040fe20000041844 */
[----:B------:R3:W4:Y:S05]  /*f200*/  MUFU.EX2 R22, R10 ;  /* 0x0000000a00167308 */ /* 0x00072a0000000800 */
[----:B------:R-:W-:Y:S01]  /*f210*/  HMMA.16816.F32.BF16 R84, R4, R24, R84 ;  /* 0x000000180454723c */ /* 0x000fe20000041854 */
[----:B-1----:R-:W-:Y:S01]  /*f220*/  FFMA.FTZ R13, R140, UR17, -R0 ;  /* 0x000000118c0d7c23 */ /* 0x002fe20008010800 */
[----:B------:R-:W-:-:S04]  /*f230*/  MOV R140, R159 ;  /* 0x0000009f008c7202 */ /* 0x000fc80000000f00 */
[C---:B------:R-:W-:Y:S01]  /*f240*/  HMMA.16816.F32.BF16 R132, R4.reuse, R26, R96 ;  /* 0x0000001a0484723c */ /* 0x040fe20000041860 */
[----:B------:R-:W1:Y:S01]  /*f250*/  LDSM.16.MT88.4 R156, [R213+0xa800] ;  /* 0x00a80000d59c783b */ /* 0x000e620000004200 */
[----:B------:R-:W-:Y:S03]  /*f260*/  MUFU.EX2 R21, R13 ;  /* 0x0000000d00157308 */ /* 0x000fe60000000800 */
[----:B------:R-:W-:Y:S01]  /*f270*/  LDSM.16.MT88.4 R96, [R215+0xb800] ;  /* 0x00b80000d760783b */ /* 0x000fe20000004200 */
[----:B---3--:R-:W-:Y:S01]  /*f280*/  FFMA.FTZ R10, R143, UR17, -R0 ;  /* 0x000000118f0a7c23 */ /* 0x008fe20008010800 */
[----:B------:R-:W-:Y:S01]  /*f290*/  HMMA.16816.F32.BF16 R100, R4, R28, R100 ;  /* 0x0000001c0464723c */ /* 0x000fe20000041864 */
[----:B------:R-:W-:Y:S02]  /*f2a0*/  MOV R143, R124 ;  /* 0x0000007c008f7202 */ /* 0x000fe40000000f00 */
[----:B------:R3:W5:Y:S01]  /*f2b0*/  MUFU.EX2 R19, R10 ;  /* 0x0000000a00137308 */ /* 0x0007620000000800 */
[----:B--2---:R-:W-:-:S02]  /*f2c0*/  F2FP.BF16.F32.PACK_AB R124, R32, R33 ;  /* 0x00000021207c723e */ /* 0x004fc400000010ff */
[C---:B------:R-:W-:Y:S01]  /*f2d0*/  HMMA.16816.F32.BF16 R204, R4.reuse, R34, R48 ;  /* 0x0000002204cc723c */ /* 0x040fe20000041830 */
[----:B----4-:R-:W-:Y:S01]  /*f2e0*/  F2FP.BF16.F32.PACK_AB R126, R22, R23 ;  /* 0x00000017167e723e */ /* 0x010fe200000010ff */
[----:B------:R-:W2:Y:S04]  /*f2f0*/  LDSM.16.MT88.4 R48, [R218+0xa800] ;  /* 0x00a80000da30783b */ /* 0x000ea80000004200 */
[C---:B------:R-:W-:Y:S01]  /*f300*/  HMMA.16816.F32.BF16 R136, R4.reuse, R138, R80 ;  /* 0x0000008a0488723c */ /* 0x040fe20000041850 */
[----:B------:R-:W4:Y:S05]  /*f310*/  LDSM.16.MT88.4 R80, [R213+0xb800] ;  /* 0x00b80000d550783b */ /* 0x000f2a0000004200 */
[----:B------:R-:W-:Y:S01]  /*f320*/  HMMA.16816.F32.BF16 R28, R4, R30, R112 ;  /* 0x0000001e041c723c */ /* 0x000fe20000041870 */
[----:B------:R-:W4:Y:S01]  /*f330*/  LDSM.16.MT88.4 R112, [R218+0xb800] ;  /* 0x00b80000da70783b */ /* 0x000f220000004200 */
[--C-:B---3--:R-:W-:Y:S01]  /*f340*/  FFMA.FTZ R10, R179, UR17, -R0.reuse ;  /* 0x00000011b30a7c23 */ /* 0x108fe20008010800 */
[----:B------:R-:W-:Y:S01]  /*f350*/  FFMA.FTZ R0, R178, UR17, -R0 ;  /* 0x00000011b2007c23 */ /* 0x000fe20008010800 */
[----:B------:R-:W-:-:S02]  /*f360*/  MOV R179, R15 ;  /* 0x0000000f00b37202 */ /* 0x000fc40000000f00 */
[----:B------:R-:W-:Y:S01]  /*f370*/  MUFU.EX2 R20, R10 ;  /* 0x0000000a00147308 */ /* 0x000fe20000000800 */
[----:B------:R-:W-:Y:S01]  /*f380*/  HMMA.16816.F32.BF16 R116, R4, R40, R116 ;  /* 0x000000280474723c */ /* 0x000fe20000041874 */
[----:B------:R-:W-:Y:S02]  /*f390*/  MOV R178, R127 ;  /* 0x0000007f00b27202 */ /* 0x000fe40000000f00 */
[----:B-----5:R-:W-:-:S03]  /*f3a0*/  F2FP.BF16.F32.PACK_AB R125, R19, R21 ;  /* 0x00000015137d723e */ /* 0x020fc600000010ff */
[----:B------:R-:W-:Y:S01]  /*f3b0*/  HMMA.16816.F32.BF16 R24, R4, R42, R128 ;  /* 0x0000002a0418723c */ /* 0x000fe20000041880 */
[----:B------:R3:W5:Y:S06]  /*f3c0*/  MUFU.EX2 R18, R0 ;  /* 0x0000000000127308 */ /* 0x00076c0000000800 */
[----:B------:R-:W-:-:S04]  /*f3d0*/  FFMA.FTZ R4, R209, UR17, -R11 ;  /* 0x00000011d1047c23 */ /* 0x000fc8000801080b */
[----:B------:R-:W-:Y:S01]  /*f3e0*/  MUFU.EX2 R6, R4 ;  /* 0x0000000400067308 */ /* 0x000fe20000000800 */
[----:B---3--:R-:W-:Y:S01]  /*f3f0*/  FFMA.FTZ R0, R201, UR17, -R12 ;  /* 0x00000011c9007c23 */ /* 0x008fe2000801080c */
[----:B-----5:R-:W-:-:S06]  /*f400*/  F2FP.BF16.F32.PACK_AB R127, R18, R20 ;  /* 0x00000014127f723e */ /* 0x020fcc00000010ff */
[----:B------:R3:W-:Y:S01]  /*f410*/  MUFU.EX2 R17, R0 ;  /* 0x0000000000117308 */ /* 0x0007e20000000800 */
[C---:B-1----:R-:W-:Y:S06]  /*f420*/  HMMA.16816.F32.BF16 R144, R124.reuse, R156, R144 ;  /* 0x0000009c7c90723c */ /* 0x042fec0000041890 */
[C---:B------:R-:W-:Y:S06]  /*f430*/  HMMA.16816.F32.BF16 R152, R124.reuse, R158, R152 ;  /* 0x0000009e7c98723c */ /* 0x040fec0000041898 */
[----:B------:R-:W-:Y:S01]  /*f440*/  HMMA.16816.F32.BF16 R160, R124, R172, R160 ;  /* 0x000000ac7ca0723c */ /* 0x000fe200000418a0 */
[----:B---3--:R-:W-:-:S04]  /*f450*/  FFMA.FTZ R0, R203, UR17, -R12 ;  /* 0x00000011cb007c23 */ /* 0x008fc8000801080c */
[----:B------:R1:W3:Y:S01]  /*f460*/  MUFU.EX2 R16, R0 ;  /* 0x0000000000107308 */ /* 0x0002e20000000800 */
[C---:B------:R-:W-:Y:S06]  /*f470*/  HMMA.16816.F32.BF16 R168, R124.reuse, R174, R168 ;  /* 0x000000ae7ca8723c */ /* 0x040fec00000418a8 */
[C---:B--2---:R-:W-:Y:S06]  /*f480*/  HMMA.16816.F32.BF16 R40, R124.reuse, R48, R176 ;  /* 0x000000307c28723c */ /* 0x044fec00000418b0 */
[----:B------:R-:W-:Y:S01]  /*f490*/  HMMA.16816.F32.BF16 R44, R124, R50, R44 ;  /* 0x000000327c2c723c */ /* 0x000fe2000004182c */
[----:B-1----:R-:W-:Y:S01]  /*f4a0*/  FFMA.FTZ R0, R202, UR17, -R12 ;  /* 0x00000011ca007c23 */ /* 0x002fe2000801080c */
[----:B---3--:R-:W-:-:S04]  /*f4b0*/  F2FP.BF16.F32.PACK_AB R128, R16, R17 ;  /* 0x000000111080723e */ /* 0x008fc800000010ff */
[C---:B------:R-:W-:Y:S01]  /*f4c0*/  HMMA.16816.F32.BF16 R56, R124.reuse, R64, R56 ;  /* 0x000000407c38723c */ /* 0x040fe20000041838 */
[----:B------:R1:W-:Y:S05]  /*f4d0*/  MUFU.EX2 R10, R0 ;  /* 0x00000000000a7308 */ /* 0x0003ea0000000800 */
[C---:B------:R-:W-:Y:S06]  /*f4e0*/  HMMA.16816.F32.BF16 R60, R124.reuse, R66, R60 ;  /* 0x000000427c3c723c */ /* 0x040fec000004183c */
[C---:B----4-:R-:W-:Y:S06]  /*f4f0*/  HMMA.16816.F32.BF16 R72, R124.reuse, R80, R72 ;  /* 0x000000507c48723c */ /* 0x050fec0000041848 */
        /* <DEDUP_REMOVED lines=219> */
[----:B------:R-:W-:-:S04]  /*102b0*/  FMUL.FTZ R192, R192, UR32 ;  /* 0x00000020c0c07c20 */ /* 0x000fc80008410000 */
[----:B------:R-:W-:Y:S01]  /*102c0*/  HMMA.16816.F32.BF16 R24, R24, R138, R200 ;  /* 0x0000008a1818723c */ /* 0x000fe200000418c8 */
[----:B------:R5:W1:Y:S01]  /*102d0*/  MUFU.TANH R198, R187 ;  /* 0x000000bb00c67308 */ /* 0x000a620000002400 */
[----:B------:R-:W-:-:S04]  /*102e0*/  FMUL.FTZ R137, R194, UR32 ;  /* 0x00000020c2897c20 */ /* 0x000fc80008410000 */
        /* <DEDUP_REMOVED lines=117> */
.L_x_2676:
[----:B------:R-:W-:Y:S05]  /*10a40*/  BSYNC B0 ;  /* 0x0000000000007941 */ /* 0x000fea0003800000 */
.L_x_2675:
[----:B------:R-:W0:Y:S02]  /*10a50*/  LDGDEPBAR ;  /* 0x00000000000079af */ /* 0x000e240000000000 */
.L_x_2674:
[----:B------:R-:W-:Y:S01]  /*10a60*/  MOV R0, UR19 ;  /* 0x0000001300007c02 */ /* 0x000fe20008000f00 */
[----:B------:R-:W-:Y:S01]  /*10a70*/  LDSM.16.MT88.4 R140, [R217+0xa000] ;  /* 0x00a00000d98c783b */ /* 0x000fe20000004200 */
[----:B------:R-:W-:Y:S02]  /*10a80*/  MOV R194, R246 ;  /* 0x000000f600c27202 */ /* 0x000fe40000000f00 */
[----:B------:R-:W-:Y:S02]  /*10a90*/  LEA R0, R0, R247, 0x5 ;  /* 0x000000f700007211 */ /* 0x000fe400078e28ff */
[----:B------:R-:W-:Y:S02]  /*10aa0*/  MOV R195, R245 ;  /* 0x000000f500c37202 */ /* 0x000fe40000000f00 */
[C---:B------:R-:W-:Y:S02]  /*10ab0*/  IADD3 R2, R0.reuse, 0x1, RZ ;  /* 0x0000000100027810 */ /* 0x040fe40007ffe0ff */
[----:B------:R-:W-:-:S02]  /*10ac0*/  ISETP.GE.AND P1, PT, R0, R235, PT ;  /* 0x000000eb0000720c */ /* 0x000fc40003f26270 */
[C---:B------:R-:W-:Y:S02]  /*10ad0*/  ISETP.GE.AND P3, PT, R2.reuse, R235, PT ;  /* 0x000000eb0200720c */ /* 0x040fe40003f66270 */
[C---:B------:R-:W-:Y:S02]  /*10ae0*/  ISETP.GE.AND P2, PT, R2.reuse, R234, PT ;  /* 0x000000ea0200720c */ /* 0x040fe40003f46270 */
[C---:B------:R-:W-:Y:S02]  /*10af0*/  ISETP.GE.AND P4, PT, R2.reuse, R233, PT ;  /* 0x000000e90200720c */ /* 0x040fe40003f86270 */
[----:B------:R-:W-:Y:S02]  /*10b00*/  ISETP.GE.AND P6, PT, R2, R232, PT ;  /* 0x000000e80200720c */ /* 0x000fe40003fc6270 */
[C---:B------:R-:W-:Y:S02]  /*10b10*/  ISETP.GE.AND P0, PT, R0.reuse, R234, PT ;  /* 0x000000ea0000720c */ /* 0x040fe40003f06270 */
[----:B------:R-:W-:-:S02]  /*10b20*/  ISETP.LT.OR P1, PT, R0, R231, P1 ;  /* 0x000000e70000720c */ /* 0x000fc40000f21670 */
[C---:B------:R-:W-:Y:S02]  /*10b30*/  ISETP.LT.OR P3, PT, R2.reuse, R231, P3 ;  /* 0x000000e70200720c */ /* 0x040fe40001f61670 */
[C---:B------:R-:W-:Y:S02]  /*10b40*/  ISETP.LT.OR P2, PT, R2.reuse, R230, P2 ;  /* 0x000000e60200720c */ /* 0x040fe40001741670 */
[C---:B------:R-:W-:Y:S02]  /*10b50*/  ISETP.LT.OR P4, PT, R2.reuse, R229, P4 ;  /* 0x000000e50200720c */ /* 0x040fe40002781670 */
[----:B------:R-:W-:Y:S02]  /*10b60*/  ISETP.LT.OR P6, PT, R2, R228, P6 ;  /* 0x000000e40200720c */ /* 0x000fe400037c1670 */
[C---:B------:R-:W-:Y:S02]  /*10b70*/  ISETP.GE.AND P5, PT, R0.reuse, R233, PT ;  /* 0x000000e90000720c */ /* 0x040fe40003fa6270 */
[----:B------:R-:W-:-:S02]  /*10b80*/  ISETP.LT.OR P0, PT, R0, R230, P0 ;  /* 0x000000e60000720c */ /* 0x000fc40000701670 */
[----:B------:R-:W-:Y:S02]  /*10b90*/  IADD3 R2, R0, 0x8, RZ ;  /* 0x0000000800027810 */ /* 0x000fe40007ffe0ff */
[----:B-1----:R-:W-:Y:S02]  /*10ba0*/  FSEL R6, R208, -INF , !P1 ;  /* 0xff800000d0067808 */ /* 0x002fe40004800000 */
[C---:B------:R-:W-:Y:S02]  /*10bb0*/  ISETP.LT.OR P5, PT, R0.reuse, R229, P5 ;  /* 0x000000e50000720c */ /* 0x040fe40002fa1670 */
[----:B------:R-:W-:Y:S02]  /*10bc0*/  FSEL R9, R197, -INF , !P0 ;  /* 0xff800000c5097808 */ /* 0x000fe40004000000 */
[----:B------:R-:W-:Y:S02]  /*10bd0*/  ISETP.GE.AND P1, PT, R0, R232, PT ;  /* 0x000000e80000720c */ /* 0x000fe40003f26270 */
[----:B------:R-:W-:-:S02]  /*10be0*/  ISETP.GE.AND P0, PT, R2, R235, PT ;  /* 0x000000eb0200720c */ /* 0x000fc40003f06270 */
[----:B--2---:R-:W-:Y:S02]  /*10bf0*/  IADD3 R5, R0, 0x9, RZ ;  /* 0x0000000900057810 */ /* 0x004fe40007ffe0ff */
[----:B------:R-:W-:Y:S02]  /*10c00*/  FSEL R13, R192, -INF , !P5 ;  /* 0xff800000c00d7808 */ /* 0x000fe40006800000 */
[----:B------:R-:W-:Y:S02]  /*10c10*/  ISETP.LT.OR P1, PT, R0, R228, P1 ;  /* 0x000000e40000720c */ /* 0x000fe40000f21670 */
[C---:B------:R-:W-:Y:S02]  /*10c20*/  ISETP.GE.AND P5, PT, R2.reuse, R234, PT ;  /* 0x000000ea0200720c */ /* 0x040fe40003fa6270 */
[----:B------:R-:W-:Y:S02]  /*10c30*/  ISETP.LT.OR P0, PT, R2, R231, P0 ;  /* 0x000000e70200720c */ /* 0x000fe40000701670 */
[----:B------:R-:W-:-:S02]  /*10c40*/  IADD3 R4, R0, 0x10, RZ ;  /* 0x0000001000047810 */ /* 0x000fc40007ffe0ff */
[----:B------:R-:W-:Y:S02]  /*10c50*/  FSEL R16, R198, -INF , !P2 ;  /* 0xff800000c6107808 */ /* 0x000fe40005000000 */
[----:B------:R-:W-:Y:S02]  /*10c60*/  FSEL R10, R199, -INF , !P3 ;  /* 0xff800000c70a7808 */ /* 0x000fe40005800000 */
[----:B------:R-:W-:Y:S02]  /*10c70*/  ISETP.GE.AND P2, PT, R5, R235, PT ;  /* 0x000000eb0500720c */ /* 0x000fe40003f46270 */
[----:B------:R-:W-:Y:S02]  /*10c80*/  FMNMX.FTZ R11, R239, R6, !PT ;  /* 0x00000006ef0b7209 */ /* 0x000fe40007810000 */
[----:B------:R-:W-:Y:S02]  /*10c90*/  FSEL R17, R137, -INF , !P1 ;  /* 0xff80000089117808 */ /* 0x000fe40004800000 */
[----:B------:R-:W-:-:S02]  /*10ca0*/  ISETP.LT.OR P5, PT, R2, R230, P5 ;  /* 0x000000e60200720c */ /* 0x000fc40002fa1670 */
[----:B------:R-:W-:Y:S02]  /*10cb0*/  FSEL R8, R177, -INF , !P0 ;  /* 0xff800000b1087808 */ /* 0x000fe40004000000 */
[C---:B------:R-:W-:Y:S02]  /*10cc0*/  ISETP.GE.AND P1, PT, R2.reuse, R233, PT ;  /* 0x000000e90200720c */ /* 0x040fe40003f26270 */
[----:B------:R-:W-:Y:S02]  /*10cd0*/  ISETP.GE.AND P3, PT, R2, R232, PT ;  /* 0x000000e80200720c */ /* 0x000fe40003f66270 */
[----:B------:R-:W-:Y:S02]  /*10ce0*/  IADD3 R3, R0, 0x11, RZ ;  /* 0x0000001100037810 */ /* 0x000fe40007ffe0ff */
[----:B------:R-:W-:Y:S02]  /*10cf0*/  ISETP.GE.AND P0, PT, R4, R235, PT ;  /* 0x000000eb0400720c */ /* 0x000fe40003f06270 */
[----:B------:R-:W-:-:S02]  /*10d00*/  ISETP.LT.OR P2, PT, R5, R231, P2 ;  /* 0x000000e70500720c */ /* 0x000fc40001741670 */
[----:B------:R-:W-:Y:S02]  /*10d10*/  FMNMX.FTZ R11, R10, R11, !PT ;  /* 0x0000000b0a0b7209 */ /* 0x000fe40007810000 */
[----:B------:R-:W-:Y:S02]  /*10d20*/  FSEL R15, R136, -INF , !P5 ;  /* 0xff800000880f7808 */ /* 0x000fe40006800000 */
[C---:B------:R-:W-:Y:S02]  /*10d30*/  ISETP.LT.OR P1, PT, R2.reuse, R229, P1 ;  /* 0x000000e50200720c */ /* 0x040fe40000f21670 */
[----:B------:R-:W-:Y:S02]  /*10d40*/  ISETP.LT.OR P3, PT, R2, R228, P3 ;  /* 0x000000e40200720c */ /* 0x000fe40001f61670 */
[----:B------:R-:W-:Y:S02]  /*10d50*/  ISETP.GE.AND P5, PT, R3, R235, PT ;  /* 0x000000eb0300720c */ /* 0x000fe40003fa6270 */
[----:B------:R-:W-:-:S02]  /*10d60*/  ISETP.LT.OR P0, PT, R4, R231, P0 ;  /* 0x000000e70400720c */ /* 0x000fc40000701670 */
[----:B------:R-:W-:Y:S02]  /*10d70*/  IADD3 R2, R0, 0x18, RZ ;  /* 0x0000001800027810 */ /* 0x000fe40007ffe0ff */
[----:B------:R-:W-:Y:S02]  /*10d80*/  FSEL R7, R179, -INF , !P2 ;  /* 0xff800000b3077808 */ /* 0x000fe40005000000 */
[----:B------:R-:W-:Y:S02]  /*10d90*/  FMNMX.FTZ R11, R8, R11, !PT ;  /* 0x0000000b080b7209 */ /* 0x000fe40007810000 */
[----:B------:R-:W-:Y:S02]  /*10da0*/  ISETP.LT.OR P5, PT, R3, R231, P5 ;  /* 0x000000e70300720c */ /* 0x000fe40002fa1670 */
[----:B------:R-:W-:Y:S02]  /*10db0*/  FSEL R204, R32, -INF , !P0 ;  /* 0xff80000020cc7808 */ /* 0x000fe40004000000 */
[----:B------:R-:W-:-:S02]  /*10dc0*/  IADD3 R0, R0, 0x19, RZ ;  /* 0x0000001900007810 */ /* 0x000fc40007ffe0ff */
[----:B------:R-:W-:Y:S02]  /*10dd0*/  ISETP.GE.AND P0, PT, R2, R235, PT ;  /* 0x000000eb0200720c */ /* 0x000fe40003f06270 */
[----:B------:R-:W-:Y:S02]  /*10de0*/  FMNMX.FTZ R11, R7, R11, !PT ;  /* 0x0000000b070b7209 */ /* 0x000fe40007810000 */
[----:B------:R-:W-:Y:S02]  /*10df0*/  FSEL R19, R196, -INF , !P4 ;  /* 0xff800000c4137808 */ /* 0x000fe40006000000 */
[----:B------:R-:W-:Y:S02]  /*10e00*/  FSEL R20, R193, -INF , !P6 ;  /* 0xff800000c1147808 */ /* 0x000fe40007000000 */
[C---:B------:R-:W-:Y:S02]  /*10e10*/  ISETP.GE.AND P4, PT, R5.reuse, R234, PT ;  /* 0x000000ea0500720c */ /* 0x040fe40003f86270 */
[----:B------:R-:W-:-:S02]  /*10e20*/  ISETP.GE.AND P6, PT, R5, R233, PT ;  /* 0x000000e90500720c */ /* 0x000fc40003fc6270 */
[----:B------:R-:W-:Y:S02]  /*10e30*/  ISETP.GE.AND P2, PT, R5, R232, PT ;  /* 0x000000e80500720c */ /* 0x000fe40003f46270 */
[----:B------:R-:W-:Y:S02]  /*10e40*/  FSEL R206, R29, -INF , !P5 ;  /* 0xff8000001dce7808 */ /* 0x000fe40006800000 */
[----:B------:R-:W-:Y:S02]  /*10e50*/  ISETP.GE.AND P5, PT, R0, R235, PT ;  /* 0x000000eb0000720c */ /* 0x000fe40003fa6270 */
[----:B------:R-:W-:Y:S02]  /*10e60*/  ISETP.LT.OR P0, PT, R2, R231, P0 ;  /* 0x000000e70200720c */ /* 0x000fe40000701670 */
        /* <DEDUP_REMOVED lines=9> */
[C---:B------:R-:W-:Y:S02]  /*10f00*/  ISETP.GE.AND P0, PT, R4.reuse, R234, PT ;  /* 0x000000ea0400720c */ /* 0x040fe40003f06270 */
[----:B------:R-:W-:Y:S02]  /*10f10*/  FMNMX.FTZ R136, R207, R5, !PT ;  /* 0x00000005cf887209 */ /* 0x000fe40007810000 */
[----:B------:R-:W-:Y:S02]  /*10f20*/  FSEL R18, R133, -INF , !P1 ;  /* 0xff80000085127808 */ /* 0x000fe40004800000 */
[----:B------:R-:W-:Y:S01]  /*10f30*/  ISETP.LT.OR P0, PT, R4, R230, P0 ;  /* 0x000000e60400720c */ /* 0x000fe20000701670 */
[----:B------:R-:W1:Y:S01]  /*10f40*/  SHFL.BFLY PT, R5, R136, 0x2, 0x1f ;  /* 0x0c401f0088057f89 */ /* 0x000e6200000e0000 */
[----:B------:R-:W-:-:S02]  /*10f50*/  ISETP.GE.AND P1, PT, R3, R234, PT ;  /* 0x000000ea0300720c */ /* 0x000fc40003f26270 */
[----:B------:R-:W-:Y:S02]  /*10f60*/  FSEL R14, R176, -INF , !P4 ;  /* 0xff800000b00e7808 */ /* 0x000fe40006000000 */
[----:B------:R-:W-:Y:S02]  /*10f70*/  FSEL R240, R34, -INF , !P0 ;  /* 0xff80000022f07808 */ /* 0x000fe40004000000 */
[----:B------:R-:W-:Y:S02]  /*10f80*/  ISETP.GE.AND P4, PT, R2, R234, PT ;  /* 0x000000ea0200720c */ /* 0x000fe40003f86270 */
[----:B------:R-:W-:Y:S02]  /*10f90*/  ISETP.LT.OR P1, PT, R3, R230, P1 ;  /* 0x000000e60300720c */ /* 0x000fe40000f21670 */
[----:B------:R-:W-:Y:S02]  /*10fa0*/  ISETP.GE.AND P0, PT, R0, R234, PT ;  /* 0x000000ea0000720c */ /* 0x000fe40003f06270 */
[----:B------:R-:W-:-:S02]  /*10fb0*/  ISETP.LT.OR P4, PT, R2, R230, P4 ;  /* 0x000000e60200720c */ /* 0x000fc40002781670 */
[----:B------:R-:W-:Y:S02]  /*10fc0*/  FSEL R243, R28, -INF , !P1 ;  /* 0xff8000001cf37808 */ /* 0x000fe40004800000 */
[----:B------:R-:W-:Y:S01]  /*10fd0*/  ISETP.LT.OR P0, PT, R0, R230, P0 ;  /* 0x000000e60000720c */ /* 0x000fe20000701670 */
[----:B------:R-:W-:Y:S01]  /*10fe0*/  LDSM.16.MT88.4 R28, [R218+0xb000] ;  /* 0x00b00000da1c783b */ /* 0x000fe20000004200 */
[C---:B------:R-:W-:Y:S02]  /*10ff0*/  ISETP.GE.AND P5, PT, R4.reuse, R233, PT ;  /* 0x000000e90400720c */ /* 0x040fe40003fa6270 */
[----:B------:R-:W-:Y:S02]  /*11000*/  ISETP.GE.AND P1, PT, R4, R232, PT ;  /* 0x000000e80400720c */ /* 0x000fe40003f26270 */
[----:B------:R-:W-:Y:S02]  /*11010*/  FSEL R242, R22, -INF , !P4 ;  /* 0xff80000016f27808 */ /* 0x000fe40006000000 */
[----:B------:R-:W-:-:S02]  /*11020*/  FSEL R241, R21, -INF , !P0 ;  /* 0xff80000015f17808 */ /* 0x000fc40004000000 */
[----:B------:R-:W-:Y:S02]  /*11030*/  FMNMX.FTZ R11, R238, R9, !PT ;  /* 0x00000009ee0b7209 */ /* 0x000fe40007810000 */
[C---:B------:R-:W-:Y:S02]  /*11040*/  ISETP.LT.OR P5, PT, R4.reuse, R229, P5 ;  /* 0x000000e50400720c */ /* 0x040fe40002fa1670 */
[----:B------:R-:W-:Y:S02]  /*11050*/  ISETP.LT.OR P1, PT, R4, R228, P1 ;  /* 0x000000e40400720c */ /* 0x000fe40000f21670 */
[C---:B------:R-:W-:Y:S02]  /*11060*/  ISETP.GE.AND P4, PT, R3.reuse, R233, PT ;  /* 0x000000e90300720c */ /* 0x040fe40003f86270 */
[----:B------:R-:W-:Y:S02]  /*11070*/  ISETP.GE.AND P0, PT, R3, R232, PT ;  /* 0x000000e80300720c */ /* 0x000fe40003f06270 */
[----:B------:R-:W-:-:S02]  /*11080*/  FMNMX.FTZ R4, R237, R13, !PT ;  /* 0x0000000ded047209 */ /* 0x000fc40007810000 */
[----:B------:R-:W-:Y:S02]  /*11090*/  FMNMX.FTZ R11, R16, R11, !PT ;  /* 0x0000000b100b7209 */ /* 0x000fe40007810000 */
[C---:B------:R-:W-:Y:S02]  /*110a0*/  ISETP.LT.OR P4, PT, R3.reuse, R229, P4 ;  /* 0x000000e50300720c */ /* 0x040fe40002781670 */
[----:B------:R-:W-:Y:S02]  /*110b0*/  ISETP.LT.OR P0, PT, R3, R228, P0 ;  /* 0x000000e40300720c */ /* 0x000fe40000701670 */
[----:B------:R-:W-:Y:S02]  /*110c0*/  FMNMX.FTZ R3, R19, R4, !PT ;  /* 0x0000000413037209 */ /* 0x000fe40007810000 */
[----:B------:R-:W-:Y:S02]  /*110d0*/  FMNMX.FTZ R135, R15, R11, !PT ;  /* 0x0000000b0f877209 */ /* 0x000fe40007810000 */
[----:B-1----:R-:W-:-:S02]  /*110e0*/  FMNMX.FTZ R136, R136, R5, !PT ;  /* 0x0000000588887209 */ /* 0x002fc40007810000 */
[----:B------:R-:W-:Y:S02]  /*110f0*/  FSEL R5, R180, -INF , !P6 ;  /* 0xff800000b4057808 */ /* 0x000fe40007000000 */
[----:B------:R-:W-:Y:S01]  /*11100*/  FMNMX.FTZ R3, R18, R3, !PT ;  /* 0x0000000312037209 */ /* 0x000fe20007810000 */
[----:B------:R-:W1:Y:S01]  /*11110*/  SHFL.BFLY PT, R21, R136, 0x1, 0x1f ;  /* 0x0c201f0088157f89 */ /* 0x000e6200000e0000 */
[----:B------:R-:W-:Y:S02]  /*11120*/  FMNMX.FTZ R135, R14, R135, !PT ;  /* 0x000000870e877209 */ /* 0x000fe40007810000 */
[----:B------:R-:W-:Y:S02]  /*11130*/  ISETP.GE.AND P6, PT, R2, R233, PT ;  /* 0x000000e90200720c */ /* 0x000fe40003fc6270 */
[----:B------:R-:W-:Y:S02]  /*11140*/  FSEL R132, R132, -INF , !P5 ;  /* 0xff80000084847808 */ /* 0x000fe40006800000 */
[----:B------:R-:W-:-:S02]  /*11150*/  FMNMX.FTZ R3, R5, R3, !PT ;  /* 0x0000000305037209 */ /* 0x000fc40007810000 */
[----:B------:R-:W-:Y:S02]  /*11160*/  FMNMX.FTZ R135, R240, R135, !PT ;  /* 0x00000087f0877209 */ /* 0x000fe40007810000 */
[----:B------:R-:W-:Y:S02]  /*11170*/  ISETP.LT.OR P6, PT, R2, R229, P6 ;  /* 0x000000e50200720c */ /* 0x000fe400037c1670 */
[----:B------:R-:W-:Y:S02]  /*11180*/  FSEL R138, R33, -INF , !P4 ;  /* 0xff800000218a7808 */ /* 0x000fe40006000000 */
[----:B------:R-:W-:Y:S01]  /*11190*/  FMNMX.FTZ R3, R132, R3, !PT ;  /* 0x0000000384037209 */ /* 0x000fe20007810000 */
[----:B------:R-:W-:Y:S01]  /*111a0*/  LDSM.16.MT88.4 R32, [R218+0xa000] ;  /* 0x00a00000da20783b */ /* 0x000fe20000004200 */
[----:B------:R-:W-:Y:S02]  /*111b0*/  FMNMX.FTZ R11, R236, R17, !PT ;  /* 0x00000011ec0b7209 */ /* 0x000fe40007810000 */
[----:B------:R-:W-:-:S02]  /*111c0*/  FMNMX.FTZ R135, R243, R135, !PT ;  /* 0x00000087f3877209 */ /* 0x000fc40007810000 */
[----:B------:R-:W-:Y:S02]  /*111d0*/  FSEL R133, R23, -INF , !P6 ;  /* 0xff80000017857808 */ /* 0x000fe40007000000 */
[----:B------:R-:W-:Y:S02]  /*111e0*/  FMNMX.FTZ R3, R138, R3, !PT ;  /* 0x000000038a037209 */ /* 0x000fe40007810000 */
[----:B------:R-:W-:Y:S02]  /*111f0*/  FSEL R4, R182, -INF , !P3 ;  /* 0xff800000b6047808 */ /* 0x000fe40005800000 */
[----:B------:R-:W-:Y:S02]  /*11200*/  FMNMX.FTZ R11, R20, R11, !PT ;  /* 0x0000000b140b7209 */ /* 0x000fe40007810000 */
[----:B------:R-:W-:Y:S02]  /*11210*/  FMNMX.FTZ R135, R242, R135, !PT ;  /* 0x00000087f2877209 */ /* 0x000fe40007810000 */
[----:B------:R-:W-:-:S02]  /*11220*/  FMNMX.FTZ R134, R133, R3, !PT ;  /* 0x0000000385867209 */ /* 0x000fc40007810000 */
[----:B------:R-:W-:Y:S02]  /*11230*/  ISETP.GE.AND P3, PT, R2, R232, PT ;  /* 0x000000e80200720c */ /* 0x000fe40003f66270 */
[----:B------:R-:W-:Y:S02]  /*11240*/  FSEL R3, R178, -INF , !P2 ;  /* 0xff800000b2037808 */ /* 0x000fe40005000000 */
[----:B------:R-:W-:Y:S01]  /*11250*/  FMNMX.FTZ R11, R4, R11, !PT ;  /* 0x0000000b040b7209 */ /* 0x000fe20007810000 */
[----:B------:R-:W-:Y:S01]  /*11260*/  LDSM.16.MT88.4 R176, [R213+0xb000] ;  /* 0x00b00000d5b0783b */ /* 0x000fe20000004200 */
[----:B------:R-:W-:Y:S02]  /*11270*/  FMNMX.FTZ R135, R241, R135, !PT ;  /* 0x00000087f1877209 */ /* 0x000fe40007810000 */
[----:B------:R-:W-:Y:S02]  /*11280*/  ISETP.GE.AND P5, PT, R0, R233, PT ;  /* 0x000000e90000720c */ /* 0x000fe40003fa6270 */
[----:B------:R-:W-:Y:S01]  /*11290*/  ISETP.LT.OR P3, PT, R2, R228, P3 ;  /* 0x000000e40200720c */ /* 0x000fe20001f61670 */
[----:B------:R-:W2:Y:S01]  /*112a0*/  SHFL.BFLY PT, R12, R135, 0x2, 0x1f ;  /* 0x0c401f00870c7f89 */ /* 0x000ea200000e0000 */
[----:B------:R-:W-:-:S02]  /*112b0*/  FSEL R139, R139, -INF , !P1 ;  /* 0xff8000008b8b7808 */ /* 0x000fc40004800000 */
[----:B------:R-:W-:Y:S02]  /*112c0*/  FMNMX.FTZ R2, R3, R11, !PT ;  /* 0x0000000b03027209 */ /* 0x000fe40007810000 */
[C---:B------:R-:W-:Y:S02]  /*112d0*/  ISETP.LT.OR P5, PT, R0.reuse, R229, P5 ;  /* 0x000000e50000720c */ /* 0x040fe40002fa1670 */
[----:B------:R-:W-:Y:S02]  /*112e0*/  ISETP.GE.AND P1, PT, R0, R232, PT ;  /* 0x000000e80000720c */ /* 0x000fe40003f26270 */
[----:B------:R-:W-:Y:S02]  /*112f0*/  FSEL R181, R181, -INF , !P0 ;  /* 0xff800000b5b57808 */ /* 0x000fe40004000000 */
[----:B------:R-:W-:Y:S02]  /*11300*/  FMNMX.FTZ R2, R139, R2, !PT ;  /* 0x000000028b027209 */ /* 0x000fe40007810000 */
[----:B------:R-:W-:-:S02]  /*11310*/  FSEL R180, R24, -INF , !P5 ;  /* 0xff80000018b47808 */ /* 0x000fc40006800000 */
[----:B------:R-:W-:Y:S02]  /*11320*/  ISETP.LT.OR P0, PT, R0, R228, P1 ;  /* 0x000000e40000720c */ /* 0x000fe40000f01670 */
[----:B------:R-:W-:Y:S02]  /*11330*/  FSEL R183, R25, -INF , !P3 ;  /* 0xff80000019b77808 */ /* 0x000fe40005800000 */
[----:B------:R-:W-:Y:S02]  /*11340*/  FMNMX.FTZ R0, R181, R2, !PT ;  /* 0x00000002b5007209 */ /* 0x000fe40007810000 */
[----:B------:R-:W-:Y:S02]  /*11350*/  FMNMX.FTZ R134, R180, R134, !PT ;  /* 0x00000086b4867209 */ /* 0x000fe40007810000 */
[----:B------:R-:W-:Y:S02]  /*11360*/  FSEL R182, R26, -INF , !P0 ;  /* 0xff8000001ab67808 */ /* 0x000fe40004000000 */
[----:B------:R-:W-:Y:S01]  /*11370*/  FMNMX.FTZ R0, R183, R0, !PT ;  /* 0x00000000b7007209 */ /* 0x000fe20007810000 */
[----:B------:R-:W3:Y:S01]  /*11380*/  SHFL.BFLY PT, R11, R134, 0x2, 0x1f ;  /* 0x0c401f00860b7f89 */ /* 0x000ee200000e0000 */
[----:B-1----:R-:W-:-:S02]  /*11390*/  FMNMX.FTZ R136, R136, R21, !PT ;  /* 0x0000001588887209 */ /* 0x002fc40007810000 */
[----:B------:R-:W-:Y:S01]  /*113a0*/  FMNMX.FTZ R0, R182, R0, !PT ;  /* 0x00000000b6007209 */ /* 0x000fe20007810000 */
[----:B------:R-:W-:Y:S01]  /*113b0*/  LDSM.16.MT88.4 R24, [R215+0xb000] ;  /* 0x00b00000d718783b */ /* 0x000fe20000004200 */
[----:B--2---:R-:W-:Y:S01]  /*113c0*/  FMNMX.FTZ R135, R135, R12, !PT ;  /* 0x0000000c87877209 */ /* 0x004fe20007810000 */
[C---:B------:R-:W-:Y:S01]  /*113d0*/  FMUL.FTZ R12, R136.reuse, UR17 ;  /* 0x00000011880c7c20 */ /* 0x040fe20008410000 */
[----:B------:R-:W-:Y:S01]  /*113e0*/  FSETP.NEU.FTZ.AND P3, PT, R136, -INF , PT ;  /* 0xff8000008800780b */ /* 0x000fe20003f7d000 */
[----:B------:R-:W1:Y:S03]  /*113f0*/  SHFL.BFLY PT, R2, R0, 0x2, 0x1f ;  /* 0x0c401f0000027f89 */ /* 0x000e6600000e0000 */
[----:B------:R-:W-:Y:S01]  /*11400*/  FSEL R12, R12, RZ, P3 ;  /* 0x000000ff0c0c7208 */ /* 0x000fe20001800000 */
[----:B------:R-:W2:Y:S04]  /*11410*/  SHFL.BFLY PT, R21, R135, 0x1, 0x1f ;  /* 0x0c201f0087157f89 */ /* 0x000ea800000e0000 */
[--C-:B------:R-:W-:Y:S01]  /*11420*/  FFMA.FTZ R6, R6, UR17, -R12.reuse ;  /* 0x0000001106067c23 */ /* 0x100fe2000801080c */
[--C-:B------:R-:W-:Y:S01]  /*11430*/  FFMA.FTZ R8, R8, UR17, -R12.reuse ;  /* 0x0000001108087c23 */ /* 0x100fe2000801080c */
[--C-:B------:R-:W-:Y:S01]  /*11440*/  FFMA.FTZ R10, R10, UR17, -R12.reuse ;  /* 0x000000110a0a7c23 */ /* 0x100fe2000801080c */
[----:B------:R-:W-:Y:S01]  /*11450*/  FFMA.FTZ R7, R7, UR17, -R12 ;  /* 0x0000001107077c23 */ /* 0x000fe2000801080c */
[----:B------:R4:W-:Y:S01]  /*11460*/  MUFU.EX2 R202, R6 ;  /* 0x0000000600ca7308 */ /* 0x0009e20000000800 */
[----:B---3--:R-:W-:-:S07]  /*11470*/  FMNMX.FTZ R134, R134, R11, !PT ;  /* 0x0000000b86867209 */ /* 0x008fce0007810000 */
[----:B------:R3:W-:Y:S01]  /*11480*/  MUFU.EX2 R200, R8 ;  /* 0x0000000800c87308 */ /* 0x0007e20000000800 */
[----:B-1----:R-:W-:Y:S02]  /*11490*/  FMNMX.FTZ R0, R0, R2, !PT ;  /* 0x0000000200007209 */ /* 0x002fe40007810000 */
[----:B------:R-:W-:Y:S02]  /*114a0*/  FSEL R2, R136, RZ, P3 ;  /* 0x000000ff88027208 */ /* 0x000fe40001800000 */
[----:B--2---:R-:W-:Y:S01]  /*114b0*/  FMNMX.FTZ R135, R135, R21, !PT ;  /* 0x0000001587877209 */ /* 0x004fe20007810000 */
[----:B----4-:R-:W1:Y:S02]  /*114c0*/  SHFL.BFLY PT, R6, R134, 0x1, 0x1f ;  /* 0x0c201f0086067f89 */ /* 0x010e6400000e0000 */
[----:B------:R2:W-:Y:S01]  /*114d0*/  MUFU.EX2 R201, R10 ;  /* 0x0000000a00c97308 */ /* 0x0005e20000000800 */
[----:B------:R-:W-:Y:S01]  /*114e0*/  FADD.FTZ R2, R239, -R2 ;  /* 0x80000002ef027221 */ /* 0x000fe20000010000 */
[C---:B------:R-:W-:Y:S01]  /*114f0*/  FSETP.NEU.FTZ.AND P2, PT, R135.reuse, -INF , PT ;  /* 0xff8000008700780b */ /* 0x040fe20003f5d000 */
[----:B------:R-:W4:Y:S01]  /*11500*/  SHFL.BFLY PT, R137, R0, 0x1, 0x1f ;  /* 0x0c201f0000897f89 */ /* 0x000f2200000e0000 */
[----:B------:R-:W-:Y:S01]  /*11510*/  FMUL.FTZ R11, R135, UR17 ;  /* 0x00000011870b7c20 */ /* 0x000fe20008410000 */
[----:B---3--:R-:W-:-:S03]  /*11520*/  FMUL.FTZ R8, R2, UR17 ;  /* 0x0000001102087c20 */ /* 0x008fc60008410000 */
[----:B------:R-:W-:Y:S01]  /*11530*/  MUFU.EX2 R203, R7 ;  /* 0x0000000700cb7308 */ /* 0x000fe20000000800 */
[----:B------:R-:W-:-:S05]  /*11540*/  FSEL R11, R11, RZ, P2 ;  /* 0x000000ff0b0b7208 */ /* 0x000fca0001000000 */
[--C-:B------:R-:W-:Y:S01]  /*11550*/  FFMA.FTZ R9, R9, UR17, -R11.reuse ;  /* 0x0000001109097c23 */ /* 0x100fe2000801080b */
[--C-:B------:R-:W-:Y:S01]  /*11560*/  FFMA.FTZ R16, R16, UR17, -R11.reuse ;  /* 0x0000001110107c23 */ /* 0x100fe2000801080b */
[--C-:B------:R-:W-:Y:S01]  /*11570*/  FFMA.FTZ R15, R15, UR17, -R11.reuse ;  /* 0x000000110f0f7c23 */ /* 0x100fe2000801080b */
[----:B------:R-:W-:Y:S01]  /*11580*/  FFMA.FTZ R14, R14, UR17, -R11 ;  /* 0x000000110e0e7c23 */ /* 0x000fe2000801080b */
[----:B------:R3:W-:Y:S01]  /*11590*/  MUFU.EX2 R197, R9 ;  /* 0x0000000900c57308 */ /* 0x0007e20000000800 */
[----:B-1----:R-:W-:-:S07]  /*115a0*/  FMNMX.FTZ R134, R134, R6, !PT ;  /* 0x0000000686867209 */ /* 0x002fce0007810000 */
[----:B------:R-:W-:Y:S01]  /*115b0*/  MUFU.EX2 R196, R16 ;  /* 0x0000001000c47308 */ /* 0x000fe20000000800 */
[C---:B------:R-:W-:Y:S01]  /*115c0*/  FSETP.NEU.FTZ.AND P1, PT, R134.reuse, -INF , PT ;  /* 0xff8000008600780b */ /* 0x040fe20003f3d000 */
[----:B--2---:R-:W-:Y:S01]  /*115d0*/  FMUL.FTZ R10, R134, UR17 ;  /* 0x00000011860a7c20 */ /* 0x004fe20008410000 */
[----:B----4-:R-:W-:Y:S02]  /*115e0*/  FMNMX.FTZ R137, R0, R137, !PT ;  /* 0x0000008900897209 */ /* 0x010fe40007810000 */
[----:B------:R-:W-:Y:S02]  /*115f0*/  FSEL R0, R134, RZ, P1 ;  /* 0x000000ff86007208 */ /* 0x000fe40000800000 */
[C---:B------:R-:W-:Y:S01]  /*11600*/  FSETP.NEU.FTZ.AND P0, PT, R137.reuse, -INF , PT ;  /* 0xff8000008900780b */ /* 0x040fe20003f1d000 */
[----:B------:R-:W-:Y:S01]  /*11610*/  MUFU.EX2 R198, R15 ;  /* 0x0000000f00c67308 */ /* 0x000fe20000000800 */
[----:B---3--:R-:W-:Y:S01]  /*11620*/  FMUL.FTZ R9, R137, UR17 ;  /* 0x0000001189097c20 */ /* 0x008fe20008410000 */
[----:B------:R-:W-:Y:S01]  /*11630*/  FADD.FTZ R2, R237, -R0 ;  /* 0x80000000ed027221 */ /* 0x000fe20000010000 */
[----:B------:R-:W-:-:S02]  /*11640*/  FSEL R0, R137, RZ, P0 ;  /* 0x000000ff89007208 */ /* 0x000fc40000000000 */
[----:B------:R-:W-:Y:S01]  /*11650*/  FSEL R10, R10, RZ, P1 ;  /* 0x000000ff0a0a7208 */ /* 0x000fe20000800000 */
[----:B------:R-:W-:Y:S01]  /*11660*/  FMUL.FTZ R2, R2, UR17 ;  /* 0x0000001102027c20 */ /* 0x000fe20008410000 */
[----:B------:R-:W-:Y:S01]  /*11670*/  FSEL R9, R9, RZ, P0 ;  /* 0x000000ff09097208 */ /* 0x000fe20000000000 */
[----:B------:R-:W-:Y:S01]  /*11680*/  FADD.FTZ R0, R236, -R0 ;  /* 0x80000000ec007221 */ /* 0x000fe20000010000 */
[----:B------:R-:W-:Y:S01]  /*11690*/  MUFU.EX2 R199, R14 ;  /* 0x0000000e00c77308 */ /* 0x000fe20000000800 */
[--C-:B------:R-:W-:Y:S01]  /*116a0*/  FFMA.FTZ R13, R13, UR17, -R10.reuse ;  /* 0x000000110d0d7c23 */ /* 0x100fe2000801080a */
[--C-:B------:R-:W-:Y:S01]  /*116b0*/  FFMA.FTZ R19, R19, UR17, -R10.reuse ;  /* 0x0000001113137c23 */ /* 0x100fe2000801080a */
[----:B------:R-:W-:Y:S01]  /*116c0*/  FMUL.FTZ R0, R0, UR17 ;  /* 0x0000001100007c20 */ /* 0x000fe20008410000 */
[--C-:B------:R-:W-:Y:S01]  /*116d0*/  FFMA.FTZ R18, R18, UR17, -R10.reuse ;  /* 0x0000001112127c23 */ /* 0x100fe2000801080a */
[--C-:B------:R-:W-:Y:S01]  /*116e0*/  FFMA.FTZ R5, R5, UR17, -R10.reuse ;  /* 0x0000001105057c23 */ /* 0x100fe2000801080a */
[--C-:B------:R-:W-:Y:S01]  /*116f0*/  FFMA.FTZ R17, R17, UR17, -R9.reuse ;  /* 0x0000001111117c23 */ /* 0x100fe20008010809 */
[--C-:B------:R-:W-:Y:S01]  /*11700*/  FFMA.FTZ R20, R20, UR17, -R9.reuse ;  /* 0x0000001114147c23 */ /* 0x100fe20008010809 */
[--C-:B------:R-:W-:Y:S01]  /*11710*/  FFMA.FTZ R4, R4, UR17, -R9.reuse ;  /* 0x0000001104047c23 */ /* 0x100fe20008010809 */
[----:B------:R-:W-:Y:S01]  /*11720*/  FFMA.FTZ R3, R3, UR17, -R9 ;  /* 0x0000001103037c23 */ /* 0x000fe20008010809 */
[----:B------:R1:W-:Y:S08]  /*11730*/  MUFU.EX2 R189, R13 ;  /* 0x0000000d00bd7308 */ /* 0x0003f00000000800 */
[----:B------:R-:W-:Y:S08]  /*11740*/  MUFU.EX2 R188, R19 ;  /* 0x0000001300bc7308 */ /* 0x000ff00000000800 */
[----:B------:R-:W-:Y:S01]  /*11750*/  MUFU.EX2 R190, R18 ;  /* 0x0000001200be7308 */ /* 0x000fe20000000800 */
[----:B-1----:R-:W-:-:S07]  /*11760*/  FFMA.FTZ R13, R132, UR17, -R10 ;  /* 0x00000011840d7c23 */ /* 0x002fce000801080a */
[----:B------:R-:W1:Y:S08]  /*11770*/  MUFU.EX2 R191, R5 ;  /* 0x0000000500bf7308 */ /* 0x000e700000000800 */
[----:B------:R2:W-:Y:S08]  /*11780*/  MUFU.EX2 R184, R17 ;  /* 0x0000001100b87308 */ /* 0x0005f00000000800 */
[----:B------:R-:W3:Y:S01]  /*11790*/  MUFU.EX2 R185, R20 ;  /* 0x0000001400b97308 */ /* 0x000ee20000000800 */
[----:B-1----:R-:W-:-:S07]  /*117a0*/  F2FP.BF16.F32.PACK_AB R6, R191, R190 ;  /* 0x000000bebf06723e */ /* 0x002fce00000010ff */
[----:B------:R1:W-:Y:S01]  /*117b0*/  MUFU.EX2 R187, R4 ;  /* 0x0000000400bb7308 */ /* 0x0003e20000000800 */
[----:B--2---:R-:W2:Y:S07]  /*117c0*/  LDSM.16.MT88.4 R16, [R213+0xa000] ;  /* 0x00a00000d510783b */ /* 0x004eae0000004200 */
[----:B------:R-:W4:Y:S01]  /*117d0*/  MUFU.EX2 R186, R3 ;  /* 0x0000000300ba7308 */ /* 0x000f220000000800 */
[----:B---3--:R-:W-:Y:S01]  /*117e0*/  F2FP.BF16.F32.PACK_AB R5, R185, R184 ;  /* 0x000000b8b905723e */ /* 0x008fe200000010ff */
[----:B------:R-:W3:Y:S06]  /*117f0*/  LDSM.16.MT88.4 R20, [R215+0xa000] ;  /* 0x00a00000d714783b */ /* 0x000eec0000004200 */
[----:B------:R-:W5:Y:S01]  /*11800*/  MUFU.EX2 R2, R2 ;  /* 0x0000000200027308 */ /* 0x000f620000000800 */
[----:B-1----:R-:W-:-:S07]  /*11810*/  F2FP.BF16.F32.PACK_AB R4, R188, R189 ;  /* 0x000000bdbc04723e */ /* 0x002fce00000010ff */
[----:B------:R-:W1:Y:S01]  /*11820*/  MUFU.EX2 R0, R0 ;  /* 0x0000000000007308 */ /* 0x000e620000000800 */
[----:B----4-:R-:W-:Y:S02]  /*11830*/  F2FP.BF16.F32.PACK_AB R7, R186, R187 ;  /* 0x000000bbba07723e */ /* 0x010fe400000010ff */
[----:B------:R-:W-:-:S05]  /*11840*/  FSEL R3, R135, RZ, P2 ;  /* 0x000000ff87037208 */ /* 0x000fca0001000000 */
[----:B------:R-:W-:Y:S01]  /*11850*/  FADD.FTZ R3, R238, -R3 ;  /* 0x80000003ee037221 */ /* 0x000fe20000010000 */
[-C--:B-----5:R-:W-:Y:S01]  /*11860*/  FMUL.FTZ R40, R40, R2.reuse ;  /* 0x0000000228287220 */ /* 0x0a0fe20000410000 */
[-C--:B------:R-:W-:Y:S01]  /*11870*/  FMUL.FTZ R41, R41, R2.reuse ;  /* 0x0000000229297220 */ /* 0x080fe20000410000 */
[----:B------:R-:W4:Y:S01]  /*11880*/  MUFU.EX2 R8, R8 ;  /* 0x0000000800087308 */ /* 0x000f220000000800 */
[----:B------:R-:W-:Y:S01]  /*11890*/  FMUL.FTZ R3, R3, UR17 ;  /* 0x0000001103037c20 */ /* 0x000fe20008410000 */
[-C--:B------:R-:W-:Y:S01]  /*118a0*/  FMUL.FTZ R144, R144, R2.reuse ;  /* 0x0000000290907220 */ /* 0x080fe20000410000 */
[-C--:B------:R-:W-:Y:S01]  /*118b0*/  FMUL.FTZ R145, R145, R2.reuse ;  /* 0x0000000291917220 */ /* 0x080fe20000410000 */
[-C--:B------:R-:W-:Y:S01]  /*118c0*/  FMUL.FTZ R152, R152, R2.reuse ;  /* 0x0000000298987220 */ /* 0x080fe20000410000 */
[----:B------:R-:W-:Y:S01]  /*118d0*/  FMUL.FTZ R153, R153, R2 ;  /* 0x0000000299997220 */ /* 0x000fe20000410000 */
[-C--:B-1----:R-:W-:Y:S01]  /*118e0*/  FMUL.FTZ R42, R42, R0.reuse ;  /* 0x000000002a2a7220 */ /* 0x082fe20000410000 */
[-C--:B------:R-:W-:Y:S01]  /*118f0*/  FMUL.FTZ R43, R43, R0.reuse ;  /* 0x000000002b2b7220 */ /* 0x080fe20000410000 */
[----:B------:R-:W1:Y:S01]  /*11900*/  MUFU.EX2 R3, R3 ;  /* 0x0000000300037308 */ /* 0x000e620000000800 */
[-C--:B------:R-:W-:Y:S01]  /*11910*/  FMUL.FTZ R146, R146, R0.reuse ;  /* 0x0000000092927220 */ /* 0x080fe20000410000 */
[----:B------:R-:W-:Y:S01]  /*11920*/  FMUL.FTZ R147, R147, R0 ;  /* 0x0000000093937220 */ /* 0x000fe20000410000 */
[-C--:B------:R-:W-:Y:S01]  /*11930*/  FMUL.FTZ R160, R160, R2.reuse ;  /* 0x00000002a0a07220 */ /* 0x080fe20000410000 */
[-C--:B------:R-:W-:Y:S01]  /*11940*/  FMUL.FTZ R161, R161, R2.reuse ;  /* 0x00000002a1a17220 */ /* 0x080fe20000410000 */
[-C--:B------:R-:W-:Y:S01]  /*11950*/  FMUL.FTZ R168, R168, R2.reuse ;  /* 0x00000002a8a87220 */ /* 0x080fe20000410000 */
[C---:B------:R-:W-:Y:S01]  /*11960*/  HMMA.16816.F32.BF16 R248, R4.reuse, R32, R40 ;  /* 0x0000002004f8723c */ /* 0x040fe20000041828 */
[----:B------:R-:W5:Y:S01]  /*11970*/  LDSM.16.MT88.4 R40, [R217+0xb000] ;  /* 0x00b00000d928783b */ /* 0x000f620000004200 */
        /* <DEDUP_REMOVED lines=52> */
[C---:B--2---:R-:W-:Y:S01]  /*11cc0*/  HMMA.16816.F32.BF16 R144, R4.reuse, R16, R144 ;  /* 0x000000100490723c */ /* 0x044fe20000041890 */
[----:B------:R-:W-:Y:S01]  /*11cd0*/  MOV R192, R250 ;  /* 0x000000fa00c07202 */ /* 0x000fe20000000f00 */
[----:B----4-:R-:W-:Y:S01]  /*11ce0*/  FMUL.FTZ R36, R36, R8 ;  /* 0x0000000824247220 */ /* 0x010fe20000410000 */
[----:B------:R-:W-:Y:S01]  /*11cf0*/  MOV R14, R248 ;  /* 0x000000f8000e7202 */ /* 0x000fe20000000f00 */
[-C--:B------:R-:W-:Y:S01]  /*11d00*/  FMUL.FTZ R37, R37, R8.reuse ;  /* 0x0000000825257220 */ /* 0x080fe20000410000 */
[----:B------:R-:W-:Y:S01]  /*11d10*/  MOV R15, R251 ;  /* 0x000000fb000f7202 */ /* 0x000fe20000000f00 */
[C---:B------:R-:W-:Y:S01]  /*11d20*/  HMMA.16816.F32.BF16 R152, R4.reuse, R18, R152 ;  /* 0x000000120498723c */ /* 0x040fe20000041898 */
[-C--:B-1----:R-:W-:Y:S01]  /*11d30*/  FMUL.FTZ R38, R38, R3.reuse ;  /* 0x0000000326267220 */ /* 0x082fe20000410000 */
[-C--:B------:R-:W-:Y:S01]  /*11d40*/  FMUL.FTZ R39, R39, R3.reuse ;  /* 0x0000000327277220 */ /* 0x080fe20000410000 */
        /* <DEDUP_REMOVED lines=69> */
[----:B-----5:R-:W-:Y:S01]  /*121a0*/  HMMA.16816.F32.BF16 R120, R4, R40, R120 ;  /* 0x000000280478723c */ /* 0x020fe20000041878 */
[-C--:B------:R-:W-:Y:S01]  /*121b0*/  FMUL.FTZ R130, R130, R3.reuse ;  /* 0x0000000382827220 */ /* 0x080fe20000410000 */
[----:B------:R-:W-:Y:S01]  /*121c0*/  FMUL.FTZ R131, R131, R3 ;  /* 0x0000000383837220 */ /* 0x000fe20000410000 */
[----:B------:R-:W-:-:S03]  /*121d0*/  FFMA.FTZ R0, R252, R0, R184 ;  /* 0x00000000fc007223 */ /* 0x000fc600000100b8 */
        /* <DEDUP_REMOVED lines=147> */
.L_x_2664:
        /* <DEDUP_REMOVED lines=28> */
.L_x_2680:
[----:B------:R-:W2:Y:S01]  /*12cd0*/  LDL.64 R238, [R1+0x38] ;  /* 0x0000380001ee7983 */ /* 0x000ea20000100a00 */
[----:B-1----:R-:W1:Y:S01]  /*12ce0*/  @!P4 LDC.64 R12, c[0x0][0x218] ;  /* 0x00008600ff0ccb82 */ /* 0x002e620000000a00 */
        /* <DEDUP_REMOVED lines=8> */
[----:B------:R-:W5:Y:S01]  /*12d70*/  @!P4 LDC.64 R8, c[0x0][0x218] ;  /* 0x00008600ff08cb82 */ /* 0x000f620000000a00 */
[----:B------:R-:W-:Y:S01]  /*12d80*/  UIADD3 UR11, UR19, UR11, URZ ;  /* 0x0000000b130b7290 */ /* 0x000fe2000fffe03f */
[----:B------:R-:W-:Y:S02]  /*12d90*/  IMAD.U32 R4, RZ, RZ, UR18 ;  /* 0x00000012ff047e24 */ /* 0x000fe4000f8e00ff */
[----:B---3--:R-:W-:Y:S03]  /*12da0*/  IMAD.U32 R14, RZ, RZ, UR18 ;  /* 0x00000012ff0e7e24 */ /* 0x008fe6000f8e00ff */
[----:B------:R-:W-:Y:S01]  /*12db0*/  IMAD.U32 R5, RZ, RZ, UR11 ;  /* 0x0000000bff057e24 */ /* 0x000fe2000f8e00ff */
[----:B------:R-:W3:Y:S01]  /*12dc0*/  @!P1 LDC.64 R6, c[0x0][0x218] ;  /* 0x00008600ff069b82 */ /* 0x000ee20000000a00 */
[----:B--2---:R-:W-:Y:S04]  /*12dd0*/  LEA R4, P0, R4, R238, 0x5 ;  /* 0x000000ee04047211 */ /* 0x004fe800078028ff */
[----:B----4-:R-:W-:Y:S02]  /*12de0*/  LEA.HI.X R5, R14, R237, R5, 0x5, P0 ;  /* 0x000000ed0e057211 */ /* 0x010fe400000f2c05 */
        /* <DEDUP_REMOVED lines=15> */
[C---:B------:R-:W-:Y:S03]  /*12ee0*/  @!P4 LEA R8, P0, R4.reuse, R8, 0x1 ;  /* 0x000000080408c211 */ /* 0x040fe600078008ff */
[----:B------:R2:W-:Y:S01]  /*12ef0*/  @P4 STS.128 [R227+0x8800], RZ ;  /* 0x008800ffe3004388 */ /* 0x0005e20000000c00 */
[C-C-:B------:R-:W-:Y:S02]  /*12f00*/  @!P4 LEA.HI.X R9, R4.reuse, R9, R5.reuse, 0x1, P0 ;  /* 0x000000090409c211 */ /* 0x140fe400000f0c05 */
[C---:B---3--:R-:W-:Y:S03]  /*12f10*/  @!P1 LEA R6, P0, R4.reuse, R6, 0x1 ;  /* 0x0000000604069211 */ /* 0x048fe600078008ff */
        /* <DEDUP_REMOVED lines=12> */
.L_x_2678:
        /* <DEDUP_REMOVED lines=39> */
[----:B------:R-:W-:Y:S03]  /*13250*/  @!P1 LEA.HI.X R7, R0, R7, R5, 0x1, P0 ;  /* 0x0000000700079211 */ /* 0x000fe600000f0c05 */
[----:B------:R-:W-:Y:S01]  /*13260*/  @P4 STS.128 [R227+0xa800], RZ ;  /* 0x00a800ffe3004388 */ /* 0x000fe20000000c00 */
[----:B------:R-:W-:Y:S02]  /*13270*/  PLOP3.LUT P0, PT, PT, PT, UP0, 0x80, 0x0 ;  /* 0x000000000000781c */ /* 0x000fe40003f0f008 */
[----:B------:R-:W-:Y:S02]  /*13280*/  MOV R0, UR10 ;  /* 0x0000000a00007c02 */ /* 0x000fe40008000f00 */
        /* <DEDUP_REMOVED lines=15> */
[----:B------:R-:W-:Y:S04]  /*13380*/  LEA R0, R0, R2, 0x5 ;  /* 0x0000000200007211 */ /* 0x000fe800078e28ff */
[----:B------:R-:W0:Y:S01]  /*13390*/  LDGDEPBAR ;  /* 0x00000000000079af */ /* 0x000e220000000000 */
[CC--:B------:R-:W-:Y:S01]  /*133a0*/  ISETP.GE.AND P6, PT, R0.reuse, R231.reuse, PT ;  /* 0x000000e70000720c */ /* 0x0c0fe20003fc6270 */
[----:B------:R-:W-:Y:S03]  /*133b0*/  VIADD R2, R0, 0x1 ;  /* 0x0000000100027836 */ /* 0x000fe60000000000 */
[----:B------:R-:W-:Y:S02]  /*133c0*/  LDSM.16.M88.4 R176, [R216] ;  /* 0x00000000d8b0783b */ /* 0x000fe40000000200 */
[C---:B------:R-:W-:Y:S03]  /*133d0*/  ISETP.GE.AND P5, PT, R2.reuse, R231, PT ;  /* 0x000000e70200720c */ /* 0x040fe60003fa6270 */
[----:B------:R-:W4:Y:S01]  /*133e0*/  LDSM.16.M88.4 R180, [R223] ;  /* 0x00000000dfb4783b */ /* 0x000f220000000200 */
[C---:B------:R-:W-:Y:S02]  /*133f0*/  ISETP.GE.AND P3, PT, R2.reuse, R230, PT ;  /* 0x000000e60200720c */ /* 0x040fe40003f66270 */
[----:B------:R-:W-:Y:S02]  /*13400*/  ISETP.GE.AND P2, PT, R2, R229, PT ;  /* 0x000000e50200720c */ /* 0x000fe40003f46270 */
[----:B------:R-:W5:Y:S05]  /*13410*/  LDSM.16.M88.4 R184, [R216+0x2000] ;  /* 0x00200000d8b8783b */ /* 0x000f6a0000000200 */
[----:B------:R-:W5:Y:S05]  /*13420*/  LDSM.16.M88.4 R188, [R226] ;  /* 0x00000000e2bc783b */ /* 0x000f6a0000000200 */
[----:B------:R-:W-:Y:S01]  /*13430*/  LDSM.16.M88.4 R192, [R222] ;  /* 0x00000000dec0783b */ /* 0x000fe20000000200 */
[-C--:B--2---:R-:W-:Y:S04]  /*13440*/  HMMA.16816.F32.BF16 R4, R32, R16.reuse, RZ ;  /* 0x000000102004723c */ /* 0x084fe800000418ff */
[----:B------:R-:W2:Y:S02]  /*13450*/  LDSM.16.M88.4 R196, [R220+0x8000] ;  /* 0x00800000dcc4783b */ /* 0x000ea40000000200 */
[C---:B-1----:R-:W-:Y:S03]  /*13460*/  HMMA.16816.F32.BF16 R8, R28.reuse, R16, RZ ;  /* 0x000000101c08723c */ /* 0x042fe600000418ff */
[----:B------:R-:W-:Y:S03]  /*13470*/  LDSM.16.M88.4 R200, [R220+0x8800] ;  /* 0x00880000dcc8783b */ /* 0x000fe60000000200 */
[-C--:B------:R-:W-:Y:S02]  /*13480*/  HMMA.16816.F32.BF16 R12, R28, R18.reuse, RZ ;  /* 0x000000121c0c723c */ /* 0x080fe400000418ff */
[----:B------:R-:W-:Y:S04]  /*13490*/  LDSM.16.M88.4 R204, [R221] ;  /* 0x00000000ddcc783b */ /* 0x000fe80000000200 */
[C---:B------:R-:W-:Y:S01]  /*134a0*/  HMMA.16816.F32.BF16 R16, R32.reuse, R18, RZ ;  /* 0x000000122010723c */ /* 0x040fe200000418ff */
[----:B------:R-:W-:Y:S05]  /*134b0*/  LDSM.16.M88.4 R208, [R219] ;  /* 0x00000000dbd0783b */ /* 0x000fea0000000200 */
[-C--:B---3--:R-:W-:Y:S06]  /*134c0*/  HMMA.16816.F32.BF16 R20, R32, R140.reuse, RZ ;  /* 0x0000008c2014723c */ /* 0x088fec00000418ff */
        /* <DEDUP_REMOVED lines=14> */
[----:B------:R-:W3:Y:S05]  /*135b0*/  LDSM.16.M88.4 R176, [R221+0x2000] ;  /* 0x00200000ddb0783b */ /* 0x000eea0000000200 */
[-C--:B--2---:R-:W-:Y:S01]  /*135c0*/  HMMA.16816.F32.BF16 R4, R192, R196.reuse, R4 ;  /* 0x000000c4c004723c */ /* 0x084fe20000041804 */
[----:B------:R-:W2:Y:S05]  /*135d0*/  LDSM.16.M88.4 R188, [R212+0x9000] ;  /* 0x00900000d4bc783b */ /* 0x000eaa0000000200 */
        /* <DEDUP_REMOVED lines=9> */
[----:B------:R-:W4:Y:S05]  /*13670*/  LDSM.16.M88.4 R192, [R212+0x9800] ;  /* 0x00980000d4c0783b */ /* 0x000f2a0000000200 */
[-C--:B------:R-:W-:Y:S01]  /*13680*/  HMMA.16816.F32.BF16 R4, R204, R208.reuse, R4 ;  /* 0x000000d0cc04723c */ /* 0x080fe20000041804 */
[----:B------:R-:W5:Y:S05]  /*13690*/  LDSM.16.M88.4 R200, [R225] ;  /* 0x00000000e1c8783b */ /* 0x000f6a0000000200 */
        /* <DEDUP_REMOVED lines=9> */
[----:B------:R-:W3:Y:S05]  /*13730*/  LDSM.16.M88.4 R180, [R224] ;  /* 0x00000000e0b4783b */ /* 0x000eea0000000200 */
[-C--:B--2---:R-:W-:Y:S01]  /*13740*/  HMMA.16816.F32.BF16 R4, R184, R188.reuse, R4 ;  /* 0x000000bcb804723c */ /* 0x084fe20000041804 */
[----:B------:R-:W2:Y:S05]  /*13750*/  LDSM.16.M88.4 R204, [R222+0x4000] ;  /* 0x00400000decc783b */ /* 0x000eaa0000000200 */
[C---:B-1----:R-:W-:Y:S06]  /*13760*/  HMMA.16816.F32.BF16 R8, R140.reuse, R188, R8 ;  /* 0x000000bc8c08723c */ /* 0x042fec0000041808 */
[-C--:B------:R-:W-:Y:S06]  /*13770*/  HMMA.16816.F32.BF16 R12, R140, R190.reuse, R12 ;  /* 0x000000be8c0c723c */ /* 0x080fec000004180c */
[C---:B------:R-:W-:Y:S01]  /*13780*/  HMMA.16816.F32.BF16 R16, R184.reuse, R190, R16 ;  /* 0x000000beb810723c */ /* 0x040fe20000041810 */
[----:B------:R-:W-:Y:S05]  /*13790*/  LDSM.16.M88.4 R188, [R221+0x4000] ;  /* 0x00400000ddbc783b */ /* 0x000fea0000000200 */
[-C--:B----4-:R-:W-:Y:S06]  /*137a0*/  HMMA.16816.F32.BF16 R20, R184, R192.reuse, R20 ;  /* 0x000000c0b814723c */ /* 0x090fec0000041814 */
[C---:B------:R-:W-:Y:S06]  /*137b0*/  HMMA.16816.F32.BF16 R24, R140.reuse, R192, R24 ;  /* 0x000000c08c18723c */ /* 0x040fec0000041818 */
[-C--:B------:R-:W-:Y:S01]  /*137c0*/  HMMA.16816.F32.BF16 R28, R140, R194.reuse, R28 ;  /* 0x000000c28c1c723c */ /* 0x080fe2000004181c */
[----:B------:R-:W1:Y:S05]  /*137d0*/  LDSM.16.M88.4 R140, [R222+0x6000] ;  /* 0x00600000de8c783b */ /* 0x000e6a0000000200 */
[----:B------:R-:W-:Y:S01]  /*137e0*/  HMMA.16816.F32.BF16 R32, R184, R194, R32 ;  /* 0x000000c2b820723c */ /* 0x000fe20000041820 */
[----:B------:R-:W4:Y:S05]  /*137f0*/  LDSM.16.M88.4 R184, [R220+0x9800] ;  /* 0x00980000dcb8783b */ /* 0x000f2a0000000200 */
[-C--:B-----5:R-:W-:Y:S01]  /*13800*/  HMMA.16816.F32.BF16 R4, R196, R200.reuse, R4 ;  /* 0x000000c8c404723c */ /* 0x0a0fe20000041804 */
[----:B------:R-:W5:Y:S05]  /*13810*/  LDSM.16.M88.4 R192, [R219+0x1000] ;  /* 0x00100000dbc0783b */ /* 0x000f6a0000000200 */
[C---:B---3--:R-:W-:Y:S06]  /*13820*/  HMMA.16816.F32.BF16 R8, R176.reuse, R200, R8 ;  /* 0x000000c8b008723c */ /* 0x048fec0000041808 */
[-C--:B------:R-:W-:Y:S06]  /*13830*/  HMMA.16816.F32.BF16 R12, R176, R202.reuse, R12 ;  /* 0x000000cab00c723c */ /* 0x080fec000004180c */
[C---:B------:R-:W-:Y:S06]  /*13840*/  HMMA.16816.F32.BF16 R16, R196.reuse, R202, R16 ;  /* 0x000000cac410723c */ /* 0x040fec0000041810 */
[-C--:B------:R-:W-:Y:S06]  /*13850*/  HMMA.16816.F32.BF16 R20, R196, R180.reuse, R20 ;  /* 0x000000b4c414723c */ /* 0x080fec0000041814 */
[C---:B------:R-:W-:Y:S06]  /*13860*/  HMMA.16816.F32.BF16 R24, R176.reuse, R180, R24 ;  /* 0x000000b4b018723c */ /* 0x040fec0000041818 */
[-C--:B------:R-:W-:Y:S01]  /*13870*/  HMMA.16816.F32.BF16 R28, R176, R182.reuse, R28 ;  /* 0x000000b6b01c723c */ /* 0x080fe2000004181c */
[----:B------:R-:W3:Y:S05]  /*13880*/  LDSM.16.M88.4 R176, [R221+0x6000] ;  /* 0x00600000ddb0783b */ /* 0x000eea0000000200 */
[----:B------:R-:W-:Y:S06]  /*13890*/  HMMA.16816.F32.BF16 R32, R196, R182, R32 ;  /* 0x000000b6c420723c */ /* 0x000fec0000041820 */
[-C--:B--2---:R-:W-:Y:S06]  /*138a0*/  HMMA.16816.F32.BF16 R4, R204, R208.reuse, R4 ;  /* 0x000000d0cc04723c */ /* 0x084fec0000041804 */
[C---:B-1----:R-:W-:Y:S06]  /*138b0*/  HMMA.16816.F32.BF16 R8, R140.reuse, R208, R8 ;  /* 0x000000d08c08723c */ /* 0x042fec0000041808 */
[-C--:B------:R-:W-:Y:S06]  /*138c0*/  HMMA.16816.F32.BF16 R12, R140, R210.reuse, R12 ;  /* 0x000000d28c0c723c */ /* 0x080fec000004180c */
[C---:B------:R-:W-:Y:S06]  /*138d0*/  HMMA.16816.F32.BF16 R16, R204.reuse, R210, R16 ;  /* 0x000000d2cc10723c */ /* 0x040fec0000041810 */
[-C--:B----4-:R-:W-:Y:S06]  /*138e0*/  HMMA.16816.F32.BF16 R20, R204, R184.reuse, R20 ;  /* 0x000000b8cc14723c */ /* 0x090fec0000041814 */
[C---:B------:R-:W-:Y:S06]  /*138f0*/  HMMA.16816.F32.BF16 R24, R140.reuse, R184, R24 ;  /* 0x000000b88c18723c */ /* 0x040fec0000041818 */
[-C--:B------:R-:W-:Y:S06]  /*13900*/  HMMA.16816.F32.BF16 R28, R140, R186.reuse, R28 ;  /* 0x000000ba8c1c723c */ /* 0x080fec000004181c */
[----:B------:R-:W-:Y:S06]  /*13910*/  HMMA.16816.F32.BF16 R32, R204, R186, R32 ;  /* 0x000000bacc20723c */ /* 0x000fec0000041820 */
[-C--:B-----5:R-:W-:Y:S06]  /*13920*/  HMMA.16816.F32.BF16 R4, R188, R192.reuse, R4 ;  /* 0x000000c0bc04723c */ /* 0x0a0fec0000041804 */
[C---:B---3--:R-:W-:Y:S06]  /*13930*/  HMMA.16816.F32.BF16 R8, R176.reuse, R192, R8 ;  /* 0x000000c0b008723c */ /* 0x048fec0000041808 */
        /* <DEDUP_REMOVED lines=16> */
[----:B------:R-:W-:Y:S05]  /*13a40*/  FMUL.FTZ R18, R18, UR8 ;  /* 0x0000000812127c20 */ /* 0x000fea0008410000 */
[----:B------:R3:W4:Y:S10]  /*13a50*/  MUFU.TANH R137, R5 ;  /* 0x0000000500897308 */ /* 0x0007340000002400 */
[----:B------:R-:W1:Y:S10]  /*13a60*/  MUFU.TANH R140, R140 ;  /* 0x0000008c008c7308 */ /* 0x000e740000002400 */
[----:B------:R1:W1:Y:S01]  /*13a70*/  MUFU.TANH R134, R8 ;  /* 0x0000000800867308 */ /* 0x0002620000002400 */
[----:B---3--:R-:W3:Y:S01]  /*13a80*/  LDSM.16.M88.4 R4, [R219+0x1800] ;  /* 0x00180000db04783b */ /* 0x008ee20000000200 */
[----:B------:R-:W-:Y:S08]  /*13a90*/  DEPBAR.LE SB0, 0x0 ;  /* 0x000080000000791a */ /* 0x000ff00000000000 */
[----:B------:R1:W1:Y:S01]  /*13aa0*/  MUFU.TANH R141, R9 ;  /* 0x00000009008d7308 */ /* 0x0002620000002400 */
[----:B------:R-:W-:Y:S09]  /*13ab0*/  BAR.SYNC.DEFER_BLOCKING 0x0 ;  /* 0x0000000000007b1d */ /* 0x000ff20000010000 */
[----:B------:R1:W1:Y:S10]  /*13ac0*/  MUFU.TANH R180, R10 ;  /* 0x0000000a00b47308 */ /* 0x0002740000002400 */
[----:B------:R1:W1:Y:S10]  /*13ad0*/  MUFU.TANH R182, R11 ;  /* 0x0000000b00b67308 */ /* 0x0002740000002400 */
[----:B------:R1:W1:Y:S10]  /*13ae0*/  MUFU.TANH R143, R12 ;  /* 0x0000000c008f7308 */ /* 0x0002740000002400 */
[----:B------:R1:W1:Y:S01]  /*13af0*/  MUFU.TANH R142, R13 ;  /* 0x0000000d008e7308 */ /* 0x0002620000002400 */
[-C--:B---3--:R-:W-:Y:S06]  /*13b00*/  HMMA.16816.F32.BF16 R20, R188, R4.reuse, R20 ;  /* 0x00000004bc14723c */ /* 0x088fec0000041814 */
[C---:B------:R-:W-:Y:S03]  /*13b10*/  HMMA.16816.F32.BF16 R24, R176.reuse, R4, R24 ;  /* 0x00000004b018723c */ /* 0x040fe60000041818 */
[----:B------:R3:W1:Y:S03]  /*13b20*/  MUFU.TANH R181, R14 ;  /* 0x0000000e00b57308 */ /* 0x0006660000002400 */
[-C--:B------:R-:W-:Y:S07]  /*13b30*/  HMMA.16816.F32.BF16 R28, R176, R6.reuse, R28 ;  /* 0x00000006b01c723c */ /* 0x080fee000004181c */
[----:B------:R3:W1:Y:S01]  /*13b40*/  MUFU.TANH R133, R16 ;  /* 0x0000001000857308 */ /* 0x0006620000002400 */
[----:B------:R-:W-:Y:S01]  /*13b50*/  HMMA.16816.F32.BF16 R32, R188, R6, R32 ;  /* 0x00000006bc20723c */ /* 0x000fe20000041820 */
[----:B------:R-:W-:Y:S11]  /*13b60*/  @!UPT UIADD3 URZ, URZ, URZ, URZ ;  /* 0x0000003f3f3ff290 */ /* 0x000ff6000fffe03f */
[----:B------:R-:W-:Y:S01]  /*13b70*/  @!UPT UIADD3 URZ, URZ, URZ, URZ ;  /* 0x0000003f3f3ff290 */ /* 0x000fe2000fffe03f */
[----:B--2-4-:R-:W-:Y:S11]  /*13b80*/  @P0 BRA `(.L_x_2680) ;  /* 0xfffffff000500947 */ /* 0x014ff6000383ffff */
.L_x_2679:
[----:B------:R-:W-:Y:S01]  /*13b90*/  MUFU.TANH R18, R18 ;  /* 0x0000001200127308 */ /* 0x000fe20000002400 */
[----:B------:R-:W-:Y:S01]  /*13ba0*/  FMUL.FTZ R17, R17, UR8 ;  /* 0x0000000811117c20 */ /* 0x000fe20008410000 */
[----:B------:R-:W-:Y:S01]  /*13bb0*/  ISETP.GE.OR P6, PT, R0, R235, !P6 ;  /* 0x000000eb0000720c */ /* 0x000fe200077c6670 */
[----:B------:R-:W-:Y:S01]  /*13bc0*/  FMUL.FTZ R21, R21, UR8 ;  /* 0x0000000815157c20 */ /* 0x000fe20008410000 */
[----:B------:R-:W-:Y:S01]  /*13bd0*/  ISETP.GE.AND P0, PT, R2, R228, PT ;  /* 0x000000e40200720c */ /* 0x000fe20003f06270 */
[----:B------:R-:W-:Y:S01]  /*13be0*/  LDSM.16.MT88.4 R184, [R215+0xa000] ;  /* 0x00a00000d7b8783b */ /* 0x000fe20000004200 */
[----:B-12---:R-:W-:Y:S01]  /*13bf0*/  FSEL R11, R135, -INF , !P6 ;  /* 0xff800000870b7808 */ /* 0x006fe20007000000 */
[----:B------:R-:W-:Y:S03]  /*13c00*/  FMUL.FTZ R22, R22, UR8 ;  /* 0x0000000816167c20 */ /* 0x000fe60008410000 */
[----:B------:R-:W1:Y:S01]  /*13c10*/  MUFU.TANH R17, R17 ;  /* 0x0000001100117308 */ /* 0x000e620000002400 */
[----:B------:R-:W-:Y:S01]  /*13c20*/  ISETP.GE.OR P1, PT, R2, R232, !P0 ;  /* 0x000000e80200720c */ /* 0x000fe20004726670 */
[----:B------:R-:W-:Y:S01]  /*13c30*/  FMUL.FTZ R23, R23, UR8 ;  /* 0x0000000817177c20 */ /* 0x000fe20008410000 */
[C---:B------:R-:W-:Y:S01]  /*13c40*/  ISETP.GE.AND P0, PT, R0.reuse, R230, PT ;  /* 0x000000e60000720c */ /* 0x040fe20003f06270 */
[----:B------:R-:W-:Y:S01]  /*13c50*/  FMUL.FTZ R19, R19, UR8 ;  /* 0x0000000813137c20 */ /* 0x000fe20008410000 */
[C---:B------:R-:W-:Y:S01]  /*13c60*/  ISETP.GE.AND P6, PT, R0.reuse, R229, PT ;  /* 0x000000e50000720c */ /* 0x040fe20003fc6270 */
[----:B------:R-:W-:Y:S01]  /*13c70*/  FMUL.FTZ R7, R15, UR8 ;  /* 0x000000080f077c20 */ /* 0x000fe20008410000 */
[CC--:B------:R-:W-:Y:S03]  /*13c80*/  ISETP.GE.OR P0, PT, R0.reuse, R234.reuse, !P0 ;  /* 0x000000ea0000720c */ /* 0x0c0fe60004706670 */
[----:B------:R1:W-:Y:S01]  /*13c90*/  MUFU.TANH R6, R21 ;  /* 0x0000001500067308 */ /* 0x0003e20000002400 */
[----:B------:R-:W-:Y:S01]  /*13ca0*/  ISETP.GE.OR P6, PT, R0, R233, !P6 ;  /* 0x000000e90000720c */ /* 0x000fe200077c6670 */
[----:B------:R-:W-:Y:S01]  /*13cb0*/  FMUL.FTZ R20, R20, UR8 ;  /* 0x0000000814147c20 */ /* 0x000fe20008410000 */
[----:B------:R-:W-:Y:S01]  /*13cc0*/  ISETP.GE.OR P5, PT, R2, R235, !P5 ;  /* 0x000000eb0200720c */ /* 0x000fe20006fa6670 */
[----:B------:R-:W-:Y:S01]  /*13cd0*/  FMUL.FTZ R34, R34, UR8 ;  /* 0x0000000822227c20 */ /* 0x000fe20008410000 */
[----:B------:R-:W-:Y:S01]  /*13ce0*/  ISETP.GE.OR P3, PT, R2, R234, !P3 ;  /* 0x000000ea0200720c */ /* 0x000fe20005f66670 */
[----:B------:R-:W-:Y:S01]  /*13cf0*/  FMUL.FTZ R32, R32, UR8 ;  /* 0x0000000820207c20 */ /* 0x000fe20008410000 */
[----:B------:R-:W-:Y:S03]  /*13d00*/  ISETP.GE.OR P2, PT, R2, R233, !P2 ;  /* 0x000000e90200720c */ /* 0x000fe60005746670 */
[----:B------:R-:W-:Y:S01]  /*13d10*/  MUFU.TANH R9, R22 ;  /* 0x0000001600097308 */ /* 0x000fe20000002400 */
[C---:B------:R-:W-:Y:S01]  /*13d20*/  IADD3 R2, R0.reuse, 0x8, RZ ;  /* 0x0000000800027810 */ /* 0x040fe20007ffe0ff */
[----:B------:R-:W-:Y:S01]  /*13d30*/  FMUL.FTZ R33, R33, UR8 ;  /* 0x0000000821217c20 */ /* 0x000fe20008410000 */
[----:B------:R-:W-:Y:S01]  /*13d40*/  IADD3 R4, R0, 0x9, RZ ;  /* 0x0000000900047810 */ /* 0x000fe20007ffe0ff */
[----:B------:R-:W-:Y:S01]  /*13d50*/  FMUL.FTZ R24, R24, UR8 ;  /* 0x0000000818187c20 */ /* 0x000fe20008410000 */
[----:B------:R-:W-:Y:S01]  /*13d60*/  FSEL R10, R136, -INF , !P0 ;  /* 0xff800000880a7808 */ /* 0x000fe20004000000 */
[----:B------:R-:W-:Y:S01]  /*13d70*/  FMUL.FTZ R25, R25, UR8 ;  /* 0x0000000819197c20 */ /* 0x000fe20008410000 */
[----:B------:R-:W-:Y:S03]  /*13d80*/  FSEL R13, R134, -INF , !P6 ;  /* 0xff800000860d7808 */ /* 0x000fe60007000000 */
[----:B------:R-:W2:Y:S01]  /*13d90*/  MUFU.TANH R19, R19 ;  /* 0x0000001300137308 */ /* 0x000ea20000002400 */
[----:B---3--:R-:W-:Y:S01]  /*13da0*/  FSEL R16, R137, -INF , !P5 ;  /* 0xff80000089107808 */ /* 0x008fe20006800000 */
[----:B------:R-:W-:Y:S01]  /*13db0*/  FMUL.FTZ R35, R35, UR8 ;  /* 0x0000000823237c20 */ /* 0x000fe20008410000 */
[----:B------:R-:W-:Y:S01]  /*13dc0*/  FSEL R14, R140, -INF , !P3 ;  /* 0xff8000008c0e7808 */ /* 0x000fe20005800000 */
[----:B------:R-:W-:Y:S01]  /*13dd0*/  FMUL.FTZ R28, R28, UR8 ;  /* 0x000000081c1c7c20 */ /* 0x000fe20008410000 */
[----:B------:R-:W-:Y:S01]  /*13de0*/  FSEL R12, R141, -INF , !P2 ;  /* 0xff8000008d0c7808 */ /* 0x000fe20005000000 */
[----:B------:R-:W-:Y:S01]  /*13df0*/  FMUL.FTZ R26, R26, UR8 ;  /* 0x000000081a1a7c20 */ /* 0x000fe20008410000 */
[----:B------:R-:W-:Y:S03]  /*13e00*/  ISETP.GE.AND P5, PT, R2, R230, PT ;  /* 0x000000e60200720c */ /* 0x000fe60003fa6270 */
[----:B------:R3:W4:Y:S01]  /*13e10*/  MUFU.TANH R5, R23 ;  /* 0x0000001700057308 */ /* 0x0007220000002400 */
[-C--:B------:R-:W-:Y:S01]  /*13e20*/  ISETP.GE.AND P2, PT, R4, R231.reuse, PT ;  /* 0x000000e70400720c */ /* 0x080fe20003f46270 */
[----:B------:R-:W-:Y:S01]  /*13e30*/  FMUL.FTZ R27, R27, UR8 ;  /* 0x000000081b1b7c20 */ /* 0x000fe20008410000 */
[----:B------:R-:W-:Y:S01]  /*13e40*/  ISETP.GE.AND P0, PT, R2, R231, PT ;  /* 0x000000e70200720c */ /* 0x000fe20003f06270 */
[----:B------:R-:W-:Y:S01]  /*13e50*/  FMUL.FTZ R30, R30, UR8 ;  /* 0x000000081e1e7c20 */ /* 0x000fe20008410000 */
[C---:B------:R-:W-:Y:S01]  /*13e60*/  ISETP.GE.AND P3, PT, R2.reuse, R229, PT ;  /* 0x000000e50200720c */ /* 0x040fe20003f66270 */
[----:B------:R-:W-:Y:S01]  /*13e70*/  FMUL.FTZ R29, R29, UR8 ;  /* 0x000000081d1d7c20 */ /* 0x000fe20008410000 */
[C---:B------:R-:W-:Y:S03]  /*13e80*/  ISETP.GE.AND P6, PT, R2.reuse, R228, PT ;  /* 0x000000e40200720c */ /* 0x040fe60003fc6270 */
[----:B------:R-:W5:Y:S01]  /*13e90*/  MUFU.TANH R20, R20 ;  /* 0x0000001400147308 */ /* 0x000f620000002400 */
[----:B------:R-:W-:Y:S01]  /*13ea0*/  ISETP.GE.OR P5, PT, R2, R234, !P5 ;  /* 0x000000ea0200720c */ /* 0x000fe20006fa6670 */
[----:B------:R-:W-:Y:S01]  /*13eb0*/  FMUL.FTZ R31, R31, UR8 ;  /* 0x000000081f1f7c20 */ /* 0x000fe20008410000 */
[-C--:B------:R-:W-:Y:S01]  /*13ec0*/  ISETP.GE.OR P2, PT, R4, R235.reuse, !P2 ;  /* 0x000000eb0400720c */ /* 0x080fe20005746670 */
[----:B------:R-:W-:Y:S01]  /*13ed0*/  UISETP.GT.AND UP0, UPT, UR10, UR12, UPT ;  /* 0x0000000c0a00728c */ /* 0x000fe2000bf04270 */
[C---:B------:R-:W-:Y:S01]  /*13ee0*/  ISETP.GE.OR P6, PT, R2.reuse, R232, !P6 ;  /* 0x000000e80200720c */ /* 0x040fe200077c6670 */
[----:B------:R-:W-:Y:S01]  /*13ef0*/  UMOV UR19, UR10 ;  /* 0x0000000a00137c82 */ /* 0x000fe20008000000 */
[C---:B------:R-:W-:Y:S03]  /*13f00*/  ISETP.GE.OR P0, PT, R2.reuse, R235, !P0 ;  /* 0x000000eb0200720c */ /* 0x040fe60004706670 */
[----:B------:R-:W5:Y:S01]  /*13f10*/  MUFU.TANH R34, R34 ;  /* 0x0000002200227308 */ /* 0x000f620000002400 */
[----:B------:R-:W-:Y:S02]  /*13f20*/  ISETP.GE.OR P3, PT, R2, R233, !P3 ;  /* 0x000000e90200720c */ /* 0x000fe40005f66670 */
[C---:B------:R-:W-:Y:S02]  /*13f30*/  IADD3 R2, R0.reuse, 0x10, RZ ;  /* 0x0000001000027810 */ /* 0x040fe40007ffe0ff */
[----:B------:R-:W-:Y:S02]  /*13f40*/  IADD3 R15, R0, 0x11, RZ ;  /* 0x00000011000f7810 */ /* 0x000fe40007ffe0ff */
[----:B------:R-:W-:Y:S03]  /*13f50*/  FSEL R8, R133, -INF , !P0 ;  /* 0xff80000085087808 */ /* 0x000fe60004000000 */
[----:B------:R-:W5:Y:S01]  /*13f60*/  MUFU.TANH R32, R32 ;  /* 0x0000002000207308 */ /* 0x000f620000002400 */
[C---:B------:R-:W-:Y:S04]  /*13f70*/  ISETP.GE.AND P0, PT, R4.reuse, R230, PT ;  /* 0x000000e60400720c */ /* 0x040fe80003f06270 */
[----:B------:R-:W-:Y:S05]  /*13f80*/  ISETP.GE.OR P0, PT, R4, R234, !P0 ;  /* 0x000000ea0400720c */ /* 0x000fea0004706670 */
[----:B------:R-:W5:Y:S10]  /*13f90*/  MUFU.TANH R33, R33 ;  /* 0x0000002100217308 */ /* 0x000f740000002400 */
[----:B------:R-:W5:Y:S10]  /*13fa0*/  MUFU.TANH R24, R24 ;  /* 0x0000001800187308 */ /* 0x000f740000002400 */
[----:B------:R-:W5:Y:S10]  /*13fb0*/  MUFU.TANH R25, R25 ;  /* 0x0000001900197308 */ /* 0x000f740000002400 */
[----:B------:R-:W5:Y:S10]  /*13fc0*/  MUFU.TANH R35, R35 ;  /* 0x0000002300237308 */ /* 0x000f740000002400 */
[----:B------:R-:W5:Y:S10]  /*13fd0*/  MUFU.TANH R28, R28 ;  /* 0x0000001c001c7308 */ /* 0x000f740000002400 */
[----:B------:R-:W-:Y:S10]  /*13fe0*/  MUFU.TANH R26, R26 ;  /* 0x0000001a001a7308 */ /* 0x000ff40000002400 */
[----:B------:R-:W-:Y:S10]  /*13ff0*/  MUFU.TANH R27, R27 ;  /* 0x0000001b001b7308 */ /* 0x000ff40000002400 */
[----:B------:R-:W-:Y:S10]  /*14000*/  MUFU.TANH R30, R30 ;  /* 0x0000001e001e7308 */ /* 0x000ff40000002400 */
[----:B------:R-:W-:Y:S10]  /*14010*/  MUFU.TANH R31, R31 ;  /* 0x0000001f001f7308 */ /* 0x000ff40000002400 */
[----:B------:R-:W-:Y:S01]  /*14020*/  MUFU.TANH R29, R29 ;  /* 0x0000001d001d7308 */ /* 0x000fe20000002400 */
[----:B-1----:R-:W-:Y:S02]  /*14030*/  FSEL R21, R17, -INF , !P2 ;  /* 0xff80000011157808 */ /* 0x002fe40005000000 */
[C---:B------:R-:W-:Y:S02]  /*14040*/  ISETP.GE.AND P2, PT, R2.reuse, R230, PT ;  /* 0x000000e60200720c */ /* 0x040fe40003f46270 */
[----:B--2---:R-:W-:Y:S02]  /*14050*/  FSEL R22, R19, -INF , !P0 ;  /* 0xff80000013167808 */ /* 0x004fe40004000000 */
[----:B------:R-:W-:Y:S02]  /*14060*/  ISETP.GE.OR P2, PT, R2, R234, !P2 ;  /* 0x000000ea0200720c */ /* 0x000fe40005746670 */
[----:B------:R-:W-:Y:S02]  /*14070*/  ISETP.GE.AND P0, PT, R15, R231, PT ;  /* 0x000000e70f00720c */ /* 0x000fe40003f06270 */
[----:B------:R-:W-:Y:S02]  /*14080*/  FSEL R191, R9, -INF , !P2 ;  /* 0xff80000009bf7808 */ /* 0x000fe40005000000 */
[C---:B------:R-:W-:Y:S02]  /*14090*/  ISETP.GE.AND P2, PT, R15.reuse, R230, PT ;  /* 0x000000e60f00720c */ /* 0x040fe40003f46270 */
[C---:B------:R-:W-:Y:S02]  /*140a0*/  ISETP.GE.OR P0, PT, R15.reuse, R235, !P0 ;  /* 0x000000eb0f00720c */ /* 0x040fe40004706670 */
[----:B------:R-:W-:Y:S02]  /*140b0*/  ISETP.GE.OR P2, PT, R15, R234, !P2 ;  /* 0x000000ea0f00720c */ /* 0x000fe40005746670 */
[----:B---3--:R-:W-:Y:S02]  /*140c0*/  FSEL R23, R18, -INF , !P5 ;  /* 0xff80000012177808 */ /* 0x008fe40006800000 */
[----:B----4-:R-:W-:Y:S02]  /*140d0*/  FSEL R192, R5, -INF , !P2 ;  /* 0xff80000005c07808 */ /* 0x010fe40005000000 */
[----:B------:R-:W-:Y:S02]  /*140e0*/  FMNMX.FTZ R5, R10, R132, !PT ;  /* 0x000000840a057209 */ /* 0x000fe40007810000 */
[----:B------:R-:W-:Y:S02]  /*140f0*/  ISETP.GE.AND P5, PT, R2, R231, PT ;  /* 0x000000e70200720c */ /* 0x000fe40003fa6270 */
[----:B------:R-:W-:Y:S02]  /*14100*/  FMNMX.FTZ R5, R14, R5, !PT ;  /* 0x000000050e057209 */ /* 0x000fe40007810000 */
[----:B------:R-:W-:Y:S02]  /*14110*/  FSEL R190, R6, -INF , !P0 ;  /* 0xff80000006be7808 */ /* 0x000fe40004000000 */
[----:B------:R-:W-:Y:S02]  /*14120*/  FMNMX.FTZ R6, R11, R3, !PT ;  /* 0x000000030b067209 */ /* 0x000fe40007810000 */
[----:B------:R-:W-:Y:S02]  /*14130*/  FMNMX.FTZ R5, R23, R5, !PT ;  /* 0x0000000517057209 */ /* 0x000fe40007810000 */
[----:B------:R-:W-:Y:S02]  /*14140*/  ISETP.GE.OR P5, PT, R2, R235, !P5 ;  /* 0x000000eb0200720c */ /* 0x000fe40006fa6670 */
[----:B------:R-:W-:Y:S02]  /*14150*/  IADD3 R17, R0, 0x18, RZ ;  /* 0x0000001800117810 */ /* 0x000fe40007ffe0ff */
[----:B------:R-:W-:Y:S02]  /*14160*/  FMNMX.FTZ R6, R16, R6, !PT ;  /* 0x0000000610067209 */ /* 0x000fe40007810000 */
[----:B-----5:R-:W-:Y:S02]  /*14170*/  FSEL R189, R20, -INF , !P5 ;  /* 0xff80000014bd7808 */ /* 0x020fe40006800000 */
[----:B------:R-:W-:Y:S01]  /*14180*/  FMNMX.FTZ R5, R22, R5, !PT ;  /* 0x0000000516057209 */ /* 0x000fe20007810000 */
[----:B------:R1:W2:Y:S01]  /*14190*/  MUFU.TANH R20, R7 ;  /* 0x0000000700147308 */ /* 0x0002a20000002400 */
[C---:B------:R-:W-:Y:S02]  /*141a0*/  ISETP.GE.AND P2, PT, R17.reuse, R230, PT ;  /* 0x000000e61100720c */ /* 0x040fe40003f46270 */
[----:B------:R-:W-:Y:S02]  /*141b0*/  ISETP.GE.AND P0, PT, R17, R231, PT ;  /* 0x000000e71100720c */ /* 0x000fe40003f06270 */
[----:B------:R-:W-:Y:S02]  /*141c0*/  ISETP.GE.AND P5, PT, R0, R228, PT ;  /* 0x000000e40000720c */ /* 0x000fe40003fa6270 */
[----:B------:R-:W-:Y:S02]  /*141d0*/  FMNMX.FTZ R6, R8, R6, !PT ;  /* 0x0000000608067209 */ /* 0x000fe40007810000 */
[----:B------:R-:W-:Y:S02]  /*141e0*/  FMNMX.FTZ R5, R191, R5, !PT ;  /* 0x00000005bf057209 */ /* 0x000fe40007810000 */
[C---:B------:R-:W-:Y:S02]  /*141f0*/  ISETP.GE.OR P2, PT, R17.reuse, R234, !P2 ;  /* 0x000000ea1100720c */ /* 0x040fe40005746670 */
[----:B------:R-:W-:Y:S02]  /*14200*/  ISETP.GE.OR P0, PT, R17, R235, !P0 ;  /* 0x000000eb1100720c */ /* 0x000fe40004706670 */
[C---:B------:R-:W-:Y:S02]  /*14210*/  ISETP.GE.OR P5, PT, R0.reuse, R232, !P5 ;  /* 0x000000e80000720c */ /* 0x040fe40006fa6670 */
[----:B------:R-:W-:Y:S02]  /*14220*/  FMNMX.FTZ R6, R21, R6, !PT ;  /* 0x0000000615067209 */ /* 0x000fe40007810000 */
[----:B------:R-:W-:Y:S02]  /*14230*/  IADD3 R0, R0, 0x19, RZ ;  /* 0x0000001900007810 */ /* 0x000fe40007ffe0ff */
[----:B------:R-:W-:Y:S02]  /*14240*/  FSEL R199, R34, -INF , !P2 ;  /* 0xff80000022c77808 */ /* 0x000fe40005000000 */
[----:B------:R-:W-:Y:S02]  /*14250*/  FMNMX.FTZ R5, R192, R5, !PT ;  /* 0x00000005c0057209 */ /* 0x000fe40007810000 */
[----:B------:R-:W-:Y:S02]  /*14260*/  FSEL R196, R32, -INF , !P0 ;  /* 0xff80000020c47808 */ /* 0x000fe40004000000 */
[----:B------:R-:W-:Y:S02]  /*14270*/  FMNMX.FTZ R6, R189, R6, !PT ;  /* 0x00000006bd067209 */ /* 0x000fe40007810000 */
[----:B------:R-:W-:Y:S02]  /*14280*/  ISETP.GE.AND P0, PT, R0, R231, PT ;  /* 0x000000e70000720c */ /* 0x000fe40003f06270 */
        /* <DEDUP_REMOVED lines=11> */
[----:B------:R-:W-:Y:S02]  /*14340*/  FMNMX.FTZ R2, R13, R138, !PT ;  /* 0x0000008a0d027209 */ /* 0x000fe40007810000 */
[C---:B------:R-:W-:Y:S02]  /*14350*/  ISETP.GE.AND P0, PT, R4.reuse, R229, PT ;  /* 0x000000e50400720c */ /* 0x040fe40003f06270 */
[----:B------:R-:W-:Y:S02]  /*14360*/  FMNMX.FTZ R136, R193, R6, !PT ;  /* 0x00000006c1887209 */ /* 0x000fe40007810000 */
[----:B------:R-:W-:Y:S02]  /*14370*/  ISETP.GE.OR P0, PT, R4, R233, !P0 ;  /* 0x000000e90400720c */ /* 0x000fe40004706670 */
[----:B------:R-:W-:Y:S01]  /*14380*/  FSEL R6, R143, -INF , !P3 ;  /* 0xff8000008f067808 */ /* 0x000fe20005800000 */
[----:B------:R-:W3:Y:S01]  /*14390*/  SHFL.BFLY PT, R18, R136, 0x2, 0x1f ;  /* 0x0c401f0088127f89 */ /* 0x000ee200000e0000 */
[----:B------:R-:W-:Y:S02]  /*143a0*/  FMNMX.FTZ R2, R12, R2, !PT ;  /* 0x000000020c027209 */ /* 0x000fe40007810000 */
[C---:B------:R-:W-:Y:S02]  /*143b0*/  ISETP.GE.AND P3, PT, R15.reuse, R229, PT ;  /* 0x000000e50f00720c */ /* 0x040fe40003f66270 */
[----:B-1----:R-:W-:Y:S02]  /*143c0*/  FSEL R7, R142, -INF , !P0 ;  /* 0xff8000008e077808 */ /* 0x002fe40004000000 */
[----:B------:R-:W-:Y:S02]  /*143d0*/  FMNMX.FTZ R2, R6, R2, !PT ;  /* 0x0000000206027209 */ /* 0x000fe40007810000 */
[----:B------:R-:W-:Y:S02]  /*143e0*/  FSEL R194, R24, -INF , !P5 ;  /* 0xff80000018c27808 */ /* 0x000fe40006800000 */
[C---:B------:R-:W-:Y:S02]  /*143f0*/  ISETP.GE.AND P2, PT, R0.reuse, R230, PT ;  /* 0x000000e60000720c */ /* 0x040fe40003f46270 */
[----:B------:R-:W-:Y:S02]  /*14400*/  ISETP.GE.OR P3, PT, R15, R233, !P3 ;  /* 0x000000e90f00720c */ /* 0x000fe40005f66670 */
[----:B------:R-:W-:Y:S02]  /*14410*/  ISETP.GE.AND P5, PT, R17, R229, PT ;  /* 0x000000e51100720c */ /* 0x000fe40003fa6270 */
[----:B------:R-:W-:Y:S02]  /*14420*/  FMNMX.FTZ R2, R7, R2, !PT ;  /* 0x0000000207027209 */ /* 0x000fe40007810000 */
[----:B------:R-:W-:Y:S02]  /*14430*/  ISETP.GE.OR P2, PT, R0, R234, !P2 ;  /* 0x000000ea0000720c */ /* 0x000fe40005746670 */
[----:B------:R-:W-:Y:S02]  /*14440*/  FSEL R195, R25, -INF , !P3 ;  /* 0xff80000019c37808 */ /* 0x000fe40005800000 */
[----:B------:R-:W-:Y:S02]  /*14450*/  FMNMX.FTZ R2, R194, R2, !PT ;  /* 0x00000002c2027209 */ /* 0x000fe40007810000 */
[----:B------:R-:W-:Y:S02]  /*14460*/  ISETP.GE.OR P5, PT, R17, R233, !P5 ;  /* 0x000000e91100720c */ /* 0x000fe40006fa6670 */
[----:B------:R-:W-:Y:S02]  /*14470*/  ISETP.GE.AND P0, PT, R15, R228, PT ;  /* 0x000000e40f00720c */ /* 0x000fe40003f06270 */
[----:B------:R-:W-:Y:S02]  /*14480*/  FSEL R197, R35, -INF , !P2 ;  /* 0xff80000023c57808 */ /* 0x000fe40005000000 */
[----:B------:R-:W-:Y:S02]  /*14490*/  FSEL R198, R28, -INF , !P5 ;  /* 0xff8000001cc67808 */ /* 0x000fe40006800000 */
[----:B------:R-:W-:Y:S02]  /*144a0*/  FMNMX.FTZ R2, R195, R2, !PT ;  /* 0x00000002c3027209 */ /* 0x000fe40007810000 */
[----:B------:R-:W-:Y:S02]  /*144b0*/  ISETP.GE.OR P0, PT, R15, R232, !P0 ;  /* 0x000000e80f00720c */ /* 0x000fe40004706670 */
[----:B------:R-:W-:Y:S02]  /*144c0*/  ISETP.GE.AND P2, PT, R4, R228, PT ;  /* 0x000000e40400720c */ /* 0x000fe40003f46270 */
[----:B------:R-:W-:Y:S02]  /*144d0*/  FMNMX.FTZ R15, R5, R139, !PT ;  /* 0x0000008b050f7209 */ /* 0x000fe40007810000 */
[----:B------:R-:W-:Y:S02]  /*144e0*/  FMNMX.FTZ R134, R198, R2, !PT ;  /* 0x00000002c6867209 */ /* 0x000fe40007810000 */
[----:B------:R-:W-:Y:S02]  /*144f0*/  ISETP.GE.OR P2, PT, R4, R232, !P2 ;  /* 0x000000e80400720c */ /* 0x000fe40005746670 */
[----:B------:R-:W-:Y:S02]  /*14500*/  FSEL R4, R181, -INF , !P6 ;  /* 0xff800000b5047808 */ /* 0x000fe40007000000 */
[----:B------:R-:W-:Y:S02]  /*14510*/  FMNMX.FTZ R2, R9, R15, !PT ;  /* 0x0000000f09027209 */ /* 0x000fe40007810000 */
[----:B--2---:R-:W-:Y:S02]  /*14520*/  FSEL R20, R20, -INF , !P2 ;  /* 0xff80000014147808 */ /* 0x004fe40005000000 */
[----:B------:R-:W-:Y:S02]  /*14530*/  FMNMX.FTZ R2, R4, R2, !PT ;  /* 0x0000000204027209 */ /* 0x000fe40007810000 */
[----:B------:R-:W-:Y:S02]  /*14540*/  FSEL R201, R26, -INF , !P1 ;  /* 0xff8000001ac97808 */ /* 0x000fe40004800000 */
[----:B------:R-:W-:Y:S02]  /*14550*/  FMNMX.FTZ R2, R20, R2, !PT ;  /* 0x0000000214027209 */ /* 0x000fe40007810000 */
[-C--:B------:R-:W-:Y:S02]  /*14560*/  ISETP.GE.AND P2, PT, R17, R228.reuse, PT ;  /* 0x000000e41100720c */ /* 0x080fe40003f46270 */
[C---:B------:R-:W-:Y:S02]  /*14570*/  ISETP.GE.AND P3, PT, R0.reuse, R229, PT ;  /* 0x000000e50000720c */ /* 0x040fe40003f66270 */
[C---:B------:R-:W-:Y:S02]  /*14580*/  ISETP.GE.AND P1, PT, R0.reuse, R228, PT ;  /* 0x000000e40000720c */ /* 0x040fe40003f26270 */
[----:B------:R-:W-:Y:S02]  /*14590*/  FSEL R202, R27, -INF , !P0 ;  /* 0xff8000001bca7808 */ /* 0x000fe40004000000 */
[----:B------:R-:W-:Y:S02]  /*145a0*/  FMNMX.FTZ R2, R201, R2, !PT ;  /* 0x00000002c9027209 */ /* 0x000fe40007810000 */
[-C--:B------:R-:W-:Y:S02]  /*145b0*/  ISETP.GE.OR P2, PT, R17, R232.reuse, !P2 ;  /* 0x000000e81100720c */ /* 0x080fe40005746670 */
[C---:B------:R-:W-:Y:S02]  /*145c0*/  ISETP.GE.OR P3, PT, R0.reuse, R233, !P3 ;  /* 0x000000e90000720c */ /* 0x040fe40005f66670 */
[----:B------:R-:W-:Y:S02]  /*145d0*/  ISETP.GE.OR P1, PT, R0, R232, !P1 ;  /* 0x000000e80000720c */ /* 0x000fe40004f26670 */
[----:B------:R-:W-:Y:S02]  /*145e0*/  FSEL R203, R30, -INF , !P2 ;  /* 0xff8000001ecb7808 */ /* 0x000fe40005000000 */
[----:B------:R-:W-:Y:S02]  /*145f0*/  FMNMX.FTZ R0, R202, R2, !PT ;  /* 0x00000002ca007209 */ /* 0x000fe40007810000 */
[----:B------:R-:W-:Y:S02]  /*14600*/  FSEL R140, R31, -INF , !P1 ;  /* 0xff8000001f8c7808 */ /* 0x000fe40004800000 */
[----:B------:R-:W-:Y:S02]  /*14610*/  FMNMX.FTZ R0, R203, R0, !PT ;  /* 0x00000000cb007209 */ /* 0x000fe40007810000 */
[----:B---3--:R-:W-:Y:S02]  /*14620*/  FMNMX.FTZ R136, R136, R18, !PT ;  /* 0x0000001288887209 */ /* 0x008fe40007810000 */
[----:B------:R-:W-:Y:S02]  /*14630*/  FMNMX.FTZ R0, R140, R0, !PT ;  /* 0x000000008c007209 */ /* 0x000fe40007810000 */
[----:B------:R-:W-:Y:S01]  /*14640*/  FMNMX.FTZ R135, R197, R135, !PT ;  /* 0x00000087c5877209 */ /* 0x000fe20007810000 */
[----:B------:R-:W1:Y:S01]  /*14650*/  SHFL.BFLY PT, R18, R136, 0x1, 0x1f ;  /* 0x0c201f0088127f89 */ /* 0x000e6200000e0000 */
[----:B------:R-:W-:Y:S07]  /*14660*/  FSEL R200, R29, -INF , !P3 ;  /* 0xff8000001dc87808 */ /* 0x000fee0005800000 */
[----:B------:R-:W2:Y:S01]  /*14670*/  SHFL.BFLY PT, R2, R0, 0x2, 0x1f ;  /* 0x0c401f0000027f89 */ /* 0x000ea200000e0000 */
[----:B------:R-:W-:Y:S07]  /*14680*/  FMNMX.FTZ R134, R200, R134, !PT ;  /* 0x00000086c8867209 */ /* 0x000fee0007810000 */
[----:B------:R-:W3:Y:S01]  /*14690*/  SHFL.BFLY PT, R19, R135, 0x2, 0x1f ;  /* 0x0c401f0087137f89 */ /* 0x000ee200000e0000 */
[----:B-1----:R-:W-:Y:S02]  /*146a0*/  FMNMX.FTZ R136, R136, R18, !PT ;  /* 0x0000001288887209 */ /* 0x002fe40007810000 */
[----:B--2---:R-:W-:Y:S03]  /*146b0*/  FMNMX.FTZ R0, R0, R2, !PT ;  /* 0x0000000200007209 */ /* 0x004fe60007810000 */
[C---:B------:R-:W-:Y:S01]  /*146c0*/  FMUL.FTZ R141, R136.reuse, UR4 ;  /* 0x00000004888d7c20 */ /* 0x040fe20008410000 */
[----:B------:R-:W-:Y:S02]  /*146d0*/  FSETP.NEU.FTZ.AND P3, PT, R136, -INF , PT ;  /* 0xff8000008800780b */ /* 0x000fe40003f7d000 */
[----:B---3--:R-:W-:Y:S01]  /*146e0*/  FMNMX.FTZ R135, R135, R19, !PT ;  /* 0x0000001387877209 */ /* 0x008fe20007810000 */
[----:B------:R-:W1:Y:S01]  /*146f0*/  SHFL.BFLY PT, R2, R0, 0x1, 0x1f ;  /* 0x0c201f0000027f89 */ /* 0x000e6200000e0000 */
[----:B------:R-:W-:Y:S07]  /*14700*/  FSEL R141, R141, RZ, P3 ;  /* 0x000000ff8d8d7208 */ /* 0x000fee0001800000 */
[----:B------:R-:W2:Y:S01]  /*14710*/  SHFL.BFLY PT, R15, R135, 0x1, 0x1f ;  /* 0x0c201f00870f7f89 */ /* 0x000ea200000e0000 */
[--C-:B------:R-:W-:Y:S01]  /*14720*/  FFMA.FTZ R8, R8, UR4, -R141.reuse ;  /* 0x0000000408087c23 */ /* 0x100fe2000801088d */
[--C-:B------:R-:W-:Y:S06]  /*14730*/  FFMA.FTZ R11, R11, UR4, -R141.reuse ;  /* 0x000000040b0b7c23 */ /* 0x100fec000801088d */
[----:B------:R-:W3:Y:S01]  /*14740*/  SHFL.BFLY PT, R19, R134, 0x2, 0x1f ;  /* 0x0c401f0086137f89 */ /* 0x000ee200000e0000 */
[--C-:B------:R-:W-:Y:S01]  /*14750*/  FFMA.FTZ R16, R16, UR4, -R141.reuse ;  /* 0x0000000410107c23 */ /* 0x100fe2000801088d */
[----:B------:R4:W-:Y:S10]  /*14760*/  MUFU.EX2 R205, R8 ;  /* 0x0000000800cd7308 */ /* 0x0009f40000000800 */
[----:B------:R5:W-:Y:S01]  /*14770*/  MUFU.EX2 R207, R11 ;  /* 0x0000000b00cf7308 */ /* 0x000be20000000800 */
[----:B-1----:R-:W-:Y:S02]  /*14780*/  FMNMX.FTZ R137, R0, R2, !PT ;  /* 0x0000000200897209 */ /* 0x002fe40007810000 */
[----:B------:R-:W-:Y:S01]  /*14790*/  FSEL R0, R136, RZ, P3 ;  /* 0x000000ff88007208 */ /* 0x000fe20001800000 */
[----:B----4-:R-:W-:Y:S01]  /*147a0*/  FFMA.FTZ R8, R21, UR4, -R141 ;  /* 0x0000000415087c23 */ /* 0x010fe2000801088d */
[C---:B------:R-:W-:Y:S01]  /*147b0*/  FSETP.NEU.FTZ.AND P0, PT, R137.reuse, -INF , PT ;  /* 0xff8000008900780b */ /* 0x040fe20003f1d000 */
[----:B------:R-:W-:Y:S01]  /*147c0*/  FMUL.FTZ R188, R137, UR4 ;  /* 0x0000000489bc7c20 */ /* 0x000fe20008410000 */
[----:B--2---:R-:W-:Y:S03]  /*147d0*/  FMNMX.FTZ R135, R135, R15, !PT ;  /* 0x0000000f87877209 */ /* 0x004fe60007810000 */
[----:B------:R1:W2:Y:S01]  /*147e0*/  MUFU.EX2 R204, R8 ;  /* 0x0000000800cc7308 */ /* 0x0002a20000000800 */
[----:B---3--:R-:W-:Y:S01]  /*147f0*/  FMNMX.FTZ R134, R134, R19, !PT ;  /* 0x0000001386867209 */ /* 0x008fe20007810000 */
[----:B------:R-:W-:Y:S01]  /*14800*/  FADD.FTZ R0, -R0, R3 ;  /* 0x0000000300007221 */ /* 0x000fe20000010100 */
[----:B------:R-:W-:Y:S01]  /*14810*/  FSEL R188, R188, RZ, P0 ;  /* 0x000000ffbcbc7208 */ /* 0x000fe20000000000 */
[C---:B------:R-:W-:Y:S01]  /*14820*/  FMUL.FTZ R142, R135.reuse, UR4 ;  /* 0x00000004878e7c20 */ /* 0x040fe20008410000 */
[----:B------:R-:W-:Y:S01]  /*14830*/  FSETP.NEU.FTZ.AND P2, PT, R135, -INF , PT ;  /* 0xff8000008700780b */ /* 0x000fe20003f5d000 */
[----:B-----5:R-:W3:Y:S01]  /*14840*/  SHFL.BFLY PT, R11, R134, 0x1, 0x1f ;  /* 0x0c201f00860b7f89 */ /* 0x020ee200000e0000 */
[----:B------:R-:W-:Y:S01]  /*14850*/  FMUL.FTZ R3, R0, UR4 ;  /* 0x0000000400037c20 */ /* 0x000fe20008410000 */
[--C-:B------:R-:W-:Y:S01]  /*14860*/  FFMA.FTZ R2, R20, UR4, -R188.reuse ;  /* 0x0000000414027c23 */ /* 0x100fe200080108bc */
[----:B------:R-:W-:Y:S01]  /*14870*/  FSEL R142, R142, RZ, P2 ;  /* 0x000000ff8e8e7208 */ /* 0x000fe20001000000 */
[--C-:B------:R-:W-:Y:S01]  /*14880*/  FFMA.FTZ R5, R5, UR4, -R188.reuse ;  /* 0x0000000405057c23 */ /* 0x100fe200080108bc */
[----:B------:R-:W4:Y:S01]  /*14890*/  MUFU.EX2 R133, R3 ;  /* 0x0000000300857308 */ /* 0x000f220000000800 */
[--C-:B------:R-:W-:Y:S01]  /*148a0*/  FFMA.FTZ R4, R4, UR4, -R188.reuse ;  /* 0x0000000404047c23 */ /* 0x100fe200080108bc */
[----:B------:R-:W-:Y:S01]  /*148b0*/  FFMA.FTZ R9, R9, UR4, -R188 ;  /* 0x0000000409097c23 */ /* 0x000fe200080108bc */
[--C-:B------:R-:W-:Y:S01]  /*148c0*/  FFMA.FTZ R10, R10, UR4, -R142.reuse ;  /* 0x000000040a0a7c23 */ /* 0x100fe2000801088e */
[----:B------:R-:W-:Y:S01]  /*148d0*/  FFMA.FTZ R14, R14, UR4, -R142 ;  /* 0x000000040e0e7c23 */ /* 0x000fe2000801088e */
[----:B------:R-:W-:Y:S01]  /*148e0*/  FFMA.FTZ R140, R140, UR4, -R188 ;  /* 0x000000048c8c7c23 */ /* 0x000fe200080108bc */
[----:B-1----:R-:W-:Y:S01]  /*148f0*/  FFMA.FTZ R8, R23, UR4, -R142 ;  /* 0x0000000417087c23 */ /* 0x002fe2000801088e */
[----:B--2---:R-:W-:Y:S03]  /*14900*/  F2FP.BF16.F32.PACK_AB R178, R204, R205 ;  /* 0x000000cdccb2723e */ /* 0x004fe600000010ff */
[----:B------:R1:W-:Y:S10]  /*14910*/  MUFU.EX2 R244, R2 ;  /* 0x0000000200f47308 */ /* 0x0003f40000000800 */
[----:B------:R2:W-:Y:S01]  /*14920*/  MUFU.EX2 R250, R8 ;  /* 0x0000000800fa7308 */ /* 0x0005e20000000800 */
[C---:B----4-:R-:W-:Y:S01]  /*14930*/  FMUL.FTZ R17, R133.reuse, R157 ;  /* 0x0000009d85117220 */ /* 0x050fe20000410000 */
[C---:B------:R-:W-:Y:S01]  /*14940*/  FMUL.FTZ R32, R133.reuse, R172 ;  /* 0x000000ac85207220 */ /* 0x040fe20000410000 */
[----:B---3--:R-:W-:Y:S01]  /*14950*/  FMNMX.FTZ R134, R134, R11, !PT ;  /* 0x0000000b86867209 */ /* 0x008fe20007810000 */
[C---:B------:R-:W-:Y:S01]  /*14960*/  FMUL.FTZ R33, R133.reuse, R173 ;  /* 0x000000ad85217220 */ /* 0x040fe20000410000 */
[C---:B------:R-:W-:Y:S01]  /*14970*/  FMUL.FTZ R36, R133.reuse, R36 ;  /* 0x0000002485247220 */ /* 0x040fe20000410000 */
[----:B------:R-:W-:Y:S01]  /*14980*/  FMUL.FTZ R37, R133, R37 ;  /* 0x0000002585257220 */ /* 0x000fe20000410000 */
[C---:B------:R-:W-:Y:S01]  /*14990*/  FSETP.NEU.FTZ.AND P1, PT, R134.reuse, -INF , PT ;  /* 0xff8000008600780b */ /* 0x040fe20003f3d000 */
[C---:B------:R-:W-:Y:S01]  /*149a0*/  FMUL.FTZ R143, R134.reuse, UR4 ;  /* 0x00000004868f7c20 */ /* 0x040fe20008410000 */
[----:B-1----:R-:W-:Y:S01]  /*149b0*/  FSEL R2, R135, RZ, P2 ;  /* 0x000000ff87027208 */ /* 0x002fe20001000000 */
[----:B------:R-:W1:Y:S01]  /*149c0*/  MUFU.EX2 R208, R16 ;  /* 0x0000001000d07308 */ /* 0x000e620000000800 */
[----:B------:R-:W-:Y:S01]  /*149d0*/  FSEL R0, R134, RZ, P1 ;  /* 0x000000ff86007208 */ /* 0x000fe20000800000 */
[----:B------:R-:W-:Y:S01]  /*149e0*/  FMUL.FTZ R48, R133, R48 ;  /* 0x0000003085307220 */ /* 0x000fe20000410000 */
[----:B------:R-:W-:Y:S01]  /*149f0*/  FSEL R143, R143, RZ, P1 ;  /* 0x000000ff8f8f7208 */ /* 0x000fe20000800000 */
[----:B------:R-:W-:Y:S01]  /*14a00*/  FADD.FTZ R2, -R2, R132 ;  /* 0x0000008402027221 */ /* 0x000fe20000010100 */
[----:B------:R-:W-:Y:S01]  /*14a10*/  FMUL.FTZ R49, R133, R49 ;  /* 0x0000003185317220 */ /* 0x000fe20000410000 */
[----:B------:R-:W-:Y:S01]  /*14a20*/  FADD.FTZ R3, -R0, R138 ;  /* 0x0000008a00037221 */ /* 0x000fe20000010100 */
[--C-:B--2---:R-:W-:Y:S01]  /*14a30*/  FFMA.FTZ R8, R22, UR4, -R142.reuse ;  /* 0x0000000416087c23 */ /* 0x104fe2000801088e */
[----:B------:R-:W-:Y:S01]  /*14a40*/  FMUL.FTZ R2, R2, UR4 ;  /* 0x0000000402027c20 */ /* 0x000fe20008410000 */
[----:B------:R-:W2:Y:S01]  /*14a50*/  LDSM.16.MT88.4 R20, [R213+0xa000] ;  /* 0x00a00000d514783b */ /* 0x000ea20000004200 */
[----:B------:R-:W-:Y:S01]  /*14a60*/  FSEL R0, R137, RZ, P0 ;  /* 0x000000ff89007208 */ /* 0x000fe20000000000 */
[--C-:B------:R-:W-:Y:S01]  /*14a70*/  FFMA.FTZ R6, R6, UR4, -R143.reuse ;  /* 0x0000000406067c23 */ /* 0x100fe2000801088f */
[----:B------:R3:W4:Y:S01]  /*14a80*/  MUFU.EX2 R132, R2 ;  /* 0x0000000200847308 */ /* 0x0007220000000800 */
[--C-:B------:R-:W-:Y:S01]  /*14a90*/  FFMA.FTZ R7, R7, UR4, -R143.reuse ;  /* 0x0000000407077c23 */ /* 0x100fe2000801088f */
[----:B------:R-:W-:Y:S01]  /*14aa0*/  FFMA.FTZ R13, R13, UR4, -R143 ;  /* 0x000000040d0d7c23 */ /* 0x000fe2000801088f */
[----:B------:R-:W-:Y:S01]  /*14ab0*/  FADD.FTZ R0, -R0, R139 ;  /* 0x0000008b00007221 */ /* 0x000fe20000010100 */
[----:B------:R-:W-:Y:S01]  /*14ac0*/  FFMA.FTZ R12, R12, UR4, -R143 ;  /* 0x000000040c0c7c23 */ /* 0x000fe2000801088f */
[----:B-1----:R-:W-:Y:S01]  /*14ad0*/  F2FP.BF16.F32.PACK_AB R176, R208, R207 ;  /* 0x000000cfd0b0723e */ /* 0x002fe200000010ff */
[C---:B------:R-:W-:Y:S01]  /*14ae0*/  FMUL.FTZ R16, R133.reuse, R156 ;  /* 0x0000009c85107220 */ /* 0x040fe20000410000 */
[----:B------:R-:W-:Y:S03]  /*14af0*/  FMUL.FTZ R0, R0, UR4 ;  /* 0x0000000400007c20 */ /* 0x000fe60008410000 */
        /* <DEDUP_REMOVED lines=8> */
[----:B------:R-:W1:Y:S01]  /*14b80*/  MUFU.EX2 R206, R14 ;  /* 0x0000000e00ce7308 */ /* 0x000e620000000800 */
[----:B---3--:R-:W-:Y:S01]  /*14b90*/  FMUL.FTZ R2, R3, UR4 ;  /* 0x0000000403027c20 */ /* 0x008fe20008410000 */
[--C-:B------:R-:W-:Y:S01]  /*14ba0*/  FFMA.FTZ R3, R189, UR4, -R141.reuse ;  /* 0x00000004bd037c23 */ /* 0x100fe2000801088d */
[C---:B----4-:R-:W-:Y:S01]  /*14bb0*/  FMUL.FTZ R18, R132.reuse, R158 ;  /* 0x0000009e84127220 */ /* 0x050fe20000410000 */
[C---:B------:R-:W-:Y:S01]  /*14bc0*/  FMUL.FTZ R19, R132.reuse, R159 ;  /* 0x0000009f84137220 */ /* 0x040fe20000410000 */
[C---:B------:R-:W-:Y:S01]  /*14bd0*/  FMUL.FTZ R34, R132.reuse, R174 ;  /* 0x000000ae84227220 */ /* 0x040fe20000410000 */
[C---:B------:R-:W-:Y:S01]  /*14be0*/  FMUL.FTZ R35, R132.reuse, R175 ;  /* 0x000000af84237220 */ /* 0x040fe20000410000 */
[C---:B------:R-:W-:Y:S03]  /*14bf0*/  FMUL.FTZ R38, R132.reuse, R38 ;  /* 0x0000002684267220 */ /* 0x040fe60000410000 */
[----:B------:R-:W3:Y:S01]  /*14c00*/  MUFU.EX2 R251, R8 ;  /* 0x0000000800fb7308 */ /* 0x000ee20000000800 */
[C---:B------:R-:W-:Y:S01]  /*14c10*/  FMUL.FTZ R39, R132.reuse, R39 ;  /* 0x0000002784277220 */ /* 0x040fe20000410000 */
[C---:B------:R-:W-:Y:S01]  /*14c20*/  FMUL.FTZ R50, R132.reuse, R50 ;  /* 0x0000003284327220 */ /* 0x040fe20000410000 */
[C---:B------:R-:W-:Y:S01]  /*14c30*/  FMUL.FTZ R51, R132.reuse, R51 ;  /* 0x0000003384337220 */ /* 0x040fe20000410000 */
[C---:B------:R-:W-:Y:S01]  /*14c40*/  FMUL.FTZ R54, R132.reuse, R54 ;  /* 0x0000003684367220 */ /* 0x040fe20000410000 */
[C---:B------:R-:W-:Y:S01]  /*14c50*/  FMUL.FTZ R55, R132.reuse, R55 ;  /* 0x0000003784377220 */ /* 0x040fe20000410000 */
[C---:B------:R-:W-:Y:S01]  /*14c60*/  FMUL.FTZ R66, R132.reuse, R66 ;  /* 0x0000004284427220 */ /* 0x040fe20000410000 */
[----:B------:R-:W-:Y:S03]  /*14c70*/  FMUL.FTZ R67, R132, R67 ;  /* 0x0000004384437220 */ /* 0x000fe60000410000 */
[----:B------:R4:W-:Y:S01]  /*14c80*/  MUFU.EX2 R248, R6 ;  /* 0x0000000600f87308 */ /* 0x0009e20000000800 */
[----:B-1----:R-:W-:Y:S01]  /*14c90*/  F2FP.BF16.F32.PACK_AB R177, R206, R252 ;  /* 0x000000fcceb1723e */ /* 0x002fe200000010ff */
[C---:B------:R-:W-:Y:S01]  /*14ca0*/  FMUL.FTZ R70, R132.reuse, R70 ;  /* 0x0000004684467220 */ /* 0x040fe20000410000 */
[C---:B------:R-:W-:Y:S01]  /*14cb0*/  FMUL.FTZ R71, R132.reuse, R71 ;  /* 0x0000004784477220 */ /* 0x040fe20000410000 */
[C---:B------:R-:W-:Y:S01]  /*14cc0*/  FMUL.FTZ R81, R133.reuse, R81 ;  /* 0x0000005185517220 */ /* 0x040fe20000410000 */
[C---:B------:R-:W-:Y:S01]  /*14cd0*/  FMUL.FTZ R82, R132.reuse, R82 ;  /* 0x0000005284527220 */ /* 0x040fe20000410000 */
[C---:B------:R-:W-:Y:S01]  /*14ce0*/  FMUL.FTZ R83, R132.reuse, R83 ;  /* 0x0000005384537220 */ /* 0x040fe20000410000 */
[----:B------:R-:W-:Y:S03]  /*14cf0*/  FMUL.FTZ R84, R133, R84 ;  /* 0x0000005485547220 */ /* 0x000fe60000410000 */
[----:B------:R1:W5:Y:S01]  /*14d00*/  MUFU.EX2 R249, R7 ;  /* 0x0000000700f97308 */ /* 0x0003620000000800 */
[----:B---3--:R-:W-:Y:S01]  /*14d10*/  F2FP.BF16.F32.PACK_AB R179, R251, R250 ;  /* 0x000000fafbb3723e */ /* 0x008fe200000010ff */
[C---:B------:R-:W-:Y:S01]  /*14d20*/  FMUL.FTZ R85, R133.reuse, R85 ;  /* 0x0000005585557220 */ /* 0x040fe20000410000 */
[C---:B------:R-:W-:Y:S01]  /*14d30*/  FMUL.FTZ R86, R132.reuse, R86 ;  /* 0x0000005684567220 */ /* 0x040fe20000410000 */
        /* <DEDUP_REMOVED lines=10> */
[C---:B------:R-:W-:Y:S01]  /*14de0*/  FMUL.FTZ R103, R132.reuse, R103 ;  /* 0x0000006784677220 */ /* 0x040fe20000410000 */
[--C-:B------:R-:W-:Y:S03]  /*14df0*/  FFMA.FTZ R138, R191, UR4, -R142.reuse ;  /* 0x00000004bf8a7c23 */ /* 0x100fe6000801088e */
[----:B------:R4:W2:Y:S01]  /*14e00*/  MUFU.EX2 R245, R4 ;  /* 0x0000000400f57308 */ /* 0x0008a20000000800 */
[C---:B-1----:R-:W-:Y:S01]  /*14e10*/  FMUL.FTZ R7, R132.reuse, R151 ;  /* 0x0000009784077220 */ /* 0x042fe20000410000 */
[----:B-----5:R-:W-:Y:S01]  /*14e20*/  F2FP.BF16.F32.PACK_AB R182, R249, R248 ;  /* 0x000000f8f9b6723e */ /* 0x020fe200000010ff */
[----:B------:R-:W-:Y:S01]  /*14e30*/  LDSM.16.MT88.4 R156, [R213+0xa800] ;  /* 0x00a80000d59c783b */ /* 0x000fe20000004200 */
[C---:B------:R-:W-:Y:S01]  /*14e40*/  FMUL.FTZ R112, R133.reuse, R112 ;  /* 0x0000007085707220 */ /* 0x040fe20000410000 */
[C---:B------:R-:W-:Y:S01]  /*14e50*/  FMUL.FTZ R113, R133.reuse, R113 ;  /* 0x0000007185717220 */ /* 0x040fe20000410000 */
[C---:B------:R-:W-:Y:S01]  /*14e60*/  FMUL.FTZ R114, R132.reuse, R114 ;  /* 0x0000007284727220 */ /* 0x040fe20000410000 */
[C---:B------:R-:W-:Y:S03]  /*14e70*/  FMUL.FTZ R115, R132.reuse, R115 ;  /* 0x0000007384737220 */ /* 0x040fe60000410000 */
[----:B------:R-:W-:Y:S01]  /*14e80*/  MUFU.EX2 R247, R13 ;  /* 0x0000000d00f77308 */ /* 0x000fe20000000800 */
[C---:B---3--:R-:W-:Y:S01]  /*14e90*/  FMUL.FTZ R5, R133.reuse, R149 ;  /* 0x0000009585057220 */ /* 0x048fe20000410000 */
[C---:B------:R-:W-:Y:S01]  /*14ea0*/  FMUL.FTZ R116, R133.reuse, R116 ;  /* 0x0000007485747220 */ /* 0x040fe20000410000 */
[C---:B------:R-:W-:Y:S01]  /*14eb0*/  FMUL.FTZ R117, R133.reuse, R117 ;  /* 0x0000007585757220 */ /* 0x040fe20000410000 */
[C---:B------:R-:W-:Y:S01]  /*14ec0*/  FMUL.FTZ R118, R132.reuse, R118 ;  /* 0x0000007684767220 */ /* 0x040fe20000410000 */
[----:B------:R-:W-:Y:S01]  /*14ed0*/  FMUL.FTZ R119, R132, R119 ;  /* 0x0000007784777220 */ /* 0x000fe20000410000 */
[C---:B------:R-:W-:Y:S01]  /*14ee0*/  FMUL.FTZ R128, R133.reuse, R128 ;  /* 0x0000008085807220 */ /* 0x040fe20000410000 */
[C---:B------:R-:W-:Y:S03]  /*14ef0*/  FMUL.FTZ R129, R133.reuse, R129 ;  /* 0x0000008185817220 */ /* 0x040fe60000410000 */
[----:B------:R-:W1:Y:S01]  /*14f00*/  MUFU.EX2 R246, R12 ;  /* 0x0000000c00f67308 */ /* 0x000e620000000800 */
[----:B----4-:R-:W-:Y:S01]  /*14f10*/  FMUL.FTZ R4, R133, R148 ;  /* 0x0000009485047220 */ /* 0x010fe20000410000 */
[----:B--2---:R-:W-:Y:S01]  /*14f20*/  F2FP.BF16.F32.PACK_AB R183, R244, R245 ;  /* 0x000000f5f4b7723e */ /* 0x004fe200000010ff */
[----:B------:R-:W-:Y:S01]  /*14f30*/  LDSM.16.MT88.4 R148, [R217+0xa000] ;  /* 0x00a00000d994783b */ /* 0x000fe20000004200 */
[C---:B------:R-:W-:Y:S01]  /*14f40*/  FMUL.FTZ R130, R132.reuse, R130 ;  /* 0x0000008284827220 */ /* 0x040fe20000410000 */
[----:B------:R-:W-:Y:S01]  /*14f50*/  FMUL.FTZ R131, R132, R131 ;  /* 0x0000008384837220 */ /* 0x000fe20000410000 */
[----:B------:R-:W-:Y:S02]  /*14f60*/  PLOP3.LUT P0, PT, PT, PT, UP0, 0x80, 0x0 ;  /* 0x000000000000781c */ /* 0x000fe40003f0f008 */
[-C--:B------:R-:W-:Y:S02]  /*14f70*/  HMMA.16816.F32.BF16 R4, R176, R20.reuse, R4 ;  /* 0x00000014b004723c */ /* 0x080fe40000041804 */
[----:B------:R-:W2:Y:S01]  /*14f80*/  MUFU.EX2 R243, R9 ;  /* 0x0000000900f37308 */ /* 0x000ea20000000800 */
[----:B------:R-:W-:Y:S09]  /*14f90*/  LDSM.16.MT88.4 R172, [R215+0xa800] ;  /* 0x00a80000d7ac783b */ /* 0x000ff20000004200 */
[----:B------:R-:W3:Y:S01]  /*14fa0*/  MUFU.EX2 R2, R2 ;  /* 0x0000000200027308 */ /* 0x000ee20000000800 */
[----:B-1----:R-:W-:Y:S09]  /*14fb0*/  F2FP.BF16.F32.PACK_AB R180, R246, R247 ;  /* 0x000000f7f6b4723e */ /* 0x002ff200000010ff */
[----:B------:R-:W1:Y:S01]  /*14fc0*/  MUFU.EX2 R0, R0 ;  /* 0x0000000000007308 */ /* 0x000e620000000800 */
[----:B--2---:R-:W-:Y:S09]  /*14fd0*/  F2FP.BF16.F32.PACK_AB R181, R243, R242 ;  /* 0x000000f2f3b5723e */ /* 0x004ff200000010ff */
        /* <DEDUP_REMOVED lines=13> */
[----:B------:R-:W1:Y:S01]  /*150b0*/  LDSM.16.MT88.4 R144, [R218+0xa000] ;  /* 0x00a00000da90783b */ /* 0x000e620000004200 */
[----:B------:R-:W-:Y:S01]  /*150c0*/  MOV R160, R204 ;  /* 0x000000cc00a07202 */ /* 0x000fe20000000f00 */
        /* <DEDUP_REMOVED lines=15> */
[----:B------:R-:W-:Y:S01]  /*151c0*/  FMUL.FTZ R31, R0, R171 ;  /* 0x000000ab001f7220 */ /* 0x000fe20000410000 */
[----:B------:R-:W-:Y:S01]  /*151d0*/  FMUL.FTZ R40, R2, R40 ;  /* 0x0000002802287220 */ /* 0x000fe20000410000 */
[--C-:B--2---:R-:W-:Y:S01]  /*151e0*/  FFMA.FTZ R3, R192, UR4, -R142.reuse ;  /* 0x00000004c0037c23 */ /* 0x104fe2000801088e */
[-C--:B------:R-:W-:Y:S01]  /*151f0*/  HMMA.16816.F32.BF16 R20, R176, R184.reuse, R20 ;  /* 0x000000b8b014723c */ /* 0x080fe20000041814 */
[----:B------:R-:W-:Y:S02]  /*15200*/  MUFU.EX2 R209, R138 ;  /* 0x0000008a00d17308 */ /* 0x000fe40000000800 */
[----:B------:R-:W-:Y:S01]  /*15210*/  FMUL.FTZ R41, R2, R41 ;  /* 0x0000002902297220 */ /* 0x000fe20000410000 */
[C---:B------:R-:W-:Y:S01]  /*15220*/  FMUL.FTZ R42, R0.reuse, R42 ;  /* 0x0000002a002a7220 */ /* 0x040fe20000410000 */
[----:B------:R-:W-:Y:S01]  /*15230*/  FMUL.FTZ R43, R0, R43 ;  /* 0x0000002b002b7220 */ /* 0x000fe20000410000 */
[C---:B------:R-:W-:Y:S05]  /*15240*/  HMMA.16816.F32.BF16 R24, R180.reuse, R184, R24 ;  /* 0x000000b8b418723c */ /* 0x040fea0000041818 */
[----:B------:R2:W3:Y:S01]  /*15250*/  MUFU.EX2 R238, R3 ;  /* 0x0000000300ee7308 */ /* 0x0004e20000000800 */
[C---:B------:R-:W-:Y:S01]  /*15260*/  FMUL.FTZ R44, R2.reuse, R44 ;  /* 0x0000002c022c7220 */ /* 0x040fe20000410000 */
[-C--:B------:R-:W-:Y:S08]  /*15270*/  HMMA.16816.F32.BF16 R28, R180, R186.reuse, R28 ;  /* 0x000000bab41c723c */ /* 0x080ff0000004181c */
[----:B------:R-:W-:Y:S01]  /*15280*/  MUFU.EX2 R138, R140 ;  /* 0x0000008c008a7308 */ /* 0x000fe20000000800 */
[C---:B------:R-:W-:Y:S01]  /*15290*/  HMMA.16816.F32.BF16 R32, R176.reuse, R186, R32 ;  /* 0x000000bab020723c */ /* 0x040fe20000041820 */
[----:B------:R-:W-:Y:S03]  /*152a0*/  LDSM.16.MT88.4 R184, [R218+0xa800] ;  /* 0x00a80000dab8783b */ /* 0x000fe60000004200 */
[----:B------:R-:W-:Y:S02]  /*152b0*/  FMUL.FTZ R45, R2, R45 ;  /* 0x0000002d022d7220 */ /* 0x000fe40000410000 */
[-C--:B-1----:R-:W-:Y:S05]  /*152c0*/  HMMA.16816.F32.BF16 R36, R176, R144.reuse, R36 ;  /* 0x00000090b024723c */ /* 0x082fea0000041824 */
[C---:B------:R-:W-:Y:S01]  /*152d0*/  FMUL.FTZ R46, R0.reuse, R46 ;  /* 0x0000002e002e7220 */ /* 0x040fe20000410000 */
[C---:B------:R-:W-:Y:S05]  /*152e0*/  HMMA.16816.F32.BF16 R40, R180.reuse, R144, R40 ;  /* 0x00000090b428723c */ /* 0x040fea0000041828 */
[----:B------:R-:W-:Y:S01]  /*152f0*/  FMUL.FTZ R47, R0, R47 ;  /* 0x0000002f002f7220 */ /* 0x000fe20000410000 */
[--C-:B--2---:R-:W-:Y:S01]  /*15300*/  FFMA.FTZ R3, R196, UR4, -R141.reuse ;  /* 0x00000004c4037c23 */ /* 0x104fe2000801088d */
[----:B------:R-:W-:Y:S01]  /*15310*/  FFMA.FTZ R141, R193, UR4, -R141 ;  /* 0x00000004c18d7c23 */ /* 0x000fe2000801088d */
[C---:B------:R-:W-:Y:S02]  /*15320*/  FMUL.FTZ R56, R2.reuse, R56 ;  /* 0x0000003802387220 */ /* 0x040fe40000410000 */
[----:B------:R1:W-:Y:S01]  /*15330*/  MUFU.EX2 R236, R3 ;  /* 0x0000000300ec7308 */ /* 0x0003e20000000800 */
[----:B------:R-:W-:Y:S01]  /*15340*/  FMUL.FTZ R57, R2, R57 ;  /* 0x0000003902397220 */ /* 0x000fe20000410000 */
[-C--:B------:R-:W-:Y:S03]  /*15350*/  HMMA.16816.F32.BF16 R44, R180, R146.reuse, R44 ;  /* 0x00000092b42c723c */ /* 0x080fe6000004182c */
[C---:B------:R-:W-:Y:S01]  /*15360*/  FMUL.FTZ R58, R0.reuse, R58 ;  /* 0x0000003a003a7220 */ /* 0x040fe20000410000 */
[----:B------:R-:W-:Y:S01]  /*15370*/  FMUL.FTZ R59, R0, R59 ;  /* 0x0000003b003b7220 */ /* 0x000fe20000410000 */
[C---:B------:R-:W-:Y:S01]  /*15380*/  FMUL.FTZ R60, R2.reuse, R60 ;  /* 0x0000003c023c7220 */ /* 0x040fe20000410000 */
[C---:B------:R-:W-:Y:S01]  /*15390*/  HMMA.16816.F32.BF16 R48, R176.reuse, R146, R48 ;  /* 0x00000092b030723c */ /* 0x040fe20000041830 */
[----:B------:R-:W2:Y:S01]  /*153a0*/  LDSM.16.MT88.4 R144, [R215+0xb000] ;  /* 0x00b00000d790783b */ /* 0x000ea20000004200 */
[----:B------:R-:W3:Y:S03]  /*153b0*/  MUFU.EX2 R237, R141 ;  /* 0x0000008d00ed7308 */ /* 0x000ee60000000800 */
[----:B------:R-:W-:Y:S01]  /*153c0*/  FMUL.FTZ R61, R2, R61 ;  /* 0x0000003d023d7220 */ /* 0x000fe20000410000 */
[-C--:B------:R-:W-:Y:S05]  /*153d0*/  HMMA.16816.F32.BF16 R52, R176, R148.reuse, R52 ;  /* 0x00000094b034723c */ /* 0x080fea0000041834 */
[C---:B------:R-:W-:Y:S01]  /*153e0*/  FMUL.FTZ R62, R0.reuse, R62 ;  /* 0x0000003e003e7220 */ /* 0x040fe20000410000 */
[C---:B------:R-:W-:Y:S05]  /*153f0*/  HMMA.16816.F32.BF16 R56, R180.reuse, R148, R56 ;  /* 0x00000094b438723c */ /* 0x040fea0000041838 */
[----:B------:R-:W-:Y:S01]  /*15400*/  FMUL.FTZ R63, R0, R63 ;  /* 0x0000003f003f7220 */ /* 0x000fe20000410000 */
[--C-:B-1----:R-:W-:Y:S01]  /*15410*/  FFMA.FTZ R3, R199, UR4, -R142.reuse ;  /* 0x00000004c7037c23 */ /* 0x102fe2000801088e */
        /* <DEDUP_REMOVED lines=9> */
[----:B------:R-:W3:Y:S01]  /*154b0*/  LDSM.16.MT88.4 R148, [R218+0xb000] ;  /* 0x00b00000da94783b */ /* 0x000ee20000004200 */
[----:B------:R-:W3:Y:S03]  /*154c0*/  MUFU.EX2 R211, R142 ;  /* 0x0000008e00d37308 */ /* 0x000ee60000000800 */
[----:B------:R-:W-:Y:S01]  /*154d0*/  FMUL.FTZ R77, R2, R77 ;  /* 0x0000004d024d7220 */ /* 0x000fe20000410000 */
[-C--:B----4-:R-:W-:Y:S05]  /*154e0*/  HMMA.16816.F32.BF16 R68, R176, R152.reuse, R68 ;  /* 0x00000098b044723c */ /* 0x090fea0000041844 */
[--C-:B-1----:R-:W-:Y:S01]  /*154f0*/  FFMA.FTZ R3, R194, UR4, -R143.reuse ;  /* 0x00000004c2037c23 */ /* 0x102fe2000801088f */
[C---:B------:R-:W-:Y:S01]  /*15500*/  HMMA.16816.F32.BF16 R72, R180.reuse, R152, R72 ;  /* 0x00000098b448723c */ /* 0x040fe20000041848 */
[----:B------:R-:W-:Y:S04]  /*15510*/  LDSM.16.MT88.4 R192, [R215+0xb800] ;  /* 0x00b80000d7c0783b */ /* 0x000fe80000004200 */
[C---:B------:R-:W-:Y:S01]  /*15520*/  FMUL.FTZ R78, R0.reuse, R78 ;  /* 0x0000004e004e7220 */ /* 0x040fe20000410000 */
[----:B------:R-:W-:Y:S01]  /*15530*/  FMUL.FTZ R79, R0, R79 ;  /* 0x0000004f004f7220 */ /* 0x000fe20000410000 */
[----:B------:R-:W-:Y:S01]  /*15540*/  MOV R164, R208 ;  /* 0x000000d000a47202 */ /* 0x000fe20000000f00 */
[----:B------:R-:W-:Y:S01]  /*15550*/  FMUL.FTZ R88, R2, R88 ;  /* 0x0000005802587220 */ /* 0x000fe20000410000 */
[----:B------:R1:W4:Y:S02]  /*15560*/  MUFU.EX2 R208, R3 ;  /* 0x0000000300d07308 */ /* 0x0003240000000800 */
[----:B-----5:R-:W-:Y:S01]  /*15570*/  F2FP.BF16.F32.PACK_AB R140, R240, R241 ;  /* 0x000000f1f08c723e */ /* 0x020fe200000010ff */
[----:B------:R-:W-:Y:S01]  /*15580*/  FMUL.FTZ R89, R2, R89 ;  /* 0x0000005902597220 */ /* 0x000fe20000410000 */
[-C--:B------:R-:W-:Y:S03]  /*15590*/  HMMA.16816.F32.BF16 R76, R180, R154.reuse, R76 ;  /* 0x0000009ab44c723c */ /* 0x080fe6000004184c */
[C---:B------:R-:W-:Y:S01]  /*155a0*/  FMUL.FTZ R90, R0.reuse, R90 ;  /* 0x0000005a005a7220 */ /* 0x040fe20000410000 */
[----:B------:R-:W-:Y:S01]  /*155b0*/  FMUL.FTZ R91, R0, R91 ;  /* 0x0000005b005b7220 */ /* 0x000fe20000410000 */
[C---:B------:R-:W-:Y:S01]  /*155c0*/  FMUL.FTZ R92, R2.reuse, R92 ;  /* 0x0000005c025c7220 */ /* 0x040fe20000410000 */
[C---:B------:R-:W-:Y:S05]  /*155d0*/  HMMA.16816.F32.BF16 R80, R176.reuse, R154, R80 ;  /* 0x0000009ab050723c */ /* 0x040fea0000041850 */
[----:B------:R-:W-:Y:S01]  /*155e0*/  FMUL.FTZ R93, R2, R93 ;  /* 0x0000005d025d7220 */ /* 0x000fe20000410000 */
[-C--:B--2---:R-:W-:Y:S05]  /*155f0*/  HMMA.16816.F32.BF16 R84, R176, R144.reuse, R84 ;  /* 0x00000090b054723c */ /* 0x084fea0000041854 */
[--C-:B-1----:R-:W-:Y:S01]  /*15600*/  FFMA.FTZ R3, R198, UR4, -R143.reuse ;  /* 0x00000004c6037c23 */ /* 0x102fe2000801088f */
[C---:B------:R-:W-:Y:S01]  /*15610*/  HMMA.16816.F32.BF16 R88, R180.reuse, R144, R88 ;  /* 0x00000090b458723c */ /* 0x040fe20000041858 */
[----:B------:R-:W-:Y:S04]  /*15620*/  LDSM.16.MT88.4 R196, [R218+0xb800] ;  /* 0x00b80000dac4783b */ /* 0x000fe80000004200 */
[----:B------:R-:W-:Y:S01]  /*15630*/  MOV R165, R207 ;  /* 0x000000cf00a57202 */ /* 0x000fe20000000f00 */
[C---:B------:R-:W-:Y:S01]  /*15640*/  FMUL.FTZ R94, R0.reuse, R94 ;  /* 0x0000005e005e7220 */ /* 0x040fe20000410000 */
[----:B------:R1:W-:Y:S01]  /*15650*/  MUFU.EX2 R207, R3 ;  /* 0x0000000300cf7308 */ /* 0x0003e20000000800 */
[----:B------:R-:W-:Y:S03]  /*15660*/  FMUL.FTZ R95, R0, R95 ;  /* 0x0000005f005f7220 */ /* 0x000fe60000410000 */
[----:B------:R-:W-:Y:S01]  /*15670*/  FFMA.FTZ R143, R200, UR4, -R143 ;  /* 0x00000004c88f7c23 */ /* 0x000fe2000801088f */
[----:B---3--:R-:W-:Y:S01]  /*15680*/  F2FP.BF16.F32.PACK_AB R141, R238, R239 ;  /* 0x000000efee8d723e */ /* 0x008fe200000010ff */
[C---:B------:R-:W-:Y:S01]  /*15690*/  FMUL.FTZ R104, R2.reuse, R104 ;  /* 0x0000006802687220 */ /* 0x040fe20000410000 */
[----:B------:R-:W-:Y:S01]  /*156a0*/  FMUL.FTZ R105, R2, R105 ;  /* 0x0000006902697220 */ /* 0x000fe20000410000 */
[-C--:B------:R-:W-:Y:S03]  /*156b0*/  HMMA.16816.F32.BF16 R92, R180, R146.reuse, R92 ;  /* 0x00000092b45c723c */ /* 0x080fe6000004185c */
[C---:B------:R-:W-:Y:S01]  /*156c0*/  FMUL.FTZ R106, R0.reuse, R106 ;  /* 0x0000006a006a7220 */ /* 0x040fe20000410000 */
[----:B------:R-:W-:Y:S01]  /*156d0*/  FMUL.FTZ R107, R0, R107 ;  /* 0x0000006b006b7220 */ /* 0x000fe20000410000 */
[C---:B------:R-:W-:Y:S01]  /*156e0*/  FMUL.FTZ R108, R2.reuse, R108 ;  /* 0x0000006c026c7220 */ /* 0x040fe20000410000 */
[C---:B------:R-:W-:Y:S01]  /*156f0*/  HMMA.16816.F32.BF16 R96, R176.reuse, R146, R96 ;  /* 0x00000092b060723c */ /* 0x040fe20000041860 */
[----:B------:R-:W2:Y:S04]  /*15700*/  LDSM.16.MT88.4 R144, [R217+0xb000] ;  /* 0x00b00000d990783b */ /* 0x000ea80000004200 */
[--C-:B-1----:R-:W-:Y:S01]  /*15710*/  FFMA.FTZ R3, R201, UR4, -R188.reuse ;  /* 0x00000004c9037c23 */ /* 0x102fe200080108bc */
[-C--:B------:R-:W-:Y:S05]  /*15720*/  HMMA.16816.F32.BF16 R100, R176, R148.reuse, R100 ;  /* 0x00000094b064723c */ /* 0x080fea0000041864 */
[----:B------:R-:W-:Y:S01]  /*15730*/  MOV R167, R205 ;  /* 0x000000cd00a77202 */ /* 0x000fe20000000f00 */
[C---:B------:R-:W-:Y:S01]  /*15740*/  HMMA.16816.F32.BF16 R104, R180.reuse, R148, R104 ;  /* 0x00000094b468723c */ /* 0x040fe20000041868 */
[----:B------:R1:W-:Y:S04]  /*15750*/  MUFU.EX2 R205, R3 ;  /* 0x0000000300cd7308 */ /* 0x0003e80000000800 */
[----:B------:R-:W-:Y:S01]  /*15760*/  FMUL.FTZ R109, R2, R109 ;  /* 0x0000006d026d7220 */ /* 0x000fe20000410000 */
[C---:B------:R-:W-:Y:S01]  /*15770*/  FMUL.FTZ R110, R0.reuse, R110 ;  /* 0x0000006e006e7220 */ /* 0x040fe20000410000 */
[----:B------:R-:W-:Y:S01]  /*15780*/  FMUL.FTZ R111, R0, R111 ;  /* 0x0000006f006f7220 */ /* 0x000fe20000410000 */
[----:B------:R-:W-:Y:S03]  /*15790*/  F2FP.BF16.F32.PACK_AB R142, R237, R236 ;  /* 0x000000eced8e723e */ /* 0x000fe600000010ff */
[C---:B------:R-:W-:Y:S01]  /*157a0*/  FMUL.FTZ R120, R2.reuse, R120 ;  /* 0x0000007802787220 */ /* 0x040fe20000410000 */
[----:B------:R-:W-:Y:S01]  /*157b0*/  FMUL.FTZ R121, R2, R121 ;  /* 0x0000007902797220 */ /* 0x000fe20000410000 */
[C---:B------:R-:W-:Y:S01]  /*157c0*/  FMUL.FTZ R122, R0.reuse, R122 ;  /* 0x0000007a007a7220 */ /* 0x040fe20000410000 */
[-C--:B------:R-:W-:Y:S03]  /*157d0*/  HMMA.16816.F32.BF16 R108, R180, R150.reuse, R108 ;  /* 0x00000096b46c723c */ /* 0x080fe6000004186c */
[----:B------:R-:W-:Y:S01]  /*157e0*/  FMUL.FTZ R123, R0, R123 ;  /* 0x0000007b007b7220 */ /* 0x000fe20000410000 */
[--C-:B-1----:R-:W-:Y:S01]  /*157f0*/  FFMA.FTZ R3, R202, UR4, -R188.reuse ;  /* 0x00000004ca037c23 */ /* 0x102fe200080108bc */
[C---:B------:R-:W-:Y:S01]  /*15800*/  FMUL.FTZ R124, R2.reuse, R124 ;  /* 0x0000007c027c7220 */ /* 0x040fe20000410000 */
[C---:B------:R-:W-:Y:S02]  /*15810*/  HMMA.16816.F32.BF16 R112, R176.reuse, R150, R112 ;  /* 0x00000096b070723c */ /* 0x040fe40000041870 */
[----:B------:R1:W-:Y:S03]  /*15820*/  MUFU.EX2 R139, R3 ;  /* 0x00000003008b7308 */ /* 0x0003e60000000800 */
[----:B------:R-:W-:Y:S01]  /*15830*/  MOV R166, R206 ;  /* 0x000000ce00a67202 */ /* 0x000fe20000000f00 */
[----:B------:R-:W-:Y:S01]  /*15840*/  FMUL.FTZ R125, R2, R125 ;  /* 0x0000007d027d7220 */ /* 0x000fe20000410000 */
[C---:B------:R-:W-:Y:S01]  /*15850*/  FMUL.FTZ R126, R0.reuse, R126 ;  /* 0x0000007e007e7220 */ /* 0x040fe20000410000 */
[----:B------:R-:W-:Y:S01]  /*15860*/  FMUL.FTZ R127, R0, R127 ;  /* 0x0000007f007f7220 */ /* 0x000fe20000410000 */
[-C--:B--2---:R-:W-:Y:S03]  /*15870*/  HMMA.16816.F32.BF16 R116, R176, R144.reuse, R116 ;  /* 0x00000090b074723c */ /* 0x084fe60000041874 */
[----:B------:R2:W3:Y:S03]  /*15880*/  MUFU.EX2 R206, R143 ;  /* 0x0000008f00ce7308 */ /* 0x0004e60000000800 */
[C---:B------:R-:W-:Y:S05]  /*15890*/  HMMA.16816.F32.BF16 R120, R180.reuse, R144, R120 ;  /* 0x00000090b478723c */ /* 0x040fea0000041878 */
[----:B-1----:R-:W-:Y:S01]  /*158a0*/  FFMA.FTZ R3, R203, UR4, -R188 ;  /* 0x00000004cb037c23 */ /* 0x002fe200080108bc */
[-C--:B------:R-:W-:Y:S01]  /*158b0*/  HMMA.16816.F32.BF16 R124, R180, R146.reuse, R124 ;  /* 0x00000092b47c723c */ /* 0x080fe2000004187c */
[----:B------:R-:W1:Y:S02]  /*158c0*/  LDSM.16.MT88.4 R188, [R217+0xa800] ;  /* 0x00a80000d9bc783b */ /* 0x000e640000004200 */
[----:B------:R-:W5:Y:S03]  /*158d0*/  MUFU.EX2 R204, R3 ;  /* 0x0000000300cc7308 */ /* 0x000f660000000800 */
[----:B------:R-:W-:Y:S03]  /*158e0*/  HMMA.16816.F32.BF16 R128, R176, R146, R128 ;  /* 0x00000092b080723c */ /* 0x000fe60000041880 */
[----:B------:R-:W1:Y:S02]  /*158f0*/  LDSM.16.MT88.4 R180, [R213+0xb800] ;  /* 0x00b80000d5b4783b */ /* 0x000e640000004200 */
[----:B--2---:R-:W-:Y:S02]  /*15900*/  F2FP.BF16.F32.PACK_AB R143, R211, R210 ;  /* 0x000000d2d38f723e */ /* 0x004fe400000010ff */
[----:B----4-:R-:W-:Y:S04]  /*15910*/  F2FP.BF16.F32.PACK_AB R176, R209, R208 ;  /* 0x000000d0d1b0723e */ /* 0x010fe800000010ff */
[----:B------:R-:W2:Y:S01]  /*15920*/  LDSM.16.MT88.4 R200, [R217+0xb800] ;  /* 0x00b80000d9c8783b */ /* 0x000ea20000004200 */
[-C--:B------:R-:W-:Y:S05]  /*15930*/  HMMA.16816.F32.BF16 R148, R140, R156.reuse, R4 ;  /* 0x0000009c8c94723c */ /* 0x080fea0000041804 */
[----:B---3--:R-:W-:Y:S02]  /*15940*/  F2FP.BF16.F32.PACK_AB R178, R206, R207 ;  /* 0x000000cfceb2723e */ /* 0x008fe400000010ff */
[----:B------:R-:W3:Y:S01]  /*15950*/  LDL.LU R4, [R1+0xc] ;  /* 0x00000c0001047983 */ /* 0x000ee20000300800 */
[----:B------:R-:W-:Y:S03]  /*15960*/  F2FP.BF16.F32.PACK_AB R177, R139, R205 ;  /* 0x000000cd8bb1723e */ /* 0x000fe600000010ff */
[----:B-----5:R-:W-:Y:S01]  /*15970*/  F2FP.BF16.F32.PACK_AB R179, R138, R204 ;  /* 0x000000cc8ab3723e */ /* 0x020fe200000010ff */
[----:B------:R-:W4:Y:S01]  /*15980*/  LDL.LU R3, [R1+0x8] ;  /* 0x0000080001037983 */ /* 0x000f220000300800 */
[----:B------:R-:W-:Y:S02]  /*15990*/  MOV R5, R166 ;  /* 0x000000a600057202 */ /* 0x000fe40000000f00 */
[----:B------:R-:W-:Y:S02]  /*159a0*/  MOV R7, R160 ;  /* 0x000000a000077202 */ /* 0x000fe40000000f00 */
[----:B------:R-:W-:Y:S01]  /*159b0*/  MOV R6, R167 ;  /* 0x000000a700067202 */ /* 0x000fe20000000f00 */
[C---:B------:R-:W-:Y:S01]  /*159c0*/  HMMA.16816.F32.BF16 R144, R176.reuse, R156, R8 ;  /* 0x0000009cb090723c */ /* 0x040fe20000041808 */
[----:B------:R-:W5:Y:S04]  /*159d0*/  LDL.LU R9, [R1+0x4] ;  /* 0x0000040001097983 */ /* 0x000f680000300800 */
        /* <DEDUP_REMOVED lines=39> */
[----:B-----5:R-:W-:Y:S03]  /*15c50*/  FFMA.FTZ R2, R2, R9, R247 ;  /* 0x0000000902027223 */ /* 0x020fe600000100f7 */
[----:B------:R-:W-:Y:S01]  /*15c60*/  FADD.FTZ R5, R250, R3 ;  /* 0x00000003fa057221 */ /* 0x000fe20000010000 */
[----:B------:R-:W-:Y:S01]  /*15c70*/  FADD.FTZ R2, R246, R2 ;  /* 0x00000002f6027221 */ /* 0x000fe20000010000 */
[----:B------:R-:W-:Y:S03]  /*15c80*/  FFMA.FTZ R0, R0, R8, R242 ;  /* 0x0000000800007223 */ /* 0x000fe600000100f2 */
        /* <DEDUP_REMOVED lines=31> */
.L_x_2677:
        /* <DEDUP_REMOVED lines=118> */
.L_x_2681:
        /* <DEDUP_REMOVED lines=24> */
.L_x_2682:
        /* <DEDUP_REMOVED lines=332> */
.L_x_2684:
[----:B------:R-:W-:Y:S05]  /*17c20*/  BSYNC B0 ;  /* 0x0000000000007941 */ /* 0x000fea0003800000 */
.L_x_2683:
        /* <DEDUP_REMOVED lines=35> */
.L_x_2686:
[----:B------:R-:W-:Y:S05]  /*17e60*/  BSYNC B0 ;  /* 0x0000000000007941 */ /* 0x000fea0003800000 */
.L_x_2685:
        /* <DEDUP_REMOVED lines=23> */
.L_x_2688:
[----:B------:R-:W-:Y:S05]  /*17fe0*/  BSYNC B0 ;  /* 0x0000000000007941 */ /* 0x000fea0003800000 */
.L_x_2687:
        /* <DEDUP_REMOVED lines=22> */
.L_x_2690:
[----:B------:R-:W-:Y:S05]  /*18150*/  BSYNC B0 ;  /* 0x0000000000007941 */ /* 0x000fea0003800000 */
.L_x_2689:
        /* <DEDUP_REMOVED lines=21> */
.L_x_2692:
[----:B------:R-:W-:Y:S05]  /*182b0*/  BSYNC B0 ;  /* 0x0000000000007941 */ /* 0x000fea0003800000 */
.L_x_2691:
        /* <DEDUP_REMOVED lines=21> */
.L_x_2694:
[----:B------:R-:W-:Y:S05]  /*18410*/  BSYNC B0 ;  /* 0x0000000000007941 */ /* 0x000fea0003800000 */
.L_x_2693:
        /* <DEDUP_REMOVED lines=21> */
.L_x_2696:
[----:B------:R-:W-:Y:S05]  /*18570*/  BSYNC B0 ;  /* 0x0000000000007941 */ /* 0x000fea0003800000 */
.L_x_2695:
        /* <DEDUP_REMOVED lines=21> */
.L_x_2698:
[----:B------:R-:W-:Y:S05]  /*186d0*/  BSYNC B0 ;  /* 0x0000000000007941 */ /* 0x000fea0003800000 */
.L_x_2697:
        /* <DEDUP_REMOVED lines=21> */
.L_x_2699:
        /* <DEDUP_REMOVED lines=13> */
.L_x_2951:


//--------------------- .text._ZN5flash16flash_fwd_kernelI23Flash_fwd_kernel_traitsILi128ELi128ELi32ELi4ELb0ELb0EN7cutlass10bfloat16_tE19Flash_kernel_traitsILi128ELi128ELi32ELi4ES3_EELb1ELb0ELb1ELb1ELb0ELb0ELb0ELb1EEEvNS_16Flash_fwd_paramsE --------------------------
	.section	.text._ZN5flash16flash_fwd_kernelI23Flash_fwd_kernel_traitsILi128ELi128ELi32ELi4ELb0ELb0EN7cutlass10bfloat16_tE19Flash_kernel_traitsILi128ELi128ELi32ELi4ES3_EELb1ELb0ELb1ELb1ELb0ELb0ELb0ELb1EEEvNS_16Flash_fwd_paramsE,"ax",@progbits
	.align	128
        .global         _ZN5flash16flash_fwd_kernelI23Flash_fwd_kernel_traitsILi128ELi128ELi32ELi4ELb0ELb0EN7cutlass10bfloat16_tE19Flash_kernel_traitsILi128ELi128ELi32ELi4ES3_EELb1ELb0ELb1ELb1ELb0ELb0ELb0ELb1EEEvNS_16Flash_fwd_paramsE
        .type           _ZN5flash16flash_fwd_kernelI23Flash_fwd_kernel_traitsILi128ELi128ELi32ELi4ELb0ELb0EN7cutlass10bfloat16_tE19Flash_kernel_traitsILi128ELi128ELi32ELi4ES3_EELb1ELb0ELb1ELb1ELb0ELb0ELb0ELb1EEEvNS_16Flash_fwd_paramsE,@function
        .size           _ZN5flash16flash_fwd_kernelI23Flash_fwd_kernel_traitsILi128ELi128ELi32ELi4ELb0ELb0EN7cutlass10bfloat16_tE19Flash_kernel_traitsILi128ELi128ELi32ELi4ES3_EELb1ELb0ELb1ELb1ELb0ELb0ELb0ELb1EEEvNS_16Flash_fwd_paramsE,(.L_x_2914 - _ZN5flash16flash_fwd_kernelI23Flash_fwd_kernel_traitsILi128ELi128ELi32ELi4ELb0ELb0EN7cutlass10bfloat16_tE19Flash_kernel_traitsILi128ELi128ELi32ELi4ES3_EELb1ELb0ELb1ELb1ELb0ELb0ELb0ELb1EEEvNS_16Flash_fwd_paramsE)
        .other          _ZN5flash16flash_fwd_kernelI23Flash_fwd_kernel_traitsILi128ELi128ELi32ELi4ELb0ELb0EN7cutlass10bfloat16_tE19Flash_kernel_traitsILi128ELi128ELi32ELi4ES3_EELb1ELb0ELb1ELb1ELb0ELb0ELb0ELb1EEEvNS_16Flash_fwd_paramsE,@"STO_CUDA_ENTRY STV_DEFAULT"
_ZN5flash16flash_fwd_kernelI23Flash_fwd_kernel_traitsILi128ELi128ELi32ELi4ELb0ELb0EN7cutlass10bfloat16_tE19Flash_kernel_traitsILi128ELi128ELi32ELi4ES3_EELb1ELb0ELb1ELb1ELb0ELb0ELb0ELb1EEEvNS_16Flash_fwd_paramsE:
.text._ZN5flash16flash_fwd_kernelI23Flash_fwd_kernel_traitsILi128ELi128ELi32ELi4ELb0ELb0EN7cutlass10bfloat16_tE19Flash_kernel_traitsILi128ELi128ELi32ELi4ES3_EELb1ELb0ELb1ELb1ELb0ELb0ELb0ELb1EEEvNS_16Flash_fwd_paramsE:
[----:B------:R-:W1:Y:S08]  /*0000*/  LDC R1, c[0x0][0x28] ;  /* 0x00000a00ff017b82 */ /* 0x000e700000000800 */
[----:B------:R-:W2:Y:S01]  /*0010*/  LDC.64 R172, c[0x0][0x198] ;  /* 0x00006600ffac7b82 */ /* 0x000ea20000000a00 */
[----:B------:R-:W-:Y:S01]  /*0020*/  BSSY B2, `(.L_x_2700) ;  /* 0x0000003000027945 */ /* 0x000fe20003800000 */
[----:B-1----:R-:W-:-:S06]  /*0030*/  IADD3 R1, R1, -0x1e0, RZ ;  /* 0xfffffe2001017810 */ /* 0x002fcc0007ffe0ff */
[----:B--2---:R-:W-:Y:S05]  /*0040*/  CALL.REL.NOINC `($_ZN5flash16flash_fwd_kernelI23Flash_fwd_kernel_traitsILi128ELi128ELi32ELi4ELb0ELb0EN7cutlass10bfloat16_tE19Flash_kernel_traitsILi128ELi128ELi32ELi4ES3_EELb1ELb0ELb1ELb1ELb0ELb0ELb0ELb1EEEvNS_16Flash_fwd_paramsE$_ZN5flash22compute_attn_1rowblockI23Flash_fwd_kernel_traitsILi128ELi128ELi32ELi4ELb0ELb0EN7cutlass10bfloat16_tE19Flash_kernel_traitsILi128ELi128ELi32ELi4ES3_EELb1ELb0ELb1ELb1ELb0ELb0ELb0ELb1ENS_16Flash_fwd_paramsEEEvRKT8_iii) ;  /* 0x0000000000087944 */ /* 0x004fea0003c00000 */
[----:B------:R-:W-:Y:S05]  /*0050*/  BSYNC B2 ;  /* 0x0000000000027941 */ /* 0x000fea0003800000 */
.L_x_2700:
[----:B------:R-:W-:Y:S05]  /*0060*/  EXIT ;  /* 0x000000000000794d */ /* 0x000fea0003800000 */
        .type           $_ZN5flash16flash_fwd_kernelI23Flash_fwd_kernel_traitsILi128ELi128ELi32ELi4ELb0ELb0EN7cutlass10bfloat16_tE19Flash_kernel_traitsILi128ELi128ELi32ELi4ES3_EELb1ELb0ELb1ELb1ELb0ELb0ELb0ELb1EEEvNS_16Flash_fwd_paramsE$_ZN5flash22compute_attn_1rowblockI23Flash_fwd_kernel_traitsILi128ELi128ELi32ELi4ELb0ELb0EN7cutlass10bfloat16_tE19Flash_kernel_traitsILi128ELi128ELi32ELi4ES3_EELb1ELb0ELb1ELb1ELb0ELb0ELb0ELb1ENS_16Flash_fwd_paramsEEEvRKT8_iii,@function
        .size           $_ZN5flash16flash_fwd_kernelI23Flash_fwd_kernel_traitsILi128ELi128ELi32ELi4ELb0ELb0EN7cutlass10bfloat16_tE19Flash_kernel_traitsILi128ELi128ELi32ELi4ES3_EELb1ELb0ELb1ELb1ELb0ELb0ELb0ELb1EEEvNS_16Flash_fwd_paramsE$_ZN5flash22compute_attn_1rowblockI23Flash_fwd_kernel_traitsILi128ELi128ELi32ELi4ELb0ELb0EN7cutlass10bfloat16_tE19Flash_kernel_traitsILi128ELi128ELi32ELi4ES3_EELb1ELb0ELb1ELb1ELb0ELb0ELb0ELb1ENS_16Flash_fwd_paramsEEEvRKT8_iii,(.L_x_2914 - $_ZN5flash16flash_fwd_kernelI23Flash_fwd_kernel_traitsILi128ELi128ELi32ELi4ELb0ELb0EN7cutlass10bfloat16_tE19Flash_kernel_traitsILi128ELi128ELi32ELi4ES3_EELb1ELb0ELb1ELb1ELb0ELb0ELb0ELb1EEEvNS_16Flash_fwd_paramsE$_ZN5flash22compute_attn_1rowblockI23Flash_fwd_kernel_traitsILi128ELi128ELi32ELi4ELb0ELb0EN7cutlass10bfloat16_tE19Flash_kernel_traitsILi128ELi128ELi32ELi4ES3_EELb1ELb0ELb1ELb1ELb0ELb0ELb0ELb1ENS_16Flash_fwd_paramsEEEvRKT8_iii)
$_ZN5flash16flash_fwd_kernelI23Flash_fwd_kernel_traitsILi128ELi128ELi32ELi4ELb0ELb0EN7cutlass10bfloat16_tE19Flash_kernel_traitsILi128ELi128ELi32ELi4ES3_EELb1ELb0ELb1ELb1ELb0ELb0ELb0ELb1EEEvNS_16Flash_fwd_paramsE$_ZN5flash22compute_attn_1rowblockI23Flash_fwd_kernel_traitsILi128ELi128ELi32ELi4ELb0ELb0EN7cutlass10bfloat16_tE19Flash_kernel_traitsILi128ELi128ELi32ELi4ES3_EELb1ELb0ELb1ELb1ELb0ELb0ELb0ELb1ENS_16Flash_fwd_paramsEEEvRKT8_iii:
[----:B------:R-:W-:Y:S02]  /*0070*/  ULDC.64 UR4, c[0x0][0x208] ;  /* 0x0000820000047ab9 */ /* 0x000fe40000000a00 */
[----:B------:R-:W2:Y:S04]  /*0080*/  LD.E.U8 R0, desc[UR4][R172.64+0x1a4] ;  /* 0x0001a404ac007980 */ /* 0x000ea8000c101100 */
[----:B------:R-:W3:Y:S01]  /*0090*/  LD.E.64 R108, desc[UR4][R172.64+0x190] ;  /* 0x00019004ac6c7980 */ /* 0x000ee2000c101b00 */
[----:B------:R-:W-:Y:S01]  /*00a0*/  S2UR UR8, SR_CTAID.Y ;  /* 0x00000000000879c3 */ /* 0x000fe20000002600 */
[----:B------:R-:W1:Y:S02]  /*00b0*/  S2R R104, SR_TID.X ;  /* 0x0000000000687919 */ /* 0x000e640000002100 */
[----:B------:R-:W4:Y:S05]  /*00c0*/  LD.E.64 R4, desc[UR4][R172.64+0x198] ;  /* 0x00019804ac047980 */ /* 0x000f2a000c101b00 */
[----:B------:R-:W-:Y:S01]  /*00d0*/  S2UR UR7, SR_CTAID.X ;  /* 0x00000000000779c3 */ /* 0x000fe20000002500 */
[----:B------:R-:W4:Y:S04]  /*00e0*/  LD.E R8, desc[UR4][R172.64+0x60] ;  /* 0x00006004ac087980 */ /* 0x000f28000c101900 */
[----:B------:R-:W5:Y:S03]  /*00f0*/  LD.E.U8 R218, desc[UR4][R172.64+0x178] ;  /* 0x00017804acda7980 */ /* 0x000f66000c101100 */
[----:B------:R-:W1:Y:S02]  /*0100*/  S2UR UR6, SR_CTAID.Z ;  /* 0x00000000000679c3 */ /* 0x000e640000002700 */
[----:B-1----:R-:W-:-:S06]  /*0110*/  ULOP3.LUT UR6, UR6, UR7, UR8, 0xfe, !UPT ;  /* 0x0000000706067292 */ /* 0x002fcc000f8efe08 */
[----:B------:R-:W-:-:S13]  /*0120*/  LOP3.LUT P2, RZ, R104, UR6, RZ, 0xfc, !PT ;  /* 0x0000000668ff7c12 */ /* 0x000fda000f84fcff */
[----:B------:R-:W4:Y:S01]  /*0130*/  @!P2 LD.E.64 R6, desc[UR4][R172.64+0x1a8] ;  /* 0x0001a804ac06a980 */ /* 0x000f22000c101b00 */
[----:B--2---:R-:W-:-:S13]  /*0140*/  ISETP.NE.AND P1, PT, R0, RZ, PT ;  /* 0x000000ff0000720c */ /* 0x004fda0003f25270 */
[----:B---3--:R-:W2:Y:S04]  /*0150*/  @P1 LD.E.64 R108, desc[UR4][R108.64] ;  /* 0x000000046c6c1980 */ /* 0x008ea8000c101b00 */
[----:B------:R-:W3:Y:S04]  /*0160*/  @P1 LD.E R0, desc[UR4][R172.64+0x1a0] ;  /* 0x0001a004ac001980 */ /* 0x000ee8000c101900 */
[----:B----4-:R-:W3:Y:S04]  /*0170*/  @P1 LD.E.64 R2, desc[UR4][R4.64] ;  /* 0x0000000404021980 */ /* 0x010ee8000c101b00 */
[----:B--2---:R1:W-:Y:S04]  /*0180*/  @!P2 ST.E.64 desc[UR4][R6.64], R108 ;  /* 0x0000006c0600a985 */ /* 0x0043e8000c101b04 */
[----:B-1----:R-:W2:Y:S01]  /*0190*/  @!P2 LD.E.64 R6, desc[UR4][R172.64+0x1a8] ;  /* 0x0001a804ac06a980 */ /* 0x002ea2000c101b00 */
[----:B---3--:R-:W-:-:S05]  /*01a0*/  @P1 IADD3 R0, P0, R0, R2, RZ ;  /* 0x0000000200001210 */ /* 0x008fca0007f1e0ff */
[----:B------:R-:W-:Y:S02]  /*01b0*/  @P1 IMAD.X R2, RZ, RZ, R3, P0 ;  /* 0x000000ffff021224 */ /* 0x000fe400000e0603 */
[----:B------:R-:W-:Y:S02]  /*01c0*/  @P1 IMAD.MOV.U32 R4, RZ, RZ, R0 ;  /* 0x000000ffff041224 */ /* 0x000fe400078e0000 */
[----:B------:R-:W-:Y:S02]  /*01d0*/  @P1 IMAD.MOV.U32 R5, RZ, RZ, R2 ;  /* 0x000000ffff051224 */ /* 0x000fe400078e0002 */
[----:B------:R-:W-:Y:S02]  /*01e0*/  @!P2 IMAD.MOV.U32 R2, RZ, RZ, R4 ;  /* 0x000000ffff02a224 */ /* 0x000fe400078e0004 */
[----:B------:R-:W-:Y:S01]  /*01f0*/  @!P2 IMAD.MOV.U32 R3, RZ, RZ, R5 ;  /* 0x000000ffff03a224 */ /* 0x000fe200078e0005 */
[----:B------:R-:W1:Y:S04]  /*0200*/  S2R R111, SR_CTAID.Y ;  /* 0x00000000006f7919 */ /* 0x000e680000002600 */
[----:B--2---:R2:W-:Y:S04]  /*0210*/  @!P2 ST.E.64 desc[UR4][R6.64+0x8], R2 ;  /* 0x000008020600a985 */ /* 0x0045e8000c101b04 */
[----:B--2---:R-:W2:Y:S01]  /*0220*/  LD.E.64 R2, desc[UR4][R172.64+0xe0] ;  /* 0x0000e004ac027980 */ /* 0x004ea2000c101b00 */
[----:B------:R-:W-:-:S03]  /*0230*/  IMAD.MOV.U32 R9, RZ, RZ, -0x1 ;  /* 0xffffffffff097424 */ /* 0x000fc600078e00ff */
[----:B------:R-:W3:Y:S01]  /*0240*/  LD.E.64 R6, desc[UR4][R172.64+0xf0] ;  /* 0x0000f004ac067980 */ /* 0x000ee2000c101b00 */
[----:B--2---:R-:W-:-:S04]  /*0250*/  ISETP.NE.U32.AND P1, PT, R2, RZ, PT ;  /* 0x000000ff0200720c */ /* 0x004fc80003f25070 */
[----:B------:R-:W-:Y:S01]  /*0260*/  ISETP.NE.AND.EX P1, PT, R3, RZ, PT, P1 ;  /* 0x000000ff0300720c */ /* 0x000fe20003f25310 */
[----:B-1----:R-:W-:-:S12]  /*0270*/  IMAD.WIDE R2, R111, 0x4, R2 ;  /* 0x000000046f027825 */ /* 0x002fd800078e0202 */
[----:B------:R-:W2:Y:S04]  /*0280*/  @P1 LD.E R9, desc[UR4][R2.64] ;  /* 0x0000000402091980 */ /* 0x000ea8000c101900 */
[----:B------:R-:W4:Y:S04]  /*0290*/  @P1 LD.E R0, desc[UR4][R2.64+0x4] ;  /* 0x0000040402001980 */ /* 0x000f28000c101900 */
[----:B------:R-:W3:Y:S01]  /*02a0*/  LD.E.64 R2, desc[UR4][R172.64+0xe8] ;  /* 0x0000e804ac027980 */ /* 0x000ee2000c101b00 */
[----:B------:R-:W1:Y:S01]  /*02b0*/  S2R R117, SR_CTAID.Z ;  /* 0x0000000000757919 */ /* 0x000e620000002700 */
[----:B--2---:R-:W-:-:S05]  /*02c0*/  MOV R37, R9 ;  /* 0x0000000900257202 */ /* 0x004fca0000000f00 */
[----:B----4-:R-:W-:-:S06]  /*02d0*/  @P1 IMAD.IADD R118, R0, 0x1, -R37 ;  /* 0x0000000100761824 */ /* 0x010fcc00078e0a25 */
[----:B------:R-:W2:Y:S01]  /*02e0*/  @!P1 LD.E R118, desc[UR4][R172.64+0xb4] ;  /* 0x0000b404ac769980 */ /* 0x000ea2000c101900 */
[----:B---3--:R-:W-:-:S04]  /*02f0*/  ISETP.NE.U32.AND P0, PT, R6, RZ, PT ;  /* 0x000000ff0600720c */ /* 0x008fc80003f05070 */
[----:B------:R-:W-:Y:S01]  /*0300*/  ISETP.NE.AND.EX P0, PT, R7, RZ, PT, P0 ;  /* 0x000000ff0700720c */ /* 0x000fe20003f05300 */
[----:B------:R-:W-:Y:S01]  /*0310*/  IMAD.MOV.U32 R29, RZ, RZ, RZ ;  /* 0x000000ffff1d7224 */ /* 0x000fe200078e00ff */
[----:B------:R-:W-:Y:S01]  /*0320*/  SHF.R.S32.HI R19, RZ, 0x1f, R104 ;  /* 0x0000001fff137819 */ /* 0x000fe20000011468 */
[----:B-1----:R-:W-:-:S03]  /*0330*/  IMAD R0, R111, R8, R117 ;  /* 0x000000086f007224 */ /* 0x002fc600078e0275 */
[----:B------:R-:W-:-:S07]  /*0340*/  LEA.HI R97, R19, R104, RZ, 0x5 ;  /* 0x0000006813617211 */ /* 0x000fce00078f28ff */
[----:B------:R-:W-:-:S05]  /*0350*/  @P0 IMAD.WIDE R6, R111, 0x4, R6 ;  /* 0x000000046f060825 */ /* 0x000fca00078e0206 */
[----:B------:R1:W5:Y:S01]  /*0360*/  @P0 LD.E R29, desc[UR4][R6.64] ;  /* 0x00000004061d0980 */ /* 0x000362000c101900 */
[----:B------:R-:W-:-:S03]  /*0370*/  IMAD.SHL.U32 R0, R0, 0x20, RZ ;  /* 0x0000002000007824 */ /* 0x000fc600078e00ff */
[----:B------:R3:W-:Y:S01]  /*0380*/  STL.64 [R1+0xe8], R108 ;  /* 0x0000e86c01007387 */ /* 0x0007e20000100a00 */
[----:B------:R-:W-:-:S03]  /*0390*/  ISETP.NE.U32.AND P2, PT, R2, RZ, PT ;  /* 0x000000ff0200720c */ /* 0x000fc60003f45070 */
[----:B------:R3:W-:Y:S01]  /*03a0*/  STL [R1+0x11c], R9 ;  /* 0x00011c0901007387 */ /* 0x0007e20000100800 */
[----:B-1----:R-:W-:-:S04]  /*03b0*/  LOP3.LUT R6, R97, 0xffffffe0, RZ, 0xc0, !PT ;  /* 0xffffffe061067812 */ /* 0x002fc800078ec0ff */
[----:B------:R-:W-:-:S04]  /*03c0*/  IADD3 R75, -R6, R104, RZ ;  /* 0x00000068064b7210 */ /* 0x000fc80007ffe1ff */
[----:B------:R-:W-:-:S05]  /*03d0*/  IADD3 R110, P1, P0, R0, R4, R75 ;  /* 0x00000004006e7210 */ /* 0x000fca000783e04b */
[----:B------:R3:W-:Y:S01]  /*03e0*/  STL [R1+0x128], R110 ;  /* 0x0001286e01007387 */ /* 0x0007e20000100800 */
[----:B------:R-:W-:Y:S01]  /*03f0*/  ISETP.NE.AND.EX P2, PT, R3, RZ, PT, P2 ;  /* 0x000000ff0300720c */ /* 0x000fe20003f45320 */
[----:B------:R-:W-:Y:S01]  /*0400*/  BSSY B0, `(.L_x_2701) ;  /* 0x000000b000007945 */ /* 0x000fe20003800000 */
[----:B------:R-:W-:Y:S01]  /*0410*/  IMAD.MOV.U32 R36, RZ, RZ, -0x1 ;  /* 0xffffffffff247424 */ /* 0x000fe200078e00ff */
[----:B------:R-:W-:Y:S01]  /*0420*/  SHF.R.S32.HI R6, RZ, 0x1f, R0 ;  /* 0x0000001fff067819 */ /* 0x000fe20000011400 */
[----:B------:R-:W-:Y:S01]  /*0430*/  IMAD.WIDE R2, R111, 0x4, R2 ;  /* 0x000000046f027825 */ /* 0x000fe200078e0202 */
[----:B------:R-:W-:Y:S01]  /*0440*/  SHF.R.S32.HI R7, RZ, 0x1f, R75 ;  /* 0x0000001fff077819 */ /* 0x000fe2000001144b */
[----:B--2---:R3:W-:Y:S07]  /*0450*/  STL [R1+0x134], R118 ;  /* 0x0001347601007387 */ /* 0x0047ee0000100800 */
[----:B------:R-:W-:Y:S05]  /*0460*/  @!P2 BRA `(.L_x_2702) ;  /* 0x000000000010a947 */ /* 0x000fea0003800000 */
[----:B------:R-:W2:Y:S02]  /*0470*/  LD.E.U8 R0, desc[UR4][R172.64+0x1b2] ;  /* 0x0001b204ac007980 */ /* 0x000ea4000c101100 */
[----:B--2---:R-:W-:-:S13]  /*0480*/  ISETP.NE.AND P3, PT, R0, RZ, PT ;  /* 0x000000ff0000720c */ /* 0x004fda0003f65270 */
[----:B------:R-:W-:Y:S05]  /*0490*/  @!P3 BRA `(.L_x_2702) ;  /* 0x000000000004b947 */ /* 0x000fea0003800000 */
[----:B------:R1:W5:Y:S02]  /*04a0*/  LD.E R36, desc[UR4][R2.64] ;  /* 0x0000000402247980 */ /* 0x000364000c101900 */
.L_x_2702:
[----:B------:R-:W-:Y:S05]  /*04b0*/  BSYNC B0 ;  /* 0x0000000000007941 */ /* 0x000fea0003800000 */
.L_x_2701:
[----:B------:R-:W-:Y:S01]  /*04c0*/  BSSY B0, `(.L_x_2703) ;  /* 0x000000a000007945 */ /* 0x000fe20003800000 */
[----:B------:R-:W-:-:S03]  /*04d0*/  IADD3.X R103, R6, R5, R7, P1, P0 ;  /* 0x0000000506677210 */ /* 0x000fc60000fe0407 */
[----:B------:R-:W-:Y:S05]  /*04e0*/  @!P2 BRA `(.L_x_2704) ;  /* 0x000000000018a947 */ /* 0x000fea0003800000 */
[----:B------:R-:W2:Y:S02]  /*04f0*/  LD.E.U8 R0, desc[UR4][R172.64+0x1b2] ;  /* 0x0001b204ac007980 */ /* 0x000ea4000c101100 */
[----:B--2---:R-:W-:-:S13]  /*0500*/  ISETP.NE.AND P0, PT, R0, RZ, PT ;  /* 0x000000ff0000720c */ /* 0x004fda0003f05270 */
[----:B------:R-:W2:Y:S02]  /*0510*/  @P0 LD.E R4, desc[UR4][R2.64+0x4] ;  /* 0x0000040402040980 */ /* 0x000ea4000c101900 */
[----:B--2--5:R-:W-:-:S06]  /*0520*/  @P0 IADD3 R4, R4, -R36, RZ ;  /* 0x8000002404040210 */ /* 0x024fcc0007ffe0ff */
[----:B------:R4:W5:Y:S01]  /*0530*/  @!P0 LD.E R4, desc[UR4][R2.64] ;  /* 0x0000000402048980 */ /* 0x000962000c101900 */
[----:B------:R-:W-:Y:S05]  /*0540*/  BRA `(.L_x_2705) ;  /* 0x0000000000047947 */ /* 0x000fea0003800000 */
.L_x_2704:
[----:B------:R2:W5:Y:S02]  /*0550*/  LD.E R4, desc[UR4][R172.64+0xb8] ;  /* 0x0000b804ac047980 */ /* 0x000564000c101900 */
.L_x_2705:
[----:B------:R-:W-:Y:S05]  /*0560*/  BSYNC B0 ;  /* 0x0000000000007941 */ /* 0x000fea0003800000 */
.L_x_2703:
[----:B-1--4-:R-:W4:Y:S01]  /*0570*/  LD.E.64 R2, desc[UR4][R172.64+0xf8] ;  /* 0x0000f804ac027980 */ /* 0x012f22000c101b00 */
[----:B------:R-:W-:Y:S01]  /*0580*/  BSSY B1, `(.L_x_2706) ;  /* 0x0000011000017945 */ /* 0x000fe20003800000 */
[----:B----4-:R-:W-:-:S04]  /*0590*/  ISETP.NE.U32.AND P0, PT, R2, RZ, PT ;  /* 0x000000ff0200720c */ /* 0x010fc80003f05070 */
[----:B------:R-:W-:-:S13]  /*05a0*/  ISETP.NE.AND.EX P0, PT, R3, RZ, PT, P0 ;  /* 0x000000ff0300720c */ /* 0x000fda0003f05300 */
[----:B------:R-:W-:Y:S05]  /*05b0*/  @!P0 BRA `(.L_x_2707) ;  /* 0x0000000000108947 */ /* 0x000fea0003800000 */
[----:B------:R-:W-:-:S05]  /*05c0*/  IMAD.WIDE R2, R111, 0x4, R2 ;  /* 0x000000046f027825 */ /* 0x000fca00078e0202 */
[----:B------:R-:W4:Y:S02]  /*05d0*/  LD.E R0, desc[UR4][R2.64] ;  /* 0x0000000402007980 */ /* 0x000f24000c101900 */
[----:B----45:R-:W-:Y:S01]  /*05e0*/  IADD3 R72, R0, -R29, RZ ;  /* 0x8000001d00487210 */ /* 0x030fe20007ffe0ff */
[----:B------:R-:W-:Y:S05]  /*05f0*/  BRA `(.L_x_2708) ;  /* 0x0000000000247947 */ /* 0x000fea0003800000 */
.L_x_2707:
[----:B------:R-:W4:Y:S01]  /*0600*/  LD.E.64 R2, desc[UR4][R172.64+0x108] ;  /* 0x00010804ac027980 */ /* 0x000f22000c101b00 */
[----:B------:R-:W-:Y:S01]  /*0610*/  BSSY B0, `(.L_x_2709) ;  /* 0x0000006000007945 */ /* 0x000fe20003800000 */
[----:B------:R-:W-:Y:S01]  /*0620*/  IMAD.MOV.U32 R0, RZ, RZ, RZ ;  /* 0x000000ffff007224 */ /* 0x000fe200078e00ff */
[----:B----4-:R-:W-:-:S04]  /*0630*/  ISETP.NE.U32.AND P0, PT, R2, RZ, PT ;  /* 0x000000ff0200720c */ /* 0x010fc80003f05070 */
[----:B------:R-:W-:-:S13]  /*0640*/  ISETP.NE.AND.EX P0, PT, R3, RZ, PT, P0 ;  /* 0x000000ff0300720c */ /* 0x000fda0003f05300 */
[----:B------:R-:W-:Y:S05]  /*0650*/  @!P0 BRA `(.L_x_2710) ;  /* 0x0000000000048947 */ /* 0x000fea0003800000 */
[----:B------:R1:W5:Y:S02]  /*0660*/  LD.E R0, desc[UR4][R172.64+0xbc] ;  /* 0x0000bc04ac007980 */ /* 0x000364000c101900 */
.L_x_2710:
[----:B------:R-:W-:Y:S05]  /*0670*/  BSYNC B0 ;  /* 0x0000000000007941 */ /* 0x000fea0003800000 */
.L_x_2709:
[----:B-----5:R-:W-:Y:S02]  /*0680*/  IADD3 R72, R0, R4, -R29 ;  /* 0x0000000400487210 */ /* 0x020fe40007ffe81d */
.L_x_2708:
[----:B------:R-:W-:Y:S05]  /*0690*/  BSYNC B1 ;  /* 0x0000000000017941 */ /* 0x000fea0003800000 */
.L_x_2706:
[----:B------:R-:W4:Y:S01]  /*06a0*/  S2R R115, SR_CTAID.X ;  /* 0x0000000000737919 */ /* 0x000f220000002500 */
[----:B------:R-:W-:Y:S01]  /*06b0*/  MOV R35, 0x50 ;  /* 0x0000005000237802 */ /* 0x000fe20000000f00 */
[----:B------:R-:W-:-:S03]  /*06c0*/  IMAD.MOV.U32 R3, RZ, RZ, 0x0 ;  /* 0x00000000ff037424 */ /* 0x000fc600078e00ff */
[----:B------:R-:W-:Y:S01]  /*06d0*/  MOV R2, R35 ;  /* 0x0000002300027202 */ /* 0x000fe20000000f00 */
[----:B----4-:R-:W-:-:S05]  /*06e0*/  IMAD.SHL.U32 R105, R115, 0x80, RZ ;  /* 0x0000008073697824 */ /* 0x010fca00078e00ff */
[----:B------:R-:W-:-:S13]  /*06f0*/  ISETP.GT.AND P0, PT, R118, R105, PT ;  /* 0x000000697600720c */ /* 0x000fda0003f04270 */
[----:B-123--:R-:W-:Y:S05]  /*0700*/  @!P0 RET.REL.NODEC R2 `(_ZN5flash16flash_fwd_kernelI23Flash_fwd_kernel_traitsILi128ELi128ELi32ELi4ELb0ELb0EN7cutlass10bfloat16_tE19Flash_kernel_traitsILi128ELi128ELi32ELi4ES3_EELb1ELb0ELb1ELb1ELb0ELb0ELb0ELb1EEEvNS_16Flash_fwd_paramsE) ;  /* 0xfffffff8023c8950 */ /* 0x00efea0003c3ffff */
[----:B------:R-:W2:Y:S04]  /*0710*/  LD.E R0, desc[UR4][R172.64+0x188] ;  /* 0x00018804ac007980 */ /* 0x000ea8000c101900 */
[----:B------:R-:W3:Y:S01]  /*0720*/  LD.E R4, desc[UR4][R172.64+0x184] ;  /* 0x00018404ac047980 */ /* 0x000ee2000c101900 */
[----:B------:R-:W-:Y:S01]  /*0730*/  IADD3 R3, -R118, 0x9f, R105 ;  /* 0x0000009f76037810 */ /* 0x000fe20007ffe169 */
[C---:B------:R-:W-:Y:S01]  /*0740*/  VIADD R2, R72.reuse, 0x1f ;  /* 0x0000001f48027836 */ /* 0x040fe20000000000 */
[----:B------:R-:W-:Y:S02]  /*0750*/  IADD3 R5, R72, R105, -R118 ;  /* 0x0000006948057210 */ /* 0x000fe40007ffe876 */
[----:B--2---:R-:W-:-:S03]  /*0760*/  IADD3 R0, R0, R3, R72 ;  /* 0x0000000300007210 */ /* 0x004fc60007ffe048 */
[----:B---3--:R-:W-:Y:S01]  /*0770*/  IMAD.IADD R3, R5, 0x1, -R4 ;  /* 0x0000000105037824 */ /* 0x008fe200078e0a04 */
[----:B------:R-:W-:Y:S02]  /*0780*/  SHF.R.S32.HI R5, RZ, 0x1f, R2 ;  /* 0x0000001fff057819 */ /* 0x000fe40000011402 */
[----:B------:R-:W-:Y:S02]  /*0790*/  SHF.R.S32.HI R4, RZ, 0x1f, R0 ;  /* 0x0000001fff047819 */ /* 0x000fe40000011400 */
[----:B------:R-:W-:Y:S02]  /*07a0*/  SHF.R.S32.HI R6, RZ, 0x1f, R3 ;  /* 0x0000001fff067819 */ /* 0x000fe40000011403 */
[----:B------:R-:W-:Y:S02]  /*07b0*/  LEA.HI R5, R5, R2, RZ, 0x5 ;  /* 0x0000000205057211 */ /* 0x000fe400078f28ff */
[----:B------:R-:W-:Y:S02]  /*07c0*/  LEA.HI R2, R6, R3, RZ, 0x5 ;  /* 0x0000000306027211 */ /* 0x000fe400078f28ff */
[----:B------:R-:W-:-:S02]  /*07d0*/  LEA.HI R0, R4, R0, RZ, 0x5 ;  /* 0x0000000004007211 */ /* 0x000fc400078f28ff */
[----:B------:R-:W-:Y:S02]  /*07e0*/  SHF.R.S32.HI R2, RZ, 0x5, R2 ;  /* 0x00000005ff027819 */ /* 0x000fe40000011402 */
[----:B------:R-:W-:Y:S02]  /*07f0*/  SHF.R.S32.HI R3, RZ, 0x5, R5 ;  /* 0x00000005ff037819 */ /* 0x000fe40000011405 */
[----:B------:R-:W-:Y:S02]  /*0800*/  SHF.R.S32.HI R0, RZ, 0x5, R0 ;  /* 0x00000005ff007819 */ /* 0x000fe40000011400 */
[----:B------:R-:W-:Y:S02]  /*0810*/  VIMNMX R199, RZ, R2, !PT ;  /* 0x00000002ffc77248 */ /* 0x000fe40007fe0100 */
[----:B------:R-:W-:-:S03]  /*0820*/  VIMNMX R116, R3, R0, PT ;  /* 0x0000000003747248 */ /* 0x000fc60003fe0100 */
[----:B------:R1:W-:Y:S01]  /*0830*/  STL [R1+0xd8], R199 ;  /* 0x0000d8c701007387 */ /* 0x0003e20000100800 */
[----:B------:R-:W-:-:S03]  /*0840*/  ISETP.GT.AND P0, PT, R116, R199, PT ;  /* 0x000000c77400720c */ /* 0x000fc60003f04270 */
[----:B------:R1:W-:Y:S10]  /*0850*/  STL [R1+0x5c], R116 ;  /* 0x00005c7401007387 */ /* 0x0003f40000100800 */
[----:B------:R-:W-:Y:S05]  /*0860*/  @P0 BRA `(.L_x_2711) ;  /* 0x0000001000940947 */ /* 0x000fea0003800000 */
[----:B------:R-:W-:Y:S01]  /*0870*/  ISETP.NE.AND P0, PT, R37, -0x1, PT ;  /* 0xffffffff2500780c */ /* 0x000fe20003f05270 */
[----:B------:R-:W2:Y:S04]  /*0880*/  LD.E.U16 R0, desc[UR4][R172.64+0x1c8] ;  /* 0x0001c804ac007980 */ /* 0x000ea8000c101500 */
[----:B------:R-:W3:Y:S04]  /*0890*/  LD.E.64 R2, desc[UR4][R172.64+0x88] ;  /* 0x00008804ac027980 */ /* 0x000ee8000c101b00 */
[----:B------:R4:W5:Y:S04]  /*08a0*/  LD.E.64 R8, desc[UR4][R172.64+0x70] ;  /* 0x00007004ac087980 */ /* 0x000968000c101b00 */
[----:B------:R-:W4:Y:S04]  /*08b0*/  @!P0 LD.E.64 R4, desc[UR4][R172.64+0x80] ;  /* 0x00008004ac048980 */ /* 0x000f28000c101b00 */
[----:B------:R1:W5:Y:S01]  /*08c0*/  LD.E.64 R12, desc[UR4][R172.64+0x90] ;  /* 0x00009004ac0c7980 */ /* 0x000362000c101b00 */
[----:B------:R-:W-:Y:S01]  /*08d0*/  @!P0 SHF.R.S32.HI R11, RZ, 0x1f, R111 ;  /* 0x0000001fff0b8819 */ /* 0x000fe2000001146f */
[----:B------:R-:W-:Y:S01]  /*08e0*/  BSSY B1, `(.L_x_2712) ;  /* 0x000001c000017945 */ /* 0x000fe20003800000 */
[----:B------:R-:W-:-:S02]  /*08f0*/  PLOP3.LUT P2, PT, PT, PT, PT, 0x8, 0x0 ;  /* 0x000000000000781c */ /* 0x000fc40003f4e170 */
[----:B------:R-:W-:Y:S02]  /*0900*/  CS2R R24, SRZ ;  /* 0x0000000000187805 */ /* 0x000fe4000001ff00 */
[C---:B--2---:R-:W-:Y:S02]  /*0910*/  PRMT R16, R0.reuse, 0x7770, RZ ;  /* 0x0000777000107816 */ /* 0x044fe400000000ff */
[----:B------:R-:W-:Y:S02]  /*0920*/  PRMT R0, R0, 0x7771, RZ ;  /* 0x0000777100007816 */ /* 0x000fe400000000ff */
[----:B------:R-:W-:-:S04]  /*0930*/  ISETP.NE.AND P5, PT, R16, RZ, PT ;  /* 0x000000ff1000720c */ /* 0x000fc80003fa5270 */
[----:B------:R-:W-:Y:S01]  /*0940*/  ISETP.NE.OR P1, PT, R0, RZ, !P5 ;  /* 0x000000ff0000720c */ /* 0x000fe20006f25670 */
[----:B----4-:R-:W-:Y:S02]  /*0950*/  @!P0 IMAD R5, R5, R111, RZ ;  /* 0x0000006f05058224 */ /* 0x010fe400078e02ff */
[----:B---3--:R-:W-:Y:S02]  /*0960*/  @P0 IMAD R10, R3, R37, RZ ;  /* 0x00000025030a0224 */ /* 0x008fe400078e02ff */
[----:B------:R-:W-:Y:S02]  /*0970*/  @!P0 IMAD R11, R4, R11, R5 ;  /* 0x0000000b040b8224 */ /* 0x000fe400078e0205 */
[----:B------:R-:W-:-:S04]  /*0980*/  @P0 IMAD.WIDE.U32 R6, R2, R37, RZ ;  /* 0x0000002502060225 */ /* 0x000fc800078e00ff */
[----:B------:R-:W-:-:S04]  /*0990*/  @!P0 IMAD.WIDE.U32 R4, R4, R111, RZ ;  /* 0x0000006f04048225 */ /* 0x000fc800078e00ff */
[----:B------:R-:W-:Y:S02]  /*09a0*/  @P0 IMAD.IADD R15, R7, 0x1, R10 ;  /* 0x00000001070f0824 */ /* 0x000fe400078e020a */
[----:B------:R-:W-:Y:S01]  /*09b0*/  @P0 IMAD.MOV.U32 R14, RZ, RZ, R6 ;  /* 0x000000ffff0e0224 */ /* 0x000fe200078e0006 */
[----:B------:R-:W-:Y:S01]  /*09c0*/  @!P0 MOV R14, R4 ;  /* 0x00000004000e8202 */ /* 0x000fe20000000f00 */
[----:B------:R-:W-:Y:S01]  /*09d0*/  @!P0 IMAD.IADD R15, R5, 0x1, R11 ;  /* 0x00000001050f8824 */ /* 0x000fe200078e020b */
[----:B-1----:R-:W-:Y:S06]  /*09e0*/  @P1 BRA `(.L_x_2713) ;  /* 0x00000000002c1947 */ /* 0x002fec0003800000 */
[----:B------:R-:W-:Y:S01]  /*09f0*/  ISETP.NE.AND P0, PT, R37, -0x1, PT ;  /* 0xffffffff2500780c */ /* 0x000fe20003f05270 */
[----:B------:R-:W-:Y:S01]  /*0a00*/  BSSY B0, `(.L_x_2714) ;  /* 0x0000006000007945 */ /* 0x000fe20003800000 */
[----:B------:R-:W-:-:S11]  /*0a10*/  PLOP3.LUT P2, PT, PT, PT, PT, 0x80, 0x0 ;  /* 0x000000000000781c */ /* 0x000fd60003f4f070 */
[----:B------:R-:W-:Y:S05]  /*0a20*/  @P0 BRA `(.L_x_2715) ;  /* 0x00000000000c0947 */ /* 0x000fea0003800000 */
[----:B------:R-:W2:Y:S02]  /*0a30*/  LD.E R0, desc[UR4][R172.64+0xb4] ;  /* 0x0000b404ac007980 */ /* 0x000ea4000c101900 */
[----:B--2---:R-:W-:-:S05]  /*0a40*/  IMAD R37, R111, R0, RZ ;  /* 0x000000006f257224 */ /* 0x004fca00078e02ff */
[----:B------:R1:W-:Y:S02]  /*0a50*/  STL [R1+0x11c], R37 ;  /* 0x00011c2501007387 */ /* 0x0003e40000100800 */
.L_x_2715:
[----:B------:R-:W-:Y:S05]  /*0a60*/  BSYNC B0 ;  /* 0x0000000000007941 */ /* 0x000fea0003800000 */
.L_x_2714:
[----:B------:R-:W-:Y:S01]  /*0a70*/  PRMT R0, RZ, 0x7610, R0 ;  /* 0x00007610ff007816 */ /* 0x000fe20000000000 */
[--C-:B------:R-:W-:Y:S01]  /*0a80*/  IMAD.MOV.U32 R24, RZ, RZ, R37.reuse ;  /* 0x000000ffff187224 */ /* 0x100fe200078e0025 */
[----:B------:R-:W-:Y:S02]  /*0a90*/  SHF.R.S32.HI R25, RZ, 0x1f, R37 ;  /* 0x0000001fff197819 */ /* 0x000fe40000011425 */
.L_x_2713:
[----:B------:R-:W-:Y:S05]  /*0aa0*/  BSYNC B1 ;  /* 0x0000000000017941 */ /* 0x000fea0003800000 */
.L_x_2712:
[----:B------:R-:W-:Y:S01]  /*0ab0*/  LOP3.LUT P4, RZ, R0, 0xff, RZ, 0xc0, !PT ;  /* 0x000000ff00ff7812 */ /* 0x000fe2000788c0ff */
[----:B------:R2:W5:Y:S04]  /*0ac0*/  LD.E.64 R6, desc[UR4][R172.64+0xa0] ;  /* 0x0000a004ac067980 */ /* 0x000568000c101b00 */
[----:B------:R2:W5:Y:S08]  /*0ad0*/  LD.E R0, desc[UR4][R172.64+0xc0] ;  /* 0x0000c004ac007980 */ /* 0x000570000c101900 */
[----:B------:R-:W3:Y:S01]  /*0ae0*/  @P4 LD.E.64 R22, desc[UR4][R172.64+0xb0] ;  /* 0x0000b004ac164980 */ /* 0x000ee2000c101b00 */
[----:B------:R-:W-:-:S04]  /*0af0*/  LEA.HI R10, R19, R104, RZ, 0x3 ;  /* 0x00000068130a7211 */ /* 0x000fc800078f18ff */
[----:B------:R-:W-:-:S05]  /*0b00*/  LOP3.LUT R20, R10, 0xfffffff8, RZ, 0xc0, !PT ;  /* 0xfffffff80a147812 */ /* 0x000fca00078ec0ff */
[----:B------:R-:W-:-:S05]  /*0b10*/  IMAD.IADD R20, R104, 0x1, -R20 ;  /* 0x0000000168147824 */ /* 0x000fca00078e0a14 */
[C---:B------:R-:W-:Y:S01]  /*0b20*/  ISETP.NE.AND P6, PT, R20.reuse, RZ, PT ;  /* 0x000000ff1400720c */ /* 0x040fe20003fc5270 */
[----:B------:R-:W-:Y:S01]  /*0b30*/  IMAD.SHL.U32 R20, R20, 0x8, RZ ;  /* 0x0000000814147824 */ /* 0x000fe200078e00ff */
[----:B------:R-:W-:-:S04]  /*0b40*/  SHF.R.S32.HI R10, RZ, 0x3, R10 ;  /* 0x00000003ff0a7819 */ /* 0x000fc8000001140a */
[----:B------:R-:W-:Y:S01]  /*0b50*/  IADD3 R14, P1, R20, R14, RZ ;  /* 0x0000000e140e7210 */ /* 0x000fe20007f3e0ff */
[----:B------:R-:W-:Y:S01]  /*0b60*/  IMAD.IADD R21, R118, 0x1, -R105 ;  /* 0x0000000176157824 */ /* 0x000fe200078e0a69 */
[----:B------:R-:W-:Y:S01]  /*0b70*/  SHF.R.S32.HI R4, RZ, 0x1f, R117 ;  /* 0x0000001fff047819 */ /* 0x000fe20000011475 */
[----:B-----5:R-:W-:Y:S01]  /*0b80*/  IMAD R13, R13, R117, RZ ;  /* 0x000000750d0d7224 */ /* 0x020fe200078e02ff */
[--C-:B------:R-:W-:Y:S01]  /*0b90*/  SHF.R.S32.HI R11, RZ, 0x1f, R10.reuse ;  /* 0x0000001fff0b7819 */ /* 0x100fe2000001140a */
[----:B------:R-:W-:Y:S01]  /*0ba0*/  VIADD R33, R10, 0x10 ;  /* 0x000000100a217836 */ /* 0x000fe20000000000 */
[----:B------:R-:W-:Y:S01]  /*0bb0*/  LEA.HI.X.SX32 R15, R20, R15, 0x1, P1 ;  /* 0x0000000f140f7211 */ /* 0x000fe200008f0eff */
[----:B------:R-:W-:Y:S01]  /*0bc0*/  VIADD R34, R10, 0x20 ;  /* 0x000000200a227836 */ /* 0x000fe20000000000 */
[----:B------:R-:W-:Y:S01]  /*0bd0*/  BSSY B0, `(.L_x_2716) ;  /* 0x000000f000007945 */ /* 0x000fe20003800000 */
[----:B------:R-:W-:Y:S01]  /*0be0*/  IMAD R13, R12, R4, R13 ;  /* 0x000000040c0d7224 */ /* 0x000fe200078e020d */
[-C--:B------:R-:W-:Y:S01]  /*0bf0*/  ISETP.GE.AND P3, PT, R10, R21.reuse, PT ;  /* 0x000000150a00720c */ /* 0x080fe20003f66270 */
[----:B------:R-:W-:Y:S01]  /*0c00*/  IMAD.WIDE R4, R115, 0x80, R10 ;  /* 0x0000008073047825 */ /* 0x000fe200078e020a */
[----:B------:R-:W-:-:S02]  /*0c10*/  ISETP.GE.AND P0, PT, R33, R21, PT ;  /* 0x000000152100720c */ /* 0x000fc40003f06270 */
[----:B------:R-:W-:Y:S01]  /*0c20*/  ISETP.GE.AND P1, PT, R34, R21, PT ;  /* 0x000000152200720c */ /* 0x000fe20003f26270 */
[----:B------:R-:W-:-:S04]  /*0c30*/  IMAD.WIDE.U32 R14, R117, R12, R14 ;  /* 0x0000000c750e7225 */ /* 0x000fc800078e000e */
[----:B------:R-:W-:Y:S02]  /*0c40*/  @P4 IMAD.MOV.U32 R26, RZ, RZ, 0x1 ;  /* 0x00000001ff1a4424 */ /* 0x000fe400078e00ff */
[----:B---3--:R-:W-:Y:S01]  /*0c50*/  @P4 IMAD R23, R22, R23, RZ ;  /* 0x0000001716174224 */ /* 0x008fe200078e02ff */
[----:B--2---:R-:W-:Y:S06]  /*0c60*/  @P4 BRA `(.L_x_2717) ;  /* 0x0000000000144947 */ /* 0x004fec0003800000 */
[----:B------:R-:W2:Y:S04]  /*0c70*/  @P5 LD.E R23, desc[UR4][R172.64+0xd4] ;  /* 0x0000d404ac175980 */ /* 0x000ea8000c101900 */
[----:B------:R-:W2:Y:S04]  /*0c80*/  LD.E R12, desc[UR4][R172.64+0x60] ;  /* 0x00006004ac0c7980 */ /* 0x000ea8000c101900 */
[----:B------:R-:W2:Y:S01]  /*0c90*/  @!P5 LD.E R23, desc[UR4][R172.64+0xb4] ;  /* 0x0000b404ac17d980 */ /* 0x000ea2000c101900 */
[----:B------:R-:W-:Y:S01]  /*0ca0*/  MOV R22, 0x1 ;  /* 0x0000000100167802 */ /* 0x000fe20000000f00 */
[----:B--2---:R-:W-:-:S02]  /*0cb0*/  IMAD R26, R23, R12, RZ ;  /* 0x0000000c171a7224 */ /* 0x004fc400078e02ff */
.L_x_2717:
[----:B------:R-:W-:Y:S05]  /*0cc0*/  BSYNC B0 ;  /* 0x0000000000007941 */ /* 0x000fea0003800000 */
.L_x_2716:
[----:B------:R-:W-:Y:S01]  /*0cd0*/  BSSY B0, `(.L_x_2718) ;  /* 0x0000010000007945 */ /* 0x000fe20003800000 */
[----:B------:R-:W-:Y:S02]  /*0ce0*/  IADD3 R31, R10, 0x30, RZ ;  /* 0x000000300a1f7810 */ /* 0x000fe40007ffe0ff */
[----:B------:R-:W-:Y:S02]  /*0cf0*/  IADD3 R27, R20, 0x40, RZ ;  /* 0x00000040141b7810 */ /* 0x000fe40007ffe0ff */
[----:B------:R-:W-:Y:S01]  /*0d00*/  IADD3 R13, R15, R13, RZ ;  /* 0x0000000d0f0d7210 */ /* 0x000fe20007ffe0ff */
[----:B------:R-:W-:Y:S06]  /*0d10*/  @P3 BRA `(.L_x_2719) ;  /* 0x00000000002c3947 */ /* 0x000fec0003800000 */
[----:B------:R-:W-:Y:S01]  /*0d20*/  IMAD R16, R5, R2, RZ ;  /* 0x0000000205107224 */ /* 0x000fe200078e02ff */
[-C--:B------:R-:W-:Y:S01]  /*0d30*/  ISETP.GE.AND P5, PT, R20, R0.reuse, PT ;  /* 0x000000001400720c */ /* 0x080fe20003fa6270 */
[----:B------:R-:W-:Y:S01]  /*0d40*/  IMAD.MOV.U32 R12, RZ, RZ, R14 ;  /* 0x000000ffff0c7224 */ /* 0x000fe200078e000e */
[----:B------:R-:W-:Y:S01]  /*0d50*/  ISETP.GE.AND P4, PT, R27, R0, PT ;  /* 0x000000001b00720c */ /* 0x000fe20003f86270 */
[C---:B------:R-:W-:Y:S02]  /*0d60*/  IMAD R16, R4.reuse, R3, R16 ;  /* 0x0000000304107224 */ /* 0x040fe400078e0210 */
[----:B------:R-:W-:-:S05]  /*0d70*/  IMAD.WIDE.U32 R18, R4, R2, R12 ;  /* 0x0000000204127225 */ /* 0x000fca00078e000c */
[----:B------:R-:W-:Y:S02]  /*0d80*/  IADD3 R17, R19, R16, RZ ;  /* 0x0000001013117210 */ /* 0x000fe40007ffe0ff */
[----:B------:R-:W-:-:S04]  /*0d90*/  LEA R16, P3, R18, R8, 0x1 ;  /* 0x0000000812107211 */ /* 0x000fc800078608ff */
[----:B------:R-:W-:-:S05]  /*0da0*/  LEA.HI.X R17, R18, R9, R17, 0x1, P3 ;  /* 0x0000000912117211 */ /* 0x000fca00018f0c11 */
[----:B------:R2:W-:Y:S04]  /*0db0*/  @!P5 ST.E.128 desc[UR4][R16.64], RZ ;  /* 0x000000ff1000d985 */ /* 0x0005e8000c101d04 */
[----:B------:R2:W-:Y:S02]  /*0dc0*/  @!P4 ST.E.128 desc[UR4][R16.64+0x80], RZ ;  /* 0x000080ff1000c985 */ /* 0x0005e4000c101d04 */
.L_x_2719:
[----:B------:R-:W-:Y:S05]  /*0dd0*/  BSYNC B0 ;  /* 0x0000000000007941 */ /* 0x000fea0003800000 */
.L_x_2718:
[----:B------:R-:W-:Y:S01]  /*0de0*/  BSSY B0, `(.L_x_2720) ;  /* 0x0000012000007945 */ /* 0x000fe20003800000 */
[----:B------:R-:W-:Y:S02]  /*0df0*/  ISETP.GE.AND P3, PT, R31, R21, PT ;  /* 0x000000151f00720c */ /* 0x000fe40003f66270 */
[----:B------:R-:W-:Y:S01]  /*0e00*/  IADD3 R32, R10, 0x40, RZ ;  /* 0x000000400a207810 */ /* 0x000fe20007ffe0ff */
[----:B------:R-:W-:Y:S05]  /*0e10*/  @P0 BRA `(.L_x_2721) ;  /* 0x0000000000380947 */ /* 0x000fea0003800000 */
[----:B--2---:R-:W-:Y:S01]  /*0e20*/  IADD3 R16, P0, R4, 0x10, RZ ;  /* 0x0000001004107810 */ /* 0x004fe20007f1e0ff */
[----:B------:R-:W-:Y:S01]  /*0e30*/  IMAD.MOV.U32 R18, RZ, RZ, R14 ;  /* 0x000000ffff127224 */ /* 0x000fe200078e000e */
[----:B------:R-:W-:Y:S02]  /*0e40*/  MOV R19, R13 ;  /* 0x0000000d00137202 */ /* 0x000fe40000000f00 */
[-C--:B------:R-:W-:Y:S01]  /*0e50*/  ISETP.GE.AND P4, PT, R20, R0.reuse, PT ;  /* 0x000000001400720c */ /* 0x080fe20003f86270 */
[----:B------:R-:W-:Y:S01]  /*0e60*/  IMAD.X R17, RZ, RZ, R5, P0 ;  /* 0x000000ffff117224 */ /* 0x000fe200000e0605 */
[----:B------:R-:W-:Y:S01]  /*0e70*/  ISETP.GE.AND P0, PT, R27, R0, PT ;  /* 0x000000001b00720c */ /* 0x000fe20003f06270 */
[----:B------:R-:W-:-:S04]  /*0e80*/  IMAD.WIDE.U32 R18, R2, R16, R18 ;  /* 0x0000001002127225 */ /* 0x000fc800078e0012 */
[----:B------:R-:W-:-:S04]  /*0e90*/  IMAD R17, R17, R2, RZ ;  /* 0x0000000211117224 */ /* 0x000fc800078e02ff */
[----:B------:R-:W-:Y:S01]  /*0ea0*/  IMAD R17, R3, R16, R17 ;  /* 0x0000001003117224 */ /* 0x000fe200078e0211 */
[----:B------:R-:W-:-:S03]  /*0eb0*/  LEA R16, P5, R18, R8, 0x1 ;  /* 0x0000000812107211 */ /* 0x000fc600078a08ff */
[----:B------:R-:W-:-:S05]  /*0ec0*/  IMAD.IADD R17, R19, 0x1, R17 ;  /* 0x0000000113117824 */ /* 0x000fca00078e0211 */
[----:B------:R-:W-:-:S05]  /*0ed0*/  LEA.HI.X R17, R18, R9, R17, 0x1, P5 ;  /* 0x0000000912117211 */ /* 0x000fca00028f0c11 */
[----:B------:R3:W-:Y:S04]  /*0ee0*/  @!P4 ST.E.128 desc[UR4][R16.64], RZ ;  /* 0x000000ff1000c985 */ /* 0x0007e8000c101d04 */
[----:B------:R3:W-:Y:S02]  /*0ef0*/  @!P0 ST.E.128 desc[UR4][R16.64+0x80], RZ ;  /* 0x000080ff10008985 */ /* 0x0007e4000c101d04 */
.L_x_2721:
[----:B------:R-:W-:Y:S05]  /*0f00*/  BSYNC B0 ;  /* 0x0000000000007941 */ /* 0x000fea0003800000 */
.L_x_2720:
[----:B------:R-:W-:Y:S01]  /*0f10*/  BSSY B0, `(.L_x_2722) ;  /* 0x0000012000007945 */ /* 0x000fe20003800000 */
[----:B------:R-:W-:Y:S02]  /*0f20*/  ISETP.GE.AND P0, PT, R32, R21, PT ;  /* 0x000000152000720c */ /* 0x000fe40003f06270 */
[----:B------:R-:W-:Y:S01]  /*0f30*/  IADD3 R30, R10, 0x50, RZ ;  /* 0x000000500a1e7810 */ /* 0x000fe20007ffe0ff */
[----:B------:R-:W-:Y:S05]  /*0f40*/  @P1 BRA `(.L_x_2723) ;  /* 0x0000000000381947 */ /* 0x000fea0003800000 */
[----:B--23--:R-:W-:Y:S01]  /*0f50*/  IADD3 R16, P1, R4, 0x20, RZ ;  /* 0x0000002004107810 */ /* 0x00cfe20007f3e0ff */
        /* <DEDUP_REMOVED lines=13> */
.L_x_2723:
[----:B------:R-:W-:Y:S05]  /*1030*/  BSYNC B0 ;  /* 0x0000000000007941 */ /* 0x000fea0003800000 */
.L_x_2722:
[----:B------:R-:W-:Y:S01]  /*1040*/  BSSY B0, `(.L_x_2724) ;  /* 0x0000012000007945 */ /* 0x000fe20003800000 */
[----:B------:R-:W-:Y:S02]  /*1050*/  ISETP.GE.AND P1, PT, R30, R21, PT ;  /* 0x000000151e00720c */ /* 0x000fe40003f26270 */
[----:B------:R-:W-:Y:S01]  /*1060*/  IADD3 R28, R10, 0x60, RZ ;  /* 0x000000600a1c7810 */ /* 0x000fe20007ffe0ff */
[----:B------:R-:W-:Y:S05]  /*1070*/  @P3 BRA `(.L_x_2725) ;  /* 0x0000000000383947 */ /* 0x000fea0003800000 */
[----:B--234-:R-:W-:Y:S01]  /*1080*/  IADD3 R16, P3, R4, 0x30, RZ ;  /* 0x0000003004107810 */ /* 0x01cfe20007f7e0ff */
        /* <DEDUP_REMOVED lines=13> */
.L_x_2725:
[----:B------:R-:W-:Y:S05]  /*1160*/  BSYNC B0 ;  /* 0x0000000000007941 */ /* 0x000fea0003800000 */
.L_x_2724:
[----:B------:R-:W-:Y:S01]  /*1170*/  BSSY B0, `(.L_x_2726) ;  /* 0x0000013000007945 */ /* 0x000fe20003800000 */
[----:B------:R-:W-:Y:S01]  /*1180*/  ISETP.GE.AND P5, PT, R28, R21, PT ;  /* 0x000000151c00720c */ /* 0x000fe20003fa6270 */
[----:B------:R-:W-:Y:S01]  /*1190*/  IMAD R26, R111, R26, RZ ;  /* 0x0000001a6f1a7224 */ /* 0x000fe200078e02ff */
        /* <DEDUP_REMOVED lines=16> */
.L_x_2727:
[----:B------:R-:W-:Y:S05]  /*12a0*/  BSYNC B0 ;  /* 0x0000000000007941 */ /* 0x000fea0003800000 */
.L_x_2726:
[----:B--234-:R-:W-:Y:S01]  /*12b0*/  SEL R16, R26, RZ, !P2 ;  /* 0x000000ff1a107207 */ /* 0x01cfe20005000000 */
[----:B------:R-:W-:Y:S01]  /*12c0*/  BSSY B0, `(.L_x_2728) ;  /* 0x0000014000007945 */ /* 0x000fe20003800000 */
[-C--:B------:R-:W-:Y:S02]  /*12d0*/  ISETP.GE.AND P4, PT, R29, R21.reuse, PT ;  /* 0x000000151d00720c */ /* 0x080fe40003f86270 */
[----:B------:R-:W-:Y:S01]  /*12e0*/  ISETP.GE.OR P0, PT, R10, R21, P6 ;  /* 0x000000150a00720c */ /* 0x000fe20003706670 */
[----:B------:R-:W-:Y:S02]  /*12f0*/  IMAD R26, R117, R23, R16 ;  /* 0x00000017751a7224 */ /* 0x000fe400078e0210 */
[----:B------:R-:W-:Y:S01]  /*1300*/  IMAD R23, R105, R22, RZ ;  /* 0x0000001669177224 */ /* 0x000fe200078e02ff */
[----:B------:R-:W-:Y:S09]  /*1310*/  @P1 BRA `(.L_x_2729) ;  /* 0x0000000000381947 */ /* 0x000ff20003800000 */
[----:B------:R-:W-:Y:S01]  /*1320*/  IADD3 R16, P1, R4, 0x50, RZ ;  /* 0x0000005004107810 */ /* 0x000fe20007f3e0ff */
        /* <DEDUP_REMOVED lines=13> */
.L_x_2729:
[----:B------:R-:W-:Y:S05]  /*1400*/  BSYNC B0 ;  /* 0x0000000000007941 */ /* 0x000fea0003800000 */
.L_x_2728:
[----:B------:R-:W-:Y:S04]  /*1410*/  BSSY B0, `(.L_x_2730) ;  /* 0x0000010000007945 */ /* 0x000fe80003800000 */
        /* <DEDUP_REMOVED lines=15> */
.L_x_2731:
[----:B------:R-:W-:Y:S05]  /*1510*/  BSYNC B0 ;  /* 0x0000000000007941 */ /* 0x000fea0003800000 */
.L_x_2730:
[----:B------:R-:W-:Y:S04]  /*1520*/  BSSY B0, `(.L_x_2732) ;  /* 0x0000010000007945 */ /* 0x000fe80003800000 */
[----:B------:R-:W-:Y:S05]  /*1530*/  @P4 BRA `(.L_x_2733) ;  /* 0x0000000000384947 */ /* 0x000fea0003800000 */
[----:B------:R-:W-:Y:S02]  /*1540*/  IADD3 R12, P1, R4, 0x70, RZ ;  /* 0x00000070040c7810 */ /* 0x000fe40007f3e0ff */
[----:B------:R-:W-:-:S03]  /*1550*/  ISETP.GE.AND P2, PT, R20, R0, PT ;  /* 0x000000001400720c */ /* 0x000fc60003f46270 */
[----:B------:R-:W-:Y:S01]  /*1560*/  IMAD.X R4, RZ, RZ, R5, P1 ;  /* 0x000000ffff047224 */ /* 0x000fe200008e0605 */
[----:B------:R-:W-:Y:S02]  /*1570*/  MOV R5, R13 ;  /* 0x0000000d00057202 */ /* 0x000fe40000000f00 */
[----:B------:R-:W-:Y:S01]  /*1580*/  ISETP.GE.AND P1, PT, R27, R0, PT ;  /* 0x000000001b00720c */ /* 0x000fe20003f26270 */
[----:B------:R-:W-:Y:S02]  /*1590*/  IMAD R15, R4, R2, RZ ;  /* 0x00000002040f7224 */ /* 0x000fe400078e02ff */
[----:B------:R-:W-:Y:S02]  /*15a0*/  IMAD.MOV.U32 R4, RZ, RZ, R14 ;  /* 0x000000ffff047224 */ /* 0x000fe400078e000e */
[-C--:B------:R-:W-:Y:S02]  /*15b0*/  IMAD R3, R3, R12.reuse, R15 ;  /* 0x0000000c03037224 */ /* 0x080fe400078e020f */
[----:B------:R-:W-:-:S04]  /*15c0*/  IMAD.WIDE.U32 R4, R2, R12, R4 ;  /* 0x0000000c02047225 */ /* 0x000fc800078e0004 */
[----:B------:R-:W-:Y:S01]  /*15d0*/  IMAD.IADD R0, R5, 0x1, R3 ;  /* 0x0000000105007824 */ /* 0x000fe200078e0203 */
[----:B------:R-:W-:-:S04]  /*15e0*/  LEA R2, P3, R4, R8, 0x1 ;  /* 0x0000000804027211 */ /* 0x000fc800078608ff */
[----:B------:R-:W-:-:S05]  /*15f0*/  LEA.HI.X R3, R4, R9, R0, 0x1, P3 ;  /* 0x0000000904037211 */ /* 0x000fca00018f0c00 */
[----:B------:R4:W-:Y:S04]  /*1600*/  @!P2 ST.E.128 desc[UR4][R2.64], RZ ;  /* 0x000000ff0200a985 */ /* 0x0009e8000c101d04 */
[----:B------:R4:W-:Y:S02]  /*1610*/  @!P1 ST.E.128 desc[UR4][R2.64+0x80], RZ ;  /* 0x000080ff02009985 */ /* 0x0009e4000c101d04 */
.L_x_2733:
[----:B------:R-:W-:Y:S05]  /*1620*/  BSYNC B0 ;  /* 0x0000000000007941 */ /* 0x000fea0003800000 */
.L_x_2732:
[-C--:B------:R-:W-:Y:S01]  /*1630*/  ISETP.GE.OR P1, PT, R33, R21.reuse, P6 ;  /* 0x000000152100720c */ /* 0x080fe20003726670 */
[----:B------:R-:W-:Y:S01]  /*1640*/  @!P0 IMAD R10, R10, R22, RZ ;  /* 0x000000160a0a8224 */ /* 0x000fe200078e02ff */
[----:B------:R-:W-:Y:S01]  /*1650*/  SHF.R.S32.HI R0, RZ, 0x1f, R23 ;  /* 0x0000001fff007819 */ /* 0x000fe20000011417 */
[----:B------:R-:W-:Y:S01]  /*1660*/  @!P0 IMAD.MOV.U32 R5, RZ, RZ, 0x7f800000 ;  /* 0x7f800000ff058424 */ /* 0x000fe200078e00ff */
[--C-:B------:R-:W-:Y:S02]  /*1670*/  IADD3 R11, P3, P2, R23, R24, R26.reuse ;  /* 0x00000018170b7210 */ /* 0x100fe40007a7e01a */
[----:B----4-:R-:W-:Y:S02]  /*1680*/  SHF.R.S32.HI R2, RZ, 0x1f, R26 ;  /* 0x0000001fff027819 */ /* 0x010fe4000001141a */
[----:B------:R-:W-:Y:S02]  /*1690*/  ISETP.GE.OR P5, PT, R34, R21, P6 ;  /* 0x000000152200720c */ /* 0x000fe400037a6670 */
[----:B--23--:R-:W-:-:S02]  /*16a0*/  IADD3.X R16, R0, R25, R2, P3, P2 ;  /* 0x0000001900107210 */ /* 0x00cfc40001fe4402 */
[C---:B------:R-:W-:Y:S01]  /*16b0*/  @!P0 IADD3 R3, P2, R10.reuse, R11, RZ ;  /* 0x0000000b0a038210 */ /* 0x040fe20007f5e0ff */
[----:B------:R-:W-:Y:S01]  /*16c0*/  @!P1 IMAD R0, R33, R22, RZ ;  /* 0x0000001621009224 */ /* 0x000fe200078e02ff */
[-C--:B------:R-:W-:Y:S02]  /*16d0*/  ISETP.GE.OR P4, PT, R31, R21.reuse, P6 ;  /* 0x000000151f00720c */ /* 0x080fe40003786670 */
[----:B------:R-:W-:Y:S02]  /*16e0*/  @!P0 LEA.HI.X.SX32 R10, R10, R16, 0x1, P2 ;  /* 0x000000100a0a8211 */ /* 0x000fe400010f0eff */
[C---:B------:R-:W-:Y:S02]  /*16f0*/  @!P0 LEA R2, P2, R3.reuse, R6, 0x2 ;  /* 0x0000000603028211 */ /* 0x040fe400078410ff */
[----:B------:R-:W-:Y:S01]  /*1700*/  ISETP.GE.OR P3, PT, R32, R21, P6 ;  /* 0x000000152000720c */ /* 0x000fe20003766670 */
[----:B------:R-:W-:Y:S01]  /*1710*/  @!P5 IMAD R8, R34, R22, RZ ;  /* 0x000000162208d224 */ /* 0x000fe200078e02ff */
[----:B------:R-:W-:Y:S01]  /*1720*/  @!P0 LEA.HI.X R3, R3, R7, R10, 0x2, P2 ;  /* 0x0000000703038211 */ /* 0x000fe200010f140a */
[----:B------:R-:W-:Y:S01]  /*1730*/  @!P5 IMAD.MOV.U32 R10, RZ, RZ, 0x7f800000 ;  /* 0x7f800000ff0ad424 */ /* 0x000fe200078e00ff */
[----:B------:R-:W-:-:S03]  /*1740*/  @!P1 IADD3 R4, P2, R0, R11, RZ ;  /* 0x0000000b00049210 */ /* 0x000fc60007f5e0ff */
[----:B------:R2:W-:Y:S02]  /*1750*/  @!P0 ST.E desc[UR4][R2.64], R5 ;  /* 0x0000000502008985 */ /* 0x0005e4000c101904 */
[----:B--2---:R-:W-:Y:S01]  /*1760*/  @!P1 LEA.HI.X.SX32 R3, R0, R16, 0x1, P2 ;  /* 0x0000001000039211 */ /* 0x004fe200010f0eff */
[----:B------:R-:W-:Y:S01]  /*1770*/  @!P4 IMAD R5, R31, R22, RZ ;  /* 0x000000161f05c224 */ /* 0x000fe200078e02ff */
[----:B------:R-:W-:Y:S02]  /*1780*/  @!P1 LEA R2, P2, R4, R6, 0x2 ;  /* 0x0000000604029211 */ /* 0x000fe400078410ff */
[----:B------:R-:W-:Y:S02]  /*1790*/  @!P5 IADD3 R0, P0, R8, R11, RZ ;  /* 0x0000000b0800d210 */ /* 0x000fe40007f1e0ff */
[----:B------:R-:W-:Y:S02]  /*17a0*/  @!P1 LEA.HI.X R3, R4, R7, R3, 0x2, P2 ;  /* 0x0000000704039211 */ /* 0x000fe400010f1403 */
[----:B------:R-:W-:-:S02]  /*17b0*/  @!P5 LEA.HI.X.SX32 R8, R8, R16, 0x1, P0 ;  /* 0x000000100808d211 */ /* 0x000fc400000f0eff */
[C---:B------:R-:W-:Y:S02]  /*17c0*/  @!P5 LEA R14, P2, R0.reuse, R6, 0x2 ;  /* 0x00000006000ed211 */ /* 0x040fe400078410ff */
[C---:B------:R-:W-:Y:S02]  /*17d0*/  @!P4 IADD3 R4, P0, R5.reuse, R11, RZ ;  /* 0x0000000b0504c210 */ /* 0x040fe40007f1e0ff */
[----:B------:R-:W-:Y:S01]  /*17e0*/  @!P5 LEA.HI.X R15, R0, R7, R8, 0x2, P2 ;  /* 0x00000007000fd211 */ /* 0x000fe200010f1408 */
[----:B------:R-:W-:Y:S01]  /*17f0*/  @!P1 IMAD.MOV.U32 R8, RZ, RZ, 0x7f800000 ;  /* 0x7f800000ff089424 */ /* 0x000fe200078e00ff */
[-C--:B------:R-:W-:Y:S02]  /*1800*/  ISETP.GE.OR P2, PT, R30, R21.reuse, P6 ;  /* 0x000000151e00720c */ /* 0x080fe40003746670 */
[----:B------:R-:W-:Y:S01]  /*1810*/  @!P4 LEA.HI.X.SX32 R0, R5, R16, 0x1, P0 ;  /* 0x000000100500c211 */ /* 0x000fe200000f0eff */
[----:B------:R-:W-:Y:S01]  /*1820*/  @!P3 IMAD R5, R32, R22, RZ ;  /* 0x000000162005b224 */ /* 0x000fe200078e02ff */
[----:B------:R-:W-:Y:S01]  /*1830*/  @!P4 LEA R12, P0, R4, R6, 0x2 ;  /* 0x00000006040cc211 */ /* 0x000fe200078010ff */
[----:B------:R2:W-:Y:S01]  /*1840*/  @!P1 ST.E desc[UR4][R2.64], R8 ;  /* 0x0000000802009985 */ /* 0x0005e2000c101904 */
[----:B------:R-:W-:-:S02]  /*1850*/  ISETP.GE.OR P1, PT, R28, R21, P6 ;  /* 0x000000151c00720c */ /* 0x000fc40003726670 */
[----:B------:R-:W-:Y:S01]  /*1860*/  @!P4 LEA.HI.X R13, R4, R7, R0, 0x2, P0 ;  /* 0x00000007040dc211 */ /* 0x000fe200000f1400 */
[----:B------:R3:W-:Y:S01]  /*1870*/  @!P5 ST.E desc[UR4][R14.64], R10 ;  /* 0x0000000a0e00d985 */ /* 0x0007e2000c101904 */
[----:B------:R-:W-:Y:S02]  /*1880*/  @!P3 IADD3 R0, P0, R5, R11, RZ ;  /* 0x0000000b0500b210 */ /* 0x000fe40007f1e0ff */
[----:B------:R-:W-:Y:S02]  /*1890*/  ISETP.GE.OR P6, PT, R29, R21, P6 ;  /* 0x000000151d00720c */ /* 0x000fe400037c6670 */
[----:B------:R-:W-:Y:S01]  /*18a0*/  @!P3 LEA.HI.X.SX32 R5, R5, R16, 0x1, P0 ;  /* 0x000000100505b211 */ /* 0x000fe200000f0eff */
[----:B--2---:R-:W-:Y:S01]  /*18b0*/  @!P2 IMAD R2, R30, R22, RZ ;  /* 0x000000161e02a224 */ /* 0x004fe200078e02ff */
[----:B------:R-:W-:-:S03]  /*18c0*/  @!P3 LEA R8, P0, R0, R6, 0x2 ;  /* 0x000000060008b211 */ /* 0x000fc600078010ff */
[----:B------:R-:W-:Y:S02]  /*18d0*/  @!P1 IMAD R3, R28, R22, RZ ;  /* 0x000000161c039224 */ /* 0x000fe400078e02ff */
[----:B---3--:R-:W-:Y:S01]  /*18e0*/  @!P3 IMAD.MOV.U32 R14, RZ, RZ, 0x7f800000 ;  /* 0x7f800000ff0eb424 */ /* 0x008fe200078e00ff */
[----:B------:R-:W-:Y:S01]  /*18f0*/  @!P3 LEA.HI.X R9, R0, R7, R5, 0x2, P0 ;  /* 0x000000070009b211 */ /* 0x000fe200000f1405 */
[----:B------:R-:W-:Y:S01]  /*1900*/  @!P2 IMAD.MOV.U32 R10, RZ, RZ, 0x7f800000 ;  /* 0x7f800000ff0aa424 */ /* 0x000fe200078e00ff */
[----:B------:R-:W-:-:S04]  /*1910*/  @!P2 IADD3 R0, P0, R2, R11, RZ ;  /* 0x0000000b0200a210 */ /* 0x000fc80007f1e0ff */
[----:B------:R-:W-:Y:S02]  /*1920*/  @!P2 LEA.HI.X.SX32 R2, R2, R16, 0x1, P0 ;  /* 0x000000100202a211 */ /* 0x000fe400000f0eff */
[----:B------:R-:W-:-:S04]  /*1930*/  @!P2 LEA R4, P0, R0, R6, 0x2 ;  /* 0x000000060004a211 */ /* 0x000fc800078010ff */
[----:B------:R-:W-:Y:S02]  /*1940*/  @!P2 LEA.HI.X R5, R0, R7, R2, 0x2, P0 ;  /* 0x000000070005a211 */ /* 0x000fe400000f1402 */
[----:B------:R-:W-:-:S04]  /*1950*/  @!P1 IADD3 R0, P0, R3, R11, RZ ;  /* 0x0000000b03009210 */ /* 0x000fc80007f1e0ff */
[----:B------:R-:W-:Y:S02]  /*1960*/  @!P1 LEA.HI.X.SX32 R3, R3, R16, 0x1, P0 ;  /* 0x0000001003039211 */ /* 0x000fe400000f0eff */
[----:B------:R-:W-:-:S04]  /*1970*/  @!P1 LEA R2, P0, R0, R6, 0x2 ;  /* 0x0000000600029211 */ /* 0x000fc800078010ff */
[----:B------:R-:W-:Y:S01]  /*1980*/  @!P1 LEA.HI.X R3, R0, R7, R3, 0x2, P0 ;  /* 0x0000000700039211 */ /* 0x000fe200000f1403 */
[----:B------:R-:W-:-:S05]  /*1990*/  @!P4 IMAD.MOV.U32 R0, RZ, RZ, 0x7f800000 ;  /* 0x7f800000ff00c424 */ /* 0x000fca00078e00ff */
[----:B------:R2:W-:Y:S04]  /*19a0*/  @!P4 ST.E desc[UR4][R12.64], R0 ;  /* 0x000000000c00c985 */ /* 0x0005e8000c101904 */
[----:B------:R-:W-:Y:S04]  /*19b0*/  @!P3 ST.E desc[UR4][R8.64], R14 ;  /* 0x0000000e0800b985 */ /* 0x000fe8000c101904 */
[----:B------:R-:W-:Y:S01]  /*19c0*/  @!P2 ST.E desc[UR4][R4.64], R10 ;  /* 0x0000000a0400a985 */ /* 0x000fe2000c101904 */
[----:B--2---:R-:W-:-:S05]  /*19d0*/  @!P1 IMAD.MOV.U32 R0, RZ, RZ, 0x7f800000 ;  /* 0x7f800000ff009424 */ /* 0x004fca00078e00ff */
[----:B------:R2:W-:Y:S02]  /*19e0*/  @!P1 ST.E desc[UR4][R2.64], R0 ;  /* 0x0000000002009985 */ /* 0x0005e4000c101904 */
[----:B--2---:R-:W-:Y:S02]  /*19f0*/  IMAD.MOV.U32 R2, RZ, RZ, R35 ;  /* 0x000000ffff027224 */ /* 0x004fe400078e0023 */
[----:B------:R-:W-:-:S04]  /*1a00*/  IMAD.MOV.U32 R3, RZ, RZ, 0x0 ;  /* 0x00000000ff037424 */ /* 0x000fc800078e00ff */
[----:B-1----:R-:W-:Y:S05]  /*1a10*/  @P6 RET.REL.NODEC R2 `(_ZN5flash16flash_fwd_kernelI23Flash_fwd_kernel_traitsILi128ELi128ELi32ELi4ELb0ELb0EN7cutlass10bfloat16_tE19Flash_kernel_traitsILi128ELi128ELi32ELi4ES3_EELb1ELb0ELb1ELb1ELb0ELb0ELb0ELb1EEEvNS_16Flash_fwd_paramsE) ;  /* 0xffffffe402786950 */ /* 0x002fea0003c3ffff */
[----:B------:R-:W-:-:S05]  /*1a20*/  IMAD R0, R29, R22, RZ ;  /* 0x000000161d007224 */ /* 0x000fca00078e02ff */
[----:B------:R-:W-:-:S04]  /*1a30*/  IADD3 R3, P0, R0, R11, RZ ;  /* 0x0000000b00037210 */ /* 0x000fc80007f1e0ff */
[----:B------:R-:W-:Y:S02]  /*1a40*/  LEA.HI.X.SX32 R0, R0, R16, 0x1, P0 ;  /* 0x0000001000007211 */ /* 0x000fe400000f0eff */
[----:B------:R-:W-:-:S04]  /*1a50*/  LEA R2, P0, R3, R6, 0x2 ;  /* 0x0000000603027211 */ /* 0x000fc800078010ff */
[----:B------:R-:W-:Y:S01]  /*1a60*/  LEA.HI.X R3, R3, R7, R0, 0x2, P0 ;  /* 0x0000000703037211 */ /* 0x000fe200000f1400 */
[----:B------:R-:W-:-:S05]  /*1a70*/  IMAD.MOV.U32 R0, RZ, RZ, 0x7f800000 ;  /* 0x7f800000ff007424 */ /* 0x000fca00078e00ff */
[----:B------:R1:W-:Y:S02]  /*1a80*/  ST.E desc[UR4][R2.64], R0 ;  /* 0x0000000002007985 */ /* 0x0003e4000c101904 */
[----:B-1----:R-:W-:Y:S02]  /*1a90*/  IMAD.MOV.U32 R2, RZ, RZ, R35 ;  /* 0x000000ffff027224 */ /* 0x002fe400078e0023 */
[----:B------:R-:W-:-:S04]  /*1aa0*/  IMAD.MOV.U32 R3, RZ, RZ, 0x0 ;  /* 0x00000000ff037424 */ /* 0x000fc800078e00ff */
[----:B------:R-:W-:Y:S05]  /*1ab0*/  RET.REL.NODEC R2 `(_ZN5flash16flash_fwd_kernelI23Flash_fwd_kernel_traitsILi128ELi128ELi32ELi4ELb0ELb0EN7cutlass10bfloat16_tE19Flash_kernel_traitsILi128ELi128ELi32ELi4ES3_EELb1ELb0ELb1ELb1ELb0ELb0ELb0ELb1EEEvNS_16Flash_fwd_paramsE) ;  /* 0xffffffe402507950 */ /* 0x000fea0003c3ffff */
.L_x_2711:
[----:B------:R-:W2:Y:S01]  /*1ac0*/  LD.E R32, desc[UR4][R172.64+0x68] ;  /* 0x00006804ac207980 */ /* 0x000ea2000c101900 */
[----:B------:R-:W-:-:S03]  /*1ad0*/  ISETP.NE.AND P1, PT, R37, -0x1, PT ;  /* 0xffffffff2500780c */ /* 0x000fc60003f25270 */
[----:B------:R-:W3:Y:S04]  /*1ae0*/  LD.E.64 R2, desc[UR4][R172.64+0x30] ;  /* 0x00003004ac027980 */ /* 0x000ee8000c101b00 */
[----:B------:R-:W4:Y:S01]  /*1af0*/  LD.E.64 R16, desc[UR4][R172.64+0x48] ;  /* 0x00004804ac107980 */ /* 0x000f22000c101b00 */
[----:B------:R-:W1:Y:S05]  /*1b00*/  S2R R14, SR_CgaCtaId ;  /* 0x00000000000e7919 */ /* 0x000e6a0000008800 */
[----:B------:R-:W3:Y:S01]  /*1b10*/  @!P1 LD.E.64 R8, desc[UR4][R172.64+0x18] ;  /* 0x00001804ac089980 */ /* 0x000ee2000c101b00 */
[----:B------:R-:W-:Y:S01]  /*1b20*/  IMAD.IADD R50, R118, 0x1, -R105 ;  /* 0x0000000176327824 */ /* 0x000fe200078e0a69 */
[----:B------:R-:W-:-:S02]  /*1b30*/  LEA.HI R11, R19, R104, RZ, 0x6 ;  /* 0x00000068130b7211 */ /* 0x000fc400078f30ff */
[----:B------:R-:W-:Y:S01]  /*1b40*/  LEA.HI R46, R19, R104, RZ, 0x4 ;  /* 0x00000068132e7211 */ /* 0x000fe200078f20ff */
[----:B------:R-:W4:Y:S02]  /*1b50*/  LD.E R147, desc[UR4][R172.64+0xc8] ;  /* 0x0000c804ac937980 */ /* 0x000f24000c101900 */
[----:B------:R-:W-:Y:S01]  /*1b60*/  IMAD.SHL.U32 R11, R11, 0x8, RZ ;  /* 0x000000080b0b7824 */ /* 0x000fe200078e00ff */
[----:B------:R-:W-:Y:S01]  /*1b70*/  MOV R5, 0x400 ;  /* 0x0000040000057802 */ /* 0x000fe20000000f00 */
[----:B------:R-:W4:Y:S01]  /*1b80*/  LD.E.64 R12, desc[UR4][R172.64+0x38] ;  /* 0x00003804ac0c7980 */ /* 0x000f22000c101b00 */
[----:B------:R-:W-:Y:S02]  /*1b90*/  ISETP.NE.AND P0, PT, R36, -0x1, PT ;  /* 0xffffffff2400780c */ /* 0x000fe40003f05270 */
[----:B------:R-:W-:Y:S01]  /*1ba0*/  IABS R27, R117 ;  /* 0x00000075001b7213 */ /* 0x000fe20000000000 */
[----:B------:R2:W5:Y:S04]  /*1bb0*/  LD.E.64 R34, desc[UR4][R172.64+0x50] ;  /* 0x00005004ac227980 */ /* 0x000568000c101b00 */
[----:B------:R2:W5:Y:S04]  /*1bc0*/  LD.E R100, desc[UR4][R172.64+0x60] ;  /* 0x00006004ac647980 */ /* 0x000568000c101900 */
[----:B------:R2:W5:Y:S04]  /*1bd0*/  LD.E R101, desc[UR4][R172.64+0xc4] ;  /* 0x0000c404ac657980 */ /* 0x000568000c101900 */
[----:B------:R2:W5:Y:S01]  /*1be0*/  @!P0 LD.E.64 R30, desc[UR4][R172.64+0x20] ;  /* 0x00002004ac1e8980 */ /* 0x000562000c101b00 */
[----:B-1----:R-:W-:-:S03]  /*1bf0*/  LEA R5, R14, R5, 0x18 ;  /* 0x000000050e057211 */ /* 0x002fc600078ec0ff */
[----:B------:R1:W5:Y:S04]  /*1c00*/  LD.E R223, desc[UR4][R172.64+0xc0] ;  /* 0x0000c004acdf7980 */ /* 0x000368000c101900 */
[----:B------:R1:W5:Y:S04]  /*1c10*/  LD.E.64 R248, desc[UR4][R172.64+0x40] ;  /* 0x00004004acf87980 */ /* 0x000368000c101b00 */
[----:B------:R1:W5:Y:S04]  /*1c20*/  LD.E.64 R42, desc[UR4][R172.64+0x58] ;  /* 0x00005804ac2a7980 */ /* 0x000368000c101b00 */
[----:B------:R1:W5:Y:S04]  /*1c30*/  LD.E.64 R236, desc[UR4][R172.64+0x8] ;  /* 0x00000804acec7980 */ /* 0x000368000c101b00 */
[----:B------:R1:W5:Y:S04]  /*1c40*/  LD.E.64 R240, desc[UR4][R172.64+0x10] ;  /* 0x00001004acf07980 */ /* 0x000368000c101b00 */
[----:B------:R1:W5:Y:S04]  /*1c50*/  LD.E.64 R98, desc[UR4][R172.64+0x98] ;  /* 0x00009804ac627980 */ /* 0x000368000c101b00 */
[----:B------:R1:W5:Y:S01]  /*1c60*/  @!P0 LD.E.64 R38, desc[UR4][R172.64+0x28] ;  /* 0x00002804ac268980 */ /* 0x000362000c101b00 */
[----:B--2---:R-:W-:-:S05]  /*1c70*/  IABS R0, R32 ;  /* 0x0000002000007213 */ /* 0x004fca0000000000 */
[----:B------:R-:W-:-:S04]  /*1c80*/  IMAD.MOV.U32 R28, RZ, RZ, R0 ;  /* 0x000000ffff1c7224 */ /* 0x000fc800078e0000 */
[----:B------:R-:W2:Y:S01]  /*1c90*/  I2F.RP R6, R28 ;  /* 0x0000001c00067306 */ /* 0x000ea20000209400 */
[----:B------:R-:W-:-:S04]  /*1ca0*/  LEA.HI R0, R19, R104, RZ, 0x3 ;  /* 0x0000006813007211 */ /* 0x000fc800078f18ff */
[----:B------:R-:W-:-:S03]  /*1cb0*/  SHF.R.S32.HI R10, RZ, 0x3, R0 ;  /* 0x00000003ff0a7819 */ /* 0x000fc60000011400 */
[----:B--2---:R-:W2:Y:S01]  /*1cc0*/  MUFU.RCP R6, R6 ;  /* 0x0000000600067308 */ /* 0x004ea20000001000 */
[----:B------:R-:W-:Y:S01]  /*1cd0*/  LOP3.LUT R0, R0, 0xfffffff8, RZ, 0xc0, !PT ;  /* 0xfffffff800007812 */ /* 0x000fe200078ec0ff */
[----:B------:R-:W-:-:S04]  /*1ce0*/  IMAD.SHL.U32 R4, R10, 0x40, RZ ;  /* 0x000000400a047824 */ /* 0x000fc800078e00ff */
[----:B------:R-:W-:Y:S01]  /*1cf0*/  IMAD.IADD R40, R104, 0x1, -R0 ;  /* 0x0000000168287824 */ /* 0x000fe200078e0a00 */
[----:B------:R-:W-:-:S03]  /*1d00*/  LOP3.LUT R4, R4, 0x1c0, RZ, 0xc0, !PT ;  /* 0x000001c004047812 */ /* 0x000fc600078ec0ff */
[----:B------:R-:W-:Y:S01]  /*1d10*/  IMAD.SHL.U32 R114, R40, 0x8, RZ ;  /* 0x0000000828727824 */ /* 0x000fe200078e00ff */
[----:B--2---:R-:W-:-:S04]  /*1d20*/  IADD3 R6, R6, 0xffffffe, RZ ;  /* 0x0ffffffe06067810 */ /* 0x004fc80007ffe0ff */
[----:B------:R-:W-:Y:S01]  /*1d30*/  LOP3.LUT R0, R4, 0x38, R114, 0xf8, !PT ;  /* 0x0000003804007812 */ /* 0x000fe200078ef872 */
[----:B------:R2:W1:Y:S01]  /*1d40*/  F2I.FTZ.U32.TRUNC.NTZ R7, R6 ;  /* 0x0000000600077305 */ /* 0x000462000021f000 */
[----:B------:R-:W-:Y:S01]  /*1d50*/  SHF.R.U32.HI R4, RZ, 0x3, R4 ;  /* 0x00000003ff047819 */ /* 0x000fe20000011604 */
[----:B---3--:R-:W-:-:S03]  /*1d60*/  @!P1 IMAD R18, R9, R111, RZ ;  /* 0x0000006f09129224 */ /* 0x008fc600078e02ff */
[----:B--2---:R-:W-:Y:S01]  /*1d70*/  LOP3.LUT R6, R0, R4, RZ, 0x3c, !PT ;  /* 0x0000000400067212 */ /* 0x004fe200078e3cff */
[C---:B------:R-:W-:Y:S02]  /*1d80*/  VIADD R4, R10.reuse, 0x20 ;  /* 0x000000200a047836 */ /* 0x040fe40000000000 */
[----:B------:R-:W-:-:S03]  /*1d90*/  VIADD R0, R10, 0x30 ;  /* 0x000000300a007836 */ /* 0x000fc60000000000 */
[-C--:B------:R-:W-:Y:S02]  /*1da0*/  ISETP.GE.AND P6, PT, R4, R50.reuse, PT ;  /* 0x000000320400720c */ /* 0x080fe40003fc6270 */
[----:B------:R-:W-:Y:S02]  /*1db0*/  ISETP.GE.AND P4, PT, R0, R50, PT ;  /* 0x000000320000720c */ /* 0x000fe40003f86270 */
[----:B------:R-:W-:Y:S02]  /*1dc0*/  @!P1 SHF.R.S32.HI R4, RZ, 0x1f, R111 ;  /* 0x0000001fff049819 */ /* 0x000fe4000001146f */
[----:B-1----:R-:W-:-:S03]  /*1dd0*/  IADD3 R0, RZ, -R7, RZ ;  /* 0x80000007ff007210 */ /* 0x002fc60007ffe0ff */
[----:B------:R-:W-:Y:S02]  /*1de0*/  @!P1 IMAD R18, R8, R4, R18 ;  /* 0x0000000408129224 */ /* 0x000fe400078e0212 */
[----:B------:R-:W-:Y:S01]  /*1df0*/  IMAD R4, R0, R28, RZ ;  /* 0x0000001c00047224 */ /* 0x000fe200078e02ff */
[----:B------:R-:W-:Y:S02]  /*1e00*/  LOP3.LUT R0, R46, 0xfffffff0, RZ, 0xc0, !PT ;  /* 0xfffffff02e007812 */ /* 0x000fe400078ec0ff */
[----:B------:R-:W-:Y:S01]  /*1e10*/  LOP3.LUT R222, R6, 0xfffffe00, R11, 0xf8, !PT ;  /* 0xfffffe0006de7812 */ /* 0x000fe200078ef80b */
[----:B------:R-:W-:Y:S01]  /*1e20*/  IMAD.MOV.U32 R6, RZ, RZ, RZ ;  /* 0x000000ffff067224 */ /* 0x000fe200078e00ff */
[----:B------:R-:W-:Y:S01]  /*1e30*/  IADD3 R0, -R0, R104, RZ ;  /* 0x0000006800007210 */ /* 0x000fe20007ffe1ff */
[----:B------:R-:W-:-:S04]  /*1e40*/  @!P1 IMAD.WIDE.U32 R8, R8, R111, RZ ;  /* 0x0000006f08089225 */ /* 0x000fc800078e00ff */
[----:B------:R-:W-:-:S04]  /*1e50*/  @P1 IMAD.WIDE.U32 R14, R2, R37, RZ ;  /* 0x00000025020e1225 */ /* 0x000fc800078e00ff */
[----:B------:R-:W-:Y:S01]  /*1e60*/  IMAD.HI.U32 R7, R7, R4, R6 ;  /* 0x0000000407077227 */ /* 0x000fe200078e0006 */
[----:B------:R-:W-:-:S03]  /*1e70*/  SHF.R.S32.HI R6, RZ, 0x1f, R0 ;  /* 0x0000001fff067819 */ /* 0x000fc60000011400 */
[----:B------:R-:W-:Y:S02]  /*1e80*/  @!P1 IMAD.MOV.U32 R14, RZ, RZ, R8 ;  /* 0x000000ffff0e9224 */ /* 0x000fe400078e0008 */
[----:B------:R-:W-:Y:S01]  /*1e90*/  @P1 IMAD R11, R3, R37, RZ ;  /* 0x00000025030b1224 */ /* 0x000fe200078e02ff */
[----:B------:R-:W-:Y:S02]  /*1ea0*/  LEA.HI R45, R6, R0, RZ, 0x3 ;  /* 0x00000000062d7211 */ /* 0x000fe400078f18ff */
[----:B------:R-:W-:Y:S01]  /*1eb0*/  SHF.R.S32.HI R47, RZ, 0x1f, R114 ;  /* 0x0000001fff2f7819 */ /* 0x000fe20000011472 */
[----:B------:R-:W-:Y:S01]  /*1ec0*/  @P1 IMAD.IADD R11, R15, 0x1, R11 ;  /* 0x000000010f0b1824 */ /* 0x000fe200078e020b */
[----:B------:R-:W-:Y:S01]  /*1ed0*/  IADD3 R6, P2, R114, R14, RZ ;  /* 0x0000000e72067210 */ /* 0x000fe20007f5e0ff */
[----:B------:R-:W-:Y:S01]  /*1ee0*/  @!P1 IMAD.IADD R11, R9, 0x1, R18 ;  /* 0x00000001090b9824 */ /* 0x000fe200078e0212 */
[----:B------:R-:W-:Y:S01]  /*1ef0*/  SHF.R.S32.HI R37, RZ, 0x1f, R117 ;  /* 0x0000001fff257819 */ /* 0x000fe20000011475 */
[----:B------:R-:W-:-:S04]  /*1f00*/  IMAD.HI.U32 R26, R7, R27, RZ ;  /* 0x0000001b071a7227 */ /* 0x000fc800078e00ff */
[----:B----4-:R-:W-:Y:S02]  /*1f10*/  IMAD R14, R17, R117, RZ ;  /* 0x00000075110e7224 */ /* 0x010fe400078e02ff */
[----:B------:R-:W-:Y:S02]  /*1f20*/  IMAD.X R7, R47, 0x1, R11, P2 ;  /* 0x000000012f077824 */ /* 0x000fe400010e060b */
[----:B------:R-:W-:Y:S02]  /*1f30*/  IMAD R14, R16, R37, R14 ;  /* 0x00000025100e7224 */ /* 0x000fe400078e020e */
[----:B------:R-:W-:Y:S02]  /*1f40*/  IMAD.WIDE.U32 R16, R117, R16, R6 ;  /* 0x0000001075107225 */ /* 0x000fe400078e0006 */
[----:B------:R1:W5:Y:S01]  /*1f50*/  LD.E.64 R6, desc[UR4][R172.64] ;  /* 0x00000004ac067980 */ /* 0x000362000c101b00 */
[--C-:B------:R-:W-:Y:S02]  /*1f60*/  SHF.R.S32.HI R11, RZ, 0x1f, R10.reuse ;  /* 0x0000001fff0b7819 */ /* 0x100fe4000001140a */
[----:B------:R-:W-:Y:S01]  /*1f70*/  IABS R4, R32 ;  /* 0x0000002000047213 */ /* 0x000fe20000000000 */
[----:B------:R-:W-:Y:S01]  /*1f80*/  IMAD.WIDE R48, R115, 0x80, R10 ;  /* 0x0000008073307825 */ /* 0x000fe200078e020a */
[----:B------:R1:W-:Y:S03]  /*1f90*/  STL [R1+0x7c], R114 ;  /* 0x00007c7201007387 */ /* 0x0003e60000100800 */
[----:B------:R-:W-:Y:S01]  /*1fa0*/  IMAD.MOV R4, RZ, RZ, -R4 ;  /* 0x000000ffff047224 */ /* 0x000fe200078e0a04 */
[----:B------:R1:W-:Y:S04]  /*1fb0*/  STL [R1+0x130], R50 ;  /* 0x0001303201007387 */ /* 0x0003e80000100800 */
[----:B------:R1:W-:Y:S04]  /*1fc0*/  STL.64 [R1+0xf0], R48 ;  /* 0x0000f03001007387 */ /* 0x0003e80000100a00 */
[----:B------:R1:W-:Y:S01]  /*1fd0*/  STL [R1+0x88], R147 ;  /* 0x0000889301007387 */ /* 0x0003e20000100800 */
[----:B------:R-:W-:Y:S01]  /*1fe0*/  MOV R15, R4 ;  /* 0x00000004000f7202 */ /* 0x000fe20000000f00 */
[----:B------:R-:W-:Y:S01]  /*1ff0*/  VIADD R41, R10, 0x10 ;  /* 0x000000100a297836 */ /* 0x000fe20000000000 */
[----:B------:R-:W-:-:S02]  /*2000*/  LOP3.LUT R4, R45, 0xfffffff8, RZ, 0xc0, !PT ;  /* 0xfffffff82d047812 */ /* 0x000fc400078ec0ff */
[-C--:B------:R-:W-:Y:S02]  /*2010*/  ISETP.GE.AND P5, PT, R10, R50.reuse, PT ;  /* 0x000000320a00720c */ /* 0x080fe40003fa6270 */
[----:B------:R-:W-:Y:S01]  /*2020*/  ISETP.GE.AND P3, PT, R41, R50, PT ;  /* 0x000000322900720c */ /* 0x000fe20003f66270 */
[----:B------:R-:W-:Y:S02]  /*2030*/  IMAD.IADD R44, R0, 0x1, -R4 ;  /* 0x00000001002c7824 */ /* 0x000fe400078e0a04 */
[--C-:B------:R-:W-:Y:S02]  /*2040*/  @P1 IMAD.MOV.U32 R8, RZ, RZ, R2.reuse ;  /* 0x000000ffff081224 */ /* 0x100fe400078e0002 */
[----:B------:R-:W-:Y:S01]  /*2050*/  @P1 IMAD.MOV.U32 R9, RZ, RZ, R3 ;  /* 0x000000ffff091224 */ /* 0x000fe200078e0003 */
[----:B------:R-:W-:Y:S01]  /*2060*/  @!P1 MOV R9, R3 ;  /* 0x0000000300099202 */ /* 0x000fe20000000f00 */
[----:B------:R-:W-:Y:S01]  /*2070*/  @!P1 IMAD.MOV.U32 R8, RZ, RZ, R2 ;  /* 0x000000ffff089224 */ /* 0x000fe200078e0002 */
[----:B------:R-:W-:Y:S01]  /*2080*/  R2P PR, R44, 0x6 ;  /* 0x000000062c007804 */ /* 0x000fe20000000000 */
[----:B------:R-:W-:-:S02]  /*2090*/  IMAD.MOV.U32 R4, RZ, RZ, 0x10 ;  /* 0x00000010ff047424 */ /* 0x000fc400078e00ff */
[----:B------:R-:W-:Y:S01]  /*20a0*/  IMAD.MOV.U32 R2, RZ, RZ, 0x20 ;  /* 0x00000020ff027424 */ /* 0x000fe200078e00ff */
[----:B------:R-:W-:Y:S01]  /*20b0*/  BSSY B0, `(.L_x_2734) ;  /* 0x0000020000007945 */ /* 0x000fe20003800000 */
[----:B------:R-:W-:Y:S01]  /*20c0*/  IMAD R27, R26, R15, R27 ;  /* 0x0000000f1a1b7224 */ /* 0x000fe200078e021b */
[----:B------:R-:W-:Y:S01]  /*20d0*/  @!P0 SHF.R.S32.HI R22, RZ, 0x1f, R29 ;  /* 0x0000001fff168819 */ /* 0x000fe2000001141d */
[----:B------:R-:W-:Y:S01]  /*20e0*/  @!P0 IMAD R3, R13, R29, RZ ;  /* 0x0000001d0d038224 */ /* 0x000fe200078e02ff */
[----:B------:R-:W-:Y:S01]  /*20f0*/  IADD3 R246, R114, 0x40, RZ ;  /* 0x0000004072f67810 */ /* 0x000fe20007ffe0ff */
[----:B------:R-:W-:Y:S01]  /*2100*/  IMAD R222, R222, 0x2, R5 ;  /* 0x00000002dede7824 */ /* 0x000fe200078e0205 */
[----:B------:R-:W-:Y:S01]  /*2110*/  SEL R4, R4, 0xfffffff0, !P1 ;  /* 0xfffffff004047807 */ /* 0x000fe20004800000 */
[----:B------:R-:W-:Y:S01]  /*2120*/  IMAD.IADD R15, R17, 0x1, R14 ;  /* 0x00000001110f7824 */ /* 0x000fe200078e020e */
[----:B------:R-:W-:Y:S01]  /*2130*/  SEL R2, R2, 0xffffffe0, !P2 ;  /* 0xffffffe002027807 */ /* 0x000fe20005000000 */
[----:B-1----:R-:W-:Y:S06]  /*2140*/  @P5 BRA `(.L_x_2735) ;  /* 0x0000000000585947 */ /* 0x002fec0003800000 */
[-C--:B-----5:R-:W-:Y:S01]  /*2150*/  ISETP.GE.AND P5, PT, R114, R223.reuse, PT ;  /* 0x000000df7200720c */ /* 0x0a0fe20003fa6270 */
[-C--:B------:R-:W-:Y:S01]  /*2160*/  IMAD R0, R49, R8.reuse, RZ ;  /* 0x0000000831007224 */ /* 0x080fe200078e02ff */
[----:B------:R-:W-:Y:S01]  /*2170*/  ISETP.GE.AND P2, PT, R246, R223, PT ;  /* 0x000000dff600720c */ /* 0x000fe20003f46270 */
[----:B------:R-:W-:Y:S02]  /*2180*/  IMAD.MOV.U32 R14, RZ, RZ, R16 ;  /* 0x000000ffff0e7224 */ /* 0x000fe400078e0010 */
[C---:B------:R-:W-:Y:S02]  /*2190*/  IMAD R0, R48.reuse, R9, R0 ;  /* 0x0000000930007224 */ /* 0x040fe400078e0200 */
[----:B------:R-:W-:-:S05]  /*21a0*/  IMAD.WIDE.U32 R18, R48, R8, R14 ;  /* 0x0000000830127225 */ /* 0x000fca00078e000e */
[----:B------:R-:W-:Y:S01]  /*21b0*/  IADD3 R0, R19, R0, RZ ;  /* 0x0000000013007210 */ /* 0x000fe20007ffe0ff */
[----:B------:R1:W-:Y:S01]  /*21c0*/  @P5 STS.128 [R222], RZ ;  /* 0x000000ffde005388 */ /* 0x0003e20000000c00 */
[----:B------:R-:W-:-:S04]  /*21d0*/  @!P5 LEA R20, P1, R18, R6, 0x1 ;  /* 0x000000061214d211 */ /* 0x000fc800078208ff */
[----:B------:R-:W-:-:S05]  /*21e0*/  @!P5 LEA.HI.X R21, R18, R7, R0, 0x1, P1 ;  /* 0x000000071215d211 */ /* 0x000fca00008f0c00 */
[----:B------:R-:W-:Y:S01]  /*21f0*/  @!PT LDS RZ, [RZ] ;  /* 0x00000000fffff984 */ /* 0x000fe20000000800 */
[----:B------:R-:W-:Y:S01]  /*2200*/  @!PT LDS RZ, [RZ] ;  /* 0x00000000fffff984 */ /* 0x000fe20000000800 */
[----:B------:R-:W-:Y:S01]  /*2210*/  @!PT LDS RZ, [RZ] ;  /* 0x00000000fffff984 */ /* 0x000fe20000000800 */
[----:B------:R1:W-:Y:S04]  /*2220*/  @!P5 LDGSTS.E.BYPASS.LTC128B.128 [R222], desc[UR4][R20.64] ;  /* 0x0000000014dedfae */ /* 0x0003e8000b901d44 */
[----:B------:R1:W-:Y:S01]  /*2230*/  @P2 STS.128 [R222+0x4000], RZ ;  /* 0x004000ffde002388 */ /* 0x0003e20000000c00 */
[----:B------:R-:W-:Y:S05]  /*2240*/  @P2 BRA `(.L_x_2735) ;  /* 0x0000000000182947 */ /* 0x000fea0003800000 */
[----:B-1----:R-:W-:-:S04]  /*2250*/  LEA R20, P1, R18, R6, 0x1 ;  /* 0x0000000612147211 */ /* 0x002fc800078208ff */
[----:B------:R-:W-:-:S05]  /*2260*/  LEA.HI.X R21, R18, R7, R0, 0x1, P1 ;  /* 0x0000000712157211 */ /* 0x000fca00008f0c00 */
[----:B------:R-:W-:Y:S01]  /*2270*/  @!PT LDS RZ, [RZ] ;  /* 0x00000000fffff984 */ /* 0x000fe20000000800 */
[----:B------:R-:W-:Y:S01]  /*2280*/  @!PT LDS RZ, [RZ] ;  /* 0x00000000fffff984 */ /* 0x000fe20000000800 */
[----:B------:R-:W-:Y:S01]  /*2290*/  @!PT LDS RZ, [RZ] ;  /* 0x00000000fffff984 */ /* 0x000fe20000000800 */
[----:B------:R2:W-:Y:S04]  /*22a0*/  LDGSTS.E.BYPASS.LTC128B.128 [R222+0x4000], desc[UR4][R20.64+0x80] ;  /* 0x0400008014de7fae */ /* 0x0005e8000b901d44 */
.L_x_2735:
[----:B------:R-:W-:Y:S05]  /*22b0*/  BSYNC B0 ;  /* 0x0000000000007941 */ /* 0x000fea0003800000 */
.L_x_2734:
[----:B------:R-:W-:Y:S01]  /*22c0*/  BSSY B0, `(.L_x_2736) ;  /* 0x0000020000007945 */ /* 0x000fe20003800000 */
[----:B------:R-:W-:Y:S01]  /*22d0*/  @!P0 IMAD R33, R12, R22, R3 ;  /* 0x000000160c218224 */ /* 0x000fe200078e0203 */
[----:B------:R-:W-:Y:S01]  /*22e0*/  ISETP.GT.U32.AND P5, PT, R28, R27, PT ;  /* 0x0000001b1c00720c */ /* 0x000fe20003fa4070 */
[----:B------:R-:W-:Y:S01]  /*22f0*/  @!P0 IMAD.WIDE.U32 R22, R12, R29, RZ ;  /* 0x0000001d0c168225 */ /* 0x000fe200078e00ff */
[----:B------:R-:W-:Y:S02]  /*2300*/  @P0 IADD3 R24, R29, R36, RZ ;  /* 0x000000241d180210 */ /* 0x000fe40007ffe0ff */
[----:B------:R-:W-:Y:S01]  /*2310*/  IADD3 R25, R10, 0x40, RZ ;  /* 0x000000400a197810 */ /* 0x000fe20007ffe0ff */
[----:B------:R-:W-:Y:S08]  /*2320*/  @P3 BRA `(.L_x_2737) ;  /* 0x0000000000643947 */ /* 0x000ff00003800000 */
[----:B------:R-:W-:Y:S01]  /*2330*/  IADD3 R0, P1, R48, 0x10, RZ ;  /* 0x0000001030007810 */ /* 0x000fe20007f3e0ff */
[----:B------:R-:W-:Y:S01]  /*2340*/  IMAD.MOV.U32 R18, RZ, RZ, R16 ;  /* 0x000000ffff127224 */ /* 0x000fe200078e0010 */
[----:B-----5:R-:W-:Y:S02]  /*2350*/  ISETP.GE.AND P2, PT, R114, R223, PT ;  /* 0x000000df7200720c */ /* 0x020fe40003f46270 */
[----:B------:R-:W-:Y:S01]  /*2360*/  MOV R19, R15 ;  /* 0x0000000f00137202 */ /* 0x000fe20000000f00 */
[----:B------:R-:W-:Y:S01]  /*2370*/  IMAD.X R3, RZ, RZ, R49, P1 ;  /* 0x000000ffff037224 */ /* 0x000fe200008e0631 */
[----:B------:R-:W-:-:S03]  /*2380*/  ISETP.GE.AND P1, PT, R246, R223, PT ;  /* 0x000000dff600720c */ /* 0x000fc60003f26270 */
[----:B------:R-:W-:Y:S02]  /*2390*/  IMAD R3, R3, R8, RZ ;  /* 0x0000000803037224 */ /* 0x000fe400078e02ff */
[----:B------:R-:W-:-:S04]  /*23a0*/  IMAD.WIDE.U32 R18, R8, R0, R18 ;  /* 0x0000000008127225 */ /* 0x000fc800078e0012 */
[----:B------:R-:W-:Y:S01]  /*23b0*/  IMAD R0, R9, R0, R3 ;  /* 0x0000000009007224 */ /* 0x000fe200078e0203 */
[----:B-12---:R-:W-:Y:S01]  /*23c0*/  @!P2 LEA R20, P3, R18, R6, 0x1 ;  /* 0x000000061214a211 */ /* 0x006fe200078608ff */
[----:B------:R3:W-:Y:S02]  /*23d0*/  @P2 STS.128 [R222+0x800], RZ ;  /* 0x000800ffde002388 */ /* 0x0007e40000000c00 */
        /* <DEDUP_REMOVED lines=8> */
[----:B---3--:R-:W-:-:S04]  /*2460*/  LEA R20, P1, R18, R6, 0x1 ;  /* 0x0000000612147211 */ /* 0x008fc800078208ff */
[----:B------:R-:W-:-:S05]  /*2470*/  LEA.HI.X R21, R18, R7, R0, 0x1, P1 ;  /* 0x0000000712157211 */ /* 0x000fca00008f0c00 */
[----:B------:R-:W-:Y:S01]  /*2480*/  @!PT LDS RZ, [RZ] ;  /* 0x00000000fffff984 */ /* 0x000fe20000000800 */
[----:B------:R-:W-:Y:S01]  /*2490*/  @!PT LDS RZ, [RZ] ;  /* 0x00000000fffff984 */ /* 0x000fe20000000800 */
[----:B------:R-:W-:Y:S01]  /*24a0*/  @!PT LDS RZ, [RZ] ;  /* 0x00000000fffff984 */ /* 0x000fe20000000800 */
[----:B------:R4:W-:Y:S04]  /*24b0*/  LDGSTS.E.BYPASS.LTC128B.128 [R222+0x4800], desc[UR4][R20.64+0x80] ;  /* 0x0480008014de7fae */ /* 0x0009e8000b901d44 */
.L_x_2737:
[----:B------:R-:W-:Y:S05]  /*24c0*/  BSYNC B0 ;  /* 0x0000000000007941 */ /* 0x000fea0003800000 */
.L_x_2736:
[----:B------:R-:W-:Y:S01]  /*24d0*/  BSSY B0, `(.L_x_2738) ;  /* 0x0000021000007945 */ /* 0x000fe20003800000 */
[----:B-1234-:R-:W-:Y:S01]  /*24e0*/  @!P0 IADD3 R21, R23, R33, RZ ;  /* 0x0000002117158210 */ /* 0x01efe20007ffe0ff */
[----:B------:R-:W-:Y:S01]  /*24f0*/  @P0 IMAD R33, R13, R24, RZ ;  /* 0x000000180d210224 */ /* 0x000fe200078e02ff */
[----:B------:R-:W-:Y:S01]  /*2500*/  ISETP.GE.AND P3, PT, R25, R50, PT ;  /* 0x000000321900720c */ /* 0x000fe20003f66270 */
[----:B------:R-:W-:Y:S01]  /*2510*/  @P0 IMAD.WIDE.U32 R24, R12, R24, RZ ;  /* 0x000000180c180225 */ /* 0x000fe200078e00ff */
[----:B------:R-:W-:Y:S02]  /*2520*/  @!P5 IADD3 R27, R27, -R28, RZ ;  /* 0x8000001c1b1bd210 */ /* 0x000fe40007ffe0ff */
[----:B------:R-:W-:Y:S01]  /*2530*/  @!P0 MOV R20, R22 ;  /* 0x0000001600148202 */ /* 0x000fe20000000f00 */
        /* <DEDUP_REMOVED lines=10> */
[----:B------:R-:W-:Y:S01]  /*25e0*/  @!P2 LEA R22, P6, R18, R6, 0x1 ;  /* 0x000000061216a211 */ /* 0x000fe200078c08ff */
        /* <DEDUP_REMOVED lines=15> */
.L_x_2739:
[----:B------:R-:W-:Y:S05]  /*26e0*/  BSYNC B0 ;  /* 0x0000000000007941 */ /* 0x000fea0003800000 */
.L_x_2738:
[----:B------:R-:W-:Y:S01]  /*26f0*/  @!P0 SHF.R.S32.HI R0, RZ, 0x1f, R111 ;  /* 0x0000001fff008819 */ /* 0x000fe2000001146f */
[----:B-----5:R-:W-:Y:S01]  /*2700*/  @!P0 IMAD R3, R31, R111, RZ ;  /* 0x0000006f1f038224 */ /* 0x020fe200078e02ff */
[----:B------:R-:W-:Y:S01]  /*2710*/  BSSY B0, `(.L_x_2740) ;  /* 0x0000022000007945 */ /* 0x000fe20003800000 */
[----:B-12---:R-:W-:Y:S01]  /*2720*/  @!P0 IMAD.WIDE.U32 R22, R111, R30, R20 ;  /* 0x0000001e6f168225 */ /* 0x006fe200078e0014 */
[----:B------:R-:W-:Y:S02]  /*2730*/  ISETP.GE.U32.AND P6, PT, R27, R28, PT ;  /* 0x0000001c1b00720c */ /* 0x000fe40003fc6070 */
[----:B------:R-:W-:Y:S01]  /*2740*/  @P0 IADD3 R25, R25, R33, RZ ;  /* 0x0000002119190210 */ /* 0x000fe20007ffe0ff */
[----:B------:R-:W-:Y:S01]  /*2750*/  @!P0 IMAD R28, R30, R0, R3 ;  /* 0x000000001e1c8224 */ /* 0x000fe200078e0203 */
[----:B------:R-:W-:Y:S02]  /*2760*/  LOP3.LUT R30, R117, R32, RZ, 0x3c, !PT ;  /* 0x00000020751e7212 */ /* 0x000fe400078e3cff */
[----:B------:R-:W-:-:S02]  /*2770*/  IADD3 R27, R10, 0x50, RZ ;  /* 0x000000500a1b7810 */ /* 0x000fc40007ffe0ff */
[----:B------:R-:W-:Y:S01]  /*2780*/  @!P0 MOV R24, R22 ;  /* 0x0000001600188202 */ /* 0x000fe20000000f00 */
[----:B------:R-:W-:Y:S06]  /*2790*/  @P4 BRA `(.L_x_2741) ;  /* 0x0000000000644947 */ /* 0x000fec0003800000 */
[----:B------:R-:W-:Y:S01]  /*27a0*/  IADD3 R0, P1, R48, 0x30, RZ ;  /* 0x0000003030007810 */ /* 0x000fe20007f3e0ff */
[----:B------:R-:W-:Y:S01]  /*27b0*/  IMAD.MOV.U32 R18, RZ, RZ, R16 ;  /* 0x000000ffff127224 */ /* 0x000fe200078e0010 */
[----:B------:R-:W-:Y:S02]  /*27c0*/  ISETP.GE.AND P2, PT, R114, R223, PT ;  /* 0x000000df7200720c */ /* 0x000fe40003f46270 */
        /* <DEDUP_REMOVED lines=22> */
.L_x_2741:
[----:B------:R-:W-:Y:S05]  /*2930*/  BSYNC B0 ;  /* 0x0000000000007941 */ /* 0x000fea0003800000 */
.L_x_2740:
[----:B------:R-:W-:Y:S01]  /*2940*/  @!P0 IMAD.IADD R25, R23, 0x1, R28 ;  /* 0x0000000117198824 */ /* 0x000fe200078e021c */
[----:B------:R-:W-:Y:S01]  /*2950*/  ISETP.GE.AND P4, PT, R30, RZ, PT ;  /* 0x000000ff1e00720c */ /* 0x000fe20003f86270 */
[----:B------:R-:W-:Y:S01]  /*2960*/  @!P5 VIADD R26, R26, 0x1 ;  /* 0x000000011a1ad836 */ /* 0x000fe20000000000 */
[----:B------:R-:W-:Y:S01]  /*2970*/  IADD3 R18, P1, R114, R24, RZ ;  /* 0x0000001872127210 */ /* 0x000fe20007f3e0ff */
[-C--:B------:R-:W-:Y:S01]  /*2980*/  IMAD R0, R13, R10.reuse, RZ ;  /* 0x0000000a0d007224 */ /* 0x080fe200078e02ff */
[----:B------:R-:W-:Y:S01]  /*2990*/  ISETP.NE.AND P5, PT, R32, RZ, PT ;  /* 0x000000ff2000720c */ /* 0x000fe20003fa5270 */
[----:B-12---:R-:W-:Y:S01]  /*29a0*/  VIADD R20, R10, 0x60 ;  /* 0x000000600a147836 */ /* 0x006fe20000000000 */
[----:B------:R-:W-:Y:S01]  /*29b0*/  IADD3.X R19, R47, R25, RZ, P1, !PT ;  /* 0x000000192f137210 */ /* 0x000fe20000ffe4ff */
[----:B------:R-:W-:Y:S01]  /*29c0*/  @P6 VIADD R26, R26, 0x1 ;  /* 0x000000011a1a6836 */ /* 0x000fe20000000000 */
[----:B------:R-:W-:Y:S01]  /*29d0*/  IADD3 R73, R116, -0x1, RZ ;  /* 0xffffffff74497810 */ /* 0x000fe20007ffe0ff */
[----:B------:R-:W-:Y:S01]  /*29e0*/  IMAD R0, R12, R11, R0 ;  /* 0x0000000b0c007224 */ /* 0x000fe200078e0200 */
[----:B------:R-:W-:Y:S01]  /*29f0*/  IADD3 R3, R10, 0x70, RZ ;  /* 0x000000700a037810 */ /* 0x000fe20007ffe0ff */
[----:B------:R-:W-:Y:S01]  /*2a00*/  IMAD.WIDE.U32 R18, R12, R10, R18 ;  /* 0x0000000a0c127225 */ /* 0x000fe200078e0012 */
[----:B------:R-:W-:Y:S01]  /*2a10*/  BSSY B0, `(.L_x_2742) ;  /* 0x0000023000007945 */ /* 0x000fe20003800000 */
[----:B------:R-:W-:-:S02]  /*2a20*/  ISETP.GE.AND P1, PT, R20, R50, PT ;  /* 0x000000321400720c */ /* 0x000fc40003f26270 */
[----:B------:R-:W-:Y:S01]  /*2a30*/  @!P4 IMAD.MOV R26, RZ, RZ, -R26 ;  /* 0x000000ffff1ac224 */ /* 0x000fe200078e0a1a */
[-C--:B------:R-:W-:Y:S01]  /*2a40*/  ISETP.GE.AND P2, PT, R27, R50.reuse, PT ;  /* 0x000000321b00720c */ /* 0x080fe20003f46270 */
[----:B------:R-:W-:Y:S01]  /*2a50*/  IMAD R24, R73, -0x20, R72 ;  /* 0xffffffe049187824 */ /* 0x000fe200078e0248 */
[----:B------:R-:W-:Y:S01]  /*2a60*/  ISETP.GE.AND P6, PT, R3, R50, PT ;  /* 0x000000320300720c */ /* 0x000fe20003fc6270 */
[----:B------:R-:W-:Y:S01]  /*2a70*/  IMAD.MOV.U32 R20, RZ, RZ, R18 ;  /* 0x000000ffff147224 */ /* 0x000fe200078e0012 */
[----:B------:R-:W-:Y:S02]  /*2a80*/  IADD3 R21, R19, R0, RZ ;  /* 0x0000000013157210 */ /* 0x000fe40007ffe0ff */
[----:B------:R-:W-:Y:S01]  /*2a90*/  @!P5 LOP3.LUT R26, RZ, R32, RZ, 0x33, !PT ;  /* 0x00000020ff1ad212 */ /* 0x000fe200078e33ff */
[----:B------:R-:W-:Y:S08]  /*2aa0*/  @P3 BRA `(.L_x_2743) ;  /* 0x0000000000643947 */ /* 0x000ff00003800000 */
        /* <DEDUP_REMOVED lines=25> */
.L_x_2743:
[----:B------:R-:W-:Y:S05]  /*2c40*/  BSYNC B0 ;  /* 0x0000000000007941 */ /* 0x000fea0003800000 */
.L_x_2742:
[----:B------:R-:W-:Y:S01]  /*2c50*/  SHF.L.U64.HI R107, R12, 0x5, R13 ;  /* 0x000000050c6b7819 */ /* 0x000fe2000001020d */
[-C--:B------:R-:W-:Y:S01]  /*2c60*/  IMAD.WIDE.U32 R30, R34, R26.reuse, R20 ;  /* 0x0000001a221e7225 */ /* 0x080fe200078e0014 */
[----:B------:R-:W-:Y:S01]  /*2c70*/  SHF.L.U32 R106, R12, 0x5, RZ ;  /* 0x000000050c6a7819 */ /* 0x000fe200000006ff */
[----:B------:R-:W-:Y:S01]  /*2c80*/  BSSY B0, `(.L_x_2744) ;  /* 0x0000024000007945 */ /* 0x000fe20003800000 */
[----:B------:R-:W-:Y:S01]  /*2c90*/  SHF.R.S32.HI R25, RZ, 0x1f, R26 ;  /* 0x0000001fff197819 */ /* 0x000fe2000001141a */
[----:B------:R3:W-:Y:S01]  /*2ca0*/  STL [R1+0x118], R107 ;  /* 0x0001186b01007387 */ /* 0x0007e20000100800 */
[----:B------:R-:W-:Y:S01]  /*2cb0*/  IMAD R0, R35, R26, RZ ;  /* 0x0000001a23007224 */ /* 0x000fe200078e02ff */
[----:B------:R-:W-:Y:S01]  /*2cc0*/  ISETP.GE.AND P5, PT, R10, R24, PT ;  /* 0x000000180a00720c */ /* 0x000fe20003fa6270 */
[----:B-12---:R-:W-:Y:S01]  /*2cd0*/  IMAD R22, R107, R73, RZ ;  /* 0x000000496b167224 */ /* 0x006fe200078e02ff */
[----:B------:R3:W-:Y:S01]  /*2ce0*/  STL.64 [R1+0x120], R30 ;  /* 0x0001201e01007387 */ /* 0x0007e20000100a00 */
[----:B------:R-:W-:Y:S01]  /*2cf0*/  IMAD R23, R34, R25, R0 ;  /* 0x0000001922177224 */ /* 0x000fe200078e0200 */
[----:B------:R-:W-:-:S02]  /*2d00*/  SHF.R.S32.HI R27, RZ, 0x1f, R73 ;  /* 0x0000001fff1b7819 */ /* 0x000fc40000011449 */
[----:B------:R3:W-:Y:S01]  /*2d10*/  STL [R1+0xe0], R106 ;  /* 0x0000e06a01007387 */ /* 0x0007e20000100800 */
        /* <DEDUP_REMOVED lines=26> */
.L_x_2745:
[----:B------:R-:W-:Y:S05]  /*2ec0*/  BSYNC B0 ;  /* 0x0000000000007941 */ /* 0x000fea0003800000 */
.L_x_2744:
[C---:B------:R-:W-:Y:S01]  /*2ed0*/  SHF.L.U64.HI R213, R12.reuse, 0x4, R13 ;  /* 0x000000040cd57819 */ /* 0x040fe2000001020d */
[----:B------:R-:W-:Y:S01]  /*2ee0*/  BSSY B0, `(.L_x_2746) ;  /* 0x0000024000007945 */ /* 0x000fe20003800000 */
[----:B------:R-:W-:Y:S01]  /*2ef0*/  SHF.L.U32 R242, R12, 0x4, RZ ;  /* 0x000000040cf27819 */ /* 0x000fe200000006ff */
[----:B------:R-:W-:Y:S01]  /*2f00*/  IMAD R22, R27, R106, R22 ;  /* 0x0000006a1b167224 */ /* 0x000fe200078e0216 */
[----:B------:R-:W-:Y:S01]  /*2f10*/  IADD3 R113, R31, R23, RZ ;  /* 0x000000171f717210 */ /* 0x000fe20007ffe0ff */
[----:B------:R4:W-:Y:S01]  /*2f20*/  STL [R1+0x114], R213 ;  /* 0x000114d501007387 */ /* 0x0009e20000100800 */
[----:B------:R-:W-:Y:S02]  /*2f30*/  MOV R112, R30 ;  /* 0x0000001e00707202 */ /* 0x000fe40000000f00 */
[----:B------:R-:W-:Y:S01]  /*2f40*/  ISETP.GE.AND P4, PT, R41, R24, PT ;  /* 0x000000182900720c */ /* 0x000fe20003f86270 */
[----:B------:R4:W-:Y:S02]  /*2f50*/  STL [R1+0x110], R242 ;  /* 0x000110f201007387 */ /* 0x0009e40000100800 */
[----:B------:R-:W-:-:S02]  /*2f60*/  IMAD.WIDE.U32 R12, R73, R106, R112 ;  /* 0x0000006a490c7225 */ /* 0x000fc400078e0070 */
[----:B------:R4:W-:Y:S01]  /*2f70*/  STL.64 [R1+0xf8], R112 ;  /* 0x0000f87001007387 */ /* 0x0009e20000100a00 */
[----:B------:R-:W-:Y:S05]  /*2f80*/  @P1 BRA `(.L_x_2747) ;  /* 0x0000000000641947 */ /* 0x000fea0003800000 */
        /* <DEDUP_REMOVED lines=25> */
.L_x_2747:
[----:B------:R-:W-:Y:S05]  /*3120*/  BSYNC B0 ;  /* 0x0000000000007941 */ /* 0x000fea0003800000 */
.L_x_2746:
[----:B------:R-:W-:Y:S04]  /*3130*/  BSSY B0, `(.L_x_2748) ;  /* 0x000001a000007945 */ /* 0x000fe80003800000 */
[----:B------:R-:W-:Y:S05]  /*3140*/  @P6 BRA `(.L_x_2749) ;  /* 0x0000000000606947 */ /* 0x000fea0003800000 */
[----:B------:R-:W-:Y:S02]  /*3150*/  IADD3 R0, P1, R48, 0x70, RZ ;  /* 0x0000007030007810 */ /* 0x000fe40007f3e0ff */
[-C--:B------:R-:W-:Y:S02]  /*3160*/  ISETP.GE.AND P2, PT, R114, R223.reuse, PT ;  /* 0x000000df7200720c */ /* 0x080fe40003f46270 */
        /* <DEDUP_REMOVED lines=16> */
[----:B------:R-:W-:-:S04]  /*3270*/  LEA R6, P1, R14, R6, 0x1 ;  /* 0x000000060e067211 */ /* 0x000fc800078208ff */
[----:B------:R-:W-:-:S05]  /*3280*/  LEA.HI.X R7, R14, R7, R0, 0x1, P1 ;  /* 0x000000070e077211 */ /* 0x000fca00008f0c00 */
[----:B------:R-:W-:Y:S01]  /*3290*/  @!PT LDS RZ, [RZ] ;  /* 0x00000000fffff984 */ /* 0x000fe20000000800 */
[----:B------:R-:W-:Y:S01]  /*32a0*/  @!PT LDS RZ, [RZ] ;  /* 0x00000000fffff984 */ /* 0x000fe20000000800 */
[----:B------:R-:W-:Y:S01]  /*32b0*/  @!PT LDS RZ, [RZ] ;  /* 0x00000000fffff984 */ /* 0x000fe20000000800 */
[----:B------:R1:W-:Y:S04]  /*32c0*/  LDGSTS.E.BYPASS.LTC128B.128 [R222+0x7800], desc[UR4][R6.64+0x80] ;  /* 0x0780008006de7fae */ /* 0x0003e8000b901d44 */
.L_x_2749:
[----:B------:R-:W-:Y:S05]  /*32d0*/  BSYNC B0 ;  /* 0x0000000000007941 */ /* 0x000fea0003800000 */
.L_x_2748:
[----:B------:R-:W-:Y:S01]  /*32e0*/  BSSY B0, `(.L_x_2750) ;  /* 0x0000014000007945 */ /* 0x000fe20003800000 */
[----:B------:R-:W-:-:S03]  /*32f0*/  IADD3 R0, R13, R22, RZ ;  /* 0x000000160d007210 */ /* 0x000fc60007ffe0ff */
[----:B------:R-:W-:Y:S05]  /*3300*/  @P5 BRA `(.L_x_2751) ;  /* 0x0000000000445947 */ /* 0x000fea0003800000 */
[-C--:B------:R-:W-:Y:S02]  /*3310*/  ISETP.GE.AND P2, PT, R114, R223.reuse, PT ;  /* 0x000000df7200720c */ /* 0x080fe40003f46270 */
[----:B------:R-:W-:-:S11]  /*3320*/  ISETP.GE.AND P1, PT, R246, R223, PT ;  /* 0x000000dff600720c */ /* 0x000fd60003f26270 */
[C---:B-1----:R-:W-:Y:S01]  /*3330*/  @!P2 LEA R6, P3, R12.reuse, R236, 0x1 ;  /* 0x000000ec0c06a211 */ /* 0x042fe200078608ff */
[----:B------:R1:W-:Y:S03]  /*3340*/  @P2 STS.128 [R222+0x8000], RZ ;  /* 0x008000ffde002388 */ /* 0x0003e60000000c00 */
        /* <DEDUP_REMOVED lines=13> */
.L_x_2751:
[----:B------:R-:W-:Y:S05]  /*3420*/  BSYNC B0 ;  /* 0x0000000000007941 */ /* 0x000fea0003800000 */
.L_x_2750:
[----:B------:R-:W-:Y:S04]  /*3430*/  BSSY B0, `(.L_x_2752) ;  /* 0x0000014000007945 */ /* 0x000fe80003800000 */
[----:B------:R-:W-:Y:S05]  /*3440*/  @P4 BRA `(.L_x_2753) ;  /* 0x0000000000484947 */ /* 0x000fea0003800000 */
[-C--:B------:R-:W-:Y:S02]  /*3450*/  ISETP.GE.AND P3, PT, R114, R223.reuse, PT ;  /* 0x000000df7200720c */ /* 0x080fe40003f66270 */
[----:B------:R-:W-:Y:S02]  /*3460*/  ISETP.GE.AND P2, PT, R246, R223, PT ;  /* 0x000000dff600720c */ /* 0x000fe40003f46270 */
[----:B------:R-:W-:-:S05]  /*3470*/  IADD3 R12, P1, R242, R12, RZ ;  /* 0x0000000cf20c7210 */ /* 0x000fca0007f3e0ff */
[----:B------:R-:W-:-:S04]  /*3480*/  IMAD.X R0, R213, 0x1, R0, P1 ;  /* 0x00000001d5007824 */ /* 0x000fc800008e0600 */
[CC--:B-1----:R-:W-:Y:S01]  /*3490*/  @!P3 LEA R8, P4, R12.reuse, R236.reuse, 0x1 ;  /* 0x000000ec0c08b211 */ /* 0x0c2fe200078808ff */
[----:B------:R1:W-:Y:S01]  /*34a0*/  @P3 STS.128 [R222+0x8800], RZ ;  /* 0x008800ffde003388 */ /* 0x0003e20000000c00 */
[C---:B------:R-:W-:Y:S02]  /*34b0*/  @!P2 LEA R6, P1, R12.reuse, R236, 0x1 ;  /* 0x000000ec0c06a211 */ /* 0x040fe400078208ff */
[CCC-:B------:R-:W-:Y:S02]  /*34c0*/  @!P3 LEA.HI.X R9, R12.reuse, R237.reuse, R0.reuse, 0x1, P4 ;  /* 0x000000ed0c09b211 */ /* 0x1c0fe400020f0c00 */
[----:B------:R-:W-:-:S03]  /*34d0*/  @!P2 LEA.HI.X R7, R12, R237, R0, 0x1, P1 ;  /* 0x000000ed0c07a211 */ /* 0x000fc600008f0c00 */
        /* <DEDUP_REMOVED lines=8> */
[----:B------:R1:W-:Y:S02]  /*3560*/  @!P2 LDGSTS.E.BYPASS.LTC128B.128 [R222+0x9800], desc[UR4][R6.64+0x80] ;  /* 0x0980008006deafae */ /* 0x0003e4000b901d44 */
.L_x_2753:
[----:B------:R-:W-:Y:S05]  /*3570*/  BSYNC B0 ;  /* 0x0000000000007941 */ /* 0x000fea0003800000 */
.L_x_2752:
[----:B-1----:R-:W2:Y:S01]  /*3580*/  LD.E.64 R6, desc[UR4][R172.64+0x1b8] ;  /* 0x0001b804ac067980 */ /* 0x002ea2000c101b00 */
[----:B------:R-:W-:Y:S01]  /*3590*/  @!P0 SHF.R.S32.HI R0, RZ, 0x1f, R29 ;  /* 0x0000001fff008819 */ /* 0x000fe2000001141d */
[-C--:B------:R-:W-:Y:S02]  /*35a0*/  @!P0 IMAD R3, R249, R29.reuse, RZ ;  /* 0x0000001df9038224 */ /* 0x080fe400078e02ff */
[----:B------:R-:W-:Y:S01]  /*35b0*/  @!P0 IMAD.WIDE.U32 R8, R248, R29, RZ ;  /* 0x0000001df8088225 */ /* 0x000fe200078e00ff */
[----:B------:R-:W-:Y:S01]  /*35c0*/  @!P0 SHF.R.S32.HI R16, RZ, 0x1f, R111 ;  /* 0x0000001fff108819 */ /* 0x000fe2000001146f */
[----:B------:R-:W0:Y:S01]  /*35d0*/  LDGDEPBAR ;  /* 0x00000000000079af */ /* 0x000e220000000000 */
[----:B------:R-:W-:-:S03]  /*35e0*/  SHF.R.S32.HI R18, RZ, 0x4, R46 ;  /* 0x00000004ff127819 */ /* 0x000fc6000001142e */
[----:B------:R1:W5:Y:S04]  /*35f0*/  LD.E R95, desc[UR4][R172.64+0x188] ;  /* 0x00018804ac5f7980 */ /* 0x000368000c101900 */
[----:B------:R1:W5:Y:S01]  /*3600*/  LD.E R74, desc[UR4][R172.64+0x184] ;  /* 0x00018404ac4a7980 */ /* 0x000362000c101900 */
[----:B--2---:R-:W-:-:S04]  /*3610*/  ISETP.NE.U32.AND P3, PT, R6, RZ, PT ;  /* 0x000000ff0600720c */ /* 0x004fc80003f65070 */
[----:B------:R-:W-:-:S13]  /*3620*/  ISETP.NE.AND.EX P3, PT, R7, RZ, PT, P3 ;  /* 0x000000ff0700720c */ /* 0x000fda0003f65330 */
[----:B------:R-:W2:Y:S01]  /*3630*/  @P3 LD.E.64 R12, desc[UR4][R172.64+0x1c0] ;  /* 0x0001c004ac0c3980 */ /* 0x000ea2000c101b00 */
[C---:B------:R-:W-:Y:S02]  /*3640*/  @!P0 IMAD R3, R248.reuse, R0, R3 ;  /* 0x00000000f8038224 */ /* 0x040fe400078e0203 */
[----:B------:R-:W-:Y:S01]  /*3650*/  @P0 IMAD.IADD R0, R29, 0x1, R36 ;  /* 0x000000011d000824 */ /* 0x000fe200078e0224 */
[----:B------:R1:W5:Y:S01]  /*3660*/  @P3 LD.E R94, desc[UR4][R172.64+0xd8] ;  /* 0x0000d804ac5e3980 */ /* 0x000362000c101900 */
[----:B------:R-:W-:Y:S02]  /*3670*/  @!P0 IMAD.IADD R9, R9, 0x1, R3 ;  /* 0x0000000109098824 */ /* 0x000fe400078e0203 */
[----:B------:R-:W-:-:S04]  /*3680*/  @P0 IMAD.WIDE.U32 R14, R248, R0, RZ ;  /* 0x00000000f80e0225 */ /* 0x000fc800078e00ff */
[----:B------:R-:W-:Y:S01]  /*3690*/  @P0 IMAD R17, R249, R0, RZ ;  /* 0x00000000f9110224 */ /* 0x000fe200078e02ff */
[----:B------:R-:W-:Y:S01]  /*36a0*/  @P0 MOV R3, R14 ;  /* 0x0000000e00030202 */ /* 0x000fe20000000f00 */
[----:B------:R-:W-:Y:S02]  /*36b0*/  @!P0 IMAD R0, R39, R111, RZ ;  /* 0x0000006f27008224 */ /* 0x000fe400078e02ff */
[----:B------:R-:W-:-:S04]  /*36c0*/  @!P0 IMAD.WIDE.U32 R8, R111, R38, R8 ;  /* 0x000000266f088225 */ /* 0x000fc800078e0008 */
[----:B------:R-:W-:Y:S02]  /*36d0*/  @!P0 IMAD R14, R38, R16, R0 ;  /* 0x00000010260e8224 */ /* 0x000fe400078e0200 */
[----:B------:R-:W-:Y:S02]  /*36e0*/  @!P0 IMAD.MOV.U32 R3, RZ, RZ, R8 ;  /* 0x000000ffff038224 */ /* 0x000fe400078e0008 */
[----:B------:R-:W-:Y:S01]  /*36f0*/  @P0 IMAD.IADD R0, R15, 0x1, R17 ;  /* 0x000000010f000824 */ /* 0x000fe200078e0211 */
[----:B------:R-:W-:Y:S01]  /*3700*/  @!P0 IADD3 R0, R9, R14, RZ ;  /* 0x0000000e09008210 */ /* 0x000fe20007ffe0ff */
[----:B------:R-:W-:Y:S01]  /*3710*/  @P3 IMAD.MOV.U32 R36, RZ, RZ, R117 ;  /* 0x000000ffff243224 */ /* 0x000fe200078e0075 */
[----:B------:R-:W-:Y:S02]  /*3720*/  LEA.HI R15, R46, R18, RZ, 0x1 ;  /* 0x000000122e0f7211 */ /* 0x000fe400078f08ff */
[----:B------:R-:W-:Y:S01]  /*3730*/  IADD3 R8, P0, R114, R3, RZ ;  /* 0x0000000372087210 */ /* 0x000fe20007f1e0ff */
[----:B------:R-:W-:Y:S01]  /*3740*/  IMAD R3, R249, R10, RZ ;  /* 0x0000000af9037224 */ /* 0x000fe200078e02ff */
[----:B------:R-:W-:-:S02]  /*3750*/  LOP3.LUT R14, R15, 0xfffffffe, RZ, 0xc0, !PT ;  /* 0xfffffffe0f0e7812 */ /* 0x000fc400078ec0ff */
[----:B------:R-:W-:Y:S01]  /*3760*/  @P3 SHF.R.S32.HI R17, RZ, 0x1f, R111 ;  /* 0x0000001fff113819 */ /* 0x000fe2000001146f */
[----:B------:R-:W-:Y:S01]  /*3770*/  IMAD.X R9, R47, 0x1, R0, P0 ;  /* 0x000000012f097824 */ /* 0x000fe200000e0600 */
[----:B------:R-:W-:Y:S01]  /*3780*/  IADD3 R16, R18, -R14, RZ ;  /* 0x8000000e12107210 */ /* 0x000fe20007ffe0ff */
[----:B------:R-:W-:Y:S01]  /*3790*/  IMAD R15, R248, R11, R3 ;  /* 0x0000000bf80f7224 */ /* 0x000fe200078e0203 */
[----:B------:R-:W-:Y:S01]  /*37a0*/  ISETP.GE.AND P0, PT, R10, R24, PT ;  /* 0x000000180a00720c */ /* 0x000fe20003f06270 */
[----:B------:R-:W-:Y:S01]  /*37b0*/  IMAD.WIDE.U32 R8, R248, R10, R8 ;  /* 0x0000000af8087225 */ /* 0x000fe200078e0008 */
[----:B------:R-:W-:-:S03]  /*37c0*/  SHF.L.U32 R14, R10, 0x3, RZ ;  /* 0x000000030a0e7819 */ /* 0x000fc600000006ff */
[----:B------:R-:W-:Y:S01]  /*37d0*/  IMAD.SHL.U32 R0, R40, 0x40, RZ ;  /* 0x0000004028007824 */ /* 0x000fe200078e00ff */
[----:B------:R-:W-:-:S04]  /*37e0*/  IADD3 R9, R9, R15, RZ ;  /* 0x0000000f09097210 */ /* 0x000fc80007ffe0ff */
[----:B------:R-:W-:Y:S01]  /*37f0*/  LOP3.LUT R0, R0, 0x1c0, RZ, 0xc0, !PT ;  /* 0x000001c000007812 */ /* 0x000fe200078ec0ff */
[----:B------:R-:W-:-:S03]  /*3800*/  IMAD.WIDE.U32 R200, R26, R42, R8 ;  /* 0x0000002a1ac87225 */ /* 0x000fc600078e0008 */
[----:B------:R-:W-:Y:S02]  /*3810*/  LOP3.LUT R14, R0, 0x8, R14, 0xf8, !PT ;  /* 0x00000008000e7812 */ /* 0x000fe400078ef80e */
[----:B------:R-:W-:Y:S02]  /*3820*/  SHF.R.U32.HI R0, RZ, 0x3, R0 ;  /* 0x00000003ff007819 */ /* 0x000fe40000011600 */
[----:B------:R-:W-:Y:S02]  /*3830*/  MOV R202, R200 ;  /* 0x000000c800ca7202 */ /* 0x000fe40000000f00 */
[----:B------:R-:W-:Y:S02]  /*3840*/  LOP3.LUT R14, R14, R0, RZ, 0x3c, !PT ;  /* 0x000000000e0e7212 */ /* 0x000fe400078e3cff */
[----:B------:R-:W-:Y:S01]  /*3850*/  SHF.L.U32 R0, R44, 0x6, RZ ;  /* 0x000000062c007819 */ /* 0x000fe200000006ff */
[----:B------:R1:W-:Y:S03]  /*3860*/  STL.64 [R1+0x108], R200 ;  /* 0x000108c801007387 */ /* 0x0003e60000100a00 */
[----:B------:R-:W-:-:S02]  /*3870*/  LOP3.LUT R0, R0, 0x1c0, RZ, 0xc0, !PT ;  /* 0x000001c000007812 */ /* 0x000fc400078ec0ff */
[----:B------:R-:W-:Y:S01]  /*3880*/  SHF.R.S32.HI R102, RZ, 0x5, R97 ;  /* 0x00000005ff667819 */ /* 0x000fe20000011461 */
[C---:B------:R-:W-:Y:S01]  /*3890*/  IMAD.SHL.U32 R19, R248.reuse, 0x20, RZ ;  /* 0x00000020f8137824 */ /* 0x040fe200078e00ff */
[----:B------:R-:W-:Y:S01]  /*38a0*/  ISETP.GE.AND P4, PT, R41, R24, PT ;  /* 0x000000182900720c */ /* 0x000fe20003f86270 */
[C---:B------:R-:W-:Y:S01]  /*38b0*/  IMAD.SHL.U32 R197, R248.reuse, 0x10, RZ ;  /* 0x00000010f8c57824 */ /* 0x040fe200078e00ff */
[----:B------:R-:W-:Y:S01]  /*38c0*/  SHF.L.U64.HI R198, R248, 0x4, R249 ;  /* 0x00000004f8c67819 */ /* 0x000fe200000102f9 */
[----:B--2---:R-:W-:Y:S02]  /*38d0*/  @P3 IMAD R3, R13, R111, RZ ;  /* 0x0000006f0d033224 */ /* 0x004fe400078e02ff */
[----:B------:R-:W-:-:S04]  /*38e0*/  @P3 IMAD.WIDE.U32 R10, R111, R12, R36 ;  /* 0x0000000c6f0a3225 */ /* 0x000fc800078e0024 */
[----:B------:R-:W-:Y:S01]  /*38f0*/  @P3 IMAD R3, R12, R17, R3 ;  /* 0x000000110c033224 */ /* 0x000fe200078e0203 */
[----:B------:R-:W-:-:S03]  /*3900*/  @P3 LEA R6, P1, R10, R6, 0x2 ;  /* 0x000000060a063211 */ /* 0x000fc600078210ff */
[----:B------:R-:W-:-:S05]  /*3910*/  @P3 IMAD.IADD R11, R11, 0x1, R3 ;  /* 0x000000010b0b3824 */ /* 0x000fca00078e0203 */
[----:B------:R-:W-:-:S05]  /*3920*/  @P3 LEA.HI.X R7, R10, R7, R11, 0x2, P1 ;  /* 0x000000070a073211 */ /* 0x000fca00008f140b */
[----:B------:R1:W5:Y:S01]  /*3930*/  @P3 LD.E R96, desc[UR4][R6.64] ;  /* 0x0000000406603980 */ /* 0x000362000c101900 */
[----:B------:R-:W-:-:S04]  /*3940*/  DEPBAR.LE SB0, 0x0 ;  /* 0x000080000000791a */ /* 0x000fc80000000000 */
[----:B------:R-:W-:Y:S05]  /*3950*/  WARPSYNC.ALL ;  /* 0x0000000000007948 */ /* 0x000fea0003800000 */
[----:B------:R-:W-:Y:S01]  /*3960*/  BAR.SYNC.DEFER_BLOCKING 0x0 ;  /* 0x0000000000007b1d */ /* 0x000fe20000010000 */
[----:B------:R-:W-:-:S04]  /*3970*/  IMAD R3, R43, R26, RZ ;  /* 0x0000001a2b037224 */ /* 0x000fc800078e02ff */
[----:B------:R-:W-:-:S04]  /*3980*/  IMAD R8, R42, R25, R3 ;  /* 0x000000192a087224 */ /* 0x000fc800078e0203 */
[----:B------:R-:W-:Y:S02]  /*3990*/  IMAD.IADD R203, R201, 0x1, R8 ;  /* 0x00000001c9cb7824 */ /* 0x000fe400078e0208 */
[----:B------:R-:W-:-:S03]  /*39a0*/  IMAD.SHL.U32 R3, R16, 0x8, RZ ;  /* 0x0000000810037824 */ /* 0x000fc600078e00ff */
[----:B------:R2:W-:Y:S01]  /*39b0*/  STL.64 [R1+0x100], R202 ;  /* 0x000100ca01007387 */ /* 0x0005e20000100a00 */
[----:B-1----:R-:W-:Y:S02]  /*39c0*/  SHF.L.U32 R6, R45, 0x6, RZ ;  /* 0x000000062d067819 */ /* 0x002fe400000006ff */
[----:B------:R-:W-:Y:S02]  /*39d0*/  LOP3.LUT R3, R0, 0x8, R3, 0xf8, !PT ;  /* 0x0000000800037812 */ /* 0x000fe400078ef803 */
[----:B------:R-:W-:Y:S01]  /*39e0*/  SHF.R.U32.HI R0, RZ, 0x3, R0 ;  /* 0x00000003ff007819 */ /* 0x000fe20000011600 */
[----:B------:R2:W-:Y:S04]  /*39f0*/  @P0 STS.128 [R222+0xa000], RZ ;  /* 0x00a000ffde000388 */ /* 0x0005e80000000c00 */
[----:B------:R2:W-:Y:S01]  /*3a00*/  @P0 STS.128 [R222+0xb000], RZ ;  /* 0x00b000ffde000388 */ /* 0x0005e20000000c00 */
[----:B------:R-:W-:-:S02]  /*3a10*/  SHF.L.U64.HI R7, R248, 0x5, R249 ;  /* 0x00000005f8077819 */ /* 0x000fc400000102f9 */
[----:B------:R-:W-:Y:S02]  /*3a20*/  LOP3.LUT R93, R6, 0xfffffe00, RZ, 0xc0, !PT ;  /* 0xfffffe00065d7812 */ /* 0x000fe400078ec0ff */
[----:B------:R-:W-:Y:S01]  /*3a30*/  LOP3.LUT R92, R3, R0, RZ, 0x3c, !PT ;  /* 0x00000000035c7212 */ /* 0x000fe200078e3cff */
[----:B------:R-:W-:Y:S01]  /*3a40*/  IMAD R3, R7, R73, RZ ;  /* 0x0000004907037224 */ /* 0x000fe200078e02ff */
[----:B------:R-:W-:-:S03]  /*3a50*/  LEA R6, R102, R93, 0xa ;  /* 0x0000005d66067211 */ /* 0x000fc600078e50ff */
[-C--:B------:R-:W-:Y:S01]  /*3a60*/  IMAD R8, R27, R19.reuse, R3 ;  /* 0x000000131b087224 */ /* 0x080fe200078e0203 */
[----:B------:R-:W-:Y:S01]  /*3a70*/  LEA R0, R16, R14, 0x9 ;  /* 0x0000000e10007211 */ /* 0x000fe200078e48ff */
[----:B------:R-:W-:Y:S02]  /*3a80*/  IMAD.IADD R3, R92, 0x1, R6 ;  /* 0x000000015c037824 */ /* 0x000fe400078e0206 */
[----:B------:R-:W-:Y:S01]  /*3a90*/  IMAD.WIDE.U32 R6, R73, R19, R202 ;  /* 0x0000001349067225 */ /* 0x000fe200078e00ca */
[----:B------:R-:W-:Y:S01]  /*3aa0*/  BSSY B0, `(.L_x_2754) ;  /* 0x0000016000007945 */ /* 0x000fe20003800000 */
[----:B------:R-:W-:Y:S02]  /*3ab0*/  LEA R174, R0, R5, 0x1 ;  /* 0x0000000500ae7211 */ /* 0x000fe400078e08ff */
[----:B------:R-:W-:Y:S01]  /*3ac0*/  IMAD R204, R3, 0x2, R5 ;  /* 0x0000000203cc7824 */ /* 0x000fe200078e0205 */
[----:B------:R-:W-:Y:S01]  /*3ad0*/  IADD3 R0, R7, R8, RZ ;  /* 0x0000000807007210 */ /* 0x000fe20007ffe0ff */
[----:B------:R-:W-:Y:S06]  /*3ae0*/  @P0 BRA `(.L_x_2755) ;  /* 0x0000000000440947 */ /* 0x000fec0003800000 */
[-C--:B------:R-:W-:Y:S02]  /*3af0*/  ISETP.GE.AND P1, PT, R114, R223.reuse, PT ;  /* 0x000000df7200720c */ /* 0x080fe40003f26270 */
[----:B------:R-:W-:-:S11]  /*3b00*/  ISETP.GE.AND P0, PT, R246, R223, PT ;  /* 0x000000dff600720c */ /* 0x000fd60003f06270 */
[C---:B------:R-:W-:Y:S01]  /*3b10*/  @!P1 LEA R8, P2, R6.reuse, R240, 0x1 ;  /* 0x000000f006089211 */ /* 0x040fe200078408ff */
        /* <DEDUP_REMOVED lines=14> */
.L_x_2755:
[----:B------:R-:W-:Y:S05]  /*3c00*/  BSYNC B0 ;  /* 0x0000000000007941 */ /* 0x000fea0003800000 */
.L_x_2754:
[----:B------:R1:W-:Y:S01]  /*3c10*/  @P4 STS.128 [R222+0xa800], RZ ;  /* 0x00a800ffde004388 */ /* 0x0003e20000000c00 */
[----:B------:R-:W-:Y:S03]  /*3c20*/  BSSY B0, `(.L_x_2756) ;  /* 0x0000016000007945 */ /* 0x000fe60003800000 */
[----:B------:R1:W-:Y:S01]  /*3c30*/  @P4 STS.128 [R222+0xb800], RZ ;  /* 0x00b800ffde004388 */ /* 0x0003e20000000c00 */
[----:B------:R-:W-:Y:S05]  /*3c40*/  @P4 BRA `(.L_x_2757) ;  /* 0x00000000004c4947 */ /* 0x000fea0003800000 */
[-C--:B------:R-:W-:Y:S02]  /*3c50*/  ISETP.GE.AND P1, PT, R114, R223.reuse, PT ;  /* 0x000000df7200720c */ /* 0x080fe40003f26270 */
[----:B------:R-:W-:Y:S02]  /*3c60*/  IADD3 R6, P2, R197, R6, RZ ;  /* 0x00000006c5067210 */ /* 0x000fe40007f5e0ff */
[----:B------:R-:W-:-:S03]  /*3c70*/  ISETP.GE.AND P0, PT, R246, R223, PT ;  /* 0x000000dff600720c */ /* 0x000fc60003f06270 */
[----:B------:R-:W-:-:S06]  /*3c80*/  IMAD.X R0, R198, 0x1, R0, P2 ;  /* 0x00000001c6007824 */ /* 0x000fcc00010e0600 */
        /* <DEDUP_REMOVED lines=15> */
.L_x_2757:
[----:B------:R-:W-:Y:S05]  /*3d80*/  BSYNC B0 ;  /* 0x0000000000007941 */ /* 0x000fea0003800000 */
.L_x_2756:
[----:B------:R-:W-:Y:S01]  /*3d90*/  LDSM.16.M88.4 R24, [R174+0x8000] ;  /* 0x00800000ae18783b */ /* 0x000fe20000000200 */
[----:B------:R-:W-:Y:S01]  /*3da0*/  R2P PR, R40, 0x6 ;  /* 0x0000000628007804 */ /* 0x000fe20000000000 */
[C---:B------:R-:W-:Y:S01]  /*3db0*/  VIADD R0, R174.reuse, 0x8000 ;  /* 0x00008000ae007836 */ /* 0x040fe20000000000 */
[----:B-----5:R-:W2:Y:S01]  /*3dc0*/  @P3 MUFU.RCP R7, R94 ;  /* 0x0000005e00073308 */ /* 0x020ea20000001000 */
[----:B-1----:R-:W1:Y:S01]  /*3dd0*/  LDSM.16.M88.4 R8, [R204+0x2000] ;  /* 0x00200000cc08783b */ /* 0x002e620000000200 */
[----:B------:R-:W-:Y:S01]  /*3de0*/  VIADD R214, R174, 0x8020 ;  /* 0x00008020aed67836 */ /* 0x000fe20000000000 */
[----:B------:R-:W-:Y:S01]  /*3df0*/  SHF.R.S32.HI R3, RZ, 0x1f, R75 ;  /* 0x0000001fff037819 */ /* 0x000fe2000001144b */
[--C-:B------:R-:W-:Y:S01]  /*3e00*/  IMAD R206, R4, 0x2, R204.reuse ;  /* 0x0000000204ce7824 */ /* 0x100fe200078e02cc */
[----:B------:R-:W4:Y:S01]  /*3e10*/  LDSM.16.M88.4 R32, [R174+0x8800] ;  /* 0x00880000ae20783b */ /* 0x000f220000000200 */
[C---:B------:R-:W-:Y:S01]  /*3e20*/  IMAD R212, R2.reuse, 0x2, R204 ;  /* 0x0000000202d47824 */ /* 0x040fe200078e02cc */
[----:B------:R-:W-:Y:S01]  /*3e30*/  MOV R184, R73 ;  /* 0x0000004900b87202 */ /* 0x000fe20000000f00 */
[----:B------:R-:W-:Y:S01]  /*3e40*/  IMAD R211, R2, 0x2, R206 ;  /* 0x0000000202d37824 */ /* 0x000fe200078e02ce */
[----:B------:R-:W4:Y:S01]  /*3e50*/  LDSM.16.M88.4 R16, [R204] ;  /* 0x00000000cc10783b */ /* 0x000f220000000200 */
[----:B------:R-:W-:Y:S01]  /*3e60*/  IMAD.MOV.U32 R219, RZ, RZ, RZ ;  /* 0x000000ffffdb7224 */ /* 0x000fe200078e00ff */
[----:B------:R-:W-:Y:S01]  /*3e70*/  BSSY B1, `(.L_x_2758) ;  /* 0x00000b6000017945 */ /* 0x000fe20003800000 */
[----:B------:R-:W-:Y:S01]  /*3e80*/  @P1 VIADD R214, R0, 0xffffffe0 ;  /* 0xffffffe000d61836 */ /* 0x000fe20000000000 */
[----:B------:R-:W-:Y:S01]  /*3e90*/  LDSM.16.M88.4 R12, [R206+0x2000] ;  /* 0x00200000ce0c783b */ /* 0x000fe20000000200 */
[----:B------:R-:W-:-:S02]  /*3ea0*/  IMAD.MOV.U32 R0, RZ, RZ, 0x40 ;  /* 0x00000040ff007424 */ /* 0x000fc400078e00ff */
[----:B------:R-:W-:Y:S01]  /*3eb0*/  IMAD.IADD R6, R72, 0x1, -R118 ;  /* 0x0000000148067824 */ /* 0x000fe200078e0a76 */
[----:B------:R-:W4:Y:S01]  /*3ec0*/  LDSM.16.M88.4 R36, [R214] ;  /* 0x00000000d624783b */ /* 0x000f220000000200 */
[----:B--2---:R-:W-:Y:S01]  /*3ed0*/  @P3 FMUL.FTZ R219, R96, R7 ;  /* 0x0000000760db3220 */ /* 0x004fe20000410000 */
[----:B------:R-:W-:Y:S01]  /*3ee0*/  SEL R0, R0, 0xffffffc0, !P2 ;  /* 0xffffffc000007807 */ /* 0x000fe20005000000 */
[----:B------:R-:W-:Y:S01]  /*3ef0*/  IMAD.SHL.U32 R104, R104, 0x2, RZ ;  /* 0x0000000268687824 */ /* 0x000fe200078e00ff */
[----:B------:R-:W2:Y:S01]  /*3f00*/  LDSM.16.M88.4 R44, [R214+0x800] ;  /* 0x00080000d62c783b */ /* 0x000ea20000000200 */
[----:B------:R-:W-:Y:S01]  /*3f10*/  ISETP.GT.AND P3, PT, R184, R199, PT ;  /* 0x000000c7b800720c */ /* 0x000fe20003f64270 */
[----:B------:R-:W-:Y:S02]  /*3f20*/  VIADD R250, R108, 0xb54cda56 ;  /* 0xb54cda566cfa7836 */ /* 0x000fe40000000000 */
[----:B---3--:R-:W3:Y:S01]  /*3f30*/  LDSM.16.M88.4 R28, [R206] ;  /* 0x00000000ce1c783b */ /* 0x008ee20000000200 */
[----:B------:R-:W-:-:S02]  /*3f40*/  IMAD.IADD R210, R174, 0x1, R0 ;  /* 0x00000001aed27824 */ /* 0x000fc400078e0200 */
[----:B------:R-:W-:Y:S01]  /*3f50*/  IMAD.IADD R209, R0, 0x1, R214 ;  /* 0x0000000100d17824 */ /* 0x000fe200078e02d6 */
[----:B------:R-:W-:Y:S01]  /*3f60*/  LDSM.16.M88.4 R20, [R212+0x2000] ;  /* 0x00200000d414783b */ /* 0x000fe20000000200 */
[----:B------:R-:W-:Y:S01]  /*3f70*/  SHF.R.S32.HI R0, RZ, 0x1f, R97 ;  /* 0x0000001fff007819 */ /* 0x000fe20000011461 */
[----:B------:R-:W-:Y:S02]  /*3f80*/  VIADD R247, R109, 0x646e171e ;  /* 0x646e171e6df77836 */ /* 0x000fe40000000000 */
[----:B------:R-:W3:Y:S01]  /*3f90*/  LDSM.16.M88.4 R40, [R210+0x8000] ;  /* 0x00800000d228783b */ /* 0x000ee20000000200 */
[----:B------:R-:W-:Y:S01]  /*3fa0*/  LEA.HI R0, R0, R102, RZ, 0x2 ;  /* 0x0000006600007211 */ /* 0x000fe200078f10ff */
[C---:B------:R-:W-:Y:S02]  /*3fb0*/  VIADD R217, R214.reuse, 0x800 ;  /* 0x00000800d6d97836 */ /* 0x040fe40000000000 */
[----:B------:R-:W3:Y:S01]  /*3fc0*/  LDSM.16.M88.4 R52, [R210+0x8800] ;  /* 0x00880000d234783b */ /* 0x000ee20000000200 */
[----:B------:R-:W-:-:S02]  /*3fd0*/  VIADD R216, R214, 0x1000 ;  /* 0x00001000d6d87836 */ /* 0x000fc40000000000 */
[----:B------:R-:W-:Y:S01]  /*3fe0*/  VIADD R215, R214, 0x1800 ;  /* 0x00001800d6d77836 */ /* 0x000fe20000000000 */
[C---:B-1----:R-:W-:Y:S01]  /*3ff0*/  HMMA.16816.F32.BF16 R60, R8.reuse, R24, RZ ;  /* 0x00000018083c723c */ /* 0x042fe200000418ff */
[----:B------:R-:W0:Y:S05]  /*4000*/  LDGDEPBAR ;  /* 0x00000000000079af */ /* 0x000e2a0000000000 */
[C---:B----4-:R-:W-:Y:S06]  /*4010*/  HMMA.16816.F32.BF16 R48, R8.reuse, R32, RZ ;  /* 0x000000200830723c */ /* 0x050fec00000418ff */
[C---:B------:R-:W-:Y:S06]  /*4020*/  HMMA.16816.F32.BF16 R56, R8.reuse, R26, RZ ;  /* 0x0000001a0838723c */ /* 0x040fec00000418ff */
[----:B------:R-:W-:Y:S06]  /*4030*/  HMMA.16816.F32.BF16 R8, R8, R34, RZ ;  /* 0x000000220808723c */ /* 0x000fec00000418ff */
[C---:B------:R-:W-:Y:S06]  /*4040*/  HMMA.16816.F32.BF16 R68, R16.reuse, R24, RZ ;  /* 0x000000181044723c */ /* 0x040fec00000418ff */
[C---:B------:R-:W-:Y:S01]  /*4050*/  HMMA.16816.F32.BF16 R64, R16.reuse, R26, RZ ;  /* 0x0000001a1040723c */ /* 0x040fe200000418ff */
[----:B------:R-:W1:Y:S05]  /*4060*/  LDSM.16.M88.4 R24, [R212] ;  /* 0x00000000d418783b */ /* 0x000e6a0000000200 */
[C---:B------:R-:W-:Y:S06]  /*4070*/  HMMA.16816.F32.BF16 R80, R16.reuse, R32, RZ ;  /* 0x000000201050723c */ /* 0x040fec00000418ff */
[----:B------:R-:W-:Y:S01]  /*4080*/  HMMA.16816.F32.BF16 R76, R16, R34, RZ ;  /* 0x00000022104c723c */ /* 0x000fe200000418ff */
[----:B------:R-:W-:Y:S05]  /*4090*/  LDSM.16.M88.4 R32, [R209] ;  /* 0x00000000d120783b */ /* 0x000fea0000000200 */
[C---:B------:R-:W-:Y:S06]  /*40a0*/  HMMA.16816.F32.BF16 R88, R12.reuse, R36, R60 ;  /* 0x000000240c58723c */ /* 0x040fec000004183c */
[C---:B--2---:R-:W-:Y:S06]  /*40b0*/  HMMA.16816.F32.BF16 R84, R12.reuse, R44, R48 ;  /* 0x0000002c0c54723c */ /* 0x044fec0000041830 */
[C---:B------:R-:W-:Y:S06]  /*40c0*/  HMMA.16816.F32.BF16 R60, R12.reuse, R38, R56 ;  /* 0x000000260c3c723c */ /* 0x040fec0000041838 */
[----:B------:R-:W-:Y:S01]  /*40d0*/  HMMA.16816.F32.BF16 R48, R12, R46, R8 ;  /* 0x0000002e0c30723c */ /* 0x000fe20000041808 */
[----:B------:R-:W2:Y:S05]  /*40e0*/  LDSM.16.M88.4 R8, [R211+0x2000] ;  /* 0x00200000d308783b */ /* 0x000eaa0000000200 */
[C---:B---3--:R-:W-:Y:S06]  /*40f0*/  HMMA.16816.F32.BF16 R16, R28.reuse, R36, R68 ;  /* 0x000000241c10723c */ /* 0x048fec0000041844 */
[C---:B------:R-:W-:Y:S01]  /*4100*/  HMMA.16816.F32.BF16 R12, R28.reuse, R38, R64 ;  /* 0x000000261c0c723c */ /* 0x040fe20000041840 */
[----:B------:R-:W3:Y:S05]  /*4110*/  LDSM.16.M88.4 R36, [R209+0x800] ;  /* 0x00080000d124783b */ /* 0x000eea0000000200 */
[C---:B------:R-:W-:Y:S06]  /*4120*/  HMMA.16816.F32.BF16 R64, R28.reuse, R44, R80 ;  /* 0x0000002c1c40723c */ /* 0x040fec0000041850 */
[----:B------:R-:W-:Y:S01]  /*4130*/  HMMA.16816.F32.BF16 R56, R28, R46, R76 ;  /* 0x0000002e1c38723c */ /* 0x000fe2000004184c */
[----:B------:R-:W4:Y:S05]  /*4140*/  LDSM.16.M88.4 R28, [R211] ;  /* 0x00000000d31c783b */ /* 0x000f2a0000000200 */
[C---:B------:R-:W-:Y:S06]  /*4150*/  HMMA.16816.F32.BF16 R80, R20.reuse, R40, R88 ;  /* 0x000000281450723c */ /* 0x040fec0000041858 */
[C---:B------:R-:W-:Y:S06]  /*4160*/  HMMA.16816.F32.BF16 R76, R20.reuse, R42, R60 ;  /* 0x0000002a144c723c */ /* 0x040fec000004183c */
[C---:B------:R-:W-:Y:S06]  /*4170*/  HMMA.16816.F32.BF16 R84, R20.reuse, R52, R84 ;  /* 0x000000341454723c */ /* 0x040fec0000041854 */
[----:B------:R-:W-:Y:S01]  /*4180*/  HMMA.16816.F32.BF16 R68, R20, R54, R48 ;  /* 0x000000361444723c */ /* 0x000fe20000041830 */
[----:B------:R-:W-:Y:S05]  /*4190*/  LDSM.16.M88.4 R48, [R174+0x9000] ;  /* 0x00900000ae30783b */ /* 0x000fea0000000200 */
[C---:B-1----:R-:W-:Y:S01]  /*41a0*/  HMMA.16816.F32.BF16 R60, R24.reuse, R40, R16 ;  /* 0x00000028183c723c */ /* 0x042fe20000041810 */
[----:B------:R-:W1:Y:S05]  /*41b0*/  LDSM.16.M88.4 R16, [R204+0x6000] ;  /* 0x00600000cc10783b */ /* 0x000e6a0000000200 */
[C---:B------:R-:W-:Y:S01]  /*41c0*/  HMMA.16816.F32.BF16 R44, R24.reuse, R42, R12 ;  /* 0x0000002a182c723c */ /* 0x040fe2000004180c */
[----:B------:R-:W1:Y:S04]  /*41d0*/  LDSM.16.M88.4 R40, [R174+0x9800] ;  /* 0x00980000ae28783b */ /* 0x000e680000000200 */
[----:B------:R-:W1:Y:S01]  /*41e0*/  LDSM.16.M88.4 R12, [R204+0x4000] ;  /* 0x00400000cc0c783b */ /* 0x000e620000000200 */
[C---:B------:R-:W-:Y:S06]  /*41f0*/  HMMA.16816.F32.BF16 R20, R24.reuse, R52, R64 ;  /* 0x000000341814723c */ /* 0x040fec0000041840 */
[----:B------:R-:W-:Y:S06]  /*4200*/  HMMA.16816.F32.BF16 R24, R24, R54, R56 ;  /* 0x000000361818723c */ /* 0x000fec0000041838 */
[C---:B--2---:R-:W-:Y:S06]  /*4210*/  HMMA.16816.F32.BF16 R52, R8.reuse, R32, R80 ;  /* 0x000000200834723c */ /* 0x044fec0000041850 */
[C---:B------:R-:W-:Y:S06]  /*4220*/  HMMA.16816.F32.BF16 R56, R8.reuse, R34, R76 ;  /* 0x000000220838723c */ /* 0x040fec000004184c */
[C---:B---3--:R-:W-:Y:S06]  /*4230*/  HMMA.16816.F32.BF16 R76, R8.reuse, R36, R84 ;  /* 0x00000024084c723c */ /* 0x048fec0000041854 */
[----:B------:R-:W-:Y:S01]  /*4240*/  HMMA.16816.F32.BF16 R64, R8, R38, R68 ;  /* 0x000000260840723c */ /* 0x000fe20000041844 */
[----:B------:R-:W-:Y:S05]  /*4250*/  LDSM.16.M88.4 R8, [R206+0x6000] ;  /* 0x00600000ce08783b */ /* 0x000fea0000000200 */
[C---:B----4-:R-:W-:Y:S01]  /*4260*/  HMMA.16816.F32.BF16 R88, R28.reuse, R34, R44 ;  /* 0x000000221c58723c */ /* 0x050fe2000004182c */
[----:B------:R-:W2:Y:S05]  /*4270*/  LDSM.16.M88.4 R44, [R214+0x1000] ;  /* 0x00100000d62c783b */ /* 0x000eaa0000000200 */
[C---:B------:R-:W-:Y:S01]  /*4280*/  HMMA.16816.F32.BF16 R84, R28.reuse, R32, R60 ;  /* 0x000000201c54723c */ /* 0x040fe2000004183c */
[----:B------:R-:W-:Y:S05]  /*4290*/  LDSM.16.M88.4 R32, [R214+0x1800] ;  /* 0x00180000d620783b */ /* 0x000fea0000000200 */
[C---:B------:R-:W-:Y:S01]  /*42a0*/  HMMA.16816.F32.BF16 R80, R28.reuse, R36, R20 ;  /* 0x000000241c50723c */ /* 0x040fe20000041814 */
[----:B------:R-:W-:Y:S05]  /*42b0*/  LDSM.16.M88.4 R20, [R212+0x6000] ;  /* 0x00600000d414783b */ /* 0x000fea0000000200 */
[----:B------:R-:W-:Y:S01]  /*42c0*/  HMMA.16816.F32.BF16 R36, R28, R38, R24 ;  /* 0x000000261c24723c */ /* 0x000fe20000041818 */
[----:B------:R-:W3:Y:S05]  /*42d0*/  LDSM.16.M88.4 R24, [R206+0x4000] ;  /* 0x00400000ce18783b */ /* 0x000eea0000000200 */
[C---:B-1----:R-:W-:Y:S01]  /*42e0*/  HMMA.16816.F32.BF16 R28, R16.reuse, R48, R52 ;  /* 0x00000030101c723c */ /* 0x042fe20000041834 */
[----:B------:R-:W1:Y:S05]  /*42f0*/  LDSM.16.M88.4 R52, [R210+0x9000] ;  /* 0x00900000d234783b */ /* 0x000e6a0000000200 */
[C---:B------:R-:W-:Y:S06]  /*4300*/  HMMA.16816.F32.BF16 R68, R16.reuse, R40, R76 ;  /* 0x000000281044723c */ /* 0x040fec000004184c */
[----:B------:R-:W-:Y:S01]  /*4310*/  HMMA.16816.F32.BF16 R60, R16, R50, R56 ;  /* 0x00000032103c723c */ /* 0x000fe20000041838 */
[----:B------:R-:W-:Y:S05]  /*4320*/  LDSM.16.M88.4 R56, [R210+0x9800] ;  /* 0x00980000d238783b */ /* 0x000fea0000000200 */
[C---:B------:R-:W-:Y:S06]  /*4330*/  HMMA.16816.F32.BF16 R76, R12.reuse, R48, R84 ;  /* 0x000000300c4c723c */ /* 0x040fec0000041854 */
[C---:B------:R-:W-:Y:S06]  /*4340*/  HMMA.16816.F32.BF16 R88, R12.reuse, R50, R88 ;  /* 0x000000320c58723c */ /* 0x040fec0000041858 */
[C---:B------:R-:W-:Y:S06]  /*4350*/  HMMA.16816.F32.BF16 R80, R12.reuse, R40, R80 ;  /* 0x000000280c50723c */ /* 0x040fec0000041850 */
[-C--:B------:R-:W-:Y:S01]  /*4360*/  HMMA.16816.F32.BF16 R48, R12, R42.reuse, R36 ;  /* 0x0000002a0c30723c */ /* 0x080fe20000041824 */
[----:B------:R-:W-:Y:S05]  /*4370*/  LDSM.16.M88.4 R36, [R209+0x1800] ;  /* 0x00180000d124783b */ /* 0x000fea0000000200 */
[----:B------:R-:W-:Y:S01]  /*4380*/  HMMA.16816.F32.BF16 R64, R16, R42, R64 ;  /* 0x0000002a1040723c */ /* 0x000fe20000041840 */
[----:B------:R-:W4:Y:S05]  /*4390*/  LDSM.16.M88.4 R16, [R212+0x4000] ;  /* 0x00400000d410783b */ /* 0x000f2a0000000200 */
[C---:B--2---:R-:W-:Y:S01]  /*43a0*/  HMMA.16816.F32.BF16 R12, R8.reuse, R44, R28 ;  /* 0x0000002c080c723c */ /* 0x044fe2000004181c */
[----:B------:R-:W-:Y:S05]  /*43b0*/  LDSM.16.M88.4 R28, [R209+0x1000] ;  /* 0x00100000d11c783b */ /* 0x000fea0000000200 */
[----:B------:R-:W-:Y:S06]  /*43c0*/  HMMA.16816.F32.BF16 R40, R8, R46, R60 ;  /* 0x0000002e0828723c */ /* 0x000fec000004183c */
[C---:B---3--:R-:W-:Y:S06]  /*43d0*/  HMMA.16816.F32.BF16 R76, R24.reuse, R44, R76 ;  /* 0x0000002c184c723c */ /* 0x048fec000004184c */
[----:B------:R-:W-:Y:S06]  /*43e0*/  HMMA.16816.F32.BF16 R44, R24, R46, R88 ;  /* 0x0000002e182c723c */ /* 0x000fec0000041858 */
[C---:B------:R-:W-:Y:S06]  /*43f0*/  HMMA.16816.F32.BF16 R84, R8.reuse, R32, R68 ;  /* 0x000000200854723c */ /* 0x040fec0000041844 */
[----:B------:R-:W-:Y:S01]  /*4400*/  HMMA.16816.F32.BF16 R68, R8, R34, R64 ;  /* 0x000000220844723c */ /* 0x000fe20000041840 */
[----:B------:R-:W2:Y:S05]  /*4410*/  LDSM.16.M88.4 R8, [R211+0x6000] ;  /* 0x00600000d308783b */ /* 0x000eaa0000000200 */
[----:B-1----:R-:W-:Y:S01]  /*4420*/  HMMA.16816.F32.BF16 R60, R20, R52, R12 ;  /* 0x00000034143c723c */ /* 0x002fe2000004180c */
[----:B------:R-:W1:Y:S01]  /*4430*/  LDSM.16.M88.4 R12, [R211+0x4000] ;  /* 0x00400000d30c783b */ /* 0x000e620000000200 */
[----:B------:R-:W-:-:S04]  /*4440*/  DEPBAR.LE SB0, 0x0 ;  /* 0x000080000000791a */ /* 0x000fc80000000000 */
[C---:B------:R-:W-:Y:S06]  /*4450*/  HMMA.16816.F32.BF16 R80, R24.reuse, R32, R80 ;  /* 0x000000201850723c */ /* 0x040fec0000041850 */
[----:B------:R-:W-:Y:S06]  /*4460*/  HMMA.16816.F32.BF16 R64, R24, R34, R48 ;  /* 0x000000221840723c */ /* 0x000fec0000041830 */
[-C--:B------:R-:W-:Y:S06]  /*4470*/  HMMA.16816.F32.BF16 R40, R20, R54.reuse, R40 ;  /* 0x000000361428723c */ /* 0x080fec0000041828 */
[C---:B----4-:R-:W-:Y:S06]  /*4480*/  HMMA.16816.F32.BF16 R44, R16.reuse, R54, R44 ;  /* 0x00000036102c723c */ /* 0x050fec000004182c */
[----:B------:R-:W-:Y:S06]  /*4490*/  HMMA.16816.F32.BF16 R24, R16, R52, R76 ;  /* 0x000000341018723c */ /* 0x000fec000004184c */
[C---:B------:R-:W-:Y:S06]  /*44a0*/  HMMA.16816.F32.BF16 R32, R20.reuse, R56, R84 ;  /* 0x000000381420723c */ /* 0x040fec0000041854 */
[----:B------:R-:W-:Y:S06]  /*44b0*/  HMMA.16816.F32.BF16 R20, R20, R58, R68 ;  /* 0x0000003a1414723c */ /* 0x000fec0000041844 */
[C---:B------:R-:W-:Y:S06]  /*44c0*/  HMMA.16816.F32.BF16 R48, R16.reuse, R56, R80 ;  /* 0x000000381030723c */ /* 0x040fec0000041850 */
[----:B------:R-:W-:Y:S06]  /*44d0*/  HMMA.16816.F32.BF16 R56, R16, R58, R64 ;  /* 0x0000003a1038723c */ /* 0x000fec0000041840 */
[----:B--2---:R-:W-:Y:S01]  /*44e0*/  HMMA.16816.F32.BF16 R40, R8, R30, R40 ;  /* 0x0000001e0828723c */ /* 0x004fe20000041828 */
[----:B------:R-:W-:-:S02]  /*44f0*/  LEA.HI R17, R3, R75, RZ, 0x2 ;  /* 0x0000004b03117211 */ /* 0x000fc400078f10ff */
[----:B------:R-:W-:Y:S02]  /*4500*/  LOP3.LUT R3, R0, 0xffffffc, RZ, 0xc0, !PT ;  /* 0x0ffffffc00037812 */ /* 0x000fe400078ec0ff */
[----:B------:R-:W-:Y:S01]  /*4510*/  SHF.R.S32.HI R0, RZ, 0x2, R17 ;  /* 0x00000002ff007819 */ /* 0x000fe20000011411 */
[----:B-1----:R-:W-:Y:S01]  /*4520*/  HMMA.16816.F32.BF16 R44, R12, R30, R44 ;  /* 0x0000001e0c2c723c */ /* 0x002fe2000004182c */
[----:B------:R-:W-:Y:S01]  /*4530*/  LOP3.LUT R16, R104, 0x6, RZ, 0xc0, !PT ;  /* 0x0000000668107812 */ /* 0x000fe200078ec0ff */
[----:B------:R-:W-:-:S04]  /*4540*/  IMAD.IADD R3, R102, 0x1, -R3 ;  /* 0x0000000166037824 */ /* 0x000fc800078e0a03 */
[----:B------:R-:W-:Y:S01]  /*4550*/  HMMA.16816.F32.BF16 R68, R12, R28, R24 ;  /* 0x0000001c0c44723c */ /* 0x000fe20000041818 */
[----:B------:R-:W-:-:S05]  /*4560*/  IMAD R30, R115, 0x8, R102 ;  /* 0x00000008731e7824 */ /* 0x000fca00078e0266 */
[----:B------:R1:W-:Y:S01]  /*4570*/  STL [R1+0xe4], R30 ;  /* 0x0000e41e01007387 */ /* 0x0003e20000100800 */
[----:B------:R-:W-:Y:S01]  /*4580*/  IMAD R27, R3, 0x10, R0 ;  /* 0x00000010031b7824 */ /* 0x000fe200078e0200 */
[----:B------:R-:W-:Y:S01]  /*4590*/  LEA R0, R102, R0, 0x4 ;  /* 0x0000000066007211 */ /* 0x000fe200078e20ff */
[----:B------:R-:W-:Y:S01]  /*45a0*/  HMMA.16816.F32.BF16 R60, R8, R28, R60 ;  /* 0x0000001c083c723c */ /* 0x000fe2000004183c */
[----:B------:R-:W-:-:S03]  /*45b0*/  IADD3 R3, R72, 0x1, -R118 ;  /* 0x0000000148037810 */ /* 0x000fc60007ffe876 */
[----:B------:R-:W-:Y:S02]  /*45c0*/  IMAD.IADD R0, R105, 0x1, R0 ;  /* 0x0000000169007824 */ /* 0x000fe400078e0200 */
[----:B------:R-:W-:Y:S01]  /*45d0*/  IMAD.IADD R3, R95, 0x1, R3 ;  /* 0x000000015f037824 */ /* 0x000fe200078e0203 */
[C---:B------:R-:W-:Y:S01]  /*45e0*/  HMMA.16816.F32.BF16 R64, R8.reuse, R36, R32 ;  /* 0x000000240840723c */ /* 0x040fe20000041820 */
[----:B------:R-:W-:Y:S01]  /*45f0*/  IMAD.IADD R229, R0, 0x1, R6 ;  /* 0x0000000100e57824 */ /* 0x000fe200078e0206 */
[C-C-:B------:R-:W-:Y:S02]  /*4600*/  IADD3 R231, R6.reuse, 0x8, R0.reuse ;  /* 0x0000000806e77810 */ /* 0x140fe40007ffe000 */
[C-C-:B------:R-:W-:Y:S02]  /*4610*/  IADD3 R228, R6.reuse, 0x40, R0.reuse ;  /* 0x0000004006e47810 */ /* 0x140fe40007ffe000 */
[--C-:B------:R-:W-:Y:S01]  /*4620*/  IADD3 R230, R6, 0x48, R0.reuse ;  /* 0x0000004806e67810 */ /* 0x100fe20007ffe000 */
[----:B------:R-:W-:Y:S01]  /*4630*/  HMMA.16816.F32.BF16 R52, R8, R38, R20 ;  /* 0x000000260834723c */ /* 0x000fe20000041814 */
[----:B------:R-:W-:-:S02]  /*4640*/  IADD3 R6, R3, 0x8, R0 ;  /* 0x0000000803067810 */ /* 0x000fc40007ffe000 */
[C---:B------:R-:W-:Y:S02]  /*4650*/  IADD3 R7, R3.reuse, 0x40, R0 ;  /* 0x0000004003077810 */ /* 0x040fe40007ffe000 */
[C---:B------:R-:W-:Y:S01]  /*4660*/  VIADDMNMX R235, R3.reuse, R0, R72, PT ;  /* 0x0000000003eb7246 */ /* 0x040fe20003800148 */
[C---:B------:R-:W-:Y:S01]  /*4670*/  HMMA.16816.F32.BF16 R88, R12.reuse, R36, R48 ;  /* 0x000000240c58723c */ /* 0x040fe20000041830 */
[----:B------:R-:W-:Y:S02]  /*4680*/  IADD3 R0, R3, 0x48, R0 ;  /* 0x0000004803007810 */ /* 0x000fe40007ffe000 */
[-C--:B------:R-:W-:Y:S02]  /*4690*/  VIMNMX R234, R6, R72.reuse, PT ;  /* 0x0000004806ea7248 */ /* 0x080fe40003fe0100 */
[-C--:B------:R-:W-:Y:S01]  /*46a0*/  VIMNMX R233, R7, R72.reuse, PT ;  /* 0x0000004807e97248 */ /* 0x080fe20003fe0100 */
[----:B------:R-:W-:Y:S01]  /*46b0*/  HMMA.16816.F32.BF16 R84, R12, R38, R56 ;  /* 0x000000260c54723c */ /* 0x000fe20000041838 */
[----:B------:R-:W-:-:S02]  /*46c0*/  VIMNMX R232, R0, R72, PT ;  /* 0x0000004800e87248 */ /* 0x000fc40003fe0100 */
[-C--:B------:R-:W-:Y:S02]  /*46d0*/  VIADDMNMX R227, R229, -R74.reuse, RZ, !PT ;  /* 0x8000004ae5e37246 */ /* 0x080fe400078001ff */
[-C--:B------:R-:W-:Y:S02]  /*46e0*/  VIADDMNMX R226, R231, -R74.reuse, RZ, !PT ;  /* 0x8000004ae7e27246 */ /* 0x080fe400078001ff */
[-C--:B------:R-:W-:Y:S02]  /*46f0*/  VIADDMNMX R225, R228, -R74.reuse, RZ, !PT ;  /* 0x8000004ae4e17246 */ /* 0x080fe400078001ff */
[----:B------:R-:W-:Y:S01]  /*4700*/  VIADDMNMX R224, R230, -R74, RZ, !PT ;  /* 0x8000004ae6e07246 */ /* 0x000fe200078001ff */
[----:B------:R-:W-:Y:S06]  /*4710*/  BAR.SYNC.DEFER_BLOCKING 0x0 ;  /* 0x0000000000007b1d */ /* 0x000fec0000010000 */
[----:B-1----:R-:W-:Y:S08]  /*4720*/  @!P3 BRA `(.L_x_2759) ;  /* 0x0000000000a8b947 */ /* 0x002ff00003800000 */
[----:B------:R-:W-:Y:S01]  /*4730*/  VIADD R0, R116, 0xfffffffe ;  /* 0xfffffffe74007836 */ /* 0x000fe20000000000 */
[-C--:B------:R-:W-:Y:S01]  /*4740*/  ISETP.GE.AND P2, PT, R114, R223.reuse, PT ;  /* 0x000000df7200720c */ /* 0x080fe20003f46270 */
[----:B------:R-:W-:Y:S01]  /*4750*/  BSSY B0, `(.L_x_2760) ;  /* 0x0000026000007945 */ /* 0x000fe20003800000 */
[----:B------:R-:W-:Y:S01]  /*4760*/  ISETP.GE.AND P1, PT, R246, R223, PT ;  /* 0x000000dff600720c */ /* 0x000fe20003f26270 */
[----:B------:R-:W-:Y:S01]  /*4770*/  IMAD R3, R107, R0, RZ ;  /* 0x000000006b037224 */ /* 0x000fe200078e02ff */
[----:B------:R-:W-:Y:S01]  /*4780*/  SHF.R.S32.HI R8, RZ, 0x1f, R0 ;  /* 0x0000001fff087819 */ /* 0x000fe20000011400 */
[----:B------:R-:W-:-:S04]  /*4790*/  IMAD.WIDE.U32 R6, R0, R106, R112 ;  /* 0x0000006a00067225 */ /* 0x000fc800078e0070 */
[----:B------:R-:W-:Y:S01]  /*47a0*/  IMAD R3, R8, R106, R3 ;  /* 0x0000006a08037224 */ /* 0x000fe200078e0203 */
[----:B------:R-:W-:-:S03]  /*47b0*/  IADD3 R0, P5, R242, R6, RZ ;  /* 0x00000006f2007210 */ /* 0x000fc60007fbe0ff */
[----:B------:R-:W-:Y:S01]  /*47c0*/  IMAD.IADD R3, R7, 0x1, R3 ;  /* 0x0000000107037824 */ /* 0x000fe200078e0203 */
[CC--:B------:R-:W-:Y:S01]  /*47d0*/  @!P2 LEA R12, P6, R6.reuse, R236.reuse, 0x1 ;  /* 0x000000ec060ca211 */ /* 0x0c0fe200078c08ff */
[----:B------:R1:W-:Y:S01]  /*47e0*/  @P2 STS.128 [R222+0x8000], RZ ;  /* 0x008000ffde002388 */ /* 0x0003e20000000c00 */
[-C--:B------:R-:W-:Y:S01]  /*47f0*/  @!P1 LEA R8, P0, R6, R236.reuse, 0x1 ;  /* 0x000000ec06089211 */ /* 0x080fe200078008ff */
[--C-:B------:R-:W-:Y:S01]  /*4800*/  IMAD.X R7, R213, 0x1, R3.reuse, P5 ;  /* 0x00000001d5077824 */ /* 0x100fe200028e0603 */
[----:B------:R-:W-:Y:S02]  /*4810*/  @!P2 LEA R10, P4, R0, R236, 0x1 ;  /* 0x000000ec000aa211 */ /* 0x000fe400078808ff */
[CCC-:B------:R-:W-:Y:S02]  /*4820*/  @!P2 LEA.HI.X R13, R6.reuse, R237.reuse, R3.reuse, 0x1, P6 ;  /* 0x000000ed060da211 */ /* 0x1c0fe400030f0c03 */
[-C--:B------:R-:W-:Y:S02]  /*4830*/  @!P1 LEA.HI.X R9, R6, R237.reuse, R3, 0x1, P0 ;  /* 0x000000ed06099211 */ /* 0x080fe400000f0c03 */
        /* <DEDUP_REMOVED lines=23> */
.L_x_2761:
[----:B------:R-:W-:Y:S05]  /*49b0*/  BSYNC B0 ;  /* 0x0000000000007941 */ /* 0x000fea0003800000 */
.L_x_2760:
[----:B------:R-:W0:Y:S02]  /*49c0*/  LDGDEPBAR ;  /* 0x00000000000079af */ /* 0x000e240000000000 */
.L_x_2759:
[----:B------:R-:W-:Y:S05]  /*49d0*/  BSYNC B1 ;  /* 0x0000000000017941 */ /* 0x000fea0003800000 */
.L_x_2758:
[----:B------:R-:W3:Y:S01]  /*49e0*/  LD.E R3, desc[UR4][R172.64+0xdc] ;  /* 0x0000dc04ac037980 */ /* 0x000ee2000c101900 */
[----:B--2---:R-:W-:Y:S02]  /*49f0*/  IMAD R6, R73, 0x20, R16 ;  /* 0x0000002049067824 */ /* 0x004fe400078e0210 */
[----:B------:R-:W-:Y:S02]  /*4a00*/  IMAD.IADD R0, R93, 0x1, R92 ;  /* 0x000000015d007824 */ /* 0x000fe400078e025c */
[C---:B------:R-:W-:Y:S01]  /*4a10*/  VIADD R16, R6.reuse, 0x1 ;  /* 0x0000000106107836 */ /* 0x040fe20000000000 */
[CC--:B------:R-:W-:Y:S01]  /*4a20*/  ISETP.GE.AND P4, PT, R6.reuse, R225.reuse, PT ;  /* 0x000000e10600720c */ /* 0x0c0fe20003f86270 */
[----:B------:R-:W-:Y:S02]  /*4a30*/  VIADD R7, R6, 0x8 ;  /* 0x0000000806077836 */ /* 0x000fe40000000000 */
[----:B-1----:R-:W-:Y:S01]  /*4a40*/  IMAD.IADD R9, R228, 0x1, -R6 ;  /* 0x00000001e4097824 */ /* 0x002fe200078e0a06 */
[-C--:B------:R-:W-:Y:S01]  /*4a50*/  ISETP.GE.AND P2, PT, R16, R225.reuse, PT ;  /* 0x000000e11000720c */ /* 0x080fe20003f46270 */
[C---:B------:R-:W-:Y:S01]  /*4a60*/  IMAD.IADD R8, R228.reuse, 0x1, -R16 ;  /* 0x00000001e4087824 */ /* 0x040fe200078e0a10 */
[----:B------:R-:W-:Y:S01]  /*4a70*/  ISETP.GE.AND P1, PT, R7, R225, PT ;  /* 0x000000e10700720c */ /* 0x000fe20003f26270 */
[----:B------:R-:W-:Y:S01]  /*4a80*/  IMAD.IADD R11, R228, 0x1, -R7 ;  /* 0x00000001e40b7824 */ /* 0x000fe200078e0a07 */
[----:B------:R-:W-:Y:S01]  /*4a90*/  IABS R10, R9 ;  /* 0x00000009000a7213 */ /* 0x000fe20000000000 */
[----:B------:R-:W-:Y:S01]  /*4aa0*/  IMAD R175, R0, 0x2, R5 ;  /* 0x0000000200af7824 */ /* 0x000fe200078e0205 */
[----:B------:R-:W-:Y:S01]  /*4ab0*/  IABS R9, R8 ;  /* 0x0000000800097213 */ /* 0x000fe20000000000 */
[C---:B------:R-:W-:Y:S01]  /*4ac0*/  VIADD R5, R6.reuse, 0x9 ;  /* 0x0000000906057836 */ /* 0x040fe20000000000 */
[----:B------:R-:W-:Y:S01]  /*4ad0*/  IABS R8, R11 ;  /* 0x0000000b00087213 */ /* 0x000fe20000000000 */
[C---:B------:R-:W-:Y:S01]  /*4ae0*/  VIADD R20, R6.reuse, 0x10 ;  /* 0x0000001006147836 */ /* 0x040fe20000000000 */
[----:B------:R-:W-:Y:S01]  /*4af0*/  I2FP.F32.S32 R10, R10 ;  /* 0x0000000a000a7245 */ /* 0x000fe20000201400 */
[C---:B------:R-:W-:Y:S01]  /*4b00*/  VIADD R21, R6.reuse, 0x11 ;  /* 0x0000001106157836 */ /* 0x040fe20000000000 */
[----:B------:R-:W-:Y:S01]  /*4b10*/  I2FP.F32.S32 R8, R8 ;  /* 0x0000000800087245 */ /* 0x000fe20000201400 */
[C---:B------:R-:W-:Y:S01]  /*4b20*/  VIADD R22, R6.reuse, 0x18 ;  /* 0x0000001806167836 */ /* 0x040fe20000000000 */
[----:B------:R-:W-:Y:S01]  /*4b30*/  LOP3.LUT R11, R17, 0x7ffffffc, RZ, 0xc0, !PT ;  /* 0x7ffffffc110b7812 */ /* 0x000fe200078ec0ff */
[----:B------:R-:W-:Y:S01]  /*4b40*/  VIADD R23, R6, 0x19 ;  /* 0x0000001906177836 */ /* 0x000fe20000000000 */
[----:B------:R-:W-:Y:S01]  /*4b50*/  I2FP.F32.S32 R9, R9 ;  /* 0x0000000900097245 */ /* 0x000fe20000201400 */
[----:B------:R-:W-:Y:S01]  /*4b60*/  FFMA.FTZ R14, R8, -R219, R40 ;  /* 0x800000db080e7223 */ /* 0x000fe20000010028 */
[----:B------:R-:W-:-:S02]  /*4b70*/  IMAD R12, R111, R100, R117 ;  /* 0x000000646f0c7224 */ /* 0x000fc400078e0275 */
[-C--:B------:R-:W-:Y:S01]  /*4b80*/  FFMA.FTZ R17, R10, -R219.reuse, R60 ;  /* 0x800000db0a117223 */ /* 0x080fe2000001003c */
[C---:B------:R-:W-:Y:S02]  /*4b90*/  IMAD.IADD R8, R228.reuse, 0x1, -R5 ;  /* 0x00000001e4087824 */ /* 0x040fe400078e0a05 */
[----:B------:R-:W-:Y:S01]  /*4ba0*/  FFMA.FTZ R15, R9, -R219, R61 ;  /* 0x800000db090f7223 */ /* 0x000fe2000001003d */
[----:B------:R-:W-:Y:S01]  /*4bb0*/  IMAD.IADD R0, R228, 0x1, -R20 ;  /* 0x00000001e4007824 */ /* 0x000fe200078e0a14 */
[-C--:B------:R-:W-:Y:S01]  /*4bc0*/  ISETP.GE.OR P4, PT, R6, R233.reuse, !P4 ;  /* 0x000000e90600720c */ /* 0x080fe20006786670 */
[----:B------:R-:W-:Y:S01]  /*4bd0*/  IMAD.IADD R19, R75, 0x1, -R11 ;  /* 0x000000014b137824 */ /* 0x000fe200078e0a0b */
[----:B------:R-:W-:Y:S01]  /*4be0*/  ISETP.GE.OR P2, PT, R16, R233, !P2 ;  /* 0x000000e91000720c */ /* 0x000fe20005746670 */
[C---:B------:R-:W-:Y:S01]  /*4bf0*/  IMAD.IADD R10, R228.reuse, 0x1, -R21 ;  /* 0x00000001e40a7824 */ /* 0x040fe200078e0a15 */
[----:B------:R-:W-:Y:S01]  /*4c00*/  IABS R9, R0 ;  /* 0x0000000000097213 */ /* 0x000fe20000000000 */
[C---:B------:R-:W-:Y:S01]  /*4c10*/  IMAD.IADD R11, R228.reuse, 0x1, -R22 ;  /* 0x00000001e40b7824 */ /* 0x040fe200078e0a16 */
[----:B------:R-:W-:Y:S01]  /*4c20*/  ISETP.GE.AND P0, PT, R5, R225, PT ;  /* 0x000000e10500720c */ /* 0x000fe20003f06270 */
[----:B------:R-:W-:Y:S01]  /*4c30*/  IMAD.IADD R13, R228, 0x1, -R23 ;  /* 0x00000001e40d7824 */ /* 0x000fe200078e0a17 */
[----:B------:R-:W-:Y:S01]  /*4c40*/  ISETP.GE.OR P1, PT, R7, R233, !P1 ;  /* 0x000000e90700720c */ /* 0x000fe20004f26670 */
[----:B------:R-:W-:Y:S01]  /*4c50*/  IMAD R18, R101, R12, R105 ;  /* 0x0000000c65127224 */ /* 0x000fe200078e0269 */
[----:B------:R-:W-:Y:S01]  /*4c60*/  IABS R12, R8 ;  /* 0x00000008000c7213 */ /* 0x000fe20000000000 */
[----:B------:R-:W-:Y:S01]  /*4c70*/  IMAD.WIDE.U32 R110, R110, -0x2daee0ad, RZ ;  /* 0xd2511f536e6e7825 */ /* 0x000fe200078e00ff */
[----:B------:R-:W-:-:S02]  /*4c80*/  IABS R8, R10 ;  /* 0x0000000a00087213 */ /* 0x000fc40000000000 */
        /* <DEDUP_REMOVED lines=8> */
[----:B------:R-:W-:Y:S01]  /*4d10*/  I2FP.F32.S32 R10, R12 ;  /* 0x0000000c000a7245 */ /* 0x000fe20000201400 */
[----:B------:R-:W-:Y:S01]  /*4d20*/  VIADD R34, R30, 0x4 ;  /* 0x000000041e227836 */ /* 0x000fe20000000000 */
[----:B------:R-:W-:Y:S01]  /*4d30*/  I2FP.F32.S32 R11, R11 ;  /* 0x0000000b000b7245 */ /* 0x000fe20000201400 */
[----:B------:R-:W-:Y:S01]  /*4d40*/  VIADD R31, R108, 0x9e3779b9 ;  /* 0x9e3779b96c1f7836 */ /* 0x000fe20000000000 */
[----:B------:R-:W-:Y:S01]  /*4d50*/  I2FP.F32.S32 R0, R0 ;  /* 0x0000000000007245 */ /* 0x000fe20000201400 */
[----:B------:R-:W-:Y:S01]  /*4d60*/  FFMA.FTZ R12, R10, -R219, R41 ;  /* 0x800000db0a0c7223 */ /* 0x000fe20000010029 */
[----:B------:R-:W-:Y:S01]  /*4d70*/  ISETP.GE.AND P2, PT, R20, R225, PT ;  /* 0x000000e11400720c */ /* 0x000fe20003f46270 */
[----:B------:R-:W-:Y:S01]  /*4d80*/  FFMA.FTZ R11, R11, -R219, R64 ;  /* 0x800000db0b0b7223 */ /* 0x000fe20000010040 */
[----:B------:R-:W-:Y:S01]  /*4d90*/  ISETP.GE.OR P0, PT, R5, R233, !P0 ;  /* 0x000000e90500720c */ /* 0x000fe20004706670 */
[----:B------:R-:W-:Y:S01]  /*4da0*/  FFMA.FTZ R13, R0, -R219, R53 ;  /* 0x800000db000d7223 */ /* 0x000fe20000010035 */
[----:B------:R-:W-:Y:S01]  /*4db0*/  FSEL R25, R14, -INF , !P1 ;  /* 0xff8000000e197808 */ /* 0x000fe20004800000 */
[----:B------:R-:W-:Y:S01]  /*4dc0*/  VIADD R64, R109, 0xbb67ae85 ;  /* 0xbb67ae856d407836 */ /* 0x000fe20000000000 */
[----:B------:R-:W-:Y:S01]  /*4dd0*/  FMNMX.FTZ R0, R72, R73, !PT ;  /* 0x0000004948007209 */ /* 0x000fe20007810000 */
[----:B------:R-:W-:Y:S01]  /*4de0*/  IMAD.WIDE.U32 R32, R30, -0x326172a9, RZ ;  /* 0xcd9e8d571e207825 */ /* 0x000fe200078e00ff */
[----:B------:R-:W-:Y:S01]  /*4df0*/  I2FP.F32.S32 R9, R9 ;  /* 0x0000000900097245 */ /* 0x000fe20000201400 */
[----:B------:R-:W-:Y:S01]  /*4e00*/  STL.64 [R1+0x50], R110 ;  /* 0x0000506e01007387 */ /* 0x000fe20000100a00 */
[----:B------:R-:W-:Y:S01]  /*4e10*/  ISETP.GE.AND P1, PT, R21, R225, PT ;  /* 0x000000e11500720c */ /* 0x000fe20003f26270 */
[----:B------:R-:W-:Y:S01]  /*4e20*/  VIADD R30, R108, 0x3c6ef372 ;  /* 0x3c6ef3726c1e7836 */ /* 0x000fe20000000000 */
[----:B------:R-:W-:Y:S01]  /*4e30*/  ISETP.GE.OR P2, PT, R20, R233, !P2 ;  /* 0x000000e91400720c */ /* 0x000fe20005746670 */
[----:B------:R-:W-:Y:S01]  /*4e40*/  FFMA.FTZ R10, R9, -R219, R65 ;  /* 0x800000db090a7223 */ /* 0x000fe20000010041 */
[----:B------:R-:W-:Y:S01]  /*4e50*/  FSEL R26, R12, -INF , !P0 ;  /* 0xff8000000c1a7808 */ /* 0x000fe20004000000 */
[----:B------:R-:W-:Y:S01]  /*4e60*/  VIADD R40, R109, 0x76cf5d0a ;  /* 0x76cf5d0a6d287836 */ /* 0x000fe20000000000 */
[----:B------:R-:W-:Y:S01]  /*4e70*/  FMNMX.FTZ R0, R25, R0, !PT ;  /* 0x0000000019007209 */ /* 0x000fe20007810000 */
[----:B------:R-:W-:Y:S01]  /*4e80*/  VIADD R41, R109, 0x32370b8f ;  /* 0x32370b8f6d297836 */ /* 0x000fe20000000000 */
[----:B------:R-:W-:Y:S01]  /*4e90*/  I2FP.F32.S32 R8, R8 ;  /* 0x0000000800087245 */ /* 0x000fe20000201400 */
[----:B------:R-:W-:Y:S01]  /*4ea0*/  IMAD.WIDE.U32 R118, R34, -0x326172a9, RZ ;  /* 0xcd9e8d5722767825 */ /* 0x000fe200078e00ff */
[----:B------:R-:W-:Y:S01]  /*4eb0*/  ISETP.GE.AND P0, PT, R22, R225, PT ;  /* 0x000000e11600720c */ /* 0x000fe20003f06270 */
[----:B------:R-:W-:Y:S01]  /*4ec0*/  STL [R1+0x12c], R34 ;  /* 0x00012c2201007387 */ /* 0x000fe20000100800 */
[----:B------:R-:W-:Y:S01]  /*4ed0*/  ISETP.GE.OR P1, PT, R21, R233, !P1 ;  /* 0x000000e91500720c */ /* 0x000fe20004f26670 */
[----:B------:R-:W-:Y:S01]  /*4ee0*/  FFMA.FTZ R9, R8, -R219, R52 ;  /* 0x800000db08097223 */ /* 0x000fe20000010034 */
[----:B------:R-:W-:Y:S01]  /*4ef0*/  FSEL R74, R11, -INF , !P2 ;  /* 0xff8000000b4a7808 */ /* 0x000fe20005000000 */
[----:B------:R-:W-:Y:S01]  /*4f00*/  VIADD R239, R108, 0x78dde6e4 ;  /* 0x78dde6e46cef7836 */ /* 0x000fe20000000000 */
[----:B------:R-:W-:Y:S01]  /*4f10*/  FMNMX.FTZ R0, R26, R0, !PT ;  /* 0x000000001a007209 */ /* 0x000fe20007810000 */
[----:B------:R-:W-:Y:S01]  /*4f20*/  VIADD R252, R108, 0xdaa66d2b ;  /* 0xdaa66d2b6cfc7836 */ /* 0x000fe20000000000 */
[----:B------:R-:W-:Y:S01]  /*4f30*/  ISETP.GE.AND P2, PT, R23, R225, PT ;  /* 0x000000e11700720c */ /* 0x000fe20003f46270 */
[----:B------:R-:W-:Y:S01]  /*4f40*/  VIADD R251, R109, 0xa9066899 ;  /* 0xa90668996dfb7836 */ /* 0x000fe20000000000 */
[-C--:B------:R-:W-:Y:S01]  /*4f50*/  ISETP.GE.OR P0, PT, R22, R233.reuse, !P0 ;  /* 0x000000e91600720c */ /* 0x080fe20004706670 */
[----:B------:R-:W-:Y:S01]  /*4f60*/  VIADD R243, R108, 0x1715609d ;  /* 0x1715609d6cf37836 */ /* 0x000fe20000000000 */
[----:B------:R-:W-:Y:S01]  /*4f70*/  FSEL R75, R10, -INF , !P1 ;  /* 0xff8000000a4b7808 */ /* 0x000fe20004800000 */
[----:B------:R-:W-:Y:S01]  /*4f80*/  IMAD.SHL.U32 R10, R116, 0x20, RZ ;  /* 0x00000020740a7824 */ /* 0x000fe200078e00ff */
[----:B------:R-:W-:Y:S01]  /*4f90*/  FMNMX.FTZ R0, R74, R0, !PT ;  /* 0x000000004a007209 */ /* 0x000fe20007810000 */
[--C-:B------:R-:W-:Y:S01]  /*4fa0*/  IMAD R205, R4, 0x2, R175.reuse ;  /* 0x0000000204cd7824 */ /* 0x100fe200078e02af */
[----:B------:R-:W-:Y:S01]  /*4fb0*/  ISETP.GE.OR P2, PT, R23, R233, !P2 ;  /* 0x000000e91700720c */ /* 0x000fe20005746670 */
[----:B------:R-:W-:Y:S01]  /*4fc0*/  IMAD R24, R147, R18, R10 ;  /* 0x0000001293187224 */ /* 0x000fe200078e020a */
[----:B------:R-:W-:Y:S01]  /*4fd0*/  FSEL R77, R9, -INF , !P0 ;  /* 0xff800000094d7808 */ /* 0x000fe20004000000 */
[----:B------:R-:W-:Y:S01]  /*4fe0*/  IMAD.IADD R10, R229, 0x1, -R6 ;  /* 0x00000001e50a7824 */ /* 0x000fe200078e0a06 */
[----:B------:R-:W-:Y:S01]  /*4ff0*/  FMNMX.FTZ R0, R75, R0, !PT ;  /* 0x000000004b007209 */ /* 0x000fe20007810000 */
[----:B------:R-:W-:Y:S01]  /*5000*/  IMAD R208, R2, 0x2, R175 ;  /* 0x0000000202d07824 */ /* 0x000fe200078e02af */
[----:B------:R-:W-:Y:S01]  /*5010*/  FSEL R76, R13, -INF , !P2 ;  /* 0xff8000000d4c7808 */ /* 0x000fe20005000000 */
[----:B------:R-:W-:Y:S01]  /*5020*/  IMAD.WIDE.U32 R12, R34, -0x326172a9, RZ ;  /* 0xcd9e8d57220c7825 */ /* 0x000fe200078e00ff */
[----:B------:R-:W-:-:S02]  /*5030*/  FMNMX.FTZ R0, R77, R0, !PT ;  /* 0x000000004d007209 */ /* 0x000fc40007810000 */
[----:B------:R-:W-:Y:S01]  /*5040*/  LOP3.LUT R8, R109, R184, RZ, 0x3c, !PT ;  /* 0x000000b86d087212 */ /* 0x000fe200078e3cff */
[----:B------:R-:W-:Y:S01]  /*5050*/  IMAD R207, R2, 0x2, R205 ;  /* 0x0000000202cf7824 */ /* 0x000fe200078e02cd */
[----:B------:R-:W-:Y:S02]  /*5060*/  FMNMX.FTZ R0, R76, R0, !PT ;  /* 0x000000004c007209 */ /* 0x000fe40007810000 */
[----:B------:R-:W-:Y:S02]  /*5070*/  LOP3.LUT R8, R8, R111, RZ, 0x3c, !PT ;  /* 0x0000006f08087212 */ /* 0x000fe400078e3cff */
[----:B------:R-:W-:Y:S01]  /*5080*/  LOP3.LUT R65, R108, R103, RZ, 0x3c, !PT ;  /* 0x000000676c417212 */ /* 0x000fe200078e3cff */
[----:B------:R-:W1:Y:S01]  /*5090*/  SHFL.BFLY PT, R15, R0, 0x2, 0x1f ;  /* 0x0c401f00000f7f89 */ /* 0x000e6200000e0000 */
[----:B------:R-:W-:Y:S01]  /*50a0*/  IABS R11, R10 ;  /* 0x0000000a000b7213 */ /* 0x000fe20000000000 */
[----:B------:R-:W-:Y:S01]  /*50b0*/  IMAD.WIDE.U32 R8, R8, -0x326172a9, RZ ;  /* 0xcd9e8d5708087825 */ /* 0x000fe200078e00ff */
[----:B------:R-:W-:Y:S01]  /*50c0*/  LOP3.LUT R14, R65, R13, RZ, 0x3c, !PT ;  /* 0x0000000d410e7212 */ /* 0x000fe200078e3cff */
[----:B------:R-:W-:Y:S01]  /*50d0*/  STL [R1+0xdc], R65 ;  /* 0x0000dc4101007387 */ /* 0x000fe20000100800 */
[----:B------:R-:W-:-:S02]  /*50e0*/  I2FP.F32.S32 R13, R11 ;  /* 0x0000000b000d7245 */ /* 0x000fc40000201400 */
[----:B------:R-:W-:Y:S01]  /*50f0*/  LOP3.LUT R18, R9, R31, R12, 0x96, !PT ;  /* 0x0000001f09127212 */ /* 0x000fe200078e960c */
[----:B------:R-:W-:Y:S01]  /*5100*/  IMAD.IADD R12, R231, 0x1, -R6 ;  /* 0x00000001e70c7824 */ /* 0x000fe200078e0a06 */
[----:B------:R-:W-:Y:S01]  /*5110*/  ISETP.GE.AND P0, PT, R6, R227, PT ;  /* 0x000000e30600720c */ /* 0x000fe20003f06270 */
[----:B------:R-:W-:Y:S01]  /*5120*/  IMAD.WIDE.U32 R28, R14, -0x2daee0ad, RZ ;  /* 0xd2511f530e1c7825 */ /* 0x000fe200078e00ff */
[----:B------:R-:W-:-:S03]  /*5130*/  ISETP.GE.AND P2, PT, R6, R226, PT ;  /* 0x000000e20600720c */ /* 0x000fc60003f46270 */
[----:B------:R-:W-:Y:S01]  /*5140*/  FFMA.FTZ R36, R13, -R219, R68 ;  /* 0x800000db0d247223 */ /* 0x000fe20000010044 */
[----:B------:R-:W-:Y:S01]  /*5150*/  IABS R10, R12 ;  /* 0x0000000c000a7213 */ /* 0x000fe20000000000 */
[----:B------:R-:W-:Y:S01]  /*5160*/  IMAD.SHL.U32 R12, R19, 0x2, RZ ;  /* 0x00000002130c7824 */ /* 0x000fe200078e00ff */
[----:B------:R-:W-:Y:S01]  /*5170*/  ISETP.GE.AND P4, PT, R6, R224, PT ;  /* 0x000000e00600720c */ /* 0x000fe20003f86270 */
[----:B------:R-:W-:Y:S01]  /*5180*/  STL [R1+0xd0], R31 ;  /* 0x0000d01f01007387 */ /* 0x000fe20000100800 */
[----:B------:R-:W-:Y:S01]  /*5190*/  I2FP.F32.S32 R11, R10 ;  /* 0x0000000a000b7245 */ /* 0x000fe20000201400 */
[----:B------:R-:W-:Y:S01]  /*51a0*/  IMAD.IADD R10, R230, 0x1, -R6 ;  /* 0x00000001e60a7824 */ /* 0x000fe200078e0a06 */
[C---:B------:R-:W-:Y:S01]  /*51b0*/  ISETP.GE.OR P0, PT, R6.reuse, R235, !P0 ;  /* 0x000000eb0600720c */ /* 0x040fe20004706670 */
[----:B------:R-:W-:Y:S01]  /*51c0*/  STL [R1+0xd4], R64 ;  /* 0x0000d44001007387 */ /* 0x000fe20000100800 */
[----:B------:R-:W-:Y:S01]  /*51d0*/  ISETP.GE.OR P2, PT, R6, R234, !P2 ;  /* 0x000000ea0600720c */ /* 0x000fe20005746670 */
[----:B------:R-:W-:Y:S01]  /*51e0*/  FFMA.FTZ R37, R11, -R219, R70 ;  /* 0x800000db0b257223 */ /* 0x000fe20000010046 */
[----:B------:R-:W-:Y:S01]  /*51f0*/  IABS R10, R10 ;  /* 0x0000000a000a7213 */ /* 0x000fe20000000000 */
[----:B------:R-:W-:Y:S01]  /*5200*/  STL.64 [R1+0x138], R32 ;  /* 0x0001382001007387 */ /* 0x000fe20000100a00 */
[----:B-1----:R-:W-:-:S02]  /*5210*/  FMNMX.FTZ R17, R0, R15, !PT ;  /* 0x0000000f00117209 */ /* 0x002fc40007810000 */
[----:B------:R-:W-:Y:S01]  /*5220*/  LOP3.LUT R0, R29, R64, R110, 0x96, !PT ;  /* 0x000000401d007212 */ /* 0x000fe200078e966e */
[----:B------:R-:W-:Y:S01]  /*5230*/  IMAD.MOV.U32 R11, RZ, RZ, R10 ;  /* 0x000000ffff0b7224 */ /* 0x000fe200078e000a */
[----:B------:R-:W-:Y:S01]  /*5240*/  LOP3.LUT R10, R65, R33, RZ, 0x3c, !PT ;  /* 0x00000021410a7212 */ /* 0x000fe200078e3cff */
[----:B------:R-:W1:Y:S01]  /*5250*/  SHFL.BFLY PT, R19, R17, 0x1, 0x1f ;  /* 0x0c201f0011137f89 */ /* 0x000e6200000e0000 */
[----:B------:R-:W-:Y:S01]  /*5260*/  ISETP.GE.OR P4, PT, R6, R232, !P4 ;  /* 0x000000e80600720c */ /* 0x000fe20006786670 */
[----:B------:R-:W-:Y:S01]  /*5270*/  IMAD.WIDE.U32 R14, R0, -0x326172a9, RZ ;  /* 0xcd9e8d57000e7825 */ /* 0x000fe200078e00ff */
[----:B------:R-:W-:Y:S01]  /*5280*/  I2FP.F32.S32 R11, R11 ;  /* 0x0000000b000b7245 */ /* 0x000fe20000201400 */
[----:B------:R-:W-:Y:S01]  /*5290*/  STL [R1+0xc8], R40 ;  /* 0x0000c82801007387 */ /* 0x000fe20000100800 */
[----:B------:R-:W-:Y:S01]  /*52a0*/  LOP3.LUT R29, R9, R31, R118, 0x96, !PT ;  /* 0x0000001f091d7212 */ /* 0x000fe200078e9676 */
[----:B------:R-:W-:Y:S01]  /*52b0*/  IMAD R6, R147, R27, R12 ;  /* 0x0000001b93067224 */ /* 0x000fe200078e020c */
[----:B------:R-:W-:Y:S01]  /*52c0*/  ISETP.GE.AND P5, PT, R16, R224, PT ;  /* 0x000000e01000720c */ /* 0x000fe20003fa6270 */
[----:B------:R-:W-:-:S04]  /*52d0*/  IMAD.WIDE.U32 R12, R18, -0x2daee0ad, RZ ;  /* 0xd2511f53120c7825 */ /* 0x000fc800078e00ff */
[----:B------:R-:W-:Y:S01]  /*52e0*/  FFMA.FTZ R27, R11, -R219, R62 ;  /* 0x800000db0b1b7223 */ /* 0x000fe2000001003e */
[----:B------:R2:W-:Y:S01]  /*52f0*/  STL [R1+0xc4], R30 ;  /* 0x0000c41e01007387 */ /* 0x0005e20000100800 */
[----:B------:R-:W-:Y:S01]  /*5300*/  ISETP.GE.OR P5, PT, R16, R232, !P5 ;  /* 0x000000e81000720c */ /* 0x000fe20006fa6670 */
[----:B------:R-:W-:Y:S01]  /*5310*/  IMAD.WIDE.U32 R116, R10, -0x2daee0ad, RZ ;  /* 0xd2511f530a747825 */ /* 0x000fe200078e00ff */
[----:B------:R-:W-:Y:S02]  /*5320*/  LOP3.LUT R10, R15, R30, R8, 0x96, !PT ;  /* 0x0000001e0f0a7212 */ /* 0x000fe400078e9608 */
[----:B------:R-:W-:Y:S01]  /*5330*/  LOP3.LUT R18, R13, R40, R28, 0x96, !PT ;  /* 0x000000280d127212 */ /* 0x000fe200078e961c */
[----:B------:R-:W-:Y:S01]  /*5340*/  VIADD R0, R24, 0xffffffe0 ;  /* 0xffffffe018007836 */ /* 0x000fe20000000000 */
[----:B------:R-:W-:Y:S01]  /*5350*/  LOP3.LUT R15, R117, R64, R110, 0x96, !PT ;  /* 0x00000040750f7212 */ /* 0x000fe200078e966e */
[----:B------:R-:W-:Y:S01]  /*5360*/  IMAD.WIDE.U32 R10, R10, -0x2daee0ad, RZ ;  /* 0xd2511f530a0a7825 */ /* 0x000fe200078e00ff */
[----:B------:R-:W-:Y:S01]  /*5370*/  LOP3.LUT R28, R9, R31, R32, 0x96, !PT ;  /* 0x0000001f091c7212 */ /* 0x000fe200078e9620 */
[----:B------:R-:W-:Y:S01]  /*5380*/  STL.64 [R1+0x70], R116 ;  /* 0x0000707401007387 */ /* 0x000fe20000100a00 */
[----:B------:R-:W-:Y:S01]  /*5390*/  SHF.R.S32.HI R13, RZ, 0x1f, R0 ;  /* 0x0000001fff0d7819 */ /* 0x000fe20000011400 */
[----:B------:R-:W-:Y:S01]  /*53a0*/  IMAD.WIDE.U32 R244, R15, -0x326172a9, RZ ;  /* 0xcd9e8d570ff47825 */ /* 0x000fe200078e00ff */
[----:B------:R-:W-:Y:S01]  /*53b0*/  IADD3 R0, P1, R6, R0, RZ ;  /* 0x0000000006007210 */ /* 0x000fe20007f3e0ff */
[----:B------:R-:W-:Y:S01]  /*53c0*/  STL [R1+0xcc], R41 ;  /* 0x0000cc2901007387 */ /* 0x000fe20000100800 */
[----:B-1----:R-:W-:-:S02]  /*53d0*/  FMNMX.FTZ R135, R17, R19, !PT ;  /* 0x0000001311877209 */ /* 0x002fc40007810000 */
[----:B------:R-:W-:Y:S01]  /*53e0*/  LEA.HI.X.SX32 R13, R6, R13, 0x1, P1 ;  /* 0x0000000d060d7211 */ /* 0x000fe200008f0eff */
[----:B------:R-:W-:Y:S01]  /*53f0*/  STL.64 [R1+0x30], R118 ;  /* 0x0000307601007387 */ /* 0x000fe20000100a00 */
[----:B------:R-:W-:Y:S02]  /*5400*/  LOP3.LUT R6, R11, R41, R12, 0x96, !PT ;  /* 0x000000290b067212 */ /* 0x000fe400078e960c */
[----:B------:R-:W-:Y:S01]  /*5410*/  LOP3.LUT R39, R245, R30, R8, 0x96, !PT ;  /* 0x0000001ef5277212 */ /* 0x000fe200078e9608 */
[----:B------:R-:W-:Y:S01]  /*5420*/  IMAD.WIDE.U32 R8, R18, -0x326172a9, RZ ;  /* 0xcd9e8d5712087825 */ /* 0x000fe200078e00ff */
[----:B------:R-:W-:Y:S01]  /*5430*/  LEA R12, P1, R0, R98, 0x1 ;  /* 0x00000062000c7211 */ /* 0x000fe200078208ff */
[----:B------:R-:W-:Y:S01]  /*5440*/  STL [R1+0xb4], R252 ;  /* 0x0000b4fc01007387 */ /* 0x000fe20000100800 */
[----:B------:R-:W-:Y:S01]  /*5450*/  FSEL R83, R27, -INF , !P4 ;  /* 0xff8000001b537808 */ /* 0x000fe20006000000 */
[----:B------:R-:W-:Y:S01]  /*5460*/  IMAD.WIDE.U32 R34, R6, -0x326172a9, RZ ;  /* 0xcd9e8d5706227825 */ /* 0x000fe200078e00ff */
[----:B------:R-:W-:Y:S01]  /*5470*/  LEA.HI.X R13, R0, R99, R13, 0x1, P1 ;  /* 0x00000063000d7211 */ /* 0x000fe200008f0c0d */
[----:B------:R-:W-:Y:S01]  /*5480*/  STL [R1+0xc0], R239 ;  /* 0x0000c0ef01007387 */ /* 0x000fe20000100800 */
[----:B------:R-:W-:Y:S01]  /*5490*/  FSETP.NEU.FTZ.AND P1, PT, R135, -INF , PT ;  /* 0xff8000008700780b */ /* 0x000fe20003f3d000 */
[C---:B------:R-:W-:Y:S01]  /*54a0*/  IMAD.IADD R6, R230.reuse, 0x1, -R7 ;  /* 0x00000001e6067824 */ /* 0x040fe200078e0a07 */
[----:B------:R-:W-:Y:S01]  /*54b0*/  LOP3.LUT R18, R35, R239, R8, 0x96, !PT ;  /* 0x000000ef23127212 */ /* 0x000fe200078e9608 */
[C---:B------:R-:W-:Y:S01]  /*54c0*/  IMAD.IADD R8, R230.reuse, 0x1, -R16 ;  /* 0x00000001e6087824 */ /* 0x040fe200078e0a10 */
[----:B------:R-:W-:Y:S01]  /*54d0*/  LOP3.LUT R19, R9, R252, R14, 0x96, !PT ;  /* 0x000000fc09137212 */ /* 0x000fe200078e960e */
[C---:B------:R-:W-:Y:S01]  /*54e0*/  IMAD.IADD R9, R230.reuse, 0x1, -R5 ;  /* 0x00000001e6097824 */ /* 0x040fe200078e0a05 */
[----:B------:R-:W-:Y:S01]  /*54f0*/  ISETP.GE.AND P4, PT, R5, R224, PT ;  /* 0x000000e00500720c */ /* 0x000fe20003f86270 */
[----:B------:R-:W-:Y:S01]  /*5500*/  IMAD.IADD R14, R230, 0x1, -R20 ;  /* 0x00000001e60e7824 */ /* 0x000fe200078e0a14 */
[----:B------:R-:W-:Y:S01]  /*5510*/  IABS R15, R8 ;  /* 0x00000008000f7213 */ /* 0x000fe20000000000 */
[----:B--2---:R-:W-:Y:S01]  /*5520*/  IMAD.WIDE.U32 R30, R19, -0x2daee0ad, RZ ;  /* 0xd2511f53131e7825 */ /* 0x004fe200078e00ff */
[----:B------:R-:W-:Y:S01]  /*5530*/  IABS R8, R6 ;  /* 0x0000000600087213 */ /* 0x000fe20000000000 */
[----:B------:R-:W-:Y:S01]  /*5540*/  STL [R1+0xbc], R251 ;  /* 0x0000bcfb01007387 */ /* 0x000fe20000100800 */
[----:B------:R-:W-:Y:S01]  /*5550*/  IABS R6, R9 ;  /* 0x0000000900067213 */ /* 0x000fe20000000000 */
[----:B------:R-:W-:Y:S01]  /*5560*/  IMAD.WIDE.U32 R32, R18, -0x2daee0ad, RZ ;  /* 0xd2511f5312207825 */ /* 0x000fe200078e00ff */
[----:B------:R-:W-:-:S02]  /*5570*/  IABS R14, R14 ;  /* 0x0000000e000e7213 */ /* 0x000fc40000000000 */
[----:B------:R-:W-:Y:S01]  /*5580*/  ISETP.GE.OR P4, PT, R5, R232, !P4 ;  /* 0x000000e80500720c */ /* 0x000fe20006786670 */
[----:B------:R-:W-:Y:S01]  /*5590*/  IMAD.MOV.U32 R17, RZ, RZ, R15 ;  /* 0x000000ffff117224 */ /* 0x000fe200078e000f */
[----:B------:R-:W-:Y:S01]  /*55a0*/  FSEL R57, R36, -INF , !P0 ;  /* 0xff80000024397808 */ /* 0x000fe20004000000 */
[----:B------:R-:W-:Y:S01]  /*55b0*/  IMAD.MOV.U32 R15, RZ, RZ, R8 ;  /* 0x000000ffff0f7224 */ /* 0x000fe200078e0008 */
[----:B------:R-:W-:Y:S01]  /*55c0*/  ISETP.GE.AND P0, PT, R7, R227, PT ;  /* 0x000000e30700720c */ /* 0x000fe20003f06270 */
[----:B------:R-:W-:Y:S01]  /*55d0*/  IMAD.MOV.U32 R8, RZ, RZ, R6 ;  /* 0x000000ffff087224 */ /* 0x000fe200078e0006 */
[----:B------:R-:W-:Y:S01]  /*55e0*/  I2FP.F32.S32 R17, R17 ;  /* 0x0000001100117245 */ /* 0x000fe20000201400 */
[----:B------:R-:W-:Y:S01]  /*55f0*/  IMAD.MOV.U32 R6, RZ, RZ, R14 ;  /* 0x000000ffff067224 */ /* 0x000fe200078e000e */
[----:B------:R-:W-:Y:S02]  /*5600*/  LOP3.LUT R14, R33, R251, R30, 0x96, !PT ;  /* 0x000000fb210e7212 */ /* 0x000fe400078e961e */
[----:B------:R-:W-:-:S02]  /*5610*/  I2FP.F32.S32 R8, R8 ;  /* 0x0000000800087245 */ /* 0x000fc40000201400 */
[----:B------:R-:W-:Y:S02]  /*5620*/  I2FP.F32.S32 R6, R6 ;  /* 0x0000000600067245 */ /* 0x000fe40000201400 */
[----:B------:R-:W-:Y:S01]  /*5630*/  ISETP.GE.OR P0, PT, R7, R235, !P0 ;  /* 0x000000eb0700720c */ /* 0x000fe20004706670 */
[-C--:B------:R-:W-:Y:S01]  /*5640*/  FFMA.FTZ R24, R8, -R219.reuse, R43 ;  /* 0x800000db08187223 */ /* 0x080fe2000001002b */
[----:B------:R-:W-:Y:S02]  /*5650*/  IMAD.IADD R8, R230, 0x1, -R21 ;  /* 0x00000001e6087824 */ /* 0x000fe400078e0a15 */
[----:B------:R-:W-:Y:S01]  /*5660*/  FFMA.FTZ R19, R6, -R219, R66 ;  /* 0x800000db06137223 */ /* 0x000fe20000010042 */
[----:B------:R-:W-:Y:S02]  /*5670*/  FSEL R50, R37, -INF , !P2 ;  /* 0xff80000025327808 */ /* 0x000fe40005000000 */
[----:B------:R-:W-:Y:S02]  /*5680*/  FSEL R35, R24, -INF , !P4 ;  /* 0xff80000018237808 */ /* 0x000fe40006000000 */
[----:B------:R-:W-:-:S02]  /*5690*/  IABS R8, R8 ;  /* 0x0000000800087213 */ /* 0x000fc40000000000 */
[C---:B------:R-:W-:Y:S02]  /*56a0*/  ISETP.GE.AND P4, PT, R22.reuse, R224, PT ;  /* 0x000000e01600720c */ /* 0x040fe40003f86270 */
[C---:B------:R-:W-:Y:S02]  /*56b0*/  ISETP.GE.AND P2, PT, R5.reuse, R227, PT ;  /* 0x000000e30500720c */ /* 0x040fe40003f46270 */
[----:B------:R-:W-:Y:S02]  /*56c0*/  ISETP.GE.OR P4, PT, R22, R232, !P4 ;  /* 0x000000e81600720c */ /* 0x000fe40006786670 */
[----:B------:R-:W-:Y:S01]  /*56d0*/  ISETP.GE.OR P2, PT, R5, R235, !P2 ;  /* 0x000000eb0500720c */ /* 0x000fe20005746670 */
[----:B---3--:R-:W-:-:S05]  /*56e0*/  FMUL.FTZ R0, R3, R135 ;  /* 0x0000008703007220 */ /* 0x008fca0000410000 */
[----:B------:R-:W-:-:S05]  /*56f0*/  FSEL R0, R0, RZ, P1 ;  /* 0x000000ff00007208 */ /* 0x000fca0000800000 */
[----:B------:R-:W-:-:S04]  /*5700*/  FFMA.FTZ R9, R25, R3, -R0 ;  /* 0x0000000319097223 */ /* 0x000fc80000010800 */
[----:B------:R1:W-:Y:S02]  /*5710*/  MUFU.EX2 R196, R9 ;  /* 0x0000000900c47308 */ /* 0x0003e40000000800 */
[----:B-1----:R-:W-:Y:S01]  /*5720*/  FFMA.FTZ R9, R26, R3, -R0 ;  /* 0x000000031a097223 */ /* 0x002fe20000010800 */
[----:B------:R-:W-:Y:S01]  /*5730*/  FFMA.FTZ R26, R17, -R219, R63 ;  /* 0x800000db111a7223 */ /* 0x000fe2000001003f */
[----:B------:R-:W-:-:S04]  /*5740*/  IMAD.IADD R17, R230, 0x1, -R23 ;  /* 0x00000001e6117824 */ /* 0x000fc800078e0a17 */
[----:B------:R1:W2:Y:S01]  /*5750*/  MUFU.EX2 R187, R9 ;  /* 0x0000000900bb7308 */ /* 0x0002a20000000800 */
[----:B------:R-:W-:Y:S02]  /*5760*/  FSEL R78, R26, -INF , !P5 ;  /* 0xff8000001a4e7808 */ /* 0x000fe40006800000 */
[----:B------:R-:W-:-:S04]  /*5770*/  ISETP.GE.AND P5, PT, R20, R224, PT ;  /* 0x000000e01400720c */ /* 0x000fc80003fa6270 */
[----:B------:R-:W-:-:S04]  /*5780*/  ISETP.GE.OR P5, PT, R20, R232, !P5 ;  /* 0x000000e81400720c */ /* 0x000fc80006fa6670 */
[----:B------:R-:W-:Y:S01]  /*5790*/  FSEL R80, R19, -INF , !P5 ;  /* 0xff80000013507808 */ /* 0x000fe20006800000 */
[----:B------:R-:W-:Y:S01]  /*57a0*/  IMAD.IADD R19, R229, 0x1, -R16 ;  /* 0x00000001e5137824 */ /* 0x000fe200078e0a10 */
[----:B------:R-:W-:Y:S02]  /*57b0*/  ISETP.GE.AND P5, PT, R16, R227, PT ;  /* 0x000000e31000720c */ /* 0x000fe40003fa6270 */
[----:B-1----:R-:W-:Y:S01]  /*57c0*/  I2FP.F32.S32 R9, R15 ;  /* 0x0000000f00097245 */ /* 0x002fe20000201400 */
[----:B------:R-:W-:Y:S01]  /*57d0*/  IMAD.WIDE.U32 R14, R14, -0x326172a9, RZ ;  /* 0xcd9e8d570e0e7825 */ /* 0x000fe200078e00ff */
[----:B--2---:R-:W-:Y:S02]  /*57e0*/  F2FP.BF16.F32.PACK_AB R18, R187, R196 ;  /* 0x000000c4bb12723e */ /* 0x004fe400000010ff */
[----:B------:R-:W-:Y:S01]  /*57f0*/  IABS R19, R19 ;  /* 0x0000001300137213 */ /* 0x000fe20000000000 */
[----:B------:R-:W-:Y:S01]  /*5800*/  FFMA.FTZ R25, R9, -R219, R42 ;  /* 0x800000db09197223 */ /* 0x000fe2000001002a */
[----:B------:R-:W-:Y:S01]  /*5810*/  LOP3.LUT R6, R14, 0xff, RZ, 0xc0, !PT ;  /* 0x000000ff0e067812 */ /* 0x000fe200078ec0ff */
[----:B------:R-:W-:Y:S01]  /*5820*/  IMAD.IADD R9, R230, 0x1, -R22 ;  /* 0x00000001e6097824 */ /* 0x000fe200078e0a16 */
[----:B------:R-:W-:-:S02]  /*5830*/  PRMT R51, R18, 0x7610, R51 ;  /* 0x0000761012337816 */ /* 0x000fc40000000033 */
[----:B------:R-:W-:Y:S02]  /*5840*/  ISETP.GE.U32.AND P1, PT, R218, R6, PT ;  /* 0x00000006da00720c */ /* 0x000fe40003f26070 */
[----:B------:R-:W-:Y:S02]  /*5850*/  IABS R6, R9 ;  /* 0x0000000900067213 */ /* 0x000fe40000000000 */
[----:B------:R-:W-:Y:S01]  /*5860*/  IABS R9, R17 ;  /* 0x0000001100097213 */ /* 0x000fe20000000000 */
[----:B------:R-:W-:Y:S01]  /*5870*/  IMAD.MOV.U32 R17, RZ, RZ, R8 ;  /* 0x000000ffff117224 */ /* 0x000fe200078e0008 */
[----:B------:R-:W-:Y:S01]  /*5880*/  PRMT R49, R18, 0x7632, R49 ;  /* 0x0000763212317816 */ /* 0x000fe20000000031 */
[----:B------:R-:W-:Y:S01]  /*5890*/  IMAD.MOV.U32 R8, RZ, RZ, R6 ;  /* 0x000000ffff087224 */ /* 0x000fe200078e0006 */
[----:B------:R-:W-:Y:S01]  /*58a0*/  ISETP.GE.OR P5, PT, R16, R235, !P5 ;  /* 0x000000eb1000720c */ /* 0x000fe20006fa6670 */
[----:B------:R-:W-:Y:S01]  /*58b0*/  IMAD.MOV.U32 R6, RZ, RZ, R9 ;  /* 0x000000ffff067224 */ /* 0x000fe200078e0009 */
[----:B------:R-:W-:Y:S01]  /*58c0*/  PRMT R146, R51, 0x5410, R49 ;  /* 0x0000541033927816 */ /* 0x000fe20000000031 */
[----:B------:R-:W-:Y:S01]  /*58d0*/  IMAD.IADD R18, R231, 0x1, -R16 ;  /* 0x00000001e7127824 */ /* 0x000fe200078e0a10 */
[----:B------:R-:W-:Y:S01]  /*58e0*/  I2FP.F32.S32 R9, R17 ;  /* 0x0000001100097245 */ /* 0x000fe20000201400 */
[----:B------:R-:W-:Y:S01]  /*58f0*/  @!P1 HFMA2.BF16_V2 R38, -RZ.H0_H0, RZ.H0_H0, -R51.H0_H0 ;  /* 0x200000ffff269231 */ /* 0x000fe20000340933 */
[----:B------:R-:W-:-:S02]  /*5900*/  I2FP.F32.S32 R6, R6 ;  /* 0x0000000600067245 */ /* 0x000fc40000201400 */
[----:B------:R-:W-:Y:S01]  /*5910*/  I2FP.F32.S32 R8, R8 ;  /* 0x0000000800087245 */ /* 0x000fe20000201400 */
[-C--:B------:R-:W-:Y:S01]  /*5920*/  FFMA.FTZ R9, R9, -R219.reuse, R67 ;  /* 0x800000db09097223 */ /* 0x080fe20000010043 */
[----:B------:R-:W-:Y:S01]  /*5930*/  @!P1 PRMT R51, R38, 0x5410, RZ ;  /* 0x0000541026339816 */ /* 0x000fe200000000ff */
[-C--:B------:R-:W-:Y:S01]  /*5940*/  FFMA.FTZ R17, R6, -R219.reuse, R55 ;  /* 0x800000db06117223 */ /* 0x080fe20000010037 */
[----:B------:R-:W-:Y:S01]  /*5950*/  ISETP.GE.AND P1, PT, R7, R224, PT ;  /* 0x000000e00700720c */ /* 0x000fe20003f26270 */
[----:B------:R-:W-:Y:S01]  /*5960*/  FFMA.FTZ R8, R8, -R219, R54 ;  /* 0x800000db08087223 */ /* 0x000fe20000010036 */
[----:B------:R-:W-:Y:S02]  /*5970*/  FMNMX.FTZ R6, R83, R78, !PT ;  /* 0x0000004e53067209 */ /* 0x000fe40007810000 */
[----:B------:R-:W-:Y:S02]  /*5980*/  ISETP.GE.OR P1, PT, R7, R232, !P1 ;  /* 0x000000e80700720c */ /* 0x000fe40004f26670 */
[----:B------:R-:W-:Y:S01]  /*5990*/  FSEL R55, R8, -INF , !P4 ;  /* 0xff80000008377808 */ /* 0x000fe20006000000 */
[----:B------:R-:W-:Y:S01]  /*59a0*/  IMAD.IADD R8, R229, 0x1, -R5 ;  /* 0x00000001e5087824 */ /* 0x000fe200078e0a05 */
[----:B------:R-:W-:-:S02]  /*59b0*/  FSEL R30, R25, -INF , !P1 ;  /* 0xff800000191e7808 */ /* 0x000fc40004800000 */
[C---:B------:R-:W-:Y:S02]  /*59c0*/  ISETP.GE.AND P1, PT, R21.reuse, R224, PT ;  /* 0x000000e01500720c */ /* 0x040fe40003f26270 */
[----:B------:R-:W-:Y:S02]  /*59d0*/  FMNMX.FTZ R6, R30, R6, !PT ;  /* 0x000000061e067209 */ /* 0x000fe40007810000 */
[----:B------:R-:W-:Y:S02]  /*59e0*/  ISETP.GE.OR P1, PT, R21, R232, !P1 ;  /* 0x000000e81500720c */ /* 0x000fe40004f26670 */
[----:B------:R-:W-:Y:S02]  /*59f0*/  FMNMX.FTZ R6, R35, R6, !PT ;  /* 0x0000000623067209 */ /* 0x000fe40007810000 */
[----:B------:R-:W-:Y:S02]  /*5a00*/  ISETP.GE.AND P4, PT, R23, R224, PT ;  /* 0x000000e01700720c */ /* 0x000fe40003f86270 */
[----:B------:R-:W-:Y:S01]  /*5a10*/  FSEL R81, R9, -INF , !P1 ;  /* 0xff80000009517808 */ /* 0x000fe20004800000 */
[----:B------:R-:W-:Y:S01]  /*5a20*/  IMAD.IADD R9, R229, 0x1, -R7 ;  /* 0x00000001e5097824 */ /* 0x000fe200078e0a07 */
[----:B------:R-:W-:-:S02]  /*5a30*/  FMNMX.FTZ R6, R80, R6, !PT ;  /* 0x0000000650067209 */ /* 0x000fc40007810000 */
[----:B------:R-:W-:Y:S02]  /*5a40*/  ISETP.GE.OR P4, PT, R23, R232, !P4 ;  /* 0x000000e81700720c */ /* 0x000fe40006786670 */
[----:B------:R-:W-:Y:S02]  /*5a50*/  FMNMX.FTZ R6, R81, R6, !PT ;  /* 0x0000000651067209 */ /* 0x000fe40007810000 */
[----:B------:R-:W-:Y:S02]  /*5a60*/  FSEL R52, R17, -INF , !P4 ;  /* 0xff80000011347808 */ /* 0x000fe40006000000 */
[----:B------:R-:W-:Y:S02]  /*5a70*/  ISETP.GE.AND P4, PT, R7, R226, PT ;  /* 0x000000e20700720c */ /* 0x000fe40003f86270 */
[----:B------:R-:W-:Y:S02]  /*5a80*/  FMNMX.FTZ R6, R55, R6, !PT ;  /* 0x0000000637067209 */ /* 0x000fe40007810000 */
[----:B------:R-:W-:Y:S01]  /*5a90*/  ISETP.GE.OR P4, PT, R7, R234, !P4 ;  /* 0x000000ea0700720c */ /* 0x000fe20006786670 */
[----:B------:R-:W-:Y:S01]  /*5aa0*/  IMAD.IADD R7, R231, 0x1, -R7 ;  /* 0x00000001e7077824 */ /* 0x000fe200078e0a07 */
[----:B------:R-:W-:-:S02]  /*5ab0*/  ISETP.GE.AND P1, PT, R16, R226, PT ;  /* 0x000000e21000720c */ /* 0x000fc40003f26270 */
[----:B------:R-:W-:Y:S02]  /*5ac0*/  FMNMX.FTZ R6, R52, R6, !PT ;  /* 0x0000000634067209 */ /* 0x000fe40007810000 */
[----:B------:R-:W-:Y:S02]  /*5ad0*/  IABS R17, R18 ;  /* 0x0000001200117213 */ /* 0x000fe40000000000 */
[----:B------:R-:W-:Y:S02]  /*5ae0*/  ISETP.GE.OR P1, PT, R16, R234, !P1 ;  /* 0x000000ea1000720c */ /* 0x000fe40004f26670 */
[----:B------:R-:W-:Y:S01]  /*5af0*/  IABS R18, R9 ;  /* 0x0000000900127213 */ /* 0x000fe20000000000 */
[----:B------:R-:W1:Y:S01]  /*5b00*/  SHFL.BFLY PT, R16, R6, 0x2, 0x1f ;  /* 0x0c401f0006107f89 */ /* 0x000e6200000e0000 */
[----:B------:R-:W-:Y:S01]  /*5b10*/  IABS R9, R7 ;  /* 0x0000000700097213 */ /* 0x000fe20000000000 */
[----:B------:R-:W-:Y:S01]  /*5b20*/  IMAD.MOV.U32 R7, RZ, RZ, R19 ;  /* 0x000000ffff077224 */ /* 0x000fe200078e0013 */
[----:B------:R-:W-:-:S02]  /*5b30*/  I2FP.F32.S32 R17, R17 ;  /* 0x0000001100117245 */ /* 0x000fc40000201400 */
[----:B------:R-:W-:Y:S01]  /*5b40*/  I2FP.F32.S32 R18, R18 ;  /* 0x0000001200127245 */ /* 0x000fe20000201400 */
[----:B------:R-:W-:Y:S01]  /*5b50*/  IMAD.MOV.U32 R19, RZ, RZ, R9 ;  /* 0x000000ffff137224 */ /* 0x000fe200078e0009 */
[----:B------:R-:W-:Y:S01]  /*5b60*/  I2FP.F32.S32 R9, R7 ;  /* 0x0000000700097245 */ /* 0x000fe20000201400 */
[----:B------:R-:W-:Y:S01]  /*5b70*/  FFMA.FTZ R25, R17, -R219, R71 ;  /* 0x800000db11197223 */ /* 0x000fe20000010047 */
[----:B------:R-:W-:Y:S01]  /*5b80*/  IABS R7, R8 ;  /* 0x0000000800077213 */ /* 0x000fe20000000000 */
[----:B------:R-:W-:Y:S01]  /*5b90*/  IMAD.IADD R17, R229, 0x1, -R23 ;  /* 0x00000001e5117824 */ /* 0x000fe200078e0a17 */
[----:B------:R-:W-:Y:S01]  /*5ba0*/  I2FP.F32.S32 R19, R19 ;  /* 0x0000001300137245 */ /* 0x000fe20000201400 */
[----:B------:R-:W-:Y:S01]  /*5bb0*/  FFMA.FTZ R8, R9, -R219, R69 ;  /* 0x800000db09087223 */ /* 0x000fe20000010045 */
[----:B------:R-:W-:Y:S01]  /*5bc0*/  I2FP.F32.S32 R7, R7 ;  /* 0x0000000700077245 */ /* 0x000fe20000201400 */
[----:B------:R-:W-:Y:S02]  /*5bd0*/  IMAD.IADD R9, R229, 0x1, -R21 ;  /* 0x00000001e5097824 */ /* 0x000fe400078e0a15 */
[-C--:B------:R-:W-:Y:S01]  /*5be0*/  FFMA.FTZ R26, R18, -R219.reuse, R44 ;  /* 0x800000db121a7223 */ /* 0x080fe2000001002c */
[-C--:B------:R-:W-:Y:S01]  /*5bf0*/  FFMA.FTZ R24, R19, -R219.reuse, R46 ;  /* 0x800000db13187223 */ /* 0x080fe2000001002e */
[----:B------:R-:W-:Y:S01]  /*5c00*/  FSEL R61, R8, -INF , !P5 ;  /* 0xff800000083d7808 */ /* 0x000fe20006800000 */
[----:B------:R-:W-:Y:S01]  /*5c10*/  FFMA.FTZ R19, R7, -R219, R45 ;  /* 0x800000db07137223 */ /* 0x000fe2000001002d */
[----:B------:R-:W-:Y:S01]  /*5c20*/  ISETP.GE.AND P5, PT, R5, R226, PT ;  /* 0x000000e20500720c */ /* 0x000fe20003fa6270 */
[----:B------:R-:W-:Y:S01]  /*5c30*/  IMAD.IADD R7, R229, 0x1, -R20 ;  /* 0x00000001e5077824 */ /* 0x000fe200078e0a14 */
[----:B------:R-:W-:-:S02]  /*5c40*/  FSEL R58, R24, -INF , !P4 ;  /* 0xff800000183a7808 */ /* 0x000fc40006000000 */
[----:B------:R-:W-:Y:S01]  /*5c50*/  ISETP.GE.OR P5, PT, R5, R234, !P5 ;  /* 0x000000ea0500720c */ /* 0x000fe20006fa6670 */
[----:B------:R-:W-:Y:S01]  /*5c60*/  IMAD.IADD R5, R231, 0x1, -R5 ;  /* 0x00000001e7057824 */ /* 0x000fe200078e0a05 */
[----:B-1----:R-:W-:Y:S01]  /*5c70*/  FMNMX.FTZ R6, R6, R16, !PT ;  /* 0x0000001006067209 */ /* 0x002fe20007810000 */
[----:B------:R-:W-:Y:S01]  /*5c80*/  IMAD.IADD R16, R229, 0x1, -R22 ;  /* 0x00000001e5107824 */ /* 0x000fe200078e0a16 */
[----:B------:R-:W-:Y:S02]  /*5c90*/  IABS R8, R7 ;  /* 0x0000000700087213 */ /* 0x000fe40000000000 */
[----:B------:R-:W-:Y:S01]  /*5ca0*/  IABS R27, R5 ;  /* 0x00000005001b7213 */ /* 0x000fe20000000000 */
[----:B------:R-:W1:Y:S01]  /*5cb0*/  SHFL.BFLY PT, R18, R6, 0x1, 0x1f ;  /* 0x0c201f0006127f89 */ /* 0x000e6200000e0000 */
[----:B------:R-:W-:Y:S02]  /*5cc0*/  IABS R7, R9 ;  /* 0x0000000900077213 */ /* 0x000fe40000000000 */
[----:B------:R-:W-:Y:S01]  /*5cd0*/  IABS R5, R16 ;  /* 0x0000001000057213 */ /* 0x000fe20000000000 */
[----:B------:R-:W-:Y:S01]  /*5ce0*/  IMAD.MOV.U32 R16, RZ, RZ, R8 ;  /* 0x000000ffff107224 */ /* 0x000fe200078e0008 */
[----:B------:R-:W-:Y:S01]  /*5cf0*/  IABS R9, R17 ;  /* 0x0000001100097213 */ /* 0x000fe20000000000 */
[----:B------:R-:W-:Y:S01]  /*5d00*/  IMAD.MOV.U32 R17, RZ, RZ, R27 ;  /* 0x000000ffff117224 */ /* 0x000fe200078e001b */
[----:B------:R-:W-:Y:S01]  /*5d10*/  ISETP.GE.AND P4, PT, R21, R227, PT ;  /* 0x000000e31500720c */ /* 0x000fe20003f86270 */
[----:B------:R-:W-:Y:S01]  /*5d20*/  IMAD.MOV.U32 R8, RZ, RZ, R7 ;  /* 0x000000ffff087224 */ /* 0x000fe200078e0007 */
[----:B------:R-:W-:Y:S01]  /*5d30*/  FSEL R48, R25, -INF , !P1 ;  /* 0xff80000019307808 */ /* 0x000fe20004800000 */
        /* <DEDUP_REMOVED lines=10> */
[----:B------:R-:W-:Y:S01]  /*5de0*/  FSEL R47, R19, -INF , !P2 ;  /* 0xff800000132f7808 */ /* 0x000fe20005000000 */
[----:B------:R-:W-:Y:S01]  /*5df0*/  FFMA.FTZ R8, R7, -R219, R84 ;  /* 0x800000db07087223 */ /* 0x000fe20000010054 */
[----:B------:R-:W-:Y:S01]  /*5e00*/  ISETP.GE.OR P4, PT, R21, R235, !P4 ;  /* 0x000000eb1500720c */ /* 0x000fe20006786670 */
[----:B------:R-:W-:Y:S01]  /*5e10*/  FFMA.FTZ R7, R5, -R219, R85 ;  /* 0x800000db05077223 */ /* 0x000fe20000010055 */
[C---:B------:R-:W-:Y:S01]  /*5e20*/  ISETP.GE.AND P2, PT, R22.reuse, R227, PT ;  /* 0x000000e31600720c */ /* 0x040fe20003f46270 */
[----:B------:R-:W-:Y:S01]  /*5e30*/  IMAD.IADD R5, R231, 0x1, -R20 ;  /* 0x00000001e7057824 */ /* 0x000fe200078e0a14 */
[----:B------:R-:W-:Y:S01]  /*5e40*/  FSEL R54, R9, -INF , !P4 ;  /* 0xff80000009367808 */ /* 0x000fe20006000000 */
[----:B------:R-:W-:Y:S01]  /*5e50*/  IMAD.IADD R9, R231, 0x1, -R21 ;  /* 0x00000001e7097824 */ /* 0x000fe200078e0a15 */
[----:B------:R-:W-:-:S02]  /*5e60*/  ISETP.GE.OR P2, PT, R22, R235, !P2 ;  /* 0x000000eb1600720c */ /* 0x000fc40005746670 */
[C---:B------:R-:W-:Y:S02]  /*5e70*/  ISETP.GE.AND P4, PT, R23.reuse, R227, PT ;  /* 0x000000e31700720c */ /* 0x040fe40003f86270 */
[----:B------:R-:W-:Y:S02]  /*5e80*/  FSEL R59, R8, -INF , !P2 ;  /* 0xff800000083b7808 */ /* 0x000fe40005000000 */
[----:B------:R-:W-:Y:S02]  /*5e90*/  ISETP.GE.OR P4, PT, R23, R235, !P4 ;  /* 0x000000eb1700720c */ /* 0x000fe40006786670 */
[----:B------:R-:W-:Y:S01]  /*5ea0*/  IABS R8, R5 ;  /* 0x0000000500087213 */ /* 0x000fe20000000000 */
[----:B------:R-:W-:Y:S01]  /*5eb0*/  IMAD.IADD R5, R231, 0x1, -R22 ;  /* 0x00000001e7057824 */ /* 0x000fe200078e0a16 */
[----:B------:R-:W-:Y:S02]  /*5ec0*/  FSEL R60, R7, -INF , !P4 ;  /* 0xff800000073c7808 */ /* 0x000fe40006000000 */
[----:B------:R-:W-:Y:S01]  /*5ed0*/  ISETP.GE.AND P1, PT, R20, R227, PT ;  /* 0x000000e31400720c */ /* 0x000fe20003f26270 */
[----:B------:R-:W-:Y:S01]  /*5ee0*/  IMAD.MOV.U32 R7, RZ, RZ, R8 ;  /* 0x000000ffff077224 */ /* 0x000fe200078e0008 */
[----:B------:R-:W-:-:S02]  /*5ef0*/  IABS R8, R9 ;  /* 0x0000000900087213 */ /* 0x000fc40000000000 */
[----:B------:R-:W-:Y:S01]  /*5f00*/  IABS R9, R5 ;  /* 0x0000000500097213 */ /* 0x000fe20000000000 */
[----:B------:R-:W-:Y:S01]  /*5f10*/  IMAD.IADD R5, R231, 0x1, -R23 ;  /* 0x00000001e7057824 */ /* 0x000fe200078e0a17 */
[----:B------:R-:W-:Y:S02]  /*5f20*/  I2FP.F32.S32 R7, R7 ;  /* 0x0000000700077245 */ /* 0x000fe40000201400 */
[----:B------:R-:W-:Y:S02]  /*5f30*/  ISETP.GE.OR P1, PT, R20, R235, !P1 ;  /* 0x000000eb1400720c */ /* 0x000fe40004f26670 */
[----:B------:R-:W-:Y:S01]  /*5f40*/  FSEL R56, R26, -INF , !P0 ;  /* 0xff8000001a387808 */ /* 0x000fe20004000000 */
[----:B------:R-:W-:Y:S01]  /*5f50*/  FFMA.FTZ R37, R7, -R219, R90 ;  /* 0x800000db07257223 */ /* 0x000fe2000001005a */
[----:B------:R-:W-:Y:S02]  /*5f60*/  FSEL R53, R16, -INF , !P1 ;  /* 0xff80000010357808 */ /* 0x000fe40004800000 */
[----:B------:R-:W-:-:S02]  /*5f70*/  IABS R16, R5 ;  /* 0x0000000500107213 */ /* 0x000fc40000000000 */
[----:B------:R-:W-:Y:S02]  /*5f80*/  I2FP.F32.S32 R7, R8 ;  /* 0x0000000800077245 */ /* 0x000fe40000201400 */
[-C--:B------:R-:W-:Y:S02]  /*5f90*/  ISETP.GE.AND P0, PT, R20, R226.reuse, PT ;  /* 0x000000e21400720c */ /* 0x080fe40003f06270 */
[----:B------:R-:W-:Y:S01]  /*5fa0*/  ISETP.GE.AND P1, PT, R21, R226, PT ;  /* 0x000000e21500720c */ /* 0x000fe20003f26270 */
[----:B------:R-:W-:Y:S01]  /*5fb0*/  FFMA.FTZ R33, R7, -R219, R91 ;  /* 0x800000db07217223 */ /* 0x000fe2000001005b */
[----:B------:R-:W-:Y:S02]  /*5fc0*/  LOP3.LUT R5, R65, R119, RZ, 0x3c, !PT ;  /* 0x0000007741057212 */ /* 0x000fe400078e3cff */
[----:B-1----:R-:W-:Y:S01]  /*5fd0*/  FMNMX.FTZ R133, R6, R18, !PT ;  /* 0x0000001206857209 */ /* 0x002fe20007810000 */
[----:B------:R-:W-:Y:S01]  /*5fe0*/  IMAD.WIDE.U32 R18, R28, -0x2daee0ad, RZ ;  /* 0xd2511f531c127825 */ /* 0x000fe200078e00ff */
[----:B------:R-:W-:-:S02]  /*5ff0*/  ISETP.GE.OR P0, PT, R20, R234, !P0 ;  /* 0x000000ea1400720c */ /* 0x000fc40004706670 */
[----:B------:R-:W-:Y:S01]  /*6000*/  ISETP.GE.OR P1, PT, R21, R234, !P1 ;  /* 0x000000ea1500720c */ /* 0x000fe20004f26670 */
[----:B------:R-:W-:Y:S01]  /*6010*/  IMAD.WIDE.U32 R20, R5, -0x2daee0ad, RZ ;  /* 0xd2511f5305147825 */ /* 0x000fe200078e00ff */
[----:B------:R-:W-:-:S03]  /*6020*/  I2FP.F32.S32 R7, R16 ;  /* 0x0000001000077245 */ /* 0x000fc60000201400 */
[----:B------:R-:W-:Y:S01]  /*6030*/  FMUL.FTZ R6, R3, R133 ;  /* 0x0000008503067220 */ /* 0x000fe20000410000 */
[----:B------:R-:W-:Y:S01]  /*6040*/  I2FP.F32.S32 R9, R9 ;  /* 0x0000000900097245 */ /* 0x000fe20000201400 */
[----:B------:R-:W-:Y:S01]  /*6050*/  IMAD.WIDE.U32 R16, R29, -0x2daee0ad, RZ ;  /* 0xd2511f531d107825 */ /* 0x000fe200078e00ff */
[----:B------:R-:W-:Y:S01]  /*6060*/  LOP3.LUT R8, R19, R40, R116, 0x96, !PT ;  /* 0x0000002813087212 */ /* 0x000fe200078e9674 */
[----:B------:R1:W-:Y:S01]  /*6070*/  STL.64 [R1+0x28], R20 ;  /* 0x0000281401007387 */ /* 0x0003e20000100a00 */
[----:B------:R-:W-:Y:S01]  /*6080*/  LOP3.LUT R5, R21, R64, R110, 0x96, !PT ;  /* 0x0000004015057212 */ /* 0x000fe200078e966e */
[----:B------:R-:W-:-:S04]  /*6090*/  IMAD.WIDE.U32 R28, R39, -0x2daee0ad, RZ ;  /* 0xd2511f53271c7825 */ /* 0x000fc800078e00ff */
[-C--:B------:R-:W-:Y:S01]  /*60a0*/  FFMA.FTZ R36, R9, -R219.reuse, R86 ;  /* 0x800000db09247223 */ /* 0x080fe20000010056 */
[----:B------:R-:W-:Y:S01]  /*60b0*/  ISETP.GE.AND P2, PT, R22, R226, PT ;  /* 0x000000e21600720c */ /* 0x000fe20003f46270 */
[----:B------:R-:W-:Y:S01]  /*60c0*/  FFMA.FTZ R46, R7, -R219, R87 ;  /* 0x800000db072e7223 */ /* 0x000fe20000010057 */
[----:B------:R-:W-:Y:S01]  /*60d0*/  FSETP.NEU.FTZ.AND P4, PT, R133, -INF , PT ;  /* 0xff8000008500780b */ /* 0x000fe20003f9d000 */
[----:B------:R-:W-:Y:S01]  /*60e0*/  IMAD.WIDE.U32 R8, R8, -0x326172a9, RZ ;  /* 0xcd9e8d5708087825 */ /* 0x000fe200078e00ff */
[----:B------:R-:W-:Y:S02]  /*60f0*/  LOP3.LUT R26, R29, R41, R18, 0x96, !PT ;  /* 0x000000291d1a7212 */ /* 0x000fe400078e9612 */
[----:B------:R-:W-:Y:S01]  /*6100*/  ISETP.GE.OR P2, PT, R22, R234, !P2 ;  /* 0x000000ea1600720c */ /* 0x000fe20005746670 */
[----:B------:R-:W-:Y:S01]  /*6110*/  IMAD.WIDE.U32 R42, R5, -0x326172a9, RZ ;  /* 0xcd9e8d57052a7825 */ /* 0x000fe200078e00ff */
[----:B------:R-:W-:Y:S02]  /*6120*/  FSEL R6, R6, RZ, P4 ;  /* 0x000000ff06067208 */ /* 0x000fe40002000000 */
[----:B------:R-:W-:Y:S01]  /*6130*/  ISETP.GE.AND P4, PT, R23, R226, PT ;  /* 0x000000e21700720c */ /* 0x000fe20003f86270 */
[----:B------:R-:W-:Y:S01]  /*6140*/  IMAD.WIDE.U32 R26, R26, -0x326172a9, RZ ;  /* 0xcd9e8d571a1a7825 */ /* 0x000fe200078e00ff */
[----:B------:R-:W-:-:S02]  /*6150*/  LOP3.LUT R22, R9, R252, R244, 0x96, !PT ;  /* 0x000000fc09167212 */ /* 0x000fc400078e96f4 */
[----:B------:R-:W-:Y:S02]  /*6160*/  ISETP.GE.OR P4, PT, R23, R234, !P4 ;  /* 0x000000ea1700720c */ /* 0x000fe40006786670 */
[----:B------:R-:W-:Y:S01]  /*6170*/  LOP3.LUT R5, R27, R239, R8, 0x96, !PT ;  /* 0x000000ef1b057212 */ /* 0x000fe200078e9608 */
[----:B------:R-:W-:Y:S01]  /*6180*/  IMAD.WIDE.U32 R22, R22, -0x2daee0ad, RZ ;  /* 0xd2511f5316167825 */ /* 0x000fe200078e00ff */
[----:B------:R-:W-:Y:S02]  /*6190*/  LOP3.LUT R16, R11, R41, R16, 0x96, !PT ;  /* 0x000000290b107212 */ /* 0x000fe400078e9610 */
[----:B------:R-:W-:Y:S02]  /*61a0*/  LOP3.LUT R7, R9, R252, R244, 0x96, !PT ;  /* 0x000000fc09077212 */ /* 0x000fe400078e96f4 */
[----:B------:R-:W-:Y:S02]  /*61b0*/  FSEL R46, R46, -INF , !P4 ;  /* 0xff8000002e2e7808 */ /* 0x000fe40006000000 */
[----:B-1----:R-:W-:Y:S01]  /*61c0*/  LOP3.LUT R20, R17, R40, R20, 0x96, !PT ;  /* 0x0000002811147212 */ /* 0x002fe200078e9614 */
[----:B------:R-:W-:-:S02]  /*61d0*/  VIADD R40, R109, 0xed9eba14 ;  /* 0xed9eba146d287836 */ /* 0x000fc40000000000 */
[----:B------:R-:W-:-:S03]  /*61e0*/  IMAD.WIDE.U32 R16, R16, -0x326172a9, RZ ;  /* 0xcd9e8d5710107825 */ /* 0x000fc600078e00ff */
[-C--:B------:R-:W-:Y:S01]  /*61f0*/  LOP3.LUT R24, R31, R40.reuse, R10, 0x96, !PT ;  /* 0x000000281f187212 */ /* 0x080fe200078e960a */
[----:B------:R-:W-:Y:S01]  /*6200*/  IMAD.WIDE.U32 R20, R20, -0x326172a9, RZ ;  /* 0xcd9e8d5714147825 */ /* 0x000fe200078e00ff */
[----:B------:R-:W-:Y:S01]  /*6210*/  LOP3.LUT R11, R23, R40, R28, 0x96, !PT ;  /* 0x00000028170b7212 */ /* 0x000fe200078e961c */
[----:B------:R1:W-:Y:S01]  /*6220*/  STL [R1+0xb8], R40 ;  /* 0x0000b82801007387 */ /* 0x0003e20000100800 */
[-C--:B------:R-:W-:Y:S01]  /*6230*/  LOP3.LUT R23, R27, R239.reuse, R8, 0x96, !PT ;  /* 0x000000ef1b177212 */ /* 0x080fe200078e9608 */
[----:B------:R-:W-:Y:S01]  /*6240*/  IMAD.WIDE.U32 R28, R5, -0x2daee0ad, RZ ;  /* 0xd2511f53051c7825 */ /* 0x000fe200078e00ff */
[----:B------:R-:W-:Y:S01]  /*6250*/  LOP3.LUT R18, R21, R252, R42, 0x96, !PT ;  /* 0x000000fc15127212 */ /* 0x000fe200078e962a */
[----:B------:R2:W-:Y:S01]  /*6260*/  STL.64 [R1+0x20], R42 ;  /* 0x0000202a01007387 */ /* 0x0005e20000100a00 */
[----:B------:R-:W-:Y:S01]  /*6270*/  LOP3.LUT R20, R17, R239, R20, 0x96, !PT ;  /* 0x000000ef11147212 */ /* 0x000fe200078e9614 */
[----:B------:R-:W-:Y:S01]  /*6280*/  IMAD.WIDE.U32 R24, R24, -0x326172a9, RZ ;  /* 0xcd9e8d5718187825 */ /* 0x000fe200078e00ff */
[----:B------:R-:W-:Y:S01]  /*6290*/  LOP3.LUT R17, R29, R251, R22, 0x96, !PT ;  /* 0x000000fb1d117212 */ /* 0x000fe200078e9616 */
[----:B------:R-:W-:Y:S02]  /*62a0*/  STL [R1+0xb0], R243 ;  /* 0x0000b0f301007387 */ /* 0x000fe40000100800 */
[----:B------:R-:W-:Y:S01]  /*62b0*/  IMAD.WIDE.U32 R18, R18, -0x2daee0ad, RZ ;  /* 0xd2511f5312127825 */ /* 0x000fe200078e00ff */
[----:B------:R-:W-:-:S03]  /*62c0*/  LOP3.LUT R8, R25, R243, R34, 0x96, !PT ;  /* 0x000000f319087212 */ /* 0x000fc600078e9622 */
[----:B------:R-:W-:Y:S01]  /*62d0*/  IMAD.WIDE.U32 R20, R20, -0x2daee0ad, RZ ;  /* 0xd2511f5314147825 */ /* 0x000fe200078e00ff */
[----:B------:R-:W-:-:S03]  /*62e0*/  LOP3.LUT R5, R19, R40, R10, 0x96, !PT ;  /* 0x0000002813057212 */ /* 0x000fc600078e960a */
[----:B------:R-:W-:Y:S01]  /*62f0*/  IMAD.WIDE.U32 R10, R11, -0x326172a9, RZ ;  /* 0xcd9e8d570b0a7825 */ /* 0x000fe200078e00ff */
[----:B------:R-:W-:-:S03]  /*6300*/  LOP3.LUT R62, R21, R251, R18, 0x96, !PT ;  /* 0x000000fb153e7212 */ /* 0x000fc600078e9612 */
[----:B------:R-:W-:Y:S01]  /*6310*/  IMAD.WIDE.U32 R44, R5, -0x326172a9, RZ ;  /* 0xcd9e8d57052c7825 */ /* 0x000fe200078e00ff */
[CCC-:B------:R-:W-:Y:S02]  /*6320*/  LOP3.LUT R19, R11.reuse, R243.reuse, R26.reuse, 0x96, !PT ;  /* 0x000000f30b137212 */ /* 0x1c0fe400078e961a */
[----:B------:R-:W-:Y:S01]  /*6330*/  LOP3.LUT R11, R11, R243, R26, 0x96, !PT ;  /* 0x000000f30b0b7212 */ /* 0x000fe200078e961a */
[----:B------:R-:W-:Y:S01]  /*6340*/  IMAD R5, R7, -0x2daee0ad, RZ ;  /* 0xd2511f5307057824 */ /* 0x000fe200078e02ff */
[----:B------:R-:W-:Y:S01]  /*6350*/  FMNMX.FTZ R7, R57, R61, !PT ;  /* 0x0000003d39077209 */ /* 0x000fe20007810000 */
[----:B------:R-:W-:Y:S01]  /*6360*/  IMAD.WIDE.U32 R8, R8, -0x2daee0ad, RZ ;  /* 0xd2511f5308087825 */ /* 0x000fe200078e00ff */
[----:B------:R-:W-:Y:S02]  /*6370*/  LOP3.LUT R25, R45, R243, R16, 0x96, !PT ;  /* 0x000000f32d197212 */ /* 0x000fe400078e9610 */
[----:B------:R-:W-:Y:S01]  /*6380*/  FMNMX.FTZ R7, R56, R7, !PT ;  /* 0x0000000738077209 */ /* 0x000fe20007810000 */
[----:B------:R-:W-:Y:S01]  /*6390*/  IMAD.WIDE.U32 R22, R23, -0x2daee0ad, RZ ;  /* 0xd2511f5317167825 */ /* 0x000fe200078e00ff */
[----:B------:R-:W-:-:S02]  /*63a0*/  LOP3.LUT R41, R9, R247, R32, 0x96, !PT ;  /* 0x000000f709297212 */ /* 0x000fc400078e9620 */
[----:B------:R-:W-:Y:S01]  /*63b0*/  FMNMX.FTZ R132, R47, R7, !PT ;  /* 0x000000072f847209 */ /* 0x000fe20007810000 */
[----:B------:R-:W-:Y:S01]  /*63c0*/  IMAD.WIDE.U32 R16, R17, -0x326172a9, RZ ;  /* 0xcd9e8d5711107825 */ /* 0x000fe200078e00ff */
[C---:B------:R-:W-:Y:S02]  /*63d0*/  LOP3.LUT R21, R8.reuse, 0xff, RZ, 0xc0, !PT ;  /* 0x000000ff08157812 */ /* 0x040fe400078ec0ff */
[----:B------:R-:W-:Y:S02]  /*63e0*/  LOP3.LUT R27, R8, 0xffff, RZ, 0xc0, !PT ;  /* 0x0000ffff081b7812 */ /* 0x000fe400078ec0ff */
[--C-:B------:R-:W-:Y:S02]  /*63f0*/  SHF.R.U32.HI R29, RZ, 0x10, R8.reuse ;  /* 0x00000010ff1d7819 */ /* 0x100fe40000011608 */
[----:B------:R-:W-:Y:S01]  /*6400*/  SHF.R.U32.HI R26, RZ, 0x18, R8 ;  /* 0x00000018ff1a7819 */ /* 0x000fe20000011608 */
[----:B------:R-:W-:Y:S01]  /*6410*/  IMAD.WIDE.U32 R8, R19, -0x2daee0ad, RZ ;  /* 0xd2511f5313087825 */ /* 0x000fe200078e00ff */
[----:B------:R-:W-:-:S02]  /*6420*/  LOP3.LUT R5, R23, R251, R5, 0x96, !PT ;  /* 0x000000fb17057212 */ /* 0x000fc400078e9605 */
[----:B------:R-:W-:Y:S02]  /*6430*/  FMNMX.FTZ R132, R53, R132, !PT ;  /* 0x0000008435847209 */ /* 0x000fe40007810000 */
[----:B------:R-:W-:Y:S02]  /*6440*/  LOP3.LUT R19, R17, R250, R10, 0x96, !PT ;  /* 0x000000fa11137212 */ /* 0x000fe400078e960a */
[C---:B------:R-:W-:Y:S02]  /*6450*/  LOP3.LUT R31, R16.reuse, 0xff, RZ, 0xc0, !PT ;  /* 0x000000ff101f7812 */ /* 0x040fe400078ec0ff */
[----:B------:R-:W-:Y:S02]  /*6460*/  LOP3.LUT R79, R16, 0xffff, RZ, 0xc0, !PT ;  /* 0x0000ffff104f7812 */ /* 0x000fe400078ec0ff */
[--C-:B------:R-:W-:Y:S02]  /*6470*/  SHF.R.U32.HI R82, RZ, 0x10, R16.reuse ;  /* 0x00000010ff527819 */ /* 0x100fe40000011610 */
[----:B------:R-:W-:Y:S01]  /*6480*/  SHF.R.U32.HI R70, RZ, 0x18, R16 ;  /* 0x00000018ff467819 */ /* 0x000fe20000011610 */
[----:B------:R-:W-:Y:S01]  /*6490*/  IMAD.WIDE.U32 R16, R5, -0x326172a9, RZ ;  /* 0xcd9e8d5705107825 */ /* 0x000fe200078e00ff */
[----:B------:R-:W-:-:S02]  /*64a0*/  LOP3.LUT R18, R9, R247, R28, 0x96, !PT ;  /* 0x000000f709127212 */ /* 0x000fc400078e961c */
[----:B------:R-:W-:Y:S02]  /*64b0*/  FMNMX.FTZ R132, R54, R132, !PT ;  /* 0x0000008436847209 */ /* 0x000fe40007810000 */
[C---:B------:R-:W-:Y:S02]  /*64c0*/  LOP3.LUT R28, R8.reuse, 0xff, RZ, 0xc0, !PT ;  /* 0x000000ff081c7812 */ /* 0x040fe400078ec0ff */
[----:B------:R-:W-:Y:S02]  /*64d0*/  LOP3.LUT R71, R8, 0xffff, RZ, 0xc0, !PT ;  /* 0x0000ffff08477812 */ /* 0x000fe400078ec0ff */
[--C-:B------:R-:W-:Y:S02]  /*64e0*/  SHF.R.U32.HI R64, RZ, 0x10, R8.reuse ;  /* 0x00000010ff407819 */ /* 0x100fe40000011608 */
[----:B------:R-:W-:Y:S01]  /*64f0*/  SHF.R.U32.HI R23, RZ, 0x18, R8 ;  /* 0x00000018ff177819 */ /* 0x000fe20000011608 */
[----:B------:R-:W-:Y:S01]  /*6500*/  IMAD.WIDE.U32 R8, R25, -0x2daee0ad, RZ ;  /* 0xd2511f5319087825 */ /* 0x000fe200078e00ff */
[----:B------:R-:W-:-:S02]  /*6510*/  LOP3.LUT R5, R14, 0xffff, RZ, 0xc0, !PT ;  /* 0x0000ffff0e057812 */ /* 0x000fc400078ec0ff */
[----:B------:R-:W-:Y:S02]  /*6520*/  FMNMX.FTZ R132, R59, R132, !PT ;  /* 0x000000843b847209 */ /* 0x000fe40007810000 */
[----:B-1----:R-:W-:Y:S01]  /*6530*/  LOP3.LUT R40, R17, R250, R10, 0x96, !PT ;  /* 0x000000fa11287212 */ /* 0x002fe200078e960a */
[----:B------:R-:W-:Y:S01]  /*6540*/  IMAD.WIDE.U32 R10, R11, -0x2daee0ad, RZ ;  /* 0xd2511f530b0a7825 */ /* 0x000fe200078e00ff */
[----:B--2---:R-:W-:Y:S02]  /*6550*/  LOP3.LUT R42, R9, R247, R20, 0x96, !PT ;  /* 0x000000f7092a7212 */ /* 0x004fe400078e9614 */
[----:B------:R-:W-:Y:S02]  /*6560*/  LOP3.LUT R65, R8, 0xffff, RZ, 0xc0, !PT ;  /* 0x0000ffff08417812 */ /* 0x000fe400078ec0ff */
[----:B------:R-:W-:Y:S02]  /*6570*/  SHF.R.U32.HI R5, RZ, 0x8, R5 ;  /* 0x00000008ff057819 */ /* 0x000fe40000011605 */
[----:B------:R-:W-:-:S02]  /*6580*/  FMNMX.FTZ R132, R60, R132, !PT ;  /* 0x000000843c847209 */ /* 0x000fc40007810000 */
[----:B------:R-:W-:Y:S02]  /*6590*/  FMNMX.FTZ R9, R50, R48, !PT ;  /* 0x0000003032097209 */ /* 0x000fe40007810000 */
[----:B------:R-:W-:Y:S02]  /*65a0*/  LOP3.LUT R66, R8, 0xff, RZ, 0xc0, !PT ;  /* 0x000000ff08427812 */ /* 0x000fe400078ec0ff */
[--C-:B------:R-:W-:Y:S02]  /*65b0*/  SHF.R.U32.HI R89, RZ, 0x10, R8.reuse ;  /* 0x00000010ff597819 */ /* 0x100fe40000011608 */
[----:B------:R-:W-:Y:S01]  /*65c0*/  SHF.R.U32.HI R96, RZ, 0x18, R8 ;  /* 0x00000018ff607819 */ /* 0x000fe20000011608 */
[----:B------:R-:W-:Y:S01]  /*65d0*/  FFMA.FTZ R8, R30, R3, -R6 ;  /* 0x000000031e087223 */ /* 0x000fe20000010806 */
[C---:B------:R-:W-:Y:S02]  /*65e0*/  LOP3.LUT R84, R16.reuse, 0xffff, RZ, 0xc0, !PT ;  /* 0x0000ffff10547812 */ /* 0x040fe400078ec0ff */
[----:B------:R-:W-:Y:S01]  /*65f0*/  LOP3.LUT R86, R16, 0xff, RZ, 0xc0, !PT ;  /* 0x000000ff10567812 */ /* 0x000fe200078ec0ff */
[----:B------:R1:W-:Y:S01]  /*6600*/  MUFU.EX2 R151, R8 ;  /* 0x0000000800977308 */ /* 0x0003e20000000800 */
[----:B------:R-:W-:-:S02]  /*6610*/  SHF.R.U32.HI R85, RZ, 0x10, R16 ;  /* 0x00000010ff557819 */ /* 0x000fc40000011610 */
[----:B------:R-:W-:Y:S02]  /*6620*/  SHF.R.U32.HI R87, RZ, 0x18, R16 ;  /* 0x00000018ff577819 */ /* 0x000fe40000011610 */
[----:B------:R-:W-:Y:S02]  /*6630*/  LOP3.LUT R5, R5, 0xffff, RZ, 0xc0, !PT ;  /* 0x0000ffff05057812 */ /* 0x000fe400078ec0ff */
[----:B------:R-:W-:Y:S02]  /*6640*/  LOP3.LUT R43, R11, R247, R22, 0x96, !PT ;  /* 0x000000f70b2b7212 */ /* 0x000fe400078e9616 */
[----:B------:R-:W-:Y:S02]  /*6650*/  LOP3.LUT R63, R10, 0xffff, RZ, 0xc0, !PT ;  /* 0x0000ffff0a3f7812 */ /* 0x000fe400078ec0ff */
[----:B------:R-:W-:Y:S01]  /*6660*/  FSEL R16, R38, -INF , !P5 ;  /* 0xff80000026107808 */ /* 0x000fe20006800000 */
[----:B------:R-:W2:Y:S01]  /*6670*/  SHFL.BFLY PT, R11, R132, 0x2, 0x1f ;  /* 0x0c401f00840b7f89 */ /* 0x000ea200000e0000 */
[----:B------:R-:W-:-:S02]  /*6680*/  FMNMX.FTZ R9, R58, R9, !PT ;  /* 0x000000093a097209 */ /* 0x000fc40007810000 */
[----:B------:R-:W-:Y:S02]  /*6690*/  FSEL R17, R37, -INF , !P0 ;  /* 0xff80000025117808 */ /* 0x000fe40004000000 */
[----:B------:R-:W-:Y:S01]  /*66a0*/  ISETP.GE.U32.AND P0, PT, R218, R5, PT ;  /* 0x00000005da00720c */ /* 0x000fe20003f06070 */
[----:B-1----:R-:W-:Y:S01]  /*66b0*/  FFMA.FTZ R8, R35, R3, -R6 ;  /* 0x0000000323087223 */ /* 0x002fe20000010806 */
[----:B------:R-:W-:Y:S01]  /*66c0*/  FMNMX.FTZ R5, R16, R9, !PT ;  /* 0x0000000910057209 */ /* 0x000fe20007810000 */
[----:B------:R-:W-:Y:S01]  /*66d0*/  FFMA.FTZ R9, R72, R3, -R0 ;  /* 0x0000000348097223 */ /* 0x000fe20000010800 */
[----:B------:R-:W-:Y:S01]  /*66e0*/  LOP3.LUT R67, R10, 0xff, RZ, 0xc0, !PT ;  /* 0x000000ff0a437812 */ /* 0x000fe200078ec0ff */
[----:B------:R1:W3:Y:S01]  /*66f0*/  MUFU.EX2 R150, R8 ;  /* 0x0000000800967308 */ /* 0x0002e20000000800 */
[--C-:B------:R-:W-:Y:S02]  /*6700*/  SHF.R.U32.HI R68, RZ, 0x10, R10.reuse ;  /* 0x00000010ff447819 */ /* 0x100fe4000001160a */
[----:B------:R-:W-:-:S02]  /*6710*/  SHF.R.U32.HI R69, RZ, 0x18, R10 ;  /* 0x00000018ff457819 */ /* 0x000fc4000001160a */
[----:B------:R-:W-:Y:S02]  /*6720*/  FSEL R20, R33, -INF , !P1 ;  /* 0xff80000021147808 */ /* 0x000fe40004800000 */
[----:B------:R-:W-:Y:S01]  /*6730*/  FMNMX.FTZ R5, R17, R5, !PT ;  /* 0x0000000511057209 */ /* 0x000fe20007810000 */
[----:B------:R-:W-:Y:S01]  /*6740*/  @!P0 HFMA2.BF16_V2 R88, -RZ.H0_H0, RZ.H0_H0, -R49.H0_H0 ;  /* 0x200000ffff588231 */ /* 0x000fe20000340931 */
[----:B------:R-:W-:Y:S01]  /*6750*/  SHF.R.U32.HI R10, RZ, 0x10, R14 ;  /* 0x00000010ff0a7819 */ /* 0x000fe2000001160e */
[----:B------:R4:W-:Y:S01]  /*6760*/  MUFU.EX2 R121, R9 ;  /* 0x0000000900797308 */ /* 0x0009e20000000800 */
[----:B------:R-:W-:Y:S02]  /*6770*/  FSEL R45, R36, -INF , !P2 ;  /* 0xff800000242d7808 */ /* 0x000fe40005000000 */
[----:B------:R-:W-:Y:S02]  /*6780*/  FMNMX.FTZ R5, R20, R5, !PT ;  /* 0x0000000514057209 */ /* 0x000fe40007810000 */
[----:B------:R-:W-:-:S02]  /*6790*/  LOP3.LUT R7, R15, R250, R24, 0x96, !PT ;  /* 0x000000fa0f077212 */ /* 0x000fc400078e9618 */
[----:B-1----:R-:W-:Y:S01]  /*67a0*/  LOP3.LUT R8, R10, 0xff, RZ, 0xc0, !PT ;  /* 0x000000ff0a087812 */ /* 0x002fe200078ec0ff */
[--C-:B------:R-:W-:Y:S01]  /*67b0*/  FFMA.FTZ R10, R74, R3, -R0.reuse ;  /* 0x000000034a0a7223 */ /* 0x100fe20000010800 */
[----:B------:R-:W-:Y:S02]  /*67c0*/  FMNMX.FTZ R5, R45, R5, !PT ;  /* 0x000000052d057209 */ /* 0x000fe40007810000 */
[----:B------:R-:W-:Y:S01]  /*67d0*/  ISETP.GE.U32.AND P4, PT, R218, R8, PT ;  /* 0x00000008da00720c */ /* 0x000fe20003f86070 */
[----:B------:R-:W-:Y:S01]  /*67e0*/  FFMA.FTZ R8, R73, R3, -R0 ;  /* 0x0000000349087223 */ /* 0x000fe20000010800 */
[----:B------:R-:W-:Y:S01]  /*67f0*/  SHF.R.U32.HI R14, RZ, 0x18, R14 ;  /* 0x00000018ff0e7819 */ /* 0x000fe2000001160e */
[----:B------:R-:W-:Y:S01]  /*6800*/  MUFU.EX2 R149, R10 ;  /* 0x0000000a00957308 */ /* 0x000fe20000000800 */
[----:B------:R-:W-:Y:S02]  /*6810*/  FMNMX.FTZ R5, R46, R5, !PT ;  /* 0x000000052e057209 */ /* 0x000fe40007810000 */
[----:B----4-:R-:W-:-:S02]  /*6820*/  LOP3.LUT R9, R7, 0xff, RZ, 0xc0, !PT ;  /* 0x000000ff07097812 */ /* 0x010fc400078ec0ff */
[----:B------:R-:W-:Y:S01]  /*6830*/  ISETP.GE.U32.AND P2, PT, R218, R14, PT ;  /* 0x0000000eda00720c */ /* 0x000fe20003f46070 */
[----:B------:R-:W1:Y:S01]  /*6840*/  SHFL.BFLY PT, R134, R5, 0x2, 0x1f ;  /* 0x0c401f0005867f89 */ /* 0x000e6200000e0000 */
[----:B------:R-:W-:Y:S01]  /*6850*/  @!P0 PRMT R49, R88, 0x5410, RZ ;  /* 0x0000541058318816 */ /* 0x000fe200000000ff */
[----:B------:R4:W5:Y:S01]  /*6860*/  MUFU.EX2 R120, R8 ;  /* 0x0000000800787308 */ /* 0x0009620000000800 */
[----:B------:R-:W-:Y:S01]  /*6870*/  ISETP.GE.U32.AND P0, PT, R218, R9, PT ;  /* 0x00000009da00720c */ /* 0x000fe20003f06070 */
[----:B------:R-:W-:Y:S01]  /*6880*/  FFMA.FTZ R9, R75, R3, -R0 ;  /* 0x000000034b097223 */ /* 0x000fe20000010800 */
[----:B--2---:R-:W-:Y:S02]  /*6890*/  FMNMX.FTZ R132, R132, R11, !PT ;  /* 0x0000000b84847209 */ /* 0x004fe40007810000 */
[----:B---3--:R-:W-:Y:S02]  /*68a0*/  F2FP.BF16.F32.PACK_AB R37, R150, R151 ;  /* 0x000000979625723e */ /* 0x008fe400000010ff */
[C---:B------:R-:W-:Y:S01]  /*68b0*/  ISETP.GE.U32.AND P5, PT, R218.reuse, R21, PT ;  /* 0x00000015da00720c */ /* 0x040fe20003fa6070 */
[----:B------:R2:W3:Y:S01]  /*68c0*/  MUFU.EX2 R148, R9 ;  /* 0x0000000900947308 */ /* 0x0004e20000000800 */
[----:B------:R-:W-:Y:S01]  /*68d0*/  PRMT R36, R37, 0x7632, R36 ;  /* 0x0000763225247816 */ /* 0x000fe20000000024 */
[----:B------:R-:W-:Y:S01]  /*68e0*/  @!P4 HFMA2.BF16_V2 R90, -RZ.H0_H0, RZ.H0_H0, -R37.H0_H0 ;  /* 0x200000ffff5ac231 */ /* 0x000fe20000340925 */
[----:B------:R-:W-:-:S02]  /*68f0*/  ISETP.GE.U32.AND P1, PT, R218, R26, PT ;  /* 0x0000001ada00720c */ /* 0x000fc40003f26070 */
[----:B------:R-:W-:Y:S01]  /*6900*/  PRMT R72, R37, 0x5410, R36 ;  /* 0x0000541025487816 */ /* 0x000fe20000000024 */
[----:B------:R-:W-:Y:S01]  /*6910*/  @!P2 HFMA2.BF16_V2 R91, -RZ.H0_H0, RZ.H0_H0, -R36.H0_H0 ;  /* 0x200000ffff5ba231 */ /* 0x000fe20000340924 */
[----:B------:R-:W-:Y:S02]  /*6920*/  @!P4 PRMT R37, R90, 0x5410, RZ ;  /* 0x000054105a25c816 */ /* 0x000fe400000000ff */
[----:B----4-:R-:W-:Y:S02]  /*6930*/  LOP3.LUT R8, R7, 0xffff, RZ, 0xc0, !PT ;  /* 0x0000ffff07087812 */ /* 0x010fe400078ec0ff */
[----:B------:R-:W-:Y:S02]  /*6940*/  @!P2 PRMT R36, R91, 0x5410, RZ ;  /* 0x000054105b24a816 */ /* 0x000fe400000000ff */
[----:B------:R-:W-:Y:S02]  /*6950*/  SHF.R.U32.HI R8, RZ, 0x8, R8 ;  /* 0x00000008ff087819 */ /* 0x000fe40000011608 */
[----:B-----5:R-:W-:Y:S01]  /*6960*/  F2FP.BF16.F32.PACK_AB R39, R120, R121 ;  /* 0x000000797827723e */ /* 0x020fe200000010ff */
[----:B--2---:R-:W2:Y:S01]  /*6970*/  SHFL.BFLY PT, R9, R132, 0x1, 0x1f ;  /* 0x0c201f0084097f89 */ /* 0x004ea200000e0000 */
[----:B------:R-:W-:-:S02]  /*6980*/  LOP3.LUT R8, R8, 0xffff, RZ, 0xc0, !PT ;  /* 0x0000ffff08087812 */ /* 0x000fc400078ec0ff */
[----:B-1----:R-:W-:Y:S01]  /*6990*/  FMNMX.FTZ R134, R5, R134, !PT ;  /* 0x0000008605867209 */ /* 0x002fe20007810000 */
[--C-:B------:R-:W-:Y:S01]  /*69a0*/  FFMA.FTZ R5, R76, R3, -R0.reuse ;  /* 0x000000034c057223 */ /* 0x100fe20000010800 */
[----:B------:R-:W-:Y:S01]  /*69b0*/  ISETP.GE.U32.AND P4, PT, R218, R8, PT ;  /* 0x00000008da00720c */ /* 0x000fe20003f86070 */
[----:B------:R-:W-:Y:S01]  /*69c0*/  @!P0 HFMA2.BF16_V2 R92, -RZ.H0_H0, RZ.H0_H0, -R39.H0_H0 ;  /* 0x200000ffff5c8231 */ /* 0x000fe20000340927 */
[----:B------:R-:W-:Y:S01]  /*69d0*/  LOP3.LUT R8, R41, 0xff, RZ, 0xc0, !PT ;  /* 0x000000ff29087812 */ /* 0x000fe200078ec0ff */
[----:B------:R-:W1:Y:S01]  /*69e0*/  SHFL.BFLY PT, R10, R134, 0x1, 0x1f ;  /* 0x0c201f00860a7f89 */ /* 0x000e6200000e0000 */
[----:B---3--:R-:W-:Y:S01]  /*69f0*/  F2FP.BF16.F32.PACK_AB R35, R148, R149 ;  /* 0x000000959423723e */ /* 0x008fe200000010ff */
[----:B------:R3:W-:Y:S01]  /*6a00*/  MUFU.EX2 R186, R5 ;  /* 0x0000000500ba7308 */ /* 0x0007e20000000800 */
[----:B------:R-:W-:Y:S01]  /*6a10*/  ISETP.GE.U32.AND P2, PT, R218, R8, PT ;  /* 0x00000008da00720c */ /* 0x000fe20003f46070 */
[----:B------:R-:W-:Y:S01]  /*6a20*/  FFMA.FTZ R8, R77, R3, -R0 ;  /* 0x000000034d087223 */ /* 0x000fe20000010800 */
[----:B------:R-:W-:-:S02]  /*6a30*/  LOP3.LUT R0, R41, 0xffff, RZ, 0xc0, !PT ;  /* 0x0000ffff29007812 */ /* 0x000fc400078ec0ff */
[----:B------:R-:W-:Y:S02]  /*6a40*/  PRMT R38, R39, 0x7632, R38 ;  /* 0x0000763227267816 */ /* 0x000fe40000000026 */
[C---:B------:R-:W-:Y:S01]  /*6a50*/  PRMT R34, R35.reuse, 0x7632, R34 ;  /* 0x0000763223227816 */ /* 0x040fe20000000022 */
[----:B------:R4:W5:Y:S01]  /*6a60*/  MUFU.EX2 R143, R8 ;  /* 0x00000008008f7308 */ /* 0x0009620000000800 */
[----:B------:R-:W-:Y:S01]  /*6a70*/  SHF.R.U32.HI R0, RZ, 0x8, R0 ;  /* 0x00000008ff007819 */ /* 0x000fe20000011600 */
[----:B------:R-:W-:Y:S01]  /*6a80*/  @!P4 HFMA2.BF16_V2 R93, -RZ.H0_H0, RZ.H0_H0, -R38.H0_H0 ;  /* 0x200000ffff5dc231 */ /* 0x000fe20000340926 */
[----:B------:R-:W-:Y:S02]  /*6a90*/  PRMT R124, R35, 0x5410, R34 ;  /* 0x00005410237c7816 */ /* 0x000fe40000000022 */
[----:B------:R-:W-:Y:S01]  /*6aa0*/  LOP3.LUT R0, R0, 0xffff, RZ, 0xc0, !PT ;  /* 0x0000ffff00007812 */ /* 0x000fe200078ec0ff */
[----:B------:R-:W-:Y:S01]  /*6ab0*/  @!P2 HFMA2.BF16_V2 R94, -RZ.H0_H0, RZ.H0_H0, -R35.H0_H0 ;  /* 0x200000ffff5ea231 */ /* 0x000fe20000340923 */
[----:B--2---:R-:W-:Y:S01]  /*6ac0*/  FMNMX.FTZ R132, R132, R9, !PT ;  /* 0x0000000984847209 */ /* 0x004fe20007810000 */
[----:B---3--:R-:W-:Y:S01]  /*6ad0*/  FFMA.FTZ R5, R55, R3, -R6 ;  /* 0x0000000337057223 */ /* 0x008fe20000010806 */
[----:B------:R-:W-:-:S02]  /*6ae0*/  PRMT R73, R39, 0x5410, R38 ;  /* 0x0000541027497816 */ /* 0x000fc40000000026 */
[----:B------:R-:W-:Y:S01]  /*6af0*/  @!P2 PRMT R35, R94, 0x5410, RZ ;  /* 0x000054105e23a816 */ /* 0x000fe200000000ff */
[----:B------:R-:W-:Y:S01]  /*6b00*/  FMUL.FTZ R9, R3, R132 ;  /* 0x0000008403097220 */ /* 0x000fe20000410000 */
[----:B------:R-:W-:Y:S01]  /*6b10*/  FSETP.NEU.FTZ.AND P2, PT, R132, -INF , PT ;  /* 0xff8000008400780b */ /* 0x000fe20003f5d000 */
[----:B------:R2:W-:Y:S01]  /*6b20*/  MUFU.EX2 R142, R5 ;  /* 0x00000005008e7308 */ /* 0x0005e20000000800 */
[----:B------:R-:W-:Y:S01]  /*6b30*/  @!P4 PRMT R38, R93, 0x5410, RZ ;  /* 0x000054105d26c816 */ /* 0x000fe200000000ff */
[----:B----4-:R-:W-:Y:S01]  /*6b40*/  FFMA.FTZ R8, R52, R3, -R6 ;  /* 0x0000000334087223 */ /* 0x010fe20000010806 */
[----:B------:R-:W-:Y:S02]  /*6b50*/  ISETP.GE.U32.AND P4, PT, R218, R0, PT ;  /* 0x00000000da00720c */ /* 0x000fe40003f86070 */
[----:B------:R-:W-:Y:S02]  /*6b60*/  SHF.R.U32.HI R0, RZ, 0x8, R27 ;  /* 0x00000008ff007819 */ /* 0x000fe4000001161b */
[----:B------:R-:W-:Y:S01]  /*6b70*/  @!P0 PRMT R39, R92, 0x5410, RZ ;  /* 0x000054105c278816 */ /* 0x000fe200000000ff */
[----:B------:R3:W4:Y:S01]  /*6b80*/  MUFU.EX2 R185, R8 ;  /* 0x0000000800b97308 */ /* 0x0007220000000800 */
[----:B------:R-:W-:-:S02]  /*6b90*/  LOP3.LUT R0, R0, 0xffff, RZ, 0xc0, !PT ;  /* 0x0000ffff00007812 */ /* 0x000fc400078ec0ff */
[----:B------:R-:W-:Y:S02]  /*6ba0*/  ISETP.GE.U32.AND P0, PT, R218, R31, PT ;  /* 0x0000001fda00720c */ /* 0x000fe40003f06070 */
[----:B-----5:R-:W-:Y:S02]  /*6bb0*/  F2FP.BF16.F32.PACK_AB R31, R186, R143 ;  /* 0x0000008fba1f723e */ /* 0x020fe400000010ff */
[----:B-1----:R-:W-:Y:S01]  /*6bc0*/  FMNMX.FTZ R134, R134, R10, !PT ;  /* 0x0000000a86867209 */ /* 0x002fe20007810000 */
[----:B------:R-:W-:Y:S01]  /*6bd0*/  @!P4 HFMA2.BF16_V2 R95, -RZ.H0_H0, RZ.H0_H0, -R34.H0_H0 ;  /* 0x200000ffff5fc231 */ /* 0x000fe20000340922 */
[----:B--2---:R-:W-:Y:S01]  /*6be0*/  FSEL R5, R9, RZ, P2 ;  /* 0x000000ff09057208 */ /* 0x004fe20001000000 */
[----:B------:R-:W-:Y:S01]  /*6bf0*/  @!P5 HFMA2.BF16_V2 R97, -RZ.H0_H0, RZ.H0_H0, -R31.H0_H0 ;  /* 0x200000ffff61d231 */ /* 0x000fe2000034091f */
[----:B------:R-:W-:Y:S02]  /*6c00*/  ISETP.GE.U32.AND P2, PT, R218, R0, PT ;  /* 0x00000000da00720c */ /* 0x000fe40003f46070 */
[----:B------:R-:W-:-:S02]  /*6c10*/  PRMT R30, R31, 0x7632, R30 ;  /* 0x000076321f1e7816 */ /* 0x000fc4000000001e */
[----:B------:R-:W-:Y:S01]  /*6c20*/  LOP3.LUT R0, R29, 0xff, RZ, 0xc0, !PT ;  /* 0x000000ff1d007812 */ /* 0x000fe200078ec0ff */
[----:B---3--:R-:W-:Y:S01]  /*6c30*/  FFMA.FTZ R8, R57, R3, -R5 ;  /* 0x0000000339087223 */ /* 0x008fe20000010805 */
[----:B------:R-:W-:Y:S02]  /*6c40*/  @!P4 PRMT R34, R95, 0x5410, RZ ;  /* 0x000054105f22c816 */ /* 0x000fe400000000ff */
[----:B------:R-:W-:Y:S01]  /*6c50*/  ISETP.GE.U32.AND P4, PT, R218, R0, PT ;  /* 0x00000000da00720c */ /* 0x000fe20003f86070 */
[----:B------:R1:W-:Y:S01]  /*6c60*/  MUFU.EX2 R119, R8 ;  /* 0x0000000800777308 */ /* 0x0003e20000000800 */
[----:B------:R-:W-:Y:S01]  /*6c70*/  PRMT R126, R31, 0x5410, R30 ;  /* 0x000054101f7e7816 */ /* 0x000fe2000000001e */
[----:B------:R-:W-:Y:S01]  /*6c80*/  FMUL.FTZ R0, R3, R134 ;  /* 0x0000008603007220 */ /* 0x000fe20000410000 */
[----:B------:R-:W-:Y:S01]  /*6c90*/  @!P5 PRMT R31, R97, 0x5410, RZ ;  /* 0x00005410611fd816 */ /* 0x000fe200000000ff */
[----:B------:R-:W-:Y:S01]  /*6ca0*/  @!P2 HFMA2.BF16_V2 R98, -RZ.H0_H0, RZ.H0_H0, -R30.H0_H0 ;  /* 0x200000ffff62a231 */ /* 0x000fe2000034091e */
[----:B------:R-:W-:-:S02]  /*6cb0*/  FSETP.NEU.FTZ.AND P5, PT, R134, -INF , PT ;  /* 0xff8000008600780b */ /* 0x000fc40003fbd000 */
[----:B------:R-:W-:Y:S02]  /*6cc0*/  LOP3.LUT R9, R19, 0xff, RZ, 0xc0, !PT ;  /* 0x000000ff13097812 */ /* 0x000fe400078ec0ff */
[----:B------:R-:W-:Y:S02]  /*6cd0*/  FSEL R0, R0, RZ, P5 ;  /* 0x000000ff00007208 */ /* 0x000fe40002800000 */
[----:B------:R-:W-:Y:S02]  /*6ce0*/  @!P2 PRMT R30, R98, 0x5410, RZ ;  /* 0x00005410621ea816 */ /* 0x000fe400000000ff */
[----:B------:R-:W-:Y:S01]  /*6cf0*/  ISETP.GE.U32.AND P5, PT, R218, R9, PT ;  /* 0x00000009da00720c */ /* 0x000fe20003fa6070 */
[-CC-:B------:R-:W-:Y:S01]  /*6d00*/  FFMA.FTZ R9, R50, R3.reuse, -R0.reuse ;  /* 0x0000000332097223 */ /* 0x180fe20000010800 */
[----:B----4-:R-:W-:Y:S01]  /*6d10*/  F2FP.BF16.F32.PACK_AB R33, R185, R142 ;  /* 0x0000008eb921723e */ /* 0x010fe200000010ff */
[-C--:B------:R-:W-:Y:S01]  /*6d20*/  FFMA.FTZ R10, R58, R3.reuse, -R0 ;  /* 0x000000033a0a7223 */ /* 0x080fe20000010800 */
[----:B-1----:R-:W-:Y:S01]  /*6d30*/  FFMA.FTZ R8, R61, R3, -R5 ;  /* 0x000000033d087223 */ /* 0x002fe20000010805 */
[----:B------:R1:W-:Y:S01]  /*6d40*/  MUFU.EX2 R117, R9 ;  /* 0x0000000900757308 */ /* 0x0003e20000000800 */
[----:B------:R-:W-:Y:S01]  /*6d50*/  PRMT R32, R33, 0x7632, R32 ;  /* 0x0000763221207816 */ /* 0x000fe20000000020 */
[----:B------:R-:W-:Y:S01]  /*6d60*/  @!P4 HFMA2.BF16_V2 R99, -RZ.H0_H0, RZ.H0_H0, -R33.H0_H0 ;  /* 0x200000ffff63c231 */ /* 0x000fe20000340921 */
[----:B------:R-:W-:-:S02]  /*6d70*/  SHF.R.U32.HI R11, RZ, 0x8, R79 ;  /* 0x00000008ff0b7819 */ /* 0x000fc4000001164f */
[----:B------:R-:W-:Y:S01]  /*6d80*/  PRMT R127, R33, 0x5410, R32 ;  /* 0x00005410217f7816 */ /* 0x000fe20000000020 */
[----:B------:R-:W-:Y:S01]  /*6d90*/  @!P1 HFMA2.BF16_V2 R100, -RZ.H0_H0, RZ.H0_H0, -R32.H0_H0 ;  /* 0x200000ffff649231 */ /* 0x000fe20000340920 */
[----:B------:R-:W-:Y:S01]  /*6da0*/  @!P4 PRMT R33, R99, 0x5410, RZ ;  /* 0x000054106321c816 */ /* 0x000fe200000000ff */
[----:B------:R2:W3:Y:S01]  /*6db0*/  MUFU.EX2 R118, R8 ;  /* 0x0000000800767308 */ /* 0x0004e20000000800 */
[----:B------:R-:W-:Y:S02]  /*6dc0*/  LOP3.LUT R11, R11, 0xffff, RZ, 0xc0, !PT ;  /* 0x0000ffff0b0b7812 */ /* 0x000fe400078ec0ff */
[----:B------:R-:W-:Y:S02]  /*6dd0*/  @!P1 PRMT R32, R100, 0x5410, RZ ;  /* 0x0000541064209816 */ /* 0x000fe400000000ff */
[C---:B------:R-:W-:Y:S02]  /*6de0*/  ISETP.GE.U32.AND P1, PT, R218.reuse, R28, PT ;  /* 0x0000001cda00720c */ /* 0x040fe40003f26070 */
[----:B------:R-:W-:Y:S01]  /*6df0*/  ISETP.GE.U32.AND P6, PT, R218, R70, PT ;  /* 0x00000046da00720c */ /* 0x000fe20003fc6070 */
[----:B------:R4:W-:Y:S01]  /*6e00*/  MUFU.EX2 R140, R10 ;  /* 0x0000000a008c7308 */ /* 0x0009e20000000800 */
[----:B-1----:R-:W-:-:S02]  /*6e10*/  SHF.R.U32.HI R9, RZ, 0x10, R19 ;  /* 0x00000010ff097819 */ /* 0x002fc40000011613 */
[----:B--2---:R-:W-:Y:S02]  /*6e20*/  LOP3.LUT R8, R19, 0xffff, RZ, 0xc0, !PT ;  /* 0x0000ffff13087812 */ /* 0x004fe400078ec0ff */
[----:B---3--:R-:W-:Y:S02]  /*6e30*/  F2FP.BF16.F32.PACK_AB R14, R118, R119 ;  /* 0x00000077760e723e */ /* 0x008fe400000010ff */
[----:B------:R-:W-:Y:S02]  /*6e40*/  SHF.R.U32.HI R8, RZ, 0x8, R8 ;  /* 0x00000008ff087819 */ /* 0x000fe40000011608 */
[----:B------:R-:W-:Y:S01]  /*6e50*/  PRMT R15, R14, 0x7632, R15 ;  /* 0x000076320e0f7816 */ /* 0x000fe2000000000f */
[----:B------:R-:W-:Y:S01]  /*6e60*/  @!P5 HFMA2.BF16_V2 R101, -RZ.H0_H0, RZ.H0_H0, -R14.H0_H0 ;  /* 0x200000ffff65d231 */ /* 0x000fe2000034090e */
[----:B------:R-:W-:Y:S01]  /*6e70*/  LOP3.LUT R8, R8, 0xffff, RZ, 0xc0, !PT ;  /* 0x0000ffff08087812 */ /* 0x000fe200078ec0ff */
[----:B----4-:R-:W-:Y:S01]  /*6e80*/  FFMA.FTZ R10, R16, R3, -R0 ;  /* 0x00000003100a7223 */ /* 0x010fe20000010800 */
[----:B------:R-:W-:-:S02]  /*6e90*/  SHF.R.U32.HI R19, RZ, 0x18, R19 ;  /* 0x00000018ff137819 */ /* 0x000fc40000011613 */
[----:B------:R-:W-:Y:S01]  /*6ea0*/  ISETP.GE.U32.AND P2, PT, R218, R8, PT ;  /* 0x00000008da00720c */ /* 0x000fe20003f46070 */
[----:B------:R-:W-:Y:S01]  /*6eb0*/  FFMA.FTZ R8, R48, R3, -R0 ;  /* 0x0000000330087223 */ /* 0x000fe20000010800 */
[----:B------:R-:W-:Y:S01]  /*6ec0*/  PRMT R57, R14, 0x5410, R15 ;  /* 0x000054100e397816 */ /* 0x000fe2000000000f */
[----:B------:R1:W2:Y:S01]  /*6ed0*/  MUFU.EX2 R111, R10 ;  /* 0x0000000a006f7308 */ /* 0x0002a20000000800 */
[----:B------:R-:W-:Y:S02]  /*6ee0*/  @!P5 PRMT R14, R101, 0x5410, RZ ;  /* 0x00005410650ed816 */ /* 0x000fe400000000ff */
[----:B------:R-:W-:Y:S02]  /*6ef0*/  ISETP.GE.U32.AND P5, PT, R218, R23, PT ;  /* 0x00000017da00720c */ /* 0x000fe40003fa6070 */
[----:B------:R-:W-:Y:S01]  /*6f00*/  LOP3.LUT R16, R40, 0xff, RZ, 0xc0, !PT ;  /* 0x000000ff28107812 */ /* 0x000fe200078ec0ff */
[----:B------:R-:W-:Y:S02]  /*6f10*/  ST.E.U16 desc[UR4][R12.64], R14 ;  /* 0x0000000e0c007985 */ /* 0x000fe4000c101504 */
[----:B------:R3:W4:Y:S02]  /*6f20*/  MUFU.EX2 R116, R8 ;  /* 0x0000000800747308 */ /* 0x0007240000000800 */
[----:B------:R-:W-:-:S05]  /*6f30*/  @!P2 HFMA2.BF16_V2 R102, -RZ.H0_H0, RZ.H0_H0, -R15.H0_H0 ;  /* 0x200000ffff66a231 */ /* 0x000fca000034090f */
[----:B------:R-:W-:Y:S02]  /*6f40*/  @!P2 PRMT R15, R102, 0x5410, RZ ;  /* 0x00005410660fa816 */ /* 0x000fe400000000ff */
[----:B------:R-:W-:Y:S02]  /*6f50*/  ISETP.GE.U32.AND P2, PT, R218, R19, PT ;  /* 0x00000013da00720c */ /* 0x000fe40003f46070 */
[----:B-1----:R-:W-:Y:S01]  /*6f60*/  LOP3.LUT R10, R18, 0xff, RZ, 0xc0, !PT ;  /* 0x000000ff120a7812 */ /* 0x002fe200078ec0ff */
[----:B------:R1:W-:Y:S01]  /*6f70*/  ST.E.U16 desc[UR4][R12.64+0x2], R15 ;  /* 0x0000020f0c007985 */ /* 0x0003e2000c101504 */
[----:B--2---:R-:W-:Y:S02]  /*6f80*/  F2FP.BF16.F32.PACK_AB R26, R111, R140 ;  /* 0x0000008c6f1a723e */ /* 0x004fe400000010ff */
[----:B---3--:R-:W-:Y:S01]  /*6f90*/  LOP3.LUT R8, R9, 0xff, RZ, 0xc0, !PT ;  /* 0x000000ff09087812 */ /* 0x008fe200078ec0ff */
[----:B------:R-:W-:Y:S01]  /*6fa0*/  FFMA.FTZ R9, R56, R3, -R5 ;  /* 0x0000000338097223 */ /* 0x000fe20000010805 */
[----:B----4-:R-:W-:-:S02]  /*6fb0*/  F2FP.BF16.F32.PACK_AB R28, R116, R117 ;  /* 0x00000075741c723e */ /* 0x010fc400000010ff */
[----:B------:R-:W-:Y:S01]  /*6fc0*/  ISETP.GE.U32.AND P4, PT, R218, R8, PT ;  /* 0x00000008da00720c */ /* 0x000fe20003f86070 */
[----:B------:R-:W-:Y:S01]  /*6fd0*/  FFMA.FTZ R8, R47, R3, -R5 ;  /* 0x000000032f087223 */ /* 0x000fe20000010805 */
[----:B------:R-:W-:Y:S01]  /*6fe0*/  MUFU.EX2 R109, R9 ;  /* 0x00000009006d7308 */ /* 0x000fe20000000800 */
[----:B------:R-:W-:Y:S02]  /*6ff0*/  PRMT R27, R28, 0x7632, R27 ;  /* 0x000076321c1b7816 */ /* 0x000fe4000000001b */
[----:B------:R-:W-:Y:S02]  /*7000*/  PRMT R25, R26, 0x7632, R25 ;  /* 0x000076321a197816 */ /* 0x000fe40000000019 */
[----:B------:R-:W-:Y:S01]  /*7010*/  PRMT R56, R28, 0x5410, R27 ;  /* 0x000054101c387816 */ /* 0x000fe2000000001b */
[----:B------:R-:W-:Y:S02]  /*7020*/  @!P2 HFMA2.BF16_V2 R104, -RZ.H0_H0, RZ.H0_H0, -R27.H0_H0 ;  /* 0x200000ffff68a231 */ /* 0x000fe4000034091b */
[----:B------:R2:W3:Y:S01]  /*7030*/  MUFU.EX2 R141, R8 ;  /* 0x00000008008d7308 */ /* 0x0004e20000000800 */
[----:B------:R-:W-:-:S02]  /*7040*/  @!P6 HFMA2.BF16_V2 R112, -RZ.H0_H0, RZ.H0_H0, -R25.H0_H0 ;  /* 0x200000ffff70e231 */ /* 0x000fc40000340919 */
[----:B------:R-:W-:Y:S01]  /*7050*/  @!P4 HFMA2.BF16_V2 R103, -RZ.H0_H0, RZ.H0_H0, -R28.H0_H0 ;  /* 0x200000ffff67c231 */ /* 0x000fe2000034091c */
[----:B------:R-:W-:-:S04]  /*7060*/  @!P2 PRMT R27, R104, 0x5410, RZ ;  /* 0x00005410681ba816 */ /* 0x000fc800000000ff */
[----:B------:R-:W-:Y:S02]  /*7070*/  @!P4 PRMT R28, R103, 0x5410, RZ ;  /* 0x00005410671cc816 */ /* 0x000fe400000000ff */
[----:B------:R-:W-:Y:S01]  /*7080*/  ISETP.GE.U32.AND P4, PT, R218, R11, PT ;  /* 0x0000000bda00720c */ /* 0x000fe20003f86070 */
[----:B--2---:R-:W-:Y:S01]  /*7090*/  IMAD.WIDE.U32 R8, R62, -0x326172a9, RZ ;  /* 0xcd9e8d573e087825 */ /* 0x004fe200078e00ff */
[----:B---3--:R-:W-:-:S04]  /*70a0*/  F2FP.BF16.F32.PACK_AB R24, R141, R109 ;  /* 0x0000006d8d18723e */ /* 0x008fc800000010ff */
[----:B------:R-:W-:Y:S01]  /*70b0*/  LOP3.LUT R29, R9, R250, R44, 0x96, !PT ;  /* 0x000000fa091d7212 */ /* 0x000fe200078e962c */
[----:B------:R-:W-:Y:S01]  /*70c0*/  @!P0 HFMA2.BF16_V2 R105, -RZ.H0_H0, RZ.H0_H0, -R24.H0_H0 ;  /* 0x200000ffff698231 */ /* 0x000fe20000340918 */
[----:B------:R-:W-:Y:S02]  /*70d0*/  LOP3.LUT R48, R8, 0xffff, RZ, 0xc0, !PT ;  /* 0x0000ffff08307812 */ /* 0x000fe400078ec0ff */
[----:B------:R-:W-:Y:S02]  /*70e0*/  LOP3.LUT R9, R82, 0xff, RZ, 0xc0, !PT ;  /* 0x000000ff52097812 */ /* 0x000fe400078ec0ff */
[----:B------:R-:W-:Y:S02]  /*70f0*/  LOP3.LUT R55, R8, 0xff, RZ, 0xc0, !PT ;  /* 0x000000ff08377812 */ /* 0x000fe400078ec0ff */
[--C-:B------:R-:W-:Y:S02]  /*7100*/  SHF.R.U32.HI R50, RZ, 0x10, R8.reuse ;  /* 0x00000010ff327819 */ /* 0x100fe40000011608 */
[----:B------:R-:W-:Y:S01]  /*7110*/  SHF.R.U32.HI R52, RZ, 0x18, R8 ;  /* 0x00000018ff347819 */ /* 0x000fe20000011608 */
[--C-:B------:R-:W-:Y:S01]  /*7120*/  FFMA.FTZ R8, R53, R3, -R5.reuse ;  /* 0x0000000335087223 */ /* 0x100fe20000010805 */
[----:B------:R-:W-:Y:S01]  /*7130*/  ISETP.GE.U32.AND P2, PT, R218, R9, PT ;  /* 0x00000009da00720c */ /* 0x000fe20003f46070 */
[----:B------:R-:W-:Y:S01]  /*7140*/  FFMA.FTZ R9, R54, R3, -R5 ;  /* 0x0000000336097223 */ /* 0x000fe20000010805 */
[----:B------:R-:W-:Y:S01]  /*7150*/  PRMT R23, R24, 0x7632, R23 ;  /* 0x0000763218177816 */ /* 0x000fe20000000017 */
[----:B------:R2:W-:Y:S01]  /*7160*/  MUFU.EX2 R108, R8 ;  /* 0x00000008006c7308 */ /* 0x0005e20000000800 */
[----:B------:R-:W-:-:S02]  /*7170*/  PRMT R53, R26, 0x5410, R25 ;  /* 0x000054101a357816 */ /* 0x000fc40000000019 */
[----:B------:R-:W-:Y:S01]  /*7180*/  PRMT R54, R24, 0x5410, R23 ;  /* 0x0000541018367816 */ /* 0x000fe20000000017 */
[----:B------:R-:W-:Y:S01]  /*7190*/  @!P4 HFMA2.BF16_V2 R106, -RZ.H0_H0, RZ.H0_H0, -R23.H0_H0 ;  /* 0x200000ffff6ac231 */ /* 0x000fe20000340917 */
[----:B------:R-:W-:Y:S02]  /*71a0*/  @!P0 PRMT R24, R105, 0x5410, RZ ;  /* 0x0000541069188816 */ /* 0x000fe400000000ff */
[----:B------:R-:W-:Y:S01]  /*71b0*/  ISETP.GE.U32.AND P0, PT, R218, R10, PT ;  /* 0x0000000ada00720c */ /* 0x000fe20003f06070 */
[----:B------:R3:W4:Y:S01]  /*71c0*/  MUFU.EX2 R110, R9 ;  /* 0x00000009006e7308 */ /* 0x0007220000000800 */
[----:B------:R-:W-:Y:S01]  /*71d0*/  @!P4 PRMT R23, R106, 0x5410, RZ ;  /* 0x000054106a17c816 */ /* 0x000fe200000000ff */
[----:B------:R-:W-:Y:S01]  /*71e0*/  @!P2 HFMA2.BF16_V2 R107, -RZ.H0_H0, RZ.H0_H0, -R26.H0_H0 ;  /* 0x200000ffff6ba231 */ /* 0x000fe2000034091a */
[----:B------:R-:W-:Y:S02]  /*71f0*/  @!P6 PRMT R25, R112, 0x5410, RZ ;  /* 0x000054107019e816 */ /* 0x000fe400000000ff */
[----:B------:R-:W-:-:S02]  /*7200*/  SHF.R.U32.HI R10, RZ, 0x8, R84 ;  /* 0x00000008ff0a7819 */ /* 0x000fc40000011654 */
[----:B------:R-:W-:Y:S02]  /*7210*/  @!P2 PRMT R26, R107, 0x5410, RZ ;  /* 0x000054106b1aa816 */ /* 0x000fe400000000ff */
[----:B--2---:R-:W-:-:S04]  /*7220*/  LOP3.LUT R8, R18, 0xffff, RZ, 0xc0, !PT ;  /* 0x0000ffff12087812 */ /* 0x004fc800078ec0ff */
[----:B------:R-:W-:-:S04]  /*7230*/  SHF.R.U32.HI R8, RZ, 0x8, R8 ;  /* 0x00000008ff087819 */ /* 0x000fc80000011608 */
[----:B------:R-:W-:Y:S01]  /*7240*/  LOP3.LUT R8, R8, 0xffff, RZ, 0xc0, !PT ;  /* 0x0000ffff08087812 */ /* 0x000fe200078ec0ff */
[----:B---3--:R-:W-:Y:S01]  /*7250*/  FFMA.FTZ R9, R17, R3, -R0 ;  /* 0x0000000311097223 */ /* 0x008fe20000010800 */
[----:B----4-:R-:W-:Y:S02]  /*7260*/  F2FP.BF16.F32.PACK_AB R22, R110, R108 ;  /* 0x0000006c6e16723e */ /* 0x010fe400000010ff */
[----:B------:R-:W-:Y:S01]  /*7270*/  ISETP.GE.U32.AND P4, PT, R218, R8, PT ;  /* 0x00000008da00720c */ /* 0x000fe20003f86070 */
[----:B------:R2:W-:Y:S01]  /*7280*/  MUFU.EX2 R94, R9 ;  /* 0x00000009005e7308 */ /* 0x0005e20000000800 */
[----:B------:R-:W-:Y:S01]  /*7290*/  SHF.R.U32.HI R8, RZ, 0x18, R18 ;  /* 0x00000018ff087819 */ /* 0x000fe20000011612 */
[----:B------:R-:W-:Y:S01]  /*72a0*/  @!P0 HFMA2.BF16_V2 R113, -RZ.H0_H0, RZ.H0_H0, -R22.H0_H0 ;  /* 0x200000ffff718231 */ /* 0x000fe20000340916 */
[----:B------:R-:W-:Y:S02]  /*72b0*/  PRMT R21, R22, 0x7632, R21 ;  /* 0x0000763216157816 */ /* 0x000fe40000000015 */
[----:B------:R-:W-:-:S02]  /*72c0*/  ISETP.GE.U32.AND P2, PT, R218, R8, PT ;  /* 0x00000008da00720c */ /* 0x000fc40003f46070 */
[----:B------:R-:W-:Y:S02]  /*72d0*/  LOP3.LUT R8, R64, 0xff, RZ, 0xc0, !PT ;  /* 0x000000ff40087812 */ /* 0x000fe400078ec0ff */
[----:B------:R-:W-:Y:S02]  /*72e0*/  SHF.R.U32.HI R18, RZ, 0x10, R18 ;  /* 0x00000010ff127819 */ /* 0x000fe40000011612 */
[----:B------:R-:W-:Y:S01]  /*72f0*/  ISETP.GE.U32.AND P6, PT, R218, R8, PT ;  /* 0x00000008da00720c */ /* 0x000fe20003fc6070 */
[----:B------:R-:W-:Y:S01]  /*7300*/  @!P4 HFMA2.BF16_V2 R114, -RZ.H0_H0, RZ.H0_H0, -R21.H0_H0 ;  /* 0x200000ffff72c231 */ /* 0x000fe20000340915 */
[----:B------:R-:W-:Y:S02]  /*7310*/  SHF.R.U32.HI R8, RZ, 0x18, R41 ;  /* 0x00000018ff087819 */ /* 0x000fe40000011629 */
[----:B------:R-:W-:Y:S01]  /*7320*/  PRMT R128, R22, 0x5410, R21 ;  /* 0x0000541016807816 */ /* 0x000fe20000000015 */
[----:B--2---:R-:W-:Y:S01]  /*7330*/  FFMA.FTZ R9, R20, R3, -R0 ;  /* 0x0000000314097223 */ /* 0x004fe20000010800 */
[----:B------:R-:W-:-:S02]  /*7340*/  @!P0 PRMT R22, R113, 0x5410, RZ ;  /* 0x0000541071168816 */ /* 0x000fc400000000ff */
[----:B------:R-:W-:Y:S01]  /*7350*/  ISETP.GE.U32.AND P0, PT, R218, R8, PT ;  /* 0x00000008da00720c */ /* 0x000fe20003f06070 */
[----:B------:R2:W3:Y:S01]  /*7360*/  MUFU.EX2 R93, R9 ;  /* 0x00000009005d7308 */ /* 0x0004e20000000800 */
[----:B------:R-:W-:Y:S01]  /*7370*/  FFMA.FTZ R8, R60, R3, -R5 ;  /* 0x000000033c087223 */ /* 0x000fe20000010805 */
[----:B------:R-:W-:-:S06]  /*7380*/  @!P4 PRMT R21, R114, 0x5410, RZ ;  /* 0x000054107215c816 */ /* 0x000fcc00000000ff */
[----:B------:R4:W-:Y:S01]  /*7390*/  MUFU.EX2 R95, R8 ;  /* 0x00000008005f7308 */ /* 0x0009e20000000800 */
[----:B--2---:R-:W-:Y:S01]  /*73a0*/  FFMA.FTZ R9, R59, R3, -R5 ;  /* 0x000000033b097223 */ /* 0x004fe20000010805 */
[----:B------:R-:W-:Y:S01]  /*73b0*/  LOP3.LUT R5, R18, 0xff, RZ, 0xc0, !PT ;  /* 0x000000ff12057812 */ /* 0x000fe200078ec0ff */
[----:B------:R-:W-:Y:S01]  /*73c0*/  IMAD.SHL.U32 R18, R147, 0x8, RZ ;  /* 0x0000000893127824 */ /* 0x000fe200078e00ff */
[----:B---3--:R-:W-:-:S04]  /*73d0*/  F2FP.BF16.F32.PACK_AB R20, R93, R94 ;  /* 0x0000005e5d14723e */ /* 0x008fc800000010ff */
[----:B------:R2:W3:Y:S01]  /*73e0*/  MUFU.EX2 R92, R9 ;  /* 0x00000009005c7308 */ /* 0x0004e20000000800 */
[----:B------:R-:W-:Y:S01]  /*73f0*/  ISETP.GE.U32.AND P4, PT, R218, R5, PT ;  /* 0x00000005da00720c */ /* 0x000fe20003f86070 */
[----:B------:R-:W-:Y:S01]  /*7400*/  IMAD.WIDE R18, R18, 0x2, R12 ;  /* 0x0000000212127825 */ /* 0x000fe200078e020c */
[----:B------:R-:W-:-:S03]  /*7410*/  SHF.R.U32.HI R5, RZ, 0x8, R63 ;  /* 0x00000008ff057819 */ /* 0x000fc6000001163f */
[----:B----4-:R-:W-:Y:S01]  /*7420*/  FFMA.FTZ R8, R45, R3, -R0 ;  /* 0x000000032d087223 */ /* 0x010fe20000010800 */
[----:B------:R-:W-:Y:S02]  /*7430*/  PRMT R11, R20, 0x7632, R11 ;  /* 0x00007632140b7816 */ /* 0x000fe4000000000b */
[----:B------:R-:W-:Y:S01]  /*7440*/  PRMT R62, R67, 0x5410, R5 ;  /* 0x00005410433e7816 */ /* 0x000fe20000000005 */
[----:B------:R4:W-:Y:S01]  /*7450*/  MUFU.EX2 R79, R8 ;  /* 0x00000008004f7308 */ /* 0x0009e20000000800 */
[----:B------:R-:W-:Y:S01]  /*7460*/  LOP3.LUT R5, R68, 0xff, RZ, 0xc0, !PT ;  /* 0x000000ff44057812 */ /* 0x000fe200078ec0ff */
[----:B------:R-:W-:Y:S01]  /*7470*/  @!P2 HFMA2.BF16_V2 R122, -RZ.H0_H0, RZ.H0_H0, -R11.H0_H0 ;  /* 0x200000ffff7aa231 */ /* 0x000fe2000034090b */
[----:B------:R-:W-:Y:S01]  /*7480*/  PRMT R129, R20, 0x5410, R11 ;  /* 0x0000541014817816 */ /* 0x000fe2000000000b */
[----:B------:R-:W-:Y:S01]  /*7490*/  ST.E.U16 desc[UR4][R18.64], R28 ;  /* 0x0000001c12007985 */ /* 0x000fe2000c101504 */
[----:B------:R-:W-:Y:S01]  /*74a0*/  PRMT R59, R5, 0x5410, R69 ;  /* 0x00005410053b7816 */ /* 0x000fe20000000045 */
[----:B------:R-:W-:-:S02]  /*74b0*/  @!P4 HFMA2.BF16_V2 R115, -RZ.H0_H0, RZ.H0_H0, -R20.H0_H0 ;  /* 0x200000ffff73c231 */ /* 0x000fc40000340914 */
[-C--:B------:R-:W-:Y:S01]  /*74c0*/  FFMA.FTZ R5, R83, R3.reuse, -R6 ;  /* 0x0000000353057223 */ /* 0x080fe20000010806 */
[----:B------:R-:W-:Y:S01]  /*74d0*/  PRMT R45, R86, 0x5410, R10 ;  /* 0x00005410562d7816 */ /* 0x000fe2000000000a */
[----:B------:R-:W-:Y:S01]  /*74e0*/  ST.E.U16 desc[UR4][R18.64+0x2], R27 ;  /* 0x0000021b12007985 */ /* 0x000fe2000c101504 */
[----:B--2---:R-:W-:Y:S01]  /*74f0*/  LOP3.LUT R9, R85, 0xff, RZ, 0xc0, !PT ;  /* 0x000000ff55097812 */ /* 0x004fe200078ec0ff */
[----:B------:R2:W-:Y:S01]  /*7500*/  MUFU.EX2 R61, R5 ;  /* 0x00000005003d7308 */ /* 0x0005e20000000800 */
[----:B------:R-:W-:Y:S02]  /*7510*/  @!P4 PRMT R20, R115, 0x5410, RZ ;  /* 0x000054107314c816 */ /* 0x000fe400000000ff */
[----:B---3--:R-:W-:Y:S02]  /*7520*/  F2FP.BF16.F32.PACK_AB R10, R95, R92 ;  /* 0x0000005c5f0a723e */ /* 0x008fe400000010ff */
[----:B------:R-:W-:Y:S01]  /*7530*/  PRMT R47, R9, 0x5410, R87 ;  /* 0x00005410092f7816 */ /* 0x000fe20000000057 */
[----:B----4-:R-:W-:Y:S01]  /*7540*/  FFMA.FTZ R8, R46, R3, -R0 ;  /* 0x000000032e087223 */ /* 0x010fe20000010800 */
[----:B------:R-:W-:Y:S01]  /*7550*/  SHF.R.U32.HI R0, RZ, 0x8, R65 ;  /* 0x00000008ff007819 */ /* 0x000fe20000011641 */
[----:B------:R-:W-:Y:S01]  /*7560*/  @!P1 HFMA2.BF16_V2 R123, -RZ.H0_H0, RZ.H0_H0, -R10.H0_H0 ;  /* 0x200000ffff7b9231 */ /* 0x000fe2000034090a */
[----:B------:R-:W-:Y:S01]  /*7570*/  PRMT R9, R10, 0x7632, R9 ;  /* 0x000076320a097816 */ /* 0x000fe20000000009 */
[----:B------:R3:W-:Y:S01]  /*7580*/  MUFU.EX2 R77, R8 ;  /* 0x00000008004d7308 */ /* 0x0007e20000000800 */
[----:B------:R-:W-:Y:S01]  /*7590*/  PRMT R58, R66, 0x5410, R0 ;  /* 0x00005410423a7816 */ /* 0x000fe20000000000 */
[----:B------:R-:W-:Y:S01]  /*75a0*/  IMAD R46, R147, 0x48, RZ ;  /* 0x00000048932e7824 */ /* 0x000fe200078e02ff */
[----:B------:R-:W-:-:S02]  /*75b0*/  SHF.R.U32.HI R0, RZ, 0x8, R71 ;  /* 0x00000008ff007819 */ /* 0x000fc40000011647 */
[----:B------:R-:W-:Y:S01]  /*75c0*/  @!P2 PRMT R11, R122, 0x5410, RZ ;  /* 0x000054107a0ba816 */ /* 0x000fe200000000ff */
[----:B-1----:R-:W-:Y:S01]  /*75d0*/  IMAD.WIDE R14, R46, 0x2, R12 ;  /* 0x000000022e0e7825 */ /* 0x002fe200078e020c */
[----:B------:R-:W-:-:S03]  /*75e0*/  LOP3.LUT R0, R0, 0xffff, RZ, 0xc0, !PT ;  /* 0x0000ffff00007812 */ /* 0x000fc600078ec0ff */
[-CC-:B--2---:R-:W-:Y:S01]  /*75f0*/  FFMA.FTZ R5, R78, R3.reuse, -R6.reuse ;  /* 0x000000034e057223 */ /* 0x184fe20000010806 */
[----:B------:R-:W-:Y:S02]  /*7600*/  PRMT R130, R10, 0x5410, R9 ;  /* 0x000054100a827816 */ /* 0x000fe40000000009 */
[----:B------:R-:W-:Y:S01]  /*7610*/  ISETP.GE.U32.AND P4, PT, R218, R0, PT ;  /* 0x00000000da00720c */ /* 0x000fe20003f86070 */
[----:B------:R1:W2:Y:S01]  /*7620*/  MUFU.EX2 R60, R5 ;  /* 0x00000005003c7308 */ /* 0x0002a20000000800 */
[--C-:B------:R-:W-:Y:S02]  /*7630*/  SHF.R.U32.HI R0, RZ, 0x18, R7.reuse ;  /* 0x00000018ff007819 */ /* 0x100fe40000011607 */
[----:B------:R-:W-:Y:S01]  /*7640*/  SHF.R.U32.HI R7, RZ, 0x10, R7 ;  /* 0x00000010ff077819 */ /* 0x000fe20000011607 */
[-CC-:B---3--:R-:W-:Y:S01]  /*7650*/  FFMA.FTZ R8, R80, R3.reuse, -R6.reuse ;  /* 0x0000000350087223 */ /* 0x188fe20000010806 */
[----:B------:R-:W-:Y:S01]  /*7660*/  FFMA.FTZ R3, R81, R3, -R6 ;  /* 0x0000000351037223 */ /* 0x000fe20000010806 */
[----:B------:R-:W-:-:S02]  /*7670*/  ISETP.GE.U32.AND P2, PT, R218, R0, PT ;  /* 0x00000000da00720c */ /* 0x000fc40003f46070 */
[----:B------:R-:W-:Y:S01]  /*7680*/  LOP3.LUT R0, R40, 0xffff, RZ, 0xc0, !PT ;  /* 0x0000ffff28007812 */ /* 0x000fe200078ec0ff */
[----:B------:R-:W-:Y:S01]  /*7690*/  MUFU.EX2 R76, R8 ;  /* 0x00000008004c7308 */ /* 0x000fe20000000800 */
[----:B------:R-:W-:Y:S02]  /*76a0*/  LOP3.LUT R7, R7, 0xff, RZ, 0xc0, !PT ;  /* 0x000000ff07077812 */ /* 0x000fe400078ec0ff */
[----:B------:R-:W-:Y:S01]  /*76b0*/  @!P4 HFMA2.BF16_V2 R125, -RZ.H0_H0, RZ.H0_H0, -R9.H0_H0 ;  /* 0x200000ffff7dc231 */ /* 0x000fe20000340909 */
[----:B------:R-:W-:Y:S02]  /*76c0*/  SHF.R.U32.HI R0, RZ, 0x8, R0 ;  /* 0x00000008ff007819 */ /* 0x000fe40000011600 */
[----:B------:R-:W-:Y:S02]  /*76d0*/  @!P1 PRMT R10, R123, 0x5410, RZ ;  /* 0x000054107b0a9816 */ /* 0x000fe400000000ff */
[----:B-1----:R-:W-:Y:S01]  /*76e0*/  SHF.R.U32.HI R5, RZ, 0x10, R41 ;  /* 0x00000010ff057819 */ /* 0x002fe20000011629 */
[----:B------:R1:W3:Y:S01]  /*76f0*/  MUFU.EX2 R63, R3 ;  /* 0x00000003003f7308 */ /* 0x0002e20000000800 */
[----:B------:R-:W-:-:S02]  /*7700*/  @!P4 PRMT R9, R125, 0x5410, RZ ;  /* 0x000054107d09c816 */ /* 0x000fc400000000ff */
[----:B------:R-:W-:Y:S02]  /*7710*/  ISETP.GE.U32.AND P4, PT, R218, R7, PT ;  /* 0x00000007da00720c */ /* 0x000fe40003f86070 */
[----:B------:R-:W-:Y:S01]  /*7720*/  PRMT R41, R16, 0x5410, R0 ;  /* 0x0000541010297816 */ /* 0x000fe20000000000 */
[----:B------:R-:W-:Y:S01]  /*7730*/  IMAD.SHL.U32 R16, R147, 0x40, RZ ;  /* 0x0000004093107824 */ /* 0x000fe200078e00ff */
[----:B------:R-:W-:Y:S02]  /*7740*/  LOP3.LUT R5, R5, 0xff, RZ, 0xc0, !PT ;  /* 0x000000ff05057812 */ /* 0x000fe400078ec0ff */
[----:B------:R-:W-:Y:S01]  /*7750*/  SHF.R.U32.HI R0, RZ, 0x10, R40 ;  /* 0x00000010ff007819 */ /* 0x000fe20000011628 */
[----:B------:R-:W-:Y:S01]  /*7760*/  IMAD.WIDE R16, R16, 0x2, R12 ;  /* 0x0000000210107825 */ /* 0x000fe200078e020c */
[----:B--2---:R-:W-:Y:S02]  /*7770*/  F2FP.BF16.F32.PACK_AB R6, R60, R61 ;  /* 0x0000003d3c06723e */ /* 0x004fe400000010ff */
[----:B------:R-:W-:-:S02]  /*7780*/  ISETP.GE.U32.AND P1, PT, R218, R5, PT ;  /* 0x00000005da00720c */ /* 0x000fc40003f26070 */
[----:B------:R-:W-:Y:S01]  /*7790*/  LOP3.LUT R0, R0, 0xff, RZ, 0xc0, !PT ;  /* 0x000000ff00007812 */ /* 0x000fe200078ec0ff */
[----:B------:R-:W-:Y:S01]  /*77a0*/  @!P4 HFMA2.BF16_V2 R144, -RZ.H0_H0, RZ.H0_H0, -R6.H0_H0 ;  /* 0x200000ffff90c231 */ /* 0x000fe20000340906 */
[----:B-1----:R-:W-:Y:S01]  /*77b0*/  SHF.R.U32.HI R3, RZ, 0x18, R40 ;  /* 0x00000018ff037819 */ /* 0x002fe20000011628 */
[----:B------:R-:W-:Y:S01]  /*77c0*/  ST.E.U16 desc[UR4][R16.64], R39 ;  /* 0x0000002710007985 */ /* 0x000fe2000c101504 */
[----:B------:R-:W-:Y:S02]  /*77d0*/  PRMT R5, R6, 0x7632, R5 ;  /* 0x0000763206057816 */ /* 0x000fe40000000005 */
[----:B------:R-:W-:Y:S01]  /*77e0*/  PRMT R40, R0, 0x5410, R3 ;  /* 0x0000541000287816 */ /* 0x000fe20000000003 */
[----:B------:R-:W-:Y:S01]  /*77f0*/  ST.E.U16 desc[UR4][R16.64+0x2], R38 ;  /* 0x0000022610007985 */ /* 0x000fe2000c101504 */
[----:B---3--:R-:W-:Y:S01]  /*7800*/  F2FP.BF16.F32.PACK_AB R3, R63, R76 ;  /* 0x0000004c3f03723e */ /* 0x008fe200000010ff */
[----:B------:R-:W-:Y:S01]  /*7810*/  @!P2 HFMA2.BF16_V2 R139, -RZ.H0_H0, RZ.H0_H0, -R5.H0_H0 ;  /* 0x200000ffff8ba231 */ /* 0x000fe20000340905 */
[----:B------:R-:W-:-:S02]  /*7820*/  PRMT R44, R6, 0x5410, R5 ;  /* 0x00005410062c7816 */ /* 0x000fc40000000005 */
[----:B------:R-:W-:Y:S01]  /*7830*/  PRMT R0, R3, 0x7632, R0 ;  /* 0x0000763203007816 */ /* 0x000fe20000000000 */
[----:B------:R-:W-:Y:S01]  /*7840*/  @!P1 HFMA2.BF16_V2 R138, -RZ.H0_H0, RZ.H0_H0, -R3.H0_H0 ;  /* 0x200000ffff8a9231 */ /* 0x000fe20000340903 */
[----:B------:R-:W-:Y:S02]  /*7850*/  F2FP.BF16.F32.PACK_AB R8, R77, R79 ;  /* 0x0000004f4d08723e */ /* 0x000fe400000010ff */
[----:B------:R-:W-:Y:S01]  /*7860*/  @!P4 PRMT R6, R144, 0x5410, RZ ;  /* 0x000054109006c816 */ /* 0x000fe200000000ff */
[----:B------:R-:W-:Y:S01]  /*7870*/  @!P0 HFMA2.BF16_V2 R145, -RZ.H0_H0, RZ.H0_H0, -R0.H0_H0 ;  /* 0x200000ffff918231 */ /* 0x000fe20000340900 */
[----:B------:R-:W-:Y:S01]  /*7880*/  @!P2 PRMT R5, R139, 0x5410, RZ ;  /* 0x000054108b05a816 */ /* 0x000fe200000000ff */
[----:B------:R-:W-:Y:S01]  /*7890*/  @!P6 HFMA2.BF16_V2 R136, -RZ.H0_H0, RZ.H0_H0, -R8.H0_H0 ;  /* 0x200000ffff88e231 */ /* 0x000fe20000340908 */
[----:B------:R-:W-:Y:S01]  /*78a0*/  PRMT R7, R8, 0x7632, R7 ;  /* 0x0000763208077816 */ /* 0x000fe20000000007 */
[----:B------:R1:W-:Y:S01]  /*78b0*/  ST.E.U16 desc[UR4][R14.64], R6 ;  /* 0x000000060e007985 */ /* 0x0003e2000c101504 */
[----:B------:R-:W-:-:S02]  /*78c0*/  PRMT R125, R3, 0x5410, R0 ;  /* 0x00005410037d7816 */ /* 0x000fc40000000000 */
[----:B------:R-:W-:Y:S01]  /*78d0*/  @!P0 PRMT R0, R145, 0x5410, RZ ;  /* 0x0000541091008816 */ /* 0x000fe200000000ff */
[----:B------:R2:W-:Y:S01]  /*78e0*/  ST.E.U16 desc[UR4][R14.64+0x2], R5 ;  /* 0x000002050e007985 */ /* 0x0005e2000c101504 */
[----:B------:R-:W-:Y:S01]  /*78f0*/  @!P5 HFMA2.BF16_V2 R137, -RZ.H0_H0, RZ.H0_H0, -R7.H0_H0 ;  /* 0x200000ffff89d231 */ /* 0x000fe20000340907 */
[----:B------:R-:W-:Y:S02]  /*7900*/  @!P1 PRMT R3, R138, 0x5410, RZ ;  /* 0x000054108a039816 */ /* 0x000fe400000000ff */
[----:B------:R3:W-:Y:S01]  /*7910*/  ST.E.U16 desc[UR4][R12.64+0x10], R24 ;  /* 0x000010180c007985 */ /* 0x0007e2000c101504 */
[----:B------:R-:W-:Y:S02]  /*7920*/  PRMT R131, R8, 0x5410, R7 ;  /* 0x0000541008837816 */ /* 0x000fe40000000007 */
[----:B------:R-:W-:Y:S01]  /*7930*/  @!P6 PRMT R8, R136, 0x5410, RZ ;  /* 0x000054108808e816 */ /* 0x000fe200000000ff */
[----:B------:R4:W-:Y:S01]  /*7940*/  ST.E.U16 desc[UR4][R12.64+0x12], R23 ;  /* 0x000012170c007985 */ /* 0x0009e2000c101504 */
[----:B------:R-:W-:-:S02]  /*7950*/  @!P5 PRMT R7, R137, 0x5410, RZ ;  /* 0x000054108907d816 */ /* 0x000fc400000000ff */
[----:B------:R-:W-:Y:S01]  /*7960*/  PRMT R68, R218, 0x7054, R218 ;  /* 0x00007054da447816 */ /* 0x000fe200000000da */
[----:B------:R-:W-:Y:S01]  /*7970*/  ST.E.U16 desc[UR4][R18.64+0x10], R26 ;  /* 0x0000101a12007985 */ /* 0x000fe2000c101504 */
[----:B------:R-:W-:-:S03]  /*7980*/  IADD3 R220, P0, R12, -0x40, RZ ;  /* 0xffffffc00cdc7810 */ /* 0x000fc60007f1e0ff */
[----:B------:R-:W-:Y:S01]  /*7990*/  ST.E.U16 desc[UR4][R18.64+0x12], R25 ;  /* 0x0000121912007985 */ /* 0x000fe2000c101504 */
[----:B------:R-:W-:-:S03]  /*79a0*/  IADD3.X R221, R13, -0x1, RZ, P0, !PT ;  /* 0xffffffff0ddd7810 */ /* 0x000fc600007fe4ff */
[----:B------:R-:W-:Y:S01]  /*79b0*/  ST.E.U16 desc[UR4][R16.64+0x10], R51 ;  /* 0x0000103310007985 */ /* 0x000fe2000c101504 */
[----:B-1----:R-:W-:-:S03]  /*79c0*/  LOP3.LUT R6, R50, 0xff, RZ, 0xc0, !PT ;  /* 0x000000ff32067812 */ /* 0x002fc600078ec0ff */
[----:B------:R-:W-:Y:S01]  /*79d0*/  ST.E.U16 desc[UR4][R16.64+0x12], R49 ;  /* 0x0000123110007985 */ /* 0x000fe2000c101504 */
[----:B--2---:R-:W-:-:S03]  /*79e0*/  SHF.R.U32.HI R5, RZ, 0x18, R29 ;  /* 0x00000018ff057819 */ /* 0x004fc6000001161d */
[----:B------:R-:W-:Y:S01]  /*79f0*/  ST.E.U16 desc[UR4][R14.64+0x10], R37 ;  /* 0x000010250e007985 */ /* 0x000fe2000c101504 */
[----:B---3--:R-:W-:-:S03]  /*7a00*/  SHF.R.U32.HI R24, RZ, 0x18, R42 ;  /* 0x00000018ff187819 */ /* 0x008fc6000001162a */
[----:B------:R-:W-:Y:S01]  /*7a10*/  ST.E.U16 desc[UR4][R14.64+0x12], R36 ;  /* 0x000012240e007985 */ /* 0x000fe2000c101504 */
[----:B----4-:R-:W-:-:S03]  /*7a20*/  LOP3.LUT R23, R42, 0xff, RZ, 0xc0, !PT ;  /* 0x000000ff2a177812 */ /* 0x010fc600078ec0ff */
[----:B------:R-:W-:Y:S04]  /*7a30*/  ST.E.U16 desc[UR4][R12.64+0x20], R22 ;  /* 0x000020160c007985 */ /* 0x000fe8000c101504 */
[----:B------:R-:W-:Y:S04]  /*7a40*/  ST.E.U16 desc[UR4][R12.64+0x22], R21 ;  /* 0x000022150c007985 */ /* 0x000fe8000c101504 */
[----:B------:R1:W-:Y:S04]  /*7a50*/  ST.E.U16 desc[UR4][R18.64+0x20], R20 ;  /* 0x0000201412007985 */ /* 0x0003e8000c101504 */
[----:B------:R-:W-:Y:S04]  /*7a60*/  ST.E.U16 desc[UR4][R18.64+0x22], R11 ;  /* 0x0000220b12007985 */ /* 0x000fe8000c101504 */
[----:B------:R-:W-:Y:S04]  /*7a70*/  ST.E.U16 desc[UR4][R16.64+0x20], R35 ;  /* 0x0000202310007985 */ /* 0x000fe8000c101504 */
[----:B------:R-:W-:Y:S04]  /*7a80*/  ST.E.U16 desc[UR4][R16.64+0x22], R34 ;  /* 0x0000222210007985 */ /* 0x000fe8000c101504 */
[----:B------:R2:W-:Y:S04]  /*7a90*/  ST.E.U16 desc[UR4][R14.64+0x22], R0 ;  /* 0x000022000e007985 */ /* 0x0005e8000c101504 */
[----:B------:R3:W-:Y:S04]  /*7aa0*/  ST.E.U16 desc[UR4][R14.64+0x20], R3 ;  /* 0x000020030e007985 */ /* 0x0007e8000c101504 */
[----:B------:R-:W-:Y:S01]  /*7ab0*/  ST.E.U16 desc[UR4][R12.64+0x30], R10 ;  /* 0x0000300a0c007985 */ /* 0x000fe2000c101504 */
[----:B-1----:R-:W-:-:S03]  /*7ac0*/  LOP3.LUT R20, R89, 0xff, RZ, 0xc0, !PT ;  /* 0x000000ff59147812 */ /* 0x002fc600078ec0ff */
[----:B------:R-:W-:Y:S01]  /*7ad0*/  ST.E.U16 desc[UR4][R12.64+0x32], R9 ;  /* 0x000032090c007985 */ /* 0x000fe2000c101504 */
[----:B------:R-:W-:-:S03]  /*7ae0*/  PRMT R25, R20, 0x5410, R96 ;  /* 0x0000541014197816 */ /* 0x000fc60000000060 */
[----:B------:R1:W-:Y:S04]  /*7af0*/  ST.E.U16 desc[UR4][R18.64+0x30], R8 ;  /* 0x0000300812007985 */ /* 0x0003e8000c101504 */
[----:B------:R4:W-:Y:S04]  /*7b00*/  ST.E.U16 desc[UR4][R18.64+0x32], R7 ;  /* 0x0000320712007985 */ /* 0x0009e8000c101504 */
[----:B------:R-:W-:Y:S01]  /*7b10*/  ST.E.U16 desc[UR4][R16.64+0x30], R31 ;  /* 0x0000301f10007985 */ /* 0x000fe2000c101504 */
[----:B--2---:R-:W-:-:S03]  /*7b20*/  LOP3.LUT R0, R29, 0xffff, RZ, 0xc0, !PT ;  /* 0x0000ffff1d007812 */ /* 0x004fc600078ec0ff */
[----:B------:R-:W-:Y:S01]  /*7b30*/  ST.E.U16 desc[UR4][R16.64+0x32], R30 ;  /* 0x0000321e10007985 */ /* 0x000fe2000c101504 */
[----:B---3--:R-:W-:-:S03]  /*7b40*/  SHF.R.U32.HI R3, RZ, 0x10, R29 ;  /* 0x00000010ff037819 */ /* 0x008fc6000001161d */
[----:B------:R-:W-:Y:S01]  /*7b50*/  ST.E.U16 desc[UR4][R14.64+0x30], R33 ;  /* 0x000030210e007985 */ /* 0x000fe2000c101504 */
[----:B------:R-:W-:Y:S02]  /*7b60*/  SHF.R.U32.HI R4, RZ, 0x8, R0 ;  /* 0x00000008ff047819 */ /* 0x000fe40000011600 */
[----:B------:R-:W-:Y:S01]  /*7b70*/  HSET2.LE.AND R0, R41, R68, PT ;  /* 0x0000004429007233 */ /* 0x000fe20003803000 */
[----:B------:R-:W-:Y:S01]  /*7b80*/  ST.E.U16 desc[UR4][R14.64+0x32], R32 ;  /* 0x000032200e007985 */ /* 0x000fe2000c101504 */
[----:B------:R-:W-:-:S03]  /*7b90*/  LOP3.LUT R3, R3, 0xff, RZ, 0xc0, !PT ;  /* 0x000000ff03037812 */ /* 0x000fc600078ec0ff */
[----:B------:R-:W2:Y:S01]  /*7ba0*/  LDSM.16.MT88.4 R32, [R175+0xa000] ;  /* 0x00a00000af20783b */ /* 0x000ea20000004200 */
[----:B------:R-:W-:Y:S02]  /*7bb0*/  PRMT R5, R3, 0x5410, R5 ;  /* 0x0000541003057816 */ /* 0x000fe40000000005 */
[----:B-1----:R-:W-:Y:S01]  /*7bc0*/  LOP3.LUT R8, R29, 0xff, RZ, 0xc0, !PT ;  /* 0x000000ff1d087812 */ /* 0x002fe200078ec0ff */
[----:B------:R-:W-:Y:S01]  /*7bd0*/  LDSM.16.MT88.4 R176, [R205+0xa000] ;  /* 0x00a00000cdb0783b */ /* 0x000fe20000004200 */
[----:B------:R-:W-:Y:S02]  /*7be0*/  HSET2.LE.AND R3, R45, R68, PT ;  /* 0x000000442d037233 */ /* 0x000fe40003803000 */
[----:B----4-:R-:W-:Y:S01]  /*7bf0*/  SHF.R.U32.HI R7, RZ, 0x8, R48 ;  /* 0x00000008ff077819 */ /* 0x010fe20000011630 */
[----:B------:R-:W1:Y:S01]  /*7c00*/  LDSM.16.MT88.4 R28, [R205+0xb000] ;  /* 0x00b00000cd1c783b */ /* 0x000e620000004200 */
[----:B------:R-:W-:Y:S02]  /*7c10*/  PRMT R21, R8, 0x5410, R4 ;  /* 0x0000541008157816 */ /* 0x000fe40000000004 */
[----:B------:R-:W-:Y:S01]  /*7c20*/  PRMT R9, R55, 0x5410, R7 ;  /* 0x0000541037097816 */ /* 0x000fe20000000007 */
[----:B------:R-:W3:Y:S01]  /*7c30*/  LDSM.16.MT88.4 R136, [R208+0xa000] ;  /* 0x00a00000d088783b */ /* 0x000ee20000004200 */
[----:B------:R-:W-:-:S02]  /*7c40*/  LOP3.LUT R8, R57, R0, RZ, 0xc0, !PT ;  /* 0x0000000039087212 */ /* 0x000fc400078ec0ff */
[--C-:B------:R-:W-:Y:S01]  /*7c50*/  HSET2.LE.AND R0, R40, R68.reuse, PT ;  /* 0x0000004428007233 */ /* 0x100fe20003803000 */
[----:B------:R-:W4:Y:S01]  /*7c60*/  LDSM.16.MT88.4 R188, [R207+0xa000] ;  /* 0x00a00000cfbc783b */ /* 0x000f220000004200 */
[----:B------:R-:W-:Y:S02]  /*7c70*/  PRMT R7, R6, 0x5410, R52 ;  /* 0x0000541006077816 */ /* 0x000fe40000000034 */
[--C-:B------:R-:W-:Y:S01]  /*7c80*/  HSET2.LE.AND R6, R9, R68.reuse, PT ;  /* 0x0000004409067233 */ /* 0x100fe20003803000 */
[----:B------:R-:W-:Y:S01]  /*7c90*/  LDSM.16.MT88.4 R180, [R175+0xb000] ;  /* 0x00b00000afb4783b */ /* 0x000fe20000004200 */
[--C-:B------:R-:W-:Y:S02]  /*7ca0*/  HSET2.LE.AND R4, R47, R68.reuse, PT ;  /* 0x000000442f047233 */ /* 0x100fe40003803000 */
[----:B------:R-:W-:Y:S01]  /*7cb0*/  LOP3.LUT R9, R56, R0, RZ, 0xc0, !PT ;  /* 0x0000000038097212 */ /* 0x000fe200078ec0ff */
[----:B------:R-:W5:Y:S01]  /*7cc0*/  LDSM.16.MT88.4 R192, [R208+0xb000] ;  /* 0x00b00000d0c0783b */ /* 0x000f620000004200 */
[----:B------:R-:W-:-:S02]  /*7cd0*/  HSET2.LE.AND R0, R21, R68, PT ;  /* 0x0000004415007233 */ /* 0x000fc40003803000 */
[----:B------:R-:W-:Y:S01]  /*7ce0*/  LOP3.LUT R10, R54, R3, RZ, 0xc0, !PT ;  /* 0x00000003360a7212 */ /* 0x000fe200078ec0ff */
[----:B------:R-:W-:Y:S01]  /*7cf0*/  LDSM.16.MT88.4 R164, [R175+0xa800] ;  /* 0x00a80000afa4783b */ /* 0x000fe20000004200 */
[----:B------:R-:W-:Y:S02]  /*7d00*/  LOP3.LUT R3, R43, 0xffff, RZ, 0xc0, !PT ;  /* 0x0000ffff2b037812 */ /* 0x000fe400078ec0ff */
[----:B------:R-:W-:Y:S01]  /*7d10*/  HSET2.LE.AND R2, R5, R68, PT ;  /* 0x0000004405027233 */ /* 0x000fe20003803000 */
[----:B------:R-:W-:Y:S01]  /*7d20*/  LDSM.16.MT88.4 R156, [R205+0xa800] ;  /* 0x00a80000cd9c783b */ /* 0x000fe20000004200 */
[----:B------:R-:W-:Y:S02]  /*7d30*/  LOP3.LUT R11, R53, R4, RZ, 0xc0, !PT ;  /* 0x00000004350b7212 */ /* 0x000fe400078ec0ff */
[----:B------:R-:W-:Y:S01]  /*7d40*/  LOP3.LUT R4, R73, R0, RZ, 0xc0, !PT ;  /* 0x0000000049047212 */ /* 0x000fe200078ec0ff */
[----:B------:R-:W-:Y:S01]  /*7d50*/  LDSM.16.MT88.4 R48, [R208+0xa800] ;  /* 0x00a80000d030783b */ /* 0x000fe20000004200 */
[----:B------:R-:W-:-:S02]  /*7d60*/  LOP3.LUT R21, R43, 0xff, RZ, 0xc0, !PT ;  /* 0x000000ff2b157812 */ /* 0x000fc400078ec0ff */
[----:B------:R-:W-:Y:S01]  /*7d70*/  SHF.R.U32.HI R3, RZ, 0x8, R3 ;  /* 0x00000008ff037819 */ /* 0x000fe20000011603 */
[----:B------:R-:W-:Y:S01]  /*7d80*/  LDSM.16.MT88.4 R64, [R207+0xa800] ;  /* 0x00a80000cf40783b */ /* 0x000fe20000004200 */
[----:B------:R-:W-:Y:S01]  /*7d90*/  LOP3.LUT R0, R42, 0xffff, RZ, 0xc0, !PT ;  /* 0x0000ffff2a007812 */ /* 0x000fe200078ec0ff */
[C---:B--2---:R-:W-:Y:S01]  /*7da0*/  HMMA.16816.F32.BF16 R168, R8.reuse, R32, RZ ;  /* 0x0000002008a8723c */ /* 0x044fe200000418ff */
[----:B------:R-:W-:Y:S01]  /*7db0*/  LOP3.LUT R5, R44, R2, RZ, 0xc0, !PT ;  /* 0x000000022c057212 */ /* 0x000fe200078ec0ff */
[----:B------:R-:W-:Y:S01]  /*7dc0*/  LDSM.16.MT88.4 R80, [R175+0xb800] ;  /* 0x00b80000af50783b */ /* 0x000fe20000004200 */
[----:B------:R-:W-:Y:S02]  /*7dd0*/  SHF.R.U32.HI R2, RZ, 0x10, R43 ;  /* 0x00000010ff027819 */ /* 0x000fe4000001162b */
[----:B------:R-:W-:Y:S01]  /*7de0*/  PRMT R22, R21, 0x5410, R3 ;  /* 0x0000541015167816 */ /* 0x000fe20000000003 */
[----:B-1----:R-:W-:Y:S01]  /*7df0*/  HMMA.16816.F32.BF16 R84, R8, R28, RZ ;  /* 0x0000001c0854723c */ /* 0x002fe200000418ff */
[----:B------:R-:W-:Y:S01]  /*7e00*/  SHF.R.U32.HI R0, RZ, 0x8, R0 ;  /* 0x00000008ff007819 */ /* 0x000fe20000011600 */
[----:B------:R-:W-:Y:S01]  /*7e10*/  LDSM.16.MT88.4 R96, [R205+0xb800] ;  /* 0x00b80000cd60783b */ /* 0x000fe20000004200 */
[----:B------:R-:W-:-:S02]  /*7e20*/  SHF.R.U32.HI R3, RZ, 0x10, R42 ;  /* 0x00000010ff037819 */ /* 0x000fc4000001162a */
[----:B------:R-:W-:Y:S01]  /*7e30*/  SHF.R.U32.HI R21, RZ, 0x18, R43 ;  /* 0x00000018ff157819 */ /* 0x000fe2000001162b */
[----:B------:R-:W-:Y:S01]  /*7e40*/  LDSM.16.MT88.4 R112, [R208+0xb800] ;  /* 0x00b80000d070783b */ /* 0x000fe20000004200 */
[----:B------:R-:W-:Y:S01]  /*7e50*/  LOP3.LUT R20, R2, 0xff, RZ, 0xc0, !PT ;  /* 0x000000ff02147812 */ /* 0x000fe200078ec0ff */
[C---:B------:R-:W-:Y:S01]  /*7e60*/  HMMA.16816.F32.BF16 R160, R8.reuse, R176, RZ ;  /* 0x000000b008a0723c */ /* 0x040fe200000418ff */
[----:B------:R-:W-:Y:S02]  /*7e70*/  PRMT R23, R23, 0x5410, R0 ;  /* 0x0000541017177816 */ /* 0x000fe40000000000 */
[----:B------:R-:W-:Y:S02]  /*7e80*/  LOP3.LUT R2, R3, 0xff, RZ, 0xc0, !PT ;  /* 0x000000ff03027812 */ /* 0x000fe400078ec0ff */
[----:B------:R-:W-:Y:S01]  /*7e90*/  HSET2.LE.AND R0, R22, R68, PT ;  /* 0x0000004416007233 */ /* 0x000fe20003803000 */
[----:B---3--:R-:W-:Y:S01]  /*7ea0*/  HMMA.16816.F32.BF16 R36, R8, R136, RZ ;  /* 0x000000880824723c */ /* 0x008fe200000418ff */
[----:B------:R-:W-:-:S02]  /*7eb0*/  PRMT R3, R20, 0x5410, R21 ;  /* 0x0000541014037816 */ /* 0x000fc40000000015 */
[----:B------:R-:W-:Y:S02]  /*7ec0*/  PRMT R21, R2, 0x5410, R24 ;  /* 0x0000541002157816 */ /* 0x000fe40000000018 */
[----:B------:R-:W-:Y:S01]  /*7ed0*/  LOP3.LUT R128, R128, R0, RZ, 0xc0, !PT ;  /* 0x0000000080807212 */ /* 0x000fe200078ec0ff */
[C---:B----4-:R-:W-:Y:S01]  /*7ee0*/  HMMA.16816.F32.BF16 R52, R8.reuse, R188, RZ ;  /* 0x000000bc0834723c */ /* 0x050fe200000418ff */
[--C-:B------:R-:W-:Y:S02]  /*7ef0*/  HSET2.LE.AND R0, R3, R68.reuse, PT ;  /* 0x0000004403007233 */ /* 0x100fe40003803000 */
[--C-:B------:R-:W-:Y:S02]  /*7f00*/  HSET2.LE.AND R2, R62, R68.reuse, PT ;  /* 0x000000443e027233 */ /* 0x100fe40003803000 */
[----:B------:R-:W-:Y:S01]  /*7f10*/  HSET2.LE.AND R20, R58, R68, PT ;  /* 0x000000443a147233 */ /* 0x000fe20003803000 */
[----:B-----5:R-:W-:Y:S01]  /*7f20*/  HMMA.16816.F32.BF16 R100, R8, R192, RZ ;  /* 0x000000c00864723c */ /* 0x020fe200000418ff */
[----:B------:R-:W-:-:S02]  /*7f30*/  LOP3.LUT R129, R129, R0, RZ, 0xc0, !PT ;  /* 0x0000000081817212 */ /* 0x000fc400078ec0ff */
[--C-:B------:R-:W-:Y:S02]  /*7f40*/  HSET2.LE.AND R0, R25, R68.reuse, PT ;  /* 0x0000004419007233 */ /* 0x100fe40003803000 */
[----:B------:R-:W1:Y:S01]  /*7f50*/  LDSM.16.MT88.4 R24, [R207+0xb000] ;  /* 0x00b00000cf18783b */ /* 0x000e620000004200 */
[----:B------:R-:W-:Y:S02]  /*7f60*/  LOP3.LUT R130, R130, R2, RZ, 0xc0, !PT ;  /* 0x0000000282827212 */ /* 0x000fe400078ec0ff */
[----:B------:R-:W-:Y:S02]  /*7f70*/  LOP3.LUT R127, R127, R0, RZ, 0xc0, !PT ;  /* 0x000000007f7f7212 */ /* 0x000fe400078ec0ff */
[----:B------:R-:W-:Y:S02]  /*7f80*/  LOP3.LUT R126, R126, R20, RZ, 0xc0, !PT ;  /* 0x000000147e7e7212 */ /* 0x000fe400078ec0ff */
[--C-:B------:R-:W-:Y:S02]  /*7f90*/  HSET2.LE.AND R0, R23, R68.reuse, PT ;  /* 0x0000004417007233 */ /* 0x100fe40003803000 */
[----:B------:R-:W-:-:S02]  /*7fa0*/  HSET2.LE.AND R2, R21, R68, PT ;  /* 0x0000004415027233 */ /* 0x000fc40003803000 */
[----:B------:R-:W2:Y:S01]  /*7fb0*/  LDSM.16.MT88.4 R20, [R207+0xb800] ;  /* 0x00b80000cf14783b */ /* 0x000ea20000004200 */
[--C-:B------:R-:W-:Y:S02]  /*7fc0*/  HSET2.LE.AND R7, R7, R68.reuse, PT ;  /* 0x0000004407077233 */ /* 0x100fe40003803000 */
[----:B------:R-:W-:Y:S02]  /*7fd0*/  LOP3.LUT R6, R146, R6, RZ, 0xc0, !PT ;  /* 0x0000000692067212 */ /* 0x000fe400078ec0ff */
[----:B------:R-:W-:Y:S02]  /*7fe0*/  HSET2.LE.AND R3, R59, R68, PT ;  /* 0x000000443b037233 */ /* 0x000fe40003803000 */
[----:B------:R-:W-:Y:S01]  /*7ff0*/  LOP3.LUT R7, R72, R7, RZ, 0xc0, !PT ;  /* 0x0000000748077212 */ /* 0x000fe200078ec0ff */
[----:B------:R-:W-:Y:S01]  /*8000*/  HMMA.16816.F32.BF16 R68, R8, R180, RZ ;  /* 0x000000b40844723c */ /* 0x000fe200000418ff */
[----:B------:R-:W-:Y:S01]  /*8010*/  LOP3.LUT R124, R124, R0, RZ, 0xc0, !PT ;  /* 0x000000007c7c7212 */ /* 0x000fe200078ec0ff */
[----:B------:R-:W-:Y:S01]  /*8020*/  FADD.FTZ R0, R119, R118 ;  /* 0x0000007677007221 */ /* 0x000fe20000010000 */
[----:B------:R-:W-:Y:S01]  /*8030*/  LOP3.LUT R131, R131, R3, RZ, 0xc0, !PT ;  /* 0x0000000383837212 */ /* 0x000fe200078ec0ff */
[----:B------:R-:W-:Y:S01]  /*8040*/  FADD.FTZ R3, R121, R120 ;  /* 0x0000007879037221 */ /* 0x000fe20000010000 */
[----:B------:R-:W-:Y:S01]  /*8050*/  LOP3.LUT R125, R125, R2, RZ, 0xc0, !PT ;  /* 0x000000027d7d7212 */ /* 0x000fe200078ec0ff */
[----:B------:R-:W-:Y:S01]  /*8060*/  FADD.FTZ R2, R117, R116 ;  /* 0x0000007475027221 */ /* 0x000fe20000010000 */
[----:B------:R-:W-:Y:S03]  /*8070*/  HMMA.16816.F32.BF16 R88, R4, R28, RZ ;  /* 0x0000001c0458723c */ /* 0x000fe600000418ff */
[----:B------:R-:W-:-:S03]  /*8080*/  FADD.FTZ R2, R140, R2 ;  /* 0x000000028c027221 */ /* 0x000fc60000010000 */
[C---:B------:R-:W-:Y:S01]  /*8090*/  HMMA.16816.F32.BF16 R152, R4.reuse, R32, RZ ;  /* 0x000000200498723c */ /* 0x040fe200000418ff */
[----:B------:R-:W-:Y:S01]  /*80a0*/  FADD.FTZ R28, R61, R60 ;  /* 0x0000003c3d1c7221 */ /* 0x000fe20000010000 */
[----:B------:R-:W-:Y:S01]  /*80b0*/  FADD.FTZ R29, R109, R0 ;  /* 0x000000006d1d7221 */ /* 0x000fe20000010000 */
[----:B------:R-:W-:Y:S02]  /*80c0*/  FADD.FTZ R0, R196, R3 ;  /* 0x00000003c4007221 */ /* 0x000fe40000010000 */
[----:B------:R-:W-:Y:S01]  /*80d0*/  FADD.FTZ R3, R151, R28 ;  /* 0x0000001c97037221 */ /* 0x000fe20000010000 */
[----:B------:R-:W-:Y:S06]  /*80e0*/  HMMA.16816.F32.BF16 R144, R4, R176, RZ ;  /* 0x000000b00490723c */ /* 0x000fec00000418ff */
[-C--:B-1----:R-:W-:Y:S06]  /*80f0*/  HMMA.16816.F32.BF16 R116, R8, R24.reuse, RZ ;  /* 0x000000180874723c */ /* 0x082fec00000418ff */
[C---:B------:R-:W-:Y:S06]  /*8100*/  HMMA.16816.F32.BF16 R120, R4.reuse, R24, RZ ;  /* 0x000000180478723c */ /* 0x040fec00000418ff */
[C---:B------:R-:W-:Y:S06]  /*8110*/  HMMA.16816.F32.BF16 R40, R4.reuse, R136, RZ ;  /* 0x000000880428723c */ /* 0x040fec00000418ff */
[----:B------:R-:W-:Y:S06]  /*8120*/  HMMA.16816.F32.BF16 R56, R4, R188, RZ ;  /* 0x000000bc0438723c */ /* 0x000fec00000418ff */
[-C--:B--2---:R-:W-:Y:S06]  /*8130*/  HMMA.16816.F32.BF16 R116, R128, R20.reuse, R116 ;  /* 0x000000148074723c */ /* 0x084fec0000041874 */
[----:B------:R-:W-:Y:S06]  /*8140*/  HMMA.16816.F32.BF16 R120, R124, R20, R120 ;  /* 0x000000147c78723c */ /* 0x000fec0000041878 */
[C---:B------:R-:W-:Y:S01]  /*8150*/  HMMA.16816.F32.BF16 R72, R4.reuse, R180, RZ ;  /* 0x000000b40448723c */ /* 0x040fe200000418ff */
        /* <DEDUP_REMOVED lines=18> */
[----:B------:R-:W-:Y:S01]  /*8280*/  HMMA.16816.F32.BF16 R104, R4, R192, RZ ;  /* 0x000000c00468723c */ /* 0x000fe200000418ff */
[----:B------:R-:W-:Y:S01]  /*8290*/  FADD.FTZ R2, R186, R2 ;  /* 0x00000002ba027221 */ /* 0x000fe20000010000 */
[----:B------:R-:W-:-:S02]  /*82a0*/  FADD.FTZ R0, R185, R0 ;  /* 0x00000000b9007221 */ /* 0x000fc40000010000 */
[----:B------:R1:W-:Y:S02]  /*82b0*/  STL [R1+0x84], R3 ;  /* 0x0000840301007387 */ /* 0x0003e40000100800 */
[C---:B------:R-:W-:Y:S02]  /*82c0*/  HMMA.16816.F32.BF16 R148, R4.reuse, R34, RZ ;  /* 0x000000220494723c */ /* 0x040fe400000418ff */
[----:B------:R1:W-:Y:S04]  /*82d0*/  STL [R1+0xac], R238 ;  /* 0x0000acee01007387 */ /* 0x0003e80000100800 */
[C---:B------:R-:W-:Y:S01]  /*82e0*/  HMMA.16816.F32.BF16 R140, R4.reuse, R178, RZ ;  /* 0x000000b2048c723c */ /* 0x040fe200000418ff */
[----:B------:R1:W-:Y:S04]  /*82f0*/  STL [R1+0x80], R2 ;  /* 0x0000800201007387 */ /* 0x0003e80000100800 */
[----:B------:R1:W-:Y:S01]  /*8300*/  STL [R1+0x78], R0 ;  /* 0x0000780001007387 */ /* 0x0003e20000100800 */
        /* <DEDUP_REMOVED lines=9> */
[C---:B------:R-:W-:Y:S06]  /*83a0*/  HMMA.16816.F32.BF16 R180, R8.reuse, R182, RZ ;  /* 0x000000b608b4723c */ /* 0x040fec00000418ff */
[C---:B------:R-:W-:Y:S06]  /*83b0*/  HMMA.16816.F32.BF16 R28, R8.reuse, R30, RZ ;  /* 0x0000001e081c723c */ /* 0x040fec00000418ff */
[----:B------:R-:W-:Y:S06]  /*83c0*/  HMMA.16816.F32.BF16 R192, R8, R194, RZ ;  /* 0x000000c208c0723c */ /* 0x000fec00000418ff */
[-C--:B------:R-:W-:Y:S06]  /*83d0*/  HMMA.16816.F32.BF16 R4, R4, R26.reuse, RZ ;  /* 0x0000001a0404723c */ /* 0x080fec00000418ff */
[----:B------:R-:W-:Y:S06]  /*83e0*/  HMMA.16816.F32.BF16 R8, R8, R26, RZ ;  /* 0x0000001a0808723c */ /* 0x000fec00000418ff */
[-C--:B------:R-:W-:Y:S06]  /*83f0*/  HMMA.16816.F32.BF16 R168, R128, R164.reuse, R168 ;  /* 0x000000a480a8723c */ /* 0x080fec00000418a8 */
[----:B------:R-:W-:Y:S06]  /*8400*/  HMMA.16816.F32.BF16 R152, R124, R164, R152 ;  /* 0x000000a47c98723c */ /* 0x000fec0000041898 */
        /* <DEDUP_REMOVED lines=31> */
[----:B------:R-:W-:-:S04]  /*8600*/  DEPBAR.LE SB0, 0x0 ;  /* 0x000080000000791a */ /* 0x000fc80000000000 */
[----:B------:R-:W3:Y:S01]  /*8610*/  LDL R25, [R1+0x7c] ;  /* 0x00007c0001197983 */ /* 0x000ee20000100800 */
[----:B------:R-:W-:Y:S05]  /*8620*/  WARPSYNC.ALL ;  /* 0x0000000000007948 */ /* 0x000fea0003800000 */
[C---:B------:R-:W-:Y:S01]  /*8630*/  SHF.L.U64.HI R4, R248.reuse, 0x5, R249 ;  /* 0x00000005f8047819 */ /* 0x040fe200000102f9 */
[----:B------:R-:W-:Y:S01]  /*8640*/  IMAD.SHL.U32 R191, R248, 0x20, RZ ;  /* 0x00000020f8bf7824 */ /* 0x000fe200078e00ff */
[----:B------:R-:W-:Y:S01]  /*8650*/  BAR.SYNC.DEFER_BLOCKING 0x0 ;  /* 0x0000000000007b1d */ /* 0x000fe20000010000 */
[----:B------:R-:W-:Y:S01]  /*8660*/  ISETP.GE.AND P0, PT, R246, R223, PT ;  /* 0x000000dff600720c */ /* 0x000fe20003f06270 */
[----:B------:R-:W-:-:S02]  /*8670*/  IMAD.MOV.U32 R2, RZ, RZ, R200 ;  /* 0x000000ffff027224 */ /* 0x000fc400078e00c8 */
[----:B------:R-:W-:Y:S02]  /*8680*/  IMAD.MOV.U32 R3, RZ, RZ, R203 ;  /* 0x000000ffff037224 */ /* 0x000fe400078e00cb */
[----:B------:R-:W-:Y:S01]  /*8690*/  IMAD.MOV.U32 R190, RZ, RZ, R199 ;  /* 0x000000ffffbe7224 */ /* 0x000fe200078e00c7 */
[----:B------:R-:W-:Y:S01]  /*86a0*/  BSSY B1, `(.L_x_2763) ;  /* 0x00001bd000017945 */ /* 0x000fe20003800000 */
[----:B--2---:R-:W-:-:S04]  /*86b0*/  VIADD R188, R24, 0xfffffffe ;  /* 0xfffffffe18bc7836 */ /* 0x004fc80000000000 */
[----:B------:R-:W-:Y:S01]  /*86c0*/  IMAD R4, R4, R188, RZ ;  /* 0x000000bc04047224 */ /* 0x000fe200078e02ff */
[----:B---3--:R-:W-:Y:S01]  /*86d0*/  ISETP.GE.AND P1, PT, R25, R223, PT ;  /* 0x000000df1900720c */ /* 0x008fe20003f26270 */
[----:B------:R-:W-:Y:S01]  /*86e0*/  IMAD.WIDE.U32 R2, R188, R191, R2 ;  /* 0x000000bfbc027225 */ /* 0x000fe200078e0002 */
[----:B------:R-:W-:Y:S02]  /*86f0*/  SHF.R.S32.HI R0, RZ, 0x1f, R188 ;  /* 0x0000001fff007819 */ /* 0x000fe400000114bc */
[----:B------:R-:W-:-:S03]  /*8700*/  @!P0 LEA R6, P3, R2, R240, 0x1 ;  /* 0x000000f002068211 */ /* 0x000fc600078608ff */
[----:B------:R-:W-:Y:S01]  /*8710*/  IMAD R4, R0, R191, R4 ;  /* 0x000000bf00047224 */ /* 0x000fe200078e0204 */
[----:B------:R-:W-:-:S03]  /*8720*/  IADD3 R0, P2, R197, R2, RZ ;  /* 0x00000002c5007210 */ /* 0x000fc60007f5e0ff */
[----:B------:R-:W-:Y:S02]  /*8730*/  IMAD.IADD R3, R3, 0x1, R4 ;  /* 0x0000000103037824 */ /* 0x000fe400078e0204 */
[-C--:B------:R-:W-:Y:S01]  /*8740*/  @!P1 LEA R10, P5, R2, R240.reuse, 0x1 ;  /* 0x000000f0020a9211 */ /* 0x080fe200078a08ff */
[----:B------:R-:W-:Y:S01]  /*8750*/  @P1 STS.128 [R222+0xa000], RZ ;  /* 0x00a000ffde001388 */ /* 0x000fe20000000c00 */
[--C-:B------:R-:W-:Y:S01]  /*8760*/  IMAD.X R5, R198, 0x1, R3.reuse, P2 ;  /* 0x00000001c6057824 */ /* 0x100fe200010e0603 */
[-C--:B------:R-:W-:Y:S02]  /*8770*/  @!P1 LEA R8, P4, R0, R240.reuse, 0x1 ;  /* 0x000000f000089211 */ /* 0x080fe400078808ff */
[-CC-:B------:R-:W-:Y:S02]  /*8780*/  @!P1 LEA.HI.X R11, R2, R241.reuse, R3.reuse, 0x1, P5 ;  /* 0x000000f1020b9211 */ /* 0x180fe400028f0c03 */
[----:B------:R-:W-:Y:S02]  /*8790*/  @!P0 LEA R4, P2, R0, R240, 0x1 ;  /* 0x000000f000048211 */ /* 0x000fe400078408ff */
[-C--:B------:R-:W-:Y:S01]  /*87a0*/  @!P0 LEA.HI.X R7, R2, R241.reuse, R3, 0x1, P3 ;  /* 0x000000f102078211 */ /* 0x080fe200018f0c03 */
[----:B------:R-:W-:Y:S01]  /*87b0*/  @!PT LDS RZ, [RZ] ;  /* 0x00000000fffff984 */ /* 0x000fe20000000800 */
[----:B------:R-:W-:Y:S01]  /*87c0*/  @!PT LDS RZ, [RZ] ;  /* 0x00000000fffff984 */ /* 0x000fe20000000800 */
[----:B------:R-:W-:Y:S01]  /*87d0*/  @!PT LDS RZ, [RZ] ;  /* 0x00000000fffff984 */ /* 0x000fe20000000800 */
[----:B------:R-:W-:Y:S01]  /*87e0*/  @!P1 LDGSTS.E.BYPASS.LTC128B.128 [R222+0xa000], desc[UR4][R10.64] ;  /* 0x0a0000000ade9fae */ /* 0x000fe2000b901d44 */
[----:B------:R-:W-:-:S02]  /*87f0*/  @!P1 LEA.HI.X R9, R0, R241, R5, 0x1, P4 ;  /* 0x000000f100099211 */ /* 0x000fc400020f0c05 */
        /* <DEDUP_REMOVED lines=18> */
[----:B------:R-:W4:Y:S04]  /*8920*/  LDSM.16.M88.4 R24, [R204] ;  /* 0x00000000cc18783b */ /* 0x000f280000000200 */
[----:B------:R-:W-:Y:S04]  /*8930*/  LDSM.16.M88.4 R32, [R214] ;  /* 0x00000000d620783b */ /* 0x000fe80000000200 */
[----:B-1----:R-:W-:Y:S04]  /*8940*/  LDSM.16.M88.4 R8, [R206] ;  /* 0x00000000ce08783b */ /* 0x002fe80000000200 */
[----:B------:R-:W1:Y:S04]  /*8950*/  LDSM.16.M88.4 R176, [R174+0x8800] ;  /* 0x00880000aeb0783b */ /* 0x000e680000000200 */
[----:B--2---:R-:W2:Y:S04]  /*8960*/  LDSM.16.M88.4 R4, [R206+0x2000] ;  /* 0x00200000ce04783b */ /* 0x004ea80000000200 */
[----:B------:R-:W0:Y:S01]  /*8970*/  LDGDEPBAR ;  /* 0x00000000000079af */ /* 0x000e220000000000 */
[-C--:B---3--:R-:W-:Y:S06]  /*8980*/  HMMA.16816.F32.BF16 R28, R20, R136.reuse, RZ ;  /* 0x00000088141c723c */ /* 0x088fec00000418ff */
[C---:B----4-:R-:W-:Y:S06]  /*8990*/  HMMA.16816.F32.BF16 R180, R24.reuse, R136, RZ ;  /* 0x0000008818b4723c */ /* 0x050fec00000418ff */
[----:B-1----:R-:W-:-:S12]  /*89a0*/  HMMA.16816.F32.BF16 R184, R24, R176, RZ ;  /* 0x000000b018b8723c */ /* 0x002fd800000418ff */
[-C--:B--2---:R-:W-:Y:S01]  /*89b0*/  HMMA.16816.F32.BF16 R196, R4, R32.reuse, R28 ;  /* 0x0000002004c4723c */ /* 0x084fe2000004181c */
[----:B------:R-:W1:Y:S05]  /*89c0*/  LDSM.16.M88.4 R28, [R217] ;  /* 0x00000000d91c783b */ /* 0x000e6a0000000200 */
[----:B------:R-:W-:Y:S06]  /*89d0*/  HMMA.16816.F32.BF16 R200, R8, R32, R180 ;  /* 0x0000002008c8723c */ /* 0x000fec00000418b4 */
[----:B------:R-:W-:-:S15]  /*89e0*/  HMMA.16816.F32.BF16 R180, R20, R176, RZ ;  /* 0x000000b014b4723c */ /* 0x000fde00000418ff */
[----:B------:R-:W-:-:S09]  /*89f0*/  NOP ;  /* 0x0000000000007918 */ /* 0x000fd20000000000 */
[----:B-1----:R-:W-:Y:S06]  /*8a00*/  HMMA.16816.F32.BF16 R192, R4, R28, R180 ;  /* 0x0000001c04c0723c */ /* 0x002fec00000418b4 */
[-C--:B------:R-:W-:Y:S06]  /*8a10*/  HMMA.16816.F32.BF16 R180, R20, R138.reuse, RZ ;  /* 0x0000008a14b4723c */ /* 0x080fec00000418ff */
[----:B------:R-:W-:Y:S06]  /*8a20*/  HMMA.16816.F32.BF16 R136, R24, R138, RZ ;  /* 0x0000008a1888723c */ /* 0x000fec00000418ff */
[-C--:B------:R-:W-:Y:S06]  /*8a30*/  HMMA.16816.F32.BF16 R20, R20, R178.reuse, RZ ;  /* 0x000000b21414723c */ /* 0x080fec00000418ff */
[----:B------:R-:W-:Y:S01]  /*8a40*/  HMMA.16816.F32.BF16 R24, R24, R178, RZ ;  /* 0x000000b21818723c */ /* 0x000fe200000418ff */
[----:B------:R-:W-:-:S02]  /*8a50*/  IMAD.MOV.U32 R3, RZ, RZ, R193 ;  /* 0x000000ffff037224 */ /* 0x000fc400078e00c1 */
[----:B------:R-:W-:Y:S02]  /*8a60*/  IMAD.MOV.U32 R2, RZ, RZ, R194 ;  /* 0x000000ffff027224 */ /* 0x000fe400078e00c2 */
[----:B------:R-:W-:Y:S01]  /*8a70*/  IMAD.MOV.U32 R0, RZ, RZ, R195 ;  /* 0x000000ffff007224 */ /* 0x000fe200078e00c3 */
[----:B------:R-:W-:Y:S06]  /*8a80*/  HMMA.16816.F32.BF16 R184, R8, R28, R184 ;  /* 0x0000001c08b8723c */ /* 0x000fec00000418b8 */
[----:B------:R-:W-:Y:S01]  /*8a90*/  HMMA.16816.F32.BF16 R180, R4, R34, R180 ;  /* 0x0000002204b4723c */ /* 0x000fe200000418b4 */
[----:B------:R-:W-:-:S02]  /*8aa0*/  IMAD.MOV.U32 R28, RZ, RZ, R192 ;  /* 0x000000ffff1c7224 */ /* 0x000fc400078e00c0 */
[----:B------:R-:W-:Y:S02]  /*8ab0*/  IMAD.MOV.U32 R29, RZ, RZ, R3 ;  /* 0x000000ffff1d7224 */ /* 0x000fe400078e0003 */
[----:B------:R-:W1:Y:S01]  /*8ac0*/  S2R R3, SR_TID.X ;  /* 0x0000000000037919 */ /* 0x000e620000002100 */
[----:B------:R-:W-:Y:S01]  /*8ad0*/  HMMA.16816.F32.BF16 R192, R4, R30, R20 ;  /* 0x0000001e04c0723c */ /* 0x000fe20000041814 */
[----:B------:R-:W-:Y:S05]  /*8ae0*/  LDSM.16.M88.4 R4, [R212+0x2000] ;  /* 0x00200000d404783b */ /* 0x000fea0000000200 */
[C---:B------:R-:W-:Y:S01]  /*8af0*/  HMMA.16816.F32.BF16 R136, R8.reuse, R34, R136 ;  /* 0x000000220888723c */ /* 0x040fe20000041888 */
[----:B------:R-:W2:Y:S05]  /*8b00*/  LDSM.16.M88.4 R20, [R210+0x8000] ;  /* 0x00800000d214783b */ /* 0x000eaa0000000200 */
[----:B------:R-:W-:Y:S01]  /*8b10*/  HMMA.16816.F32.BF16 R24, R8, R30, R24 ;  /* 0x0000001e0818723c */ /* 0x000fe20000041818 */
[----:B------:R-:W3:Y:S06]  /*8b20*/  LDSM.16.M88.4 R8, [R212] ;  /* 0x00000000d408783b */ /* 0x000eec0000000200 */
[----:B------:R-:W-:-:S02]  /*8b30*/  IMAD.MOV.U32 R30, RZ, RZ, R2 ;  /* 0x000000ffff1e7224 */ /* 0x000fc400078e0002 */
[----:B------:R-:W-:Y:S02]  /*8b40*/  IMAD.MOV.U32 R31, RZ, RZ, R0 ;  /* 0x000000ffff1f7224 */ /* 0x000fe400078e0000 */
[----:B-1----:R-:W-:-:S05]  /*8b50*/  IMAD.SHL.U32 R3, R3, 0x2, RZ ;  /* 0x0000000203037824 */ /* 0x002fca00078e00ff */
[----:B------:R-:W-:-:S05]  /*8b60*/  LOP3.LUT R3, R3, 0x6, RZ, 0xc0, !PT ;  /* 0x0000000603037812 */ /* 0x000fca00078ec0ff */
[----:B------:R-:W-:-:S04]  /*8b70*/  IMAD R0, R188, 0x20, R3 ;  /* 0x00000020bc007824 */ /* 0x000fc800078e0203 */
[--C-:B------:R-:W-:Y:S01]  /*8b80*/  IMAD.IADD R3, R229, 0x1, -R0.reuse ;  /* 0x00000001e5037824 */ /* 0x100fe200078e0a00 */
[C---:B------:R-:W-:Y:S01]  /*8b90*/  ISETP.GE.AND P6, PT, R0.reuse, R227, PT ;  /* 0x000000e30000720c */ /* 0x040fe20003fc6270 */
[----:B--2---:R-:W-:Y:S01]  /*8ba0*/  HMMA.16816.F32.BF16 R176, R4, R20, R196 ;  /* 0x0000001404b0723c */ /* 0x004fe200000418c4 */
[----:B------:R-:W-:Y:S02]  /*8bb0*/  IMAD.IADD R2, R231, 0x1, -R0 ;  /* 0x00000001e7027824 */ /* 0x000fe400078e0a00 */
[----:B------:R-:W-:-:S03]  /*8bc0*/  ISETP.GE.OR P6, PT, R0, R235, !P6 ;  /* 0x000000eb0000720c */ /* 0x000fc600077c6670 */
[----:B---3--:R-:W-:Y:S06]  /*8bd0*/  HMMA.16816.F32.BF16 R32, R8, R20, R200 ;  /* 0x000000140820723c */ /* 0x008fec00000418c8 */
[-C--:B------:R-:W-:Y:S06]  /*8be0*/  HMMA.16816.F32.BF16 R180, R4, R22.reuse, R180 ;  /* 0x0000001604b4723c */ /* 0x080fec00000418b4 */
[----:B------:R-:W-:Y:S01]  /*8bf0*/  HMMA.16816.F32.BF16 R136, R8, R22, R136 ;  /* 0x000000160888723c */ /* 0x000fe20000041888 */
[----:B------:R-:W1:Y:S05]  /*8c00*/  LDSM.16.M88.4 R20, [R210+0x8800] ;  /* 0x00880000d214783b */ /* 0x000e6a0000000200 */
[-C--:B-1----:R-:W-:Y:S06]  /*8c10*/  HMMA.16816.F32.BF16 R196, R4, R20.reuse, R28 ;  /* 0x0000001404c4723c */ /* 0x082fec000004181c */
[----:B------:R-:W-:Y:S06]  /*8c20*/  HMMA.16816.F32.BF16 R184, R8, R20, R184 ;  /* 0x0000001408b8723c */ /* 0x000fec00000418b8 */
        /* <DEDUP_REMOVED lines=57> */
[----:B------:R-:W1:Y:S01]  /*8fc0*/  LDSM.16.M88.4 R20, [R209+0x1800] ;  /* 0x00180000d114783b */ /* 0x000e620000000200 */
[----:B------:R-:W-:-:S04]  /*8fd0*/  DEPBAR.LE SB0, 0x0 ;  /* 0x000080000000791a */ /* 0x000fc80000000000 */
[C---:B-1----:R-:W-:Y:S06]  /*8fe0*/  HMMA.16816.F32.BF16 R200, R4.reuse, R20, R136 ;  /* 0x0000001404c8723c */ /* 0x042fec0000041888 */
[-C--:B------:R-:W-:Y:S06]  /*8ff0*/  HMMA.16816.F32.BF16 R136, R4, R22.reuse, R28 ;  /* 0x000000160488723c */ /* 0x080fec000004181c */
[C---:B------:R-:W-:Y:S06]  /*9000*/  HMMA.16816.F32.BF16 R4, R8.reuse, R22, R24 ;  /* 0x000000160804723c */ /* 0x040fec0000041818 */
[----:B------:R-:W-:-:S12]  /*9010*/  HMMA.16816.F32.BF16 R196, R8, R20, R180 ;  /* 0x0000001408c4723c */ /* 0x000fd800000418b4 */
        /* <DEDUP_REMOVED lines=11> */
[----:B------:R-:W-:Y:S01]  /*90d0*/  IMAD.MOV.U32 R182, RZ, RZ, R139 ;  /* 0x000000ffffb67224 */ /* 0x000fe200078e008b */
[----:B------:R-:W-:-:S02]  /*90e0*/  I2FP.F32.S32 R3, R3 ;  /* 0x0000000300037245 */ /* 0x000fc40000201400 */
[----:B------:R-:W-:Y:S02]  /*90f0*/  I2FP.F32.S32 R2, R2 ;  /* 0x0000000200027245 */ /* 0x000fe40000201400 */
[----:B------:R-:W-:Y:S01]  /*9100*/  I2FP.F32.S32 R4, R4 ;  /* 0x0000000400047245 */ /* 0x000fe20000201400 */
[-C--:B------:R-:W-:Y:S01]  /*9110*/  FFMA.FTZ R10, R3, -R219.reuse, R178 ;  /* 0x800000db030a7223 */ /* 0x080fe200000100b2 */
[----:B------:R-:W-:Y:S02]  /*9120*/  IMAD.IADD R3, R230, 0x1, -R0 ;  /* 0x00000001e6037824 */ /* 0x000fe400078e0a00 */
[-C--:B------:R-:W-:Y:S01]  /*9130*/  FFMA.FTZ R21, R2, -R219.reuse, R192 ;  /* 0x800000db02157223 */ /* 0x080fe200000100c0 */
[----:B------:R-:W-:Y:S02]  /*9140*/  VIADD R2, R0, 0x1 ;  /* 0x0000000100027836 */ /* 0x000fe40000000000 */
[----:B------:R-:W-:Y:S01]  /*9150*/  FFMA.FTZ R9, R4, -R219, R176 ;  /* 0x800000db04097223 */ /* 0x000fe200000100b0 */
[----:B------:R-:W-:Y:S01]  /*9160*/  IABS R3, R3 ;  /* 0x0000000300037213 */ /* 0x000fe20000000000 */
[--C-:B------:R-:W-:Y:S01]  /*9170*/  IMAD.IADD R5, R231, 0x1, -R2.reuse ;  /* 0x00000001e7057824 */ /* 0x100fe200078e0a02 */
[C---:B------:R-:W-:Y:S01]  /*9180*/  ISETP.GE.AND P5, PT, R2.reuse, R227, PT ;  /* 0x000000e30200720c */ /* 0x040fe20003fa6270 */
[----:B------:R-:W-:Y:S01]  /*9190*/  IMAD.IADD R4, R229, 0x1, -R2 ;  /* 0x00000001e5047824 */ /* 0x000fe200078e0a02 */
[----:B------:R-:W-:Y:S01]  /*91a0*/  ISETP.GE.AND P4, PT, R2, R226, PT ;  /* 0x000000e20200720c */ /* 0x000fe20003f86270 */
[----:B------:R-:W-:Y:S01]  /*91b0*/  IMAD.MOV.U32 R6, RZ, RZ, R3 ;  /* 0x000000ffff067224 */ /* 0x000fe200078e0003 */
[----:B------:R-:W-:-:S02]  /*91c0*/  IABS R5, R5 ;  /* 0x0000000500057213 */ /* 0x000fc40000000000 */
[----:B------:R-:W-:Y:S02]  /*91d0*/  IABS R4, R4 ;  /* 0x0000000400047213 */ /* 0x000fe40000000000 */
[----:B------:R-:W-:Y:S01]  /*91e0*/  I2FP.F32.S32 R6, R6 ;  /* 0x0000000600067245 */ /* 0x000fe20000201400 */
[----:B------:R-:W-:Y:S01]  /*91f0*/  IMAD.MOV.U32 R3, RZ, RZ, R5 ;  /* 0x000000ffff037224 */ /* 0x000fe200078e0005 */
[----:B------:R-:W-:Y:S01]  /*9200*/  I2FP.F32.S32 R4, R4 ;  /* 0x0000000400047245 */ /* 0x000fe20000201400 */
[----:B------:R-:W-:Y:S01]  /*9210*/  IMAD.IADD R5, R228, 0x1, -R2 ;  /* 0x00000001e4057824 */ /* 0x000fe200078e0a02 */
[----:B------:R-:W-:Y:S01]  /*9220*/  ISETP.GE.AND P3, PT, R2, R225, PT ;  /* 0x000000e10200720c */ /* 0x000fe20003f66270 */
[----:B------:R-:W-:Y:S01]  /*9230*/  FFMA.FTZ R8, R6, -R219, R194 ;  /* 0x800000db06087223 */ /* 0x000fe200000100c2 */
[----:B------:R-:W-:Y:S01]  /*9240*/  I2FP.F32.S32 R3, R3 ;  /* 0x0000000300037245 */ /* 0x000fe20000201400 */
[----:B------:R-:W-:Y:S01]  /*9250*/  FFMA.FTZ R7, R4, -R219, R177 ;  /* 0x800000db04077223 */ /* 0x000fe200000100b1 */
[----:B------:R-:W-:Y:S01]  /*9260*/  ISETP.GE.AND P2, PT, R2, R224, PT ;  /* 0x000000e00200720c */ /* 0x000fe20003f46270 */
[----:B------:R-:W-:Y:S01]  /*9270*/  VIADD R4, R0, 0x8 ;  /* 0x0000000800047836 */ /* 0x000fe20000000000 */
[----:B------:R-:W-:Y:S01]  /*9280*/  BAR.SYNC.DEFER_BLOCKING 0x0 ;  /* 0x0000000000007b1d */ /* 0x000fe20000010000 */
[C---:B------:R-:W-:Y:S01]  /*9290*/  ISETP.GE.OR P5, PT, R2.reuse, R235, !P5 ;  /* 0x000000eb0200720c */ /* 0x040fe20006fa6670 */
[----:B------:R-:W-:Y:S01]  /*92a0*/  FFMA.FTZ R6, R3, -R219, R179 ;  /* 0x800000db03067223 */ /* 0x000fe200000100b3 */
[C---:B------:R-:W-:Y:S01]  /*92b0*/  ISETP.GE.OR P4, PT, R2.reuse, R234, !P4 ;  /* 0x000000ea0200720c */ /* 0x040fe20006786670 */
[----:B------:R-:W-:Y:S01]  /*92c0*/  IMAD.IADD R3, R229, 0x1, -R4 ;  /* 0x00000001e5037824 */ /* 0x000fe200078e0a04 */
[----:B------:R-:W-:-:S02]  /*92d0*/  ISETP.GE.OR P3, PT, R2, R233, !P3 ;  /* 0x000000e90200720c */ /* 0x000fc40005f66670 */
[----:B------:R-:W-:Y:S01]  /*92e0*/  ISETP.GE.OR P2, PT, R2, R232, !P2 ;  /* 0x000000e80200720c */ /* 0x000fe20005746670 */
[----:B------:R-:W-:Y:S01]  /*92f0*/  IMAD.IADD R2, R230, 0x1, -R2 ;  /* 0x00000001e6027824 */ /* 0x000fe200078e0a02 */
[----:B------:R-:W-:Y:S02]  /*9300*/  IABS R11, R5 ;  /* 0x00000005000b7213 */ /* 0x000fe40000000000 */
[----:B------:R-:W-:Y:S02]  /*9310*/  FSEL R9, R9, -INF , !P6 ;  /* 0xff80000009097808 */ /* 0x000fe40007000000 */
[----:B------:R-:W-:Y:S02]  /*9320*/  IABS R5, R2 ;  /* 0x0000000200057213 */ /* 0x000fe40000000000 */
[----:B------:R-:W-:Y:S01]  /*9330*/  IABS R2, R3 ;  /* 0x0000000300027213 */ /* 0x000fe20000000000 */
[----:B------:R-:W-:Y:S01]  /*9340*/  IMAD.MOV.U32 R3, RZ, RZ, R11 ;  /* 0x000000ffff037224 */ /* 0x000fe200078e000b */
[----:B------:R-:W-:-:S02]  /*9350*/  ISETP.GE.AND P6, PT, R0, R226, PT ;  /* 0x000000e20000720c */ /* 0x000fc40003fc6270 */
[----:B------:R-:W-:Y:S02]  /*9360*/  I2FP.F32.S32 R2, R2 ;  /* 0x0000000200027245 */ /* 0x000fe40000201400 */
[----:B------:R-:W-:Y:S02]  /*9370*/  ISETP.GE.OR P6, PT, R0, R234, !P6 ;  /* 0x000000ea0000720c */ /* 0x000fe400077c6670 */
[----:B------:R-:W-:Y:S01]  /*9380*/  I2FP.F32.S32 R3, R3 ;  /* 0x0000000300037245 */ /* 0x000fe20000201400 */
[----:B------:R-:W-:Y:S01]  /*9390*/  FFMA.FTZ R23, R2, -R219, R32 ;  /* 0x800000db02177223 */ /* 0x000fe20000010020 */
[----:B------:R-:W-:Y:S01]  /*93a0*/  IMAD.IADD R2, R231, 0x1, -R4 ;  /* 0x00000001e7027824 */ /* 0x000fe200078e0a04 */
[----:B------:R-:W-:Y:S02]  /*93b0*/  FSEL R137, R10, -INF , !P6 ;  /* 0xff8000000a897808 */ /* 0x000fe40007000000 */
[----:B------:R-:W-:Y:S01]  /*93c0*/  ISETP.GE.AND P6, PT, R0, R225, PT ;  /* 0x000000e10000720c */ /* 0x000fe20003fc6270 */
[----:B------:R-:W-:Y:S01]  /*93d0*/  FFMA.FTZ R3, R3, -R219, R193 ;  /* 0x800000db03037223 */ /* 0x000fe200000100c1 */
[----:B------:R-:W-:-:S02]  /*93e0*/  IABS R2, R2 ;  /* 0x0000000200027213 */ /* 0x000fc40000000000 */
[C---:B------:R-:W-:Y:S02]  /*93f0*/  ISETP.GE.OR P6, PT, R0.reuse, R233, !P6 ;  /* 0x000000e90000720c */ /* 0x040fe400077c6670 */
[----:B------:R-:W-:Y:S02]  /*9400*/  I2FP.F32.S32 R2, R2 ;  /* 0x0000000200027245 */ /* 0x000fe40000201400 */
[----:B------:R-:W-:Y:S02]  /*9410*/  FSEL R177, R21, -INF , !P6 ;  /* 0xff80000015b17808 */ /* 0x000fe40007000000 */
[----:B------:R-:W-:Y:S01]  /*9420*/  ISETP.GE.AND P6, PT, R0, R224, PT ;  /* 0x000000e00000720c */ /* 0x000fe20003fc6270 */
[----:B------:R-:W-:Y:S01]  /*9430*/  FFMA.FTZ R11, R2, -R219, R34 ;  /* 0x800000db020b7223 */ /* 0x000fe20000010022 */
[----:B------:R-:W-:Y:S01]  /*9440*/  IMAD.IADD R2, R228, 0x1, -R4 ;  /* 0x00000001e4027824 */ /* 0x000fe200078e0a04 */
[----:B------:R-:W-:Y:S02]  /*9450*/  I2FP.F32.S32 R5, R5 ;  /* 0x0000000500057245 */ /* 0x000fe40000201400 */
[----:B------:R-:W-:Y:S01]  /*9460*/  FSEL R178, R3, -INF , !P3 ;  /* 0xff80000003b27808 */ /* 0x000fe20005800000 */
[C---:B------:R-:W-:Y:S01]  /*9470*/  VIADD R3, R0.reuse, 0x9 ;  /* 0x0000000900037836 */ /* 0x040fe20000000000 */
[----:B------:R-:W-:Y:S01]  /*9480*/  IABS R2, R2 ;  /* 0x0000000200027213 */ /* 0x000fe20000000000 */
[----:B------:R-:W-:Y:S01]  /*9490*/  FFMA.FTZ R20, R5, -R219, R195 ;  /* 0x800000db05147223 */ /* 0x000fe200000100c3 */
[----:B------:R-:W-:Y:S01]  /*94a0*/  ISETP.GE.OR P6, PT, R0, R232, !P6 ;  /* 0x000000e80000720c */ /* 0x000fe200077c6670 */
[----:B------:R-:W-:Y:S01]  /*94b0*/  IMAD.IADD R5, R231, 0x1, -R3 ;  /* 0x00000001e7057824 */ /* 0x000fe200078e0a03 */
[----:B------:R-:W-:-:S02]  /*94c0*/  I2FP.F32.S32 R2, R2 ;  /* 0x0000000200027245 */ /* 0x000fc40000201400 */
[----:B------:R-:W-:Y:S02]  /*94d0*/  FSEL R181, R8, -INF , !P6 ;  /* 0xff80000008b57808 */ /* 0x000fe40007000000 */
[----:B------:R-:W-:Y:S01]  /*94e0*/  FSEL R24, R7, -INF , !P5 ;  /* 0xff80000007187808 */ /* 0x000fe20006800000 */
[----:B------:R-:W-:Y:S01]  /*94f0*/  FFMA.FTZ R10, R2, -R219, R184 ;  /* 0x800000db020a7223 */ /* 0x000fe200000100b8 */
[----:B------:R-:W-:Y:S01]  /*9500*/  IMAD.IADD R2, R230, 0x1, -R4 ;  /* 0x00000001e6027824 */ /* 0x000fe200078e0a04 */
[----:B------:R-:W-:Y:S02]  /*9510*/  FSEL R138, R6, -INF , !P4 ;  /* 0xff800000068a7808 */ /* 0x000fe40006000000 */
[C---:B------:R-:W-:Y:S02]  /*9520*/  ISETP.GE.AND P6, PT, R4.reuse, R227, PT ;  /* 0x000000e30400720c */ /* 0x040fe40003fc6270 */
[C---:B------:R-:W-:Y:S02]  /*9530*/  ISETP.GE.AND P5, PT, R4.reuse, R226, PT ;  /* 0x000000e20400720c */ /* 0x040fe40003fa6270 */
[----:B------:R-:W-:-:S02]  /*9540*/  ISETP.GE.AND P4, PT, R4, R225, PT ;  /* 0x000000e10400720c */ /* 0x000fc40003f86270 */
[C---:B------:R-:W-:Y:S02]  /*9550*/  ISETP.GE.AND P3, PT, R4.reuse, R224, PT ;  /* 0x000000e00400720c */ /* 0x040fe40003f66270 */
[----:B------:R-:W-:Y:S02]  /*9560*/  IABS R6, R2 ;  /* 0x0000000200067213 */ /* 0x000fe40000000000 */
[C---:B------:R-:W-:Y:S02]  /*9570*/  ISETP.GE.OR P6, PT, R4.reuse, R235, !P6 ;  /* 0x000000eb0400720c */ /* 0x040fe400077c6670 */
[C---:B------:R-:W-:Y:S02]  /*9580*/  ISETP.GE.OR P5, PT, R4.reuse, R234, !P5 ;  /* 0x000000ea0400720c */ /* 0x040fe40006fa6670 */
[C---:B------:R-:W-:Y:S02]  /*9590*/  ISETP.GE.OR P4, PT, R4.reuse, R233, !P4 ;  /* 0x000000e90400720c */ /* 0x040fe40006786670 */
[----:B------:R-:W-:Y:S01]  /*95a0*/  ISETP.GE.OR P3, PT, R4, R232, !P3 ;  /* 0x000000e80400720c */ /* 0x000fe20005f66670 */
[----:B------:R-:W-:Y:S01]  /*95b0*/  IMAD.IADD R4, R229, 0x1, -R3 ;  /* 0x00000001e5047824 */ /* 0x000fe200078e0a03 */
[----:B------:R-:W-:Y:S01]  /*95c0*/  IABS R2, R5 ;  /* 0x0000000500027213 */ /* 0x000fe20000000000 */
[----:B------:R-:W-:Y:S01]  /*95d0*/  IMAD.MOV.U32 R5, RZ, RZ, R6 ;  /* 0x000000ffff057224 */ /* 0x000fe200078e0006 */
[----:B------:R-:W-:-:S02]  /*95e0*/  FSEL R180, R20, -INF , !P2 ;  /* 0xff80000014b47808 */ /* 0x000fc40005000000 */
[----:B------:R-:W-:Y:S02]  /*95f0*/  IABS R4, R4 ;  /* 0x0000000400047213 */ /* 0x000fe40000000000 */
[----:B------:R-:W-:Y:S02]  /*9600*/  I2FP.F32.S32 R5, R5 ;  /* 0x0000000500057245 */ /* 0x000fe40000201400 */
[----:B------:R-:W-:Y:S02]  /*9610*/  I2FP.F32.S32 R2, R2 ;  /* 0x0000000200027245 */ /* 0x000fe40000201400 */
[----:B------:R-:W-:Y:S01]  /*9620*/  FSEL R23, R23, -INF , !P6 ;  /* 0xff80000017177808 */ /* 0x000fe20007000000 */
[-C--:B------:R-:W-:Y:S01]  /*9630*/  FFMA.FTZ R8, R5, -R219.reuse, R186 ;  /* 0x800000db05087223 */ /* 0x080fe200000100ba */
[----:B------:R-:W-:Y:S01]  /*9640*/  FSEL R27, R11, -INF , !P5 ;  /* 0xff8000000b1b7808 */ /* 0x000fe20006800000 */
[----:B------:R-:W-:Y:S01]  /*9650*/  FFMA.FTZ R6, R2, -R219, R35 ;  /* 0x800000db02067223 */ /* 0x000fe20000010023 */
[----:B------:R-:W-:Y:S01]  /*9660*/  FSEL R139, R10, -INF , !P4 ;  /* 0xff8000000a8b7808 */ /* 0x000fe20006000000 */
[----:B------:R-:W-:Y:S01]  /*9670*/  VIADD R2, R0, 0x10 ;  /* 0x0000001000027836 */ /* 0x000fe20000000000 */
[----:B------:R-:W-:Y:S01]  /*9680*/  I2FP.F32.S32 R4, R4 ;  /* 0x0000000400047245 */ /* 0x000fe20000201400 */
[----:B------:R-:W-:Y:S01]  /*9690*/  IMAD.IADD R5, R228, 0x1, -R3 ;  /* 0x00000001e4057824 */ /* 0x000fe200078e0a03 */
[----:B------:R-:W-:-:S02]  /*96a0*/  ISETP.GE.AND P2, PT, R3, R227, PT ;  /* 0x000000e30300720c */ /* 0x000fc40003f46270 */
[C---:B------:R-:W-:Y:S01]  /*96b0*/  ISETP.GE.AND P6, PT, R3.reuse, R226, PT ;  /* 0x000000e20300720c */ /* 0x040fe20003fc6270 */
[----:B------:R-:W-:Y:S01]  /*96c0*/  FFMA.FTZ R7, R4, -R219, R33 ;  /* 0x800000db04077223 */ /* 0x000fe20000010021 */
[----:B------:R-:W-:Y:S01]  /*96d0*/  ISETP.GE.AND P5, PT, R3, R225, PT ;  /* 0x000000e10300720c */ /* 0x000fe20003fa6270 */
[----:B------:R-:W-:Y:S01]  /*96e0*/  IMAD.IADD R4, R229, 0x1, -R2 ;  /* 0x00000001e5047824 */ /* 0x000fe200078e0a02 */
[C---:B------:R-:W-:Y:S02]  /*96f0*/  ISETP.GE.AND P4, PT, R3.reuse, R224, PT ;  /* 0x000000e00300720c */ /* 0x040fe40003f86270 */
[C---:B------:R-:W-:Y:S02]  /*9700*/  ISETP.GE.OR P2, PT, R3.reuse, R235, !P2 ;  /* 0x000000eb0300720c */ /* 0x040fe40005746670 */
[C---:B------:R-:W-:Y:S02]  /*9710*/  ISETP.GE.OR P6, PT, R3.reuse, R234, !P6 ;  /* 0x000000ea0300720c */ /* 0x040fe400077c6670 */
        /* <DEDUP_REMOVED lines=8> */
[----:B------:R-:W-:-:S02]  /*97a0*/  FSEL R21, R7, -INF , !P2 ;  /* 0xff80000007157808 */ /* 0x000fc40005000000 */
[----:B------:R-:W-:Y:S02]  /*97b0*/  I2FP.F32.S32 R3, R3 ;  /* 0x0000000300037245 */ /* 0x000fe40000201400 */
[----:B------:R-:W-:Y:S02]  /*97c0*/  I2FP.F32.S32 R4, R4 ;  /* 0x0000000400047245 */ /* 0x000fe40000201400 */
[----:B------:R-:W-:Y:S01]  /*97d0*/  FSEL R26, R6, -INF , !P6 ;  /* 0xff800000061a7808 */ /* 0x000fe20007000000 */
[----:B------:R-:W-:Y:S01]  /*97e0*/  FFMA.FTZ R11, R3, -R219, R196 ;  /* 0x800000db030b7223 */ /* 0x000fe200000100c4 */
[----:B------:R-:W-:Y:S01]  /*97f0*/  I2FP.F32.S32 R5, R5 ;  /* 0x0000000500057245 */ /* 0x000fe20000201400 */
[----:B------:R-:W-:Y:S01]  /*9800*/  FFMA.FTZ R4, R4, -R219, R185 ;  /* 0x800000db04047223 */ /* 0x000fe200000100b9 */
[----:B------:R-:W-:Y:S01]  /*9810*/  ISETP.GE.AND P3, PT, R2, R227, PT ;  /* 0x000000e30200720c */ /* 0x000fe20003f66270 */
[--C-:B------:R-:W-:Y:S01]  /*9820*/  IMAD.IADD R3, R228, 0x1, -R2.reuse ;  /* 0x00000001e4037824 */ /* 0x100fe200078e0a02 */
[----:B------:R-:W-:Y:S01]  /*9830*/  ISETP.GE.AND P2, PT, R2, R226, PT ;  /* 0x000000e20200720c */ /* 0x000fe20003f46270 */
[----:B------:R-:W-:Y:S01]  /*9840*/  FFMA.FTZ R25, R5, -R219, R187 ;  /* 0x800000db05197223 */ /* 0x000fe200000100bb */
[----:B------:R-:W-:Y:S01]  /*9850*/  FSEL R35, R4, -INF , !P5 ;  /* 0xff80000004237808 */ /* 0x000fe20006800000 */
[----:B------:R-:W-:Y:S01]  /*9860*/  IMAD.IADD R4, R231, 0x1, -R2 ;  /* 0x00000001e7047824 */ /* 0x000fe200078e0a02 */
[----:B------:R-:W-:-:S02]  /*9870*/  ISETP.GE.AND P6, PT, R2, R225, PT ;  /* 0x000000e10200720c */ /* 0x000fc40003fc6270 */
[C---:B------:R-:W-:Y:S02]  /*9880*/  ISETP.GE.AND P5, PT, R2.reuse, R224, PT ;  /* 0x000000e00200720c */ /* 0x040fe40003fa6270 */
[C---:B------:R-:W-:Y:S02]  /*9890*/  ISETP.GE.OR P3, PT, R2.reuse, R235, !P3 ;  /* 0x000000eb0200720c */ /* 0x040fe40005f66670 */
[C---:B------:R-:W-:Y:S02]  /*98a0*/  ISETP.GE.OR P2, PT, R2.reuse, R234, !P2 ;  /* 0x000000ea0200720c */ /* 0x040fe40005746670 */
[C---:B------:R-:W-:Y:S02]  /*98b0*/  ISETP.GE.OR P6, PT, R2.reuse, R233, !P6 ;  /* 0x000000e90200720c */ /* 0x040fe400077c6670 */
[----:B------:R-:W-:Y:S01]  /*98c0*/  ISETP.GE.OR P5, PT, R2, R232, !P5 ;  /* 0x000000e80200720c */ /* 0x000fe20006fa6670 */
[----:B------:R-:W-:Y:S01]  /*98d0*/  IMAD.IADD R2, R230, 0x1, -R2 ;  /* 0x00000001e6027824 */ /* 0x000fe200078e0a02 */
[----:B------:R-:W-:-:S02]  /*98e0*/  IABS R5, R4 ;  /* 0x0000000400057213 */ /* 0x000fc40000000000 */
[----:B------:R-:W-:Y:S02]  /*98f0*/  IABS R3, R3 ;  /* 0x0000000300037213 */ /* 0x000fe40000000000 */
[----:B------:R-:W-:Y:S01]  /*9900*/  IABS R4, R2 ;  /* 0x0000000200047213 */ /* 0x000fe20000000000 */
[----:B------:R-:W-:Y:S01]  /*9910*/  IMAD.MOV.U32 R2, RZ, RZ, R5 ;  /* 0x000000ffff027224 */ /* 0x000fe200078e0005 */
[----:B------:R-:W-:Y:S02]  /*9920*/  I2FP.F32.S32 R3, R3 ;  /* 0x0000000300037245 */ /* 0x000fe40000201400 */
[----:B------:R-:W-:Y:S02]  /*9930*/  I2FP.F32.S32 R4, R4 ;  /* 0x0000000400047245 */ /* 0x000fe40000201400 */
[----:B------:R-:W-:Y:S01]  /*9940*/  I2FP.F32.S32 R2, R2 ;  /* 0x0000000200027245 */ /* 0x000fe20000201400 */
[-C--:B------:R-:W-:Y:S01]  /*9950*/  FFMA.FTZ R8, R3, -R219.reuse, R200 ;  /* 0x800000db03087223 */ /* 0x080fe200000100c8 */
[----:B------:R-:W-:Y:S01]  /*9960*/  FSEL R176, R25, -INF , !P4 ;  /* 0xff80000019b07808 */ /* 0x000fe20006000000 */
[-C--:B------:R-:W-:Y:S01]  /*9970*/  FFMA.FTZ R28, R4, -R219.reuse, R202 ;  /* 0x800000db041c7223 */ /* 0x080fe200000100ca */
[----:B------:R-:W-:Y:S01]  /*9980*/  FSEL R11, R11, -INF , !P3 ;  /* 0xff8000000b0b7808 */ /* 0x000fe20005800000 */
[----:B------:R-:W-:Y:S01]  /*9990*/  FFMA.FTZ R7, R2, -R219, R198 ;  /* 0x800000db02077223 */ /* 0x000fe200000100c6 */
[----:B------:R-:W-:Y:S01]  /*99a0*/  VIADD R2, R0, 0x11 ;  /* 0x0000001100027836 */ /* 0x000fe20000000000 */
[----:B------:R-:W-:-:S03]  /*99b0*/  FSEL R31, R8, -INF , !P6 ;  /* 0xff800000081f7808 */ /* 0x000fc60007000000 */
[--C-:B------:R-:W-:Y:S01]  /*99c0*/  IMAD.IADD R4, R229, 0x1, -R2.reuse ;  /* 0x00000001e5047824 */ /* 0x100fe200078e0a02 */
[----:B------:R-:W-:Y:S01]  /*99d0*/  FSEL R25, R7, -INF , !P2 ;  /* 0xff80000007197808 */ /* 0x000fe20005000000 */
[--C-:B------:R-:W-:Y:S01]  /*99e0*/  IMAD.IADD R3, R231, 0x1, -R2.reuse ;  /* 0x00000001e7037824 */ /* 0x100fe200078e0a02 */
[----:B------:R-:W-:Y:S01]  /*99f0*/  ISETP.GE.AND P4, PT, R2, R227, PT ;  /* 0x000000e30200720c */ /* 0x000fe20003f86270 */
[----:B------:R-:W-:Y:S01]  /*9a00*/  IMAD.IADD R6, R228, 0x1, -R2 ;  /* 0x00000001e4067824 */ /* 0x000fe200078e0a02 */
[----:B------:R-:W-:Y:S02]  /*9a10*/  IABS R5, R4 ;  /* 0x0000000400057213 */ /* 0x000fe40000000000 */
[----:B------:R-:W-:Y:S02]  /*9a20*/  IABS R4, R3 ;  /* 0x0000000300047213 */ /* 0x000fe40000000000 */
[----:B------:R-:W-:Y:S02]  /*9a30*/  IABS R3, R6 ;  /* 0x0000000600037213 */ /* 0x000fe40000000000 */
[----:B------:R-:W-:-:S02]  /*9a40*/  I2FP.F32.S32 R5, R5 ;  /* 0x0000000500057245 */ /* 0x000fc40000201400 */
[----:B------:R-:W-:Y:S02]  /*9a50*/  I2FP.F32.S32 R3, R3 ;  /* 0x0000000300037245 */ /* 0x000fe40000201400 */
[----:B------:R-:W-:Y:S01]  /*9a60*/  I2FP.F32.S32 R4, R4 ;  /* 0x0000000400047245 */ /* 0x000fe20000201400 */
[-C--:B------:R-:W-:Y:S01]  /*9a70*/  FFMA.FTZ R20, R5, -R219.reuse, R197 ;  /* 0x800000db05147223 */ /* 0x080fe200000100c5 */
[C---:B------:R-:W-:Y:S01]  /*9a80*/  ISETP.GE.AND P3, PT, R2.reuse, R226, PT ;  /* 0x000000e20200720c */ /* 0x040fe20003f66270 */
[----:B------:R-:W-:Y:S01]  /*9a90*/  FFMA.FTZ R10, R3, -R219, R201 ;  /* 0x800000db030a7223 */ /* 0x000fe200000100c9 */
[----:B------:R-:W-:Y:S01]  /*9aa0*/  ISETP.GE.AND P2, PT, R2, R225, PT ;  /* 0x000000e10200720c */ /* 0x000fe20003f46270 */
[----:B------:R-:W-:Y:S01]  /*9ab0*/  VIADD R3, R0, 0x18 ;  /* 0x0000001800037836 */ /* 0x000fe20000000000 */
[----:B------:R-:W-:Y:S01]  /*9ac0*/  ISETP.GE.AND P6, PT, R2, R224, PT ;  /* 0x000000e00200720c */ /* 0x000fe20003fc6270 */
[----:B------:R-:W-:Y:S01]  /*9ad0*/  FFMA.FTZ R22, R4, -R219, R199 ;  /* 0x800000db04167223 */ /* 0x000fe200000100c7 */
[C---:B------:R-:W-:Y:S01]  /*9ae0*/  ISETP.GE.OR P4, PT, R2.reuse, R235, !P4 ;  /* 0x000000eb0200720c */ /* 0x040fe20006786670 */
[--C-:B------:R-:W-:Y:S01]  /*9af0*/  IMAD.IADD R4, R229, 0x1, -R3.reuse ;  /* 0x00000001e5047824 */ /* 0x100fe200078e0a03 */
[C---:B------:R-:W-:Y:S01]  /*9b00*/  ISETP.GE.OR P3, PT, R2.reuse, R234, !P3 ;  /* 0x000000ea0200720c */ /* 0x040fe20005f66670 */
[----:B------:R-:W-:Y:S01]  /*9b10*/  IMAD.IADD R5, R231, 0x1, -R3 ;  /* 0x00000001e7057824 */ /* 0x000fe200078e0a03 */
[----:B------:R-:W-:Y:S01]  /*9b20*/  ISETP.GE.OR P2, PT, R2, R233, !P2 ;  /* 0x000000e90200720c */ /* 0x000fe20005746670 */
[----:B------:R-:W-:Y:S01]  /*9b30*/  VIADD R0, R0, 0x19 ;  /* 0x0000001900007836 */ /* 0x000fe20000000000 */
[----:B------:R-:W-:Y:S01]  /*9b40*/  ISETP.GE.OR P6, PT, R2, R232, !P6 ;  /* 0x000000e80200720c */ /* 0x000fe200077c6670 */
[----:B------:R-:W-:Y:S01]  /*9b50*/  IMAD.IADD R2, R230, 0x1, -R2 ;  /* 0x00000001e6027824 */ /* 0x000fe200078e0a02 */
[----:B------:R-:W-:-:S02]  /*9b60*/  IABS R4, R4 ;  /* 0x0000000400047213 */ /* 0x000fc40000000000 */
[----:B------:R-:W-:Y:S02]  /*9b70*/  FSEL R8, R20, -INF , !P4 ;  /* 0xff80000014087808 */ /* 0x000fe40006000000 */
[----:B------:R-:W-:Y:S02]  /*9b80*/  IABS R6, R2 ;  /* 0x0000000200067213 */ /* 0x000fe40000000000 */
[----:B------:R-:W-:Y:S02]  /*9b90*/  IABS R2, R5 ;  /* 0x0000000500027213 */ /* 0x000fe40000000000 */
[----:B------:R-:W-:Y:S01]  /*9ba0*/  I2FP.F32.S32 R4, R4 ;  /* 0x0000000400047245 */ /* 0x000fe20000201400 */
[----:B------:R-:W-:Y:S01]  /*9bb0*/  IMAD.MOV.U32 R5, RZ, RZ, R6 ;  /* 0x000000ffff057224 */ /* 0x000fe200078e0006 */
[----:B------:R-:W-:Y:S02]  /*9bc0*/  I2FP.F32.S32 R2, R2 ;  /* 0x0000000200027245 */ /* 0x000fe40000201400 */
[----:B------:R-:W-:Y:S01]  /*9bd0*/  FSEL R22, R22, -INF , !P3 ;  /* 0xff80000016167808 */ /* 0x000fe20005800000 */
[-C--:B------:R-:W-:Y:S01]  /*9be0*/  FFMA.FTZ R7, R4, -R219.reuse, R136 ;  /* 0x800000db04077223 */ /* 0x080fe20000010088 */
[----:B------:R-:W-:Y:S01]  /*9bf0*/  FSEL R136, R28, -INF , !P5 ;  /* 0xff8000001c887808 */ /* 0x000fe20006800000 */
[----:B------:R-:W-:Y:S01]  /*9c00*/  FFMA.FTZ R6, R2, -R219, R30 ;  /* 0x800000db02067223 */ /* 0x000fe2000001001e */
[----:B------:R-:W-:Y:S01]  /*9c10*/  FSEL R30, R10, -INF , !P2 ;  /* 0xff8000000a1e7808 */ /* 0x000fe20005000000 */
[----:B------:R-:W-:Y:S01]  /*9c20*/  IMAD.IADD R4, R228, 0x1, -R3 ;  /* 0x00000001e4047824 */ /* 0x000fe200078e0a03 */
[----:B------:R-:W-:Y:S01]  /*9c30*/  ISETP.GE.AND P5, PT, R3, R227, PT ;  /* 0x000000e30300720c */ /* 0x000fe20003fa6270 */
[----:B------:R-:W-:Y:S01]  /*9c40*/  IMAD.IADD R2, R229, 0x1, -R0 ;  /* 0x00000001e5027824 */ /* 0x000fe200078e0a00 */
[----:B------:R-:W-:-:S02]  /*9c50*/  ISETP.GE.AND P4, PT, R3, R226, PT ;  /* 0x000000e20300720c */ /* 0x000fc40003f86270 */
[C---:B------:R-:W-:Y:S02]  /*9c60*/  ISETP.GE.AND P3, PT, R3.reuse, R225, PT ;  /* 0x000000e10300720c */ /* 0x040fe40003f66270 */
[C---:B------:R-:W-:Y:S02]  /*9c70*/  ISETP.GE.AND P2, PT, R3.reuse, R224, PT ;  /* 0x000000e00300720c */ /* 0x040fe40003f46270 */
[C---:B------:R-:W-:Y:S02]  /*9c80*/  ISETP.GE.OR P5, PT, R3.reuse, R235, !P5 ;  /* 0x000000eb0300720c */ /* 0x040fe40006fa6670 */
[C---:B------:R-:W-:Y:S02]  /*9c90*/  ISETP.GE.OR P4, PT, R3.reuse, R234, !P4 ;  /* 0x000000ea0300720c */ /* 0x040fe40006786670 */
[C---:B------:R-:W-:Y:S02]  /*9ca0*/  ISETP.GE.OR P3, PT, R3.reuse, R233, !P3 ;  /* 0x000000e90300720c */ /* 0x040fe40005f66670 */
[----:B------:R-:W-:Y:S01]  /*9cb0*/  ISETP.GE.OR P2, PT, R3, R232, !P2 ;  /* 0x000000e80300720c */ /* 0x000fe20005746670 */
[----:B------:R-:W-:Y:S01]  /*9cc0*/  IMAD.IADD R3, R230, 0x1, -R3 ;  /* 0x00000001e6037824 */ /* 0x000fe200078e0a03 */
[----:B------:R-:W-:-:S02]  /*9cd0*/  IABS R10, R4 ;  /* 0x00000004000a7213 */ /* 0x000fc40000000000 */
[----:B------:R-:W-:Y:S02]  /*9ce0*/  I2FP.F32.S32 R5, R5 ;  /* 0x0000000500057245 */ /* 0x000fe40000201400 */
[----:B------:R-:W-:Y:S01]  /*9cf0*/  IABS R4, R3 ;  /* 0x0000000300047213 */ /* 0x000fe20000000000 */
[----:B------:R-:W-:Y:S01]  /*9d00*/  IMAD.MOV.U32 R3, RZ, RZ, R10 ;  /* 0x000000ffff037224 */ /* 0x000fe200078e000a */
[----:B------:R-:W-:Y:S01]  /*9d10*/  IABS R2, R2 ;  /* 0x0000000200027213 */ /* 0x000fe20000000000 */
[----:B------:R-:W-:Y:S01]  /*9d20*/  FFMA.FTZ R5, R5, -R219, R203 ;  /* 0x800000db05057223 */ /* 0x000fe200000100cb */
        /* <DEDUP_REMOVED lines=8> */
[----:B------:R-:W-:Y:S01]  /*9db0*/  FSEL R20, R6, -INF , !P4 ;  /* 0xff80000006147808 */ /* 0x000fe20006000000 */
[--C-:B------:R-:W-:Y:S01]  /*9dc0*/  IMAD.IADD R3, R231, 0x1, -R0.reuse ;  /* 0x00000001e7037824 */ /* 0x100fe200078e0a00 */
[----:B------:R-:W-:Y:S01]  /*9dd0*/  FSEL R29, R29, -INF , !P3 ;  /* 0xff8000001d1d7808 */ /* 0x000fe20005800000 */
[----:B------:R-:W-:Y:S01]  /*9de0*/  IMAD.IADD R2, R228, 0x1, -R0 ;  /* 0x00000001e4027824 */ /* 0x000fe200078e0a00 */
[----:B------:R-:W-:-:S02]  /*9df0*/  ISETP.GE.AND P6, PT, R0, R227, PT ;  /* 0x000000e30000720c */ /* 0x000fc40003fc6270 */
[C---:B------:R-:W-:Y:S02]  /*9e00*/  ISETP.GE.AND P5, PT, R0.reuse, R226, PT ;  /* 0x000000e20000720c */ /* 0x040fe40003fa6270 */
[C---:B------:R-:W-:Y:S02]  /*9e10*/  ISETP.GE.AND P4, PT, R0.reuse, R225, PT ;  /* 0x000000e10000720c */ /* 0x040fe40003f86270 */
[C---:B------:R-:W-:Y:S02]  /*9e20*/  ISETP.GE.AND P3, PT, R0.reuse, R224, PT ;  /* 0x000000e00000720c */ /* 0x040fe40003f66270 */
[C---:B------:R-:W-:Y:S02]  /*9e30*/  ISETP.GE.OR P6, PT, R0.reuse, R235, !P6 ;  /* 0x000000eb0000720c */ /* 0x040fe400077c6670 */
[C---:B------:R-:W-:Y:S02]  /*9e40*/  ISETP.GE.OR P5, PT, R0.reuse, R234, !P5 ;  /* 0x000000ea0000720c */ /* 0x040fe40006fa6670 */
[----:B------:R-:W-:-:S02]  /*9e50*/  ISETP.GE.OR P4, PT, R0, R233, !P4 ;  /* 0x000000e90000720c */ /* 0x000fc40006786670 */
[----:B------:R-:W-:Y:S01]  /*9e60*/  ISETP.GE.OR P3, PT, R0, R232, !P3 ;  /* 0x000000e80000720c */ /* 0x000fe20005f66670 */
[----:B------:R-:W-:Y:S01]  /*9e70*/  IMAD.IADD R0, R230, 0x1, -R0 ;  /* 0x00000001e6007824 */ /* 0x000fe200078e0a00 */
[----:B------:R-:W-:Y:S02]  /*9e80*/  IABS R3, R3 ;  /* 0x0000000300037213 */ /* 0x000fe40000000000 */
[----:B------:R-:W-:Y:S02]  /*9e90*/  IABS R2, R2 ;  /* 0x0000000200027213 */ /* 0x000fe40000000000 */
[----:B------:R-:W-:Y:S01]  /*9ea0*/  IABS R0, R0 ;  /* 0x0000000000007213 */ /* 0x000fe20000000000 */
[----:B------:R-:W-:Y:S01]  /*9eb0*/  IMAD.MOV.U32 R10, RZ, RZ, R3 ;  /* 0x000000ffff0a7224 */ /* 0x000fe200078e0003 */
[----:B------:R-:W-:Y:S01]  /*9ec0*/  FSEL R33, R33, -INF , !P2 ;  /* 0xff80000021217808 */ /* 0x000fe20005000000 */
[----:B------:R-:W-:Y:S01]  /*9ed0*/  IMAD.MOV.U32 R28, RZ, RZ, R2 ;  /* 0x000000ffff1c7224 */ /* 0x000fe200078e0002 */
[----:B------:R-:W-:Y:S01]  /*9ee0*/  ISETP.GT.AND P2, PT, R188, R190, PT ;  /* 0x000000bebc00720c */ /* 0x000fe20003f44270 */
[----:B------:R-:W-:Y:S01]  /*9ef0*/  IMAD.MOV.U32 R32, RZ, RZ, R0 ;  /* 0x000000ffff207224 */ /* 0x000fe200078e0000 */
[----:B------:R-:W-:-:S02]  /*9f00*/  I2FP.F32.S32 R10, R10 ;  /* 0x0000000a000a7245 */ /* 0x000fc40000201400 */
[----:B------:R-:W-:Y:S02]  /*9f10*/  I2FP.F32.S32 R28, R28 ;  /* 0x0000001c001c7245 */ /* 0x000fe40000201400 */
[----:B------:R-:W-:Y:S01]  /*9f20*/  I2FP.F32.S32 R32, R32 ;  /* 0x0000002000207245 */ /* 0x000fe20000201400 */
[-C--:B------:R-:W-:Y:S01]  /*9f30*/  FFMA.FTZ R10, R10, -R219.reuse, R189 ;  /* 0x800000db0a0a7223 */ /* 0x080fe200000100bd */
[----:B------:R-:W-:Y:S01]  /*9f40*/  FSEL R6, R4, -INF , !P6 ;  /* 0xff80000004067808 */ /* 0x000fe20007000000 */
[-C--:B------:R-:W-:Y:S02]  /*9f50*/  FFMA.FTZ R28, R28, -R219.reuse, R183 ;  /* 0x800000db1c1c7223 */ /* 0x080fe400000100b7 */
[----:B------:R-:W-:Y:S01]  /*9f60*/  FFMA.FTZ R32, R32, -R219, R182 ;  /* 0x800000db20207223 */ /* 0x000fe200000100b6 */
[----:B------:R-:W-:Y:S02]  /*9f70*/  FSEL R10, R10, -INF , !P5 ;  /* 0xff8000000a0a7808 */ /* 0x000fe40006800000 */
[----:B------:R-:W-:-:S02]  /*9f80*/  FSEL R28, R28, -INF , !P4 ;  /* 0xff8000001c1c7808 */ /* 0x000fc40006000000 */
[----:B------:R-:W-:Y:S01]  /*9f90*/  FSEL R32, R32, -INF , !P3 ;  /* 0xff80000020207808 */ /* 0x000fe20005800000 */
[----:B------:R-:W-:Y:S06]  /*9fa0*/  @!P2 BRA `(.L_x_2764) ;  /* 0x0000000000b0a947 */ /* 0x000fec0003800000 */
[----:B------:R-:W2:Y:S04]  /*9fb0*/  LDL R183, [R1+0x5c] ;  /* 0x00005c0001b77983 */ /* 0x000ea80000100800 */
[----:B------:R-:W3:Y:S04]  /*9fc0*/  LDL R189, [R1+0x118] ;  /* 0x0001180001bd7983 */ /* 0x000ee80000100800 */
[----:B------:R-:W4:Y:S04]  /*9fd0*/  LDL R190, [R1+0xe0] ;  /* 0x0000e00001be7983 */ /* 0x000f280000100800 */
[----:B------:R-:W5:Y:S04]  /*9fe0*/  LDL.64 R220, [R1+0xf8] ;  /* 0x0000f80001dc7983 */ /* 0x000f680000100a00 */
[----:B------:R1:W-:Y:S01]  /*9ff0*/  @P1 STS.128 [R222+0x8000], RZ ;  /* 0x008000ffde001388 */ /* 0x0003e20000000c00 */
[----:B------:R-:W-:Y:S01]  /*a000*/  BSSY B0, `(.L_x_2765) ;  /* 0x0000025000007945 */ /* 0x000fe20003800000 */
[----:B--2---:R-:W-:-:S04]  /*a010*/  VIADD R2, R183, 0xfffffffd ;  /* 0xfffffffdb7027836 */ /* 0x004fc80000000000 */
[----:B---3--:R-:W-:Y:S01]  /*a020*/  IMAD R0, R189, R2, RZ ;  /* 0x00000002bd007224 */ /* 0x008fe200078e02ff */
[----:B------:R-:W-:-:S05]  /*a030*/  SHF.R.S32.HI R3, RZ, 0x1f, R2 ;  /* 0x0000001fff037819 */ /* 0x000fca0000011402 */
[-C--:B----4-:R-:W-:Y:S02]  /*a040*/  IMAD R0, R3, R190.reuse, R0 ;  /* 0x000000be03007224 */ /* 0x090fe400078e0200 */
[----:B-----5:R-:W-:-:S04]  /*a050*/  IMAD.WIDE.U32 R2, R2, R190, R220 ;  /* 0x000000be02027225 */ /* 0x020fc800078e00dc */
[----:B------:R-:W-:Y:S01]  /*a060*/  IMAD.IADD R0, R3, 0x1, R0 ;  /* 0x0000000103007824 */ /* 0x000fe200078e0200 */
[----:B------:R-:W-:-:S04]  /*a070*/  @!P1 LEA R4, P2, R2, R236, 0x1 ;  /* 0x000000ec02049211 */ /* 0x000fc800078408ff */
[----:B------:R-:W-:-:S05]  /*a080*/  @!P1 LEA.HI.X R5, R2, R237, R0, 0x1, P2 ;  /* 0x000000ed02059211 */ /* 0x000fca00010f0c00 */
[----:B------:R-:W-:Y:S01]  /*a090*/  @!PT LDS RZ, [RZ] ;  /* 0x00000000fffff984 */ /* 0x000fe20000000800 */
[----:B------:R-:W-:Y:S01]  /*a0a0*/  @!PT LDS RZ, [RZ] ;  /* 0x00000000fffff984 */ /* 0x000fe20000000800 */
[----:B------:R-:W-:Y:S01]  /*a0b0*/  @!PT LDS RZ, [RZ] ;  /* 0x00000000fffff984 */ /* 0x000fe20000000800 */
[----:B------:R2:W-:Y:S04]  /*a0c0*/  @!P1 LDGSTS.E.BYPASS.LTC128B.128 [R222+0x8000], desc[UR4][R4.64] ;  /* 0x0800000004de9fae */ /* 0x0005e8000b901d44 */
[----:B------:R1:W-:Y:S01]  /*a0d0*/  @P0 STS.128 [R222+0x9000], RZ ;  /* 0x009000ffde000388 */ /* 0x0003e20000000c00 */
[----:B--2---:R-:W-:-:S04]  /*a0e0*/  @!P0 LEA R4, P2, R2, R236, 0x1 ;  /* 0x000000ec02048211 */ /* 0x004fc800078408ff */
[----:B------:R-:W-:Y:S02]  /*a0f0*/  @!P0 LEA.HI.X R5, R2, R237, R0, 0x1, P2 ;  /* 0x000000ed02058211 */ /* 0x000fe400010f0c00 */
[----:B------:R-:W-:-:S03]  /*a100*/  IADD3 R2, P2, R242, R2, RZ ;  /* 0x00000002f2027210 */ /* 0x000fc60007f5e0ff */
[----:B------:R-:W-:Y:S01]  /*a110*/  @!PT LDS RZ, [RZ] ;  /* 0x00000000fffff984 */ /* 0x000fe20000000800 */
[----:B------:R-:W-:Y:S01]  /*a120*/  @!PT LDS RZ, [RZ] ;  /* 0x00000000fffff984 */ /* 0x000fe20000000800 */
[----:B------:R-:W-:Y:S01]  /*a130*/  @!PT LDS RZ, [RZ] ;  /* 0x00000000fffff984 */ /* 0x000fe20000000800 */
[----:B------:R2:W-:Y:S02]  /*a140*/  @!P0 LDGSTS.E.BYPASS.LTC128B.128 [R222+0x9000], desc[UR4][R4.64+0x80] ;  /* 0x0900008004de8fae */ /* 0x0005e4000b901d44 */
[----:B------:R-:W-:Y:S02]  /*a150*/  IMAD.X R0, R213, 0x1, R0, P2 ;  /* 0x00000001d5007824 */ /* 0x000fe400010e0600 */
        /* <DEDUP_REMOVED lines=15> */
.L_x_2766:
[----:B------:R-:W-:Y:S05]  /*a250*/  BSYNC B0 ;  /* 0x0000000000007941 */ /* 0x000fea0003800000 */
.L_x_2765:
[----:B------:R-:W0:Y:S02]  /*a260*/  LDGDEPBAR ;  /* 0x00000000000079af */ /* 0x000e240000000000 */
.L_x_2764:
[----:B------:R-:W-:Y:S05]  /*a270*/  BSYNC B1 ;  /* 0x0000000000017941 */ /* 0x000fea0003800000 */
.L_x_2763:
[----:B------:R-:W-:Y:S01]  /*a280*/  FMNMX.FTZ R0, R132, R9, !PT ;  /* 0x0000000984007209 */ /* 0x000fe20007810000 */
[----:B------:R-:W-:Y:S03]  /*a290*/  STL [R1+0x1a0], R232 ;  /* 0x0001a0e801007387 */ /* 0x000fe60000100800 */
[----:B------:R-:W-:Y:S01]  /*a2a0*/  FMNMX.FTZ R0, R24, R0, !PT ;  /* 0x0000000018007209 */ /* 0x000fe20007810000 */
[----:B------:R-:W-:Y:S03]  /*a2b0*/  STL.64 [R1+0x198], R230 ;  /* 0x000198e601007387 */ /* 0x000fe60000100a00 */
[----:B------:R-:W-:Y:S01]  /*a2c0*/  FMNMX.FTZ R0, R23, R0, !PT ;  /* 0x0000000017007209 */ /* 0x000fe20007810000 */
[----:B------:R-:W-:Y:S03]  /*a2d0*/  STL.64 [R1+0x190], R228 ;  /* 0x000190e401007387 */ /* 0x000fe60000100a00 */
        /* <DEDUP_REMOVED lines=9> */
[----:B------:R-:W-:Y:S04]  /*a370*/  STL [R1+0x178], R223 ;  /* 0x000178df01007387 */ /* 0x000fe80000100800 */
[----:B------:R-:W3:Y:S04]  /*a380*/  SHFL.BFLY PT, R2, R0, 0x2, 0x1f ;  /* 0x0c401f0000027f89 */ /* 0x000ee800000e0000 */
[----:B------:R-:W-:Y:S04]  /*a390*/  STL [R1+0x174], R222 ;  /* 0x000174de01007387 */ /* 0x000fe80000100800 */
[----:B------:R-:W-:Y:S04]  /*a3a0*/  STL [R1+0x170], R219 ;  /* 0x000170db01007387 */ /* 0x000fe80000100800 */
[----:B------:R-:W-:Y:S04]  /*a3b0*/  STL [R1+0x16c], R217 ;  /* 0x00016cd901007387 */ /* 0x000fe80000100800 */
[----:B------:R-:W-:Y:S04]  /*a3c0*/  STL [R1+0x168], R216 ;  /* 0x000168d801007387 */ /* 0x000fe80000100800 */
[----:B------:R-:W-:Y:S01]  /*a3d0*/  STL [R1+0x164], R215 ;  /* 0x000164d701007387 */ /* 0x000fe20000100800 */
[----:B---3--:R-:W-:-:S03]  /*a3e0*/  FMNMX.FTZ R0, R0, R2, !PT ;  /* 0x0000000200007209 */ /* 0x008fc60007810000 */
[----:B------:R-:W-:Y:S04]  /*a3f0*/  STL [R1+0x160], R214 ;  /* 0x000160d601007387 */ /* 0x000fe80000100800 */
[----:B------:R-:W3:Y:S04]  /*a400*/  SHFL.BFLY PT, R2, R0, 0x1, 0x1f ;  /* 0x0c201f0000027f89 */ /* 0x000ee800000e0000 */
[----:B------:R4:W-:Y:S04]  /*a410*/  STL [R1+0x15c], R212 ;  /* 0x00015cd401007387 */ /* 0x0009e80000100800 */
[----:B------:R-:W-:Y:S04]  /*a420*/  STL [R1+0x158], R211 ;  /* 0x000158d301007387 */ /* 0x000fe80000100800 */
[----:B------:R-:W-:Y:S04]  /*a430*/  STL [R1+0x154], R210 ;  /* 0x000154d201007387 */ /* 0x000fe80000100800 */
[----:B------:R4:W-:Y:S04]  /*a440*/  STL [R1+0x150], R209 ;  /* 0x000150d101007387 */ /* 0x0009e80000100800 */
[----:B------:R4:W-:Y:S01]  /*a450*/  STL [R1+0x14c], R206 ;  /* 0x00014cce01007387 */ /* 0x0009e20000100800 */
[----:B---3--:R-:W-:-:S03]  /*a460*/  FMNMX.FTZ R213, R0, R2, !PT ;  /* 0x0000000200d57209 */ /* 0x008fc60007810000 */
[----:B------:R-:W-:Y:S01]  /*a470*/  STL [R1+0x148], R204 ;  /* 0x000148cc01007387 */ /* 0x000fe20000100800 */
[----:B------:R-:W-:-:S03]  /*a480*/  FSETP.NEU.FTZ.AND P2, PT, R213, -INF , PT ;  /* 0xff800000d500780b */ /* 0x000fc60003f5d000 */
[----:B------:R-:W3:Y:S01]  /*a490*/  LD.E R0, desc[UR4][R172.64+0xdc] ;  /* 0x0000dc04ac007980 */ /* 0x000ee2000c101900 */
[----:B------:R-:W-:-:S03]  /*a4a0*/  FSEL R2, R213, RZ, P2 ;  /* 0x000000ffd5027208 */ /* 0x000fc60001000000 */
[----:B------:R4:W-:Y:S02]  /*a4b0*/  STL [R1+0x144], R191 ;  /* 0x000144bf01007387 */ /* 0x0009e40000100800 */
[----:B------:R-:W-:Y:S02]  /*a4c0*/  FADD.FTZ R2, R132, -R2 ;  /* 0x8000000284027221 */ /* 0x000fe40000010000 */
[----:B------:R4:W-:Y:S04]  /*a4d0*/  STL [R1+0x140], R174 ;  /* 0x000140ae01007387 */ /* 0x0009e80000100800 */
[----:B------:R-:W4:Y:S01]  /*a4e0*/  LDL.64 R228, [R1+0x50] ;  /* 0x0000500001e47983 */ /* 0x000f220000100a00 */
[C---:B---3--:R-:W-:Y:S01]  /*a4f0*/  FMUL.FTZ R2, R0.reuse, R2 ;  /* 0x0000000200027220 */ /* 0x048fe20000410000 */
[----:B------:R-:W-:-:S05]  /*a500*/  FMUL.FTZ R3, R0, R213 ;  /* 0x000000d500037220 */ /* 0x000fca0000410000 */
[----:B------:R-:W3:Y:S01]  /*a510*/  MUFU.EX2 R2, R2 ;  /* 0x0000000200027308 */ /* 0x000ee20000000800 */
[----:B------:R-:W-:-:S05]  /*a520*/  FSEL R3, R3, RZ, P2 ;  /* 0x000000ff03037208 */ /* 0x000fca0001000000 */
[-CC-:B------:R-:W-:Y:S01]  /*a530*/  FFMA.FTZ R183, R24, R0.reuse, -R3.reuse ;  /* 0x0000000018b77223 */ /* 0x180fe20000010803 */
[-CC-:B------:R-:W-:Y:S01]  /*a540*/  FFMA.FTZ R9, R9, R0.reuse, -R3.reuse ;  /* 0x0000000009097223 */ /* 0x180fe20000010803 */
[-CC-:B------:R-:W-:Y:S01]  /*a550*/  FFMA.FTZ R182, R23, R0.reuse, -R3.reuse ;  /* 0x0000000017b67223 */ /* 0x180fe20000010803 */
[-CC-:B------:R-:W-:Y:S01]  /*a560*/  FFMA.FTZ R132, R21, R0.reuse, -R3.reuse ;  /* 0x0000000015847223 */ /* 0x180fe20000010803 */
[-CC-:B------:R-:W-:Y:S01]  /*a570*/  FFMA.FTZ R24, R11, R0.reuse, -R3.reuse ;  /* 0x000000000b187223 */ /* 0x180fe20000010803 */
[-CC-:B------:R-:W-:Y:S01]  /*a580*/  FFMA.FTZ R184, R8, R0.reuse, -R3.reuse ;  /* 0x0000000008b87223 */ /* 0x180fe20000010803 */
[-CC-:B------:R-:W-:Y:S01]  /*a590*/  FFMA.FTZ R185, R7, R0.reuse, -R3.reuse ;  /* 0x0000000007b97223 */ /* 0x180fe20000010803 */
[----:B------:R-:W-:Y:S01]  /*a5a0*/  FFMA.FTZ R186, R6, R0, -R3 ;  /* 0x0000000006ba7223 */ /* 0x000fe20000010803 */
[----:B---3--:R-:W-:-:S05]  /*a5b0*/  FMUL.FTZ R3, R156, R2 ;  /* 0x000000029c037220 */ /* 0x008fca0000410000 */
[----:B------:R-:W-:Y:S04]  /*a5c0*/  STL [R1], R3 ;  /* 0x0000000301007387 */ /* 0x000fe80000100800 */
[----:B------:R-:W3:Y:S01]  /*a5d0*/  LDL.LU R196, [R1+0x84] ;  /* 0x0000840001c47983 */ /* 0x000ee20000300800 */
        /* <DEDUP_REMOVED lines=21> */
[-C--:B------:R-:W-:Y:S01]  /*a730*/  FMUL.FTZ R6, R84, R2.reuse ;  /* 0x0000000254067220 */ /* 0x080fe20000410000 */
[-C--:B------:R-:W-:Y:S01]  /*a740*/  FMUL.FTZ R224, R85, R2.reuse ;  /* 0x0000000255e07220 */ /* 0x080fe20000410000 */
[-C--:B--2---:R-:W-:Y:S01]  /*a750*/  FMUL.FTZ R5, R96, R2.reuse ;  /* 0x0000000260057220 */ /* 0x084fe20000410000 */
[-C--:B------:R-:W-:Y:S01]  /*a760*/  FMUL.FTZ R231, R97, R2.reuse ;  /* 0x0000000261e77220 */ /* 0x080fe20000410000 */
[-C--:B------:R-:W-:Y:S01]  /*a770*/  FMUL.FTZ R217, R101, R2.reuse ;  /* 0x0000000265d97220 */ /* 0x080fe20000410000 */
[-C--:B------:R-:W-:Y:S01]  /*a780*/  FMUL.FTZ R100, R112, R2.reuse ;  /* 0x0000000270647220 */ /* 0x080fe20000410000 */
[-C--:B----4-:R-:W-:Y:S01]  /*a790*/  FMUL.FTZ R212, R113, R2.reuse ;  /* 0x0000000271d47220 */ /* 0x090fe20000410000 */
[-C--:B------:R-:W-:Y:S01]  /*a7a0*/  FMUL.FTZ R209, R116, R2.reuse ;  /* 0x0000000274d17220 */ /* 0x080fe20000410000 */
[-C--:B------:R-:W-:Y:S01]  /*a7b0*/  FMUL.FTZ R206, R117, R2.reuse ;  /* 0x0000000275ce7220 */ /* 0x080fe20000410000 */
[-C--:B------:R-:W-:Y:S01]  /*a7c0*/  FMUL.FTZ R191, R128, R2.reuse ;  /* 0x0000000280bf7220 */ /* 0x080fe20000410000 */
[-C--:B------:R-:W-:Y:S01]  /*a7d0*/  FMUL.FTZ R174, R129, R2.reuse ;  /* 0x0000000281ae7220 */ /* 0x080fe20000410000 */
[----:B------:R-:W-:Y:S01]  /*a7e0*/  FFMA.FTZ R64, R238, R2, R187 ;  /* 0x00000002ee407223 */ /* 0x000fe200000100bb */
[----:B------:R-:W-:-:S04]  /*a7f0*/  FMNMX.FTZ R2, R134, R137, !PT ;  /* 0x0000008986027209 */ /* 0x000fc80007810000 */
[----:B------:R-:W-:-:S04]  /*a800*/  FMNMX.FTZ R2, R138, R2, !PT ;  /* 0x000000028a027209 */ /* 0x000fc80007810000 */
[----:B------:R-:W-:-:S04]  /*a810*/  FMNMX.FTZ R2, R27, R2, !PT ;  /* 0x000000021b027209 */ /* 0x000fc80007810000 */
[----:B------:R-:W-:-:S04]  /*a820*/  FMNMX.FTZ R2, R26, R2, !PT ;  /* 0x000000021a027209 */ /* 0x000fc80007810000 */
[----:B------:R-:W-:-:S04]  /*a830*/  FMNMX.FTZ R2, R25, R2, !PT ;  /* 0x0000000219027209 */ /* 0x000fc80007810000 */
[----:B------:R-:W-:-:S04]  /*a840*/  FMNMX.FTZ R2, R22, R2, !PT ;  /* 0x0000000216027209 */ /* 0x000fc80007810000 */
[----:B------:R-:W-:-:S04]  /*a850*/  FMNMX.FTZ R2, R20, R2, !PT ;  /* 0x0000000214027209 */ /* 0x000fc80007810000 */
[----:B------:R-:W-:-:S05]  /*a860*/  FMNMX.FTZ R2, R10, R2, !PT ;  /* 0x000000020a027209 */ /* 0x000fca0007810000 */
[----:B------:R-:W1:Y:S02]  /*a870*/  SHFL.BFLY PT, R3, R2, 0x2, 0x1f ;  /* 0x0c401f0002037f89 */ /* 0x000e6400000e0000 */
[----:B-1----:R-:W-:-:S05]  /*a880*/  FMNMX.FTZ R2, R2, R3, !PT ;  /* 0x0000000302027209 */ /* 0x002fca0007810000 */
[----:B------:R-:W1:Y:S02]  /*a890*/  SHFL.BFLY PT, R3, R2, 0x1, 0x1f ;  /* 0x0c201f0002037f89 */ /* 0x000e6400000e0000 */
[----:B-1----:R-:W-:-:S04]  /*a8a0*/  FMNMX.FTZ R242, R2, R3, !PT ;  /* 0x0000000302f27209 */ /* 0x002fc80007810000 */
[----:B------:R-:W-:Y:S01]  /*a8b0*/  FSETP.NEU.FTZ.AND P2, PT, R242, -INF , PT ;  /* 0xff800000f200780b */ /* 0x000fe20003f5d000 */
[----:B------:R-:W-:-:S05]  /*a8c0*/  FMUL.FTZ R3, R0, R242 ;  /* 0x000000f200037220 */ /* 0x000fca0000410000 */
[----:B------:R-:W-:-:S05]  /*a8d0*/  FSEL R3, R3, RZ, P2 ;  /* 0x000000ff03037208 */ /* 0x000fca0001000000 */
[----:B------:R-:W-:Y:S01]  /*a8e0*/  FFMA.FTZ R21, R27, R0, -R3 ;  /* 0x000000001b157223 */ /* 0x000fe20000010803 */
[----:B------:R-:W-:Y:S02]  /*a8f0*/  IMAD.MOV.U32 R27, RZ, RZ, R9 ;  /* 0x000000ffff1b7224 */ /* 0x000fe400078e0009 */
[----:B------:R-:W2:Y:S01]  /*a900*/  LDL.LU R9, [R1+0x80] ;  /* 0x0000800001097983 */ /* 0x000ea20000300800 */
[----:B------:R-:W-:-:S05]  /*a910*/  FSEL R2, R242, RZ, P2 ;  /* 0x000000fff2027208 */ /* 0x000fca0001000000 */
[----:B------:R-:W-:-:S04]  /*a920*/  FADD.FTZ R2, R134, -R2 ;  /* 0x8000000286027221 */ /* 0x000fc80000010000 */
[----:B------:R-:W-:Y:S01]  /*a930*/  FMUL.FTZ R2, R0, R2 ;  /* 0x0000000200027220 */ /* 0x000fe20000410000 */
[-CC-:B------:R-:W-:Y:S01]  /*a940*/  FFMA.FTZ R4, R137, R0.reuse, -R3.reuse ;  /* 0x0000000089047223 */ /* 0x180fe20000010803 */
[----:B------:R-:W-:-:S04]  /*a950*/  FFMA.FTZ R68, R25, R0, -R3 ;  /* 0x0000000019447223 */ /* 0x000fc80000010803 */
[----:B------:R-:W1:Y:S08]  /*a960*/  MUFU.EX2 R2, R2 ;  /* 0x0000000200027308 */ /* 0x000e700000000800 */
[----:B------:R-:W3:Y:S01]  /*a970*/  MUFU.EX2 R25, R4 ;  /* 0x0000000400197308 */ /* 0x000ee20000000800 */
[-CC-:B------:R-:W-:Y:S01]  /*a980*/  FFMA.FTZ R23, R138, R0.reuse, -R3.reuse ;  /* 0x000000008a177223 */ /* 0x180fe20000010803 */
[-CC-:B------:R-:W-:Y:S01]  /*a990*/  FFMA.FTZ R80, R22, R0.reuse, -R3.reuse ;  /* 0x0000000016507223 */ /* 0x180fe20000010803 */
[-CC-:B------:R-:W-:Y:S01]  /*a9a0*/  FFMA.FTZ R96, R20, R0.reuse, -R3.reuse ;  /* 0x0000000014607223 */ /* 0x180fe20000010803 */
[--C-:B------:R-:W-:Y:S01]  /*a9b0*/  FFMA.FTZ R97, R10, R0, -R3.reuse ;  /* 0x000000000a617223 */ /* 0x100fe20000010803 */
        /* <DEDUP_REMOVED lines=32> */
[----:B------:R-:W-:Y:S01]  /*abc0*/  FFMA.FTZ R11, R26, R0, -R3 ;  /* 0x000000001a0b7223 */ /* 0x000fe20000010803 */
[----:B------:R-:W-:-:S02]  /*abd0*/  IMAD.MOV.U32 R198, RZ, RZ, R239 ;  /* 0x000000ffffc67224 */ /* 0x000fc400078e00ef */
[----:B---3--:R-:W-:Y:S01]  /*abe0*/  FFMA.FTZ R20, R196, R2, R25 ;  /* 0x00000002c4147223 */ /* 0x008fe20000010019 */
        /* <DEDUP_REMOVED lines=13> */
[----:B------:R-:W-:-:S03]  /*acc0*/  FMUL.FTZ R3, R0, R239 ;  /* 0x000000ef00037220 */ /* 0x000fc60000410000 */
[----:B------:R-:W-:Y:S02]  /*acd0*/  FSEL R2, R239, RZ, P2 ;  /* 0x000000ffef027208 */ /* 0x000fe40001000000 */
[----:B------:R-:W-:-:S03]  /*ace0*/  FSEL R3, R3, RZ, P2 ;  /* 0x000000ff03037208 */ /* 0x000fc60001000000 */
[----:B------:R-:W-:Y:S02]  /*acf0*/  FADD.FTZ R2, R135, -R2 ;  /* 0x8000000287027221 */ /* 0x000fe40000010000 */
[--C-:B------:R-:W-:Y:S02]  /*ad00*/  FFMA.FTZ R4, R177, R0, -R3.reuse ;  /* 0x00000000b1047223 */ /* 0x100fe40000010803 */
[----:B------:R-:W-:Y:S01]  /*ad10*/  FMUL.FTZ R2, R0, R2 ;  /* 0x0000000200027220 */ /* 0x000fe20000410000 */
[----:B------:R-:W-:Y:S02]  /*ad20*/  FFMA.FTZ R38, R30, R0, -R3 ;  /* 0x000000001e267223 */ /* 0x000fe40000010803 */
[----:B------:R-:W-:Y:S08]  /*ad30*/  MUFU.EX2 R30, R4 ;  /* 0x00000004001e7308 */ /* 0x000ff00000000800 */
[----:B------:R-:W1:Y:S01]  /*ad40*/  MUFU.EX2 R2, R2 ;  /* 0x0000000200027308 */ /* 0x000e620000000800 */
        /* <DEDUP_REMOVED lines=33> */
[----:B--2---:R-:W-:Y:S01]  /*af60*/  FFMA.FTZ R9, R9, R2, R30 ;  /* 0x0000000209097223 */ /* 0x004fe2000001001e */
[----:B------:R-:W-:-:S04]  /*af70*/  FMNMX.FTZ R2, R133, R181, !PT ;  /* 0x000000b585027209 */ /* 0x000fc80007810000 */
[----:B------:R-:W-:-:S04]  /*af80*/  FMNMX.FTZ R2, R180, R2, !PT ;  /* 0x00000002b4027209 */ /* 0x000fc80007810000 */
[----:B------:R-:W-:-:S04]  /*af90*/  FMNMX.FTZ R2, R179, R2, !PT ;  /* 0x00000002b3027209 */ /* 0x000fc80007810000 */
[----:B------:R-:W-:-:S04]  /*afa0*/  FMNMX.FTZ R2, R176, R2, !PT ;  /* 0x00000002b0027209 */ /* 0x000fc80007810000 */
[----:B------:R-:W-:-:S04]  /*afb0*/  FMNMX.FTZ R2, R136, R2, !PT ;  /* 0x0000000288027209 */ /* 0x000fc80007810000 */
[----:B------:R-:W-:-:S04]  /*afc0*/  FMNMX.FTZ R2, R34, R2, !PT ;  /* 0x0000000222027209 */ /* 0x000fc80007810000 */
[----:B------:R-:W-:Y:S01]  /*afd0*/  FMNMX.FTZ R2, R33, R2, !PT ;  /* 0x0000000221027209 */ /* 0x000fe20007810000 */
[----:B------:R-:W-:-:S03]  /*afe0*/  IMAD.MOV.U32 R166, RZ, RZ, R6 ;  /* 0x000000ffffa67224 */ /* 0x000fc600078e0006 */
[----:B------:R-:W-:Y:S01]  /*aff0*/  FMNMX.FTZ R2, R32, R2, !PT ;  /* 0x0000000220027209 */ /* 0x000fe20007810000 */
[----:B------:R-:W-:Y:S01]  /*b000*/  IMAD.MOV.U32 R66, RZ, RZ, R5 ;  /* 0x000000ffff427224 */ /* 0x000fe200078e0005 */
[----:B------:R-:W-:Y:S01]  /*b010*/  MOV R158, R7 ;  /* 0x00000007009e7202 */ /* 0x000fe20000000f00 */
[-CC-:B------:R-:W-:Y:S01]  /*b020*/  FFMA.FTZ R5, R178, R0.reuse, -R3.reuse ;  /* 0x00000000b2057223 */ /* 0x180fe20000010803 */
[-CC-:B------:R-:W-:Y:S01]  /*b030*/  FFMA.FTZ R6, R139, R0.reuse, -R3.reuse ;  /* 0x000000008b067223 */ /* 0x180fe20000010803 */
[-CC-:B------:R-:W-:Y:S01]  /*b040*/  FFMA.FTZ R7, R35, R0.reuse, -R3.reuse ;  /* 0x0000000023077223 */ /* 0x180fe20000010803 */
[-CC-:B------:R-:W-:Y:S01]  /*b050*/  FFMA.FTZ R37, R31, R0.reuse, -R3.reuse ;  /* 0x000000001f257223 */ /* 0x180fe20000010803 */
[-CC-:B------:R-:W-:Y:S01]  /*b060*/  FFMA.FTZ R85, R29, R0.reuse, -R3.reuse ;  /* 0x000000001d557223 */ /* 0x180fe20000010803 */
[----:B------:R-:W-:Y:S02]  /*b070*/  FFMA.FTZ R86, R28, R0, -R3 ;  /* 0x000000001c567223 */ /* 0x000fe40000010803 */
[----:B------:R-:W1:Y:S02]  /*b080*/  SHFL.BFLY PT, R3, R2, 0x2, 0x1f ;  /* 0x0c401f0002037f89 */ /* 0x000e6400000e0000 */
[----:B-1----:R-:W-:-:S05]  /*b090*/  FMNMX.FTZ R2, R2, R3, !PT ;  /* 0x0000000302027209 */ /* 0x002fca0007810000 */
[----:B------:R-:W1:Y:S01]  /*b0a0*/  SHFL.BFLY PT, R3, R2, 0x1, 0x1f ;  /* 0x0c201f0002037f89 */ /* 0x000e6200000e0000 */
[----:B------:R-:W-:Y:S02]  /*b0b0*/  IMAD.MOV.U32 R139, RZ, RZ, R8 ;  /* 0x000000ffff8b7224 */ /* 0x000fe400078e0008 */
[----:B------:R2:W-:Y:S01]  /*b0c0*/  MUFU.EX2 R8, R183 ;  /* 0x000000b700087308 */ /* 0x0005e20000000800 */
[----:B------:R-:W-:Y:S01]  /*b0d0*/  MOV R131, R39 ;  /* 0x0000002700837202 */ /* 0x000fe20000000f00 */
[----:B--2---:R-:W-:Y:S01]  /*b0e0*/  IMAD.MOV.U32 R183, RZ, RZ, R238 ;  /* 0x000000ffffb77224 */ /* 0x004fe200078e00ee */
[----:B-1----:R-:W-:-:S04]  /*b0f0*/  FMNMX.FTZ R238, R2, R3, !PT ;  /* 0x0000000302ee7209 */ /* 0x002fc80007810000 */
[----:B------:R-:W-:Y:S01]  /*b100*/  FSETP.NEU.FTZ.AND P2, PT, R238, -INF , PT ;  /* 0xff800000ee00780b */ /* 0x000fe20003f5d000 */
[----:B------:R-:W-:Y:S01]  /*b110*/  FMUL.FTZ R3, R0, R238 ;  /* 0x000000ee00037220 */ /* 0x000fe20000410000 */
[----:B------:R-:W-:Y:S04]  /*b120*/  MUFU.EX2 R39, R24 ;  /* 0x0000001800277308 */ /* 0x000fe80000000800 */
[----:B------:R-:W-:-:S04]  /*b130*/  FSEL R3, R3, RZ, P2 ;  /* 0x000000ff03037208 */ /* 0x000fc80001000000 */
[----:B------:R1:W-:Y:S02]  /*b140*/  MUFU.EX2 R24, R7 ;  /* 0x0000000700187308 */ /* 0x0003e40000000800 */
[----:B-1----:R-:W-:Y:S02]  /*b150*/  FFMA.FTZ R7, R176, R0, -R3 ;  /* 0x00000000b0077223 */ /* 0x002fe40000010803 */
[----:B------:R-:W2:Y:S01]  /*b160*/  LDL.LU R176, [R1+0x78] ;  /* 0x0000780001b07983 */ /* 0x000ea20000300800 */
[----:B------:R-:W-:-:S05]  /*b170*/  FSEL R2, R238, RZ, P2 ;  /* 0x000000ffee027208 */ /* 0x000fca0001000000 */
[----:B------:R-:W-:-:S04]  /*b180*/  FADD.FTZ R2, R133, -R2 ;  /* 0x8000000285027221 */ /* 0x000fc80000010000 */
[----:B------:R-:W-:Y:S01]  /*b190*/  FMUL.FTZ R2, R0, R2 ;  /* 0x0000000200027220 */ /* 0x000fe20000410000 */
[----:B------:R-:W-:Y:S01]  /*b1a0*/  MUFU.EX2 R31, R21 ;  /* 0x00000015001f7308 */ /* 0x000fe20000000800 */
[----:B------:R-:W-:Y:S02]  /*b1b0*/  IMAD.MOV.U32 R87, RZ, RZ, R22 ;  /* 0x000000ffff577224 */ /* 0x000fe400078e0016 */
[----:B------:R-:W-:-:S05]  /*b1c0*/  IMAD.MOV.U32 R135, RZ, RZ, R26 ;  /* 0x000000ffff877224 */ /* 0x000fca00078e001a */
[----:B------:R1:W-:Y:S01]  /*b1d0*/  MUFU.EX2 R21, R5 ;  /* 0x0000000500157308 */ /* 0x0003e20000000800 */
[----:B------:R-:W-:-:S07]  /*b1e0*/  FFMA.FTZ R4, R180, R0, -R3 ;  /* 0x00000000b4047223 */ /* 0x000fce0000010803 */
[----:B------:R-:W3:Y:S01]  /*b1f0*/  MUFU.EX2 R2, R2 ;  /* 0x0000000200027308 */ /* 0x000ee20000000800 */
[----:B-1----:R-:W-:-:S07]  /*b200*/  FFMA.FTZ R5, R181, R0, -R3 ;  /* 0x00000000b5057223 */ /* 0x002fce0000010803 */
[----:B------:R-:W1:Y:S01]  /*b210*/  MUFU.EX2 R22, R23 ;  /* 0x0000001700167308 */ /* 0x000e620000000800 */
[----:B------:R-:W-:-:S07]  /*b220*/  IMAD.MOV.U32 R181, RZ, RZ, R10 ;  /* 0x000000ffffb57224 */ /* 0x000fce00078e000a */
[----:B------:R-:W-:Y:S08]  /*b230*/  MUFU.EX2 R26, R11 ;  /* 0x0000000b001a7308 */ /* 0x000ff00000000800 */
[----:B------:R-:W-:Y:S01]  /*b240*/  MUFU.EX2 R11, R5 ;  /* 0x00000005000b7308 */ /* 0x000fe20000000800 */
[----:B------:R-:W-:Y:S02]  /*b250*/  IMAD.MOV.U32 R180, RZ, RZ, R84 ;  /* 0x000000ffffb47224 */ /* 0x000fe400078e0054 */
[----:B------:R-:W-:Y:S01]  /*b260*/  FFMA.FTZ R76, R136, R0, -R3 ;  /* 0x00000000884c7223 */ /* 0x000fe20000010803 */
[----:B------:R-:W-:-:S04]  /*b270*/  IMAD.MOV.U32 R177, RZ, RZ, R159 ;  /* 0x000000ffffb17224 */ /* 0x000fc800078e009f */
[----:B------:R4:W-:Y:S01]  /*b280*/  MUFU.EX2 R28, R6 ;  /* 0x00000006001c7308 */ /* 0x0009e20000000800 */
[-CC-:B------:R-:W-:Y:S01]  /*b290*/  FFMA.FTZ R77, R34, R0.reuse, -R3.reuse ;  /* 0x00000000224d7223 */ /* 0x180fe20000010803 */
[-CC-:B------:R-:W-:Y:S01]  /*b2a0*/  FFMA.FTZ R83, R33, R0.reuse, -R3.reuse ;  /* 0x0000000021537223 */ /* 0x180fe20000010803 */
[----:B------:R-:W-:-:S05]  /*b2b0*/  FFMA.FTZ R84, R32, R0, -R3 ;  /* 0x0000000020547223 */ /* 0x000fca0000010803 */
[----:B------:R-:W1:Y:S01]  /*b2c0*/  MUFU.EX2 R10, R4 ;  /* 0x00000004000a7308 */ /* 0x000e620000000800 */
[----:B------:R-:W-:Y:S02]  /*b2d0*/  IMAD.MOV.U32 R133, RZ, RZ, R158 ;  /* 0x000000ffff857224 */ /* 0x000fe400078e009e */
[----:B---3--:R-:W-:Y:S01]  /*b2e0*/  FMUL.FTZ R158, R58, R2 ;  /* 0x000000023a9e7220 */ /* 0x008fe20000410000 */
[----:B----4-:R-:W-:Y:S01]  /*b2f0*/  FFMA.FTZ R6, R179, R0, -R3 ;  /* 0x00000000b3067223 */ /* 0x010fe20000010803 */
[----:B------:R-:W-:-:S03]  /*b300*/  MOV R179, R203 ;  /* 0x000000cb00b37202 */ /* 0x000fc60000000f00 */
[----:B------:R3:W4:Y:S01]  /*b310*/  MUFU.EX2 R29, R182 ;  /* 0x000000b6001d7308 */ /* 0x0007220000000800 */
[----:B------:R-:W-:Y:S01]  /*b320*/  MOV R3, R179 ;  /* 0x000000b300037202 */ /* 0x000fe20000000f00 */
[----:B------:R-:W-:Y:S01]  /*b330*/  IMAD.MOV.U32 R130, RZ, RZ, R66 ;  /* 0x000000ffff827224 */ /* 0x000fe200078e0042 */
[----:B------:R-:W-:Y:S01]  /*b340*/  MOV R178, R27 ;  /* 0x0000001b00b27202 */ /* 0x000fe20000000f00 */
[----:B------:R-:W-:Y:S02]  /*b350*/  IMAD.MOV.U32 R58, RZ, RZ, R181 ;  /* 0x000000ffff3a7224 */ /* 0x000fe400078e00b5 */
[C---:B------:R-:W-:Y:S01]  /*b360*/  FADD.FTZ R0, R8.reuse, R64 ;  /* 0x0000004008007221 */ /* 0x040fe20000010000 */
[----:B------:R-:W-:Y:S01]  /*b370*/  IMAD.MOV.U32 R5, RZ, RZ, R177 ;  /* 0x000000ffff057224 */ /* 0x000fe200078e00b1 */
[----:B------:R-:W-:Y:S01]  /*b380*/  F2FP.BF16.F32.PACK_AB R23, R8, R187 ;  /* 0x000000bb0817723e */ /* 0x000fe200000010ff */
[----:B------:R1:W4:Y:S01]  /*b390*/  MUFU.EX2 R27, R132 ;  /* 0x00000084001b7308 */ /* 0x0003220000000800 */
[----:B------:R-:W-:-:S02]  /*b3a0*/  IMAD.MOV.U32 R103, RZ, RZ, R202 ;  /* 0x000000ffff677224 */ /* 0x000fc400078e00ca */
[-C--:B------:R-:W-:Y:S01]  /*b3b0*/  FMUL.FTZ R154, R154, R2.reuse ;  /* 0x000000029a9a7220 */ /* 0x080fe20000410000 */
[----:B------:R-:W-:Y:S02]  /*b3c0*/  IMAD.MOV.U32 R102, RZ, RZ, R199 ;  /* 0x000000ffff667224 */ /* 0x000fe400078e00c7 */
[-C--:B------:R-:W-:Y:S01]  /*b3d0*/  FMUL.FTZ R155, R155, R2.reuse ;  /* 0x000000029b9b7220 */ /* 0x080fe20000410000 */
[----:B------:R-:W-:Y:S02]  /*b3e0*/  IMAD.MOV.U32 R66, RZ, RZ, R198 ;  /* 0x000000ffff427224 */ /* 0x000fe400078e00c6 */
[-C--:B------:R-:W-:Y:S01]  /*b3f0*/  FMUL.FTZ R150, R150, R2.reuse ;  /* 0x0000000296967220 */ /* 0x080fe20000410000 */
[----:B---3--:R-:W-:Y:S01]  /*b400*/  MOV R182, R167 ;  /* 0x000000a700b67202 */ /* 0x008fe20000000f00 */
        /* <DEDUP_REMOVED lines=9> */
[----:B-1----:R-:W-:-:S02]  /*b4a0*/  IMAD.MOV.U32 R132, RZ, RZ, R166 ;  /* 0x000000ffff847224 */ /* 0x002fc400078e00a6 */
[-C--:B------:R-:W-:Y:S01]  /*b4b0*/  FMUL.FTZ R119, R47, R2.reuse ;  /* 0x000000022f777220 */ /* 0x080fe20000410000 */
[-C--:B------:R-:W-:Y:S01]  /*b4c0*/  FMUL.FTZ R159, R59, R2.reuse ;  /* 0x000000023b9f7220 */ /* 0x080fe20000410000 */
[-C--:B------:R-:W-:Y:S01]  /*b4d0*/  FMUL.FTZ R166, R62, R2.reuse ;  /* 0x000000023ea67220 */ /* 0x080fe20000410000 */
[-C--:B------:R-:W-:Y:S01]  /*b4e0*/  FMUL.FTZ R167, R63, R2.reuse ;  /* 0x000000023fa77220 */ /* 0x080fe20000410000 */
[-C--:B------:R-:W-:Y:S01]  /*b4f0*/  FMUL.FTZ R198, R74, R2.reuse ;  /* 0x000000024ac67220 */ /* 0x080fe20000410000 */
[-C--:B------:R-:W-:Y:S01]  /*b500*/  FMUL.FTZ R199, R75, R2.reuse ;  /* 0x000000024bc77220 */ /* 0x080fe20000410000 */
[-C--:B------:R-:W-:Y:S01]  /*b510*/  FMUL.FTZ R202, R78, R2.reuse ;  /* 0x000000024eca7220 */ /* 0x080fe20000410000 */
[----:B---3--:R-:W-:Y:S02]  /*b520*/  IMAD.MOV.U32 R6, RZ, RZ, R3 ;  /* 0x000000ffff067224 */ /* 0x008fe400078e0003 */
        /* <DEDUP_REMOVED lines=24> */
[C---:B------:R-:W-:Y:S01]  /*b6b0*/  FADD.FTZ R5, R21.reuse, R9 ;  /* 0x0000000915057221 */ /* 0x040fe20000010000 */
[----:B------:R-:W-:Y:S01]  /*b6c0*/  IMAD.MOV.U32 R130, RZ, RZ, R231 ;  /* 0x000000ffff827224 */ /* 0x000fe200078e00e7 */
[----:B------:R-:W-:Y:S01]  /*b6d0*/  F2FP.BF16.F32.PACK_AB R47, R21, R30 ;  /* 0x0000001e152f723e */ /* 0x000fe200000010ff */
[----:B------:R-:W-:Y:S01]  /*b6e0*/  IMAD.MOV.U32 R178, RZ, RZ, R230 ;  /* 0x000000ffffb27224 */ /* 0x000fe200078e00e6 */
[----:B------:R-:W3:Y:S01]  /*b6f0*/  LDL R227, [R1+0xd0] ;  /* 0x0000d00001e37983 */ /* 0x000ee20000100800 */
[----:B------:R-:W-:Y:S01]  /*b700*/  IMAD.MOV.U32 R131, RZ, RZ, R226 ;  /* 0x000000ffff837224 */ /* 0x000fe200078e00e2 */
[----:B------:R-:W-:Y:S01]  /*b710*/  MOV R187, R232 ;  /* 0x000000e800bb7202 */ /* 0x000fe20000000f00 */
[----:B------:R-:W-:Y:S01]  /*b720*/  IMAD.MOV.U32 R139, RZ, RZ, R224 ;  /* 0x000000ffff8b7224 */ /* 0x000fe200078e00e0 */
[----:B------:R-:W3:Y:S01]  /*b730*/  LDL.64 R230, [R1+0x70] ;  /* 0x0000700001e67983 */ /* 0x000ee20000100a00 */
[----:B------:R-:W-:Y:S01]  /*b740*/  IMAD.MOV.U32 R21, RZ, RZ, R4 ;  /* 0x000000ffff157224 */ /* 0x000fe200078e0004 */
[----:B------:R-:W-:-:S02]  /*b750*/  F2FP.BF16.F32.PACK_AB R54, R10, R11 ;  /* 0x0000000b0a36723e */ /* 0x000fc400000010ff */
[----:B------:R-:W3:Y:S04]  /*b760*/  LDL R226, [R1+0xc4] ;  /* 0x0000c40001e27983 */ /* 0x000ee80000100800 */
[----:B------:R-:W3:Y:S04]  /*b770*/  LDL R224, [R1+0xcc] ;  /* 0x0000cc0001e07983 */ /* 0x000ee80000100800 */
[----:B------:R-:W3:Y:S01]  /*b780*/  LDL R64, [R1+0xb8] ;  /* 0x0000b80001407983 */ /* 0x000ee20000100800 */
[----:B--2---:R-:W-:Y:S01]  /*b790*/  FFMA.FTZ R2, R176, R2, R11 ;  /* 0x00000002b0027223 */ /* 0x004fe2000001000b */
[----:B------:R-:W-:-:S02]  /*b7a0*/  IMAD.MOV.U32 R176, RZ, RZ, R225 ;  /* 0x000000ffffb07224 */ /* 0x000fc400078e00e1 */
[----:B------:R-:W2:Y:S01]  /*b7b0*/  LDL R225, [R1+0xc8] ;  /* 0x0000c80001e17983 */ /* 0x000ea20000100800 */
[----:B------:R-:W-:-:S03]  /*b7c0*/  FADD.FTZ R4, R10, R2 ;  /* 0x000000020a047221 */ /* 0x000fc60000010000 */
[----:B------:R1:W5:Y:S04]  /*b7d0*/  LDL.LU R232, [R1+0x1a0] ;  /* 0x0001a00001e87983 */ /* 0x0003680000300800 */
[----:B------:R-:W2:Y:S01]  /*b7e0*/  LDL.64 R10, [R1+0xe8] ;  /* 0x0000e800010a7983 */ /* 0x000ea20000100a00 */
[----:B----4-:R-:W-:Y:S01]  /*b7f0*/  FADD.FTZ R2, R29, R0 ;  /* 0x000000001d027221 */ /* 0x010fe20000010000 */
[----:B------:R-:W-:Y:S01]  /*b800*/  FADD.FTZ R0, R31, R3 ;  /* 0x000000031f007221 */ /* 0x000fe20000010000 */
[C---:B------:R-:W-:Y:S02]  /*b810*/  F2FP.BF16.F32.PACK_AB R29, R27.reuse, R29 ;  /* 0x0000001d1b1d723e */ /* 0x040fe400000010ff */
[----:B------:R-:W-:Y:S01]  /*b820*/  FADD.FTZ R2, R27, R2 ;  /* 0x000000021b027221 */ /* 0x000fe20000010000 */
[----:B------:R-:W-:Y:S01]  /*b830*/  FADD.FTZ R27, R26, R0 ;  /* 0x000000001a1b7221 */ /* 0x000fe20000010000 */
[----:B------:R-:W-:Y:S01]  /*b840*/  FADD.FTZ R3, R28, R5 ;  /* 0x000000051c037221 */ /* 0x000fe20000010000 */
[----:B------:R-:W-:-:S02]  /*b850*/  FADD.FTZ R0, R8, R4 ;  /* 0x0000000408007221 */ /* 0x000fc40000010000 */
[----:B------:R-:W4:Y:S01]  /*b860*/  LDL.64 R4, [R1+0x138] ;  /* 0x0001380001047983 */ /* 0x000f220000100a00 */
[----:B------:R-:W1:Y:S01]  /*b870*/  MUFU.EX2 R7, R7 ;  /* 0x0000000700077308 */ /* 0x000e620000000800 */
[----:B------:R-:W-:Y:S01]  /*b880*/  F2FP.BF16.F32.PACK_AB R25, R22, R25 ;  /* 0x000000191619723e */ /* 0x000fe200000010ff */
[----:B------:R-:W-:-:S06]  /*b890*/  IMAD.MOV.U32 R22, RZ, RZ, R6 ;  /* 0x000000ffff167224 */ /* 0x000fcc00078e0006 */
[----:B------:R-:W1:Y:S01]  /*b8a0*/  MUFU.EX2 R6, R184 ;  /* 0x000000b800067308 */ /* 0x000e620000000800 */
[----:B------:R-:W-:Y:S01]  /*b8b0*/  FADD.FTZ R2, R39, R2 ;  /* 0x0000000227027221 */ /* 0x000fe20000010000 */
[C---:B------:R-:W-:Y:S01]  /*b8c0*/  FADD.FTZ R30, R24.reuse, R3 ;  /* 0x00000003181e7221 */ /* 0x040fe20000010000 */
[----:B------:R-:W-:Y:S02]  /*b8d0*/  F2FP.BF16.F32.PACK_AB R51, R24, R28 ;  /* 0x0000001c1833723e */ /* 0x000fe400000010ff */
[----:B-1----:R-:W-:Y:S02]  /*b8e0*/  F2FP.BF16.F32.PACK_AB R55, R7, R8 ;  /* 0x000000080737723e */ /* 0x002fe400000010ff */
[----:B------:R-:W-:Y:S02]  /*b8f0*/  F2FP.BF16.F32.PACK_AB R28, R6, R39 ;  /* 0x00000027061c723e */ /* 0x000fe400000010ff */
[----:B------:R-:W-:Y:S02]  /*b900*/  F2FP.BF16.F32.PACK_AB R31, R26, R31 ;  /* 0x0000001f1a1f723e */ /* 0x000fe400000010ff */
[----:B------:R1:W1:Y:S01]  /*b910*/  MUFU.EX2 R26, R68 ;  /* 0x00000044001a7308 */ /* 0x0002620000000800 */
[----:B------:R-:W-:Y:S01]  /*b920*/  PRMT R39, R25, 0x7632, R39 ;  /* 0x0000763219277816 */ /* 0x000fe20000000027 */
[----:B---3--:R-:W-:-:S02]  /*b930*/  IMAD.MOV.U32 R9, RZ, RZ, R64 ;  /* 0x000000ffff097224 */ /* 0x008fc400078e0040 */
[----:B------:R-:W-:Y:S01]  /*b940*/  FADD.FTZ R64, R7, R0 ;  /* 0x0000000007407221 */ /* 0x000fe20000010000 */
[----:B------:R-:W-:Y:S02]  /*b950*/  PRMT R40, R25, 0x7610, R40 ;  /* 0x0000761019287816 */ /* 0x000fe40000000028 */
[C---:B------:R-:W-:Y:S02]  /*b960*/  PRMT R42, R29.reuse, 0x7610, R42 ;  /* 0x000076101d2a7816 */ /* 0x040fe4000000002a */
[----:B------:R-:W-:Y:S02]  /*b970*/  PRMT R41, R29, 0x7632, R41 ;  /* 0x000076321d297816 */ /* 0x000fe40000000029 */
[----:B------:R-:W-:Y:S02]  /*b980*/  PRMT R43, R31, 0x7632, R43 ;  /* 0x000076321f2b7816 */ /* 0x000fe4000000002b */
[----:B--2---:R-:W-:Y:S01]  /*b990*/  LOP3.LUT R0, R11, R188, RZ, 0x3c, !PT ;  /* 0x000000bc0b007212 */ /* 0x004fe200078e3cff */
[----:B------:R-:W-:-:S03]  /*b9a0*/  IMAD.MOV.U32 R10, RZ, RZ, R9 ;  /* 0x000000ffff0a7224 */ /* 0x000fc600078e0009 */
[----:B------:R-:W-:Y:S02]  /*b9b0*/  LOP3.LUT R0, R0, R229, RZ, 0x3c, !PT ;  /* 0x000000e500007212 */ /* 0x000fe400078e3cff */
[----:B------:R-:W-:Y:S01]  /*b9c0*/  MOV R9, R22 ;  /* 0x0000001600097202 */ /* 0x000fe20000000f00 */
[----:B------:R-:W-:Y:S02]  /*b9d0*/  FADD.FTZ R22, R6, R2 ;  /* 0x0000000206167221 */ /* 0x000fe40000010000 */
[----:B------:R-:W-:-:S05]  /*b9e0*/  IMAD.WIDE.U32 R2, R0, -0x326172a9, RZ ;  /* 0xcd9e8d5700027825 */ /* 0x000fca00078e00ff */
[----:B----4-:R-:W-:-:S05]  /*b9f0*/  LOP3.LUT R0, R3, R227, R4, 0x96, !PT ;  /* 0x000000e303007212 */ /* 0x010fca00078e9604 */
[----:B------:R-:W-:Y:S01]  /*ba00*/  IMAD.WIDE.U32 R6, R0, -0x2daee0ad, RZ ;  /* 0xd2511f5300067825 */ /* 0x000fe200078e00ff */
[----:B------:R-:W-:-:S03]  /*ba10*/  LOP3.LUT R0, R245, R226, R2, 0x96, !PT ;  /* 0x000000e2f5007212 */ /* 0x000fc600078e9602 */
[----:B------:R-:W-:Y:S02]  /*ba20*/  IMAD.MOV.U32 R184, RZ, RZ, R9 ;  /* 0x000000ffffb87224 */ /* 0x000fe400078e0009 */
[----:B------:R-:W-:Y:S01]  /*ba30*/  IMAD.WIDE.U32 R8, R0, -0x2daee0ad, RZ ;  /* 0xd2511f5300087825 */ /* 0x000fe200078e00ff */
[----:B------:R-:W-:-:S04]  /*ba40*/  LOP3.LUT R4, R7, R225, R230, 0x96, !PT ;  /* 0x000000e107047212 */ /* 0x000fc800078e96e6 */
[----:B------:R-:W-:Y:S01]  /*ba50*/  LOP3.LUT R0, R9, R224, R6, 0x96, !PT ;  /* 0x000000e009007212 */ /* 0x000fe200078e9606 */
[----:B------:R-:W-:Y:S02]  /*ba60*/  IMAD.MOV.U32 R24, RZ, RZ, R10 ;  /* 0x000000ffff187224 */ /* 0x000fe400078e000a */
[----:B------:R-:W-:-:S04]  /*ba70*/  IMAD.WIDE.U32 R4, R4, -0x326172a9, RZ ;  /* 0xcd9e8d5704047825 */ /* 0x000fc800078e00ff */
[----:B------:R-:W-:Y:S01]  /*ba80*/  IMAD.WIDE.U32 R10, R0, -0x326172a9, RZ ;  /* 0xcd9e8d57000a7825 */ /* 0x000fe200078e00ff */
[----:B------:R-:W-:-:S04]  /*ba90*/  LOP3.LUT R5, R5, R252, R244, 0x96, !PT ;  /* 0x000000fc05057212 */ /* 0x000fc800078e96f4 */
[----:B------:R-:W-:Y:S01]  /*baa0*/  LOP3.LUT R0, R11, R66, R4, 0x96, !PT ;  /* 0x000000420b007212 */ /* 0x000fe200078e9604 */
[----:B------:R-:W-:Y:S01]  /*bab0*/  IMAD.MOV.U32 R244, RZ, RZ, R21 ;  /* 0x000000fffff47224 */ /* 0x000fe200078e0015 */
[----:B------:R-:W-:Y:S01]  /*bac0*/  MOV R245, R20 ;  /* 0x0000001400f57202 */ /* 0x000fe20000000f00 */
[----:B------:R-:W-:-:S04]  /*bad0*/  IMAD.WIDE.U32 R4, R5, -0x2daee0ad, RZ ;  /* 0xd2511f5305047825 */ /* 0x000fc800078e00ff */
[----:B------:R-:W-:Y:S01]  /*bae0*/  IMAD.WIDE.U32 R20, R0, -0x2daee0ad, RZ ;  /* 0xd2511f5300147825 */ /* 0x000fe200078e00ff */
[----:B------:R-:W-:-:S04]  /*baf0*/  LOP3.LUT R5, R5, R24, R8, 0x96, !PT ;  /* 0x0000001805057212 */ /* 0x000fc800078e9608 */
[----:B------:R-:W-:Y:S01]  /*bb00*/  LOP3.LUT R0, R21, R251, R4, 0x96, !PT ;  /* 0x000000fb15007212 */ /* 0x000fe200078e9604 */
[----:B------:R-:W-:-:S04]  /*bb10*/  IMAD.WIDE.U32 R8, R5, -0x326172a9, RZ ;  /* 0xcd9e8d5705087825 */ /* 0x000fc800078e00ff */
[----:B------:R-:W-:-:S05]  /*bb20*/  IMAD.WIDE.U32 R4, R0, -0x326172a9, RZ ;  /* 0xcd9e8d5700047825 */ /* 0x000fca00078e00ff */
[----:B------:R-:W-:-:S04]  /*bb30*/  LOP3.LUT R0, R5, R250, R8, 0x96, !PT ;  /* 0x000000fa05007212 */ /* 0x000fc800078e9608 */
[----:B------:R-:W-:-:S04]  /*bb40*/  LOP3.LUT R8, R0, 0xff, RZ, 0xc0, !PT ;  /* 0x000000ff00087812 */ /* 0x000fc800078ec0ff */
[----:B------:R-:W-:Y:S02]  /*bb50*/  ISETP.GE.U32.AND P3, PT, R218, R8, PT ;  /* 0x00000008da00720c */ /* 0x000fe40003f66070 */
[----:B------:R-:W-:-:S04]  /*bb60*/  LOP3.LUT R8, R0, 0xffff, RZ, 0xc0, !PT ;  /* 0x0000ffff00087812 */ /* 0x000fc800078ec0ff */
[----:B------:R-:W-:-:S04]  /*bb70*/  SHF.R.U32.HI R8, RZ, 0x8, R8 ;  /* 0x00000008ff087819 */ /* 0x000fc80000011608 */
[----:B------:R-:W-:Y:S01]  /*bb80*/  LOP3.LUT R8, R8, 0xffff, RZ, 0xc0, !PT ;  /* 0x0000ffff08087812 */ /* 0x000fe200078ec0ff */
[----:B-1----:R-:W-:-:S03]  /*bb90*/  IMAD.MOV.U32 R68, RZ, RZ, R24 ;  /* 0x000000ffff447224 */ /* 0x002fc600078e0018 */
[C---:B------:R-:W-:Y:S02]  /*bba0*/  ISETP.GE.U32.AND P2, PT, R218.reuse, R8, PT ;  /* 0x00000008da00720c */ /* 0x040fe40003f46070 */
[--C-:B------:R-:W-:Y:S02]  /*bbb0*/  SHF.R.U32.HI R8, RZ, 0x10, R0.reuse ;  /* 0x00000010ff087819 */ /* 0x100fe40000011600 */
[----:B------:R-:W-:Y:S01]  /*bbc0*/  SHF.R.U32.HI R0, RZ, 0x18, R0 ;  /* 0x00000018ff007819 */ /* 0x000fe20000011600 */
[----:B------:R1:W2:Y:S03]  /*bbd0*/  MUFU.EX2 R24, R37 ;  /* 0x0000002500187308 */ /* 0x0002a60000000800 */
[----:B------:R-:W-:Y:S02]  /*bbe0*/  ISETP.GE.U32.AND P6, PT, R218, R0, PT ;  /* 0x00000000da00720c */ /* 0x000fe40003fc6070 */
[----:B------:R-:W-:-:S03]  /*bbf0*/  LOP3.LUT R0, R4, 0xff, RZ, 0xc0, !PT ;  /* 0x000000ff04007812 */ /* 0x000fc600078ec0ff */
[----:B------:R3:W-:Y:S01]  /*bc00*/  MUFU.EX2 R21, R38 ;  /* 0x0000002600157308 */ /* 0x0007e20000000800 */
[----:B------:R-:W-:-:S07]  /*bc10*/  ISETP.GE.U32.AND P5, PT, R218, R0, PT ;  /* 0x00000000da00720c */ /* 0x000fce0003fa6070 */
[----:B------:R4:W2:Y:S01]  /*bc20*/  MUFU.EX2 R11, R80 ;  /* 0x00000050000b7308 */ /* 0x0008a20000000800 */
[C---:B-1----:R-:W-:Y:S02]  /*bc30*/  PRMT R37, R23.reuse, 0x7632, R37 ;  /* 0x0000763217257816 */ /* 0x042fe40000000025 */
[----:B---3--:R-:W-:Y:S02]  /*bc40*/  PRMT R38, R23, 0x7610, R38 ;  /* 0x0000761017267816 */ /* 0x008fe40000000026 */
[----:B------:R-:W-:-:S03]  /*bc50*/  SHF.R.U32.HI R0, RZ, 0x18, R4 ;  /* 0x00000018ff007819 */ /* 0x000fc60000011604 */
[----:B------:R-:W-:Y:S01]  /*bc60*/  @!P3 HFMA2.BF16_V2 R33, -RZ.H0_H0, RZ.H0_H0, -R38.H0_H0 ;  /* 0x200000ffff21b231 */ /* 0x000fe20000340926 */
[----:B------:R-:W-:Y:S02]  /*bc70*/  LOP3.LUT R5, R4, 0xffff, RZ, 0xc0, !PT ;  /* 0x0000ffff04057812 */ /* 0x000fe400078ec0ff */
[----:B------:R-:W-:Y:S02]  /*bc80*/  LOP3.LUT R8, R8, 0xff, RZ, 0xc0, !PT ;  /* 0x000000ff08087812 */ /* 0x000fe400078ec0ff */
[----:B----4-:R-:W-:Y:S02]  /*bc90*/  PRMT R80, R38, 0x5410, R37 ;  /* 0x0000541026507816 */ /* 0x010fe40000000025 */
[----:B------:R-:W-:Y:S02]  /*bca0*/  @!P3 PRMT R38, R33, 0x5410, RZ ;  /* 0x000054102126b816 */ /* 0x000fe400000000ff */
[C---:B------:R-:W-:Y:S02]  /*bcb0*/  ISETP.GE.U32.AND P3, PT, R218.reuse, R0, PT ;  /* 0x00000000da00720c */ /* 0x040fe40003f66070 */
[----:B------:R-:W-:Y:S01]  /*bcc0*/  SHF.R.U32.HI R0, RZ, 0x8, R5 ;  /* 0x00000008ff007819 */ /* 0x000fe20000011605 */
[----:B------:R-:W-:Y:S01]  /*bcd0*/  @!P2 HFMA2.BF16_V2 R32, -RZ.H0_H0, RZ.H0_H0, -R37.H0_H0 ;  /* 0x200000ffff20a231 */ /* 0x000fe20000340925 */
[----:B------:R-:W-:Y:S01]  /*bce0*/  ISETP.GE.U32.AND P4, PT, R218, R8, PT ;  /* 0x00000008da00720c */ /* 0x000fe20003f86070 */
[----:B------:R-:W-:Y:S01]  /*bcf0*/  FADD.FTZ R8, R26, R27 ;  /* 0x0000001b1a087221 */ /* 0x000fe20000010000 */
[----:B------:R-:W-:-:S02]  /*bd00*/  LOP3.LUT R10, R9, R243, R10, 0x96, !PT ;  /* 0x000000f3090a7212 */ /* 0x000fc400078e960a */
[----:B------:R-:W-:Y:S01]  /*bd10*/  SHF.R.U32.HI R9, RZ, 0x10, R4 ;  /* 0x00000010ff097819 */ /* 0x000fe20000011604 */
[----:B--2---:R-:W-:Y:S01]  /*bd20*/  FADD.FTZ R4, R24, R30 ;  /* 0x0000001e18047221 */ /* 0x004fe20000010000 */
[----:B------:R-:W-:Y:S01]  /*bd30*/  LOP3.LUT R0, R0, 0xffff, RZ, 0xc0, !PT ;  /* 0x0000ffff00007812 */ /* 0x000fe200078ec0ff */
[C---:B------:R-:W-:Y:S01]  /*bd40*/  FADD.FTZ R27, R11.reuse, R8 ;  /* 0x000000080b1b7221 */ /* 0x040fe20000010000 */
[----:B------:R-:W-:Y:S01]  /*bd50*/  F2FP.BF16.F32.PACK_AB R11, R11, R26 ;  /* 0x0000001a0b0b723e */ /* 0x000fe200000010ff */
[----:B------:R-:W-:Y:S01]  /*bd60*/  @!P6 HFMA2.BF16_V2 R34, -RZ.H0_H0, RZ.H0_H0, -R39.H0_H0 ;  /* 0x200000ffff22e231 */ /* 0x000fe20000340927 */
[----:B------:R-:W-:Y:S01]  /*bd70*/  @!P2 PRMT R37, R32, 0x5410, RZ ;  /* 0x000054102025a816 */ /* 0x000fe200000000ff */
[C---:B------:R-:W-:Y:S01]  /*bd80*/  FADD.FTZ R26, R21.reuse, R4 ;  /* 0x00000004151a7221 */ /* 0x040fe20000010000 */
[----:B------:R-:W-:Y:S01]  /*bd90*/  ISETP.GE.U32.AND P2, PT, R218, R0, PT ;  /* 0x00000000da00720c */ /* 0x000fe20003f46070 */
[----:B------:R-:W-:Y:S01]  /*bda0*/  IMAD.WIDE.U32 R4, R10, -0x2daee0ad, RZ ;  /* 0xd2511f530a047825 */ /* 0x000fe200078e00ff */
[----:B------:R-:W-:-:S02]  /*bdb0*/  F2FP.BF16.F32.PACK_AB R30, R21, R24 ;  /* 0x00000018151e723e */ /* 0x000fc400000010ff */
[----:B------:R-:W-:Y:S01]  /*bdc0*/  LOP3.LUT R0, R9, 0xff, RZ, 0xc0, !PT ;  /* 0x000000ff09007812 */ /* 0x000fe200078ec0ff */
[----:B------:R-:W-:Y:S01]  /*bdd0*/  IMAD.MOV.U32 R23, RZ, RZ, R68 ;  /* 0x000000ffff177224 */ /* 0x000fe200078e0044 */
[----:B------:R-:W1:Y:S01]  /*bde0*/  MUFU.EX2 R21, R185 ;  /* 0x000000b900157308 */ /* 0x000e620000000800 */
[----:B------:R-:W-:Y:S02]  /*bdf0*/  PRMT R68, R40, 0x5410, R39 ;  /* 0x0000541028447816 */ /* 0x000fe40000000027 */
[----:B------:R-:W-:Y:S02]  /*be00*/  @!P6 PRMT R39, R34, 0x5410, RZ ;  /* 0x000054102227e816 */ /* 0x000fe400000000ff */
[----:B------:R-:W-:Y:S02]  /*be10*/  ISETP.GE.U32.AND P6, PT, R218, R0, PT ;  /* 0x00000000da00720c */ /* 0x000fe40003fc6070 */
[----:B------:R-:W-:Y:S01]  /*be20*/  LOP3.LUT R0, R5, R247, R20, 0x96, !PT ;  /* 0x000000f705007212 */ /* 0x000fe200078e9614 */
[----:B------:R-:W2:Y:S03]  /*be30*/  MUFU.EX2 R10, R186 ;  /* 0x000000ba000a7308 */ /* 0x000ea60000000800 */
[----:B------:R-:W-:Y:S01]  /*be40*/  LOP3.LUT R8, R0, 0xffff, RZ, 0xc0, !PT ;  /* 0x0000ffff00087812 */ /* 0x000fe200078ec0ff */
[----:B------:R-:W-:-:S03]  /*be50*/  @!P4 HFMA2.BF16_V2 R35, -RZ.H0_H0, RZ.H0_H0, -R40.H0_H0 ;  /* 0x200000ffff23c231 */ /* 0x000fc60000340928 */
[----:B------:R-:W-:Y:S01]  /*be60*/  SHF.R.U32.HI R8, RZ, 0x8, R8 ;  /* 0x00000008ff087819 */ /* 0x000fe20000011608 */
[----:B-1----:R-:W-:-:S03]  /*be70*/  FADD.FTZ R9, R21, R22 ;  /* 0x0000001615097221 */ /* 0x002fc60000010000 */
[----:B------:R-:W-:Y:S02]  /*be80*/  LOP3.LUT R8, R8, 0xffff, RZ, 0xc0, !PT ;  /* 0x0000ffff08087812 */ /* 0x000fe400078ec0ff */
[----:B------:R-:W-:Y:S02]  /*be90*/  @!P4 PRMT R40, R35, 0x5410, RZ ;  /* 0x000054102328c816 */ /* 0x000fe400000000ff */
[----:B------:R-:W-:Y:S01]  /*bea0*/  ISETP.GE.U32.AND P4, PT, R218, R8, PT ;  /* 0x00000008da00720c */ /* 0x000fe20003f86070 */
[C---:B--2---:R-:W-:Y:S01]  /*beb0*/  FADD.FTZ R8, R10.reuse, R9 ;  /* 0x000000090a087221 */ /* 0x044fe20000010000 */
[----:B------:R-:W-:Y:S02]  /*bec0*/  @!P5 HFMA2.BF16_V2 R36, -RZ.H0_H0, RZ.H0_H0, -R42.H0_H0 ;  /* 0x200000ffff24d231 */ /* 0x000fe4000034092a */
[----:B------:R-:W-:Y:S02]  /*bed0*/  IMAD.MOV.U32 R185, RZ, RZ, R66 ;  /* 0x000000ffffb97224 */ /* 0x000fe400078e0042 */
[----:B------:R1:W-:Y:S01]  /*bee0*/  STL [R1+0xac], R8 ;  /* 0x0000ac0801007387 */ /* 0x0003e20000100800 */
[----:B------:R-:W-:-:S02]  /*bef0*/  F2FP.BF16.F32.PACK_AB R25, R10, R21 ;  /* 0x000000150a19723e */ /* 0x000fc400000010ff */
[----:B------:R-:W-:Y:S01]  /*bf00*/  PRMT R66, R42, 0x5410, R41 ;  /* 0x000054102a427816 */ /* 0x000fe20000000029 */
[----:B------:R-:W2:Y:S01]  /*bf10*/  LDL.LU.64 R20, [R1+0x30] ;  /* 0x0000300001147983 */ /* 0x000ea20000300a00 */
[----:B------:R-:W-:Y:S01]  /*bf20*/  @!P5 PRMT R42, R36, 0x5410, RZ ;  /* 0x00005410242ad816 */ /* 0x000fe200000000ff */
[----:B------:R-:W-:Y:S01]  /*bf30*/  @!P2 HFMA2.BF16_V2 R44, -RZ.H0_H0, RZ.H0_H0, -R41.H0_H0 ;  /* 0x200000ffff2ca231 */ /* 0x000fe20000340929 */
[----:B------:R-:W-:Y:S01]  /*bf40*/  PRMT R36, R31, 0x7610, R36 ;  /* 0x000076101f247816 */ /* 0x000fe20000000024 */
[----:B------:R-:W-:Y:S01]  /*bf50*/  @!P3 HFMA2.BF16_V2 R45, -RZ.H0_H0, RZ.H0_H0, -R43.H0_H0 ;  /* 0x200000ffff2db231 */ /* 0x000fe2000034092b */
[----:B------:R-:W-:Y:S02]  /*bf60*/  PRMT R35, R28, 0x7610, R35 ;  /* 0x000076101c237816 */ /* 0x000fe40000000023 */
[----:B------:R-:W-:Y:S02]  /*bf70*/  @!P2 PRMT R41, R44, 0x5410, RZ ;  /* 0x000054102c29a816 */ /* 0x000fe400000000ff */
[----:B------:R-:W-:-:S02]  /*bf80*/  PRMT R44, R28, 0x7632, R44 ;  /* 0x000076321c2c7816 */ /* 0x000fc4000000002c */
[----:B-1----:R-:W-:-:S04]  /*bf90*/  LOP3.LUT R8, R0, 0xff, RZ, 0xc0, !PT ;  /* 0x000000ff00087812 */ /* 0x002fc800078ec0ff */
[----:B------:R-:W-:Y:S01]  /*bfa0*/  ISETP.GE.U32.AND P5, PT, R218, R8, PT ;  /* 0x00000008da00720c */ /* 0x000fe20003fa6070 */
[----:B------:R-:W-:Y:S01]  /*bfb0*/  IMAD.MOV.U32 R24, RZ, RZ, R23 ;  /* 0x000000ffff187224 */ /* 0x000fe200078e0017 */
[----:B------:R-:W-:Y:S01]  /*bfc0*/  MOV R23, R58 ;  /* 0x0000003a00177202 */ /* 0x000fe20000000f00 */
[----:B------:R-:W-:Y:S01]  /*bfd0*/  @!P4 HFMA2.BF16_V2 R52, -RZ.H0_H0, RZ.H0_H0, -R44.H0_H0 ;  /* 0x200000ffff34c231 */ /* 0x000fe2000034092c */
[----:B------:R-:W-:Y:S01]  /*bfe0*/  PRMT R58, R36, 0x5410, R43 ;  /* 0x00005410243a7816 */ /* 0x000fe2000000002b */
[----:B------:R-:W-:Y:S01]  /*bff0*/  IMAD.MOV.U32 R186, RZ, RZ, R24 ;  /* 0x000000ffffba7224 */ /* 0x000fe200078e0018 */
[----:B------:R-:W-:Y:S01]  /*c000*/  @!P3 PRMT R43, R45, 0x5410, RZ ;  /* 0x000054102d2bb816 */ /* 0x000fe200000000ff */
[----:B------:R-:W-:Y:S01]  /*c010*/  IMAD.MOV.U32 R24, RZ, RZ, R139 ;  /* 0x000000ffff187224 */ /* 0x000fe200078e008b */
[C---:B------:R-:W-:Y:S02]  /*c020*/  PRMT R46, R11.reuse, 0x7610, R46 ;  /* 0x000076100b2e7816 */ /* 0x040fe4000000002e */
[----:B------:R-:W-:-:S02]  /*c030*/  PRMT R45, R11, 0x7632, R45 ;  /* 0x000076320b2d7816 */ /* 0x000fc4000000002d */
[----:B------:R-:W3:Y:S01]  /*c040*/  LDL.LU.64 R10, [R1+0x28] ;  /* 0x00002800010a7983 */ /* 0x000ee20000300a00 */
[----:B------:R-:W-:Y:S01]  /*c050*/  @!P5 HFMA2.BF16_V2 R53, -RZ.H0_H0, RZ.H0_H0, -R35.H0_H0 ;  /* 0x200000ffff35d231 */ /* 0x000fe20000340923 */
[----:B------:R-:W-:Y:S02]  /*c060*/  MOV R139, R128 ;  /* 0x00000080008b7202 */ /* 0x000fe40000000f00 */
[----:B------:R-:W-:Y:S02]  /*c070*/  PRMT R128, R35, 0x5410, R44 ;  /* 0x0000541023807816 */ /* 0x000fe4000000002c */
[----:B------:R-:W-:Y:S02]  /*c080*/  @!P5 PRMT R35, R53, 0x5410, RZ ;  /* 0x000054103523d816 */ /* 0x000fe400000000ff */
[----:B------:R-:W-:Y:S02]  /*c090*/  @!P4 PRMT R44, R52, 0x5410, RZ ;  /* 0x00005410342cc816 */ /* 0x000fe400000000ff */
[----:B------:R-:W4:Y:S01]  /*c0a0*/  LDL.LU.64 R52, [R1+0x20] ;  /* 0x0000200001347983 */ /* 0x000f220000300a00 */
[----:B------:R-:W-:-:S02]  /*c0b0*/  SHF.R.U32.HI R8, RZ, 0x18, R0 ;  /* 0x00000018ff087819 */ /* 0x000fc40000011600 */
[----:B------:R-:W-:-:S04]  /*c0c0*/  SHF.R.U32.HI R0, RZ, 0x10, R0 ;  /* 0x00000010ff007819 */ /* 0x000fc80000011600 */
[----:B------:R-:W-:Y:S02]  /*c0d0*/  LOP3.LUT R0, R0, 0xff, RZ, 0xc0, !PT ;  /* 0x000000ff00007812 */ /* 0x000fe400078ec0ff */
[C---:B------:R-:W-:Y:S02]  /*c0e0*/  ISETP.GE.U32.AND P2, PT, R218.reuse, R8, PT ;  /* 0x00000008da00720c */ /* 0x040fe40003f46070 */
[----:B------:R-:W-:Y:S02]  /*c0f0*/  ISETP.GE.U32.AND P3, PT, R218, R0, PT ;  /* 0x00000000da00720c */ /* 0x000fe40003f66070 */
[----:B------:R-:W-:-:S09]  /*c100*/  LOP3.LUT R8, R4, 0xff, RZ, 0xc0, !PT ;  /* 0x000000ff04087812 */ /* 0x000fd200078ec0ff */
[----:B------:R-:W-:Y:S02]  /*c110*/  @!P2 HFMA2.BF16_V2 R48, -RZ.H0_H0, RZ.H0_H0, -R45.H0_H0 ;  /* 0x200000ffff30a231 */ /* 0x000fe4000034092d */
[----:B------:R-:W-:Y:S01]  /*c120*/  @!P3 HFMA2.BF16_V2 R50, -RZ.H0_H0, RZ.H0_H0, -R46.H0_H0 ;  /* 0x200000ffff32b231 */ /* 0x000fe2000034092e */
[----:B------:R-:W-:Y:S02]  /*c130*/  SHF.R.U32.HI R22, RZ, 0x18, R4 ;  /* 0x00000018ff167819 */ /* 0x000fe40000011604 */
[----:B------:R-:W-:Y:S01]  /*c140*/  ISETP.GE.U32.AND P5, PT, R218, R8, PT ;  /* 0x00000008da00720c */ /* 0x000fe20003fa6070 */
[----:B------:R-:W-:-:S05]  /*c150*/  @!P6 HFMA2.BF16_V2 R49, -RZ.H0_H0, RZ.H0_H0, -R36.H0_H0 ;  /* 0x200000ffff31e231 */ /* 0x000fca0000340924 */
[----:B------:R-:W-:Y:S02]  /*c160*/  @!P6 PRMT R36, R49, 0x5410, RZ ;  /* 0x000054103124e816 */ /* 0x000fe400000000ff */
[C---:B------:R-:W-:Y:S02]  /*c170*/  PRMT R32, R25.reuse, 0x7610, R32 ;  /* 0x0000761019207816 */ /* 0x040fe40000000020 */
[----:B------:R-:W-:-:S03]  /*c180*/  PRMT R31, R25, 0x7632, R31 ;  /* 0x00007632191f7816 */ /* 0x000fc6000000001f */
[----:B------:R-:W-:Y:S01]  /*c190*/  @!P5 HFMA2.BF16_V2 R56, -RZ.H0_H0, RZ.H0_H0, -R32.H0_H0 ;  /* 0x200000ffff38d231 */ /* 0x000fe20000340920 */
[----:B------:R-:W-:Y:S02]  /*c1a0*/  PRMT R28, R47, 0x7610, R28 ;  /* 0x000076102f1c7816 */ /* 0x000fe4000000001c */
[----:B--2---:R-:W-:Y:S01]  /*c1b0*/  LOP3.LUT R0, R3, R227, R20, 0x96, !PT ;  /* 0x000000e303007212 */ /* 0x004fe200078e9614 */
[----:B------:R-:W-:Y:S01]  /*c1c0*/  IMAD.MOV.U32 R20, RZ, RZ, R185 ;  /* 0x000000ffff147224 */ /* 0x000fe200078e00b9 */
[----:B------:R-:W-:Y:S01]  /*c1d0*/  MOV R185, R132 ;  /* 0x0000008400b97202 */ /* 0x000fe20000000f00 */
[----:B------:R-:W-:Y:S02]  /*c1e0*/  IMAD.MOV.U32 R132, RZ, RZ, R131 ;  /* 0x000000ffff847224 */ /* 0x000fe400078e0083 */
[----:B------:R-:W-:Y:S01]  /*c1f0*/  IMAD.MOV.U32 R131, RZ, RZ, R129 ;  /* 0x000000ffff837224 */ /* 0x000fe200078e0081 */
[----:B------:R-:W-:Y:S02]  /*c200*/  PRMT R129, R46, 0x5410, R45 ;  /* 0x000054102e817816 */ /* 0x000fe4000000002d */
[----:B------:R-:W-:Y:S01]  /*c210*/  @!P2 PRMT R45, R48, 0x5410, RZ ;  /* 0x00005410302da816 */ /* 0x000fe200000000ff */
[----:B------:R-:W-:Y:S01]  /*c220*/  IMAD.MOV.U32 R48, RZ, RZ, R20 ;  /* 0x000000ffff307224 */ /* 0x000fe200078e0014 */
[----:B------:R-:W-:Y:S01]  /*c230*/  @!P3 PRMT R46, R50, 0x5410, RZ ;  /* 0x00005410322eb816 */ /* 0x000fe200000000ff */
[----:B------:R-:W-:-:S02]  /*c240*/  IMAD.MOV.U32 R50, RZ, RZ, R186 ;  /* 0x000000ffff327224 */ /* 0x000fc400078e00ba */
[----:B------:R-:W-:Y:S01]  /*c250*/  IMAD.MOV.U32 R20, RZ, RZ, R185 ;  /* 0x000000ffff147224 */ /* 0x000fe200078e00b9 */
[----:B------:R-:W-:Y:S01]  /*c260*/  MOV R185, R24 ;  /* 0x0000001800b97202 */ /* 0x000fe20000000f00 */
[----:B------:R-:W-:Y:S01]  /*c270*/  IMAD.MOV.U32 R186, RZ, RZ, R23 ;  /* 0x000000ffffba7224 */ /* 0x000fe200078e0017 */
[----:B------:R-:W-:Y:S02]  /*c280*/  LOP3.LUT R24, R4, 0xffff, RZ, 0xc0, !PT ;  /* 0x0000ffff04187812 */ /* 0x000fe400078ec0ff */
[----:B------:R-:W-:Y:S01]  /*c290*/  SHF.R.U32.HI R23, RZ, 0x10, R4 ;  /* 0x00000010ff177819 */ /* 0x000fe20000011604 */
[----:B------:R-:W-:-:S05]  /*c2a0*/  IMAD.WIDE.U32 R4, R0, -0x2daee0ad, RZ ;  /* 0xd2511f5300047825 */ /* 0x000fca00078e00ff */
[----:B---3--:R-:W-:-:S05]  /*c2b0*/  LOP3.LUT R5, R5, R225, R10, 0x96, !PT ;  /* 0x000000e105057212 */ /* 0x008fca00078e960a */
[----:B------:R-:W-:Y:S01]  /*c2c0*/  IMAD.WIDE.U32 R8, R5, -0x326172a9, RZ ;  /* 0xcd9e8d5705087825 */ /* 0x000fe200078e00ff */
[----:B----4-:R-:W-:-:S05]  /*c2d0*/  LOP3.LUT R0, R53, R226, R2, 0x96, !PT ;  /* 0x000000e235007212 */ /* 0x010fca00078e9602 */
[----:B------:R-:W-:Y:S01]  /*c2e0*/  IMAD.WIDE.U32 R10, R0, -0x2daee0ad, RZ ;  /* 0xd2511f53000a7825 */ /* 0x000fe200078e00ff */
[----:B------:R-:W-:-:S04]  /*c2f0*/  LOP3.LUT R0, R9, R252, R52, 0x96, !PT ;  /* 0x000000fc09007212 */ /* 0x000fc800078e9634 */
[----:B------:R-:W-:Y:S01]  /*c300*/  LOP3.LUT R11, R11, R224, R4, 0x96, !PT ;  /* 0x000000e00b0b7212 */ /* 0x000fe200078e9604 */
[----:B------:R-:W-:-:S05]  /*c310*/  IMAD.WIDE.U32 R4, R0, -0x2daee0ad, RZ ;  /* 0xd2511f5300047825 */ /* 0x000fca00078e00ff */
[----:B------:R-:W-:Y:S01]  /*c320*/  LOP3.LUT R5, R5, R50, R10, 0x96, !PT ;  /* 0x0000003205057212 */ /* 0x000fe200078e960a */
[----:B------:R-:W-:-:S05]  /*c330*/  IMAD.WIDE.U32 R10, R11, -0x326172a9, RZ ;  /* 0xcd9e8d570b0a7825 */ /* 0x000fca00078e00ff */
[----:B------:R-:W-:Y:S01]  /*c340*/  LOP3.LUT R0, R11, R48, R8, 0x96, !PT ;  /* 0x000000300b007212 */ /* 0x000fe200078e9608 */
[----:B------:R-:W-:Y:S02]  /*c350*/  IMAD.MOV.U32 R49, RZ, RZ, R186 ;  /* 0x000000ffff317224 */ /* 0x000fe400078e00ba */
[----:B------:R-:W-:Y:S02]  /*c360*/  IMAD.MOV.U32 R186, RZ, RZ, R20 ;  /* 0x000000ffffba7224 */ /* 0x000fe400078e0014 */
[----:B------:R-:W-:-:S05]  /*c370*/  IMAD.WIDE.U32 R20, R0, -0x2daee0ad, RZ ;  /* 0xd2511f5300147825 */ /* 0x000fca00078e00ff */
[----:B------:R-:W-:Y:S01]  /*c380*/  LOP3.LUT R0, R21, R251, R4, 0x96, !PT ;  /* 0x000000fb15007212 */ /* 0x000fe200078e9604 */
[----:B------:R-:W-:-:S04]  /*c390*/  IMAD.WIDE.U32 R8, R5, -0x326172a9, RZ ;  /* 0xcd9e8d5705087825 */ /* 0x000fc800078e00ff */
[----:B------:R-:W-:Y:S01]  /*c3a0*/  IMAD.WIDE.U32 R4, R0, -0x326172a9, RZ ;  /* 0xcd9e8d5700047825 */ /* 0x000fe200078e00ff */
[----:B------:R-:W1:Y:S04]  /*c3b0*/  MUFU.EX2 R21, R96 ;  /* 0x0000006000157308 */ /* 0x000e680000000800 */
[----:B------:R-:W-:Y:S02]  /*c3c0*/  LOP3.LUT R0, R5, R250, R8, 0x96, !PT ;  /* 0x000000fa05007212 */ /* 0x000fe400078e9608 */
[----:B------:R-:W-:Y:S02]  /*c3d0*/  LOP3.LUT R11, R9, R243, R10, 0x96, !PT ;  /* 0x000000f3090b7212 */ /* 0x000fe400078e960a */
[----:B------:R-:W-:Y:S01]  /*c3e0*/  SHF.R.U32.HI R8, RZ, 0x10, R0 ;  /* 0x00000010ff087819 */ /* 0x000fe20000011600 */
[----:B------:R-:W2:Y:S03]  /*c3f0*/  MUFU.EX2 R10, R97 ;  /* 0x00000061000a7308 */ /* 0x000ea60000000800 */
[----:B------:R-:W-:-:S02]  /*c400*/  LOP3.LUT R8, R8, 0xff, RZ, 0xc0, !PT ;  /* 0x000000ff08087812 */ /* 0x000fc400078ec0ff */
[----:B------:R-:W-:Y:S02]  /*c410*/  SHF.R.U32.HI R9, RZ, 0x8, R24 ;  /* 0x00000008ff097819 */ /* 0x000fe40000011618 */
[----:B------:R-:W-:Y:S02]  /*c420*/  ISETP.GE.U32.AND P3, PT, R218, R8, PT ;  /* 0x00000008da00720c */ /* 0x000fe40003f66070 */
[----:B------:R-:W-:-:S04]  /*c430*/  LOP3.LUT R8, R23, 0xff, RZ, 0xc0, !PT ;  /* 0x000000ff17087812 */ /* 0x000fc800078ec0ff */
[----:B------:R-:W-:Y:S02]  /*c440*/  ISETP.GE.U32.AND P6, PT, R218, R8, PT ;  /* 0x00000008da00720c */ /* 0x000fe40003fc6070 */
[----:B------:R-:W-:Y:S01]  /*c450*/  LOP3.LUT R8, R9, 0xffff, RZ, 0xc0, !PT ;  /* 0x0000ffff09087812 */ /* 0x000fe200078ec0ff */
[----:B-1----:R-:W-:-:S03]  /*c460*/  FADD.FTZ R9, R21, R27 ;  /* 0x0000001b15097221 */ /* 0x002fc60000010000 */
[----:B------:R-:W-:Y:S01]  /*c470*/  ISETP.GE.U32.AND P4, PT, R218, R8, PT ;  /* 0x00000008da00720c */ /* 0x000fe20003f86070 */
[----:B--2---:R-:W-:Y:S01]  /*c480*/  FADD.FTZ R8, R10, R9 ;  /* 0x000000090a087221 */ /* 0x004fe20000010000 */
[----:B------:R-:W-:Y:S01]  /*c490*/  MOV R53, R49 ;  /* 0x0000003100357202 */ /* 0x000fe20000000f00 */
[----:B------:R-:W-:Y:S01]  /*c4a0*/  IMAD.MOV.U32 R49, RZ, RZ, R136 ;  /* 0x000000ffff317224 */ /* 0x000fe200078e0088 */
[----:B------:R-:W-:Y:S02]  /*c4b0*/  MOV R136, R132 ;  /* 0x0000008400887202 */ /* 0x000fe40000000f00 */
[----:B------:R1:W-:Y:S01]  /*c4c0*/  STL [R1+0x84], R8 ;  /* 0x0000840801007387 */ /* 0x0003e20000100800 */
[----:B------:R-:W-:Y:S01]  /*c4d0*/  IMAD.MOV.U32 R132, RZ, RZ, R130 ;  /* 0x000000ffff847224 */ /* 0x000fe200078e0082 */
[----:B------:R-:W-:Y:S02]  /*c4e0*/  PRMT R130, R32, 0x5410, R31 ;  /* 0x0000541020827816 */ /* 0x000fe4000000001f */
[----:B------:R-:W-:-:S02]  /*c4f0*/  @!P5 PRMT R32, R56, 0x5410, RZ ;  /* 0x000054103820d816 */ /* 0x000fc400000000ff */
[----:B------:R-:W-:Y:S01]  /*c500*/  ISETP.GE.U32.AND P2, PT, R218, R22, PT ;  /* 0x00000016da00720c */ /* 0x000fe20003f46070 */
[----:B------:R-:W-:Y:S01]  /*c510*/  @!P4 HFMA2.BF16_V2 R60, -RZ.H0_H0, RZ.H0_H0, -R31.H0_H0 ;  /* 0x200000ffff3cc231 */ /* 0x000fe2000034091f */
[----:B------:R-:W-:Y:S02]  /*c520*/  F2FP.BF16.F32.PACK_AB R9, R10, R21 ;  /* 0x000000150a09723e */ /* 0x000fe400000010ff */
[----:B-1----:R-:W-:-:S04]  /*c530*/  LOP3.LUT R8, R0, 0xff, RZ, 0xc0, !PT ;  /* 0x000000ff00087812 */ /* 0x002fc800078ec0ff */
[----:B------:R-:W-:Y:S02]  /*c540*/  ISETP.GE.U32.AND P5, PT, R218, R8, PT ;  /* 0x00000008da00720c */ /* 0x000fe40003fa6070 */
[----:B------:R-:W-:-:S04]  /*c550*/  LOP3.LUT R8, R0, 0xffff, RZ, 0xc0, !PT ;  /* 0x0000ffff00087812 */ /* 0x000fc800078ec0ff */
[----:B------:R-:W-:-:S04]  /*c560*/  SHF.R.U32.HI R8, RZ, 0x8, R8 ;  /* 0x00000008ff087819 */ /* 0x000fc80000011608 */
[----:B------:R-:W-:Y:S02]  /*c570*/  LOP3.LUT R8, R8, 0xffff, RZ, 0xc0, !PT ;  /* 0x0000ffff08087812 */ /* 0x000fe400078ec0ff */
[C---:B------:R-:W-:Y:S02]  /*c580*/  PRMT R33, R9.reuse, 0x7632, R33 ;  /* 0x0000763209217816 */ /* 0x040fe40000000021 */
[----:B------:R-:W-:Y:S02]  /*c590*/  @!P4 PRMT R31, R60, 0x5410, RZ ;  /* 0x000054103c1fc816 */ /* 0x000fe400000000ff */
[----:B------:R-:W-:Y:S02]  /*c5a0*/  ISETP.GE.U32.AND P4, PT, R218, R8, PT ;  /* 0x00000008da00720c */ /* 0x000fe40003f86070 */
[----:B------:R-:W-:Y:S01]  /*c5b0*/  PRMT R34, R9, 0x7610, R34 ;  /* 0x0000761009227816 */ /* 0x000fe20000000022 */
[----:B------:R-:W-:Y:S02]  /*c5c0*/  IMAD.MOV.U32 R52, RZ, RZ, R180 ;  /* 0x000000ffff347224 */ /* 0x000fe400078e00b4 */
[----:B------:R-:W-:-:S02]  /*c5d0*/  @!P2 HFMA2.BF16_V2 R59, -RZ.H0_H0, RZ.H0_H0, -R33.H0_H0 ;  /* 0x200000ffff3ba231 */ /* 0x000fc40000340921 */
[----:B------:R-:W-:Y:S01]  /*c5e0*/  IMAD.MOV.U32 R180, RZ, RZ, R133 ;  /* 0x000000ffffb47224 */ /* 0x000fe200078e0085 */
[----:B------:R-:W-:Y:S01]  /*c5f0*/  SHF.R.U32.HI R0, RZ, 0x18, R0 ;  /* 0x00000018ff007819 */ /* 0x000fe20000011600 */
[----:B------:R-:W-:Y:S02]  /*c600*/  IMAD.MOV.U32 R133, RZ, RZ, R135 ;  /* 0x000000ffff857224 */ /* 0x000fe400078e0087 */
[----:B------:R-:W-:Y:S02]  /*c610*/  @!P6 HFMA2.BF16_V2 R57, -RZ.H0_H0, RZ.H0_H0, -R34.H0_H0 ;  /* 0x200000ffff39e231 */ /* 0x000fe40000340922 */
[----:B------:R-:W-:Y:S01]  /*c620*/  IMAD.MOV.U32 R135, RZ, RZ, R103 ;  /* 0x000000ffff877224 */ /* 0x000fe200078e0067 */
[----:B------:R-:W-:Y:S01]  /*c630*/  LOP3.LUT R5, R4, 0xffff, RZ, 0xc0, !PT ;  /* 0x0000ffff04057812 */ /* 0x000fe200078ec0ff */
[----:B------:R-:W-:Y:S01]  /*c640*/  @!P5 HFMA2.BF16_V2 R61, -RZ.H0_H0, RZ.H0_H0, -R28.H0_H0 ;  /* 0x200000ffff3dd231 */ /* 0x000fe2000034091c */
[----:B------:R-:W-:Y:S02]  /*c650*/  PRMT R103, R34, 0x5410, R33 ;  /* 0x0000541022677816 */ /* 0x000fe40000000021 */
[----:B------:R-:W-:-:S02]  /*c660*/  PRMT R27, R47, 0x7632, R27 ;  /* 0x000076322f1b7816 */ /* 0x000fc4000000001b */
[----:B------:R-:W-:Y:S02]  /*c670*/  LOP3.LUT R8, R4, 0xff, RZ, 0xc0, !PT ;  /* 0x000000ff04087812 */ /* 0x000fe400078ec0ff */
[----:B------:R-:W-:Y:S02]  /*c680*/  @!P2 PRMT R33, R59, 0x5410, RZ ;  /* 0x000054103b21a816 */ /* 0x000fe400000000ff */
[--C-:B------:R-:W-:Y:S01]  /*c690*/  SHF.R.U32.HI R10, RZ, 0x10, R4.reuse ;  /* 0x00000010ff0a7819 */ /* 0x100fe20000011604 */
[----:B------:R-:W1:Y:S01]  /*c6a0*/  MUFU.EX2 R21, R85 ;  /* 0x0000005500157308 */ /* 0x000e620000000800 */
[----:B------:R-:W-:Y:S02]  /*c6b0*/  SHF.R.U32.HI R4, RZ, 0x18, R4 ;  /* 0x00000018ff047819 */ /* 0x000fe40000011604 */
[----:B------:R-:W-:Y:S02]  /*c6c0*/  ISETP.GE.U32.AND P2, PT, R218, R0, PT ;  /* 0x00000000da00720c */ /* 0x000fe40003f46070 */
[----:B------:R-:W-:-:S02]  /*c6d0*/  @!P6 PRMT R34, R57, 0x5410, RZ ;  /* 0x000054103922e816 */ /* 0x000fc400000000ff */
[----:B------:R-:W-:Y:S01]  /*c6e0*/  SHF.R.U32.HI R0, RZ, 0x8, R5 ;  /* 0x00000008ff007819 */ /* 0x000fe20000011605 */
[----:B------:R-:W-:Y:S01]  /*c6f0*/  @!P4 HFMA2.BF16_V2 R62, -RZ.H0_H0, RZ.H0_H0, -R27.H0_H0 ;  /* 0x200000ffff3ec231 */ /* 0x000fe2000034091b */
[----:B------:R-:W-:Y:S02]  /*c700*/  PRMT R57, R28, 0x5410, R27 ;  /* 0x000054101c397816 */ /* 0x000fe4000000001b */
[----:B------:R-:W-:Y:S02]  /*c710*/  PRMT R9, R54, 0x7610, R9 ;  /* 0x0000761036097816 */ /* 0x000fe40000000009 */
[----:B------:R-:W-:Y:S02]  /*c720*/  @!P5 PRMT R28, R61, 0x5410, RZ ;  /* 0x000054103d1cd816 */ /* 0x000fe400000000ff */
[----:B------:R-:W-:Y:S01]  /*c730*/  ISETP.GE.U32.AND P5, PT, R218, R4, PT ;  /* 0x00000004da00720c */ /* 0x000fe20003fa6070 */
[----:B------:R-:W-:Y:S01]  /*c740*/  IMAD.WIDE.U32 R4, R11, -0x2daee0ad, RZ ;  /* 0xd2511f530b047825 */ /* 0x000fe200078e00ff */
[----:B------:R-:W-:Y:S01]  /*c750*/  LOP3.LUT R0, R0, 0xffff, RZ, 0xc0, !PT ;  /* 0x0000ffff00007812 */ /* 0x000fe200078ec0ff */
[----:B------:R-:W2:Y:S01]  /*c760*/  MUFU.EX2 R22, R86 ;  /* 0x0000005600167308 */ /* 0x000ea20000000800 */
[----:B------:R-:W-:Y:S01]  /*c770*/  ISETP.GE.U32.AND P6, PT, R218, R8, PT ;  /* 0x00000008da00720c */ /* 0x000fe20003fc6070 */
[----:B------:R-:W-:Y:S01]  /*c780*/  @!P3 HFMA2.BF16_V2 R63, -RZ.H0_H0, RZ.H0_H0, -R9.H0_H0 ;  /* 0x200000ffff3fb231 */ /* 0x000fe20000340909 */
[----:B------:R-:W-:-:S02]  /*c790*/  PRMT R8, R54, 0x7632, R8 ;  /* 0x0000763236087816 */ /* 0x000fc40000000008 */
[----:B------:R-:W-:Y:S02]  /*c7a0*/  @!P4 PRMT R27, R62, 0x5410, RZ ;  /* 0x000054103e1bc816 */ /* 0x000fe400000000ff */
[----:B------:R-:W-:Y:S02]  /*c7b0*/  ISETP.GE.U32.AND P4, PT, R218, R0, PT ;  /* 0x00000000da00720c */ /* 0x000fe40003f86070 */
[----:B------:R-:W-:Y:S02]  /*c7c0*/  LOP3.LUT R10, R10, 0xff, RZ, 0xc0, !PT ;  /* 0x000000ff0a0a7812 */ /* 0x000fe400078ec0ff */
[----:B------:R-:W-:Y:S02]  /*c7d0*/  LOP3.LUT R0, R5, R247, R20, 0x96, !PT ;  /* 0x000000f705007212 */ /* 0x000fe400078e9614 */
[----:B------:R-:W-:Y:S02]  /*c7e0*/  PRMT R56, R9, 0x5410, R8 ;  /* 0x0000541009387816 */ /* 0x000fe40000000008 */
[----:B------:R-:W-:-:S02]  /*c7f0*/  @!P3 PRMT R9, R63, 0x5410, RZ ;  /* 0x000054103f09b816 */ /* 0x000fc400000000ff */
[----:B------:R-:W-:Y:S02]  /*c800*/  ISETP.GE.U32.AND P3, PT, R218, R10, PT ;  /* 0x0000000ada00720c */ /* 0x000fe40003f66070 */
[----:B------:R-:W-:Y:S01]  /*c810*/  SHF.R.U32.HI R10, RZ, 0x10, R0 ;  /* 0x00000010ff0a7819 */ /* 0x000fe20000011600 */
[----:B------:R-:W-:Y:S02]  /*c820*/  @!P2 HFMA2.BF16_V2 R65, -RZ.H0_H0, RZ.H0_H0, -R8.H0_H0 ;  /* 0x200000ffff41a231 */ /* 0x000fe40000340908 */
[----:B-1----:R-:W-:Y:S01]  /*c830*/  FADD.FTZ R11, R21, R26 ;  /* 0x0000001a150b7221 */ /* 0x002fe20000010000 */
[----:B------:R-:W-:Y:S02]  /*c840*/  LOP3.LUT R10, R10, 0xff, RZ, 0xc0, !PT ;  /* 0x000000ff0a0a7812 */ /* 0x000fe400078ec0ff */
[----:B------:R-:W-:Y:S02]  /*c850*/  @!P2 PRMT R8, R65, 0x5410, RZ ;  /* 0x000054104108a816 */ /* 0x000fe400000000ff */
[----:B------:R-:W-:Y:S01]  /*c860*/  ISETP.GE.U32.AND P2, PT, R218, R10, PT ;  /* 0x0000000ada00720c */ /* 0x000fe20003f46070 */
[----:B--2---:R-:W-:-:S02]  /*c870*/  FADD.FTZ R10, R22, R11 ;  /* 0x0000000b160a7221 */ /* 0x004fc40000010000 */
[----:B------:R-:W1:Y:S03]  /*c880*/  MUFU.EX2 R11, R76 ;  /* 0x0000004c000b7308 */ /* 0x000e660000000800 */
[----:B------:R2:W-:Y:S01]  /*c890*/  STL [R1+0x80], R10 ;  /* 0x0000800a01007387 */ /* 0x0005e20000100800 */
[----:B-1----:R-:W-:-:S03]  /*c8a0*/  FADD.FTZ R20, R11, R64 ;  /* 0x000000400b147221 */ /* 0x002fc60000010000 */
[----:B------:R-:W3:Y:S01]  /*c8b0*/  LDL R64, [R1+0xd4] ;  /* 0x0000d40001407983 */ /* 0x000ee20000100800 */
[C---:B------:R-:W-:Y:S02]  /*c8c0*/  PRMT R24, R51.reuse, 0x7632, R24 ;  /* 0x0000763233187816 */ /* 0x040fe40000000018 */
[----:B------:R-:W-:-:S03]  /*c8d0*/  PRMT R25, R51, 0x7610, R25 ;  /* 0x0000761033197816 */ /* 0x000fc60000000019 */
[----:B------:R-:W-:Y:S01]  /*c8e0*/  @!P4 HFMA2.BF16_V2 R69, -RZ.H0_H0, RZ.H0_H0, -R24.H0_H0 ;  /* 0x200000ffff45c231 */ /* 0x000fe20000340918 */
[----:B------:R-:W-:Y:S02]  /*c8f0*/  F2FP.BF16.F32.PACK_AB R22, R22, R21 ;  /* 0x000000151616723e */ /* 0x000fe400000010ff */
[----:B--2---:R-:W-:Y:S01]  /*c900*/  LOP3.LUT R10, R0, 0xff, RZ, 0xc0, !PT ;  /* 0x000000ff000a7812 */ /* 0x004fe200078ec0ff */
[----:B------:R1:W2:Y:S01]  /*c910*/  MUFU.EX2 R21, R77 ;  /* 0x0000004d00157308 */ /* 0x0002a20000000800 */
[----:B------:R-:W-:Y:S02]  /*c920*/  PRMT R51, R25, 0x5410, R24 ;  /* 0x0000541019337816 */ /* 0x000fe40000000018 */
[----:B------:R-:W-:Y:S01]  /*c930*/  @!P4 PRMT R24, R69, 0x5410, RZ ;  /* 0x000054104518c816 */ /* 0x000fe200000000ff */
[----:B------:R-:W-:Y:S01]  /*c940*/  @!P6 HFMA2.BF16_V2 R67, -RZ.H0_H0, RZ.H0_H0, -R25.H0_H0 ;  /* 0x200000ffff43e231 */ /* 0x000fe20000340919 */
[----:B------:R-:W-:Y:S02]  /*c950*/  ISETP.GE.U32.AND P4, PT, R218, R10, PT ;  /* 0x0000000ada00720c */ /* 0x000fe40003f86070 */
[----:B------:R-:W-:-:S02]  /*c960*/  SHF.R.U32.HI R10, RZ, 0x18, R0 ;  /* 0x00000018ff0a7819 */ /* 0x000fc40000011600 */
[----:B------:R-:W-:Y:S02]  /*c970*/  LOP3.LUT R0, R0, 0xffff, RZ, 0xc0, !PT ;  /* 0x0000ffff00007812 */ /* 0x000fe400078ec0ff */
[----:B------:R-:W-:Y:S02]  /*c980*/  PRMT R26, R55, 0x7610, R26 ;  /* 0x00007610371a7816 */ /* 0x000fe4000000001a */
[----:B------:R-:W-:Y:S02]  /*c990*/  @!P6 PRMT R25, R67, 0x5410, RZ ;  /* 0x000054104319e816 */ /* 0x000fe400000000ff */
[----:B------:R-:W-:Y:S01]  /*c9a0*/  SHF.R.U32.HI R0, RZ, 0x8, R0 ;  /* 0x00000008ff007819 */ /* 0x000fe20000011600 */
[----:B------:R-:W-:Y:S01]  /*c9b0*/  @!P3 HFMA2.BF16_V2 R70, -RZ.H0_H0, RZ.H0_H0, -R26.H0_H0 ;  /* 0x200000ffff46b231 */ /* 0x000fe2000034091a */
[----:B------:R-:W-:Y:S02]  /*c9c0*/  ISETP.GE.U32.AND P6, PT, R218, R10, PT ;  /* 0x0000000ada00720c */ /* 0x000fe40003fc6070 */
[----:B------:R-:W-:Y:S01]  /*c9d0*/  PRMT R10, R55, 0x7632, R10 ;  /* 0x00007632370a7816 */ /* 0x000fe2000000000a */
[----:B------:R-:W-:Y:S01]  /*c9e0*/  IMAD.MOV.U32 R76, RZ, RZ, R50 ;  /* 0x000000ffff4c7224 */ /* 0x000fe200078e0032 */
[----:B------:R-:W-:-:S02]  /*c9f0*/  LOP3.LUT R0, R0, 0xffff, RZ, 0xc0, !PT ;  /* 0x0000ffff00007812 */ /* 0x000fc400078ec0ff */
[----:B------:R-:W-:Y:S01]  /*ca00*/  MOV R59, R185 ;  /* 0x000000b9003b7202 */ /* 0x000fe20000000f00 */
[----:B------:R-:W-:Y:S01]  /*ca10*/  IMAD.MOV.U32 R185, RZ, RZ, R187 ;  /* 0x000000ffffb97224 */ /* 0x000fe200078e00bb */
[----:B------:R-:W-:Y:S01]  /*ca20*/  PRMT R50, R26, 0x5410, R10 ;  /* 0x000054101a327816 */ /* 0x000fe2000000000a */
[----:B------:R-:W-:Y:S01]  /*ca30*/  IMAD.MOV.U32 R187, RZ, RZ, R179 ;  /* 0x000000ffffbb7224 */ /* 0x000fe200078e00b3 */
[----:B------:R-:W-:Y:S01]  /*ca40*/  @!P3 PRMT R26, R70, 0x5410, RZ ;  /* 0x00005410461ab816 */ /* 0x000fe200000000ff */
[----:B------:R-:W-:Y:S01]  /*ca50*/  @!P5 HFMA2.BF16_V2 R73, -RZ.H0_H0, RZ.H0_H0, -R10.H0_H0 ;  /* 0x200000ffff49d231 */ /* 0x000fe2000034090a */
[----:B------:R-:W-:Y:S01]  /*ca60*/  MOV R179, R177 ;  /* 0x000000b100b37202 */ /* 0x000fe20000000f00 */
[----:B------:R-:W-:Y:S01]  /*ca70*/  IMAD.MOV.U32 R177, RZ, RZ, R190 ;  /* 0x000000ffffb17224 */ /* 0x000fe200078e00be */
[----:B------:R-:W-:Y:S01]  /*ca80*/  ISETP.GE.U32.AND P3, PT, R218, R0, PT ;  /* 0x00000000da00720c */ /* 0x000fe20003f66070 */
[----:B------:R-:W-:Y:S01]  /*ca90*/  MUFU.EX2 R190, R84 ;  /* 0x0000005400be7308 */ /* 0x000fe20000000800 */
[----:B-1----:R-:W-:-:S02]  /*caa0*/  MOV R77, R48 ;  /* 0x00000030004d7202 */ /* 0x002fc40000000f00 */
[----:B--2---:R-:W-:Y:S02]  /*cab0*/  F2FP.BF16.F32.PACK_AB R0, R21, R11 ;  /* 0x0000000b1500723e */ /* 0x004fe400000010ff */
[----:B------:R-:W-:-:S03]  /*cac0*/  LOP3.LUT R11, R4, 0xff, RZ, 0xc0, !PT ;  /* 0x000000ff040b7812 */ /* 0x000fc600078ec0ff */
[----:B------:R1:W2:Y:S01]  /*cad0*/  MUFU.EX2 R48, R83 ;  /* 0x0000005300307308 */ /* 0x0002a20000000800 */
[----:B------:R-:W-:Y:S01]  /*cae0*/  @!P2 HFMA2.BF16_V2 R71, -RZ.H0_H0, RZ.H0_H0, -R0.H0_H0 ;  /* 0x200000ffff47a231 */ /* 0x000fe20000340900 */
[----:B------:R-:W-:Y:S02]  /*caf0*/  @!P5 PRMT R10, R73, 0x5410, RZ ;  /* 0x00005410490ad816 */ /* 0x000fe400000000ff */
[----:B------:R-:W-:Y:S02]  /*cb00*/  LOP3.LUT R5, R4, 0xffff, RZ, 0xc0, !PT ;  /* 0x0000ffff04057812 */ /* 0x000fe400078ec0ff */
[----:B------:R-:W-:Y:S02]  /*cb10*/  ISETP.GE.U32.AND P5, PT, R218, R11, PT ;  /* 0x0000000bda00720c */ /* 0x000fe40003fa6070 */
[--C-:B------:R-:W-:Y:S02]  /*cb20*/  SHF.R.U32.HI R11, RZ, 0x18, R4.reuse ;  /* 0x00000018ff0b7819 */ /* 0x100fe40000011604 */
[----:B------:R-:W-:-:S02]  /*cb30*/  SHF.R.U32.HI R4, RZ, 0x10, R4 ;  /* 0x00000010ff047819 */ /* 0x000fc40000011604 */
[----:B------:R-:W-:Y:S02]  /*cb40*/  @P2 PRMT R47, R0, 0x7610, R47 ;  /* 0x00007610002f2816 */ /* 0x000fe4000000002f */
[----:B------:R-:W-:Y:S01]  /*cb50*/  SHF.R.U32.HI R5, RZ, 0x8, R5 ;  /* 0x00000008ff057819 */ /* 0x000fe20000011605 */
[----:B------:R-:W-:Y:S01]  /*cb60*/  @!P4 HFMA2.BF16_V2 R72, -RZ.H0_H0, RZ.H0_H0, -R30.H0_H0 ;  /* 0x200000ffff48c231 */ /* 0x000fe2000034091e */
[----:B------:R-:W-:Y:S02]  /*cb70*/  PRMT R29, R30, 0x7632, R29 ;  /* 0x000076321e1d7816 */ /* 0x000fe4000000001d */
[----:B------:R-:W-:Y:S02]  /*cb80*/  @!P2 PRMT R47, R71, 0x5410, RZ ;  /* 0x00005410472fa816 */ /* 0x000fe400000000ff */
[----:B------:R-:W-:Y:S02]  /*cb90*/  ISETP.GE.U32.AND P2, PT, R218, R11, PT ;  /* 0x0000000bda00720c */ /* 0x000fe40003f46070 */
[----:B------:R-:W-:-:S02]  /*cba0*/  LOP3.LUT R11, R4, 0xff, RZ, 0xc0, !PT ;  /* 0x000000ff040b7812 */ /* 0x000fc400078ec0ff */
[----:B------:R-:W-:Y:S02]  /*cbb0*/  LOP3.LUT R4, R5, 0xffff, RZ, 0xc0, !PT ;  /* 0x0000ffff05047812 */ /* 0x000fe400078ec0ff */
[----:B------:R-:W-:Y:S01]  /*cbc0*/  PRMT R23, R0, 0x7632, R23 ;  /* 0x0000763200177816 */ /* 0x000fe20000000017 */
[----:B------:R-:W-:Y:S01]  /*cbd0*/  @!P3 HFMA2.BF16_V2 R74, -RZ.H0_H0, RZ.H0_H0, -R29.H0_H0 ;  /* 0x200000ffff4ab231 */ /* 0x000fe2000034091d */
[----:B------:R-:W-:Y:S01]  /*cbe0*/  PRMT R96, R30, 0x5410, R29 ;  /* 0x000054101e607816 */ /* 0x000fe2000000001d */
[----:B------:R-:W-:Y:S01]  /*cbf0*/  IMAD.MOV.U32 R61, RZ, RZ, R186 ;  /* 0x000000ffff3d7224 */ /* 0x000fe200078e00ba */
[----:B------:R-:W-:Y:S02]  /*cc00*/  @!P4 PRMT R30, R72, 0x5410, RZ ;  /* 0x00005410481ec816 */ /* 0x000fe400000000ff */
[----:B------:R-:W-:Y:S01]  /*cc10*/  ISETP.GE.U32.AND P4, PT, R218, R4, PT ;  /* 0x00000004da00720c */ /* 0x000fe20003f86070 */
[----:B------:R-:W-:Y:S01]  /*cc20*/  FADD.FTZ R4, R21, R20 ;  /* 0x0000001415047221 */ /* 0x000fe20000010000 */
[----:B-1----:R-:W-:-:S02]  /*cc30*/  PRMT R83, R0, 0x5410, R23 ;  /* 0x0000541000537816 */ /* 0x002fc40000000017 */
[----:B------:R-:W-:Y:S01]  /*cc40*/  MOV R186, R176 ;  /* 0x000000b000ba7202 */ /* 0x000fe20000000f00 */
[----:B------:R-:W-:Y:S01]  /*cc50*/  IMAD.MOV.U32 R176, RZ, RZ, R178 ;  /* 0x000000ffffb07224 */ /* 0x000fe200078e00b2 */
[----:B--2---:R-:W-:Y:S01]  /*cc60*/  F2FP.BF16.F32.PACK_AB R0, R190, R48 ;  /* 0x00000030be00723e */ /* 0x004fe200000010ff */
[----:B------:R-:W-:Y:S01]  /*cc70*/  IMAD.MOV.U32 R178, RZ, RZ, R137 ;  /* 0x000000ffffb27224 */ /* 0x000fe200078e0089 */
[----:B------:R-:W-:Y:S02]  /*cc80*/  @!P3 PRMT R29, R74, 0x5410, RZ ;  /* 0x000054104a1db816 */ /* 0x000fe400000000ff */
[----:B------:R-:W-:Y:S01]  /*cc90*/  MOV R137, R189 ;  /* 0x000000bd00897202 */ /* 0x000fe20000000f00 */
[----:B------:R-:W-:Y:S01]  /*cca0*/  FADD.FTZ R189, R48, R4 ;  /* 0x0000000430bd7221 */ /* 0x000fe20000010000 */
[----:B------:R-:W-:Y:S02]  /*ccb0*/  ISETP.GE.U32.AND P3, PT, R218, R11, PT ;  /* 0x0000000bda00720c */ /* 0x000fe40003f66070 */
[----:B------:R-:W-:-:S02]  /*ccc0*/  PRMT R20, R0, 0x7610, R20 ;  /* 0x0000761000147816 */ /* 0x000fc40000000014 */
[----:B------:R-:W-:Y:S02]  /*ccd0*/  PRMT R11, R0, 0x7632, R11 ;  /* 0x00007632000b7816 */ /* 0x000fe4000000000b */
[----:B------:R-:W-:Y:S02]  /*cce0*/  LOP3.LUT R4, R7, R225, R230, 0x96, !PT ;  /* 0x000000e107047212 */ /* 0x000fe400078e96e6 */
[----:B---3--:R-:W-:Y:S02]  /*ccf0*/  LOP3.LUT R0, R231, R64, R228, 0x96, !PT ;  /* 0x00000040e7007212 */ /* 0x008fe400078e96e4 */
[----:B------:R1:W5:Y:S04]  /*cd00*/  LDL.LU.64 R230, [R1+0x198] ;  /* 0x0001980001e67983 */ /* 0x0003680000300a00 */
[----:B------:R-:W2:Y:S04]  /*cd10*/  LDL R70, [R1+0x12c] ;  /* 0x00012c0001467983 */ /* 0x000ea80000100800 */
[----:B------:R-:W3:Y:S01]  /*cd20*/  LDL R73, [R1+0xdc] ;  /* 0x0000dc0001497983 */ /* 0x000ee20000100800 */
[----:B------:R-:W-:-:S02]  /*cd30*/  IMAD.MOV.U32 R60, RZ, RZ, R244 ;  /* 0x000000ffff3c7224 */ /* 0x000fc400078e00f4 */
[----:B------:R-:W-:Y:S02]  /*cd40*/  IMAD.MOV.U32 R62, RZ, RZ, R245 ;  /* 0x000000ffff3e7224 */ /* 0x000fe400078e00f5 */
[----:B------:R-:W-:-:S05]  /*cd50*/  IMAD.WIDE.U32 R244, R0, -0x326172a9, RZ ;  /* 0xcd9e8d5700f47825 */ /* 0x000fca00078e00ff */
[----:B------:R-:W-:Y:S01]  /*cd60*/  LOP3.LUT R0, R245, R226, R2, 0x96, !PT ;  /* 0x000000e2f5007212 */ /* 0x000fe200078e9602 */
[----:B------:R-:W-:-:S04]  /*cd70*/  IMAD.MOV.U32 R97, RZ, RZ, R49 ;  /* 0x000000ffff617224 */ /* 0x000fc800078e0031 */
[----:B------:R-:W-:-:S04]  /*cd80*/  IMAD.WIDE.U32 R48, R0, -0x2daee0ad, RZ ;  /* 0xd2511f5300307825 */ /* 0x000fc800078e00ff */
[----:B------:R-:W-:Y:S01]  /*cd90*/  IMAD.MOV.U32 R54, RZ, RZ, R132 ;  /* 0x000000ffff367224 */ /* 0x000fe200078e0084 */
[----:B------:R-:W-:Y:S01]  /*cda0*/  LOP3.LUT R0, R49, R224, R6, 0x96, !PT ;  /* 0x000000e031007212 */ /* 0x000fe200078e9606 */
[----:B------:R-:W-:-:S04]  /*cdb0*/  IMAD.WIDE.U32 R4, R4, -0x326172a9, RZ ;  /* 0xcd9e8d5704047825 */ /* 0x000fc800078e00ff */
[----:B------:R-:W-:Y:S02]  /*cdc0*/  IMAD.MOV.U32 R65, RZ, RZ, R54 ;  /* 0x000000ffff417224 */ /* 0x000fe400078e0036 */
[----:B------:R-:W-:Y:S01]  /*cdd0*/  IMAD.WIDE.U32 R54, R0, -0x326172a9, RZ ;  /* 0xcd9e8d5700367825 */ /* 0x000fe200078e00ff */
[----:B------:R-:W-:Y:S02]  /*cde0*/  LOP3.LUT R5, R5, R252, R244, 0x96, !PT ;  /* 0x000000fc05057212 */ /* 0x000fe400078e96f4 */
[----:B------:R-:W-:Y:S02]  /*cdf0*/  MOV R86, R59 ;  /* 0x0000003b00567202 */ /* 0x000fe40000000f00 */
[----:B------:R-:W-:Y:S01]  /*ce00*/  LOP3.LUT R0, R55, R77, R4, 0x96, !PT ;  /* 0x0000004d37007212 */ /* 0x000fe200078e9604 */
[----:B------:R-:W-:Y:S02]  /*ce10*/  IMAD.MOV.U32 R63, RZ, RZ, R60 ;  /* 0x000000ffff3f7224 */ /* 0x000fe400078e003c */
[----:B------:R-:W-:-:S02]  /*ce20*/  IMAD.MOV.U32 R59, RZ, RZ, R97 ;  /* 0x000000ffff3b7224 */ /* 0x000fc400078e0061 */
[----:B------:R-:W-:Y:S02]  /*ce30*/  IMAD.MOV.U32 R60, RZ, RZ, R136 ;  /* 0x000000ffff3c7224 */ /* 0x000fe400078e0088 */
[----:B------:R-:W-:Y:S01]  /*ce40*/  IMAD.MOV.U32 R97, RZ, RZ, R131 ;  /* 0x000000ffff617224 */ /* 0x000fe200078e0083 */
[----:B------:R-:W-:Y:S01]  /*ce50*/  MOV R131, R100 ;  /* 0x0000006400837202 */ /* 0x000fe20000000f00 */
[----:B------:R-:W-:Y:S02]  /*ce60*/  IMAD.MOV.U32 R136, RZ, RZ, R101 ;  /* 0x000000ffff887224 */ /* 0x000fe400078e0065 */
[----:B------:R-:W-:-:S04]  /*ce70*/  IMAD.WIDE.U32 R4, R5, -0x2daee0ad, RZ ;  /* 0xd2511f5305047825 */ /* 0x000fc800078e00ff */
[----:B------:R-:W-:Y:S01]  /*ce80*/  IMAD.WIDE.U32 R100, R0, -0x2daee0ad, RZ ;  /* 0xd2511f5300647825 */ /* 0x000fe200078e00ff */
[----:B------:R-:W-:-:S04]  /*ce90*/  LOP3.LUT R5, R5, R76, R48, 0x96, !PT ;  /* 0x0000004c05057212 */ /* 0x000fc800078e9630 */
[----:B------:R-:W-:Y:S01]  /*cea0*/  LOP3.LUT R0, R101, R251, R4, 0x96, !PT ;  /* 0x000000fb65007212 */ /* 0x000fe200078e9604 */
[----:B------:R-:W-:Y:S02]  /*ceb0*/  IMAD.MOV.U32 R85, RZ, RZ, R62 ;  /* 0x000000ffff557224 */ /* 0x000fe400078e003e */
[----:B------:R-:W-:Y:S01]  /*cec0*/  IMAD.MOV.U32 R69, RZ, RZ, R61 ;  /* 0x000000ffff457224 */ /* 0x000fe200078e003d */
[----:B------:R-:W-:Y:S01]  /*ced0*/  MOV R61, R53 ;  /* 0x00000035003d7202 */ /* 0x000fe20000000f00 */
[----:B------:R-:W-:Y:S02]  /*cee0*/  IMAD.MOV.U32 R62, RZ, RZ, R52 ;  /* 0x000000ffff3e7224 */ /* 0x000fe400078e0034 */
[----:B------:R-:W-:-:S04]  /*cef0*/  IMAD.WIDE.U32 R52, R5, -0x326172a9, RZ ;  /* 0xcd9e8d5705347825 */ /* 0x000fc800078e00ff */
[----:B------:R-:W-:Y:S01]  /*cf00*/  IMAD.WIDE.U32 R4, R0, -0x326172a9, RZ ;  /* 0xcd9e8d5700047825 */ /* 0x000fe200078e00ff */
[----:B------:R-:W-:Y:S04]  /*cf10*/  ST.E.U16 desc[UR4][R12.64+-0x40], R38 ;  /* 0xffffc0260c007985 */ /* 0x000fe8000c101504 */
[----:B------:R-:W-:Y:S01]  /*cf20*/  ST.E.U16 desc[UR4][R12.64+-0x3e], R37 ;  /* 0xffffc2250c007985 */ /* 0x000fe2000c101504 */
[----:B------:R-:W-:-:S03]  /*cf30*/  SHF.R.U32.HI R7, RZ, 0x10, R4 ;  /* 0x00000010ff077819 */ /* 0x000fc60000011604 */
[----:B------:R-:W-:Y:S01]  /*cf40*/  ST.E.U16 desc[UR4][R18.64+-0x40], R40 ;  /* 0xffffc02812007985 */ /* 0x000fe2000c101504 */
[----:B------:R-:W-:-:S03]  /*cf50*/  LOP3.LUT R0, R5, R250, R52, 0x96, !PT ;  /* 0x000000fa05007212 */ /* 0x000fc600078e9634 */
[----:B------:R-:W-:Y:S01]  /*cf60*/  ST.E.U16 desc[UR4][R18.64+-0x3e], R39 ;  /* 0xffffc22712007985 */ /* 0x000fe2000c101504 */
[----:B------:R-:W-:-:S03]  /*cf70*/  LOP3.LUT R5, R4, 0xffff, RZ, 0xc0, !PT ;  /* 0x0000ffff04057812 */ /* 0x000fc600078ec0ff */
[----:B------:R-:W-:Y:S01]  /*cf80*/  ST.E.U16 desc[UR4][R16.64+-0x40], R28 ;  /* 0xffffc01c10007985 */ /* 0x000fe2000c101504 */
[----:B------:R-:W-:-:S03]  /*cf90*/  SHF.R.U32.HI R6, RZ, 0x18, R4 ;  /* 0x00000018ff067819 */ /* 0x000fc60000011604 */
[----:B------:R-:W-:Y:S04]  /*cfa0*/  ST.E.U16 desc[UR4][R16.64+-0x3e], R27 ;  /* 0xffffc21b10007985 */ /* 0x000fe8000c101504 */
[----:B------:R4:W-:Y:S01]  /*cfb0*/  ST.E.U16 desc[UR4][R14.64+-0x3e], R8 ;  /* 0xffffc2080e007985 */ /* 0x0009e2000c101504 */
[----:B------:R-:W-:Y:S02]  /*cfc0*/  SHF.R.U32.HI R5, RZ, 0x8, R5 ;  /* 0x00000008ff057819 */ /* 0x000fe40000011605 */
[----:B----4-:R-:W-:Y:S02]  /*cfd0*/  LOP3.LUT R8, R4, 0xff, RZ, 0xc0, !PT ;  /* 0x000000ff04087812 */ /* 0x010fe400078ec0ff */
[----:B------:R-:W-:-:S04]  /*cfe0*/  LOP3.LUT R4, R7, 0xff, RZ, 0xc0, !PT ;  /* 0x000000ff07047812 */ /* 0x000fc800078ec0ff */
[----:B------:R-:W-:Y:S02]  /*cff0*/  PRMT R27, R4, 0x5410, R6 ;  /* 0x00005410041b7816 */ /* 0x000fe40000000006 */
[----:B------:R-:W-:Y:S02]  /*d000*/  LOP3.LUT R4, R0, 0xffff, RZ, 0xc0, !PT ;  /* 0x0000ffff00047812 */ /* 0x000fe400078ec0ff */
[----:B------:R-:W-:Y:S02]  /*d010*/  PRMT R28, R8, 0x5410, R5 ;  /* 0x00005410081c7816 */ /* 0x000fe40000000005 */
[----:B------:R-:W-:Y:S02]  /*d020*/  SHF.R.U32.HI R5, RZ, 0x8, R4 ;  /* 0x00000008ff057819 */ /* 0x000fe40000011604 */
[----:B------:R-:W-:-:S04]  /*d030*/  LOP3.LUT R4, R0, 0xff, RZ, 0xc0, !PT ;  /* 0x000000ff00047812 */ /* 0x000fc800078ec0ff */
[----:B------:R-:W-:Y:S02]  /*d040*/  PRMT R38, R4, 0x5410, R5 ;  /* 0x0000541004267816 */ /* 0x000fe40000000005 */
[--C-:B------:R-:W-:Y:S02]  /*d050*/  SHF.R.U32.HI R5, RZ, 0x10, R0.reuse ;  /* 0x00000010ff057819 */ /* 0x100fe40000011600 */
[----:B------:R-:W-:Y:S02]  /*d060*/  SHF.R.U32.HI R4, RZ, 0x18, R0 ;  /* 0x00000018ff047819 */ /* 0x000fe40000011600 */
[----:B------:R-:W-:-:S04]  /*d070*/  LOP3.LUT R0, R5, 0xff, RZ, 0xc0, !PT ;  /* 0x000000ff05007812 */ /* 0x000fc800078ec0ff */
[----:B------:R-:W-:Y:S01]  /*d080*/  PRMT R37, R0, 0x5410, R4 ;  /* 0x0000541000257816 */ /* 0x000fe20000000004 */
[----:B------:R-:W-:Y:S04]  /*d090*/  ST.E.U16 desc[UR4][R14.64+-0x40], R9 ;  /* 0xffffc0090e007985 */ /* 0x000fe8000c101504 */
[----:B------:R-:W-:Y:S04]  /*d0a0*/  ST.E.U16 desc[UR4][R12.64+-0x30], R42 ;  /* 0xffffd02a0c007985 */ /* 0x000fe8000c101504 */
[----:B------:R-:W-:Y:S04]  /*d0b0*/  ST.E.U16 desc[UR4][R12.64+-0x2e], R41 ;  /* 0xffffd2290c007985 */ /* 0x000fe8000c101504 */
[----:B------:R-:W-:Y:S04]  /*d0c0*/  ST.E.U16 desc[UR4][R18.64+-0x30], R36 ;  /* 0xffffd02412007985 */ /* 0x000fe8000c101504 */
[----:B------:R-:W-:Y:S04]  /*d0d0*/  ST.E.U16 desc[UR4][R18.64+-0x2e], R43 ;  /* 0xffffd22b12007985 */ /* 0x000fe8000c101504 */
[----:B------:R-:W-:Y:S04]  /*d0e0*/  ST.E.U16 desc[UR4][R16.64+-0x30], R25 ;  /* 0xffffd01910007985 */ /* 0x000fe8000c101504 */
[----:B------:R4:W-:Y:S01]  /*d0f0*/  ST.E.U16 desc[UR4][R16.64+-0x2e], R24 ;  /* 0xffffd21810007985 */ /* 0x0009e2000c101504 */
[----:B--2---:R-:W-:-:S05]  /*d100*/  IMAD.WIDE.U32 R70, R70, -0x326172a9, RZ ;  /* 0xcd9e8d5746467825 */ /* 0x004fca00078e00ff */
[----:B---3--:R-:W-:Y:S02]  /*d110*/  LOP3.LUT R0, R73, R71, RZ, 0x3c, !PT ;  /* 0x0000004749007212 */ /* 0x008fe400078e3cff */
[----:B------:R-:W-:-:S03]  /*d120*/  LOP3.LUT R3, R3, R227, R70, 0x96, !PT ;  /* 0x000000e303037212 */ /* 0x000fc600078e9646 */
[----:B------:R-:W-:-:S04]  /*d130*/  IMAD.WIDE.U32 R4, R0, -0x2daee0ad, RZ ;  /* 0xd2511f5300047825 */ /* 0x000fc800078e00ff */
[----:B------:R-:W-:Y:S01]  /*d140*/  IMAD.WIDE.U32 R6, R3, -0x2daee0ad, RZ ;  /* 0xd2511f5303067825 */ /* 0x000fe200078e00ff */
[----:B------:R-:W-:Y:S01]  /*d150*/  LOP3.LUT R0, R5, R64, R228, 0x96, !PT ;  /* 0x0000004005007212 */ /* 0x000fe200078e96e4 */
[----:B------:R-:W-:Y:S04]  /*d160*/  STL.64 [R1+0xa0], R70 ;  /* 0x0000a04601007387 */ /* 0x000fe80000100a00 */
[----:B----4-:R-:W-:Y:S01]  /*d170*/  IMAD.WIDE.U32 R24, R0, -0x326172a9, RZ ;  /* 0xcd9e8d5700187825 */ /* 0x010fe200078e00ff */
[----:B------:R-:W-:Y:S01]  /*d180*/  LOP3.LUT R0, R7, R225, R4, 0x96, !PT ;  /* 0x000000e107007212 */ /* 0x000fe200078e9604 */
[----:B------:R2:W-:Y:S03]  /*d190*/  STL.64 [R1+0x38], R4 ;  /* 0x0000380401007387 */ /* 0x0005e60000100a00 */
[----:B------:R-:W-:Y:S01]  /*d1a0*/  LOP3.LUT R2, R25, R226, R2, 0x96, !PT ;  /* 0x000000e219027212 */ /* 0x000fe200078e9602 */
[----:B------:R1:W5:Y:S04]  /*d1b0*/  LDL.LU.64 R228, [R1+0x190] ;  /* 0x0001900001e47983 */ /* 0x0003680000300a00 */
[----:B------:R-:W-:Y:S01]  /*d1c0*/  IMAD.WIDE.U32 R8, R2, -0x2daee0ad, RZ ;  /* 0xd2511f5302087825 */ /* 0x000fe200078e00ff */
[----:B------:R1:W5:Y:S03]  /*d1d0*/  LDL.LU R227, [R1+0x188] ;  /* 0x0001880001e37983 */ /* 0x0003660000300800 */
[----:B--2---:R-:W-:-:S05]  /*d1e0*/  IMAD.WIDE.U32 R4, R0, -0x326172a9, RZ ;  /* 0xcd9e8d5700047825 */ /* 0x004fca00078e00ff */
[----:B------:R-:W-:Y:S02]  /*d1f0*/  LOP3.LUT R2, R5, R252, R24, 0x96, !PT ;  /* 0x000000fc05027212 */ /* 0x000fe400078e9618 */
[----:B------:R-:W-:-:S03]  /*d200*/  LOP3.LUT R0, R9, R224, R6, 0x96, !PT ;  /* 0x000000e009007212 */ /* 0x000fc600078e9606 */
[----:B------:R-:W-:-:S05]  /*d210*/  IMAD.WIDE.U32 R2, R2, -0x2daee0ad, RZ ;  /* 0xd2511f5302027825 */ /* 0x000fca00078e00ff */
[----:B------:R-:W-:Y:S01]  /*d220*/  LOP3.LUT R5, R3, R76, R8, 0x96, !PT ;  /* 0x0000004c03057212 */ /* 0x000fe200078e9608 */
[----:B------:R-:W-:Y:S02]  /*d230*/  IMAD.MOV.U32 R76, RZ, RZ, R65 ;  /* 0x000000ffff4c7224 */ /* 0x000fe400078e0041 */
[----:B------:R-:W-:Y:S01]  /*d240*/  IMAD.WIDE.U32 R64, R0, -0x326172a9, RZ ;  /* 0xcd9e8d5700407825 */ /* 0x000fe200078e00ff */
[----:B------:R-:W-:Y:S04]  /*d250*/  STL.64 [R1+0x30], R24 ;  /* 0x0000301801007387 */ /* 0x000fe80000100a00 */
[----:B------:R1:W5:Y:S01]  /*d260*/  LDL.LU R226, [R1+0x184] ;  /* 0x0001840001e27983 */ /* 0x0003620000300800 */
[----:B------:R-:W-:Y:S01]  /*d270*/  LOP3.LUT R0, R65, R77, R4, 0x96, !PT ;  /* 0x0000004d41007212 */ /* 0x000fe200078e9604 */
[----:B------:R-:W-:-:S02]  /*d280*/  IMAD.MOV.U32 R77, RZ, RZ, R176 ;  /* 0x000000ffff4d7224 */ /* 0x000fc400078e00b0 */
[----:B------:R1:W5:Y:S04]  /*d290*/  LDL.LU R225, [R1+0x180] ;  /* 0x0001800001e17983 */ /* 0x0003680000300800 */
[----:B------:R1:W5:Y:S04]  /*d2a0*/  LDL.LU R224, [R1+0x17c] ;  /* 0x00017c0001e07983 */ /* 0x0003680000300800 */
[----:B------:R-:W2:Y:S01]  /*d2b0*/  LDL.LU R176, [R1] ;  /* 0x0000000001b07983 */ /* 0x000ea20000300800 */
[----:B------:R-:W-:-:S05]  /*d2c0*/  IMAD.WIDE.U32 R48, R0, -0x2daee0ad, RZ ;  /* 0xd2511f5300307825 */ /* 0x000fca00078e00ff */
[----:B------:R-:W-:-:S05]  /*d2d0*/  LOP3.LUT R2, R49, R251, R2, 0x96, !PT ;  /* 0x000000fb31027212 */ /* 0x000fca00078e9602 */
[----:B------:R-:W-:Y:S01]  /*d2e0*/  IMAD.WIDE.U32 R2, R2, -0x326172a9, RZ ;  /* 0xcd9e8d5702027825 */ /* 0x000fe200078e00ff */
[----:B------:R-:W-:Y:S02]  /*d2f0*/  ST.E.U16 desc[UR4][R14.64+-0x30], R26 ;  /* 0xffffd01a0e007985 */ /* 0x000fe4000c101504 */
[C---:B------:R-:W-:Y:S02]  /*d300*/  LOP3.LUT R0, R2.reuse, 0xffff, RZ, 0xc0, !PT ;  /* 0x0000ffff02007812 */ /* 0x040fe400078ec0ff */
[----:B------:R-:W-:Y:S01]  /*d310*/  ST.E.U16 desc[UR4][R14.64+-0x2e], R10 ;  /* 0xffffd20a0e007985 */ /* 0x000fe2000c101504 */
[----:B------:R-:W-:Y:S02]  /*d320*/  LOP3.LUT R4, R2, 0xff, RZ, 0xc0, !PT ;  /* 0x000000ff02047812 */ /* 0x000fe400078ec0ff */
[----:B------:R-:W-:Y:S01]  /*d330*/  SHF.R.U32.HI R0, RZ, 0x8, R0 ;  /* 0x00000008ff007819 */ /* 0x000fe20000011600 */
[----:B------:R-:W-:Y:S04]  /*d340*/  ST.E.U16 desc[UR4][R12.64+-0x20], R35 ;  /* 0xffffe0230c007985 */ /* 0x000fe8000c101504 */
[----:B------:R-:W-:Y:S01]  /*d350*/  ST.E.U16 desc[UR4][R12.64+-0x1e], R44 ;  /* 0xffffe22c0c007985 */ /* 0x000fe2000c101504 */
[----:B------:R-:W-:-:S03]  /*d360*/  PRMT R6, R4, 0x5410, R0 ;  /* 0x0000541004067816 */ /* 0x000fc60000000000 */
[----:B------:R3:W-:Y:S01]  /*d370*/  ST.E.U16 desc[UR4][R18.64+-0x1e], R45 ;  /* 0xffffe22d12007985 */ /* 0x0007e2000c101504 */
[----:B------:R-:W-:Y:S02]  /*d380*/  SHF.R.U32.HI R4, RZ, 0x10, R2 ;  /* 0x00000010ff047819 */ /* 0x000fe40000011602 */
[----:B------:R-:W-:Y:S01]  /*d390*/  PRMT R21, R22, 0x7632, R21 ;  /* 0x0000763216157816 */ /* 0x000fe20000000015 */
[----:B------:R-:W-:Y:S02]  /*d3a0*/  @!P6 HFMA2.BF16_V2 R75, -RZ.H0_H0, RZ.H0_H0, -R23.H0_H0 ;  /* 0x200000ffff4be231 */ /* 0x000fe40000340917 */
[----:B------:R-:W-:Y:S02]  /*d3b0*/  @!P5 HFMA2.BF16_V2 R81, -RZ.H0_H0, RZ.H0_H0, -R22.H0_H0 ;  /* 0x200000ffff51d231 */ /* 0x000fe40000340916 */
[----:B---3--:R-:W-:-:S03]  /*d3c0*/  IMAD.WIDE.U32 R44, R5, -0x326172a9, RZ ;  /* 0xcd9e8d57052c7825 */ /* 0x008fc600078e00ff */
[----:B------:R-:W-:Y:S02]  /*d3d0*/  LOP3.LUT R0, R3, R250, R44, 0x96, !PT ;  /* 0x000000fa03007212 */ /* 0x000fe400078e962c */
[----:B------:R-:W-:Y:S02]  /*d3e0*/  SHF.R.U32.HI R3, RZ, 0x18, R2 ;  /* 0x00000018ff037819 */ /* 0x000fe40000011602 */
[----:B------:R-:W-:-:S04]  /*d3f0*/  LOP3.LUT R2, R4, 0xff, RZ, 0xc0, !PT ;  /* 0x000000ff04027812 */ /* 0x000fc800078ec0ff */
[----:B------:R-:W-:Y:S02]  /*d400*/  PRMT R7, R2, 0x5410, R3 ;  /* 0x0000541002077816 */ /* 0x000fe40000000003 */
[----:B------:R-:W-:-:S04]  /*d410*/  LOP3.LUT R2, R0, 0xffff, RZ, 0xc0, !PT ;  /* 0x0000ffff00027812 */ /* 0x000fc800078ec0ff */
[----:B------:R-:W-:Y:S02]  /*d420*/  SHF.R.U32.HI R3, RZ, 0x8, R2 ;  /* 0x00000008ff037819 */ /* 0x000fe40000011602 */
[----:B------:R-:W-:Y:S01]  /*d430*/  LOP3.LUT R2, R0, 0xff, RZ, 0xc0, !PT ;  /* 0x000000ff00027812 */ /* 0x000fe200078ec0ff */
[----:B------:R-:W-:Y:S01]  /*d440*/  @!P4 HFMA2.BF16_V2 R82, -RZ.H0_H0, RZ.H0_H0, -R21.H0_H0 ;  /* 0x200000ffff52c231 */ /* 0x000fe20000340915 */
[----:B------:R-:W-:Y:S01]  /*d450*/  @!P6 PRMT R23, R75, 0x5410, RZ ;  /* 0x000054104b17e816 */ /* 0x000fe200000000ff */
[----:B------:R-:W-:Y:S01]  /*d460*/  @!P3 HFMA2.BF16_V2 R79, -RZ.H0_H0, RZ.H0_H0, -R20.H0_H0 ;  /* 0x200000ffff4fb231 */ /* 0x000fe20000340914 */
[----:B------:R-:W-:Y:S01]  /*d470*/  PRMT R5, R2, 0x5410, R3 ;  /* 0x0000541002057816 */ /* 0x000fe20000000003 */
[----:B------:R-:W-:Y:S01]  /*d480*/  @!P2 HFMA2.BF16_V2 R78, -RZ.H0_H0, RZ.H0_H0, -R11.H0_H0 ;  /* 0x200000ffff4ea231 */ /* 0x000fe2000034090b */
[----:B------:R-:W-:Y:S01]  /*d490*/  SHF.R.U32.HI R3, RZ, 0x10, R0 ;  /* 0x00000010ff037819 */ /* 0x000fe20000011600 */
[----:B------:R-:W-:Y:S01]  /*d4a0*/  IMAD.MOV.U32 R70, RZ, RZ, R76 ;  /* 0x000000ffff467224 */ /* 0x000fe200078e004c */
[----:B------:R-:W-:Y:S01]  /*d4b0*/  PRMT R67, R22, 0x5410, R21 ;  /* 0x0000541016437816 */ /* 0x000fe20000000015 */
[----:B------:R-:W-:Y:S01]  /*d4c0*/  IMAD.MOV.U32 R132, RZ, RZ, R102 ;  /* 0x000000ffff847224 */ /* 0x000fe200078e0066 */
[----:B------:R-:W-:Y:S01]  /*d4d0*/  MOV R76, R179 ;  /* 0x000000b3004c7202 */ /* 0x000fe20000000f00 */
[----:B------:R-:W-:Y:S01]  /*d4e0*/  ST.E.U16 desc[UR4][R18.64+-0x20], R46 ;  /* 0xffffe02e12007985 */ /* 0x000fe2000c101504 */
[----:B------:R-:W-:-:S02]  /*d4f0*/  @!P5 PRMT R22, R81, 0x5410, RZ ;  /* 0x000054105116d816 */ /* 0x000fc400000000ff */
[----:B------:R-:W-:Y:S01]  /*d500*/  @!P4 PRMT R21, R82, 0x5410, RZ ;  /* 0x000054105215c816 */ /* 0x000fe200000000ff */
[----:B------:R-:W-:Y:S01]  /*d510*/  ST.E.U16 desc[UR4][R16.64+-0x20], R30 ;  /* 0xffffe01e10007985 */ /* 0x000fe2000c101504 */
[----:B------:R-:W-:Y:S02]  /*d520*/  PRMT R102, R20, 0x5410, R11 ;  /* 0x0000541014667816 */ /* 0x000fe4000000000b */
[----:B------:R-:W-:Y:S01]  /*d530*/  MOV R179, R220 ;  /* 0x000000dc00b37202 */ /* 0x000fe20000000f00 */
[----:B------:R-:W-:Y:S01]  /*d540*/  ST.E.U16 desc[UR4][R16.64+-0x1e], R29 ;  /* 0xffffe21d10007985 */ /* 0x000fe2000c101504 */
[----:B------:R-:W-:Y:S02]  /*d550*/  SHF.R.U32.HI R2, RZ, 0x18, R0 ;  /* 0x00000018ff027819 */ /* 0x000fe40000011600 */
[----:B------:R-:W-:Y:S01]  /*d560*/  @!P3 PRMT R20, R79, 0x5410, RZ ;  /* 0x000054104f14b816 */ /* 0x000fe200000000ff */
[----:B------:R-:W-:Y:S01]  /*d570*/  ST.E.U16 desc[UR4][R14.64+-0x20], R47 ;  /* 0xffffe02f0e007985 */ /* 0x000fe2000c101504 */
[----:B------:R-:W-:-:S02]  /*d580*/  @!P2 PRMT R11, R78, 0x5410, RZ ;  /* 0x000054104e0ba816 */ /* 0x000fc400000000ff */
[----:B------:R-:W-:Y:S01]  /*d590*/  LOP3.LUT R0, R3, 0xff, RZ, 0xc0, !PT ;  /* 0x000000ff03007812 */ /* 0x000fe200078ec0ff */
[----:B------:R-:W-:Y:S01]  /*d5a0*/  ST.E.U16 desc[UR4][R14.64+-0x1e], R23 ;  /* 0xffffe2170e007985 */ /* 0x000fe2000c101504 */
[----:B------:R-:W-:-:S03]  /*d5b0*/  PRMT R220, R218, 0x7054, R218 ;  /* 0x00007054dadc7816 */ /* 0x000fc600000000da */
[----:B------:R-:W-:Y:S01]  /*d5c0*/  ST.E.U16 desc[UR4][R12.64+-0x10], R32 ;  /* 0xfffff0200c007985 */ /* 0x000fe2000c101504 */
[----:B------:R-:W-:-:S03]  /*d5d0*/  PRMT R4, R0, 0x5410, R2 ;  /* 0x0000541000047816 */ /* 0x000fc60000000002 */
[----:B------:R-:W-:Y:S01]  /*d5e0*/  ST.E.U16 desc[UR4][R12.64+-0xe], R31 ;  /* 0xfffff21f0c007985 */ /* 0x000fe2000c101504 */
[----:B------:R-:W-:-:S03]  /*d5f0*/  HSET2.LE.AND R2, R27, R220, PT ;  /* 0x000000dc1b027233 */ /* 0x000fc60003803000 */
[----:B------:R-:W-:Y:S04]  /*d600*/  ST.E.U16 desc[UR4][R18.64+-0x10], R34 ;  /* 0xfffff02212007985 */ /* 0x000fe8000c101504 */
[----:B------:R-:W-:Y:S04]  /*d610*/  ST.E.U16 desc[UR4][R18.64+-0xe], R33 ;  /* 0xfffff22112007985 */ /* 0x000fe8000c101504 */
[----:B------:R-:W-:Y:S04]  /*d620*/  ST.E.U16 desc[UR4][R16.64+-0x10], R22 ;  /* 0xfffff01610007985 */ /* 0x000fe8000c101504 */
[----:B------:R-:W-:Y:S04]  /*d630*/  ST.E.U16 desc[UR4][R16.64+-0xe], R21 ;  /* 0xfffff21510007985 */ /* 0x000fe8000c101504 */
[----:B------:R-:W-:Y:S04]  /*d640*/  ST.E.U16 desc[UR4][R14.64+-0x10], R20 ;  /* 0xfffff0140e007985 */ /* 0x000fe8000c101504 */
[----:B------:R3:W-:Y:S04]  /*d650*/  ST.E.U16 desc[UR4][R14.64+-0xe], R11 ;  /* 0xfffff20b0e007985 */ /* 0x0007e8000c101504 */
[----:B------:R-:W4:Y:S04]  /*d660*/  LDSM.16.MT88.4 R24, [R175+0xa000] ;  /* 0x00a00000af18783b */ /* 0x000f280000004200 */
[----:B------:R-:W1:Y:S04]  /*d670*/  LDSM.16.MT88.4 R20, [R205+0xa000] ;  /* 0x00a00000cd14783b */ /* 0x000e680000004200 */
[----:B------:R-:W1:Y:S01]  /*d680*/  LDSM.16.MT88.4 R40, [R208+0xa000] ;  /* 0x00a00000d028783b */ /* 0x000e620000004200 */
[----:B------:R-:W-:-:S02]  /*d690*/  HSET2.LE.AND R0, R28, R220, PT ;  /* 0x000000dc1c007233 */ /* 0x000fc40003803000 */
[--C-:B------:R-:W-:Y:S01]  /*d6a0*/  HSET2.LE.AND R3, R6, R220.reuse, PT ;  /* 0x000000dc06037233 */ /* 0x100fe20003803000 */
[----:B------:R-:W-:Y:S01]  /*d6b0*/  IMAD.MOV.U32 R84, RZ, RZ, R132 ;  /* 0x000000ffff547224 */ /* 0x000fe200078e0084 */
[----:B------:R-:W-:Y:S01]  /*d6c0*/  MOV R73, R177 ;  /* 0x000000b100497202 */ /* 0x000fe20000000f00 */
[----:B------:R-:W-:Y:S01]  /*d6d0*/  IMAD.MOV.U32 R72, RZ, RZ, R178 ;  /* 0x000000ffff487224 */ /* 0x000fe200078e00b2 */
[----:B------:R-:W-:Y:S01]  /*d6e0*/  LOP3.LUT R10, R66, R0, RZ, 0xc0, !PT ;  /* 0x00000000420a7212 */ /* 0x000fe200078ec0ff */
[----:B------:R-:W-:Y:S01]  /*d6f0*/  IMAD.MOV.U32 R74, RZ, RZ, R135 ;  /* 0x000000ffff4a7224 */ /* 0x000fe200078e0087 */
[--C-:B------:R-:W-:Y:S01]  /*d700*/  HSET2.LE.AND R0, R38, R220.reuse, PT ;  /* 0x000000dc26007233 */ /* 0x100fe20003803000 */
[----:B------:R-:W2:Y:S01]  /*d710*/  LDSM.16.MT88.4 R28, [R207+0xa000] ;  /* 0x00a00000cf1c783b */ /* 0x000ea20000004200 */
[----:B---3--:R-:W-:Y:S02]  /*d720*/  LOP3.LUT R11, R58, R2, RZ, 0xc0, !PT ;  /* 0x000000023a0b7212 */ /* 0x008fe400078ec0ff */
[----:B------:R-:W-:-:S02]  /*d730*/  HSET2.LE.AND R2, R37, R220, PT ;  /* 0x000000dc25027233 */ /* 0x000fc40003803000 */
[----:B------:R-:W-:Y:S02]  /*d740*/  LOP3.LUT R8, R80, R0, RZ, 0xc0, !PT ;  /* 0x0000000050087212 */ /* 0x000fe400078ec0ff */
[----:B------:R-:W-:Y:S01]  /*d750*/  LOP3.LUT R6, R51, R3, RZ, 0xc0, !PT ;  /* 0x0000000333067212 */ /* 0x000fe200078ec0ff */
[----:B------:R-:W-:Y:S01]  /*d760*/  IMAD.MOV.U32 R177, RZ, RZ, R223 ;  /* 0x000000ffffb17224 */ /* 0x000fe200078e00df */
[----:B------:R-:W-:Y:S01]  /*d770*/  LOP3.LUT R9, R68, R2, RZ, 0xc0, !PT ;  /* 0x0000000244097212 */ /* 0x000fe200078ec0ff */
[----:B------:R-:W-:Y:S01]  /*d780*/  IMAD.MOV.U32 R178, RZ, RZ, R134 ;  /* 0x000000ffffb27224 */ /* 0x000fe200078e0086 */
[--C-:B------:R-:W-:Y:S01]  /*d790*/  HSET2.LE.AND R0, R7, R220.reuse, PT ;  /* 0x000000dc07007233 */ /* 0x100fe20003803000 */
[----:B------:R-:W-:Y:S01]  /*d7a0*/  IMAD.MOV.U32 R32, RZ, RZ, R74 ;  /* 0x000000ffff207224 */ /* 0x000fe200078e004a */
[--C-:B------:R-:W-:Y:S01]  /*d7b0*/  HSET2.LE.AND R2, R5, R220.reuse, PT ;  /* 0x000000dc05027233 */ /* 0x100fe20003803000 */
[----:B------:R-:W-:Y:S01]  /*d7c0*/  IMAD.MOV.U32 R33, RZ, RZ, R84 ;  /* 0x000000ffff217224 */ /* 0x000fe200078e0054 */
[----:B------:R-:W-:Y:S01]  /*d7d0*/  HSET2.LE.AND R3, R4, R220, PT ;  /* 0x000000dc04037233 */ /* 0x000fe20003803000 */
[----:B------:R-:W-:Y:S01]  /*d7e0*/  IMAD.MOV.U32 R34, RZ, RZ, R72 ;  /* 0x000000ffff227224 */ /* 0x000fe200078e0048 */
[----:B------:R-:W-:Y:S01]  /*d7f0*/  LOP3.LUT R7, R50, R0, RZ, 0xc0, !PT ;  /* 0x0000000032077212 */ /* 0x000fe200078ec0ff */
[----:B------:R-:W-:Y:S01]  /*d800*/  IMAD.MOV.U32 R71, RZ, RZ, R133 ;  /* 0x000000ffff477224 */ /* 0x000fe200078e0085 */
[----:B------:R-:W-:Y:S01]  /*d810*/  LOP3.LUT R4, R57, R2, RZ, 0xc0, !PT ;  /* 0x0000000239047212 */ /* 0x000fe200078ec0ff */
[----:B------:R-:W-:Y:S01]  /*d820*/  LDSM.16.MT88.4 R36, [R207+0xb000] ;  /* 0x00b00000cf24783b */ /* 0x000fe20000004200 */
[----:B------:R-:W-:-:S02]  /*d830*/  LOP3.LUT R5, R56, R3, RZ, 0xc0, !PT ;  /* 0x0000000338057212 */ /* 0x000fc400078ec0ff */
[----:B------:R-:W-:Y:S01]  /*d840*/  MOV R35, R73 ;  /* 0x0000004900237202 */ /* 0x000fe20000000f00 */
[-C--:B----4-:R-:W-:Y:S01]  /*d850*/  HMMA.16816.F32.BF16 R168, R8, R24.reuse, R168 ;  /* 0x0000001808a8723c */ /* 0x090fe200000418a8 */
[----:B------:R3:W5:Y:S05]  /*d860*/  LDL.LU R223, [R1+0x178] ;  /* 0x0001780001df7983 */ /* 0x00076a0000300800 */
[C---:B------:R-:W-:Y:S06]  /*d870*/  HMMA.16816.F32.BF16 R152, R4.reuse, R24, R152 ;  /* 0x000000180498723c */ /* 0x040fec0000041898 */
[-C--:B------:R-:W-:Y:S06]  /*d880*/  HMMA.16816.F32.BF16 R148, R4, R26.reuse, R148 ;  /* 0x0000001a0494723c */ /* 0x080fec0000041894 */
[C---:B------:R-:W-:Y:S01]  /*d890*/  HMMA.16816.F32.BF16 R132, R8.reuse, R26, R192 ;  /* 0x0000001a0884723c */ /* 0x040fe200000418c0 */
[----:B------:R-:W4:Y:S05]  /*d8a0*/  LDSM.16.MT88.4 R24, [R175+0xb000] ;  /* 0x00b00000af18783b */ /* 0x000f2a0000004200 */
[-C--:B-1----:R-:W-:Y:S06]  /*d8b0*/  HMMA.16816.F32.BF16 R160, R8, R20.reuse, R160 ;  /* 0x0000001408a0723c */ /* 0x082fec00000418a0 */
[C---:B------:R-:W-:Y:S06]  /*d8c0*/  HMMA.16816.F32.BF16 R144, R4.reuse, R20, R144 ;  /* 0x000000140490723c */ /* 0x040fec0000041890 */
[----:B------:R-:W-:Y:S06]  /*d8d0*/  HMMA.16816.F32.BF16 R140, R4, R22, R140 ;  /* 0x00000016048c723c */ /* 0x000fec000004188c */
[----:B------:R-:W-:Y:S01]  /*d8e0*/  HMMA.16816.F32.BF16 R192, R8, R40, R32 ;  /* 0x0000002808c0723c */ /* 0x000fe20000041820 */
[----:B------:R-:W-:Y:S01]  /*d8f0*/  LDSM.16.MT88.4 R32, [R208+0xb000] ;  /* 0x00b00000d020783b */ /* 0x000fe20000004200 */
[----:B------:R-:W-:Y:S01]  /*d900*/  IMAD.MOV.U32 R74, RZ, RZ, R71 ;  /* 0x000000ffff4a7224 */ /* 0x000fe200078e0047 */
[----:B------:R-:W-:Y:S01]  /*d910*/  MOV R73, R76 ;  /* 0x0000004c00497202 */ /* 0x000fe20000000f00 */
[----:B------:R-:W-:Y:S01]  /*d920*/  IMAD.MOV.U32 R84, RZ, RZ, R70 ;  /* 0x000000ffff547224 */ /* 0x000fe200078e0046 */
[----:B------:R-:W-:Y:S01]  /*d930*/  MOV R76, R85 ;  /* 0x00000055004c7202 */ /* 0x000fe20000000f00 */
[----:B------:R-:W-:-:S02]  /*d940*/  IMAD.MOV.U32 R72, RZ, RZ, R77 ;  /* 0x000000ffff487224 */ /* 0x000fc400078e004d */
        /* <DEDUP_REMOVED lines=16> */
[----:B------:R-:W-:-:S02]  /*da50*/  IMAD.MOV.U32 R84, RZ, RZ, R69 ;  /* 0x000000ffff547224 */ /* 0x000fc400078e0045 */
[----:B------:R-:W-:Y:S02]  /*da60*/  IMAD.MOV.U32 R60, RZ, RZ, R217 ;  /* 0x000000ffff3c7224 */ /* 0x000fe400078e00d9 */
[----:B------:R-:W-:Y:S02]  /*da70*/  IMAD.MOV.U32 R70, RZ, RZ, R62 ;  /* 0x000000ffff467224 */ /* 0x000fe400078e003e */
[----:B------:R-:W-:Y:S02]  /*da80*/  IMAD.MOV.U32 R69, RZ, RZ, R61 ;  /* 0x000000ffff457224 */ /* 0x000fe400078e003d */
[----:B------:R-:W-:Y:S02]  /*da90*/  IMAD.MOV.U32 R59, RZ, RZ, R139 ;  /* 0x000000ffff3b7224 */ /* 0x000fe400078e008b */
[----:B------:R-:W-:Y:S01]  /*daa0*/  IMAD.MOV.U32 R97, RZ, RZ, R216 ;  /* 0x000000ffff617224 */ /* 0x000fe200078e00d8 */
[----:B--2---:R-:W-:Y:S01]  /*dab0*/  HMMA.16816.F32.BF16 R176, R8, R22, R176 ;  /* 0x0000001608b0723c */ /* 0x004fe200000418b0 */
[----:B------:R-:W1:Y:S01]  /*dac0*/  LDSM.16.MT88.4 R20, [R205+0xb000] ;  /* 0x00b00000cd14783b */ /* 0x000e620000004200 */
[----:B------:R-:W-:Y:S01]  /*dad0*/  IMAD.MOV.U32 R61, RZ, RZ, R60 ;  /* 0x000000ffff3d7224 */ /* 0x000fe200078e003c */
[----:B------:R-:W-:Y:S01]  /*dae0*/  MOV R51, R71 ;  /* 0x0000004700337202 */ /* 0x000fe20000000f00 */
[----:B------:R-:W-:-:S02]  /*daf0*/  IMAD.MOV.U32 R80, RZ, RZ, R70 ;  /* 0x000000ffff507224 */ /* 0x000fc400078e0046 */
[----:B------:R-:W-:Y:S01]  /*db00*/  IMAD.MOV.U32 R66, RZ, RZ, R69 ;  /* 0x000000ffff427224 */ /* 0x000fe200078e0045 */
[----:B------:R-:W-:Y:S01]  /*db10*/  MOV R63, R59 ;  /* 0x0000003b003f7202 */ /* 0x000fe20000000f00 */
[----:B------:R-:W-:Y:S01]  /*db20*/  IMAD.MOV.U32 R60, RZ, RZ, R97 ;  /* 0x000000ffff3c7224 */ /* 0x000fe200078e0061 */
[----:B------:R-:W-:Y:S01]  /*db30*/  HMMA.16816.F32.BF16 R68, R4, R28, R156 ;  /* 0x0000001c0444723c */ /* 0x000fe2000004189c */
[----:B------:R-:W-:Y:S01]  /*db40*/  IMAD.MOV.U32 R62, RZ, RZ, R214 ;  /* 0x000000ffff3e7224 */ /* 0x000fe200078e00d6 */
[----:B------:R-:W-:-:S05]  /*db50*/  MOV R47, R63 ;  /* 0x0000003f002f7202 */ /* 0x000fca0000000f00 */
[----:B------:R-:W-:Y:S01]  /*db60*/  IMAD.MOV.U32 R156, RZ, RZ, R72 ;  /* 0x000000ffff9c7224 */ /* 0x000fe200078e0048 */
[----:B------:R-:W-:Y:S01]  /*db70*/  MOV R158, R77 ;  /* 0x0000004d009e7202 */ /* 0x000fe20000000f00 */
[----:B------:R-:W-:Y:S02]  /*db80*/  IMAD.MOV.U32 R157, RZ, RZ, R73 ;  /* 0x000000ffff9d7224 */ /* 0x000fe400078e0049 */
[----:B------:R-:W-:Y:S01]  /*db90*/  IMAD.MOV.U32 R159, RZ, RZ, R76 ;  /* 0x000000ffff9f7224 */ /* 0x000fe200078e004c */
[----:B------:R-:W-:Y:S01]  /*dba0*/  HMMA.16816.F32.BF16 R56, R4, R40, R112 ;  /* 0x000000280438723c */ /* 0x000fe20000041870 */
[----:B------:R-:W-:-:S05]  /*dbb0*/  IMAD.MOV.U32 R46, RZ, RZ, R62 ;  /* 0x000000ffff2e7224 */ /* 0x000fca00078e003e */
[C---:B----4-:R-:W-:Y:S01]  /*dbc0*/  HMMA.16816.F32.BF16 R76, R4.reuse, R24, R196 ;  /* 0x00000018044c723c */ /* 0x050fe200000418c4 */
        /* <DEDUP_REMOVED lines=8> */
[----:B------:R-:W-:Y:S02]  /*dc50*/  IMAD.MOV.U32 R196, RZ, RZ, R84 ;  /* 0x000000ffffc47224 */ /* 0x000fe400078e0054 */
[----:B------:R-:W-:Y:S01]  /*dc60*/  IMAD.MOV.U32 R198, RZ, RZ, R85 ;  /* 0x000000ffffc67224 */ /* 0x000fe200078e0055 */
[----:B------:R-:W-:Y:S01]  /*dc70*/  HMMA.16816.F32.BF16 R72, R4, R30, R164 ;  /* 0x0000001e0448723c */ /* 0x000fe200000418a4 */
[----:B------:R-:W-:-:S05]  /*dc80*/  IMAD.MOV.U32 R199, RZ, RZ, R87 ;  /* 0x000000ffffc77224 */ /* 0x000fca00078e0057 */
[C---:B------:R-:W-:Y:S06]  /*dc90*/  HMMA.16816.F32.BF16 R84, R4.reuse, R26, R200 ;  /* 0x0000001a0454723c */ /* 0x040fec00000418c8 */
[C---:B-1----:R-:W-:Y:S06]  /*dca0*/  HMMA.16816.F32.BF16 R88, R4.reuse, R20, R88 ;  /* 0x000000140458723c */ /* 0x042fec0000041858 */
[C---:B------:R-:W-:Y:S06]  /*dcb0*/  HMMA.16816.F32.BF16 R92, R4.reuse, R22, R92 ;  /* 0x00000016045c723c */ /* 0x040fec000004185c */
[C---:B------:R-:W-:Y:S06]  /*dcc0*/  HMMA.16816.F32.BF16 R104, R4.reuse, R32, R104 ;  /* 0x000000200468723c */ /* 0x040fec0000041868 */
[C---:B------:R-:W-:Y:S06]  /*dcd0*/  HMMA.16816.F32.BF16 R108, R4.reuse, R34, R108 ;  /* 0x00000022046c723c */ /* 0x040fec000004186c */
[C---:B------:R-:W-:Y:S06]  /*dce0*/  HMMA.16816.F32.BF16 R120, R4.reuse, R36, R120 ;  /* 0x000000240478723c */ /* 0x040fec0000041878 */
[----:B------:R-:W-:Y:S06]  /*dcf0*/  HMMA.16816.F32.BF16 R116, R4, R38, R124 ;  /* 0x000000260474723c */ /* 0x000fec000004187c */
        /* <DEDUP_REMOVED lines=10> */
[----:B------:R-:W-:Y:S01]  /*dda0*/  MOV R200, R51 ;  /* 0x0000003300c87202 */ /* 0x000fe20000000f00 */
[----:B------:R-:W-:Y:S01]  /*ddb0*/  IMAD.MOV.U32 R159, RZ, RZ, R221 ;  /* 0x000000ffff9f7224 */ /* 0x000fe200078e00dd */
[----:B------:R-:W-:Y:S01]  /*ddc0*/  LOP3.LUT R2, R45, R243, R64, 0x96, !PT ;  /* 0x000000f32d027212 */ /* 0x000fe200078e9640 */
[----:B------:R-:W-:Y:S01]  /*ddd0*/  IMAD.MOV.U32 R156, RZ, RZ, R209 ;  /* 0x000000ffff9c7224 */ /* 0x000fe200078e00d1 */
[----:B------:R-:W-:Y:S01]  /*dde0*/  MOV R158, R204 ;  /* 0x000000cc009e7202 */ /* 0x000fe20000000f00 */
[----:B------:R-:W-:Y:S01]  /*ddf0*/  IMAD.MOV.U32 R157, RZ, RZ, R206 ;  /* 0x000000ffff9d7224 */ /* 0x000fe200078e00ce */
[----:B------:R-:W-:Y:S01]  /*de00*/  HMMA.16816.F32.BF16 R180, R8, R28, R180 ;  /* 0x0000001c08b4723c */ /* 0x000fe200000418b4 */
[----:B------:R-:W-:-:S05]  /*de10*/  IMAD.MOV.U32 R202, RZ, RZ, R66 ;  /* 0x000000ffffca7224 */ /* 0x000fca00078e0042 */
[C---:B------:R-:W-:Y:S01]  /*de20*/  HMMA.16816.F32.BF16 R184, R8.reuse, R30, R184 ;  /* 0x0000001e08b8723c */ /* 0x040fe200000418b8 */
[----:B------:R-:W-:Y:S01]  /*de30*/  IMAD.MOV.U32 R201, RZ, RZ, R80 ;  /* 0x000000ffffc97224 */ /* 0x000fe200078e0050 */
[----:B------:R-:W-:Y:S01]  /*de40*/  MOV R47, R5 ;  /* 0x00000005002f7202 */ /* 0x000fe20000000f00 */
[----:B------:R-:W-:Y:S01]  /*de50*/  IMAD.MOV.U32 R46, RZ, RZ, R6 ;  /* 0x000000ffff2e7224 */ /* 0x000fe200078e0006 */
[----:B------:R-:W-:Y:S01]  /*de60*/  MOV R42, R4 ;  /* 0x00000004002a7202 */ /* 0x000fe20000000f00 */
[----:B------:R-:W-:Y:S01]  /*de70*/  IMAD.MOV.U32 R43, RZ, RZ, R7 ;  /* 0x000000ffff2b7224 */ /* 0x000fe200078e0007 */
[----:B------:R-:W-:Y:S01]  /*de80*/  MOV R165, R212 ;  /* 0x000000d400a57202 */ /* 0x000fe20000000f00 */
[----:B------:R-:W-:Y:S01]  /*de90*/  HMMA.16816.F32.BF16 R4, R8, R22, R112 ;  /* 0x000000160804723c */ /* 0x000fe20000041870 */
[----:B------:R-:W-:Y:S01]  /*dea0*/  IMAD.MOV.U32 R127, RZ, RZ, R97 ;  /* 0x000000ffff7f7224 */ /* 0x000fe200078e0061 */
[----:B------:R3:W5:Y:S01]  /*deb0*/  LDL.LU R222, [R1+0x174] ;  /* 0x0001740001de7983 */ /* 0x0007620000300800 */
[----:B------:R-:W-:-:S03]  /*dec0*/  IMAD.WIDE.U32 R2, R2, -0x2daee0ad, RZ ;  /* 0xd2511f5302027825 */ /* 0x000fc600078e00ff */
[----:B------:R-:W-:Y:S01]  /*ded0*/  HMMA.16816.F32.BF16 R28, R8, R36, R156 ;  /* 0x00000024081c723c */ /* 0x000fe2000004189c */
[----:B------:R-:W-:-:S15]  /*dee0*/  IMAD.MOV.U32 R166, RZ, RZ, R211 ;  /* 0x000000ffffa67224 */ /* 0x000fde00078e00d3 */
[----:B------:R-:W-:-:S02]  /*def0*/  NOP ;  /* 0x0000000000007918 */ /* 0x000fc40000000000 */
[----:B------:R-:W-:Y:S01]  /*df00*/  IMAD.MOV.U32 R51, RZ, RZ, R5 ;  /* 0x000000ffff337224 */ /* 0x000fe200078e0005 */
[----:B------:R-:W-:Y:S01]  /*df10*/  MOV R50, R4 ;  /* 0x0000000400327202 */ /* 0x000fe20000000f00 */
[----:B------:R-:W-:Y:S02]  /*df20*/  IMAD.MOV.U32 R221, RZ, RZ, R6 ;  /* 0x000000ffffdd7224 */ /* 0x000fe400078e0006 */
[----:B------:R-:W-:Y:S01]  /*df30*/  IMAD.MOV.U32 R131, RZ, RZ, R7 ;  /* 0x000000ffff837224 */ /* 0x000fe200078e0007 */
[----:B------:R-:W-:Y:S01]  /*df40*/  LOP3.LUT R0, R3, R247, R48, 0x96, !PT ;  /* 0x000000f703007212 */ /* 0x000fe200078e9630 */
[C---:B------:R-:W-:Y:S01]  /*df50*/  HMMA.16816.F32.BF16 R4, R8.reuse, R32, R124 ;  /* 0x000000200804723c */ /* 0x040fe2000004187c */
[----:B------:R-:W-:Y:S01]  /*df60*/  LOP3.LUT R3, R2, 0xffff, RZ, 0xc0, !PT ;  /* 0x0000ffff02037812 */ /* 0x000fe200078ec0ff */
[----:B------:R-:W-:Y:S01]  /*df70*/  IMAD.MOV.U32 R167, RZ, RZ, R210 ;  /* 0x000000ffffa77224 */ /* 0x000fe200078e00d2 */
[----:B------:R-:W-:Y:S01]  /*df80*/  SHF.R.U32.HI R21, RZ, 0x18, R2 ;  /* 0x00000018ff157819 */ /* 0x000fe20000011602 */
[----:B------:R-:W-:Y:S01]  /*df90*/  IMAD.MOV.U32 R113, RZ, RZ, R174 ;  /* 0x000000ffff717224 */ /* 0x000fe200078e00ae */
[----:B------:R-:W-:Y:S01]  /*dfa0*/  MOV R112, R191 ;  /* 0x000000bf00707202 */ /* 0x000fe20000000f00 */
[----:B------:R-:W-:Y:S01]  /*dfb0*/  IMAD.MOV.U32 R114, RZ, RZ, R99 ;  /* 0x000000ffff727224 */ /* 0x000fe200078e0063 */
[----:B------:R-:W-:Y:S01]  /*dfc0*/  MOV R115, R98 ;  /* 0x0000006200737202 */ /* 0x000fe20000000f00 */
[----:B------:R-:W-:Y:S01]  /*dfd0*/  HMMA.16816.F32.BF16 R196, R8, R24, R196 ;  /* 0x0000001808c4723c */ /* 0x000fe200000418c4 */
[----:B------:R3:W5:Y:S01]  /*dfe0*/  LDL.LU R219, [R1+0x170] ;  /* 0x0001700001db7983 */ /* 0x0007620000300800 */
[----:B------:R-:W-:Y:S01]  /*dff0*/  IMAD.MOV.U32 R37, RZ, RZ, R51 ;  /* 0x000000ffff257224 */ /* 0x000fe200078e0033 */
[----:B------:R-:W-:-:S02]  /*e000*/  MOV R36, R50 ;  /* 0x0000003200247202 */ /* 0x000fc40000000f00 */
[----:B------:R-:W1:Y:S01]  /*e010*/  LDSM.16.MT88.4 R48, [R208+0xa800] ;  /* 0x00a80000d030783b */ /* 0x000e620000004200 */
[----:B------:R-:W-:Y:S03]  /*e020*/  HMMA.16816.F32.BF16 R200, R8, R26, R200 ;  /* 0x0000001a08c8723c */ /* 0x000fe600000418c8 */
[----:B------:R3:W5:Y:S04]  /*e030*/  LDL.LU R217, [R1+0x16c] ;  /* 0x00016c0001d97983 */ /* 0x0007680000300800 */
[----:B------:R-:W-:Y:S03]  /*e040*/  LDSM.16.MT88.4 R156, [R205+0xa800] ;  /* 0x00a80000cd9c783b */ /* 0x000fe60000004200 */
[----:B------:R-:W-:Y:S01]  /*e050*/  IMAD.MOV.U32 R41, RZ, RZ, R4 ;  /* 0x000000ffff297224 */ /* 0x000fe200078e0004 */
[----:B------:R-:W-:Y:S01]  /*e060*/  LOP3.LUT R4, R0, 0xffff, RZ, 0xc0, !PT ;  /* 0x0000ffff00047812 */ /* 0x000fe200078ec0ff */
[----:B------:R-:W-:Y:S01]  /*e070*/  IMAD.MOV.U32 R40, RZ, RZ, R5 ;  /* 0x000000ffff287224 */ /* 0x000fe200078e0005 */
[----:B------:R-:W-:Y:S01]  /*e080*/  LOP3.LUT R5, R2, 0xff, RZ, 0xc0, !PT ;  /* 0x000000ff02057812 */ /* 0x000fe200078ec0ff */
[----:B------:R-:W-:Y:S01]  /*e090*/  IMAD.MOV.U32 R22, RZ, RZ, R7 ;  /* 0x000000ffff167224 */ /* 0x000fe200078e0007 */
[----:B------:R-:W-:-:S02]  /*e0a0*/  SHF.R.U32.HI R7, RZ, 0x10, R2 ;  /* 0x00000010ff077819 */ /* 0x000fc40000011602 */
[----:B------:R-:W-:Y:S01]  /*e0b0*/  MOV R23, R6 ;  /* 0x0000000600177202 */ /* 0x000fe20000000f00 */
[C---:B------:R-:W-:Y:S01]  /*e0c0*/  HMMA.16816.F32.BF16 R32, R8.reuse, R34, R164 ;  /* 0x000000220820723c */ /* 0x040fe200000418a4 */
[----:B------:R-:W-:Y:S01]  /*e0d0*/  SHF.R.U32.HI R2, RZ, 0x8, R3 ;  /* 0x00000008ff027819 */ /* 0x000fe20000011603 */
[----:B------:R3:W5:Y:S01]  /*e0e0*/  LDL.LU R216, [R1+0x168] ;  /* 0x0001680001d87983 */ /* 0x0007620000300800 */
[----:B------:R-:W-:Y:S02]  /*e0f0*/  SHF.R.U32.HI R4, RZ, 0x8, R4 ;  /* 0x00000008ff047819 */ /* 0x000fe40000011604 */
[----:B------:R-:W-:Y:S01]  /*e100*/  LOP3.LUT R3, R0, 0xff, RZ, 0xc0, !PT ;  /* 0x000000ff00037812 */ /* 0x000fe200078ec0ff */
[----:B------:R-:W-:Y:S01]  /*e110*/  HMMA.16816.F32.BF16 R24, R8, R38, R112 ;  /* 0x000000260818723c */ /* 0x000fe20000041870 */
[----:B------:R-:W-:Y:S01]  /*e120*/  SHF.R.U32.HI R6, RZ, 0x10, R0 ;  /* 0x00000010ff067819 */ /* 0x000fe20000011600 */
[----:B------:R3:W5:Y:S01]  /*e130*/  LDL.LU R215, [R1+0x164] ;  /* 0x0001640001d77983 */ /* 0x0007620000300800 */
[----:B------:R-:W-:-:S02]  /*e140*/  PRMT R20, R5, 0x5410, R2 ;  /* 0x0000541005147816 */ /* 0x000fc40000000002 */
[----:B------:R-:W-:Y:S01]  /*e150*/  PRMT R2, R3, 0x5410, R4 ;  /* 0x0000541003027816 */ /* 0x000fe20000000004 */
[----:B------:R3:W5:Y:S01]  /*e160*/  LDL.LU R214, [R1+0x160] ;  /* 0x0001600001d67983 */ /* 0x0007620000300800 */
[----:B------:R-:W-:Y:S02]  /*e170*/  SHF.R.U32.HI R4, RZ, 0x18, R0 ;  /* 0x00000018ff047819 */ /* 0x000fe40000011600 */
[----:B------:R-:W-:Y:S01]  /*e180*/  LOP3.LUT R3, R6, 0xff, RZ, 0xc0, !PT ;  /* 0x000000ff06037812 */ /* 0x000fe200078ec0ff */
[----:B------:R3:W5:Y:S01]  /*e190*/  LDL.LU R212, [R1+0x15c] ;  /* 0x00015c0001d47983 */ /* 0x0007620000300800 */
[--C-:B------:R-:W-:Y:S02]  /*e1a0*/  HSET2.LE.AND R0, R2, R220.reuse, PT ;  /* 0x000000dc02007233 */ /* 0x100fe40003803000 */
[----:B------:R-:W-:Y:S01]  /*e1b0*/  PRMT R2, R3, 0x5410, R4 ;  /* 0x0000541003027816 */ /* 0x000fe20000000004 */
[----:B------:R-:W-:Y:S01]  /*e1c0*/  IMAD.MOV.U32 R10, RZ, RZ, R41 ;  /* 0x000000ffff0a7224 */ /* 0x000fe200078e0029 */
[----:B------:R-:W-:Y:S01]  /*e1d0*/  LOP3.LUT R5, R7, 0xff, RZ, 0xc0, !PT ;  /* 0x000000ff07057812 */ /* 0x000fe200078ec0ff */
[----:B------:R-:W-:Y:S01]  /*e1e0*/  IMAD.MOV.U32 R6, RZ, RZ, R46 ;  /* 0x000000ffff067224 */ /* 0x000fe200078e002e */
[----:B------:R-:W-:Y:S01]  /*e1f0*/  LOP3.LUT R124, R96, R0, RZ, 0xc0, !PT ;  /* 0x00000000607c7212 */ /* 0x000fe200078ec0ff */
[----:B------:R3:W5:Y:S01]  /*e200*/  LDL.LU R211, [R1+0x158] ;  /* 0x0001580001d37983 */ /* 0x0007620000300800 */
[----:B------:R-:W-:-:S02]  /*e210*/  HSET2.LE.AND R0, R2, R220, PT ;  /* 0x000000dc02007233 */ /* 0x000fc40003803000 */
[----:B------:R-:W-:Y:S01]  /*e220*/  HSET2.LE.AND R2, R20, R220, PT ;  /* 0x000000dc14027233 */ /* 0x000fe20003803000 */
[----:B------:R-:W-:Y:S01]  /*e230*/  IMAD.MOV.U32 R4, RZ, RZ, R47 ;  /* 0x000000ffff047224 */ /* 0x000fe200078e002f */
[----:B------:R-:W-:Y:S01]  /*e240*/  PRMT R5, R5, 0x5410, R21 ;  /* 0x0000541005057816 */ /* 0x000fe20000000015 */
[----:B------:R-:W-:Y:S01]  /*e250*/  IMAD.MOV.U32 R3, RZ, RZ, R42 ;  /* 0x000000ffff037224 */ /* 0x000fe200078e002a */
[----:B------:R-:W-:Y:S01]  /*e260*/  LOP3.LUT R125, R83, R0, RZ, 0xc0, !PT ;  /* 0x00000000537d7212 */ /* 0x000fe200078ec0ff */
[----:B------:R3:W5:Y:S01]  /*e270*/  LDL.LU R210, [R1+0x154] ;  /* 0x0001540001d27983 */ /* 0x0007620000300800 */
[----:B------:R-:W-:-:S03]  /*e280*/  LOP3.LUT R126, R67, R2, RZ, 0xc0, !PT ;  /* 0x00000002437e7212 */ /* 0x000fc600078ec0ff */
[----:B------:R-:W2:Y:S04]  /*e290*/  LDSM.16.MT88.4 R64, [R207+0xa800] ;  /* 0x00a80000cf40783b */ /* 0x000ea80000004200 */
[----:B------:R-:W4:Y:S01]  /*e2a0*/  LDSM.16.MT88.4 R80, [R175+0xb800] ;  /* 0x00b80000af50783b */ /* 0x000f220000004200 */
[----:B------:R-:W-:Y:S02]  /*e2b0*/  HSET2.LE.AND R0, R5, R220, PT ;  /* 0x000000dc05007233 */ /* 0x000fe40003803000 */
[----:B------:R-:W-:Y:S01]  /*e2c0*/  MOV R7, R43 ;  /* 0x0000002b00077202 */ /* 0x000fe20000000f00 */
[----:B------:R3:W5:Y:S02]  /*e2d0*/  LDL.LU R209, [R1+0x150] ;  /* 0x0001500001d17983 */ /* 0x0007640000300800 */
[----:B------:R-:W-:-:S02]  /*e2e0*/  LOP3.LUT R127, R102, R0, RZ, 0xc0, !PT ;  /* 0x00000000667f7212 */ /* 0x000fc400078ec0ff */
[----:B------:R-:W-:Y:S01]  /*e2f0*/  LOP3.LUT R2, R53, R243, R54, 0x96, !PT ;  /* 0x000000f335027212 */ /* 0x000fe200078e9636 */
[----:B------:R3:W5:Y:S04]  /*e300*/  LDL.LU R206, [R1+0x14c] ;  /* 0x00014c0001ce7983 */ /* 0x0007680000300800 */
[C---:B-1----:R-:W-:Y:S01]  /*e310*/  HMMA.16816.F32.BF16 R44, R124.reuse, R50, R60 ;  /* 0x000000327c2c723c */ /* 0x042fe2000004183c */
[----:B------:R-:W-:Y:S01]  /*e320*/  MOV R11, R40 ;  /* 0x00000028000b7202 */ /* 0x000fe20000000f00 */
[----:B------:R3:W5:Y:S01]  /*e330*/  LDL.LU R204, [R1+0x148] ;  /* 0x0001480001cc7983 */ /* 0x0007620000300800 */
[----:B------:R-:W-:Y:S02]  /*e340*/  IMAD.MOV.U32 R38, RZ, RZ, R23 ;  /* 0x000000ffff267224 */ /* 0x000fe400078e0017 */
[----:B------:R-:W-:Y:S01]  /*e350*/  IMAD.MOV.U32 R39, RZ, RZ, R22 ;  /* 0x000000ffff277224 */ /* 0x000fe200078e0016 */
[----:B------:R-:W1:Y:S04]  /*e360*/  LDSM.16.MT88.4 R164, [R175+0xa800] ;  /* 0x00a80000afa4783b */ /* 0x000e680000004200 */
[----:B------:R-:W3:Y:S04]  /*e370*/  LDSM.16.MT88.4 R96, [R205+0xb800] ;  /* 0x00b80000cd60783b */ /* 0x000ee80000004200 */
[----:B------:R-:W3:Y:S01]  /*e380*/  LDSM.16.MT88.4 R112, [R208+0xb800] ;  /* 0x00b80000d070783b */ /* 0x000ee20000004200 */
[C---:B--2---:R-:W-:Y:S03]  /*e390*/  HMMA.16816.F32.BF16 R60, R124.reuse, R66, R72 ;  /* 0x000000427c3c723c */ /* 0x044fe60000041848 */
[----:B------:R2:W5:Y:S04]  /*e3a0*/  LDL.LU R191, [R1+0x144] ;  /* 0x0001440001bf7983 */ /* 0x0005680000300800 */
[----:B------:R2:W5:Y:S01]  /*e3b0*/  LDL.LU R174, [R1+0x140] ;  /* 0x0001400001ae7983 */ /* 0x0005620000300800 */
[C---:B----4-:R-:W-:Y:S03]  /*e3c0*/  HMMA.16816.F32.BF16 R72, R124.reuse, R80, R76 ;  /* 0x000000507c48723c */ /* 0x050fe6000004184c */
[----:B------:R-:W4:Y:S03]  /*e3d0*/  LDSM.16.MT88.4 R20, [R207+0xb800] ;  /* 0x00b80000cf14783b */ /* 0x000f260000004200 */
[----:B------:R-:W-:Y:S07]  /*e3e0*/  HMMA.16816.F32.BF16 R76, R124, R82, R84 ;  /* 0x000000527c4c723c */ /* 0x000fee0000041854 */
[----:B------:R-:W-:-:S02]  /*e3f0*/  IMAD.MOV.U32 R84, RZ, RZ, R3 ;  /* 0x000000ffff547224 */ /* 0x000fc400078e0003 */
[----:B------:R-:W-:-:S05]  /*e400*/  IMAD.WIDE.U32 R2, R2, -0x2daee0ad, RZ ;  /* 0xd2511f5302027825 */ /* 0x000fca00078e00ff */
[----:B------:R-:W-:Y:S02]  /*e410*/  LOP3.LUT R0, R3, R247, R100, 0x96, !PT ;  /* 0x000000f703007212 */ /* 0x000fe400078e9664 */
[C---:B------:R-:W-:Y:S01]  /*e420*/  LOP3.LUT R3, R2.reuse, 0xffff, RZ, 0xc0, !PT ;  /* 0x0000ffff02037812 */ /* 0x040fe200078ec0ff */
[----:B------:R-:W-:Y:S01]  /*e430*/  IMAD.MOV.U32 R85, RZ, RZ, R4 ;  /* 0x000000ffff557224 */ /* 0x000fe200078e0004 */
[----:B------:R-:W-:Y:S01]  /*e440*/  MOV R86, R6 ;  /* 0x0000000600567202 */ /* 0x000fe20000000f00 */
[----:B------:R-:W-:Y:S01]  /*e450*/  IMAD.MOV.U32 R87, RZ, RZ, R7 ;  /* 0x000000ffff577224 */ /* 0x000fe200078e0007 */
[----:B------:R-:W-:Y:S02]  /*e460*/  SHF.R.U32.HI R4, RZ, 0x8, R3 ;  /* 0x00000008ff047819 */ /* 0x000fe40000011603 */
[----:B------:R-:W-:Y:S02]  /*e470*/  LOP3.LUT R3, R2, 0xff, RZ, 0xc0, !PT ;  /* 0x000000ff02037812 */ /* 0x000fe400078ec0ff */
[----:B------:R-:W-:-:S02]  /*e480*/  SHF.R.U32.HI R6, RZ, 0x10, R2 ;  /* 0x00000010ff067819 */ /* 0x000fc40000011602 */
[----:B------:R-:W-:Y:S02]  /*e490*/  SHF.R.U32.HI R7, RZ, 0x18, R2 ;  /* 0x00000018ff077819 */ /* 0x000fe40000011602 */
[C---:B------:R-:W-:Y:S02]  /*e4a0*/  LOP3.LUT R2, R0.reuse, 0xffff, RZ, 0xc0, !PT ;  /* 0x0000ffff00027812 */ /* 0x040fe400078ec0ff */
[----:B------:R-:W-:Y:S02]  /*e4b0*/  PRMT R8, R3, 0x5410, R4 ;  /* 0x0000541003087816 */ /* 0x000fe40000000004 */
[----:B------:R-:W-:Y:S02]  /*e4c0*/  SHF.R.U32.HI R3, RZ, 0x8, R2 ;  /* 0x00000008ff037819 */ /* 0x000fe40000011602 */
[----:B------:R-:W-:-:S04]  /*e4d0*/  LOP3.LUT R2, R0, 0xff, RZ, 0xc0, !PT ;  /* 0x000000ff00027812 */ /* 0x000fc800078ec0ff */
[----:B------:R-:W-:Y:S02]  /*e4e0*/  PRMT R3, R2, 0x5410, R3 ;  /* 0x0000541002037816 */ /* 0x000fe40000000003 */
[--C-:B------:R-:W-:Y:S02]  /*e4f0*/  SHF.R.U32.HI R2, RZ, 0x10, R0.reuse ;  /* 0x00000010ff027819 */ /* 0x100fe40000011600 */
[----:B------:R-:W-:Y:S02]  /*e500*/  SHF.R.U32.HI R5, RZ, 0x18, R0 ;  /* 0x00000018ff057819 */ /* 0x000fe40000011600 */
[----:B------:R-:W-:Y:S02]  /*e510*/  LOP3.LUT R2, R2, 0xff, RZ, 0xc0, !PT ;  /* 0x000000ff02027812 */ /* 0x000fe400078ec0ff */
[----:B------:R-:W-:Y:S02]  /*e520*/  LOP3.LUT R4, R6, 0xff, RZ, 0xc0, !PT ;  /* 0x000000ff06047812 */ /* 0x000fe400078ec0ff */
[----:B------:R-:W-:-:S02]  /*e530*/  HSET2.LE.AND R0, R3, R220, PT ;  /* 0x000000dc03007233 */ /* 0x000fc40003803000 */
[----:B------:R-:W-:Y:S02]  /*e540*/  PRMT R2, R2, 0x5410, R5 ;  /* 0x0000541002027816 */ /* 0x000fe40000000005 */
[----:B------:R-:W-:Y:S02]  /*e550*/  PRMT R3, R4, 0x5410, R7 ;  /* 0x0000541004037816 */ /* 0x000fe40000000007 */
[----:B------:R-:W-:Y:S02]  /*e560*/  LOP3.LUT R128, R128, R0, RZ, 0xc0, !PT ;  /* 0x0000000080807212 */ /* 0x000fe400078ec0ff */
[--C-:B------:R-:W-:Y:S02]  /*e570*/  HSET2.LE.AND R0, R2, R220.reuse, PT ;  /* 0x000000dc02007233 */ /* 0x100fe40003803000 */
[--C-:B------:R-:W-:Y:S02]  /*e580*/  HSET2.LE.AND R2, R8, R220.reuse, PT ;  /* 0x000000dc08027233 */ /* 0x100fe40003803000 */
[----:B------:R-:W-:Y:S01]  /*e590*/  HSET2.LE.AND R3, R3, R220, PT ;  /* 0x000000dc03037233 */ /* 0x000fe20003803000 */
[----:B------:R-:W-:Y:S01]  /*e5a0*/  IMAD.MOV.U32 R7, RZ, RZ, R131 ;  /* 0x000000ffff077224 */ /* 0x000fe200078e0083 */
[----:B------:R-:W-:-:S02]  /*e5b0*/  LOP3.LUT R129, R129, R0, RZ, 0xc0, !PT ;  /* 0x0000000081817212 */ /* 0x000fc400078ec0ff */
[----:B------:R-:W-:Y:S02]  /*e5c0*/  LOP3.LUT R130, R130, R2, RZ, 0xc0, !PT ;  /* 0x0000000282827212 */ /* 0x000fe400078ec0ff */
[----:B------:R-:W-:Y:S01]  /*e5d0*/  LOP3.LUT R131, R103, R3, RZ, 0xc0, !PT ;  /* 0x0000000367837212 */ /* 0x000fe200078ec0ff */
[C---:B------:R-:W-:Y:S06]  /*e5e0*/  HMMA.16816.F32.BF16 R40, R124.reuse, R48, R56 ;  /* 0x000000307c28723c */ /* 0x040fec0000041838 */
[-C--:B------:R-:W-:Y:S06]  /*e5f0*/  HMMA.16816.F32.BF16 R56, R124, R64.reuse, R68 ;  /* 0x000000407c38723c */ /* 0x080fec0000041844 */
[C---:B------:R-:W-:Y:S06]  /*e600*/  HMMA.16816.F32.BF16 R52, R128.reuse, R64, R180 ;  /* 0x000000408034723c */ /* 0x040fec00000418b4 */
[----:B------:R-:W-:Y:S01]  /*e610*/  HMMA.16816.F32.BF16 R64, R128, R66, R184 ;  /* 0x000000428040723c */ /* 0x000fe200000418b8 */
[----:B------:R-:W2:Y:S01]  /*e620*/  LDL R186, [R1+0xd8] ;  /* 0x0000d80001ba7983 */ /* 0x000ea20000100800 */
[----:B------:R-:W-:-:S05]  /*e630*/  FADD.FTZ R0, R190, R189 ;  /* 0x000000bdbe007221 */ /* 0x000fca0000010000 */
[----:B------:R2:W-:Y:S01]  /*e640*/  STL [R1+0x78], R0 ;  /* 0x0000780001007387 */ /* 0x0005e20000100800 */
[----:B-1----:R-:W-:Y:S01]  /*e650*/  HMMA.16816.F32.BF16 R152, R124, R164, R152 ;  /* 0x000000a47c98723c */ /* 0x002fe20000041898 */
[----:B------:R-:W-:Y:S01]  /*e660*/  IMAD.MOV.U32 R4, RZ, RZ, R36 ;  /* 0x000000ffff047224 */ /* 0x000fe200078e0024 */
[----:B------:R-:W-:Y:S01]  /*e670*/  MOV R5, R37 ;  /* 0x0000002500057202 */ /* 0x000fe20000000f00 */
[----:B------:R-:W-:-:S03]  /*e680*/  IMAD.MOV.U32 R6, RZ, RZ, R221 ;  /* 0x000000ffff067224 */ /* 0x000fc600078e00dd */
[C---:B------:R-:W-:Y:S06]  /*e690*/  HMMA.16816.F32.BF16 R148, R124.reuse, R166, R148 ;  /* 0x000000a67c94723c */ /* 0x040fec0000041894 */
[C---:B------:R-:W-:Y:S06]  /*e6a0*/  HMMA.16816.F32.BF16 R144, R124.reuse, R156, R144 ;  /* 0x0000009c7c90723c */ /* 0x040fec0000041890 */
[C---:B------:R-:W-:Y:S06]  /*e6b0*/  HMMA.16816.F32.BF16 R140, R124.reuse, R158, R140 ;  /* 0x0000009e7c8c723c */ /* 0x040fec000004188c */
[C---:B---3--:R-:W-:Y:S06]  /*e6c0*/  HMMA.16816.F32.BF16 R88, R124.reuse, R96, R88 ;  /* 0x000000607c58723c */ /* 0x048fec0000041858 */
[C---:B------:R-:W-:Y:S06]  /*e6d0*/  HMMA.16816.F32.BF16 R92, R124.reuse, R98, R92 ;  /* 0x000000627c5c723c */ /* 0x040fec000004185c */
[C---:B------:R-:W-:Y:S06]  /*e6e0*/  HMMA.16816.F32.BF16 R104, R124.reuse, R112, R104 ;  /* 0x000000707c68723c */ /* 0x040fec0000041868 */
[C---:B------:R-:W-:Y:S06]  /*e6f0*/  HMMA.16816.F32.BF16 R108, R124.reuse, R114, R108 ;  /* 0x000000727c6c723c */ /* 0x040fec000004186c */
[C---:B----4-:R-:W-:Y:S06]  /*e700*/  HMMA.16816.F32.BF16 R120, R124.reuse, R20, R120 ;  /* 0x000000147c78723c */ /* 0x050fec0000041878 */
[----:B------:R-:W-:Y:S07]  /*e710*/  HMMA.16816.F32.BF16 R124, R124, R22, R116 ;  /* 0x000000167c7c723c */ /* 0x000fee0000041874 */
[----:B------:R-:W-:Y:S01]  /*e720*/  MOV R116, R10 ;  /* 0x0000000a00747202 */ /* 0x000fe20000000f00 */
[----:B------:R-:W-:Y:S01]  /*e730*/  IMAD.MOV.U32 R117, RZ, RZ, R11 ;  /* 0x000000ffff757224 */ /* 0x000fe200078e000b */
[----:B------:R-:W-:Y:S01]  /*e740*/  MOV R119, R39 ;  /* 0x0000002700777202 */ /* 0x000fe20000000f00 */
[----:B------:R-:W-:Y:S01]  /*e750*/  IMAD.MOV.U32 R118, RZ, RZ, R38 ;  /* 0x000000ffff767224 */ /* 0x000fe200078e0026 */
[----:B------:R-:W-:Y:S01]  /*e760*/  HMMA.16816.F32.BF16 R168, R128, R164, R168 ;  /* 0x000000a480a8723c */ /* 0x000fe200000418a8 */
[----:B------:R-:W-:-:S05]  /*e770*/  IADD3 R220, P2, R12, -0x80, RZ ;  /* 0xffffff800cdc7810 */ /* 0x000fca0007f5e0ff */
[----:B------:R-:W-:Y:S01]  /*e780*/  HMMA.16816.F32.BF16 R160, R128, R156, R160 ;  /* 0x0000009c80a0723c */ /* 0x000fe200000418a0 */
[----:B------:R-:W-:-:S05]  /*e790*/  MOV R184, R188 ;  /* 0x000000bc00b87202 */ /* 0x000fca0000000f00 */
[----:B------:R-:W-:Y:S01]  /*e7a0*/  HMMA.16816.F32.BF16 R36, R128, R48, R192 ;  /* 0x000000308024723c */ /* 0x000fe200000418c0 */
[----:B------:R-:W-:-:S05]  /*e7b0*/  IADD3.X R221, R13, -0x1, RZ, P2, !PT ;  /* 0xffffffff0ddd7810 */ /* 0x000fca00017fe4ff */
[C---:B------:R-:W-:Y:S06]  /*e7c0*/  HMMA.16816.F32.BF16 R68, R128.reuse, R80, R196 ;  /* 0x000000508044723c */ /* 0x040fec00000418c4 */
[C---:B------:R-:W-:Y:S06]  /*e7d0*/  HMMA.16816.F32.BF16 R84, R128.reuse, R96, R84 ;  /* 0x000000608054723c */ /* 0x040fec0000041854 */
[C---:B------:R-:W-:Y:S06]  /*e7e0*/  HMMA.16816.F32.BF16 R100, R128.reuse, R112, R116 ;  /* 0x000000708064723c */ /* 0x040fec0000041874 */
[C---:B------:R-:W-:Y:S06]  /*e7f0*/  HMMA.16816.F32.BF16 R164, R128.reuse, R166, R132 ;  /* 0x000000a680a4723c */ /* 0x040fec0000041884 */
[----:B------:R-:W-:Y:S01]  /*e800*/  HMMA.16816.F32.BF16 R156, R128, R158, R176 ;  /* 0x0000009e809c723c */ /* 0x000fe200000418b0 */
[----:B------:R-:W-:Y:S01]  /*e810*/  IMAD.MOV.U32 R134, RZ, RZ, R242 ;  /* 0x000000ffff867224 */ /* 0x000fe200078e00f2 */
[----:B------:R-:W-:-:S04]  /*e820*/  MOV R133, R238 ;  /* 0x000000ee00857202 */ /* 0x000fc80000000f00 */
[----:B------:R-:W-:Y:S01]  /*e830*/  HMMA.16816.F32.BF16 R48, R128, R50, R136 ;  /* 0x000000328030723c */ /* 0x000fe20000041888 */
[----:B------:R-:W-:-:S05]  /*e840*/  IMAD.MOV.U32 R132, RZ, RZ, R213 ;  /* 0x000000ffff847224 */ /* 0x000fca00078e00d5 */
[----:B------:R-:W-:Y:S01]  /*e850*/  HMMA.16816.F32.BF16 R80, R128, R82, R200 ;  /* 0x000000528050723c */ /* 0x000fe200000418c8 */
[----:B------:R-:W-:-:S05]  /*e860*/  IMAD.MOV.U32 R135, RZ, RZ, R239 ;  /* 0x000000ffff877224 */ /* 0x000fca00078e00ef */
[C---:B------:R-:W-:Y:S06]  /*e870*/  HMMA.16816.F32.BF16 R96, R128.reuse, R98, R4 ;  /* 0x000000628060723c */ /* 0x040fec0000041804 */
[C---:B------:R-:W-:Y:S06]  /*e880*/  HMMA.16816.F32.BF16 R112, R128.reuse, R114, R32 ;  /* 0x000000728070723c */ /* 0x040fec0000041820 */
[C---:B------:R-:W-:Y:S06]  /*e890*/  HMMA.16816.F32.BF16 R116, R128.reuse, R20, R28 ;  /* 0x000000148074723c */ /* 0x040fec000004181c */
[----:B------:R-:W-:Y:S01]  /*e8a0*/  HMMA.16816.F32.BF16 R128, R128, R22, R24 ;  /* 0x000000168080723c */ /* 0x000fe20000041818 */
[----:B--2---:R-:W-:-:S13]  /*e8b0*/  ISETP.GT.AND P3, PT, R188, R186, PT ;  /* 0x000000babc00720c */ /* 0x004fda0003f64270 */
[----:B------:R-:W-:Y:S10]  /*e8c0*/  @!P3 BRA `(.L_x_2762) ;  /* 0x0000012c002cb947 */ /* 0x000ff40003800000 */
[----:B------:R-:W2:Y:S01]  /*e8d0*/  LDL R9, [R1+0x5c] ;  /* 0x00005c0001097983 */ /* 0x000ea20000100800 */
[----:B------:R-:W-:-:S04]  /*e8e0*/  DEPBAR.LE SB0, 0x0 ;  /* 0x000080000000791a */ /* 0x000fc80000000000 */
[----:B------:R-:W3:Y:S04]  /*e8f0*/  LDL.64 R6, [R1+0x100] ;  /* 0x0001000001067983 */ /* 0x000ee80000100a00 */
[----:B------:R-:W4:Y:S01]  /*e900*/  LDL.64 R10, [R1+0x108] ;  /* 0x00010800010a7983 */ /* 0x000f220000100a00 */
[----:B------:R-:W-:Y:S05]  /*e910*/  WARPSYNC.ALL ;  /* 0x0000000000007948 */ /* 0x000fea0003800000 */
[----:B------:R-:W-:Y:S01]  /*e920*/  BAR.SYNC.DEFER_BLOCKING 0x0 ;  /* 0x0000000000007b1d */ /* 0x000fe20000010000 */
[----:B------:R-:W-:-:S05]  /*e930*/  SHF.L.U64.HI R4, R248, 0x5, R249 ;  /* 0x00000005f8047819 */ /* 0x000fca00000102f9 */
[----:B------:R-:W-:Y:S01]  /*e940*/  BSSY B1, `(.L_x_2767) ;  /* 0x00000bd000017945 */ /* 0x000fe20003800000 */
[----:B-----5:R-:W-:Y:S01]  /*e950*/  @P1 STS.128 [R222+0xa000], RZ ;  /* 0x00a000ffde001388 */ /* 0x020fe20000000c00 */
[----:B--2---:R-:W-:-:S04]  /*e960*/  IMAD.MOV.U32 R187, RZ, RZ, R9 ;  /* 0x000000ffffbb7224 */ /* 0x004fc800078e0009 */
[----:B------:R-:W-:Y:S02]  /*e970*/  VIADD R184, R187, 0xfffffffd ;  /* 0xfffffffdbbb87836 */ /* 0x000fe40000000000 */
[----:B---3--:R-:W-:Y:S02]  /*e980*/  IMAD.MOV.U32 R3, RZ, RZ, R7 ;  /* 0x000000ffff037224 */ /* 0x008fe400078e0007 */
[----:B------:R-:W-:Y:S01]  /*e990*/  IMAD R4, R4, R184, RZ ;  /* 0x000000b804047224 */ /* 0x000fe200078e02ff */
[----:B------:R-:W-:Y:S01]  /*e9a0*/  SHF.R.S32.HI R0, RZ, 0x1f, R184 ;  /* 0x0000001fff007819 */ /* 0x000fe200000114b8 */
[----:B----4-:R-:W-:-:S04]  /*e9b0*/  IMAD.MOV.U32 R2, RZ, RZ, R10 ;  /* 0x000000ffff027224 */ /* 0x010fc800078e000a */
[----:B------:R-:W-:-:S04]  /*e9c0*/  IMAD.WIDE.U32 R2, R184, R191, R2 ;  /* 0x000000bfb8027225 */ /* 0x000fc800078e0002 */
[----:B------:R-:W-:Y:S01]  /*e9d0*/  IMAD R4, R0, R191, R4 ;  /* 0x000000bf00047224 */ /* 0x000fe200078e0204 */
[----:B------:R-:W-:Y:S02]  /*e9e0*/  LEA R0, P2, R248, R2, 0x4 ;  /* 0x00000002f8007211 */ /* 0x000fe400078420ff */
[CC--:B------:R-:W-:Y:S01]  /*e9f0*/  @!P1 LEA R10, P5, R2.reuse, R240.reuse, 0x1 ;  /* 0x000000f0020a9211 */ /* 0x0c0fe200078a08ff */
[----:B------:R-:W-:Y:S01]  /*ea00*/  IMAD.IADD R3, R3, 0x1, R4 ;  /* 0x0000000103037824 */ /* 0x000fe200078e0204 */
[-C--:B------:R-:W-:Y:S02]  /*ea10*/  @!P0 LEA R6, P3, R2, R240.reuse, 0x1 ;  /* 0x000000f002068211 */ /* 0x080fe400078608ff */
[----:B------:R-:W-:Y:S02]  /*ea20*/  @!P1 LEA R8, P4, R0, R240, 0x1 ;  /* 0x000000f000089211 */ /* 0x000fe400078808ff */
[----:B------:R-:W-:Y:S02]  /*ea30*/  LEA.HI.X R5, R248, R3, R249, 0x4, P2 ;  /* 0x00000003f8057211 */ /* 0x000fe400010f24f9 */
[----:B------:R-:W-:-:S02]  /*ea40*/  @!P1 LEA.HI.X R11, R2, R241, R3, 0x1, P5 ;  /* 0x000000f1020b9211 */ /* 0x000fc400028f0c03 */
[----:B------:R-:W-:Y:S02]  /*ea50*/  @!P0 LEA R4, P2, R0, R240, 0x1 ;  /* 0x000000f000048211 */ /* 0x000fe400078408ff */
[-C--:B------:R-:W-:Y:S01]  /*ea60*/  @!P0 LEA.HI.X R7, R2, R241.reuse, R3, 0x1, P3 ;  /* 0x000000f102078211 */ /* 0x080fe200018f0c03 */
[----:B------:R-:W-:Y:S01]  /*ea70*/  @!PT LDS RZ, [RZ] ;  /* 0x00000000fffff984 */ /* 0x000fe20000000800 */
[----:B------:R-:W-:Y:S01]  /*ea80*/  @!PT LDS RZ, [RZ] ;  /* 0x00000000fffff984 */ /* 0x000fe20000000800 */
[----:B------:R-:W-:Y:S01]  /*ea90*/  @!PT LDS RZ, [RZ] ;  /* 0x00000000fffff984 */ /* 0x000fe20000000800 */
[----:B------:R-:W-:Y:S01]  /*eaa0*/  @!P1 LDGSTS.E.BYPASS.LTC128B.128 [R222+0xa000], desc[UR4][R10.64] ;  /* 0x0a0000000ade9fae */ /* 0x000fe2000b901d44 */
[CCC-:B------:R-:W-:Y:S02]  /*eab0*/  @!P1 LEA.HI.X R9, R0.reuse, R241.reuse, R5.reuse, 0x1, P4 ;  /* 0x000000f100099211 */ /* 0x1c0fe400020f0c05 */
[----:B------:R-:W-:Y:S01]  /*eac0*/  @!P0 LEA.HI.X R5, R0, R241, R5, 0x1, P2 ;  /* 0x000000f100058211 */ /* 0x000fe200010f0c05 */
[----:B------:R-:W-:Y:S01]  /*ead0*/  @P0 STS.128 [R222+0xb000], RZ ;  /* 0x00b000ffde000388 */ /* 0x000fe20000000c00 */
[----:B------:R-:W-:-:S03]  /*eae0*/  ISETP.GT.AND P2, PT, R184, R186, PT ;  /* 0x000000bab800720c */ /* 0x000fc60003f44270 */
        /* <DEDUP_REMOVED lines=34> */
[----:B------:R-:W-:Y:S06]  /*ed10*/  HMMA.16816.F32.BF16 R24, R24, R138, RZ ;  /* 0x0000008a1818723c */ /* 0x000fec00000418ff */
[----:B------:R-:W-:Y:S06]  /*ed20*/  HMMA.16816.F32.BF16 R180, R8, R28, R180 ;  /* 0x0000001c08b4723c */ /* 0x000fec00000418b4 */
[C---:B------:R-:W-:Y:S06]  /*ed30*/  HMMA.16816.F32.BF16 R176, R4.reuse, R34, R176 ;  /* 0x0000002204b0723c */ /* 0x040fec00000418b0 */
[----:B------:R-:W-:Y:S01]  /*ed40*/  HMMA.16816.F32.BF16 R188, R4, R30, R20 ;  /* 0x0000001e04bc723c */ /* 0x000fe20000041814 */
[----:B------:R-:W-:Y:S04]  /*ed50*/  LDSM.16.M88.4 R4, [R212+0x2000] ;  /* 0x00200000d404783b */ /* 0x000fe80000000200 */
[----:B------:R-:W1:Y:S01]  /*ed60*/  LDSM.16.M88.4 R20, [R210+0x8000] ;  /* 0x00800000d214783b */ /* 0x000e620000000200 */
[C---:B------:R-:W-:Y:S06]  /*ed70*/  HMMA.16816.F32.BF16 R132, R8.reuse, R34, R132 ;  /* 0x000000220884723c */ /* 0x040fec0000041884 */
[----:B------:R-:W-:Y:S01]  /*ed80*/  HMMA.16816.F32.BF16 R24, R8, R30, R24 ;  /* 0x0000001e0818723c */ /* 0x000fe20000041818 */
[----:B------:R-:W2:Y:S05]  /*ed90*/  LDSM.16.M88.4 R8, [R212] ;  /* 0x00000000d408783b */ /* 0x000eaa0000000200 */
[C---:B-1----:R-:W-:Y:S06]  /*eda0*/  HMMA.16816.F32.BF16 R136, R4.reuse, R20, R192 ;  /* 0x000000140488723c */ /* 0x042fec00000418c0 */
[----:B------:R-:W-:Y:S06]  /*edb0*/  HMMA.16816.F32.BF16 R176, R4, R22, R176 ;  /* 0x0000001604b0723c */ /* 0x000fec00000418b0 */
[C---:B--2---:R-:W-:Y:S06]  /*edc0*/  HMMA.16816.F32.BF16 R32, R8.reuse, R20, R196 ;  /* 0x000000140820723c */ /* 0x044fec00000418c4 */
        /* <DEDUP_REMOVED lines=63> */
[-C--:B-1----:R-:W-:Y:S06]  /*f1c0*/  HMMA.16816.F32.BF16 R188, R4, R20.reuse, R132 ;  /* 0x0000001404bc723c */ /* 0x082fec0000041884 */
[----:B------:R-:W-:Y:S06]  /*f1d0*/  HMMA.16816.F32.BF16 R136, R8, R20, R136 ;  /* 0x000000140888723c */ /* 0x000fec0000041888 */
[-C--:B------:R-:W-:Y:S06]  /*f1e0*/  HMMA.16816.F32.BF16 R192, R4, R22.reuse, R28 ;  /* 0x0000001604c0723c */ /* 0x080fec000004181c */
[----:B------:R-:W-:Y:S01]  /*f1f0*/  HMMA.16816.F32.BF16 R132, R8, R22, R24 ;  /* 0x000000160884723c */ /* 0x000fe20000041818 */
[----:B------:R-:W-:Y:S06]  /*f200*/  BAR.SYNC.DEFER_BLOCKING 0x0 ;  /* 0x0000000000007b1d */ /* 0x000fec0000010000 */
[----:B------:R-:W-:-:S02]  /*f210*/  NOP ;  /* 0x0000000000007918 */ /* 0x000fc40000000000 */
[----:B------:R-:W-:-:S15]  /*f220*/  @!P2 BRA `(.L_x_2768) ;  /* 0x0000000000b8a947 */ /* 0x000fde0003800000 */
[----:B------:R-:W2:Y:S01]  /*f230*/  LDL R0, [R1+0x118] ;  /* 0x0001180001007983 */ /* 0x000ea20000100800 */
[----:B------:R-:W-:-:S03]  /*f240*/  IMAD.MOV.U32 R3, RZ, RZ, R187 ;  /* 0x000000ffff037224 */ /* 0x000fc600078e00bb */
[----:B------:R-:W3:Y:S04]  /*f250*/  LDL R185, [R1+0xe0] ;  /* 0x0000e00001b97983 */ /* 0x000ee80000100800 */
[----:B------:R-:W4:Y:S04]  /*f260*/  LDL.64 R220, [R1+0xf8] ;  /* 0x0000f80001dc7983 */ /* 0x000f280000100a00 */
[----:B------:R-:W5:Y:S04]  /*f270*/  LDL R186, [R1+0x110] ;  /* 0x0001100001ba7983 */ /* 0x000f680000100800 */
[----:B------:R-:W5:Y:S01]  /*f280*/  LDL R187, [R1+0x114] ;  /* 0x0001140001bb7983 */ /* 0x000f620000100800 */
[----:B------:R-:W-:-:S05]  /*f290*/  VIADD R2, R3, 0xfffffffc ;  /* 0xfffffffc03027836 */ /* 0x000fca0000000000 */
[----:B------:R-:W-:Y:S01]  /*f2a0*/  SHF.R.S32.HI R3, RZ, 0x1f, R2 ;  /* 0x0000001fff037819 */ /* 0x000fe20000011402 */
[----:B------:R1:W-:Y:S01]  /*f2b0*/  @P1 STS.128 [R222+0x8000], RZ ;  /* 0x008000ffde001388 */ /* 0x0003e20000000c00 */
[----:B------:R-:W-:Y:S01]  /*f2c0*/  BSSY B0, `(.L_x_2769) ;  /* 0x0000023000007945 */ /* 0x000fe20003800000 */
[----:B--2---:R-:W-:-:S04]  /*f2d0*/  IMAD R0, R0, R2, RZ ;  /* 0x0000000200007224 */ /* 0x004fc800078e02ff */
[-C--:B---3--:R-:W-:Y:S02]  /*f2e0*/  IMAD R0, R3, R185.reuse, R0 ;  /* 0x000000b903007224 */ /* 0x088fe400078e0200 */
[----:B----4-:R-:W-:-:S04]  /*f2f0*/  IMAD.WIDE.U32 R2, R2, R185, R220 ;  /* 0x000000b902027225 */ /* 0x010fc800078e00dc */
        /* <DEDUP_REMOVED lines=10> */
[----:B-----5:R-:W-:-:S03]  /*f3a0*/  IADD3 R2, P2, R186, R2, RZ ;  /* 0x00000002ba027210 */ /* 0x020fc60007f5e0ff */
        /* <DEDUP_REMOVED lines=20> */
.L_x_2770:
[----:B------:R-:W-:Y:S05]  /*f4f0*/  BSYNC B0 ;  /* 0x0000000000007941 */ /* 0x000fea0003800000 */
.L_x_2769:
[----:B------:R-:W0:Y:S02]  /*f500*/  LDGDEPBAR ;  /* 0x00000000000079af */ /* 0x000e240000000000 */
.L_x_2768:
[----:B------:R-:W-:Y:S05]  /*f510*/  BSYNC B1 ;  /* 0x0000000000017941 */ /* 0x000fea0003800000 */
.L_x_2767:
[----:B------:R-:W3:Y:S04]  /*f520*/  LDL R0, [R1+0xb8] ;  /* 0x0000b80001007983 */ /* 0x000ee80000100800 */
[----:B------:R-:W4:Y:S01]  /*f530*/  LDL R2, [R1+0xc0] ;  /* 0x0000c00001027983 */ /* 0x000f220000100800 */
[----:B------:R-:W1:Y:S02]  /*f540*/  S2R R3, SR_TID.X ;  /* 0x0000000000037919 */ /* 0x000e640000002100 */
[----:B-1----:R-:W-:-:S05]  /*f550*/  IMAD.SHL.U32 R3, R3, 0x2, RZ ;  /* 0x0000000203037824 */ /* 0x002fca00078e00ff */
[----:B------:R-:W-:-:S05]  /*f560*/  LOP3.LUT R3, R3, 0x6, RZ, 0xc0, !PT ;  /* 0x0000000603037812 */ /* 0x000fca00078ec0ff */
[----:B--2---:R-:W-:-:S04]  /*f570*/  IMAD R4, R184, 0x20, R3 ;  /* 0x00000020b8047824 */ /* 0x004fc800078e0203 */
[C---:B------:R-:W-:Y:S01]  /*f580*/  VIADD R11, R4.reuse, 0x1 ;  /* 0x00000001040b7836 */ /* 0x040fe20000000000 */
[C---:B------:R-:W-:Y:S01]  /*f590*/  IADD3 R9, R4.reuse, 0x9, RZ ;  /* 0x0000000904097810 */ /* 0x040fe20007ffe0ff */
[----:B------:R-:W-:-:S04]  /*f5a0*/  VIADD R10, R4, 0x8 ;  /* 0x00000008040a7836 */ /* 0x000fc80000000000 */
[----:B------:R-:W-:Y:S02]  /*f5b0*/  IMAD.IADD R5, R229, 0x1, -R9 ;  /* 0x00000001e5057824 */ /* 0x000fe400078e0a09 */
[C---:B------:R-:W-:Y:S02]  /*f5c0*/  VIADD R8, R4.reuse, 0x10 ;  /* 0x0000001004087836 */ /* 0x040fe40000000000 */
[C---:B------:R-:W-:Y:S02]  /*f5d0*/  VIADD R7, R4.reuse, 0x11 ;  /* 0x0000001104077836 */ /* 0x040fe40000000000 */
[C---:B------:R-:W-:Y:S01]  /*f5e0*/  VIADD R6, R4.reuse, 0x18 ;  /* 0x0000001804067836 */ /* 0x040fe20000000000 */
[CC--:B------:R-:W-:Y:S02]  /*f5f0*/  ISETP.GE.AND P2, PT, R4.reuse, R227.reuse, PT ;  /* 0x000000e30400720c */ /* 0x0c0fe40003f46270 */
[----:B------:R-:W-:Y:S02]  /*f600*/  ISETP.GE.AND P5, PT, R11, R227, PT ;  /* 0x000000e30b00720c */ /* 0x000fe40003fa6270 */
[----:B------:R-:W-:-:S02]  /*f610*/  ISETP.GE.OR P2, PT, R4, R235, !P2 ;  /* 0x000000eb0400720c */ /* 0x000fc40005746670 */
[C---:B------:R-:W-:Y:S02]  /*f620*/  ISETP.GE.AND P4, PT, R10.reuse, R227, PT ;  /* 0x000000e30a00720c */ /* 0x040fe40003f86270 */
[----:B------:R-:W-:Y:S02]  /*f630*/  ISETP.GE.OR P5, PT, R11, R235, !P5 ;  /* 0x000000eb0b00720c */ /* 0x000fe40006fa6670 */
[C---:B------:R-:W-:Y:S02]  /*f640*/  ISETP.GE.AND P3, PT, R9.reuse, R227, PT ;  /* 0x000000e30900720c */ /* 0x040fe40003f66270 */
[-C--:B------:R-:W-:Y:S02]  /*f650*/  ISETP.GE.OR P4, PT, R10, R235.reuse, !P4 ;  /* 0x000000eb0a00720c */ /* 0x080fe40006786670 */
[----:B------:R-:W-:Y:S01]  /*f660*/  ISETP.GE.OR P3, PT, R9, R235, !P3 ;  /* 0x000000eb0900720c */ /* 0x000fe20005f66670 */
[----:B------:R-:W-:Y:S04]  /*f670*/  STL [R1+0x1a8], R205 ;  /* 0x0001a8cd01007387 */ /* 0x000fe80000100800 */
[----:B------:R-:W-:Y:S04]  /*f680*/  STL.64 [R1+0x1a0], R14 ;  /* 0x0001a00e01007387 */ /* 0x000fe80000100a00 */
[----:B------:R-:W-:Y:S04]  /*f690*/  STL [R1+0x194], R208 ;  /* 0x000194d001007387 */ /* 0x000fe80000100800 */
[----:B------:R-:W-:Y:S04]  /*f6a0*/  STL [R1+0x190], R207 ;  /* 0x000190cf01007387 */ /* 0x000fe80000100800 */
[----:B------:R-:W-:Y:S04]  /*f6b0*/  STL [R1+0x18c], R249 ;  /* 0x00018cf901007387 */ /* 0x000fe80000100800 */
[----:B------:R-:W-:Y:S04]  /*f6c0*/  STL [R1+0x188], R248 ;  /* 0x000188f801007387 */ /* 0x000fe80000100800 */
[----:B------:R-:W-:Y:S01]  /*f6d0*/  STL [R1+0x184], R246 ;  /* 0x000184f601007387 */ /* 0x000fe20000100800 */
[----:B---3--:R-:W-:-:S02]  /*f6e0*/  IMAD.MOV.U32 R28, RZ, RZ, R0 ;  /* 0x000000ffff1c7224 */ /* 0x008fc400078e0000 */
[----:B------:R-:W-:-:S05]  /*f6f0*/  IMAD.IADD R0, R229, 0x1, -R4 ;  /* 0x00000001e5007824 */ /* 0x000fca00078e0a04 */
[----:B------:R-:W-:-:S04]  /*f700*/  IABS R0, R0 ;  /* 0x0000000000007213 */ /* 0x000fc80000000000 */
[----:B------:R-:W-:Y:S01]  /*f710*/  I2FP.F32.S32 R0, R0 ;  /* 0x0000000000007245 */ /* 0x000fe20000201400 */
[----:B----4-:R-:W-:Y:S02]  /*f720*/  IMAD.MOV.U32 R221, RZ, RZ, R2 ;  /* 0x000000ffffdd7224 */ /* 0x010fe400078e0002 */
[C---:B------:R-:W-:Y:S02]  /*f730*/  IMAD.IADD R2, R229.reuse, 0x1, -R11 ;  /* 0x00000001e5027824 */ /* 0x040fe400078e0a0b */
[----:B------:R-:W-:Y:S01]  /*f740*/  FFMA.FTZ R27, R0, -R219, R180 ;  /* 0x800000db001b7223 */ /* 0x000fe200000100b4 */
[----:B------:R-:W-:Y:S02]  /*f750*/  IMAD.IADD R0, R229, 0x1, -R10 ;  /* 0x00000001e5007824 */ /* 0x000fe400078e0a0a */
[----:B------:R-:W-:-:S03]  /*f760*/  IABS R3, R2 ;  /* 0x0000000200037213 */ /* 0x000fc60000000000 */
[----:B------:R-:W-:Y:S02]  /*f770*/  IABS R2, R0 ;  /* 0x0000000000027213 */ /* 0x000fe40000000000 */
[----:B------:R-:W-:Y:S02]  /*f780*/  IABS R0, R5 ;  /* 0x0000000500007213 */ /* 0x000fe40000000000 */
[----:B------:R-:W-:Y:S02]  /*f790*/  I2FP.F32.S32 R3, R3 ;  /* 0x0000000300037245 */ /* 0x000fe40000201400 */
[----:B------:R-:W-:Y:S02]  /*f7a0*/  I2FP.F32.S32 R0, R0 ;  /* 0x0000000000007245 */ /* 0x000fe40000201400 */
[----:B------:R-:W-:Y:S01]  /*f7b0*/  I2FP.F32.S32 R2, R2 ;  /* 0x0000000200027245 */ /* 0x000fe20000201400 */
[-C--:B------:R-:W-:Y:S02]  /*f7c0*/  FFMA.FTZ R20, R3, -R219.reuse, R181 ;  /* 0x800000db03147223 */ /* 0x080fe400000100b5 */
[----:B------:R-:W-:Y:S01]  /*f7d0*/  FFMA.FTZ R24, R0, -R219, R33 ;  /* 0x800000db00187223 */ /* 0x000fe20000010021 */
[C---:B------:R-:W-:Y:S01]  /*f7e0*/  IMAD.IADD R0, R229.reuse, 0x1, -R8 ;  /* 0x00000001e5007824 */ /* 0x040fe200078e0a08 */
[----:B------:R-:W-:Y:S01]  /*f7f0*/  IADD3 R3, R229, -R7, RZ ;  /* 0x80000007e5037210 */ /* 0x000fe20007ffe0ff */
[----:B------:R-:W-:-:S03]  /*f800*/  FFMA.FTZ R21, R2, -R219, R32 ;  /* 0x800000db02157223 */ /* 0x000fc60000010020 */
[----:B------:R-:W-:Y:S02]  /*f810*/  IABS R2, R0 ;  /* 0x0000000000027213 */ /* 0x000fe40000000000 */
[----:B------:R-:W-:-:S04]  /*f820*/  IABS R0, R3 ;  /* 0x0000000300007213 */ /* 0x000fc80000000000 */
[----:B------:R-:W-:-:S05]  /*f830*/  I2FP.F32.S32 R0, R0 ;  /* 0x0000000000007245 */ /* 0x000fca0000201400 */
[----:B------:R-:W-:Y:S01]  /*f840*/  FFMA.FTZ R22, R0, -R219, R137 ;  /* 0x800000db00167223 */ /* 0x000fe20000010089 */
[----:B------:R-:W-:-:S05]  /*f850*/  IMAD.IADD R0, R229, 0x1, -R6 ;  /* 0x00000001e5007824 */ /* 0x000fca00078e0a06 */
[----:B------:R-:W-:Y:S01]  /*f860*/  IABS R0, R0 ;  /* 0x0000000000007213 */ /* 0x000fe20000000000 */
[----:B------:R-:W-:-:S03]  /*f870*/  VIADD R5, R4, 0x19 ;  /* 0x0000001904057836 */ /* 0x000fc60000000000 */
[----:B------:R-:W-:-:S05]  /*f880*/  I2FP.F32.S32 R0, R0 ;  /* 0x0000000000007245 */ /* 0x000fca0000201400 */
[----:B------:R-:W-:Y:S01]  /*f890*/  FFMA.FTZ R3, R0, -R219, R132 ;  /* 0x800000db00037223 */ /* 0x000fe20000010084 */
[----:B------:R-:W-:Y:S01]  /*f8a0*/  IMAD.IADD R0, R229, 0x1, -R5 ;  /* 0x00000001e5007824 */ /* 0x000fe200078e0a05 */
[----:B------:R-:W-:-:S04]  /*f8b0*/  I2FP.F32.S32 R2, R2 ;  /* 0x0000000200027245 */ /* 0x000fc80000201400 */
[----:B------:R-:W-:Y:S02]  /*f8c0*/  IABS R0, R0 ;  /* 0x0000000000007213 */ /* 0x000fe40000000000 */
[----:B------:R-:W-:Y:S02]  /*f8d0*/  FSEL R27, R27, -INF , !P2 ;  /* 0xff8000001b1b7808 */ /* 0x000fe40005000000 */
[----:B------:R-:W-:Y:S01]  /*f8e0*/  I2FP.F32.S32 R0, R0 ;  /* 0x0000000000007245 */ /* 0x000fe20000201400 */
[----:B------:R-:W-:Y:S01]  /*f8f0*/  FFMA.FTZ R23, R2, -R219, R136 ;  /* 0x800000db02177223 */ /* 0x000fe20000010088 */
[----:B------:R-:W-:-:S03]  /*f900*/  FSEL R26, R20, -INF , !P5 ;  /* 0xff800000141a7808 */ /* 0x000fc60006800000 */
[----:B------:R-:W-:Y:S01]  /*f910*/  FFMA.FTZ R2, R0, -R219, R133 ;  /* 0x800000db00027223 */ /* 0x000fe20000010085 */
[----:B------:R-:W-:Y:S02]  /*f920*/  FMNMX.FTZ R0, R213, R27, !PT ;  /* 0x0000001bd5007209 */ /* 0x000fe40007810000 */
[-C--:B------:R-:W-:Y:S02]  /*f930*/  ISETP.GE.AND P2, PT, R8, R227.reuse, PT ;  /* 0x000000e30800720c */ /* 0x080fe40003f46270 */
[----:B------:R-:W-:Y:S02]  /*f940*/  FSEL R25, R21, -INF , !P4 ;  /* 0xff80000015197808 */ /* 0x000fe40006000000 */
[----:B------:R-:W-:Y:S02]  /*f950*/  FMNMX.FTZ R0, R26, R0, !PT ;  /* 0x000000001a007209 */ /* 0x000fe40007810000 */
[----:B------:R-:W-:Y:S02]  /*f960*/  ISETP.GE.AND P4, PT, R7, R227, PT ;  /* 0x000000e30700720c */ /* 0x000fe40003f86270 */
[----:B------:R-:W-:-:S02]  /*f970*/  ISETP.GE.OR P2, PT, R8, R235, !P2 ;  /* 0x000000eb0800720c */ /* 0x000fc40005746670 */
[----:B------:R-:W-:Y:S02]  /*f980*/  FSEL R24, R24, -INF , !P3 ;  /* 0xff80000018187808 */ /* 0x000fe40005800000 */
[----:B------:R-:W-:Y:S02]  /*f990*/  FMNMX.FTZ R0, R25, R0, !PT ;  /* 0x0000000019007209 */ /* 0x000fe40007810000 */
[----:B------:R-:W-:Y:S02]  /*f9a0*/  ISETP.GE.AND P3, PT, R6, R227, PT ;  /* 0x000000e30600720c */ /* 0x000fe40003f66270 */
[----:B------:R-:W-:Y:S02]  /*f9b0*/  ISETP.GE.OR P4, PT, R7, R235, !P4 ;  /* 0x000000eb0700720c */ /* 0x000fe40006786670 */
[----:B------:R-:W-:Y:S02]  /*f9c0*/  FSEL R23, R23, -INF , !P2 ;  /* 0xff80000017177808 */ /* 0x000fe40005000000 */
[----:B------:R-:W-:-:S02]  /*f9d0*/  FMNMX.FTZ R0, R24, R0, !PT ;  /* 0x0000000018007209 */ /* 0x000fc40007810000 */
[----:B------:R-:W-:Y:S02]  /*f9e0*/  ISETP.GE.AND P2, PT, R5, R227, PT ;  /* 0x000000e30500720c */ /* 0x000fe40003f46270 */
[-C--:B------:R-:W-:Y:S02]  /*f9f0*/  ISETP.GE.OR P3, PT, R6, R235.reuse, !P3 ;  /* 0x000000eb0600720c */ /* 0x080fe40005f66670 */
[----:B------:R-:W-:Y:S02]  /*fa00*/  FSEL R22, R22, -INF , !P4 ;  /* 0xff80000016167808 */ /* 0x000fe40006000000 */
[----:B------:R-:W-:Y:S02]  /*fa10*/  FMNMX.FTZ R0, R23, R0, !PT ;  /* 0x0000000017007209 */ /* 0x000fe40007810000 */
[----:B------:R-:W-:Y:S02]  /*fa20*/  ISETP.GE.OR P2, PT, R5, R235, !P2 ;  /* 0x000000eb0500720c */ /* 0x000fe40005746670 */
[----:B------:R-:W-:-:S02]  /*fa30*/  FSEL R21, R3, -INF , !P3 ;  /* 0xff80000003157808 */ /* 0x000fc40005800000 */
        /* <DEDUP_REMOVED lines=9> */
[----:B------:R-:W-:-:S05]  /*fad0*/  FSEL R0, R132, RZ, P2 ;  /* 0x000000ff84007208 */ /* 0x000fca0001000000 */
[----:B------:R-:W-:Y:S02]  /*fae0*/  FADD.FTZ R2, R213, -R0 ;  /* 0x80000000d5027221 */ /* 0x000fe40000010000 */
[----:B------:R-:W2:Y:S04]  /*faf0*/  LD.E R0, desc[UR4][R172.64+0xdc] ;  /* 0x0000dc04ac007980 */ /* 0x000ea8000c101900 */
        /* <DEDUP_REMOVED lines=17> */
[----:B------:R-:W3:Y:S04]  /*fc10*/  LDL.64 R14, [R1+0x70] ;  /* 0x00007000010e7983 */ /* 0x000ee80000100a00 */
[----:B------:R-:W4:Y:S04]  /*fc20*/  LDL R208, [R1+0xd0] ;  /* 0x0000d00001d07983 */ /* 0x000f280000100800 */
[----:B------:R-:W3:Y:S04]  /*fc30*/  LDL R207, [R1+0xc4] ;  /* 0x0000c40001cf7983 */ /* 0x000ee80000100800 */
[----:B------:R-:W3:Y:S04]  /*fc40*/  LDL R249, [R1+0xc8] ;  /* 0x0000c80001f97983 */ /* 0x000ee80000100800 */
[----:B------:R-:W3:Y:S04]  /*fc50*/  LDL R248, [R1+0xcc] ;  /* 0x0000cc0001f87983 */ /* 0x000ee80000100800 */
[----:B------:R-:W4:Y:S01]  /*fc60*/  LDL.LU R33, [R1+0xac] ;  /* 0x0000ac0001217983 */ /* 0x000f220000300800 */
[----:B------:R-:W-:Y:S01]  /*fc70*/  IMAD.MOV.U32 R32, RZ, RZ, R243 ;  /* 0x000000ffff207224 */ /* 0x000fe200078e00f3 */
[----:B------:R-:W-:-:S02]  /*fc80*/  ISETP.GE.AND P4, PT, R4, R226, PT ;  /* 0x000000e20400720c */ /* 0x000fc40003f86270 */
[C---:B------:R-:W-:Y:S02]  /*fc90*/  ISETP.GE.AND P6, PT, R4.reuse, R225, PT ;  /* 0x000000e10400720c */ /* 0x040fe40003fc6270 */
[C---:B------:R-:W-:Y:S02]  /*fca0*/  ISETP.GE.OR P4, PT, R4.reuse, R234, !P4 ;  /* 0x000000ea0400720c */ /* 0x040fe40006786670 */
[----:B------:R-:W-:Y:S02]  /*fcb0*/  ISETP.GE.OR P6, PT, R4, R233, !P6 ;  /* 0x000000e90400720c */ /* 0x000fe400077c6670 */
[C---:B------:R-:W-:Y:S02]  /*fcc0*/  ISETP.GE.AND P3, PT, R11.reuse, R226, PT ;  /* 0x000000e20b00720c */ /* 0x040fe40003f66270 */
[C---:B------:R-:W-:Y:S02]  /*fcd0*/  ISETP.GE.AND P5, PT, R11.reuse, R225, PT ;  /* 0x000000e10b00720c */ /* 0x040fe40003fa6270 */
[----:B------:R-:W-:-:S02]  /*fce0*/  ISETP.GE.OR P3, PT, R11, R234, !P3 ;  /* 0x000000ea0b00720c */ /* 0x000fc40005f66670 */
[----:B------:R-:W-:Y:S01]  /*fcf0*/  ISETP.GE.OR P5, PT, R11, R233, !P5 ;  /* 0x000000e90b00720c */ /* 0x000fe20006fa6670 */
[----:B------:R1:W-:Y:S04]  /*fd00*/  STL.64 [R1+0x198], R172 ;  /* 0x000198ac01007387 */ /* 0x0003e80000100a00 */
[----:B-1----:R-:W3:Y:S01]  /*fd10*/  LDL.64 R172, [R1+0x50] ;  /* 0x0000500001ac7983 */ /* 0x002ee20000100a00 */
[C---:B--2---:R-:W-:Y:S01]  /*fd20*/  FMUL.FTZ R3, R0.reuse, R132 ;  /* 0x0000008400037220 */ /* 0x044fe20000410000 */
[----:B------:R-:W-:-:S04]  /*fd30*/  FMUL.FTZ R2, R0, R2 ;  /* 0x0000000200027220 */ /* 0x000fc80000410000 */
[----:B------:R-:W-:Y:S02]  /*fd40*/  FSEL R3, R3, RZ, P2 ;  /* 0x000000ff03037208 */ /* 0x000fe40001000000 */
[----:B------:R-:W1:Y:S03]  /*fd50*/  MUFU.EX2 R2, R2 ;  /* 0x0000000200027308 */ /* 0x000e660000000800 */
[-CC-:B------:R-:W-:Y:S01]  /*fd60*/  FFMA.FTZ R27, R27, R0.reuse, -R3.reuse ;  /* 0x000000001b1b7223 */ /* 0x180fe20000010803 */
[-CC-:B------:R-:W-:Y:S01]  /*fd70*/  FFMA.FTZ R26, R26, R0.reuse, -R3.reuse ;  /* 0x000000001a1a7223 */ /* 0x180fe20000010803 */
[-CC-:B------:R-:W-:Y:S01]  /*fd80*/  FFMA.FTZ R136, R25, R0.reuse, -R3.reuse ;  /* 0x0000000019887223 */ /* 0x180fe20000010803 */
[-CC-:B------:R-:W-:Y:S01]  /*fd90*/  FFMA.FTZ R137, R24, R0.reuse, -R3.reuse ;  /* 0x0000000018897223 */ /* 0x180fe20000010803 */
[-CC-:B------:R-:W-:Y:S01]  /*fda0*/  FFMA.FTZ R180, R23, R0.reuse, -R3.reuse ;  /* 0x0000000017b47223 */ /* 0x180fe20000010803 */
[-CC-:B------:R-:W-:Y:S01]  /*fdb0*/  FFMA.FTZ R181, R22, R0.reuse, -R3.reuse ;  /* 0x0000000016b57223 */ /* 0x180fe20000010803 */
[-CC-:B------:R-:W-:Y:S01]  /*fdc0*/  FFMA.FTZ R185, R21, R0.reuse, -R3.reuse ;  /* 0x0000000015b97223 */ /* 0x180fe20000010803 */
[----:B------:R-:W-:-:S02]  /*fdd0*/  FFMA.FTZ R186, R20, R0, -R3 ;  /* 0x0000000014ba7223 */ /* 0x000fc40000010803 */
        /* <DEDUP_REMOVED lines=33> */
[----:B----4-:R-:W-:-:S02]  /*fff0*/  FFMA.FTZ R20, R33, R2, R3 ;  /* 0x0000000221147223 */ /* 0x010fc40000010003 */
[----:B------:R-:W1:Y:S02]  /*10000*/  MUFU.EX2 R2, R26 ;  /* 0x0000001a00027308 */ /* 0x000e640000000800 */
[C---:B-1----:R-:W-:Y:S01]  /*10010*/  FADD.FTZ R65, R2.reuse, R20 ;  /* 0x0000001402417221 */ /* 0x042fe20000010000 */
[----:B------:R-:W-:Y:S01]  /*10020*/  F2FP.BF16.F32.PACK_AB R68, R2, R3 ;  /* 0x000000030244723e */ /* 0x000fe200000010ff */
[----:B------:R-:W-:-:S05]  /*10030*/  IMAD.IADD R2, R231, 0x1, -R4 ;  /* 0x00000001e7027824 */ /* 0x000fca00078e0a04 */
[----:B------:R-:W-:-:S04]  /*10040*/  IABS R2, R2 ;  /* 0x0000000200027213 */ /* 0x000fc80000000000 */
[----:B------:R-:W-:-:S05]  /*10050*/  I2FP.F32.S32 R2, R2 ;  /* 0x0000000200027245 */ /* 0x000fca0000201400 */
[----:B------:R-:W-:Y:S01]  /*10060*/  FFMA.FTZ R3, R2, -R219, R182 ;  /* 0x800000db02037223 */ /* 0x000fe200000100b6 */
        /* <DEDUP_REMOVED lines=12> */
[----:B------:R-:W-:Y:S01]  /*10130*/  IMAD.IADD R2, R228, 0x1, -R11 ;  /* 0x00000001e4027824 */ /* 0x000fe200078e0a0b */
[----:B------:R-:W-:Y:S01]  /*10140*/  ISETP.GE.AND P2, PT, R4, R224, PT ;  /* 0x000000e00400720c */ /* 0x000fe20003f46270 */
[----:B------:R-:W2:Y:S03]  /*10150*/  LDL.LU R183, [R1+0x78] ;  /* 0x0000780001b77983 */ /* 0x000ea60000300800 */
[----:B------:R-:W-:-:S04]  /*10160*/  IABS R2, R2 ;  /* 0x0000000200027213 */ /* 0x000fc80000000000 */
[----:B------:R-:W-:-:S05]  /*10170*/  I2FP.F32.S32 R2, R2 ;  /* 0x0000000200027245 */ /* 0x000fca0000201400 */
[----:B------:R-:W-:Y:S01]  /*10180*/  FFMA.FTZ R23, R2, -R219, R197 ;  /* 0x800000db02177223 */ /* 0x000fe200000100c5 */
[----:B------:R-:W-:Y:S01]  /*10190*/  IMAD.IADD R2, R230, 0x1, -R11 ;  /* 0x00000001e6027824 */ /* 0x000fe200078e0a0b */
[----:B------:R-:W-:Y:S02]  /*101a0*/  ISETP.GE.OR P2, PT, R4, R232, !P2 ;  /* 0x000000e80400720c */ /* 0x000fe40005746670 */
[----:B------:R-:W-:Y:S02]  /*101b0*/  FSEL R20, R3, -INF , !P4 ;  /* 0xff80000003147808 */ /* 0x000fe40006000000 */
[----:B------:R-:W-:Y:S02]  /*101c0*/  IADD3 R3, R231, -R10, RZ ;  /* 0x8000000ae7037210 */ /* 0x000fe40007ffe0ff */
[----:B------:R-:W-:Y:S02]  /*101d0*/  IABS R4, R2 ;  /* 0x0000000200047213 */ /* 0x000fe40000000000 */
[----:B------:R-:W-:-:S03]  /*101e0*/  IABS R2, R3 ;  /* 0x0000000300027213 */ /* 0x000fc60000000000 */
[----:B------:R-:W-:-:S05]  /*101f0*/  IMAD.MOV.U32 R3, RZ, RZ, R4 ;  /* 0x000000ffff037224 */ /* 0x000fca00078e0004 */
[----:B------:R-:W-:-:S05]  /*10200*/  I2FP.F32.S32 R3, R3 ;  /* 0x0000000300037245 */ /* 0x000fca0000201400 */
[----:B------:R-:W-:Y:S01]  /*10210*/  FFMA.FTZ R26, R3, -R219, R199 ;  /* 0x800000db031a7223 */ /* 0x000fe200000100c7 */
[----:B------:R-:W-:Y:S01]  /*10220*/  IMAD.IADD R3, R228, 0x1, -R10 ;  /* 0x00000001e4037824 */ /* 0x000fe200078e0a0a */
[----:B------:R-:W-:-:S04]  /*10230*/  ISETP.GE.AND P4, PT, R11, R224, PT ;  /* 0x000000e00b00720c */ /* 0x000fc80003f86270 */
[----:B------:R-:W-:Y:S02]  /*10240*/  IABS R3, R3 ;  /* 0x0000000300037213 */ /* 0x000fe40000000000 */
[----:B------:R-:W-:Y:S02]  /*10250*/  I2FP.F32.S32 R2, R2 ;  /* 0x0000000200027245 */ /* 0x000fe40000201400 */
[----:B------:R-:W-:Y:S02]  /*10260*/  I2FP.F32.S32 R3, R3 ;  /* 0x0000000300037245 */ /* 0x000fe40000201400 */
[----:B------:R-:W-:Y:S01]  /*10270*/  ISETP.GE.OR P4, PT, R11, R232, !P4 ;  /* 0x000000e80b00720c */ /* 0x000fe20006786670 */
[-C--:B------:R-:W-:Y:S01]  /*10280*/  FFMA.FTZ R4, R2, -R219.reuse, R34 ;  /* 0x800000db02047223 */ /* 0x080fe20000010022 */
[----:B------:R-:W-:Y:S01]  /*10290*/  FSEL R11, R22, -INF , !P3 ;  /* 0xff800000160b7808 */ /* 0x000fe20005800000 */
[----:B------:R-:W-:Y:S02]  /*102a0*/  IMAD.IADD R2, R230, 0x1, -R10 ;  /* 0x00000001e6027824 */ /* 0x000fe400078e0a0a */
[----:B------:R-:W-:Y:S01]  /*102b0*/  FFMA.FTZ R22, R3, -R219, R176 ;  /* 0x800000db03167223 */ /* 0x000fe200000100b0 */
[----:B------:R-:W-:Y:S01]  /*102c0*/  IMAD.IADD R3, R228, 0x1, -R9 ;  /* 0x00000001e4037824 */ /* 0x000fe200078e0a09 */
[----:B------:R-:W-:-:S02]  /*102d0*/  FSEL R25, R21, -INF , !P6 ;  /* 0xff80000015197808 */ /* 0x000fc40007000000 */
[----:B------:R-:W-:Y:S02]  /*102e0*/  ISETP.GE.AND P6, PT, R10, R226, PT ;  /* 0x000000e20a00720c */ /* 0x000fe40003fc6270 */
[----:B------:R-:W-:Y:S02]  /*102f0*/  IABS R2, R2 ;  /* 0x0000000200027213 */ /* 0x000fe40000000000 */
[----:B------:R-:W-:Y:S02]  /*10300*/  IABS R3, R3 ;  /* 0x0000000300037213 */ /* 0x000fe40000000000 */
[----:B------:R-:W-:Y:S02]  /*10310*/  FSEL R21, R24, -INF , !P2 ;  /* 0xff80000018157808 */ /* 0x000fe40005000000 */
[C---:B------:R-:W-:Y:S02]  /*10320*/  ISETP.GE.AND P2, PT, R10.reuse, R225, PT ;  /* 0x000000e10a00720c */ /* 0x040fe40003f46270 */
[----:B------:R-:W-:-:S02]  /*10330*/  ISETP.GE.AND P3, PT, R10, R224, PT ;  /* 0x000000e00a00720c */ /* 0x000fc40003f66270 */
[----:B------:R-:W-:Y:S02]  /*10340*/  I2FP.F32.S32 R2, R2 ;  /* 0x0000000200027245 */ /* 0x000fe40000201400 */
[C---:B------:R-:W-:Y:S02]  /*10350*/  ISETP.GE.OR P6, PT, R10.reuse, R234, !P6 ;  /* 0x000000ea0a00720c */ /* 0x040fe400077c6670 */
[----:B------:R-:W-:Y:S02]  /*10360*/  I2FP.F32.S32 R3, R3 ;  /* 0x0000000300037245 */ /* 0x000fe40000201400 */
[C---:B------:R-:W-:Y:S02]  /*10370*/  ISETP.GE.OR P2, PT, R10.reuse, R233, !P2 ;  /* 0x000000e90a00720c */ /* 0x040fe40005746670 */
[----:B------:R-:W-:Y:S01]  /*10380*/  ISETP.GE.OR P3, PT, R10, R232, !P3 ;  /* 0x000000e80a00720c */ /* 0x000fe20005f66670 */
[----:B------:R-:W-:Y:S01]  /*10390*/  FFMA.FTZ R24, R2, -R219, R178 ;  /* 0x800000db02187223 */ /* 0x000fe200000100b2 */
[----:B------:R-:W-:-:S02]  /*103a0*/  FSEL R23, R23, -INF , !P5 ;  /* 0xff80000017177808 */ /* 0x000fc40006800000 */
[----:B------:R-:W-:Y:S02]  /*103b0*/  FSEL R49, R26, -INF , !P4 ;  /* 0xff8000001a317808 */ /* 0x000fe40006000000 */
[----:B------:R-:W-:Y:S01]  /*103c0*/  FSEL R10, R4, -INF , !P6 ;  /* 0xff800000040a7808 */ /* 0x000fe20007000000 */
[--C-:B------:R-:W-:Y:S01]  /*103d0*/  IMAD.IADD R4, R231, 0x1, -R9.reuse ;  /* 0x00000001e7047824 */ /* 0x100fe200078e0a09 */
[C---:B------:R-:W-:Y:S01]  /*103e0*/  ISETP.GE.AND P5, PT, R9.reuse, R226, PT ;  /* 0x000000e20900720c */ /* 0x040fe20003fa6270 */
[----:B------:R-:W-:Y:S01]  /*103f0*/  IMAD.IADD R2, R230, 0x1, -R9 ;  /* 0x00000001e6027824 */ /* 0x000fe200078e0a09 */
[----:B------:R-:W-:Y:S01]  /*10400*/  ISETP.GE.AND P4, PT, R9, R225, PT ;  /* 0x000000e10900720c */ /* 0x000fe20003f86270 */
[----:B------:R-:W-:Y:S01]  /*10410*/  FFMA.FTZ R26, R3, -R219, R177 ;  /* 0x800000db031a7223 */ /* 0x000fe200000100b1 */
[C---:B------:R-:W-:Y:S01]  /*10420*/  ISETP.GE.AND P6, PT, R9.reuse, R224, PT ;  /* 0x000000e00900720c */ /* 0x040fe20003fc6270 */
[----:B------:R-:W4:Y:S01]  /*10430*/  LDL.64 R176, [R1+0xe8] ;  /* 0x0000e80001b07983 */ /* 0x000f220000100a00 */
[----:B------:R-:W-:-:S02]  /*10440*/  ISETP.GE.OR P5, PT, R9, R234, !P5 ;  /* 0x000000ea0900720c */ /* 0x000fc40006fa6670 */
[C---:B------:R-:W-:Y:S02]  /*10450*/  ISETP.GE.OR P4, PT, R9.reuse, R233, !P4 ;  /* 0x000000e90900720c */ /* 0x040fe40006786670 */
[----:B------:R-:W-:Y:S02]  /*10460*/  ISETP.GE.OR P6, PT, R9, R232, !P6 ;  /* 0x000000e80900720c */ /* 0x000fe400077c6670 */
[----:B------:R-:W-:Y:S02]  /*10470*/  IABS R9, R4 ;  /* 0x0000000400097213 */ /* 0x000fe40000000000 */
[----:B------:R-:W-:-:S04]  /*10480*/  IABS R4, R2 ;  /* 0x0000000200047213 */ /* 0x000fc80000000000 */
[----:B------:R-:W-:Y:S01]  /*10490*/  I2FP.F32.S32 R4, R4 ;  /* 0x0000000400047245 */ /* 0x000fe20000201400 */
[----:B------:R-:W-:-:S04]  /*104a0*/  IMAD.MOV.U32 R113, RZ, RZ, R28 ;  /* 0x000000ffff717224 */ /* 0x000fc800078e001c */
[----:B------:R-:W-:Y:S02]  /*104b0*/  FFMA.FTZ R28, R4, -R219, R179 ;  /* 0x800000db041c7223 */ /* 0x000fe400000100b3 */
[----:B------:R-:W3:Y:S01]  /*104c0*/  LDL.64 R178, [R1+0x138] ;  /* 0x0001380001b27983 */ /* 0x000ee20000100a00 */
[----:B------:R-:W-:-:S05]  /*104d0*/  IMAD.MOV.U32 R2, RZ, RZ, R9 ;  /* 0x000000ffff027224 */ /* 0x000fca00078e0009 */
[----:B------:R-:W-:-:S05]  /*104e0*/  I2FP.F32.S32 R2, R2 ;  /* 0x0000000200027245 */ /* 0x000fca0000201400 */
[----:B------:R-:W-:Y:S01]  /*104f0*/  FFMA.FTZ R2, R2, -R219, R35 ;  /* 0x800000db02027223 */ /* 0x000fe20000010023 */
[----:B------:R-:W-:Y:S02]  /*10500*/  FSEL R22, R22, -INF , !P2 ;  /* 0xff80000016167808 */ /* 0x000fe40005000000 */
[----:B------:R-:W-:Y:S02]  /*10510*/  FSEL R24, R24, -INF , !P3 ;  /* 0xff80000018187808 */ /* 0x000fe40005800000 */
[----:B------:R-:W-:Y:S02]  /*10520*/  FSEL R27, R2, -INF , !P5 ;  /* 0xff800000021b7808 */ /* 0x000fe40006800000 */
[C---:B------:R-:W-:Y:S02]  /*10530*/  ISETP.GE.AND P2, PT, R8.reuse, R226, PT ;  /* 0x000000e20800720c */ /* 0x040fe40003f46270 */
[C---:B------:R-:W-:Y:S02]  /*10540*/  ISETP.GE.AND P3, PT, R8.reuse, R225, PT ;  /* 0x000000e10800720c */ /* 0x040fe40003f66270 */
[----:B------:R-:W-:-:S02]  /*10550*/  ISETP.GE.AND P5, PT, R8, R224, PT ;  /* 0x000000e00800720c */ /* 0x000fc40003fa6270 */
[----:B------:R-:W-:Y:S01]  /*10560*/  IADD3 R4, R231, -R8, RZ ;  /* 0x80000008e7047210 */ /* 0x000fe20007ffe0ff */
[--C-:B------:R-:W-:Y:S01]  /*10570*/  IMAD.IADD R3, R228, 0x1, -R8.reuse ;  /* 0x00000001e4037824 */ /* 0x100fe200078e0a08 */
[----:B------:R-:W-:Y:S01]  /*10580*/  ISETP.GE.OR P2, PT, R8, R234, !P2 ;  /* 0x000000ea0800720c */ /* 0x000fe20005746670 */
[----:B------:R-:W-:Y:S01]  /*10590*/  IMAD.IADD R2, R230, 0x1, -R8 ;  /* 0x00000001e6027824 */ /* 0x000fe200078e0a08 */
[C---:B------:R-:W-:Y:S02]  /*105a0*/  ISETP.GE.OR P3, PT, R8.reuse, R233, !P3 ;  /* 0x000000e90800720c */ /* 0x040fe40005f66670 */
[----:B------:R-:W-:Y:S02]  /*105b0*/  ISETP.GE.OR P5, PT, R8, R232, !P5 ;  /* 0x000000e80800720c */ /* 0x000fe40006fa6670 */
[----:B------:R-:W-:Y:S02]  /*105c0*/  IABS R8, R4 ;  /* 0x0000000400087213 */ /* 0x000fe40000000000 */
[----:B------:R-:W-:-:S03]  /*105d0*/  IABS R4, R2 ;  /* 0x0000000200047213 */ /* 0x000fc60000000000 */
[----:B------:R-:W-:-:S05]  /*105e0*/  IMAD.MOV.U32 R2, RZ, RZ, R8 ;  /* 0x000000ffff027224 */ /* 0x000fca00078e0008 */
[----:B------:R-:W-:Y:S02]  /*105f0*/  I2FP.F32.S32 R2, R2 ;  /* 0x0000000200027245 */ /* 0x000fe40000201400 */
[----:B------:R-:W-:Y:S02]  /*10600*/  IABS R3, R3 ;  /* 0x0000000300037213 */ /* 0x000fe40000000000 */
[----:B------:R-:W-:Y:S01]  /*10610*/  I2FP.F32.S32 R4, R4 ;  /* 0x0000000400047245 */ /* 0x000fe20000201400 */
[----:B------:R-:W-:Y:S01]  /*10620*/  FFMA.FTZ R2, R2, -R219, R138 ;  /* 0x800000db02027223 */ /* 0x000fe2000001008a */
[----:B------:R-:W-:Y:S02]  /*10630*/  I2FP.F32.S32 R3, R3 ;  /* 0x0000000300037245 */ /* 0x000fe40000201400 */
[----:B------:R-:W-:Y:S01]  /*10640*/  FSEL R34, R26, -INF , !P4 ;  /* 0xff8000001a227808 */ /* 0x000fe20006000000 */
[----:B------:R-:W-:Y:S01]  /*10650*/  FFMA.FTZ R9, R4, -R219, R190 ;  /* 0x800000db04097223 */ /* 0x000fe200000100be */
[----:B------:R-:W-:Y:S01]  /*10660*/  FSEL R48, R28, -INF , !P6 ;  /* 0xff8000001c307808 */ /* 0x000fe20007000000 */
[----:B------:R-:W-:Y:S01]  /*10670*/  IMAD.IADD R4, R231, 0x1, -R7 ;  /* 0x00000001e7047824 */ /* 0x000fe200078e0a07 */
[----:B------:R-:W-:-:S02]  /*10680*/  FSEL R26, R2, -INF , !P2 ;  /* 0xff800000021a7808 */ /* 0x000fc40005000000 */
[C---:B------:R-:W-:Y:S02]  /*10690*/  ISETP.GE.AND P4, PT, R7.reuse, R226, PT ;  /* 0x000000e20700720c */ /* 0x040fe40003f86270 */
[C---:B------:R-:W-:Y:S02]  /*106a0*/  ISETP.GE.AND P6, PT, R7.reuse, R225, PT ;  /* 0x000000e10700720c */ /* 0x040fe40003fc6270 */
[----:B------:R-:W-:Y:S01]  /*106b0*/  ISETP.GE.AND P2, PT, R7, R224, PT ;  /* 0x000000e00700720c */ /* 0x000fe20003f46270 */
[----:B------:R-:W-:Y:S01]  /*106c0*/  FFMA.FTZ R8, R3, -R219, R188 ;  /* 0x800000db03087223 */ /* 0x000fe200000100bc */
[C---:B------:R-:W-:Y:S01]  /*106d0*/  ISETP.GE.OR P4, PT, R7.reuse, R234, !P4 ;  /* 0x000000ea0700720c */ /* 0x040fe20006786670 */
[--C-:B------:R-:W-:Y:S01]  /*106e0*/  IMAD.IADD R3, R228, 0x1, -R7.reuse ;  /* 0x00000001e4037824 */ /* 0x100fe200078e0a07 */
[C---:B------:R-:W-:Y:S01]  /*106f0*/  ISETP.GE.OR P6, PT, R7.reuse, R233, !P6 ;  /* 0x000000e90700720c */ /* 0x040fe200077c6670 */
[----:B------:R-:W-:Y:S01]  /*10700*/  IMAD.IADD R2, R230, 0x1, -R7 ;  /* 0x00000001e6027824 */ /* 0x000fe200078e0a07 */
[----:B------:R-:W-:-:S02]  /*10710*/  ISETP.GE.OR P2, PT, R7, R232, !P2 ;  /* 0x000000e80700720c */ /* 0x000fc40005746670 */
[----:B------:R-:W-:Y:S02]  /*10720*/  IABS R7, R4 ;  /* 0x0000000400077213 */ /* 0x000fe40000000000 */
[----:B------:R-:W-:-:S03]  /*10730*/  IABS R4, R2 ;  /* 0x0000000200047213 */ /* 0x000fc60000000000 */
[----:B------:R-:W-:-:S05]  /*10740*/  IMAD.MOV.U32 R2, RZ, RZ, R7 ;  /* 0x000000ffff027224 */ /* 0x000fca00078e0007 */
[----:B------:R-:W-:Y:S02]  /*10750*/  I2FP.F32.S32 R2, R2 ;  /* 0x0000000200027245 */ /* 0x000fe40000201400 */
[----:B------:R-:W-:Y:S02]  /*10760*/  IABS R3, R3 ;  /* 0x0000000300037213 */ /* 0x000fe40000000000 */
[----:B------:R-:W-:Y:S01]  /*10770*/  I2FP.F32.S32 R4, R4 ;  /* 0x0000000400047245 */ /* 0x000fe20000201400 */
[----:B------:R-:W-:Y:S01]  /*10780*/  FFMA.FTZ R2, R2, -R219, R139 ;  /* 0x800000db02027223 */ /* 0x000fe2000001008b */
[----:B------:R-:W-:Y:S01]  /*10790*/  IMAD.MOV.U32 R112, RZ, RZ, R32 ;  /* 0x000000ffff707224 */ /* 0x000fe200078e0020 */
[----:B------:R-:W-:Y:S02]  /*107a0*/  I2FP.F32.S32 R3, R3 ;  /* 0x0000000300037245 */ /* 0x000fe40000201400 */
[----:B------:R-:W-:Y:S01]  /*107b0*/  FSEL R32, R8, -INF , !P3 ;  /* 0xff80000008207808 */ /* 0x000fe20005800000 */
[----:B------:R-:W-:Y:S01]  /*107c0*/  FFMA.FTZ R28, R4, -R219, R191 ;  /* 0x800000db041c7223 */ /* 0x000fe200000100bf */
[----:B------:R-:W-:-:S02]  /*107d0*/  FSEL R35, R9, -INF , !P5 ;  /* 0xff80000009237808 */ /* 0x000fc40006800000 */
[----:B------:R-:W-:Y:S02]  /*107e0*/  FSEL R8, R2, -INF , !P4 ;  /* 0xff80000002087808 */ /* 0x000fe40006000000 */
[C---:B------:R-:W-:Y:S02]  /*107f0*/  ISETP.GE.AND P3, PT, R6.reuse, R226, PT ;  /* 0x000000e20600720c */ /* 0x040fe40003f66270 */
[C---:B------:R-:W-:Y:S02]  /*10800*/  ISETP.GE.AND P5, PT, R6.reuse, R225, PT ;  /* 0x000000e10600720c */ /* 0x040fe40003fa6270 */
[C---:B------:R-:W-:Y:S02]  /*10810*/  ISETP.GE.AND P4, PT, R6.reuse, R224, PT ;  /* 0x000000e00600720c */ /* 0x040fe40003f86270 */
[----:B------:R-:W-:Y:S02]  /*10820*/  IADD3 R4, R231, -R6, RZ ;  /* 0x80000006e7047210 */ /* 0x000fe40007ffe0ff */
[----:B------:R-:W-:Y:S01]  /*10830*/  MOV R101, R29 ;  /* 0x0000001d00657202 */ /* 0x000fe20000000f00 */
[----:B------:R-:W-:Y:S01]  /*10840*/  FFMA.FTZ R29, R3, -R219, R189 ;  /* 0x800000db031d7223 */ /* 0x000fe200000100bd */
[----:B------:R-:W-:Y:S01]  /*10850*/  ISETP.GE.OR P3, PT, R6, R234, !P3 ;  /* 0x000000ea0600720c */ /* 0x000fe20005f66670 */
[--C-:B------:R-:W-:Y:S01]  /*10860*/  IMAD.IADD R3, R228, 0x1, -R6.reuse ;  /* 0x00000001e4037824 */ /* 0x100fe200078e0a06 */
[----:B------:R-:W-:Y:S01]  /*10870*/  ISETP.GE.OR P5, PT, R6, R233, !P5 ;  /* 0x000000e90600720c */ /* 0x000fe20006fa6670 */
[----:B------:R-:W-:Y:S01]  /*10880*/  IMAD.IADD R2, R230, 0x1, -R6 ;  /* 0x00000001e6027824 */ /* 0x000fe200078e0a06 */
[----:B------:R-:W-:-:S02]  /*10890*/  ISETP.GE.OR P4, PT, R6, R232, !P4 ;  /* 0x000000e80600720c */ /* 0x000fc40006786670 */
[----:B------:R-:W-:Y:S02]  /*108a0*/  IABS R6, R4 ;  /* 0x0000000400067213 */ /* 0x000fe40000000000 */
[----:B------:R-:W-:-:S03]  /*108b0*/  IABS R4, R2 ;  /* 0x0000000200047213 */ /* 0x000fc60000000000 */
[----:B------:R-:W-:-:S05]  /*108c0*/  IMAD.MOV.U32 R2, RZ, RZ, R6 ;  /* 0x000000ffff027224 */ /* 0x000fca00078e0006 */
[----:B------:R-:W-:Y:S02]  /*108d0*/  I2FP.F32.S32 R2, R2 ;  /* 0x0000000200027245 */ /* 0x000fe40000201400 */
[----:B------:R-:W-:-:S03]  /*108e0*/  IABS R3, R3 ;  /* 0x0000000300037213 */ /* 0x000fc60000000000 */
[----:B------:R-:W-:Y:S01]  /*108f0*/  FFMA.FTZ R7, R2, -R219, R134 ;  /* 0x800000db02077223 */ /* 0x000fe20000010086 */
[----:B------:R-:W-:Y:S01]  /*10900*/  IMAD.IADD R2, R231, 0x1, -R5 ;  /* 0x00000001e7027824 */ /* 0x000fe200078e0a05 */
[----:B------:R-:W-:Y:S02]  /*10910*/  I2FP.F32.S32 R3, R3 ;  /* 0x0000000300037245 */ /* 0x000fe40000201400 */
[----:B------:R-:W-:Y:S02]  /*10920*/  I2FP.F32.S32 R4, R4 ;  /* 0x0000000400047245 */ /* 0x000fe40000201400 */
[----:B------:R-:W-:Y:S01]  /*10930*/  IABS R2, R2 ;  /* 0x0000000200027213 */ /* 0x000fe20000000000 */
[----:B------:R-:W-:Y:S02]  /*10940*/  IMAD.MOV.U32 R84, RZ, RZ, R31 ;  /* 0x000000ffff547224 */ /* 0x000fe400078e001f */
[-C--:B------:R-:W-:Y:S01]  /*10950*/  FFMA.FTZ R37, R3, -R219.reuse, R192 ;  /* 0x800000db03257223 */ /* 0x080fe200000100c0 */
[----:B------:R-:W-:Y:S01]  /*10960*/  FFMA.FTZ R31, R4, -R219, R194 ;  /* 0x800000db041f7223 */ /* 0x000fe200000100c2 */
[----:B------:R-:W-:-:S02]  /*10970*/  IMAD.IADD R4, R228, 0x1, -R5 ;  /* 0x00000001e4047824 */ /* 0x000fc400078e0a05 */
[----:B------:R-:W-:Y:S01]  /*10980*/  IMAD.MOV.U32 R3, RZ, RZ, R2 ;  /* 0x000000ffff037224 */ /* 0x000fe200078e0002 */
[----:B------:R-:W-:Y:S02]  /*10990*/  FSEL R33, R28, -INF , !P2 ;  /* 0xff8000001c217808 */ /* 0x000fe40005000000 */
[----:B------:R-:W-:Y:S02]  /*109a0*/  IABS R2, R4 ;  /* 0x0000000400027213 */ /* 0x000fe40000000000 */
[----:B------:R-:W-:Y:S02]  /*109b0*/  I2FP.F32.S32 R3, R3 ;  /* 0x0000000300037245 */ /* 0x000fe40000201400 */
[----:B------:R-:W-:Y:S02]  /*109c0*/  ISETP.GE.AND P2, PT, R5, R226, PT ;  /* 0x000000e20500720c */ /* 0x000fe40003f46270 */
[----:B------:R-:W-:Y:S01]  /*109d0*/  I2FP.F32.S32 R2, R2 ;  /* 0x0000000200027245 */ /* 0x000fe20000201400 */
[----:B------:R-:W-:Y:S01]  /*109e0*/  FFMA.FTZ R3, R3, -R219, R135 ;  /* 0x800000db03037223 */ /* 0x000fe20000010087 */
[----:B------:R-:W-:-:S03]  /*109f0*/  ISETP.GE.OR P2, PT, R5, R234, !P2 ;  /* 0x000000ea0500720c */ /* 0x000fc60005746670 */
[----:B------:R-:W-:Y:S01]  /*10a00*/  FFMA.FTZ R52, R2, -R219, R193 ;  /* 0x800000db02347223 */ /* 0x000fe200000100c1 */
[----:B------:R-:W-:Y:S01]  /*10a10*/  FSEL R6, R3, -INF , !P2 ;  /* 0xff80000003067808 */ /* 0x000fe20005000000 */
[----:B------:R-:W-:Y:S01]  /*10a20*/  IMAD.IADD R3, R230, 0x1, -R5 ;  /* 0x00000001e6037824 */ /* 0x000fe200078e0a05 */
[----:B------:R-:W-:-:S04]  /*10a30*/  FMNMX.FTZ R2, R242, R20, !PT ;  /* 0x00000014f2027209 */ /* 0x000fc80007810000 */
[----:B------:R-:W-:Y:S02]  /*10a40*/  FMNMX.FTZ R2, R11, R2, !PT ;  /* 0x000000020b027209 */ /* 0x000fe40007810000 */
[----:B------:R-:W-:Y:S02]  /*10a50*/  IABS R3, R3 ;  /* 0x0000000300037213 */ /* 0x000fe40000000000 */
[----:B------:R-:W-:Y:S02]  /*10a60*/  FMNMX.FTZ R2, R10, R2, !PT ;  /* 0x000000020a027209 */ /* 0x000fe40007810000 */
[----:B------:R-:W-:Y:S02]  /*10a70*/  I2FP.F32.S32 R3, R3 ;  /* 0x0000000300037245 */ /* 0x000fe40000201400 */
[----:B------:R-:W-:-:S03]  /*10a80*/  FMNMX.FTZ R2, R27, R2, !PT ;  /* 0x000000021b027209 */ /* 0x000fc60007810000 */
[----:B------:R-:W-:Y:S01]  /*10a90*/  FFMA.FTZ R9, R3, -R219, R195 ;  /* 0x800000db03097223 */ /* 0x000fe200000100c3 */
[----:B------:R-:W-:Y:S02]  /*10aa0*/  FMNMX.FTZ R3, R26, R2, !PT ;  /* 0x000000021a037209 */ /* 0x000fe40007810000 */
[----:B------:R-:W-:Y:S02]  /*10ab0*/  FMNMX.FTZ R2, R238, R21, !PT ;  /* 0x00000015ee027209 */ /* 0x000fe40007810000 */
[----:B------:R-:W-:Y:S02]  /*10ac0*/  FSEL R7, R7, -INF , !P3 ;  /* 0xff80000007077808 */ /* 0x000fe40005800000 */
[----:B------:R-:W-:Y:S02]  /*10ad0*/  FMNMX.FTZ R2, R49, R2, !PT ;  /* 0x0000000231027209 */ /* 0x000fe40007810000 */
[----:B------:R-:W-:Y:S02]  /*10ae0*/  FMNMX.FTZ R3, R8, R3, !PT ;  /* 0x0000000308037209 */ /* 0x000fe40007810000 */
[----:B------:R-:W-:-:S02]  /*10af0*/  FMNMX.FTZ R2, R24, R2, !PT ;  /* 0x0000000218027209 */ /* 0x000fc40007810000 */
[----:B------:R-:W-:Y:S02]  /*10b00*/  FMNMX.FTZ R3, R7, R3, !PT ;  /* 0x0000000307037209 */ /* 0x000fe40007810000 */
[----:B------:R-:W-:Y:S02]  /*10b10*/  FMNMX.FTZ R4, R48, R2, !PT ;  /* 0x0000000230047209 */ /* 0x000fe40007810000 */
[C---:B------:R-:W-:Y:S02]  /*10b20*/  ISETP.GE.AND P3, PT, R5.reuse, R225, PT ;  /* 0x000000e10500720c */ /* 0x040fe40003f66270 */
[----:B------:R-:W-:Y:S02]  /*10b30*/  ISETP.GE.AND P2, PT, R5, R224, PT ;  /* 0x000000e00500720c */ /* 0x000fe40003f46270 */
[----:B------:R-:W-:Y:S02]  /*10b40*/  FMNMX.FTZ R2, R6, R3, !PT ;  /* 0x0000000306027209 */ /* 0x000fe40007810000 */
[----:B------:R-:W-:-:S02]  /*10b50*/  FMNMX.FTZ R3, R239, R25, !PT ;  /* 0x00000019ef037209 */ /* 0x000fc40007810000 */
[C---:B------:R-:W-:Y:S02]  /*10b60*/  ISETP.GE.OR P3, PT, R5.reuse, R233, !P3 ;  /* 0x000000e90500720c */ /* 0x040fe40005f66670 */
[----:B------:R-:W-:Y:S02]  /*10b70*/  ISETP.GE.OR P2, PT, R5, R232, !P2 ;  /* 0x000000e80500720c */ /* 0x000fe40005746670 */
[----:B------:R-:W-:Y:S02]  /*10b80*/  FMNMX.FTZ R5, R23, R3, !PT ;  /* 0x0000000317057209 */ /* 0x000fe40007810000 */
[----:B------:R-:W-:Y:S02]  /*10b90*/  FMNMX.FTZ R3, R35, R4, !PT ;  /* 0x0000000423037209 */ /* 0x000fe40007810000 */
[----:B------:R-:W-:Y:S02]  /*10ba0*/  FMNMX.FTZ R5, R22, R5, !PT ;  /* 0x0000000516057209 */ /* 0x000fe40007810000 */
[----:B------:R-:W-:-:S02]  /*10bb0*/  FSEL R31, R31, -INF , !P4 ;  /* 0xff8000001f1f7808 */ /* 0x000fc40006000000 */
[----:B------:R-:W-:Y:S01]  /*10bc0*/  FMNMX.FTZ R3, R33, R3, !PT ;  /* 0x0000000321037209 */ /* 0x000fe20007810000 */
[----:B------:R-:W1:Y:S01]  /*10bd0*/  SHFL.BFLY PT, R36, R2, 0x2, 0x1f ;  /* 0x0c401f0002247f89 */ /* 0x000e6200000e0000 */
[----:B------:R-:W-:Y:S01]  /*10be0*/  FMNMX.FTZ R5, R34, R5, !PT ;  /* 0x0000000522057209 */ /* 0x000fe20007810000 */
[----:B------:R-:W-:Y:S01]  /*10bf0*/  IMAD.MOV.U32 R100, RZ, RZ, R30 ;  /* 0x000000ffff647224 */ /* 0x000fe200078e001e */
[----:B------:R-:W-:Y:S02]  /*10c00*/  FSEL R30, R9, -INF , !P2 ;  /* 0xff800000091e7808 */ /* 0x000fe40005000000 */
[----:B------:R-:W-:Y:S02]  /*10c10*/  FMNMX.FTZ R3, R31, R3, !PT ;  /* 0x000000031f037209 */ /* 0x000fe40007810000 */
[----:B------:R-:W-:Y:S02]  /*10c20*/  FSEL R29, R29, -INF , !P6 ;  /* 0xff8000001d1d7808 */ /* 0x000fe40007000000 */
[----:B------:R-:W-:-:S02]  /*10c30*/  FMNMX.FTZ R5, R32, R5, !PT ;  /* 0x0000000520057209 */ /* 0x000fc40007810000 */
[----:B------:R-:W-:Y:S02]  /*10c40*/  FMNMX.FTZ R4, R30, R3, !PT ;  /* 0x000000031e047209 */ /* 0x000fe40007810000 */
[----:B------:R-:W-:Y:S02]  /*10c50*/  FSEL R28, R37, -INF , !P5 ;  /* 0xff800000251c7808 */ /* 0x000fe40006800000 */
[----:B------:R-:W-:Y:S01]  /*10c60*/  FMNMX.FTZ R3, R29, R5, !PT ;  /* 0x000000051d037209 */ /* 0x000fe20007810000 */
[----:B------:R-:W2:Y:S01]  /*10c70*/  SHFL.BFLY PT, R37, R4, 0x2, 0x1f ;  /* 0x0c401f0004257f89 */ /* 0x000ea200000e0000 */
[----:B------:R-:W-:Y:S02]  /*10c80*/  FSEL R9, R52, -INF , !P3 ;  /* 0xff80000034097808 */ /* 0x000fe40005800000 */
[----:B------:R-:W-:-:S04]  /*10c90*/  FMNMX.FTZ R3, R28, R3, !PT ;  /* 0x000000031c037209 */ /* 0x000fc80007810000 */
[----:B------:R-:W-:Y:S02]  /*10ca0*/  FMNMX.FTZ R3, R9, R3, !PT ;  /* 0x0000000309037209 */ /* 0x000fe40007810000 */
[----:B-1----:R-:W-:-:S03]  /*10cb0*/  FMNMX.FTZ R2, R2, R36, !PT ;  /* 0x0000002402027209 */ /* 0x002fc60007810000 */
[----:B------:R-:W1:Y:S04]  /*10cc0*/  SHFL.BFLY PT, R5, R3, 0x2, 0x1f ;  /* 0x0c401f0003057f89 */ /* 0x000e6800000e0000 */
[----:B------:R-:W1:Y:S01]  /*10cd0*/  SHFL.BFLY PT, R36, R2, 0x1, 0x1f ;  /* 0x0c201f0002247f89 */ /* 0x000e6200000e0000 */
[----:B--2---:R-:W-:-:S05]  /*10ce0*/  FMNMX.FTZ R4, R4, R37, !PT ;  /* 0x0000002504047209 */ /* 0x004fca0007810000 */
[----:B------:R-:W2:Y:S01]  /*10cf0*/  SHFL.BFLY PT, R37, R4, 0x1, 0x1f ;  /* 0x0c201f0004257f89 */ /* 0x000ea200000e0000 */
[----:B-1----:R-:W-:-:S05]  /*10d00*/  FMNMX.FTZ R3, R3, R5, !PT ;  /* 0x0000000503037209 */ /* 0x002fca0007810000 */
[----:B------:R-:W1:Y:S01]  /*10d10*/  SHFL.BFLY PT, R5, R3, 0x1, 0x1f ;  /* 0x0c201f0003057f89 */ /* 0x000e6200000e0000 */
[----:B------:R-:W-:-:S04]  /*10d20*/  FMNMX.FTZ R134, R2, R36, !PT ;  /* 0x0000002402867209 */ /* 0x000fc80007810000 */
[----:B------:R-:W-:Y:S01]  /*10d30*/  FSETP.NEU.FTZ.AND P4, PT, R134, -INF , PT ;  /* 0xff8000008600780b */ /* 0x000fe20003f9d000 */
[----:B------:R-:W-:-:S05]  /*10d40*/  FMUL.FTZ R2, R0, R134 ;  /* 0x0000008600027220 */ /* 0x000fca0000410000 */
[----:B------:R-:W-:Y:S02]  /*10d50*/  FSEL R2, R2, RZ, P4 ;  /* 0x000000ff02027208 */ /* 0x000fe40002000000 */
[----:B--2---:R-:W-:-:S03]  /*10d60*/  FMNMX.FTZ R133, R4, R37, !PT ;  /* 0x0000002504857209 */ /* 0x004fc60007810000 */
        /* <DEDUP_REMOVED lines=8> */
[----:B------:R-:W-:Y:S01]  /*10df0*/  FMUL.FTZ R2, R0, R133 ;  /* 0x0000008500027220 */ /* 0x000fe20000410000 */
[----:B------:R-:W-:Y:S02]  /*10e00*/  FSETP.NEU.FTZ.AND P2, PT, R133, -INF , PT ;  /* 0xff8000008500780b */ /* 0x000fe40003f5d000 */
[----:B-1----:R-:W-:-:S02]  /*10e10*/  FMNMX.FTZ R135, R3, R5, !PT ;  /* 0x0000000503877209 */ /* 0x002fc40007810000 */
[----:B------:R-:W-:Y:S02]  /*10e20*/  FSEL R4, R2, RZ, P2 ;  /* 0x000000ff02047208 */ /* 0x000fe40001000000 */
[----:B------:R-:W-:Y:S01]  /*10e30*/  FSETP.NEU.FTZ.AND P3, PT, R135, -INF , PT ;  /* 0xff8000008700780b */ /* 0x000fe20003f7d000 */
[----:B------:R-:W-:Y:S02]  /*10e40*/  FMUL.FTZ R3, R0, R135 ;  /* 0x0000008700037220 */ /* 0x000fe40000410000 */
[----:B------:R-:W-:Y:S01]  /*10e50*/  FFMA.FTZ R2, R21, R0, -R4 ;  /* 0x0000000015027223 */ /* 0x000fe20000010804 */
[----:B------:R-:W-:-:S03]  /*10e60*/  FSEL R5, R133, RZ, P2 ;  /* 0x000000ff85057208 */ /* 0x000fc60001000000 */
[----:B------:R1:W-:Y:S02]  /*10e70*/  MUFU.EX2 R6, R2 ;  /* 0x0000000200067308 */ /* 0x0003e40000000800 */
[----:B------:R-:W-:Y:S01]  /*10e80*/  FADD.FTZ R10, R238, -R5 ;  /* 0x80000005ee0a7221 */ /* 0x000fe20000010000 */
[----:B-1----:R-:W-:Y:S01]  /*10e90*/  FSEL R2, R3, RZ, P3 ;  /* 0x000000ff03027208 */ /* 0x002fe20001800000 */
[----:B------:R-:W-:-:S04]  /*10ea0*/  FFMA.FTZ R3, R49, R0, -R4 ;  /* 0x0000000031037223 */ /* 0x000fc80000010804 */
[----:B------:R1:W-:Y:S01]  /*10eb0*/  MUFU.EX2 R5, R3 ;  /* 0x0000000300057308 */ /* 0x0003e20000000800 */
[----:B------:R-:W-:Y:S02]  /*10ec0*/  IMAD.MOV.U32 R182, RZ, RZ, R101 ;  /* 0x000000ffffb67224 */ /* 0x000fe400078e0065 */
[-C--:B------:R-:W-:Y:S01]  /*10ed0*/  FFMA.FTZ R25, R25, R0.reuse, -R2 ;  /* 0x0000000019197223 */ /* 0x080fe20000010802 */
[----:B------:R-:W-:Y:S02]  /*10ee0*/  IMAD.MOV.U32 R196, RZ, RZ, R100 ;  /* 0x000000ffffc47224 */ /* 0x000fe400078e0064 */
[----:B------:R-:W-:Y:S01]  /*10ef0*/  FFMA.FTZ R100, R22, R0, -R2 ;  /* 0x0000000016647223 */ /* 0x000fe20000010802 */
[----:B------:R-:W-:Y:S02]  /*10f00*/  IMAD.MOV.U32 R198, RZ, RZ, R84 ;  /* 0x000000ffffc67224 */ /* 0x000fe400078e0054 */
[----:B-1----:R-:W-:-:S06]  /*10f10*/  FMUL.FTZ R3, R0, R10 ;  /* 0x0000000a00037220 */ /* 0x002fcc0000410000 */
[----:B------:R-:W1:Y:S01]  /*10f20*/  MUFU.EX2 R3, R3 ;  /* 0x0000000300037308 */ /* 0x000e620000000800 */
[-CC-:B------:R-:W-:Y:S01]  /*10f30*/  FFMA.FTZ R84, R23, R0.reuse, -R2.reuse ;  /* 0x0000000017547223 */ /* 0x180fe20000010802 */
[-CC-:B------:R-:W-:Y:S01]  /*10f40*/  FFMA.FTZ R101, R34, R0.reuse, -R2.reuse ;  /* 0x0000000022657223 */ /* 0x180fe20000010802 */
[-CC-:B------:R-:W-:Y:S01]  /*10f50*/  FFMA.FTZ R117, R32, R0.reuse, -R2.reuse ;  /* 0x0000000020757223 */ /* 0x180fe20000010802 */
[-CC-:B------:R-:W-:Y:S01]  /*10f60*/  FFMA.FTZ R116, R29, R0.reuse, -R2.reuse ;  /* 0x000000001d747223 */ /* 0x180fe20000010802 */
[-CC-:B------:R-:W-:Y:S01]  /*10f70*/  FFMA.FTZ R128, R28, R0.reuse, -R2.reuse ;  /* 0x000000001c807223 */ /* 0x180fe20000010802 */
[-C--:B------:R-:W-:Y:S01]  /*10f80*/  FFMA.FTZ R129, R9, R0.reuse, -R2 ;  /* 0x0000000009817223 */ /* 0x080fe20000010802 */
[----:B------:R-:W-:Y:S01]  /*10f90*/  FSEL R10, R134, RZ, P4 ;  /* 0x000000ff860a7208 */ /* 0x000fe20002000000 */
[----:B------:R-:W-:Y:S01]  /*10fa0*/  FFMA.FTZ R2, R24, R0, -R4 ;  /* 0x0000000018027223 */ /* 0x000fe20000010804 */
[----:B------:R-:W-:-:S03]  /*10fb0*/  FSEL R9, R135, RZ, P3 ;  /* 0x000000ff87097208 */ /* 0x000fc60001800000 */
[----:B------:R-:W-:Y:S02]  /*10fc0*/  FADD.FTZ R11, R242, -R10 ;  /* 0x8000000af20b7221 */ /* 0x000fe40000010000 */
[----:B------:R-:W-:Y:S01]  /*10fd0*/  FADD.FTZ R10, R239, -R9 ;  /* 0x80000009ef0a7221 */ /* 0x000fe20000010000 */
[----:B------:R-:W-:Y:S01]  /*10fe0*/  MUFU.EX2 R2, R2 ;  /* 0x0000000200027308 */ /* 0x000fe20000000800 */
[-C--:B------:R-:W-:Y:S01]  /*10ff0*/  FFMA.FTZ R9, R48, R0.reuse, -R4 ;  /* 0x0000000030097223 */ /* 0x080fe20000010804 */
[----:B------:R-:W-:Y:S01]  /*11000*/  MOV R238, R113 ;  /* 0x0000007100ee7202 */ /* 0x000fe20000000f00 */
[----:B------:R-:W-:Y:S02]  /*11010*/  IMAD.MOV.U32 R242, RZ, RZ, R112 ;  /* 0x000000fffff27224 */ /* 0x000fe400078e0070 */
[-CC-:B------:R-:W-:Y:S01]  /*11020*/  FFMA.FTZ R138, R35, R0.reuse, -R4.reuse ;  /* 0x00000000238a7223 */ /* 0x180fe20000010804 */
[-CC-:B------:R-:W-:Y:S01]  /*11030*/  FFMA.FTZ R139, R33, R0.reuse, -R4.reuse ;  /* 0x00000000218b7223 */ /* 0x180fe20000010804 */
[-CC-:B------:R-:W-:Y:S01]  /*11040*/  FFMA.FTZ R112, R31, R0.reuse, -R4.reuse ;  /* 0x000000001f707223 */ /* 0x180fe20000010804 */
[----:B------:R-:W-:Y:S01]  /*11050*/  FFMA.FTZ R113, R30, R0, -R4 ;  /* 0x000000001e717223 */ /* 0x000fe20000010804 */
[C---:B------:R-:W-:Y:S01]  /*11060*/  FMUL.FTZ R23, R0.reuse, R11 ;  /* 0x0000000b00177220 */ /* 0x040fe20000410000 */
[----:B------:R-:W-:Y:S01]  /*11070*/  FMUL.FTZ R28, R0, R10 ;  /* 0x0000000a001c7220 */ /* 0x000fe20000410000 */
[----:B-1----:R-:W-:Y:S01]  /*11080*/  FFMA.FTZ R4, R183, R3, R6 ;  /* 0x00000003b7047223 */ /* 0x002fe20000010006 */
[----:B------:R1:W2:Y:S08]  /*11090*/  MUFU.EX2 R0, R9 ;  /* 0x0000000900007308 */ /* 0x0002b00000000800 */
[----:B------:R-:W3:Y:S01]  /*110a0*/  MUFU.EX2 R8, R136 ;  /* 0x0000008800087308 */ /* 0x000ee20000000800 */
[----:B-1----:R-:W-:Y:S01]  /*110b0*/  FADD.FTZ R9, R5, R4 ;  /* 0x0000000405097221 */ /* 0x002fe20000010000 */
[----:B----4-:R-:W-:-:S06]  /*110c0*/  LOP3.LUT R4, R177, R184, RZ, 0x3c, !PT ;  /* 0x000000b8b1047212 */ /* 0x010fcc00078e3cff */
[----:B------:R1:W4:Y:S01]  /*110d0*/  MUFU.EX2 R7, R137 ;  /* 0x0000008900077308 */ /* 0x0003220000000800 */
[----:B--2---:R-:W-:Y:S01]  /*110e0*/  F2FP.BF16.F32.PACK_AB R85, R0, R2 ;  /* 0x000000020055723e */ /* 0x004fe200000010ff */
[----:B------:R-:W2:Y:S01]  /*110f0*/  LDL.LU.64 R176, [R1+0xa0] ;  /* 0x0000a00001b07983 */ /* 0x000ea20000300a00 */
[----:B---3--:R-:W-:Y:S01]  /*11100*/  LOP3.LUT R4, R4, R173, RZ, 0x3c, !PT ;  /* 0x000000ad04047212 */ /* 0x008fe200078e3cff */
[----:B------:R-:W-:Y:S02]  /*11110*/  FADD.FTZ R10, R8, R65 ;  /* 0x00000041080a7221 */ /* 0x000fe40000010000 */
[----:B------:R-:W3:Y:S02]  /*11120*/  LDL.LU R197, [R1+0x84] ;  /* 0x0000840001c57983 */ /* 0x000ee40000300800 */
[----:B------:R-:W-:Y:S01]  /*11130*/  IMAD.WIDE.U32 R36, R4, -0x326172a9, RZ ;  /* 0xcd9e8d5704247825 */ /* 0x000fe200078e00ff */
[----:B-1----:R-:W-:-:S03]  /*11140*/  F2FP.BF16.F32.PACK_AB R137, R5, R6 ;  /* 0x000000060589723e */ /* 0x002fc600000010ff */
[----:B------:R-:W-:-:S04]  /*11150*/  FADD.FTZ R5, R2, R9 ;  /* 0x0000000902057221 */ /* 0x000fc80000010000 */
[----:B------:R-:W-:Y:S01]  /*11160*/  FADD.FTZ R136, R0, R5 ;  /* 0x0000000500887221 */ /* 0x000fe20000010000 */
[----:B------:R-:W-:-:S05]  /*11170*/  LOP3.LUT R0, R37, R208, R178, 0x96, !PT ;  /* 0x000000d025007212 */ /* 0x000fca00078e96b2 */
[----:B------:R-:W-:Y:S01]  /*11180*/  IMAD.WIDE.U32 R34, R0, -0x2daee0ad, RZ ;  /* 0xd2511f5300227825 */ /* 0x000fe200078e00ff */
[----:B------:R-:W-:-:S03]  /*11190*/  LOP3.LUT R0, R245, R207, R36, 0x96, !PT ;  /* 0x000000cff5007212 */ /* 0x000fc600078e9624 */
[C---:B----4-:R-:W-:Y:S01]  /*111a0*/  FADD.FTZ R20, R7.reuse, R10 ;  /* 0x0000000a07147221 */ /* 0x050fe20000010000 */
[----:B------:R-:W-:Y:S01]  /*111b0*/  F2FP.BF16.F32.PACK_AB R22, R7, R8 ;  /* 0x000000080716723e */ /* 0x000fe200000010ff */
[----:B------:R-:W-:Y:S01]  /*111c0*/  IMAD.WIDE.U32 R6, R0, -0x2daee0ad, RZ ;  /* 0xd2511f5300067825 */ /* 0x000fe200078e00ff */
[----:B------:R-:W-:-:S04]  /*111d0*/  LOP3.LUT R2, R35, R249, R14, 0x96, !PT ;  /* 0x000000f923027212 */ /* 0x000fc800078e960e */
[----:B------:R-:W-:Y:S01]  /*111e0*/  LOP3.LUT R0, R7, R248, R34, 0x96, !PT ;  /* 0x000000f807007212 */ /* 0x000fe200078e9622 */
[----:B------:R-:W-:-:S04]  /*111f0*/  IMAD.WIDE.U32 R4, R2, -0x326172a9, RZ ;  /* 0xcd9e8d5702047825 */ /* 0x000fc800078e00ff */
        /* <DEDUP_REMOVED lines=13> */
[----:B------:R-:W-:Y:S02]  /*112d0*/  SHF.R.U32.HI R6, RZ, 0x8, R2 ;  /* 0x00000008ff067819 */ /* 0x000fe40000011602 */
[----:B------:R-:W-:Y:S02]  /*112e0*/  LOP3.LUT R21, R7, R242, R8, 0x96, !PT ;  /* 0x000000f207157212 */ /* 0x000fe400078e9608 */
[----:B------:R-:W-:Y:S01]  /*112f0*/  LOP3.LUT R6, R6, 0xffff, RZ, 0xc0, !PT ;  /* 0x0000ffff06067812 */ /* 0x000fe200078ec0ff */
[----:B------:R-:W1:Y:S03]  /*11300*/  MUFU.EX2 R7, R180 ;  /* 0x000000b400077308 */ /* 0x000e660000000800 */
[----:B------:R-:W-:Y:S02]  /*11310*/  ISETP.GE.U32.AND P2, PT, R218, R6, PT ;  /* 0x00000006da00720c */ /* 0x000fe40003f46070 */
[----:B------:R-:W-:-:S03]  /*11320*/  SHF.R.U32.HI R6, RZ, 0x10, R0 ;  /* 0x00000010ff067819 */ /* 0x000fc60000011600 */
[----:B------:R-:W4:Y:S01]  /*11330*/  MUFU.EX2 R2, R181 ;  /* 0x000000b500027308 */ /* 0x000f220000000800 */
[----:B------:R-:W-:-:S04]  /*11340*/  LOP3.LUT R6, R6, 0xff, RZ, 0xc0, !PT ;  /* 0x000000ff06067812 */ /* 0x000fc800078ec0ff */
[----:B------:R-:W-:-:S03]  /*11350*/  ISETP.GE.U32.AND P3, PT, R218, R6, PT ;  /* 0x00000006da00720c */ /* 0x000fc60003f66070 */
[----:B------:R-:W4:Y:S01]  /*11360*/  MUFU.EX2 R8, R185 ;  /* 0x000000b900087308 */ /* 0x000f220000000800 */
[----:B------:R-:W-:Y:S01]  /*11370*/  SHF.R.U32.HI R0, RZ, 0x18, R0 ;  /* 0x00000018ff007819 */ /* 0x000fe20000011600 */
[----:B-1----:R-:W-:-:S06]  /*11380*/  FADD.FTZ R9, R7, R20 ;  /* 0x0000001407097221 */ /* 0x002fcc0000010000 */
[----:B------:R-:W1:Y:S01]  /*11390*/  MUFU.EX2 R6, R186 ;  /* 0x000000ba00067308 */ /* 0x000e620000000800 */
[----:B------:R-:W-:Y:S02]  /*113a0*/  ISETP.GE.U32.AND P6, PT, R218, R0, PT ;  /* 0x00000000da00720c */ /* 0x000fe40003fc6070 */
[C---:B------:R-:W-:Y:S02]  /*113b0*/  LOP3.LUT R11, R4.reuse, 0xffff, RZ, 0xc0, !PT ;  /* 0x0000ffff040b7812 */ /* 0x040fe400078ec0ff */
[----:B------:R-:W-:Y:S02]  /*113c0*/  LOP3.LUT R0, R4, 0xff, RZ, 0xc0, !PT ;  /* 0x000000ff04007812 */ /* 0x000fe400078ec0ff */
[--C-:B------:R-:W-:Y:S02]  /*113d0*/  SHF.R.U32.HI R20, RZ, 0x10, R4.reuse ;  /* 0x00000010ff147819 */ /* 0x100fe40000011604 */
[----:B------:R-:W-:Y:S01]  /*113e0*/  SHF.R.U32.HI R5, RZ, 0x18, R4 ;  /* 0x00000018ff057819 */ /* 0x000fe20000011604 */
[----:B----4-:R-:W-:-:S04]  /*113f0*/  FADD.FTZ R4, R2, R9 ;  /* 0x0000000902047221 */ /* 0x010fc80000010000 */
[----:B------:R-:W-:-:S04]  /*11400*/  FADD.FTZ R4, R8, R4 ;  /* 0x0000000408047221 */ /* 0x000fc80000010000 */
[----:B-1----:R-:W-:-:S05]  /*11410*/  FADD.FTZ R4, R6, R4 ;  /* 0x0000000406047221 */ /* 0x002fca0000010000 */
[----:B------:R1:W-:Y:S04]  /*11420*/  STL [R1+0xac], R4 ;  /* 0x0000ac0401007387 */ /* 0x0003e80000100800 */
[----:B------:R-:W4:Y:S01]  /*11430*/  LDL.LU R239, [R1+0x80] ;  /* 0x0000800001ef7983 */ /* 0x000f220000300800 */
[----:B------:R-:W-:Y:S02]  /*11440*/  ISETP.GE.U32.AND P5, PT, R218, R0, PT ;  /* 0x00000000da00720c */ /* 0x000fe40003fa6070 */
[----:B------:R-:W-:Y:S01]  /*11450*/  F2FP.BF16.F32.PACK_AB R7, R2, R7 ;  /* 0x000000070207723e */ /* 0x000fe200000010ff */
[----:B------:R-:W-:Y:S08]  /*11460*/  MUFU.EX2 R0, R52 ;  /* 0x0000003400007308 */ /* 0x000ff00000000800 */
[----:B------:R-:W1:Y:S08]  /*11470*/  MUFU.EX2 R2, R23 ;  /* 0x0000001700027308 */ /* 0x000e700000000800 */
[----:B------:R-:W3:Y:S01]  /*11480*/  MUFU.EX2 R23, R53 ;  /* 0x0000003500177308 */ /* 0x000ee20000000800 */
[----:B------:R-:W-:-:S02]  /*11490*/  PRMT R49, R68, 0x7610, R49 ;  /* 0x0000761044317816 */ /* 0x000fc40000000031 */
[----:B------:R-:W-:Y:S02]  /*114a0*/  PRMT R48, R68, 0x7632, R48 ;  /* 0x0000763244307816 */ /* 0x000fe40000000030 */
[----:B-1----:R-:W-:Y:S01]  /*114b0*/  SHF.R.U32.HI R4, RZ, 0x8, R11 ;  /* 0x00000008ff047819 */ /* 0x002fe2000001160b */
[----:B------:R-:W-:Y:S02]  /*114c0*/  @!P4 HFMA2.BF16_V2 R157, -RZ.H0_H0, RZ.H0_H0, -R49.H0_H0 ;  /* 0x200000ffff9dc231 */ /* 0x000fe40000340931 */
[----:B------:R-:W-:Y:S01]  /*114d0*/  @!P2 HFMA2.BF16_V2 R156, -RZ.H0_H0, RZ.H0_H0, -R48.H0_H0 ;  /* 0x200000ffff9ca231 */ /* 0x000fe20000340930 */
[----:B------:R-:W-:Y:S01]  /*114e0*/  LOP3.LUT R4, R4, 0xffff, RZ, 0xc0, !PT ;  /* 0x0000ffff04047812 */ /* 0x000fe200078ec0ff */
[----:B------:R-:W-:Y:S01]  /*114f0*/  IMAD.MOV.U32 R183, RZ, RZ, R169 ;  /* 0x000000ffffb77224 */ /* 0x000fe200078e00a9 */
[----:B------:R-:W-:Y:S02]  /*11500*/  PRMT R169, R49, 0x5410, R48 ;  /* 0x0000541031a97816 */ /* 0x000fe40000000030 */
[----:B------:R-:W-:-:S02]  /*11510*/  @!P4 PRMT R49, R157, 0x5410, RZ ;  /* 0x000054109d31c816 */ /* 0x000fc400000000ff */
[----:B------:R-:W-:Y:S02]  /*11520*/  @!P2 PRMT R48, R156, 0x5410, RZ ;  /* 0x000054109c30a816 */ /* 0x000fe400000000ff */
[C---:B------:R-:W-:Y:S02]  /*11530*/  ISETP.GE.U32.AND P4, PT, R218.reuse, R5, PT ;  /* 0x00000005da00720c */ /* 0x040fe40003f86070 */
[----:B------:R-:W-:Y:S01]  /*11540*/  ISETP.GE.U32.AND P2, PT, R218, R4, PT ;  /* 0x00000004da00720c */ /* 0x000fe20003f46070 */
[----:B------:R-:W-:Y:S01]  /*11550*/  IMAD.WIDE.U32 R4, R21, -0x2daee0ad, RZ ;  /* 0xd2511f5315047825 */ /* 0x000fe200078e00ff */
[----:B------:R-:W-:-:S04]  /*11560*/  F2FP.BF16.F32.PACK_AB R29, R6, R8 ;  /* 0x00000008061d723e */ /* 0x000fc800000010ff */
[----:B------:R-:W-:Y:S01]  /*11570*/  LOP3.LUT R6, R5, R247, R10, 0x96, !PT ;  /* 0x000000f705067212 */ /* 0x000fe200078e960a */
[----:B------:R-:W-:Y:S01]  /*11580*/  MUFU.EX2 R24, R25 ;  /* 0x0000001900187308 */ /* 0x000fe20000000800 */
[----:B------:R-:W-:Y:S01]  /*11590*/  PRMT R65, R22, 0x7610, R65 ;  /* 0x0000761016417816 */ /* 0x000fe20000000041 */
[----:B------:R-:W-:-:S06]  /*115a0*/  IMAD.MOV.U32 R193, RZ, RZ, R205 ;  /* 0x000000ffffc17224 */ /* 0x000fcc00078e00cd */
[----:B------:R1:W-:Y:S01]  /*115b0*/  MUFU.EX2 R68, R64 ;  /* 0x0000004000447308 */ /* 0x0003e20000000800 */
[----:B------:R-:W-:Y:S01]  /*115c0*/  MOV R192, R215 ;  /* 0x000000d700c07202 */ /* 0x000fe20000000f00 */
[----:B------:R-:W-:Y:S02]  /*115d0*/  @!P5 HFMA2.BF16_V2 R165, -RZ.H0_H0, RZ.H0_H0, -R65.H0_H0 ;  /* 0x200000ffffa5d231 */ /* 0x000fe40000340941 */
[----:B------:R-:W-:Y:S02]  /*115e0*/  IMAD.MOV.U32 R188, RZ, RZ, R222 ;  /* 0x000000ffffbc7224 */ /* 0x000fe400078e00de */
[-C--:B------:R-:W-:Y:S02]  /*115f0*/  FMUL.FTZ R156, R82, R2.reuse ;  /* 0x00000002529c7220 */ /* 0x080fe40000410000 */
[----:B------:R-:W-:Y:S01]  /*11600*/  MUFU.EX2 R25, R69 ;  /* 0x0000004500197308 */ /* 0x000fe20000000800 */
[----:B------:R-:W-:Y:S02]  /*11610*/  IMAD.MOV.U32 R189, RZ, RZ, R216 ;  /* 0x000000ffffbd7224 */ /* 0x000fe400078e00d8 */
[-C--:B------:R-:W-:Y:S01]  /*11620*/  FMUL.FTZ R157, R83, R2.reuse ;  /* 0x00000002539d7220 */ /* 0x080fe20000410000 */
[----:B-1----:R-:W-:Y:S01]  /*11630*/  PRMT R64, R22, 0x7632, R64 ;  /* 0x0000763216407816 */ /* 0x002fe20000000040 */
[----:B------:R-:W-:-:S04]  /*11640*/  FMUL.FTZ R185, R70, R2 ;  /* 0x0000000246b97220 */ /* 0x000fc80000410000 */
[----:B------:R-:W-:Y:S02]  /*11650*/  @!P2 HFMA2.BF16_V2 R164, -RZ.H0_H0, RZ.H0_H0, -R64.H0_H0 ;  /* 0x200000ffffa4a231 */ /* 0x000fe40000340940 */
[-C--:B------:R-:W-:Y:S01]  /*11660*/  FMUL.FTZ R222, R86, R2.reuse ;  /* 0x0000000256de7220 */ /* 0x080fe20000410000 */
[-C--:B------:R-:W-:Y:S01]  /*11670*/  FMUL.FTZ R216, R102, R2.reuse ;  /* 0x0000000266d87220 */ /* 0x080fe20000410000 */
[-C--:B------:R-:W-:Y:S01]  /*11680*/  FMUL.FTZ R215, R103, R2.reuse ;  /* 0x0000000267d77220 */ /* 0x080fe20000410000 */
[----:B------:R-:W-:Y:S01]  /*11690*/  FMUL.FTZ R83, R131, R2 ;  /* 0x0000000283537220 */ /* 0x000fe20000410000 */
[----:B------:R-:W-:Y:S01]  /*116a0*/  PRMT R70, R65, 0x5410, R64 ;  /* 0x0000541041467816 */ /* 0x000fe20000000040 */
[----:B------:R-:W-:Y:S01]  /*116b0*/  IMAD.MOV.U32 R244, RZ, RZ, R188 ;  /* 0x000000fffff47224 */ /* 0x000fe200078e00bc */
[----:B------:R-:W-:Y:S01]  /*116c0*/  @!P5 PRMT R65, R165, 0x5410, RZ ;  /* 0x00005410a541d816 */ /* 0x000fe200000000ff */
[----:B------:R-:W-:Y:S01]  /*116d0*/  IMAD.MOV.U32 R102, RZ, RZ, R200 ;  /* 0x000000ffff667224 */ /* 0x000fe200078e00c8 */
[----:B------:R-:W-:Y:S01]  /*116e0*/  @!P2 PRMT R64, R164, 0x5410, RZ ;  /* 0x00005410a440a816 */ /* 0x000fe200000000ff */
[----:B------:R-:W-:Y:S01]  /*116f0*/  IMAD.MOV.U32 R131, RZ, RZ, R156 ;  /* 0x000000ffff837224 */ /* 0x000fe200078e009c */
[----:B------:R-:W-:-:S02]  /*11700*/  MOV R86, R193 ;  /* 0x000000c100567202 */ /* 0x000fc40000000f00 */
[----:B------:R-:W-:Y:S01]  /*11710*/  MOV R103, R201 ;  /* 0x000000c900677202 */ /* 0x000fe20000000f00 */
        /* <DEDUP_REMOVED lines=29> */
[----:B------:R-:W-:-:S04]  /*118f0*/  F2FP.BF16.F32.PACK_AB R0, R23, R0 ;  /* 0x000000001700723e */ /* 0x000fc800000010ff */
[C---:B------:R-:W-:Y:S02]  /*11900*/  PRMT R52, R0.reuse, 0x7632, R52 ;  /* 0x0000763200347816 */ /* 0x040fe40000000034 */
[----:B------:R-:W-:-:S03]  /*11910*/  PRMT R53, R0, 0x7610, R53 ;  /* 0x0000761000357816 */ /* 0x000fc60000000035 */
[----:B------:R-:W-:Y:S01]  /*11920*/  @!P6 HFMA2.BF16_V2 R161, -RZ.H0_H0, RZ.H0_H0, -R52.H0_H0 ;  /* 0x200000ffffa1e231 */ /* 0x000fe20000340934 */
[----:B--2---:R-:W-:Y:S01]  /*11930*/  LOP3.LUT R26, R37, R208, R176, 0x96, !PT ;  /* 0x000000d0251a7212 */ /* 0x004fe200078e96b0 */
[----:B------:R-:W-:Y:S01]  /*11940*/  IMAD.MOV.U32 R176, RZ, RZ, R168 ;  /* 0x000000ffffb07224 */ /* 0x000fe200078e00a8 */
[----:B------:R-:W-:Y:S02]  /*11950*/  LOP3.LUT R0, R20, 0xff, RZ, 0xc0, !PT ;  /* 0x000000ff14007812 */ /* 0x000fe400078ec0ff */
[----:B------:R-:W-:Y:S02]  /*11960*/  PRMT R168, R53, 0x5410, R52 ;  /* 0x0000541035a87816 */ /* 0x000fe40000000034 */
[----:B------:R-:W-:Y:S02]  /*11970*/  @!P6 PRMT R52, R161, 0x5410, RZ ;  /* 0x00005410a134e816 */ /* 0x000fe400000000ff */
[----:B------:R-:W-:Y:S02]  /*11980*/  ISETP.GE.U32.AND P6, PT, R218, R0, PT ;  /* 0x00000000da00720c */ /* 0x000fe40003fc6070 */
[----:B------:R-:W-:Y:S01]  /*11990*/  SHF.R.U32.HI R0, RZ, 0x10, R6 ;  /* 0x00000010ff007819 */ /* 0x000fe20000011606 */
[----:B------:R-:W-:-:S03]  /*119a0*/  @!P3 HFMA2.BF16_V2 R160, -RZ.H0_H0, RZ.H0_H0, -R53.H0_H0 ;  /* 0x200000ffffa0b231 */ /* 0x000fc60000340935 */
[----:B------:R-:W-:Y:S02]  /*119b0*/  LOP3.LUT R0, R0, 0xff, RZ, 0xc0, !PT ;  /* 0x000000ff00007812 */ /* 0x000fe400078ec0ff */
[----:B------:R-:W-:Y:S02]  /*119c0*/  @!P3 PRMT R53, R160, 0x5410, RZ ;  /* 0x00005410a035b816 */ /* 0x000fe400000000ff */
[----:B------:R-:W-:Y:S02]  /*119d0*/  ISETP.GE.U32.AND P3, PT, R218, R0, PT ;  /* 0x00000000da00720c */ /* 0x000fe40003f66070 */
[----:B------:R-:W1:Y:S01]  /*119e0*/  MUFU.EX2 R0, R28 ;  /* 0x0000001c00007308 */ /* 0x000e620000000800 */
[----:B------:R-:W-:Y:S02]  /*119f0*/  IMAD.MOV.U32 R177, RZ, RZ, R240 ;  /* 0x000000ffffb17224 */ /* 0x000fe400078e00f0 */
        /* <DEDUP_REMOVED lines=42> */
[----:B------:R-:W-:Y:S01]  /*11ca0*/  FMUL.FTZ R182, R158, R2 ;  /* 0x000000029eb67220 */ /* 0x000fe20000410000 */
[----:B------:R-:W-:Y:S01]  /*11cb0*/  F2FP.BF16.F32.PACK_AB R2, R25, R68 ;  /* 0x000000441902723e */ /* 0x000fe200000010ff */
[----:B------:R-:W-:Y:S01]  /*11cc0*/  IMAD.MOV.U32 R82, RZ, RZ, R242 ;  /* 0x000000ffff527224 */ /* 0x000fe200078e00f2 */
[----:B------:R-:W-:Y:S02]  /*11cd0*/  MUFU.EX2 R38, R80 ;  /* 0x0000005000267308 */ /* 0x000fe40000000800 */
[----:B------:R-:W-:-:S06]  /*11ce0*/  PRMT R41, R2, 0x7632, R41 ;  /* 0x0000763202297816 */ /* 0x000fcc0000000029 */
[----:B------:R-:W1:Y:S01]  /*11cf0*/  MUFU.EX2 R242, R81 ;  /* 0x0000005100f27308 */ /* 0x000e620000000800 */
[----:B------:R-:W-:Y:S01]  /*11d00*/  @!P4 HFMA2.BF16_V2 R50, -RZ.H0_H0, RZ.H0_H0, -R41.H0_H0 ;  /* 0x200000ffff32c231 */ /* 0x000fe20000340929 */
[----:B------:R-:W-:-:S04]  /*11d10*/  PRMT R40, R2, 0x7610, R40 ;  /* 0x0000761002287816 */ /* 0x000fc80000000028 */
[----:B------:R-:W-:Y:S02]  /*11d20*/  PRMT R56, R40, 0x5410, R41 ;  /* 0x0000541028387816 */ /* 0x000fe40000000029 */
[----:B------:R-:W-:Y:S01]  /*11d30*/  @!P4 PRMT R41, R50, 0x5410, RZ ;  /* 0x000054103229c816 */ /* 0x000fe200000000ff */
[----:B----4-:R-:W-:Y:S01]  /*11d40*/  FFMA.FTZ R28, R239, R0, R24 ;  /* 0x00000000ef1c7223 */ /* 0x010fe20000010018 */
[----:B------:R-:W-:-:S04]  /*11d50*/  LOP3.LUT R0, R6, 0xff, RZ, 0xc0, !PT ;  /* 0x000000ff06007812 */ /* 0x000fc800078ec0ff */
[----:B------:R-:W-:Y:S02]  /*11d60*/  ISETP.GE.U32.AND P5, PT, R218, R0, PT ;  /* 0x00000000da00720c */ /* 0x000fe40003fa6070 */
[----:B------:R-:W-:-:S04]  /*11d70*/  SHF.R.U32.HI R0, RZ, 0x18, R6 ;  /* 0x00000018ff007819 */ /* 0x000fc80000011606 */
[----:B------:R-:W-:Y:S02]  /*11d80*/  ISETP.GE.U32.AND P2, PT, R218, R0, PT ;  /* 0x00000000da00720c */ /* 0x000fe40003f46070 */
[----:B------:R-:W-:-:S04]  /*11d90*/  LOP3.LUT R0, R6, 0xffff, RZ, 0xc0, !PT ;  /* 0x0000ffff06007812 */ /* 0x000fc800078ec0ff */
[----:B------:R-:W-:-:S04]  /*11da0*/  SHF.R.U32.HI R0, RZ, 0x8, R0 ;  /* 0x00000008ff007819 */ /* 0x000fc80000011600 */
[----:B------:R-:W-:-:S04]  /*11db0*/  LOP3.LUT R0, R0, 0xffff, RZ, 0xc0, !PT ;  /* 0x0000ffff00007812 */ /* 0x000fc800078ec0ff */
[----:B------:R-:W-:Y:S02]  /*11dc0*/  ISETP.GE.U32.AND P4, PT, R218, R0, PT ;  /* 0x00000000da00720c */ /* 0x000fe40003f86070 */
[----:B-1----:R-:W-:Y:S02]  /*11dd0*/  F2FP.BF16.F32.PACK_AB R0, R242, R38 ;  /* 0x00000026f200723e */ /* 0x002fe400000010ff */
[C---:B------:R-:W-:Y:S02]  /*11de0*/  PRMT R31, R7.reuse, 0x7632, R31 ;  /* 0x00007632071f7816 */ /* 0x040fe4000000001f */
[C---:B------:R-:W-:Y:S01]  /*11df0*/  PRMT R33, R0.reuse, 0x7610, R33 ;  /* 0x0000761000217816 */ /* 0x040fe20000000021 */
[----:B------:R-:W-:Y:S01]  /*11e00*/  IMAD.MOV.U32 R119, RZ, RZ, R203 ;  /* 0x000000ffff777224 */ /* 0x000fe200078e00cb */
[----:B------:R-:W-:Y:S02]  /*11e10*/  PRMT R30, R7, 0x7610, R30 ;  /* 0x00007610071e7816 */ /* 0x000fe4000000001e */
[----:B------:R-:W-:Y:S01]  /*11e20*/  PRMT R32, R0, 0x7632, R32 ;  /* 0x0000763200207816 */ /* 0x000fe20000000020 */
[----:B------:R-:W-:-:S02]  /*11e30*/  @!P3 HFMA2.BF16_V2 R44, -RZ.H0_H0, RZ.H0_H0, -R33.H0_H0 ;  /* 0x200000ffff2cb231 */ /* 0x000fc40000340921 */
[----:B------:R-:W-:Y:S02]  /*11e40*/  @!P4 HFMA2.BF16_V2 R45, -RZ.H0_H0, RZ.H0_H0, -R31.H0_H0 ;  /* 0x200000ffff2dc231 */ /* 0x000fe4000034091f */
[----:B------:R-:W-:Y:S01]  /*11e50*/  FMUL.FTZ R203, R79, R3 ;  /* 0x000000034fcb7220 */ /* 0x000fe20000410000 */
[----:B------:R-:W-:Y:S01]  /*11e60*/  IMAD.MOV.U32 R81, RZ, RZ, R67 ;  /* 0x000000ffff517224 */ /* 0x000fe200078e0043 */
[----:B------:R-:W2:Y:S01]  /*11e70*/  LDL.LU.64 R6, [R1+0x38] ;  /* 0x0000380001067983 */ /* 0x000ea20000300a00 */
[----:B------:R-:W-:Y:S01]  /*11e80*/  IMAD.MOV.U32 R79, RZ, RZ, R131 ;  /* 0x000000ffff4f7224 */ /* 0x000fe200078e0083 */
[----:B------:R-:W-:Y:S01]  /*11e90*/  PRMT R131, R30, 0x5410, R31 ;  /* 0x000054101e837816 */ /* 0x000fe2000000001f */
[----:B------:R-:W-:Y:S01]  /*11ea0*/  IMAD.MOV.U32 R67, RZ, RZ, R174 ;  /* 0x000000ffff437224 */ /* 0x000fe200078e00ae */
[----:B------:R-:W-:Y:S02]  /*11eb0*/  PRMT R174, R33, 0x5410, R32 ;  /* 0x0000541021ae7816 */ /* 0x000fe40000000020 */
[----:B------:R-:W-:-:S02]  /*11ec0*/  @!P4 PRMT R31, R45, 0x5410, RZ ;  /* 0x000054102d1fc816 */ /* 0x000fc400000000ff */
[----:B------:R-:W-:Y:S02]  /*11ed0*/  @!P3 PRMT R33, R44, 0x5410, RZ ;  /* 0x000054102c21b816 */ /* 0x000fe400000000ff */
[----:B------:R-:W3:Y:S01]  /*11ee0*/  LDL.LU.64 R44, [R1+0x30] ;  /* 0x00003000012c7983 */ /* 0x000ee20000300a00 */
[----:B------:R-:W-:Y:S01]  /*11ef0*/  FMUL.FTZ R158, R42, R3 ;  /* 0x000000032a9e7220 */ /* 0x000fe20000410000 */
[----:B------:R-:W-:Y:S02]  /*11f00*/  @!P6 HFMA2.BF16_V2 R42, -RZ.H0_H0, RZ.H0_H0, -R40.H0_H0 ;  /* 0x200000ffff2ae231 */ /* 0x000fe40000340928 */
[----:B------:R-:W-:Y:S01]  /*11f10*/  IMAD.MOV.U32 R21, RZ, RZ, R195 ;  /* 0x000000ffff157224 */ /* 0x000fe200078e00c3 */
[----:B------:R-:W-:Y:S01]  /*11f20*/  MOV R11, R179 ;  /* 0x000000b3000b7202 */ /* 0x000fe20000000f00 */
        /* <DEDUP_REMOVED lines=35> */
[----:B------:R-:W-:Y:S01]  /*12160*/  LOP3.LUT R0, R4, 0xff, RZ, 0xc0, !PT ;  /* 0x000000ff04007812 */ /* 0x000fe200078ec0ff */
[----:B------:R-:W-:Y:S01]  /*12170*/  IMAD.WIDE.U32 R2, R26, -0x2daee0ad, RZ ;  /* 0xd2511f531a027825 */ /* 0x000fe200078e00ff */
[----:B------:R-:W-:-:S02]  /*12180*/  @!P6 PRMT R40, R42, 0x5410, RZ ;  /* 0x000054102a28e816 */ /* 0x000fc400000000ff */
[----:B------:R-:W-:Y:S01]  /*12190*/  ISETP.GE.U32.AND P6, PT, R218, R0, PT ;  /* 0x00000000da00720c */ /* 0x000fe20003fc6070 */
[----:B------:R-:W-:Y:S01]  /*121a0*/  IMAD.MOV.U32 R69, RZ, RZ, R102 ;  /* 0x000000ffff457224 */ /* 0x000fe200078e0066 */
[----:B------:R-:W-:Y:S01]  /*121b0*/  MOV R80, R10 ;  /* 0x0000000a00507202 */ /* 0x000fe20000000f00 */
[----:B------:R-:W-:Y:S01]  /*121c0*/  IMAD.MOV.U32 R50, RZ, RZ, R22 ;  /* 0x000000ffff327224 */ /* 0x000fe200078e0016 */
[--C-:B------:R-:W-:Y:S01]  /*121d0*/  SHF.R.U32.HI R22, RZ, 0x10, R4.reuse ;  /* 0x00000010ff167819 */ /* 0x100fe20000011604 */
[----:B------:R-:W-:Y:S01]  /*121e0*/  IMAD.MOV.U32 R102, RZ, RZ, R11 ;  /* 0x000000ffff667224 */ /* 0x000fe200078e000b */
[----:B------:R-:W-:Y:S02]  /*121f0*/  LOP3.LUT R11, R4, 0xffff, RZ, 0xc0, !PT ;  /* 0x0000ffff040b7812 */ /* 0x000fe400078ec0ff */
[----:B------:R-:W-:Y:S01]  /*12200*/  SHF.R.U32.HI R10, RZ, 0x18, R4 ;  /* 0x00000018ff0a7819 */ /* 0x000fe20000011604 */
[----:B------:R-:W-:-:S05]  /*12210*/  @!P2 HFMA2.BF16_V2 R43, -RZ.H0_H0, RZ.H0_H0, -R32.H0_H0 ;  /* 0x200000ffff2ba231 */ /* 0x000fca0000340920 */
[----:B------:R-:W-:Y:S02]  /*12220*/  @!P2 PRMT R32, R43, 0x5410, RZ ;  /* 0x000054102b20a816 */ /* 0x000fe400000000ff */
[----:B------:R-:W-:Y:S01]  /*12230*/  MOV R43, R9 ;  /* 0x00000009002b7202 */ /* 0x000fe20000000f00 */
[----:B------:R-:W-:-:S05]  /*12240*/  @!P5 HFMA2.BF16_V2 R39, -RZ.H0_H0, RZ.H0_H0, -R30.H0_H0 ;  /* 0x200000ffff27d231 */ /* 0x000fca000034091e */
[----:B------:R-:W-:Y:S01]  /*12250*/  @!P5 PRMT R30, R39, 0x5410, RZ ;  /* 0x00005410271ed816 */ /* 0x000fe200000000ff */
[----:B------:R-:W-:Y:S01]  /*12260*/  IMAD.MOV.U32 R39, RZ, RZ, R130 ;  /* 0x000000ffff277224 */ /* 0x000fe200078e0082 */
[----:B------:R-:W-:Y:S01]  /*12270*/  MOV R130, R103 ;  /* 0x0000006700827202 */ /* 0x000fe20000000f00 */
[----:B------:R-:W-:Y:S02]  /*12280*/  IMAD.MOV.U32 R103, RZ, RZ, R87 ;  /* 0x000000ffff677224 */ /* 0x000fe400078e0057 */
[----:B------:R-:W-:Y:S02]  /*12290*/  IMAD.MOV.U32 R87, RZ, RZ, R55 ;  /* 0x000000ffff577224 */ /* 0x000fe400078e0037 */
[----:B------:R-:W-:Y:S01]  /*122a0*/  IMAD.MOV.U32 R55, RZ, RZ, R239 ;  /* 0x000000ffff377224 */ /* 0x000fe200078e00ef */
[----:B------:R-:W-:Y:S01]  /*122b0*/  PRMT R26, R29, 0x7632, R26 ;  /* 0x000076321d1a7816 */ /* 0x000fe2000000001a */
[----:B------:R1:W-:Y:S01]  /*122c0*/  MUFU.EX2 R239, R96 ;  /* 0x0000006000ef7308 */ /* 0x0003e20000000800 */
[----:B------:R-:W-:-:S07]  /*122d0*/  ISETP.GE.U32.AND P5, PT, R218, R10, PT ;  /* 0x0000000ada00720c */ /* 0x000fce0003fa6070 */
[----:B------:R-:W-:Y:S01]  /*122e0*/  MUFU.EX2 R10, R101 ;  /* 0x00000065000a7308 */ /* 0x000fe20000000800 */
[----:B-1----:R-:W-:Y:S02]  /*122f0*/  IMAD.MOV.U32 R96, RZ, RZ, R69 ;  /* 0x000000ffff607224 */ /* 0x002fe400078e0045 */
[----:B------:R-:W-:Y:S02]  /*12300*/  IMAD.MOV.U32 R69, RZ, RZ, R103 ;  /* 0x000000ffff457224 */ /* 0x000fe400078e0067 */
[----:B------:R-:W-:Y:S02]  /*12310*/  IMAD.MOV.U32 R42, RZ, RZ, R119 ;  /* 0x000000ffff2a7224 */ /* 0x000fe400078e0077 */
[----:B------:R-:W-:Y:S01]  /*12320*/  IMAD.MOV.U32 R119, RZ, RZ, R21 ;  /* 0x000000ffff777224 */ /* 0x000fe200078e0015 */
[----:B--2---:R-:W-:Y:S02]  /*12330*/  LOP3.LUT R3, R3, R249, R6, 0x96, !PT ;  /* 0x000000f903037212 */ /* 0x004fe400078e9606 */
[----:B---3--:R-:W-:-:S03]  /*12340*/  LOP3.LUT R0, R45, R207, R36, 0x96, !PT ;  /* 0x000000cf2d007212 */ /* 0x008fc600078e9624 */
[----:B------:R-:W-:-:S04]  /*12350*/  IMAD.WIDE.U32 R4, R3, -0x326172a9, RZ ;  /* 0xcd9e8d5703047825 */ /* 0x000fc800078e00ff */
[----:B------:R-:W-:-:S05]  /*12360*/  IMAD.WIDE.U32 R6, R0, -0x2daee0ad, RZ ;  /* 0xd2511f5300067825 */ /* 0x000fca00078e00ff */
[----:B------:R-:W-:Y:S02]  /*12370*/  LOP3.LUT R0, R7, R248, R2, 0x96, !PT ;  /* 0x000000f807007212 */ /* 0x000fe400078e9602 */
[----:B------:R-:W-:-:S05]  /*12380*/  LOP3.LUT R2, R5, R252, R44, 0x96, !PT ;  /* 0x000000fc05027212 */ /* 0x000fca00078e962c */
        /* <DEDUP_REMOVED lines=9> */
[----:B------:R-:W-:-:S03]  /*12420*/  IMAD.WIDE.U32 R2, R2, -0x326172a9, RZ ;  /* 0xcd9e8d5702027825 */ /* 0x000fc600078e00ff */
[----:B------:R-:W-:-:S04]  /*12430*/  LOP3.LUT R0, R2, 0xff, RZ, 0xc0, !PT ;  /* 0x000000ff02007812 */ /* 0x000fc800078ec0ff */
[----:B------:R-:W-:Y:S02]  /*12440*/  ISETP.GE.U32.AND P2, PT, R218, R0, PT ;  /* 0x00000000da00720c */ /* 0x000fe40003f46070 */
[----:B------:R-:W-:Y:S01]  /*12450*/  SHF.R.U32.HI R0, RZ, 0x8, R11 ;  /* 0x00000008ff007819 */ /* 0x000fe2000001160b */
[----:B------:R-:W-:-:S03]  /*12460*/  IMAD.MOV.U32 R44, RZ, RZ, R118 ;  /* 0x000000ffff2c7224 */ /* 0x000fc600078e0076 */
[----:B------:R-:W-:Y:S01]  /*12470*/  LOP3.LUT R0, R0, 0xffff, RZ, 0xc0, !PT ;  /* 0x0000ffff00007812 */ /* 0x000fe200078ec0ff */
[----:B------:R-:W-:Y:S02]  /*12480*/  IMAD.MOV.U32 R118, RZ, RZ, R86 ;  /* 0x000000ffff767224 */ /* 0x000fe400078e0056 */
[--C-:B------:R-:W-:Y:S01]  /*12490*/  FADD.FTZ R7, R23, R27.reuse ;  /* 0x0000001b17077221 */ /* 0x100fe20000010000 */
[----:B------:R-:W-:Y:S01]  /*124a0*/  IMAD.MOV.U32 R86, RZ, RZ, R20 ;  /* 0x000000ffff567224 */ /* 0x000fe200078e0014 */
[----:B------:R-:W-:Y:S02]  /*124b0*/  LOP3.LUT R4, R3, R250, R4, 0x96, !PT ;  /* 0x000000fa03047212 */ /* 0x000fe400078e9604 */
[----:B------:R-:W-:Y:S02]  /*124c0*/  PRMT R27, R29, 0x7610, R27 ;  /* 0x000076101d1b7816 */ /* 0x000fe4000000001b */
[----:B------:R-:W-:Y:S02]  /*124d0*/  LOP3.LUT R3, R2, 0xffff, RZ, 0xc0, !PT ;  /* 0x0000ffff02037812 */ /* 0x000fe400078ec0ff */
[----:B------:R-:W-:-:S02]  /*124e0*/  SHF.R.U32.HI R20, RZ, 0x10, R2 ;  /* 0x00000010ff147819 */ /* 0x000fc40000011602 */
[C---:B------:R-:W-:Y:S02]  /*124f0*/  ISETP.GE.U32.AND P4, PT, R218.reuse, R0, PT ;  /* 0x00000000da00720c */ /* 0x040fe40003f86070 */
[----:B------:R-:W-:Y:S01]  /*12500*/  SHF.R.U32.HI R2, RZ, 0x18, R2 ;  /* 0x00000018ff027819 */ /* 0x000fe20000011602 */
[----:B------:R1:W2:Y:S01]  /*12510*/  MUFU.EX2 R0, R84 ;  /* 0x0000005400007308 */ /* 0x0002a20000000800 */
[----:B------:R-:W-:Y:S02]  /*12520*/  @!P6 HFMA2.BF16_V2 R47, -RZ.H0_H0, RZ.H0_H0, -R27.H0_H0 ;  /* 0x200000ffff2fe231 */ /* 0x000fe4000034091b */
[----:B------:R-:W-:Y:S01]  /*12530*/  ISETP.GE.U32.AND P3, PT, R218, R2, PT ;  /* 0x00000002da00720c */ /* 0x000fe20003f66070 */
[----:B------:R-:W-:Y:S01]  /*12540*/  IMAD.MOV.U32 R23, RZ, RZ, R130 ;  /* 0x000000ffff177224 */ /* 0x000fe200078e0082 */
[----:B------:R-:W-:Y:S02]  /*12550*/  LOP3.LUT R2, R22, 0xff, RZ, 0xc0, !PT ;  /* 0x000000ff16027812 */ /* 0x000fe400078ec0ff */
[----:B------:R-:W-:-:S02]  /*12560*/  PRMT R130, R27, 0x5410, R26 ;  /* 0x000054101b827816 */ /* 0x000fc4000000001a */
[----:B------:R-:W-:Y:S01]  /*12570*/  @!P6 PRMT R27, R47, 0x5410, RZ ;  /* 0x000054102f1be816 */ /* 0x000fe200000000ff */
[----:B-1----:R-:W-:Y:S02]  /*12580*/  IMAD.MOV.U32 R84, RZ, RZ, R55 ;  /* 0x000000ffff547224 */ /* 0x002fe400078e0037 */
[----:B------:R-:W-:Y:S02]  /*12590*/  IMAD.MOV.U32 R55, RZ, RZ, R238 ;  /* 0x000000ffff377224 */ /* 0x000fe400078e00ee */
[----:B------:R-:W1:Y:S01]  /*125a0*/  MUFU.EX2 R238, R97 ;  /* 0x0000006100ee7308 */ /* 0x000e620000000800 */
[----:B------:R-:W-:Y:S02]  /*125b0*/  ISETP.GE.U32.AND P6, PT, R218, R2, PT ;  /* 0x00000002da00720c */ /* 0x000fe40003fc6070 */
[----:B------:R-:W-:Y:S01]  /*125c0*/  SHF.R.U32.HI R2, RZ, 0x8, R3 ;  /* 0x00000008ff027819 */ /* 0x000fe20000011603 */
[----:B------:R-:W-:-:S03]  /*125d0*/  @!P4 HFMA2.BF16_V2 R46, -RZ.H0_H0, RZ.H0_H0, -R26.H0_H0 ;  /* 0x200000ffff2ec231 */ /* 0x000fc6000034091a */
[----:B------:R-:W-:Y:S02]  /*125e0*/  LOP3.LUT R2, R2, 0xffff, RZ, 0xc0, !PT ;  /* 0x0000ffff02027812 */ /* 0x000fe400078ec0ff */
[----:B------:R-:W-:Y:S01]  /*125f0*/  @!P4 PRMT R26, R46, 0x5410, RZ ;  /* 0x000054102e1ac816 */ /* 0x000fe200000000ff */
[----:B--2---:R-:W-:Y:S01]  /*12600*/  FADD.FTZ R11, R0, R28 ;  /* 0x0000001c000b7221 */ /* 0x004fe20000010000 */
[----:B------:R-:W-:Y:S02]  /*12610*/  ISETP.GE.U32.AND P4, PT, R218, R2, PT ;  /* 0x00000002da00720c */ /* 0x000fe40003f86070 */
[----:B------:R-:W-:Y:S02]  /*12620*/  F2FP.BF16.F32.PACK_AB R2, R0, R24 ;  /* 0x000000180002723e */ /* 0x000fe400000010ff */
[----:B-1----:R-:W-:-:S04]  /*12630*/  F2FP.BF16.F32.PACK_AB R0, R238, R239 ;  /* 0x000000efee00723e */ /* 0x002fc800000010ff */
[C---:B------:R-:W-:Y:S01]  /*12640*/  PRMT R29, R0.reuse, 0x7610, R29 ;  /* 0x00007610001d7816 */ /* 0x040fe2000000001d */
[----:B------:R-:W1:Y:S01]  /*12650*/  MUFU.EX2 R9, R100 ;  /* 0x0000006400097308 */ /* 0x000e620000000800 */
[----:B------:R-:W-:-:S03]  /*12660*/  PRMT R28, R0, 0x7632, R28 ;  /* 0x00007632001c7816 */ /* 0x000fc6000000001c */
[----:B------:R-:W-:Y:S01]  /*12670*/  @!P6 HFMA2.BF16_V2 R51, -RZ.H0_H0, RZ.H0_H0, -R29.H0_H0 ;  /* 0x200000ffff33e231 */ /* 0x000fe2000034091d */
[----:B------:R-:W-:Y:S02]  /*12680*/  LOP3.LUT R0, R4, 0xff, RZ, 0xc0, !PT ;  /* 0x000000ff04007812 */ /* 0x000fe400078ec0ff */
[----:B------:R-:W-:Y:S02]  /*12690*/  PRMT R103, R29, 0x5410, R28 ;  /* 0x000054101d677816 */ /* 0x000fe4000000001c */
[----:B------:R-:W-:Y:S02]  /*126a0*/  @!P6 PRMT R29, R51, 0x5410, RZ ;  /* 0x00005410331de816 */ /* 0x000fe400000000ff */
[----:B------:R-:W-:Y:S02]  /*126b0*/  ISETP.GE.U32.AND P6, PT, R218, R0, PT ;  /* 0x00000000da00720c */ /* 0x000fe40003fc6070 */
[----:B------:R-:W-:Y:S01]  /*126c0*/  LOP3.LUT R0, R4, 0xffff, RZ, 0xc0, !PT ;  /* 0x0000ffff04007812 */ /* 0x000fe200078ec0ff */
[----:B------:R-:W-:Y:S01]  /*126d0*/  @!P5 HFMA2.BF16_V2 R54, -RZ.H0_H0, RZ.H0_H0, -R28.H0_H0 ;  /* 0x200000ffff36d231 */ /* 0x000fe2000034091c */
[----:B------:R-:W-:-:S02]  /*126e0*/  LOP3.LUT R21, R5, R82, R6, 0x96, !PT ;  /* 0x0000005205157212 */ /* 0x000fc400078e9606 */
[----:B------:R-:W-:Y:S02]  /*126f0*/  SHF.R.U32.HI R0, RZ, 0x8, R0 ;  /* 0x00000008ff007819 */ /* 0x000fe40000011600 */
[----:B------:R-:W-:Y:S01]  /*12700*/  PRMT R6, R2, 0x7610, R6 ;  /* 0x0000761002067816 */ /* 0x000fe20000000006 */
[----:B------:R-:W-:Y:S01]  /*12710*/  FADD.FTZ R22, R68, R7 ;  /* 0x0000000744167221 */ /* 0x000fe20000010000 */
[----:B------:R-:W-:Y:S02]  /*12720*/  LOP3.LUT R0, R0, 0xffff, RZ, 0xc0, !PT ;  /* 0x0000ffff00007812 */ /* 0x000fe400078ec0ff */
[----:B-1----:R-:W-:Y:S01]  /*12730*/  F2FP.BF16.F32.PACK_AB R7, R10, R9 ;  /* 0x000000090a07723e */ /* 0x002fe200000010ff */
[----:B------:R-:W-:Y:S01]  /*12740*/  @!P6 HFMA2.BF16_V2 R57, -RZ.H0_H0, RZ.H0_H0, -R6.H0_H0 ;  /* 0x200000ffff39e231 */ /* 0x000fe20000340906 */
[----:B------:R-:W-:Y:S02]  /*12750*/  @!P5 PRMT R28, R54, 0x5410, RZ ;  /* 0x00005410361cd816 */ /* 0x000fe400000000ff */
[----:B------:R-:W-:Y:S01]  /*12760*/  PRMT R5, R2, 0x7632, R5 ;  /* 0x0000763202057816 */ /* 0x000fe20000000005 */
[----:B------:R-:W-:Y:S01]  /*12770*/  IMAD.WIDE.U32 R2, R21, -0x2daee0ad, RZ ;  /* 0xd2511f5315027825 */ /* 0x000fe200078e00ff */
[----:B------:R-:W-:-:S02]  /*12780*/  ISETP.GE.U32.AND P5, PT, R218, R0, PT ;  /* 0x00000000da00720c */ /* 0x000fc40003fa6070 */
[----:B------:R-:W-:Y:S02]  /*12790*/  LOP3.LUT R0, R20, 0xff, RZ, 0xc0, !PT ;  /* 0x000000ff14007812 */ /* 0x000fe400078ec0ff */
[----:B------:R-:W-:Y:S02]  /*127a0*/  PRMT R21, R7, 0x7610, R21 ;  /* 0x0000761007157816 */ /* 0x000fe40000000015 */
[----:B------:R-:W-:Y:S02]  /*127b0*/  MOV R101, R55 ;  /* 0x0000003700657202 */ /* 0x000fe40000000f00 */
[----:B------:R-:W-:Y:S02]  /*127c0*/  PRMT R55, R6, 0x5410, R5 ;  /* 0x0000541006377816 */ /* 0x000fe40000000005 */
[----:B------:R-:W-:Y:S01]  /*127d0*/  @!P6 PRMT R6, R57, 0x5410, RZ ;  /* 0x000054103906e816 */ /* 0x000fe200000000ff */
[----:B------:R-:W-:Y:S01]  /*127e0*/  IMAD.MOV.U32 R100, RZ, RZ, R23 ;  /* 0x000000ffff647224 */ /* 0x000fe200078e0017 */
[----:B------:R-:W-:Y:S01]  /*127f0*/  ISETP.GE.U32.AND P6, PT, R218, R0, PT ;  /* 0x00000000da00720c */ /* 0x000fe20003fc6070 */
[----:B------:R-:W-:Y:S01]  /*12800*/  @!P2 HFMA2.BF16_V2 R59, -RZ.H0_H0, RZ.H0_H0, -R21.H0_H0 ;  /* 0x200000ffff3ba231 */ /* 0x000fe20000340915 */
[----:B------:R-:W-:-:S02]  /*12810*/  LOP3.LUT R0, R3, R247, R8, 0x96, !PT ;  /* 0x000000f703007212 */ /* 0x000fc400078e9608 */
[----:B------:R-:W-:Y:S02]  /*12820*/  PRMT R7, R7, 0x7632, R7 ;  /* 0x0000763207077816 */ /* 0x000fe40000000007 */
[C---:B------:R-:W-:Y:S02]  /*12830*/  LOP3.LUT R8, R2.reuse, 0xff, RZ, 0xc0, !PT ;  /* 0x000000ff02087812 */ /* 0x040fe400078ec0ff */
[----:B------:R-:W-:Y:S02]  /*12840*/  LOP3.LUT R3, R2, 0xffff, RZ, 0xc0, !PT ;  /* 0x0000ffff02037812 */ /* 0x000fe400078ec0ff */
[--C-:B------:R-:W-:Y:S02]  /*12850*/  SHF.R.U32.HI R23, RZ, 0x10, R2.reuse ;  /* 0x00000010ff177819 */ /* 0x100fe40000011602 */
[----:B------:R-:W-:Y:S02]  /*12860*/  SHF.R.U32.HI R2, RZ, 0x18, R2 ;  /* 0x00000018ff027819 */ /* 0x000fe40000011602 */
[----:B------:R-:W-:-:S02]  /*12870*/  PRMT R54, R21, 0x5410, R7 ;  /* 0x0000541015367816 */ /* 0x000fc40000000007 */
[----:B------:R-:W-:Y:S02]  /*12880*/  @!P2 PRMT R21, R59, 0x5410, RZ ;  /* 0x000054103b15a816 */ /* 0x000fe400000000ff */
[----:B------:R-:W-:Y:S01]  /*12890*/  ISETP.GE.U32.AND P2, PT, R218, R2, PT ;  /* 0x00000002da00720c */ /* 0x000fe20003f46070 */
[----:B------:R-:W-:Y:S01]  /*128a0*/  @!P5 HFMA2.BF16_V2 R58, -RZ.H0_H0, RZ.H0_H0, -R5.H0_H0 ;  /* 0x200000ffff3ad231 */ /* 0x000fe20000340905 */
[----:B------:R-:W-:Y:S01]  /*128b0*/  SHF.R.U32.HI R2, RZ, 0x8, R3 ;  /* 0x00000008ff027819 */ /* 0x000fe20000011603 */
[----:B------:R-:W-:Y:S01]  /*128c0*/  @!P4 HFMA2.BF16_V2 R60, -RZ.H0_H0, RZ.H0_H0, -R7.H0_H0 ;  /* 0x200000ffff3cc231 */ /* 0x000fe20000340907 */
[----:B------:R-:W-:Y:S01]  /*128d0*/  MOV R97, R39 ;  /* 0x0000002700617202 */ /* 0x000fe20000000f00 */
[----:B------:R-:W-:Y:S01]  /*128e0*/  IMAD.MOV.U32 R39, RZ, RZ, R220 ;  /* 0x000000ffff277224 */ /* 0x000fe200078e00dc */
[----:B------:R-:W-:Y:S01]  /*128f0*/  LOP3.LUT R3, R2, 0xffff, RZ, 0xc0, !PT ;  /* 0x0000ffff02037812 */ /* 0x000fe200078ec0ff */
[----:B------:R-:W-:Y:S01]  /*12900*/  MUFU.EX2 R220, R116 ;  /* 0x0000007400dc7308 */ /* 0x000fe20000000800 */
[----:B------:R-:W-:-:S02]  /*12910*/  @!P5 PRMT R5, R58, 0x5410, RZ ;  /* 0x000054103a05d816 */ /* 0x000fc400000000ff */
[----:B------:R-:W-:Y:S02]  /*12920*/  ISETP.GE.U32.AND P5, PT, R218, R8, PT ;  /* 0x00000008da00720c */ /* 0x000fe40003fa6070 */
[----:B------:R-:W-:-:S03]  /*12930*/  PRMT R8, R85, 0x7632, R8 ;  /* 0x0000763255087816 */ /* 0x000fc60000000008 */
[----:B------:R-:W1:Y:S01]  /*12940*/  MUFU.EX2 R2, R117 ;  /* 0x0000007500027308 */ /* 0x000e620000000800 */
[----:B------:R-:W-:Y:S01]  /*12950*/  @!P4 PRMT R7, R60, 0x5410, RZ ;  /* 0x000054103c07c816 */ /* 0x000fe200000000ff */
[----:B------:R-:W-:Y:S01]  /*12960*/  FADD.FTZ R20, R9, R11 ;  /* 0x0000000b09147221 */ /* 0x000fe20000010000 */
[----:B------:R-:W-:Y:S02]  /*12970*/  ISETP.GE.U32.AND P4, PT, R218, R3, PT ;  /* 0x00000003da00720c */ /* 0x000fe40003f86070 */
[C---:B------:R-:W-:Y:S02]  /*12980*/  LOP3.LUT R3, R0.reuse, 0xffff, RZ, 0xc0, !PT ;  /* 0x0000ffff00037812 */ /* 0x040fe400078ec0ff */
[----:B------:R-:W-:Y:S01]  /*12990*/  PRMT R9, R85, 0x7610, R9 ;  /* 0x0000761055097816 */ /* 0x000fe20000000009 */
[----:B------:R-:W-:Y:S01]  /*129a0*/  @!P3 HFMA2.BF16_V2 R61, -RZ.H0_H0, RZ.H0_H0, -R8.H0_H0 ;  /* 0x200000ffff3db231 */ /* 0x000fe20000340908 */
[----:B------:R-:W-:Y:S02]  /*129b0*/  SHF.R.U32.HI R3, RZ, 0x8, R3 ;  /* 0x00000008ff037819 */ /* 0x000fe40000011603 */
[----:B------:R-:W-:Y:S01]  /*129c0*/  LOP3.LUT R11, R0, 0xff, RZ, 0xc0, !PT ;  /* 0x000000ff000b7812 */ /* 0x000fe200078ec0ff */
[----:B------:R-:W-:Y:S01]  /*129d0*/  @!P6 HFMA2.BF16_V2 R62, -RZ.H0_H0, RZ.H0_H0, -R9.H0_H0 ;  /* 0x200000ffff3ee231 */ /* 0x000fe20000340909 */
[----:B------:R-:W-:-:S02]  /*129e0*/  PRMT R51, R9, 0x5410, R8 ;  /* 0x0000541009337816 */ /* 0x000fc40000000008 */
[----:B------:R-:W-:Y:S02]  /*129f0*/  @!P3 PRMT R8, R61, 0x5410, RZ ;  /* 0x000054103d08b816 */ /* 0x000fe400000000ff */
[----:B------:R-:W-:Y:S01]  /*12a00*/  LOP3.LUT R3, R3, 0xffff, RZ, 0xc0, !PT ;  /* 0x0000ffff03037812 */ /* 0x000fe200078ec0ff */
[----:B------:R-:W-:Y:S01]  /*12a10*/  IMAD.MOV.U32 R58, RZ, RZ, R160 ;  /* 0x000000ffff3a7224 */ /* 0x000fe200078e00a0 */
[----:B------:R-:W-:Y:S01]  /*12a20*/  ISETP.GE.U32.AND P3, PT, R218, R11, PT ;  /* 0x0000000bda00720c */ /* 0x000fe20003f66070 */
[----:B------:R-:W-:Y:S01]  /*12a30*/  IMAD.MOV.U32 R85, RZ, RZ, R221 ;  /* 0x000000ffff557224 */ /* 0x000fe200078e00dd */
[----:B------:R-:W-:Y:S01]  /*12a40*/  MOV R160, R213 ;  /* 0x000000d500a07202 */ /* 0x000fe20000000f00 */
[----:B------:R-:W-:Y:S01]  /*12a50*/  MUFU.EX2 R221, R129 ;  /* 0x0000008100dd7308 */ /* 0x000fe20000000800 */
[----:B------:R-:W-:Y:S02]  /*12a60*/  @!P6 PRMT R9, R62, 0x5410, RZ ;  /* 0x000054103e09e816 */ /* 0x000fe400000000ff */
[----:B------:R-:W-:-:S02]  /*12a70*/  ISETP.GE.U32.AND P6, PT, R218, R3, PT ;  /* 0x00000003da00720c */ /* 0x000fc40003fc6070 */
[----:B-1----:R-:W-:-:S03]  /*12a80*/  F2FP.BF16.F32.PACK_AB R3, R220, R2 ;  /* 0x00000002dc03723e */ /* 0x002fc600000010ff */
[----:B------:R-:W1:Y:S01]  /*12a90*/  MUFU.EX2 R213, R128 ;  /* 0x0000008000d57308 */ /* 0x000e620000000800 */
[----:B------:R-:W-:Y:S01]  /*12aa0*/  FADD.FTZ R11, R25, R22 ;  /* 0x00000016190b7221 */ /* 0x000fe20000010000 */
[C---:B------:R-:W-:Y:S02]  /*12ab0*/  PRMT R25, R3.reuse, 0x7610, R25 ;  /* 0x0000761003197816 */ /* 0x040fe40000000019 */
[----:B------:R-:W-:Y:S01]  /*12ac0*/  PRMT R24, R3, 0x7632, R24 ;  /* 0x0000763203187816 */ /* 0x000fe20000000018 */
[----:B------:R-:W-:Y:S02]  /*12ad0*/  IMAD.MOV.U32 R47, RZ, RZ, R42 ;  /* 0x000000ffff2f7224 */ /* 0x000fe400078e002a */
[----:B------:R-:W-:Y:S01]  /*12ae0*/  @!P3 HFMA2.BF16_V2 R63, -RZ.H0_H0, RZ.H0_H0, -R25.H0_H0 ;  /* 0x200000ffff3fb231 */ /* 0x000fe20000340919 */
[----:B------:R-:W-:Y:S01]  /*12af0*/  LOP3.LUT R3, R23, 0xff, RZ, 0xc0, !PT ;  /* 0x000000ff17037812 */ /* 0x000fe200078ec0ff */
[----:B------:R-:W-:Y:S01]  /*12b00*/  IMAD.MOV.U32 R42, RZ, RZ, R80 ;  /* 0x000000ffff2a7224 */ /* 0x000fe200078e0050 */
[----:B------:R-:W-:-:S02]  /*12b10*/  PRMT R80, R25, 0x5410, R24 ;  /* 0x0000541019507816 */ /* 0x000fc40000000018 */
[----:B------:R-:W-:Y:S02]  /*12b20*/  @!P3 PRMT R25, R63, 0x5410, RZ ;  /* 0x000054103f19b816 */ /* 0x000fe400000000ff */
[----:B------:R-:W-:Y:S02]  /*12b30*/  ISETP.GE.U32.AND P3, PT, R218, R3, PT ;  /* 0x00000003da00720c */ /* 0x000fe40003f66070 */
[----:B-1----:R-:W-:-:S04]  /*12b40*/  F2FP.BF16.F32.PACK_AB R3, R221, R213 ;  /* 0x000000d5dd03723e */ /* 0x002fc800000010ff */
[C---:B------:R-:W-:Y:S02]  /*12b50*/  PRMT R23, R3.reuse, 0x7610, R23 ;  /* 0x0000761003177816 */ /* 0x040fe40000000017 */
[----:B------:R-:W-:Y:S02]  /*12b60*/  PRMT R22, R3, 0x7632, R22 ;  /* 0x0000763203167816 */ /* 0x000fe40000000016 */
[----:B------:R1:W2:Y:S01]  /*12b70*/  MUFU.EX2 R3, R138 ;  /* 0x0000008a00037308 */ /* 0x0002a20000000800 */
[----:B------:R-:W-:Y:S02]  /*12b80*/  IMAD.MOV.U32 R117, RZ, RZ, R251 ;  /* 0x000000ffff757224 */ /* 0x000fe400078e00fb */
[----:B------:R-:W-:Y:S02]  /*12b90*/  IMAD.MOV.U32 R68, RZ, RZ, R84 ;  /* 0x000000ffff447224 */ /* 0x000fe400078e0054 */
[----:B------:R-:W-:Y:S01]  /*12ba0*/  IMAD.MOV.U32 R61, RZ, RZ, R243 ;  /* 0x000000ffff3d7224 */ /* 0x000fe200078e00f3 */
[----:B-1----:R-:W-:Y:S01]  /*12bb0*/  MOV R138, R117 ;  /* 0x00000075008a7202 */ /* 0x002fe20000000f00 */
[----:B------:R-:W-:-:S02]  /*12bc0*/  IMAD.MOV.U32 R117, RZ, RZ, R85 ;  /* 0x000000ffff757224 */ /* 0x000fc400078e0055 */
[----:B------:R-:W-:Y:S02]  /*12bd0*/  IMAD.MOV.U32 R85, RZ, RZ, R58 ;  /* 0x000000ffff557224 */ /* 0x000fe400078e003a */
[----:B------:R-:W-:Y:S02]  /*12be0*/  IMAD.MOV.U32 R58, RZ, RZ, R68 ;  /* 0x000000ffff3a7224 */ /* 0x000fe400078e0044 */
[----:B--2---:R-:W-:Y:S01]  /*12bf0*/  FADD.FTZ R243, R3, R136 ;  /* 0x0000008803f37221 */ /* 0x004fe20000010000 */
[----:B------:R-:W-:Y:S02]  /*12c00*/  IMAD.MOV.U32 R68, RZ, RZ, R205 ;  /* 0x000000ffff447224 */ /* 0x000fe400078e00cd */
[----:B------:R-:W2:Y:S04]  /*12c10*/  LDL.LU R205, [R1+0x1a8] ;  /* 0x0001a80001cd7983 */ /* 0x000ea80000300800 */
[----:B------:R-:W3:Y:S01]  /*12c20*/  LDL R136, [R1+0xd4] ;  /* 0x0000d40001887983 */ /* 0x000ee20000100800 */
[----:B------:R-:W-:-:S02]  /*12c30*/  IMAD.MOV.U32 R84, RZ, RZ, R43 ;  /* 0x000000ffff547224 */ /* 0x000fc400078e002b */
[----:B------:R-:W-:Y:S02]  /*12c40*/  @!P4 HFMA2.BF16_V2 R72, -RZ.H0_H0, RZ.H0_H0, -R22.H0_H0 ;  /* 0x200000ffff48c231 */ /* 0x000fe40000340916 */
[----:B------:R-:W-:Y:S02]  /*12c50*/  IMAD.MOV.U32 R43, RZ, RZ, R45 ;  /* 0x000000ffff2b7224 */ /* 0x000fe400078e002d */
[----:B------:R-:W-:Y:S02]  /*12c60*/  IMAD.MOV.U32 R45, RZ, RZ, R50 ;  /* 0x000000ffff2d7224 */ /* 0x000fe400078e0032 */
[----:B------:R-:W-:Y:S02]  /*12c70*/  IMAD.MOV.U32 R50, RZ, RZ, R102 ;  /* 0x000000ffff327224 */ /* 0x000fe400078e0066 */
[----:B------:R-:W-:Y:S02]  /*12c80*/  IMAD.MOV.U32 R46, RZ, RZ, R96 ;  /* 0x000000ffff2e7224 */ /* 0x000fe400078e0060 */
[----:B------:R-:W-:Y:S01]  /*12c90*/  IMAD.MOV.U32 R102, RZ, RZ, R67 ;  /* 0x000000ffff667224 */ /* 0x000fe200078e0043 */
[----:B------:R-:W-:Y:S01]  /*12ca0*/  PRMT R67, R23, 0x5410, R22 ;  /* 0x0000541017437816 */ /* 0x000fe20000000016 */
[----:B------:R-:W-:Y:S01]  /*12cb0*/  IMAD.MOV.U32 R59, RZ, RZ, R252 ;  /* 0x000000ffff3b7224 */ /* 0x000fe200078e00fc */
[----:B------:R-:W-:Y:S01]  /*12cc0*/  @!P4 PRMT R22, R72, 0x5410, RZ ;  /* 0x000054104816c816 */ /* 0x000fe200000000ff */
[----:B------:R-:W-:-:S02]  /*12cd0*/  IMAD.MOV.U32 R96, RZ, RZ, R44 ;  /* 0x000000ffff607224 */ /* 0x000fc400078e002c */
[----:B------:R-:W-:Y:S02]  /*12ce0*/  IMAD.MOV.U32 R57, RZ, RZ, R186 ;  /* 0x000000ffff397224 */ /* 0x000fe400078e00ba */
[----:B------:R-:W-:Y:S01]  /*12cf0*/  IMAD.MOV.U32 R44, RZ, RZ, R187 ;  /* 0x000000ffff2c7224 */ /* 0x000fe200078e00bb */
[----:B------:R-:W-:Y:S01]  /*12d00*/  MUFU.EX2 R186, R113 ;  /* 0x0000007100ba7308 */ /* 0x000fe20000000800 */
[----:B------:R-:W-:Y:S02]  /*12d10*/  IMAD.MOV.U32 R72, RZ, RZ, R117 ;  /* 0x000000ffff487224 */ /* 0x000fe400078e0075 */
[----:B------:R-:W-:Y:S01]  /*12d20*/  IMAD.MOV.U32 R117, RZ, RZ, R85 ;  /* 0x000000ffff757224 */ /* 0x000fe200078e0055 */
[----:B------:R-:W-:Y:S01]  /*12d30*/  MOV R85, R59 ;  /* 0x0000003b00557202 */ /* 0x000fe20000000f00 */
[----:B------:R-:W-:-:S03]  /*12d40*/  IMAD.MOV.U32 R59, RZ, RZ, R58 ;  /* 0x000000ffff3b7224 */ /* 0x000fc600078e003a */
[----:B------:R-:W1:Y:S01]  /*12d50*/  MUFU.EX2 R187, R112 ;  /* 0x0000007000bb7308 */ /* 0x000e620000000800 */
[----:B------:R-:W-:Y:S02]  /*12d60*/  IMAD.MOV.U32 R58, RZ, RZ, R57 ;  /* 0x000000ffff3a7224 */ /* 0x000fe400078e0039 */
[----:B------:R-:W-:Y:S01]  /*12d70*/  FADD.FTZ R10, R10, R20 ;  /* 0x000000140a0a7221 */ /* 0x000fe20000010000 */
[----:B------:R-:W-:Y:S02]  /*12d80*/  IMAD.MOV.U32 R57, RZ, RZ, R44 ;  /* 0x000000ffff397224 */ /* 0x000fe400078e002c */
[----:B------:R-:W-:Y:S02]  /*12d90*/  IMAD.MOV.U32 R44, RZ, RZ, R39 ;  /* 0x000000ffff2c7224 */ /* 0x000fe400078e0027 */
[----:B------:R-:W-:Y:S02]  /*12da0*/  IMAD.MOV.U32 R39, RZ, RZ, R185 ;  /* 0x000000ffff277224 */ /* 0x000fe400078e00b9 */
[----:B------:R-:W-:Y:S01]  /*12db0*/  @!P6 HFMA2.BF16_V2 R66, -RZ.H0_H0, RZ.H0_H0, -R24.H0_H0 ;  /* 0x200000ffff42e231 */ /* 0x000fe20000340918 */
[----:B------:R-:W4:Y:S01]  /*12dc0*/  MUFU.EX2 R185, R139 ;  /* 0x0000008b00b97308 */ /* 0x000f220000000800 */
[----:B------:R-:W-:Y:S01]  /*12dd0*/  FADD.FTZ R251, R2, R10 ;  /* 0x0000000a02fb7221 */ /* 0x000fe20000010000 */
[----:B------:R-:W-:-:S02]  /*12de0*/  SHF.R.U32.HI R2, RZ, 0x18, R4 ;  /* 0x00000018ff027819 */ /* 0x000fc40000011604 */
[----:B------:R-:W-:Y:S02]  /*12df0*/  @!P6 PRMT R24, R66, 0x5410, RZ ;  /* 0x000054104218e816 */ /* 0x000fe400000000ff */
[----:B------:R-:W-:Y:S02]  /*12e00*/  ISETP.GE.U32.AND P6, PT, R218, R2, PT ;  /* 0x00000002da00720c */ /* 0x000fe40003fc6070 */
[----:B------:R-:W-:Y:S02]  /*12e10*/  SHF.R.U32.HI R2, RZ, 0x10, R4 ;  /* 0x00000010ff027819 */ /* 0x000fe40000011604 */
[----:B-1----:R-:W-:-:S04]  /*12e20*/  F2FP.BF16.F32.PACK_AB R4, R186, R187 ;  /* 0x000000bbba04723e */ /* 0x002fc800000010ff */
[----:B------:R-:W-:Y:S01]  /*12e30*/  PRMT R20, R4, 0x7610, R20 ;  /* 0x0000761004147816 */ /* 0x000fe20000000014 */
[--C-:B------:R-:W-:Y:S01]  /*12e40*/  FADD.FTZ R252, R38, R11.reuse ;  /* 0x0000000b26fc7221 */ /* 0x100fe20000010000 */
[----:B------:R-:W-:Y:S02]  /*12e50*/  PRMT R11, R4, 0x7632, R11 ;  /* 0x00007632040b7816 */ /* 0x000fe4000000000b */
[----:B----4-:R-:W-:Y:S01]  /*12e60*/  F2FP.BF16.F32.PACK_AB R3, R185, R3 ;  /* 0x00000003b903723e */ /* 0x010fe200000010ff */
[----:B------:R-:W-:Y:S01]  /*12e70*/  @!P3 HFMA2.BF16_V2 R73, -RZ.H0_H0, RZ.H0_H0, -R20.H0_H0 ;  /* 0x200000ffff49b231 */ /* 0x000fe20000340914 */
[----:B------:R-:W-:Y:S01]  /*12e80*/  PRMT R66, R20, 0x5410, R11 ;  /* 0x0000541014427816 */ /* 0x000fe2000000000b */
[----:B------:R-:W-:Y:S01]  /*12e90*/  @!P5 HFMA2.BF16_V2 R71, -RZ.H0_H0, RZ.H0_H0, -R23.H0_H0 ;  /* 0x200000ffff47d231 */ /* 0x000fe20000340917 */
[C---:B------:R-:W-:Y:S02]  /*12ea0*/  PRMT R10, R3.reuse, 0x7610, R10 ;  /* 0x00007610030a7816 */ /* 0x040fe4000000000a */
[----:B------:R-:W-:-:S02]  /*12eb0*/  PRMT R4, R3, 0x7632, R4 ;  /* 0x0000763203047816 */ /* 0x000fc40000000004 */
[----:B------:R-:W-:Y:S02]  /*12ec0*/  @!P3 PRMT R20, R73, 0x5410, RZ ;  /* 0x000054104914b816 */ /* 0x000fe400000000ff */
[----:B------:R-:W-:Y:S02]  /*12ed0*/  LOP3.LUT R2, R2, 0xff, RZ, 0xc0, !PT ;  /* 0x000000ff02027812 */ /* 0x000fe400078ec0ff */
[----:B------:R-:W-:Y:S01]  /*12ee0*/  MOV R73, R85 ;  /* 0x0000005500497202 */ /* 0x000fe20000000f00 */
[----:B------:R-:W-:Y:S01]  /*12ef0*/  IMAD.MOV.U32 R85, RZ, RZ, R44 ;  /* 0x000000ffff557224 */ /* 0x000fe200078e002c */
[----:B------:R-:W-:Y:S01]  /*12f00*/  MOV R44, R244 ;  /* 0x000000f4002c7202 */ /* 0x000fe20000000f00 */
[----:B------:R-:W-:Y:S01]  /*12f10*/  IMAD.MOV.U32 R116, RZ, RZ, R245 ;  /* 0x000000ffff747224 */ /* 0x000fe200078e00f5 */
[----:B------:R-:W-:Y:S02]  /*12f20*/  @!P5 PRMT R23, R71, 0x5410, RZ ;  /* 0x000054104717d816 */ /* 0x000fe400000000ff */
[----:B------:R-:W-:-:S02]  /*12f30*/  ISETP.GE.U32.AND P5, PT, R218, R2, PT ;  /* 0x00000002da00720c */ /* 0x000fc40003fa6070 */
[--C-:B------:R-:W-:Y:S02]  /*12f40*/  SHF.R.U32.HI R2, RZ, 0x18, R0.reuse ;  /* 0x00000018ff027819 */ /* 0x100fe40000011600 */
[----:B------:R-:W-:Y:S01]  /*12f50*/  SHF.R.U32.HI R0, RZ, 0x10, R0 ;  /* 0x00000010ff007819 */ /* 0x000fe20000011600 */
[----:B------:R-:W-:-:S03]  /*12f60*/  IMAD.MOV.U32 R62, RZ, RZ, R39 ;  /* 0x000000ffff3e7224 */ /* 0x000fc600078e0027 */
[----:B------:R-:W-:Y:S02]  /*12f70*/  LOP3.LUT R0, R0, 0xff, RZ, 0xc0, !PT ;  /* 0x000000ff00007812 */ /* 0x000fe400078ec0ff */
[C---:B------:R-:W-:Y:S02]  /*12f80*/  ISETP.GE.U32.AND P4, PT, R218.reuse, R2, PT ;  /* 0x00000002da00720c */ /* 0x040fe40003f86070 */
[----:B------:R-:W-:Y:S02]  /*12f90*/  ISETP.GE.U32.AND P3, PT, R218, R0, PT ;  /* 0x00000000da00720c */ /* 0x000fe40003f66070 */
[C---:B------:R-:W-:Y:S02]  /*12fa0*/  PRMT R2, R137.reuse, 0x7610, R2 ;  /* 0x0000761089027816 */ /* 0x040fe40000000002 */
[----:B------:R-:W-:Y:S02]  /*12fb0*/  PRMT R0, R137, 0x7632, R0 ;  /* 0x0000763289007816 */ /* 0x000fe40000000000 */
[----:B---3--:R-:W-:-:S05]  /*12fc0*/  LOP3.LUT R3, R15, R136, R172, 0x96, !PT ;  /* 0x000000880f037212 */ /* 0x008fca00078e96ac */
[----:B------:R-:W-:-:S05]  /*12fd0*/  IMAD.WIDE.U32 R244, R3, -0x326172a9, RZ ;  /* 0xcd9e8d5703f47825 */ /* 0x000fca00078e00ff */
[----:B------:R-:W-:-:S05]  /*12fe0*/  LOP3.LUT R3, R245, R207, R36, 0x96, !PT ;  /* 0x000000cff5037212 */ /* 0x000fca00078e9624 */
[----:B------:R-:W-:Y:S01]  /*12ff0*/  IMAD.WIDE.U32 R38, R3, -0x2daee0ad, RZ ;  /* 0xd2511f5303267825 */ /* 0x000fe200078e00ff */
[----:B------:R-:W-:Y:S02]  /*13000*/  LOP3.LUT R3, R35, R249, R14, 0x96, !PT ;  /* 0x000000f923037212 */ /* 0x000fe400078e960e */
[----:B------:R-:W3:Y:S04]  /*13010*/  LDL.LU.64 R14, [R1+0x1a0] ;  /* 0x0001a000010e7983 */ /* 0x000ee80000300a00 */
[----:B------:R-:W4:Y:S04]  /*13020*/  LDL R137, [R1+0x12c] ;  /* 0x00012c0001897983 */ /* 0x000f280000100800 */
[----:B------:R-:W-:Y:S04]  /*13030*/  ST.E.U16 desc[UR4][R12.64+-0x80], R49 ;  /* 0xffff80310c007985 */ /* 0x000fe8000c101504 */
[----:B------:R-:W-:Y:S01]  /*13040*/  ST.E.U16 desc[UR4][R12.64+-0x7e], R48 ;  /* 0xffff82300c007985 */ /* 0x000fe2000c101504 */
[----:B------:R-:W-:Y:S01]  /*13050*/  LOP3.LUT R39, R39, R248, R34, 0x96, !PT ;  /* 0x000000f827277212 */ /* 0x000fe200078e9622 */
[----:B------:R-:W-:-:S02]  /*13060*/  IMAD.WIDE.U32 R34, R3, -0x326172a9, RZ ;  /* 0xcd9e8d5703227825 */ /* 0x000fc400078e00ff */
[----:B------:R-:W-:Y:S04]  /*13070*/  ST.E.U16 desc[UR4][R18.64+-0x80], R53 ;  /* 0xffff803512007985 */ /* 0x000fe8000c101504 */
[----:B------:R1:W-:Y:S01]  /*13080*/  ST.E.U16 desc[UR4][R18.64+-0x7e], R52 ;  /* 0xffff823412007985 */ /* 0x0003e2000c101504 */
[----:B------:R-:W-:Y:S02]  /*13090*/  IMAD.MOV.U32 R139, RZ, RZ, R117 ;  /* 0x000000ffff8b7224 */ /* 0x000fe400078e0075 */
[----:B------:R-:W-:Y:S01]  /*130a0*/  IMAD.MOV.U32 R117, RZ, RZ, R57 ;  /* 0x000000ffff757224 */ /* 0x000fe200078e0039 */
[----:B------:R-:W-:Y:S01]  /*130b0*/  LOP3.LUT R35, R35, R73, R244, 0x96, !PT ;  /* 0x0000004923237212 */ /* 0x000fe200078e96f4 */
[----:B------:R-:W-:Y:S02]  /*130c0*/  IMAD.MOV.U32 R129, RZ, RZ, R61 ;  /* 0x000000ffff817224 */ /* 0x000fe400078e003d */
[----:B------:R-:W-:-:S02]  /*130d0*/  @!P5 HFMA2.BF16_V2 R78, -RZ.H0_H0, RZ.H0_H0, -R2.H0_H0 ;  /* 0x200000ffff4ed231 */ /* 0x000fc40000340902 */
[----:B------:R-:W-:Y:S01]  /*130e0*/  IMAD.MOV.U32 R61, RZ, RZ, R101 ;  /* 0x000000ffff3d7224 */ /* 0x000fe200078e0065 */
[----:B------:R-:W-:Y:S01]  /*130f0*/  MOV R113, R117 ;  /* 0x0000007500717202 */ /* 0x000fe20000000f00 */
[----:B------:R-:W-:Y:S02]  /*13100*/  IMAD.MOV.U32 R117, RZ, RZ, R100 ;  /* 0x000000ffff757224 */ /* 0x000fe400078e0064 */
[----:B------:R-:W-:Y:S02]  /*13110*/  IMAD.MOV.U32 R60, RZ, RZ, R58 ;  /* 0x000000ffff3c7224 */ /* 0x000fe400078e003a */
[----:B------:R-:W-:Y:S01]  /*13120*/  IMAD.MOV.U32 R58, RZ, RZ, R50 ;  /* 0x000000ffff3a7224 */ /* 0x000fe200078e0032 */
[----:B------:R-:W-:Y:S01]  /*13130*/  PRMT R50, R2, 0x5410, R0 ;  /* 0x0000541002327816 */ /* 0x000fe20000000000 */
[----:B-1----:R-:W-:-:S05]  /*13140*/  IMAD.WIDE.U32 R52, R39, -0x326172a9, RZ ;  /* 0xcd9e8d5727347825 */ /* 0x002fca00078e00ff */
[----:B------:R-:W-:Y:S01]  /*13150*/  LOP3.LUT R3, R53, R72, R34, 0x96, !PT ;  /* 0x0000004835037212 */ /* 0x000fe200078e9622 */
[----:B----4-:R-:W-:Y:S02]  /*13160*/  IMAD.WIDE.U32 R48, R137, -0x326172a9, RZ ;  /* 0xcd9e8d5789307825 */ /* 0x010fe400078e00ff */
[----:B------:R-:W4:Y:S02]  /*13170*/  LDL R137, [R1+0xdc] ;  /* 0x0000dc0001897983 */ /* 0x000f240000100800 */
[----:B------:R-:W-:-:S04]  /*13180*/  IMAD.WIDE.U32 R34, R35, -0x2daee0ad, RZ ;  /* 0xd2511f5323227825 */ /* 0x000fc800078e00ff */
[----:B------:R-:W-:-:S04]  /*13190*/  IMAD.WIDE.U32 R100, R3, -0x2daee0ad, RZ ;  /* 0xd2511f5303647825 */ /* 0x000fc800078e00ff */
[----:B------:R-:W-:Y:S01]  /*131a0*/  @!P6 HFMA2.BF16_V2 R77, -RZ.H0_H0, RZ.H0_H0, -R0.H0_H0 ;  /* 0x200000ffff4de231 */ /* 0x000fe20000340900 */
[----:B------:R-:W-:Y:S01]  /*131b0*/  @!P5 PRMT R2, R78, 0x5410, RZ ;  /* 0x000054104e02d816 */ /* 0x000fe200000000ff */
[----:B------:R1:W-:Y:S01]  /*131c0*/  ST.E.U16 desc[UR4][R16.64+-0x80], R6 ;  /* 0xffff800610007985 */ /* 0x0003e2000c101504 */
[----:B------:R-:W-:Y:S01]  /*131d0*/  LOP3.LUT R3, R101, R138, R34, 0x96, !PT ;  /* 0x0000008a65037212 */ /* 0x000fe200078e9622 */
[----:B------:R-:W-:Y:S02]  /*131e0*/  IMAD.MOV.U32 R71, RZ, RZ, R116 ;  /* 0x000000ffff477224 */ /* 0x000fe400078e0074 */
[----:B------:R-:W-:Y:S01]  /*131f0*/  ST.E.U16 desc[UR4][R16.64+-0x7e], R5 ;  /* 0xffff820510007985 */ /* 0x000fe2000c101504 */
[----:B------:R-:W-:Y:S01]  /*13200*/  IMAD.MOV.U32 R112, RZ, RZ, R85 ;  /* 0x000000ffff707224 */ /* 0x000fe200078e0055 */
[----:B------:R-:W-:Y:S01]  /*13210*/  @!P6 PRMT R0, R77, 0x5410, RZ ;  /* 0x000054104d00e816 */ /* 0x000fe200000000ff */
[----:B------:R-:W-:Y:S01]  /*13220*/  IMAD.MOV.U32 R116, RZ, RZ, R59 ;  /* 0x000000ffff747224 */ /* 0x000fe200078e003b */
[----:B---3--:R3:W-:Y:S01]  /*13230*/  ST.E.U16 desc[UR4][R14.64+-0x80], R2 ;  /* 0xffff80020e007985 */ /* 0x0087e2000c101504 */
[----:B------:R-:W-:-:S02]  /*13240*/  IMAD.MOV.U32 R85, RZ, RZ, R46 ;  /* 0x000000ffff557224 */ /* 0x000fc400078e002e */
[----:B------:R-:W-:Y:S01]  /*13250*/  IMAD.MOV.U32 R59, RZ, RZ, R47 ;  /* 0x000000ffff3b7224 */ /* 0x000fe200078e002f */
[----:B------:R2:W-:Y:S01]  /*13260*/  ST.E.U16 desc[UR4][R14.64+-0x7e], R0 ;  /* 0xffff82000e007985 */ /* 0x0005e2000c101504 */
[----:B-1----:R-:W-:-:S05]  /*13270*/  LOP3.LUT R6, R35, R139, R38, 0x96, !PT ;  /* 0x0000008b23067212 */ /* 0x002fca00078e9626 */
[----:B------:R-:W-:-:S04]  /*13280*/  IMAD.WIDE.U32 R46, R6, -0x326172a9, RZ ;  /* 0xcd9e8d57062e7825 */ /* 0x000fc800078e00ff */
[----:B---3--:R-:W-:-:S05]  /*13290*/  IMAD.WIDE.U32 R2, R3, -0x326172a9, RZ ;  /* 0xcd9e8d5703027825 */ /* 0x008fca00078e00ff */
[----:B--2---:R-:W-:Y:S02]  /*132a0*/  LOP3.LUT R0, R3, R250, R46, 0x96, !PT ;  /* 0x000000fa03007212 */ /* 0x004fe400078e962e */
[C---:B------:R-:W-:Y:S02]  /*132b0*/  LOP3.LUT R3, R2.reuse, 0xffff, RZ, 0xc0, !PT ;  /* 0x0000ffff02037812 */ /* 0x040fe400078ec0ff */
[--C-:B------:R-:W-:Y:S02]  /*132c0*/  SHF.R.U32.HI R6, RZ, 0x10, R2.reuse ;  /* 0x00000010ff067819 */ /* 0x100fe40000011602 */
[----:B------:R-:W-:Y:S02]  /*132d0*/  LOP3.LUT R34, R2, 0xff, RZ, 0xc0, !PT ;  /* 0x000000ff02227812 */ /* 0x000fe400078ec0ff */
[----:B------:R-:W-:Y:S02]  /*132e0*/  SHF.R.U32.HI R5, RZ, 0x18, R2 ;  /* 0x00000018ff057819 */ /* 0x000fe40000011602 */
[----:B------:R-:W-:-:S02]  /*132f0*/  SHF.R.U32.HI R3, RZ, 0x8, R3 ;  /* 0x00000008ff037819 */ /* 0x000fc40000011603 */
[----:B------:R-:W-:Y:S02]  /*13300*/  LOP3.LUT R2, R6, 0xff, RZ, 0xc0, !PT ;  /* 0x000000ff06027812 */ /* 0x000fe400078ec0ff */
[----:B------:R-:W-:Y:S02]  /*13310*/  PRMT R35, R34, 0x5410, R3 ;  /* 0x0000541022237816 */ /* 0x000fe40000000003 */
[----:B------:R-:W-:Y:S02]  /*13320*/  PRMT R34, R2, 0x5410, R5 ;  /* 0x0000541002227816 */ /* 0x000fe40000000005 */
[----:B------:R-:W-:Y:S01]  /*13330*/  LOP3.LUT R2, R0, 0xffff, RZ, 0xc0, !PT ;  /* 0x0000ffff00027812 */ /* 0x000fe200078ec0ff */
[----:B------:R-:W-:-:S03]  /*13340*/  IMAD.MOV.U32 R128, RZ, RZ, R60 ;  /* 0x000000ffff807224 */ /* 0x000fc600078e003c */
[----:B------:R-:W-:Y:S02]  /*13350*/  SHF.R.U32.HI R3, RZ, 0x8, R2 ;  /* 0x00000008ff037819 */ /* 0x000fe40000011602 */
[----:B------:R-:W-:Y:S01]  /*13360*/  LOP3.LUT R2, R0, 0xff, RZ, 0xc0, !PT ;  /* 0x000000ff00027812 */ /* 0x000fe200078ec0ff */
[----:B------:R-:W-:-:S03]  /*13370*/  IMAD.MOV.U32 R60, RZ, RZ, R43 ;  /* 0x000000ffff3c7224 */ /* 0x000fc600078e002b */
[----:B------:R-:W-:Y:S02]  /*13380*/  PRMT R43, R2, 0x5410, R3 ;  /* 0x00005410022b7816 */ /* 0x000fe40000000003 */
[----:B------:R-:W-:Y:S01]  /*13390*/  SHF.R.U32.HI R3, RZ, 0x10, R0 ;  /* 0x00000010ff037819 */ /* 0x000fe20000011600 */
[----:B------:R-:W-:Y:S01]  /*133a0*/  IMAD.MOV.U32 R63, RZ, RZ, R62 ;  /* 0x000000ffff3f7224 */ /* 0x000fe200078e003e */
[----:B------:R-:W-:Y:S02]  /*133b0*/  SHF.R.U32.HI R2, RZ, 0x18, R0 ;  /* 0x00000018ff027819 */ /* 0x000fe40000011600 */
[----:B------:R-:W-:Y:S02]  /*133c0*/  LOP3.LUT R0, R3, 0xff, RZ, 0xc0, !PT ;  /* 0x000000ff03007812 */ /* 0x000fe400078ec0ff */
[----:B------:R-:W-:Y:S01]  /*133d0*/  MOV R62, R96 ;  /* 0x00000060003e7202 */ /* 0x000fe20000000f00 */
[----:B------:R-:W-:Y:S02]  /*133e0*/  IMAD.MOV.U32 R96, RZ, RZ, R45 ;  /* 0x000000ffff607224 */ /* 0x000fe400078e002d */
[----:B------:R-:W-:Y:S01]  /*133f0*/  IMAD.MOV.U32 R45, RZ, RZ, R42 ;  /* 0x000000ffff2d7224 */ /* 0x000fe200078e002a */
[----:B------:R-:W-:Y:S01]  /*13400*/  PRMT R42, R0, 0x5410, R2 ;  /* 0x00005410002a7816 */ /* 0x000fe20000000002 */
[----:B------:R-:W-:Y:S04]  /*13410*/  ST.E.U16 desc[UR4][R12.64+-0x70], R65 ;  /* 0xffff90410c007985 */ /* 0x000fe8000c101504 */
[----:B------:R-:W-:Y:S04]  /*13420*/  ST.E.U16 desc[UR4][R12.64+-0x6e], R64 ;  /* 0xffff92400c007985 */ /* 0x000fe8000c101504 */
[----:B------:R-:W-:Y:S04]  /*13430*/  ST.E.U16 desc[UR4][R18.64+-0x70], R40 ;  /* 0xffff902812007985 */ /* 0x000fe8000c101504 */
[----:B------:R-:W-:Y:S04]  /*13440*/  ST.E.U16 desc[UR4][R18.64+-0x6e], R41 ;  /* 0xffff922912007985 */ /* 0x000fe8000c101504 */
[----:B------:R1:W-:Y:S01]  /*13450*/  ST.E.U16 desc[UR4][R16.64+-0x6e], R7 ;  /* 0xffff920710007985 */ /* 0x0003e2000c101504 */
[----:B------:R-:W-:-:S03]  /*13460*/  LOP3.LUT R2, R37, R208, R48, 0x96, !PT ;  /* 0x000000d025027212 */ /* 0x000fc600078e9630 */
[----:B------:R-:W-:Y:S01]  /*13470*/  STL.64 [R1+0xa0], R48 ;  /* 0x0000a03001007387 */ /* 0x000fe20000100a00 */
[----:B----4-:R-:W-:-:S05]  /*13480*/  LOP3.LUT R0, R137, R49, RZ, 0x3c, !PT ;  /* 0x0000003189007212 */ /* 0x010fca00078e3cff */
[----:B-1----:R-:W-:-:S05]  /*13490*/  IMAD.WIDE.U32 R6, R0, -0x2daee0ad, RZ ;  /* 0xd2511f5300067825 */ /* 0x002fca00078e00ff */
[----:B------:R1:W-:Y:S01]  /*134a0*/  STL.64 [R1+0x48], R6 ;  /* 0x0000480601007387 */ /* 0x0003e20000100a00 */
[----:B------:R-:W-:-:S03]  /*134b0*/  LOP3.LUT R0, R7, R136, R172, 0x96, !PT ;  /* 0x0000008807007212 */ /* 0x000fc600078e96ac */
[----:B------:R2:W5:Y:S04]  /*134c0*/  LDL.LU.64 R172, [R1+0x198] ;  /* 0x0001980001ac7983 */ /* 0x0005680000300a00 */
[----:B------:R-:W3:Y:S01]  /*134d0*/  LDL.LU R208, [R1+0x194] ;  /* 0x0001940001d07983 */ /* 0x000ee20000300800 */
[----:B------:R-:W-:-:S05]  /*134e0*/  IMAD.WIDE.U32 R38, R0, -0x326172a9, RZ ;  /* 0xcd9e8d5700267825 */ /* 0x000fca00078e00ff */
[----:B------:R-:W-:Y:S01]  /*134f0*/  STL.64 [R1+0x40], R38 ;  /* 0x0000402601007387 */ /* 0x000fe20000100a00 */
[----:B------:R-:W-:-:S03]  /*13500*/  LOP3.LUT R5, R39, R207, R36, 0x96, !PT ;  /* 0x000000cf27057212 */ /* 0x000fc600078e9624 */
[----:B------:R-:W4:Y:S01]  /*13510*/  LDL.LU R207, [R1+0x190] ;  /* 0x0001900001cf7983 */ /* 0x000f220000300800 */
[----:B------:R-:W-:-:S03]  /*13520*/  IMAD.WIDE.U32 R2, R2, -0x2daee0ad, RZ ;  /* 0xd2511f5302027825 */ /* 0x000fc600078e00ff */
[----:B------:R-:W-:Y:S02]  /*13530*/  ST.E.U16 desc[UR4][R16.64+-0x70], R21 ;  /* 0xffff901510007985 */ /* 0x000fe4000c101504 */
[----:B------:R-:W-:Y:S02]  /*13540*/  LOP3.LUT R0, R3, R249, R6, 0x96, !PT ;  /* 0x000000f903007212 */ /* 0x000fe400078e9606 */
[----:B------:R-:W-:Y:S04]  /*13550*/  ST.E.U16 desc[UR4][R14.64+-0x70], R9 ;  /* 0xffff90090e007985 */ /* 0x000fe8000c101504 */
[----:B------:R2:W-:Y:S01]  /*13560*/  ST.E.U16 desc[UR4][R14.64+-0x6e], R8 ;  /* 0xffff92080e007985 */ /* 0x0005e2000c101504 */
[----:B-1----:R-:W-:-:S04]  /*13570*/  IMAD.WIDE.U32 R6, R0, -0x326172a9, RZ ;  /* 0xcd9e8d5700067825 */ /* 0x002fc800078e00ff */
[----:B------:R-:W-:Y:S02]  /*13580*/  @!P3 HFMA2.BF16_V2 R76, -RZ.H0_H0, RZ.H0_H0, -R10.H0_H0 ;  /* 0x200000ffff4cb231 */ /* 0x000fe4000034090a */
[----:B------:R-:W-:Y:S02]  /*13590*/  @!P4 HFMA2.BF16_V2 R75, -RZ.H0_H0, RZ.H0_H0, -R4.H0_H0 ;  /* 0x200000ffff4bc231 */ /* 0x000fe40000340904 */
[----:B------:R-:W-:Y:S02]  /*135a0*/  IMAD.MOV.U32 R57, RZ, RZ, R102 ;  /* 0x000000ffff397224 */ /* 0x000fe400078e0066 */
[----:B------:R-:W-:Y:S02]  /*135b0*/  @!P2 HFMA2.BF16_V2 R74, -RZ.H0_H0, RZ.H0_H0, -R11.H0_H0 ;  /* 0x200000ffff4aa231 */ /* 0x000fe4000034090b */
[----:B------:R-:W-:Y:S01]  /*135c0*/  IMAD.MOV.U32 R136, RZ, RZ, R241 ;  /* 0x000000ffff887224 */ /* 0x000fe200078e00f1 */
[----:B------:R1:W5:Y:S01]  /*135d0*/  LDL.LU R249, [R1+0x18c] ;  /* 0x00018c0001f97983 */ /* 0x0003620000300800 */
[----:B--2---:R-:W-:-:S05]  /*135e0*/  IMAD.WIDE.U32 R8, R5, -0x2daee0ad, RZ ;  /* 0xd2511f5305087825 */ /* 0x004fca00078e00ff */
[----:B------:R-:W-:Y:S02]  /*135f0*/  LOP3.LUT R0, R9, R248, R2, 0x96, !PT ;  /* 0x000000f809007212 */ /* 0x000fe400078e9602 */
[----:B------:R-:W-:Y:S01]  /*13600*/  PRMT R102, R10, 0x5410, R4 ;  /* 0x000054100a667816 */ /* 0x000fe20000000004 */
[----:B------:R2:W-:Y:S02]  /*13610*/  ST.E.U16 desc[UR4][R12.64+-0x60], R30 ;  /* 0xffffa01e0c007985 */ /* 0x0005e4000c101504 */
[----:B------:R-:W-:Y:S01]  /*13620*/  IMAD.WIDE.U32 R64, R0, -0x326172a9, RZ ;  /* 0xcd9e8d5700407825 */ /* 0x000fe200078e00ff */
[----:B------:R-:W-:Y:S01]  /*13630*/  LOP3.LUT R2, R7, R73, R38, 0x96, !PT ;  /* 0x0000004907027212 */ /* 0x000fe200078e9626 */
[----:B------:R-:W-:Y:S03]  /*13640*/  ST.E.U16 desc[UR4][R12.64+-0x5e], R31 ;  /* 0xffffa21f0c007985 */ /* 0x000fe6000c101504 */
[----:B------:R-:W-:Y:S01]  /*13650*/  LOP3.LUT R0, R65, R72, R6, 0x96, !PT ;  /* 0x0000004841007212 */ /* 0x000fe200078e9606 */
[----:B------:R-:W-:Y:S01]  /*13660*/  IMAD.WIDE.U32 R2, R2, -0x2daee0ad, RZ ;  /* 0xd2511f5302027825 */ /* 0x000fe200078e00ff */
[----:B------:R-:W-:Y:S01]  /*13670*/  @!P2 PRMT R11, R74, 0x5410, RZ ;  /* 0x000054104a0ba816 */ /* 0x000fe200000000ff */
[----:B------:R1:W5:Y:S02]  /*13680*/  LDL.LU R248, [R1+0x188] ;  /* 0x0001880001f87983 */ /* 0x0003640000300800 */
[----:B------:R-:W-:Y:S01]  /*13690*/  IMAD.WIDE.U32 R48, R0, -0x2daee0ad, RZ ;  /* 0xd2511f5300307825 */ /* 0x000fe200078e00ff */
[----:B------:R-:W-:-:S04]  /*136a0*/  LOP3.LUT R5, R3, R139, R8, 0x96, !PT ;  /* 0x0000008b03057212 */ /* 0x000fc800078e9608 */
[----:B------:R-:W-:-:S05]  /*136b0*/  LOP3.LUT R2, R49, R138, R2, 0x96, !PT ;  /* 0x0000008a31027212 */ /* 0x000fca00078e9602 */
[----:B------:R-:W-:Y:S01]  /*136c0*/  IMAD.WIDE.U32 R2, R2, -0x326172a9, RZ ;  /* 0xcd9e8d5702027825 */ /* 0x000fe200078e00ff */
[----:B------:R-:W-:-:S03]  /*136d0*/  MOV R139, R44 ;  /* 0x0000002c008b7202 */ /* 0x000fc60000000f00 */
[----:B------:R-:W-:Y:S01]  /*136e0*/  IMAD.MOV.U32 R72, RZ, RZ, R71 ;  /* 0x000000ffff487224 */ /* 0x000fe200078e0047 */
[C---:B------:R-:W-:Y:S01]  /*136f0*/  LOP3.LUT R0, R2.reuse, 0xffff, RZ, 0xc0, !PT ;  /* 0x0000ffff02007812 */ /* 0x040fe200078ec0ff */
[----:B------:R-:W-:Y:S01]  /*13700*/  IMAD.MOV.U32 R71, RZ, RZ, R57 ;  /* 0x000000ffff477224 */ /* 0x000fe200078e0039 */
[----:B------:R-:W-:Y:S01]  /*13710*/  LOP3.LUT R6, R2, 0xff, RZ, 0xc0, !PT ;  /* 0x000000ff02067812 */ /* 0x000fe200078ec0ff */
[----:B------:R-:W-:Y:S01]  /*13720*/  IMAD.MOV.U32 R57, RZ, RZ, R45 ;  /* 0x000000ffff397224 */ /* 0x000fe200078e002d */
[----:B------:R-:W-:Y:S01]  /*13730*/  SHF.R.U32.HI R0, RZ, 0x8, R0 ;  /* 0x00000008ff007819 */ /* 0x000fe20000011600 */
[----:B------:R-:W-:Y:S01]  /*13740*/  IMAD.WIDE.U32 R44, R5, -0x326172a9, RZ ;  /* 0xcd9e8d57052c7825 */ /* 0x000fe200078e00ff */
[----:B------:R-:W-:Y:S02]  /*13750*/  SHF.R.U32.HI R5, RZ, 0x10, R2 ;  /* 0x00000010ff057819 */ /* 0x000fe40000011602 */
[----:B------:R-:W-:Y:S02]  /*13760*/  PRMT R6, R6, 0x5410, R0 ;  /* 0x0000541006067816 */ /* 0x000fe40000000000 */
[----:B------:R-:W-:-:S02]  /*13770*/  @!P3 PRMT R10, R76, 0x5410, RZ ;  /* 0x000054104c0ab816 */ /* 0x000fc400000000ff */
[----:B------:R-:W-:Y:S02]  /*13780*/  @!P4 PRMT R4, R75, 0x5410, RZ ;  /* 0x000054104b04c816 */ /* 0x000fe400000000ff */
[----:B------:R-:W-:Y:S02]  /*13790*/  LOP3.LUT R0, R3, R250, R44, 0x96, !PT ;  /* 0x000000fa03007212 */ /* 0x000fe400078e962c */
[----:B------:R-:W-:Y:S01]  /*137a0*/  SHF.R.U32.HI R3, RZ, 0x18, R2 ;  /* 0x00000018ff037819 */ /* 0x000fe20000011602 */
[----:B------:R-:W-:Y:S01]  /*137b0*/  ST.E.U16 desc[UR4][R18.64+-0x60], R33 ;  /* 0xffffa02112007985 */ /* 0x000fe2000c101504 */
[----:B------:R-:W-:-:S03]  /*137c0*/  LOP3.LUT R2, R5, 0xff, RZ, 0xc0, !PT ;  /* 0x000000ff05027812 */ /* 0x000fc600078ec0ff */
[----:B------:R-:W-:Y:S01]  /*137d0*/  ST.E.U16 desc[UR4][R18.64+-0x5e], R32 ;  /* 0xffffa22012007985 */ /* 0x000fe2000c101504 */
[----:B--2---:R-:W-:-:S03]  /*137e0*/  PRMT R30, R2, 0x5410, R3 ;  /* 0x00005410021e7816 */ /* 0x004fc60000000003 */
[----:B------:R-:W-:Y:S01]  /*137f0*/  ST.E.U16 desc[UR4][R16.64+-0x60], R25 ;  /* 0xffffa01910007985 */ /* 0x000fe2000c101504 */
[----:B------:R-:W-:-:S03]  /*13800*/  LOP3.LUT R2, R0, 0xffff, RZ, 0xc0, !PT ;  /* 0x0000ffff00027812 */ /* 0x000fc600078ec0ff */
[----:B------:R-:W-:Y:S04]  /*13810*/  ST.E.U16 desc[UR4][R16.64+-0x5e], R24 ;  /* 0xffffa21810007985 */ /* 0x000fe8000c101504 */
[----:B------:R2:W-:Y:S04]  /*13820*/  ST.E.U16 desc[UR4][R14.64+-0x60], R10 ;  /* 0xffffa00a0e007985 */ /* 0x0005e8000c101504 */
[----:B------:R-:W-:Y:S04]  /*13830*/  ST.E.U16 desc[UR4][R14.64+-0x5e], R4 ;  /* 0xffffa2040e007985 */ /* 0x000fe8000c101504 */
[----:B------:R-:W-:Y:S04]  /*13840*/  ST.E.U16 desc[UR4][R12.64+-0x50], R27 ;  /* 0xffffb01b0c007985 */ /* 0x000fe8000c101504 */
[----:B------:R-:W-:Y:S04]  /*13850*/  ST.E.U16 desc[UR4][R12.64+-0x4e], R26 ;  /* 0xffffb21a0c007985 */ /* 0x000fe8000c101504 */
[----:B------:R-:W-:Y:S04]  /*13860*/  ST.E.U16 desc[UR4][R18.64+-0x50], R29 ;  /* 0xffffb01d12007985 */ /* 0x000fe8000c101504 */
[----:B------:R-:W-:Y:S01]  /*13870*/  ST.E.U16 desc[UR4][R18.64+-0x4e], R28 ;  /* 0xffffb21c12007985 */ /* 0x000fe2000c101504 */
[----:B------:R-:W-:-:S03]  /*13880*/  SHF.R.U32.HI R3, RZ, 0x8, R2 ;  /* 0x00000008ff037819 */ /* 0x000fc60000011602 */
[----:B------:R-:W-:Y:S04]  /*13890*/  ST.E.U16 desc[UR4][R16.64+-0x50], R23 ;  /* 0xffffb01710007985 */ /* 0x000fe8000c101504 */
[----:B------:R-:W-:Y:S01]  /*138a0*/  ST.E.U16 desc[UR4][R16.64+-0x4e], R22 ;  /* 0xffffb21610007985 */ /* 0x000fe2000c101504 */
[----:B------:R-:W-:-:S03]  /*138b0*/  LOP3.LUT R2, R0, 0xff, RZ, 0xc0, !PT ;  /* 0x000000ff00027812 */ /* 0x000fc600078ec0ff */
[----:B------:R-:W-:Y:S04]  /*138c0*/  ST.E.U16 desc[UR4][R14.64+-0x50], R20 ;  /* 0xffffb0140e007985 */ /* 0x000fe8000c101504 */
[----:B------:R1:W-:Y:S04]  /*138d0*/  ST.E.U16 desc[UR4][R14.64+-0x4e], R11 ;  /* 0xffffb20b0e007985 */ /* 0x0003e8000c101504 */
[----:B------:R-:W1:Y:S04]  /*138e0*/  LDSM.16.MT88.4 R24, [R175+0xa000] ;  /* 0x00a00000af18783b */ /* 0x000e680000004200 */
[----:B------:R-:W3:Y:S01]  /*138f0*/  LDSM.16.MT88.4 R20, [R205+0xa000] ;  /* 0x00a00000cd14783b */ /* 0x000ee20000004200 */
[----:B------:R-:W-:-:S02]  /*13900*/  PRMT R7, R2, 0x5410, R3 ;  /* 0x0000541002077816 */ /* 0x000fc40000000003 */
[--C-:B------:R-:W-:Y:S01]  /*13910*/  SHF.R.U32.HI R3, RZ, 0x10, R0.reuse ;  /* 0x00000010ff037819 */ /* 0x100fe20000011600 */
[----:B------:R-:W-:Y:S01]  /*13920*/  IMAD.MOV.U32 R138, RZ, RZ, R129 ;  /* 0x000000ffff8a7224 */ /* 0x000fe200078e0081 */
[----:B------:R-:W-:Y:S02]  /*13930*/  SHF.R.U32.HI R2, RZ, 0x18, R0 ;  /* 0x00000018ff027819 */ /* 0x000fe40000011600 */
[----:B------:R-:W-:Y:S02]  /*13940*/  LOP3.LUT R0, R3, 0xff, RZ, 0xc0, !PT ;  /* 0x000000ff03007812 */ /* 0x000fe400078ec0ff */
[----:B------:R-:W-:Y:S02]  /*13950*/  PRMT R129, R218, 0x7054, R218 ;  /* 0x00007054da817816 */ /* 0x000fe400000000da */
[----:B------:R-:W-:-:S03]  /*13960*/  PRMT R5, R0, 0x5410, R2 ;  /* 0x0000541000057816 */ /* 0x000fc60000000002 */
[--C-:B------:R-:W-:Y:S02]  /*13970*/  HSET2.LE.AND R0, R35, R129.reuse, PT ;  /* 0x0000008123007233 */ /* 0x100fe40003803000 */
[--C-:B------:R-:W-:Y:S01]  /*13980*/  HSET2.LE.AND R2, R34, R129.reuse, PT ;  /* 0x0000008122027233 */ /* 0x100fe20003803000 */
[----:B------:R-:W-:Y:S01]  /*13990*/  IMAD.MOV.U32 R73, RZ, RZ, R246 ;  /* 0x000000ffff497224 */ /* 0x000fe200078e00f6 */
[--C-:B------:R-:W-:Y:S02]  /*139a0*/  HSET2.LE.AND R3, R6, R129.reuse, PT ;  /* 0x0000008106037233 */ /* 0x100fe40003803000 */
[----:B--2---:R-:W-:Y:S01]  /*139b0*/  LOP3.LUT R10, R70, R0, RZ, 0xc0, !PT ;  /* 0x00000000460a7212 */ /* 0x004fe200078ec0ff */
[----:B------:R-:W-:Y:S01]  /*139c0*/  IMAD.MOV.U32 R32, RZ, RZ, R136 ;  /* 0x000000ffff207224 */ /* 0x000fe200078e0088 */
[----:B-1----:R-:W-:Y:S01]  /*139d0*/  LOP3.LUT R11, R56, R2, RZ, 0xc0, !PT ;  /* 0x00000002380b7212 */ /* 0x002fe200078ec0ff */
[----:B------:R-:W-:Y:S01]  /*139e0*/  IMAD.MOV.U32 R137, RZ, RZ, R72 ;  /* 0x000000ffff897224 */ /* 0x000fe200078e0048 */
[--C-:B------:R-:W-:Y:S01]  /*139f0*/  HSET2.LE.AND R0, R43, R129.reuse, PT ;  /* 0x000000812b007233 */ /* 0x100fe20003803000 */
[----:B------:R-:W-:Y:S01]  /*13a00*/  IMAD.MOV.U32 R34, RZ, RZ, R170 ;  /* 0x000000ffff227224 */ /* 0x000fe200078e00aa */
[----:B------:R-:W-:Y:S01]  /*13a10*/  HSET2.LE.AND R2, R42, R129, PT ;  /* 0x000000812a027233 */ /* 0x000fe20003803000 */
[----:B------:R-:W-:Y:S01]  /*13a20*/  IMAD.MOV.U32 R33, RZ, RZ, R73 ;  /* 0x000000ffff217224 */ /* 0x000fe200078e0049 */
[----:B------:R-:W-:Y:S01]  /*13a30*/  MOV R35, R171 ;  /* 0x000000ab00237202 */ /* 0x000fe20000000f00 */
[----:B------:R-:W-:Y:S01]  /*13a40*/  IMAD.MOV.U32 R136, RZ, RZ, R139 ;  /* 0x000000ffff887224 */ /* 0x000fe200078e008b */
[----:B------:R1:W5:Y:S01]  /*13a50*/  LDL.LU R246, [R1+0x184] ;  /* 0x0001840001f67983 */ /* 0x0003620000300800 */
[----:B------:R-:W-:-:S02]  /*13a60*/  IMAD.MOV.U32 R139, RZ, RZ, R71 ;  /* 0x000000ffff8b7224 */ /* 0x000fc400078e0047 */
[----:B------:R-:W-:Y:S01]  /*13a70*/  IMAD.MOV.U32 R73, RZ, RZ, R113 ;  /* 0x000000ffff497224 */ /* 0x000fe200078e0071 */
[----:B------:R-:W-:Y:S01]  /*13a80*/  MOV R113, R128 ;  /* 0x0000008000717202 */ /* 0x000fe20000000f00 */
[----:B------:R-:W-:Y:S01]  /*13a90*/  IMAD.MOV.U32 R72, RZ, RZ, R112 ;  /* 0x000000ffff487224 */ /* 0x000fe200078e0070 */
[----:B------:R-:W-:Y:S01]  /*13aa0*/  LOP3.LUT R8, R169, R0, RZ, 0xc0, !PT ;  /* 0x00000000a9087212 */ /* 0x000fe200078ec0ff */
[----:B------:R-:W-:Y:S01]  /*13ab0*/  IMAD.MOV.U32 R71, RZ, RZ, R63 ;  /* 0x000000ffff477224 */ /* 0x000fe200078e003f */
        /* <DEDUP_REMOVED lines=23> */
[----:B------:R-:W-:Y:S01]  /*13c30*/  HMMA.16816.F32.BF16 R168, R8, R24, R32 ;  /* 0x0000001808a8723c */ /* 0x000fe20000041820 */
[----:B------:R-:W-:Y:S01]  /*13c40*/  IMAD.MOV.U32 R73, RZ, RZ, R113 ;  /* 0x000000ffff497224 */ /* 0x000fe200078e0071 */
[----:B------:R1:W5:Y:S01]  /*13c50*/  LDL.LU R240, [R1+0x17c] ;  /* 0x00017c0001f07983 */ /* 0x0003620000300800 */
[----:B------:R-:W-:-:S02]  /*13c60*/  IMAD.MOV.U32 R72, RZ, RZ, R62 ;  /* 0x000000ffff487224 */ /* 0x000fc400078e003e */
[----:B------:R-:W-:Y:S01]  /*13c70*/  IMAD.MOV.U32 R63, RZ, RZ, R60 ;  /* 0x000000ffff3f7224 */ /* 0x000fe200078e003c */
[----:B------:R-:W-:Y:S01]  /*13c80*/  MOV R60, R57 ;  /* 0x00000039003c7202 */ /* 0x000fe20000000f00 */
[----:B------:R-:W-:Y:S02]  /*13c90*/  IMAD.MOV.U32 R113, RZ, RZ, R61 ;  /* 0x000000ffff717224 */ /* 0x000fe400078e003d */
[----:B------:R-:W-:Y:S02]  /*13ca0*/  IMAD.MOV.U32 R40, RZ, RZ, R77 ;  /* 0x000000ffff287224 */ /* 0x000fe400078e004d */
[----:B------:R-:W-:Y:S02]  /*13cb0*/  IMAD.MOV.U32 R75, RZ, RZ, R78 ;  /* 0x000000ffff4b7224 */ /* 0x000fe400078e004e */
[----:B------:R-:W-:Y:S01]  /*13cc0*/  IMAD.MOV.U32 R76, RZ, RZ, R74 ;  /* 0x000000ffff4c7224 */ /* 0x000fe200078e004a */
[----:B------:R-:W-:Y:S01]  /*13cd0*/  HMMA.16816.F32.BF16 R152, R4, R24, R152 ;  /* 0x000000180498723c */ /* 0x000fe20000041898 */
[----:B------:R-:W-:Y:S01]  /*13ce0*/  IMAD.MOV.U32 R62, RZ, RZ, R58 ;  /* 0x000000ffff3e7224 */ /* 0x000fe200078e003a */
[----:B------:R1:W5:Y:S01]  /*13cf0*/  LDL.LU R237, [R1+0x178] ;  /* 0x0001780001ed7983 */ /* 0x0003620000300800 */
[----:B------:R-:W-:-:S02]  /*13d00*/  IMAD.MOV.U32 R61, RZ, RZ, R59 ;  /* 0x000000ffff3d7224 */ /* 0x000fc400078e003b */
[----:B------:R-:W-:Y:S02]  /*13d10*/  IMAD.MOV.U32 R58, RZ, RZ, R222 ;  /* 0x000000ffff3a7224 */ /* 0x000fe400078e00de */
[----:B------:R-:W-:Y:S01]  /*13d20*/  IMAD.MOV.U32 R57, RZ, RZ, R217 ;  /* 0x000000ffff397224 */ /* 0x000fe200078e00d9 */
[----:B------:R-:W-:Y:S01]  /*13d30*/  MOV R77, R73 ;  /* 0x00000049004d7202 */ /* 0x000fe20000000f00 */
[----:B------:R-:W-:Y:S01]  /*13d40*/  IMAD.MOV.U32 R59, RZ, RZ, R223 ;  /* 0x000000ffff3b7224 */ /* 0x000fe200078e00df */
[-C--:B------:R-:W-:Y:S01]  /*13d50*/  HMMA.16816.F32.BF16 R148, R4, R26.reuse, R148 ;  /* 0x0000001a0494723c */ /* 0x080fe20000041894 */
[----:B------:R-:W-:Y:S01]  /*13d60*/  IMAD.MOV.U32 R78, RZ, RZ, R72 ;  /* 0x000000ffff4e7224 */ /* 0x000fe200078e0048 */
[----:B------:R1:W5:Y:S01]  /*13d70*/  LDL.LU R236, [R1+0x174] ;  /* 0x0001740001ec7983 */ /* 0x0003620000300800 */
[----:B------:R-:W-:Y:S02]  /*13d80*/  IMAD.MOV.U32 R74, RZ, RZ, R63 ;  /* 0x000000ffff4a7224 */ /* 0x000fe400078e003f */
[----:B------:R-:W-:Y:S01]  /*13d90*/  IMAD.MOV.U32 R73, RZ, RZ, R61 ;  /* 0x000000ffff497224 */ /* 0x000fe200078e003d */
[----:B------:R-:W-:Y:S01]  /*13da0*/  HMMA.16816.F32.BF16 R136, R8, R26, R136 ;  /* 0x0000001a0888723c */ /* 0x000fe20000041888 */
[----:B------:R-:W-:Y:S01]  /*13db0*/  IMAD.MOV.U32 R72, RZ, RZ, R62 ;  /* 0x000000ffff487224 */ /* 0x000fe200078e003e */
[----:B------:R-:W-:Y:S01]  /*13dc0*/  MOV R62, R58 ;  /* 0x0000003a003e7202 */ /* 0x000fe20000000f00 */
[----:B------:R-:W-:Y:S01]  /*13dd0*/  IMAD.MOV.U32 R63, RZ, RZ, R60 ;  /* 0x000000ffff3f7224 */ /* 0x000fe200078e003c */
[----:B------:R-:W-:Y:S01]  /*13de0*/  LDSM.16.MT88.4 R24, [R175+0xb000] ;  /* 0x00b00000af18783b */ /* 0x000fe20000004200 */
[----:B------:R-:W-:-:S02]  /*13df0*/  IMAD.MOV.U32 R61, RZ, RZ, R59 ;  /* 0x000000ffff3d7224 */ /* 0x000fc400078e003b */
[----:B------:R-:W-:Y:S01]  /*13e00*/  IMAD.MOV.U32 R60, RZ, RZ, R57 ;  /* 0x000000ffff3c7224 */ /* 0x000fe200078e0039 */
[----:B---3--:R-:W2:Y:S01]  /*13e10*/  LDSM.16.MT88.4 R36, [R208+0xa000] ;  /* 0x00a00000d024783b */ /* 0x008ea20000004200 */
[-C--:B------:R-:W-:Y:S03]  /*13e20*/  HMMA.16816.F32.BF16 R160, R8, R20.reuse, R160 ;  /* 0x0000001408a0723c */ /* 0x080fe600000418a0 */
[----:B------:R-:W-:Y:S03]  /*13e30*/  LDSM.16.MT88.4 R32, [R208+0xb000] ;  /* 0x00b00000d020783b */ /* 0x000fe60000004200 */
[C---:B------:R-:W-:Y:S01]  /*13e40*/  HMMA.16816.F32.BF16 R144, R4.reuse, R20, R144 ;  /* 0x000000140490723c */ /* 0x040fe20000041890 */
[----:B----4-:R-:W3:Y:S05]  /*13e50*/  LDSM.16.MT88.4 R28, [R207+0xa000] ;  /* 0x00a00000cf1c783b */ /* 0x010eea0000004200 */
[-C--:B------:R-:W-:Y:S06]  /*13e60*/  HMMA.16816.F32.BF16 R140, R4, R22.reuse, R140 ;  /* 0x00000016048c723c */ /* 0x080fec000004188c */
[----:B------:R-:W-:Y:S01]  /*13e70*/  HMMA.16816.F32.BF16 R180, R8, R22, R180 ;  /* 0x0000001608b4723c */ /* 0x000fe200000418b4 */
[----:B------:R-:W4:Y:S01]  /*13e80*/  LDSM.16.MT88.4 R20, [R205+0xb000] ;  /* 0x00b00000cd14783b */ /* 0x000f220000004200 */
[----:B------:R-:W-:-:S03]  /*13e90*/  IMAD.MOV.U32 R51, RZ, RZ, R78 ;  /* 0x000000ffff337224 */ /* 0x000fc600078e004e */
[----:B------:R1:W5:Y:S01]  /*13ea0*/  LDL.LU R223, [R1+0x170] ;  /* 0x0001700001df7983 */ /* 0x0003620000300800 */
[----:B------:R-:W-:Y:S02]  /*13eb0*/  IMAD.MOV.U32 R50, RZ, RZ, R61 ;  /* 0x000000ffff327224 */ /* 0x000fe400078e003d */
[----:B------:R-:W-:Y:S01]  /*13ec0*/  IMAD.MOV.U32 R3, RZ, RZ, R62 ;  /* 0x000000ffff037224 */ /* 0x000fe200078e003e */
[----:B------:R-:W-:Y:S01]  /*13ed0*/  MOV R0, R74 ;  /* 0x0000004a00007202 */ /* 0x000fe20000000f00 */
[----:B------:R-:W-:Y:S01]  /*13ee0*/  IMAD.MOV.U32 R55, RZ, RZ, R60 ;  /* 0x000000ffff377224 */ /* 0x000fe200078e003c */
[----:B------:R1:W5:Y:S01]  /*13ef0*/  LDL.LU R222, [R1+0x16c] ;  /* 0x00016c0001de7983 */ /* 0x0003620000300800 */
[----:B------:R-:W-:Y:S02]  /*13f00*/  IMAD.MOV.U32 R54, RZ, RZ, R73 ;  /* 0x000000ffff367224 */ /* 0x000fe400078e0049 */
[----:B------:R-:W-:Y:S01]  /*13f10*/  IMAD.MOV.U32 R2, RZ, RZ, R72 ;  /* 0x000000ffff027224 */ /* 0x000fe200078e0048 */
[----:B------:R1:W5:Y:S01]  /*13f20*/  LDL.LU R217, [R1+0x168] ;  /* 0x0001680001d97983 */ /* 0x0003620000300800 */
[----:B--2---:R-:W-:Y:S07]  /*13f30*/  HMMA.16816.F32.BF16 R56, R4, R36, R156 ;  /* 0x000000240438723c */ /* 0x004fee000004189c */
[----:B------:R-:W-:-:S02]  /*13f40*/  IMAD.MOV.U32 R156, RZ, RZ, R40 ;  /* 0x000000ffff9c7224 */ /* 0x000fc400078e0028 */
[----:B------:R-:W2:Y:S01]  /*13f50*/  LDSM.16.MT88.4 R40, [R207+0xb000] ;  /* 0x00b00000cf28783b */ /* 0x000ea20000004200 */
[----:B------:R-:W-:Y:S01]  /*13f60*/  HMMA.16816.F32.BF16 R196, R8, R36, R196 ;  /* 0x0000002408c4723c */ /* 0x000fe200000418c4 */
[----:B------:R-:W-:Y:S02]  /*13f70*/  IMAD.MOV.U32 R158, RZ, RZ, R76 ;  /* 0x000000ffff9e7224 */ /* 0x000fe400078e004c */
[----:B------:R-:W-:-:S04]  /*13f80*/  IMAD.MOV.U32 R159, RZ, RZ, R77 ;  /* 0x000000ffff9f7224 */ /* 0x000fc800078e004d */
[----:B------:R-:W-:Y:S02]  /*13f90*/  IMAD.MOV.U32 R37, RZ, RZ, R63 ;  /* 0x000000ffff257224 */ /* 0x000fe400078e003f */
[----:B------:R-:W-:Y:S01]  /*13fa0*/  HMMA.16816.F32.BF16 R60, R4, R38, R164 ;  /* 0x00000026043c723c */ /* 0x000fe200000418a4 */
[----:B------:R-:W-:-:S06]  /*13fb0*/  IMAD.MOV.U32 R157, RZ, RZ, R75 ;  /* 0x000000ffff9d7224 */ /* 0x000fcc00078e004b */
[----:B------:R-:W-:Y:S01]  /*13fc0*/  MOV R164, R71 ;  /* 0x0000004700a47202 */ /* 0x000fe20000000f00 */
[----:B------:R-:W-:Y:S02]  /*13fd0*/  IMAD.MOV.U32 R166, RZ, RZ, R68 ;  /* 0x000000ffffa67224 */ /* 0x000fe400078e0044 */
[----:B------:R-:W-:Y:S02]  /*13fe0*/  IMAD.MOV.U32 R167, RZ, RZ, R69 ;  /* 0x000000ffffa77224 */ /* 0x000fe400078e0045 */
[----:B---3--:R-:W-:Y:S01]  /*13ff0*/  HMMA.16816.F32.BF16 R68, R4, R28, R176 ;  /* 0x0000001c0444723c */ /* 0x008fe200000418b0 */
[----:B------:R-:W-:-:S06]  /*14000*/  IMAD.MOV.U32 R165, RZ, RZ, R116 ;  /* 0x000000ffffa57224 */ /* 0x000fcc00078e0074 */
[----:B------:R-:W-:Y:S01]  /*14010*/  MOV R179, R79 ;  /* 0x0000004f00b37202 */ /* 0x000fe20000000f00 */
[----:B------:R-:W-:Y:S01]  /*14020*/  IMAD.MOV.U32 R176, RZ, RZ, R117 ;  /* 0x000000ffffb07224 */ /* 0x000fe200078e0075 */
[----:B------:R-:W-:Y:S01]  /*14030*/  HMMA.16816.F32.BF16 R76, R4, R24, R192 ;  /* 0x00000018044c723c */ /* 0x000fe200000418c0 */
[----:B------:R-:W-:Y:S02]  /*14040*/  IMAD.MOV.U32 R177, RZ, RZ, R85 ;  /* 0x000000ffffb17224 */ /* 0x000fe400078e0055 */
[----:B------:R-:W-:-:S03]  /*14050*/  IMAD.MOV.U32 R178, RZ, RZ, R84 ;  /* 0x000000ffffb27224 */ /* 0x000fc600078e0054 */
[C---:B------:R-:W-:Y:S01]  /*14060*/  HMMA.16816.F32.BF16 R72, R4.reuse, R30, R188 ;  /* 0x0000001e0448723c */ /* 0x040fe200000418bc */
[----:B------:R-:W-:Y:S02]  /*14070*/  IMAD.MOV.U32 R192, RZ, RZ, R119 ;  /* 0x000000ffffc07224 */ /* 0x000fe400078e0077 */
[----:B------:R-:W-:Y:S02]  /*14080*/  IMAD.MOV.U32 R193, RZ, RZ, R118 ;  /* 0x000000ffffc17224 */ /* 0x000fe400078e0076 */
[----:B------:R-:W-:Y:S01]  /*14090*/  IMAD.MOV.U32 R194, RZ, RZ, R87 ;  /* 0x000000ffffc27224 */ /* 0x000fe200078e0057 */
[----:B----4-:R-:W-:Y:S01]  /*140a0*/  HMMA.16816.F32.BF16 R88, R4, R20, R88 ;  /* 0x000000140458723c */ /* 0x010fe20000041858 */
[----:B------:R-:W-:-:S05]  /*140b0*/  IMAD.MOV.U32 R195, RZ, RZ, R86 ;  /* 0x000000ffffc37224 */ /* 0x000fca00078e0056 */
[C---:B------:R-:W-:Y:S06]  /*140c0*/  HMMA.16816.F32.BF16 R84, R4.reuse, R26, R200 ;  /* 0x0000001a0454723c */ /* 0x040fec00000418c8 */
[C---:B------:R-:W-:Y:S06]  /*140d0*/  HMMA.16816.F32.BF16 R92, R4.reuse, R22, R92 ;  /* 0x00000016045c723c */ /* 0x040fec000004185c */
[C---:B------:R-:W-:Y:S06]  /*140e0*/  HMMA.16816.F32.BF16 R104, R4.reuse, R32, R104 ;  /* 0x000000200468723c */ /* 0x040fec0000041868 */
[C---:B------:R-:W-:Y:S06]  /*140f0*/  HMMA.16816.F32.BF16 R108, R4.reuse, R34, R108 ;  /* 0x00000022046c723c */ /* 0x040fec000004186c */
[C---:B--2---:R-:W-:Y:S06]  /*14100*/  HMMA.16816.F32.BF16 R120, R4.reuse, R40, R120 ;  /* 0x000000280478723c */ /* 0x044fec0000041878 */
[----:B------:R-:W-:Y:S07]  /*14110*/  HMMA.16816.F32.BF16 R116, R4, R42, R124 ;  /* 0x0000002a0474723c */ /* 0x000fee000004187c */
[----:B------:R-:W-:Y:S01]  /*14120*/  IMAD.MOV.U32 R4, RZ, RZ, R37 ;  /* 0x000000ffff047224 */ /* 0x000fe200078e0025 */
[----:B------:R-:W-:Y:S01]  /*14130*/  MOV R6, R3 ;  /* 0x0000000300067202 */ /* 0x000fe20000000f00 */
[----:B------:R-:W-:-:S02]  /*14140*/  IMAD.MOV.U32 R5, RZ, RZ, R50 ;  /* 0x000000ffff057224 */ /* 0x000fc400078e0032 */
[----:B------:R-:W-:-:S07]  /*14150*/  IMAD.MOV.U32 R7, RZ, RZ, R55 ;  /* 0x000000ffff077224 */ /* 0x000fce00078e0037 */
[C---:B------:R-:W-:Y:S01]  /*14160*/  HMMA.16816.F32.BF16 R4, R8.reuse, R20, R4 ;  /* 0x000000140804723c */ /* 0x040fe20000041804 */
[----:B------:R-:W-:Y:S02]  /*14170*/  IMAD.MOV.U32 R124, RZ, RZ, R2 ;  /* 0x000000ffff7c7224 */ /* 0x000fe400078e0002 */
[----:B------:R-:W-:Y:S02]  /*14180*/  IMAD.MOV.U32 R125, RZ, RZ, R51 ;  /* 0x000000ffff7d7224 */ /* 0x000fe400078e0033 */
[----:B------:R-:W-:Y:S02]  /*14190*/  IMAD.MOV.U32 R126, RZ, RZ, R0 ;  /* 0x000000ffff7e7224 */ /* 0x000fe400078e0000 */
[----:B------:R-:W-:Y:S01]  /*141a0*/  IMAD.MOV.U32 R127, RZ, RZ, R54 ;  /* 0x000000ffff7f7224 */ /* 0x000fe200078e0036 */
[C---:B------:R-:W-:Y:S06]  /*141b0*/  HMMA.16816.F32.BF16 R176, R8.reuse, R38, R176 ;  /* 0x0000002608b0723c */ /* 0x040fec00000418b0 */
[----:B------:R-:W-:Y:S01]  /*141c0*/  HMMA.16816.F32.BF16 R188, R8, R28, R164 ;  /* 0x0000001c08bc723c */ /* 0x000fe200000418a4 */
[----:B------:R-:W-:-:S06]  /*141d0*/  IMAD.MOV.U32 R38, RZ, RZ, R128 ;  /* 0x000000ffff267224 */ /* 0x000fcc00078e0080 */
[----:B------:R-:W-:-:S03]  /*141e0*/  IMAD.MOV.U32 R165, RZ, RZ, R81 ;  /* 0x000000ffffa57224 */ /* 0x000fc600078e0051 */
[----:B------:R-:W-:Y:S02]  /*141f0*/  IMAD.MOV.U32 R81, RZ, RZ, R4 ;  /* 0x000000ffff517224 */ /* 0x000fe400078e0004 */
[----:B------:R-:W-:Y:S02]  /*14200*/  IMAD.MOV.U32 R128, RZ, RZ, R5 ;  /* 0x000000ffff807224 */ /* 0x000fe400078e0005 */
[----:B------:R-:W-:Y:S02]  /*14210*/  IMAD.MOV.U32 R55, RZ, RZ, R6 ;  /* 0x000000ffff377224 */ /* 0x000fe400078e0006 */
[----:B------:R-:W-:Y:S02]  /*14220*/  IMAD.MOV.U32 R20, RZ, RZ, R7 ;  /* 0x000000ffff147224 */ /* 0x000fe400078e0007 */
[----:B------:R-:W-:Y:S01]  /*14230*/  HMMA.16816.F32.BF16 R4, R8, R22, R124 ;  /* 0x000000160804723c */ /* 0x000fe2000004187c */
[----:B------:R-:W-:Y:S02]  /*14240*/  IMAD.MOV.U32 R164, RZ, RZ, R96 ;  /* 0x000000ffffa47224 */ /* 0x000fe400078e0060 */
[----:B------:R-:W-:-:S02]  /*14250*/  IMAD.MOV.U32 R166, RZ, RZ, R216 ;  /* 0x000000ffffa67224 */ /* 0x000fc400078e00d8 */
[----:B------:R-:W-:Y:S01]  /*14260*/  IMAD.MOV.U32 R167, RZ, RZ, R215 ;  /* 0x000000ffffa77224 */ /* 0x000fe200078e00d7 */
[----:B------:R-:W-:-:S15]  /*14270*/  LOP3.LUT R2, R45, R82, R64, 0x96, !PT ;  /* 0x000000522d027212 */ /* 0x000fde00078e9640 */
[----:B------:R-:W-:-:S03]  /*14280*/  NOP ;  /* 0x0000000000007918 */ /* 0x000fc60000000000 */
[----:B------:R-:W-:Y:S01]  /*14290*/  IMAD.MOV.U32 R54, RZ, RZ, R4 ;  /* 0x000000ffff367224 */ /* 0x000fe200078e0004 */
[----:B------:R-:W-:Y:S01]  /*142a0*/  MOV R22, R6 ;  /* 0x0000000600167202 */ /* 0x000fe20000000f00 */
[----:B------:R-:W-:Y:S01]  /*142b0*/  IMAD.MOV.U32 R23, RZ, RZ, R5 ;  /* 0x000000ffff177224 */ /* 0x000fe200078e0005 */
[----:B------:R-:W-:Y:S01]  /*142c0*/  MOV R37, R112 ;  /* 0x0000007000257202 */ /* 0x000fe20000000f00 */
[----:B------:R-:W-:Y:S02]  /*142d0*/  IMAD.MOV.U32 R21, RZ, RZ, R7 ;  /* 0x000000ffff157224 */ /* 0x000fe400078e0007 */
[----:B------:R-:W-:Y:S01]  /*142e0*/  IMAD.MOV.U32 R36, RZ, RZ, R113 ;  /* 0x000000ffff247224 */ /* 0x000fe200078e0071 */
[C---:B------:R-:W-:Y:S01]  /*142f0*/  HMMA.16816.F32.BF16 R4, R8.reuse, R32, R164 ;  /* 0x000000200804723c */ /* 0x040fe200000418a4 */
[----:B------:R-:W-:Y:S01]  /*14300*/  IMAD.WIDE.U32 R2, R2, -0x2daee0ad, RZ ;  /* 0xd2511f5302027825 */ /* 0x000fe200078e00ff */
[----:B------:R-:W2:Y:S03]  /*14310*/  LDSM.16.MT88.4 R164, [R175+0xa800] ;  /* 0x00a80000afa4783b */ /* 0x000ea60000004200 */
[----:B------:R-:W-:Y:S01]  /*14320*/  IMAD.MOV.U32 R39, RZ, RZ, R97 ;  /* 0x000000ffff277224 */ /* 0x000fe200078e0061 */
[C---:B------:R-:W-:Y:S01]  /*14330*/  LOP3.LUT R0, R2.reuse, 0xffff, RZ, 0xc0, !PT ;  /* 0x0000ffff02007812 */ /* 0x040fe200078ec0ff */
[C---:B------:R-:W-:Y:S01]  /*14340*/  HMMA.16816.F32.BF16 R200, R8.reuse, R24, R156 ;  /* 0x0000001808c8723c */ /* 0x040fe2000004189c */
[----:B------:R-:W-:Y:S01]  /*14350*/  IMAD.MOV.U32 R96, RZ, RZ, R206 ;  /* 0x000000ffff607224 */ /* 0x000fe200078e00ce */
[----:B------:R1:W5:Y:S04]  /*14360*/  LDL.LU R216, [R1+0x164] ;  /* 0x0001640001d87983 */ /* 0x0003680000300800 */
[C---:B------:R-:W-:Y:S11]  /*14370*/  HMMA.16816.F32.BF16 R24, R8.reuse, R26, R36 ;  /* 0x0000001a0818723c */ /* 0x040ff60000041824 */
[----:B------:R-:W-:Y:S01]  /*14380*/  IMAD.MOV.U32 R64, RZ, RZ, R5 ;  /* 0x000000ffff407224 */ /* 0x000fe200078e0005 */
[----:B------:R-:W-:Y:S01]  /*14390*/  SHF.R.U32.HI R5, RZ, 0x8, R0 ;  /* 0x00000008ff057819 */ /* 0x000fe20000011600 */
[----:B------:R-:W-:Y:S01]  /*143a0*/  IMAD.MOV.U32 R51, RZ, RZ, R6 ;  /* 0x000000ffff337224 */ /* 0x000fe200078e0006 */
[----:B------:R-:W-:Y:S01]  /*143b0*/  LOP3.LUT R0, R3, R247, R48, 0x96, !PT ;  /* 0x000000f703007212 */ /* 0x000fe200078e9630 */
[----:B------:R-:W-:Y:S01]  /*143c0*/  IMAD.MOV.U32 R44, RZ, RZ, R4 ;  /* 0x000000ffff2c7224 */ /* 0x000fe200078e0004 */
[----:B------:R-:W-:Y:S01]  /*143d0*/  LOP3.LUT R4, R2, 0xff, RZ, 0xc0, !PT ;  /* 0x000000ff02047812 */ /* 0x000fe200078ec0ff */
[----:B------:R-:W-:Y:S01]  /*143e0*/  IMAD.MOV.U32 R50, RZ, RZ, R7 ;  /* 0x000000ffff327224 */ /* 0x000fe200078e0007 */
[--C-:B------:R-:W-:Y:S01]  /*143f0*/  SHF.R.U32.HI R3, RZ, 0x10, R2.reuse ;  /* 0x00000010ff037819 */ /* 0x100fe20000011602 */
[----:B------:R-:W-:Y:S01]  /*14400*/  IMAD.MOV.U32 R159, RZ, RZ, R115 ;  /* 0x000000ffff9f7224 */ /* 0x000fe200078e0073 */
[----:B------:R-:W-:Y:S01]  /*14410*/  SHF.R.U32.HI R6, RZ, 0x18, R2 ;  /* 0x00000018ff067819 */ /* 0x000fe20000011602 */
[----:B------:R-:W-:Y:S01]  /*14420*/  IMAD.MOV.U32 R157, RZ, RZ, R212 ;  /* 0x000000ffff9d7224 */ /* 0x000fe200078e00d4 */
[----:B------:R-:W-:Y:S01]  /*14430*/  LOP3.LUT R2, R0, 0xffff, RZ, 0xc0, !PT ;  /* 0x0000ffff00027812 */ /* 0x000fe200078ec0ff */
[----:B------:R-:W-:Y:S01]  /*14440*/  IMAD.MOV.U32 R158, RZ, RZ, R211 ;  /* 0x000000ffff9e7224 */ /* 0x000fe200078e00d3 */
[----:B------:R-:W-:Y:S01]  /*14450*/  PRMT R7, R4, 0x5410, R5 ;  /* 0x0000541004077816 */ /* 0x000fe20000000005 */
[----:B------:R-:W-:Y:S01]  /*14460*/  IMAD.MOV.U32 R112, RZ, RZ, R210 ;  /* 0x000000ffff707224 */ /* 0x000fe200078e00d2 */
[----:B------:R-:W-:Y:S01]  /*14470*/  SHF.R.U32.HI R5, RZ, 0x8, R2 ;  /* 0x00000008ff057819 */ /* 0x000fe20000011602 */
[----:B------:R-:W-:Y:S01]  /*14480*/  IMAD.MOV.U32 R113, RZ, RZ, R209 ;  /* 0x000000ffff717224 */ /* 0x000fe200078e00d1 */
[----:B------:R-:W-:Y:S01]  /*14490*/  LOP3.LUT R4, R0, 0xff, RZ, 0xc0, !PT ;  /* 0x000000ff00047812 */ /* 0x000fe200078ec0ff */
[----:B------:R-:W-:Y:S01]  /*144a0*/  IMAD.MOV.U32 R97, RZ, RZ, R204 ;  /* 0x000000ffff617224 */ /* 0x000fe200078e00cc */
[----:B------:R-:W-:Y:S01]  /*144b0*/  LOP3.LUT R3, R3, 0xff, RZ, 0xc0, !PT ;  /* 0x000000ff03037812 */ /* 0x000fe200078ec0ff */
[----:B------:R-:W-:Y:S01]  /*144c0*/  HMMA.16816.F32.BF16 R192, R8, R30, R192 ;  /* 0x0000001e08c0723c */ /* 0x000fe200000418c0 */
[----:B------:R-:W-:Y:S01]  /*144d0*/  PRMT R5, R4, 0x5410, R5 ;  /* 0x0000541004057816 */ /* 0x000fe20000000005 */
[----:B------:R-:W-:Y:S01]  /*144e0*/  IMAD.MOV.U32 R45, RZ, RZ, R82 ;  /* 0x000000ffff2d7224 */ /* 0x000fe200078e0052 */
[--C-:B------:R-:W-:Y:S01]  /*144f0*/  SHF.R.U32.HI R2, RZ, 0x10, R0.reuse ;  /* 0x00000010ff027819 */ /* 0x100fe20000011600 */
[----:B------:R1:W5:Y:S01]  /*14500*/  LDL.LU R215, [R1+0x160] ;  /* 0x0001600001d77983 */ /* 0x0003620000300800 */
[----:B------:R-:W-:-:S02]  /*14510*/  SHF.R.U32.HI R4, RZ, 0x18, R0 ;  /* 0x00000018ff047819 */ /* 0x000fc40000011600 */
[----:B------:R-:W-:Y:S02]  /*14520*/  PRMT R6, R3, 0x5410, R6 ;  /* 0x0000541003067816 */ /* 0x000fe40000000006 */
[--C-:B------:R-:W-:Y:S01]  /*14530*/  HSET2.LE.AND R0, R7, R129.reuse, PT ;  /* 0x0000008107007233 */ /* 0x100fe20003803000 */
[----:B------:R-:W-:Y:S01]  /*14540*/  IMAD.MOV.U32 R115, RZ, RZ, R99 ;  /* 0x000000ffff737224 */ /* 0x000fe200078e0063 */
[----:B------:R-:W-:Y:S02]  /*14550*/  LOP3.LUT R3, R2, 0xff, RZ, 0xc0, !PT ;  /* 0x000000ff02037812 */ /* 0x000fe400078ec0ff */
[----:B------:R-:W-:Y:S02]  /*14560*/  MOV R156, R214 ;  /* 0x000000d6009c7202 */ /* 0x000fe40000000f00 */
[----:B------:R-:W-:Y:S01]  /*14570*/  MOV R99, R83 ;  /* 0x0000005300637202 */ /* 0x000fe20000000f00 */
[----:B------:R-:W-:Y:S01]  /*14580*/  IMAD.MOV.U32 R39, RZ, RZ, R24 ;  /* 0x000000ffff277224 */ /* 0x000fe200078e0018 */
[----:B------:R-:W-:-:S02]  /*14590*/  HSET2.LE.AND R2, R6, R129, PT ;  /* 0x0000008106027233 */ /* 0x000fc40003803000 */
[----:B------:R-:W-:Y:S01]  /*145a0*/  LOP3.LUT R126, R67, R0, RZ, 0xc0, !PT ;  /* 0x00000000437e7212 */ /* 0x000fe200078ec0ff */
[----:B------:R-:W-:Y:S01]  /*145b0*/  IMAD.MOV.U32 R38, RZ, RZ, R25 ;  /* 0x000000ffff267224 */ /* 0x000fe200078e0019 */
[--C-:B------:R-:W-:Y:S01]  /*145c0*/  HSET2.LE.AND R0, R5, R129.reuse, PT ;  /* 0x0000008105007233 */ /* 0x100fe20003803000 */
[----:B------:R-:W-:Y:S01]  /*145d0*/  IMAD.MOV.U32 R6, RZ, RZ, R50 ;  /* 0x000000ffff067224 */ /* 0x000fe200078e0032 */
[----:B------:R-:W-:Y:S01]  /*145e0*/  PRMT R3, R3, 0x5410, R4 ;  /* 0x0000541003037816 */ /* 0x000fe20000000004 */
[----:B------:R-:W-:Y:S01]  /*145f0*/  IMAD.MOV.U32 R4, RZ, RZ, R51 ;  /* 0x000000ffff047224 */ /* 0x000fe200078e0033 */
[----:B------:R-:W-:Y:S01]  /*14600*/  LOP3.LUT R127, R66, R2, RZ, 0xc0, !PT ;  /* 0x00000002427f7212 */ /* 0x000fe200078ec0ff */
[----:B------:R-:W3:Y:S01]  /*14610*/  LDSM.16.MT88.4 R48, [R208+0xa800] ;  /* 0x00a80000d030783b */ /* 0x000ee20000004200 */
[----:B------:R-:W-:Y:S01]  /*14620*/  MOV R5, R64 ;  /* 0x0000004000057202 */ /* 0x000fe20000000f00 */
[----:B------:R-:W-:Y:S01]  /*14630*/  IMAD.MOV.U32 R37, RZ, RZ, R26 ;  /* 0x000000ffff257224 */ /* 0x000fe200078e001a */
[----:B------:R-:W-:Y:S01]  /*14640*/  MOV R36, R27 ;  /* 0x0000001b00247202 */ /* 0x000fe20000000f00 */
[----:B------:R-:W-:Y:S01]  /*14650*/  IMAD.MOV.U32 R7, RZ, RZ, R81 ;  /* 0x000000ffff077224 */ /* 0x000fe200078e0051 */
[----:B------:R-:W-:Y:S01]  /*14660*/  LOP3.LUT R124, R80, R0, RZ, 0xc0, !PT ;  /* 0x00000000507c7212 */ /* 0x000fe200078ec0ff */
[----:B------:R-:W4:Y:S01]  /*14670*/  LDSM.16.MT88.4 R64, [R207+0xa800] ;  /* 0x00a80000cf40783b */ /* 0x000f220000004200 */
[C---:B------:R-:W-:Y:S03]  /*14680*/  HMMA.16816.F32.BF16 R32, R8.reuse, R34, R156 ;  /* 0x000000220820723c */ /* 0x040fe6000004189c */
[----:B------:R-:W1:Y:S03]  /*14690*/  LDSM.16.MT88.4 R80, [R175+0xb800] ;  /* 0x00b80000af50783b */ /* 0x000e660000004200 */
[C---:B------:R-:W-:Y:S01]  /*146a0*/  HMMA.16816.F32.BF16 R28, R8.reuse, R40, R112 ;  /* 0x00000028081c723c */ /* 0x040fe20000041870 */
[----:B------:R-:W1:Y:S04]  /*146b0*/  LDSM.16.MT88.4 R156, [R205+0xa800] ;  /* 0x00a80000cd9c783b */ /* 0x000e680000004200 */
[----:B------:R-:W-:Y:S01]  /*146c0*/  LDSM.16.MT88.4 R112, [R208+0xb800] ;  /* 0x00b80000d070783b */ /* 0x000fe20000004200 */
[----:B------:R-:W-:Y:S03]  /*146d0*/  HMMA.16816.F32.BF16 R24, R8, R42, R96 ;  /* 0x0000002a0818723c */ /* 0x000fe60000041860 */
[----:B------:R-:W1:Y:S04]  /*146e0*/  LDSM.16.MT88.4 R96, [R205+0xb800] ;  /* 0x00b80000cd60783b */ /* 0x000e680000004200 */
[----:B------:R-:W1:Y:S01]  /*146f0*/  LDSM.16.MT88.4 R8, [R207+0xb800] ;  /* 0x00b80000cf08783b */ /* 0x000e620000004200 */
[----:B------:R-:W-:-:S03]  /*14700*/  HSET2.LE.AND R0, R3, R129, PT ;  /* 0x0000008103007233 */ /* 0x000fc60003803000 */
[----:B------:R1:W5:Y:S02]  /*14710*/  LDL.LU R214, [R1+0x15c] ;  /* 0x00015c0001d67983 */ /* 0x0003640000300800 */
[----:B------:R-:W-:Y:S01]  /*14720*/  LOP3.LUT R125, R102, R0, RZ, 0xc0, !PT ;  /* 0x00000000667d7212 */ /* 0x000fe200078ec0ff */
[----:B------:R-:W-:Y:S01]  /*14730*/  IMAD.MOV.U32 R3, RZ, RZ, R44 ;  /* 0x000000ffff037224 */ /* 0x000fe200078e002c */
[----:B------:R-:W-:Y:S01]  /*14740*/  LOP3.LUT R2, R47, R45, R52, 0x96, !PT ;  /* 0x0000002d2f027212 */ /* 0x000fe200078e9634 */
[----:B------:R1:W5:Y:S04]  /*14750*/  LDL.LU R212, [R1+0x158] ;  /* 0x0001580001d47983 */ /* 0x0003680000300800 */
[C---:B--2---:R-:W-:Y:S01]  /*14760*/  HMMA.16816.F32.BF16 R152, R124.reuse, R164, R152 ;  /* 0x000000a47c98723c */ /* 0x044fe20000041898 */
[----:B------:R2:W5:Y:S04]  /*14770*/  LDL.LU R211, [R1+0x154] ;  /* 0x0001540001d37983 */ /* 0x0005680000300800 */
[----:B------:R2:W5:Y:S01]  /*14780*/  LDL.LU R210, [R1+0x150] ;  /* 0x0001500001d27983 */ /* 0x0005620000300800 */
[C---:B---3--:R-:W-:Y:S03]  /*14790*/  HMMA.16816.F32.BF16 R44, R124.reuse, R50, R60 ;  /* 0x000000327c2c723c */ /* 0x048fe6000004183c */
[----:B------:R2:W5:Y:S03]  /*147a0*/  LDL.LU R209, [R1+0x14c] ;  /* 0x00014c0001d17983 */ /* 0x0005660000300800 */
[C---:B----4-:R-:W-:Y:S01]  /*147b0*/  HMMA.16816.F32.BF16 R60, R124.reuse, R66, R72 ;  /* 0x000000427c3c723c */ /* 0x050fe20000041848 */
[----:B------:R2:W5:Y:S04]  /*147c0*/  LDL.LU R206, [R1+0x148] ;  /* 0x0001480001ce7983 */ /* 0x0005680000300800 */
[----:B------:R2:W5:Y:S01]  /*147d0*/  LDL.LU R204, [R1+0x144] ;  /* 0x0001440001cc7983 */ /* 0x0005620000300800 */
        /* <DEDUP_REMOVED lines=24> */
[C---:B------:R-:W-:Y:S01]  /*14960*/  LOP3.LUT R2, R0.reuse, 0xffff, RZ, 0xc0, !PT ;  /* 0x0000ffff00027812 */ /* 0x040fe200078ec0ff */
[----:B------:R-:W-:Y:S01]  /*14970*/  IMAD.MOV.U32 R87, RZ, RZ, R20 ;  /* 0x000000ffff577224 */ /* 0x000fe200078e0014 */
[----:B------:R-:W-:Y:S02]  /*14980*/  PRMT R20, R3, 0x5410, R4 ;  /* 0x0000541003147816 */ /* 0x000fe40000000004 */
[----:B------:R-:W-:Y:S02]  /*14990*/  SHF.R.U32.HI R3, RZ, 0x8, R2 ;  /* 0x00000008ff037819 */ /* 0x000fe40000011602 */
[----:B------:R-:W-:-:S04]  /*149a0*/  LOP3.LUT R2, R0, 0xff, RZ, 0xc0, !PT ;  /* 0x000000ff00027812 */ /* 0x000fc800078ec0ff */
[----:B------:R-:W-:Y:S02]  /*149b0*/  PRMT R3, R2, 0x5410, R3 ;  /* 0x0000541002037816 */ /* 0x000fe40000000003 */
[--C-:B------:R-:W-:Y:S01]  /*149c0*/  SHF.R.U32.HI R2, RZ, 0x10, R0.reuse ;  /* 0x00000010ff027819 */ /* 0x100fe20000011600 */
[----:B------:R-:W-:Y:S01]  /*149d0*/  IMAD.MOV.U32 R117, RZ, RZ, R5 ;  /* 0x000000ffff757224 */ /* 0x000fe200078e0005 */
[----:B------:R-:W-:Y:S02]  /*149e0*/  SHF.R.U32.HI R5, RZ, 0x18, R0 ;  /* 0x00000018ff057819 */ /* 0x000fe40000011600 */
[----:B------:R-:W-:Y:S02]  /*149f0*/  LOP3.LUT R2, R2, 0xff, RZ, 0xc0, !PT ;  /* 0x000000ff02027812 */ /* 0x000fe400078ec0ff */
[----:B------:R-:W-:Y:S02]  /*14a00*/  LOP3.LUT R4, R6, 0xff, RZ, 0xc0, !PT ;  /* 0x000000ff06047812 */ /* 0x000fe400078ec0ff */
[----:B------:R-:W-:-:S02]  /*14a10*/  HSET2.LE.AND R0, R3, R129, PT ;  /* 0x0000008103007233 */ /* 0x000fc40003803000 */
[----:B------:R-:W-:Y:S02]  /*14a20*/  PRMT R2, R2, 0x5410, R5 ;  /* 0x0000541002027816 */ /* 0x000fe40000000005 */
[----:B------:R-:W-:Y:S01]  /*14a30*/  PRMT R3, R4, 0x5410, R7 ;  /* 0x0000541004037816 */ /* 0x000fe20000000007 */
[----:B------:R-:W-:Y:S01]  /*14a40*/  IMAD.MOV.U32 R85, RZ, RZ, R128 ;  /* 0x000000ffff557224 */ /* 0x000fe200078e0080 */
[----:B------:R-:W-:Y:S02]  /*14a50*/  LOP3.LUT R128, R131, R0, RZ, 0xc0, !PT ;  /* 0x0000000083807212 */ /* 0x000fe400078ec0ff */
[--C-:B------:R-:W-:Y:S02]  /*14a60*/  HSET2.LE.AND R0, R2, R129.reuse, PT ;  /* 0x0000008102007233 */ /* 0x100fe40003803000 */
[--C-:B------:R-:W-:Y:S02]  /*14a70*/  HSET2.LE.AND R2, R20, R129.reuse, PT ;  /* 0x0000008114027233 */ /* 0x100fe40003803000 */
[----:B------:R-:W-:-:S02]  /*14a80*/  HSET2.LE.AND R3, R3, R129, PT ;  /* 0x0000008103037233 */ /* 0x000fc40003803000 */
[----:B------:R-:W-:Y:S02]  /*14a90*/  LOP3.LUT R129, R174, R0, RZ, 0xc0, !PT ;  /* 0x00000000ae817212 */ /* 0x000fe400078ec0ff */
[----:B------:R-:W-:Y:S01]  /*14aa0*/  LOP3.LUT R130, R130, R2, RZ, 0xc0, !PT ;  /* 0x0000000282827212 */ /* 0x000fe200078ec0ff */
[----:B------:R-:W-:Y:S01]  /*14ab0*/  IMAD.MOV.U32 R86, RZ, RZ, R55 ;  /* 0x000000ffff567224 */ /* 0x000fe200078e0037 */
[----:B------:R-:W-:Y:S01]  /*14ac0*/  LOP3.LUT R131, R103, R3, RZ, 0xc0, !PT ;  /* 0x0000000367837212 */ /* 0x000fe200078ec0ff */
[----:B------:R-:W-:Y:S01]  /*14ad0*/  IMAD.MOV.U32 R4, RZ, RZ, R54 ;  /* 0x000000ffff047224 */ /* 0x000fe200078e0036 */
[----:B------:R2:W5:Y:S05]  /*14ae0*/  LDL.LU R174, [R1+0x140] ;  /* 0x0001400001ae7983 */ /* 0x00056a0000300800 */
[----:B------:R-:W-:Y:S01]  /*14af0*/  HMMA.16816.F32.BF16 R52, R128, R64, R188 ;  /* 0x000000408034723c */ /* 0x000fe200000418bc */
[----:B------:R-:W3:Y:S01]  /*14b00*/  LDL R191, [R1+0xd8] ;  /* 0x0000d80001bf7983 */ /* 0x000ee20000100800 */
        /* <DEDUP_REMOVED lines=8> */
[----:B------:R-:W-:-:S03]  /*14b90*/  FADD.FTZ R0, R186, R0 ;  /* 0x00000000ba007221 */ /* 0x000fc60000010000 */
[----:B------:R2:W-:Y:S04]  /*14ba0*/  STL [R1+0x80], R2 ;  /* 0x0000800201007387 */ /* 0x0005e80000100800 */
[----:B------:R2:W-:Y:S04]  /*14bb0*/  STL [R1+0x84], R238 ;  /* 0x000084ee01007387 */ /* 0x0005e80000100800 */
[----:B------:R2:W-:Y:S01]  /*14bc0*/  STL [R1+0x78], R0 ;  /* 0x0000780001007387 */ /* 0x0005e20000100800 */
[----:B------:R-:W-:Y:S01]  /*14bd0*/  IMAD.MOV.U32 R5, RZ, RZ, R23 ;  /* 0x000000ffff057224 */ /* 0x000fe200078e0017 */
[----:B------:R-:W-:Y:S01]  /*14be0*/  MOV R6, R22 ;  /* 0x0000001600067202 */ /* 0x000fe20000000f00 */
[----:B------:R-:W-:-:S02]  /*14bf0*/  IMAD.MOV.U32 R7, RZ, RZ, R21 ;  /* 0x000000ffff077224 */ /* 0x000fc400078e0015 */
[----:B------:R-:W-:Y:S02]  /*14c00*/  IMAD.MOV.U32 R20, RZ, RZ, R39 ;  /* 0x000000ffff147224 */ /* 0x000fe400078e0027 */
[----:B------:R-:W-:Y:S02]  /*14c10*/  IMAD.MOV.U32 R21, RZ, RZ, R38 ;  /* 0x000000ffff157224 */ /* 0x000fe400078e0026 */
[----:B------:R-:W-:Y:S02]  /*14c20*/  IMAD.MOV.U32 R22, RZ, RZ, R37 ;  /* 0x000000ffff167224 */ /* 0x000fe400078e0025 */
[----:B------:R-:W-:Y:S01]  /*14c30*/  IMAD.MOV.U32 R23, RZ, RZ, R36 ;  /* 0x000000ffff177224 */ /* 0x000fe200078e0024 */
[----:B------:R-:W-:Y:S01]  /*14c40*/  HMMA.16816.F32.BF16 R168, R128, R164, R168 ;  /* 0x000000a480a8723c */ /* 0x000fe200000418a8 */
[----:B------:R-:W-:-:S05]  /*14c50*/  IADD3 R220, P2, R12, -0xc0, RZ ;  /* 0xffffff400cdc7810 */ /* 0x000fca0007f5e0ff */
[----:B------:R-:W-:Y:S01]  /*14c60*/  HMMA.16816.F32.BF16 R160, R128, R156, R160 ;  /* 0x0000009c80a0723c */ /* 0x000fe200000418a0 */
[----:B------:R-:W-:-:S05]  /*14c70*/  IADD3.X R221, R13, -0x1, RZ, P2, !PT ;  /* 0xffffffff0ddd7810 */ /* 0x000fca00017fe4ff */
        /* <DEDUP_REMOVED lines=13> */
[----:B---3--:R-:W-:-:S13]  /*14d50*/  ISETP.GT.AND P3, PT, R184, R191, PT ;  /* 0x000000bfb800720c */ /* 0x008fda0003f64270 */
[----:B--2---:R-:W-:Y:S10]  /*14d60*/  @!P3 BRA `(.L_x_2762) ;  /* 0x000000c80004b947 */ /* 0x004ff40003800000 */
[----:B------:R-:W2:Y:S01]  /*14d70*/  LDL R251, [R1+0x5c] ;  /* 0x00005c0001fb7983 */ /* 0x000ea20000100800 */
[----:B------:R-:W-:-:S04]  /*14d80*/  DEPBAR.LE SB0, 0x0 ;  /* 0x000080000000791a */ /* 0x000fc80000000000 */
[----:B------:R-:W3:Y:S04]  /*14d90*/  LDL.64 R6, [R1+0x100] ;  /* 0x0001000001067983 */ /* 0x000ee80000100a00 */
[----:B------:R-:W4:Y:S01]  /*14da0*/  LDL.64 R22, [R1+0x108] ;  /* 0x0001080001167983 */ /* 0x000f220000100a00 */
[----:B------:R-:W-:Y:S05]  /*14db0*/  WARPSYNC.ALL ;  /* 0x0000000000007948 */ /* 0x000fea0003800000 */
[----:B------:R-:W-:Y:S01]  /*14dc0*/  BAR.SYNC.DEFER_BLOCKING 0x0 ;  /* 0x0000000000007b1d */ /* 0x000fe20000010000 */
[C---:B-----5:R-:W-:Y:S01]  /*14dd0*/  SHF.L.U64.HI R4, R248.reuse, 0x5, R249 ;  /* 0x00000005f8047819 */ /* 0x060fe200000102f9 */
[----:B------:R-:W-:-:S04]  /*14de0*/  IMAD.SHL.U32 R21, R248, 0x20, RZ ;  /* 0x00000020f8157824 */ /* 0x000fc800078e00ff */
[----:B------:R-:W-:Y:S01]  /*14df0*/  @P1 STS.128 [R222+0xa000], RZ ;  /* 0x00a000ffde001388 */ /* 0x000fe20000000c00 */
[----:B--2---:R-:W-:-:S04]  /*14e00*/  VIADD R188, R251, 0xfffffffc ;  /* 0xfffffffcfbbc7836 */ /* 0x004fc80000000000 */
[----:B------:R-:W-:Y:S01]  /*14e10*/  IMAD R4, R4, R188, RZ ;  /* 0x000000bc04047224 */ /* 0x000fe200078e02ff */
[----:B------:R-:W-:Y:S01]  /*14e20*/  SHF.R.S32.HI R0, RZ, 0x1f, R188 ;  /* 0x0000001fff007819 */ /* 0x000fe200000114bc */
[----:B---3--:R-:W-:Y:S02]  /*14e30*/  IMAD.MOV.U32 R3, RZ, RZ, R7 ;  /* 0x000000ffff037224 */ /* 0x008fe400078e0007 */
[----:B----4-:R-:W-:Y:S02]  /*14e40*/  IMAD.MOV.U32 R2, RZ, RZ, R22 ;  /* 0x000000ffff027224 */ /* 0x010fe400078e0016 */
[-C--:B------:R-:W-:Y:S02]  /*14e50*/  IMAD R4, R0, R21.reuse, R4 ;  /* 0x0000001500047224 */ /* 0x080fe400078e0204 */
[----:B------:R-:W-:-:S04]  /*14e60*/  IMAD.WIDE.U32 R2, R188, R21, R2 ;  /* 0x00000015bc027225 */ /* 0x000fc800078e0002 */
[----:B------:R-:W-:Y:S01]  /*14e70*/  IMAD.IADD R3, R3, 0x1, R4 ;  /* 0x0000000103037824 */ /* 0x000fe200078e0204 */
[----:B------:R-:W-:Y:S02]  /*14e80*/  LEA R0, P2, R248, R2, 0x4 ;  /* 0x00000002f8007211 */ /* 0x000fe400078420ff */
[CC--:B------:R-:W-:Y:S02]  /*14e90*/  @!P1 LEA R10, P5, R2.reuse, R240.reuse, 0x1 ;  /* 0x000000f0020a9211 */ /* 0x0c0fe400078a08ff */
        /* <DEDUP_REMOVED lines=32> */
[----:B------:R-:W-:Y:S04]  /*150a0*/  LDSM.16.M88.4 R176, [R174+0x8800] ;  /* 0x00880000aeb0783b */ /* 0x000fe80000000200 */
[----:B--2---:R-:W1:Y:S04]  /*150b0*/  LDSM.16.M88.4 R4, [R206+0x2000] ;  /* 0x00200000ce04783b */ /* 0x004e680000000200 */
[----:B------:R-:W0:Y:S01]  /*150c0*/  LDGDEPBAR ;  /* 0x00000000000079af */ /* 0x000e220000000000 */
[-C--:B---3--:R-:W-:Y:S06]  /*150d0*/  HMMA.16816.F32.BF16 R28, R20, R136.reuse, RZ ;  /* 0x00000088141c723c */ /* 0x088fec00000418ff */
[----:B----4-:R-:W-:-:S15]  /*150e0*/  HMMA.16816.F32.BF16 R180, R24, R136, RZ ;  /* 0x0000008818b4723c */ /* 0x010fde00000418ff */
[----:B------:R-:W-:-:S03]  /*150f0*/  NOP ;  /* 0x0000000000007918 */ /* 0x000fc60000000000 */
[-C--:B-1----:R-:W-:Y:S01]  /*15100*/  HMMA.16816.F32.BF16 R196, R4, R32.reuse, R28 ;  /* 0x0000002004c4723c */ /* 0x082fe2000004181c */
[----:B------:R-:W1:Y:S05]  /*15110*/  LDSM.16.M88.4 R28, [R217] ;  /* 0x00000000d91c783b */ /* 0x000e6a0000000200 */
[----:B------:R-:W-:Y:S06]  /*15120*/  HMMA.16816.F32.BF16 R200, R8, R32, R180 ;  /* 0x0000002008c8723c */ /* 0x000fec00000418b4 */
[-C--:B------:R-:W-:Y:S06]  /*15130*/  HMMA.16816.F32.BF16 R180, R20, R176.reuse, RZ ;  /* 0x000000b014b4723c */ /* 0x080fec00000418ff */
[----:B------:R-:W-:-:S15]  /*15140*/  HMMA.16816.F32.BF16 R184, R24, R176, RZ ;  /* 0x000000b018b8723c */ /* 0x000fde00000418ff */
[----:B------:R-:W-:-:S03]  /*15150*/  NOP ;  /* 0x0000000000007918 */ /* 0x000fc60000000000 */
[----:B-1----:R-:W-:Y:S06]  /*15160*/  HMMA.16816.F32.BF16 R192, R4, R28, R180 ;  /* 0x0000001c04c0723c */ /* 0x002fec00000418b4 */
[-C--:B------:R-:W-:Y:S06]  /*15170*/  HMMA.16816.F32.BF16 R180, R20, R138.reuse, RZ ;  /* 0x0000008a14b4723c */ /* 0x080fec00000418ff */
[----:B------:R-:W-:Y:S06]  /*15180*/  HMMA.16816.F32.BF16 R136, R24, R138, RZ ;  /* 0x0000008a1888723c */ /* 0x000fec00000418ff */
[-C--:B------:R-:W-:Y:S06]  /*15190*/  HMMA.16816.F32.BF16 R20, R20, R178.reuse, RZ ;  /* 0x000000b21414723c */ /* 0x080fec00000418ff */
[----:B------:R-:W-:Y:S01]  /*151a0*/  HMMA.16816.F32.BF16 R24, R24, R178, RZ ;  /* 0x000000b21818723c */ /* 0x000fe200000418ff */
[----:B------:R-:W-:Y:S01]  /*151b0*/  MOV R3, R193 ;  /* 0x000000c100037202 */ /* 0x000fe20000000f00 */
[----:B------:R-:W-:-:S02]  /*151c0*/  IMAD.MOV.U32 R2, RZ, RZ, R194 ;  /* 0x000000ffff027224 */ /* 0x000fc400078e00c2 */
[----:B------:R-:W-:Y:S02]  /*151d0*/  IMAD.MOV.U32 R0, RZ, RZ, R195 ;  /* 0x000000ffff007224 */ /* 0x000fe400078e00c3 */
[----:B------:R-:W-:Y:S06]  /*151e0*/  HMMA.16816.F32.BF16 R184, R8, R28, R184 ;  /* 0x0000001c08b8723c */ /* 0x000fec00000418b8 */
[----:B------:R-:W-:Y:S01]  /*151f0*/  HMMA.16816.F32.BF16 R180, R4, R34, R180 ;  /* 0x0000002204b4723c */ /* 0x000fe200000418b4 */
[----:B------:R-:W-:-:S05]  /*15200*/  IMAD.MOV.U32 R28, RZ, RZ, R192 ;  /* 0x000000ffff1c7224 */ /* 0x000fca00078e00c0 */
        /* <DEDUP_REMOVED lines=9> */
[----:B------:R-:W-:Y:S01]  /*152a0*/  HMMA.16816.F32.BF16 R136, R8, R22, R136 ;  /* 0x000000160888723c */ /* 0x000fe20000041888 */
[----:B------:R-:W1:Y:S01]  /*152b0*/  LDSM.16.M88.4 R20, [R210+0x8800] ;  /* 0x00880000d214783b */ /* 0x000e620000000200 */
[----:B------:R-:W-:Y:S01]  /*152c0*/  IMAD.MOV.U32 R29, RZ, RZ, R3 ;  /* 0x000000ffff1d7224 */ /* 0x000fe200078e0003 */
[----:B------:R-:W-:Y:S01]  /*152d0*/  MOV R30, R2 ;  /* 0x00000002001e7202 */ /* 0x000fe20000000f00 */
[----:B------:R-:W-:-:S07]  /*152e0*/  IMAD.MOV.U32 R31, RZ, RZ, R0 ;  /* 0x000000ffff1f7224 */ /* 0x000fce00078e0000 */
        /* <DEDUP_REMOVED lines=55> */
[----:B------:R-:W-:Y:S01]  /*15660*/  ISETP.GT.AND P2, PT, R188, R191, PT ;  /* 0x000000bfbc00720c */ /* 0x000fe20003f44270 */
[-C--:B-1----:R-:W-:Y:S06]  /*15670*/  HMMA.16816.F32.BF16 R200, R4, R20.reuse, R200 ;  /* 0x0000001404c8723c */ /* 0x082fec00000418c8 */
[----:B--2---:R-:W-:Y:S06]  /*15680*/  HMMA.16816.F32.BF16 R184, R8, R20, R184 ;  /* 0x0000001408b8723c */ /* 0x004fec00000418b8 */
[-C--:B------:R-:W-:Y:S06]  /*15690*/  HMMA.16816.F32.BF16 R180, R4, R22.reuse, R180 ;  /* 0x0000001604b4723c */ /* 0x080fec00000418b4 */
[----:B------:R-:W-:Y:S01]  /*156a0*/  HMMA.16816.F32.BF16 R32, R8, R22, R32 ;  /* 0x000000160820723c */ /* 0x000fe20000041820 */
[----:B------:R-:W1:Y:S01]  /*156b0*/  LDSM.16.M88.4 R20, [R209+0x1800] ;  /* 0x00180000d114783b */ /* 0x000e620000000200 */
[----:B------:R-:W-:-:S04]  /*156c0*/  DEPBAR.LE SB0, 0x0 ;  /* 0x000080000000791a */ /* 0x000fc80000000000 */
[----:B------:R-:W-:Y:S01]  /*156d0*/  BSSY B1, `(.L_x_2771) ;  /* 0x0000035000017945 */ /* 0x000fe20003800000 */
[-C--:B-1----:R-:W-:Y:S06]  /*156e0*/  HMMA.16816.F32.BF16 R192, R4, R20.reuse, R136 ;  /* 0x0000001404c0723c */ /* 0x082fec0000041888 */
[----:B------:R-:W-:Y:S06]  /*156f0*/  HMMA.16816.F32.BF16 R176, R8, R20, R176 ;  /* 0x0000001408b0723c */ /* 0x000fec00000418b0 */
[-C--:B------:R-:W-:Y:S06]  /*15700*/  HMMA.16816.F32.BF16 R196, R4, R22.reuse, R28 ;  /* 0x0000001604c4723c */ /* 0x080fec000004181c */
[----:B------:R-:W-:Y:S01]  /*15710*/  HMMA.16816.F32.BF16 R136, R8, R22, R24 ;  /* 0x000000160888723c */ /* 0x000fe20000041818 */
[----:B------:R-:W-:Y:S06]  /*15720*/  BAR.SYNC.DEFER_BLOCKING 0x0 ;  /* 0x0000000000007b1d */ /* 0x000fec0000010000 */
[----:B------:R-:W-:-:S02]  /*15730*/  NOP ;  /* 0x0000000000007918 */ /* 0x000fc40000000000 */
[----:B------:R-:W-:-:S15]  /*15740*/  @!P2 BRA `(.L_x_2772) ;  /* 0x0000000000b4a947 */ /* 0x000fde0003800000 */
[----:B------:R-:W2:Y:S04]  /*15750*/  LDL R252, [R1+0x118] ;  /* 0x0001180001fc7983 */ /* 0x000ea80000100800 */
        /* <DEDUP_REMOVED lines=42> */
.L_x_2774:
[----:B------:R-:W-:Y:S05]  /*15a00*/  BSYNC B0 ;  /* 0x0000000000007941 */ /* 0x000fea0003800000 */
.L_x_2773:
[----:B------:R-:W0:Y:S02]  /*15a10*/  LDGDEPBAR ;  /* 0x00000000000079af */ /* 0x000e240000000000 */
.L_x_2772:
[----:B------:R-:W-:Y:S05]  /*15a20*/  BSYNC B1 ;  /* 0x0000000000017941 */ /* 0x000fea0003800000 */
.L_x_2771:
[----:B------:R-:W3:Y:S04]  /*15a30*/  LDL R0, [R1+0xb0] ;  /* 0x0000b00001007983 */ /* 0x000ee80000100800 */
[----:B------:R-:W4:Y:S04]  /*15a40*/  LDL R2, [R1+0xb4] ;  /* 0x0000b40001027983 */ /* 0x000f280000100800 */
[----:B-12---:R-:W2:Y:S04]  /*15a50*/  LDL R5, [R1+0xb8] ;  /* 0x0000b80001057983 */ /* 0x006ea80000100800 */
[----:B------:R-:W2:Y:S04]  /*15a60*/  LDL R3, [R1+0xc0] ;  /* 0x0000c00001037983 */ /* 0x000ea80000100800 */
[----:B------:R-:W2:Y:S01]  /*15a70*/  LDL R6, [R1+0xbc] ;  /* 0x0000bc0001067983 */ /* 0x000ea20000100800 */
[----:B------:R-:W1:Y:S02]  /*15a80*/  S2R R4, SR_TID.X ;  /* 0x0000000000047919 */ /* 0x000e640000002100 */
[----:B-1----:R-:W-:-:S05]  /*15a90*/  IMAD.SHL.U32 R4, R4, 0x2, RZ ;  /* 0x0000000204047824 */ /* 0x002fca00078e00ff */
[----:B------:R-:W-:-:S05]  /*15aa0*/  LOP3.LUT R4, R4, 0x6, RZ, 0xc0, !PT ;  /* 0x0000000604047812 */ /* 0x000fca00078ec0ff */
[----:B------:R-:W-:-:S04]  /*15ab0*/  IMAD R4, R188, 0x20, R4 ;  /* 0x00000020bc047824 */ /* 0x000fc800078e0204 */
[C---:B------:R-:W-:Y:S01]  /*15ac0*/  VIADD R11, R4.reuse, 0x1 ;  /* 0x00000001040b7836 */ /* 0x040fe20000000000 */
[C---:B------:R-:W-:Y:S01]  /*15ad0*/  IADD3 R10, R4.reuse, 0x8, RZ ;  /* 0x00000008040a7810 */ /* 0x040fe20007ffe0ff */
        /* <DEDUP_REMOVED lines=27> */
[----:B--2---:R-:W-:Y:S02]  /*15c90*/  IMAD.MOV.U32 R252, RZ, RZ, R5 ;  /* 0x000000fffffc7224 */ /* 0x004fe400078e0005 */
[C---:B------:R-:W-:Y:S02]  /*15ca0*/  IMAD.IADD R0, R229.reuse, 0x1, -R10 ;  /* 0x00000001e5007824 */ /* 0x040fe400078e0a0a */
[----:B------:R-:W-:-:S02]  /*15cb0*/  IMAD.IADD R5, R229, 0x1, -R9 ;  /* 0x00000001e5057824 */ /* 0x000fc400078e0a09 */
[----:B------:R-:W-:Y:S01]  /*15cc0*/  IMAD.MOV.U32 R31, RZ, RZ, R3 ;  /* 0x000000ffff1f7224 */ /* 0x000fe200078e0003 */
[----:B------:R-:W-:Y:S02]  /*15cd0*/  IABS R3, R2 ;  /* 0x0000000200037213 */ /* 0x000fe40000000000 */
[----:B------:R-:W-:Y:S02]  /*15ce0*/  IABS R2, R0 ;  /* 0x0000000000027213 */ /* 0x000fe40000000000 */
[----:B------:R-:W-:Y:S02]  /*15cf0*/  IABS R0, R5 ;  /* 0x0000000500007213 */ /* 0x000fe40000000000 */
[----:B------:R-:W-:Y:S02]  /*15d00*/  I2FP.F32.S32 R3, R3 ;  /* 0x0000000300037245 */ /* 0x000fe40000201400 */
[----:B------:R-:W-:Y:S02]  /*15d10*/  I2FP.F32.S32 R0, R0 ;  /* 0x0000000000007245 */ /* 0x000fe40000201400 */
[----:B------:R-:W-:Y:S01]  /*15d20*/  I2FP.F32.S32 R2, R2 ;  /* 0x0000000200027245 */ /* 0x000fe20000201400 */
[----:B------:R-:W-:-:S02]  /*15d30*/  FFMA.FTZ R20, R3, -R219, R185 ;  /* 0x800000db03147223 */ /* 0x000fc400000100b9 */
[-C--:B------:R-:W-:Y:S01]  /*15d40*/  FFMA.FTZ R24, R0, -R219.reuse, R33 ;  /* 0x800000db00187223 */ /* 0x080fe20000010021 */
[C---:B------:R-:W-:Y:S02]  /*15d50*/  IMAD.IADD R0, R229.reuse, 0x1, -R8 ;  /* 0x00000001e5007824 */ /* 0x040fe400078e0a08 */
[----:B------:R-:W-:Y:S02]  /*15d60*/  IMAD.IADD R3, R229, 0x1, -R7 ;  /* 0x00000001e5037824 */ /* 0x000fe400078e0a07 */
[----:B------:R-:W-:Y:S01]  /*15d70*/  FFMA.FTZ R21, R2, -R219, R32 ;  /* 0x800000db02157223 */ /* 0x000fe20000010020 */
[----:B------:R-:W-:Y:S02]  /*15d80*/  IABS R2, R0 ;  /* 0x0000000000027213 */ /* 0x000fe40000000000 */
[----:B------:R-:W-:Y:S01]  /*15d90*/  IABS R0, R3 ;  /* 0x0000000300007213 */ /* 0x000fe20000000000 */
[----:B------:R-:W-:Y:S02]  /*15da0*/  IMAD.MOV.U32 R189, RZ, RZ, R6 ;  /* 0x000000ffffbd7224 */ /* 0x000fe400078e0006 */
[----:B------:R-:W-:Y:S01]  /*15db0*/  VIADD R6, R4, 0x18 ;  /* 0x0000001804067836 */ /* 0x000fe20000000000 */
[----:B------:R-:W-:-:S05]  /*15dc0*/  I2FP.F32.S32 R0, R0 ;  /* 0x0000000000007245 */ /* 0x000fca0000201400 */
[----:B------:R-:W-:Y:S01]  /*15dd0*/  FFMA.FTZ R22, R0, -R219, R177 ;  /* 0x800000db00167223 */ /* 0x000fe200000100b1 */
[----:B------:R-:W-:-:S04]  /*15de0*/  IADD3 R0, R229, -R6, RZ ;  /* 0x80000006e5007210 */ /* 0x000fc80007ffe0ff */
        /* <DEDUP_REMOVED lines=36> */
[----:B------:R-:W1:Y:S04]  /*16030*/  SHFL.BFLY PT, R2, R0, 0x1, 0x1f ;  /* 0x0c201f0000027f89 */ /* 0x000e6800000e0000 */
[----:B------:R-:W-:Y:S01]  /*16040*/  STL [R1+0x178], R237 ;  /* 0x000178ed01007387 */ /* 0x000fe20000100800 */
[----:B-1----:R-:W-:-:S03]  /*16050*/  FMNMX.FTZ R242, R0, R2, !PT ;  /* 0x0000000200f27209 */ /* 0x002fc60007810000 */
        /* <DEDUP_REMOVED lines=15> */
[----:B------:R-:W3:Y:S01]  /*16150*/  LDL.LU R190, [R1+0xac] ;  /* 0x0000ac0001be7983 */ /* 0x000ee20000300800 */
[----:B------:R-:W-:-:S02]  /*16160*/  FSETP.NEU.FTZ.AND P2, PT, R242, -INF , PT ;  /* 0xff800000f200780b */ /* 0x000fc40003f5d000 */
[C---:B------:R-:W-:Y:S02]  /*16170*/  ISETP.GE.AND P4, PT, R4.reuse, R226, PT ;  /* 0x000000e20400720c */ /* 0x040fe40003f86270 */
[----:B------:R-:W-:Y:S01]  /*16180*/  ISETP.GE.AND P6, PT, R4, R225, PT ;  /* 0x000000e10400720c */ /* 0x000fe20003fc6270 */
[----:B------:R-:W-:Y:S01]  /*16190*/  IMAD.MOV.U32 R239, RZ, RZ, R28 ;  /* 0x000000ffffef7224 */ /* 0x000fe200078e001c */
[----:B------:R-:W-:Y:S01]  /*161a0*/  FSEL R2, R242, RZ, P2 ;  /* 0x000000fff2027208 */ /* 0x000fe20001000000 */
[----:B------:R-:W4:Y:S04]  /*161b0*/  LDL.64 R14, [R1+0x70] ;  /* 0x00007000010e7983 */ /* 0x000f280000100a00 */
[----:B------:R-:W-:Y:S01]  /*161c0*/  FADD.FTZ R2, R132, -R2 ;  /* 0x8000000284027221 */ /* 0x000fe20000010000 */
[C---:B------:R-:W-:Y:S01]  /*161d0*/  ISETP.GE.OR P4, PT, R4.reuse, R234, !P4 ;  /* 0x000000ea0400720c */ /* 0x040fe20006786670 */
[----:B------:R-:W4:Y:S01]  /*161e0*/  LDL R208, [R1+0xd0] ;  /* 0x0000d00001d07983 */ /* 0x000f220000100800 */
[----:B------:R-:W-:-:S02]  /*161f0*/  ISETP.GE.OR P6, PT, R4, R233, !P6 ;  /* 0x000000e90400720c */ /* 0x000fc400077c6670 */
[C---:B------:R-:W-:Y:S01]  /*16200*/  ISETP.GE.AND P3, PT, R11.reuse, R226, PT ;  /* 0x000000e20b00720c */ /* 0x040fe20003f66270 */
[----:B------:R-:W4:Y:S01]  /*16210*/  LDL R207, [R1+0xc4] ;  /* 0x0000c40001cf7983 */ /* 0x000f220000100800 */
[C---:B------:R-:W-:Y:S02]  /*16220*/  ISETP.GE.AND P5, PT, R11.reuse, R225, PT ;  /* 0x000000e10b00720c */ /* 0x040fe40003fa6270 */
[C---:B------:R-:W-:Y:S01]  /*16230*/  ISETP.GE.OR P3, PT, R11.reuse, R234, !P3 ;  /* 0x000000ea0b00720c */ /* 0x040fe20005f66670 */
[----:B------:R-:W4:Y:S01]  /*16240*/  LDL R249, [R1+0xc8] ;  /* 0x0000c80001f97983 */ /* 0x000f220000100800 */
[----:B------:R-:W-:-:S03]  /*16250*/  ISETP.GE.OR P5, PT, R11, R233, !P5 ;  /* 0x000000e90b00720c */ /* 0x000fc60006fa6670 */
[----:B------:R-:W4:Y:S04]  /*16260*/  LDL R248, [R1+0xcc] ;  /* 0x0000cc0001f87983 */ /* 0x000f280000100800 */
[----:B------:R1:W-:Y:S04]  /*16270*/  STL.64 [R1+0x198], R172 ;  /* 0x000198ac01007387 */ /* 0x0003e80000100a00 */
[----:B-1----:R-:W4:Y:S01]  /*16280*/  LDL.64 R172, [R1+0x50] ;  /* 0x0000500001ac7983 */ /* 0x002f220000100a00 */
        /* <DEDUP_REMOVED lines=12> */
[----:B------:R-:W3:Y:S01]  /*16350*/  MUFU.EX2 R3, R27 ;  /* 0x0000001b00037308 */ /* 0x000ee20000000800 */
        /* <DEDUP_REMOVED lines=32> */
[----:B---3--:R-:W-:-:S02]  /*16560*/  FFMA.FTZ R20, R190, R2, R3 ;  /* 0x00000002be147223 */ /* 0x008fc40000010003 */
        /* <DEDUP_REMOVED lines=23> */
[----:B------:R-:W-:Y:S02]  /*166e0*/  I2FP.F32.S32 R2, R2 ;  /* 0x0000000200027245 */ /* 0x000fe40000201400 */
[----:B------:R-:W-:-:S03]  /*166f0*/  FSEL R20, R3, -INF , !P4 ;  /* 0xff80000003147808 */ /* 0x000fc60006000000 */
[----:B------:R-:W-:Y:S01]  /*16700*/  FFMA.FTZ R23, R2, -R219, R201 ;  /* 0x800000db02177223 */ /* 0x000fe200000100c9 */
[----:B------:R-:W-:Y:S01]  /*16710*/  IMAD.IADD R2, R230, 0x1, -R11 ;  /* 0x00000001e6027824 */ /* 0x000fe200078e0a0b */
[----:B------:R-:W-:Y:S01]  /*16720*/  ISETP.GE.OR P2, PT, R4, R232, !P2 ;  /* 0x000000e80400720c */ /* 0x000fe20005746670 */
[----:B------:R-:W-:-:S03]  /*16730*/  IMAD.IADD R3, R231, 0x1, -R10 ;  /* 0x00000001e7037824 */ /* 0x000fc600078e0a0a */
[----:B------:R-:W-:Y:S02]  /*16740*/  IABS R4, R2 ;  /* 0x0000000200047213 */ /* 0x000fe40000000000 */
[----:B------:R-:W-:Y:S02]  /*16750*/  IABS R2, R3 ;  /* 0x0000000300027213 */ /* 0x000fe40000000000 */
[----:B------:R-:W-:Y:S02]  /*16760*/  MOV R3, R4 ;  /* 0x0000000400037202 */ /* 0x000fe40000000f00 */
[----:B------:R-:W-:Y:S02]  /*16770*/  I2FP.F32.S32 R2, R2 ;  /* 0x0000000200027245 */ /* 0x000fe40000201400 */
[----:B------:R-:W-:Y:S02]  /*16780*/  I2FP.F32.S32 R3, R3 ;  /* 0x0000000300037245 */ /* 0x000fe40000201400 */
[----:B------:R-:W-:Y:S01]  /*16790*/  ISETP.GE.AND P4, PT, R11, R224, PT ;  /* 0x000000e00b00720c */ /* 0x000fe20003f86270 */
[----:B------:R-:W-:Y:S01]  /*167a0*/  FFMA.FTZ R4, R2, -R219, R34 ;  /* 0x800000db02047223 */ /* 0x000fe20000010022 */
[----:B------:R-:W-:-:S02]  /*167b0*/  IMAD.IADD R2, R230, 0x1, -R10 ;  /* 0x00000001e6027824 */ /* 0x000fc400078e0a0a */
[----:B------:R-:W-:Y:S01]  /*167c0*/  FFMA.FTZ R26, R3, -R219, R203 ;  /* 0x800000db031a7223 */ /* 0x000fe200000100cb */
[----:B------:R-:W-:Y:S01]  /*167d0*/  IMAD.IADD R3, R228, 0x1, -R10 ;  /* 0x00000001e4037824 */ /* 0x000fe200078e0a0a */
[----:B------:R-:W-:Y:S02]  /*167e0*/  FSEL R25, R21, -INF , !P6 ;  /* 0xff80000015197808 */ /* 0x000fe40007000000 */
[----:B------:R-:W-:Y:S02]  /*167f0*/  ISETP.GE.AND P6, PT, R10, R226, PT ;  /* 0x000000e20a00720c */ /* 0x000fe40003fc6270 */
[----:B------:R-:W-:Y:S02]  /*16800*/  ISETP.GE.OR P4, PT, R11, R232, !P4 ;  /* 0x000000e80b00720c */ /* 0x000fe40006786670 */
[----:B------:R-:W-:Y:S02]  /*16810*/  IABS R2, R2 ;  /* 0x0000000200027213 */ /* 0x000fe40000000000 */
[----:B------:R-:W-:-:S02]  /*16820*/  FSEL R21, R24, -INF , !P2 ;  /* 0xff80000018157808 */ /* 0x000fc40005000000 */
[----:B------:R-:W-:Y:S02]  /*16830*/  FSEL R11, R22, -INF , !P3 ;  /* 0xff800000160b7808 */ /* 0x000fe40005800000 */
[----:B------:R-:W-:Y:S02]  /*16840*/  IABS R3, R3 ;  /* 0x0000000300037213 */ /* 0x000fe40000000000 */
[C---:B------:R-:W-:Y:S02]  /*16850*/  ISETP.GE.AND P2, PT, R10.reuse, R225, PT ;  /* 0x000000e10a00720c */ /* 0x040fe40003f46270 */
[C---:B------:R-:W-:Y:S02]  /*16860*/  ISETP.GE.AND P3, PT, R10.reuse, R224, PT ;  /* 0x000000e00a00720c */ /* 0x040fe40003f66270 */
[----:B------:R-:W-:Y:S02]  /*16870*/  ISETP.GE.OR P6, PT, R10, R234, !P6 ;  /* 0x000000ea0a00720c */ /* 0x000fe400077c6670 */
[----:B------:R-:W-:-:S02]  /*16880*/  I2FP.F32.S32 R2, R2 ;  /* 0x0000000200027245 */ /* 0x000fc40000201400 */
[----:B------:R-:W-:Y:S02]  /*16890*/  I2FP.F32.S32 R3, R3 ;  /* 0x0000000300037245 */ /* 0x000fe40000201400 */
[C---:B------:R-:W-:Y:S02]  /*168a0*/  ISETP.GE.OR P2, PT, R10.reuse, R233, !P2 ;  /* 0x000000e90a00720c */ /* 0x040fe40005746670 */
[----:B------:R-:W-:Y:S02]  /*168b0*/  ISETP.GE.OR P3, PT, R10, R232, !P3 ;  /* 0x000000e80a00720c */ /* 0x000fe40005f66670 */
[----:B------:R-:W-:Y:S02]  /*168c0*/  FSEL R23, R23, -INF , !P5 ;  /* 0xff80000017177808 */ /* 0x000fe40006800000 */
[----:B------:R-:W-:Y:S02]  /*168d0*/  FSEL R52, R26, -INF , !P4 ;  /* 0xff8000001a347808 */ /* 0x000fe40006000000 */
[----:B------:R-:W-:Y:S01]  /*168e0*/  FSEL R10, R4, -INF , !P6 ;  /* 0xff800000040a7808 */ /* 0x000fe20007000000 */
[----:B------:R-:W-:Y:S01]  /*168f0*/  IMAD.IADD R4, R231, 0x1, -R9 ;  /* 0x00000001e7047824 */ /* 0x000fe200078e0a09 */
[----:B------:R-:W-:-:S02]  /*16900*/  ISETP.GE.AND P5, PT, R9, R226, PT ;  /* 0x000000e20900720c */ /* 0x000fc40003fa6270 */
[C---:B------:R-:W-:Y:S02]  /*16910*/  ISETP.GE.AND P4, PT, R9.reuse, R225, PT ;  /* 0x000000e10900720c */ /* 0x040fe40003f86270 */
[----:B------:R-:W-:Y:S01]  /*16920*/  ISETP.GE.AND P6, PT, R9, R224, PT ;  /* 0x000000e00900720c */ /* 0x000fe20003fc6270 */
[-C--:B------:R-:W-:Y:S01]  /*16930*/  FFMA.FTZ R24, R2, -R219.reuse, R182 ;  /* 0x800000db02187223 */ /* 0x080fe200000100b6 */
[----:B------:R-:W-:Y:S01]  /*16940*/  FFMA.FTZ R22, R3, -R219, R180 ;  /* 0x800000db03167223 */ /* 0x000fe200000100b4 */
[--C-:B------:R-:W-:Y:S01]  /*16950*/  IMAD.IADD R2, R230, 0x1, -R9.reuse ;  /* 0x00000001e6027824 */ /* 0x100fe200078e0a09 */
[C---:B------:R-:W-:Y:S01]  /*16960*/  ISETP.GE.OR P5, PT, R9.reuse, R234, !P5 ;  /* 0x000000ea0900720c */ /* 0x040fe20006fa6670 */
[----:B------:R-:W-:Y:S01]  /*16970*/  IMAD.IADD R3, R228, 0x1, -R9 ;  /* 0x00000001e4037824 */ /* 0x000fe200078e0a09 */
[C---:B------:R-:W-:Y:S02]  /*16980*/  ISETP.GE.OR P4, PT, R9.reuse, R233, !P4 ;  /* 0x000000e90900720c */ /* 0x040fe40006786670 */
[----:B------:R-:W-:-:S02]  /*16990*/  ISETP.GE.OR P6, PT, R9, R232, !P6 ;  /* 0x000000e80900720c */ /* 0x000fc400077c6670 */
[----:B------:R-:W-:Y:S02]  /*169a0*/  IABS R9, R4 ;  /* 0x0000000400097213 */ /* 0x000fe40000000000 */
[----:B------:R-:W-:Y:S02]  /*169b0*/  IABS R4, R2 ;  /* 0x0000000200047213 */ /* 0x000fe40000000000 */
[----:B------:R-:W-:-:S04]  /*169c0*/  MOV R2, R9 ;  /* 0x0000000900027202 */ /* 0x000fc80000000f00 */
        /* <DEDUP_REMOVED lines=12> */
[C---:B------:R-:W-:Y:S01]  /*16a90*/  ISETP.GE.AND P5, PT, R8.reuse, R224, PT ;  /* 0x000000e00800720c */ /* 0x040fe20003fa6270 */
[----:B------:R-:W-:Y:S01]  /*16aa0*/  FFMA.FTZ R26, R3, -R219, R181 ;  /* 0x800000db031a7223 */ /* 0x000fe200000100b5 */
[----:B------:R-:W-:Y:S01]  /*16ab0*/  ISETP.GE.OR P2, PT, R8, R234, !P2 ;  /* 0x000000ea0800720c */ /* 0x000fe20005746670 */
[--C-:B------:R-:W-:Y:S01]  /*16ac0*/  IMAD.IADD R3, R228, 0x1, -R8.reuse ;  /* 0x00000001e4037824 */ /* 0x100fe200078e0a08 */
[----:B------:R-:W-:Y:S01]  /*16ad0*/  ISETP.GE.OR P3, PT, R8, R233, !P3 ;  /* 0x000000e90800720c */ /* 0x000fe20005f66670 */
[----:B------:R-:W-:Y:S01]  /*16ae0*/  IMAD.IADD R2, R230, 0x1, -R8 ;  /* 0x00000001e6027824 */ /* 0x000fe200078e0a08 */
[----:B------:R-:W-:Y:S01]  /*16af0*/  ISETP.GE.OR P5, PT, R8, R232, !P5 ;  /* 0x000000e80800720c */ /* 0x000fe20006fa6670 */
[----:B------:R-:W3:Y:S01]  /*16b00*/  LDL.64 R180, [R1+0xe8] ;  /* 0x0000e80001b47983 */ /* 0x000ee20000100a00 */
[----:B------:R-:W-:-:S02]  /*16b10*/  IABS R8, R4 ;  /* 0x0000000400087213 */ /* 0x000fc40000000000 */
        /* <DEDUP_REMOVED lines=24> */
[----:B------:R-:W-:-:S05]  /*16ca0*/  I2FP.F32.S32 R2, R2 ;  /* 0x0000000200027245 */ /* 0x000fca0000201400 */
[----:B------:R-:W-:Y:S02]  /*16cb0*/  FFMA.FTZ R2, R2, -R219, R179 ;  /* 0x800000db02027223 */ /* 0x000fe400000100b3 */
[----:B------:R-:W4:Y:S01]  /*16cc0*/  LDL.64 R178, [R1+0x138] ;  /* 0x0001380001b27983 */ /* 0x000f220000100a00 */
[----:B------:R-:W-:Y:S02]  /*16cd0*/  IABS R3, R3 ;  /* 0x0000000300037213 */ /* 0x000fe40000000000 */
[----:B------:R-:W-:Y:S02]  /*16ce0*/  I2FP.F32.S32 R4, R4 ;  /* 0x0000000400047245 */ /* 0x000fe40000201400 */
[----:B------:R-:W-:Y:S02]  /*16cf0*/  I2FP.F32.S32 R3, R3 ;  /* 0x0000000300037245 */ /* 0x000fe40000201400 */
[----:B------:R-:W-:Y:S01]  /*16d00*/  FSEL R32, R8, -INF , !P3 ;  /* 0xff80000008207808 */ /* 0x000fe20005800000 */
[----:B------:R-:W-:Y:S01]  /*16d10*/  FFMA.FTZ R28, R4, -R219, R195 ;  /* 0x800000db041c7223 */ /* 0x000fe200000100c3 */
[----:B------:R-:W-:-:S02]  /*16d20*/  FSEL R35, R9, -INF , !P5 ;  /* 0xff80000009237808 */ /* 0x000fc40006800000 */
[----:B------:R-:W-:Y:S02]  /*16d30*/  FSEL R8, R2, -INF , !P4 ;  /* 0xff80000002087808 */ /* 0x000fe40006000000 */
[C---:B------:R-:W-:Y:S02]  /*16d40*/  ISETP.GE.AND P3, PT, R6.reuse, R226, PT ;  /* 0x000000e20600720c */ /* 0x040fe40003f66270 */
[C---:B------:R-:W-:Y:S02]  /*16d50*/  ISETP.GE.AND P5, PT, R6.reuse, R225, PT ;  /* 0x000000e10600720c */ /* 0x040fe40003fa6270 */
[C---:B------:R-:W-:Y:S01]  /*16d60*/  ISETP.GE.AND P4, PT, R6.reuse, R224, PT ;  /* 0x000000e00600720c */ /* 0x040fe20003f86270 */
[----:B------:R-:W-:Y:S01]  /*16d70*/  IMAD.MOV.U32 R190, RZ, RZ, R29 ;  /* 0x000000ffffbe7224 */ /* 0x000fe200078e001d */
[----:B------:R-:W-:Y:S01]  /*16d80*/  IADD3 R4, R231, -R6, RZ ;  /* 0x80000006e7047210 */ /* 0x000fe20007ffe0ff */
        /* <DEDUP_REMOVED lines=27> */
[----:B------:R-:W-:Y:S01]  /*16f40*/  ISETP.GE.OR P2, PT, R5, R234, !P2 ;  /* 0x000000ea0500720c */ /* 0x000fe20005746670 */
[----:B------:R-:W-:-:S02]  /*16f50*/  IMAD.MOV.U32 R116, RZ, RZ, R37 ;  /* 0x000000ffff747224 */ /* 0x000fc400078e0025 */
        /* <DEDUP_REMOVED lines=18> */
[----:B------:R-:W-:Y:S02]  /*17080*/  FMNMX.FTZ R2, R6, R3, !PT ;  /* 0x0000000306027209 */ /* 0x000fe40007810000 */
[C---:B------:R-:W-:Y:S02]  /*17090*/  ISETP.GE.AND P3, PT, R5.reuse, R225, PT ;  /* 0x000000e10500720c */ /* 0x040fe40003f66270 */
[----:B------:R-:W-:Y:S02]  /*170a0*/  ISETP.GE.AND P2, PT, R5, R224, PT ;  /* 0x000000e00500720c */ /* 0x000fe40003f46270 */
[----:B------:R-:W-:Y:S01]  /*170b0*/  FMNMX.FTZ R3, R135, R25, !PT ;  /* 0x0000001987037209 */ /* 0x000fe20007810000 */
[----:B------:R-:W-:Y:S01]  /*170c0*/  IMAD.MOV.U32 R186, RZ, RZ, R36 ;  /* 0x000000ffffba7224 */ /* 0x000fe200078e0024 */
[C---:B------:R-:W-:Y:S01]  /*170d0*/  ISETP.GE.OR P3, PT, R5.reuse, R233, !P3 ;  /* 0x000000e90500720c */ /* 0x040fe20005f66670 */
[----:B------:R-:W1:Y:S01]  /*170e0*/  SHFL.BFLY PT, R36, R2, 0x2, 0x1f ;  /* 0x0c401f0002247f89 */ /* 0x000e6200000e0000 */
[----:B------:R-:W-:-:S02]  /*170f0*/  ISETP.GE.OR P2, PT, R5, R232, !P2 ;  /* 0x000000e80500720c */ /* 0x000fc40005746670 */
[----:B------:R-:W-:Y:S02]  /*17100*/  FMNMX.FTZ R5, R23, R3, !PT ;  /* 0x0000000317057209 */ /* 0x000fe40007810000 */
[----:B------:R-:W-:Y:S02]  /*17110*/  FMNMX.FTZ R3, R35, R4, !PT ;  /* 0x0000000423037209 */ /* 0x000fe40007810000 */
[----:B------:R-:W-:Y:S02]  /*17120*/  FMNMX.FTZ R5, R22, R5, !PT ;  /* 0x0000000516057209 */ /* 0x000fe40007810000 */
[----:B------:R-:W-:Y:S02]  /*17130*/  FSEL R31, R31, -INF , !P4 ;  /* 0xff8000001f1f7808 */ /* 0x000fe40006000000 */
[----:B------:R-:W-:Y:S01]  /*17140*/  FMNMX.FTZ R3, R33, R3, !PT ;  /* 0x0000000321037209 */ /* 0x000fe20007810000 */
[----:B------:R-:W-:Y:S01]  /*17150*/  IMAD.MOV.U32 R202, RZ, RZ, R30 ;  /* 0x000000ffffca7224 */ /* 0x000fe200078e001e */
[----:B------:R-:W-:-:S02]  /*17160*/  FMNMX.FTZ R5, R34, R5, !PT ;  /* 0x0000000522057209 */ /* 0x000fc40007810000 */
[----:B------:R-:W-:Y:S02]  /*17170*/  FSEL R30, R9, -INF , !P2 ;  /* 0xff800000091e7808 */ /* 0x000fe40005000000 */
[----:B------:R-:W-:Y:S02]  /*17180*/  FMNMX.FTZ R3, R31, R3, !PT ;  /* 0x000000031f037209 */ /* 0x000fe40007810000 */
[----:B------:R-:W-:Y:S02]  /*17190*/  FSEL R29, R29, -INF , !P6 ;  /* 0xff8000001d1d7808 */ /* 0x000fe40007000000 */
[----:B------:R-:W-:Y:S02]  /*171a0*/  FMNMX.FTZ R4, R32, R5, !PT ;  /* 0x0000000520047209 */ /* 0x000fe40007810000 */
[----:B------:R-:W-:Y:S02]  /*171b0*/  FMNMX.FTZ R3, R30, R3, !PT ;  /* 0x000000031e037209 */ /* 0x000fe40007810000 */
[----:B------:R-:W-:-:S02]  /*171c0*/  FSEL R28, R49, -INF , !P5 ;  /* 0xff800000311c7808 */ /* 0x000fc40006800000 */
[----:B------:R-:W-:Y:S01]  /*171d0*/  FMNMX.FTZ R4, R29, R4, !PT ;  /* 0x000000041d047209 */ /* 0x000fe20007810000 */
[----:B------:R-:W2:Y:S01]  /*171e0*/  SHFL.BFLY PT, R49, R3, 0x2, 0x1f ;  /* 0x0c401f0003317f89 */ /* 0x000ea200000e0000 */
[----:B------:R-:W-:Y:S02]  /*171f0*/  FSEL R9, R37, -INF , !P3 ;  /* 0xff80000025097808 */ /* 0x000fe40005800000 */
[----:B------:R-:W-:Y:S02]  /*17200*/  FMNMX.FTZ R4, R28, R4, !PT ;  /* 0x000000041c047209 */ /* 0x000fe40007810000 */
[----:B-1----:R-:W-:Y:S02]  /*17210*/  FMNMX.FTZ R5, R2, R36, !PT ;  /* 0x0000002402057209 */ /* 0x002fe40007810000 */
[----:B------:R-:W-:-:S05]  /*17220*/  FMNMX.FTZ R2, R9, R4, !PT ;  /* 0x0000000409027209 */ /* 0x000fca0007810000 */
[----:B------:R-:W1:Y:S04]  /*17230*/  SHFL.BFLY PT, R36, R2, 0x2, 0x1f ;  /* 0x0c401f0002247f89 */ /* 0x000e6800000e0000 */
[----:B------:R-:W1:Y:S01]  /*17240*/  SHFL.BFLY PT, R37, R5, 0x1, 0x1f ;  /* 0x0c201f0005257f89 */ /* 0x000e6200000e0000 */
[----:B--2---:R-:W-:-:S05]  /*17250*/  FMNMX.FTZ R4, R3, R49, !PT ;  /* 0x0000003103047209 */ /* 0x004fca0007810000 */
[----:B------:R-:W2:Y:S01]  /*17260*/  SHFL.BFLY PT, R49, R4, 0x1, 0x1f ;  /* 0x0c201f0004317f89 */ /* 0x000ea200000e0000 */
[----:B------:R-:W-:Y:S01]  /*17270*/  IMAD.MOV.U32 R200, RZ, RZ, R213 ;  /* 0x000000ffffc87224 */ /* 0x000fe200078e00d5 */
[----:B-1----:R-:W-:Y:S02]  /*17280*/  FMNMX.FTZ R3, R2, R36, !PT ;  /* 0x0000002402037209 */ /* 0x002fe40007810000 */
[----:B------:R-:W-:-:S03]  /*17290*/  FMNMX.FTZ R213, R5, R37, !PT ;  /* 0x0000002505d57209 */ /* 0x000fc60007810000 */
[----:B------:R-:W1:Y:S01]  /*172a0*/  SHFL.BFLY PT, R5, R3, 0x1, 0x1f ;  /* 0x0c201f0003057f89 */ /* 0x000e6200000e0000 */
[----:B------:R-:W-:Y:S01]  /*172b0*/  FSETP.NEU.FTZ.AND P4, PT, R213, -INF , PT ;  /* 0xff800000d500780b */ /* 0x000fe20003f9d000 */
[----:B------:R-:W-:Y:S01]  /*172c0*/  FMUL.FTZ R2, R0, R213 ;  /* 0x000000d500027220 */ /* 0x000fe20000410000 */
[----:B------:R-:W-:-:S04]  /*172d0*/  IMAD.MOV.U32 R198, RZ, RZ, R239 ;  /* 0x000000ffffc67224 */ /* 0x000fc800078e00ef */
        /* <DEDUP_REMOVED lines=12> */
[----:B------:R-:W-:-:S02]  /*173a0*/  MOV R161, R238 ;  /* 0x000000ee00a17202 */ /* 0x000fc40000000f00 */
[----:B-1----:R-:W-:Y:S02]  /*173b0*/  FMNMX.FTZ R238, R3, R5, !PT ;  /* 0x0000000503ee7209 */ /* 0x002fe40007810000 */
        /* <DEDUP_REMOVED lines=10> */
[-CC-:B------:R-:W-:Y:S01]  /*17460*/  FFMA.FTZ R27, R25, R0.reuse, -R2.reuse ;  /* 0x00000000191b7223 */ /* 0x180fe20000010802 */
[-CC-:B------:R-:W-:Y:S01]  /*17470*/  FFMA.FTZ R84, R23, R0.reuse, -R2.reuse ;  /* 0x0000000017547223 */ /* 0x180fe20000010802 */
[-CC-:B------:R-:W-:Y:S01]  /*17480*/  FFMA.FTZ R100, R22, R0.reuse, -R2.reuse ;  /* 0x0000000016647223 */ /* 0x180fe20000010802 */
[----:B------:R-:W-:Y:S01]  /*17490*/  FFMA.FTZ R34, R34, R0, -R2 ;  /* 0x0000000022227223 */ /* 0x000fe20000010802 */
[----:B-1----:R-:W-:-:S06]  /*174a0*/  FMUL.FTZ R3, R0, R10 ;  /* 0x0000000a00037220 */ /* 0x002fcc0000410000 */
[----:B------:R-:W1:Y:S01]  /*174b0*/  MUFU.EX2 R3, R3 ;  /* 0x0000000300037308 */ /* 0x000e620000000800 */
[-CC-:B------:R-:W-:Y:S01]  /*174c0*/  FFMA.FTZ R101, R32, R0.reuse, -R2.reuse ;  /* 0x0000000020657223 */ /* 0x180fe20000010802 */
[-CC-:B------:R-:W-:Y:S01]  /*174d0*/  FFMA.FTZ R112, R29, R0.reuse, -R2.reuse ;  /* 0x000000001d707223 */ /* 0x180fe20000010802 */
[-CC-:B------:R-:W-:Y:S01]  /*174e0*/  FFMA.FTZ R128, R28, R0.reuse, -R2.reuse ;  /* 0x000000001c807223 */ /* 0x180fe20000010802 */
[-C--:B------:R-:W-:Y:S01]  /*174f0*/  FFMA.FTZ R129, R9, R0.reuse, -R2 ;  /* 0x0000000009817223 */ /* 0x080fe20000010802 */
[----:B------:R-:W-:Y:S01]  /*17500*/  FSEL R9, R213, RZ, P4 ;  /* 0x000000ffd5097208 */ /* 0x000fe20002000000 */
[----:B------:R-:W-:Y:S01]  /*17510*/  FFMA.FTZ R2, R24, R0, -R4 ;  /* 0x0000000018027223 */ /* 0x000fe20000010804 */
[----:B------:R-:W-:-:S03]  /*17520*/  FSEL R10, R238, RZ, P3 ;  /* 0x000000ffee0a7208 */ /* 0x000fc60001800000 */
[----:B------:R-:W-:Y:S01]  /*17530*/  FADD.FTZ R11, R134, -R9 ;  /* 0x80000009860b7221 */ /* 0x000fe20000010000 */
[-C--:B------:R-:W-:Y:S01]  /*17540*/  FFMA.FTZ R9, R48, R0.reuse, -R4 ;  /* 0x0000000030097223 */ /* 0x080fe20000010804 */
[----:B------:R-:W-:Y:S01]  /*17550*/  FADD.FTZ R10, R135, -R10 ;  /* 0x8000000a870a7221 */ /* 0x000fe20000010000 */
[----:B------:R-:W-:Y:S01]  /*17560*/  MUFU.EX2 R2, R2 ;  /* 0x0000000200027308 */ /* 0x000fe20000000800 */
[-CC-:B------:R-:W-:Y:S01]  /*17570*/  FFMA.FTZ R133, R35, R0.reuse, -R4.reuse ;  /* 0x0000000023857223 */ /* 0x180fe20000010804 */
[-CC-:B------:R-:W-:Y:S01]  /*17580*/  FFMA.FTZ R134, R33, R0.reuse, -R4.reuse ;  /* 0x0000000021867223 */ /* 0x180fe20000010804 */
[-CC-:B------:R-:W-:Y:S01]  /*17590*/  FFMA.FTZ R113, R31, R0.reuse, -R4.reuse ;  /* 0x000000001f717223 */ /* 0x180fe20000010804 */
[----:B------:R-:W-:Y:S01]  /*175a0*/  FFMA.FTZ R117, R30, R0, -R4 ;  /* 0x000000001e757223 */ /* 0x000fe20000010804 */
[C---:B------:R-:W-:Y:S01]  /*175b0*/  FMUL.FTZ R22, R0.reuse, R11 ;  /* 0x0000000b00167220 */ /* 0x040fe20000410000 */
[----:B------:R-:W-:Y:S01]  /*175c0*/  FMUL.FTZ R29, R0, R10 ;  /* 0x0000000a001d7220 */ /* 0x000fe20000410000 */
[----:B-1----:R-:W-:Y:S01]  /*175d0*/  FFMA.FTZ R4, R187, R3, R6 ;  /* 0x00000003bb047223 */ /* 0x002fe20000010006 */
[----:B------:R1:W2:Y:S01]  /*175e0*/  MUFU.EX2 R0, R9 ;  /* 0x0000000900007308 */ /* 0x0002a20000000800 */
[----:B------:R-:W-:-:S07]  /*175f0*/  IMAD.MOV.U32 R187, RZ, RZ, R202 ;  /* 0x000000ffffbb7224 */ /* 0x000fce00078e00ca */
[----:B------:R4:W4:Y:S01]  /*17600*/  MUFU.EX2 R8, R132 ;  /* 0x0000008400087308 */ /* 0x0009220000000800 */
[----:B-1----:R-:W-:Y:S01]  /*17610*/  FADD.FTZ R9, R5, R4 ;  /* 0x0000000405097221 */ /* 0x002fe20000010000 */
[----:B---3--:R-:W-:-:S06]  /*17620*/  LOP3.LUT R4, R181, R188, RZ, 0x3c, !PT ;  /* 0x000000bcb5047212 */ /* 0x008fcc00078e3cff */
[----:B------:R-:W1:Y:S01]  /*17630*/  MUFU.EX2 R7, R136 ;  /* 0x0000008800077308 */ /* 0x000e620000000800 */
[----:B------:R-:W-:Y:S01]  /*17640*/  IMAD.MOV.U32 R202, RZ, RZ, R200 ;  /* 0x000000ffffca7224 */ /* 0x000fe200078e00c8 */
[----:B--2---:R-:W-:Y:S01]  /*17650*/  F2FP.BF16.F32.PACK_AB R85, R0, R2 ;  /* 0x000000020055723e */ /* 0x004fe200000010ff */
[----:B------:R-:W2:Y:S01]  /*17660*/  LDL.LU.64 R180, [R1+0xa0] ;  /* 0x0000a00001b47983 */ /* 0x000ea20000300a00 */
[----:B----4-:R-:W-:Y:S02]  /*17670*/  LOP3.LUT R4, R4, R173, RZ, 0x3c, !PT ;  /* 0x000000ad04047212 */ /* 0x010fe400078e3cff */
[----:B------:R-:W-:Y:S01]  /*17680*/  F2FP.BF16.F32.PACK_AB R132, R5, R6 ;  /* 0x000000060584723e */ /* 0x000fe200000010ff */
[----:B------:R-:W-:Y:S02]  /*17690*/  FADD.FTZ R5, R2, R9 ;  /* 0x0000000902057221 */ /* 0x000fe40000010000 */
[----:B------:R-:W-:-:S04]  /*176a0*/  IMAD.WIDE.U32 R36, R4, -0x326172a9, RZ ;  /* 0xcd9e8d5704247825 */ /* 0x000fc800078e00ff */
[----:B------:R-:W-:Y:S02]  /*176b0*/  IMAD.MOV.U32 R200, RZ, RZ, R186 ;  /* 0x000000ffffc87224 */ /* 0x000fe400078e00ba */
[----:B------:R-:W-:Y:S02]  /*176c0*/  IMAD.MOV.U32 R186, RZ, RZ, R116 ;  /* 0x000000ffffba7224 */ /* 0x000fe400078e0074 */
[----:B------:R-:W-:Y:S01]  /*176d0*/  FADD.FTZ R116, R0, R5 ;  /* 0x0000000500747221 */ /* 0x000fe20000010000 */
[----:B------:R-:W-:Y:S01]  /*176e0*/  LOP3.LUT R0, R37, R208, R178, 0x96, !PT ;  /* 0x000000d025007212 */ /* 0x000fe200078e96b2 */
[----:B------:R-:W-:-:S04]  /*176f0*/  FADD.FTZ R10, R8, R68 ;  /* 0x00000044080a7221 */ /* 0x000fc80000010000 */
[----:B------:R-:W-:Y:S01]  /*17700*/  IMAD.WIDE.U32 R48, R0, -0x2daee0ad, RZ ;  /* 0xd2511f5300307825 */ /* 0x000fe200078e00ff */
[----:B------:R-:W-:-:S03]  /*17710*/  LOP3.LUT R0, R245, R207, R36, 0x96, !PT ;  /* 0x000000cff5007212 */ /* 0x000fc600078e9624 */
[C---:B-1----:R-:W-:Y:S01]  /*17720*/  FADD.FTZ R20, R7.reuse, R10 ;  /* 0x0000000a07147221 */ /* 0x042fe20000010000 */
        /* <DEDUP_REMOVED lines=24> */
[----:B------:R-:W3:Y:S01]  /*178b0*/  MUFU.EX2 R2, R177 ;  /* 0x000000b100027308 */ /* 0x000ee20000000800 */
        /* <DEDUP_REMOVED lines=11> */
[----:B---3--:R-:W-:-:S04]  /*17970*/  FADD.FTZ R4, R2, R9 ;  /* 0x0000000902047221 */ /* 0x008fc80000010000 */
[----:B----4-:R-:W-:-:S04]  /*17980*/  FADD.FTZ R4, R8, R4 ;  /* 0x0000000408047221 */ /* 0x010fc80000010000 */
[----:B-1----:R-:W-:-:S05]  /*17990*/  FADD.FTZ R4, R6, R4 ;  /* 0x0000000406047221 */ /* 0x002fca0000010000 */
[----:B------:R1:W-:Y:S04]  /*179a0*/  STL [R1+0xac], R4 ;  /* 0x0000ac0401007387 */ /* 0x0003e80000100800 */
[----:B------:R-:W3:Y:S01]  /*179b0*/  LDL.LU R197, [R1+0x80] ;  /* 0x0000800001c57983 */ /* 0x000ee20000300800 */
[----:B------:R-:W-:Y:S02]  /*179c0*/  ISETP.GE.U32.AND P5, PT, R218, R0, PT ;  /* 0x00000000da00720c */ /* 0x000fe40003fa6070 */
[----:B------:R-:W-:Y:S01]  /*179d0*/  F2FP.BF16.F32.PACK_AB R7, R2, R7 ;  /* 0x000000070207723e */ /* 0x000fe200000010ff */
[----:B------:R4:W-:Y:S08]  /*179e0*/  MUFU.EX2 R0, R53 ;  /* 0x0000003500007308 */ /* 0x0009f00000000800 */
[----:B------:R-:W1:Y:S08]  /*179f0*/  MUFU.EX2 R2, R22 ;  /* 0x0000001600027308 */ /* 0x000e700000000800 */
[----:B------:R-:W1:Y:S01]  /*17a00*/  MUFU.EX2 R22, R64 ;  /* 0x0000004000167308 */ /* 0x000e620000000800 */
[----:B------:R-:W-:-:S02]  /*17a10*/  MOV R201, R161 ;  /* 0x000000a100c97202 */ /* 0x000fc40000000f00 */
[C---:B----4-:R-:W-:Y:S02]  /*17a20*/  PRMT R53, R137.reuse, 0x7610, R53 ;  /* 0x0000761089357816 */ /* 0x050fe40000000035 */
[----:B------:R-:W-:Y:S02]  /*17a30*/  PRMT R52, R137, 0x7632, R52 ;  /* 0x0000763289347816 */ /* 0x000fe40000000034 */
[----:B-1----:R-:W-:Y:S01]  /*17a40*/  SHF.R.U32.HI R4, RZ, 0x8, R11 ;  /* 0x00000008ff047819 */ /* 0x002fe2000001160b */
[----:B------:R-:W-:Y:S02]  /*17a50*/  @!P4 HFMA2.BF16_V2 R138, -RZ.H0_H0, RZ.H0_H0, -R53.H0_H0 ;  /* 0x200000ffff8ac231 */ /* 0x000fe40000340935 */
[----:B------:R-:W-:Y:S01]  /*17a60*/  FFMA.FTZ R26, R201, R2, R0 ;  /* 0x00000002c91a7223 */ /* 0x000fe20000010000 */
[----:B------:R-:W-:Y:S01]  /*17a70*/  @!P2 HFMA2.BF16_V2 R135, -RZ.H0_H0, RZ.H0_H0, -R52.H0_H0 ;  /* 0x200000ffff87a231 */ /* 0x000fe20000340934 */
[----:B------:R-:W-:Y:S02]  /*17a80*/  LOP3.LUT R4, R4, 0xffff, RZ, 0xc0, !PT ;  /* 0x0000ffff04047812 */ /* 0x000fe400078ec0ff */
[----:B------:R-:W-:-:S02]  /*17a90*/  PRMT R161, R53, 0x5410, R52 ;  /* 0x0000541035a17816 */ /* 0x000fc40000000034 */
[----:B------:R-:W-:Y:S02]  /*17aa0*/  F2FP.BF16.F32.PACK_AB R0, R22, R0 ;  /* 0x000000001600723e */ /* 0x000fe400000010ff */
[----:B------:R-:W-:Y:S02]  /*17ab0*/  @!P4 PRMT R53, R138, 0x5410, RZ ;  /* 0x000054108a35c816 */ /* 0x000fe400000000ff */
[----:B------:R-:W-:Y:S02]  /*17ac0*/  PRMT R64, R0, 0x7632, R64 ;  /* 0x0000763200407816 */ /* 0x000fe40000000040 */
[----:B------:R-:W-:Y:S02]  /*17ad0*/  @!P2 PRMT R52, R135, 0x5410, RZ ;  /* 0x000054108734a816 */ /* 0x000fe400000000ff */
[C---:B------:R-:W-:Y:S02]  /*17ae0*/  ISETP.GE.U32.AND P4, PT, R218.reuse, R5, PT ;  /* 0x00000005da00720c */ /* 0x040fe40003f86070 */
[----:B------:R-:W-:Y:S01]  /*17af0*/  ISETP.GE.U32.AND P2, PT, R218, R4, PT ;  /* 0x00000004da00720c */ /* 0x000fe20003f46070 */
[----:B------:R-:W-:Y:S01]  /*17b00*/  IMAD.WIDE.U32 R4, R21, -0x2daee0ad, RZ ;  /* 0xd2511f5315047825 */ /* 0x000fe200078e00ff */
[----:B------:R-:W-:-:S03]  /*17b10*/  PRMT R35, R0, 0x7610, R35 ;  /* 0x0000761000237816 */ /* 0x000fc60000000023 */
[----:B------:R-:W-:Y:S01]  /*17b20*/  @!P6 HFMA2.BF16_V2 R156, -RZ.H0_H0, RZ.H0_H0, -R64.H0_H0 ;  /* 0x200000ffff9ce231 */ /* 0x000fe20000340940 */
[----:B------:R-:W-:Y:S02]  /*17b30*/  F2FP.BF16.F32.PACK_AB R28, R6, R8 ;  /* 0x00000008061c723e */ /* 0x000fe400000010ff */
[----:B------:R-:W-:Y:S02]  /*17b40*/  LOP3.LUT R0, R20, 0xff, RZ, 0xc0, !PT ;  /* 0x000000ff14007812 */ /* 0x000fe400078ec0ff */
[----:B------:R-:W-:Y:S02]  /*17b50*/  LOP3.LUT R6, R5, R247, R10, 0x96, !PT ;  /* 0x000000f705067212 */ /* 0x000fe400078e960a */
[----:B------:R-:W-:Y:S02]  /*17b60*/  PRMT R135, R35, 0x5410, R64 ;  /* 0x0000541023877816 */ /* 0x000fe40000000040 */
[----:B------:R-:W-:Y:S02]  /*17b70*/  @!P6 PRMT R64, R156, 0x5410, RZ ;  /* 0x000054109c40e816 */ /* 0x000fe400000000ff */
[----:B------:R-:W-:-:S02]  /*17b80*/  ISETP.GE.U32.AND P6, PT, R218, R0, PT ;  /* 0x00000000da00720c */ /* 0x000fc40003fc6070 */
[----:B------:R-:W-:Y:S01]  /*17b90*/  SHF.R.U32.HI R0, RZ, 0x10, R6 ;  /* 0x00000010ff007819 */ /* 0x000fe20000011606 */
[----:B------:R-:W-:-:S03]  /*17ba0*/  @!P3 HFMA2.BF16_V2 R139, -RZ.H0_H0, RZ.H0_H0, -R35.H0_H0 ;  /* 0x200000ffff8bb231 */ /* 0x000fc60000340923 */
[----:B------:R-:W-:Y:S02]  /*17bb0*/  LOP3.LUT R0, R0, 0xff, RZ, 0xc0, !PT ;  /* 0x000000ff00007812 */ /* 0x000fe400078ec0ff */
[----:B------:R-:W-:Y:S01]  /*17bc0*/  @!P3 PRMT R35, R139, 0x5410, RZ ;  /* 0x000054108b23b816 */ /* 0x000fe200000000ff */
[----:B------:R-:W-:Y:S01]  /*17bd0*/  MUFU.EX2 R23, R27 ;  /* 0x0000001b00177308 */ /* 0x000fe20000000800 */
[----:B------:R-:W-:-:S07]  /*17be0*/  ISETP.GE.U32.AND P3, PT, R218, R0, PT ;  /* 0x00000000da00720c */ /* 0x000fce0003f66070 */
[----:B------:R-:W1:Y:S01]  /*17bf0*/  MUFU.EX2 R0, R29 ;  /* 0x0000001d00007308 */ /* 0x000e620000000800 */
[----:B------:R-:W-:-:S07]  /*17c00*/  PRMT R68, R24, 0x7632, R68 ;  /* 0x0000763218447816 */ /* 0x000fce0000000044 */
[----:B------:R4:W-:Y:S01]  /*17c10*/  MUFU.EX2 R30, R65 ;  /* 0x00000041001e7308 */ /* 0x0009e20000000800 */
[----:B------:R-:W-:Y:S02]  /*17c20*/  IMAD.MOV.U32 R192, RZ, RZ, R200 ;  /* 0x000000ffffc07224 */ /* 0x000fe400078e00c8 */
[----:B------:R-:W-:Y:S02]  /*17c30*/  @!P2 HFMA2.BF16_V2 R157, -RZ.H0_H0, RZ.H0_H0, -R68.H0_H0 ;  /* 0x200000ffff9da231 */ /* 0x000fe40000340944 */
[----:B------:R-:W-:Y:S02]  /*17c40*/  IMAD.MOV.U32 R200, RZ, RZ, R241 ;  /* 0x000000ffffc87224 */ /* 0x000fe400078e00f1 */
[-C--:B------:R-:W-:Y:S01]  /*17c50*/  FMUL.FTZ R185, R82, R2.reuse ;  /* 0x0000000252b97220 */ /* 0x080fe20000410000 */
[----:B------:R-:W-:Y:S02]  /*17c60*/  IMAD.MOV.U32 R201, RZ, RZ, R222 ;  /* 0x000000ffffc97224 */ /* 0x000fe400078e00de */
[----:B------:R-:W-:Y:S01]  /*17c70*/  FMUL.FTZ R184, R83, R2 ;  /* 0x0000000253b87220 */ /* 0x000fe20000410000 */
[----:B------:R-:W-:-:S02]  /*17c80*/  IMAD.MOV.U32 R196, RZ, RZ, R191 ;  /* 0x000000ffffc47224 */ /* 0x000fc400078e00bf */
[-C--:B------:R-:W-:Y:S01]  /*17c90*/  FMUL.FTZ R137, R98, R2.reuse ;  /* 0x0000000262897220 */ /* 0x080fe20000410000 */
[-C--:B------:R-:W-:Y:S01]  /*17ca0*/  FMUL.FTZ R136, R99, R2.reuse ;  /* 0x0000000263887220 */ /* 0x080fe20000410000 */
[----:B----4-:R-:W-:Y:S02]  /*17cb0*/  PRMT R65, R24, 0x7610, R65 ;  /* 0x0000761018417816 */ /* 0x010fe40000000041 */
[----:B------:R4:W2:Y:S03]  /*17cc0*/  MUFU.EX2 R24, R69 ;  /* 0x0000004500187308 */ /* 0x0008a60000000800 */
[----:B------:R-:W-:Y:S02]  /*17cd0*/  @!P5 HFMA2.BF16_V2 R160, -RZ.H0_H0, RZ.H0_H0, -R65.H0_H0 ;  /* 0x200000ffffa0d231 */ /* 0x000fe40000340941 */
[-C--:B------:R-:W-:Y:S01]  /*17ce0*/  FMUL.FTZ R222, R70, R2.reuse ;  /* 0x0000000246de7220 */ /* 0x080fe20000410000 */
[----:B------:R-:W-:Y:S01]  /*17cf0*/  IMAD.MOV.U32 R183, RZ, RZ, R214 ;  /* 0x000000ffffb77224 */ /* 0x000fe200078e00d6 */
[----:B------:R-:W-:Y:S01]  /*17d00*/  PRMT R70, R65, 0x5410, R68 ;  /* 0x0000541041467816 */ /* 0x000fe20000000044 */
[-C--:B------:R-:W-:Y:S01]  /*17d10*/  FMUL.FTZ R214, R86, R2.reuse ;  /* 0x0000000256d67220 */ /* 0x080fe20000410000 */
[-C--:B------:R-:W-:Y:S01]  /*17d20*/  FMUL.FTZ R138, R102, R2.reuse ;  /* 0x00000002668a7220 */ /* 0x080fe20000410000 */
[-C--:B------:R-:W-:Y:S01]  /*17d30*/  FMUL.FTZ R9, R103, R2.reuse ;  /* 0x0000000267097220 */ /* 0x080fe20000410000 */
[-C--:B------:R-:W-:Y:S01]  /*17d40*/  FMUL.FTZ R83, R130, R2.reuse ;  /* 0x0000000282537220 */ /* 0x080fe20000410000 */
[----:B------:R-:W-:Y:S01]  /*17d50*/  FMUL.FTZ R82, R131, R2 ;  /* 0x0000000283527220 */ /* 0x000fe20000410000 */
[----:B------:R-:W-:Y:S01]  /*17d60*/  @!P5 PRMT R65, R160, 0x5410, RZ ;  /* 0x00005410a041d816 */ /* 0x000fe200000000ff */
[----:B------:R-:W-:Y:S01]  /*17d70*/  IMAD.MOV.U32 R10, RZ, RZ, R196 ;  /* 0x000000ffff0a7224 */ /* 0x000fe200078e00c4 */
[----:B------:R-:W-:Y:S01]  /*17d80*/  @!P2 PRMT R68, R157, 0x5410, RZ ;  /* 0x000054109d44a816 */ /* 0x000fe200000000ff */
[----:B------:R-:W-:-:S02]  /*17d90*/  IMAD.MOV.U32 R245, RZ, RZ, R201 ;  /* 0x000000fffff57224 */ /* 0x000fc400078e00c9 */
[-C--:B-1----:R-:W-:Y:S01]  /*17da0*/  FMUL.FTZ R152, R152, R0.reuse ;  /* 0x0000000098987220 */ /* 0x082fe20000410000 */
        /* <DEDUP_REMOVED lines=8> */
[----:B----4-:R-:W-:Y:S02]  /*17e30*/  IMAD.MOV.U32 R69, RZ, RZ, R164 ;  /* 0x000000ffff457224 */ /* 0x010fe400078e00a4 */
        /* <DEDUP_REMOVED lines=29> */
[----:B------:R-:W-:Y:S01]  /*18010*/  MOV R203, R217 ;  /* 0x000000d900cb7202 */ /* 0x000fe20000000f00 */
        /* <DEDUP_REMOVED lines=8> */
[----:B------:R-:W-:Y:S01]  /*180a0*/  FMUL.FTZ R171, R171, R2 ;  /* 0x00000002abab7220 */ /* 0x000fe20000410000 */
[----:B--2---:R-:W-:Y:S01]  /*180b0*/  LOP3.LUT R25, R37, R208, R180, 0x96, !PT ;  /* 0x000000d025197212 */ /* 0x004fe200078e96b4 */
        /* <DEDUP_REMOVED lines=18> */
[----:B------:R-:W-:-:S02]  /*181e0*/  F2FP.BF16.F32.PACK_AB R2, R24, R30 ;  /* 0x0000001e1802723e */ /* 0x000fc400000010ff */
[----:B------:R-:W-:Y:S02]  /*181f0*/  PRMT R32, R7, 0x7610, R32 ;  /* 0x0000761007207816 */ /* 0x000fe40000000020 */
[C---:B------:R-:W-:Y:S01]  /*18200*/  PRMT R39, R2.reuse, 0x7610, R39 ;  /* 0x0000761002277816 */ /* 0x040fe20000000027 */
[----:B------:R1:W-:Y:S01]  /*18210*/  MUFU.EX2 R41, R80 ;  /* 0x0000005000297308 */ /* 0x0003e20000000800 */
[----:B------:R-:W-:Y:S01]  /*18220*/  FMUL.FTZ R139, R43, R3 ;  /* 0x000000032b8b7220 */ /* 0x000fe20000410000 */
[----:B------:R-:W-:Y:S02]  /*18230*/  PRMT R40, R2, 0x7632, R40 ;  /* 0x0000763202287816 */ /* 0x000fe40000000028 */
[----:B------:R-:W-:Y:S01]  /*18240*/  @!P6 HFMA2.BF16_V2 R43, -RZ.H0_H0, RZ.H0_H0, -R39.H0_H0 ;  /* 0x200000ffff2be231 */ /* 0x000fe20000340927 */
[----:B------:R-:W-:Y:S01]  /*18250*/  PRMT R29, R7, 0x7632, R29 ;  /* 0x00007632071d7816 */ /* 0x000fe2000000001d */
[----:B------:R-:W-:Y:S01]  /*18260*/  IMAD.MOV.U32 R119, RZ, RZ, R204 ;  /* 0x000000ffff777224 */ /* 0x000fe200078e00cc */
[----:B------:R-:W-:-:S02]  /*18270*/  PRMT R57, R39, 0x5410, R40 ;  /* 0x0000541027397816 */ /* 0x000fc40000000028 */
[----:B------:R-:W-:Y:S01]  /*18280*/  PRMT R204, R32, 0x5410, R29 ;  /* 0x0000541020cc7816 */ /* 0x000fe2000000001d */
[----:B-1----:R-:W-:Y:S02]  /*18290*/  IMAD.MOV.U32 R80, RZ, RZ, R138 ;  /* 0x000000ffff507224 */ /* 0x002fe400078e008a */
[----:B------:R-:W-:Y:S01]  /*182a0*/  FMUL.FTZ R138, R42, R3 ;  /* 0x000000032a8a7220 */ /* 0x000fe20000410000 */
[----:B------:R-:W-:Y:S01]  /*182b0*/  @!P6 PRMT R39, R43, 0x5410, RZ ;  /* 0x000054102b27e816 */ /* 0x000fe200000000ff */
[-C--:B---3--:R-:W-:Y:S01]  /*182c0*/  FFMA.FTZ R27, R197, R0.reuse, R23 ;  /* 0x00000000c51b7223 */ /* 0x088fe20000010017 */
[----:B------:R-:W-:Y:S01]  /*182d0*/  FMUL.FTZ R197, R73, R0 ;  /* 0x0000000049c57220 */ /* 0x000fe20000410000 */
[----:B------:R-:W-:-:S04]  /*182e0*/  LOP3.LUT R0, R6, 0xff, RZ, 0xc0, !PT ;  /* 0x000000ff06007812 */ /* 0x000fc800078ec0ff */
[----:B------:R-:W-:Y:S02]  /*182f0*/  ISETP.GE.U32.AND P5, PT, R218, R0, PT ;  /* 0x00000000da00720c */ /* 0x000fe40003fa6070 */
[----:B------:R-:W-:-:S04]  /*18300*/  SHF.R.U32.HI R0, RZ, 0x18, R6 ;  /* 0x00000018ff007819 */ /* 0x000fc80000011606 */
[----:B------:R-:W-:Y:S02]  /*18310*/  ISETP.GE.U32.AND P2, PT, R218, R0, PT ;  /* 0x00000000da00720c */ /* 0x000fe40003f46070 */
[----:B------:R-:W-:Y:S02]  /*18320*/  LOP3.LUT R0, R6, 0xffff, RZ, 0xc0, !PT ;  /* 0x0000ffff06007812 */ /* 0x000fe400078ec0ff */
[----:B------:R-:W2:Y:S03]  /*18330*/  LDL.LU.64 R6, [R1+0x48] ;  /* 0x0000480001067983 */ /* 0x000ea60000300a00 */
[----:B------:R-:W-:-:S05]  /*18340*/  @!P5 HFMA2.BF16_V2 R42, -RZ.H0_H0, RZ.H0_H0, -R32.H0_H0 ;  /* 0x200000ffff2ad231 */ /* 0x000fca0000340920 */
[----:B------:R-:W-:Y:S02]  /*18350*/  @!P5 PRMT R32, R42, 0x5410, RZ ;  /* 0x000054102a20d816 */ /* 0x000fe400000000ff */
[----:B------:R-:W3:Y:S01]  /*18360*/  LDL.LU.64 R42, [R1+0x40] ;  /* 0x00004000012a7983 */ /* 0x000ee20000300a00 */
[----:B------:R-:W-:Y:S02]  /*18370*/  MOV R56, R221 ;  /* 0x000000dd00387202 */ /* 0x000fe40000000f00 */
[----:B------:R-:W1:Y:S01]  /*18380*/  MUFU.EX2 R221, R81 ;  /* 0x0000005100dd7308 */ /* 0x000e620000000800 */
[----:B------:R-:W-:Y:S01]  /*18390*/  SHF.R.U32.HI R0, RZ, 0x8, R0 ;  /* 0x00000008ff007819 */ /* 0x000fe20000011600 */
[----:B------:R-:W-:-:S03]  /*183a0*/  @!P4 HFMA2.BF16_V2 R38, -RZ.H0_H0, RZ.H0_H0, -R40.H0_H0 ;  /* 0x200000ffff26c231 */ /* 0x000fc60000340928 */
[----:B------:R-:W-:Y:S02]  /*183b0*/  LOP3.LUT R0, R0, 0xffff, RZ, 0xc0, !PT ;  /* 0x0000ffff00007812 */ /* 0x000fe400078ec0ff */
[----:B------:R-:W-:Y:S02]  /*183c0*/  @!P4 PRMT R40, R38, 0x5410, RZ ;  /* 0x000054102628c816 */ /* 0x000fe400000000ff */
[----:B------:R-:W-:Y:S01]  /*183d0*/  ISETP.GE.U32.AND P4, PT, R218, R0, PT ;  /* 0x00000000da00720c */ /* 0x000fe20003f86070 */
[----:B------:R-:W-:Y:S01]  /*183e0*/  IMAD.MOV.U32 R98, RZ, RZ, R198 ;  /* 0x000000ffff627224 */ /* 0x000fe200078e00c6 */
[----:B------:R-:W-:Y:S01]  /*183f0*/  MOV R87, R187 ;  /* 0x000000bb00577202 */ /* 0x000fe20000000f00 */
[----:B------:R-:W-:Y:S01]  /*18400*/  IMAD.MOV.U32 R31, RZ, RZ, R203 ;  /* 0x000000ffff1f7224 */ /* 0x000fe200078e00cb */
[----:B-1----:R-:W-:Y:S01]  /*18410*/  F2FP.BF16.F32.PACK_AB R0, R221, R41 ;  /* 0x00000029dd00723e */ /* 0x002fe200000010ff */
[----:B------:R-:W-:Y:S02]  /*18420*/  IMAD.MOV.U32 R67, RZ, RZ, R202 ;  /* 0x000000ffff437224 */ /* 0x000fe400078e00ca */
[-C--:B------:R-:W-:Y:S01]  /*18430*/  FMUL.FTZ R154, R154, R3.reuse ;  /* 0x000000039a9a7220 */ /* 0x080fe20000410000 */
[----:B------:R-:W-:Y:S01]  /*18440*/  IMAD.MOV.U32 R115, RZ, RZ, R186 ;  /* 0x000000ffff737224 */ /* 0x000fe200078e00ba */
[C---:B------:R-:W-:Y:S01]  /*18450*/  PRMT R38, R0.reuse, 0x7610, R38 ;  /* 0x0000761000267816 */ /* 0x040fe20000000026 */
[-C--:B------:R-:W-:Y:S01]  /*18460*/  FMUL.FTZ R155, R155, R3.reuse ;  /* 0x000000039b9b7220 */ /* 0x080fe20000410000 */
[----:B------:R-:W-:Y:S01]  /*18470*/  PRMT R33, R0, 0x7632, R33 ;  /* 0x0000763200217816 */ /* 0x000fe20000000021 */
        /* <DEDUP_REMOVED lines=29> */
[----:B------:R-:W-:-:S03]  /*18650*/  IMAD.WIDE.U32 R2, R25, -0x2daee0ad, RZ ;  /* 0xd2511f5319027825 */ /* 0x000fc600078e00ff */
[----:B------:R-:W-:Y:S01]  /*18660*/  ISETP.GE.U32.AND P5, PT, R218, R0, PT ;  /* 0x00000000da00720c */ /* 0x000fe20003fa6070 */
[----:B------:R-:W-:Y:S01]  /*18670*/  IMAD.MOV.U32 R79, RZ, RZ, R9 ;  /* 0x000000ffff4f7224 */ /* 0x000fe200078e0009 */
[----:B------:R-:W-:Y:S01]  /*18680*/  LOP3.LUT R9, R4, 0xffff, RZ, 0xc0, !PT ;  /* 0x0000ffff04097812 */ /* 0x000fe200078ec0ff */
[----:B------:R-:W-:Y:S01]  /*18690*/  IMAD.MOV.U32 R118, RZ, RZ, R8 ;  /* 0x000000ffff767224 */ /* 0x000fe200078e0008 */
[--C-:B------:R-:W-:Y:S02]  /*186a0*/  SHF.R.U32.HI R21, RZ, 0x10, R4.reuse ;  /* 0x00000010ff157819 */ /* 0x100fe40000011604 */
[----:B------:R-:W-:Y:S01]  /*186b0*/  SHF.R.U32.HI R8, RZ, 0x18, R4 ;  /* 0x00000018ff087819 */ /* 0x000fe20000011604 */
[----:B------:R-:W-:Y:S02]  /*186c0*/  IMAD.MOV.U32 R81, RZ, RZ, R174 ;  /* 0x000000ffff517224 */ /* 0x000fe400078e00ae */
[----:B------:R-:W-:Y:S01]  /*186d0*/  @!P3 HFMA2.BF16_V2 R45, -RZ.H0_H0, RZ.H0_H0, -R38.H0_H0 ;  /* 0x200000ffff2db231 */ /* 0x000fe20000340926 */
[----:B------:R-:W-:-:S04]  /*186e0*/  PRMT R174, R38, 0x5410, R33 ;  /* 0x0000541026ae7816 */ /* 0x000fc80000000021 */
[----:B------:R-:W-:Y:S01]  /*186f0*/  @!P3 PRMT R38, R45, 0x5410, RZ ;  /* 0x000054102d26b816 */ /* 0x000fe200000000ff */
[----:B------:R-:W-:Y:S02]  /*18700*/  IMAD.MOV.U32 R45, RZ, RZ, R79 ;  /* 0x000000ffff2d7224 */ /* 0x000fe400078e004f */
[----:B------:R-:W-:Y:S02]  /*18710*/  @!P2 HFMA2.BF16_V2 R44, -RZ.H0_H0, RZ.H0_H0, -R33.H0_H0 ;  /* 0x200000ffff2ca231 */ /* 0x000fe40000340921 */
[----:B------:R-:W-:Y:S02]  /*18720*/  IMAD.MOV.U32 R79, RZ, RZ, R160 ;  /* 0x000000ffff4f7224 */ /* 0x000fe400078e00a0 */
[----:B------:R-:W-:Y:S02]  /*18730*/  IMAD.MOV.U32 R160, RZ, RZ, R87 ;  /* 0x000000ffffa07224 */ /* 0x000fe400078e0057 */
[----:B------:R-:W-:Y:S02]  /*18740*/  IMAD.MOV.U32 R87, RZ, RZ, R20 ;  /* 0x000000ffff577224 */ /* 0x000fe400078e0014 */
[----:B------:R-:W-:Y:S01]  /*18750*/  @!P4 HFMA2.BF16_V2 R46, -RZ.H0_H0, RZ.H0_H0, -R29.H0_H0 ;  /* 0x200000ffff2ec231 */ /* 0x000fe2000034091d */
[----:B------:R-:W-:Y:S01]  /*18760*/  @!P2 PRMT R33, R44, 0x5410, RZ ;  /* 0x000054102c21a816 */ /* 0x000fe200000000ff */
[----:B------:R-:W-:-:S02]  /*18770*/  IMAD.MOV.U32 R44, RZ, RZ, R80 ;  /* 0x000000ffff2c7224 */ /* 0x000fc400078e0050 */
[----:B------:R-:W-:Y:S02]  /*18780*/  IMAD.MOV.U32 R80, RZ, RZ, R69 ;  /* 0x000000ffff507224 */ /* 0x000fe400078e0045 */
[----:B------:R-:W-:Y:S01]  /*18790*/  IMAD.MOV.U32 R69, RZ, RZ, R220 ;  /* 0x000000ffff457224 */ /* 0x000fe200078e00dc */
[----:B------:R-:W-:Y:S01]  /*187a0*/  @!P4 PRMT R29, R46, 0x5410, RZ ;  /* 0x000054102e1dc816 */ /* 0x000fe200000000ff */
[----:B------:R1:W-:Y:S01]  /*187b0*/  MUFU.EX2 R220, R96 ;  /* 0x0000006000dc7308 */ /* 0x0003e20000000800 */
[----:B------:R-:W-:Y:S01]  /*187c0*/  PRMT R25, R28, 0x7632, R25 ;  /* 0x000076321c197816 */ /* 0x000fe20000000019 */
[----:B------:R-:W-:Y:S01]  /*187d0*/  IMAD.MOV.U32 R46, RZ, RZ, R130 ;  /* 0x000000ffff2e7224 */ /* 0x000fe200078e0082 */
[----:B-1----:R-:W-:-:S05]  /*187e0*/  MOV R96, R191 ;  /* 0x000000bf00607202 */ /* 0x002fca0000000f00 */
[----:B------:R-:W-:Y:S01]  /*187f0*/  MUFU.EX2 R191, R97 ;  /* 0x0000006100bf7308 */ /* 0x000fe20000000800 */
[----:B------:R-:W-:Y:S02]  /*18800*/  ISETP.GE.U32.AND P2, PT, R218, R8, PT ;  /* 0x00000008da00720c */ /* 0x000fe40003f46070 */
        /* <DEDUP_REMOVED lines=8> */
[----:B------:R-:W-:-:S04]  /*18890*/  IMAD.WIDE.U32 R6, R0, -0x326172a9, RZ ;  /* 0xcd9e8d5700067825 */ /* 0x000fc800078e00ff */
[----:B------:R-:W-:Y:S01]  /*188a0*/  IMAD.MOV.U32 R43, RZ, RZ, R81 ;  /* 0x000000ffff2b7224 */ /* 0x000fe200078e0051 */
[----:B------:R-:W-:Y:S02]  /*188b0*/  LOP3.LUT R0, R7, R182, R4, 0x96, !PT ;  /* 0x000000b607007212 */ /* 0x000fe400078e9604 */
[----:B------:R-:W-:Y:S01]  /*188c0*/  MOV R81, R56 ;  /* 0x0000003800517202 */ /* 0x000fe20000000f00 */
[----:B------:R-:W-:Y:S02]  /*188d0*/  IMAD.MOV.U32 R56, RZ, RZ, R115 ;  /* 0x000000ffff387224 */ /* 0x000fe400078e0073 */
        /* <DEDUP_REMOVED lines=8> */
[----:B------:R-:W-:Y:S02]  /*18960*/  SHF.R.U32.HI R0, RZ, 0x8, R9 ;  /* 0x00000008ff007819 */ /* 0x000fe40000011609 */
[----:B------:R-:W-:Y:S02]  /*18970*/  LOP3.LUT R20, R5, R98, R6, 0x96, !PT ;  /* 0x0000006205147212 */ /* 0x000fe400078e9606 */
[----:B------:R-:W-:Y:S01]  /*18980*/  LOP3.LUT R0, R0, 0xffff, RZ, 0xc0, !PT ;  /* 0x0000ffff00007812 */ /* 0x000fe200078ec0ff */
[----:B------:R-:W-:Y:S01]  /*18990*/  FADD.FTZ R6, R22, R26 ;  /* 0x0000001a16067221 */ /* 0x000fe20000010000 */
[----:B------:R-:W-:Y:S02]  /*189a0*/  LOP3.LUT R4, R3, R250, R4, 0x96, !PT ;  /* 0x000000fa03047212 */ /* 0x000fe400078e9604 */
[----:B------:R-:W-:-:S02]  /*189b0*/  PRMT R26, R28, 0x7610, R26 ;  /* 0x000076101c1a7816 */ /* 0x000fc4000000001a */
[----:B------:R-:W-:Y:S02]  /*189c0*/  LOP3.LUT R3, R2, 0xffff, RZ, 0xc0, !PT ;  /* 0x0000ffff02037812 */ /* 0x000fe400078ec0ff */
[--C-:B------:R-:W-:Y:S02]  /*189d0*/  SHF.R.U32.HI R11, RZ, 0x10, R2.reuse ;  /* 0x00000010ff0b7819 */ /* 0x100fe40000011602 */
[C---:B------:R-:W-:Y:S02]  /*189e0*/  ISETP.GE.U32.AND P6, PT, R218.reuse, R0, PT ;  /* 0x00000000da00720c */ /* 0x040fe40003fc6070 */
[----:B------:R-:W-:Y:S01]  /*189f0*/  SHF.R.U32.HI R2, RZ, 0x18, R2 ;  /* 0x00000018ff027819 */ /* 0x000fe20000011602 */
[----:B------:R-:W1:Y:S01]  /*18a00*/  MUFU.EX2 R0, R84 ;  /* 0x0000005400007308 */ /* 0x000e620000000800 */
[----:B------:R-:W-:Y:S02]  /*18a10*/  @!P5 HFMA2.BF16_V2 R50, -RZ.H0_H0, RZ.H0_H0, -R26.H0_H0 ;  /* 0x200000ffff32d231 */ /* 0x000fe4000034091a */
[----:B------:R-:W-:-:S02]  /*18a20*/  ISETP.GE.U32.AND P4, PT, R218, R2, PT ;  /* 0x00000002da00720c */ /* 0x000fc40003f86070 */
        /* <DEDUP_REMOVED lines=9> */
[C---:B-1----:R-:W-:Y:S01]  /*18ac0*/  F2FP.BF16.F32.PACK_AB R2, R0.reuse, R23 ;  /* 0x000000170002723e */ /* 0x042fe200000010ff */
[----:B------:R-:W-:Y:S01]  /*18ad0*/  FADD.FTZ R23, R0, R27 ;  /* 0x0000001b00177221 */ /* 0x000fe20000010000 */
[----:B------:R-:W-:-:S04]  /*18ae0*/  F2FP.BF16.F32.PACK_AB R0, R191, R220 ;  /* 0x000000dcbf00723e */ /* 0x000fc800000010ff */
[C---:B------:R-:W-:Y:S02]  /*18af0*/  PRMT R28, R0.reuse, 0x7610, R28 ;  /* 0x00007610001c7816 */ /* 0x040fe4000000001c */
[----:B------:R-:W-:Y:S01]  /*18b00*/  PRMT R27, R0, 0x7632, R27 ;  /* 0x00007632001b7816 */ /* 0x000fe2000000001b */
[----:B------:R-:W-:Y:S02]  /*18b10*/  IMAD.MOV.U32 R97, RZ, RZ, R42 ;  /* 0x000000ffff617224 */ /* 0x000fe400078e002a */
[----:B------:R-:W-:Y:S01]  /*18b20*/  @!P5 HFMA2.BF16_V2 R51, -RZ.H0_H0, RZ.H0_H0, -R28.H0_H0 ;  /* 0x200000ffff33d231 */ /* 0x000fe2000034091c */
[----:B------:R-:W-:Y:S01]  /*18b30*/  LOP3.LUT R0, R4, 0xff, RZ, 0xc0, !PT ;  /* 0x000000ff04007812 */ /* 0x000fe200078ec0ff */
[----:B------:R-:W-:Y:S01]  /*18b40*/  IMAD.MOV.U32 R42, RZ, RZ, R131 ;  /* 0x000000ffff2a7224 */ /* 0x000fe200078e0083 */
[----:B------:R-:W-:Y:S02]  /*18b50*/  PRMT R131, R28, 0x5410, R27 ;  /* 0x000054101c837816 */ /* 0x000fe4000000001b */
[----:B------:R-:W-:-:S02]  /*18b60*/  @!P5 PRMT R28, R51, 0x5410, RZ ;  /* 0x00005410331cd816 */ /* 0x000fc400000000ff */
[----:B------:R-:W-:Y:S02]  /*18b70*/  ISETP.GE.U32.AND P5, PT, R218, R0, PT ;  /* 0x00000000da00720c */ /* 0x000fe40003fa6070 */
[----:B------:R-:W-:Y:S01]  /*18b80*/  LOP3.LUT R0, R4, 0xffff, RZ, 0xc0, !PT ;  /* 0x0000ffff04007812 */ /* 0x000fe200078ec0ff */
[----:B------:R-:W-:-:S03]  /*18b90*/  @!P2 HFMA2.BF16_V2 R54, -RZ.H0_H0, RZ.H0_H0, -R27.H0_H0 ;  /* 0x200000ffff36a231 */ /* 0x000fc6000034091b */
[----:B------:R-:W-:-:S04]  /*18ba0*/  SHF.R.U32.HI R0, RZ, 0x8, R0 ;  /* 0x00000008ff007819 */ /* 0x000fc80000011600 */
[----:B------:R-:W-:Y:S02]  /*18bb0*/  LOP3.LUT R0, R0, 0xffff, RZ, 0xc0, !PT ;  /* 0x0000ffff00007812 */ /* 0x000fe400078ec0ff */
[----:B------:R-:W-:Y:S01]  /*18bc0*/  @!P2 PRMT R27, R54, 0x5410, RZ ;  /* 0x00005410361ba816 */ /* 0x000fe200000000ff */
[----:B------:R1:W-:Y:S01]  /*18bd0*/  MUFU.EX2 R5, R100 ;  /* 0x0000006400057308 */ /* 0x0003e20000000800 */
[----:B------:R-:W-:-:S07]  /*18be0*/  ISETP.GE.U32.AND P2, PT, R218, R0, PT ;  /* 0x00000000da00720c */ /* 0x000fce0003f46070 */
[----:B------:R-:W2:Y:S01]  /*18bf0*/  MUFU.EX2 R9, R34 ;  /* 0x0000002200097308 */ /* 0x000ea20000000800 */
[C---:B------:R-:W-:Y:S02]  /*18c00*/  PRMT R7, R2.reuse, 0x7632, R7 ;  /* 0x0000763202077816 */ /* 0x040fe40000000007 */
[----:B------:R-:W-:-:S03]  /*18c10*/  PRMT R8, R2, 0x7610, R8 ;  /* 0x0000761002087816 */ /* 0x000fc60000000008 */
[----:B------:R-:W-:Y:S01]  /*18c20*/  @!P2 HFMA2.BF16_V2 R58, -RZ.H0_H0, RZ.H0_H0, -R7.H0_H0 ;  /* 0x200000ffff3aa231 */ /* 0x000fe20000340907 */
[----:B------:R-:W-:Y:S01]  /*18c30*/  LOP3.LUT R0, R11, 0xff, RZ, 0xc0, !PT ;  /* 0x000000ff0b007812 */ /* 0x000fe200078ec0ff */
[----:B-1----:R-:W-:Y:S01]  /*18c40*/  IMAD.MOV.U32 R100, RZ, RZ, R56 ;  /* 0x000000ffff647224 */ /* 0x002fe200078e0038 */
[----:B------:R-:W-:Y:S01]  /*18c50*/  PRMT R56, R8, 0x5410, R7 ;  /* 0x0000541008387816 */ /* 0x000fe20000000007 */
[----:B------:R-:W-:Y:S01]  /*18c60*/  @!P5 HFMA2.BF16_V2 R55, -RZ.H0_H0, RZ.H0_H0, -R8.H0_H0 ;  /* 0x200000ffff37d231 */ /* 0x000fe20000340908 */
[----:B------:R-:W-:Y:S01]  /*18c70*/  @!P2 PRMT R7, R58, 0x5410, RZ ;  /* 0x000054103a07a816 */ /* 0x000fe200000000ff */
[----:B------:R-:W-:Y:S01]  /*18c80*/  FADD.FTZ R22, R30, R6 ;  /* 0x000000061e167221 */ /* 0x000fe20000010000 */
[----:B------:R-:W-:Y:S01]  /*18c90*/  MOV R58, R190 ;  /* 0x000000be003a7202 */ /* 0x000fe20000000f00 */
[----:B------:R-:W-:Y:S01]  /*18ca0*/  IMAD.WIDE.U32 R2, R20, -0x2daee0ad, RZ ;  /* 0xd2511f5314027825 */ /* 0x000fe200078e00ff */
[----:B--2---:R-:W-:Y:S01]  /*18cb0*/  F2FP.BF16.F32.PACK_AB R11, R9, R5 ;  /* 0x00000005090b723e */ /* 0x004fe200000010ff */
[----:B------:R-:W-:Y:S01]  /*18cc0*/  MUFU.EX2 R6, R101 ;  /* 0x0000006500067308 */ /* 0x000fe20000000800 */
[----:B------:R-:W-:-:S02]  /*18cd0*/  @!P5 PRMT R8, R55, 0x5410, RZ ;  /* 0x000054103708d816 */ /* 0x000fc400000000ff */
[----:B------:R-:W-:-:S05]  /*18ce0*/  PRMT R21, R11, 0x7610, R21 ;  /* 0x000076100b157816 */ /* 0x000fca0000000015 */
[----:B------:R-:W1:Y:S01]  /*18cf0*/  MUFU.EX2 R190, R112 ;  /* 0x0000007000be7308 */ /* 0x000e620000000800 */
[----:B------:R-:W-:Y:S02]  /*18d00*/  ISETP.GE.U32.AND P5, PT, R218, R0, PT ;  /* 0x00000000da00720c */ /* 0x000fe40003fa6070 */
[----:B------:R-:W-:Y:S01]  /*18d10*/  LOP3.LUT R0, R3, R247, R10, 0x96, !PT ;  /* 0x000000f703007212 */ /* 0x000fe200078e960a */
[----:B------:R-:W-:Y:S01]  /*18d20*/  @!P3 HFMA2.BF16_V2 R59, -RZ.H0_H0, RZ.H0_H0, -R21.H0_H0 ;  /* 0x200000ffff3bb231 */ /* 0x000fe20000340915 */
[----:B------:R-:W-:Y:S01]  /*18d30*/  PRMT R20, R11, 0x7632, R20 ;  /* 0x000076320b147816 */ /* 0x000fe20000000014 */
[----:B------:R-:W-:Y:S01]  /*18d40*/  FADD.FTZ R34, R5, R23 ;  /* 0x0000001705227221 */ /* 0x000fe20000010000 */
[----:B------:R-:W-:Y:S02]  /*18d50*/  LOP3.LUT R5, R0, 0xff, RZ, 0xc0, !PT ;  /* 0x000000ff00057812 */ /* 0x000fe400078ec0ff */
[----:B------:R-:W-:Y:S02]  /*18d60*/  PRMT R51, R21, 0x5410, R20 ;  /* 0x0000541015337816 */ /* 0x000fe40000000014 */
[----:B------:R-:W-:-:S02]  /*18d70*/  @!P3 PRMT R21, R59, 0x5410, RZ ;  /* 0x000054103b15b816 */ /* 0x000fc400000000ff */
[----:B------:R-:W-:Y:S02]  /*18d80*/  ISETP.GE.U32.AND P3, PT, R218, R5, PT ;  /* 0x00000005da00720c */ /* 0x000fe40003f66070 */
[----:B-1----:R-:W-:Y:S02]  /*18d90*/  F2FP.BF16.F32.PACK_AB R5, R190, R6 ;  /* 0x00000006be05723e */ /* 0x002fe400000010ff */
[----:B------:R-:W-:Y:S02]  /*18da0*/  LOP3.LUT R10, R0, 0xffff, RZ, 0xc0, !PT ;  /* 0x0000ffff000a7812 */ /* 0x000fe400078ec0ff */
[----:B------:R-:W-:Y:S02]  /*18db0*/  PRMT R11, R5, 0x7610, R11 ;  /* 0x00007610050b7816 */ /* 0x000fe4000000000b */
[----:B------:R-:W-:Y:S01]  /*18dc0*/  MOV R47, R80 ;  /* 0x00000050002f7202 */ /* 0x000fe20000000f00 */
[----:B------:R-:W-:Y:S01]  /*18dd0*/  IMAD.MOV.U32 R80, RZ, RZ, R244 ;  /* 0x000000ffff507224 */ /* 0x000fe200078e00f4 */
[----:B------:R-:W-:Y:S01]  /*18de0*/  SHF.R.U32.HI R10, RZ, 0x8, R10 ;  /* 0x00000008ff0a7819 */ /* 0x000fe2000001160a */
[----:B------:R-:W-:-:S02]  /*18df0*/  IMAD.MOV.U32 R244, RZ, RZ, R31 ;  /* 0x000000fffff47224 */ /* 0x000fc400078e001f */
[----:B------:R-:W-:Y:S01]  /*18e00*/  FADD.FTZ R31, R24, R22 ;  /* 0x00000016181f7221 */ /* 0x000fe20000010000 */
[----:B------:R-:W-:Y:S01]  /*18e10*/  PRMT R24, R5, 0x7632, R24 ;  /* 0x0000763205187816 */ /* 0x000fe20000000018 */
[----:B------:R-:W-:Y:S01]  /*18e20*/  @!P3 HFMA2.BF16_V2 R63, -RZ.H0_H0, RZ.H0_H0, -R11.H0_H0 ;  /* 0x200000ffff3fb231 */ /* 0x000fe2000034090b */
[----:B------:R-:W-:Y:S01]  /*18e30*/  PRMT R23, R85, 0x7610, R23 ;  /* 0x0000761055177816 */ /* 0x000fe20000000017 */
[----:B------:R-:W-:Y:S01]  /*18e40*/  IMAD.MOV.U32 R54, RZ, RZ, R81 ;  /* 0x000000ffff367224 */ /* 0x000fe200078e0051 */
[----:B------:R-:W-:Y:S02]  /*18e50*/  LOP3.LUT R10, R10, 0xffff, RZ, 0xc0, !PT ;  /* 0x0000ffff0a0a7812 */ /* 0x000fe400078ec0ff */
[----:B------:R-:W-:Y:S01]  /*18e60*/  LOP3.LUT R5, R2, 0xff, RZ, 0xc0, !PT ;  /* 0x000000ff02057812 */ /* 0x000fe200078ec0ff */
[----:B------:R-:W-:Y:S01]  /*18e70*/  IMAD.MOV.U32 R101, RZ, RZ, R46 ;  /* 0x000000ffff657224 */ /* 0x000fe200078e002e */
[----:B------:R-:W-:Y:S01]  /*18e80*/  PRMT R81, R11, 0x5410, R24 ;  /* 0x000054100b517816 */ /* 0x000fe20000000018 */
[----:B------:R-:W-:Y:S01]  /*18e90*/  IMAD.MOV.U32 R46, RZ, RZ, R86 ;  /* 0x000000ffff2e7224 */ /* 0x000fe200078e0056 */
[----:B------:R-:W-:Y:S01]  /*18ea0*/  @!P3 PRMT R11, R63, 0x5410, RZ ;  /* 0x000054103f0bb816 */ /* 0x000fe200000000ff */
[----:B------:R-:W-:Y:S01]  /*18eb0*/  @!P5 HFMA2.BF16_V2 R61, -RZ.H0_H0, RZ.H0_H0, -R23.H0_H0 ;  /* 0x200000ffff3dd231 */ /* 0x000fe20000340917 */
[C---:B------:R-:W-:Y:S01]  /*18ec0*/  ISETP.GE.U32.AND P2, PT, R218.reuse, R10, PT ;  /* 0x0000000ada00720c */ /* 0x040fe20003f46070 */
[----:B------:R-:W-:Y:S01]  /*18ed0*/  IMAD.MOV.U32 R86, RZ, RZ, R183 ;  /* 0x000000ffff567224 */ /* 0x000fe200078e00b7 */
[----:B------:R-:W-:Y:S01]  /*18ee0*/  PRMT R22, R85, 0x7632, R22 ;  /* 0x0000763255167816 */ /* 0x000fe20000000016 */
[----:B------:R-:W-:Y:S01]  /*18ef0*/  IMAD.MOV.U32 R85, RZ, RZ, R189 ;  /* 0x000000ffff557224 */ /* 0x000fe200078e00bd */
[----:B------:R-:W-:Y:S01]  /*18f00*/  ISETP.GE.U32.AND P3, PT, R218, R5, PT ;  /* 0x00000005da00720c */ /* 0x000fe20003f66070 */
[----:B------:R-:W-:Y:S01]  /*18f10*/  MUFU.EX2 R189, R128 ;  /* 0x0000008000bd7308 */ /* 0x000fe20000000800 */
[----:B------:R-:W-:-:S02]  /*18f20*/  SHF.R.U32.HI R5, RZ, 0x18, R2 ;  /* 0x00000018ff057819 */ /* 0x000fc40000011602 */
[----:B------:R-:W-:Y:S02]  /*18f30*/  LOP3.LUT R10, R2, 0xffff, RZ, 0xc0, !PT ;  /* 0x0000ffff020a7812 */ /* 0x000fe400078ec0ff */
[----:B------:R-:W-:Y:S02]  /*18f40*/  SHF.R.U32.HI R30, RZ, 0x10, R2 ;  /* 0x00000010ff1e7819 */ /* 0x000fe40000011602 */
[----:B------:R-:W-:Y:S01]  /*18f50*/  SHF.R.U32.HI R2, RZ, 0x18, R4 ;  /* 0x00000018ff027819 */ /* 0x000fe20000011604 */
[----:B------:R-:W1:Y:S01]  /*18f60*/  MUFU.EX2 R183, R129 ;  /* 0x0000008100b77308 */ /* 0x000e620000000800 */
[----:B------:R-:W-:Y:S02]  /*18f70*/  PRMT R50, R23, 0x5410, R22 ;  /* 0x0000541017327816 */ /* 0x000fe40000000016 */
[----:B------:R-:W-:Y:S02]  /*18f80*/  @!P5 PRMT R23, R61, 0x5410, RZ ;  /* 0x000054103d17d816 */ /* 0x000fe400000000ff */
[----:B------:R-:W-:-:S02]  /*18f90*/  ISETP.GE.U32.AND P5, PT, R218, R2, PT ;  /* 0x00000002da00720c */ /* 0x000fc40003fa6070 */
[----:B------:R-:W-:Y:S01]  /*18fa0*/  SHF.R.U32.HI R2, RZ, 0x8, R10 ;  /* 0x00000008ff027819 */ /* 0x000fe2000001160a */
[----:B------:R-:W-:Y:S01]  /*18fb0*/  @!P4 HFMA2.BF16_V2 R66, -RZ.H0_H0, RZ.H0_H0, -R22.H0_H0 ;  /* 0x200000ffff42c231 */ /* 0x000fe20000340916 */
[----:B------:R-:W-:Y:S02]  /*18fc0*/  SHF.R.U32.HI R3, RZ, 0x10, R4 ;  /* 0x00000010ff037819 */ /* 0x000fe40000011604 */
[----:B------:R-:W-:Y:S01]  /*18fd0*/  LOP3.LUT R2, R2, 0xffff, RZ, 0xc0, !PT ;  /* 0x0000ffff02027812 */ /* 0x000fe200078ec0ff */
[----:B------:R-:W-:Y:S01]  /*18fe0*/  @!P6 HFMA2.BF16_V2 R60, -RZ.H0_H0, RZ.H0_H0, -R20.H0_H0 ;  /* 0x200000ffff3ce231 */ /* 0x000fe20000340914 */
[----:B------:R-:W-:Y:S02]  /*18ff0*/  @!P4 PRMT R22, R66, 0x5410, RZ ;  /* 0x000054104216c816 */ /* 0x000fe400000000ff */
[----:B------:R-:W-:Y:S02]  /*19000*/  ISETP.GE.U32.AND P4, PT, R218, R2, PT ;  /* 0x00000002da00720c */ /* 0x000fe40003f86070 */
[----:B------:R-:W-:-:S02]  /*19010*/  LOP3.LUT R3, R3, 0xff, RZ, 0xc0, !PT ;  /* 0x000000ff03037812 */ /* 0x000fc400078ec0ff */
[----:B-1----:R-:W-:Y:S02]  /*19020*/  F2FP.BF16.F32.PACK_AB R2, R183, R189 ;  /* 0x000000bdb702723e */ /* 0x002fe400000010ff */
[----:B------:R-:W-:Y:S01]  /*19030*/  @!P6 PRMT R20, R60, 0x5410, RZ ;  /* 0x000054103c14e816 */ /* 0x000fe200000000ff */
[----:B------:R-:W-:Y:S01]  /*19040*/  IMAD.MOV.U32 R55, RZ, RZ, R79 ;  /* 0x000000ffff377224 */ /* 0x000fe200078e004f */
[----:B------:R-:W-:Y:S01]  /*19050*/  ISETP.GE.U32.AND P6, PT, R218, R3, PT ;  /* 0x00000003da00720c */ /* 0x000fe20003fc6070 */
[----:B------:R-:W-:Y:S01]  /*19060*/  FADD.FTZ R3, R9, R34 ;  /* 0x0000002209037221 */ /* 0x000fe20000010000 */
[----:B------:R-:W-:Y:S01]  /*19070*/  IMAD.MOV.U32 R79, RZ, RZ, R160 ;  /* 0x000000ffff4f7224 */ /* 0x000fe200078e00a0 */
[C---:B------:R-:W-:Y:S01]  /*19080*/  PRMT R9, R2.reuse, 0x7632, R9 ;  /* 0x0000763202097816 */ /* 0x040fe20000000009 */
[----:B------:R-:W-:Y:S01]  /*19090*/  IMAD.MOV.U32 R160, RZ, RZ, R87 ;  /* 0x000000ffffa07224 */ /* 0x000fe200078e0057 */
[----:B------:R-:W-:Y:S01]  /*190a0*/  PRMT R10, R2, 0x7610, R10 ;  /* 0x00007610020a7816 */ /* 0x000fe2000000000a */
[----:B------:R-:W-:-:S02]  /*190b0*/  IMAD.MOV.U32 R87, RZ, RZ, R181 ;  /* 0x000000ffff577224 */ /* 0x000fc400078e00b5 */
[----:B------:R-:W-:Y:S01]  /*190c0*/  IMAD.MOV.U32 R59, RZ, RZ, R182 ;  /* 0x000000ffff3b7224 */ /* 0x000fe200078e00b6 */
[----:B------:R-:W-:Y:S01]  /*190d0*/  MUFU.EX2 R181, R113 ;  /* 0x0000007100b57308 */ /* 0x000fe20000000800 */
[----:B------:R-:W-:Y:S02]  /*190e0*/  @!P4 HFMA2.BF16_V2 R71, -RZ.H0_H0, RZ.H0_H0, -R9.H0_H0 ;  /* 0x200000ffff47c231 */ /* 0x000fe40000340909 */
[----:B------:R-:W-:Y:S02]  /*190f0*/  IMAD.MOV.U32 R84, RZ, RZ, R42 ;  /* 0x000000ffff547224 */ /* 0x000fe400078e002a */
[----:B------:R-:W-:-:S03]  /*19100*/  @!P3 HFMA2.BF16_V2 R72, -RZ.H0_H0, RZ.H0_H0, -R10.H0_H0 ;  /* 0x200000ffff48b231 */ /* 0x000fc6000034090a */
[----:B------:R-:W1:Y:S01]  /*19110*/  MUFU.EX2 R182, R117 ;  /* 0x0000007500b67308 */ /* 0x000e620000000800 */
[----:B------:R-:W-:Y:S01]  /*19120*/  IMAD.MOV.U32 R42, RZ, RZ, R67 ;  /* 0x000000ffff2a7224 */ /* 0x000fe200078e0043 */
[----:B------:R-:W-:Y:S02]  /*19130*/  LOP3.LUT R2, R30, 0xff, RZ, 0xc0, !PT ;  /* 0x000000ff1e027812 */ /* 0x000fe400078ec0ff */
[----:B------:R-:W-:Y:S02]  /*19140*/  PRMT R67, R10, 0x5410, R9 ;  /* 0x000054100a437816 */ /* 0x000fe40000000009 */
[----:B------:R-:W-:Y:S01]  /*19150*/  @!P4 PRMT R9, R71, 0x5410, RZ ;  /* 0x000054104709c816 */ /* 0x000fe200000000ff */
[----:B------:R-:W-:Y:S01]  /*19160*/  IMAD.MOV.U32 R71, RZ, RZ, R85 ;  /* 0x000000ffff477224 */ /* 0x000fe200078e0055 */
[----:B------:R-:W-:Y:S01]  /*19170*/  @!P3 PRMT R10, R72, 0x5410, RZ ;  /* 0x00005410480ab816 */ /* 0x000fe200000000ff */
[----:B------:R-:W-:Y:S01]  /*19180*/  IMAD.MOV.U32 R85, RZ, RZ, R59 ;  /* 0x000000ffff557224 */ /* 0x000fe200078e003b */
[----:B------:R-:W-:Y:S01]  /*19190*/  ISETP.GE.U32.AND P3, PT, R218, R2, PT ;  /* 0x00000002da00720c */ /* 0x000fe20003f66070 */
[----:B------:R-:W-:-:S02]  /*191a0*/  IMAD.MOV.U32 R59, RZ, RZ, R58 ;  /* 0x000000ffff3b7224 */ /* 0x000fc400078e003a */
[----:B------:R-:W-:Y:S02]  /*191b0*/  IMAD.MOV.U32 R58, RZ, RZ, R44 ;  /* 0x000000ffff3a7224 */ /* 0x000fe400078e002c */
[----:B------:R-:W-:Y:S01]  /*191c0*/  IMAD.MOV.U32 R44, RZ, RZ, R45 ;  /* 0x000000ffff2c7224 */ /* 0x000fe200078e002d */
[----:B------:R-:W-:Y:S01]  /*191d0*/  MOV R45, R43 ;  /* 0x0000002b002d7202 */ /* 0x000fe20000000f00 */
[----:B------:R-:W-:Y:S02]  /*191e0*/  IMAD.MOV.U32 R43, RZ, RZ, R119 ;  /* 0x000000ffff2b7224 */ /* 0x000fe400078e0077 */
[----:B------:R-:W-:Y:S02]  /*191f0*/  IMAD.MOV.U32 R119, RZ, RZ, R251 ;  /* 0x000000ffff777224 */ /* 0x000fe400078e00fb */
[----:B------:R-:W-:Y:S01]  /*19200*/  FADD.FTZ R251, R6, R3 ;  /* 0x0000000306fb7221 */ /* 0x000fe20000010000 */
[----:B-1----:R-:W-:Y:S01]  /*19210*/  F2FP.BF16.F32.PACK_AB R3, R182, R181 ;  /* 0x000000b5b603723e */ /* 0x002fe200000010ff */
[----:B------:R-:W-:Y:S01]  /*19220*/  IMAD.MOV.U32 R112, RZ, RZ, R252 ;  /* 0x000000ffff707224 */ /* 0x000fe200078e00fc */
[----:B------:R-:W-:-:S02]  /*19230*/  SHF.R.U32.HI R2, RZ, 0x18, R0 ;  /* 0x00000018ff027819 */ /* 0x000fc40000011600 */
[----:B------:R-:W-:Y:S01]  /*19240*/  SHF.R.U32.HI R0, RZ, 0x10, R0 ;  /* 0x00000010ff007819 */ /* 0x000fe20000011600 */
[----:B------:R-:W-:Y:S02]  /*19250*/  @!P3 HFMA2.BF16_V2 R73, -RZ.H0_H0, RZ.H0_H0, -R3.H0_H0 ;  /* 0x200000ffff49b231 */ /* 0x000fe40000340903 */
[----:B------:R-:W-:Y:S02]  /*19260*/  IMAD.MOV.U32 R60, RZ, RZ, R112 ;  /* 0x000000ffff3c7224 */ /* 0x000fe400078e0070 */
[----:B------:R-:W-:Y:S01]  /*19270*/  FADD.FTZ R252, R41, R31 ;  /* 0x0000001f29fc7221 */ /* 0x000fe20000010000 */
[----:B------:R-:W-:Y:S01]  /*19280*/  LOP3.LUT R0, R0, 0xff, RZ, 0xc0, !PT ;  /* 0x000000ff00007812 */ /* 0x000fe200078ec0ff */
[----:B------:R-:W-:Y:S01]  /*19290*/  IMAD.MOV.U32 R112, RZ, RZ, R58 ;  /* 0x000000ffff707224 */ /* 0x000fe200078e003a */
[----:B------:R-:W-:Y:S01]  /*192a0*/  @P3 PRMT R41, R3, 0x7610, R41 ;  /* 0x0000761003293816 */ /* 0x000fe20000000029 */
[----:B------:R-:W-:Y:S01]  /*192b0*/  IMAD.MOV.U32 R58, RZ, RZ, R44 ;  /* 0x000000ffff3a7224 */ /* 0x000fe200078e002c */
[----:B------:R-:W-:Y:S01]  /*192c0*/  @!P3 PRMT R41, R73, 0x5410, RZ ;  /* 0x000054104929b816 */ /* 0x000fe200000000ff */
[----:B------:R-:W-:Y:S01]  /*192d0*/  IMAD.MOV.U32 R44, RZ, RZ, R45 ;  /* 0x000000ffff2c7224 */ /* 0x000fe200078e002d */
[C---:B------:R-:W-:Y:S01]  /*192e0*/  ISETP.GE.U32.AND P4, PT, R218.reuse, R2, PT ;  /* 0x00000002da00720c */ /* 0x040fe20003f86070 */
[----:B------:R-:W-:Y:S01]  /*192f0*/  IMAD.MOV.U32 R45, RZ, RZ, R205 ;  /* 0x000000ffff2d7224 */ /* 0x000fe200078e00cd */
[----:B------:R-:W-:Y:S01]  /*19300*/  ISETP.GE.U32.AND P3, PT, R218, R0, PT ;  /* 0x00000000da00720c */ /* 0x000fe20003f66070 */
[----:B------:R-:W2:Y:S01]  /*19310*/  LDL.LU R205, [R1+0x1a8] ;  /* 0x0001a80001cd7983 */ /* 0x000ea20000300800 */
[----:B------:R-:W-:-:S02]  /*19320*/  PRMT R2, R132, 0x7610, R2 ;  /* 0x0000761084027816 */ /* 0x000fc40000000002 */
[----:B------:R-:W-:Y:S02]  /*19330*/  PRMT R0, R132, 0x7632, R0 ;  /* 0x0000763284007816 */ /* 0x000fe40000000000 */
[----:B------:R-:W3:Y:S01]  /*19340*/  LDL R132, [R1+0xd4] ;  /* 0x0000d40001847983 */ /* 0x000ee20000100800 */
[----:B------:R-:W-:-:S05]  /*19350*/  @!P2 HFMA2.BF16_V2 R62, -RZ.H0_H0, RZ.H0_H0, -R24.H0_H0 ;  /* 0x200000ffff3ea231 */ /* 0x000fca0000340918 */
[----:B------:R-:W-:Y:S02]  /*19360*/  @!P2 PRMT R24, R62, 0x5410, RZ ;  /* 0x000054103e18a816 */ /* 0x000fe400000000ff */
[----:B------:R-:W-:Y:S02]  /*19370*/  ISETP.GE.U32.AND P2, PT, R218, R5, PT ;  /* 0x00000005da00720c */ /* 0x000fe40003f46070 */
[----:B------:R-:W1:Y:S01]  /*19380*/  MUFU.EX2 R5, R133 ;  /* 0x0000008500057308 */ /* 0x000e620000000800 */
[----:B------:R-:W-:Y:S01]  /*19390*/  IMAD.MOV.U32 R61, RZ, RZ, R45 ;  /* 0x000000ffff3d7224 */ /* 0x000fe200078e002d */
[C---:B------:R-:W-:Y:S01]  /*193a0*/  PRMT R4, R3.reuse, 0x7632, R4 ;  /* 0x0000763203047816 */ /* 0x040fe20000000004 */
[----:B------:R-:W-:Y:S02]  /*193b0*/  IMAD.MOV.U32 R45, RZ, RZ, R244 ;  /* 0x000000ffff2d7224 */ /* 0x000fe400078e00f4 */
[----:B------:R-:W-:Y:S01]  /*193c0*/  IMAD.MOV.U32 R62, RZ, RZ, R245 ;  /* 0x000000ffff3e7224 */ /* 0x000fe200078e00f5 */
[----:B------:R-:W-:Y:S01]  /*193d0*/  PRMT R66, R3, 0x5410, R4 ;  /* 0x0000541003427816 */ /* 0x000fe20000000004 */
[----:B------:R-:W-:Y:S01]  /*193e0*/  ST.E.U16 desc[UR4][R12.64+-0xc0], R53 ;  /* 0xffff40350c007985 */ /* 0x000fe2000c101504 */
[----:B------:R-:W-:-:S03]  /*193f0*/  IMAD.MOV.U32 R63, RZ, RZ, R243 ;  /* 0x000000ffff3f7224 */ /* 0x000fc600078e00f3 */
[----:B------:R-:W-:Y:S04]  /*19400*/  ST.E.U16 desc[UR4][R12.64+-0xbe], R52 ;  /* 0xffff42340c007985 */ /* 0x000fe8000c101504 */
[----:B------:R4:W-:Y:S01]  /*19410*/  ST.E.U16 desc[UR4][R18.64+-0xc0], R35 ;  /* 0xffff402312007985 */ /* 0x0009e2000c101504 */
[----:B-1----:R-:W-:Y:S01]  /*19420*/  FADD.FTZ R243, R5, R116 ;  /* 0x0000007405f37221 */ /* 0x002fe20000010000 */
[----:B---3--:R-:W-:-:S05]  /*19430*/  LOP3.LUT R30, R15, R132, R172, 0x96, !PT ;  /* 0x000000840f1e7212 */ /* 0x008fca00078e96ac */
[----:B------:R-:W-:-:S05]  /*19440*/  IMAD.WIDE.U32 R244, R30, -0x326172a9, RZ ;  /* 0xcd9e8d571ef47825 */ /* 0x000fca00078e00ff */
[----:B------:R-:W-:Y:S01]  /*19450*/  LOP3.LUT R3, R245, R207, R36, 0x96, !PT ;  /* 0x000000cff5037212 */ /* 0x000fe200078e9624 */
[----:B------:R1:W-:Y:S04]  /*19460*/  STL [R1+0x8c], R30 ;  /* 0x00008c1e01007387 */ /* 0x0003e80000100800 */
[----:B----4-:R-:W-:Y:S01]  /*19470*/  IMAD.WIDE.U32 R34, R3, -0x2daee0ad, RZ ;  /* 0xd2511f5303227825 */ /* 0x010fe200078e00ff */
[----:B------:R-:W-:Y:S02]  /*19480*/  LOP3.LUT R3, R49, R249, R14, 0x96, !PT ;  /* 0x000000f931037212 */ /* 0x000fe400078e960e */
[----:B------:R-:W3:Y:S04]  /*19490*/  LDL.LU.64 R14, [R1+0x1a0] ;  /* 0x0001a000010e7983 */ /* 0x000ee80000300a00 */
[----:B------:R-:W4:Y:S01]  /*194a0*/  LDL R116, [R1+0x12c] ;  /* 0x00012c0001747983 */ /* 0x000f220000100800 */
[----:B------:R-:W-:-:S02]  /*194b0*/  IMAD.MOV.U32 R133, RZ, RZ, R85 ;  /* 0x000000ffff857224 */ /* 0x000fc400078e0055 */
[----:B------:R-:W-:Y:S01]  /*194c0*/  IMAD.MOV.U32 R85, RZ, RZ, R59 ;  /* 0x000000ffff557224 */ /* 0x000fe200078e003b */
[----:B------:R-:W-:Y:S01]  /*194d0*/  MOV R59, R43 ;  /* 0x0000002b003b7202 */ /* 0x000fe20000000f00 */
[----:B------:R-:W-:Y:S02]  /*194e0*/  IMAD.MOV.U32 R43, RZ, RZ, R119 ;  /* 0x000000ffff2b7224 */ /* 0x000fe400078e0077 */
[----:B------:R-:W-:Y:S02]  /*194f0*/  IMAD.MOV.U32 R119, RZ, RZ, R180 ;  /* 0x000000ffff777224 */ /* 0x000fe400078e00b4 */
[----:B------:R-:W2:Y:S01]  /*19500*/  MUFU.EX2 R180, R134 ;  /* 0x0000008600b47308 */ /* 0x000ea20000000800 */
[----:B------:R-:W-:Y:S02]  /*19510*/  @!P2 HFMA2.BF16_V2 R74, -RZ.H0_H0, RZ.H0_H0, -R4.H0_H0 ;  /* 0x200000ffff4aa231 */ /* 0x000fe40000340904 */
[----:B------:R-:W-:Y:S02]  /*19520*/  IMAD.MOV.U32 R73, RZ, RZ, R85 ;  /* 0x000000ffff497224 */ /* 0x000fe400078e0055 */
[----:B------:R-:W-:Y:S01]  /*19530*/  IMAD.MOV.U32 R85, RZ, RZ, R44 ;  /* 0x000000ffff557224 */ /* 0x000fe200078e002c */
[----:B--2---:R-:W-:-:S04]  /*19540*/  F2FP.BF16.F32.PACK_AB R5, R180, R5 ;  /* 0x00000005b405723e */ /* 0x004fc800000010ff */
[C---:B------:R-:W-:Y:S02]  /*19550*/  PRMT R6, R5.reuse, 0x7610, R6 ;  /* 0x0000761005067816 */ /* 0x040fe40000000006 */
[----:B------:R-:W-:Y:S02]  /*19560*/  PRMT R5, R5, 0x7632, R5 ;  /* 0x0000763205057816 */ /* 0x000fe40000000005 */
[----:B------:R-:W-:-:S03]  /*19570*/  MOV R44, R80 ;  /* 0x00000050002c7202 */ /* 0x000fc60000000f00 */
[----:B------:R-:W-:Y:S01]  /*19580*/  @!P4 HFMA2.BF16_V2 R75, -RZ.H0_H0, RZ.H0_H0, -R5.H0_H0 ;  /* 0x200000ffff4bc231 */ /* 0x000fe20000340905 */
[----:B------:R-:W-:Y:S02]  /*19590*/  PRMT R80, R6, 0x5410, R5 ;  /* 0x0000541006507816 */ /* 0x000fe40000000005 */
[----:B------:R-:W-:Y:S02]  /*195a0*/  @!P2 PRMT R4, R74, 0x5410, RZ ;  /* 0x000054104a04a816 */ /* 0x000fe400000000ff */
[----:B------:R-:W-:Y:S02]  /*195b0*/  @!P4 PRMT R5, R75, 0x5410, RZ ;  /* 0x000054104b05c816 */ /* 0x000fe400000000ff */
[----:B------:R-:W-:Y:S01]  /*195c0*/  LOP3.LUT R35, R35, R248, R48, 0x96, !PT ;  /* 0x000000f823237212 */ /* 0x000fe200078e9630 */
[----:B-1----:R-:W-:Y:S01]  /*195d0*/  IMAD.WIDE.U32 R30, R3, -0x326172a9, RZ ;  /* 0xcd9e8d57031e7825 */ /* 0x002fe200078e00ff */
[----:B------:R-:W-:Y:S03]  /*195e0*/  ST.E.U16 desc[UR4][R18.64+-0xbe], R64 ;  /* 0xffff424012007985 */ /* 0x000fe6000c101504 */
[----:B------:R-:W-:-:S04]  /*195f0*/  IMAD.WIDE.U32 R52, R35, -0x326172a9, RZ ;  /* 0xcd9e8d5723347825 */ /* 0x000fc800078e00ff */
[----:B----4-:R-:W-:Y:S02]  /*19600*/  IMAD.WIDE.U32 R74, R116, -0x326172a9, RZ ;  /* 0xcd9e8d57744a7825 */ /* 0x010fe400078e00ff */
[----:B------:R-:W2:Y:S01]  /*19610*/  LDL R116, [R1+0xdc] ;  /* 0x0000dc0001747983 */ /* 0x000ea20000100800 */
[----:B------:R-:W-:-:S03]  /*19620*/  LOP3.LUT R3, R53, R133, R30, 0x96, !PT ;  /* 0x0000008535037212 */ /* 0x000fc600078e961e */
[----:B------:R1:W-:Y:S01]  /*19630*/  ST.E.U16 desc[UR4][R16.64+-0xc0], R8 ;  /* 0xffff400810007985 */ /* 0x0003e2000c101504 */
[----:B------:R-:W-:Y:S01]  /*19640*/  IMAD.MOV.U32 R117, RZ, RZ, R61 ;  /* 0x000000ffff757224 */ /* 0x000fe200078e003d */
[----:B------:R-:W-:Y:S01]  /*19650*/  MOV R128, R59 ;  /* 0x0000003b00807202 */ /* 0x000fe20000000f00 */
[----:B------:R-:W-:Y:S02]  /*19660*/  @!P6 HFMA2.BF16_V2 R78, -RZ.H0_H0, RZ.H0_H0, -R2.H0_H0 ;  /* 0x200000ffff4ee231 */ /* 0x000fe40000340902 */
[----:B------:R-:W-:Y:S02]  /*19670*/  IMAD.MOV.U32 R59, RZ, RZ, R55 ;  /* 0x000000ffff3b7224 */ /* 0x000fe400078e0037 */
[----:B------:R-:W-:Y:S02]  /*19680*/  IMAD.MOV.U32 R61, RZ, RZ, R54 ;  /* 0x000000ffff3d7224 */ /* 0x000fe400078e0036 */
[----:B------:R-:W-:-:S04]  /*19690*/  IMAD.WIDE.U32 R54, R3, -0x2daee0ad, RZ ;  /* 0xd2511f5303367825 */ /* 0x000fc800078e00ff */
[----:B------:R-:W-:Y:S02]  /*196a0*/  IMAD.MOV.U32 R134, RZ, RZ, R60 ;  /* 0x000000ffff867224 */ /* 0x000fe400078e003c */
[----:B------:R-:W-:Y:S01]  /*196b0*/  IMAD.MOV.U32 R60, RZ, RZ, R43 ;  /* 0x000000ffff3c7224 */ /* 0x000fe200078e002b */
[----:B------:R-:W-:Y:S02]  /*196c0*/  PRMT R43, R2, 0x5410, R0 ;  /* 0x00005410022b7816 */ /* 0x000fe40000000000 */
[----:B------:R-:W-:Y:S02]  /*196d0*/  @!P6 PRMT R2, R78, 0x5410, RZ ;  /* 0x000054104e02e816 */ /* 0x000fe400000000ff */
[----:B-1----:R-:W-:-:S05]  /*196e0*/  LOP3.LUT R8, R31, R73, R244, 0x96, !PT ;  /* 0x000000491f087212 */ /* 0x002fca00078e96f4 */
[----:B------:R-:W-:-:S04]  /*196f0*/  IMAD.WIDE.U32 R30, R8, -0x2daee0ad, RZ ;  /* 0xd2511f53081e7825 */ /* 0x000fc800078e00ff */
[----:B------:R-:W-:Y:S01]  /*19700*/  @!P5 HFMA2.BF16_V2 R77, -RZ.H0_H0, RZ.H0_H0, -R0.H0_H0 ;  /* 0x200000ffff4dd231 */ /* 0x000fe20000340900 */
[----:B------:R1:W-:Y:S01]  /*19710*/  ST.E.U16 desc[UR4][R16.64+-0xbe], R7 ;  /* 0xffff420710007985 */ /* 0x0003e2000c101504 */
[----:B------:R-:W-:Y:S01]  /*19720*/  LOP3.LUT R3, R55, R71, R30, 0x96, !PT ;  /* 0x0000004737037212 */ /* 0x000fe200078e961e */
[----:B------:R-:W-:Y:S02]  /*19730*/  IMAD.MOV.U32 R72, RZ, RZ, R62 ;  /* 0x000000ffff487224 */ /* 0x000fe400078e003e */
[----:B---3--:R3:W-:Y:S01]  /*19740*/  ST.E.U16 desc[UR4][R14.64+-0xc0], R2 ;  /* 0xffff40020e007985 */ /* 0x0087e2000c101504 */
[----:B------:R-:W-:Y:S01]  /*19750*/  IMAD.MOV.U32 R62, RZ, RZ, R112 ;  /* 0x000000ffff3e7224 */ /* 0x000fe200078e0070 */
[----:B------:R-:W-:Y:S01]  /*19760*/  @!P5 PRMT R0, R77, 0x5410, RZ ;  /* 0x000054104d00d816 */ /* 0x000fe200000000ff */
[----:B------:R-:W-:Y:S02]  /*19770*/  IMAD.MOV.U32 R113, RZ, RZ, R60 ;  /* 0x000000ffff717224 */ /* 0x000fe400078e003c */
[----:B------:R-:W-:-:S02]  /*19780*/  IMAD.MOV.U32 R112, RZ, RZ, R58 ;  /* 0x000000ffff707224 */ /* 0x000fc400078e003a */
[----:B------:R-:W-:Y:S02]  /*19790*/  IMAD.MOV.U32 R60, RZ, RZ, R47 ;  /* 0x000000ffff3c7224 */ /* 0x000fe400078e002f */
[----:B------:R-:W-:Y:S01]  /*197a0*/  IMAD.MOV.U32 R58, RZ, RZ, R46 ;  /* 0x000000ffff3a7224 */ /* 0x000fe200078e002e */
[----:B------:R4:W-:Y:S01]  /*197b0*/  ST.E.U16 desc[UR4][R14.64+-0xbe], R0 ;  /* 0xffff42000e007985 */ /* 0x0009e2000c101504 */
[----:B-1----:R-:W-:Y:S01]  /*197c0*/  LOP3.LUT R7, R31, R134, R34, 0x96, !PT ;  /* 0x000000861f077212 */ /* 0x002fe200078e9622 */
[----:B---3--:R-:W-:-:S04]  /*197d0*/  IMAD.WIDE.U32 R2, R3, -0x326172a9, RZ ;  /* 0xcd9e8d5703027825 */ /* 0x008fc800078e00ff */
[----:B------:R-:W-:Y:S01]  /*197e0*/  IMAD.WIDE.U32 R46, R7, -0x326172a9, RZ ;  /* 0xcd9e8d57072e7825 */ /* 0x000fe200078e00ff */
[--C-:B------:R-:W-:Y:S02]  /*197f0*/  SHF.R.U32.HI R8, RZ, 0x10, R2.reuse ;  /* 0x00000010ff087819 */ /* 0x100fe40000011602 */
[C---:B------:R-:W-:Y:S02]  /*19800*/  LOP3.LUT R30, R2.reuse, 0xff, RZ, 0xc0, !PT ;  /* 0x000000ff021e7812 */ /* 0x040fe400078ec0ff */
[----:B------:R-:W-:Y:S02]  /*19810*/  SHF.R.U32.HI R7, RZ, 0x18, R2 ;  /* 0x00000018ff077819 */ /* 0x000fe40000011602 */
[----:B----4-:R-:W-:Y:S02]  /*19820*/  LOP3.LUT R0, R3, R250, R46, 0x96, !PT ;  /* 0x000000fa03007212 */ /* 0x010fe400078e962e */
[----:B------:R-:W-:Y:S02]  /*19830*/  LOP3.LUT R3, R2, 0xffff, RZ, 0xc0, !PT ;  /* 0x0000ffff02037812 */ /* 0x000fe400078ec0ff */
[----:B------:R-:W-:-:S02]  /*19840*/  LOP3.LUT R2, R8, 0xff, RZ, 0xc0, !PT ;  /* 0x000000ff08027812 */ /* 0x000fc400078ec0ff */
[----:B------:R-:W-:Y:S02]  /*19850*/  SHF.R.U32.HI R3, RZ, 0x8, R3 ;  /* 0x00000008ff037819 */ /* 0x000fe40000011603 */
[----:B------:R-:W-:Y:S02]  /*19860*/  PRMT R31, R2, 0x5410, R7 ;  /* 0x00005410021f7816 */ /* 0x000fe40000000007 */
[----:B------:R-:W-:Y:S02]  /*19870*/  LOP3.LUT R2, R0, 0xffff, RZ, 0xc0, !PT ;  /* 0x0000ffff00027812 */ /* 0x000fe400078ec0ff */
[----:B------:R-:W-:Y:S01]  /*19880*/  PRMT R34, R30, 0x5410, R3 ;  /* 0x000054101e227816 */ /* 0x000fe20000000003 */
[----:B------:R-:W-:Y:S01]  /*19890*/  IMAD.MOV.U32 R129, RZ, RZ, R63 ;  /* 0x000000ffff817224 */ /* 0x000fe200078e003f */
[----:B------:R-:W-:Y:S01]  /*198a0*/  SHF.R.U32.HI R3, RZ, 0x8, R2 ;  /* 0x00000008ff037819 */ /* 0x000fe20000011602 */
[----:B------:R-:W-:Y:S01]  /*198b0*/  IMAD.MOV.U32 R63, RZ, RZ, R85 ;  /* 0x000000ffff3f7224 */ /* 0x000fe200078e0055 */
[----:B------:R-:W-:Y:S01]  /*198c0*/  LOP3.LUT R2, R0, 0xff, RZ, 0xc0, !PT ;  /* 0x000000ff00027812 */ /* 0x000fe200078ec0ff */
[----:B------:R-:W-:-:S02]  /*198d0*/  IMAD.MOV.U32 R85, RZ, RZ, R84 ;  /* 0x000000ffff557224 */ /* 0x000fc400078e0054 */
[----:B------:R-:W-:Y:S01]  /*198e0*/  IMAD.MOV.U32 R84, RZ, RZ, R42 ;  /* 0x000000ffff547224 */ /* 0x000fe200078e002a */
[----:B------:R-:W-:Y:S02]  /*198f0*/  PRMT R42, R2, 0x5410, R3 ;  /* 0x00005410022a7816 */ /* 0x000fe40000000003 */
[--C-:B------:R-:W-:Y:S02]  /*19900*/  SHF.R.U32.HI R3, RZ, 0x10, R0.reuse ;  /* 0x00000010ff037819 */ /* 0x100fe40000011600 */
[----:B------:R-:W-:Y:S02]  /*19910*/  SHF.R.U32.HI R2, RZ, 0x18, R0 ;  /* 0x00000018ff027819 */ /* 0x000fe40000011600 */
[----:B------:R-:W-:Y:S01]  /*19920*/  LOP3.LUT R0, R3, 0xff, RZ, 0xc0, !PT ;  /* 0x000000ff03007812 */ /* 0x000fe200078ec0ff */
[----:B------:R-:W-:Y:S03]  /*19930*/  ST.E.U16 desc[UR4][R12.64+-0xb0], R65 ;  /* 0xffff50410c007985 */ /* 0x000fe6000c101504 */
        /* <DEDUP_REMOVED lines=8> */
[----:B--2---:R-:W-:-:S05]  /*199c0*/  LOP3.LUT R0, R116, R75, RZ, 0x3c, !PT ;  /* 0x0000004b74007212 */ /* 0x004fca00078e3cff */
[----:B-1----:R-:W-:-:S05]  /*199d0*/  IMAD.WIDE.U32 R20, R0, -0x2daee0ad, RZ ;  /* 0xd2511f5300147825 */ /* 0x002fca00078e00ff */
[----:B------:R-:W-:Y:S01]  /*199e0*/  LOP3.LUT R0, R21, R132, R172, 0x96, !PT ;  /* 0x0000008415007212 */ /* 0x000fe200078e96ac */
[----:B------:R1:W-:Y:S04]  /*199f0*/  STL.64 [R1+0x38], R20 ;  /* 0x0000381401007387 */ /* 0x0003e80000100a00 */
[----:B------:R-:W-:Y:S01]  /*19a00*/  IMAD.WIDE.U32 R48, R0, -0x326172a9, RZ ;  /* 0xcd9e8d5700307825 */ /* 0x000fe200078e00ff */
[----:B------:R2:W5:Y:S04]  /*19a10*/  LDL.LU.64 R172, [R1+0x198] ;  /* 0x0001980001ac7983 */ /* 0x0005680000300a00 */
[----:B------:R-:W3:Y:S01]  /*19a20*/  LDL.LU R208, [R1+0x194] ;  /* 0x0001940001d07983 */ /* 0x000ee20000300800 */
[----:B------:R-:W-:-:S03]  /*19a30*/  LOP3.LUT R7, R49, R207, R36, 0x96, !PT ;  /* 0x000000cf31077212 */ /* 0x000fc600078e9624 */
[----:B------:R-:W-:Y:S04]  /*19a40*/  STL.64 [R1+0x30], R48 ;  /* 0x0000303001007387 */ /* 0x000fe80000100a00 */
[----:B------:R-:W4:Y:S01]  /*19a50*/  LDL.LU R207, [R1+0x190] ;  /* 0x0001900001cf7983 */ /* 0x000f220000300800 */
[----:B------:R-:W-:-:S03]  /*19a60*/  IMAD.WIDE.U32 R2, R2, -0x2daee0ad, RZ ;  /* 0xd2511f5302027825 */ /* 0x000fc600078e00ff */
[----:B------:R-:W-:Y:S02]  /*19a70*/  ST.E.U16 desc[UR4][R14.64+-0xb0], R23 ;  /* 0xffff50170e007985 */ /* 0x000fe4000c101504 */
[----:B------:R-:W-:Y:S02]  /*19a80*/  LOP3.LUT R0, R3, R249, R20, 0x96, !PT ;  /* 0x000000f903007212 */ /* 0x000fe400078e9614 */
[----:B------:R2:W-:Y:S03]  /*19a90*/  ST.E.U16 desc[UR4][R14.64+-0xae], R22 ;  /* 0xffff52160e007985 */ /* 0x0005e6000c101504 */
[----:B-1----:R-:W-:-:S04]  /*19aa0*/  IMAD.WIDE.U32 R20, R0, -0x326172a9, RZ ;  /* 0xcd9e8d5700147825 */ /* 0x002fc800078e00ff */
[----:B------:R-:W-:Y:S01]  /*19ab0*/  @!P3 HFMA2.BF16_V2 R76, -RZ.H0_H0, RZ.H0_H0, -R6.H0_H0 ;  /* 0x200000ffff4cb231 */ /* 0x000fe20000340906 */
[----:B------:R1:W5:Y:S01]  /*19ac0*/  LDL.LU R249, [R1+0x18c] ;  /* 0x00018c0001f97983 */ /* 0x0003620000300800 */
[----:B--2---:R-:W-:-:S05]  /*19ad0*/  IMAD.WIDE.U32 R22, R7, -0x2daee0ad, RZ ;  /* 0xd2511f5307167825 */ /* 0x004fca00078e00ff */
[----:B------:R-:W-:Y:S01]  /*19ae0*/  LOP3.LUT R0, R23, R248, R2, 0x96, !PT ;  /* 0x000000f817007212 */ /* 0x000fe200078e9602 */
[----:B------:R-:W-:Y:S01]  /*19af0*/  IMAD.MOV.U32 R116, RZ, RZ, R45 ;  /* 0x000000ffff747224 */ /* 0x000fe200078e002d */
[----:B------:R-:W-:Y:S01]  /*19b00*/  @!P3 PRMT R6, R76, 0x5410, RZ ;  /* 0x000054104c06b816 */ /* 0x000fe200000000ff */
[----:B------:R2:W-:Y:S02]  /*19b10*/  ST.E.U16 desc[UR4][R12.64+-0x9e], R29 ;  /* 0xffff621d0c007985 */ /* 0x0005e4000c101504 */
[----:B------:R-:W-:Y:S01]  /*19b20*/  IMAD.WIDE.U32 R64, R0, -0x326172a9, RZ ;  /* 0xcd9e8d5700407825 */ /* 0x000fe200078e00ff */
[----:B------:R-:W-:Y:S01]  /*19b30*/  LOP3.LUT R2, R21, R73, R48, 0x96, !PT ;  /* 0x0000004915027212 */ /* 0x000fe200078e9630 */
[----:B------:R-:W-:Y:S03]  /*19b40*/  ST.E.U16 desc[UR4][R12.64+-0xa0], R32 ;  /* 0xffff60200c007985 */ /* 0x000fe6000c101504 */
[----:B------:R-:W-:Y:S01]  /*19b50*/  LOP3.LUT R0, R65, R133, R20, 0x96, !PT ;  /* 0x0000008541007212 */ /* 0x000fe200078e9614 */
[----:B------:R-:W-:Y:S01]  /*19b60*/  IMAD.WIDE.U32 R2, R2, -0x2daee0ad, RZ ;  /* 0xd2511f5302027825 */ /* 0x000fe200078e00ff */
[----:B------:R1:W5:Y:S03]  /*19b70*/  LDL.LU R248, [R1+0x188] ;  /* 0x0001880001f87983 */ /* 0x0003660000300800 */
[----:B------:R-:W-:Y:S01]  /*19b80*/  IMAD.WIDE.U32 R48, R0, -0x2daee0ad, RZ ;  /* 0xd2511f5300307825 */ /* 0x000fe200078e00ff */
[----:B------:R-:W-:-:S04]  /*19b90*/  LOP3.LUT R7, R3, R134, R22, 0x96, !PT ;  /* 0x0000008603077212 */ /* 0x000fc800078e9616 */
[----:B------:R-:W-:-:S05]  /*19ba0*/  LOP3.LUT R2, R49, R71, R2, 0x96, !PT ;  /* 0x0000004731027212 */ /* 0x000fca00078e9602 */
[----:B------:R-:W-:Y:S01]  /*19bb0*/  IMAD.WIDE.U32 R2, R2, -0x326172a9, RZ ;  /* 0xcd9e8d5702027825 */ /* 0x000fe200078e00ff */
[----:B------:R-:W-:Y:S02]  /*19bc0*/  MOV R73, R72 ;  /* 0x0000004800497202 */ /* 0x000fe40000000f00 */
[C---:B------:R-:W-:Y:S01]  /*19bd0*/  LOP3.LUT R0, R2.reuse, 0xffff, RZ, 0xc0, !PT ;  /* 0x0000ffff02007812 */ /* 0x040fe200078ec0ff */
[----:B------:R-:W-:Y:S01]  /*19be0*/  IMAD.MOV.U32 R72, RZ, RZ, R44 ;  /* 0x000000ffff487224 */ /* 0x000fe200078e002c */
[----:B------:R-:W-:Y:S01]  /*19bf0*/  LOP3.LUT R8, R2, 0xff, RZ, 0xc0, !PT ;  /* 0x000000ff02087812 */ /* 0x000fe200078ec0ff */
[----:B------:R-:W-:Y:S01]  /*19c00*/  IMAD.WIDE.U32 R44, R7, -0x326172a9, RZ ;  /* 0xcd9e8d57072c7825 */ /* 0x000fe200078e00ff */
[----:B------:R-:W-:Y:S02]  /*19c10*/  SHF.R.U32.HI R0, RZ, 0x8, R0 ;  /* 0x00000008ff007819 */ /* 0x000fe40000011600 */
[----:B------:R-:W-:Y:S02]  /*19c20*/  SHF.R.U32.HI R7, RZ, 0x10, R2 ;  /* 0x00000010ff077819 */ /* 0x000fe40000011602 */
[----:B------:R-:W-:-:S02]  /*19c30*/  PRMT R8, R8, 0x5410, R0 ;  /* 0x0000541008087816 */ /* 0x000fc40000000000 */
[----:B------:R-:W-:Y:S02]  /*19c40*/  LOP3.LUT R0, R3, R250, R44, 0x96, !PT ;  /* 0x000000fa03007212 */ /* 0x000fe400078e962c */
[----:B------:R-:W-:Y:S02]  /*19c50*/  SHF.R.U32.HI R3, RZ, 0x18, R2 ;  /* 0x00000018ff037819 */ /* 0x000fe40000011602 */
[----:B------:R-:W-:-:S04]  /*19c60*/  LOP3.LUT R2, R7, 0xff, RZ, 0xc0, !PT ;  /* 0x000000ff07027812 */ /* 0x000fc800078ec0ff */
[----:B------:R-:W-:Y:S02]  /*19c70*/  PRMT R30, R2, 0x5410, R3 ;  /* 0x00005410021e7816 */ /* 0x000fe40000000003 */
[----:B------:R-:W-:-:S04]  /*19c80*/  LOP3.LUT R2, R0, 0xffff, RZ, 0xc0, !PT ;  /* 0x0000ffff00027812 */ /* 0x000fc800078ec0ff */
[----:B------:R-:W-:Y:S02]  /*19c90*/  SHF.R.U32.HI R3, RZ, 0x8, R2 ;  /* 0x00000008ff037819 */ /* 0x000fe40000011602 */
[----:B------:R-:W-:Y:S01]  /*19ca0*/  LOP3.LUT R2, R0, 0xff, RZ, 0xc0, !PT ;  /* 0x000000ff00027812 */ /* 0x000fe200078ec0ff */
[----:B------:R-:W-:Y:S03]  /*19cb0*/  ST.E.U16 desc[UR4][R18.64+-0xa0], R38 ;  /* 0xffff602612007985 */ /* 0x000fe6000c101504 */
[----:B--2---:R-:W-:Y:S01]  /*19cc0*/  PRMT R29, R2, 0x5410, R3 ;  /* 0x00005410021d7816 */ /* 0x004fe20000000003 */
[----:B------:R-:W-:Y:S01]  /*19cd0*/  ST.E.U16 desc[UR4][R18.64+-0x9e], R33 ;  /* 0xffff622112007985 */ /* 0x000fe2000c101504 */
[--C-:B------:R-:W-:Y:S01]  /*19ce0*/  SHF.R.U32.HI R3, RZ, 0x10, R0.reuse ;  /* 0x00000010ff037819 */ /* 0x100fe20000011600 */
[----:B------:R-:W-:Y:S01]  /*19cf0*/  IMAD.MOV.U32 R71, RZ, RZ, R129 ;  /* 0x000000ffff477224 */ /* 0x000fe200078e0081 */
[----:B------:R-:W-:Y:S01]  /*19d00*/  SHF.R.U32.HI R2, RZ, 0x18, R0 ;  /* 0x00000018ff027819 */ /* 0x000fe20000011600 */
[----:B------:R2:W-:Y:S01]  /*19d10*/  ST.E.U16 desc[UR4][R16.64+-0xa0], R11 ;  /* 0xffff600b10007985 */ /* 0x0005e2000c101504 */
[----:B------:R-:W-:-:S03]  /*19d20*/  LOP3.LUT R0, R3, 0xff, RZ, 0xc0, !PT ;  /* 0x000000ff03007812 */ /* 0x000fc600078ec0ff */
[----:B------:R-:W-:Y:S01]  /*19d30*/  ST.E.U16 desc[UR4][R16.64+-0x9e], R24 ;  /* 0xffff621810007985 */ /* 0x000fe2000c101504 */
[----:B------:R-:W-:-:S03]  /*19d40*/  PRMT R129, R218, 0x7054, R218 ;  /* 0x00007054da817816 */ /* 0x000fc600000000da */
[----:B------:R-:W-:Y:S04]  /*19d50*/  ST.E.U16 desc[UR4][R14.64+-0xa0], R6 ;  /* 0xffff60060e007985 */ /* 0x000fe8000c101504 */
[----:B------:R-:W-:Y:S04]  /*19d60*/  ST.E.U16 desc[UR4][R14.64+-0x9e], R5 ;  /* 0xffff62050e007985 */ /* 0x000fe8000c101504 */
[----:B------:R-:W-:Y:S04]  /*19d70*/  ST.E.U16 desc[UR4][R12.64+-0x90], R26 ;  /* 0xffff701a0c007985 */ /* 0x000fe8000c101504 */
[----:B------:R-:W-:Y:S01]  /*19d80*/  ST.E.U16 desc[UR4][R12.64+-0x8e], R25 ;  /* 0xffff72190c007985 */ /* 0x000fe2000c101504 */
[----:B------:R-:W-:-:S03]  /*19d90*/  PRMT R7, R0, 0x5410, R2 ;  /* 0x0000541000077816 */ /* 0x000fc60000000002 */
[----:B------:R-:W-:Y:S04]  /*19da0*/  ST.E.U16 desc[UR4][R18.64+-0x90], R28 ;  /* 0xffff701c12007985 */ /* 0x000fe8000c101504 */
[----:B------:R-:W-:Y:S01]  /*19db0*/  ST.E.U16 desc[UR4][R18.64+-0x8e], R27 ;  /* 0xffff721b12007985 */ /* 0x000fe2000c101504 */
[----:B------:R-:W-:-:S03]  /*19dc0*/  HSET2.LE.AND R0, R34, R129, PT ;  /* 0x0000008122007233 */ /* 0x000fc60003803000 */
[----:B------:R1:W-:Y:S01]  /*19dd0*/  ST.E.U16 desc[UR4][R16.64+-0x90], R10 ;  /* 0xffff700a10007985 */ /* 0x0003e2000c101504 */
[----:B------:R-:W-:-:S03]  /*19de0*/  HSET2.LE.AND R2, R31, R129, PT ;  /* 0x000000811f027233 */ /* 0x000fc60003803000 */
[----:B------:R1:W-:Y:S04]  /*19df0*/  ST.E.U16 desc[UR4][R16.64+-0x8e], R9 ;  /* 0xffff720910007985 */ /* 0x0003e8000c101504 */
[----:B------:R-:W-:Y:S04]  /*19e00*/  ST.E.U16 desc[UR4][R14.64+-0x90], R41 ;  /* 0xffff70290e007985 */ /* 0x000fe8000c101504 */
[----:B------:R1:W-:Y:S04]  /*19e10*/  ST.E.U16 desc[UR4][R14.64+-0x8e], R4 ;  /* 0xffff72040e007985 */ /* 0x0003e8000c101504 */
[----:B------:R-:W1:Y:S01]  /*19e20*/  LDSM.16.MT88.4 R24, [R175+0xa000] ;  /* 0x00a00000af18783b */ /* 0x000e620000004200 */
[----:B--2---:R-:W-:-:S02]  /*19e30*/  LOP3.LUT R11, R57, R2, RZ, 0xc0, !PT ;  /* 0x00000002390b7212 */ /* 0x004fc400078ec0ff */
[--C-:B------:R-:W-:Y:S01]  /*19e40*/  HSET2.LE.AND R2, R35, R129.reuse, PT ;  /* 0x0000008123027233 */ /* 0x100fe20003803000 */
[----:B------:R-:W2:Y:S01]  /*19e50*/  LDSM.16.MT88.4 R20, [R205+0xa000] ;  /* 0x00a00000cd14783b */ /* 0x000ea20000004200 */
[--C-:B------:R-:W-:Y:S02]  /*19e60*/  HSET2.LE.AND R3, R8, R129.reuse, PT ;  /* 0x0000008108037233 */ /* 0x100fe40003803000 */
[----:B-1----:R-:W-:Y:S02]  /*19e70*/  LOP3.LUT R10, R70, R0, RZ, 0xc0, !PT ;  /* 0x00000000460a7212 */ /* 0x002fe400078ec0ff */
[--C-:B------:R-:W-:Y:S02]  /*19e80*/  HSET2.LE.AND R0, R42, R129.reuse, PT ;  /* 0x000000812a007233 */ /* 0x100fe40003803000 */
[----:B------:R-:W-:Y:S02]  /*19e90*/  LOP3.LUT R9, R135, R2, RZ, 0xc0, !PT ;  /* 0x0000000287097212 */ /* 0x000fe400078ec0ff */
[----:B------:R-:W-:-:S02]  /*19ea0*/  HSET2.LE.AND R2, R29, R129, PT ;  /* 0x000000811d027233 */ /* 0x000fc40003803000 */
[----:B------:R-:W-:Y:S02]  /*19eb0*/  LOP3.LUT R8, R161, R0, RZ, 0xc0, !PT ;  /* 0x00000000a1087212 */ /* 0x000fe400078ec0ff */
[--C-:B------:R-:W-:Y:S01]  /*19ec0*/  HSET2.LE.AND R0, R30, R129.reuse, PT ;  /* 0x000000811e007233 */ /* 0x100fe20003803000 */
[----:B------:R-:W-:Y:S02]  /*19ed0*/  IMAD.MOV.U32 R132, RZ, RZ, R246 ;  /* 0x000000ffff847224 */ /* 0x000fe400078e00f6 */
[----:B------:R-:W-:Y:S02]  /*19ee0*/  IMAD.MOV.U32 R134, RZ, RZ, R241 ;  /* 0x000000ffff867224 */ /* 0x000fe400078e00f1 */
[----:B------:R-:W-:Y:S02]  /*19ef0*/  IMAD.MOV.U32 R133, RZ, RZ, R240 ;  /* 0x000000ffff857224 */ /* 0x000fe400078e00f0 */
[----:B------:R-:W-:Y:S01]  /*19f00*/  IMAD.MOV.U32 R74, RZ, RZ, R237 ;  /* 0x000000ffff4a7224 */ /* 0x000fe200078e00ed */
[----:B------:R-:W-:Y:S01]  /*19f10*/  MOV R33, R132 ;  /* 0x0000008400217202 */ /* 0x000fe20000000f00 */
[----:B------:R-:W-:Y:S01]  /*19f20*/  IMAD.MOV.U32 R34, RZ, RZ, R134 ;  /* 0x000000ffff227224 */ /* 0x000fe200078e0086 */
[----:B------:R-:W-:Y:S01]  /*19f30*/  LOP3.LUT R6, R51, R3, RZ, 0xc0, !PT ;  /* 0x0000000333067212 */ /* 0x000fe200078ec0ff */
[----:B------:R-:W-:Y:S01]  /*19f40*/  IMAD.MOV.U32 R32, RZ, RZ, R74 ;  /* 0x000000ffff207224 */ /* 0x000fe200078e004a */
[----:B------:R-:W-:Y:S01]  /*19f50*/  LOP3.LUT R4, R56, R2, RZ, 0xc0, !PT ;  /* 0x0000000238047212 */ /* 0x000fe200078ec0ff */
[----:B------:R-:W-:Y:S01]  /*19f60*/  IMAD.MOV.U32 R35, RZ, RZ, R133 ;  /* 0x000000ffff237224 */ /* 0x000fe200078e0085 */
[----:B------:R-:W-:Y:S01]  /*19f70*/  HSET2.LE.AND R3, R7, R129, PT ;  /* 0x0000008107037233 */ /* 0x000fe20003803000 */
[----:B------:R1:W5:Y:S01]  /*19f80*/  LDL.LU R246, [R1+0x184] ;  /* 0x0001840001f67983 */ /* 0x0003620000300800 */
[----:B------:R-:W-:-:S04]  /*19f90*/  LOP3.LUT R7, R50, R0, RZ, 0xc0, !PT ;  /* 0x0000000032077212 */ /* 0x000fc800078ec0ff */
[----:B------:R-:W-:Y:S01]  /*19fa0*/  HMMA.16816.F32.BF16 R132, R8, R26, R32 ;  /* 0x0000001a0884723c */ /* 0x000fe20000041820 */
[----:B------:R-:W-:Y:S01]  /*19fb0*/  LOP3.LUT R5, R43, R3, RZ, 0xc0, !PT ;  /* 0x000000032b057212 */ /* 0x000fe200078ec0ff */
[----:B------:R1:W5:Y:S01]  /*19fc0*/  LDL.LU R241, [R1+0x180] ;  /* 0x0001800001f17983 */ /* 0x0003620000300800 */
[----:B------:R-:W-:-:S04]  /*19fd0*/  MOV R74, R128 ;  /* 0x00000080004a7202 */ /* 0x000fc80000000f00 */
[----:B------:R-:W-:Y:S02]  /*19fe0*/  IMAD.MOV.U32 R32, RZ, RZ, R116 ;  /* 0x000000ffff207224 */ /* 0x000fe400078e0074 */
[----:B------:R-:W-:Y:S02]  /*19ff0*/  IMAD.MOV.U32 R33, RZ, RZ, R73 ;  /* 0x000000ffff217224 */ /* 0x000fe400078e0049 */
[----:B------:R-:W-:Y:S02]  /*1a000*/  IMAD.MOV.U32 R34, RZ, RZ, R71 ;  /* 0x000000ffff227224 */ /* 0x000fe400078e0047 */
[----:B------:R-:W-:Y:S01]  /*1a010*/  IMAD.MOV.U32 R35, RZ, RZ, R72 ;  /* 0x000000ffff237224 */ /* 0x000fe200078e0048 */
[----:B------:R-:W-:Y:S01]  /*1a020*/  HMMA.16816.F32.BF16 R168, R8, R24, R168 ;  /* 0x0000001808a8723c */ /* 0x000fe200000418a8 */
[----:B------:R-:W-:-:S05]  /*1a030*/  IMAD.MOV.U32 R116, RZ, RZ, R117 ;  /* 0x000000ffff747224 */ /* 0x000fca00078e0075 */
[----:B--2---:R-:W-:Y:S01]  /*1a040*/  HMMA.16816.F32.BF16 R176, R8, R22, R176 ;  /* 0x0000001608b0723c */ /* 0x004fe200000418b0 */
[----:B------:R-:W-:Y:S01]  /*1a050*/  IMAD.MOV.U32 R117, RZ, RZ, R113 ;  /* 0x000000ffff757224 */ /* 0x000fe200078e0071 */
[----:B---3--:R-:W2:Y:S04]  /*1a060*/  LDSM.16.MT88.4 R36, [R208+0xa000] ;  /* 0x00a00000d024783b */ /* 0x008ea80000004200 */
[----:B----4-:R-:W3:Y:S01]  /*1a070*/  LDSM.16.MT88.4 R28, [R207+0xa000] ;  /* 0x00a00000cf1c783b */ /* 0x010ee20000004200 */
[----:B------:R-:W-:Y:S01]  /*1a080*/  IMAD.MOV.U32 R113, RZ, RZ, R60 ;  /* 0x000000ffff717224 */ /* 0x000fe200078e003c */
[----:B------:R-:W-:Y:S01]  /*1a090*/  MOV R60, R79 ;  /* 0x0000004f003c7202 */ /* 0x000fe20000000f00 */
[----:B------:R-:W-:Y:S01]  /*1a0a0*/  IMAD.MOV.U32 R71, RZ, RZ, R62 ;  /* 0x000000ffff477224 */ /* 0x000fe200078e003e */
[----:B------:R-:W-:Y:S01]  /*1a0b0*/  HMMA.16816.F32.BF16 R152, R4, R24, R152 ;  /* 0x000000180498723c */ /* 0x000fe20000041898 */
[----:B------:R-:W-:Y:S01]  /*1a0c0*/  IMAD.MOV.U32 R73, RZ, RZ, R63 ;  /* 0x000000ffff497224 */ /* 0x000fe200078e003f */
[----:B------:R-:W-:Y:S01]  /*1a0d0*/  LOP3.LUT R2, R45, R98, R64, 0x96, !PT ;  /* 0x000000622d027212 */ /* 0x000fe200078e9640 */
[----:B------:R-:W-:Y:S01]  /*1a0e0*/  IMAD.MOV.U32 R72, RZ, RZ, R61 ;  /* 0x000000ffff487224 */ /* 0x000fe200078e003d */
[----:B------:R1:W5:Y:S01]  /*1a0f0*/  LDL.LU R240, [R1+0x17c] ;  /* 0x00017c0001f07983 */ /* 0x0003620000300800 */
[----:B------:R-:W-:-:S02]  /*1a100*/  IMAD.MOV.U32 R62, RZ, RZ, R59 ;  /* 0x000000ffff3e7224 */ /* 0x000fc400078e003b */
[----:B------:R-:W-:Y:S01]  /*1a110*/  IMAD.MOV.U32 R63, RZ, RZ, R58 ;  /* 0x000000ffff3f7224 */ /* 0x000fe200078e003a */
[----:B------:R-:W-:Y:S01]  /*1a120*/  MOV R40, R113 ;  /* 0x0000007100287202 */ /* 0x000fe20000000f00 */
[----:B------:R-:W-:Y:S01]  /*1a130*/  IMAD.MOV.U32 R61, RZ, RZ, R84 ;  /* 0x000000ffff3d7224 */ /* 0x000fe200078e0054 */
[C---:B------:R-:W-:Y:S01]  /*1a140*/  HMMA.16816.F32.BF16 R148, R4.reuse, R26, R148 ;  /* 0x0000001a0494723c */ /* 0x040fe20000041894 */
[----:B------:R-:W-:Y:S01]  /*1a150*/  IMAD.MOV.U32 R68, RZ, RZ, R74 ;  /* 0x000000ffff447224 */ /* 0x000fe200078e004a */
[----:B------:R-:W-:Y:S01]  /*1a160*/  LDSM.16.MT88.4 R24, [R175+0xb000] ;  /* 0x00b00000af18783b */ /* 0x000fe20000004200 */
[----:B------:R-:W-:Y:S02]  /*1a170*/  IMAD.MOV.U32 R70, RZ, RZ, R73 ;  /* 0x000000ffff467224 */ /* 0x000fe400078e0049 */
[----:B------:R-:W-:Y:S01]  /*1a180*/  IMAD.MOV.U32 R41, RZ, RZ, R72 ;  /* 0x000000ffff297224 */ /* 0x000fe200078e0048 */
[----:B------:R-:W-:Y:S01]  /*1a190*/  HMMA.16816.F32.BF16 R144, R4, R20, R144 ;  /* 0x000000140490723c */ /* 0x000fe20000041890 */
[----:B------:R-:W-:Y:S01]  /*1a1a0*/  IMAD.MOV.U32 R76, RZ, RZ, R62 ;  /* 0x000000ffff4c7224 */ /* 0x000fe200078e003e */
[----:B------:R1:W5:Y:S01]  /*1a1b0*/  LDL.LU R237, [R1+0x178] ;  /* 0x0001780001ed7983 */ /* 0x0003620000300800 */
        /* <DEDUP_REMOVED lines=8> */
[----:B------:R-:W-:Y:S01]  /*1a240*/  IMAD.MOV.U32 R159, RZ, RZ, R112 ;  /* 0x000000ffff9f7224 */ /* 0x000fe200078e0070 */
[----:B------:R-:W-:Y:S01]  /*1a250*/  MOV R112, R69 ;  /* 0x0000004500707202 */ /* 0x000fe20000000f00 */
[----:B------:R-:W-:Y:S02]  /*1a260*/  IMAD.MOV.U32 R156, RZ, RZ, R70 ;  /* 0x000000ffff9c7224 */ /* 0x000fe400078e0046 */
[----:B------:R-:W-:Y:S02]  /*1a270*/  IMAD.MOV.U32 R157, RZ, RZ, R68 ;  /* 0x000000ffff9d7224 */ /* 0x000fe400078e0044 */
[----:B------:R-:W-:Y:S01]  /*1a280*/  IMAD.MOV.U32 R158, RZ, RZ, R71 ;  /* 0x000000ffff9e7224 */ /* 0x000fe200078e0047 */
[----:B------:R-:W-:Y:S01]  /*1a290*/  HMMA.16816.F32.BF16 R160, R8, R20, R32 ;  /* 0x0000001408a0723c */ /* 0x000fe20000041820 */
[----:B------:R-:W2:Y:S05]  /*1a2a0*/  LDSM.16.MT88.4 R32, [R208+0xb000] ;  /* 0x00b00000d020783b */ /* 0x000eaa0000004200 */
[C---:B---3--:R-:W-:Y:S06]  /*1a2b0*/  HMMA.16816.F32.BF16 R68, R4.reuse, R28, R164 ;  /* 0x0000001c0444723c */ /* 0x048fec00000418a4 */
[----:B------:R-:W-:Y:S01]  /*1a2c0*/  HMMA.16816.F32.BF16 R140, R4, R22, R140 ;  /* 0x00000016048c723c */ /* 0x000fe2000004188c */
[----:B------:R-:W-:Y:S01]  /*1a2d0*/  IMAD.MOV.U32 R164, RZ, RZ, R41 ;  /* 0x000000ffffa47224 */ /* 0x000fe200078e0029 */
[----:B------:R-:W3:Y:S01]  /*1a2e0*/  LDSM.16.MT88.4 R20, [R205+0xb000] ;  /* 0x00b00000cd14783b */ /* 0x000ee20000004200 */
[----:B------:R-:W-:-:S03]  /*1a2f0*/  IMAD.MOV.U32 R165, RZ, RZ, R40 ;  /* 0x000000ffffa57224 */ /* 0x000fc600078e0028 */
[----:B------:R-:W4:Y:S01]  /*1a300*/  LDSM.16.MT88.4 R40, [R207+0xb000] ;  /* 0x00b00000cf28783b */ /* 0x000f220000004200 */
[----:B------:R-:W-:Y:S02]  /*1a310*/  IMAD.MOV.U32 R59, RZ, RZ, R236 ;  /* 0x000000ffff3b7224 */ /* 0x000fe400078e00ec */
[----:B------:R-:W-:Y:S01]  /*1a320*/  IMAD.MOV.U32 R58, RZ, RZ, R223 ;  /* 0x000000ffff3a7224 */ /* 0x000fe200078e00df */
[----:B------:R-:W-:Y:S01]  /*1a330*/  HMMA.16816.F32.BF16 R192, R8, R36, R192 ;  /* 0x0000002408c0723c */ /* 0x000fe200000418c0 */
[----:B------:R-:W-:Y:S02]  /*1a340*/  IMAD.MOV.U32 R75, RZ, RZ, R128 ;  /* 0x000000ffff4b7224 */ /* 0x000fe400078e0080 */
[----:B------:R-:W-:Y:S01]  /*1a350*/  IMAD.MOV.U32 R72, RZ, RZ, R85 ;  /* 0x000000ffff487224 */ /* 0x000fe200078e0055 */
[----:B------:R-:W-:Y:S01]  /*1a360*/  MOV R128, R84 ;  /* 0x0000005400807202 */ /* 0x000fe20000000f00 */
[----:B------:R-:W-:Y:S01]  /*1a370*/  IMAD.MOV.U32 R78, RZ, RZ, R59 ;  /* 0x000000ffff4e7224 */ /* 0x000fe200078e003b */
[----:B------:R1:W5:Y:S01]  /*1a380*/  LDL.LU R236, [R1+0x174] ;  /* 0x0001740001ec7983 */ /* 0x0003620000300800 */
[----:B------:R-:W-:-:S02]  /*1a390*/  IMAD.MOV.U32 R113, RZ, RZ, R58 ;  /* 0x000000ffff717224 */ /* 0x000fc400078e003a */
[----:B------:R-:W-:Y:S01]  /*1a3a0*/  IMAD.MOV.U32 R85, RZ, RZ, R87 ;  /* 0x000000ffff557224 */ /* 0x000fe200078e0057 */
[C---:B------:R-:W-:Y:S01]  /*1a3b0*/  HMMA.16816.F32.BF16 R56, R4.reuse, R36, R136 ;  /* 0x000000240438723c */ /* 0x040fe20000041888 */
[----:B------:R-:W-:Y:S01]  /*1a3c0*/  IMAD.MOV.U32 R84, RZ, RZ, R86 ;  /* 0x000000ffff547224 */ /* 0x000fe200078e0056 */
[----:B------:R1:W5:Y:S01]  /*1a3d0*/  LDL.LU R223, [R1+0x170] ;  /* 0x0001700001df7983 */ /* 0x0003620000300800 */
[----:B------:R-:W-:Y:S02]  /*1a3e0*/  IMAD.MOV.U32 R87, RZ, RZ, R222 ;  /* 0x000000ffff577224 */ /* 0x000fe400078e00de */
[----:B------:R-:W-:Y:S01]  /*1a3f0*/  IMAD.MOV.U32 R86, RZ, RZ, R217 ;  /* 0x000000ffff567224 */ /* 0x000fe200078e00d9 */
[----:B------:R1:W5:Y:S01]  /*1a400*/  LDL.LU R222, [R1+0x16c] ;  /* 0x00016c0001de7983 */ /* 0x0003620000300800 */
[----:B------:R-:W-:Y:S02]  /*1a410*/  IMAD.MOV.U32 R166, RZ, RZ, R75 ;  /* 0x000000ffffa67224 */ /* 0x000fe400078e004b */
[----:B------:R-:W-:Y:S01]  /*1a420*/  IMAD.MOV.U32 R137, RZ, RZ, R74 ;  /* 0x000000ffff897224 */ /* 0x000fe200078e004a */
[----:B--2---:R-:W-:Y:S01]  /*1a430*/  HMMA.16816.F32.BF16 R104, R4, R32, R104 ;  /* 0x000000200468723c */ /* 0x004fe20000041868 */
[----:B------:R-:W-:Y:S01]  /*1a440*/  IMAD.MOV.U32 R138, RZ, RZ, R73 ;  /* 0x000000ffff8a7224 */ /* 0x000fe200078e0049 */
[----:B------:R1:W5:Y:S01]  /*1a450*/  LDL.LU R217, [R1+0x168] ;  /* 0x0001680001d97983 */ /* 0x0003620000300800 */
[----:B------:R-:W-:-:S02]  /*1a460*/  IMAD.MOV.U32 R139, RZ, RZ, R72 ;  /* 0x000000ffff8b7224 */ /* 0x000fc400078e0048 */
[----:B------:R-:W-:Y:S01]  /*1a470*/  IMAD.MOV.U32 R167, RZ, RZ, R76 ;  /* 0x000000ffffa77224 */ /* 0x000fe200078e004c */
[----:B------:R-:W-:Y:S01]  /*1a480*/  HMMA.16816.F32.BF16 R72, R4, R30, R184 ;  /* 0x0000001e0448723c */ /* 0x000fe200000418b8 */
[----:B------:R-:W-:-:S06]  /*1a490*/  IMAD.MOV.U32 R136, RZ, RZ, R77 ;  /* 0x000000ffff887224 */ /* 0x000fcc00078e004d */
[----:B------:R-:W-:Y:S01]  /*1a4a0*/  MOV R184, R78 ;  /* 0x0000004e00b87202 */ /* 0x000fe20000000f00 */
[----:B------:R-:W-:Y:S02]  /*1a4b0*/  IMAD.MOV.U32 R187, RZ, RZ, R79 ;  /* 0x000000ffffbb7224 */ /* 0x000fe400078e004f */
[----:B------:R-:W-:Y:S01]  /*1a4c0*/  HMMA.16816.F32.BF16 R76, R4, R24, R196 ;  /* 0x00000018044c723c */ /* 0x000fe200000418c4 */
[----:B------:R-:W-:Y:S02]  /*1a4d0*/  IMAD.MOV.U32 R185, RZ, RZ, R113 ;  /* 0x000000ffffb97224 */ /* 0x000fe400078e0071 */
[----:B------:R-:W-:-:S04]  /*1a4e0*/  IMAD.MOV.U32 R186, RZ, RZ, R128 ;  /* 0x000000ffffba7224 */ /* 0x000fc800078e0080 */
[----:B------:R-:W-:Y:S02]  /*1a4f0*/  IMAD.MOV.U32 R196, RZ, RZ, R85 ;  /* 0x000000ffffc47224 */ /* 0x000fe400078e0055 */
[----:B------:R-:W-:Y:S02]  /*1a500*/  IMAD.MOV.U32 R197, RZ, RZ, R84 ;  /* 0x000000ffffc57224 */ /* 0x000fe400078e0054 */
[----:B------:R-:W-:Y:S02]  /*1a510*/  IMAD.MOV.U32 R198, RZ, RZ, R87 ;  /* 0x000000ffffc67224 */ /* 0x000fe400078e0057 */
[----:B------:R-:W-:Y:S02]  /*1a520*/  IMAD.MOV.U32 R199, RZ, RZ, R86 ;  /* 0x000000ffffc77224 */ /* 0x000fe400078e0056 */
[C---:B------:R-:W-:Y:S06]  /*1a530*/  HMMA.16816.F32.BF16 R84, R4.reuse, R26, R200 ;  /* 0x0000001a0454723c */ /* 0x040fec00000418c8 */
[----:B---3--:R-:W-:Y:S01]  /*1a540*/  HMMA.16816.F32.BF16 R88, R4, R20, R88 ;  /* 0x000000140458723c */ /* 0x008fe20000041858 */
[----:B------:R-:W-:Y:S01]  /*1a550*/  IMAD.MOV.U32 R200, RZ, RZ, R101 ;  /* 0x000000ffffc87224 */ /* 0x000fe200078e0065 */
[----:B------:R-:W-:Y:S01]  /*1a560*/  MOV R201, R100 ;  /* 0x0000006400c97202 */ /* 0x000fe20000000f00 */
[----:B------:R-:W-:-:S02]  /*1a570*/  IMAD.MOV.U32 R202, RZ, RZ, R103 ;  /* 0x000000ffffca7224 */ /* 0x000fc400078e0067 */
[----:B------:R-:W-:Y:S01]  /*1a580*/  IMAD.MOV.U32 R203, RZ, RZ, R102 ;  /* 0x000000ffffcb7224 */ /* 0x000fe200078e0066 */
[C---:B------:R-:W-:Y:S06]  /*1a590*/  HMMA.16816.F32.BF16 R92, R4.reuse, R22, R92 ;  /* 0x00000016045c723c */ /* 0x040fec000004185c */
[C---:B------:R-:W-:Y:S06]  /*1a5a0*/  HMMA.16816.F32.BF16 R108, R4.reuse, R34, R108 ;  /* 0x00000022046c723c */ /* 0x040fec000004186c */
[C---:B----4-:R-:W-:Y:S06]  /*1a5b0*/  HMMA.16816.F32.BF16 R120, R4.reuse, R40, R120 ;  /* 0x000000280478723c */ /* 0x050fec0000041878 */
[----:B------:R-:W-:Y:S07]  /*1a5c0*/  HMMA.16816.F32.BF16 R100, R4, R42, R124 ;  /* 0x0000002a0464723c */ /* 0x000fee000004187c */
        /* <DEDUP_REMOVED lines=8> */
[C---:B------:R-:W-:Y:S06]  /*1a650*/  HMMA.16816.F32.BF16 R184, R8.reuse, R28, R184 ;  /* 0x0000001c08b8723c */ /* 0x040fec00000418b8 */
[----:B------:R-:W-:Y:S01]  /*1a660*/  HMMA.16816.F32.BF16 R136, R8, R38, R136 ;  /* 0x000000260888723c */ /* 0x000fe20000041888 */
[----:B------:R-:W-:-:S05]  /*1a670*/  IMAD.WIDE.U32 R2, R2, -0x2daee0ad, RZ ;  /* 0xd2511f5302027825 */ /* 0x000fca00078e00ff */
[C---:B------:R-:W-:Y:S06]  /*1a680*/  HMMA.16816.F32.BF16 R196, R8.reuse, R24, R196 ;  /* 0x0000001808c4723c */ /* 0x040fec00000418c4 */
[C---:B------:R-:W-:Y:S01]  /*1a690*/  HMMA.16816.F32.BF16 R200, R8.reuse, R26, R200 ;  /* 0x0000001a08c8723c */ /* 0x040fe200000418c8 */
[----:B------:R-:W-:Y:S01]  /*1a6a0*/  IMAD.MOV.U32 R115, RZ, RZ, R99 ;  /* 0x000000ffff737224 */ /* 0x000fe200078e0063 */
[----:B------:R-:W-:Y:S01]  /*1a6b0*/  MOV R96, R209 ;  /* 0x000000d100607202 */ /* 0x000fe20000000f00 */
[----:B------:R-:W-:Y:S01]  /*1a6c0*/  IMAD.MOV.U32 R45, RZ, RZ, R98 ;  /* 0x000000ffff2d7224 */ /* 0x000fe200078e0062 */
[----:B------:R1:W5:Y:S02]  /*1a6d0*/  LDL.LU R216, [R1+0x164] ;  /* 0x0001640001d87983 */ /* 0x0003640000300800 */
[C---:B------:R-:W-:Y:S01]  /*1a6e0*/  HMMA.16816.F32.BF16 R28, R8.reuse, R30, R4 ;  /* 0x0000001e081c723c */ /* 0x040fe20000041804 */
[----:B------:R-:W-:Y:S01]  /*1a6f0*/  LOP3.LUT R0, R3, R247, R48, 0x96, !PT ;  /* 0x000000f703007212 */ /* 0x000fe200078e9630 */
[----:B------:R-:W-:Y:S01]  /*1a700*/  IMAD.MOV.U32 R112, RZ, RZ, R211 ;  /* 0x000000ffff707224 */ /* 0x000fe200078e00d3 */
[----:B------:R1:W5:Y:S03]  /*1a710*/  LDL.LU R215, [R1+0x160] ;  /* 0x0001600001d77983 */ /* 0x0003660000300800 */
[----:B------:R-:W-:Y:S01]  /*1a720*/  HMMA.16816.F32.BF16 R4, R8, R20, R124 ;  /* 0x000000140804723c */ /* 0x000fe2000004187c */
[----:B------:R-:W-:Y:S01]  /*1a730*/  IMAD.MOV.U32 R113, RZ, RZ, R210 ;  /* 0x000000ffff717224 */ /* 0x000fe200078e00d2 */
[----:B------:R1:W5:Y:S01]  /*1a740*/  LDL.LU R214, [R1+0x15c] ;  /* 0x00015c0001d67983 */ /* 0x0003620000300800 */
[----:B------:R-:W-:-:S02]  /*1a750*/  IMAD.MOV.U32 R97, RZ, RZ, R206 ;  /* 0x000000ffff617224 */ /* 0x000fc400078e00ce */
[----:B------:R-:W-:Y:S01]  /*1a760*/  IMAD.MOV.U32 R98, RZ, RZ, R83 ;  /* 0x000000ffff627224 */ /* 0x000fe200078e0053 */
[----:B------:R1:W5:Y:S01]  /*1a770*/  LDL.LU R212, [R1+0x158] ;  /* 0x0001580001d47983 */ /* 0x0003620000300800 */
[----:B------:R-:W-:Y:S01]  /*1a780*/  SHF.R.U32.HI R20, RZ, 0x18, R2 ;  /* 0x00000018ff147819 */ /* 0x000fe20000011602 */
[----:B------:R-:W-:Y:S02]  /*1a790*/  IMAD.MOV.U32 R99, RZ, RZ, R82 ;  /* 0x000000ffff637224 */ /* 0x000fe400078e0052 */
[----:B------:R1:W5:Y:S04]  /*1a7a0*/  LDL.LU R211, [R1+0x154] ;  /* 0x0001540001d37983 */ /* 0x0003680000300800 */
[----:B------:R1:W5:Y:S04]  /*1a7b0*/  LDL.LU R210, [R1+0x150] ;  /* 0x0001500001d27983 */ /* 0x0003680000300800 */
[----:B------:R1:W5:Y:S04]  /*1a7c0*/  LDL.LU R209, [R1+0x14c] ;  /* 0x00014c0001d17983 */ /* 0x0003680000300800 */
[----:B------:R1:W5:Y:S02]  /*1a7d0*/  LDL.LU R206, [R1+0x148] ;  /* 0x0001480001ce7983 */ /* 0x0003640000300800 */
[----:B------:R-:W-:-:S02]  /*1a7e0*/  IMAD.MOV.U32 R50, RZ, RZ, R4 ;  /* 0x000000ffff327224 */ /* 0x000fc400078e0004 */
[----:B------:R-:W-:Y:S02]  /*1a7f0*/  IMAD.MOV.U32 R128, RZ, RZ, R5 ;  /* 0x000000ffff807224 */ /* 0x000fe400078e0005 */
[----:B------:R-:W-:Y:S02]  /*1a800*/  IMAD.MOV.U32 R39, RZ, RZ, R6 ;  /* 0x000000ffff277224 */ /* 0x000fe400078e0006 */
[----:B------:R-:W-:Y:S02]  /*1a810*/  IMAD.MOV.U32 R38, RZ, RZ, R7 ;  /* 0x000000ffff267224 */ /* 0x000fe400078e0007 */
[----:B------:R-:W-:Y:S01]  /*1a820*/  HMMA.16816.F32.BF16 R4, R8, R22, R164 ;  /* 0x000000160804723c */ /* 0x000fe200000418a4 */
[----:B------:R-:W2:-:S15]  /*1a830*/  LDSM.16.MT88.4 R164, [R175+0xa800] ;  /* 0x00a80000afa4783b */ /* 0x000e9e0000004200 */
[----:B------:R-:W-:-:S08]  /*1a840*/  NOP ;  /* 0x0000000000007918 */ /* 0x000fd00000000000 */
[----:B------:R-:W-:Y:S01]  /*1a850*/  IMAD.MOV.U32 R37, RZ, RZ, R4 ;  /* 0x000000ffff257224 */ /* 0x000fe200078e0004 */
[----:B------:R-:W-:Y:S01]  /*1a860*/  MOV R22, R7 ;  /* 0x0000000700167202 */ /* 0x000fe20000000f00 */
[----:B------:R-:W-:Y:S02]  /*1a870*/  IMAD.MOV.U32 R36, RZ, RZ, R5 ;  /* 0x000000ffff247224 */ /* 0x000fe400078e0005 */
[----:B------:R-:W-:Y:S02]  /*1a880*/  IMAD.MOV.U32 R23, RZ, RZ, R6 ;  /* 0x000000ffff177224 */ /* 0x000fe400078e0006 */
[----:B------:R-:W-:Y:S01]  /*1a890*/  HMMA.16816.F32.BF16 R4, R8, R32, R156 ;  /* 0x000000200804723c */ /* 0x000fe2000004189c */
[----:B------:R-:W-:-:S15]  /*1a8a0*/  LDSM.16.MT88.4 R156, [R205+0xa800] ;  /* 0x00a80000cd9c783b */ /* 0x000fde0000004200 */
[----:B------:R-:W-:-:S08]  /*1a8b0*/  NOP ;  /* 0x0000000000007918 */ /* 0x000fd00000000000 */
[----:B------:R-:W-:Y:S01]  /*1a8c0*/  IMAD.MOV.U32 R24, RZ, RZ, R4 ;  /* 0x000000ffff187224 */ /* 0x000fe200078e0004 */
[C---:B------:R-:W-:Y:S01]  /*1a8d0*/  LOP3.LUT R4, R2.reuse, 0xffff, RZ, 0xc0, !PT ;  /* 0x0000ffff02047812 */ /* 0x040fe200078ec0ff */
[----:B------:R-:W-:Y:S01]  /*1a8e0*/  IMAD.MOV.U32 R27, RZ, RZ, R5 ;  /* 0x000000ffff1b7224 */ /* 0x000fe200078e0005 */
[----:B------:R-:W-:Y:S02]  /*1a8f0*/  SHF.R.U32.HI R3, RZ, 0x10, R2 ;  /* 0x00000010ff037819 */ /* 0x000fe40000011602 */
[----:B------:R-:W-:Y:S02]  /*1a900*/  SHF.R.U32.HI R5, RZ, 0x8, R4 ;  /* 0x00000008ff057819 */ /* 0x000fe40000011604 */
[----:B------:R-:W-:Y:S02]  /*1a910*/  LOP3.LUT R4, R2, 0xff, RZ, 0xc0, !PT ;  /* 0x000000ff02047812 */ /* 0x000fe400078ec0ff */
[----:B------:R-:W-:Y:S02]  /*1a920*/  LOP3.LUT R2, R0, 0xffff, RZ, 0xc0, !PT ;  /* 0x0000ffff00027812 */ /* 0x000fe400078ec0ff */
[----:B------:R-:W-:-:S02]  /*1a930*/  PRMT R21, R4, 0x5410, R5 ;  /* 0x0000541004157816 */ /* 0x000fc40000000005 */
[----:B------:R-:W-:Y:S02]  /*1a940*/  LOP3.LUT R5, R3, 0xff, RZ, 0xc0, !PT ;  /* 0x000000ff03057812 */ /* 0x000fe400078ec0ff */
[----:B------:R-:W-:Y:S01]  /*1a950*/  SHF.R.U32.HI R3, RZ, 0x10, R0 ;  /* 0x00000010ff037819 */ /* 0x000fe20000011600 */
[----:B------:R-:W-:Y:S01]  /*1a960*/  IMAD.MOV.U32 R26, RZ, RZ, R6 ;  /* 0x000000ffff1a7224 */ /* 0x000fe200078e0006 */
[----:B------:R-:W-:Y:S01]  /*1a970*/  SHF.R.U32.HI R6, RZ, 0x18, R0 ;  /* 0x00000018ff067819 */ /* 0x000fe20000011600 */
[----:B------:R-:W-:Y:S01]  /*1a980*/  IMAD.MOV.U32 R25, RZ, RZ, R7 ;  /* 0x000000ffff197224 */ /* 0x000fe200078e0007 */
[----:B------:R-:W-:Y:S02]  /*1a990*/  LOP3.LUT R7, R0, 0xff, RZ, 0xc0, !PT ;  /* 0x000000ff00077812 */ /* 0x000fe400078ec0ff */
[----:B------:R-:W-:Y:S02]  /*1a9a0*/  SHF.R.U32.HI R4, RZ, 0x8, R2 ;  /* 0x00000008ff047819 */ /* 0x000fe40000011602 */
[----:B------:R-:W-:-:S02]  /*1a9b0*/  LOP3.LUT R0, R3, 0xff, RZ, 0xc0, !PT ;  /* 0x000000ff03007812 */ /* 0x000fc400078ec0ff */
[----:B------:R-:W-:Y:S02]  /*1a9c0*/  PRMT R3, R7, 0x5410, R4 ;  /* 0x0000541007037816 */ /* 0x000fe40000000004 */
[----:B------:R-:W-:Y:S02]  /*1a9d0*/  PRMT R4, R0, 0x5410, R6 ;  /* 0x0000541000047816 */ /* 0x000fe40000000006 */
[----:B------:R-:W-:Y:S02]  /*1a9e0*/  PRMT R2, R5, 0x5410, R20 ;  /* 0x0000541005027816 */ /* 0x000fe40000000014 */
[--C-:B------:R-:W-:Y:S02]  /*1a9f0*/  HSET2.LE.AND R0, R21, R129.reuse, PT ;  /* 0x0000008115007233 */ /* 0x100fe40003803000 */
[--C-:B------:R-:W-:Y:S02]  /*1aa00*/  HSET2.LE.AND R3, R3, R129.reuse, PT ;  /* 0x0000008103037233 */ /* 0x100fe40003803000 */
[----:B------:R-:W-:-:S02]  /*1aa10*/  HSET2.LE.AND R2, R2, R129, PT ;  /* 0x0000008102027233 */ /* 0x000fc40003803000 */
[----:B------:R-:W-:Y:S02]  /*1aa20*/  LOP3.LUT R126, R67, R0, RZ, 0xc0, !PT ;  /* 0x00000000437e7212 */ /* 0x000fe400078ec0ff */
[----:B------:R-:W-:Y:S01]  /*1aa30*/  HSET2.LE.AND R0, R4, R129, PT ;  /* 0x0000008104007233 */ /* 0x000fe20003803000 */
[----:B------:R-:W-:Y:S01]  /*1aa40*/  IMAD.MOV.U32 R20, RZ, RZ, R50 ;  /* 0x000000ffff147224 */ /* 0x000fe200078e0032 */
[----:B------:R-:W-:Y:S01]  /*1aa50*/  LOP3.LUT R127, R66, R2, RZ, 0xc0, !PT ;  /* 0x00000002427f7212 */ /* 0x000fe200078ec0ff */
[----:B------:R-:W3:Y:S01]  /*1aa60*/  LDSM.16.MT88.4 R48, [R208+0xa800] ;  /* 0x00a80000d030783b */ /* 0x000ee20000004200 */
[C---:B------:R-:W-:Y:S01]  /*1aa70*/  HMMA.16816.F32.BF16 R32, R8.reuse, R34, R116 ;  /* 0x000000220820723c */ /* 0x040fe20000041874 */
[----:B------:R-:W-:Y:S01]  /*1aa80*/  IMAD.MOV.U32 R6, RZ, RZ, R27 ;  /* 0x000000ffff067224 */ /* 0x000fe200078e001b */
[----:B------:R-:W-:Y:S01]  /*1aa90*/  LOP3.LUT R124, R81, R3, RZ, 0xc0, !PT ;  /* 0x00000003517c7212 */ /* 0x000fe200078ec0ff */
[----:B------:R-:W-:Y:S01]  /*1aaa0*/  IMAD.MOV.U32 R7, RZ, RZ, R26 ;  /* 0x000000ffff077224 */ /* 0x000fe200078e001a */
[----:B------:R-:W-:Y:S01]  /*1aab0*/  LOP3.LUT R125, R80, R0, RZ, 0xc0, !PT ;  /* 0x00000000507d7212 */ /* 0x000fe200078ec0ff */
[----:B------:R-:W-:Y:S01]  /*1aac0*/  IMAD.MOV.U32 R5, RZ, RZ, R25 ;  /* 0x000000ffff057224 */ /* 0x000fe200078e0019 */
[----:B------:R-:W4:Y:S01]  /*1aad0*/  LDSM.16.MT88.4 R64, [R207+0xa800] ;  /* 0x00a80000cf40783b */ /* 0x000f220000004200 */
[----:B------:R-:W-:Y:S01]  /*1aae0*/  IMAD.MOV.U32 R21, RZ, RZ, R24 ;  /* 0x000000ffff157224 */ /* 0x000fe200078e0018 */
[C---:B------:R-:W-:Y:S02]  /*1aaf0*/  HMMA.16816.F32.BF16 R116, R8.reuse, R40, R112 ;  /* 0x000000280874723c */ /* 0x040fe40000041870 */
[----:B------:R-:W1:Y:S04]  /*1ab00*/  LDSM.16.MT88.4 R80, [R175+0xb800] ;  /* 0x00b80000af50783b */ /* 0x000e680000004200 */
[----:B------:R-:W-:Y:S01]  /*1ab10*/  HMMA.16816.F32.BF16 R24, R8, R42, R96 ;  /* 0x0000002a0818723c */ /* 0x000fe20000041860 */
[----:B------:R-:W1:Y:S04]  /*1ab20*/  LDSM.16.MT88.4 R96, [R205+0xb800] ;  /* 0x00b80000cd60783b */ /* 0x000e680000004200 */
[----:B------:R-:W1:Y:S04]  /*1ab30*/  LDSM.16.MT88.4 R112, [R208+0xb800] ;  /* 0x00b80000d070783b */ /* 0x000e680000004200 */
[----:B------:R-:W1:Y:S01]  /*1ab40*/  LDSM.16.MT88.4 R8, [R207+0xb800] ;  /* 0x00b80000cf08783b */ /* 0x000e620000004200 */
[----:B------:R-:W-:-:S05]  /*1ab50*/  LOP3.LUT R2, R47, R45, R52, 0x96, !PT ;  /* 0x0000002d2f027212 */ /* 0x000fca00078e9634 */
[----:B------:R-:W-:Y:S01]  /*1ab60*/  IMAD.WIDE.U32 R2, R2, -0x2daee0ad, RZ ;  /* 0xd2511f5302027825 */ /* 0x000fe200078e00ff */
[C---:B--2---:R-:W-:Y:S04]  /*1ab70*/  HMMA.16816.F32.BF16 R152, R124.reuse, R164, R152 ;  /* 0x000000a47c98723c */ /* 0x044fe80000041898 */
[----:B------:R-:W-:Y:S02]  /*1ab80*/  LOP3.LUT R0, R3, R247, R54, 0x96, !PT ;  /* 0x000000f703007212 */ /* 0x000fe400078e9636 */
[----:B------:R-:W-:Y:S01]  /*1ab90*/  LOP3.LUT R3, R2, 0xffff, RZ, 0xc0, !PT ;  /* 0x0000ffff02037812 */ /* 0x000fe200078ec0ff */
[----:B---3--:R-:W-:Y:S03]  /*1aba0*/  HMMA.16816.F32.BF16 R44, R124, R50, R60 ;  /* 0x000000327c2c723c */ /* 0x008fe6000004183c */
[----:B------:R-:W-:-:S03]  /*1abb0*/  SHF.R.U32.HI R4, RZ, 0x8, R3 ;  /* 0x00000008ff047819 */ /* 0x000fc60000011603 */
[----:B------:R-:W-:Y:S01]  /*1abc0*/  HMMA.16816.F32.BF16 R40, R124, R48, R56 ;  /* 0x000000307c28723c */ /* 0x000fe20000041838 */
[----:B------:R-:W-:-:S05]  /*1abd0*/  LOP3.LUT R3, R2, 0xff, RZ, 0xc0, !PT ;  /* 0x000000ff02037812 */ /* 0x000fca00078ec0ff */
[C---:B----4-:R-:W-:Y:S06]  /*1abe0*/  HMMA.16816.F32.BF16 R60, R124.reuse, R66, R72 ;  /* 0x000000427c3c723c */ /* 0x050fec0000041848 */
        /* <DEDUP_REMOVED lines=13> */
[----:B------:R-:W-:-:S06]  /*1acc0*/  PRMT R20, R3, 0x5410, R4 ;  /* 0x0000541003147816 */ /* 0x000fcc0000000004 */
[----:B------:R-:W-:Y:S01]  /*1acd0*/  IMAD.MOV.U32 R101, RZ, RZ, R6 ;  /* 0x000000ffff657224 */ /* 0x000fe200078e0006 */
[--C-:B------:R-:W-:Y:S01]  /*1ace0*/  SHF.R.U32.HI R6, RZ, 0x10, R2.reuse ;  /* 0x00000010ff067819 */ /* 0x100fe20000011602 */
[----:B------:R-:W-:Y:S01]  /*1acf0*/  IMAD.MOV.U32 R102, RZ, RZ, R7 ;  /* 0x000000ffff667224 */ /* 0x000fe200078e0007 */
[----:B------:R-:W-:Y:S02]  /*1ad00*/  SHF.R.U32.HI R7, RZ, 0x18, R2 ;  /* 0x00000018ff077819 */ /* 0x000fe40000011602 */
[----:B------:R-:W-:-:S04]  /*1ad10*/  LOP3.LUT R2, R0, 0xffff, RZ, 0xc0, !PT ;  /* 0x0000ffff00027812 */ /* 0x000fc800078ec0ff */
        /* <DEDUP_REMOVED lines=13> */
[--C-:B------:R-:W-:Y:S01]  /*1adf0*/  HSET2.LE.AND R0, R2, R129.reuse, PT ;  /* 0x0000008102007233 */ /* 0x100fe20003803000 */
[----:B------:R1:W5:Y:S01]  /*1ae00*/  LDL.LU R204, [R1+0x144] ;  /* 0x0001440001cc7983 */ /* 0x0003620000300800 */
[--C-:B------:R-:W-:Y:S02]  /*1ae10*/  HSET2.LE.AND R2, R20, R129.reuse, PT ;  /* 0x0000008114027233 */ /* 0x100fe40003803000 */
[----:B------:R-:W-:-:S02]  /*1ae20*/  HSET2.LE.AND R3, R3, R129, PT ;  /* 0x0000008103037233 */ /* 0x000fc40003803000 */
[----:B------:R-:W-:Y:S02]  /*1ae30*/  LOP3.LUT R129, R174, R0, RZ, 0xc0, !PT ;  /* 0x00000000ae817212 */ /* 0x000fe400078ec0ff */
[----:B------:R-:W-:Y:S01]  /*1ae40*/  LOP3.LUT R130, R130, R2, RZ, 0xc0, !PT ;  /* 0x0000000282827212 */ /* 0x000fe200078ec0ff */
[----:B------:R1:W5:Y:S01]  /*1ae50*/  LDL.LU R174, [R1+0x140] ;  /* 0x0001400001ae7983 */ /* 0x0003620000300800 */
[----:B------:R-:W-:-:S07]  /*1ae60*/  LOP3.LUT R131, R131, R3, RZ, 0xc0, !PT ;  /* 0x0000000383837212 */ /* 0x000fce00078ec0ff */
[C---:B------:R-:W-:Y:S06]  /*1ae70*/  HMMA.16816.F32.BF16 R68, R128.reuse, R80, R196 ;  /* 0x000000508044723c */ /* 0x040fec00000418c4 */
[----:B------:R-:W-:Y:S01]  /*1ae80*/  HMMA.16816.F32.BF16 R80, R128, R82, R200 ;  /* 0x000000528050723c */ /* 0x000fe200000418c8 */
[----:B------:R-:W2:Y:S01]  /*1ae90*/  LDL R203, [R1+0xd8] ;  /* 0x0000d80001cb7983 */ /* 0x000ea20000100800 */
[----:B------:R-:W-:Y:S01]  /*1aea0*/  IMAD.MOV.U32 R86, RZ, RZ, R39 ;  /* 0x000000ffff567224 */ /* 0x000fe200078e0027 */
[----:B------:R-:W-:Y:S01]  /*1aeb0*/  MOV R5, R36 ;  /* 0x0000002400057202 */ /* 0x000fe20000000f00 */
[----:B------:R-:W-:-:S02]  /*1aec0*/  IMAD.MOV.U32 R87, RZ, RZ, R38 ;  /* 0x000000ffff577224 */ /* 0x000fc400078e0026 */
[----:B------:R-:W-:Y:S01]  /*1aed0*/  FADD.FTZ R2, R221, R252 ;  /* 0x000000fcdd027221 */ /* 0x000fe20000010000 */
[----:B------:R-:W-:Y:S02]  /*1aee0*/  IMAD.MOV.U32 R4, RZ, RZ, R37 ;  /* 0x000000ffff047224 */ /* 0x000fe400078e0025 */
[----:B------:R-:W-:Y:S01]  /*1aef0*/  FADD.FTZ R3, R190, R251 ;  /* 0x000000fbbe037221 */ /* 0x000fe20000010000 */
[----:B------:R-:W-:Y:S02]  /*1af00*/  IMAD.MOV.U32 R6, RZ, RZ, R23 ;  /* 0x000000ffff067224 */ /* 0x000fe400078e0017 */
[----:B------:R-:W-:Y:S02]  /*1af10*/  IMAD.MOV.U32 R7, RZ, RZ, R22 ;  /* 0x000000ffff077224 */ /* 0x000fe400078e0016 */
[----:B------:R-:W-:Y:S01]  /*1af20*/  FADD.FTZ R0, R180, R243 ;  /* 0x000000f3b4007221 */ /* 0x000fe20000010000 */
[----:B------:R-:W-:Y:S01]  /*1af30*/  FADD.FTZ R2, R220, R2 ;  /* 0x00000002dc027221 */ /* 0x000fe20000010000 */
[----:B------:R-:W-:Y:S01]  /*1af40*/  FADD.FTZ R3, R189, R3 ;  /* 0x00000003bd037221 */ /* 0x000fe20000010000 */
[----:B------:R-:W-:Y:S01]  /*1af50*/  HMMA.16816.F32.BF16 R84, R128, R96, R84 ;  /* 0x000000608054723c */ /* 0x000fe20000041854 */
[----:B------:R-:W-:-:S05]  /*1af60*/  FADD.FTZ R0, R181, R0 ;  /* 0x00000000b5007221 */ /* 0x000fca0000010000 */
[----:B------:R-:W-:Y:S01]  /*1af70*/  HMMA.16816.F32.BF16 R96, R128, R98, R4 ;  /* 0x000000628060723c */ /* 0x000fe20000041804 */
[----:B------:R-:W-:-:S06]  /*1af80*/  FADD.FTZ R0, R182, R0 ;  /* 0x00000000b6007221 */ /* 0x000fcc0000010000 */
[----:B------:R-:W-:Y:S01]  /*1af90*/  FADD.FTZ R4, R191, R2 ;  /* 0x00000002bf047221 */ /* 0x000fe20000010000 */
[----:B------:R-:W-:-:S04]  /*1afa0*/  FADD.FTZ R2, R183, R3 ;  /* 0x00000003b7027221 */ /* 0x000fc80000010000 */
[----:B------:R1:W-:Y:S04]  /*1afb0*/  STL [R1+0x84], R4 ;  /* 0x0000840401007387 */ /* 0x0003e80000100800 */
[----:B------:R1:W-:Y:S04]  /*1afc0*/  STL [R1+0x80], R2 ;  /* 0x0000800201007387 */ /* 0x0003e80000100800 */
[----:B------:R1:W-:Y:S01]  /*1afd0*/  STL [R1+0x78], R0 ;  /* 0x0000780001007387 */ /* 0x0003e20000100800 */
[----:B------:R-:W-:Y:S01]  /*1afe0*/  MOV R100, R21 ;  /* 0x0000001500647202 */ /* 0x000fe20000000f00 */
[----:B------:R-:W-:Y:S01]  /*1aff0*/  HMMA.16816.F32.BF16 R168, R128, R164, R168 ;  /* 0x000000a480a8723c */ /* 0x000fe200000418a8 */
[----:B------:R-:W-:-:S05]  /*1b000*/  IADD3 R220, P2, R12, -0x100, RZ ;  /* 0xffffff000cdc7810 */ /* 0x000fca0007f5e0ff */
[----:B------:R-:W-:Y:S01]  /*1b010*/  HMMA.16816.F32.BF16 R160, R128, R156, R160 ;  /* 0x0000009c80a0723c */ /* 0x000fe200000418a0 */
[----:B------:R-:W-:-:S05]  /*1b020*/  IADD3.X R221, R13, -0x1, RZ, P2, !PT ;  /* 0xffffffff0ddd7810 */ /* 0x000fca00017fe4ff */
[C---:B------:R-:W-:Y:S06]  /*1b030*/  HMMA.16816.F32.BF16 R36, R128.reuse, R48, R192 ;  /* 0x000000308024723c */ /* 0x040fec00000418c0 */
[C---:B------:R-:W-:Y:S06]  /*1b040*/  HMMA.16816.F32.BF16 R52, R128.reuse, R64, R184 ;  /* 0x000000408034723c */ /* 0x040fec00000418b8 */
[----:B------:R-:W-:Y:S01]  /*1b050*/  HMMA.16816.F32.BF16 R100, R128, R112, R100 ;  /* 0x000000708064723c */ /* 0x000fe20000041864 */
[----:B------:R-:W-:-:S05]  /*1b060*/  IMAD.MOV.U32 R184, RZ, RZ, R188 ;  /* 0x000000ffffb87224 */ /* 0x000fca00078e00bc */
[C---:B------:R-:W-:Y:S06]  /*1b070*/  HMMA.16816.F32.BF16 R164, R128.reuse, R166, R132 ;  /* 0x000000a680a4723c */ /* 0x040fec0000041884 */
[----:B------:R-:W-:Y:S01]  /*1b080*/  HMMA.16816.F32.BF16 R156, R128, R158, R176 ;  /* 0x0000009e809c723c */ /* 0x000fe200000418b0 */
[----:B------:R-:W-:-:S05]  /*1b090*/  IMAD.MOV.U32 R134, RZ, RZ, R213 ;  /* 0x000000ffff867224 */ /* 0x000fca00078e00d5 */
[----:B------:R-:W-:Y:S01]  /*1b0a0*/  HMMA.16816.F32.BF16 R48, R128, R50, R136 ;  /* 0x000000328030723c */ /* 0x000fe20000041888 */
[----:B------:R-:W-:-:S05]  /*1b0b0*/  IMAD.MOV.U32 R132, RZ, RZ, R242 ;  /* 0x000000ffff847224 */ /* 0x000fca00078e00f2 */
[----:B------:R-:W-:Y:S01]  /*1b0c0*/  HMMA.16816.F32.BF16 R64, R128, R66, R28 ;  /* 0x000000428040723c */ /* 0x000fe2000004181c */
[----:B------:R-:W-:-:S05]  /*1b0d0*/  IMAD.MOV.U32 R133, RZ, RZ, R239 ;  /* 0x000000ffff857224 */ /* 0x000fca00078e00ef */
[----:B------:R-:W-:Y:S01]  /*1b0e0*/  HMMA.16816.F32.BF16 R112, R128, R114, R32 ;  /* 0x000000728070723c */ /* 0x000fe20000041820 */
[----:B------:R-:W-:-:S05]  /*1b0f0*/  IMAD.MOV.U32 R135, RZ, RZ, R238 ;  /* 0x000000ffff877224 */ /* 0x000fca00078e00ee */
[C---:B------:R-:W-:Y:S06]  /*1b100*/  HMMA.16816.F32.BF16 R116, R128.reuse, R8, R116 ;  /* 0x000000088074723c */ /* 0x040fec0000041874 */
[----:B------:R-:W-:Y:S01]  /*1b110*/  HMMA.16816.F32.BF16 R128, R128, R10, R24 ;  /* 0x0000000a8080723c */ /* 0x000fe20000041818 */
[----:B--2---:R-:W-:-:S13]  /*1b120*/  ISETP.GT.AND P3, PT, R188, R203, PT ;  /* 0x000000cbbc00720c */ /* 0x004fda0003f64270 */
[----:B-1----:R-:W-:Y:S10]  /*1b130*/  @!P3 BRA `(.L_x_2762) ;  /* 0x000000640010b947 */ /* 0x002ff40003800000 */
        /* <DEDUP_REMOVED lines=141> */
[----:B------:R-:W-:Y:S01]  /*1ba10*/  ISETP.GT.AND P2, PT, R200, R203, PT ;  /* 0x000000cbc800720c */ /* 0x000fe20003f44270 */
[----:B------:R-:W-:-:S04]  /*1ba20*/  DEPBAR.LE SB0, 0x0 ;  /* 0x000080000000791a */ /* 0x000fc80000000000 */
[C---:B-1----:R-:W-:Y:S06]  /*1ba30*/  HMMA.16816.F32.BF16 R188, R4.reuse, R20, R132 ;  /* 0x0000001404bc723c */ /* 0x042fec0000041884 */
[----:B------:R-:W-:Y:S01]  /*1ba40*/  HMMA.16816.F32.BF16 R4, R4, R22, R28 ;  /* 0x000000160404723c */ /* 0x000fe2000004181c */
[----:B------:R-:W-:-:S15]  /*1ba50*/  BSSY B1, `(.L_x_2775) ;  /* 0x0000036000017945 */ /* 0x000fde0003800000 */
[----:B------:R-:W-:-:S07]  /*1ba60*/  NOP ;  /* 0x0000000000007918 */ /* 0x000fce0000000000 */
[----:B------:R1:W-:Y:S04]  /*1ba70*/  STL.64 [R1], R4 ;  /* 0x0000000401007387 */ /* 0x0003e80000100a00 */
[----:B------:R1:W-:Y:S01]  /*1ba80*/  STL.64 [R1+0x8], R6 ;  /* 0x0000080601007387 */ /* 0x0003e20000100a00 */
[C---:B------:R-:W-:Y:S06]  /*1ba90*/  HMMA.16816.F32.BF16 R184, R8.reuse, R20, R136 ;  /* 0x0000001408b8723c */ /* 0x040fec0000041888 */
[----:B------:R-:W-:Y:S01]  /*1baa0*/  HMMA.16816.F32.BF16 R196, R8, R22, R24 ;  /* 0x0000001608c4723c */ /* 0x000fe20000041818 */
[----:B------:R-:W-:Y:S06]  /*1bab0*/  BAR.SYNC.DEFER_BLOCKING 0x0 ;  /* 0x0000000000007b1d */ /* 0x000fec0000010000 */
[----:B------:R-:W-:-:S02]  /*1bac0*/  NOP ;  /* 0x0000000000007918 */ /* 0x000fc40000000000 */
[----:B------:R-:W-:-:S15]  /*1bad0*/  @!P2 BRA `(.L_x_2776) ;  /* 0x0000000000b4a947 */ /* 0x000fde0003800000 */
[----:B------:R-:W2:Y:S04]  /*1bae0*/  LDL.64 R220, [R1+0xf8] ;  /* 0x0000f80001dc7983 */ /* 0x000ea80000100a00 */
[----:B------:R-:W2:Y:S04]  /*1baf0*/  LDL R201, [R1+0xe0] ;  /* 0x0000e00001c97983 */ /* 0x000ea80000100800 */
[----:B------:R-:W3:Y:S04]  /*1bb00*/  LDL R252, [R1+0x118] ;  /* 0x0001180001fc7983 */ /* 0x000ee80000100800 */
[----:B------:R-:W4:Y:S04]  /*1bb10*/  LDL R202, [R1+0x110] ;  /* 0x0001100001ca7983 */ /* 0x000f280000100800 */
[----:B------:R-:W5:Y:S01]  /*1bb20*/  LDL R203, [R1+0x114] ;  /* 0x0001140001cb7983 */ /* 0x000f620000100800 */
[----:B------:R-:W-:-:S05]  /*1bb30*/  VIADD R0, R251, 0xfffffffa ;  /* 0xfffffffafb007836 */ /* 0x000fca0000000000 */
[----:B-1----:R-:W-:Y:S01]  /*1bb40*/  SHF.R.S32.HI R4, RZ, 0x1f, R0 ;  /* 0x0000001fff047819 */ /* 0x002fe20000011400 */
[----:B------:R1:W-:Y:S01]  /*1bb50*/  @P1 STS.128 [R222+0x8000], RZ ;  /* 0x008000ffde001388 */ /* 0x0003e20000000c00 */
[----:B------:R-:W-:Y:S01]  /*1bb60*/  BSSY B0, `(.L_x_2777) ;  /* 0x0000023000007945 */ /* 0x000fe20003800000 */
[----:B--2---:R-:W-:-:S04]  /*1bb70*/  IMAD.WIDE.U32 R2, R0, R201, R220 ;  /* 0x000000c900027225 */ /* 0x004fc800078e00dc */
[----:B---3--:R-:W-:-:S04]  /*1bb80*/  IMAD R0, R252, R0, RZ ;  /* 0x00000000fc007224 */ /* 0x008fc800078e02ff */
[----:B------:R-:W-:Y:S01]  /*1bb90*/  IMAD R0, R4, R201, R0 ;  /* 0x000000c904007224 */ /* 0x000fe200078e0200 */
[----:B------:R-:W-:-:S03]  /*1bba0*/  @!P1 LEA R4, P2, R2, R236, 0x1 ;  /* 0x000000ec02049211 */ /* 0x000fc600078408ff */
[----:B------:R-:W-:-:S05]  /*1bbb0*/  IMAD.IADD R0, R3, 0x1, R0 ;  /* 0x0000000103007824 */ /* 0x000fca00078e0200 */
        /* <DEDUP_REMOVED lines=8> */
[----:B----4-:R-:W-:-:S03]  /*1bc40*/  IADD3 R2, P2, R202, R2, RZ ;  /* 0x00000002ca027210 */ /* 0x010fc60007f5e0ff */
[----:B------:R-:W-:Y:S01]  /*1bc50*/  @!PT LDS RZ, [RZ] ;  /* 0x00000000fffff984 */ /* 0x000fe20000000800 */
[----:B------:R-:W-:Y:S01]  /*1bc60*/  @!PT LDS RZ, [RZ] ;  /* 0x00000000fffff984 */ /* 0x000fe20000000800 */
[----:B------:R-:W-:Y:S01]  /*1bc70*/  @!PT LDS RZ, [RZ] ;  /* 0x00000000fffff984 */ /* 0x000fe20000000800 */
[----:B------:R2:W-:Y:S02]  /*1bc80*/  @!P0 LDGSTS.E.BYPASS.LTC128B.128 [R222+0x9000], desc[UR4][R4.64+0x80] ;  /* 0x0900008004de8fae */ /* 0x0005e4000b901d44 */
[----:B-----5:R-:W-:Y:S02]  /*1bc90*/  IMAD.X R0, R203, 0x1, R0, P2 ;  /* 0x00000001cb007824 */ /* 0x020fe400010e0600 */
        /* <DEDUP_REMOVED lines=15> */
.L_x_2778:
[----:B------:R-:W-:Y:S05]  /*1bd90*/  BSYNC B0 ;  /* 0x0000000000007941 */ /* 0x000fea0003800000 */
.L_x_2777:
[----:B------:R-:W0:Y:S02]  /*1bda0*/  LDGDEPBAR ;  /* 0x00000000000079af */ /* 0x000e240000000000 */
.L_x_2776:
[----:B------:R-:W-:Y:S05]  /*1bdb0*/  BSYNC B1 ;  /* 0x0000000000017941 */ /* 0x000fea0003800000 */
.L_x_2775:
[----:B------:R-:W3:Y:S04]  /*1bdc0*/  LDL R9, [R1+0xb8] ;  /* 0x0000b80001097983 */ /* 0x000ee80000100800 */
[----:B------:R-:W4:Y:S04]  /*1bdd0*/  LDL R8, [R1+0xb0] ;  /* 0x0000b00001087983 */ /* 0x000f280000100800 */
[----:B-1----:R-:W4:Y:S04]  /*1bde0*/  LDL R7, [R1+0xb4] ;  /* 0x0000b40001077983 */ /* 0x002f280000100800 */
[----:B------:R-:W4:Y:S04]  /*1bdf0*/  LDL R6, [R1+0xbc] ;  /* 0x0000bc0001067983 */ /* 0x000f280000100800 */
[----:B--2---:R-:W2:Y:S04]  /*1be00*/  LDL R5, [R1+0xcc] ;  /* 0x0000cc0001057983 */ /* 0x004ea80000100800 */
[----:B------:R-:W2:Y:S04]  /*1be10*/  LDL.LU R4, [R1+0x8] ;  /* 0x0000080001047983 */ /* 0x000ea80000300800 */
[----:B------:R-:W2:Y:S04]  /*1be20*/  LDL.LU R3, [R1+0x4] ;  /* 0x0000040001037983 */ /* 0x000ea80000300800 */
[----:B------:R-:W2:Y:S01]  /*1be30*/  LDL.LU R2, [R1] ;  /* 0x0000000001027983 */ /* 0x000ea20000300800 */
[----:B------:R-:W1:Y:S03]  /*1be40*/  S2R R0, SR_TID.X ;  /* 0x0000000000007919 */ /* 0x000e660000002100 */
[----:B------:R-:W-:Y:S04]  /*1be50*/  STL.64 [R1+0x1d8], R14 ;  /* 0x0001d80e01007387 */ /* 0x000fe80000100a00 */
[----:B------:R-:W-:Y:S04]  /*1be60*/  STL [R1+0x18c], R249 ;  /* 0x00018cf901007387 */ /* 0x000fe80000100800 */
[----:B------:R-:W-:Y:S04]  /*1be70*/  STL [R1+0x188], R248 ;  /* 0x000188f801007387 */ /* 0x000fe80000100800 */
[----:B------:R-:W-:Y:S04]  /*1be80*/  STL [R1+0x184], R246 ;  /* 0x000184f601007387 */ /* 0x000fe80000100800 */
[----:B------:R-:W-:Y:S04]  /*1be90*/  STL [R1+0x180], R241 ;  /* 0x000180f101007387 */ /* 0x000fe80000100800 */
[----:B------:R-:W-:Y:S04]  /*1bea0*/  STL [R1+0x17c], R240 ;  /* 0x00017cf001007387 */ /* 0x000fe80000100800 */
[----:B------:R-:W-:Y:S01]  /*1beb0*/  STL [R1+0x178], R237 ;  /* 0x000178ed01007387 */ /* 0x000fe20000100800 */
[----:B-1----:R-:W-:-:S03]  /*1bec0*/  IMAD.SHL.U32 R0, R0, 0x2, RZ ;  /* 0x0000000200007824 */ /* 0x002fc600078e00ff */
[----:B------:R-:W-:Y:S02]  /*1bed0*/  STL [R1+0x174], R236 ;  /* 0x000174ec01007387 */ /* 0x000fe40000100800 */
[----:B------:R-:W-:Y:S02]  /*1bee0*/  LOP3.LUT R0, R0, 0x6, RZ, 0xc0, !PT ;  /* 0x0000000600007812 */ /* 0x000fe400078ec0ff */
[----:B------:R-:W-:Y:S03]  /*1bef0*/  STL [R1+0x170], R223 ;  /* 0x000170df01007387 */ /* 0x000fe60000100800 */
[----:B------:R-:W-:Y:S01]  /*1bf00*/  IMAD R0, R200, 0x20, R0 ;  /* 0x00000020c8007824 */ /* 0x000fe200078e0200 */
[----:B------:R-:W-:Y:S04]  /*1bf10*/  STL [R1+0x16c], R222 ;  /* 0x00016cde01007387 */ /* 0x000fe80000100800 */
[C---:B------:R-:W-:Y:S01]  /*1bf20*/  ISETP.GE.AND P3, PT, R0.reuse, R226, PT ;  /* 0x000000e20000720c */ /* 0x040fe20003f66270 */
[----:B------:R-:W-:Y:S01]  /*1bf30*/  STL [R1+0x168], R217 ;  /* 0x000168d901007387 */ /* 0x000fe20000100800 */
[----:B------:R-:W-:-:S02]  /*1bf40*/  ISETP.GE.AND P4, PT, R0, R225, PT ;  /* 0x000000e10000720c */ /* 0x000fc40003f86270 */
[C---:B------:R-:W-:Y:S01]  /*1bf50*/  ISETP.GE.OR P3, PT, R0.reuse, R234, !P3 ;  /* 0x000000ea0000720c */ /* 0x040fe20005f66670 */
[----:B------:R-:W-:Y:S01]  /*1bf60*/  STL [R1+0x164], R216 ;  /* 0x000164d801007387 */ /* 0x000fe20000100800 */
[----:B------:R-:W-:-:S03]  /*1bf70*/  ISETP.GE.OR P4, PT, R0, R233, !P4 ;  /* 0x000000e90000720c */ /* 0x000fc60006786670 */
        /* <DEDUP_REMOVED lines=10> */
[----:B---3--:R-:W-:-:S02]  /*1c020*/  IMAD.MOV.U32 R132, RZ, RZ, R9 ;  /* 0x000000ffff847224 */ /* 0x008fc400078e0009 */
[----:B----4-:R-:W-:Y:S02]  /*1c030*/  IMAD.MOV.U32 R135, RZ, RZ, R8 ;  /* 0x000000ffff877224 */ /* 0x010fe400078e0008 */
[----:B------:R-:W-:Y:S02]  /*1c040*/  IMAD.MOV.U32 R138, RZ, RZ, R7 ;  /* 0x000000ffff8a7224 */ /* 0x000fe400078e0007 */
[----:B------:R-:W-:Y:S02]  /*1c050*/  IMAD.MOV.U32 R139, RZ, RZ, R6 ;  /* 0x000000ffff8b7224 */ /* 0x000fe400078e0006 */
[----:B--2---:R-:W-:Y:S02]  /*1c060*/  IMAD.MOV.U32 R134, RZ, RZ, R5 ;  /* 0x000000ffff867224 */ /* 0x004fe400078e0005 */
[----:B------:R-:W-:Y:S02]  /*1c070*/  IMAD.MOV.U32 R25, RZ, RZ, R4 ;  /* 0x000000ffff197224 */ /* 0x000fe400078e0004 */
[----:B------:R-:W-:-:S02]  /*1c080*/  IMAD.MOV.U32 R23, RZ, RZ, R3 ;  /* 0x000000ffff177224 */ /* 0x000fc400078e0003 */
[----:B------:R-:W-:Y:S01]  /*1c090*/  IMAD.MOV.U32 R24, RZ, RZ, R2 ;  /* 0x000000ffff187224 */ /* 0x000fe200078e0002 */
[----:B------:R-:W-:-:S04]  /*1c0a0*/  IADD3 R2, R229, -R0, RZ ;  /* 0x80000000e5027210 */ /* 0x000fc80007ffe0ff */
        /* <DEDUP_REMOVED lines=15> */
[----:B------:R-:W-:-:S04]  /*1c1a0*/  VIADD R2, R0, 0x1 ;  /* 0x0000000100027836 */ /* 0x000fc80000000000 */
        /* <DEDUP_REMOVED lines=13> */
[C---:B------:R-:W-:Y:S02]  /*1c280*/  ISETP.GE.AND P5, PT, R2.reuse, R227, PT ;  /* 0x000000e30200720c */ /* 0x040fe40003fa6270 */
[C---:B------:R-:W-:Y:S02]  /*1c290*/  ISETP.GE.AND P0, PT, R2.reuse, R226, PT ;  /* 0x000000e20200720c */ /* 0x040fe40003f06270 */
[----:B------:R-:W-:Y:S02]  /*1c2a0*/  IABS R3, R3 ;  /* 0x0000000300037213 */ /* 0x000fe40000000000 */
[C---:B------:R-:W-:Y:S02]  /*1c2b0*/  ISETP.GE.AND P1, PT, R2.reuse, R225, PT ;  /* 0x000000e10200720c */ /* 0x040fe40003f26270 */
[----:B------:R-:W-:-:S02]  /*1c2c0*/  ISETP.GE.AND P2, PT, R2, R224, PT ;  /* 0x000000e00200720c */ /* 0x000fc40003f46270 */
[----:B------:R-:W-:Y:S02]  /*1c2d0*/  I2FP.F32.S32 R3, R3 ;  /* 0x0000000300037245 */ /* 0x000fe40000201400 */
[C---:B------:R-:W-:Y:S02]  /*1c2e0*/  ISETP.GE.OR P5, PT, R2.reuse, R235, !P5 ;  /* 0x000000eb0200720c */ /* 0x040fe40006fa6670 */
[C---:B------:R-:W-:Y:S02]  /*1c2f0*/  ISETP.GE.OR P0, PT, R2.reuse, R234, !P0 ;  /* 0x000000ea0200720c */ /* 0x040fe40004706670 */
[C---:B------:R-:W-:Y:S02]  /*1c300*/  ISETP.GE.OR P1, PT, R2.reuse, R233, !P1 ;  /* 0x000000e90200720c */ /* 0x040fe40004f26670 */
[----:B------:R-:W-:Y:S01]  /*1c310*/  ISETP.GE.OR P2, PT, R2, R232, !P2 ;  /* 0x000000e80200720c */ /* 0x000fe20005746670 */
[----:B------:R-:W-:Y:S02]  /*1c320*/  VIADD R2, R0, 0x8 ;  /* 0x0000000800027836 */ /* 0x000fe40000000000 */
[----:B------:R-:W-:-:S03]  /*1c330*/  FFMA.FTZ R195, R3, -R219, R195 ;  /* 0x800000db03c37223 */ /* 0x000fc600000100c3 */
[----:B------:R-:W-:-:S04]  /*1c340*/  IADD3 R3, R229, -R2, RZ ;  /* 0x80000002e5037210 */ /* 0x000fc80007ffe0ff */
[----:B------:R-:W-:-:S04]  /*1c350*/  IABS R3, R3 ;  /* 0x0000000300037213 */ /* 0x000fc80000000000 */
[----:B------:R-:W-:-:S05]  /*1c360*/  I2FP.F32.S32 R3, R3 ;  /* 0x0000000300037245 */ /* 0x000fca0000201400 */
[----:B------:R-:W-:Y:S01]  /*1c370*/  FFMA.FTZ R7, R3, -R219, R32 ;  /* 0x800000db03077223 */ /* 0x000fe20000010020 */
[----:B------:R-:W-:-:S05]  /*1c380*/  IMAD.IADD R3, R231, 0x1, -R2 ;  /* 0x00000001e7037824 */ /* 0x000fca00078e0a02 */
[----:B------:R-:W-:-:S04]  /*1c390*/  IABS R3, R3 ;  /* 0x0000000300037213 */ /* 0x000fc80000000000 */
[----:B------:R-:W-:Y:S02]  /*1c3a0*/  I2FP.F32.S32 R3, R3 ;  /* 0x0000000300037245 */ /* 0x000fe40000201400 */
[----:B------:R-:W-:-:S03]  /*1c3b0*/  P2R R193, PR, RZ, 0x4 ;  /* 0x00000004ffc17803 */ /* 0x000fc60000000000 */
[----:B------:R-:W-:Y:S01]  /*1c3c0*/  FFMA.FTZ R5, R3, -R219, R34 ;  /* 0x800000db03057223 */ /* 0x000fe20000010022 */
[----:B------:R-:W-:Y:S01]  /*1c3d0*/  IMAD.IADD R3, R228, 0x1, -R2 ;  /* 0x00000001e4037824 */ /* 0x000fe200078e0a02 */
[----:B------:R-:W-:-:S04]  /*1c3e0*/  ISETP.GE.AND P2, PT, R0, R227, PT ;  /* 0x000000e30000720c */ /* 0x000fc80003f46270 */
[----:B------:R-:W-:Y:S02]  /*1c3f0*/  IABS R3, R3 ;  /* 0x0000000300037213 */ /* 0x000fe40000000000 */
[C---:B------:R-:W-:Y:S02]  /*1c400*/  ISETP.GE.OR P2, PT, R0.reuse, R235, !P2 ;  /* 0x000000eb0000720c */ /* 0x040fe40005746670 */
[----:B------:R-:W-:Y:S02]  /*1c410*/  I2FP.F32.S32 R3, R3 ;  /* 0x0000000300037245 */ /* 0x000fe40000201400 */
[----:B------:R-:W-:Y:S02]  /*1c420*/  FSEL R27, R11, -INF , !P2 ;  /* 0xff8000000b1b7808 */ /* 0x000fe40005000000 */
[----:B------:R-:W-:Y:S01]  /*1c430*/  ISETP.GE.AND P2, PT, R0, R224, PT ;  /* 0x000000e00000720c */ /* 0x000fe20003f46270 */
[----:B------:R-:W-:Y:S01]  /*1c440*/  FFMA.FTZ R21, R3, -R219, R176 ;  /* 0x800000db03157223 */ /* 0x000fe200000100b0 */
[----:B------:R-:W-:-:S02]  /*1c450*/  IMAD.IADD R3, R230, 0x1, -R2 ;  /* 0x00000001e6037824 */ /* 0x000fc400078e0a02 */
[----:B------:R-:W-:Y:S02]  /*1c460*/  ISETP.GE.OR P2, PT, R0, R232, !P2 ;  /* 0x000000e80000720c */ /* 0x000fe40005746670 */
[----:B------:R-:W-:Y:S02]  /*1c470*/  FSEL R34, R9, -INF , !P3 ;  /* 0xff80000009227808 */ /* 0x000fe40005800000 */
[----:B------:R-:W-:Y:S02]  /*1c480*/  IABS R3, R3 ;  /* 0x0000000300037213 */ /* 0x000fe40000000000 */
[----:B------:R-:W-:Y:S02]  /*1c490*/  FSEL R136, R8, -INF , !P4 ;  /* 0xff80000008887808 */ /* 0x000fe40006000000 */
[----:B------:R-:W-:Y:S02]  /*1c4a0*/  FSEL R137, R6, -INF , !P2 ;  /* 0xff80000006897808 */ /* 0x000fe40005000000 */
[----:B------:R-:W-:-:S02]  /*1c4b0*/  ISETP.GE.AND P3, PT, R2, R227, PT ;  /* 0x000000e30200720c */ /* 0x000fc40003f66270 */
[C---:B------:R-:W-:Y:S02]  /*1c4c0*/  ISETP.GE.AND P4, PT, R2.reuse, R226, PT ;  /* 0x000000e20200720c */ /* 0x040fe40003f86270 */
[C---:B------:R-:W-:Y:S02]  /*1c4d0*/  ISETP.GE.AND P2, PT, R2.reuse, R225, PT ;  /* 0x000000e10200720c */ /* 0x040fe40003f46270 */
[C---:B------:R-:W-:Y:S02]  /*1c4e0*/  ISETP.GE.AND P6, PT, R2.reuse, R224, PT ;  /* 0x000000e00200720c */ /* 0x040fe40003fc6270 */
[----:B------:R-:W-:Y:S02]  /*1c4f0*/  I2FP.F32.S32 R3, R3 ;  /* 0x0000000300037245 */ /* 0x000fe40000201400 */
[C---:B------:R-:W-:Y:S02]  /*1c500*/  ISETP.GE.OR P3, PT, R2.reuse, R235, !P3 ;  /* 0x000000eb0200720c */ /* 0x040fe40005f66670 */
[----:B------:R-:W-:-:S02]  /*1c510*/  ISETP.GE.OR P4, PT, R2, R234, !P4 ;  /* 0x000000ea0200720c */ /* 0x000fc40006786670 */
[C---:B------:R-:W-:Y:S02]  /*1c520*/  ISETP.GE.OR P2, PT, R2.reuse, R233, !P2 ;  /* 0x000000e90200720c */ /* 0x040fe40005746670 */
[----:B------:R-:W-:Y:S01]  /*1c530*/  ISETP.GE.OR P6, PT, R2, R232, !P6 ;  /* 0x000000e80200720c */ /* 0x000fe200077c6670 */
[----:B------:R-:W-:Y:S02]  /*1c540*/  VIADD R2, R0, 0x9 ;  /* 0x0000000900027836 */ /* 0x000fe40000000000 */
[----:B------:R-:W-:Y:S02]  /*1c550*/  FFMA.FTZ R192, R3, -R219, R178 ;  /* 0x800000db03c07223 */ /* 0x000fe400000100b2 */
        /* <DEDUP_REMOVED lines=10> */
[----:B------:R-:W-:Y:S02]  /*1c600*/  I2FP.F32.S32 R3, R3 ;  /* 0x0000000300037245 */ /* 0x000fe40000201400 */
[----:B------:R-:W-:-:S03]  /*1c610*/  FSEL R28, R4, -INF , !P5 ;  /* 0xff800000041c7808 */ /* 0x000fc60006800000 */
[----:B------:R-:W-:Y:S01]  /*1c620*/  FFMA.FTZ R4, R3, -R219, R177 ;  /* 0x800000db03047223 */ /* 0x000fe200000100b1 */
[----:B------:R-:W-:Y:S01]  /*1c630*/  IMAD.IADD R3, R230, 0x1, -R2 ;  /* 0x00000001e6037824 */ /* 0x000fe200078e0a02 */
[----:B------:R-:W-:Y:S02]  /*1c640*/  FSEL R133, R10, -INF , !P1 ;  /* 0xff8000000a857808 */ /* 0x000fe40004800000 */
[----:B------:R-:W-:Y:S02]  /*1c650*/  FSEL R30, R20, -INF , !P0 ;  /* 0xff800000141e7808 */ /* 0x000fe40004000000 */
[----:B------:R-:W-:Y:S02]  /*1c660*/  FSEL R10, R7, -INF , !P3 ;  /* 0xff800000070a7808 */ /* 0x000fe40005800000 */
[----:B------:R-:W-:Y:S02]  /*1c670*/  IABS R3, R3 ;  /* 0x0000000300037213 */ /* 0x000fe40000000000 */
        /* <DEDUP_REMOVED lines=27> */
[----:B------:R-:W-:Y:S02]  /*1c830*/  IABS R3, R3 ;  /* 0x0000000300037213 */ /* 0x000fe40000000000 */
        /* <DEDUP_REMOVED lines=25> */
[----:B------:R-:W-:Y:S02]  /*1c9d0*/  FSEL R32, R4, -INF , !P3 ;  /* 0xff80000004207808 */ /* 0x000fe40005800000 */
[----:B------:R-:W-:Y:S02]  /*1c9e0*/  FSEL R7, R7, -INF , !P2 ;  /* 0xff80000007077808 */ /* 0x000fe40005000000 */
[----:B------:R-:W-:Y:S02]  /*1c9f0*/  FSEL R21, R9, -INF , !P0 ;  /* 0xff80000009157808 */ /* 0x000fe40004000000 */
[----:B------:R-:W-:Y:S02]  /*1ca00*/  FSEL R26, R5, -INF , !P1 ;  /* 0xff800000051a7808 */ /* 0x000fe40004800000 */
[----:B------:R-:W-:-:S02]  /*1ca10*/  IABS R3, R3 ;  /* 0x0000000300037213 */ /* 0x000fc40000000000 */
[C---:B------:R-:W-:Y:S02]  /*1ca20*/  ISETP.GE.AND P2, PT, R2.reuse, R227, PT ;  /* 0x000000e30200720c */ /* 0x040fe40003f46270 */
[C---:B------:R-:W-:Y:S02]  /*1ca30*/  ISETP.GE.AND P0, PT, R2.reuse, R226, PT ;  /* 0x000000e20200720c */ /* 0x040fe40003f06270 */
[C---:B------:R-:W-:Y:S02]  /*1ca40*/  ISETP.GE.AND P1, PT, R2.reuse, R225, PT ;  /* 0x000000e10200720c */ /* 0x040fe40003f26270 */
[C---:B------:R-:W-:Y:S02]  /*1ca50*/  ISETP.GE.AND P3, PT, R2.reuse, R224, PT ;  /* 0x000000e00200720c */ /* 0x040fe40003f66270 */
[----:B------:R-:W-:Y:S02]  /*1ca60*/  I2FP.F32.S32 R3, R3 ;  /* 0x0000000300037245 */ /* 0x000fe40000201400 */
[----:B------:R-:W-:-:S02]  /*1ca70*/  ISETP.GE.OR P2, PT, R2, R235, !P2 ;  /* 0x000000eb0200720c */ /* 0x000fc40005746670 */
        /* <DEDUP_REMOVED lines=19> */
[C---:B------:R-:W-:Y:S02]  /*1cbb0*/  ISETP.GE.AND P0, PT, R2.reuse, R227, PT ;  /* 0x000000e30200720c */ /* 0x040fe40003f06270 */
[----:B------:R-:W-:Y:S02]  /*1cbc0*/  IABS R3, R3 ;  /* 0x0000000300037213 */ /* 0x000fe40000000000 */
[----:B------:R-:W-:Y:S02]  /*1cbd0*/  ISETP.GE.OR P0, PT, R2, R235, !P0 ;  /* 0x000000eb0200720c */ /* 0x000fe40004706670 */
[----:B------:R-:W-:-:S02]  /*1cbe0*/  I2FP.F32.S32 R3, R3 ;  /* 0x0000000300037245 */ /* 0x000fc40000201400 */
[----:B------:R-:W-:Y:S02]  /*1cbf0*/  FSEL R6, R6, -INF , !P2 ;  /* 0xff80000006067808 */ /* 0x000fe40005000000 */
[----:B------:R-:W-:Y:S01]  /*1cc00*/  FSEL R5, R5, -INF , !P0 ;  /* 0xff80000005057808 */ /* 0x000fe20004000000 */
[----:B------:R-:W-:Y:S01]  /*1cc10*/  FFMA.FTZ R180, R3, -R219, R25 ;  /* 0x800000db03b47223 */ /* 0x000fe20000010019 */
[----:B------:R-:W-:Y:S01]  /*1cc20*/  FSEL R25, R11, -INF , !P1 ;  /* 0xff8000000b197808 */ /* 0x000fe20004800000 */
[----:B------:R-:W-:Y:S01]  /*1cc30*/  VIADD R0, R0, 0x19 ;  /* 0x0000001900007836 */ /* 0x000fe20000000000 */
[C---:B------:R-:W-:Y:S02]  /*1cc40*/  ISETP.GE.AND P1, PT, R2.reuse, R226, PT ;  /* 0x000000e20200720c */ /* 0x040fe40003f26270 */
[C---:B------:R-:W-:Y:S02]  /*1cc50*/  ISETP.GE.AND P0, PT, R2.reuse, R225, PT ;  /* 0x000000e10200720c */ /* 0x040fe40003f06270 */
[----:B------:R-:W-:-:S02]  /*1cc60*/  ISETP.GE.AND P2, PT, R2, R224, PT ;  /* 0x000000e00200720c */ /* 0x000fc40003f46270 */
[C---:B------:R-:W-:Y:S02]  /*1cc70*/  ISETP.GE.OR P1, PT, R2.reuse, R234, !P1 ;  /* 0x000000ea0200720c */ /* 0x040fe40004f26670 */
[C---:B------:R-:W-:Y:S02]  /*1cc80*/  ISETP.GE.OR P0, PT, R2.reuse, R233, !P0 ;  /* 0x000000e90200720c */ /* 0x040fe40004706670 */
[----:B------:R-:W-:Y:S01]  /*1cc90*/  ISETP.GE.OR P2, PT, R2, R232, !P2 ;  /* 0x000000e80200720c */ /* 0x000fe20005746670 */
[----:B------:R-:W-:-:S05]  /*1cca0*/  IMAD.IADD R2, R229, 0x1, -R0 ;  /* 0x00000001e5027824 */ /* 0x000fca00078e0a00 */
[----:B------:R-:W-:Y:S01]  /*1ccb0*/  IABS R2, R2 ;  /* 0x0000000200027213 */ /* 0x000fe20000000000 */
[----:B------:R-:W-:-:S03]  /*1ccc0*/  IMAD.MOV.U32 R220, RZ, RZ, R135 ;  /* 0x000000ffffdc7224 */ /* 0x000fc600078e0087 */
[----:B------:R-:W-:Y:S01]  /*1ccd0*/  I2FP.F32.S32 R2, R2 ;  /* 0x0000000200027245 */ /* 0x000fe20000201400 */
[----:B------:R-:W-:Y:S01]  /*1cce0*/  IMAD.MOV.U32 R135, RZ, RZ, R132 ;  /* 0x000000ffff877224 */ /* 0x000fe200078e0084 */
[----:B------:R-:W-:Y:S02]  /*1ccf0*/  FSEL R11, R4, -INF , !P1 ;  /* 0xff800000040b7808 */ /* 0x000fe40004800000 */
[----:B------:R-:W-:Y:S01]  /*1cd00*/  FMNMX.FTZ R132, R242, R27, !PT ;  /* 0x0000001bf2847209 */ /* 0x000fe20007810000 */
[----:B------:R-:W-:Y:S01]  /*1cd10*/  FFMA.FTZ R4, R2, -R219, R197 ;  /* 0x800000db02047223 */ /* 0x000fe200000100c5 */
[----:B------:R-:W-:Y:S02]  /*1cd20*/  IMAD.IADD R2, R231, 0x1, -R0 ;  /* 0x00000001e7027824 */ /* 0x000fe400078e0a00 */
[----:B------:R-:W-:-:S03]  /*1cd30*/  FMNMX.FTZ R132, R28, R132, !PT ;  /* 0x000000841c847209 */ /* 0x000fc60007810000 */
[----:B------:R-:W-:Y:S02]  /*1cd40*/  IABS R2, R2 ;  /* 0x0000000200027213 */ /* 0x000fe40000000000 */
[----:B------:R-:W-:Y:S02]  /*1cd50*/  FMNMX.FTZ R132, R10, R132, !PT ;  /* 0x000000840a847209 */ /* 0x000fe40007810000 */
[----:B------:R-:W-:Y:S02]  /*1cd60*/  FSEL R24, R24, -INF , !P0 ;  /* 0xff80000018187808 */ /* 0x000fe40004000000 */
[----:B------:R-:W-:Y:S02]  /*1cd70*/  ISETP.GE.AND P0, PT, R0, R227, PT ;  /* 0x000000e30000720c */ /* 0x000fe40003f06270 */
[----:B------:R-:W-:Y:S02]  /*1cd80*/  I2FP.F32.S32 R2, R2 ;  /* 0x0000000200027245 */ /* 0x000fe40000201400 */
[----:B------:R-:W-:-:S02]  /*1cd90*/  FMNMX.FTZ R132, R8, R132, !PT ;  /* 0x0000008408847209 */ /* 0x000fc40007810000 */
[----:B------:R-:W-:Y:S01]  /*1cda0*/  ISETP.GE.OR P0, PT, R0, R235, !P0 ;  /* 0x000000eb0000720c */ /* 0x000fe20004706670 */
[----:B------:R-:W-:Y:S01]  /*1cdb0*/  FFMA.FTZ R9, R2, -R219, R199 ;  /* 0x800000db02097223 */ /* 0x000fe200000100c7 */
[----:B------:R-:W-:Y:S01]  /*1cdc0*/  FMNMX.FTZ R132, R7, R132, !PT ;  /* 0x0000008407847209 */ /* 0x000fe20007810000 */
[----:B------:R-:W-:Y:S01]  /*1cdd0*/  IMAD.IADD R2, R228, 0x1, -R0 ;  /* 0x00000001e4027824 */ /* 0x000fe200078e0a00 */
[----:B------:R-:W-:Y:S02]  /*1cde0*/  FSEL R4, R4, -INF , !P0 ;  /* 0xff80000004047808 */ /* 0x000fe40004000000 */
[----:B------:R-:W-:Y:S02]  /*1cdf0*/  ISETP.GE.AND P0, PT, R0, R226, PT ;  /* 0x000000e20000720c */ /* 0x000fe40003f06270 */
[----:B------:R-:W-:Y:S02]  /*1ce00*/  FMNMX.FTZ R132, R6, R132, !PT ;  /* 0x0000008406847209 */ /* 0x000fe40007810000 */
[----:B------:R-:W-:-:S02]  /*1ce10*/  IABS R2, R2 ;  /* 0x0000000200027213 */ /* 0x000fc40000000000 */
[C---:B------:R-:W-:Y:S02]  /*1ce20*/  ISETP.GE.OR P0, PT, R0.reuse, R234, !P0 ;  /* 0x000000ea0000720c */ /* 0x040fe40004706670 */
[----:B------:R-:W-:Y:S02]  /*1ce30*/  FMNMX.FTZ R132, R5, R132, !PT ;  /* 0x0000008405847209 */ /* 0x000fe40007810000 */
[----:B------:R-:W-:Y:S02]  /*1ce40*/  I2FP.F32.S32 R2, R2 ;  /* 0x0000000200027245 */ /* 0x000fe40000201400 */
[----:B------:R-:W-:Y:S02]  /*1ce50*/  FSEL R9, R9, -INF , !P0 ;  /* 0xff80000009097808 */ /* 0x000fe40004000000 */
[C---:B------:R-:W-:Y:S02]  /*1ce60*/  ISETP.GE.AND P0, PT, R0.reuse, R225, PT ;  /* 0x000000e10000720c */ /* 0x040fe40003f06270 */
[----:B------:R-:W-:-:S02]  /*1ce70*/  ISETP.GE.AND P1, PT, R0, R224, PT ;  /* 0x000000e00000720c */ /* 0x000fc40003f26270 */
[----:B------:R-:W-:Y:S01]  /*1ce80*/  FMNMX.FTZ R132, R4, R132, !PT ;  /* 0x0000008404847209 */ /* 0x000fe20007810000 */
[----:B------:R-:W-:Y:S01]  /*1ce90*/  FFMA.FTZ R23, R2, -R219, R23 ;  /* 0x800000db02177223 */ /* 0x000fe20000010017 */
[----:B------:R-:W-:Y:S01]  /*1cea0*/  IMAD.IADD R2, R230, 0x1, -R0 ;  /* 0x00000001e6027824 */ /* 0x000fe200078e0a00 */
[C---:B------:R-:W-:Y:S02]  /*1ceb0*/  ISETP.GE.OR P0, PT, R0.reuse, R233, !P0 ;  /* 0x000000e90000720c */ /* 0x040fe40004706670 */
[----:B------:R-:W-:Y:S02]  /*1cec0*/  ISETP.GE.OR P1, PT, R0, R232, !P1 ;  /* 0x000000e80000720c */ /* 0x000fe40004f26670 */
[----:B------:R-:W1:Y:S02]  /*1ced0*/  SHFL.BFLY PT, R0, R132, 0x2, 0x1f ;  /* 0x0c401f0084007f89 */ /* 0x000e6400000e0000 */
[----:B-1----:R-:W-:-:S05]  /*1cee0*/  FMNMX.FTZ R132, R132, R0, !PT ;  /* 0x0000000084847209 */ /* 0x002fca0007810000 */
[----:B------:R-:W1:Y:S01]  /*1cef0*/  SHFL.BFLY PT, R0, R132, 0x1, 0x1f ;  /* 0x0c201f0084007f89 */ /* 0x000e6200000e0000 */
[----:B------:R-:W-:Y:S02]  /*1cf00*/  IABS R2, R2 ;  /* 0x0000000200027213 */ /* 0x000fe40000000000 */
[----:B------:R-:W-:Y:S02]  /*1cf10*/  FSEL R23, R23, -INF , !P0 ;  /* 0xff80000017177808 */ /* 0x000fe40004000000 */
[----:B------:R-:W-:-:S05]  /*1cf20*/  I2FP.F32.S32 R2, R2 ;  /* 0x0000000200027245 */ /* 0x000fca0000201400 */
[----:B------:R-:W-:Y:S01]  /*1cf30*/  FFMA.FTZ R178, R2, -R219, R201 ;  /* 0x800000db02b27223 */ /* 0x000fe200000100c9 */
        /* <DEDUP_REMOVED lines=15> */
[----:B------:R-:W3:Y:S04]  /*1d030*/  LDL.LU R251, [R1+0xac] ;  /* 0x0000ac0001fb7983 */ /* 0x000ee80000300800 */
[----:B------:R-:W4:Y:S04]  /*1d040*/  LDL.LU.64 R14, [R1+0x50] ;  /* 0x00005000010e7983 */ /* 0x000f280000300a00 */
[----:B------:R-:W-:Y:S04]  /*1d050*/  STL [R1+0x1b8], R219 ;  /* 0x0001b8db01007387 */ /* 0x000fe80000100800 */
[----:B------:R-:W-:Y:S04]  /*1d060*/  STL [R1+0x1bc], R224 ;  /* 0x0001bce001007387 */ /* 0x000fe80000100800 */
[----:B------:R1:W-:Y:S04]  /*1d070*/  STL [R1+0x1c0], R232 ;  /* 0x0001c0e801007387 */ /* 0x0003e80000100800 */
[----:B-1----:R-:W4:Y:S04]  /*1d080*/  LDL R232, [R1+0xc8] ;  /* 0x0000c80001e87983 */ /* 0x002f280000100800 */
[----:B------:R1:W-:Y:S04]  /*1d090*/  STL.64 [R1+0x1c8], R172 ;  /* 0x0001c8ac01007387 */ /* 0x0003e80000100a00 */
[----:B-1----:R-:W4:Y:S04]  /*1d0a0*/  LDL.LU.64 R172, [R1+0x70] ;  /* 0x0000700001ac7983 */ /* 0x002f280000300a00 */
[----:B------:R1:W-:Y:S01]  /*1d0b0*/  STL [R1+0x1d0], R132 ;  /* 0x0001d08401007387 */ /* 0x0003e20000100800 */
[----:B------:R-:W-:Y:S01]  /*1d0c0*/  MOV R243, R138 ;  /* 0x0000008a00f37202 */ /* 0x000fe20000000f00 */
[----:B--2---:R-:W-:-:S02]  /*1d0d0*/  FMUL.FTZ R3, R0, R132 ;  /* 0x0000008400037220 */ /* 0x004fc40000410000 */
[----:B-1----:R-:W2:Y:S03]  /*1d0e0*/  LDL R132, [R1+0xc4] ;  /* 0x0000c40001847983 */ /* 0x002ea60000100800 */
[----:B------:R-:W-:-:S05]  /*1d0f0*/  FSEL R3, R3, RZ, P0 ;  /* 0x000000ff03037208 */ /* 0x000fca0000000000 */
[-CC-:B------:R-:W-:Y:S02]  /*1d100*/  FFMA.FTZ R33, R27, R0.reuse, -R3.reuse ;  /* 0x000000001b217223 */ /* 0x180fe40000010803 */
[----:B------:R-:W4:Y:S01]  /*1d110*/  LDL.LU R27, [R1+0x84] ;  /* 0x00008400011b7983 */ /* 0x000f220000300800 */
[----:B------:R-:W-:-:S03]  /*1d120*/  FFMA.FTZ R138, R7, R0, -R3 ;  /* 0x00000000078a7223 */ /* 0x000fc60000010803 */
[----:B------:R-:W2:Y:S01]  /*1d130*/  LDL.LU R7, [R1+0x80] ;  /* 0x0000800001077983 */ /* 0x000ea20000300800 */
[----:B------:R-:W-:Y:S01]  /*1d140*/  FMUL.FTZ R2, R0, R2 ;  /* 0x0000000200027220 */ /* 0x000fe20000410000 */
[----:B------:R-:W-:Y:S08]  /*1d150*/  MUFU.EX2 R33, R33 ;  /* 0x0000002100217308 */ /* 0x000ff00000000800 */
[----:B------:R-:W1:Y:S01]  /*1d160*/  MUFU.EX2 R2, R2 ;  /* 0x0000000200027308 */ /* 0x000e620000000800 */
[----:B------:R-:W-:-:S02]  /*1d170*/  IMAD.MOV.U32 R203, RZ, RZ, R139 ;  /* 0x000000ffffcb7224 */ /* 0x000fc400078e008b */
[-CC-:B------:R-:W-:Y:S01]  /*1d180*/  FFMA.FTZ R139, R8, R0.reuse, -R3.reuse ;  /* 0x00000000088b7223 */ /* 0x180fe20000010803 */
[----:B------:R-:W-:Y:S01]  /*1d190*/  FFMA.FTZ R179, R6, R0, -R3 ;  /* 0x0000000006b37223 */ /* 0x000fe20000010803 */
        /* <DEDUP_REMOVED lines=40> */
[----:B------:R-:W-:Y:S01]  /*1d420*/  FMNMX.FTZ R2, R9, R2, !PT ;  /* 0x0000000209027209 */ /* 0x000fe20007810000 */
[-CC-:B------:R-:W-:Y:S01]  /*1d430*/  FFMA.FTZ R177, R28, R0.reuse, -R3.reuse ;  /* 0x000000001cb17223 */ /* 0x180fe20000010803 */
[-CC-:B------:R-:W-:Y:S01]  /*1d440*/  FFMA.FTZ R176, R10, R0.reuse, -R3.reuse ;  /* 0x000000000ab07223 */ /* 0x180fe20000010803 */
[-CC-:B------:R-:W-:Y:S01]  /*1d450*/  FFMA.FTZ R184, R5, R0.reuse, -R3.reuse ;  /* 0x0000000005b87223 */ /* 0x180fe20000010803 */
[----:B------:R-:W-:Y:S02]  /*1d460*/  FFMA.FTZ R185, R4, R0, -R3 ;  /* 0x0000000004b97223 */ /* 0x000fe40000010803 */
[----:B------:R-:W1:Y:S02]  /*1d470*/  SHFL.BFLY PT, R3, R2, 0x2, 0x1f ;  /* 0x0c401f0002037f89 */ /* 0x000e6400000e0000 */
[----:B-1----:R-:W-:-:S05]  /*1d480*/  FMNMX.FTZ R2, R2, R3, !PT ;  /* 0x0000000302027209 */ /* 0x002fca0007810000 */
[----:B------:R-:W1:Y:S01]  /*1d490*/  SHFL.BFLY PT, R3, R2, 0x1, 0x1f ;  /* 0x0c201f0002037f89 */ /* 0x000e6200000e0000 */
[----:B------:R-:W-:Y:S01]  /*1d4a0*/  IMAD.MOV.U32 R190, RZ, RZ, R134 ;  /* 0x000000ffffbe7224 */ /* 0x000fe200078e0086 */
[----:B-1----:R-:W-:-:S04]  /*1d4b0*/  FMNMX.FTZ R134, R2, R3, !PT ;  /* 0x0000000302867209 */ /* 0x002fc80007810000 */
[----:B------:R-:W-:Y:S01]  /*1d4c0*/  FSETP.NEU.FTZ.AND P0, PT, R134, -INF , PT ;  /* 0xff8000008600780b */ /* 0x000fe20003f1d000 */
[----:B------:R-:W-:-:S03]  /*1d4d0*/  FMUL.FTZ R3, R0, R134 ;  /* 0x0000008600037220 */ /* 0x000fc60000410000 */
[----:B------:R-:W-:Y:S02]  /*1d4e0*/  FSEL R2, R134, RZ, P0 ;  /* 0x000000ff86027208 */ /* 0x000fe40000000000 */
[----:B------:R-:W-:-:S03]  /*1d4f0*/  FSEL R3, R3, RZ, P0 ;  /* 0x000000ff03037208 */ /* 0x000fc60000000000 */
[----:B------:R-:W-:-:S04]  /*1d500*/  FADD.FTZ R2, R213, -R2 ;  /* 0x80000002d5027221 */ /* 0x000fc80000010000 */
[----:B------:R-:W-:Y:S01]  /*1d510*/  FMUL.FTZ R2, R0, R2 ;  /* 0x0000000200027220 */ /* 0x000fe20000410000 */
[-CC-:B------:R-:W-:Y:S01]  /*1d520*/  FFMA.FTZ R4, R34, R0.reuse, -R3.reuse ;  /* 0x0000000022047223 */ /* 0x180fe20000010803 */
[----:B------:R-:W-:-:S03]  /*1d530*/  FFMA.FTZ R35, R30, R0, -R3 ;  /* 0x000000001e237223 */ /* 0x000fc60000010803 */
[----:B------:R-:W-:Y:S08]  /*1d540*/  MUFU.EX2 R30, R4 ;  /* 0x00000004001e7308 */ /* 0x000ff00000000800 */
[----:B------:R-:W1:Y:S01]  /*1d550*/  MUFU.EX2 R2, R2 ;  /* 0x0000000200027308 */ /* 0x000e620000000800 */
        /* <DEDUP_REMOVED lines=33> */
[-CC-:B------:R-:W-:Y:S01]  /*1d770*/  FFMA.FTZ R28, R29, R0.reuse, -R3.reuse ;  /* 0x000000001d1c7223 */ /* 0x180fe20000010803 */
[-CC-:B------:R-:W-:Y:S01]  /*1d780*/  FFMA.FTZ R36, R22, R0.reuse, -R3.reuse ;  /* 0x0000000016247223 */ /* 0x180fe20000010803 */
[-CC-:B------:R-:W-:Y:S01]  /*1d790*/  FFMA.FTZ R53, R21, R0.reuse, -R3.reuse ;  /* 0x0000000015357223 */ /* 0x180fe20000010803 */
[-CC-:B------:R-:W-:Y:S01]  /*1d7a0*/  FFMA.FTZ R64, R20, R0.reuse, -R3.reuse ;  /* 0x0000000014407223 */ /* 0x180fe20000010803 */
[-CC-:B------:R-:W-:Y:S01]  /*1d7b0*/  FFMA.FTZ R80, R11, R0.reuse, -R3.reuse ;  /* 0x000000000b507223 */ /* 0x180fe20000010803 */
[----:B------:R-:W-:Y:S01]  /*1d7c0*/  FFMA.FTZ R81, R9, R0, -R3 ;  /* 0x0000000009517223 */ /* 0x000fe20000010803 */
[----:B----4-:R-:W-:Y:S01]  /*1d7d0*/  FFMA.FTZ R34, R27, R2, R30 ;  /* 0x000000021b227223 */ /* 0x010fe2000001001e */
        /* <DEDUP_REMOVED lines=17> */
[----:B------:R-:W-:Y:S02]  /*1d8f0*/  FADD.FTZ R2, R238, -R2 ;  /* 0x80000002ee027221 */ /* 0x000fe40000010000 */
[----:B------:R-:W-:Y:S02]  /*1d900*/  FFMA.FTZ R4, R136, R0, -R3 ;  /* 0x0000000088047223 */ /* 0x000fe40000010803 */
[----:B------:R-:W-:Y:S02]  /*1d910*/  FMUL.FTZ R2, R0, R2 ;  /* 0x0000000200027220 */ /* 0x000fe40000410000 */
[----:B------:R-:W-:Y:S08]  /*1d920*/  MUFU.EX2 R27, R4 ;  /* 0x00000004001b7308 */ /* 0x000ff00000000800 */
[----:B------:R-:W1:Y:S01]  /*1d930*/  MUFU.EX2 R2, R2 ;  /* 0x0000000200027308 */ /* 0x000e620000000800 */
[----:B------:R-:W-:Y:S01]  /*1d940*/  ISETP.NE.AND P0, PT, R193, RZ, PT ;  /* 0x000000ffc100720c */ /* 0x000fe20003f05270 */
        /* <DEDUP_REMOVED lines=41> */
[----:B------:R-:W-:-:S02]  /*1dbe0*/  FSEL R20, R195, -INF , !P0 ;  /* 0xff800000c3147808 */ /* 0x000fc40004000000 */
[----:B------:R-:W-:Y:S02]  /*1dbf0*/  FMNMX.FTZ R2, R239, R137, !PT ;  /* 0x00000089ef027209 */ /* 0x000fe40007810000 */
[----:B------:R-:W-:Y:S02]  /*1dc00*/  FSEL R11, R192, -INF , !P6 ;  /* 0xff800000c00b7808 */ /* 0x000fe40007000000 */
[----:B------:R-:W-:Y:S01]  /*1dc10*/  FMNMX.FTZ R2, R20, R2, !PT ;  /* 0x0000000214027209 */ /* 0x000fe20007810000 */
[----:B------:R-:W-:Y:S01]  /*1dc20*/  IMAD.MOV.U32 R7, RZ, RZ, R10 ;  /* 0x000000ffff077224 */ /* 0x000fe200078e000a */
[----:B------:R-:W-:Y:S02]  /*1dc30*/  FSEL R10, R183, -INF , !P5 ;  /* 0xff800000b70a7808 */ /* 0x000fe40006800000 */
[----:B------:R-:W-:Y:S02]  /*1dc40*/  FMNMX.FTZ R2, R11, R2, !PT ;  /* 0x000000020b027209 */ /* 0x000fe40007810000 */
[----:B------:R-:W-:-:S02]  /*1dc50*/  FSEL R9, R182, -INF , !P4 ;  /* 0xff800000b6097808 */ /* 0x000fc40006000000 */
[----:B------:R-:W-:Y:S02]  /*1dc60*/  FMNMX.FTZ R2, R10, R2, !PT ;  /* 0x000000020a027209 */ /* 0x000fe40007810000 */
[----:B------:R-:W-:Y:S02]  /*1dc70*/  MOV R238, R8 ;  /* 0x0000000800ee7202 */ /* 0x000fe40000000f00 */
[----:B------:R-:W-:Y:S02]  /*1dc80*/  FSEL R8, R181, -INF , !P3 ;  /* 0xff800000b5087808 */ /* 0x000fe40005800000 */
[----:B------:R-:W-:Y:S01]  /*1dc90*/  FMNMX.FTZ R2, R9, R2, !PT ;  /* 0x0000000209027209 */ /* 0x000fe20007810000 */
[----:B------:R-:W-:Y:S01]  /*1dca0*/  IMAD.MOV.U32 R181, RZ, RZ, R7 ;  /* 0x000000ffffb57224 */ /* 0x000fe200078e0007 */
[----:B------:R-:W-:Y:S02]  /*1dcb0*/  FSEL R7, R180, -INF , !P2 ;  /* 0xff800000b4077808 */ /* 0x000fe40005000000 */
[----:B------:R-:W-:Y:S01]  /*1dcc0*/  FMNMX.FTZ R2, R8, R2, !PT ;  /* 0x0000000208027209 */ /* 0x000fe20007810000 */
[----:B------:R-:W-:Y:S01]  /*1dcd0*/  IMAD.MOV.U32 R99, RZ, RZ, R6 ;  /* 0x000000ffff637224 */ /* 0x000fe200078e0006 */
[----:B------:R-:W-:-:S02]  /*1dce0*/  FSEL R6, R178, -INF , !P1 ;  /* 0xff800000b2067808 */ /* 0x000fc40004800000 */
[----:B------:R-:W-:Y:S01]  /*1dcf0*/  FMNMX.FTZ R2, R7, R2, !PT ;  /* 0x0000000207027209 */ /* 0x000fe20007810000 */
[----:B------:R-:W-:-:S03]  /*1dd00*/  IMAD.MOV.U32 R97, RZ, RZ, R37 ;  /* 0x000000ffff617224 */ /* 0x000fc600078e0025 */
[----:B------:R-:W-:Y:S01]  /*1dd10*/  FMNMX.FTZ R2, R6, R2, !PT ;  /* 0x0000000206027209 */ /* 0x000fe20007810000 */
[-CC-:B------:R-:W-:Y:S01]  /*1dd20*/  FFMA.FTZ R21, R133, R0.reuse, -R3.reuse ;  /* 0x0000000085157223 */ /* 0x180fe20000010803 */
        /* <DEDUP_REMOVED lines=9> */
[----:B------:R-:W1:Y:S02]  /*1ddc0*/  SHFL.BFLY PT, R3, R2, 0x1, 0x1f ;  /* 0x0c201f0002037f89 */ /* 0x000e6400000e0000 */
[----:B-1----:R-:W-:-:S04]  /*1ddd0*/  FMNMX.FTZ R133, R2, R3, !PT ;  /* 0x0000000302857209 */ /* 0x002fc80007810000 */
[----:B------:R-:W-:-:S04]  /*1dde0*/  FSETP.NEU.FTZ.AND P0, PT, R133, -INF , PT ;  /* 0xff8000008500780b */ /* 0x000fc80003f1d000 */
[----:B------:R-:W-:Y:S01]  /*1ddf0*/  FSEL R2, R133, RZ, P0 ;  /* 0x000000ff85027208 */ /* 0x000fe20000000000 */
[----:B------:R-:W-:-:S04]  /*1de00*/  FMUL.FTZ R3, R0, R133 ;  /* 0x0000008500037220 */ /* 0x000fc80000410000 */
[----:B------:R-:W-:-:S04]  /*1de10*/  FADD.FTZ R2, R239, -R2 ;  /* 0x80000002ef027221 */ /* 0x000fc80000010000 */
[----:B------:R-:W-:Y:S01]  /*1de20*/  FMUL.FTZ R2, R0, R2 ;  /* 0x0000000200027220 */ /* 0x000fe20000410000 */
[----:B------:R-:W-:Y:S01]  /*1de30*/  FSEL R3, R3, RZ, P0 ;  /* 0x000000ff03037208 */ /* 0x000fe20000000000 */
[----:B------:R-:W-:Y:S02]  /*1de40*/  IMAD.MOV.U32 R105, RZ, RZ, R51 ;  /* 0x000000ffff697224 */ /* 0x000fe400078e0033 */
[----:B------:R-:W2:Y:S02]  /*1de50*/  LDL.LU R51, [R1+0x78] ;  /* 0x0000780001337983 */ /* 0x000ea40000300800 */
[----:B------:R-:W1:Y:S01]  /*1de60*/  MUFU.EX2 R2, R2 ;  /* 0x0000000200027308 */ /* 0x000e620000000800 */
[-CC-:B------:R-:W-:Y:S01]  /*1de70*/  FFMA.FTZ R54, R11, R0.reuse, -R3.reuse ;  /* 0x000000000b367223 */ /* 0x180fe20000010803 */
[----:B------:R-:W-:Y:S02]  /*1de80*/  FFMA.FTZ R55, R10, R0, -R3 ;  /* 0x000000000a377223 */ /* 0x000fe40000010803 */
[----:B------:R-:W3:Y:S01]  /*1de90*/  LDL.64 R10, [R1+0xe8] ;  /* 0x0000e800010a7983 */ /* 0x000ee20000100a00 */
[----:B------:R-:W-:-:S03]  /*1dea0*/  IMAD.MOV.U32 R82, RZ, RZ, R5 ;  /* 0x000000ffff527224 */ /* 0x000fc600078e0005 */
[----:B------:R4:W4:Y:S01]  /*1deb0*/  MUFU.EX2 R5, R177 ;  /* 0x000000b100057308 */ /* 0x0009220000000800 */
[----:B------:R-:W-:Y:S02]  /*1dec0*/  IMAD.MOV.U32 R120, RZ, RZ, R22 ;  /* 0x000000ffff787224 */ /* 0x000fe400078e0016 */
[----:B------:R-:W-:-:S05]  /*1ded0*/  IMAD.MOV.U32 R180, RZ, RZ, R199 ;  /* 0x000000ffffb47224 */ /* 0x000fca00078e00c7 */
[----:B------:R4:W-:Y:S01]  /*1dee0*/  MUFU.EX2 R23, R176 ;  /* 0x000000b000177308 */ /* 0x0009e20000000800 */
[----:B-1----:R-:W-:Y:S01]  /*1def0*/  FMUL.FTZ R199, R107, R2 ;  /* 0x000000026bc77220 */ /* 0x002fe20000410000 */
[----:B----4-:R-:W-:-:S06]  /*1df00*/  IMAD.MOV.U32 R177, RZ, RZ, R191 ;  /* 0x000000ffffb17224 */ /* 0x010fcc00078e00bf */
[----:B------:R1:W-:Y:S01]  /*1df10*/  MUFU.EX2 R22, R139 ;  /* 0x0000008b00167308 */ /* 0x0003e20000000800 */
[----:B------:R-:W-:Y:S01]  /*1df20*/  FMUL.FTZ R191, R95, R2 ;  /* 0x000000025fbf7220 */ /* 0x000fe20000410000 */
[----:B------:R-:W-:Y:S02]  /*1df30*/  IMAD.MOV.U32 R176, RZ, RZ, R190 ;  /* 0x000000ffffb07224 */ /* 0x000fe400078e00be */
[----:B------:R-:W-:Y:S02]  /*1df40*/  IMAD.MOV.U32 R107, RZ, RZ, R177 ;  /* 0x000000ffff6b7224 */ /* 0x000fe400078e00b1 */
[----:B------:R-:W-:Y:S01]  /*1df50*/  IMAD.MOV.U32 R95, RZ, RZ, R176 ;  /* 0x000000ffff5f7224 */ /* 0x000fe200078e00b0 */
[----:B-1----:R-:W4:Y:S04]  /*1df60*/  LDL R139, [R1+0xd0] ;  /* 0x0000d000018b7983 */ /* 0x002f280000100800 */
[----:B------:R-:W4:Y:S01]  /*1df70*/  LDL.LU.64 R176, [R1+0x138] ;  /* 0x0001380001b07983 */ /* 0x000f220000300a00 */
[----:B------:R-:W-:-:S02]  /*1df80*/  IMAD.MOV.U32 R178, RZ, RZ, R198 ;  /* 0x000000ffffb27224 */ /* 0x000fc400078e00c6 */
[----:B------:R-:W-:Y:S01]  /*1df90*/  FMUL.FTZ R198, R106, R2 ;  /* 0x000000026ac67220 */ /* 0x000fe20000410000 */
[----:B------:R-:W-:Y:S02]  /*1dfa0*/  IMAD.MOV.U32 R106, RZ, RZ, R181 ;  /* 0x000000ffff6a7224 */ /* 0x000fe400078e00b5 */
[----:B------:R-:W-:Y:S02]  /*1dfb0*/  IMAD.MOV.U32 R181, RZ, RZ, R233 ;  /* 0x000000ffffb57224 */ /* 0x000fe400078e00e9 */
[----:B------:R-:W4:Y:S01]  /*1dfc0*/  LDL R233, [R1+0xc0] ;  /* 0x0000c00001e97983 */ /* 0x000f220000100800 */
[----:B------:R-:W1:Y:S01]  /*1dfd0*/  MUFU.EX2 R4, R35 ;  /* 0x0000002300047308 */ /* 0x000e620000000800 */
[----:B------:R-:W-:-:S07]  /*1dfe0*/  IMAD.MOV.U32 R121, RZ, RZ, R48 ;  /* 0x000000ffff797224 */ /* 0x000fce00078e0030 */
[----:B------:R1:W1:Y:S01]  /*1dff0*/  MUFU.EX2 R25, R28 ;  /* 0x0000001c00197308 */ /* 0x0002620000000800 */
[----:B------:R-:W-:Y:S02]  /*1e000*/  IMAD.MOV.U32 R195, RZ, RZ, R52 ;  /* 0x000000ffffc37224 */ /* 0x000fe400078e0034 */
[-CC-:B------:R-:W-:Y:S01]  /*1e010*/  FFMA.FTZ R52, R20, R0.reuse, -R3.reuse ;  /* 0x0000000014347223 */ /* 0x180fe20000010803 */
[-CC-:B------:R-:W-:Y:S01]  /*1e020*/  FFMA.FTZ R60, R9, R0.reuse, -R3.reuse ;  /* 0x00000000093c7223 */ /* 0x180fe20000010803 */
[-CC-:B------:R-:W-:Y:S01]  /*1e030*/  FFMA.FTZ R61, R8, R0.reuse, -R3.reuse ;  /* 0x00000000083d7223 */ /* 0x180fe20000010803 */
[-CC-:B------:R-:W-:Y:S01]  /*1e040*/  FFMA.FTZ R57, R7, R0.reuse, -R3.reuse ;  /* 0x0000000007397223 */ /* 0x180fe20000010803 */
[-CC-:B------:R-:W-:Y:S01]  /*1e050*/  FFMA.FTZ R56, R6, R0.reuse, -R3.reuse ;  /* 0x0000000006387223 */ /* 0x180fe20000010803 */
[----:B-1----:R-:W-:-:S04]  /*1e060*/  FFMA.FTZ R28, R137, R0, -R3 ;  /* 0x00000000891c7223 */ /* 0x002fc80000010803 */
[----:B------:R-:W-:Y:S01]  /*1e070*/  MUFU.EX2 R48, R28 ;  /* 0x0000001c00307308 */ /* 0x000fe20000000800 */
[----:B------:R-:W-:Y:S01]  /*1e080*/  FADD.FTZ R0, R5, R49 ;  /* 0x0000003105007221 */ /* 0x000fe20000010000 */
[C---:B------:R-:W-:Y:S01]  /*1e090*/  FADD.FTZ R3, R4.reuse, R34 ;  /* 0x0000002204037221 */ /* 0x040fe20000010000 */
[----:B------:R-:W-:Y:S02]  /*1e0a0*/  F2FP.BF16.F32.PACK_AB R30, R4, R30 ;  /* 0x0000001e041e723e */ /* 0x000fe400000010ff */
[----:B------:R-:W-:-:S03]  /*1e0b0*/  FADD.FTZ R0, R23, R0 ;  /* 0x0000000017007221 */ /* 0x000fc60000010000 */
[----:B------:R-:W1:Y:S01]  /*1e0c0*/  MUFU.EX2 R21, R21 ;  /* 0x0000001500157308 */ /* 0x000e620000000800 */
[----:B------:R-:W-:-:S07]  /*1e0d0*/  FADD.FTZ R8, R22, R0 ;  /* 0x0000000016087221 */ /* 0x000fce0000010000 */
[----:B------:R-:W1:Y:S01]  /*1e0e0*/  MUFU.EX2 R24, R36 ;  /* 0x0000002400187308 */ /* 0x000e620000000800 */
[----:B------:R-:W-:Y:S01]  /*1e0f0*/  IMAD.MOV.U32 R182, RZ, RZ, R159 ;  /* 0x000000ffffb67224 */ /* 0x000fe200078e009f */
[----:B------:R-:W-:Y:S01]  /*1e100*/  MOV R104, R162 ;  /* 0x000000a200687202 */ /* 0x000fe20000000f00 */
[----:B------:R-:W-:-:S05]  /*1e110*/  IMAD.MOV.U32 R183, RZ, RZ, R158 ;  /* 0x000000ffffb77224 */ /* 0x000fca00078e009e */
[----:B------:R-:W1:Y:S01]  /*1e120*/  MUFU.EX2 R4, R31 ;  /* 0x0000001f00047308 */ /* 0x000e620000000800 */
[----:B------:R-:W-:Y:S02]  /*1e130*/  IMAD.MOV.U32 R109, RZ, RZ, R163 ;  /* 0x000000ffff6d7224 */ /* 0x000fe400078e00a3 */
[-C--:B------:R-:W-:Y:S01]  /*1e140*/  FMUL.FTZ R154, R154, R2.reuse ;  /* 0x000000029a9a7220 */ /* 0x080fe20000410000 */
[----:B------:R-:W-:Y:S02]  /*1e150*/  IMAD.MOV.U32 R136, RZ, RZ, R167 ;  /* 0x000000ffff887224 */ /* 0x000fe400078e00a7 */
[-C--:B------:R-:W-:Y:S01]  /*1e160*/  FMUL.FTZ R155, R155, R2.reuse ;  /* 0x000000029b9b7220 */ /* 0x080fe20000410000 */
[----:B------:R-:W-:Y:S02]  /*1e170*/  IMAD.MOV.U32 R108, RZ, RZ, R166 ;  /* 0x000000ffff6c7224 */ /* 0x000fe400078e00a6 */
[----:B------:R-:W-:Y:S01]  /*1e180*/  FMUL.FTZ R150, R150, R2 ;  /* 0x0000000296967220 */ /* 0x000fe20000410000 */
[----:B------:R-:W-:Y:S01]  /*1e190*/  IMAD.MOV.U32 R83, RZ, RZ, R171 ;  /* 0x000000ffff537224 */ /* 0x000fe200078e00ab */
[----:B------:R-:W1:Y:S01]  /*1e1a0*/  MUFU.EX2 R0, R32 ;  /* 0x0000002000007308 */ /* 0x000e620000000800 */
[----:B------:R-:W-:-:S02]  /*1e1b0*/  IMAD.MOV.U32 R192, RZ, RZ, R170 ;  /* 0x000000ffffc07224 */ /* 0x000fc400078e00aa */
        /* <DEDUP_REMOVED lines=26> */
[----:B------:R-:W-:Y:S01]  /*1e360*/  FMUL.FTZ R127, R127, R2 ;  /* 0x000000027f7f7220 */ /* 0x000fe20000410000 */
[----:B------:R-:W-:Y:S01]  /*1e370*/  FADD.FTZ R3, R25, R3 ;  /* 0x0000000319037221 */ /* 0x000fe20000010000 */
[C---:B------:R-:W-:Y:S01]  /*1e380*/  FADD.FTZ R7, R21.reuse, R29 ;  /* 0x0000001d15077221 */ /* 0x040fe20000010000 */
[----:B------:R-:W-:-:S02]  /*1e390*/  F2FP.BF16.F32.PACK_AB R50, R21, R27 ;  /* 0x0000001b1532723e */ /* 0x000fc400000010ff */
[----:B------:R-:W-:Y:S01]  /*1e3a0*/  F2FP.BF16.F32.PACK_AB R27, R22, R23 ;  /* 0x00000017161b723e */ /* 0x000fe200000010ff */
[----:B------:R-:W-:Y:S01]  /*1e3b0*/  FADD.FTZ R22, R24, R3 ;  /* 0x0000000318167221 */ /* 0x000fe20000010000 */
[----:B------:R-:W-:Y:S01]  /*1e3c0*/  FADD.FTZ R7, R4, R7 ;  /* 0x0000000704077221 */ /* 0x000fe20000010000 */
[----:B------:R-:W-:Y:S02]  /*1e3d0*/  F2FP.BF16.F32.PACK_AB R28, R5, R33 ;  /* 0x00000021051c723e */ /* 0x000fe400000010ff */
[----:B------:R-:W1:Y:S01]  /*1e3e0*/  MUFU.EX2 R5, R179 ;  /* 0x000000b300057308 */ /* 0x000e620000000800 */
[C---:B------:R-:W-:Y:S01]  /*1e3f0*/  FADD.FTZ R21, R0.reuse, R7 ;  /* 0x0000000700157221 */ /* 0x040fe20000010000 */
[----:B------:R-:W-:Y:S01]  /*1e400*/  F2FP.BF16.F32.PACK_AB R49, R0, R4 ;  /* 0x000000040031723e */ /* 0x000fe200000010ff */
[----:B------:R-:W-:Y:S01]  /*1e410*/  FADD.FTZ R8, R26, R8 ;  /* 0x000000081a087221 */ /* 0x000fe20000010000 */
[----:B------:R-:W-:Y:S02]  /*1e420*/  F2FP.BF16.F32.PACK_AB R25, R24, R25 ;  /* 0x000000191819723e */ /* 0x000fe400000010ff */
[----:B------:R-:W-:Y:S01]  /*1e430*/  MOV R94, R180 ;  /* 0x000000b4005e7202 */ /* 0x000fe20000000f00 */
[C---:B-1----:R-:W-:Y:S01]  /*1e440*/  FADD.FTZ R24, R5.reuse, R8 ;  /* 0x0000000805187221 */ /* 0x042fe20000010000 */
[----:B------:R-:W-:Y:S01]  /*1e450*/  F2FP.BF16.F32.PACK_AB R26, R5, R26 ;  /* 0x0000001a051a723e */ /* 0x000fe200000010ff */
[----:B------:R-:W-:-:S02]  /*1e460*/  IMAD.MOV.U32 R110, RZ, RZ, R178 ;  /* 0x000000ffff6e7224 */ /* 0x000fc400078e00b2 */
[----:B------:R-:W-:Y:S02]  /*1e470*/  IMAD.MOV.U32 R180, RZ, RZ, R182 ;  /* 0x000000ffffb47224 */ /* 0x000fe400078e00b6 */
[----:B------:R-:W-:Y:S01]  /*1e480*/  IMAD.MOV.U32 R182, RZ, RZ, R109 ;  /* 0x000000ffffb67224 */ /* 0x000fe200078e006d */
[----:B------:R-:W-:Y:S01]  /*1e490*/  PRMT R36, R28, 0x7632, R36 ;  /* 0x000076321c247816 */ /* 0x000fe20000000024 */
[----:B------:R-:W-:Y:S01]  /*1e4a0*/  IMAD.MOV.U32 R109, RZ, RZ, R105 ;  /* 0x000000ffff6d7224 */ /* 0x000fe200078e0069 */
[----:B------:R-:W-:Y:S01]  /*1e4b0*/  MOV R105, R136 ;  /* 0x0000008800697202 */ /* 0x000fe20000000f00 */
[----:B------:R-:W-:Y:S02]  /*1e4c0*/  IMAD.MOV.U32 R136, RZ, RZ, R213 ;  /* 0x000000ffff887224 */ /* 0x000fe400078e00d5 */
[----:B------:R-:W-:Y:S02]  /*1e4d0*/  IMAD.MOV.U32 R213, RZ, RZ, R112 ;  /* 0x000000ffffd57224 */ /* 0x000fe400078e0070 */
[----:B--2---:R-:W-:Y:S01]  /*1e4e0*/  FFMA.FTZ R51, R51, R2, R48 ;  /* 0x0000000233337223 */ /* 0x004fe20000010030 */
[----:B---3--:R-:W-:-:S04]  /*1e4f0*/  LOP3.LUT R2, R11, R200, RZ, 0x3c, !PT ;  /* 0x000000c80b027212 */ /* 0x008fc800078e3cff */
[----:B------:R-:W-:-:S05]  /*1e500*/  LOP3.LUT R2, R2, R15, RZ, 0x3c, !PT ;  /* 0x0000000f02027212 */ /* 0x000fca00078e3cff */
[----:B------:R-:W-:-:S03]  /*1e510*/  IMAD.WIDE.U32 R2, R2, -0x326172a9, RZ ;  /* 0xcd9e8d5702027825 */ /* 0x000fc600078e00ff */
[----:B------:R-:W-:Y:S02]  /*1e520*/  LOP3.LUT R0, R245, R132, R2, 0x96, !PT ;  /* 0x00000084f5007212 */ /* 0x000fe400078e9602 */
[----:B----4-:R-:W-:Y:S01]  /*1e530*/  LOP3.LUT R6, R3, R139, R176, 0x96, !PT ;  /* 0x0000008b03067212 */ /* 0x010fe200078e96b0 */
[----:B------:R-:W-:Y:S01]  /*1e540*/  IMAD.MOV.U32 R112, RZ, RZ, R97 ;  /* 0x000000ffff707224 */ /* 0x000fe200078e0061 */
[----:B------:R-:W-:Y:S01]  /*1e550*/  PRMT R34, R30, 0x7632, R34 ;  /* 0x000076321e227816 */ /* 0x000fe20000000022 */
[----:B------:R-:W-:Y:S01]  /*1e560*/  IMAD.MOV.U32 R178, RZ, RZ, R181 ;  /* 0x000000ffffb27224 */ /* 0x000fe200078e00b5 */
[----:B------:R-:W2:Y:S01]  /*1e570*/  LDL.LU.64 R176, [R1+0xa0] ;  /* 0x0000a00001b07983 */ /* 0x000ea20000300a00 */
        /* <DEDUP_REMOVED lines=19> */
[----:B------:R-:W-:-:S04]  /*1e6b0*/  LOP3.LUT R6, R6, 0xffff, RZ, 0xc0, !PT ;  /* 0x0000ffff06067812 */ /* 0x000fc800078ec0ff */
[----:B------:R-:W-:Y:S02]  /*1e6c0*/  ISETP.GE.U32.AND P1, PT, R218, R6, PT ;  /* 0x00000006da00720c */ /* 0x000fe40003f26070 */
[--C-:B------:R-:W-:Y:S02]  /*1e6d0*/  SHF.R.U32.HI R6, RZ, 0x10, R0.reuse ;  /* 0x00000010ff067819 */ /* 0x100fe40000011600 */
[----:B------:R-:W-:Y:S02]  /*1e6e0*/  SHF.R.U32.HI R0, RZ, 0x18, R0 ;  /* 0x00000018ff007819 */ /* 0x000fe40000011600 */
[----:B------:R-:W-:Y:S02]  /*1e6f0*/  LOP3.LUT R6, R6, 0xff, RZ, 0xc0, !PT ;  /* 0x000000ff06067812 */ /* 0x000fe400078ec0ff */
[----:B------:R-:W-:Y:S02]  /*1e700*/  ISETP.GE.U32.AND P3, PT, R218, R0, PT ;  /* 0x00000000da00720c */ /* 0x000fe40003f66070 */
[----:B------:R-:W-:-:S02]  /*1e710*/  LOP3.LUT R0, R4, 0xff, RZ, 0xc0, !PT ;  /* 0x000000ff04007812 */ /* 0x000fc400078ec0ff */
[----:B------:R-:W-:Y:S02]  /*1e720*/  LOP3.LUT R20, R7, R110, R8, 0x96, !PT ;  /* 0x0000006e07147212 */ /* 0x000fe400078e9608 */
[C---:B------:R-:W-:Y:S01]  /*1e730*/  ISETP.GE.U32.AND P0, PT, R218.reuse, R6, PT ;  /* 0x00000006da00720c */ /* 0x040fe20003f06070 */
[----:B------:R-:W-:Y:S01]  /*1e740*/  MUFU.EX2 R8, R53 ;  /* 0x0000003500087308 */ /* 0x000fe20000000800 */
[----:B------:R-:W-:-:S07]  /*1e750*/  ISETP.GE.U32.AND P2, PT, R218, R0, PT ;  /* 0x00000000da00720c */ /* 0x000fce0003f46070 */
[----:B------:R-:W1:Y:S01]  /*1e760*/  MUFU.EX2 R6, R37 ;  /* 0x0000002500067308 */ /* 0x000e620000000800 */
[----:B------:R-:W-:-:S07]  /*1e770*/  SHF.R.U32.HI R9, RZ, 0x10, R4 ;  /* 0x00000010ff097819 */ /* 0x000fce0000011604 */
[----:B------:R-:W3:Y:S01]  /*1e780*/  MUFU.EX2 R7, R64 ;  /* 0x0000004000077308 */ /* 0x000ee20000000800 */
[----:B------:R-:W-:-:S07]  /*1e790*/  LOP3.LUT R11, R4, 0xffff, RZ, 0xc0, !PT ;  /* 0x0000ffff040b7812 */ /* 0x000fce00078ec0ff */
[----:B------:R-:W4:Y:S01]  /*1e7a0*/  MUFU.EX2 R0, R38 ;  /* 0x0000002600007308 */ /* 0x000f220000000800 */
[----:B------:R-:W-:Y:S02]  /*1e7b0*/  SHF.R.U32.HI R4, RZ, 0x18, R4 ;  /* 0x00000018ff047819 */ /* 0x000fe40000011604 */
[----:B------:R-:W-:Y:S02]  /*1e7c0*/  LOP3.LUT R5, R9, 0xff, RZ, 0xc0, !PT ;  /* 0x000000ff09057812 */ /* 0x000fe400078ec0ff */
[----:B------:R-:W-:Y:S01]  /*1e7d0*/  ISETP.GE.U32.AND P4, PT, R218, R4, PT ;  /* 0x00000004da00720c */ /* 0x000fe20003f86070 */
[----:B-1----:R-:W-:Y:S01]  /*1e7e0*/  FADD.FTZ R4, R6, R21 ;  /* 0x0000001506047221 */ /* 0x002fe20000010000 */
[----:B------:R-:W-:Y:S01]  /*1e7f0*/  ISETP.GE.U32.AND P5, PT, R218, R5, PT ;  /* 0x00000005da00720c */ /* 0x000fe20003fa6070 */
[----:B------:R-:W-:Y:S01]  /*1e800*/  FADD.FTZ R5, R8, R22 ;  /* 0x0000001608057221 */ /* 0x000fe20000010000 */
[----:B------:R-:W-:-:S03]  /*1e810*/  PRMT R37, R28, 0x7610, R37 ;  /* 0x000076101c257816 */ /* 0x000fc60000000025 */
[----:B---3--:R-:W-:Y:S02]  /*1e820*/  FADD.FTZ R29, R7, R5 ;  /* 0x00000005071d7221 */ /* 0x008fe40000010000 */
[----:B------:R-:W-:Y:S02]  /*1e830*/  @!P6 HFMA2.BF16_V2 R39, -RZ.H0_H0, RZ.H0_H0, -R37.H0_H0 ;  /* 0x200000ffff27e231 */ /* 0x000fe40000340925 */
[C---:B----4-:R-:W-:Y:S01]  /*1e840*/  FADD.FTZ R42, R0.reuse, R4 ;  /* 0x00000004002a7221 */ /* 0x050fe20000010000 */
[----:B------:R-:W-:Y:S01]  /*1e850*/  F2FP.BF16.F32.PACK_AB R45, R0, R6 ;  /* 0x00000006002d723e */ /* 0x000fe200000010ff */
[----:B------:R-:W-:Y:S01]  /*1e860*/  IMAD.WIDE.U32 R4, R20, -0x2daee0ad, RZ ;  /* 0xd2511f5314047825 */ /* 0x000fe200078e00ff */
[----:B------:R-:W-:Y:S02]  /*1e870*/  SHF.R.U32.HI R6, RZ, 0x8, R11 ;  /* 0x00000008ff067819 */ /* 0x000fe4000001160b */
[----:B------:R-:W-:Y:S02]  /*1e880*/  PRMT R97, R37, 0x5410, R36 ;  /* 0x0000541025617816 */ /* 0x000fe40000000024 */
[----:B------:R-:W-:-:S02]  /*1e890*/  LOP3.LUT R6, R6, 0xffff, RZ, 0xc0, !PT ;  /* 0x0000ffff06067812 */ /* 0x000fc400078ec0ff */
[----:B------:R-:W-:Y:S02]  /*1e8a0*/  LOP3.LUT R0, R5, R247, R10, 0x96, !PT ;  /* 0x000000f705007212 */ /* 0x000fe400078e960a */
[----:B------:R-:W-:Y:S02]  /*1e8b0*/  @!P6 PRMT R37, R39, 0x5410, RZ ;  /* 0x000054102725e816 */ /* 0x000fe400000000ff */
[----:B------:R-:W-:Y:S02]  /*1e8c0*/  ISETP.GE.U32.AND P6, PT, R218, R6, PT ;  /* 0x00000006da00720c */ /* 0x000fe40003fc6070 */
[----:B------:R-:W-:Y:S01]  /*1e8d0*/  SHF.R.U32.HI R6, RZ, 0x10, R0 ;  /* 0x00000010ff067819 */ /* 0x000fe20000011600 */
[----:B------:R-:W-:Y:S01]  /*1e8e0*/  @!P1 HFMA2.BF16_V2 R40, -RZ.H0_H0, RZ.H0_H0, -R36.H0_H0 ;  /* 0x200000ffff289231 */ /* 0x000fe20000340924 */
[----:B------:R-:W-:Y:S02]  /*1e8f0*/  F2FP.BF16.F32.PACK_AB R9, R7, R8 ;  /* 0x000000080709723e */ /* 0x000fe400000010ff */
[----:B------:R-:W-:Y:S01]  /*1e900*/  LOP3.LUT R6, R6, 0xff, RZ, 0xc0, !PT ;  /* 0x000000ff06067812 */ /* 0x000fe200078ec0ff */
[----:B------:R-:W1:Y:S01]  /*1e910*/  MUFU.EX2 R7, R184 ;  /* 0x000000b800077308 */ /* 0x000e620000000800 */
[----:B------:R-:W-:-:S02]  /*1e920*/  @!P1 PRMT R36, R40, 0x5410, RZ ;  /* 0x0000541028249816 */ /* 0x000fc400000000ff */
[----:B------:R-:W-:Y:S01]  /*1e930*/  ISETP.GE.U32.AND P1, PT, R218, R6, PT ;  /* 0x00000006da00720c */ /* 0x000fe20003f26070 */
[----:B------:R-:W-:Y:S02]  /*1e940*/  IMAD.MOV.U32 R181, RZ, RZ, R183 ;  /* 0x000000ffffb57224 */ /* 0x000fe400078e00b7 */
[----:B------:R-:W-:Y:S01]  /*1e950*/  @!P3 HFMA2.BF16_V2 R41, -RZ.H0_H0, RZ.H0_H0, -R34.H0_H0 ;  /* 0x200000ffff29b231 */ /* 0x000fe20000340922 */
[----:B------:R-:W-:Y:S01]  /*1e960*/  PRMT R35, R30, 0x7610, R35 ;  /* 0x000076101e237816 */ /* 0x000fe20000000023 */
[----:B------:R-:W3:Y:S01]  /*1e970*/  MUFU.EX2 R6, R185 ;  /* 0x000000b900067308 */ /* 0x000ee20000000800 */
[----:B------:R-:W-:Y:S01]  /*1e980*/  IMAD.MOV.U32 R183, RZ, RZ, R108 ;  /* 0x000000ffffb77224 */ /* 0x000fe200078e006c */
[----:B------:R-:W-:Y:S01]  /*1e990*/  LOP3.LUT R8, R0, 0xff, RZ, 0xc0, !PT ;  /* 0x000000ff00087812 */ /* 0x000fe200078ec0ff */
[----:B------:R-:W-:Y:S02]  /*1e9a0*/  IMAD.MOV.U32 R108, RZ, RZ, R104 ;  /* 0x000000ffff6c7224 */ /* 0x000fe400078e0068 */
[----:B------:R-:W-:Y:S01]  /*1e9b0*/  IMAD.MOV.U32 R104, RZ, RZ, R83 ;  /* 0x000000ffff687224 */ /* 0x000fe200078e0053 */
[----:B------:R-:W-:Y:S01]  /*1e9c0*/  PRMT R83, R35, 0x5410, R34 ;  /* 0x0000541023537816 */ /* 0x000fe20000000022 */
[----:B------:R-:W-:Y:S01]  /*1e9d0*/  @!P0 HFMA2.BF16_V2 R43, -RZ.H0_H0, RZ.H0_H0, -R35.H0_H0 ;  /* 0x200000ffff2b8231 */ /* 0x000fe20000340923 */
[----:B------:R-:W-:-:S02]  /*1e9e0*/  @!P3 PRMT R34, R41, 0x5410, RZ ;  /* 0x000054102922b816 */ /* 0x000fc400000000ff */
[C---:B------:R-:W-:Y:S02]  /*1e9f0*/  ISETP.GE.U32.AND P3, PT, R218.reuse, R8, PT ;  /* 0x00000008da00720c */ /* 0x040fe40003f66070 */
[----:B------:R-:W-:Y:S02]  /*1ea00*/  SHF.R.U32.HI R8, RZ, 0x18, R0 ;  /* 0x00000018ff087819 */ /* 0x000fe40000011600 */
[----:B------:R-:W-:Y:S02]  /*1ea10*/  @!P0 PRMT R35, R43, 0x5410, RZ ;  /* 0x000054102b238816 */ /* 0x000fe400000000ff */
[----:B------:R-:W-:Y:S01]  /*1ea20*/  ISETP.GE.U32.AND P0, PT, R218, R8, PT ;  /* 0x00000008da00720c */ /* 0x000fe20003f06070 */
[----:B-1----:R-:W-:-:S04]  /*1ea30*/  FADD.FTZ R8, R7, R24 ;  /* 0x0000001807087221 */ /* 0x002fc80000010000 */
[----:B---3--:R-:W-:-:S05]  /*1ea40*/  FADD.FTZ R8, R6, R8 ;  /* 0x0000000806087221 */ /* 0x008fca0000010000 */
[----:B------:R1:W-:Y:S04]  /*1ea50*/  STL [R1+0xac], R8 ;  /* 0x0000ac0801007387 */ /* 0x0003e80000100800 */
[----:B------:R-:W3:Y:S04]  /*1ea60*/  LDL.LU.64 R10, [R1+0x38] ;  /* 0x00003800010a7983 */ /* 0x000ee80000300a00 */
[----:B------:R-:W4:Y:S04]  /*1ea70*/  LDL.LU.64 R244, [R1+0x30] ;  /* 0x0000300001f47983 */ /* 0x000f280000300a00 */
[----:B------:R-:W4:Y:S04]  /*1ea80*/  LDL R179, [R1+0x12c] ;  /* 0x00012c0001b37983 */ /* 0x000f280000100800 */
[----:B------:R-:W4:Y:S01]  /*1ea90*/  LDL R137, [R1+0xdc] ;  /* 0x0000dc0001897983 */ /* 0x000f220000100800 */
[----:B------:R-:W-:-:S02]  /*1eaa0*/  LOP3.LUT R0, R0, 0xffff, RZ, 0xc0, !PT ;  /* 0x0000ffff00007812 */ /* 0x000fc400078ec0ff */
[C---:B------:R-:W-:Y:S02]  /*1eab0*/  PRMT R33, R27.reuse, 0x7610, R33 ;  /* 0x000076101b217816 */ /* 0x040fe40000000021 */
[----:B------:R-:W-:Y:S02]  /*1eac0*/  SHF.R.U32.HI R0, RZ, 0x8, R0 ;  /* 0x00000008ff007819 */ /* 0x000fe40000011600 */
[----:B------:R-:W-:Y:S01]  /*1ead0*/  PRMT R32, R27, 0x7632, R32 ;  /* 0x000076321b207816 */ /* 0x000fe20000000020 */
[----:B------:R-:W-:Y:S01]  /*1eae0*/  @!P2 HFMA2.BF16_V2 R44, -RZ.H0_H0, RZ.H0_H0, -R33.H0_H0 ;  /* 0x200000ffff2ca231 */ /* 0x000fe20000340921 */
[----:B------:R-:W-:Y:S02]  /*1eaf0*/  LOP3.LUT R0, R0, 0xffff, RZ, 0xc0, !PT ;  /* 0x0000ffff00007812 */ /* 0x000fe400078ec0ff */
[----:B------:R-:W-:Y:S02]  /*1eb00*/  PRMT R38, R26, 0x7632, R38 ;  /* 0x000076321a267816 */ /* 0x000fe40000000026 */
[----:B------:R-:W-:-:S02]  /*1eb10*/  LOP3.LUT R24, R4, 0xffff, RZ, 0xc0, !PT ;  /* 0x0000ffff04187812 */ /* 0x000fc400078ec0ff */
[--C-:B------:R-:W-:Y:S02]  /*1eb20*/  SHF.R.U32.HI R22, RZ, 0x10, R4.reuse ;  /* 0x00000010ff167819 */ /* 0x100fe40000011604 */
[----:B------:R-:W-:Y:S02]  /*1eb30*/  SHF.R.U32.HI R20, RZ, 0x18, R4 ;  /* 0x00000018ff147819 */ /* 0x000fe40000011604 */
[----:B------:R-:W-:Y:S02]  /*1eb40*/  PRMT R39, R26, 0x7610, R39 ;  /* 0x000076101a277816 */ /* 0x000fe40000000027 */
[----:B------:R-:W-:Y:S02]  /*1eb50*/  F2FP.BF16.F32.PACK_AB R27, R6, R7 ;  /* 0x00000007061b723e */ /* 0x000fe400000010ff */
[----:B------:R-:W-:Y:S02]  /*1eb60*/  PRMT R239, R39, 0x5410, R38 ;  /* 0x0000541027ef7816 */ /* 0x000fe40000000026 */
[----:B------:R-:W-:-:S02]  /*1eb70*/  PRMT R41, R9, 0x7610, R41 ;  /* 0x0000761009297816 */ /* 0x000fc40000000029 */
[----:B------:R-:W-:Y:S01]  /*1eb80*/  PRMT R40, R9, 0x7632, R40 ;  /* 0x0000763209287816 */ /* 0x000fe20000000028 */
[----:B------:R-:W-:Y:S02]  /*1eb90*/  @!P6 HFMA2.BF16_V2 R58, -RZ.H0_H0, RZ.H0_H0, -R32.H0_H0 ;  /* 0x200000ffff3ae231 */ /* 0x000fe40000340920 */
[----:B------:R-:W-:Y:S01]  /*1eba0*/  @!P1 HFMA2.BF16_V2 R67, -RZ.H0_H0, RZ.H0_H0, -R41.H0_H0 ;  /* 0x200000ffff439231 */ /* 0x000fe20000340929 */
[----:B------:R-:W-:Y:S01]  /*1ebb0*/  PRMT R30, R25, 0x7632, R30 ;  /* 0x00007632191e7816 */ /* 0x000fe2000000001e */
[----:B--2---:R-:W-:Y:S02]  /*1ebc0*/  IMAD.MOV.U32 R177, RZ, RZ, R192 ;  /* 0x000000ffffb17224 */ /* 0x004fe400078e00c0 */
[----:B------:R-:W-:Y:S02]  /*1ebd0*/  IMAD.MOV.U32 R192, RZ, RZ, R121 ;  /* 0x000000ffffc07224 */ /* 0x000fe400078e0079 */
[----:B------:R-:W-:Y:S01]  /*1ebe0*/  IMAD.MOV.U32 R121, RZ, RZ, R193 ;  /* 0x000000ffff797224 */ /* 0x000fe200078e00c1 */
[----:B------:R-:W-:-:S02]  /*1ebf0*/  MOV R193, R82 ;  /* 0x0000005200c17202 */ /* 0x000fc40000000f00 */
[----:B------:R-:W-:Y:S02]  /*1ec00*/  PRMT R82, R33, 0x5410, R32 ;  /* 0x0000541021527816 */ /* 0x000fe40000000020 */
[----:B------:R-:W-:Y:S02]  /*1ec10*/  @!P2 PRMT R33, R44, 0x5410, RZ ;  /* 0x000054102c21a816 */ /* 0x000fe400000000ff */
[----:B------:R-:W-:Y:S02]  /*1ec20*/  ISETP.GE.U32.AND P2, PT, R218, R0, PT ;  /* 0x00000000da00720c */ /* 0x000fe40003f46070 */
[----:B------:R-:W-:Y:S02]  /*1ec30*/  LOP3.LUT R23, R3, R139, R176, 0x96, !PT ;  /* 0x0000008b03177212 */ /* 0x000fe400078e96b0 */
[----:B------:R-:W-:-:S03]  /*1ec40*/  LOP3.LUT R0, R4, 0xff, RZ, 0xc0, !PT ;  /* 0x000000ff04007812 */ /* 0x000fc600078ec0ff */
[----:B------:R-:W-:-:S06]  /*1ec50*/  IMAD.WIDE.U32 R4, R23, -0x2daee0ad, RZ ;  /* 0xd2511f5317047825 */ /* 0x000fcc00078e00ff */
[----:B------:R-:W-:-:S05]  /*1ec60*/  @!P2 HFMA2.BF16_V2 R68, -RZ.H0_H0, RZ.H0_H0, -R38.H0_H0 ;  /* 0x200000ffff44a231 */ /* 0x000fca0000340926 */
[----:B------:R-:W-:Y:S02]  /*1ec70*/  @!P2 PRMT R38, R68, 0x5410, RZ ;  /* 0x000054104426a816 */ /* 0x000fe400000000ff */
[----:B------:R-:W-:Y:S02]  /*1ec80*/  ISETP.GE.U32.AND P2, PT, R218, R0, PT ;  /* 0x00000000da00720c */ /* 0x000fe40003f46070 */
[----:B------:R-:W-:Y:S01]  /*1ec90*/  @!P6 PRMT R32, R58, 0x5410, RZ ;  /* 0x000054103a20e816 */ /* 0x000fe200000000ff */
[----:B------:R-:W-:Y:S02]  /*1eca0*/  IMAD.MOV.U32 R176, RZ, RZ, R195 ;  /* 0x000000ffffb07224 */ /* 0x000fe400078e00c3 */
[----:B------:R-:W-:Y:S01]  /*1ecb0*/  IMAD.MOV.U32 R195, RZ, RZ, R238 ;  /* 0x000000ffffc37224 */ /* 0x000fe200078e00ee */
[----:B------:R-:W-:Y:S02]  /*1ecc0*/  PRMT R238, R41, 0x5410, R40 ;  /* 0x0000541029ee7816 */ /* 0x000fe40000000028 */
[----:B------:R-:W-:Y:S01]  /*1ecd0*/  @!P1 PRMT R41, R67, 0x5410, RZ ;  /* 0x0000541043299816 */ /* 0x000fe200000000ff */
[----:B------:R-:W-:Y:S01]  /*1ece0*/  @!P4 HFMA2.BF16_V2 R63, -RZ.H0_H0, RZ.H0_H0, -R30.H0_H0 ;  /* 0x200000ffff3fc231 */ /* 0x000fe2000034091e */
[----:B------:R-:W-:Y:S01]  /*1ecf0*/  PRMT R31, R25, 0x7610, R31 ;  /* 0x00007610191f7816 */ /* 0x000fe2000000001f */
[----:B------:R-:W-:-:S03]  /*1ed00*/  @!P0 HFMA2.BF16_V2 R62, -RZ.H0_H0, RZ.H0_H0, -R40.H0_H0 ;  /* 0x200000ffff3e8231 */ /* 0x000fc60000340928 */
[----:B------:R-:W-:Y:S02]  /*1ed10*/  PRMT R64, R31, 0x5410, R30 ;  /* 0x000054101f407816 */ /* 0x000fe4000000001e */
[----:B------:R-:W-:Y:S02]  /*1ed20*/  @!P4 PRMT R30, R63, 0x5410, RZ ;  /* 0x000054103f1ec816 */ /* 0x000fe400000000ff */
[----:B------:R-:W-:Y:S01]  /*1ed30*/  @!P0 PRMT R40, R62, 0x5410, RZ ;  /* 0x000054103e288816 */ /* 0x000fe200000000ff */
[----:B------:R-:W-:-:S05]  /*1ed40*/  @!P3 HFMA2.BF16_V2 R69, -RZ.H0_H0, RZ.H0_H0, -R39.H0_H0 ;  /* 0x200000ffff45b231 */ /* 0x000fca0000340927 */
[----:B------:R-:W-:Y:S01]  /*1ed50*/  @!P3 PRMT R39, R69, 0x5410, RZ ;  /* 0x000054104527b816 */ /* 0x000fe200000000ff */
[----:B------:R-:W-:Y:S01]  /*1ed60*/  @!P5 HFMA2.BF16_V2 R59, -RZ.H0_H0, RZ.H0_H0, -R31.H0_H0 ;  /* 0x200000ffff3bd231 */ /* 0x000fe2000034091f */
[----:B------:R-:W-:Y:S01]  /*1ed70*/  PRMT R26, R27, 0x7632, R26 ;  /* 0x000076321b1a7816 */ /* 0x000fe2000000001a */
[----:B------:R-:W-:-:S03]  /*1ed80*/  @!P2 HFMA2.BF16_V2 R72, -RZ.H0_H0, RZ.H0_H0, -R27.H0_H0 ;  /* 0x200000ffff48a231 */ /* 0x000fc6000034091b */
[----:B------:R-:W-:Y:S02]  /*1ed90*/  @!P5 PRMT R31, R59, 0x5410, RZ ;  /* 0x000054103b1fd816 */ /* 0x000fe400000000ff */
[----:B------:R-:W-:Y:S02]  /*1eda0*/  ISETP.GE.U32.AND P5, PT, R218, R20, PT ;  /* 0x00000014da00720c */ /* 0x000fe40003fa6070 */
[----:B---3--:R-:W-:Y:S02]  /*1edb0*/  LOP3.LUT R6, R5, R232, R10, 0x96, !PT ;  /* 0x000000e805067212 */ /* 0x008fe400078e960a */
[----:B----4-:R-:W-:-:S03]  /*1edc0*/  LOP3.LUT R0, R245, R132, R2, 0x96, !PT ;  /* 0x00000084f5007212 */ /* 0x010fc600078e9602 */
[----:B------:R-:W-:-:S04]  /*1edd0*/  IMAD.WIDE.U32 R6, R6, -0x326172a9, RZ ;  /* 0xcd9e8d5706067825 */ /* 0x000fc800078e00ff */
[----:B-1----:R-:W-:Y:S01]  /*1ede0*/  IMAD.WIDE.U32 R8, R0, -0x2daee0ad, RZ ;  /* 0xd2511f5300087825 */ /* 0x002fe200078e00ff */
[----:B------:R-:W-:-:S04]  /*1edf0*/  LOP3.LUT R0, R7, R94, R244, 0x96, !PT ;  /* 0x0000005e07007212 */ /* 0x000fc800078e96f4 */
[----:B------:R-:W-:Y:S01]  /*1ee00*/  LOP3.LUT R9, R9, R95, R4, 0x96, !PT ;  /* 0x0000005f09097212 */ /* 0x000fe200078e9604 */
[----:B------:R-:W-:-:S05]  /*1ee10*/  IMAD.WIDE.U32 R4, R0, -0x2daee0ad, RZ ;  /* 0xd2511f5300047825 */ /* 0x000fca00078e00ff */
[----:B------:R-:W-:Y:S01]  /*1ee20*/  LOP3.LUT R7, R5, R106, R8, 0x96, !PT ;  /* 0x0000006a05077212 */ /* 0x000fe200078e9608 */
[----:B------:R-:W-:-:S05]  /*1ee30*/  IMAD.WIDE.U32 R8, R9, -0x326172a9, RZ ;  /* 0xcd9e8d5709087825 */ /* 0x000fca00078e00ff */
[----:B------:R-:W-:-:S05]  /*1ee40*/  LOP3.LUT R0, R9, R233, R6, 0x96, !PT ;  /* 0x000000e909007212 */ /* 0x000fca00078e9606 */
[----:B------:R-:W-:-:S05]  /*1ee50*/  IMAD.WIDE.U32 R10, R0, -0x2daee0ad, RZ ;  /* 0xd2511f53000a7825 */ /* 0x000fca00078e00ff */
[----:B------:R-:W-:Y:S01]  /*1ee60*/  LOP3.LUT R0, R11, R107, R4, 0x96, !PT ;  /* 0x0000006b0b007212 */ /* 0x000fe200078e9604 */
[----:B------:R-:W-:-:S04]  /*1ee70*/  IMAD.WIDE.U32 R6, R7, -0x326172a9, RZ ;  /* 0xcd9e8d5707067825 */ /* 0x000fc800078e00ff */
[----:B------:R-:W-:Y:S01]  /*1ee80*/  IMAD.WIDE.U32 R4, R0, -0x326172a9, RZ ;  /* 0xcd9e8d5700047825 */ /* 0x000fe200078e00ff */
[----:B------:R-:W-:Y:S02]  /*1ee90*/  LOP3.LUT R8, R7, R110, R8, 0x96, !PT ;  /* 0x0000006e07087212 */ /* 0x000fe400078e9608 */
[----:B------:R-:W-:Y:S02]  /*1eea0*/  LOP3.LUT R0, R4, 0xff, RZ, 0xc0, !PT ;  /* 0x000000ff04007812 */ /* 0x000fe400078ec0ff */
[--C-:B------:R-:W-:Y:S02]  /*1eeb0*/  SHF.R.U32.HI R7, RZ, 0x10, R4.reuse ;  /* 0x00000010ff077819 */ /* 0x100fe40000011604 */
[----:B------:R-:W-:Y:S02]  /*1eec0*/  ISETP.GE.U32.AND P6, PT, R218, R0, PT ;  /* 0x00000000da00720c */ /* 0x000fe40003fc6070 */
[----:B------:R-:W-:Y:S02]  /*1eed0*/  LOP3.LUT R9, R4, 0xffff, RZ, 0xc0, !PT ;  /* 0x0000ffff04097812 */ /* 0x000fe400078ec0ff */
[----:B------:R-:W-:-:S02]  /*1eee0*/  SHF.R.U32.HI R0, RZ, 0x18, R4 ;  /* 0x00000018ff007819 */ /* 0x000fc40000011604 */
[----:B------:R-:W-:Y:S02]  /*1eef0*/  LOP3.LUT R4, R7, 0xff, RZ, 0xc0, !PT ;  /* 0x000000ff07047812 */ /* 0x000fe400078ec0ff */
[----:B------:R-:W-:Y:S02]  /*1ef00*/  LOP3.LUT R6, R5, R250, R6, 0x96, !PT ;  /* 0x000000fa05067212 */ /* 0x000fe400078e9606 */
[----:B------:R-:W-:Y:S01]  /*1ef10*/  ISETP.GE.U32.AND P1, PT, R218, R4, PT ;  /* 0x00000004da00720c */ /* 0x000fe20003f26070 */
[----:B------:R-:W-:Y:S01]  /*1ef20*/  IMAD.WIDE.U32 R4, R8, -0x2daee0ad, RZ ;  /* 0xd2511f5308047825 */ /* 0x000fe200078e00ff */
[----:B------:R-:W1:Y:S01]  /*1ef30*/  MUFU.EX2 R7, R80 ;  /* 0x0000005000077308 */ /* 0x000e620000000800 */
[----:B------:R-:W-:Y:S02]  /*1ef40*/  ISETP.GE.U32.AND P4, PT, R218, R0, PT ;  /* 0x00000000da00720c */ /* 0x000fe40003f86070 */
[C---:B------:R-:W-:Y:S02]  /*1ef50*/  LOP3.LUT R8, R4.reuse, 0xff, RZ, 0xc0, !PT ;  /* 0x000000ff04087812 */ /* 0x040fe400078ec0ff */
[----:B------:R-:W-:-:S02]  /*1ef60*/  LOP3.LUT R23, R4, 0xffff, RZ, 0xc0, !PT ;  /* 0x0000ffff04177812 */ /* 0x000fc400078ec0ff */
[--C-:B------:R-:W-:Y:S02]  /*1ef70*/  SHF.R.U32.HI R25, RZ, 0x10, R4.reuse ;  /* 0x00000010ff197819 */ /* 0x100fe40000011604 */
[----:B------:R-:W-:Y:S02]  /*1ef80*/  SHF.R.U32.HI R21, RZ, 0x18, R4 ;  /* 0x00000018ff157819 */ /* 0x000fe40000011604 */
[----:B------:R-:W2:Y:S01]  /*1ef90*/  MUFU.EX2 R4, R81 ;  /* 0x0000005100047308 */ /* 0x000ea20000000800 */
[----:B------:R-:W-:Y:S02]  /*1efa0*/  LOP3.LUT R0, R5, R247, R10, 0x96, !PT ;  /* 0x000000f705007212 */ /* 0x000fe400078e960a */
[----:B------:R-:W-:Y:S01]  /*1efb0*/  LOP3.LUT R5, R22, 0xff, RZ, 0xc0, !PT ;  /* 0x000000ff16057812 */ /* 0x000fe200078ec0ff */
[----:B------:R-:W-:-:S03]  /*1efc0*/  IMAD.WIDE.U32 R10, R179, -0x326172a9, RZ ;  /* 0xcd9e8d57b30a7825 */ /* 0x000fc600078e00ff */
[----:B------:R-:W-:Y:S02]  /*1efd0*/  ISETP.GE.U32.AND P0, PT, R218, R5, PT ;  /* 0x00000005da00720c */ /* 0x000fe40003f06070 */
[----:B------:R-:W-:Y:S02]  /*1efe0*/  SHF.R.U32.HI R5, RZ, 0x8, R24 ;  /* 0x00000008ff057819 */ /* 0x000fe40000011618 */
[----:B------:R-:W-:Y:S02]  /*1eff0*/  LOP3.LUT R44, R3, R139, R10, 0x96, !PT ;  /* 0x0000008b032c7212 */ /* 0x000fe400078e960a */
[----:B------:R-:W-:Y:S01]  /*1f000*/  LOP3.LUT R3, R5, 0xffff, RZ, 0xc0, !PT ;  /* 0x0000ffff05037812 */ /* 0x000fe200078ec0ff */
[----:B-1----:R-:W-:-:S03]  /*1f010*/  FADD.FTZ R5, R7, R29 ;  /* 0x0000001d07057221 */ /* 0x002fc60000010000 */
[----:B------:R-:W-:Y:S01]  /*1f020*/  ISETP.GE.U32.AND P3, PT, R218, R3, PT ;  /* 0x00000003da00720c */ /* 0x000fe20003f66070 */
[C---:B--2---:R-:W-:Y:S01]  /*1f030*/  FADD.FTZ R3, R4.reuse, R5 ;  /* 0x0000000504037221 */ /* 0x044fe20000010000 */
[----:B------:R-:W-:-:S04]  /*1f040*/  F2FP.BF16.F32.PACK_AB R4, R4, R7 ;  /* 0x000000070404723e */ /* 0x000fc800000010ff */
[----:B------:R1:W-:Y:S01]  /*1f050*/  STL [R1+0x84], R3 ;  /* 0x0000840301007387 */ /* 0x0003e20000100800 */
[----:B------:R-:W-:Y:S01]  /*1f060*/  PRMT R29, R4, 0x7610, R29 ;  /* 0x00007610041d7816 */ /* 0x000fe2000000001d */
[----:B------:R-:W-:Y:S02]  /*1f070*/  IMAD.MOV.U32 R139, RZ, RZ, R192 ;  /* 0x000000ffff8b7224 */ /* 0x000fe400078e00c0 */
[----:B------:R-:W-:Y:S01]  /*1f080*/  IMAD.MOV.U32 R192, RZ, RZ, R221 ;  /* 0x000000ffffc07224 */ /* 0x000fe200078e00dd */
[----:B------:R-:W-:Y:S01]  /*1f090*/  PRMT R221, R27, 0x5410, R26 ;  /* 0x000054101bdd7816 */ /* 0x000fe2000000001a */
[----:B------:R-:W-:Y:S01]  /*1f0a0*/  @!P0 HFMA2.BF16_V2 R71, -RZ.H0_H0, RZ.H0_H0, -R29.H0_H0 ;  /* 0x200000ffff478231 */ /* 0x000fe2000034091d */
[----:B------:R-:W-:Y:S02]  /*1f0b0*/  @!P2 PRMT R27, R72, 0x5410, RZ ;  /* 0x00005410481ba816 */ /* 0x000fe400000000ff */
[----:B------:R-:W-:Y:S02]  /*1f0c0*/  PRMT R28, R4, 0x7632, R28 ;  /* 0x00007632041c7816 */ /* 0x000fe4000000001c */
[----:B------:R-:W-:Y:S01]  /*1f0d0*/  LOP3.LUT R43, R137, R11, RZ, 0x3c, !PT ;  /* 0x0000000b892b7212 */ /* 0x000fe200078e3cff */
[----:B------:R-:W-:Y:S01]  /*1f0e0*/  IMAD.MOV.U32 R137, RZ, RZ, R220 ;  /* 0x000000ffff897224 */ /* 0x000fe200078e00dc */
[----:B------:R-:W-:-:S02]  /*1f0f0*/  PRMT R220, R29, 0x5410, R28 ;  /* 0x000054101ddc7816 */ /* 0x000fc4000000001c */
[----:B-1----:R-:W-:-:S04]  /*1f100*/  SHF.R.U32.HI R3, RZ, 0x8, R9 ;  /* 0x00000008ff037819 */ /* 0x002fc80000011609 */
[----:B------:R-:W-:-:S04]  /*1f110*/  LOP3.LUT R3, R3, 0xffff, RZ, 0xc0, !PT ;  /* 0x0000ffff03037812 */ /* 0x000fc800078ec0ff */
[----:B------:R-:W-:Y:S02]  /*1f120*/  ISETP.GE.U32.AND P2, PT, R218, R3, PT ;  /* 0x00000003da00720c */ /* 0x000fe40003f46070 */
[----:B------:R-:W-:Y:S02]  /*1f130*/  LOP3.LUT R3, R6, 0xff, RZ, 0xc0, !PT ;  /* 0x000000ff06037812 */ /* 0x000fe400078ec0ff */
[----:B------:R-:W-:Y:S02]  /*1f140*/  @!P0 PRMT R29, R71, 0x5410, RZ ;  /* 0x00005410471d8816 */ /* 0x000fe400000000ff */
[----:B------:R-:W-:Y:S02]  /*1f150*/  ISETP.GE.U32.AND P0, PT, R218, R3, PT ;  /* 0x00000003da00720c */ /* 0x000fe40003f06070 */
[----:B------:R-:W-:Y:S01]  /*1f160*/  LOP3.LUT R3, R6, 0xffff, RZ, 0xc0, !PT ;  /* 0x0000ffff06037812 */ /* 0x000fe200078ec0ff */
[----:B------:R-:W-:-:S03]  /*1f170*/  @!P5 HFMA2.BF16_V2 R73, -RZ.H0_H0, RZ.H0_H0, -R28.H0_H0 ;  /* 0x200000ffff49d231 */ /* 0x000fc6000034091c */
[----:B------:R-:W-:Y:S01]  /*1f180*/  SHF.R.U32.HI R3, RZ, 0x8, R3 ;  /* 0x00000008ff037819 */ /* 0x000fe20000011603 */
[----:B------:R-:W1:Y:S03]  /*1f190*/  MUFU.EX2 R4, R66 ;  /* 0x0000004200047308 */ /* 0x000e660000000800 */
[----:B------:R-:W-:Y:S02]  /*1f1a0*/  LOP3.LUT R3, R3, 0xffff, RZ, 0xc0, !PT ;  /* 0x0000ffff03037812 */ /* 0x000fe400078ec0ff */
[----:B------:R-:W-:Y:S02]  /*1f1b0*/  @!P5 PRMT R28, R73, 0x5410, RZ ;  /* 0x00005410491cd816 */ /* 0x000fe400000000ff */
[----:B------:R-:W-:Y:S02]  /*1f1c0*/  ISETP.GE.U32.AND P5, PT, R218, R3, PT ;  /* 0x00000003da00720c */ /* 0x000fe40003fa6070 */
[----:B------:R-:W2:Y:S01]  /*1f1d0*/  MUFU.EX2 R3, R65 ;  /* 0x0000004100037308 */ /* 0x000ea20000000800 */
[----:B-1----:R-:W-:-:S04]  /*1f1e0*/  FADD.FTZ R5, R4, R42 ;  /* 0x0000002a04057221 */ /* 0x002fc80000010000 */
[----:B--2---:R-:W-:-:S05]  /*1f1f0*/  FADD.FTZ R5, R3, R5 ;  /* 0x0000000503057221 */ /* 0x004fca0000010000 */
[----:B------:R-:W-:Y:S04]  /*1f200*/  STL [R1+0x80], R5 ;  /* 0x0000800501007387 */ /* 0x000fe80000100800 */
[----:B------:R-:W2:Y:S01]  /*1f210*/  LDL R185, [R1+0xd4] ;  /* 0x0000d40001b97983 */ /* 0x000ea20000100800 */
[C---:B------:R-:W-:Y:S02]  /*1f220*/  PRMT R10, R50.reuse, 0x7632, R10 ;  /* 0x00007632320a7816 */ /* 0x040fe4000000000a */
[----:B------:R-:W-:-:S03]  /*1f230*/  PRMT R11, R50, 0x7610, R11 ;  /* 0x00007610320b7816 */ /* 0x000fc6000000000b */
[----:B------:R-:W-:Y:S01]  /*1f240*/  @!P5 HFMA2.BF16_V2 R75, -RZ.H0_H0, RZ.H0_H0, -R10.H0_H0 ;  /* 0x200000ffff4bd231 */ /* 0x000fe2000034090a */
[----:B------:R-:W-:Y:S01]  /*1f250*/  PRMT R53, R11, 0x5410, R10 ;  /* 0x000054100b357816 */ /* 0x000fe2000000000a */
[----:B------:R-:W-:Y:S03]  /*1f260*/  ST.E.U16 desc[UR4][R12.64+-0x100], R37 ;  /* 0xffff00250c007985 */ /* 0x000fe6000c101504 */
[----:B------:R-:W-:Y:S01]  /*1f270*/  @!P5 PRMT R10, R75, 0x5410, RZ ;  /* 0x000054104b0ad816 */ /* 0x000fe200000000ff */
[----:B------:R1:W-:Y:S04]  /*1f280*/  ST.E.U16 desc[UR4][R12.64+-0xfe], R36 ;  /* 0xffff02240c007985 */ /* 0x0003e8000c101504 */
[----:B------:R-:W-:Y:S04]  /*1f290*/  ST.E.U16 desc[UR4][R18.64+-0x100], R35 ;  /* 0xffff002312007985 */ /* 0x000fe8000c101504 */
[----:B------:R-:W-:Y:S04]  /*1f2a0*/  ST.E.U16 desc[UR4][R18.64+-0xfe], R34 ;  /* 0xffff022212007985 */ /* 0x000fe8000c101504 */
[----:B------:R2:W-:Y:S01]  /*1f2b0*/  ST.E.U16 desc[UR4][R16.64+-0xfe], R10 ;  /* 0xffff020a10007985 */ /* 0x0005e2000c101504 */
[----:B-1----:R-:W-:-:S04]  /*1f2c0*/  IMAD.WIDE.U32 R36, R43, -0x2daee0ad, RZ ;  /* 0xd2511f532b247825 */ /* 0x002fc800078e00ff */
[----:B------:R-:W-:Y:S01]  /*1f2d0*/  @!P0 HFMA2.BF16_V2 R74, -RZ.H0_H0, RZ.H0_H0, -R11.H0_H0 ;  /* 0x200000ffff4a8231 */ /* 0x000fe2000034090b */
[----:B------:R-:W1:Y:S04]  /*1f2e0*/  MUFU.EX2 R20, R52 ;  /* 0x0000003400147308 */ /* 0x000e680000000800 */
[----:B------:R-:W-:Y:S02]  /*1f2f0*/  @!P0 PRMT R11, R74, 0x5410, RZ ;  /* 0x000054104a0b8816 */ /* 0x000fe400000000ff */
[----:B------:R-:W-:Y:S02]  /*1f300*/  ISETP.GE.U32.AND P0, PT, R218, R21, PT ;  /* 0x00000015da00720c */ /* 0x000fe40003f06070 */
[----:B------:R-:W-:Y:S01]  /*1f310*/  F2FP.BF16.F32.PACK_AB R21, R3, R4 ;  /* 0x000000040315723e */ /* 0x000fe200000010ff */
[----:B------:R-:W-:Y:S01]  /*1f320*/  MUFU.EX2 R7, R55 ;  /* 0x0000003700077308 */ /* 0x000fe20000000800 */
[----:B------:R-:W-:Y:S01]  /*1f330*/  @!P3 HFMA2.BF16_V2 R70, -RZ.H0_H0, RZ.H0_H0, -R26.H0_H0 ;  /* 0x200000ffff46b231 */ /* 0x000fe2000034091a */
[----:B------:R-:W-:-:S06]  /*1f340*/  SHF.R.U32.HI R4, RZ, 0x18, R6 ;  /* 0x00000018ff047819 */ /* 0x000fcc0000011606 */
[----:B------:R-:W3:Y:S01]  /*1f350*/  MUFU.EX2 R3, R54 ;  /* 0x0000003600037308 */ /* 0x000ee20000000800 */
[C---:B------:R-:W-:Y:S02]  /*1f360*/  PRMT R9, R49.reuse, 0x7610, R9 ;  /* 0x0000761031097816 */ /* 0x040fe40000000009 */
[----:B------:R-:W-:Y:S02]  /*1f370*/  ISETP.GE.U32.AND P5, PT, R218, R4, PT ;  /* 0x00000004da00720c */ /* 0x000fe40003fa6070 */
[----:B------:R-:W-:Y:S02]  /*1f380*/  @!P3 PRMT R26, R70, 0x5410, RZ ;  /* 0x00005410461ab816 */ /* 0x000fe400000000ff */
[----:B------:R-:W-:Y:S01]  /*1f390*/  SHF.R.U32.HI R4, RZ, 0x10, R6 ;  /* 0x00000010ff047819 */ /* 0x000fe20000011606 */
[----:B------:R-:W-:Y:S01]  /*1f3a0*/  @!P6 HFMA2.BF16_V2 R77, -RZ.H0_H0, RZ.H0_H0, -R9.H0_H0 ;  /* 0x200000ffff4de231 */ /* 0x000fe20000340909 */
[----:B------:R-:W-:Y:S02]  /*1f3b0*/  ISETP.GE.U32.AND P3, PT, R218, R8, PT ;  /* 0x00000008da00720c */ /* 0x000fe40003f66070 */
[----:B------:R-:W-:-:S02]  /*1f3c0*/  PRMT R8, R49, 0x7632, R8 ;  /* 0x0000763231087816 */ /* 0x000fc40000000008 */
[----:B--2---:R-:W-:Y:S02]  /*1f3d0*/  LOP3.LUT R10, R37, R185, R14, 0x96, !PT ;  /* 0x000000b9250a7212 */ /* 0x004fe400078e960e */
[----:B------:R-:W2:Y:S01]  /*1f3e0*/  LDL.LU.64 R14, [R1+0x1d8] ;  /* 0x0001d800010e7983 */ /* 0x000ea20000300a00 */
[----:B------:R-:W-:Y:S01]  /*1f3f0*/  LOP3.LUT R4, R4, 0xff, RZ, 0xc0, !PT ;  /* 0x000000ff04047812 */ /* 0x000fe200078ec0ff */
[----:B-1----:R-:W-:Y:S01]  /*1f400*/  FADD.FTZ R5, R20, R51 ;  /* 0x0000003314057221 */ /* 0x002fe20000010000 */
[----:B------:R-:W-:Y:S02]  /*1f410*/  PRMT R52, R9, 0x5410, R8 ;  /* 0x0000541009347816 */ /* 0x000fe40000000008 */
[----:B------:R-:W-:Y:S01]  /*1f420*/  @!P6 PRMT R9, R77, 0x5410, RZ ;  /* 0x000054104d09e816 */ /* 0x000fe200000000ff */
[----:B---3--:R-:W-:Y:S01]  /*1f430*/  FADD.FTZ R6, R3, R5 ;  /* 0x0000000503067221 */ /* 0x008fe20000010000 */
[----:B------:R-:W-:Y:S02]  /*1f440*/  ISETP.GE.U32.AND P6, PT, R218, R4, PT ;  /* 0x00000004da00720c */ /* 0x000fe40003fc6070 */
[----:B------:R-:W-:-:S02]  /*1f450*/  SHF.R.U32.HI R4, RZ, 0x8, R23 ;  /* 0x00000008ff047819 */ /* 0x000fc40000011617 */
[----:B------:R-:W-:Y:S01]  /*1f460*/  F2FP.BF16.F32.PACK_AB R3, R7, R3 ;  /* 0x000000030703723e */ /* 0x000fe200000010ff */
[----:B------:R-:W-:Y:S01]  /*1f470*/  @!P2 HFMA2.BF16_V2 R76, -RZ.H0_H0, RZ.H0_H0, -R8.H0_H0 ;  /* 0x200000ffff4ca231 */ /* 0x000fe20000340908 */
[----:B------:R-:W-:Y:S02]  /*1f480*/  LOP3.LUT R4, R4, 0xffff, RZ, 0xc0, !PT ;  /* 0x0000ffff04047812 */ /* 0x000fe400078ec0ff */
[C---:B------:R-:W-:Y:S02]  /*1f490*/  PRMT R5, R3.reuse, 0x7610, R5 ;  /* 0x0000761003057816 */ /* 0x040fe40000000005 */
[----:B------:R-:W-:Y:S02]  /*1f4a0*/  @!P2 PRMT R8, R76, 0x5410, RZ ;  /* 0x000054104c08a816 */ /* 0x000fe400000000ff */
[----:B------:R-:W-:Y:S01]  /*1f4b0*/  ISETP.GE.U32.AND P2, PT, R218, R4, PT ;  /* 0x00000004da00720c */ /* 0x000fe20003f46070 */
[----:B------:R-:W-:Y:S01]  /*1f4c0*/  @!P1 HFMA2.BF16_V2 R78, -RZ.H0_H0, RZ.H0_H0, -R5.H0_H0 ;  /* 0x200000ffff4e9231 */ /* 0x000fe20000340905 */
[----:B------:R-:W-:-:S02]  /*1f4d0*/  PRMT R4, R3, 0x7632, R4 ;  /* 0x0000763203047816 */ /* 0x000fc40000000004 */
[----:B------:R-:W-:Y:S02]  /*1f4e0*/  LOP3.LUT R3, R0, 0xff, RZ, 0xc0, !PT ;  /* 0x000000ff00037812 */ /* 0x000fe400078ec0ff */
[----:B------:R-:W-:Y:S02]  /*1f4f0*/  PRMT R49, R5, 0x5410, R4 ;  /* 0x0000541005317816 */ /* 0x000fe40000000004 */
[----:B------:R-:W-:Y:S02]  /*1f500*/  @!P1 PRMT R5, R78, 0x5410, RZ ;  /* 0x000054104e059816 */ /* 0x000fe400000000ff */
[----:B------:R-:W-:Y:S02]  /*1f510*/  ISETP.GE.U32.AND P1, PT, R218, R3, PT ;  /* 0x00000003da00720c */ /* 0x000fe40003f26070 */
[----:B------:R-:W-:Y:S01]  /*1f520*/  LOP3.LUT R3, R0, 0xffff, RZ, 0xc0, !PT ;  /* 0x0000ffff00037812 */ /* 0x000fe200078ec0ff */
[----:B------:R-:W-:-:S03]  /*1f530*/  @!P4 HFMA2.BF16_V2 R79, -RZ.H0_H0, RZ.H0_H0, -R4.H0_H0 ;  /* 0x200000ffff4fc231 */ /* 0x000fc60000340904 */
[----:B------:R-:W-:Y:S01]  /*1f540*/  SHF.R.U32.HI R3, RZ, 0x8, R3 ;  /* 0x00000008ff037819 */ /* 0x000fe20000011603 */
[----:B------:R-:W-:-:S03]  /*1f550*/  IMAD.MOV.U32 R179, RZ, RZ, R139 ;  /* 0x000000ffffb37224 */ /* 0x000fc600078e008b */
[----:B------:R-:W-:Y:S01]  /*1f560*/  LOP3.LUT R3, R3, 0xffff, RZ, 0xc0, !PT ;  /* 0x0000ffff03037812 */ /* 0x000fe200078ec0ff */
[----:B------:R-:W-:Y:S01]  /*1f570*/  IMAD.MOV.U32 R139, RZ, RZ, R182 ;  /* 0x000000ffff8b7224 */ /* 0x000fe200078e00b6 */
[----:B------:R-:W-:Y:S01]  /*1f580*/  @!P4 PRMT R4, R79, 0x5410, RZ ;  /* 0x000054104f04c816 */ /* 0x000fe200000000ff */
[----:B------:R-:W-:Y:S01]  /*1f590*/  IMAD.MOV.U32 R65, RZ, RZ, R94 ;  /* 0x000000ffff417224 */ /* 0x000fe200078e005e */
[----:B------:R-:W-:Y:S01]  /*1f5a0*/  PRMT R23, R45, 0x7610, R23 ;  /* 0x000076102d177816 */ /* 0x000fe20000000017 */
[----:B------:R-:W-:Y:S01]  /*1f5b0*/  IMAD.MOV.U32 R182, RZ, RZ, R183 ;  /* 0x000000ffffb67224 */ /* 0x000fe200078e00b7 */
[----:B------:R-:W-:Y:S01]  /*1f5c0*/  ISETP.GE.U32.AND P4, PT, R218, R3, PT ;  /* 0x00000003da00720c */ /* 0x000fe20003f86070 */
[----:B------:R-:W-:Y:S02]  /*1f5d0*/  IMAD.MOV.U32 R94, RZ, RZ, R178 ;  /* 0x000000ffff5e7224 */ /* 0x000fe400078e00b2 */
[----:B------:R-:W-:Y:S02]  /*1f5e0*/  IMAD.MOV.U32 R183, RZ, RZ, R109 ;  /* 0x000000ffffb77224 */ /* 0x000fe400078e006d */
[----:B------:R-:W-:-:S02]  /*1f5f0*/  IMAD.MOV.U32 R178, RZ, RZ, R104 ;  /* 0x000000ffffb27224 */ /* 0x000fc400078e0068 */
[----:B------:R-:W-:Y:S02]  /*1f600*/  IMAD.MOV.U32 R109, RZ, RZ, R136 ;  /* 0x000000ffff6d7224 */ /* 0x000fe400078e0088 */
[----:B------:R-:W-:Y:S02]  /*1f610*/  IMAD.MOV.U32 R104, RZ, RZ, R203 ;  /* 0x000000ffff687224 */ /* 0x000fe400078e00cb */
[----:B------:R-:W-:Y:S01]  /*1f620*/  IMAD.MOV.U32 R136, RZ, RZ, R202 ;  /* 0x000000ffff887224 */ /* 0x000fe200078e00ca */
[----:B------:R-:W-:Y:S01]  /*1f630*/  MUFU.EX2 R203, R57 ;  /* 0x0000003900cb7308 */ /* 0x000fe20000000800 */
[----:B------:R-:W-:Y:S02]  /*1f640*/  IMAD.MOV.U32 R244, RZ, RZ, R122 ;  /* 0x000000fffff47224 */ /* 0x000fe400078e007a */
[----:B------:R-:W-:Y:S02]  /*1f650*/  @!P1 HFMA2.BF16_V2 R84, -RZ.H0_H0, RZ.H0_H0, -R23.H0_H0 ;  /* 0x200000ffff549231 */ /* 0x000fe40000340917 */
[----:B------:R-:W-:Y:S01]  /*1f660*/  IMAD.MOV.U32 R122, RZ, RZ, R138 ;  /* 0x000000ffff7a7224 */ /* 0x000fe200078e008a */
[----:B------:R-:W-:Y:S01]  /*1f670*/  PRMT R22, R45, 0x7632, R22 ;  /* 0x000076322d167816 */ /* 0x000fe20000000016 */
[----:B------:R-:W-:Y:S01]  /*1f680*/  IMAD.MOV.U32 R138, RZ, RZ, R181 ;  /* 0x000000ffff8a7224 */ /* 0x000fe200078e00b5 */
[----:B------:R-:W1:Y:S01]  /*1f690*/  MUFU.EX2 R202, R56 ;  /* 0x0000003800ca7308 */ /* 0x000e620000000800 */
[----:B------:R-:W-:Y:S01]  /*1f6a0*/  IMAD.MOV.U32 R181, RZ, RZ, R105 ;  /* 0x000000ffffb57224 */ /* 0x000fe200078e0069 */
[----:B------:R-:W-:Y:S01]  /*1f6b0*/  LOP3.LUT R3, R25, 0xff, RZ, 0xc0, !PT ;  /* 0x000000ff19037812 */ /* 0x000fe200078ec0ff */
[----:B------:R-:W-:Y:S01]  /*1f6c0*/  IMAD.MOV.U32 R105, RZ, RZ, R96 ;  /* 0x000000ffff697224 */ /* 0x000fe200078e0060 */
[----:B------:R-:W-:-:S02]  /*1f6d0*/  PRMT R96, R23, 0x5410, R22 ;  /* 0x0000541017607816 */ /* 0x000fc40000000016 */
[----:B------:R-:W-:Y:S02]  /*1f6e0*/  @!P1 PRMT R23, R84, 0x5410, RZ ;  /* 0x0000541054179816 */ /* 0x000fe400000000ff */
[C---:B------:R-:W-:Y:S02]  /*1f6f0*/  PRMT R25, R21.reuse, 0x7610, R25 ;  /* 0x0000761015197816 */ /* 0x040fe40000000019 */
[----:B------:R-:W-:Y:S02]  /*1f700*/  ISETP.GE.U32.AND P1, PT, R218, R3, PT ;  /* 0x00000003da00720c */ /* 0x000fe40003f26070 */
[--C-:B------:R-:W-:Y:S01]  /*1f710*/  SHF.R.U32.HI R3, RZ, 0x18, R0.reuse ;  /* 0x00000018ff037819 */ /* 0x100fe20000011600 */
[----:B------:R-:W-:Y:S01]  /*1f720*/  @!P4 HFMA2.BF16_V2 R85, -RZ.H0_H0, RZ.H0_H0, -R22.H0_H0 ;  /* 0x200000ffff55c231 */ /* 0x000fe20000340916 */
[----:B------:R-:W-:Y:S01]  /*1f730*/  SHF.R.U32.HI R0, RZ, 0x10, R0 ;  /* 0x00000010ff007819 */ /* 0x000fe20000011600 */
[----:B------:R-:W-:Y:S01]  /*1f740*/  @!P3 HFMA2.BF16_V2 R86, -RZ.H0_H0, RZ.H0_H0, -R25.H0_H0 ;  /* 0x200000ffff56b231 */ /* 0x000fe20000340919 */
[----:B------:R-:W-:Y:S01]  /*1f750*/  PRMT R24, R21, 0x7632, R24 ;  /* 0x0000763215187816 */ /* 0x000fe20000000018 */
[----:B------:R-:W-:Y:S01]  /*1f760*/  FADD.FTZ R42, R7, R6 ;  /* 0x00000006072a7221 */ /* 0x000fe20000010000 */
[----:B------:R-:W-:-:S02]  /*1f770*/  LOP3.LUT R0, R0, 0xff, RZ, 0xc0, !PT ;  /* 0x000000ff00007812 */ /* 0x000fc400078ec0ff */
[----:B------:R-:W-:Y:S02]  /*1f780*/  F2FP.BF16.F32.PACK_AB R7, R20, R48 ;  /* 0x000000301407723e */ /* 0x000fe400000010ff */
[----:B------:R-:W-:Y:S02]  /*1f790*/  @!P4 PRMT R22, R85, 0x5410, RZ ;  /* 0x000054105516c816 */ /* 0x000fe400000000ff */
[----:B------:R-:W-:Y:S02]  /*1f7a0*/  PRMT R55, R25, 0x5410, R24 ;  /* 0x0000541019377816 */ /* 0x000fe40000000018 */
[----:B------:R-:W-:Y:S02]  /*1f7b0*/  ISETP.GE.U32.AND P4, PT, R218, R3, PT ;  /* 0x00000003da00720c */ /* 0x000fe40003f86070 */
[----:B------:R-:W-:Y:S02]  /*1f7c0*/  @!P3 PRMT R25, R86, 0x5410, RZ ;  /* 0x000054105619b816 */ /* 0x000fe400000000ff */
[----:B-1----:R-:W-:-:S02]  /*1f7d0*/  F2FP.BF16.F32.PACK_AB R3, R202, R203 ;  /* 0x000000cbca03723e */ /* 0x002fc400000010ff */
[----:B------:R-:W-:Y:S02]  /*1f7e0*/  ISETP.GE.U32.AND P3, PT, R218, R0, PT ;  /* 0x00000000da00720c */ /* 0x000fe40003f66070 */
[----:B------:R-:W-:Y:S02]  /*1f7f0*/  PRMT R0, R7, 0x7632, R0 ;  /* 0x0000763207007816 */ /* 0x000fe40000000000 */
[C---:B------:R-:W-:Y:S02]  /*1f800*/  PRMT R21, R3.reuse, 0x7610, R21 ;  /* 0x0000761003157816 */ /* 0x040fe40000000015 */
[----:B------:R-:W-:Y:S01]  /*1f810*/  PRMT R20, R3, 0x7632, R20 ;  /* 0x0000763203147816 */ /* 0x000fe20000000014 */
[----:B------:R-:W-:Y:S01]  /*1f820*/  @!P5 HFMA2.BF16_V2 R92, -RZ.H0_H0, RZ.H0_H0, -R0.H0_H0 ;  /* 0x200000ffff5cd231 */ /* 0x000fe20000340900 */
[----:B------:R-:W-:Y:S01]  /*1f830*/  PRMT R3, R7, 0x7610, R3 ;  /* 0x0000761007037816 */ /* 0x000fe20000000003 */
[----:B------:R-:W-:-:S03]  /*1f840*/  IMAD.WIDE.U32 R34, R10, -0x326172a9, RZ ;  /* 0xcd9e8d570a227825 */ /* 0x000fc600078e00ff */
[----:B------:R-:W-:Y:S01]  /*1f850*/  PRMT R48, R3, 0x5410, R0 ;  /* 0x0000541003307816 */ /* 0x000fe20000000000 */
[----:B------:R-:W-:Y:S01]  /*1f860*/  @!P6 HFMA2.BF16_V2 R93, -RZ.H0_H0, RZ.H0_H0, -R3.H0_H0 ;  /* 0x200000ffff5de231 */ /* 0x000fe20000340903 */
[----:B------:R-:W-:Y:S01]  /*1f870*/  @!P5 PRMT R0, R92, 0x5410, RZ ;  /* 0x000054105c00d816 */ /* 0x000fe200000000ff */
[----:B------:R1:W-:Y:S03]  /*1f880*/  ST.E.U16 desc[UR4][R16.64+-0x100], R11 ;  /* 0xffff000b10007985 */ /* 0x0003e6000c101504 */
[----:B------:R-:W-:Y:S01]  /*1f890*/  @!P6 PRMT R3, R93, 0x5410, RZ ;  /* 0x000054105d03e816 */ /* 0x000fe200000000ff */
[----:B------:R-:W-:Y:S02]  /*1f8a0*/  IMAD.MOV.U32 R184, RZ, RZ, R137 ;  /* 0x000000ffffb87224 */ /* 0x000fe400078e0089 */
[----:B------:R-:W-:Y:S01]  /*1f8b0*/  IMAD.MOV.U32 R137, RZ, RZ, R180 ;  /* 0x000000ffff897224 */ /* 0x000fe200078e00b4 */
[----:B------:R-:W-:Y:S01]  /*1f8c0*/  MOV R180, R108 ;  /* 0x0000006c00b47202 */ /* 0x000fe20000000f00 */
[----:B------:R-:W-:Y:S01]  /*1f8d0*/  IMAD.MOV.U32 R108, RZ, RZ, R201 ;  /* 0x000000ffff6c7224 */ /* 0x000fe200078e00c9 */
[----:B------:R-:W3:Y:S01]  /*1f8e0*/  MUFU.EX2 R6, R60 ;  /* 0x0000003c00067308 */ /* 0x000ee20000000800 */
[----:B-1----:R-:W-:-:S07]  /*1f8f0*/  IMAD.WIDE.U32 R10, R44, -0x2daee0ad, RZ ;  /* 0xd2511f532c0a7825 */ /* 0x002fce00078e00ff */
[----:B------:R-:W1:Y:S01]  /*1f900*/  MUFU.EX2 R201, R61 ;  /* 0x0000003d00c97308 */ /* 0x000e620000000800 */
[----:B------:R-:W-:Y:S02]  /*1f910*/  IMAD.MOV.U32 R81, RZ, RZ, R106 ;  /* 0x000000ffff517224 */ /* 0x000fe400078e006a */
[----:B------:R-:W-:Y:S01]  /*1f920*/  IMAD.MOV.U32 R245, RZ, RZ, R123 ;  /* 0x000000fffff57224 */ /* 0x000fe200078e007b */
[----:B------:R-:W-:Y:S01]  /*1f930*/  MOV R123, R111 ;  /* 0x0000006f007b7202 */ /* 0x000fe20000000f00 */
[----:B------:R-:W-:Y:S02]  /*1f940*/  IMAD.MOV.U32 R111, RZ, RZ, R176 ;  /* 0x000000ffff6f7224 */ /* 0x000fe400078e00b0 */
[----:B------:R-:W-:Y:S02]  /*1f950*/  IMAD.MOV.U32 R176, RZ, RZ, R213 ;  /* 0x000000ffffb07224 */ /* 0x000fe400078e00d5 */
[----:B---3--:R-:W-:Y:S01]  /*1f960*/  FADD.FTZ R213, R6, R42 ;  /* 0x0000002a06d57221 */ /* 0x008fe20000010000 */
[----:B-1----:R-:W-:-:S04]  /*1f970*/  F2FP.BF16.F32.PACK_AB R6, R201, R6 ;  /* 0x00000006c906723e */ /* 0x002fc800000010ff */
[C---:B------:R-:W-:Y:S02]  /*1f980*/  PRMT R7, R6.reuse, 0x7610, R7 ;  /* 0x0000761006077816 */ /* 0x040fe40000000007 */
[----:B------:R-:W-:-:S03]  /*1f990*/  PRMT R6, R6, 0x7632, R6 ;  /* 0x0000763206067816 */ /* 0x000fc60000000006 */
[----:B------:R-:W-:Y:S02]  /*1f9a0*/  @!P3 HFMA2.BF16_V2 R91, -RZ.H0_H0, RZ.H0_H0, -R7.H0_H0 ;  /* 0x200000ffff5bb231 */ /* 0x000fe40000340907 */
[----:B------:R-:W-:Y:S01]  /*1f9b0*/  @!P4 HFMA2.BF16_V2 R90, -RZ.H0_H0, RZ.H0_H0, -R6.H0_H0 ;  /* 0x200000ffff5ac231 */ /* 0x000fe20000340906 */
[----:B------:R-:W-:Y:S02]  /*1f9c0*/  PRMT R54, R7, 0x5410, R6 ;  /* 0x0000541007367816 */ /* 0x000fe40000000006 */
[----:B------:R-:W-:Y:S02]  /*1f9d0*/  @!P3 PRMT R7, R91, 0x5410, RZ ;  /* 0x000054105b07b816 */ /* 0x000fe400000000ff */
[----:B------:R-:W-:Y:S02]  /*1f9e0*/  @!P4 PRMT R6, R90, 0x5410, RZ ;  /* 0x000054105a06c816 */ /* 0x000fe400000000ff */
[----:B------:R-:W-:Y:S02]  /*1f9f0*/  MOV R185, R243 ;  /* 0x000000f300b97202 */ /* 0x000fe40000000f00 */
[----:B------:R-:W-:Y:S01]  /*1fa00*/  PRMT R243, R218, 0x7054, R218 ;  /* 0x00007054daf37816 */ /* 0x000fe200000000da */
[----:B--2---:R1:W-:Y:S04]  /*1fa10*/  ST.E.U16 desc[UR4][R14.64+-0xfe], R0 ;  /* 0xffff02000e007985 */ /* 0x0043e8000c101504 */
[----:B------:R2:W-:Y:S04]  /*1fa20*/  ST.E.U16 desc[UR4][R14.64+-0x100], R3 ;  /* 0xffff00030e007985 */ /* 0x0005e8000c101504 */
[----:B------:R-:W-:Y:S04]  /*1fa30*/  ST.E.U16 desc[UR4][R12.64+-0xf0], R33 ;  /* 0xffff10210c007985 */ /* 0x000fe8000c101504 */
[----:B------:R3:W-:Y:S01]  /*1fa40*/  ST.E.U16 desc[UR4][R12.64+-0xee], R32 ;  /* 0xffff12200c007985 */ /* 0x0007e2000c101504 */
[----:B-1----:R-:W-:-:S02]  /*1fa50*/  LOP3.LUT R0, R35, R132, R2, 0x96, !PT ;  /* 0x0000008423007212 */ /* 0x002fc400078e9602 */
[----:B--2---:R-:W-:-:S03]  /*1fa60*/  LOP3.LUT R3, R11, R232, R36, 0x96, !PT ;  /* 0x000000e80b037212 */ /* 0x004fc600078e9624 */
[----:B---3--:R-:W-:-:S05]  /*1fa70*/  IMAD.WIDE.U32 R32, R0, -0x2daee0ad, RZ ;  /* 0xd2511f5300207825 */ /* 0x008fca00078e00ff */
[----:B------:R-:W-:Y:S01]  /*1fa80*/  LOP3.LUT R0, R33, R95, R10, 0x96, !PT ;  /* 0x0000005f21007212 */ /* 0x000fe200078e960a */
[----:B------:R-:W-:-:S04]  /*1fa90*/  IMAD.WIDE.U32 R10, R3, -0x326172a9, RZ ;  /* 0xcd9e8d57030a7825 */ /* 0x000fc800078e00ff */
[----:B------:R-:W-:Y:S01]  /*1faa0*/  IMAD.WIDE.U32 R50, R0, -0x326172a9, RZ ;  /* 0xcd9e8d5700327825 */ /* 0x000fe200078e00ff */
[----:B------:R-:W-:Y:S01]  /*1fab0*/  LOP3.LUT R3, R11, R65, R34, 0x96, !PT ;  /* 0x000000410b037212 */ /* 0x000fe200078e9622 */
[----:B------:R-:W-:Y:S03]  /*1fac0*/  ST.E.U16 desc[UR4][R18.64+-0xf0], R31 ;  /* 0xffff101f12007985 */ /* 0x000fe6000c101504 */
[----:B------:R-:W-:Y:S01]  /*1fad0*/  LOP3.LUT R0, R51, R233, R10, 0x96, !PT ;  /* 0x000000e933007212 */ /* 0x000fe200078e960a */
[----:B------:R-:W-:Y:S04]  /*1fae0*/  ST.E.U16 desc[UR4][R18.64+-0xee], R30 ;  /* 0xffff121e12007985 */ /* 0x000fe8000c101504 */
[----:B------:R-:W-:Y:S01]  /*1faf0*/  ST.E.U16 desc[UR4][R16.64+-0xf0], R9 ;  /* 0xffff100910007985 */ /* 0x000fe2000c101504 */
[----:B------:R-:W-:-:S03]  /*1fb00*/  IMAD.WIDE.U32 R44, R0, -0x2daee0ad, RZ ;  /* 0xd2511f53002c7825 */ /* 0x000fc600078e00ff */
[----:B------:R-:W-:Y:S04]  /*1fb10*/  ST.E.U16 desc[UR4][R16.64+-0xee], R8 ;  /* 0xffff120810007985 */ /* 0x000fe8000c101504 */
[----:B------:R-:W-:Y:S04]  /*1fb20*/  ST.E.U16 desc[UR4][R14.64+-0xf0], R5 ;  /* 0xffff10050e007985 */ /* 0x000fe8000c101504 */
[----:B------:R1:W-:Y:S04]  /*1fb30*/  ST.E.U16 desc[UR4][R14.64+-0xee], R4 ;  /* 0xffff12040e007985 */ /* 0x0003e8000c101504 */
[----:B------:R2:W-:Y:S01]  /*1fb40*/  ST.E.U16 desc[UR4][R12.64+-0xde], R38 ;  /* 0xffff22260c007985 */ /* 0x0005e2000c101504 */
[----:B-1----:R-:W-:-:S03]  /*1fb50*/  IMAD.WIDE.U32 R4, R3, -0x2daee0ad, RZ ;  /* 0xd2511f5303047825 */ /* 0x002fc600078e00ff */
[----:B------:R-:W-:Y:S02]  /*1fb60*/  LOP3.LUT R0, R45, R107, R4, 0x96, !PT ;  /* 0x0000006b2d007212 */ /* 0x000fe400078e9604 */
[----:B------:R-:W-:-:S03]  /*1fb70*/  LOP3.LUT R8, R5, R81, R32, 0x96, !PT ;  /* 0x0000005105087212 */ /* 0x000fc600078e9620 */
[----:B------:R-:W-:-:S03]  /*1fb80*/  IMAD.WIDE.U32 R4, R0, -0x326172a9, RZ ;  /* 0xcd9e8d5700047825 */ /* 0x000fc600078e00ff */
[----:B------:R-:W-:Y:S01]  /*1fb90*/  LOP3.LUT R0, R4, 0xffff, RZ, 0xc0, !PT ;  /* 0x0000ffff04007812 */ /* 0x000fe200078ec0ff */
[----:B------:R-:W-:-:S03]  /*1fba0*/  IMAD.WIDE.U32 R36, R8, -0x326172a9, RZ ;  /* 0xcd9e8d5708247825 */ /* 0x000fc600078e00ff */
[----:B------:R-:W-:Y:S02]  /*1fbb0*/  SHF.R.U32.HI R3, RZ, 0x8, R0 ;  /* 0x00000008ff037819 */ /* 0x000fe40000011600 */
[----:B------:R-:W-:-:S04]  /*1fbc0*/  LOP3.LUT R0, R4, 0xff, RZ, 0xc0, !PT ;  /* 0x000000ff04007812 */ /* 0x000fc800078ec0ff */
[----:B--2---:R-:W-:Y:S02]  /*1fbd0*/  PRMT R38, R0, 0x5410, R3 ;  /* 0x0000541000267816 */ /* 0x004fe40000000003 */
[----:B------:R-:W-:Y:S02]  /*1fbe0*/  SHF.R.U32.HI R3, RZ, 0x10, R4 ;  /* 0x00000010ff037819 */ /* 0x000fe40000011604 */
[----:B------:R-:W-:Y:S01]  /*1fbf0*/  LOP3.LUT R0, R5, R250, R36, 0x96, !PT ;  /* 0x000000fa05007212 */ /* 0x000fe200078e9624 */
[----:B------:R-:W-:Y:S01]  /*1fc00*/  ST.E.U16 desc[UR4][R12.64+-0xe0], R39 ;  /* 0xffff20270c007985 */ /* 0x000fe2000c101504 */
[----:B------:R-:W-:Y:S02]  /*1fc10*/  LOP3.LUT R5, R3, 0xff, RZ, 0xc0, !PT ;  /* 0x000000ff03057812 */ /* 0x000fe400078ec0ff */
[----:B------:R-:W-:Y:S01]  /*1fc20*/  LOP3.LUT R3, R0, 0xffff, RZ, 0xc0, !PT ;  /* 0x0000ffff00037812 */ /* 0x000fe200078ec0ff */
[----:B------:R-:W-:Y:S01]  /*1fc30*/  ST.E.U16 desc[UR4][R18.64+-0xe0], R41 ;  /* 0xffff202912007985 */ /* 0x000fe2000c101504 */
[----:B------:R-:W-:-:S03]  /*1fc40*/  SHF.R.U32.HI R8, RZ, 0x18, R4 ;  /* 0x00000018ff087819 */ /* 0x000fc60000011604 */
[----:B------:R-:W-:Y:S01]  /*1fc50*/  ST.E.U16 desc[UR4][R18.64+-0xde], R40 ;  /* 0xffff222812007985 */ /* 0x000fe2000c101504 */
[----:B------:R-:W-:-:S03]  /*1fc60*/  SHF.R.U32.HI R4, RZ, 0x10, R0 ;  /* 0x00000010ff047819 */ /* 0x000fc60000011600 */
[----:B------:R-:W-:Y:S04]  /*1fc70*/  ST.E.U16 desc[UR4][R16.64+-0xe0], R23 ;  /* 0xffff201710007985 */ /* 0x000fe8000c101504 */
[----:B------:R-:W-:Y:S04]  /*1fc80*/  ST.E.U16 desc[UR4][R16.64+-0xde], R22 ;  /* 0xffff221610007985 */ /* 0x000fe8000c101504 */
[----:B------:R1:W-:Y:S04]  /*1fc90*/  ST.E.U16 desc[UR4][R14.64+-0xe0], R7 ;  /* 0xffff20070e007985 */ /* 0x0003e8000c101504 */
[----:B------:R2:W-:Y:S01]  /*1fca0*/  ST.E.U16 desc[UR4][R14.64+-0xde], R6 ;  /* 0xffff22060e007985 */ /* 0x0005e2000c101504 */
[----:B-1----:R-:W-:-:S02]  /*1fcb0*/  LOP3.LUT R7, R0, 0xff, RZ, 0xc0, !PT ;  /* 0x000000ff00077812 */ /* 0x002fc400078ec0ff */
[----:B--2---:R-:W-:Y:S02]  /*1fcc0*/  SHF.R.U32.HI R6, RZ, 0x18, R0 ;  /* 0x00000018ff067819 */ /* 0x004fe40000011600 */
[----:B------:R-:W-:Y:S02]  /*1fcd0*/  SHF.R.U32.HI R0, RZ, 0x8, R3 ;  /* 0x00000008ff007819 */ /* 0x000fe40000011603 */
[----:B------:R-:W-:Y:S02]  /*1fce0*/  LOP3.LUT R3, R4, 0xff, RZ, 0xc0, !PT ;  /* 0x000000ff04037812 */ /* 0x000fe400078ec0ff */
[----:B------:R-:W-:Y:S02]  /*1fcf0*/  PRMT R0, R7, 0x5410, R0 ;  /* 0x0000541007007816 */ /* 0x000fe40000000000 */
[----:B------:R-:W-:-:S03]  /*1fd00*/  PRMT R3, R3, 0x5410, R6 ;  /* 0x0000541003037816 */ /* 0x000fc60000000006 */
[----:B------:R-:W-:-:S05]  /*1fd10*/  HSET2.LE.AND R0, R0, R243, PT ;  /* 0x000000f300007233 */ /* 0x000fca0003803000 */
[----:B------:R-:W-:Y:S02]  /*1fd20*/  LOP3.LUT R4, R53, R0, RZ, 0xc0, !PT ;  /* 0x0000000035047212 */ /* 0x000fe400078ec0ff */
[--C-:B------:R-:W-:Y:S02]  /*1fd30*/  HSET2.LE.AND R0, R3, R243.reuse, PT ;  /* 0x000000f303007233 */ /* 0x100fe40003803000 */
[----:B------:R-:W-:-:S05]  /*1fd40*/  HSET2.LE.AND R3, R38, R243, PT ;  /* 0x000000f326037233 */ /* 0x000fca0003803000 */
[----:B------:R-:W-:Y:S02]  /*1fd50*/  LOP3.LUT R6, R52, R3, RZ, 0xc0, !PT ;  /* 0x0000000334067212 */ /* 0x000fe400078ec0ff */
[----:B------:R-:W2:Y:S01]  /*1fd60*/  LDL.LU R52, [R1+0x8c] ;  /* 0x00008c0001347983 */ /* 0x000ea20000300800 */
[----:B------:R-:W-:Y:S02]  /*1fd70*/  @!P2 HFMA2.BF16_V2 R87, -RZ.H0_H0, RZ.H0_H0, -R24.H0_H0 ;  /* 0x200000ffff57a231 */ /* 0x000fe40000340918 */
[----:B------:R-:W-:Y:S02]  /*1fd80*/  @!P1 HFMA2.BF16_V2 R88, -RZ.H0_H0, RZ.H0_H0, -R21.H0_H0 ;  /* 0x200000ffff589231 */ /* 0x000fe40000340915 */
[----:B------:R-:W-:Y:S02]  /*1fd90*/  @!P0 HFMA2.BF16_V2 R89, -RZ.H0_H0, RZ.H0_H0, -R20.H0_H0 ;  /* 0x200000ffff598231 */ /* 0x000fe40000340914 */
[----:B------:R-:W-:Y:S01]  /*1fda0*/  IMAD.MOV.U32 R106, RZ, RZ, R177 ;  /* 0x000000ffff6a7224 */ /* 0x000fe200078e00b1 */
[----:B------:R-:W-:Y:S01]  /*1fdb0*/  @!P2 PRMT R24, R87, 0x5410, RZ ;  /* 0x000054105718a816 */ /* 0x000fe200000000ff */
[----:B------:R-:W-:Y:S01]  /*1fdc0*/  IMAD.MOV.U32 R177, RZ, RZ, R112 ;  /* 0x000000ffffb17224 */ /* 0x000fe200078e0070 */
[----:B------:R-:W-:-:S02]  /*1fdd0*/  PRMT R112, R21, 0x5410, R20 ;  /* 0x0000541015707816 */ /* 0x000fc40000000014 */
[----:B------:R-:W-:Y:S02]  /*1fde0*/  @!P1 PRMT R21, R88, 0x5410, RZ ;  /* 0x0000541058159816 */ /* 0x000fe400000000ff */
[----:B------:R-:W-:Y:S01]  /*1fdf0*/  @!P0 PRMT R20, R89, 0x5410, RZ ;  /* 0x0000541059148816 */ /* 0x000fe200000000ff */
[----:B------:R-:W-:Y:S04]  /*1fe00*/  ST.E.U16 desc[UR4][R12.64+-0xd0], R27 ;  /* 0xffff301b0c007985 */ /* 0x000fe8000c101504 */
[----:B------:R-:W-:Y:S04]  /*1fe10*/  ST.E.U16 desc[UR4][R12.64+-0xce], R26 ;  /* 0xffff321a0c007985 */ /* 0x000fe8000c101504 */
[----:B------:R-:W-:Y:S04]  /*1fe20*/  ST.E.U16 desc[UR4][R18.64+-0xd0], R29 ;  /* 0xffff301d12007985 */ /* 0x000fe8000c101504 */
[----:B------:R-:W-:Y:S04]  /*1fe30*/  ST.E.U16 desc[UR4][R18.64+-0xce], R28 ;  /* 0xffff321c12007985 */ /* 0x000fe8000c101504 */
[----:B------:R-:W-:Y:S04]  /*1fe40*/  ST.E.U16 desc[UR4][R16.64+-0xd0], R25 ;  /* 0xffff301910007985 */ /* 0x000fe8000c101504 */
[----:B------:R-:W-:Y:S04]  /*1fe50*/  ST.E.U16 desc[UR4][R16.64+-0xce], R24 ;  /* 0xffff321810007985 */ /* 0x000fe8000c101504 */
[----:B------:R-:W-:Y:S04]  /*1fe60*/  ST.E.U16 desc[UR4][R14.64+-0xd0], R21 ;  /* 0xffff30150e007985 */ /* 0x000fe8000c101504 */
[----:B------:R-:W-:Y:S04]  /*1fe70*/  ST.E.U16 desc[UR4][R14.64+-0xce], R20 ;  /* 0xffff32140e007985 */ /* 0x000fe8000c101504 */
[----:B------:R-:W1:Y:S01]  /*1fe80*/  LDSM.16.MT88.4 R20, [R208+0xa000] ;  /* 0x00a00000d014783b */ /* 0x000e620000004200 */
[----:B------:R-:W-:-:S03]  /*1fe90*/  PRMT R5, R5, 0x5410, R8 ;  /* 0x0000541005057816 */ /* 0x000fc60000000008 */
[----:B------:R-:W3:Y:S04]  /*1fea0*/  LDSM.16.MT88.4 R32, [R175+0xa000] ;  /* 0x00a00000af20783b */ /* 0x000ee80000004200 */
[----:B------:R-:W4:Y:S04]  /*1feb0*/  LDSM.16.MT88.4 R24, [R205+0xa000] ;  /* 0x00a00000cd18783b */ /* 0x000f280000004200 */
[----:B------:R-:W4:Y:S04]  /*1fec0*/  LDSM.16.MT88.4 R16, [R207+0xa000] ;  /* 0x00a00000cf10783b */ /* 0x000f280000004200 */
[----:B------:R-:W4:Y:S04]  /*1fed0*/  LDSM.16.MT88.4 R8, [R175+0xb000] ;  /* 0x00b00000af08783b */ /* 0x000f280000004200 */
[----:B------:R-:W4:Y:S04]  /*1fee0*/  LDSM.16.MT88.4 R28, [R205+0xb000] ;  /* 0x00b00000cd1c783b */ /* 0x000f280000004200 */
[----:B------:R-:W4:Y:S04]  /*1fef0*/  LDSM.16.MT88.4 R40, [R208+0xb000] ;  /* 0x00b00000d028783b */ /* 0x000f280000004200 */
[----:B------:R-:W4:Y:S01]  /*1ff00*/  LDSM.16.MT88.4 R56, [R207+0xb000] ;  /* 0x00b00000cf38783b */ /* 0x000f220000004200 */
[----:B------:R-:W-:-:S02]  /*1ff10*/  HSET2.LE.AND R7, R5, R243, PT ;  /* 0x000000f305077233 */ /* 0x000fc40003803000 */
[----:B------:R-:W-:-:S03]  /*1ff20*/  LOP3.LUT R5, R48, R0, RZ, 0xc0, !PT ;  /* 0x0000000030057212 */ /* 0x000fc600078ec0ff */
[----:B------:R-:W-:Y:S01]  /*1ff30*/  LOP3.LUT R7, R49, R7, RZ, 0xc0, !PT ;  /* 0x0000000731077212 */ /* 0x000fe200078ec0ff */
[----:B------:R-:W-:-:S06]  /*1ff40*/  IMAD.MOV.U32 R67, RZ, RZ, R179 ;  /* 0x000000ffff437224 */ /* 0x000fcc00078e00b3 */
[----:B-1----:R-:W-:Y:S01]  /*1ff50*/  HMMA.16816.F32.BF16 R60, R4, R20, R100 ;  /* 0x00000014043c723c */ /* 0x002fe20000041864 */
[----:B------:R-:W-:-:S06]  /*1ff60*/  IMAD.MOV.U32 R80, RZ, RZ, R111 ;  /* 0x000000ffff507224 */ /* 0x000fcc00078e006f */
[----:B------:R-:W-:Y:S02]  /*1ff70*/  IMAD.MOV.U32 R100, RZ, RZ, R185 ;  /* 0x000000ffff647224 */ /* 0x000fe400078e00b9 */
[----:B------:R-:W-:Y:S02]  /*1ff80*/  IMAD.MOV.U32 R101, RZ, RZ, R184 ;  /* 0x000000ffff657224 */ /* 0x000fe400078e00b8 */
[----:B------:R-:W-:Y:S02]  /*1ff90*/  IMAD.MOV.U32 R102, RZ, RZ, R244 ;  /* 0x000000ffff667224 */ /* 0x000fe400078e00f4 */
[----:B------:R-:W-:Y:S01]  /*1ffa0*/  IMAD.MOV.U32 R103, RZ, RZ, R245 ;  /* 0x000000ffff677224 */ /* 0x000fe200078e00f5 */
[----:B------:R-:W-:Y:S01]  /*1ffb0*/  MOV R39, R95 ;  /* 0x0000005f00277202 */ /* 0x000fe20000000f00 */
[----:B------:R-:W-:Y:S02]  /*1ffc0*/  IMAD.MOV.U32 R185, RZ, RZ, R137 ;  /* 0x000000ffffb97224 */ /* 0x000fe400078e0089 */
[----:B------:R-:W-:-:S02]  /*1ffd0*/  IMAD.MOV.U32 R244, RZ, RZ, R138 ;  /* 0x000000fffff47224 */ /* 0x000fc400078e008a */
[----:B------:R-:W-:Y:S01]  /*1ffe0*/  IMAD.MOV.U32 R245, RZ, RZ, R139 ;  /* 0x000000fffff57224 */ /* 0x000fe200078e008b */
[C---:B---3--:R-:W-:Y:S01]  /*1fff0*/  HMMA.16816.F32.BF16 R152, R4.reuse, R32, R152 ;  /* 0x000000200498723c */ /* 0x048fe20000041898 */
[----:B------:R-:W-:Y:S02]  /*20000*/  IMAD.MOV.U32 R14, RZ, RZ, R110 ;  /* 0x000000ffff0e7224 */ /* 0x000fe400078e006e */
[----:B------:R-:W-:Y:S02]  /*20010*/  IMAD.MOV.U32 R15, RZ, RZ, R107 ;  /* 0x000000ffff0f7224 */ /* 0x000fe400078e006b */
[----:B------:R-:W-:Y:S01]  /*20020*/  IMAD.MOV.U32 R66, RZ, RZ, R106 ;  /* 0x000000ffff427224 */ /* 0x000fe200078e006a */
[----:B------:R-:W-:Y:S01]  /*20030*/  HMMA.16816.F32.BF16 R148, R4, R34, R148 ;  /* 0x000000220494723c */ /* 0x000fe20000041894 */
[----:B------:R-:W-:Y:S02]  /*20040*/  IMAD.MOV.U32 R184, RZ, RZ, R94 ;  /* 0x000000ffffb87224 */ /* 0x000fe400078e005e */
[----:B------:R-:W-:-:S02]  /*20050*/  IMAD.MOV.U32 R179, RZ, RZ, R109 ;  /* 0x000000ffffb37224 */ /* 0x000fc400078e006d */
[----:B------:R-:W-:Y:S01]  /*20060*/  IMAD.MOV.U32 R137, RZ, RZ, R108 ;  /* 0x000000ffff897224 */ /* 0x000fe200078e006c */
[----:B----4-:R-:W-:Y:S01]  /*20070*/  HMMA.16816.F32.BF16 R144, R4, R24, R144 ;  /* 0x000000180490723c */ /* 0x010fe20000041890 */
[----:B------:R-:W-:Y:S02]  /*20080*/  IMAD.MOV.U32 R138, RZ, RZ, R105 ;  /* 0x000000ffff8a7224 */ /* 0x000fe400078e0069 */
[----:B------:R-:W-:-:S03]  /*20090*/  IMAD.MOV.U32 R139, RZ, RZ, R104 ;  /* 0x000000ffff8b7224 */ /* 0x000fc600078e0068 */
        /* <DEDUP_REMOVED lines=12> */
[----:B------:R-:W-:-:S02]  /*20160*/  IMAD.MOV.U32 R53, RZ, RZ, R15 ;  /* 0x000000ffff357224 */ /* 0x000fc400078e000f */
[----:B------:R-:W-:Y:S02]  /*20170*/  IMAD.MOV.U32 R48, RZ, RZ, R65 ;  /* 0x000000ffff307224 */ /* 0x000fe400078e0041 */
[----:B------:R-:W-:Y:S02]  /*20180*/  IMAD.MOV.U32 R15, RZ, RZ, R244 ;  /* 0x000000ffff0f7224 */ /* 0x000fe400078e00f4 */
[----:B------:R-:W-:Y:S02]  /*20190*/  IMAD.MOV.U32 R65, RZ, RZ, R242 ;  /* 0x000000ffff417224 */ /* 0x000fe400078e00f2 */
[----:B------:R-:W-:Y:S02]  /*201a0*/  IMAD.MOV.U32 R0, RZ, RZ, R39 ;  /* 0x000000ffff007224 */ /* 0x000fe400078e0027 */
[----:B------:R-:W-:Y:S01]  /*201b0*/  IMAD.MOV.U32 R38, RZ, RZ, R81 ;  /* 0x000000ffff267224 */ /* 0x000fe200078e0051 */
[----:B------:R-:W-:Y:S01]  /*201c0*/  MOV R81, R251 ;  /* 0x000000fb00517202 */ /* 0x000fe20000000f00 */
[----:B------:R-:W-:-:S11]  /*201d0*/  IMAD.MOV.U32 R39, RZ, RZ, R245 ;  /* 0x000000ffff277224 */ /* 0x000fd600078e00f5 */
[----:B------:R-:W-:Y:S02]  /*201e0*/  IMAD.MOV.U32 R244, RZ, RZ, R6 ;  /* 0x000000fffff47224 */ /* 0x000fe400078e0006 */
[----:B------:R-:W-:Y:S02]  /*201f0*/  IMAD.MOV.U32 R242, RZ, RZ, R7 ;  /* 0x000000fffff27224 */ /* 0x000fe400078e0007 */
[----:B------:R-:W-:Y:S02]  /*20200*/  IMAD.MOV.U32 R251, RZ, RZ, R4 ;  /* 0x000000fffffb7224 */ /* 0x000fe400078e0004 */
[----:B------:R-:W-:Y:S01]  /*20210*/  IMAD.MOV.U32 R245, RZ, RZ, R5 ;  /* 0x000000fffff57224 */ /* 0x000fe200078e0005 */
[----:B------:R-:W-:Y:S01]  /*20220*/  LOP3.LUT R3, R47, R232, R172, 0x96, !PT ;  /* 0x000000e82f037212 */ /* 0x000fe200078e96ac */
[----:B------:R-:W-:Y:S02]  /*20230*/  IMAD.MOV.U32 R128, RZ, RZ, R103 ;  /* 0x000000ffff807224 */ /* 0x000fe400078e0067 */
[----:B------:R-:W-:Y:S01]  /*20240*/  IMAD.MOV.U32 R129, RZ, RZ, R102 ;  /* 0x000000ffff817224 */ /* 0x000fe200078e0066 */
[----:B------:R-:W-:Y:S01]  /*20250*/  MOV R130, R101 ;  /* 0x0000006500827202 */ /* 0x000fe20000000f00 */
[----:B--2---:R-:W-:-:S05]  /*20260*/  IMAD.WIDE.U32 R6, R52, -0x326172a9, RZ ;  /* 0xcd9e8d5734067825 */ /* 0x004fca00078e00ff */
[----:B------:R-:W-:Y:S01]  /*20270*/  LOP3.LUT R2, R7, R132, R2, 0x96, !PT ;  /* 0x0000008407027212 */ /* 0x000fe200078e9602 */
[----:B------:R-:W-:Y:S01]  /*20280*/  IMAD.MOV.U32 R52, RZ, RZ, R48 ;  /* 0x000000ffff347224 */ /* 0x000fe200078e0030 */
[----:B------:R-:W-:Y:S01]  /*20290*/  MOV R168, R237 ;  /* 0x000000ed00a87202 */ /* 0x000fe20000000f00 */
[----:B------:R-:W-:Y:S01]  /*202a0*/  IMAD.MOV.U32 R169, RZ, RZ, R236 ;  /* 0x000000ffffa97224 */ /* 0x000fe200078e00ec */
[----:B------:R1:W5:Y:S01]  /*202b0*/  LDL.LU R132, [R1+0x1d0] ;  /* 0x0001d00001847983 */ /* 0x0003620000300800 */
[----:B------:R-:W-:-:S03]  /*202c0*/  IMAD.WIDE.U32 R4, R2, -0x2daee0ad, RZ ;  /* 0xd2511f5302047825 */ /* 0x000fc600078e00ff */
[----:B------:R1:W5:Y:S01]  /*202d0*/  LDL.LU.64 R172, [R1+0x1c8] ;  /* 0x0001c80001ac7983 */ /* 0x0003620000300a00 */
[----:B------:R-:W-:Y:S01]  /*202e0*/  IMAD.MOV.U32 R48, RZ, RZ, R38 ;  /* 0x000000ffff307224 */ /* 0x000fe200078e0026 */
[----:B------:R-:W-:Y:S01]  /*202f0*/  LOP3.LUT R0, R5, R0, R46, 0x96, !PT ;  /* 0x0000000005007212 */ /* 0x000fe200078e962e */
[----:B------:R-:W-:Y:S01]  /*20300*/  IMAD.MOV.U32 R38, RZ, RZ, R53 ;  /* 0x000000ffff267224 */ /* 0x000fe200078e0035 */
[----:B------:R1:W5:Y:S01]  /*20310*/  LDL.LU R232, [R1+0x1c0] ;  /* 0x0001c00001e87983 */ /* 0x0003620000300800 */
[----:B------:R-:W-:Y:S02]  /*20320*/  IMAD.MOV.U32 R103, RZ, RZ, R48 ;  /* 0x000000ffff677224 */ /* 0x000fe400078e0030 */
[----:B------:R-:W-:Y:S02]  /*20330*/  IMAD.MOV.U32 R53, RZ, RZ, R14 ;  /* 0x000000ffff357224 */ /* 0x000fe400078e000e */
[----:B------:R-:W-:Y:S02]  /*20340*/  IMAD.MOV.U32 R102, RZ, RZ, R52 ;  /* 0x000000ffff667224 */ /* 0x000fe400078e0034 */
[----:B------:R-:W-:-:S04]  /*20350*/  IMAD.WIDE.U32 R2, R3, -0x326172a9, RZ ;  /* 0xcd9e8d5703027825 */ /* 0x000fc800078e00ff */
[----:B------:R-:W-:-:S04]  /*20360*/  IMAD.WIDE.U32 R48, R0, -0x326172a9, RZ ;  /* 0xcd9e8d5700307825 */ /* 0x000fc800078e00ff */
[----:B------:R-:W-:Y:S02]  /*20370*/  IMAD.MOV.U32 R14, RZ, RZ, R15 ;  /* 0x000000ffff0e7224 */ /* 0x000fe400078e000f */
[----:B------:R-:W-:Y:S01]  /*20380*/  IMAD.MOV.U32 R52, RZ, RZ, R38 ;  /* 0x000000ffff347224 */ /* 0x000fe200078e0026 */
[----:B------:R-:W-:Y:S01]  /*20390*/  LOP3.LUT R3, R3, R102, R6, 0x96, !PT ;  /* 0x0000006603037212 */ /* 0x000fe200078e9606 */
[----:B------:R-:W-:Y:S01]  /*203a0*/  IMAD.MOV.U32 R38, RZ, RZ, R53 ;  /* 0x000000ffff267224 */ /* 0x000fe200078e0035 */
[----:B------:R-:W-:Y:S01]  /*203b0*/  LOP3.LUT R0, R49, R233, R2, 0x96, !PT ;  /* 0x000000e931007212 */ /* 0x000fe200078e9602 */
[----:B------:R-:W-:Y:S02]  /*203c0*/  IMAD.MOV.U32 R53, RZ, RZ, R14 ;  /* 0x000000ffff357224 */ /* 0x000fe400078e000e */
[----:B------:R-:W-:Y:S02]  /*203d0*/  IMAD.MOV.U32 R101, RZ, RZ, R103 ;  /* 0x000000ffff657224 */ /* 0x000fe400078e0067 */
[----:B------:R-:W-:-:S02]  /*203e0*/  IMAD.MOV.U32 R103, RZ, RZ, R38 ;  /* 0x000000ffff677224 */ /* 0x000fc400078e0026 */
[----:B------:R-:W-:Y:S02]  /*203f0*/  IMAD.MOV.U32 R102, RZ, RZ, R52 ;  /* 0x000000ffff667224 */ /* 0x000fe400078e0034 */
[----:B------:R-:W-:Y:S02]  /*20400*/  IMAD.MOV.U32 R38, RZ, RZ, R53 ;  /* 0x000000ffff267224 */ /* 0x000fe400078e0035 */
[----:B------:R-:W-:Y:S01]  /*20410*/  IMAD.WIDE.U32 R2, R3, -0x2daee0ad, RZ ;  /* 0xd2511f5303027825 */ /* 0x000fe200078e00ff */
[----:B------:R-:W-:-:S03]  /*20420*/  MOV R15, R39 ;  /* 0x00000027000f7202 */ /* 0x000fc60000000f00 */
[----:B------:R-:W-:-:S04]  /*20430*/  IMAD.WIDE.U32 R52, R0, -0x2daee0ad, RZ ;  /* 0xd2511f5300347825 */ /* 0x000fc800078e00ff */
[----:B------:R-:W-:Y:S01]  /*20440*/  IMAD.MOV.U32 R39, RZ, RZ, R65 ;  /* 0x000000ffff277224 */ /* 0x000fe200078e0041 */
[----:B------:R-:W-:Y:S01]  /*20450*/  LOP3.LUT R2, R53, R102, R2, 0x96, !PT ;  /* 0x0000006635027212 */ /* 0x000fe200078e9602 */
[----:B------:R-:W-:Y:S01]  /*20460*/  IMAD.MOV.U32 R65, RZ, RZ, R81 ;  /* 0x000000ffff417224 */ /* 0x000fe200078e0051 */
[----:B------:R-:W-:Y:S01]  /*20470*/  LOP3.LUT R4, R3, R101, R4, 0x96, !PT ;  /* 0x0000006503047212 */ /* 0x000fe200078e9604 */
[----:B------:R-:W-:Y:S01]  /*20480*/  IMAD.MOV.U32 R14, RZ, RZ, R15 ;  /* 0x000000ffff0e7224 */ /* 0x000fe200078e000f */
[----:B------:R-:W-:Y:S01]  /*20490*/  MOV R15, R39 ;  /* 0x00000027000f7202 */ /* 0x000fe20000000f00 */
[----:B------:R-:W-:Y:S02]  /*204a0*/  IMAD.MOV.U32 R39, RZ, RZ, R65 ;  /* 0x000000ffff277224 */ /* 0x000fe400078e0041 */
[----:B------:R-:W-:-:S04]  /*204b0*/  IMAD.WIDE.U32 R2, R2, -0x326172a9, RZ ;  /* 0xcd9e8d5702027825 */ /* 0x000fc800078e00ff */
[----:B------:R-:W-:Y:S01]  /*204c0*/  IMAD.MOV.U32 R196, RZ, RZ, R38 ;  /* 0x000000ffffc47224 */ /* 0x000fe200078e0026 */
[----:B------:R-:W-:Y:S01]  /*204d0*/  LOP3.LUT R0, R2, 0xffff, RZ, 0xc0, !PT ;  /* 0x0000ffff02007812 */ /* 0x000fe200078ec0ff */
[----:B------:R-:W-:Y:S02]  /*204e0*/  IMAD.MOV.U32 R199, RZ, RZ, R39 ;  /* 0x000000ffffc77224 */ /* 0x000fe400078e0027 */
[----:B------:R-:W-:Y:S01]  /*204f0*/  IMAD.WIDE.U32 R38, R4, -0x326172a9, RZ ;  /* 0xcd9e8d5704267825 */ /* 0x000fe200078e00ff */
[----:B------:R-:W-:Y:S02]  /*20500*/  SHF.R.U32.HI R5, RZ, 0x8, R0 ;  /* 0x00000008ff057819 */ /* 0x000fe40000011600 */
[----:B------:R-:W-:Y:S02]  /*20510*/  LOP3.LUT R0, R3, R250, R38, 0x96, !PT ;  /* 0x000000fa03007212 */ /* 0x000fe400078e9626 */
[----:B------:R-:W-:Y:S02]  /*20520*/  LOP3.LUT R4, R2, 0xff, RZ, 0xc0, !PT ;  /* 0x000000ff02047812 */ /* 0x000fe400078ec0ff */
[----:B------:R-:W-:-:S02]  /*20530*/  SHF.R.U32.HI R6, RZ, 0x10, R2 ;  /* 0x00000010ff067819 */ /* 0x000fc40000011602 */
[----:B------:R-:W-:Y:S02]  /*20540*/  SHF.R.U32.HI R7, RZ, 0x18, R2 ;  /* 0x00000018ff077819 */ /* 0x000fe40000011602 */
[----:B------:R-:W-:-:S04]  /*20550*/  LOP3.LUT R2, R0, 0xffff, RZ, 0xc0, !PT ;  /* 0x0000ffff00027812 */ /* 0x000fc800078ec0ff */
[----:B------:R-:W-:Y:S02]  /*20560*/  SHF.R.U32.HI R3, RZ, 0x8, R2 ;  /* 0x00000008ff037819 */ /* 0x000fe40000011602 */
[----:B------:R-:W-:-:S04]  /*20570*/  LOP3.LUT R2, R0, 0xff, RZ, 0xc0, !PT ;  /* 0x000000ff00027812 */ /* 0x000fc800078ec0ff */
[----:B------:R-:W-:Y:S02]  /*20580*/  PRMT R3, R2, 0x5410, R3 ;  /* 0x0000541002037816 */ /* 0x000fe40000000003 */
[--C-:B------:R-:W-:Y:S02]  /*20590*/  SHF.R.U32.HI R2, RZ, 0x10, R0.reuse ;  /* 0x00000010ff027819 */ /* 0x100fe40000011600 */
[----:B------:R-:W-:Y:S02]  /*205a0*/  MOV R197, R14 ;  /* 0x0000000e00c57202 */ /* 0x000fe40000000f00 */
[----:B------:R-:W-:Y:S02]  /*205b0*/  PRMT R14, R4, 0x5410, R5 ;  /* 0x00005410040e7816 */ /* 0x000fe40000000005 */
[----:B------:R-:W-:Y:S02]  /*205c0*/  SHF.R.U32.HI R5, RZ, 0x18, R0 ;  /* 0x00000018ff057819 */ /* 0x000fe40000011600 */
[----:B------:R-:W-:-:S02]  /*205d0*/  LOP3.LUT R2, R2, 0xff, RZ, 0xc0, !PT ;  /* 0x000000ff02027812 */ /* 0x000fc400078ec0ff */
[----:B------:R-:W-:Y:S02]  /*205e0*/  LOP3.LUT R4, R6, 0xff, RZ, 0xc0, !PT ;  /* 0x000000ff06047812 */ /* 0x000fe400078ec0ff */
[--C-:B------:R-:W-:Y:S02]  /*205f0*/  HSET2.LE.AND R0, R3, R243.reuse, PT ;  /* 0x000000f303007233 */ /* 0x100fe40003803000 */
[----:B------:R-:W-:Y:S02]  /*20600*/  PRMT R2, R2, 0x5410, R5 ;  /* 0x0000541002027816 */ /* 0x000fe40000000005 */
[----:B------:R-:W-:Y:S02]  /*20610*/  PRMT R3, R4, 0x5410, R7 ;  /* 0x0000541004037816 */ /* 0x000fe40000000007 */
[----:B------:R-:W-:Y:S02]  /*20620*/  LOP3.LUT R4, R97, R0, RZ, 0xc0, !PT ;  /* 0x0000000061047212 */ /* 0x000fe400078ec0ff */
[----:B------:R-:W-:-:S02]  /*20630*/  HSET2.LE.AND R0, R2, R243, PT ;  /* 0x000000f302007233 */ /* 0x000fc40003803000 */
[--C-:B------:R-:W-:Y:S02]  /*20640*/  HSET2.LE.AND R2, R14, R243.reuse, PT ;  /* 0x000000f30e027233 */ /* 0x100fe40003803000 */
[----:B------:R-:W-:Y:S01]  /*20650*/  HSET2.LE.AND R3, R3, R243, PT ;  /* 0x000000f303037233 */ /* 0x000fe20003803000 */
[----:B------:R-:W-:Y:S01]  /*20660*/  IMAD.MOV.U32 R198, RZ, RZ, R15 ;  /* 0x000000ffffc67224 */ /* 0x000fe200078e000f */
[----:B------:R-:W-:Y:S02]  /*20670*/  LOP3.LUT R5, R83, R0, RZ, 0xc0, !PT ;  /* 0x0000000053057212 */ /* 0x000fe400078ec0ff */
[----:B------:R-:W-:Y:S02]  /*20680*/  LOP3.LUT R6, R82, R2, RZ, 0xc0, !PT ;  /* 0x0000000252067212 */ /* 0x000fe400078ec0ff */
[----:B------:R-:W-:-:S07]  /*20690*/  LOP3.LUT R7, R64, R3, RZ, 0xc0, !PT ;  /* 0x0000000340077212 */ /* 0x000fce00078ec0ff */
[C---:B------:R-:W-:Y:S06]  /*206a0*/  HMMA.16816.F32.BF16 R184, R4.reuse, R16, R184 ;  /* 0x0000001004b8723c */ /* 0x040fec00000418b8 */
[----:B------:R-:W-:Y:S01]  /*206b0*/  HMMA.16816.F32.BF16 R16, R4, R18, R196 ;  /* 0x000000120410723c */ /* 0x000fe200000418c4 */
        /* <DEDUP_REMOVED lines=17> */
[C---:B------:R-:W-:Y:S01]  /*207d0*/  HMMA.16816.F32.BF16 R168, R4.reuse, R32, R168 ;  /* 0x0000002004a8723c */ /* 0x040fe200000418a8 */
[----:B------:R-:W-:Y:S01]  /*207e0*/  IMAD.MOV.U32 R167, RZ, RZ, R117 ;  /* 0x000000ffffa77224 */ /* 0x000fe200078e0075 */
[----:B------:R1:W5:Y:S01]  /*207f0*/  LDL.LU R224, [R1+0x1bc] ;  /* 0x0001bc0001e07983 */ /* 0x0003620000300800 */
        /* <DEDUP_REMOVED lines=8> */
[----:B------:R-:W-:Y:S02]  /*20880*/  IMAD.MOV.U32 R131, RZ, RZ, R100 ;  /* 0x000000ffff837224 */ /* 0x000fe400078e0064 */
[----:B------:R-:W-:Y:S02]  /*20890*/  IMAD.MOV.U32 R101, RZ, RZ, R231 ;  /* 0x000000ffff657224 */ /* 0x000fe400078e00e7 */
[----:B------:R-:W-:Y:S01]  /*208a0*/  IMAD.MOV.U32 R102, RZ, RZ, R229 ;  /* 0x000000ffff667224 */ /* 0x000fe200078e00e5 */
[----:B------:R-:W-:Y:S01]  /*208b0*/  HMMA.16816.F32.BF16 R176, R4, R20, R176 ;  /* 0x0000001404b0723c */ /* 0x000fe200000418b0 */
[----:B------:R-:W-:Y:S01]  /*208c0*/  IMAD.MOV.U32 R156, RZ, RZ, R119 ;  /* 0x000000ffff9c7224 */ /* 0x000fe200078e0077 */
[----:B------:R-:W-:Y:S01]  /*208d0*/  MOV R119, R81 ;  /* 0x0000005100777202 */ /* 0x000fe20000000f00 */
[----:B------:R-:W-:Y:S01]  /*208e0*/  IMAD.MOV.U32 R82, RZ, RZ, R17 ;  /* 0x000000ffff527224 */ /* 0x000fe200078e0011 */
[----:B------:R1:W5:Y:S01]  /*208f0*/  LDL.LU R233, [R1+0x1b4] ;  /* 0x0001b40001e97983 */ /* 0x0003620000300800 */
[----:B------:R-:W-:-:S02]  /*20900*/  IMAD.MOV.U32 R81, RZ, RZ, R18 ;  /* 0x000000ffff517224 */ /* 0x000fc400078e0012 */
[----:B------:R-:W-:Y:S02]  /*20910*/  IMAD.MOV.U32 R80, RZ, RZ, R16 ;  /* 0x000000ffff507224 */ /* 0x000fe400078e0010 */
[----:B------:R-:W-:Y:S02]  /*20920*/  IMAD.MOV.U32 R252, RZ, RZ, R19 ;  /* 0x000000fffffc7224 */ /* 0x000fe400078e0013 */
[C---:B------:R-:W-:Y:S01]  /*20930*/  HMMA.16816.F32.BF16 R16, R4.reuse, R8, R164 ;  /* 0x000000080410723c */ /* 0x040fe200000418a4 */
[----:B------:R-:W-:Y:S01]  /*20940*/  LOP3.LUT R2, R37, R118, R50, 0x96, !PT ;  /* 0x0000007625027212 */ /* 0x000fe200078e9632 */
[----:B------:R-:W-:Y:S02]  /*20950*/  IMAD.MOV.U32 R100, RZ, RZ, R228 ;  /* 0x000000ffff647224 */ /* 0x000fe400078e00e4 */
[----:B------:R-:W-:Y:S02]  /*20960*/  IMAD.MOV.U32 R158, RZ, RZ, R101 ;  /* 0x000000ffff9e7224 */ /* 0x000fe400078e0065 */
[----:B------:R-:W-:Y:S01]  /*20970*/  HMMA.16816.F32.BF16 R180, R4, R22, R180 ;  /* 0x0000001604b4723c */ /* 0x000fe200000418b4 */
[----:B------:R-:W-:-:S02]  /*20980*/  IMAD.MOV.U32 R157, RZ, RZ, R100 ;  /* 0x000000ffff9d7224 */ /* 0x000fc400078e0064 */
[----:B------:R-:W-:Y:S02]  /*20990*/  IMAD.MOV.U32 R159, RZ, RZ, R102 ;  /* 0x000000ffff9f7224 */ /* 0x000fe400078e0066 */
[----:B------:R-:W-:Y:S02]  /*209a0*/  IMAD.MOV.U32 R15, RZ, RZ, R234 ;  /* 0x000000ffff0f7224 */ /* 0x000fe400078e00ea */
[----:B------:R-:W-:Y:S02]  /*209b0*/  IMAD.MOV.U32 R36, RZ, RZ, R118 ;  /* 0x000000ffff247224 */ /* 0x000fe400078e0076 */
[----:B------:R-:W-:Y:S01]  /*209c0*/  IMAD.MOV.U32 R116, RZ, RZ, R119 ;  /* 0x000000ffff747224 */ /* 0x000fe200078e0077 */
[----:B------:R-:W-:Y:S01]  /*209d0*/  MOV R51, R81 ;  /* 0x0000005100337202 */ /* 0x000fe20000000f00 */
[----:B------:R-:W-:-:S04]  /*209e0*/  IMAD.WIDE.U32 R2, R2, -0x2daee0ad, RZ ;  /* 0xd2511f5302027825 */ /* 0x000fc800078e00ff */
[----:B------:R-:W-:Y:S02]  /*209f0*/  IMAD.MOV.U32 R160, RZ, RZ, R192 ;  /* 0x000000ffffa07224 */ /* 0x000fe400078e00c0 */
        /* <DEDUP_REMOVED lines=8> */
[----:B------:R-:W-:Y:S01]  /*20a80*/  IMAD.MOV.U32 R47, RZ, RZ, R115 ;  /* 0x000000ffff2f7224 */ /* 0x000fe200078e0073 */
[----:B------:R-:W-:Y:S01]  /*20a90*/  HMMA.16816.F32.BF16 R136, R4, R26, R136 ;  /* 0x0000001a0488723c */ /* 0x000fe20000041888 */
[----:B------:R-:W-:Y:S01]  /*20aa0*/  IMAD.MOV.U32 R22, RZ, RZ, R17 ;  /* 0x000000ffff167224 */ /* 0x000fe200078e0011 */
[----:B------:R-:W-:Y:S01]  /*20ab0*/  LDSM.16.MT88.4 R164, [R175+0xa800] ;  /* 0x00a80000afa4783b */ /* 0x000fe20000004200 */
[----:B------:R-:W-:-:S03]  /*20ac0*/  IMAD.MOV.U32 R20, RZ, RZ, R19 ;  /* 0x000000ffff147224 */ /* 0x000fc600078e0013 */
[----:B------:R-:W2:Y:S01]  /*20ad0*/  LDSM.16.MT88.4 R16, [R208+0xa800] ;  /* 0x00a80000d010783b */ /* 0x000ea20000004200 */
[----:B------:R-:W-:Y:S01]  /*20ae0*/  LOP3.LUT R0, R3, R247, R44, 0x96, !PT ;  /* 0x000000f703007212 */ /* 0x000fe200078e962c */
[----:B------:R-:W-:Y:S01]  /*20af0*/  HMMA.16816.F32.BF16 R196, R4, R10, R156 ;  /* 0x0000000a04c4723c */ /* 0x000fe2000004189c */
[----:B------:R-:W-:Y:S01]  /*20b00*/  IMAD.MOV.U32 R101, RZ, RZ, R15 ;  /* 0x000000ffff657224 */ /* 0x000fe200078e000f */
[C---:B------:R-:W-:Y:S02]  /*20b10*/  LOP3.LUT R3, R2.reuse, 0xffff, RZ, 0xc0, !PT ;  /* 0x0000ffff02037812 */ /* 0x040fe400078ec0ff */
[--C-:B------:R-:W-:Y:S01]  /*20b20*/  SHF.R.U32.HI R14, RZ, 0x10, R2.reuse ;  /* 0x00000010ff0e7819 */ /* 0x100fe20000011602 */
[----:B------:R-:W-:Y:S01]  /*20b30*/  IMAD.MOV.U32 R117, RZ, RZ, R65 ;  /* 0x000000ffff757224 */ /* 0x000fe200078e0041 */
[----:B------:R-:W-:Y:S01]  /*20b40*/  SHF.R.U32.HI R15, RZ, 0x18, R2 ;  /* 0x00000018ff0f7819 */ /* 0x000fe20000011602 */
[----:B------:R-:W-:Y:S01]  /*20b50*/  IMAD.MOV.U32 R118, RZ, RZ, R66 ;  /* 0x000000ffff767224 */ /* 0x000fe200078e0042 */
[----:B------:R-:W-:Y:S01]  /*20b60*/  LOP3.LUT R11, R2, 0xff, RZ, 0xc0, !PT ;  /* 0x000000ff020b7812 */ /* 0x000fe200078ec0ff */
[----:B------:R-:W-:Y:S01]  /*20b70*/  IMAD.MOV.U32 R50, RZ, RZ, R82 ;  /* 0x000000ffff327224 */ /* 0x000fe200078e0052 */
[C---:B------:R-:W-:Y:S01]  /*20b80*/  LOP3.LUT R2, R0.reuse, 0xffff, RZ, 0xc0, !PT ;  /* 0x0000ffff00027812 */ /* 0x040fe200078ec0ff */
[----:B------:R-:W-:Y:S01]  /*20b90*/  IMAD.MOV.U32 R37, RZ, RZ, R80 ;  /* 0x000000ffff257224 */ /* 0x000fe200078e0050 */
[----:B------:R-:W-:-:S02]  /*20ba0*/  LOP3.LUT R10, R0, 0xff, RZ, 0xc0, !PT ;  /* 0x000000ff000a7812 */ /* 0x000fc400078ec0ff */
[----:B------:R-:W-:Y:S01]  /*20bb0*/  MOV R119, R67 ;  /* 0x0000004300777202 */ /* 0x000fe20000000f00 */
[----:B------:R-:W-:Y:S01]  /*20bc0*/  IMAD.MOV.U32 R193, RZ, RZ, R226 ;  /* 0x000000ffffc17224 */ /* 0x000fe200078e00e2 */
[--C-:B------:R-:W-:Y:S01]  /*20bd0*/  SHF.R.U32.HI R8, RZ, 0x10, R0.reuse ;  /* 0x00000010ff087819 */ /* 0x100fe20000011600 */
[----:B------:R-:W3:Y:S01]  /*20be0*/  LDSM.16.MT88.4 R64, [R207+0xa800] ;  /* 0x00a80000cf40783b */ /* 0x000ee20000004200 */
[----:B------:R-:W-:Y:S02]  /*20bf0*/  SHF.R.U32.HI R9, RZ, 0x18, R0 ;  /* 0x00000018ff097819 */ /* 0x000fe40000011600 */
[----:B------:R-:W-:Y:S01]  /*20c00*/  SHF.R.U32.HI R0, RZ, 0x8, R2 ;  /* 0x00000008ff007819 */ /* 0x000fe20000011602 */
[----:B------:R-:W-:Y:S01]  /*20c10*/  IMAD.MOV.U32 R192, RZ, RZ, R227 ;  /* 0x000000ffffc07224 */ /* 0x000fe200078e00e3 */
[----:B------:R-:W-:Y:S01]  /*20c20*/  LOP3.LUT R2, R8, 0xff, RZ, 0xc0, !PT ;  /* 0x000000ff08027812 */ /* 0x000fe200078ec0ff */
[----:B------:R-:W4:Y:S01]  /*20c30*/  LDSM.16.MT88.4 R80, [R175+0xb800] ;  /* 0x00b80000af50783b */ /* 0x000f220000004200 */
[----:B------:R-:W-:-:S02]  /*20c40*/  PRMT R0, R10, 0x5410, R0 ;  /* 0x000054100a007816 */ /* 0x000fc40000000000 */
[----:B------:R-:W-:Y:S01]  /*20c50*/  SHF.R.U32.HI R3, RZ, 0x8, R3 ;  /* 0x00000008ff037819 */ /* 0x000fe20000011603 */
[----:B------:R-:W-:Y:S01]  /*20c60*/  IMAD.MOV.U32 R44, RZ, RZ, R99 ;  /* 0x000000ffff2c7224 */ /* 0x000fe200078e0063 */
[----:B------:R-:W-:Y:S02]  /*20c70*/  LOP3.LUT R8, R14, 0xff, RZ, 0xc0, !PT ;  /* 0x000000ff0e087812 */ /* 0x000fe400078ec0ff */
[----:B------:R-:W-:Y:S01]  /*20c80*/  MOV R195, R235 ;  /* 0x000000eb00c37202 */ /* 0x000fe20000000f00 */
[----:B------:R-:W-:Y:S01]  /*20c90*/  IMAD.MOV.U32 R163, RZ, RZ, R225 ;  /* 0x000000ffffa37224 */ /* 0x000fe200078e00e1 */
[--C-:B------:R-:W-:Y:S01]  /*20ca0*/  HSET2.LE.AND R0, R0, R243.reuse, PT ;  /* 0x000000f300007233 */ /* 0x100fe20003803000 */
[----:B------:R-:W-:Y:S01]  /*20cb0*/  IMAD.MOV.U32 R26, RZ, RZ, R98 ;  /* 0x000000ffff1a7224 */ /* 0x000fe200078e0062 */
[----:B------:R-:W-:Y:S01]  /*20cc0*/  PRMT R3, R11, 0x5410, R3 ;  /* 0x000054100b037816 */ /* 0x000fe20000000003 */
[----:B------:R-:W-:Y:S01]  /*20cd0*/  IMAD.MOV.U32 R103, RZ, RZ, R230 ;  /* 0x000000ffff677224 */ /* 0x000fe200078e00e6 */
[----:B------:R-:W-:Y:S01]  /*20ce0*/  PRMT R2, R2, 0x5410, R9 ;  /* 0x0000541002027816 */ /* 0x000fe20000000009 */
[----:B------:R-:W-:Y:S01]  /*20cf0*/  HMMA.16816.F32.BF16 R188, R4, R30, R188 ;  /* 0x0000001e04bc723c */ /* 0x000fe200000418bc */
[----:B------:R-:W-:Y:S01]  /*20d00*/  PRMT R8, R8, 0x5410, R15 ;  /* 0x0000541008087816 */ /* 0x000fe2000000000f */
[----:B------:R-:W-:Y:S01]  /*20d10*/  IMAD.MOV.U32 R27, RZ, RZ, R113 ;  /* 0x000000ffff1b7224 */ /* 0x000fe200078e0071 */
[----:B------:R-:W-:Y:S01]  /*20d20*/  LOP3.LUT R124, R96, R0, RZ, 0xc0, !PT ;  /* 0x00000000607c7212 */ /* 0x000fe200078ec0ff */
[----:B------:R-:W-:Y:S01]  /*20d30*/  LDSM.16.MT88.4 R156, [R205+0xa800] ;  /* 0x00a80000cd9c783b */ /* 0x000fe20000004200 */
[----:B------:R-:W-:-:S02]  /*20d40*/  HSET2.LE.AND R2, R2, R243, PT ;  /* 0x000000f302027233 */ /* 0x000fc40003803000 */
[--C-:B------:R-:W-:Y:S01]  /*20d50*/  HSET2.LE.AND R3, R3, R243.reuse, PT ;  /* 0x000000f303037233 */ /* 0x100fe20003803000 */
[C---:B------:R-:W-:Y:S01]  /*20d60*/  HMMA.16816.F32.BF16 R192, R4.reuse, R28, R192 ;  /* 0x0000001c04c0723c */ /* 0x040fe200000418c0 */
[----:B------:R-:W-:Y:S01]  /*20d70*/  HSET2.LE.AND R0, R8, R243, PT ;  /* 0x000000f308007233 */ /* 0x000fe20003803000 */
[----:B------:R-:W1:Y:S01]  /*20d80*/  LDSM.16.MT88.4 R96, [R205+0xb800] ;  /* 0x00b80000cd60783b */ /* 0x000e620000004200 */
[----:B------:R-:W-:Y:S02]  /*20d90*/  LOP3.LUT R125, R54, R2, RZ, 0xc0, !PT ;  /* 0x00000002367d7212 */ /* 0x000fe400078ec0ff */
[----:B------:R-:W-:Y:S01]  /*20da0*/  LOP3.LUT R126, R55, R3, RZ, 0xc0, !PT ;  /* 0x00000003377e7212 */ /* 0x000fe200078ec0ff */
[----:B------:R-:W-:Y:S01]  /*20db0*/  IMAD.MOV.U32 R102, RZ, RZ, R210 ;  /* 0x000000ffff667224 */ /* 0x000fe200078e00d2 */
[----:B------:R-:W-:Y:S01]  /*20dc0*/  LOP3.LUT R127, R112, R0, RZ, 0xc0, !PT ;  /* 0x00000000707f7212 */ /* 0x000fe200078ec0ff */
[----:B------:R-:W-:Y:S01]  /*20dd0*/  HMMA.16816.F32.BF16 R116, R4, R56, R116 ;  /* 0x000000380474723c */ /* 0x000fe20000041874 */
[----:B------:R-:W-:Y:S01]  /*20de0*/  LOP3.LUT R2, R39, R36, R48, 0x96, !PT ;  /* 0x0000002427027212 */ /* 0x000fe200078e9630 */
[----:B------:R-:W1:Y:S01]  /*20df0*/  LDSM.16.MT88.4 R112, [R208+0xb800] ;  /* 0x00b80000d070783b */ /* 0x000e620000004200 */
[----:B------:R-:W-:-:S03]  /*20e00*/  IMAD.MOV.U32 R100, RZ, RZ, R103 ;  /* 0x000000ffff647224 */ /* 0x000fc600078e0067 */
[----:B------:R-:W-:Y:S01]  /*20e10*/  HMMA.16816.F32.BF16 R28, R4, R42, R44 ;  /* 0x0000002a041c723c */ /* 0x000fe2000004182c */
[----:B------:R-:W-:Y:S01]  /*20e20*/  IMAD.WIDE.U32 R2, R2, -0x2daee0ad, RZ ;  /* 0xd2511f5302027825 */ /* 0x000fe200078e00ff */
[----:B------:R1:W5:Y:S04]  /*20e30*/  LDL.LU R225, [R1+0x1b0] ;  /* 0x0001b00001e17983 */ /* 0x0003680000300800 */
[----:B--2---:R-:W-:Y:S01]  /*20e40*/  HMMA.16816.F32.BF16 R44, R124, R18, R68 ;  /* 0x000000127c2c723c */ /* 0x004fe20000041844 */
[----:B------:R-:W-:-:S05]  /*20e50*/  IMAD.MOV.U32 R103, RZ, RZ, R209 ;  /* 0x000000ffff677224 */ /* 0x000fca00078e00d1 */
[C---:B------:R-:W-:Y:S01]  /*20e60*/  HMMA.16816.F32.BF16 R160, R4.reuse, R24, R160 ;  /* 0x0000001804a0723c */ /* 0x040fe200000418a0 */
[----:B------:R-:W-:Y:S01]  /*20e70*/  IMAD.MOV.U32 R68, RZ, RZ, R23 ;  /* 0x000000ffff447224 */ /* 0x000fe200078e0017 */
[----:B------:R-:W-:Y:S01]  /*20e80*/  LOP3.LUT R0, R3, R247, R52, 0x96, !PT ;  /* 0x000000f703007212 */ /* 0x000fe200078e9634 */
[----:B------:R-:W-:Y:S01]  /*20e90*/  IMAD.MOV.U32 R69, RZ, RZ, R22 ;  /* 0x000000ffff457224 */ /* 0x000fe200078e0016 */
[----:B------:R2:W5:Y:S01]  /*20ea0*/  LDL.LU R234, [R1+0x1ac] ;  /* 0x0001ac0001ea7983 */ /* 0x0005620000300800 */
[----:B------:R-:W-:Y:S02]  /*20eb0*/  IMAD.MOV.U32 R70, RZ, RZ, R21 ;  /* 0x000000ffff467224 */ /* 0x000fe400078e0015 */
[----:B------:R-:W-:Y:S01]  /*20ec0*/  IMAD.MOV.U32 R71, RZ, RZ, R20 ;  /* 0x000000ffff477224 */ /* 0x000fe200078e0014 */
[----:B------:R-:W-:Y:S01]  /*20ed0*/  HMMA.16816.F32.BF16 R100, R4, R40, R100 ;  /* 0x000000280464723c */ /* 0x000fe20000041864 */
[----:B------:R-:W2:Y:S01]  /*20ee0*/  LDSM.16.MT88.4 R20, [R207+0xb800] ;  /* 0x00b80000cf14783b */ /* 0x000ea20000004200 */
[----:B------:R-:W-:-:S02]  /*20ef0*/  IMAD.MOV.U32 R24, RZ, RZ, R204 ;  /* 0x000000ffff187224 */ /* 0x000fc400078e00cc */
[----:B------:R-:W-:Y:S01]  /*20f00*/  IMAD.MOV.U32 R25, RZ, RZ, R174 ;  /* 0x000000ffff197224 */ /* 0x000fe200078e00ae */
[----:B------:R1:W5:Y:S01]  /*20f10*/  LDL.LU R230, [R1+0x1a8] ;  /* 0x0001a80001e67983 */ /* 0x0003620000300800 */
[----:B------:R-:W-:Y:S02]  /*20f20*/  LOP3.LUT R3, R2, 0xffff, RZ, 0xc0, !PT ;  /* 0x0000ffff02037812 */ /* 0x000fe400078ec0ff */
[----:B------:R-:W-:Y:S01]  /*20f30*/  SHF.R.U32.HI R9, RZ, 0x10, R2 ;  /* 0x00000010ff097819 */ /* 0x000fe20000011602 */
[----:B------:R1:W5:Y:S02]  /*20f40*/  LDL.LU R226, [R1+0x1a4] ;  /* 0x0001a40001e27983 */ /* 0x0003640000300800 */
[----:B------:R-:W-:Y:S01]  /*20f50*/  HMMA.16816.F32.BF16 R24, R4, R58, R24 ;  /* 0x0000003a0418723c */ /* 0x000fe20000041818 */
[----:B------:R-:W-:Y:S01]  /*20f60*/  SHF.R.U32.HI R8, RZ, 0x18, R0 ;  /* 0x00000018ff087819 */ /* 0x000fe20000011600 */
[----:B------:R1:W5:Y:S01]  /*20f70*/  LDL.LU R235, [R1+0x1a0] ;  /* 0x0001a00001eb7983 */ /* 0x0003620000300800 */
[----:B------:R-:W-:-:S02]  /*20f80*/  SHF.R.U32.HI R3, RZ, 0x8, R3 ;  /* 0x00000008ff037819 */ /* 0x000fc40000011603 */
[----:B------:R-:W-:Y:S01]  /*20f90*/  SHF.R.U32.HI R10, RZ, 0x18, R2 ;  /* 0x00000018ff0a7819 */ /* 0x000fe20000011602 */
[----:B------:R1:W5:Y:S01]  /*20fa0*/  LDL.LU R227, [R1+0x19c] ;  /* 0x00019c0001e37983 */ /* 0x0003620000300800 */
[C---:B------:R-:W-:Y:S02]  /*20fb0*/  LOP3.LUT R4, R0.reuse, 0xffff, RZ, 0xc0, !PT ;  /* 0x0000ffff00047812 */ /* 0x040fe400078ec0ff */
[----:B------:R-:W-:Y:S01]  /*20fc0*/  LOP3.LUT R7, R0, 0xff, RZ, 0xc0, !PT ;  /* 0x000000ff00077812 */ /* 0x000fe200078ec0ff */
[----:B------:R1:W5:Y:S01]  /*20fd0*/  LDL.LU R228, [R1+0x198] ;  /* 0x0001980001e47983 */ /* 0x0003620000300800 */
[----:B------:R-:W-:Y:S02]  /*20fe0*/  SHF.R.U32.HI R4, RZ, 0x8, R4 ;  /* 0x00000008ff047819 */ /* 0x000fe40000011604 */
[----:B------:R-:W-:Y:S01]  /*20ff0*/  SHF.R.U32.HI R5, RZ, 0x10, R0 ;  /* 0x00000010ff057819 */ /* 0x000fe20000011600 */
[----:B------:R1:W5:Y:S01]  /*21000*/  LDL.LU R231, [R1+0x194] ;  /* 0x0001940001e77983 */ /* 0x0003620000300800 */
[----:B------:R-:W-:-:S02]  /*21010*/  PRMT R0, R7, 0x5410, R4 ;  /* 0x0000541007007816 */ /* 0x000fc40000000004 */
[----:B------:R-:W-:Y:S01]  /*21020*/  LOP3.LUT R6, R2, 0xff, RZ, 0xc0, !PT ;  /* 0x000000ff02067812 */ /* 0x000fe200078ec0ff */
[----:B------:R1:W5:Y:S01]  /*21030*/  LDL.LU R229, [R1+0x190] ;  /* 0x0001900001e57983 */ /* 0x0003620000300800 */
[----:B------:R-:W-:Y:S02]  /*21040*/  LOP3.LUT R5, R5, 0xff, RZ, 0xc0, !PT ;  /* 0x000000ff05057812 */ /* 0x000fe400078ec0ff */
[----:B------:R-:W-:Y:S01]  /*21050*/  LOP3.LUT R4, R9, 0xff, RZ, 0xc0, !PT ;  /* 0x000000ff09047812 */ /* 0x000fe200078ec0ff */
[----:B------:R1:W5:Y:S01]  /*21060*/  LDL.LU R249, [R1+0x18c] ;  /* 0x00018c0001f97983 */ /* 0x0003620000300800 */
[----:B------:R-:W-:Y:S02]  /*21070*/  PRMT R3, R6, 0x5410, R3 ;  /* 0x0000541006037816 */ /* 0x000fe40000000003 */
[----:B------:R-:W-:Y:S01]  /*21080*/  PRMT R2, R5, 0x5410, R8 ;  /* 0x0000541005027816 */ /* 0x000fe20000000008 */
[----:B------:R1:W5:Y:S01]  /*21090*/  LDL.LU R248, [R1+0x188] ;  /* 0x0001880001f87983 */ /* 0x0003620000300800 */
[----:B------:R-:W-:-:S02]  /*210a0*/  HSET2.LE.AND R0, R0, R243, PT ;  /* 0x000000f300007233 */ /* 0x000fc40003803000 */
[----:B------:R-:W-:Y:S01]  /*210b0*/  PRMT R4, R4, 0x5410, R10 ;  /* 0x0000541004047816 */ /* 0x000fe2000000000a */
[----:B------:R1:W5:Y:S01]  /*210c0*/  LDL.LU R246, [R1+0x184] ;  /* 0x0001840001f67983 */ /* 0x0003620000300800 */
[----:B------:R-:W-:-:S03]  /*210d0*/  IMAD.MOV.U32 R39, RZ, RZ, R128 ;  /* 0x000000ffff277224 */ /* 0x000fc600078e0080 */
[----:B------:R1:W5:Y:S01]  /*210e0*/  LDL.LU R241, [R1+0x180] ;  /* 0x0001800001f17983 */ /* 0x0003620000300800 */
[----:B------:R-:W-:-:S03]  /*210f0*/  HSET2.LE.AND R3, R3, R243, PT ;  /* 0x000000f303037233 */ /* 0x000fc60003803000 */
[----:B------:R1:W5:Y:S01]  /*21100*/  LDL.LU R240, [R1+0x17c] ;  /* 0x00017c0001f07983 */ /* 0x0003620000300800 */
[--C-:B------:R-:W-:Y:S01]  /*21110*/  HSET2.LE.AND R2, R2, R243.reuse, PT ;  /* 0x000000f302027233 */ /* 0x100fe20003803000 */
[C---:B---3--:R-:W-:Y:S01]  /*21120*/  HMMA.16816.F32.BF16 R56, R124.reuse, R64, R72 ;  /* 0x000000407c38723c */ /* 0x048fe20000041848 */
[----:B------:R-:W-:Y:S01]  /*21130*/  HSET2.LE.AND R4, R4, R243, PT ;  /* 0x000000f304047233 */ /* 0x000fe20003803000 */
[----:B------:R3:W5:Y:S01]  /*21140*/  LDL.LU R237, [R1+0x178] ;  /* 0x0001780001ed7983 */ /* 0x0007620000300800 */
[----:B------:R-:W-:Y:S01]  /*21150*/  LOP3.LUT R128, R239, R0, RZ, 0xc0, !PT ;  /* 0x00000000ef807212 */ /* 0x000fe200078ec0ff */
[----:B------:R-:W-:Y:S02]  /*21160*/  FADD.FTZ R0, R201, R213 ;  /* 0x000000d5c9007221 */ /* 0x000fe40000010000 */
[----:B------:R3:W5:Y:S01]  /*21170*/  LDL.LU R236, [R1+0x174] ;  /* 0x0001740001ec7983 */ /* 0x0007620000300800 */
[----:B----4-:R-:W-:Y:S03]  /*21180*/  HMMA.16816.F32.BF16 R72, R124, R80, R84 ;  /* 0x000000507c48723c */ /* 0x010fe60000041854 */
[----:B------:R3:W5:Y:S01]  /*21190*/  LDL.LU R223, [R1+0x170] ;  /* 0x0001700001df7983 */ /* 0x0007620000300800 */
[----:B------:R-:W-:-:S03]  /*211a0*/  IMAD.MOV.U32 R36, RZ, RZ, R131 ;  /* 0x000000ffff247224 */ /* 0x000fc600078e0083 */
[----:B------:R3:W5:Y:S01]  /*211b0*/  LDL.LU R222, [R1+0x16c] ;  /* 0x00016c0001de7983 */ /* 0x0007620000300800 */
[----:B------:R-:W-:Y:S01]  /*211c0*/  IMAD.MOV.U32 R84, RZ, RZ, R37 ;  /* 0x000000ffff547224 */ /* 0x000fe200078e0025 */
[----:B------:R-:W-:Y:S01]  /*211d0*/  LOP3.LUT R131, R220, R4, RZ, 0xc0, !PT ;  /* 0x00000004dc837212 */ /* 0x000fe200078ec0ff */
[----:B------:R-:W-:Y:S01]  /*211e0*/  IMAD.MOV.U32 R37, RZ, RZ, R130 ;  /* 0x000000ffff257224 */ /* 0x000fe200078e0082 */
[----:B------:R3:W5:Y:S01]  /*211f0*/  LDL.LU R217, [R1+0x168] ;  /* 0x0001680001d97983 */ /* 0x0007620000300800 */
[----:B------:R-:W-:Y:S01]  /*21200*/  IMAD.MOV.U32 R38, RZ, RZ, R129 ;  /* 0x000000ffff267224 */ /* 0x000fe200078e0081 */
[----:B------:R-:W-:Y:S01]  /*21210*/  LOP3.LUT R129, R238, R2, RZ, 0xc0, !PT ;  /* 0x00000002ee817212 */ /* 0x000fe200078ec0ff */
[----:B------:R-:W-:Y:S01]  /*21220*/  FADD.FTZ R0, R203, R0 ;  /* 0x00000000cb007221 */ /* 0x000fe20000010000 */
[----:B------:R3:W5:Y:S01]  /*21230*/  LDL.LU R216, [R1+0x164] ;  /* 0x0001640001d87983 */ /* 0x0007620000300800 */
[----:B------:R-:W-:Y:S01]  /*21240*/  LOP3.LUT R130, R221, R3, RZ, 0xc0, !PT ;  /* 0x00000003dd827212 */ /* 0x000fe200078ec0ff */
[C---:B------:R-:W-:Y:S01]  /*21250*/  HMMA.16816.F32.BF16 R40, R124.reuse, R16, R60 ;  /* 0x000000107c28723c */ /* 0x040fe2000004183c */
[----:B------:R-:W-:Y:S01]  /*21260*/  IMAD.MOV.U32 R85, RZ, RZ, R50 ;  /* 0x000000ffff557224 */ /* 0x000fe200078e0032 */
[----:B------:R3:W5:Y:S01]  /*21270*/  LDL.LU R215, [R1+0x160] ;  /* 0x0001600001d77983 */ /* 0x0007620000300800 */
[----:B------:R-:W-:Y:S01]  /*21280*/  IMAD.MOV.U32 R86, RZ, RZ, R51 ;  /* 0x000000ffff567224 */ /* 0x000fe200078e0033 */
[----:B------:R-:W-:Y:S01]  /*21290*/  MOV R48, R251 ;  /* 0x000000fb00307202 */ /* 0x000fe20000000f00 */
[----:B------:R-:W-:Y:S01]  /*212a0*/  IMAD.MOV.U32 R87, RZ, RZ, R252 ;  /* 0x000000ffff577224 */ /* 0x000fe200078e00fc */
[----:B------:R3:W5:Y:S01]  /*212b0*/  LDL.LU R214, [R1+0x15c] ;  /* 0x00015c0001d67983 */ /* 0x0007620000300800 */
[----:B------:R-:W-:Y:S01]  /*212c0*/  HMMA.16816.F32.BF16 R60, R124, R66, R76 ;  /* 0x000000427c3c723c */ /* 0x000fe2000004184c */
[----:B------:R-:W-:-:S02]  /*212d0*/  IMAD.MOV.U32 R49, RZ, RZ, R245 ;  /* 0x000000ffff317224 */ /* 0x000fc400078e00f5 */
[----:B------:R3:W5:Y:S01]  /*212e0*/  LDL.LU R212, [R1+0x158] ;  /* 0x0001580001d47983 */ /* 0x0007620000300800 */
[----:B------:R-:W-:Y:S02]  /*212f0*/  IMAD.MOV.U32 R50, RZ, RZ, R244 ;  /* 0x000000ffff327224 */ /* 0x000fe400078e00f4 */
[----:B------:R-:W-:Y:S01]  /*21300*/  IMAD.MOV.U32 R51, RZ, RZ, R242 ;  /* 0x000000ffff337224 */ /* 0x000fe200078e00f2 */
[----:B------:R3:W5:Y:S01]  /*21310*/  LDL.LU R211, [R1+0x154] ;  /* 0x0001540001d37983 */ /* 0x0007620000300800 */
[C---:B------:R-:W-:Y:S01]  /*21320*/  HMMA.16816.F32.BF16 R76, R124.reuse, R82, R88 ;  /* 0x000000527c4c723c */ /* 0x040fe20000041858 */
[----:B------:R-:W-:Y:S02]  /*21330*/  FADD.FTZ R0, R202, R0 ;  /* 0x00000000ca007221 */ /* 0x000fe40000010000 */
[----:B------:R3:W5:Y:S03]  /*21340*/  LDL.LU R210, [R1+0x150] ;  /* 0x0001500001d27983 */ /* 0x0007660000300800 */
[C---:B-1----:R-:W-:Y:S01]  /*21350*/  HMMA.16816.F32.BF16 R88, R124.reuse, R96, R92 ;  /* 0x000000607c58723c */ /* 0x042fe2000004185c */
[----:B------:R3:W5:Y:S04]  /*21360*/  LDL.LU R209, [R1+0x14c] ;  /* 0x00014c0001d17983 */ /* 0x0007680000300800 */
[----:B------:R3:W5:Y:S01]  /*21370*/  LDL.LU R206, [R1+0x148] ;  /* 0x0001480001ce7983 */ /* 0x0007620000300800 */
[C---:B------:R-:W-:Y:S03]  /*21380*/  HMMA.16816.F32.BF16 R92, R124.reuse, R98, R104 ;  /* 0x000000627c5c723c */ /* 0x040fe60000041868 */
[----:B------:R3:W5:Y:S03]  /*21390*/  LDL.LU R204, [R1+0x144] ;  /* 0x0001440001cc7983 */ /* 0x0007660000300800 */
[C---:B------:R-:W-:Y:S01]  /*213a0*/  HMMA.16816.F32.BF16 R104, R124.reuse, R112, R108 ;  /* 0x000000707c68723c */ /* 0x040fe2000004186c */
[----:B------:R3:W5:Y:S05]  /*213b0*/  LDL.LU R174, [R1+0x140] ;  /* 0x0001400001ae7983 */ /* 0x00076a0000300800 */
[----:B------:R-:W-:Y:S01]  /*213c0*/  HMMA.16816.F32.BF16 R108, R124, R114, R120 ;  /* 0x000000727c6c723c */ /* 0x000fe20000041878 */
[----:B------:R3:W-:Y:S05]  /*213d0*/  STL [R1+0x78], R0 ;  /* 0x0000780001007387 */ /* 0x0007ea0000100800 */
[----:B------:R-:W-:Y:S06]  /*213e0*/  HMMA.16816.F32.BF16 R52, R128, R64, R184 ;  /* 0x000000408034723c */ /* 0x000fec00000418b8 */
[C---:B------:R-:W-:Y:S06]  /*213f0*/  HMMA.16816.F32.BF16 R152, R124.reuse, R164, R152 ;  /* 0x000000a47c98723c */ /* 0x040fec0000041898 */
[C---:B------:R-:W-:Y:S06]  /*21400*/  HMMA.16816.F32.BF16 R148, R124.reuse, R166, R148 ;  /* 0x000000a67c94723c */ /* 0x040fec0000041894 */
[C---:B------:R-:W-:Y:S06]  /*21410*/  HMMA.16816.F32.BF16 R144, R124.reuse, R156, R144 ;  /* 0x0000009c7c90723c */ /* 0x040fec0000041890 */
[C---:B------:R-:W-:Y:S06]  /*21420*/  HMMA.16816.F32.BF16 R140, R124.reuse, R158, R140 ;  /* 0x0000009e7c8c723c */ /* 0x040fec000004188c */
[----:B--2---:R-:W-:Y:S06]  /*21430*/  HMMA.16816.F32.BF16 R120, R124, R20, R36 ;  /* 0x000000147c78723c */ /* 0x004fec0000041824 */
[----:B------:R-:W-:Y:S06]  /*21440*/  HMMA.16816.F32.BF16 R64, R128, R66, R84 ;  /* 0x000000428040723c */ /* 0x000fec0000041854 */
        /* <DEDUP_REMOVED lines=15> */
[----:B------:R-:W-:Y:S01]  /*21540*/  IADD3 R220, P0, R12, -0x140, RZ ;  /* 0xfffffec00cdc7810 */ /* 0x000fe20007f1e0ff */
[----:B------:R-:W-:-:S03]  /*21550*/  IMAD.MOV.U32 R184, RZ, RZ, R200 ;  /* 0x000000ffffb87224 */ /* 0x000fc600078e00c8 */
[----:B---3--:R-:W-:-:S15]  /*21560*/  IADD3.X R221, R13, -0x1, RZ, P0, !PT ;  /* 0xffffffff0ddd7810 */ /* 0x008fde00007fe4ff */
[----:B------:R-:W-:-:S04]  /*21570*/  NOP ;  /* 0x0000000000007918 */ /* 0x000fc80000000000 */
.L_x_2762:
[----:B------:R-:W2:Y:S02]  /*21580*/  LDL R0, [R1+0xd8] ;  /* 0x0000d80001007983 */ /* 0x000ea40000100800 */
[----:B--2---:R-:W-:-:S13]  /*21590*/  ISETP.GT.AND P0, PT, R184, R0, PT ;  /* 0x00000000b800720c */ /* 0x004fda0003f04270 */
[----:B------:R-:W-:Y:S05]  /*215a0*/  @!P0 BRA `(.L_x_2779) ;  /* 0x0000005400b08947 */ /* 0x000fea0003800000 */
[----:B------:R-:W2:Y:S04]  /*215b0*/  LDL R0, [R1+0x7c] ;  /* 0x00007c0001007983 */ /* 0x000ea80000100800 */
[----:B------:R-:W3:Y:S01]  /*215c0*/  LDL.LU R5, [R1+0x88] ;  /* 0x0000880001057983 */ /* 0x000ee20000300800 */
[----:B------:R-:W-:Y:S02]  /*215d0*/  IMAD.MOV.U32 R139, RZ, RZ, R134 ;  /* 0x000000ffff8b7224 */ /* 0x000fe400078e0086 */
[----:B-----5:R-:W-:Y:S02]  /*215e0*/  IMAD.MOV.U32 R138, RZ, RZ, R132 ;  /* 0x000000ffff8a7224 */ /* 0x020fe400078e0084 */
[----:B------:R-:W-:Y:S02]  /*215f0*/  IMAD.MOV.U32 R137, RZ, RZ, R133 ;  /* 0x000000ffff897224 */ /* 0x000fe400078e0085 */
[----:B------:R-:W-:Y:S01]  /*21600*/  IMAD.MOV.U32 R136, RZ, RZ, R135 ;  /* 0x000000ffff887224 */ /* 0x000fe200078e0087 */
[----:B--2---:R-:W-:-:S02]  /*21610*/  ISETP.GE.AND P3, PT, R0, R223, PT ;  /* 0x000000df0000720c */ /* 0x004fc40003f66270 */
[C---:B---3--:R-:W-:Y:S01]  /*21620*/  SHF.L.U32 R3, R5.reuse, 0x3, RZ ;  /* 0x0000000305037819 */ /* 0x048fe200000006ff */
[C---:B------:R-:W-:Y:S01]  /*21630*/  IMAD R4, R5.reuse, 0x48, RZ ;  /* 0x0000004805047824 */ /* 0x040fe200078e02ff */
[----:B------:R-:W-:Y:S01]  /*21640*/  SHF.R.S32.HI R2, RZ, 0x1f, R5 ;  /* 0x0000001fff027819 */ /* 0x000fe20000011405 */
[----:B------:R-:W-:Y:S01]  /*21650*/  IMAD.WIDE.U32 R8, R5, 0x70, RZ ;  /* 0x0000007005087825 */ /* 0x000fe200078e00ff */
[----:B------:R-:W-:-:S03]  /*21660*/  SHF.R.S32.HI R6, RZ, 0x1f, R3 ;  /* 0x0000001fff067819 */ /* 0x000fc60000011403 */
[----:B------:R-:W-:Y:S01]  /*21670*/  IMAD R0, R5, 0x38, R3 ;  /* 0x0000003805007824 */ /* 0x000fe200078e0203 */
[C---:B------:R-:W-:Y:S01]  /*21680*/  SHF.L.U64.HI R6, R3.reuse, 0x1, R6 ;  /* 0x0000000103067819 */ /* 0x040fe20000010206 */
[----:B------:R-:W-:Y:S01]  /*21690*/  IMAD R2, R2, 0x70, RZ ;  /* 0x0000007002027824 */ /* 0x000fe200078e02ff */
[----:B------:R-:W-:Y:S01]  /*216a0*/  SHF.R.S32.HI R5, RZ, 0x1f, R4 ;  /* 0x0000001fff057819 */ /* 0x000fe20000011404 */
[----:B------:R-:W-:Y:S01]  /*216b0*/  STL.64 [R1+0x88], R8 ;  /* 0x0000880801007387 */ /* 0x000fe20000100a00 */
[----:B------:R-:W-:Y:S01]  /*216c0*/  IADD3 R0, R0, 0x1, RZ ;  /* 0x0000000100007810 */ /* 0x000fe20007ffe0ff */
[----:B------:R-:W-:Y:S02]  /*216d0*/  IMAD.SHL.U32 R7, R3, 0x2, RZ ;  /* 0x0000000203077824 */ /* 0x000fe400078e00ff */
[----:B------:R1:W-:Y:S01]  /*216e0*/  STL [R1+0x9c], R6 ;  /* 0x00009c0601007387 */ /* 0x0003e20000100800 */
[----:B------:R-:W-:-:S03]  /*216f0*/  SHF.R.S32.HI R3, RZ, 0x1f, R0 ;  /* 0x0000001fff037819 */ /* 0x000fc60000011400 */
[----:B------:R2:W-:Y:S01]  /*21700*/  STL [R1+0xa0], R7 ;  /* 0x0000a00701007387 */ /* 0x0005e20000100800 */
[C---:B-1----:R-:W-:Y:S02]  /*21710*/  SHF.L.U64.HI R6, R4.reuse, 0x1, R5 ;  /* 0x0000000104067819 */ /* 0x042fe40000010205 */
[----:B------:R-:W-:Y:S01]  /*21720*/  SHF.L.U32 R5, R4, 0x1, RZ ;  /* 0x0000000104057819 */ /* 0x000fe200000006ff */
[----:B------:R-:W-:Y:S01]  /*21730*/  IMAD.IADD R4, R9, 0x1, R2 ;  /* 0x0000000109047824 */ /* 0x000fe200078e0202 */
[C---:B------:R-:W-:Y:S01]  /*21740*/  SHF.L.U64.HI R2, R0.reuse, 0x1, R3 ;  /* 0x0000000100027819 */ /* 0x040fe20000010203 */
[----:B------:R2:W-:Y:S01]  /*21750*/  STL [R1+0xa4], R6 ;  /* 0x0000a40601007387 */ /* 0x0005e20000100800 */
[----:B------:R-:W-:-:S03]  /*21760*/  SHF.L.U32 R0, R0, 0x1, RZ ;  /* 0x0000000100007819 */ /* 0x000fc600000006ff */
[----:B------:R2:W-:Y:S04]  /*21770*/  STL [R1+0xa8], R5 ;  /* 0x0000a80501007387 */ /* 0x0005e80000100800 */
[----:B------:R2:W-:Y:S04]  /*21780*/  STL [R1+0x94], R4 ;  /* 0x0000940401007387 */ /* 0x0005e80000100800 */
[----:B------:R2:W-:Y:S04]  /*21790*/  STL [R1+0x90], R0 ;  /* 0x0000900001007387 */ /* 0x0005e80000100800 */
[----:B------:R2:W-:Y:S02]  /*217a0*/  STL [R1+0x98], R2 ;  /* 0x0000980201007387 */ /* 0x0005e40000100800 */
.L_x_2782:
[----:B--2---:R-:W2:Y:S01]  /*217b0*/  LDL.64 R6, [R1+0x100] ;  /* 0x0001000001067983 */ /* 0x004ea20000100a00 */
[----:B------:R-:W-:Y:S04]  /*217c0*/  DEPBAR.LE SB0, 0x0 ;  /* 0x000080000000791a */ /* 0x000fe80000000000 */
[----:B------:R-:W2:Y:S01]  /*217d0*/  LDL.64 R2, [R1+0x108] ;  /* 0x0001080001027983 */ /* 0x000ea20000100a00 */
[----:B------:R-:W-:Y:S05]  /*217e0*/  WARPSYNC.ALL ;  /* 0x0000000000007948 */ /* 0x000fea0003800000 */
[----:B------:R-:W-:Y:S01]  /*217f0*/  BAR.SYNC.DEFER_BLOCKING 0x0 ;  /* 0x0000000000007b1d */ /* 0x000fe20000010000 */
[----:B------:R-:W-:Y:S01]  /*21800*/  VIADD R238, R184, 0xffffffff ;  /* 0xffffffffb8ee7836 */ /* 0x000fe20000000000 */
[C---:B------:R-:W-:Y:S01]  /*21810*/  SHF.L.U64.HI R4, R248.reuse, 0x5, R249 ;  /* 0x00000005f8047819 */ /* 0x040fe200000102f9 */
[----:B------:R-:W-:Y:S01]  /*21820*/  IMAD.SHL.U32 R5, R248, 0x20, RZ ;  /* 0x00000020f8057824 */ /* 0x000fe200078e00ff */
[----:B------:R-:W-:Y:S02]  /*21830*/  ISETP.GE.AND P2, PT, R246, R223, PT ;  /* 0x000000dff600720c */ /* 0x000fe40003f46270 */
[----:B------:R-:W-:Y:S01]  /*21840*/  SHF.R.S32.HI R0, RZ, 0x1f, R238 ;  /* 0x0000001fff007819 */ /* 0x000fe200000114ee */
[----:B------:R-:W-:Y:S04]  /*21850*/  IMAD R4, R4, R238, RZ ;  /* 0x000000ee04047224 */ /* 0x000fe800078e02ff */
[-C--:B------:R-:W-:Y:S01]  /*21860*/  IMAD R4, R0, R5.reuse, R4 ;  /* 0x0000000500047224 */ /* 0x080fe200078e0204 */
[----:B------:R-:W-:Y:S01]  /*21870*/  @P3 STS.128 [R222+0xa000], RZ ;  /* 0x00a000ffde003388 */ /* 0x000fe20000000c00 */
[----:B------:R-:W-:Y:S01]  /*21880*/  BSSY B0, `(.L_x_2780) ;  /* 0x00000d5000007945 */ /* 0x000fe20003800000 */
[----:B------:R-:W1:Y:S01]  /*21890*/  S2R R185, SR_TID.X ;  /* 0x0000000000b97919 */ /* 0x000e620000002100 */
[----:B--2---:R-:W-:Y:S02]  /*218a0*/  IMAD.MOV.U32 R3, RZ, RZ, R7 ;  /* 0x000000ffff037224 */ /* 0x004fe400078e0007 */
[----:B-1----:R-:W-:Y:S02]  /*218b0*/  IMAD.SHL.U32 R185, R185, 0x2, RZ ;  /* 0x00000002b9b97824 */ /* 0x002fe400078e00ff */
[----:B------:R-:W-:Y:S03]  /*218c0*/  IMAD.WIDE.U32 R2, R238, R5, R2 ;  /* 0x00000005ee027225 */ /* 0x000fe600078e0002 */
[----:B------:R-:W-:Y:S01]  /*218d0*/  LOP3.LUT R185, R185, 0x6, RZ, 0xc0, !PT ;  /* 0x00000006b9b97812 */ /* 0x000fe200078ec0ff */
[----:B------:R-:W-:Y:S01]  /*218e0*/  IMAD.IADD R3, R3, 0x1, R4 ;  /* 0x0000000103037824 */ /* 0x000fe200078e0204 */
[CC--:B------:R-:W-:Y:S02]  /*218f0*/  @!P3 LEA R8, P5, R2.reuse, R240.reuse, 0x1 ;  /* 0x000000f00208b211 */ /* 0x0c0fe400078a08ff */
[C---:B------:R-:W-:Y:S02]  /*21900*/  @!P2 LEA R6, P1, R2.reuse, R240, 0x1 ;  /* 0x000000f00206a211 */ /* 0x040fe400078208ff */
[-CC-:B------:R-:W-:Y:S02]  /*21910*/  @!P3 LEA.HI.X R9, R2, R241.reuse, R3.reuse, 0x1, P5 ;  /* 0x000000f10209b211 */ /* 0x180fe400028f0c03 */
[----:B------:R-:W-:Y:S02]  /*21920*/  LEA R0, P0, R248, R2, 0x4 ;  /* 0x00000002f8007211 */ /* 0x000fe400078020ff */
[----:B------:R-:W-:Y:S01]  /*21930*/  @!P2 LEA.HI.X R7, R2, R241, R3, 0x1, P1 ;  /* 0x000000f10207a211 */ /* 0x000fe200008f0c03 */
[----:B------:R-:W-:Y:S01]  /*21940*/  @!PT LDS RZ, [RZ] ;  /* 0x00000000fffff984 */ /* 0x000fe20000000800 */
[----:B------:R-:W-:Y:S01]  /*21950*/  @!PT LDS RZ, [RZ] ;  /* 0x00000000fffff984 */ /* 0x000fe20000000800 */
[----:B------:R-:W-:Y:S01]  /*21960*/  @!PT LDS RZ, [RZ] ;  /* 0x00000000fffff984 */ /* 0x000fe20000000800 */
[----:B------:R-:W-:Y:S01]  /*21970*/  @!P3 LDGSTS.E.BYPASS.LTC128B.128 [R222+0xa000], desc[UR4][R8.64] ;  /* 0x0a00000008debfae */ /* 0x000fe2000b901d44 */
[-C--:B------:R-:W-:Y:S02]  /*21980*/  @!P3 LEA R10, P4, R0, R240.reuse, 0x1 ;  /* 0x000000f0000ab211 */ /* 0x080fe400078808ff */
[----:B------:R-:W-:Y:S01]  /*21990*/  LEA.HI.X R5, R248, R3, R249, 0x4, P0 ;  /* 0x00000003f8057211 */ /* 0x000fe200000f24f9 */
[----:B------:R-:W-:Y:S01]  /*219a0*/  @P2 STS.128 [R222+0xb000], RZ ;  /* 0x00b000ffde002388 */ /* 0x000fe20000000c00 */
[C---:B------:R-:W-:Y:S01]  /*219b0*/  @!P2 LEA R4, P0, R0.reuse, R240, 0x1 ;  /* 0x000000f00004a211 */ /* 0x040fe200078008ff */
[----:B------:R-:W-:Y:S01]  /*219c0*/  @!P3 IMAD.MOV.U32 R2, RZ, RZ, R10 ;  /* 0x000000ffff02b224 */ /* 0x000fe200078e000a */
[CCC-:B------:R-:W-:Y:S01]  /*219d0*/  @!P3 LEA.HI.X R3, R0.reuse, R241.reuse, R5.reuse, 0x1, P4 ;  /* 0x000000f10003b211 */ /* 0x1c0fe200020f0c05 */
[----:B------:R-:W-:Y:S01]  /*219e0*/  @!PT LDS RZ, [RZ] ;  /* 0x00000000fffff984 */ /* 0x000fe20000000800 */
[----:B------:R-:W-:Y:S01]  /*219f0*/  @!PT LDS RZ, [RZ] ;  /* 0x00000000fffff984 */ /* 0x000fe20000000800 */
[----:B------:R-:W-:Y:S01]  /*21a00*/  @!PT LDS RZ, [RZ] ;  /* 0x00000000fffff984 */ /* 0x000fe20000000800 */
[----:B------:R-:W-:Y:S01]  /*21a10*/  @!P2 LDGSTS.E.BYPASS.LTC128B.128 [R222+0xb000], desc[UR4][R6.64+0x80] ;  /* 0x0b00008006deafae */ /* 0x000fe2000b901d44 */
[----:B------:R-:W-:Y:S03]  /*21a20*/  @!P2 LEA.HI.X R5, R0, R241, R5, 0x1, P0 ;  /* 0x000000f10005a211 */ /* 0x000fe600000f0c05 */
        /* <DEDUP_REMOVED lines=13> */
[----:B------:R-:W4:Y:S01]  /*21b00*/  LDSM.16.M88.4 R132, [R174+0x8800] ;  /* 0x00880000ae84783b */ /* 0x000f220000000200 */
[----:B-1----:R-:W-:Y:S03]  /*21b10*/  IMAD R2, R238, 0x20, R185 ;  /* 0x00000020ee027824 */ /* 0x002fe600078e02b9 */
[----:B------:R-:W0:Y:S01]  /*21b20*/  LDGDEPBAR ;  /* 0x00000000000079af */ /* 0x000e220000000000 */
[--C-:B------:R-:W-:Y:S03]  /*21b30*/  IMAD.IADD R0, R229, 0x1, -R2.reuse ;  /* 0x00000001e5007824 */ /* 0x100fe600078e0a02 */
[----:B------:R-:W-:Y:S04]  /*21b40*/  LDSM.16.M88.4 R176, [R206] ;  /* 0x00000000ceb0783b */ /* 0x000fe80000000200 */
[----:B------:R-:W-:Y:S01]  /*21b50*/  LDSM.16.M88.4 R180, [R206+0x2000] ;  /* 0x00200000ceb4783b */ /* 0x000fe20000000200 */
[----:B------:R-:W-:Y:S01]  /*21b60*/  IABS R3, R0 ;  /* 0x0000000000037213 */ /* 0x000fe20000000000 */
[-C--:B--2---:R-:W-:Y:S06]  /*21b70*/  HMMA.16816.F32.BF16 R4, R32, R16.reuse, RZ ;  /* 0x000000102004723c */ /* 0x084fec00000418ff */
[C---:B---3--:R-:W-:Y:S06]  /*21b80*/  HMMA.16816.F32.BF16 R8, R28.reuse, R16, RZ ;  /* 0x000000101c08723c */ /* 0x048fec00000418ff */
[-C--:B------:R-:W-:Y:S06]  /*21b90*/  HMMA.16816.F32.BF16 R12, R28, R18.reuse, RZ ;  /* 0x000000121c0c723c */ /* 0x080fec00000418ff */
[C---:B------:R-:W-:Y:S06]  /*21ba0*/  HMMA.16816.F32.BF16 R16, R32.reuse, R18, RZ ;  /* 0x000000122010723c */ /* 0x040fec00000418ff */
[-C--:B----4-:R-:W-:Y:S06]  /*21bb0*/  HMMA.16816.F32.BF16 R20, R32, R132.reuse, RZ ;  /* 0x000000842014723c */ /* 0x090fec00000418ff */
        /* <DEDUP_REMOVED lines=14> */
[----:B------:R-:W-:Y:S04]  /*21ca0*/  LDSM.16.M88.4 R132, [R212] ;  /* 0x00000000d484783b */ /* 0x000fe80000000200 */
        /* <DEDUP_REMOVED lines=11> */
[----:B------:R-:W-:Y:S04]  /*21d60*/  LDSM.16.M88.4 R132, [R211] ;  /* 0x00000000d384783b */ /* 0x000fe80000000200 */
        /* <DEDUP_REMOVED lines=11> */
[----:B------:R-:W-:Y:S04]  /*21e20*/  LDSM.16.M88.4 R132, [R204+0x4000] ;  /* 0x00400000cc84783b */ /* 0x000fe80000000200 */
        /* <DEDUP_REMOVED lines=46> */
[-C--:B------:R-:W-:Y:S01]  /*22110*/  HMMA.16816.F32.BF16 R28, R180, R178.reuse, R28 ;  /* 0x000000b2b41c723c */ /* 0x080fe2000004181c */
[----:B------:R-:W2:Y:S04]  /*22120*/  LDL R180, [R1+0xd8] ;  /* 0x0000d80001b47983 */ /* 0x000ea80000100800 */
[--C-:B------:R-:W-:Y:S01]  /*22130*/  IMAD.IADD R176, R231, 0x1, -R2.reuse ;  /* 0x00000001e7b07824 */ /* 0x100fe200078e0a02 */
[----:B------:R-:W-:Y:S05]  /*22140*/  HMMA.16816.F32.BF16 R32, R132, R178, R32 ;  /* 0x000000b28420723c */ /* 0x000fea0000041820 */
[----:B------:R-:W-:Y:S01]  /*22150*/  IABS R0, R176 ;  /* 0x000000b000007213 */ /* 0x000fe20000000000 */
[----:B------:R-:W-:Y:S01]  /*22160*/  IMAD.IADD R177, R228, 0x1, -R2 ;  /* 0x00000001e4b17824 */ /* 0x000fe200078e0a02 */
[----:B------:R-:W-:Y:S04]  /*22170*/  I2FP.F32.S32 R176, R3 ;  /* 0x0000000300b07245 */ /* 0x000fe80000201400 */
[----:B------:R-:W-:Y:S01]  /*22180*/  I2FP.F32.S32 R3, R0 ;  /* 0x0000000000037245 */ /* 0x000fe20000201400 */
[----:B------:R-:W-:Y:S02]  /*22190*/  VIADD R0, R2, 0x1 ;  /* 0x0000000102007836 */ /* 0x000fe40000000000 */
[-C--:B------:R-:W-:Y:S02]  /*221a0*/  FFMA.FTZ R4, R176, -R219.reuse, R4 ;  /* 0x800000dbb0047223 */ /* 0x080fe40000010004 */
[----:B------:R-:W-:Y:S01]  /*221b0*/  FFMA.FTZ R6, R3, -R219, R6 ;  /* 0x800000db03067223 */ /* 0x000fe20000010006 */
[----:B------:R-:W-:Y:S05]  /*221c0*/  IMAD.IADD R3, R229, 0x1, -R0 ;  /* 0x00000001e5037824 */ /* 0x000fea00078e0a00 */
[----:B------:R-:W-:Y:S02]  /*221d0*/  IABS R176, R3 ;  /* 0x0000000300b07213 */ /* 0x000fe40000000000 */
[----:B------:R-:W-:Y:S01]  /*221e0*/  IABS R3, R177 ;  /* 0x000000b100037213 */ /* 0x000fe20000000000 */
[----:B------:R-:W-:Y:S01]  /*221f0*/  IMAD.IADD R177, R230, 0x1, -R2 ;  /* 0x00000001e6b17824 */ /* 0x000fe200078e0a02 */
[----:B------:R-:W-:Y:S02]  /*22200*/  I2FP.F32.S32 R176, R176 ;  /* 0x000000b000b07245 */ /* 0x000fe40000201400 */
[----:B------:R-:W-:Y:S03]  /*22210*/  I2FP.F32.S32 R3, R3 ;  /* 0x0000000300037245 */ /* 0x000fe60000201400 */
[-C--:B------:R-:W-:Y:S02]  /*22220*/  FFMA.FTZ R5, R176, -R219.reuse, R5 ;  /* 0x800000dbb0057223 */ /* 0x080fe40000010005 */
[----:B------:R-:W-:Y:S01]  /*22230*/  FFMA.FTZ R8, R3, -R219, R8 ;  /* 0x800000db03087223 */ /* 0x000fe20000010008 */
[----:B------:R-:W-:Y:S05]  /*22240*/  IMAD.IADD R3, R231, 0x1, -R0 ;  /* 0x00000001e7037824 */ /* 0x000fea00078e0a00 */
[----:B------:R-:W-:Y:S02]  /*22250*/  IABS R176, R3 ;  /* 0x0000000300b07213 */ /* 0x000fe40000000000 */
[----:B------:R-:W-:Y:S02]  /*22260*/  IABS R3, R177 ;  /* 0x000000b100037213 */ /* 0x000fe40000000000 */
[----:B------:R-:W-:Y:S02]  /*22270*/  I2FP.F32.S32 R176, R176 ;  /* 0x000000b000b07245 */ /* 0x000fe40000201400 */
[----:B------:R-:W-:Y:S03]  /*22280*/  I2FP.F32.S32 R3, R3 ;  /* 0x0000000300037245 */ /* 0x000fe60000201400 */
[-C--:B------:R-:W-:Y:S02]  /*22290*/  FFMA.FTZ R7, R176, -R219.reuse, R7 ;  /* 0x800000dbb0077223 */ /* 0x080fe40000010007 */
[----:B------:R-:W-:Y:S01]  /*222a0*/  FFMA.FTZ R10, R3, -R219, R10 ;  /* 0x800000db030a7223 */ /* 0x000fe2000001000a */
[----:B--2---:R-:W-:Y:S11]  /*222b0*/  ISETP.GT.AND P0, PT, R238, R180, PT ;  /* 0x000000b4ee00720c */ /* 0x004ff60003f04270 */
[----:B------:R-:W-:Y:S02]  /*222c0*/  @!UPT UIADD3 URZ, URZ, URZ, URZ ;  /* 0x0000003f3f3ff290 */ /* 0x000fe4000fffe03f */
[----:B------:R-:W-:Y:S05]  /*222d0*/  @!P0 BRA `(.L_x_2781) ;  /* 0x0000000000bc8947 */ /* 0x000fea0003800000 */
[----:B------:R-:W2:Y:S01]  /*222e0*/  LDL R183, [R1+0x118] ;  /* 0x0001180001b77983 */ /* 0x000ea20000100800 */
[----:B------:R-:W-:Y:S03]  /*222f0*/  VIADD R3, R184, 0xfffffffe ;  /* 0xfffffffeb8037836 */ /* 0x000fe60000000000 */
[----:B------:R-:W3:Y:S02]  /*22300*/  LDL R185, [R1+0x7c] ;  /* 0x00007c0001b97983 */ /* 0x000ee40000100800 */
[----:B------:R-:W-:Y:S02]  /*22310*/  SHF.R.S32.HI R132, RZ, 0x1f, R3 ;  /* 0x0000001fff847819 */ /* 0x000fe40000011403 */
[----:B------:R-:W4:Y:S04]  /*22320*/  LDL R182, [R1+0xe0] ;  /* 0x0000e00001b67983 */ /* 0x000f280000100800 */
[----:B------:R-:W5:Y:S04]  /*22330*/  LDL.64 R188, [R1+0xf8] ;  /* 0x0000f80001bc7983 */ /* 0x000f680000100a00 */
[----:B------:R-:W5:Y:S04]  /*22340*/  LDL.64 R186, [R1+0x120] ;  /* 0x0001200001ba7983 */ /* 0x000f680000100a00 */
[----:B------:R-:W5:Y:S04]  /*22350*/  LDL R181, [R1+0x110] ;  /* 0x0001100001b57983 */ /* 0x000f680000100800 */
[----:B------:R-:W5:Y:S01]  /*22360*/  LDL R180, [R1+0x114] ;  /* 0x0001140001b47983 */ /* 0x000f620000100800 */
[----:B--2---:R-:W-:Y:S01]  /*22370*/  IMAD R135, R183, R3, RZ ;  /* 0x00000003b7877224 */ /* 0x004fe200078e02ff */
[----:B---3--:R-:W-:Y:S03]  /*22380*/  ISETP.GE.AND P3, PT, R185, R223, PT ;  /* 0x000000dfb900720c */ /* 0x008fe60003f66270 */
[-C--:B----4-:R-:W-:Y:S02]  /*22390*/  IMAD R135, R132, R182.reuse, R135 ;  /* 0x000000b684877224 */ /* 0x090fe400078e0287 */
[----:B-----5:R-:W-:Y:S02]  /*223a0*/  IMAD.MOV.U32 R133, RZ, RZ, R189 ;  /* 0x000000ffff857224 */ /* 0x020fe400078e00bd */
[----:B------:R-:W-:Y:S06]  /*223b0*/  IMAD.MOV.U32 R132, RZ, RZ, R186 ;  /* 0x000000ffff847224 */ /* 0x000fec00078e00ba */
[----:B------:R1:W-:Y:S01]  /*223c0*/  @P3 STS.128 [R222+0x8000], RZ ;  /* 0x008000ffde003388 */ /* 0x0003e20000000c00 */
[----:B------:R-:W-:Y:S04]  /*223d0*/  IMAD.WIDE.U32 R132, R3, R182, R132 ;  /* 0x000000b603847225 */ /* 0x000fe800078e0084 */
[----:B------:R-:W-:Y:S01]  /*223e0*/  IMAD.IADD R3, R133, 0x1, R135 ;  /* 0x0000000185037824 */ /* 0x000fe200078e0287 */
[CC--:B------:R-:W-:Y:S04]  /*223f0*/  @!P3 LEA R134, P0, R132.reuse, R236.reuse, 0x1 ;  /* 0x000000ec8486b211 */ /* 0x0c0fe800078008ff */
[CCC-:B------:R-:W-:Y:S05]  /*22400*/  @!P3 LEA.HI.X R135, R132.reuse, R237.reuse, R3.reuse, 0x1, P0 ;  /* 0x000000ed8487b211 */ /* 0x1c0fea00000f0c03 */
[----:B------:R-:W-:Y:S01]  /*22410*/  @!PT LDS RZ, [RZ] ;  /* 0x00000000fffff984 */ /* 0x000fe20000000800 */
[----:B------:R-:W-:Y:S01]  /*22420*/  @!PT LDS RZ, [RZ] ;  /* 0x00000000fffff984 */ /* 0x000fe20000000800 */
[----:B------:R-:W-:Y:S01]  /*22430*/  @!PT LDS RZ, [RZ] ;  /* 0x00000000fffff984 */ /* 0x000fe20000000800 */
[----:B------:R2:W-:Y:S04]  /*22440*/  @!P3 LDGSTS.E.BYPASS.LTC128B.128 [R222+0x8000], desc[UR4][R134.64] ;  /* 0x0800000086debfae */ /* 0x0005e8000b901d44 */
[----:B------:R1:W-:Y:S01]  /*22450*/  @P2 STS.128 [R222+0x9000], RZ ;  /* 0x009000ffde002388 */ /* 0x0003e20000000c00 */
[C---:B--2---:R-:W-:Y:S04]  /*22460*/  @!P2 LEA R134, P0, R132.reuse, R236, 0x1 ;  /* 0x000000ec8486a211 */ /* 0x044fe800078008ff */
[-CC-:B------:R-:W-:Y:S02]  /*22470*/  @!P2 LEA.HI.X R135, R132, R237.reuse, R3.reuse, 0x1, P0 ;  /* 0x000000ed8487a211 */ /* 0x180fe400000f0c03 */
[----:B------:R-:W-:Y:S03]  /*22480*/  IADD3 R132, P1, R181, R132, RZ ;  /* 0x00000084b5847210 */ /* 0x000fe60007f3e0ff */
[----:B------:R-:W-:Y:S01]  /*22490*/  @!PT LDS RZ, [RZ] ;  /* 0x00000000fffff984 */ /* 0x000fe20000000800 */
[----:B------:R-:W-:Y:S01]  /*224a0*/  @!PT LDS RZ, [RZ] ;  /* 0x00000000fffff984 */ /* 0x000fe20000000800 */
[----:B------:R-:W-:Y:S01]  /*224b0*/  @!PT LDS RZ, [RZ] ;  /* 0x00000000fffff984 */ /* 0x000fe20000000800 */
[----:B------:R2:W-:Y:S02]  /*224c0*/  @!P2 LDGSTS.E.BYPASS.LTC128B.128 [R222+0x9000], desc[UR4][R134.64+0x80] ;  /* 0x0900008086deafae */ /* 0x0005e4000b901d44 */
[----:B------:R-:W-:Y:S02]  /*224d0*/  IMAD.X R3, R180, 0x1, R3, P1 ;  /* 0x00000001b4037824 */ /* 0x000fe400008e0603 */
[----:B------:R1:W-:Y:S01]  /*224e0*/  @P3 STS.128 [R222+0x8800], RZ ;  /* 0x008800ffde003388 */ /* 0x0003e20000000c00 */
[CC--:B--2---:R-:W-:Y:S04]  /*224f0*/  @!P3 LEA R134, P0, R132.reuse, R236.reuse, 0x1 ;  /* 0x000000ec8486b211 */ /* 0x0c4fe800078008ff */
[CCC-:B------:R-:W-:Y:S05]  /*22500*/  @!P3 LEA.HI.X R135, R132.reuse, R237.reuse, R3.reuse, 0x1, P0 ;  /* 0x000000ed8487b211 */ /* 0x1c0fea00000f0c03 */
        /* <DEDUP_REMOVED lines=11> */
[----:B------:R-:W0:Y:S02]  /*225c0*/  LDGDEPBAR ;  /* 0x00000000000079af */ /* 0x000e240000000000 */
.L_x_2781:
[----:B------:R-:W-:Y:S05]  /*225d0*/  BSYNC B0 ;  /* 0x0000000000007941 */ /* 0x000fea0003800000 */
.L_x_2780:
[----:B------:R-:W-:Y:S01]  /*225e0*/  ISETP.GE.AND P6, PT, R0, R227, PT ;  /* 0x000000e30000720c */ /* 0x000fe20003fc6270 */
[--C-:B------:R-:W-:Y:S01]  /*225f0*/  IMAD.IADD R3, R228, 0x1, -R0.reuse ;  /* 0x00000001e4037824 */ /* 0x100fe200078e0a00 */
[C---:B------:R-:W-:Y:S01]  /*22600*/  ISETP.GE.AND P5, PT, R0.reuse, R226, PT ;  /* 0x000000e20000720c */ /* 0x040fe20003fa6270 */
[----:B------:R-:W2:Y:S01]  /*22610*/  LDL R192, [R1+0x128] ;  /* 0x0001280001c07983 */ /* 0x000ea20000100800 */
[----:B------:R-:W-:Y:S01]  /*22620*/  ISETP.GE.AND P1, PT, R0, R225, PT ;  /* 0x000000e10000720c */ /* 0x000fe20003f26270 */
[----:B------:R-:W-:Y:S01]  /*22630*/  VIADD R133, R2, 0x8 ;  /* 0x0000000802857836 */ /* 0x000fe20000000000 */
[----:B------:R-:W-:Y:S01]  /*22640*/  ISETP.GE.AND P0, PT, R0, R224, PT ;  /* 0x000000e00000720c */ /* 0x000fe20003f06270 */
[----:B------:R-:W3:Y:S01]  /*22650*/  LDL.64 R196, [R1+0xe8] ;  /* 0x0000e80001c47983 */ /* 0x000ee20000100a00 */
[----:B------:R-:W-:Y:S01]  /*22660*/  IABS R177, R3 ;  /* 0x0000000300b17213 */ /* 0x000fe20000000000 */
[----:B-1----:R-:W-:Y:S01]  /*22670*/  IMAD.IADD R134, R230, 0x1, -R0 ;  /* 0x00000001e6867824 */ /* 0x002fe200078e0a00 */
[----:B------:R-:W-:Y:S01]  /*22680*/  ISETP.GE.OR P6, PT, R0, R235, !P6 ;  /* 0x000000eb0000720c */ /* 0x000fe200077c6670 */
[--C-:B------:R-:W-:Y:S01]  /*22690*/  IMAD.IADD R3, R228, 0x1, -R133.reuse ;  /* 0x00000001e4037824 */ /* 0x100fe200078e0a85 */
[----:B------:R-:W-:Y:S01]  /*226a0*/  ISETP.GE.OR P5, PT, R0, R234, !P5 ;  /* 0x000000ea0000720c */ /* 0x000fe20006fa6670 */
[----:B------:R-:W-:Y:S01]  /*226b0*/  VIADD R132, R2, 0x9 ;  /* 0x0000000902847836 */ /* 0x000fe20000000000 */
[C---:B------:R-:W-:Y:S02]  /*226c0*/  ISETP.GE.OR P1, PT, R0.reuse, R233, !P1 ;  /* 0x000000e90000720c */ /* 0x040fe40004f26670 */
[----:B------:R-:W-:Y:S01]  /*226d0*/  ISETP.GE.OR P0, PT, R0, R232, !P0 ;  /* 0x000000e80000720c */ /* 0x000fe20004706670 */
[----:B------:R-:W-:Y:S01]  /*226e0*/  IMAD.IADD R0, R230, 0x1, -R133 ;  /* 0x00000001e6007824 */ /* 0x000fe200078e0a85 */
[----:B------:R-:W-:Y:S01]  /*226f0*/  IABS R178, R134 ;  /* 0x0000008600b27213 */ /* 0x000fe20000000000 */
[----:B------:R-:W-:Y:S01]  /*22700*/  IMAD.IADD R135, R228, 0x1, -R132 ;  /* 0x00000001e4877824 */ /* 0x000fe200078e0a84 */
[----:B------:R-:W-:Y:S02]  /*22710*/  IABS R134, R3 ;  /* 0x0000000300867213 */ /* 0x000fe40000000000 */
[----:B------:R-:W-:Y:S02]  /*22720*/  IABS R3, R0 ;  /* 0x0000000000037213 */ /* 0x000fe40000000000 */
[C---:B------:R-:W-:Y:S01]  /*22730*/  ISETP.GE.AND P4, PT, R2.reuse, R227, PT ;  /* 0x000000e30200720c */ /* 0x040fe20003f86270 */
[----:B------:R-:W4:Y:S01]  /*22740*/  LD.E R0, desc[UR4][R172.64+0xdc] ;  /* 0x0000dc04ac007980 */ /* 0x000f22000c101900 */
[----:B------:R-:W-:Y:S01]  /*22750*/  ISETP.GE.AND P2, PT, R2, R226, PT ;  /* 0x000000e20200720c */ /* 0x000fe20003f46270 */
[----:B------:R-:W-:Y:S01]  /*22760*/  IMAD.MOV.U32 R176, RZ, RZ, R134 ;  /* 0x000000ffffb07224 */ /* 0x000fe200078e0086 */
[----:B------:R-:W-:Y:S01]  /*22770*/  IABS R134, R135 ;  /* 0x0000008700867213 */ /* 0x000fe20000000000 */
[----:B------:R-:W-:Y:S01]  /*22780*/  IMAD.MOV.U32 R135, RZ, RZ, R3 ;  /* 0x000000ffff877224 */ /* 0x000fe200078e0003 */
[----:B------:R-:W-:Y:S01]  /*22790*/  I2FP.F32.S32 R177, R177 ;  /* 0x000000b100b17245 */ /* 0x000fe20000201400 */
[----:B------:R-:W-:Y:S01]  /*227a0*/  IMAD.IADD R3, R230, 0x1, -R132 ;  /* 0x00000001e6037824 */ /* 0x000fe200078e0a84 */
[----:B------:R-:W-:Y:S02]  /*227b0*/  I2FP.F32.S32 R178, R178 ;  /* 0x000000b200b27245 */ /* 0x000fe40000201400 */
[C---:B------:R-:W-:Y:S01]  /*227c0*/  ISETP.GE.OR P4, PT, R2.reuse, R235, !P4 ;  /* 0x000000eb0200720c */ /* 0x040fe20006786670 */
[-C--:B------:R-:W-:Y:S01]  /*227d0*/  FFMA.FTZ R9, R177, -R219.reuse, R9 ;  /* 0x800000dbb1097223 */ /* 0x080fe20000010009 */
[----:B------:R-:W-:Y:S01]  /*227e0*/  ISETP.GE.OR P2, PT, R2, R234, !P2 ;  /* 0x000000ea0200720c */ /* 0x000fe20005746670 */
[----:B------:R-:W-:Y:S01]  /*227f0*/  FFMA.FTZ R11, R178, -R219, R11 ;  /* 0x800000dbb20b7223 */ /* 0x000fe2000001000b */
[----:B------:R-:W-:Y:S02]  /*22800*/  IABS R3, R3 ;  /* 0x0000000300037213 */ /* 0x000fe40000000000 */
[----:B------:R-:W-:Y:S02]  /*22810*/  FSEL R177, R4, -INF , !P4 ;  /* 0xff80000004b17808 */ /* 0x000fe40006000000 */
[----:B------:R-:W-:Y:S01]  /*22820*/  FSEL R178, R6, -INF , !P2 ;  /* 0xff80000006b27808 */ /* 0x000fe20005000000 */
[----:B------:R-:W-:Y:S01]  /*22830*/  IMAD.IADD R6, R229, 0x1, -R133 ;  /* 0x00000001e5067824 */ /* 0x000fe200078e0a85 */
[----:B------:R-:W-:Y:S02]  /*22840*/  I2FP.F32.S32 R3, R3 ;  /* 0x0000000300037245 */ /* 0x000fe40000201400 */
[C---:B------:R-:W-:Y:S02]  /*22850*/  ISETP.GE.AND P4, PT, R2.reuse, R225, PT ;  /* 0x000000e10200720c */ /* 0x040fe40003f86270 */
[C---:B------:R-:W-:Y:S01]  /*22860*/  ISETP.GE.AND P2, PT, R2.reuse, R224, PT ;  /* 0x000000e00200720c */ /* 0x040fe20003f46270 */
[----:B------:R-:W-:Y:S01]  /*22870*/  FFMA.FTZ R15, R3, -R219, R15 ;  /* 0x800000db030f7223 */ /* 0x000fe2000001000f */
[----:B------:R-:W-:Y:S01]  /*22880*/  I2FP.F32.S32 R176, R176 ;  /* 0x000000b000b07245 */ /* 0x000fe20000201400 */
[C---:B------:R-:W-:Y:S01]  /*22890*/  VIADD R3, R2.reuse, 0x10 ;  /* 0x0000001002037836 */ /* 0x040fe20000000000 */
[C---:B------:R-:W-:Y:S02]  /*228a0*/  ISETP.GE.OR P4, PT, R2.reuse, R233, !P4 ;  /* 0x000000e90200720c */ /* 0x040fe40006786670 */
[----:B------:R-:W-:Y:S01]  /*228b0*/  ISETP.GE.OR P2, PT, R2, R232, !P2 ;  /* 0x000000e80200720c */ /* 0x000fe20005746670 */
[----:B------:R-:W-:Y:S01]  /*228c0*/  FFMA.FTZ R12, R176, -R219, R12 ;  /* 0x800000dbb00c7223 */ /* 0x000fe2000001000c */
[----:B------:R-:W-:Y:S01]  /*228d0*/  I2FP.F32.S32 R135, R135 ;  /* 0x0000008700877245 */ /* 0x000fe20000201400 */
[----:B------:R-:W-:Y:S01]  /*228e0*/  IMAD.IADD R4, R229, 0x1, -R3 ;  /* 0x00000001e5047824 */ /* 0x000fe200078e0a03 */
[----:B------:R-:W-:Y:S01]  /*228f0*/  FSEL R179, R5, -INF , !P6 ;  /* 0xff80000005b37808 */ /* 0x000fe20007000000 */
[----:B------:R-:W-:Y:S01]  /*22900*/  IMAD.IADD R5, R229, 0x1, -R132 ;  /* 0x00000001e5057824 */ /* 0x000fe200078e0a84 */
[----:B------:R-:W-:Y:S01]  /*22910*/  FSEL R181, R7, -INF , !P5 ;  /* 0xff80000007b57808 */ /* 0x000fe20006800000 */
[----:B------:R-:W-:Y:S01]  /*22920*/  FFMA.FTZ R14, R135, -R219, R14 ;  /* 0x800000db870e7223 */ /* 0x000fe2000001000e */
[C---:B------:R-:W-:Y:S02]  /*22930*/  ISETP.GE.AND P6, PT, R133.reuse, R225, PT ;  /* 0x000000e18500720c */ /* 0x040fe40003fc6270 */
[----:B------:R-:W-:Y:S02]  /*22940*/  ISETP.GE.AND P5, PT, R133, R224, PT ;  /* 0x000000e08500720c */ /* 0x000fe40003fa6270 */
[----:B------:R-:W-:Y:S02]  /*22950*/  FSEL R176, R8, -INF , !P4 ;  /* 0xff80000008b07808 */ /* 0x000fe40006000000 */
[----:B------:R-:W-:Y:S02]  /*22960*/  FSEL R10, R10, -INF , !P2 ;  /* 0xff8000000a0a7808 */ /* 0x000fe40005000000 */
[----:B------:R-:W-:Y:S02]  /*22970*/  FSEL R185, R9, -INF , !P1 ;  /* 0xff80000009b97808 */ /* 0x000fe40004800000 */
[C---:B------:R-:W-:Y:S02]  /*22980*/  ISETP.GE.AND P4, PT, R133.reuse, R227, PT ;  /* 0x000000e38500720c */ /* 0x040fe40003f86270 */
        /* <DEDUP_REMOVED lines=9> */
[----:B------:R-:W-:Y:S01]  /*22a20*/  IABS R4, R4 ;  /* 0x0000000400047213 */ /* 0x000fe20000000000 */
[--C-:B------:R-:W-:Y:S01]  /*22a30*/  IMAD.IADD R9, R228, 0x1, -R3.reuse ;  /* 0x00000001e4097824 */ /* 0x100fe200078e0a03 */
[----:B------:R-:W-:Y:S02]  /*22a40*/  FSEL R186, R11, -INF , !P0 ;  /* 0xff8000000bba7808 */ /* 0x000fe40004000000 */
[----:B------:R-:W-:Y:S02]  /*22a50*/  FSEL R180, R12, -INF , !P6 ;  /* 0xff8000000cb47808 */ /* 0x000fe40007000000 */
[----:B------:R-:W-:Y:S02]  /*22a60*/  FSEL R14, R14, -INF , !P5 ;  /* 0xff8000000e0e7808 */ /* 0x000fe40006800000 */
[C---:B------:R-:W-:Y:S02]  /*22a70*/  ISETP.GE.AND P1, PT, R132.reuse, R225, PT ;  /* 0x000000e18400720c */ /* 0x040fe40003f26270 */
[C---:B------:R-:W-:Y:S02]  /*22a80*/  ISETP.GE.AND P0, PT, R132.reuse, R224, PT ;  /* 0x000000e08400720c */ /* 0x040fe40003f06270 */
[C---:B------:R-:W-:Y:S02]  /*22a90*/  ISETP.GE.AND P6, PT, R132.reuse, R227, PT ;  /* 0x000000e38400720c */ /* 0x040fe40003fc6270 */
[C---:B------:R-:W-:Y:S02]  /*22aa0*/  ISETP.GE.AND P5, PT, R132.reuse, R226, PT ;  /* 0x000000e28400720c */ /* 0x040fe40003fa6270 */
[----:B------:R-:W-:Y:S02]  /*22ab0*/  IABS R6, R133 ;  /* 0x0000008500067213 */ /* 0x000fe40000000000 */
[----:B------:R-:W-:Y:S02]  /*22ac0*/  I2FP.F32.S32 R5, R5 ;  /* 0x0000000500057245 */ /* 0x000fe40000201400 */
[----:B------:R-:W-:Y:S02]  /*22ad0*/  I2FP.F32.S32 R4, R4 ;  /* 0x0000000400047245 */ /* 0x000fe40000201400 */
[C---:B------:R-:W-:Y:S01]  /*22ae0*/  ISETP.GE.OR P1, PT, R132.reuse, R233, !P1 ;  /* 0x000000e98400720c */ /* 0x040fe20004f26670 */
[-C--:B------:R-:W-:Y:S01]  /*22af0*/  FFMA.FTZ R16, R5, -R219.reuse, R16 ;  /* 0x800000db05107223 */ /* 0x080fe20000010010 */
[----:B------:R-:W-:Y:S01]  /*22b00*/  ISETP.GE.OR P0, PT, R132, R232, !P0 ;  /* 0x000000e88400720c */ /* 0x000fe20004706670 */
[----:B------:R-:W-:Y:S01]  /*22b10*/  FFMA.FTZ R20, R4, -R219, R20 ;  /* 0x800000db04147223 */ /* 0x000fe20000010014 */
[----:B------:R-:W-:Y:S01]  /*22b20*/  ISETP.GE.OR P6, PT, R132, R235, !P6 ;  /* 0x000000eb8400720c */ /* 0x000fe200077c6670 */
[----:B------:R-:W-:Y:S01]  /*22b30*/  VIADD R4, R2, 0x11 ;  /* 0x0000001102047836 */ /* 0x000fe20000000000 */
[----:B------:R-:W-:Y:S01]  /*22b40*/  ISETP.GE.OR P5, PT, R132, R234, !P5 ;  /* 0x000000ea8400720c */ /* 0x000fe20006fa6670 */
[C---:B------:R-:W-:Y:S01]  /*22b50*/  IMAD.IADD R132, R231.reuse, 0x1, -R132 ;  /* 0x00000001e7847824 */ /* 0x040fe200078e0a84 */
[----:B------:R-:W-:Y:S01]  /*22b60*/  I2FP.F32.S32 R6, R6 ;  /* 0x0000000600067245 */ /* 0x000fe20000201400 */
[----:B------:R-:W-:Y:S01]  /*22b70*/  IMAD.IADD R5, R231, 0x1, -R3 ;  /* 0x00000001e7057824 */ /* 0x000fe200078e0a03 */
[----:B------:R-:W-:Y:S02]  /*22b80*/  I2FP.F32.S32 R134, R134 ;  /* 0x0000008600867245 */ /* 0x000fe40000201400 */
[----:B------:R-:W-:Y:S01]  /*22b90*/  IABS R8, R132 ;  /* 0x0000008400087213 */ /* 0x000fe20000000000 */
[----:B------:R-:W-:Y:S01]  /*22ba0*/  FFMA.FTZ R18, R6, -R219, R18 ;  /* 0x800000db06127223 */ /* 0x000fe20000010012 */
[----:B------:R-:W-:Y:S01]  /*22bb0*/  IABS R11, R5 ;  /* 0x00000005000b7213 */ /* 0x000fe20000000000 */
[--C-:B------:R-:W-:Y:S01]  /*22bc0*/  IMAD.IADD R6, R229, 0x1, -R4.reuse ;  /* 0x00000001e5067824 */ /* 0x100fe200078e0a04 */
[----:B------:R-:W-:Y:S01]  /*22bd0*/  I2FP.F32.S32 R8, R8 ;  /* 0x0000000800087245 */ /* 0x000fe20000201400 */
[----:B------:R-:W-:Y:S01]  /*22be0*/  FFMA.FTZ R13, R134, -R219, R13 ;  /* 0x800000db860d7223 */ /* 0x000fe2000001000d */
[----:B------:R-:W-:Y:S02]  /*22bf0*/  I2FP.F32.S32 R7, R7 ;  /* 0x0000000700077245 */ /* 0x000fe40000201400 */
[----:B------:R-:W-:Y:S01]  /*22c00*/  IABS R5, R6 ;  /* 0x0000000600057213 */ /* 0x000fe20000000000 */
[----:B------:R-:W-:Y:S01]  /*22c10*/  IMAD.MOV.U32 R6, RZ, RZ, R11 ;  /* 0x000000ffff067224 */ /* 0x000fe200078e000b */
[----:B------:R-:W-:Y:S01]  /*22c20*/  FSEL R13, R13, -INF , !P1 ;  /* 0xff8000000d0d7808 */ /* 0x000fe20004800000 */
[-C--:B------:R-:W-:Y:S01]  /*22c30*/  FFMA.FTZ R19, R8, -R219.reuse, R19 ;  /* 0x800000db08137223 */ /* 0x080fe20000010013 */
[----:B------:R-:W-:Y:S01]  /*22c40*/  FSEL R15, R15, -INF , !P0 ;  /* 0xff8000000f0f7808 */ /* 0x000fe20004000000 */
[----:B------:R-:W-:Y:S01]  /*22c50*/  FFMA.FTZ R17, R7, -R219, R17 ;  /* 0x800000db07117223 */ /* 0x000fe20000010011 */
[----:B------:R-:W-:Y:S01]  /*22c60*/  FSEL R184, R16, -INF , !P4 ;  /* 0xff80000010b87808 */ /* 0x000fe20006000000 */
[----:B------:R-:W-:Y:S01]  /*22c70*/  IMAD.IADD R8, R231, 0x1, -R4 ;  /* 0x00000001e7087824 */ /* 0x000fe200078e0a04 */
[----:B------:R-:W-:Y:S01]  /*22c80*/  FSEL R18, R18, -INF , !P2 ;  /* 0xff80000012127808 */ /* 0x000fe20005000000 */
[----:B------:R-:W-:Y:S01]  /*22c90*/  IMAD.IADD R7, R230, 0x1, -R3 ;  /* 0x00000001e6077824 */ /* 0x000fe200078e0a03 */
[C---:B------:R-:W-:Y:S02]  /*22ca0*/  ISETP.GE.AND P1, PT, R3.reuse, R227, PT ;  /* 0x000000e30300720c */ /* 0x040fe40003f26270 */
[C---:B------:R-:W-:Y:S02]  /*22cb0*/  ISETP.GE.AND P0, PT, R3.reuse, R226, PT ;  /* 0x000000e20300720c */ /* 0x040fe40003f06270 */
[C---:B------:R-:W-:Y:S02]  /*22cc0*/  ISETP.GE.AND P4, PT, R3.reuse, R225, PT ;  /* 0x000000e10300720c */ /* 0x040fe40003f86270 */
[C---:B------:R-:W-:Y:S02]  /*22cd0*/  ISETP.GE.AND P2, PT, R3.reuse, R224, PT ;  /* 0x000000e00300720c */ /* 0x040fe40003f46270 */
[----:B------:R-:W-:Y:S02]  /*22ce0*/  IABS R9, R9 ;  /* 0x0000000900097213 */ /* 0x000fe40000000000 */
[----:B------:R-:W-:Y:S02]  /*22cf0*/  I2FP.F32.S32 R6, R6 ;  /* 0x0000000600067245 */ /* 0x000fe40000201400 */
[C---:B------:R-:W-:Y:S02]  /*22d00*/  ISETP.GE.OR P1, PT, R3.reuse, R235, !P1 ;  /* 0x000000eb0300720c */ /* 0x040fe40004f26670 */
[C---:B------:R-:W-:Y:S01]  /*22d10*/  ISETP.GE.OR P0, PT, R3.reuse, R234, !P0 ;  /* 0x000000ea0300720c */ /* 0x040fe20004706670 */
[----:B------:R-:W-:Y:S01]  /*22d20*/  FFMA.FTZ R22, R6, -R219, R22 ;  /* 0x800000db06167223 */ /* 0x000fe20000010016 */
[C---:B------:R-:W-:Y:S02]  /*22d30*/  ISETP.GE.OR P4, PT, R3.reuse, R233, !P4 ;  /* 0x000000e90300720c */ /* 0x040fe40006786670 */
[----:B------:R-:W-:Y:S02]  /*22d40*/  ISETP.GE.OR P2, PT, R3, R232, !P2 ;  /* 0x000000e80300720c */ /* 0x000fe40005746670 */
[----:B------:R-:W-:Y:S02]  /*22d50*/  IABS R3, R8 ;  /* 0x0000000800037213 */ /* 0x000fe40000000000 */
[----:B------:R-:W-:Y:S01]  /*22d60*/  IABS R8, R7 ;  /* 0x0000000700087213 */ /* 0x000fe20000000000 */
[----:B------:R-:W-:Y:S01]  /*22d70*/  IMAD.MOV.U32 R7, RZ, RZ, R9 ;  /* 0x000000ffff077224 */ /* 0x000fe200078e0009 */
[----:B------:R-:W-:Y:S02]  /*22d80*/  I2FP.F32.S32 R3, R3 ;  /* 0x0000000300037245 */ /* 0x000fe40000201400 */
[----:B------:R-:W-:Y:S02]  /*22d90*/  FSEL R17, R17, -INF , !P6 ;  /* 0xff80000011117808 */ /* 0x000fe40007000000 */
[----:B------:R-:W-:Y:S01]  /*22da0*/  I2FP.F32.S32 R7, R7 ;  /* 0x0000000700077245 */ /* 0x000fe20000201400 */
[-C--:B------:R-:W-:Y:S01]  /*22db0*/  FFMA.FTZ R23, R3, -R219.reuse, R23 ;  /* 0x800000db03177223 */ /* 0x080fe20000010017 */
[----:B------:R-:W-:Y:S01]  /*22dc0*/  FSEL R16, R19, -INF , !P5 ;  /* 0xff80000013107808 */ /* 0x000fe20006800000 */
[----:B------:R-:W-:Y:S01]  /*22dd0*/  VIADD R3, R2, 0x18 ;  /* 0x0000001802037836 */ /* 0x000fe20000000000 */
[----:B------:R-:W-:Y:S01]  /*22de0*/  FSEL R20, R20, -INF , !P1 ;  /* 0xff80000014147808 */ /* 0x000fe20004800000 */
[----:B------:R-:W-:Y:S01]  /*22df0*/  FFMA.FTZ R24, R7, -R219, R24 ;  /* 0x800000db07187223 */ /* 0x000fe20000010018 */
[----:B------:R-:W-:Y:S01]  /*22e00*/  FSEL R22, R22, -INF , !P0 ;  /* 0xff80000016167808 */ /* 0x000fe20004000000 */
[----:B------:R-:W-:Y:S01]  /*22e10*/  VIADD R2, R2, 0x19 ;  /* 0x0000001902027836 */ /* 0x000fe20000000000 */
[----:B------:R-:W-:Y:S01]  /*22e20*/  ISETP.GE.AND P6, PT, R4, R227, PT ;  /* 0x000000e30400720c */ /* 0x000fe20003fc6270 */
[----:B------:R-:W-:Y:S01]  /*22e30*/  IMAD.IADD R6, R230, 0x1, -R3 ;  /* 0x00000001e6067824 */ /* 0x000fe200078e0a03 */
[----:B------:R-:W-:Y:S01]  /*22e40*/  ISETP.GE.AND P5, PT, R4, R226, PT ;  /* 0x000000e20400720c */ /* 0x000fe20003fa6270 */
[----:B------:R-:W-:Y:S01]  /*22e50*/  IMAD.IADD R7, R228, 0x1, -R4 ;  /* 0x00000001e4077824 */ /* 0x000fe200078e0a04 */
[C---:B------:R-:W-:Y:S02]  /*22e60*/  ISETP.GE.AND P1, PT, R4.reuse, R225, PT ;  /* 0x000000e10400720c */ /* 0x040fe40003f26270 */
[C---:B------:R-:W-:Y:S02]  /*22e70*/  ISETP.GE.AND P0, PT, R4.reuse, R224, PT ;  /* 0x000000e00400720c */ /* 0x040fe40003f06270 */
[----:B------:R-:W-:Y:S02]  /*22e80*/  I2FP.F32.S32 R8, R8 ;  /* 0x0000000800087245 */ /* 0x000fe40000201400 */
[C---:B------:R-:W-:Y:S02]  /*22e90*/  ISETP.GE.OR P6, PT, R4.reuse, R235, !P6 ;  /* 0x000000eb0400720c */ /* 0x040fe400077c6670 */
[----:B------:R-:W-:Y:S01]  /*22ea0*/  ISETP.GE.OR P5, PT, R4, R234, !P5 ;  /* 0x000000ea0400720c */ /* 0x000fe20006fa6670 */
[----:B------:R-:W-:Y:S01]  /*22eb0*/  FFMA.FTZ R26, R8, -R219, R26 ;  /* 0x800000db081a7223 */ /* 0x000fe2000001001a */
[----:B------:R-:W-:Y:S01]  /*22ec0*/  ISETP.GE.OR P1, PT, R4, R233, !P1 ;  /* 0x000000e90400720c */ /* 0x000fe20004f26670 */
[----:B------:R-:W-:Y:S01]  /*22ed0*/  IMAD.IADD R8, R228, 0x1, -R2 ;  /* 0x00000001e4087824 */ /* 0x000fe200078e0a02 */
[----:B------:R-:W-:Y:S01]  /*22ee0*/  ISETP.GE.OR P0, PT, R4, R232, !P0 ;  /* 0x000000e80400720c */ /* 0x000fe20004706670 */
[----:B------:R-:W-:Y:S01]  /*22ef0*/  IMAD.IADD R4, R230, 0x1, -R4 ;  /* 0x00000001e6047824 */ /* 0x000fe200078e0a04 */
[----:B------:R-:W-:Y:S02]  /*22f00*/  I2FP.F32.S32 R5, R5 ;  /* 0x0000000500057245 */ /* 0x000fe40000201400 */
[----:B------:R-:W-:Y:S02]  /*22f10*/  IABS R7, R7 ;  /* 0x0000000700077213 */ /* 0x000fe40000000000 */
[----:B------:R-:W-:Y:S01]  /*22f20*/  IABS R9, R4 ;  /* 0x0000000400097213 */ /* 0x000fe20000000000 */
[----:B------:R-:W-:Y:S01]  /*22f30*/  FFMA.FTZ R21, R5, -R219, R21 ;  /* 0x800000db05157223 */ /* 0x000fe20000010015 */
[----:B------:R-:W-:Y:S01]  /*22f40*/  IABS R4, R6 ;  /* 0x0000000600047213 */ /* 0x000fe20000000000 */
[----:B------:R-:W-:Y:S01]  /*22f50*/  IMAD.IADD R5, R228, 0x1, -R3 ;  /* 0x00000001e4057824 */ /* 0x000fe200078e0a03 */
[----:B------:R-:W-:Y:S01]  /*22f60*/  IABS R6, R8 ;  /* 0x0000000800067213 */ /* 0x000fe20000000000 */
[----:B------:R-:W-:Y:S01]  /*22f70*/  IMAD.MOV.U32 R8, RZ, RZ, R9 ;  /* 0x000000ffff087224 */ /* 0x000fe200078e0009 */
[----:B------:R-:W-:Y:S02]  /*22f80*/  I2FP.F32.S32 R7, R7 ;  /* 0x0000000700077245 */ /* 0x000fe40000201400 */
[----:B------:R-:W-:Y:S02]  /*22f90*/  IABS R5, R5 ;  /* 0x0000000500057213 */ /* 0x000fe40000000000 */
[----:B------:R-:W-:Y:S01]  /*22fa0*/  I2FP.F32.S32 R8, R8 ;  /* 0x0000000800087245 */ /* 0x000fe20000201400 */
[----:B------:R-:W-:Y:S01]  /*22fb0*/  FFMA.FTZ R25, R7, -R219, R25 ;  /* 0x800000db07197223 */ /* 0x000fe20000010019 */
[----:B------:R-:W-:Y:S02]  /*22fc0*/  I2FP.F32.S32 R5, R5 ;  /* 0x0000000500057245 */ /* 0x000fe40000201400 */
[----:B------:R-:W-:Y:S01]  /*22fd0*/  I2FP.F32.S32 R4, R4 ;  /* 0x0000000400047245 */ /* 0x000fe20000201400 */
[-C--:B------:R-:W-:Y:S01]  /*22fe0*/  FFMA.FTZ R27, R8, -R219.reuse, R27 ;  /* 0x800000db081b7223 */ /* 0x080fe2000001001b */
[----:B------:R-:W-:Y:S01]  /*22ff0*/  FSEL R21, R21, -INF , !P6 ;  /* 0xff80000015157808 */ /* 0x000fe20007000000 */
[-C--:B------:R-:W-:Y:S01]  /*23000*/  FFMA.FTZ R28, R5, -R219.reuse, R28 ;  /* 0x800000db051c7223 */ /* 0x080fe2000001001c */
[----:B------:R-:W-:Y:S01]  /*23010*/  FSEL R23, R23, -INF , !P5 ;  /* 0xff80000017177808 */ /* 0x000fe20006800000 */
[----:B------:R-:W-:Y:S01]  /*23020*/  FFMA.FTZ R30, R4, -R219, R30 ;  /* 0x800000db041e7223 */ /* 0x000fe2000001001e */
[----:B------:R-:W-:Y:S01]  /*23030*/  ISETP.GE.AND P6, PT, R3, R225, PT ;  /* 0x000000e10300720c */ /* 0x000fe20003fc6270 */
[----:B------:R-:W-:Y:S01]  /*23040*/  IMAD.IADD R4, R231, 0x1, -R3 ;  /* 0x00000001e7047824 */ /* 0x000fe200078e0a03 */
[----:B------:R-:W-:Y:S01]  /*23050*/  ISETP.GE.AND P5, PT, R3, R224, PT ;  /* 0x000000e00300720c */ /* 0x000fe20003fa6270 */
[--C-:B------:R-:W-:Y:S01]  /*23060*/  IMAD.IADD R5, R229, 0x1, -R2.reuse ;  /* 0x00000001e5057824 */ /* 0x100fe200078e0a02 */
[----:B------:R-:W-:Y:S02]  /*23070*/  I2FP.F32.S32 R6, R6 ;  /* 0x0000000600067245 */ /* 0x000fe40000201400 */
[----:B------:R-:W-:Y:S02]  /*23080*/  FSEL R24, R24, -INF , !P4 ;  /* 0xff80000018187808 */ /* 0x000fe40006000000 */
[----:B------:R-:W-:Y:S01]  /*23090*/  FSEL R26, R26, -INF , !P2 ;  /* 0xff8000001a1a7808 */ /* 0x000fe20005000000 */
[----:B------:R-:W-:Y:S01]  /*230a0*/  FFMA.FTZ R29, R6, -R219, R29 ;  /* 0x800000db061d7223 */ /* 0x000fe2000001001d */
[----:B------:R-:W-:Y:S01]  /*230b0*/  ISETP.GE.OR P6, PT, R3, R233, !P6 ;  /* 0x000000e90300720c */ /* 0x000fe200077c6670 */
[----:B------:R-:W-:Y:S01]  /*230c0*/  IMAD.IADD R6, R229, 0x1, -R3 ;  /* 0x00000001e5067824 */ /* 0x000fe200078e0a03 */
[C---:B------:R-:W-:Y:S02]  /*230d0*/  ISETP.GE.OR P5, PT, R3.reuse, R232, !P5 ;  /* 0x000000e80300720c */ /* 0x040fe40006fa6670 */
[C---:B------:R-:W-:Y:S02]  /*230e0*/  ISETP.GE.AND P4, PT, R3.reuse, R227, PT ;  /* 0x000000e30300720c */ /* 0x040fe40003f86270 */
[----:B------:R-:W-:Y:S02]  /*230f0*/  ISETP.GE.AND P2, PT, R3, R226, PT ;  /* 0x000000e20300720c */ /* 0x000fe40003f46270 */
[----:B------:R-:W-:Y:S02]  /*23100*/  FSEL R25, R25, -INF , !P1 ;  /* 0xff80000019197808 */ /* 0x000fe40004800000 */
[----:B------:R-:W-:Y:S02]  /*23110*/  FSEL R27, R27, -INF , !P0 ;  /* 0xff8000001b1b7808 */ /* 0x000fe40004000000 */
[----:B------:R-:W-:Y:S02]  /*23120*/  FSEL R28, R28, -INF , !P6 ;  /* 0xff8000001c1c7808 */ /* 0x000fe40007000000 */
[----:B------:R-:W-:Y:S02]  /*23130*/  FSEL R30, R30, -INF , !P5 ;  /* 0xff8000001e1e7808 */ /* 0x000fe40006800000 */
[C---:B------:R-:W-:Y:S02]  /*23140*/  ISETP.GE.AND P1, PT, R2.reuse, R225, PT ;  /* 0x000000e10200720c */ /* 0x040fe40003f26270 */
[C---:B------:R-:W-:Y:S02]  /*23150*/  ISETP.GE.AND P0, PT, R2.reuse, R224, PT ;  /* 0x000000e00200720c */ /* 0x040fe40003f06270 */
[C---:B------:R-:W-:Y:S02]  /*23160*/  ISETP.GE.AND P6, PT, R2.reuse, R227, PT ;  /* 0x000000e30200720c */ /* 0x040fe40003fc6270 */
[----:B------:R-:W-:Y:S02]  /*23170*/  ISETP.GE.AND P5, PT, R2, R226, PT ;  /* 0x000000e20200720c */ /* 0x000fe40003fa6270 */
[C---:B------:R-:W-:Y:S02]  /*23180*/  ISETP.GE.OR P4, PT, R3.reuse, R235, !P4 ;  /* 0x000000eb0300720c */ /* 0x040fe40006786670 */
[----:B------:R-:W-:Y:S01]  /*23190*/  ISETP.GE.OR P2, PT, R3, R234, !P2 ;  /* 0x000000ea0300720c */ /* 0x000fe20005746670 */
[--C-:B------:R-:W-:Y:S01]  /*231a0*/  IMAD.IADD R3, R230, 0x1, -R2.reuse ;  /* 0x00000001e6037824 */ /* 0x100fe200078e0a02 */
[C---:B------:R-:W-:Y:S02]  /*231b0*/  ISETP.GE.OR P1, PT, R2.reuse, R233, !P1 ;  /* 0x000000e90200720c */ /* 0x040fe40004f26670 */
        /* <DEDUP_REMOVED lines=8> */
[----:B------:R-:W-:Y:S02]  /*23240*/  I2FP.F32.S32 R3, R3 ;  /* 0x0000000300037245 */ /* 0x000fe40000201400 */
[----:B------:R-:W-:Y:S02]  /*23250*/  IABS R4, R4 ;  /* 0x0000000400047213 */ /* 0x000fe40000000000 */
[----:B------:R-:W-:Y:S01]  /*23260*/  I2FP.F32.S32 R2, R2 ;  /* 0x0000000200027245 */ /* 0x000fe20000201400 */
[----:B------:R-:W-:Y:S01]  /*23270*/  FFMA.FTZ R32, R3, -R219, R32 ;  /* 0x800000db03207223 */ /* 0x000fe20000010020 */
[----:B------:R-:W-:Y:S02]  /*23280*/  FMNMX.FTZ R3, R176, R136, !PT ;  /* 0x00000088b0037209 */ /* 0x000fe40007810000 */
[----:B------:R-:W-:Y:S01]  /*23290*/  IABS R5, R5 ;  /* 0x0000000500057213 */ /* 0x000fe20000000000 */
[----:B------:R-:W-:Y:S01]  /*232a0*/  FFMA.FTZ R31, R2, -R219, R31 ;  /* 0x800000db021f7223 */ /* 0x000fe2000001001f */
[----:B------:R-:W-:Y:S02]  /*232b0*/  FMNMX.FTZ R2, R10, R137, !PT ;  /* 0x000000890a027209 */ /* 0x000fe40007810000 */
[----:B------:R-:W-:Y:S02]  /*232c0*/  I2FP.F32.S32 R4, R4 ;  /* 0x0000000400047245 */ /* 0x000fe40000201400 */
[----:B------:R-:W-:Y:S02]  /*232d0*/  FMNMX.FTZ R3, R185, R3, !PT ;  /* 0x00000003b9037209 */ /* 0x000fe40007810000 */
[----:B------:R-:W-:Y:S01]  /*232e0*/  I2FP.F32.S32 R5, R5 ;  /* 0x0000000500057245 */ /* 0x000fe20000201400 */
[----:B------:R-:W-:Y:S01]  /*232f0*/  FFMA.FTZ R34, R4, -R219, R34 ;  /* 0x800000db04227223 */ /* 0x000fe20000010022 */
[----:B------:R-:W-:Y:S02]  /*23300*/  FMNMX.FTZ R2, R186, R2, !PT ;  /* 0x00000002ba027209 */ /* 0x000fe40007810000 */
[----:B------:R-:W-:Y:S01]  /*23310*/  FMNMX.FTZ R3, R180, R3, !PT ;  /* 0x00000003b4037209 */ /* 0x000fe20007810000 */
[----:B------:R-:W-:Y:S01]  /*23320*/  FFMA.FTZ R33, R5, -R219, R33 ;  /* 0x800000db05217223 */ /* 0x000fe20000010021 */
        /* <DEDUP_REMOVED lines=16> */
[----:B------:R-:W-:Y:S02]  /*23430*/  FMNMX.FTZ R135, R28, R135, !PT ;  /* 0x000000871c877209 */ /* 0x000fe40007810000 */
[----:B------:R-:W-:Y:S02]  /*23440*/  FMNMX.FTZ R4, R22, R4, !PT ;  /* 0x0000000416047209 */ /* 0x000fe40007810000 */
[----:B------:R-:W-:Y:S02]  /*23450*/  FMNMX.FTZ R5, R20, R5, !PT ;  /* 0x0000000514057209 */ /* 0x000fe40007810000 */
[----:B------:R-:W-:Y:S02]  /*23460*/  FSEL R31, R31, -INF , !P0 ;  /* 0xff8000001f1f7808 */ /* 0x000fe40004000000 */
[----:B------:R-:W-:Y:S02]  /*23470*/  FMNMX.FTZ R2, R30, R2, !PT ;  /* 0x000000021e027209 */ /* 0x000fe40007810000 */
[----:B------:R-:W-:Y:S02]  /*23480*/  FMNMX.FTZ R135, R29, R135, !PT ;  /* 0x000000871d877209 */ /* 0x000fe40007810000 */
[----:B------:R-:W-:Y:S02]  /*23490*/  FSEL R12, R34, -INF , !P2 ;  /* 0xff800000220c7808 */ /* 0x000fe40005000000 */
[----:B------:R-:W-:Y:S02]  /*234a0*/  FMNMX.FTZ R4, R23, R4, !PT ;  /* 0x0000000417047209 */ /* 0x000fe40007810000 */
[----:B------:R-:W-:Y:S02]  /*234b0*/  FMNMX.FTZ R3, R21, R5, !PT ;  /* 0x0000000515037209 */ /* 0x000fe40007810000 */
[----:B------:R-:W-:Y:S01]  /*234c0*/  FMNMX.FTZ R133, R31, R2, !PT ;  /* 0x000000021f857209 */ /* 0x000fe20007810000 */
[----:B------:R-:W1:Y:S01]  /*234d0*/  SHFL.BFLY PT, R5, R135, 0x2, 0x1f ;  /* 0x0c401f0087057f89 */ /* 0x000e6200000e0000 */
[----:B------:R-:W-:Y:S02]  /*234e0*/  FMNMX.FTZ R2, R12, R4, !PT ;  /* 0x000000040c027209 */ /* 0x000fe40007810000 */
[----:B------:R-:W-:Y:S05]  /*234f0*/  I2FP.F32.S32 R6, R6 ;  /* 0x0000000600067245 */ /* 0x000fea0000201400 */
[----:B------:R-:W5:Y:S01]  /*23500*/  SHFL.BFLY PT, R4, R133, 0x2, 0x1f ;  /* 0x0c401f0085047f89 */ /* 0x000f6200000e0000 */
[----:B------:R-:W-:Y:S02]  /*23510*/  FSEL R32, R32, -INF , !P4 ;  /* 0xff80000020207808 */ /* 0x000fe40006000000 */
[----:B------:R-:W-:Y:S01]  /*23520*/  FSEL R33, R33, -INF , !P6 ;  /* 0xff80000021217808 */ /* 0x000fe20007000000 */
[----:B------:R-:W-:Y:S01]  /*23530*/  FFMA.FTZ R35, R6, -R219, R35 ;  /* 0x800000db06237223 */ /* 0x000fe20000010023 */
[----:B------:R-:W-:Y:S04]  /*23540*/  FMNMX.FTZ R3, R32, R3, !PT ;  /* 0x0000000320037209 */ /* 0x000fe80007810000 */
[----:B------:R-:W-:Y:S02]  /*23550*/  FSEL R35, R35, -INF , !P5 ;  /* 0xff80000023237808 */ /* 0x000fe40006800000 */
[----:B------:R-:W-:Y:S02]  /*23560*/  FMNMX.FTZ R3, R33, R3, !PT ;  /* 0x0000000321037209 */ /* 0x000fe40007810000 */
[----:B------:R-:W-:Y:S03]  /*23570*/  FMNMX.FTZ R2, R35, R2, !PT ;  /* 0x0000000223027209 */ /* 0x000fe60007810000 */
[----:B------:R-:W2:Y:S01]  /*23580*/  SHFL.BFLY PT, R132, R3, 0x2, 0x1f ;  /* 0x0c401f0003847f89 */ /* 0x000ea200000e0000 */
[----:B-1----:R-:W-:Y:S07]  /*23590*/  FMNMX.FTZ R135, R135, R5, !PT ;  /* 0x0000000587877209 */ /* 0x002fee0007810000 */
[----:B------:R-:W1:Y:S01]  /*235a0*/  SHFL.BFLY PT, R6, R2, 0x2, 0x1f ;  /* 0x0c401f0002067f89 */ /* 0x000e6200000e0000 */
[----:B-----5:R-:W-:Y:S07]  /*235b0*/  FMNMX.FTZ R133, R133, R4, !PT ;  /* 0x0000000485857209 */ /* 0x020fee0007810000 */
[----:B------:R-:W5:Y:S08]  /*235c0*/  SHFL.BFLY PT, R4, R135, 0x1, 0x1f ;  /* 0x0c201f0087047f89 */ /* 0x000f7000000e0000 */
[----:B------:R-:W3:Y:S01]  /*235d0*/  SHFL.BFLY PT, R5, R133, 0x1, 0x1f ;  /* 0x0c201f0085057f89 */ /* 0x000ee200000e0000 */
[----:B--2---:R-:W-:Y:S02]  /*235e0*/  FMNMX.FTZ R132, R3, R132, !PT ;  /* 0x0000008403847209 */ /* 0x004fe40007810000 */
[----:B-1----:R-:W-:Y:S05]  /*235f0*/  FMNMX.FTZ R2, R2, R6, !PT ;  /* 0x0000000602027209 */ /* 0x002fea0007810000 */
[----:B------:R-:W1:Y:S01]  /*23600*/  SHFL.BFLY PT, R6, R132, 0x1, 0x1f ;  /* 0x0c201f0084067f89 */ /* 0x000e6200000e0000 */
[----:B-----5:R-:W-:Y:S07]  /*23610*/  FMNMX.FTZ R135, R135, R4, !PT ;  /* 0x0000000487877209 */ /* 0x020fee0007810000 */
[----:B------:R-:W2:Y:S01]  /*23620*/  SHFL.BFLY PT, R134, R2, 0x1, 0x1f ;  /* 0x0c201f0002867f89 */ /* 0x000ea200000e0000 */
[----:B------:R-:W-:Y:S01]  /*23630*/  FSETP.NEU.FTZ.AND P1, PT, R135, -INF , PT ;  /* 0xff8000008700780b */ /* 0x000fe20003f3d000 */
[C---:B----4-:R-:W-:Y:S01]  /*23640*/  FMUL.FTZ R9, R0.reuse, R135 ;  /* 0x0000008700097220 */ /* 0x050fe20000410000 */
[----:B---3--:R-:W-:Y:S02]  /*23650*/  FMNMX.FTZ R133, R133, R5, !PT ;  /* 0x0000000585857209 */ /* 0x008fe40007810000 */
[----:B------:R-:W-:Y:S02]  /*23660*/  FSEL R3, R135, RZ, P1 ;  /* 0x000000ff87037208 */ /* 0x000fe40000800000 */
[----:B------:R-:W-:Y:S01]  /*23670*/  FSEL R9, R9, RZ, P1 ;  /* 0x000000ff09097208 */ /* 0x000fe20000800000 */
[----:B------:R-:W-:Y:S01]  /*23680*/  FMUL.FTZ R8, R0, R133 ;  /* 0x0000008500087220 */ /* 0x000fe20000410000 */
[----:B------:R-:W-:Y:S01]  /*23690*/  FSETP.NEU.FTZ.AND P0, PT, R133, -INF , PT ;  /* 0xff8000008500780b */ /* 0x000fe20003f1d000 */
[----:B------:R-:W-:Y:S02]  /*236a0*/  FADD.FTZ R3, -R3, R136 ;  /* 0x0000008803037221 */ /* 0x000fe40000010100 */
[-CC-:B------:R-:W-:Y:S01]  /*236b0*/  FFMA.FTZ R4, R176, R0.reuse, -R9.reuse ;  /* 0x00000000b0047223 */ /* 0x180fe20000010809 */
[----:B------:R-:W-:Y:S01]  /*236c0*/  FSEL R8, R8, RZ, P0 ;  /* 0x000000ff08087208 */ /* 0x000fe20000000000 */
[----:B------:R-:W3:Y:S01]  /*236d0*/  LDL.LU R136, [R1+0x80] ;  /* 0x0000800001887983 */ /* 0x000ee20000300800 */
[-CC-:B------:R-:W-:Y:S01]  /*236e0*/  FFMA.FTZ R187, R180, R0.reuse, -R9.reuse ;  /* 0x00000000b4bb7223 */ /* 0x180fe20000010809 */
[----:B------:R4:W-:Y:S01]  /*236f0*/  MUFU.EX2 R183, R4 ;  /* 0x0000000400b77308 */ /* 0x0009e20000000800 */
[--C-:B------:R-:W-:Y:S01]  /*23700*/  FFMA.FTZ R203, R28, R0, -R9.reuse ;  /* 0x000000001ccb7223 */ /* 0x100fe20000010809 */
[----:B-1----:R-:W-:Y:S01]  /*23710*/  FMNMX.FTZ R132, R132, R6, !PT ;  /* 0x0000000684847209 */ /* 0x002fe20007810000 */
[-CC-:B------:R-:W-:Y:S01]  /*23720*/  FFMA.FTZ R196, R27, R0.reuse, -R8.reuse ;  /* 0x000000001bc47223 */ /* 0x180fe20000010808 */
[-CC-:B------:R-:W-:Y:S01]  /*23730*/  FFMA.FTZ R199, R24, R0.reuse, -R9.reuse ;  /* 0x0000000018c77223 */ /* 0x180fe20000010809 */
[--C-:B------:R-:W-:Y:S01]  /*23740*/  FFMA.FTZ R198, R25, R0, -R9.reuse ;  /* 0x0000000019c67223 */ /* 0x100fe20000010809 */
[----:B--2---:R-:W-:Y:S01]  /*23750*/  FMNMX.FTZ R134, R2, R134, !PT ;  /* 0x0000008602867209 */ /* 0x004fe20007810000 */
[-CC-:B------:R-:W-:Y:S01]  /*23760*/  FFMA.FTZ R202, R30, R0.reuse, -R8.reuse ;  /* 0x000000001eca7223 */ /* 0x180fe20000010808 */
[----:B------:R-:W-:Y:S01]  /*23770*/  FSEL R2, R133, RZ, P0 ;  /* 0x000000ff85027208 */ /* 0x000fe20000000000 */
[-CC-:B------:R-:W-:Y:S01]  /*23780*/  FFMA.FTZ R189, R13, R0.reuse, -R9.reuse ;  /* 0x000000000dbd7223 */ /* 0x180fe20000010809 */
[----:B------:R-:W-:Y:S01]  /*23790*/  FSETP.NEU.FTZ.AND P2, PT, R132, -INF , PT ;  /* 0xff8000008400780b */ /* 0x000fe20003f5d000 */
[----:B------:R-:W-:Y:S01]  /*237a0*/  FFMA.FTZ R213, R29, R0, -R9 ;  /* 0x000000001dd57223 */ /* 0x000fe20000010809 */
[----:B------:R-:W-:Y:S01]  /*237b0*/  FSETP.NEU.FTZ.AND P1, PT, R134, -INF , PT ;  /* 0xff8000008600780b */ /* 0x000fe20003f3d000 */
[----:B------:R-:W-:Y:S01]  /*237c0*/  FADD.FTZ R5, -R2, R137 ;  /* 0x0000008902057221 */ /* 0x000fe20000010100 */
[----:B------:R-:W-:Y:S01]  /*237d0*/  FSEL R2, R132, RZ, P2 ;  /* 0x000000ff84027208 */ /* 0x000fe20001000000 */
[----:B------:R-:W-:Y:S01]  /*237e0*/  FMUL.FTZ R7, R0, R132 ;  /* 0x0000008400077220 */ /* 0x000fe20000410000 */
[----:B------:R-:W2:Y:S01]  /*237f0*/  LDL R137, [R1+0xe4] ;  /* 0x0000e40001897983 */ /* 0x000ea20000100800 */
[----:B----4-:R-:W-:Y:S01]  /*23800*/  FFMA.FTZ R4, R10, R0, -R8 ;  /* 0x000000000a047223 */ /* 0x010fe20000010808 */
[----:B------:R-:W-:Y:S01]  /*23810*/  FMUL.FTZ R10, R0, R134 ;  /* 0x00000086000a7220 */ /* 0x000fe20000410000 */
[----:B------:R-:W-:Y:S01]  /*23820*/  FADD.FTZ R6, -R2, R138 ;  /* 0x0000008a02067221 */ /* 0x000fe20000010100 */
[----:B------:R-:W-:Y:S01]  /*23830*/  FSEL R2, R134, RZ, P1 ;  /* 0x000000ff86027208 */ /* 0x000fe20000800000 */
[----:B------:R1:W-:Y:S01]  /*23840*/  MUFU.EX2 R182, R4 ;  /* 0x0000000400b67308 */ /* 0x0003e20000000800 */
[----:B------:R-:W-:Y:S01]  /*23850*/  FSEL R7, R7, RZ, P2 ;  /* 0x000000ff07077208 */ /* 0x000fe20001000000 */
[----:B------:R-:W-:Y:S01]  /*23860*/  FMUL.FTZ R6, R0, R6 ;  /* 0x0000000600067220 */ /* 0x000fe20000410000 */
[-CC-:B------:R-:W-:Y:S03]  /*23870*/  FFMA.FTZ R243, R31, R0.reuse, -R8.reuse ;  /* 0x000000001ff37223 */ /* 0x180fe60000010808 */
[-CC-:B------:R-:W-:Y:S01]  /*23880*/  FFMA.FTZ R195, R21, R0.reuse, -R7.reuse ;  /* 0x0000000015c37223 */ /* 0x180fe20000010807 */
[-CC-:B------:R-:W-:Y:S01]  /*23890*/  FFMA.FTZ R245, R32, R0.reuse, -R7.reuse ;  /* 0x0000000020f57223 */ /* 0x180fe20000010807 */
[-CC-:B------:R-:W-:Y:S01]  /*238a0*/  FFMA.FTZ R11, R179, R0.reuse, -R7.reuse ;  /* 0x00000000b30b7223 */ /* 0x180fe20000010807 */
[-CC-:B------:R-:W-:Y:S01]  /*238b0*/  FFMA.FTZ R188, R184, R0.reuse, -R7.reuse ;  /* 0x00000000b8bc7223 */ /* 0x180fe20000010807 */
[-CC-:B------:R-:W-:Y:S01]  /*238c0*/  FFMA.FTZ R193, R17, R0.reuse, -R7.reuse ;  /* 0x0000000011c17223 */ /* 0x180fe20000010807 */
[-CC-:B------:R-:W-:Y:S01]  /*238d0*/  FFMA.FTZ R194, R20, R0.reuse, -R7.reuse ;  /* 0x0000000014c27223 */ /* 0x180fe20000010807 */
[-C--:B------:R-:W-:Y:S01]  /*238e0*/  FFMA.FTZ R244, R33, R0.reuse, -R7 ;  /* 0x0000000021f47223 */ /* 0x080fe20000010807 */
[-CC-:B------:R-:W-:Y:S01]  /*238f0*/  FFMA.FTZ R179, R186, R0.reuse, -R8.reuse ;  /* 0x00000000bab37223 */ /* 0x180fe20000010808 */
[-C--:B------:R-:W-:Y:S01]  /*23900*/  FFMA.FTZ R184, R185, R0.reuse, -R9 ;  /* 0x00000000b9b87223 */ /* 0x080fe20000010809 */
[-C--:B------:R-:W-:Y:S01]  /*23910*/  FFMA.FTZ R186, R14, R0.reuse, -R8 ;  /* 0x000000000eba7223 */ /* 0x080fe20000010808 */
[----:B------:R-:W-:Y:S01]  /*23920*/  MUFU.EX2 R19, R11 ;  /* 0x0000000b00137308 */ /* 0x000fe20000000800 */
[----:B-1----:R-:W-:Y:S01]  /*23930*/  FADD.FTZ R4, -R2, R139 ;  /* 0x0000008b02047221 */ /* 0x002fe20000010100 */
[----:B------:R-:W-:Y:S01]  /*23940*/  FSEL R2, R10, RZ, P1 ;  /* 0x000000ff0a027208 */ /* 0x000fe20000800000 */
[----:B------:R-:W-:Y:S02]  /*23950*/  FFMA.FTZ R10, R177, R0, -R7 ;  /* 0x00000000b10a7223 */ /* 0x000fe40000010807 */
[----:B------:R-:W-:Y:S02]  /*23960*/  FMUL.FTZ R4, R0, R4 ;  /* 0x0000000400047220 */ /* 0x000fe40000410000 */
[-CC-:B------:R-:W-:Y:S03]  /*23970*/  FFMA.FTZ R239, R35, R0.reuse, -R2.reuse ;  /* 0x0000000023ef7223 */ /* 0x180fe60000010802 */
[----:B------:R1:W-:Y:S01]  /*23980*/  MUFU.EX2 R34, R10 ;  /* 0x0000000a00227308 */ /* 0x0003e20000000800 */
[-CC-:B------:R-:W-:Y:S01]  /*23990*/  FFMA.FTZ R191, R18, R0.reuse, -R2.reuse ;  /* 0x0000000012bf7223 */ /* 0x180fe20000010802 */
[-CC-:B------:R-:W-:Y:S01]  /*239a0*/  FFMA.FTZ R190, R16, R0.reuse, -R2.reuse ;  /* 0x0000000010be7223 */ /* 0x180fe20000010802 */
[-CC-:B------:R-:W-:Y:S01]  /*239b0*/  FFMA.FTZ R201, R22, R0.reuse, -R2.reuse ;  /* 0x0000000016c97223 */ /* 0x180fe20000010802 */
[-CC-:B------:R-:W-:Y:S01]  /*239c0*/  FFMA.FTZ R200, R23, R0.reuse, -R2.reuse ;  /* 0x0000000017c87223 */ /* 0x180fe20000010802 */
[-CC-:B------:R-:W-:Y:S01]  /*239d0*/  FFMA.FTZ R242, R12, R0.reuse, -R2.reuse ;  /* 0x000000000cf27223 */ /* 0x180fe20000010802 */
[-CC-:B------:R-:W-:Y:S04]  /*239e0*/  FFMA.FTZ R7, R178, R0.reuse, -R2.reuse ;  /* 0x00000000b2077223 */ /* 0x180fe80000010802 */
[----:B------:R-:W-:Y:S01]  /*239f0*/  MUFU.EX2 R18, R7 ;  /* 0x0000000700127308 */ /* 0x000fe20000000800 */
[----:B-1----:R-:W-:Y:S01]  /*23a00*/  FFMA.FTZ R10, R181, R0, -R2 ;  /* 0x00000000b50a7223 */ /* 0x002fe20000010802 */
[----:B------:R-:W-:Y:S04]  /*23a10*/  IMAD.WIDE.U32 R180, R192, -0x2daee0ad, RZ ;  /* 0xd2511f53c0b47825 */ /* 0x000fe800078e00ff */
[----:B------:R-:W-:Y:S01]  /*23a20*/  FMUL.FTZ R2, R0, R3 ;  /* 0x0000000300027220 */ /* 0x000fe20000410000 */
[----:B------:R-:W-:Y:S01]  /*23a30*/  LOP3.LUT R3, R197, R238, RZ, 0x3c, !PT ;  /* 0x000000eec5037212 */ /* 0x000fe200078e3cff */
[-CC-:B------:R-:W-:Y:S01]  /*23a40*/  FFMA.FTZ R192, R15, R0.reuse, -R8.reuse ;  /* 0x000000000fc07223 */ /* 0x180fe20000010808 */
[----:B------:R-:W-:Y:S01]  /*23a50*/  FFMA.FTZ R197, R26, R0, -R8 ;  /* 0x000000001ac57223 */ /* 0x000fe20000010808 */
[----:B------:R-:W-:Y:S01]  /*23a60*/  MUFU.EX2 R7, R10 ;  /* 0x0000000a00077308 */ /* 0x000fe20000000800 */
[----:B------:R-:W-:Y:S01]  /*23a70*/  LOP3.LUT R176, R3, R181, RZ, 0x3c, !PT ;  /* 0x000000b503b07212 */ /* 0x000fe200078e3cff */
[----:B------:R-:W-:Y:S02]  /*23a80*/  FMUL.FTZ R3, R0, R5 ;  /* 0x0000000500037220 */ /* 0x000fe40000410000 */
[----:B------:R-:W4:Y:S02]  /*23a90*/  LDL.LU R5, [R1+0x78] ;  /* 0x0000780001057983 */ /* 0x000f240000300800 */
[----:B------:R-:W-:Y:S04]  /*23aa0*/  IMAD.WIDE.U32 R176, R176, -0x326172a9, RZ ;  /* 0xcd9e8d57b0b07825 */ /* 0x000fe800078e00ff */
[----:B------:R-:W1:Y:S10]  /*23ab0*/  MUFU.EX2 R2, R2 ;  /* 0x0000000200027308 */ /* 0x000e740000000800 */
[----:B------:R-:W5:Y:S10]  /*23ac0*/  MUFU.EX2 R3, R3 ;  /* 0x0000000300037308 */ /* 0x000f740000000800 */
[----:B------:R5:W5:Y:S01]  /*23ad0*/  MUFU.EX2 R0, R6 ;  /* 0x0000000600007308 */ /* 0x000b620000000800 */
[C---:B-1----:R-:W-:Y:S01]  /*23ae0*/  FMUL.FTZ R13, R2.reuse, R149 ;  /* 0x00000095020d7220 */ /* 0x042fe20000410000 */
[C---:B------:R-:W-:Y:S01]  /*23af0*/  FMUL.FTZ R12, R2.reuse, R148 ;  /* 0x00000094020c7220 */ /* 0x040fe20000410000 */
[----:B------:R-:W4:Y:S01]  /*23b00*/  LDL R149, [R1+0xdc] ;  /* 0x0000dc0001957983 */ /* 0x000f220000100800 */
[C---:B------:R-:W-:Y:S01]  /*23b10*/  FMUL.FTZ R28, R2.reuse, R140 ;  /* 0x0000008c021c7220 */ /* 0x040fe20000410000 */
[C---:B------:R-:W-:Y:S01]  /*23b20*/  FMUL.FTZ R8, R2.reuse, R152 ;  /* 0x0000009802087220 */ /* 0x040fe20000410000 */
[C---:B------:R-:W-:Y:S01]  /*23b30*/  FMUL.FTZ R9, R2.reuse, R153 ;  /* 0x0000009902097220 */ /* 0x040fe20000410000 */
[----:B------:R-:W4:Y:S01]  /*23b40*/  LDL R148, [R1+0xd0] ;  /* 0x0000d00001947983 */ /* 0x000f220000100800 */
[C---:B------:R-:W-:Y:S01]  /*23b50*/  FMUL.FTZ R24, R2.reuse, R144 ;  /* 0x0000009002187220 */ /* 0x040fe20000410000 */
[C---:B-----5:R-:W-:Y:S01]  /*23b60*/  FMUL.FTZ R27, R3.reuse, R147 ;  /* 0x00000093031b7220 */ /* 0x060fe20000410000 */
[C---:B------:R-:W-:Y:S01]  /*23b70*/  FMUL.FTZ R26, R3.reuse, R146 ;  /* 0x00000092031a7220 */ /* 0x040fe20000410000 */
[C---:B------:R-:W-:Y:S01]  /*23b80*/  FMUL.FTZ R10, R3.reuse, R154 ;  /* 0x0000009a030a7220 */ /* 0x040fe20000410000 */
[----:B------:R-:W-:Y:S01]  /*23b90*/  FMUL.FTZ R11, R3, R155 ;  /* 0x0000009b030b7220 */ /* 0x000fe20000410000 */
[C---:B------:R-:W-:Y:S01]  /*23ba0*/  FMUL.FTZ R25, R2.reuse, R145 ;  /* 0x0000009102197220 */ /* 0x040fe20000410000 */
[C---:B------:R-:W-:Y:S01]  /*23bb0*/  FMUL.FTZ R29, R2.reuse, R141 ;  /* 0x0000008d021d7220 */ /* 0x040fe20000410000 */
[C---:B------:R-:W-:Y:S01]  /*23bc0*/  FMUL.FTZ R56, R2.reuse, R56 ;  /* 0x0000003802387220 */ /* 0x040fe20000410000 */
[----:B------:R-:W-:Y:S01]  /*23bd0*/  FMUL.FTZ R57, R2, R57 ;  /* 0x0000003902397220 */ /* 0x000fe20000410000 */
[----:B------:R-:W-:Y:S01]  /*23be0*/  F2FP.BF16.F32.PACK_AB R6, R19, R34 ;  /* 0x000000221306723e */ /* 0x000fe200000010ff */
        /* <DEDUP_REMOVED lines=81> */
[----:B--2---:R-:W-:Y:S04]  /*24100*/  IMAD.WIDE.U32 R22, R137, -0x326172a9, RZ ;  /* 0xcd9e8d5789167825 */ /* 0x004fe800078e00ff */
[----:B----4-:R-:W-:Y:S02]  /*24110*/  FFMA.FTZ R140, R3, R5, R182 ;  /* 0x00000005038c7223 */ /* 0x010fe400000100b6 */
[----:B------:R-:W2:Y:S04]  /*24120*/  LDL.LU R5, [R1+0xac] ;  /* 0x0000ac0001057983 */ /* 0x000ea80000300800 */
[----:B------:R-:W3:Y:S04]  /*24130*/  LDL.LU R35, [R1+0x84] ;  /* 0x0000840001237983 */ /* 0x000ee80000300800 */
[----:B------:R-:W4:Y:S04]  /*24140*/  LDL R147, [R1+0xd4] ;  /* 0x0000d40001937983 */ /* 0x000f280000100800 */
[----:B------:R-:W5:Y:S04]  /*24150*/  LDL R146, [R1+0xc4] ;  /* 0x0000c40001927983 */ /* 0x000f680000100800 */
[----:B------:R-:W5:Y:S04]  /*24160*/  LDL R154, [R1+0xc8] ;  /* 0x0000c800019a7983 */ /* 0x000f680000100800 */
[----:B------:R-:W5:Y:S01]  /*24170*/  LDL R157, [R1+0xcc] ;  /* 0x0000cc00019d7983 */ /* 0x000f620000100800 */
[----:B------:R-:W-:Y:S03]  /*24180*/  LOP3.LUT R2, R149, R23, RZ, 0x3c, !PT ;  /* 0x0000001795027212 */ /* 0x000fe600078e3cff */
[----:B------:R-:W5:Y:S01]  /*24190*/  LDL R155, [R1+0xc0] ;  /* 0x0000c000019b7983 */ /* 0x000f620000100800 */
[----:B------:R-:W-:Y:S01]  /*241a0*/  LOP3.LUT R22, R177, R148, R22, 0x96, !PT ;  /* 0x00000094b1167212 */ /* 0x000fe200078e9616 */
[----:B------:R-:W-:Y:S02]  /*241b0*/  IMAD.WIDE.U32 R136, R2, -0x2daee0ad, RZ ;  /* 0xd2511f5302887825 */ /* 0x000fe400078e00ff */
[----:B------:R-:W5:Y:S01]  /*241c0*/  LDL R165, [R1+0xb4] ;  /* 0x0000b40001a57983 */ /* 0x000f620000100800 */
[----:B------:R1:W1:Y:S01]  /*241d0*/  MUFU.EX2 R2, R4 ;  /* 0x0000000400027308 */ /* 0x0002620000000800 */
[----:B------:R-:W-:Y:S02]  /*241e0*/  IMAD.WIDE.U32 R22, R22, -0x2daee0ad, RZ ;  /* 0xd2511f5316167825 */ /* 0x000fe400078e00ff */
[----:B------:R-:W5:Y:S04]  /*241f0*/  LDL R152, [R1+0xbc] ;  /* 0x0000bc0001987983 */ /* 0x000f680000100800 */
[----:B------:R-:W5:Y:S04]  /*24200*/  LDL R164, [R1+0xb8] ;  /* 0x0000b80001a47983 */ /* 0x000f680000100800 */
[----:B------:R-:W5:Y:S04]  /*24210*/  LDL R153, [R1+0xb0] ;  /* 0x0000b00001997983 */ /* 0x000f680000100800 */
[----:B------:R-:W5:Y:S01]  /*24220*/  LDL R144, [R1+0x12c] ;  /* 0x00012c0001907983 */ /* 0x000f620000100800 */
[----:B-1----:R-:W-:Y:S01]  /*24230*/  FMUL.FTZ R4, R0, R168 ;  /* 0x000000a800047220 */ /* 0x002fe20000410000 */
[C---:B------:R-:W-:Y:S02]  /*24240*/  FMUL.FTZ R54, R2.reuse, R54 ;  /* 0x0000003602367220 */ /* 0x040fe40000410000 */
[----:B------:R1:W5:Y:S01]  /*24250*/  LDL.S16 R168, [R1+0x48] ;  /* 0x0000480001a87983 */ /* 0x0003620000100600 */
[C---:B------:R-:W-:Y:S01]  /*24260*/  FMUL.FTZ R55, R2.reuse, R55 ;  /* 0x0000003702377220 */ /* 0x040fe20000410000 */
[C---:B------:R-:W-:Y:S01]  /*24270*/  FMUL.FTZ R66, R2.reuse, R66 ;  /* 0x0000004202427220 */ /* 0x040fe20000410000 */
[C---:B------:R-:W-:Y:S01]  /*24280*/  FMUL.FTZ R67, R2.reuse, R67 ;  /* 0x0000004302437220 */ /* 0x040fe20000410000 */
[----:B------:R-:W5:Y:S01]  /*24290*/  LDL R161, [R1+0x9c] ;  /* 0x00009c0001a17983 */ /* 0x000f620000100800 */
        /* <DEDUP_REMOVED lines=20> */
[C---:B--2---:R-:W-:Y:S01]  /*243e0*/  FFMA.FTZ R3, R0.reuse, R5, R34 ;  /* 0x0000000500037223 */ /* 0x044fe20000010022 */
[----:B------:R-:W-:Y:S03]  /*243f0*/  FMUL.FTZ R5, R0, R169 ;  /* 0x000000a900057220 */ /* 0x000fe60000410000 */
[----:B------:R-:W-:Y:S02]  /*24400*/  FADD.FTZ R141, R19, R3 ;  /* 0x00000003138d7221 */ /* 0x000fe40000010000 */
[----:B------:R-:W2:Y:S01]  /*24410*/  MUFU.EX2 R3, R184 ;  /* 0x000000b800037308 */ /* 0x000ea20000000800 */
[----:B----4-:R-:W-:Y:S05]  /*24420*/  LOP3.LUT R0, R137, R147, R180, 0x96, !PT ;  /* 0x0000009389007212 */ /* 0x010fea00078e96b4 */
[----:B------:R-:W-:Y:S04]  /*24430*/  IMAD.WIDE.U32 R142, R0, -0x326172a9, RZ ;  /* 0xcd9e8d57008e7825 */ /* 0x000fe800078e00ff */
[----:B---3--:R-:W-:Y:S01]  /*24440*/  FFMA.FTZ R0, R2, R35, R18 ;  /* 0x0000002302007223 */ /* 0x008fe20000010012 */
[----:B------:R-:W-:Y:S01]  /*24450*/  MUFU.EX2 R19, R193 ;  /* 0x000000c100137308 */ /* 0x000fe20000000800 */
[----:B-----5:R-:W-:Y:S02]  /*24460*/  LOP3.LUT R136, R23, R154, R136, 0x96, !PT ;  /* 0x0000009a17887212 */ /* 0x020fe400078e9688 */
[----:B------:R-:W-:Y:S01]  /*24470*/  LOP3.LUT R138, R143, R146, R176, 0x96, !PT ;  /* 0x000000928f8a7212 */ /* 0x000fe200078e96b0 */
[C---:B------:R-:W-:Y:S01]  /*24480*/  FADD.FTZ R143, R7.reuse, R0 ;  /* 0x00000000078f7221 */ /* 0x040fe20000010000 */
[----:B------:R-:W-:Y:S01]  /*24490*/  F2FP.BF16.F32.PACK_AB R18, R7, R18 ;  /* 0x000000120712723e */ /* 0x000fe200000010ff */
[----:B------:R-:W-:Y:S04]  /*244a0*/  IMAD.WIDE.U32 R136, R136, -0x326172a9, RZ ;  /* 0xcd9e8d5788887825 */ /* 0x000fe800078e00ff */
[----:B------:R-:W3:Y:S01]  /*244b0*/  MUFU.EX2 R7, R179 ;  /* 0x000000b300077308 */ /* 0x000ee20000000800 */
[----:B--2---:R-:W-:Y:S01]  /*244c0*/  F2FP.BF16.F32.PACK_AB R0, R3, R183 ;  /* 0x000000b70300723e */ /* 0x004fe200000010ff */
[----:B------:R-:W-:Y:S01]  /*244d0*/  IMAD.WIDE.U32 R138, R138, -0x2daee0ad, RZ ;  /* 0xd2511f538a8a7825 */ /* 0x000fe200078e00ff */
[----:B------:R-:W-:Y:S03]  /*244e0*/  LOP3.LUT R34, R137, R165, R142, 0x96, !PT ;  /* 0x000000a589227212 */ /* 0x000fe600078e968e */
[----:B------:R-:W-:Y:S01]  /*244f0*/  IMAD.MOV.U32 R183, RZ, RZ, R146 ;  /* 0x000000ffffb77224 */ /* 0x000fe200078e0092 */
[----:B------:R-:W-:Y:S01]  /*24500*/  LOP3.LUT R22, R139, R157, R22, 0x96, !PT ;  /* 0x0000009d8b167212 */ /* 0x000fe200078e9616 */
[----:B------:R1:W2:Y:S02]  /*24510*/  LDL.S16 R146, [R1+0x44] ;  /* 0x0000440001927983 */ /* 0x0002a40000100600 */
[----:B------:R-:W4:Y:S01]  /*24520*/  MUFU.EX2 R139, R188 ;  /* 0x000000bc008b7308 */ /* 0x000f220000000800 */
[----:B------:R-:W-:Y:S04]  /*24530*/  IMAD.WIDE.U32 R34, R34, -0x2daee0ad, RZ ;  /* 0xd2511f5322227825 */ /* 0x000fe800078e00ff */
[----:B------:R-:W-:Y:S01]  /*24540*/  IMAD.WIDE.U32 R22, R22, -0x326172a9, RZ ;  /* 0xcd9e8d5716167825 */ /* 0x000fe200078e00ff */
[----:B------:R-:W-:Y:S02]  /*24550*/  LOP3.LUT R178, R35, R164, R138, 0x96, !PT ;  /* 0x000000a423b27212 */ /* 0x000fe400078e968a */
[C---:B---3--:R-:W-:Y:S01]  /*24560*/  F2FP.BF16.F32.PACK_AB R137, R7.reuse, R182 ;  /* 0x000000b60789723e */ /* 0x048fe200000010ff */
[----:B------:R-:W-:Y:S01]  /*24570*/  FADD.FTZ R142, R7, R140 ;  /* 0x0000008c078e7221 */ /* 0x000fe20000010000 */
[----:B------:R-:W-:Y:S01]  /*24580*/  LOP3.LUT R136, R23, R155, R136, 0x96, !PT ;  /* 0x0000009b17887212 */ /* 0x000fe200078e9688 */
[----:B------:R-:W-:Y:S04]  /*24590*/  IMAD.WIDE.U32 R178, R178, -0x326172a9, RZ ;  /* 0xcd9e8d57b2b27825 */ /* 0x000fe800078e00ff */
[----:B------:R-:W-:Y:S01]  /*245a0*/  FADD.FTZ R35, R3, R181 ;  /* 0x000000b503237221 */ /* 0x000fe20000010000 */
[----:B------:R-:W3:Y:S01]  /*245b0*/  MUFU.EX2 R140, R191 ;  /* 0x000000bf008c7308 */ /* 0x000ee20000000800 */
[----:B------:R-:W-:Y:S04]  /*245c0*/  IMAD.WIDE.U32 R184, R136, -0x2daee0ad, RZ ;  /* 0xd2511f5388b87825 */ /* 0x000fe800078e00ff */
[----:B------:R-:W-:Y:S01]  /*245d0*/  IMAD.WIDE.U32 R144, R144, -0x326172a9, RZ ;  /* 0xcd9e8d5790907825 */ /* 0x000fe200078e00ff */
[----:B------:R-:W-:Y:S04]  /*245e0*/  LOP3.LUT R150, R185, R152, R34, 0x96, !PT ;  /* 0x00000098b9967212 */ /* 0x000fe800078e9622 */
[----:B------:R5:W-:Y:S01]  /*245f0*/  MUFU.EX2 R136, R187 ;  /* 0x000000bb00887308 */ /* 0x000be20000000800 */
[----:B------:R-:W-:Y:S01]  /*24600*/  LOP3.LUT R185, R179, R153, R22, 0x96, !PT ;  /* 0x00000099b3b97212 */ /* 0x000fe200078e9616 */
[----:B------:R-:W-:Y:S08]  /*24610*/  IMAD.WIDE.U32 R150, R150, -0x326172a9, RZ ;  /* 0xcd9e8d5796967825 */ /* 0x000ff000078e00ff */
[----:B------:R-:W-:Y:S01]  /*24620*/  MUFU.EX2 R34, R194 ;  /* 0x000000c200227308 */ /* 0x000fe20000000800 */
[----:B------:R-:W-:Y:S04]  /*24630*/  LOP3.LUT R3, R151, R250, R178, 0x96, !PT ;  /* 0x000000fa97037212 */ /* 0x000fe800078e96b2 */
[C---:B------:R-:W-:Y:S02]  /*24640*/  LOP3.LUT R22, R3.reuse, 0xffff, RZ, 0xc0, !PT ;  /* 0x0000ffff03167812 */ /* 0x040fe400078ec0ff */
[----:B------:R-:W-:Y:S02]  /*24650*/  LOP3.LUT R7, R3, 0xff, RZ, 0xc0, !PT ;  /* 0x000000ff03077812 */ /* 0x000fe400078ec0ff */
[----:B------:R-:W-:Y:S01]  /*24660*/  SHF.R.U32.HI R22, RZ, 0x8, R22 ;  /* 0x00000008ff167819 */ /* 0x000fe20000011616 */
[----:B-----5:R1:W5:Y:S01]  /*24670*/  LDL.S16 R187, [R1+0x4c] ;  /* 0x00004c0001bb7983 */ /* 0x0203620000100600 */
[--C-:B------:R-:W-:Y:S02]  /*24680*/  SHF.R.U32.HI R23, RZ, 0x18, R3.reuse ;  /* 0x00000018ff177819 */ /* 0x100fe40000011603 */
[----:B------:R-:W-:Y:S02]  /*24690*/  LOP3.LUT R22, R22, 0xffff, RZ, 0xc0, !PT ;  /* 0x0000ffff16167812 */ /* 0x000fe400078ec0ff */
[C---:B------:R-:W-:Y:S02]  /*246a0*/  ISETP.GE.U32.AND P5, PT, R218.reuse, R7, PT ;  /* 0x00000007da00720c */ /* 0x040fe40003fa6070 */
[C---:B------:R-:W-:Y:S01]  /*246b0*/  ISETP.GE.U32.AND P4, PT, R218.reuse, R22, PT ;  /* 0x00000016da00720c */ /* 0x040fe20003f86070 */
[----:B------:R-:W1:Y:S01]  /*246c0*/  MUFU.EX2 R7, R190 ;  /* 0x000000be00077308 */ /* 0x000e620000000800 */
[----:B------:R-:W-:Y:S02]  /*246d0*/  SHF.R.U32.HI R22, RZ, 0x10, R3 ;  /* 0x00000010ff167819 */ /* 0x000fe40000011603 */
[----:B------:R-:W-:Y:S02]  /*246e0*/  ISETP.GE.U32.AND P1, PT, R218, R23, PT ;  /* 0x00000017da00720c */ /* 0x000fe40003f26070 */
[----:B------:R-:W-:Y:S05]  /*246f0*/  LOP3.LUT R3, R22, 0xff, RZ, 0xc0, !PT ;  /* 0x000000ff16037812 */ /* 0x000fea00078ec0ff */
[----:B------:R-:W1:Y:S01]  /*24700*/  MUFU.EX2 R22, R189 ;  /* 0x000000bd00167308 */ /* 0x000e620000000800 */
[----:B------:R-:W-:Y:S01]  /*24710*/  ISETP.GE.U32.AND P2, PT, R218, R3, PT ;  /* 0x00000003da00720c */ /* 0x000fe20003f46070 */
[----:B----4-:R-:W-:Y:S01]  /*24720*/  FADD.FTZ R3, R139, R141 ;  /* 0x0000008d8b037221 */ /* 0x010fe20000010000 */
[----:B------:R-:W-:Y:S02]  /*24730*/  F2FP.BF16.F32.PACK_AB R139, R19, R139 ;  /* 0x0000008b138b723e */ /* 0x000fe400000010ff */
[----:B------:R-:W-:Y:S01]  /*24740*/  LOP3.LUT R141, R177, R148, R144, 0x96, !PT ;  /* 0x00000094b18d7212 */ /* 0x000fe200078e9690 */
[----:B------:R-:W-:Y:S01]  /*24750*/  FADD.FTZ R138, R19, R3 ;  /* 0x00000003138a7221 */ /* 0x000fe20000010000 */
[----:B------:R-:W-:Y:S03]  /*24760*/  LOP3.LUT R3, R149, R145, RZ, 0x3c, !PT ;  /* 0x0000009195037212 */ /* 0x000fe600078e3cff */
[----:B------:R4:W-:Y:S02]  /*24770*/  MUFU.EX2 R19, R192 ;  /* 0x000000c000137308 */ /* 0x0009e40000000800 */
[----:B------:R-:W-:Y:S04]  /*24780*/  IMAD.WIDE.U32 R148, R3, -0x2daee0ad, RZ ;  /* 0xd2511f5303947825 */ /* 0x000fe800078e00ff */
[----:B---3--:R-:W-:Y:S01]  /*24790*/  FADD.FTZ R3, R140, R143 ;  /* 0x0000008f8c037221 */ /* 0x008fe20000010000 */
[----:B-1----:R-:W-:Y:S01]  /*247a0*/  F2FP.BF16.F32.PACK_AB R140, R7, R140 ;  /* 0x0000008c078c723e */ /* 0x002fe200000010ff */
[----:B------:R-:W3:Y:S01]  /*247b0*/  LDL R143, [R1+0xa0] ;  /* 0x0000a000018f7983 */ /* 0x000ee20000100800 */
[----:B------:R-:W-:Y:S01]  /*247c0*/  LOP3.LUT R144, R149, R147, R180, 0x96, !PT ;  /* 0x0000009395907212 */ /* 0x000fe200078e96b4 */
[--C-:B------:R-:W-:Y:S01]  /*247d0*/  FADD.FTZ R156, R7, R3.reuse ;  /* 0x00000003079c7221 */ /* 0x100fe20000010000 */
[----:B------:R-:W-:Y:S01]  /*247e0*/  PRMT R3, R6, 0x7632, R3 ;  /* 0x0000763206037816 */ /* 0x000fe20000000003 */
[----:B------:R-:W-:Y:S01]  /*247f0*/  FADD.FTZ R7, R136, R35 ;  /* 0x0000002388077221 */ /* 0x000fe20000010000 */
[C---:B------:R-:W-:Y:S01]  /*24800*/  F2FP.BF16.F32.PACK_AB R136, R22.reuse, R136 ;  /* 0x000000881688723e */ /* 0x040fe200000010ff */
[----:B------:R-:W-:Y:S01]  /*24810*/  @!P2 HFMA2.BF16_V2 R168, -RZ.H0_H0, RZ.H0_H0, -R18.H0_H0 ;  /* 0x200000ffffa8a231 */ /* 0x000fe20000340912 */
[----:B------:R-:W1:Y:S01]  /*24820*/  MUFU.EX2 R23, R186 ;  /* 0x000000ba00177308 */ /* 0x000e620000000800 */
[--C-:B------:R-:W-:Y:S01]  /*24830*/  FADD.FTZ R147, R22, R7.reuse ;  /* 0x0000000716937221 */ /* 0x100fe20000010000 */
[----:B------:R-:W-:Y:S01]  /*24840*/  PRMT R7, R18, 0x7632, R7 ;  /* 0x0000763212077816 */ /* 0x000fe20000000007 */
[----:B----4-:R4:W4:Y:S01]  /*24850*/  LDL.S16 R192, [R1+0x50] ;  /* 0x0000500001c07983 */ /* 0x0109220000100600 */
[----:B------:R-:W-:Y:S06]  /*24860*/  PRMT R160, R168, 0x7610, R160 ;  /* 0x00007610a8a07816 */ /* 0x000fec00000000a0 */
[----:B------:R-:W1:Y:S02]  /*24870*/  MUFU.EX2 R22, R195 ;  /* 0x000000c300167308 */ /* 0x000e640000000800 */
[----:B-1----:R-:W-:Y:S01]  /*24880*/  F2FP.BF16.F32.PACK_AB R180, R19, R23 ;  /* 0x0000001713b4723e */ /* 0x002fe200000010ff */
[----:B------:R-:W-:Y:S01]  /*24890*/  FADD.FTZ R35, R23, R142 ;  /* 0x0000008e17237221 */ /* 0x000fe20000010000 */
[----:B------:R-:W-:Y:S01]  /*248a0*/  F2FP.BF16.F32.PACK_AB R181, R22, R34 ;  /* 0x0000002216b5723e */ /* 0x000fe200000010ff */
[----:B--2---:R-:W-:Y:S05]  /*248b0*/  @!P1 HFMA2.BF16_V2 R146, -RZ.H0_H0, RZ.H0_H0, -R7.H0_H0 ;  /* 0x200000ffff929231 */ /* 0x004fea0000340907 */
[----:B------:R-:W-:Y:S01]  /*248c0*/  PRMT R182, R146, 0x7610, R182 ;  /* 0x0000761092b67816 */ /* 0x000fe200000000b6 */
[----:B-----5:R-:W-:Y:S05]  /*248d0*/  @!P4 HFMA2.BF16_V2 R187, -RZ.H0_H0, RZ.H0_H0, -R3.H0_H0 ;  /* 0x200000ffffbbc231 */ /* 0x020fea0000340903 */
[----:B------:R-:W-:Y:S02]  /*248e0*/  PRMT R145, R187, 0x7610, R145 ;  /* 0x00007610bb917816 */ /* 0x000fe40000000091 */
[----:B---3--:R-:W-:Y:S05]  /*248f0*/  IADD3 R142, P0, R220, R143, RZ ;  /* 0x0000008fdc8e7210 */ /* 0x008fea0007f1e0ff */
[----:B------:R-:W-:Y:S02]  /*24900*/  IMAD.X R143, R221, 0x1, R161, P0 ;  /* 0x00000001dd8f7824 */ /* 0x000fe400000e06a1 */
[----:B----4-:R-:W-:Y:S05]  /*24910*/  @!P5 HFMA2.BF16_V2 R192, -RZ.H0_H0, RZ.H0_H0, -R6.H0_H0 ;  /* 0x200000ffffc0d231 */ /* 0x010fea0000340906 */
[----:B------:R-:W-:Y:S01]  /*24920*/  PRMT R179, R192, 0x7610, R179 ;  /* 0x00007610c0b37816 */ /* 0x000fe200000000b3 */
[----:B------:R-:W-:Y:S04]  /*24930*/  @!P5 STL.S16 [R1+0x50], R192 ;  /* 0x000050c00100d387 */ /* 0x000fe80000100600 */
[----:B------:R-:W-:Y:S04]  /*24940*/  @!P4 STL.S16 [R1+0x4c], R187 ;  /* 0x00004cbb0100c387 */ /* 0x000fe80000100600 */
[----:B------:R1:W-:Y:S04]  /*24950*/  @!P2 STL.S16 [R1+0x48], R168 ;  /* 0x000048a80100a387 */ /* 0x0003e80000100600 */
[----:B------:R2:W-:Y:S01]  /*24960*/  @!P1 STL.S16 [R1+0x44], R146 ;  /* 0x0000449201009387 */ /* 0x0005e20000100600 */
[----:B-1----:R-:W-:Y:S01]  /*24970*/  FADD.FTZ R168, R19, R35 ;  /* 0x0000002313a87221 */ /* 0x002fe20000010000 */
[----:B--2---:R-:W-:Y:S02]  /*24980*/  PRMT R146, R6, 0x5410, R3 ;  /* 0x0000541006927816 */ /* 0x004fe40000000003 */
[----:B------:R-:W-:Y:S02]  /*24990*/  @!P5 PRMT R6, R179, 0x5410, RZ ;  /* 0x00005410b306d816 */ /* 0x000fe400000000ff */
[----:B------:R-:W-:Y:S02]  /*249a0*/  @!P4 PRMT R3, R145, 0x5410, RZ ;  /* 0x000054109103c816 */ /* 0x000fe400000000ff */
[----:B------:R-:W-:Y:S01]  /*249b0*/  PRMT R145, R18, 0x5410, R7 ;  /* 0x0000541012917816 */ /* 0x000fe20000000007 */
[----:B------:R1:W-:Y:S01]  /*249c0*/  ST.E.U16 desc[UR4][R220.64], R6 ;  /* 0x00000006dc007985 */ /* 0x0003e2000c101504 */
[----:B------:R-:W-:Y:S02]  /*249d0*/  @!P1 PRMT R7, R182, 0x5410, RZ ;  /* 0x00005410b6079816 */ /* 0x000fe400000000ff */
[----:B------:R-:W-:Y:S01]  /*249e0*/  @!P2 PRMT R18, R160, 0x5410, RZ ;  /* 0x00005410a012a816 */ /* 0x000fe200000000ff */
[----:B------:R-:W-:Y:S04]  /*249f0*/  ST.E.U16 desc[UR4][R220.64+0x2], R3 ;  /* 0x00000203dc007985 */ /* 0x000fe8000c101504 */
[----:B------:R2:W-:Y:S04]  /*24a00*/  ST.E.U16 desc[UR4][R142.64+0x2], R7 ;  /* 0x000002078e007985 */ /* 0x0005e8000c101504 */
[----:B------:R3:W-:Y:S04]  /*24a10*/  ST.E.U16 desc[UR4][R142.64], R18 ;  /* 0x000000128e007985 */ /* 0x0007e8000c101504 */
[----:B------:R-:W4:Y:S01]  /*24a20*/  LDL.64 R160, [R1+0x88] ;  /* 0x0000880001a07983 */ /* 0x000f220000100a00 */
[--C-:B-1----:R-:W-:Y:S01]  /*24a30*/  FADD.FTZ R6, R34, R138.reuse ;  /* 0x0000008a22067221 */ /* 0x102fe20000010000 */
[----:B------:R-:W-:Y:S01]  /*24a40*/  PRMT R138, R0, 0x7632, R138 ;  /* 0x00007632008a7816 */ /* 0x000fe2000000008a */
[----:B------:R-:W-:Y:S04]  /*24a50*/  IMAD.WIDE.U32 R34, R144, -0x326172a9, RZ ;  /* 0xcd9e8d5790227825 */ /* 0x000fe800078e00ff */
[----:B------:R-:W-:Y:S01]  /*24a60*/  FADD.FTZ R179, R22, R6 ;  /* 0x0000000616b37221 */ /* 0x000fe20000010000 */
[----:B------:R-:W-:Y:S01]  /*24a70*/  LOP3.LUT R176, R35, R183, R176, 0x96, !PT ;  /* 0x000000b723b07212 */ /* 0x000fe200078e96b0 */
[----:B--2---:R-:W-:Y:S04]  /*24a80*/  IMAD.WIDE.U32 R6, R141, -0x2daee0ad, RZ ;  /* 0xd2511f538d067825 */ /* 0x004fe800078e00ff */
[----:B------:R-:W-:Y:S01]  /*24a90*/  FMUL.FTZ R35, R2, R159 ;  /* 0x0000009f02237220 */ /* 0x000fe20000410000 */
[----:B------:R-:W2:Y:S01]  /*24aa0*/  LDL R141, [R1+0x94] ;  /* 0x00009400018d7983 */ /* 0x000ea20000100800 */
[----:B------:R-:W-:Y:S01]  /*24ab0*/  IMAD.WIDE.U32 R176, R176, -0x2daee0ad, RZ ;  /* 0xd2511f53b0b07825 */ /* 0x000fe200078e00ff */
[----:B---3--:R-:W-:Y:S02]  /*24ac0*/  LOP3.LUT R18, R7, R154, R148, 0x96, !PT ;  /* 0x0000009a07127212 */ /* 0x008fe400078e9694 */
[----:B------:R1:W3:Y:S02]  /*24ad0*/  LDL.S16 R154, [R1+0x68] ;  /* 0x00006800019a7983 */ /* 0x0002e40000100600 */
[----:B------:R-:W-:Y:S01]  /*24ae0*/  LOP3.LUT R22, R177, R157, R6, 0x96, !PT ;  /* 0x0000009db1167212 */ /* 0x000fe200078e9606 */
[----:B------:R-:W-:Y:S01]  /*24af0*/  IMAD.WIDE.U32 R18, R18, -0x326172a9, RZ ;  /* 0xcd9e8d5712127825 */ /* 0x000fe200078e00ff */
[----:B------:R-:W-:Y:S03]  /*24b00*/  MUFU.EX2 R157, R242 ;  /* 0x000000f2009d7308 */ /* 0x000fe60000000800 */
[----:B------:R-:W-:Y:S01]  /*24b10*/  IMAD.WIDE.U32 R22, R22, -0x326172a9, RZ ;  /* 0xcd9e8d5716167825 */ /* 0x000fe200078e00ff */
[----:B------:R-:W-:Y:S02]  /*24b20*/  LOP3.LUT R6, R19, R165, R34, 0x96, !PT ;  /* 0x000000a513067212 */ /* 0x000fe400078e9622 */
[----:B------:R-:W-:Y:S01]  /*24b30*/  LOP3.LUT R165, R150, 0xff, RZ, 0xc0, !PT ;  /* 0x000000ff96a57812 */ /* 0x000fe200078ec0ff */
[----:B------:R-:W5:Y:S01]  /*24b40*/  LDL R19, [R1+0x90] ;  /* 0x0000900001137983 */ /* 0x000f620000100800 */
[----:B------:R-:W-:Y:S01]  /*24b50*/  LOP3.LUT R18, R23, R155, R18, 0x96, !PT ;  /* 0x0000009b17127212 */ /* 0x000fe200078e9612 */
[----:B------:R-:W-:Y:S04]  /*24b60*/  IMAD.WIDE.U32 R6, R6, -0x2daee0ad, RZ ;  /* 0xd2511f5306067825 */ /* 0x000fe800078e00ff */
[C---:B------:R-:W-:Y:S01]  /*24b70*/  FMUL.FTZ R23, R2.reuse, R163 ;  /* 0x000000a302177220 */ /* 0x040fe20000410000 */
[----:B------:R-:W-:Y:S01]  /*24b80*/  FMUL.FTZ R34, R2, R158 ;  /* 0x0000009e02227220 */ /* 0x000fe20000410000 */
[----:B------:R-:W-:Y:S01]  /*24b90*/  IMAD.WIDE.U32 R182, R18, -0x2daee0ad, RZ ;  /* 0xd2511f5312b67825 */ /* 0x000fe200078e00ff */
[----:B------:R-:W-:Y:S01]  /*24ba0*/  LOP3.LUT R176, R7, R164, R176, 0x96, !PT ;  /* 0x000000a407b07212 */ /* 0x000fe200078e96b0 */
[----:B------:R-:W5:Y:S01]  /*24bb0*/  LDL R18, [R1+0x98] ;  /* 0x0000980001127983 */ /* 0x000f620000100800 */
[----:B------:R-:W-:Y:S02]  /*24bc0*/  MUFU.EX2 R158, R203 ;  /* 0x000000cb009e7308 */ /* 0x000fe40000000800 */
[----:B------:R-:W-:Y:S01]  /*24bd0*/  LOP3.LUT R152, R183, R152, R6, 0x96, !PT ;  /* 0x00000098b7987212 */ /* 0x000fe200078e9606 */
[----:B------:R-:W-:Y:S05]  /*24be0*/  IMAD.WIDE.U32 R176, R176, -0x326172a9, RZ ;  /* 0xcd9e8d57b0b07825 */ /* 0x000fea00078e00ff */
[----:B------:R-:W-:Y:S01]  /*24bf0*/  LOP3.LUT R177, R177, R153, R22, 0x96, !PT ;  /* 0x00000099b1b17212 */ /* 0x000fe200078e9616 */
[----:B------:R-:W-:Y:S05]  /*24c00*/  IMAD.WIDE.U32 R152, R152, -0x326172a9, RZ ;  /* 0xcd9e8d5798987825 */ /* 0x000fea00078e00ff */
[----:B------:R-:W-:Y:S04]  /*24c10*/  LOP3.LUT R3, R153, R250, R176, 0x96, !PT ;  /* 0x000000fa99037212 */ /* 0x000fe800078e96b0 */
[----:B------:R-:W-:Y:S04]  /*24c20*/  LOP3.LUT R6, R3, 0xff, RZ, 0xc0, !PT ;  /* 0x000000ff03067812 */ /* 0x000fe800078ec0ff */
[----:B------:R-:W-:Y:S02]  /*24c30*/  ISETP.GE.U32.AND P1, PT, R218, R6, PT ;  /* 0x00000006da00720c */ /* 0x000fe40003f26070 */
[----:B----4-:R-:W-:Y:S02]  /*24c40*/  IADD3 R6, P0, R160, R142, RZ ;  /* 0x0000008ea0067210 */ /* 0x010fe40007f1e0ff */
[----:B------:R-:W-:Y:S03]  /*24c50*/  PRMT R160, R0, 0x5410, R138 ;  /* 0x0000541000a07816 */ /* 0x000fe6000000008a */
[----:B--2---:R-:W-:Y:S06]  /*24c60*/  IMAD.X R7, R141, 0x1, R143, P0 ;  /* 0x000000018d077824 */ /* 0x004fec00000e068f */
[----:B---3--:R-:W-:Y:S05]  /*24c70*/  @!P1 HFMA2.BF16_V2 R154, -RZ.H0_H0, RZ.H0_H0, -R0.H0_H0 ;  /* 0x200000ffff9a9231 */ /* 0x008fea0000340900 */
[----:B------:R-:W-:Y:S01]  /*24c80*/  PRMT R22, R154, 0x7610, R22 ;  /* 0x000076109a167816 */ /* 0x000fe20000000016 */
[----:B------:R5:W-:Y:S03]  /*24c90*/  @!P1 STL.S16 [R1+0x68], R154 ;  /* 0x0000689a01009387 */ /* 0x000be60000100600 */
[----:B------:R-:W-:Y:S01]  /*24ca0*/  @!P1 PRMT R0, R22, 0x5410, RZ ;  /* 0x0000541016009816 */ /* 0x000fe200000000ff */
[----:B------:R1:W2:Y:S01]  /*24cb0*/  LDL.S16 R159, [R1+0x70] ;  /* 0x00007000019f7983 */ /* 0x0002a20000100600 */
[----:B------:R-:W-:Y:S03]  /*24cc0*/  FMUL.FTZ R22, R2, R162 ;  /* 0x000000a202167220 */ /* 0x000fe60000410000 */
[----:B------:R3:W-:Y:S04]  /*24cd0*/  ST.E.U16 desc[UR4][R6.64], R0 ;  /* 0x0000000006007985 */ /* 0x0007e8000c101504 */
[----:B------:R-:W4:Y:S04]  /*24ce0*/  LDL R144, [R1+0xa8] ;  /* 0x0000a80001907983 */ /* 0x000f280000100800 */
[----:B------:R-:W4:Y:S01]  /*24cf0*/  LDL R141, [R1+0xa4] ;  /* 0x0000a400018d7983 */ /* 0x000f220000100800 */
[----:B-----5:R-:W-:Y:S01]  /*24d00*/  IADD3 R154, P0, R220, R19, RZ ;  /* 0x00000013dc9a7210 */ /* 0x020fe20007f1e0ff */
[C---:B------:R-:W-:Y:S04]  /*24d10*/  FMUL.FTZ R19, R2.reuse, R167 ;  /* 0x000000a702137220 */ /* 0x040fe80000410000 */
[----:B------:R-:W-:Y:S02]  /*24d20*/  IMAD.X R155, R221, 0x1, R18, P0 ;  /* 0x00000001dd9b7824 */ /* 0x000fe400000e0612 */
[----:B------:R-:W-:Y:S01]  /*24d30*/  FMUL.FTZ R18, R2, R166 ;  /* 0x000000a602127220 */ /* 0x000fe20000410000 */
[----:B---3--:R-:W-:Y:S01]  /*24d40*/  LOP3.LUT R0, R150, 0xffff, RZ, 0xc0, !PT ;  /* 0x0000ffff96007812 */ /* 0x008fe200078ec0ff */
[C---:B------:R-:W-:Y:S01]  /*24d50*/  FMUL.FTZ R6, R2.reuse, R170 ;  /* 0x000000aa02067220 */ /* 0x040fe20000410000 */
[----:B------:R-:W-:Y:S02]  /*24d60*/  FMUL.FTZ R7, R2, R171 ;  /* 0x000000ab02077220 */ /* 0x000fe40000410000 */
[----:B------:R-:W-:Y:S01]  /*24d70*/  SHF.R.U32.HI R0, RZ, 0x8, R0 ;  /* 0x00000008ff007819 */ /* 0x000fe20000011600 */
[----:B------:R-:W-:Y:S03]  /*24d80*/  MUFU.EX2 R2, R201 ;  /* 0x000000c900027308 */ /* 0x000fe60000000800 */
[----:B------:R-:W-:Y:S02]  /*24d90*/  LOP3.LUT R164, R0, 0xffff, RZ, 0xc0, !PT ;  /* 0x0000ffff00a47812 */ /* 0x000fe400078ec0ff */
[--C-:B------:R-:W-:Y:S04]  /*24da0*/  SHF.R.U32.HI R0, RZ, 0x10, R150.reuse ;  /* 0x00000010ff007819 */ /* 0x100fe80000011696 */
[----:B------:R-:W-:Y:S04]  /*24db0*/  LOP3.LUT R0, R0, 0xff, RZ, 0xc0, !PT ;  /* 0x000000ff00007812 */ /* 0x000fe800078ec0ff */
[C---:B------:R-:W-:Y:S02]  /*24dc0*/  ISETP.GE.U32.AND P6, PT, R218.reuse, R0, PT ;  /* 0x00000000da00720c */ /* 0x040fe40003fc6070 */
[----:B------:R-:W-:Y:S04]  /*24dd0*/  SHF.R.U32.HI R0, RZ, 0x18, R150 ;  /* 0x00000018ff007819 */ /* 0x000fe80000011696 */
[----:B------:R-:W-:Y:S02]  /*24de0*/  ISETP.GE.U32.AND P5, PT, R218, R0, PT ;  /* 0x00000000da00720c */ /* 0x000fe40003fa6070 */
[----:B------:R-:W-:Y:S04]  /*24df0*/  LOP3.LUT R0, R3, 0xffff, RZ, 0xc0, !PT ;  /* 0x0000ffff03007812 */ /* 0x000fe800078ec0ff */
[----:B------:R-:W-:Y:S04]  /*24e00*/  SHF.R.U32.HI R0, RZ, 0x8, R0 ;  /* 0x00000008ff007819 */ /* 0x000fe80000011600 */
[----:B------:R-:W-:Y:S04]  /*24e10*/  LOP3.LUT R0, R0, 0xffff, RZ, 0xc0, !PT ;  /* 0x0000ffff00007812 */ /* 0x000fe800078ec0ff */
[----:B------:R-:W-:Y:S02]  /*24e20*/  ISETP.GE.U32.AND P4, PT, R218, R0, PT ;  /* 0x00000000da00720c */ /* 0x000fe40003f86070 */
[--C-:B------:R-:W-:Y:S02]  /*24e30*/  SHF.R.U32.HI R0, RZ, 0x10, R3.reuse ;  /* 0x00000010ff007819 */ /* 0x100fe40000011603 */
[----:B------:R-:W-:Y:S02]  /*24e40*/  SHF.R.U32.HI R3, RZ, 0x18, R3 ;  /* 0x00000018ff037819 */ /* 0x000fe40000011603 */
[----:B------:R-:W-:Y:S02]  /*24e50*/  LOP3.LUT R0, R0, 0xff, RZ, 0xc0, !PT ;  /* 0x000000ff00007812 */ /* 0x000fe400078ec0ff */
[C---:B------:R-:W-:Y:S02]  /*24e60*/  ISETP.GE.U32.AND P1, PT, R218.reuse, R3, PT ;  /* 0x00000003da00720c */ /* 0x040fe40003f26070 */
[----:B------:R-:W-:Y:S01]  /*24e70*/  ISETP.GE.U32.AND P2, PT, R218, R0, PT ;  /* 0x00000000da00720c */ /* 0x000fe20003f46070 */
[----:B------:R1:W3:Y:S11]  /*24e80*/  LDL.S16 R3, [R1+0x74] ;  /* 0x0000740001037983 */ /* 0x0002f60000100600 */
[----:B------:R-:W-:Y:S01]  /*24e90*/  @!UPT UIADD3 URZ, URZ, URZ, URZ ;  /* 0x0000003f3f3ff290 */ /* 0x000fe2000fffe03f */
[----:B--2---:R-:W-:Y:S05]  /*24ea0*/  @!P2 HFMA2.BF16_V2 R159, -RZ.H0_H0, RZ.H0_H0, -R137.H0_H0 ;  /* 0x200000ffff9fa231 */ /* 0x004fea0000340989 */
[----:B------:R-:W-:Y:S02]  /*24eb0*/  PRMT R193, R159, 0x7610, R193 ;  /* 0x000076109fc17816 */ /* 0x000fe400000000c1 */
[----:B----4-:R-:W-:Y:S02]  /*24ec0*/  IADD3 R148, P0, R220, R144, RZ ;  /* 0x00000090dc947210 */ /* 0x010fe40007f1e0ff */
[----:B------:R-:W-:Y:S03]  /*24ed0*/  MUFU.EX2 R144, R245 ;  /* 0x000000f500907308 */ /* 0x000fe60000000800 */
[----:B------:R-:W-:Y:S07]  /*24ee0*/  IMAD.X R149, R221, 0x1, R141, P0 ;  /* 0x00000001dd957824 */ /* 0x000fee00000e068d */
[----:B------:R-:W2:Y:S02]  /*24ef0*/  MUFU.EX2 R141, R244 ;  /* 0x000000f4008d7308 */ /* 0x000ea40000000800 */
[----:B--2---:R-:W-:Y:S01]  /*24f00*/  F2FP.BF16.F32.PACK_AB R171, R141, R144 ;  /* 0x000000908dab723e */ /* 0x004fe200000010ff */
[----:B---3--:R-:W-:Y:S05]  /*24f10*/  @!P4 HFMA2.BF16_V2 R3, -RZ.H0_H0, RZ.H0_H0, -R138.H0_H0 ;  /* 0x200000ffff03c231 */ /* 0x008fea000034098a */
[----:B------:R-:W-:Y:S01]  /*24f20*/  PRMT R0, R3, 0x7610, R0 ;  /* 0x0000761003007816 */ /* 0x000fe20000000000 */
[----:B------:R2:W-:Y:S03]  /*24f30*/  @!P4 STL.S16 [R1+0x74], R3 ;  /* 0x000074030100c387 */ /* 0x0005e60000100600 */
[----:B------:R-:W-:Y:S01]  /*24f40*/  @!P4 PRMT R138, R0, 0x5410, RZ ;  /* 0x00005410008ac816 */ /* 0x000fe200000000ff */
[----:B------:R1:W3:Y:S01]  /*24f50*/  LDL.S16 R192, [R1+0x6c] ;  /* 0x00006c0001c07983 */ /* 0x0002e20000100600 */
[----:B------:R-:W-:Y:S01]  /*24f60*/  ISETP.GE.U32.AND P4, PT, R218, R164, PT ;  /* 0x000000a4da00720c */ /* 0x000fe20003f86070 */
[----:B------:R-:W4:Y:S02]  /*24f70*/  MUFU.EX2 R0, R200 ;  /* 0x000000c800007308 */ /* 0x000f240000000800 */
[----:B------:R1:W5:Y:S04]  /*24f80*/  LDL.S16 R187, [R1+0x64] ;  /* 0x0000640001bb7983 */ /* 0x0003680000100600 */
[----:B------:R1:W5:Y:S04]  /*24f90*/  LDL.S16 R167, [R1+0x60] ;  /* 0x0000600001a77983 */ /* 0x0003680000100600 */
[----:B------:R-:W-:Y:S04]  /*24fa0*/  @!P2 STL.S16 [R1+0x70], R159 ;  /* 0x0000709f0100a387 */ /* 0x000fe80000100600 */
[----:B------:R1:W-:Y:S01]  /*24fb0*/  ST.E.U16 desc[UR4][R154.64], R138 ;  /* 0x0000008a9a007985 */ /* 0x0003e2000c101504 */
[----:B----4-:R-:W-:Y:S01]  /*24fc0*/  F2FP.BF16.F32.PACK_AB R169, R0, R2 ;  /* 0x0000000200a9723e */ /* 0x010fe200000010ff */
[----:B--2---:R-:W-:Y:S02]  /*24fd0*/  FADD.FTZ R3, R2, R156 ;  /* 0x0000009c02037221 */ /* 0x004fe40000010000 */
[----:B------:R2:W-:Y:S02]  /*24fe0*/  MUFU.EX2 R156, R239 ;  /* 0x000000ef009c7308 */ /* 0x0005e40000000800 */
[----:B------:R-:W-:Y:S08]  /*24ff0*/  FADD.FTZ R161, R0, R3 ;  /* 0x0000000300a17221 */ /* 0x000ff00000010000 */
[----:B------:R-:W4:Y:S10]  /*25000*/  MUFU.EX2 R3, R199 ;  /* 0x000000c700037308 */ /* 0x000f340000000800 */
[----:B------:R-:W4:Y:S01]  /*25010*/  MUFU.EX2 R0, R198 ;  /* 0x000000c600007308 */ /* 0x000f220000000800 */
[----:B--2---:R-:W-:Y:S02]  /*25020*/  PRMT R239, R218, 0x7054, R218 ;  /* 0x00007054daef7816 */ /* 0x004fe400000000da */
[----:B-1----:R-:W-:Y:S04]  /*25030*/  LOP3.LUT R138, R152, 0xff, RZ, 0xc0, !PT ;  /* 0x000000ff988a7812 */ /* 0x002fe800078ec0ff */
[----:B------:R-:W-:Y:S01]  /*25040*/  ISETP.GE.U32.AND P0, PT, R218, R138, PT ;  /* 0x0000008ada00720c */ /* 0x000fe20003f06070 */
[----:B----4-:R-:W-:Y:S01]  /*25050*/  FADD.FTZ R2, R3, R147 ;  /* 0x0000009303027221 */ /* 0x010fe20000010000 */
[----:B------:R-:W-:Y:S01]  /*25060*/  FADD.FTZ R138, R157, R161 ;  /* 0x000000a19d8a7221 */ /* 0x000fe20000010000 */
[----:B------:R-:W-:Y:S02]  /*25070*/  F2FP.BF16.F32.PACK_AB R161, R156, R157 ;  /* 0x0000009d9ca1723e */ /* 0x000fe400000010ff */
[C---:B------:R-:W-:Y:S01]  /*25080*/  F2FP.BF16.F32.PACK_AB R3, R0.reuse, R3 ;  /* 0x000000030003723e */ /* 0x040fe200000010ff */
[----:B------:R-:W-:Y:S02]  /*25090*/  FADD.FTZ R163, R0, R2 ;  /* 0x0000000200a37221 */ /* 0x000fe40000010000 */
[----:B------:R-:W1:Y:S10]  /*250a0*/  MUFU.EX2 R2, R197 ;  /* 0x000000c500027308 */ /* 0x000e740000000800 */
[----:B------:R-:W2:Y:S01]  /*250b0*/  MUFU.EX2 R0, R196 ;  /* 0x000000c400007308 */ /* 0x000ea20000000800 */
[----:B-1----:R-:W-:Y:S01]  /*250c0*/  FADD.FTZ R147, R2, R168 ;  /* 0x000000a802937221 */ /* 0x002fe20000010000 */
[----:B--2---:R-:W-:Y:S01]  /*250d0*/  F2FP.BF16.F32.PACK_AB R170, R0, R2 ;  /* 0x0000000200aa723e */ /* 0x004fe200000010ff */
[----:B------:R-:W-:Y:S01]  /*250e0*/  FADD.FTZ R2, R144, R179 ;  /* 0x000000b390027221 */ /* 0x000fe20000010000 */
[----:B------:R-:W-:Y:S01]  /*250f0*/  LOP3.LUT R144, R152, 0xffff, RZ, 0xc0, !PT ;  /* 0x0000ffff98907812 */ /* 0x000fe200078ec0ff */
[----:B------:R-:W-:Y:S01]  /*25100*/  FADD.FTZ R162, R0, R147 ;  /* 0x0000009300a27221 */ /* 0x000fe20000010000 */
[----:B------:R-:W-:Y:S01]  /*25110*/  PRMT R0, R137, 0x7632, R0 ;  /* 0x0000763289007816 */ /* 0x000fe20000000000 */
[----:B------:R-:W-:Y:S01]  /*25120*/  FADD.FTZ R2, R141, R2 ;  /* 0x000000028d027221 */ /* 0x000fe20000010000 */
[----:B------:R-:W-:Y:S01]  /*25130*/  SHF.R.U32.HI R144, RZ, 0x8, R144 ;  /* 0x00000008ff907819 */ /* 0x000fe20000011690 */
[----:B------:R-:W-:Y:S01]  /*25140*/  FADD.FTZ R141, R156, R138 ;  /* 0x0000008a9c8d7221 */ /* 0x000fe20000010000 */
[----:B------:R-:W-:Y:S01]  /*25150*/  PRMT R159, R137, 0x5410, R0 ;  /* 0x00005410899f7816 */ /* 0x000fe20000000000 */
[----:B------:R-:W1:Y:S01]  /*25160*/  MUFU.EX2 R147, R213 ;  /* 0x000000d500937308 */ /* 0x000e620000000800 */
[----:B------:R-:W-:Y:S01]  /*25170*/  @!P2 PRMT R137, R193, 0x5410, RZ ;  /* 0x00005410c189a816 */ /* 0x000fe200000000ff */
[----:B------:R2:W-:Y:S01]  /*25180*/  STL [R1+0xac], R2 ;  /* 0x0000ac0201007387 */ /* 0x0005e20000100800 */
[----:B------:R-:W-:Y:S02]  /*25190*/  ISETP.GE.U32.AND P2, PT, R218, R165, PT ;  /* 0x000000a5da00720c */ /* 0x000fe40003f46070 */
[----:B------:R-:W-:Y:S01]  /*251a0*/  PRMT R138, R139, 0x7632, R138 ;  /* 0x000076328b8a7816 */ /* 0x000fe2000000008a */
[----:B------:R4:W-:Y:S01]  /*251b0*/  ST.E.U16 desc[UR4][R148.64], R137 ;  /* 0x0000008994007985 */ /* 0x0009e2000c101504 */
[----:B------:R-:W-:Y:S02]  /*251c0*/  LOP3.LUT R144, R144, 0xffff, RZ, 0xc0, !PT ;  /* 0x0000ffff90907812 */ /* 0x000fe400078ec0ff */
[----:B------:R-:W-:Y:S04]  /*251d0*/  SHF.R.U32.HI R156, RZ, 0x10, R152 ;  /* 0x00000010ff9c7819 */ /* 0x000fe80000011698 */
[----:B------:R-:W-:Y:S01]  /*251e0*/  LOP3.LUT R156, R156, 0xff, RZ, 0xc0, !PT ;  /* 0x000000ff9c9c7812 */ /* 0x000fe200078ec0ff */
[----:B--2---:R-:W2:Y:S01]  /*251f0*/  MUFU.EX2 R2, R202 ;  /* 0x000000ca00027308 */ /* 0x004ea20000000800 */
[----:B----4-:R-:W-:Y:S01]  /*25200*/  PRMT R137, R140, 0x7632, R137 ;  /* 0x000076328c897816 */ /* 0x010fe20000000089 */
[----:B---3--:R-:W-:Y:S02]  /*25210*/  @!P1 HFMA2.BF16_V2 R192, -RZ.H0_H0, RZ.H0_H0, -R0.H0_H0 ;  /* 0x200000ffffc09231 */ /* 0x008fe40000340900 */
[----:B-----5:R-:W-:Y:S03]  /*25220*/  @!P2 HFMA2.BF16_V2 R187, -RZ.H0_H0, RZ.H0_H0, -R139.H0_H0 ;  /* 0x200000ffffbba231 */ /* 0x020fe6000034098b */
[----:B------:R-:W-:Y:S01]  /*25230*/  PRMT R168, R192, 0x7610, R168 ;  /* 0x00007610c0a87816 */ /* 0x000fe200000000a8 */
[----:B------:R-:W-:Y:S01]  /*25240*/  @!P1 STL.S16 [R1+0x6c], R192 ;  /* 0x00006cc001009387 */ /* 0x000fe20000100600 */
[----:B------:R-:W-:Y:S01]  /*25250*/  @!P4 HFMA2.BF16_V2 R167, -RZ.H0_H0, RZ.H0_H0, -R138.H0_H0 ;  /* 0x200000ffffa7c231 */ /* 0x000fe2000034098a */
[----:B------:R-:W-:Y:S02]  /*25260*/  PRMT R166, R187, 0x7610, R166 ;  /* 0x00007610bba67816 */ /* 0x000fe400000000a6 */
[----:B------:R3:W4:Y:S01]  /*25270*/  LDL.S16 R157, [R1+0x5c] ;  /* 0x00005c00019d7983 */ /* 0x0007220000100600 */
[----:B------:R-:W-:Y:S02]  /*25280*/  @!P1 PRMT R0, R168, 0x5410, RZ ;  /* 0x00005410a8009816 */ /* 0x000fe400000000ff */
[----:B------:R-:W-:Y:S01]  /*25290*/  ISETP.GE.U32.AND P1, PT, R218, R144, PT ;  /* 0x00000090da00720c */ /* 0x000fe20003f26070 */
[----:B------:R5:W-:Y:S01]  /*252a0*/  STL [R1+0x84], R141 ;  /* 0x0000848d01007387 */ /* 0x000be20000100800 */
[----:B------:R-:W-:Y:S01]  /*252b0*/  PRMT R164, R167, 0x7610, R164 ;  /* 0x00007610a7a47816 */ /* 0x000fe200000000a4 */
[----:B------:R-:W-:Y:S01]  /*252c0*/  FADD.FTZ R144, R158, R163 ;  /* 0x000000a39e907221 */ /* 0x000fe20000010000 */
[C---:B-1----:R-:W-:Y:S01]  /*252d0*/  F2FP.BF16.F32.PACK_AB R163, R147.reuse, R158 ;  /* 0x0000009e93a3723e */ /* 0x042fe200000010ff */
[----:B------:R1:W-:Y:S02]  /*252e0*/  @!P2 STL.S16 [R1+0x64], R187 ;  /* 0x000064bb0100a387 */ /* 0x0003e40000100600 */
[----:B------:R-:W-:Y:S01]  /*252f0*/  FADD.FTZ R144, R147, R144 ;  /* 0x0000009093907221 */ /* 0x000fe20000010000 */
[----:B--2---:R-:W-:Y:S01]  /*25300*/  FADD.FTZ R147, R2, R162 ;  /* 0x000000a202937221 */ /* 0x004fe20000010000 */
[----:B------:R-:W-:Y:S04]  /*25310*/  @!P4 STL.S16 [R1+0x60], R167 ;  /* 0x000060a70100c387 */ /* 0x000fe80000100600 */
[----:B------:R3:W2:Y:S04]  /*25320*/  LDL.S16 R168, [R1+0x54] ;  /* 0x0000540001a87983 */ /* 0x0006a80000100600 */
[----:B------:R-:W-:Y:S01]  /*25330*/  ST.E.U16 desc[UR4][R148.64+0x2], R0 ;  /* 0x0000020094007985 */ /* 0x000fe2000c101504 */
[----:B-----5:R-:W5:Y:S03]  /*25340*/  MUFU.EX2 R141, R243 ;  /* 0x000000f3008d7308 */ /* 0x020f660000000800 */
[----:B-1----:R3:W3:Y:S04]  /*25350*/  LDL.S16 R187, [R1+0x58] ;  /* 0x0000580001bb7983 */ /* 0x0026e80000100600 */
[----:B------:R1:W-:Y:S01]  /*25360*/  STL [R1+0x80], R144 ;  /* 0x0000809001007387 */ /* 0x0003e20000100800 */
[C---:B-----5:R-:W-:Y:S01]  /*25370*/  F2FP.BF16.F32.PACK_AB R2, R141.reuse, R2 ;  /* 0x000000028d02723e */ /* 0x060fe200000010ff */
[----:B------:R-:W-:Y:S05]  /*25380*/  FADD.FTZ R141, R141, R147 ;  /* 0x000000938d8d7221 */ /* 0x000fea0000010000 */
[----:B------:R5:W-:Y:S01]  /*25390*/  STL [R1+0x78], R141 ;  /* 0x0000788d01007387 */ /* 0x000be20000100800 */
[----:B-1----:R-:W-:Y:S02]  /*253a0*/  PRMT R144, R139, 0x5410, R138 ;  /* 0x000054108b907816 */ /* 0x002fe4000000008a */
[----:B------:R-:W-:Y:S02]  /*253b0*/  @!P4 PRMT R138, R164, 0x5410, RZ ;  /* 0x00005410a48ac816 */ /* 0x000fe400000000ff */
[----:B------:R-:W-:Y:S01]  /*253c0*/  @!P2 PRMT R139, R166, 0x5410, RZ ;  /* 0x00005410a68ba816 */ /* 0x000fe200000000ff */
[----:B------:R1:W3:Y:S01]  /*253d0*/  LDL.S16 R164, [R1+0x40] ;  /* 0x0000400001a47983 */ /* 0x0002e20000100600 */
[C---:B------:R-:W-:Y:S01]  /*253e0*/  ISETP.GE.U32.AND P2, PT, R218.reuse, R156, PT ;  /* 0x0000009cda00720c */ /* 0x040fe20003f46070 */
[----:B------:R-:W-:Y:S01]  /*253f0*/  IMAD.WIDE.U32 R166, R185, -0x2daee0ad, RZ ;  /* 0xd2511f53b9a67825 */ /* 0x000fe200078e00ff */
[----:B------:R-:W-:Y:S01]  /*25400*/  SHF.R.U32.HI R156, RZ, 0x18, R152 ;  /* 0x00000018ff9c7819 */ /* 0x000fe20000011698 */
[----:B------:R1:W-:Y:S03]  /*25410*/  ST.E.U16 desc[UR4][R220.64+0x10], R139 ;  /* 0x0000108bdc007985 */ /* 0x0003e6000c101504 */
[----:B------:R-:W-:Y:S01]  /*25420*/  ISETP.GE.U32.AND P4, PT, R218, R156, PT ;  /* 0x0000009cda00720c */ /* 0x000fe20003f86070 */
[----:B------:R-:W-:Y:S01]  /*25430*/  ST.E.U16 desc[UR4][R220.64+0x12], R138 ;  /* 0x0000128adc007985 */ /* 0x000fe2000c101504 */
[----:B-----5:R-:W-:Y:S04]  /*25440*/  LOP3.LUT R141, R167, R247, R184, 0x96, !PT ;  /* 0x000000f7a78d7212 */ /* 0x020fe800078e96b8 */
[----:B------:R-:W-:Y:S01]  /*25450*/  LOP3.LUT R0, R141, 0xff, RZ, 0xc0, !PT ;  /* 0x000000ff8d007812 */ /* 0x000fe200078ec0ff */
[----:B----4-:R-:W-:Y:S05]  /*25460*/  @!P6 HFMA2.BF16_V2 R157, -RZ.H0_H0, RZ.H0_H0, -R140.H0_H0 ;  /* 0x200000ffff9de231 */ /* 0x010fea000034098c */
[----:B------:R-:W-:Y:S01]  /*25470*/  PRMT R191, R157, 0x7610, R191 ;  /* 0x000076109dbf7816 */ /* 0x000fe200000000bf */
[----:B------:R4:W-:Y:S04]  /*25480*/  @!P6 STL.S16 [R1+0x5c], R157 ;  /* 0x00005c9d0100e387 */ /* 0x0009e80000100600 */
[----:B-1----:R1:W5:Y:S01]  /*25490*/  LDL.S16 R139, [R1+0x38] ;  /* 0x00003800018b7983 */ /* 0x0023620000100600 */
[----:B--2---:R-:W-:Y:S05]  /*254a0*/  @!P0 HFMA2.BF16_V2 R168, -RZ.H0_H0, RZ.H0_H0, -R136.H0_H0 ;  /* 0x200000ffffa88231 */ /* 0x004fea0000340988 */
[----:B------:R-:W-:Y:S02]  /*254b0*/  PRMT R165, R168, 0x7610, R165 ;  /* 0x00007610a8a57816 */ /* 0x000fe400000000a5 */
[----:B----4-:R-:W-:Y:S02]  /*254c0*/  PRMT R157, R140, 0x5410, R137 ;  /* 0x000054108c9d7816 */ /* 0x010fe40000000089 */
[----:B------:R-:W-:Y:S01]  /*254d0*/  @!P6 PRMT R140, R191, 0x5410, RZ ;  /* 0x00005410bf8ce816 */ /* 0x000fe200000000ff */
[----:B---3--:R-:W-:Y:S01]  /*254e0*/  @!P5 HFMA2.BF16_V2 R187, -RZ.H0_H0, RZ.H0_H0, -R137.H0_H0 ;  /* 0x200000ffffbbd231 */ /* 0x008fe20000340989 */
[----:B------:R-:W-:Y:S02]  /*254f0*/  ISETP.GE.U32.AND P6, PT, R218, R0, PT ;  /* 0x00000000da00720c */ /* 0x000fe40003fc6070 */
[----:B------:R-:W-:Y:S01]  /*25500*/  LOP3.LUT R0, R141, 0xffff, RZ, 0xc0, !PT ;  /* 0x0000ffff8d007812 */ /* 0x000fe200078ec0ff */
[----:B------:R-:W-:Y:S01]  /*25510*/  ST.E.U16 desc[UR4][R142.64+0x10], R140 ;  /* 0x0000108c8e007985 */ /* 0x000fe2000c101504 */
[----:B------:R-:W-:Y:S02]  /*25520*/  PRMT R158, R187, 0x7610, R158 ;  /* 0x00007610bb9e7816 */ /* 0x000fe4000000009e */
[----:B------:R-:W-:Y:S01]  /*25530*/  SHF.R.U32.HI R0, RZ, 0x8, R0 ;  /* 0x00000008ff007819 */ /* 0x000fe20000011600 */
[----:B------:R-:W-:Y:S01]  /*25540*/  @!P5 STL.S16 [R1+0x58], R187 ;  /* 0x000058bb0100d387 */ /* 0x000fe20000100600 */
[----:B------:R-:W-:Y:S02]  /*25550*/  @!P5 PRMT R137, R158, 0x5410, RZ ;  /* 0x000054109e89d816 */ /* 0x000fe400000000ff */
[----:B------:R-:W-:Y:S01]  /*25560*/  LOP3.LUT R138, R0, 0xffff, RZ, 0xc0, !PT ;  /* 0x0000ffff008a7812 */ /* 0x000fe200078ec0ff */
[----:B------:R2:W-:Y:S01]  /*25570*/  @!P0 STL.S16 [R1+0x54], R168 ;  /* 0x000054a801008387 */ /* 0x0005e20000100600 */
[----:B------:R-:W-:Y:S02]  /*25580*/  PRMT R0, R136, 0x7632, R0 ;  /* 0x0000763288007816 */ /* 0x000fe40000000000 */
[----:B------:R-:W-:Y:S01]  /*25590*/  ISETP.GE.U32.AND P5, PT, R218, R138, PT ;  /* 0x0000008ada00720c */ /* 0x000fe20003fa6070 */
[----:B------:R1:W3:Y:S01]  /*255a0*/  LDL.S16 R193, [R1+0x34] ;  /* 0x0000340001c17983 */ /* 0x0002e20000100600 */
[----:B------:R-:W-:Y:S02]  /*255b0*/  PRMT R158, R136, 0x5410, R0 ;  /* 0x00005410889e7816 */ /* 0x000fe40000000000 */
[----:B------:R-:W-:Y:S01]  /*255c0*/  @!P0 PRMT R136, R165, 0x5410, RZ ;  /* 0x00005410a5888816 */ /* 0x000fe200000000ff */
[----:B------:R4:W-:Y:S01]  /*255d0*/  ST.E.U16 desc[UR4][R142.64+0x12], R137 ;  /* 0x000012898e007985 */ /* 0x0009e2000c101504 */
[--C-:B------:R-:W-:Y:S02]  /*255e0*/  SHF.R.U32.HI R138, RZ, 0x18, R141.reuse ;  /* 0x00000018ff8a7819 */ /* 0x100fe4000001168d */
[----:B------:R-:W-:Y:S01]  /*255f0*/  SHF.R.U32.HI R141, RZ, 0x10, R141 ;  /* 0x00000010ff8d7819 */ /* 0x000fe2000001168d */
[----:B------:R-:W-:Y:S01]  /*25600*/  ST.E.U16 desc[UR4][R154.64+0xe], R136 ;  /* 0x00000e889a007985 */ /* 0x000fe2000c101504 */
[----:B------:R-:W-:Y:S02]  /*25610*/  ISETP.GE.U32.AND P0, PT, R218, R138, PT ;  /* 0x0000008ada00720c */ /* 0x000fe40003f06070 */
[----:B------:R-:W-:Y:S02]  /*25620*/  PRMT R138, R180, 0x7632, R138 ;  /* 0x00007632b48a7816 */ /* 0x000fe4000000008a */
[----:B------:R-:W-:Y:S01]  /*25630*/  LOP3.LUT R141, R141, 0xff, RZ, 0xc0, !PT ;  /* 0x000000ff8d8d7812 */ /* 0x000fe200078ec0ff */
[----:B------:R-:W-:Y:S01]  /*25640*/  @!P1 HFMA2.BF16_V2 R164, -RZ.H0_H0, RZ.H0_H0, -R0.H0_H0 ;  /* 0x200000ffffa49231 */ /* 0x000fe20000340900 */
[----:B--2---:R1:W2:Y:S04]  /*25650*/  LDL.S16 R168, [R1+0x3c] ;  /* 0x00003c0001a87983 */ /* 0x0042a80000100600 */
[----:B------:R-:W-:Y:S01]  /*25660*/  PRMT R156, R164, 0x7610, R156 ;  /* 0x00007610a49c7816 */ /* 0x000fe2000000009c */
[----:B------:R1:W-:Y:S03]  /*25670*/  @!P1 STL.S16 [R1+0x40], R164 ;  /* 0x000040a401009387 */ /* 0x0003e60000100600 */
[----:B------:R-:W-:Y:S02]  /*25680*/  @!P1 PRMT R0, R156, 0x5410, RZ ;  /* 0x000054109c009816 */ /* 0x000fe400000000ff */
[----:B------:R-:W-:Y:S01]  /*25690*/  ISETP.GE.U32.AND P1, PT, R218, R141, PT ;  /* 0x0000008dda00720c */ /* 0x000fe20003f26070 */
[----:B------:R2:W2:Y:S01]  /*256a0*/  LDL.S16 R192, [R1+0x30] ;  /* 0x0000300001c07983 */ /* 0x0004a20000100600 */
[----:B----4-:R-:W-:Y:S03]  /*256b0*/  PRMT R137, R180, 0x7610, R137 ;  /* 0x00007610b4897816 */ /* 0x010fe60000000089 */
[----:B------:R4:W4:Y:S01]  /*256c0*/  LDL.S16 R191, [R1+0x2c] ;  /* 0x00002c0001bf7983 */ /* 0x0009220000100600 */
[----:B------:R-:W-:Y:S03]  /*256d0*/  PRMT R156, R137, 0x5410, R138 ;  /* 0x00005410899c7816 */ /* 0x000fe6000000008a */
[----:B------:R2:W4:Y:S04]  /*256e0*/  LDL.S16 R187, [R1+0x28] ;  /* 0x0000280001bb7983 */ /* 0x0005280000100600 */
[----:B------:R-:W-:Y:S01]  /*256f0*/  ST.E.U16 desc[UR4][R154.64+0x10], R0 ;  /* 0x000010009a007985 */ /* 0x000fe2000c101504 */
[----:B-1----:R-:W-:Y:S04]  /*25700*/  IMAD.WIDE.U32 R164, R177, -0x2daee0ad, RZ ;  /* 0xd2511f53b1a47825 */ /* 0x002fe800078e00ff */
[----:B-----5:R-:W-:Y:S05]  /*25710*/  @!P2 HFMA2.BF16_V2 R139, -RZ.H0_H0, RZ.H0_H0, -R137.H0_H0 ;  /* 0x200000ffff8ba231 */ /* 0x020fea0000340989 */
[----:B------:R-:W-:Y:S01]  /*25720*/  PRMT R194, R139, 0x7610, R194 ;  /* 0x000076108bc27816 */ /* 0x000fe200000000c2 */
[----:B------:R1:W-:Y:S03]  /*25730*/  @!P2 STL.S16 [R1+0x38], R139 ;  /* 0x0000388b0100a387 */ /* 0x0003e60000100600 */
[----:B------:R-:W-:Y:S05]  /*25740*/  @!P2 PRMT R137, R194, 0x5410, RZ ;  /* 0x00005410c289a816 */ /* 0x000fea00000000ff */
[----:B------:R5:W-:Y:S01]  /*25750*/  ST.E.U16 desc[UR4][R148.64+0x10], R137 ;  /* 0x0000108994007985 */ /* 0x000be2000c101504 */
[----:B-1----:R-:W-:Y:S04]  /*25760*/  LOP3.LUT R139, R165, R247, R182, 0x96, !PT ;  /* 0x000000f7a58b7212 */ /* 0x002fe800078e96b6 */
[C---:B------:R-:W-:Y:S02]  /*25770*/  LOP3.LUT R136, R139.reuse, 0xff, RZ, 0xc0, !PT ;  /* 0x000000ff8b887812 */ /* 0x040fe400078ec0ff */
[----:B------:R-:W-:Y:S02]  /*25780*/  LOP3.LUT R0, R139, 0xffff, RZ, 0xc0, !PT ;  /* 0x0000ffff8b007812 */ /* 0x000fe400078ec0ff */
[----:B------:R-:W-:Y:S01]  /*25790*/  ISETP.GE.U32.AND P2, PT, R218, R136, PT ;  /* 0x00000088da00720c */ /* 0x000fe20003f46070 */
[----:B---3--:R-:W-:Y:S01]  /*257a0*/  @!P4 HFMA2.BF16_V2 R193, -RZ.H0_H0, RZ.H0_H0, -R138.H0_H0 ;  /* 0x200000ffffc1c231 */ /* 0x008fe2000034098a */
[--C-:B------:R-:W-:Y:S02]  /*257b0*/  SHF.R.U32.HI R136, RZ, 0x8, R0.reuse ;  /* 0x00000008ff887819 */ /* 0x100fe40000011600 */
[----:B------:R-:W-:Y:S02]  /*257c0*/  PRMT R0, R181, 0x7610, R0 ;  /* 0x00007610b5007816 */ /* 0x000fe40000000000 */
[----:B------:R-:W-:Y:S01]  /*257d0*/  @!P4 STL.S16 [R1+0x34], R193 ;  /* 0x000034c10100c387 */ /* 0x000fe20000100600 */
[----:B------:R-:W-:Y:S02]  /*257e0*/  PRMT R162, R193, 0x7610, R162 ;  /* 0x00007610c1a27816 */ /* 0x000fe400000000a2 */
[----:B-----5:R-:W-:Y:S02]  /*257f0*/  LOP3.LUT R137, R136, 0xffff, RZ, 0xc0, !PT ;  /* 0x0000ffff88897812 */ /* 0x020fe400078ec0ff */
[----:B------:R-:W-:Y:S02]  /*25800*/  @!P4 PRMT R138, R162, 0x5410, RZ ;  /* 0x00005410a28ac816 */ /* 0x000fe400000000ff */
[----:B------:R-:W-:Y:S02]  /*25810*/  PRMT R136, R181, 0x7632, R136 ;  /* 0x00007632b5887816 */ /* 0x000fe40000000088 */
[----:B------:R-:W-:Y:S01]  /*25820*/  ISETP.GE.U32.AND P4, PT, R218, R137, PT ;  /* 0x00000089da00720c */ /* 0x000fe20003f86070 */
[----:B------:R1:W-:Y:S01]  /*25830*/  ST.E.U16 desc[UR4][R148.64+0x12], R138 ;  /* 0x0000128a94007985 */ /* 0x0003e2000c101504 */
[--C-:B------:R-:W-:Y:S02]  /*25840*/  SHF.R.U32.HI R137, RZ, 0x18, R139.reuse ;  /* 0x00000018ff897819 */ /* 0x100fe4000001168b */
[----:B------:R-:W-:Y:S01]  /*25850*/  SHF.R.U32.HI R139, RZ, 0x10, R139 ;  /* 0x00000010ff8b7819 */ /* 0x000fe2000001168b */
[----:B--2---:R-:W-:Y:S03]  /*25860*/  @!P6 HFMA2.BF16_V2 R168, -RZ.H0_H0, RZ.H0_H0, -R0.H0_H0 ;  /* 0x200000ffffa8e231 */ /* 0x004fe60000340900 */
[----:B------:R-:W-:Y:S02]  /*25870*/  LOP3.LUT R139, R139, 0xff, RZ, 0xc0, !PT ;  /* 0x000000ff8b8b7812 */ /* 0x000fe400078ec0ff */
[----:B------:R2:W-:Y:S01]  /*25880*/  @!P6 STL.S16 [R1+0x3c], R168 ;  /* 0x00003ca80100e387 */ /* 0x0005e20000100600 */
[----:B------:R-:W-:Y:S01]  /*25890*/  PRMT R147, R168, 0x7610, R147 ;  /* 0x00007610a8937816 */ /* 0x000fe20000000093 */
[----:B------:R-:W-:Y:S02]  /*258a0*/  @!P5 HFMA2.BF16_V2 R192, -RZ.H0_H0, RZ.H0_H0, -R136.H0_H0 ;  /* 0x200000ffffc0d231 */ /* 0x000fe40000340988 */
[----:B------:R3:W5:Y:S03]  /*258b0*/  LDL.S16 R162, [R1+0x24] ;  /* 0x0000240001a27983 */ /* 0x0007660000100600 */
[----:B------:R-:W-:Y:S02]  /*258c0*/  PRMT R190, R192, 0x7610, R190 ;  /* 0x00007610c0be7816 */ /* 0x000fe400000000be */
[----:B-1----:R-:W-:Y:S02]  /*258d0*/  LOP3.LUT R138, R166, 0xff, RZ, 0xc0, !PT ;  /* 0x000000ffa68a7812 */ /* 0x002fe400078ec0ff */
[----:B--2---:R-:W-:Y:S02]  /*258e0*/  PRMT R168, R0, 0x5410, R136 ;  /* 0x0000541000a87816 */ /* 0x004fe40000000088 */
[----:B------:R-:W-:Y:S02]  /*258f0*/  @!P6 PRMT R0, R147, 0x5410, RZ ;  /* 0x000054109300e816 */ /* 0x000fe400000000ff */
[----:B------:R3:W2:Y:S01]  /*25900*/  LDL.S16 R147, [R1+0x20] ;  /* 0x0000200001937983 */ /* 0x0006a20000100600 */
[----:B------:R-:W-:Y:S02]  /*25910*/  ISETP.GE.U32.AND P6, PT, R218, R137, PT ;  /* 0x00000089da00720c */ /* 0x000fe40003fc6070 */
[----:B------:R-:W-:Y:S01]  /*25920*/  @!P5 PRMT R136, R190, 0x5410, RZ ;  /* 0x00005410be88d816 */ /* 0x000fe200000000ff */
[----:B------:R1:W-:Y:S01]  /*25930*/  ST.E.U16 desc[UR4][R220.64+0x20], R0 ;  /* 0x00002000dc007985 */ /* 0x0003e2000c101504 */
[----:B------:R-:W-:Y:S03]  /*25940*/  PRMT R137, R169, 0x7632, R137 ;  /* 0x00007632a9897816 */ /* 0x000fe60000000089 */
[----:B------:R-:W-:Y:S01]  /*25950*/  @!P5 STL.S16 [R1+0x30], R192 ;  /* 0x000030c00100d387 */ /* 0x000fe20000100600 */
[----:B------:R-:W-:Y:S01]  /*25960*/  ISETP.GE.U32.AND P5, PT, R218, R138, PT ;  /* 0x0000008ada00720c */ /* 0x000fe20003fa6070 */
[----:B----4-:R-:W-:Y:S01]  /*25970*/  @!P0 HFMA2.BF16_V2 R187, -RZ.H0_H0, RZ.H0_H0, -R137.H0_H0 ;  /* 0x200000ffffbb8231 */ /* 0x010fe20000340989 */
[----:B------:R-:W-:Y:S01]  /*25980*/  LOP3.LUT R138, R166, 0xffff, RZ, 0xc0, !PT ;  /* 0x0000ffffa68a7812 */ /* 0x000fe200078ec0ff */
[----:B------:R3:W4:Y:S03]  /*25990*/  LDL.S16 R190, [R1+0x1c] ;  /* 0x00001c0001be7983 */ /* 0x0007260000100600 */
[----:B------:R-:W-:Y:S01]  /*259a0*/  PRMT R186, R187, 0x7610, R186 ;  /* 0x00007610bbba7816 */ /* 0x000fe200000000ba */
[----:B------:R3:W-:Y:S01]  /*259b0*/  ST.E.U16 desc[UR4][R220.64+0x22], R136 ;  /* 0x00002288dc007985 */ /* 0x0007e2000c101504 */
[----:B------:R-:W-:Y:S04]  /*259c0*/  SHF.R.U32.HI R138, RZ, 0x8, R138 ;  /* 0x00000008ff8a7819 */ /* 0x000fe8000001168a */
[----:B------:R-:W-:Y:S02]  /*259d0*/  LOP3.LUT R138, R138, 0xffff, RZ, 0xc0, !PT ;  /* 0x0000ffff8a8a7812 */ /* 0x000fe400078ec0ff */
[----:B-1----:R-:W-:Y:S04]  /*259e0*/  PRMT R0, R169, 0x7610, R0 ;  /* 0x00007610a9007816 */ /* 0x002fe80000000000 */
[----:B------:R-:W-:Y:S01]  /*259f0*/  PRMT R169, R0, 0x5410, R137 ;  /* 0x0000541000a97816 */ /* 0x000fe20000000089 */
[----:B------:R-:W-:Y:S01]  /*25a00*/  @!P1 HFMA2.BF16_V2 R191, -RZ.H0_H0, RZ.H0_H0, -R0.H0_H0 ;  /* 0x200000ffffbf9231 */ /* 0x000fe20000340900 */
[----:B------:R-:W-:Y:S04]  /*25a10*/  @!P0 PRMT R137, R186, 0x5410, RZ ;  /* 0x00005410ba898816 */ /* 0x000fe800000000ff */
[----:B------:R-:W-:Y:S01]  /*25a20*/  @!P1 STL.S16 [R1+0x2c], R191 ;  /* 0x00002cbf01009387 */ /* 0x000fe20000100600 */
[----:B------:R-:W-:Y:S02]  /*25a30*/  PRMT R140, R191, 0x7610, R140 ;  /* 0x00007610bf8c7816 */ /* 0x000fe4000000008c */
[----:B---3--:R-:W-:Y:S01]  /*25a40*/  SHF.R.U32.HI R136, RZ, 0x10, R166 ;  /* 0x00000010ff887819 */ /* 0x008fe200000116a6 */
[----:B------:R-:W-:Y:S01]  /*25a50*/  @!P0 STL.S16 [R1+0x28], R187 ;  /* 0x000028bb01008387 */ /* 0x000fe20000100600 */
[----:B------:R-:W-:Y:S02]  /*25a60*/  @!P1 PRMT R0, R140, 0x5410, RZ ;  /* 0x000054108c009816 */ /* 0x000fe400000000ff */
[C---:B------:R-:W-:Y:S01]  /*25a70*/  ISETP.GE.U32.AND P0, PT, R218.reuse, R138, PT ;  /* 0x0000008ada00720c */ /* 0x040fe20003f06070 */
[----:B------:R1:W3:Y:S01]  /*25a80*/  LDL.S16 R140, [R1+0x18] ;  /* 0x00001800018c7983 */ /* 0x0002e20000100600 */
[----:B------:R-:W-:Y:S02]  /*25a90*/  ISETP.GE.U32.AND P1, PT, R218, R139, PT ;  /* 0x0000008bda00720c */ /* 0x000fe40003f26070 */
[----:B------:R-:W-:Y:S01]  /*25aa0*/  PRMT R139, R161, 0x7632, R139 ;  /* 0x00007632a18b7816 */ /* 0x000fe2000000008b */
[----:B------:R1:W-:Y:S04]  /*25ab0*/  ST.E.U16 desc[UR4][R142.64+0x20], R0 ;  /* 0x000020008e007985 */ /* 0x0003e8000c101504 */
[----:B------:R1:W-:Y:S02]  /*25ac0*/  ST.E.U16 desc[UR4][R142.64+0x22], R137 ;  /* 0x000022898e007985 */ /* 0x0003e4000c101504 */
[C---:B-1----:R-:W-:Y:S02]  /*25ad0*/  PRMT R0, R3.reuse, 0x7632, R0 ;  /* 0x0000763203007816 */ /* 0x042fe40000000000 */
[----:B------:R-:W-:Y:S02]  /*25ae0*/  LOP3.LUT R137, R136, 0xff, RZ, 0xc0, !PT ;  /* 0x000000ff88897812 */ /* 0x000fe400078ec0ff */
[----:B------:R-:W-:Y:S02]  /*25af0*/  PRMT R201, R3, 0x5410, R0 ;  /* 0x0000541003c97816 */ /* 0x000fe40000000000 */
[----:B------:R-:W-:Y:S01]  /*25b00*/  PRMT R136, R170, 0x7610, R136 ;  /* 0x00007610aa887816 */ /* 0x000fe20000000088 */
[----:B-----5:R-:W-:Y:S05]  /*25b10*/  @!P2 HFMA2.BF16_V2 R162, -RZ.H0_H0, RZ.H0_H0, -R3.H0_H0 ;  /* 0x200000ffffa2a231 */ /* 0x020fea0000340903 */
[----:B------:R1:W-:Y:S01]  /*25b20*/  @!P2 STL.S16 [R1+0x24], R162 ;  /* 0x000024a20100a387 */ /* 0x0003e20000100600 */
[----:B------:R-:W-:Y:S04]  /*25b30*/  PRMT R138, R162, 0x7610, R138 ;  /* 0x00007610a28a7816 */ /* 0x000fe8000000008a */
[----:B------:R-:W-:Y:S02]  /*25b40*/  @!P2 PRMT R3, R138, 0x5410, RZ ;  /* 0x000054108a03a816 */ /* 0x000fe400000000ff */
[----:B------:R-:W-:Y:S02]  /*25b50*/  ISETP.GE.U32.AND P2, PT, R218, R137, PT ;  /* 0x00000089da00720c */ /* 0x000fe40003f46070 */
[----:B------:R-:W-:Y:S01]  /*25b60*/  PRMT R137, R170, 0x7632, R137 ;  /* 0x00007632aa897816 */ /* 0x000fe20000000089 */
[----:B------:R5:W-:Y:S01]  /*25b70*/  ST.E.U16 desc[UR4][R154.64+0x1e], R3 ;  /* 0x00001e039a007985 */ /* 0x000be2000c101504 */
[----:B------:R-:W-:Y:S02]  /*25b80*/  SHF.R.U32.HI R138, RZ, 0x18, R166 ;  /* 0x00000018ff8a7819 */ /* 0x000fe400000116a6 */
[----:B------:R-:W-:Y:S01]  /*25b90*/  PRMT R200, R136, 0x5410, R137 ;  /* 0x0000541088c87816 */ /* 0x000fe20000000089 */
[----:B--2---:R-:W-:Y:S05]  /*25ba0*/  @!P4 HFMA2.BF16_V2 R147, -RZ.H0_H0, RZ.H0_H0, -R0.H0_H0 ;  /* 0x200000ffff93c231 */ /* 0x004fea0000340900 */
[----:B------:R2:W-:Y:S01]  /*25bb0*/  @!P4 STL.S16 [R1+0x20], R147 ;  /* 0x000020930100c387 */ /* 0x0005e20000100600 */
[----:B------:R-:W-:Y:S03]  /*25bc0*/  PRMT R189, R147, 0x7610, R189 ;  /* 0x0000761093bd7816 */ /* 0x000fe600000000bd */
[----:B------:R2:W3:Y:S01]  /*25bd0*/  LDL.S16 R186, [R1+0x14] ;  /* 0x0000140001ba7983 */ /* 0x0004e20000100600 */
[----:B------:R-:W-:Y:S01]  /*25be0*/  @!P4 PRMT R0, R189, 0x5410, RZ ;  /* 0x00005410bd00c816 */ /* 0x000fe200000000ff */
[----:B----4-:R-:W-:Y:S02]  /*25bf0*/  @!P1 HFMA2.BF16_V2 R190, -RZ.H0_H0, RZ.H0_H0, -R136.H0_H0 ;  /* 0x200000ffffbe9231 */ /* 0x010fe40000340988 */
[----:B------:R4:W4:Y:S01]  /*25c00*/  LDL.S16 R187, [R1+0x8] ;  /* 0x0000080001bb7983 */ /* 0x0009220000100600 */
[----:B------:R-:W-:Y:S02]  /*25c10*/  ISETP.GE.U32.AND P4, PT, R218, R138, PT ;  /* 0x0000008ada00720c */ /* 0x000fe40003f86070 */
[----:B------:R-:W-:Y:S01]  /*25c20*/  LOP3.LUT R138, R164, 0xff, RZ, 0xc0, !PT ;  /* 0x000000ffa48a7812 */ /* 0x000fe200078ec0ff */
[----:B-1----:R1:W4:Y:S01]  /*25c30*/  LDL.S16 R162, [R1+0x10] ;  /* 0x0000100001a27983 */ /* 0x0023220000100600 */
[----:B------:R-:W-:Y:S02]  /*25c40*/  PRMT R188, R190, 0x7610, R188 ;  /* 0x00007610bebc7816 */ /* 0x000fe400000000bc */
[----:B-----5:R-:W-:Y:S01]  /*25c50*/  LOP3.LUT R3, R164, 0xffff, RZ, 0xc0, !PT ;  /* 0x0000ffffa4037812 */ /* 0x020fe200078ec0ff */
[----:B------:R5:W-:Y:S01]  /*25c60*/  ST.E.U16 desc[UR4][R154.64+0x20], R0 ;  /* 0x000020009a007985 */ /* 0x000be2000c101504 */
[----:B------:R-:W-:Y:S02]  /*25c70*/  @!P1 PRMT R136, R188, 0x5410, RZ ;  /* 0x00005410bc889816 */ /* 0x000fe400000000ff */
[----:B------:R-:W-:Y:S03]  /*25c80*/  SHF.R.U32.HI R3, RZ, 0x8, R3 ;  /* 0x00000008ff037819 */ /* 0x000fe60000011603 */
[----:B------:R1:W-:Y:S01]  /*25c90*/  ST.E.U16 desc[UR4][R148.64+0x20], R136 ;  /* 0x0000208894007985 */ /* 0x0003e2000c101504 */
[----:B------:R-:W-:Y:S03]  /*25ca0*/  LOP3.LUT R3, R3, 0xffff, RZ, 0xc0, !PT ;  /* 0x0000ffff03037812 */ /* 0x000fe600078ec0ff */
[----:B--2---:R2:W2:Y:S04]  /*25cb0*/  LDL.S16 R147, [R1+0xc] ;  /* 0x00000c0001937983 */ /* 0x0044a80000100600 */
[----:B------:R-:W-:Y:S01]  /*25cc0*/  @!P1 STL.S16 [R1+0x1c], R190 ;  /* 0x00001cbe01009387 */ /* 0x000fe20000100600 */
[----:B------:R-:W-:Y:S02]  /*25cd0*/  ISETP.GE.U32.AND P1, PT, R218, R138, PT ;  /* 0x0000008ada00720c */ /* 0x000fe40003f26070 */
[C---:B------:R-:W-:Y:S02]  /*25ce0*/  PRMT R138, R171.reuse, 0x7632, R138 ;  /* 0x00007632ab8a7816 */ /* 0x040fe4000000008a */
[----:B-----5:R-:W-:Y:S01]  /*25cf0*/  PRMT R0, R171, 0x7610, R0 ;  /* 0x00007610ab007816 */ /* 0x020fe20000000000 */
[----:B---3--:R-:W-:Y:S03]  /*25d00*/  @!P6 HFMA2.BF16_V2 R140, -RZ.H0_H0, RZ.H0_H0, -R137.H0_H0 ;  /* 0x200000ffff8ce231 */ /* 0x008fe60000340989 */
[----:B------:R-:W-:Y:S02]  /*25d10*/  PRMT R171, R0, 0x5410, R138 ;  /* 0x0000541000ab7816 */ /* 0x000fe4000000008a */
[----:B------:R-:W-:Y:S01]  /*25d20*/  PRMT R180, R140, 0x7610, R180 ;  /* 0x000076108cb47816 */ /* 0x000fe200000000b4 */
[----:B------:R3:W-:Y:S01]  /*25d30*/  @!P6 STL.S16 [R1+0x18], R140 ;  /* 0x0000188c0100e387 */ /* 0x0007e20000100600 */
[----:B-1----:R-:W-:Y:S02]  /*25d40*/  SHF.R.U32.HI R136, RZ, 0x10, R164 ;  /* 0x00000010ff887819 */ /* 0x002fe400000116a4 */
[----:B------:R-:W-:Y:S01]  /*25d50*/  @!P6 PRMT R137, R180, 0x5410, RZ ;  /* 0x00005410b489e816 */ /* 0x000fe200000000ff */
[----:B------:R1:W5:Y:S01]  /*25d60*/  LDL.S16 R179, [R1] ;  /* 0x0000000001b37983 */ /* 0x0003620000100600 */
[----:B------:R-:W-:Y:S02]  /*25d70*/  ISETP.GE.U32.AND P6, PT, R218, R3, PT ;  /* 0x00000003da00720c */ /* 0x000fe40003fc6070 */
[----:B------:R-:W-:Y:S01]  /*25d80*/  PRMT R3, R161, 0x7610, R3 ;  /* 0x00007610a1037816 */ /* 0x000fe20000000003 */
[----:B------:R1:W5:Y:S01]  /*25d90*/  LDL.S16 R180, [R1+0x4] ;  /* 0x0000040001b47983 */ /* 0x0003620000100600 */
[----:B------:R-:W-:Y:S02]  /*25da0*/  LOP3.LUT R136, R136, 0xff, RZ, 0xc0, !PT ;  /* 0x000000ff88887812 */ /* 0x000fe400078ec0ff */
[----:B------:R-:W-:Y:S01]  /*25db0*/  SHF.R.U32.HI R161, RZ, 0x10, R150 ;  /* 0x00000010ffa17819 */ /* 0x000fe20000011696 */
[----:B------:R1:W-:Y:S01]  /*25dc0*/  ST.E.U16 desc[UR4][R148.64+0x22], R137 ;  /* 0x0000228994007985 */ /* 0x0003e2000c101504 */
[----:B---3--:R-:W-:Y:S02]  /*25dd0*/  LOP3.LUT R140, R151, R250, R178, 0x96, !PT ;  /* 0x000000fa978c7212 */ /* 0x008fe400078e96b2 */
[----:B-1----:R-:W-:Y:S01]  /*25de0*/  PRMT R137, R163, 0x7610, R137 ;  /* 0x00007610a3897816 */ /* 0x002fe20000000089 */
[----:B------:R-:W-:Y:S02]  /*25df0*/  @!P0 HFMA2.BF16_V2 R186, -RZ.H0_H0, RZ.H0_H0, -R138.H0_H0 ;  /* 0x200000ffffba8231 */ /* 0x000fe4000034098a */
[----:B----4-:R-:W-:Y:S03]  /*25e00*/  @!P5 HFMA2.BF16_V2 R187, -RZ.H0_H0, RZ.H0_H0, -R0.H0_H0 ;  /* 0x200000ffffbbd231 */ /* 0x010fe60000340900 */
[----:B------:R-:W-:Y:S01]  /*25e10*/  PRMT R170, R186, 0x7610, R170 ;  /* 0x00007610baaa7816 */ /* 0x000fe200000000aa */
[----:B------:R-:W-:Y:S01]  /*25e20*/  @!P2 HFMA2.BF16_V2 R162, -RZ.H0_H0, RZ.H0_H0, -R3.H0_H0 ;  /* 0x200000ffffa2a231 */ /* 0x000fe20000340903 */
[----:B------:R-:W-:Y:S01]  /*25e30*/  PRMT R141, R187, 0x7610, R141 ;  /* 0x00007610bb8d7816 */ /* 0x000fe2000000008d */
[----:B------:R-:W-:Y:S01]  /*25e40*/  @!P5 STL.S16 [R1+0x8], R187 ;  /* 0x000008bb0100d387 */ /* 0x000fe20000100600 */
[----:B------:R-:W-:Y:S02]  /*25e50*/  @!P0 PRMT R138, R170, 0x5410, RZ ;  /* 0x00005410aa8a8816 */ /* 0x000fe400000000ff */
[----:B------:R-:W-:Y:S01]  /*25e60*/  PRMT R181, R162, 0x7610, R181 ;  /* 0x00007610a2b57816 */ /* 0x000fe200000000b5 */
[----:B------:R-:W-:Y:S01]  /*25e70*/  @!P0 STL.S16 [R1+0x14], R186 ;  /* 0x000014ba01008387 */ /* 0x000fe20000100600 */
[----:B------:R-:W-:Y:S02]  /*25e80*/  @!P5 PRMT R0, R141, 0x5410, RZ ;  /* 0x000054108d00d816 */ /* 0x000fe400000000ff */
[----:B------:R-:W-:Y:S01]  /*25e90*/  PRMT R170, R3, 0x5410, R139 ;  /* 0x0000541003aa7816 */ /* 0x000fe2000000008b */
[----:B------:R1:W-:Y:S01]  /*25ea0*/  ST.E.U16 desc[UR4][R220.64+0x32], R138 ;  /* 0x0000328adc007985 */ /* 0x0003e2000c101504 */
[----:B------:R-:W-:Y:S02]  /*25eb0*/  @!P2 PRMT R3, R181, 0x5410, RZ ;  /* 0x00005410b503a816 */ /* 0x000fe400000000ff */
[----:B------:R-:W-:Y:S01]  /*25ec0*/  ISETP.GE.U32.AND P5, PT, R218, R136, PT ;  /* 0x00000088da00720c */ /* 0x000fe20003fa6070 */
[----:B--2---:R-:W-:Y:S01]  /*25ed0*/  @!P4 HFMA2.BF16_V2 R147, -RZ.H0_H0, RZ.H0_H0, -R139.H0_H0 ;  /* 0x200000ffff93c231 */ /* 0x004fe2000034098b */
[----:B------:R2:W-:Y:S01]  /*25ee0*/  @!P2 STL.S16 [R1+0x10], R162 ;  /* 0x000010a20100a387 */ /* 0x0005e20000100600 */
[----:B------:R-:W-:Y:S02]  /*25ef0*/  SHF.R.U32.HI R136, RZ, 0x18, R164 ;  /* 0x00000018ff887819 */ /* 0x000fe400000116a4 */
[----:B------:R-:W-:Y:S01]  /*25f00*/  LOP3.LUT R141, R150, 0xffff, RZ, 0xc0, !PT ;  /* 0x0000ffff968d7812 */ /* 0x000fe200078ec0ff */
[----:B------:R3:W-:Y:S01]  /*25f10*/  ST.E.U16 desc[UR4][R220.64+0x30], R0 ;  /* 0x00003000dc007985 */ /* 0x0007e2000c101504 */
[----:B------:R-:W-:Y:S02]  /*25f20*/  ISETP.GE.U32.AND P0, PT, R218, R136, PT ;  /* 0x00000088da00720c */ /* 0x000fe40003f06070 */
[----:B------:R-:W-:Y:S01]  /*25f30*/  PRMT R136, R163, 0x7632, R136 ;  /* 0x00007632a3887816 */ /* 0x000fe20000000088 */
[----:B------:R4:W-:Y:S01]  /*25f40*/  @!P4 STL.S16 [R1+0xc], R147 ;  /* 0x00000c930100c387 */ /* 0x0009e20000100600 */
[----:B------:R-:W-:Y:S02]  /*25f50*/  LOP3.LUT R151, R150, 0xff, RZ, 0xc0, !PT ;  /* 0x000000ff96977812 */ /* 0x000fe400078ec0ff */
[----:B------:R-:W-:Y:S01]  /*25f60*/  PRMT R178, R147, 0x7610, R178 ;  /* 0x0000761093b27816 */ /* 0x000fe200000000b2 */
[----:B------:R4:W-:Y:S01]  /*25f70*/  ST.E.U16 desc[UR4][R142.64+0x30], R3 ;  /* 0x000030038e007985 */ /* 0x0009e2000c101504 */
[----:B------:R-:W-:Y:S01]  /*25f80*/  @!P5 HFMA2.BF16_V2 R252, -RZ.H0_H0, RZ.H0_H0, -R2.H0_H0 ;  /* 0x200000fffffcd231 */ /* 0x000fe20000340902 */
[----:B------:R-:W-:Y:S02]  /*25f90*/  PRMT R213, R137, 0x5410, R136 ;  /* 0x0000541089d57816 */ /* 0x000fe40000000088 */
[----:B------:R-:W-:Y:S02]  /*25fa0*/  @!P4 PRMT R139, R178, 0x5410, RZ ;  /* 0x00005410b28bc816 */ /* 0x000fe400000000ff */
[C---:B------:R-:W-:Y:S03]  /*25fb0*/  LOP3.LUT R163, R152.reuse, 0xff, RZ, 0xc0, !PT ;  /* 0x000000ff98a37812 */ /* 0x040fe600078ec0ff */
[----:B------:R4:W-:Y:S01]  /*25fc0*/  ST.E.U16 desc[UR4][R142.64+0x32], R139 ;  /* 0x0000328b8e007985 */ /* 0x0009e2000c101504 */
[----:B-1----:R-:W-:Y:S02]  /*25fd0*/  SHF.R.U32.HI R138, RZ, 0x8, R141 ;  /* 0x00000008ff8a7819 */ /* 0x002fe4000001168d */
[----:B------:R-:W-:Y:S02]  /*25fe0*/  LOP3.LUT R141, R152, 0xffff, RZ, 0xc0, !PT ;  /* 0x0000ffff988d7812 */ /* 0x000fe400078ec0ff */
[----:B--2---:R-:W-:Y:S01]  /*25ff0*/  SHF.R.U32.HI R162, RZ, 0x18, R150 ;  /* 0x00000018ffa27819 */ /* 0x004fe20000011696 */
[----:B-----5:R-:W-:Y:S01]  /*26000*/  @!P6 HFMA2.BF16_V2 R179, -RZ.H0_H0, RZ.H0_H0, -R136.H0_H0 ;  /* 0x200000ffffb3e231 */ /* 0x020fe20000340988 */
[--C-:B------:R-:W-:Y:S02]  /*26010*/  SHF.R.U32.HI R150, RZ, 0x10, R152.reuse ;  /* 0x00000010ff967819 */ /* 0x100fe40000011698 */
[----:B------:R-:W-:Y:S01]  /*26020*/  SHF.R.U32.HI R152, RZ, 0x18, R152 ;  /* 0x00000018ff987819 */ /* 0x000fe20000011698 */
[----:B------:R-:W-:Y:S01]  /*26030*/  @!P1 HFMA2.BF16_V2 R180, -RZ.H0_H0, RZ.H0_H0, -R137.H0_H0 ;  /* 0x200000ffffb49231 */ /* 0x000fe20000340989 */
[----:B---3--:R-:W-:Y:S02]  /*26040*/  PRMT R0, R2, 0x7632, R0 ;  /* 0x0000763202007816 */ /* 0x008fe40000000000 */
[----:B----4-:R-:W-:Y:S02]  /*26050*/  LOP3.LUT R147, R153, R250, R176, 0x96, !PT ;  /* 0x000000fa99937212 */ /* 0x010fe400078e96b0 */
[--C-:B------:R-:W-:Y:S01]  /*26060*/  PRMT R176, R151, 0x5410, R138.reuse ;  /* 0x0000541097b07816 */ /* 0x100fe2000000008a */
[----:B------:R-:W-:Y:S01]  /*26070*/  @!P0 HFMA2.BF16_V2 R251, -RZ.H0_H0, RZ.H0_H0, -R0.H0_H0 ;  /* 0x200000fffffb8231 */ /* 0x000fe20000340900 */
[----:B------:R-:W-:Y:S01]  /*26080*/  PRMT R138, R180, 0x7610, R138 ;  /* 0x00007610b48a7816 */ /* 0x000fe2000000008a */
[----:B------:R-:W-:Y:S01]  /*26090*/  @!P1 STL.S16 [R1+0x4], R180 ;  /* 0x000004b401009387 */ /* 0x000fe20000100600 */
[----:B------:R-:W-:Y:S02]  /*260a0*/  PRMT R3, R179, 0x7610, R3 ;  /* 0x00007610b3037816 */ /* 0x000fe40000000003 */
[----:B------:R-:W-:Y:S01]  /*260b0*/  @!P1 PRMT R137, R138, 0x5410, RZ ;  /* 0x000054108a899816 */ /* 0x000fe200000000ff */
[----:B------:R-:W-:Y:S01]  /*260c0*/  @!P6 STL.S16 [R1], R179 ;  /* 0x000000b30100e387 */ /* 0x000fe20000100600 */
[----:B------:R-:W-:Y:S02]  /*260d0*/  @!P6 PRMT R136, R3, 0x5410, RZ ;  /* 0x000054100388e816 */ /* 0x000fe400000000ff */
[----:B------:R-:W-:Y:S01]  /*260e0*/  PRMT R3, R2, 0x5410, R0 ;  /* 0x0000541002037816 */ /* 0x000fe20000000000 */
[----:B------:R1:W-:Y:S01]  /*260f0*/  ST.E.U16 desc[UR4][R154.64+0x2e], R137 ;  /* 0x00002e899a007985 */ /* 0x0003e2000c101504 */
[----:B------:R-:W-:Y:S02]  /*26100*/  @!P5 PRMT R2, R252, 0x5410, RZ ;  /* 0x00005410fc02d816 */ /* 0x000fe400000000ff */
[----:B------:R-:W-:Y:S01]  /*26110*/  @!P0 PRMT R0, R251, 0x5410, RZ ;  /* 0x00005410fb008816 */ /* 0x000fe200000000ff */
[----:B------:R2:W-:Y:S01]  /*26120*/  ST.E.U16 desc[UR4][R154.64+0x30], R136 ;  /* 0x000030889a007985 */ /* 0x0005e2000c101504 */
[----:B------:R-:W-:Y:S02]  /*26130*/  LOP3.LUT R139, R140, 0xff, RZ, 0xc0, !PT ;  /* 0x000000ff8c8b7812 */ /* 0x000fe400078ec0ff */
[----:B------:R-:W-:Y:S01]  /*26140*/  LOP3.LUT R138, R161, 0xff, RZ, 0xc0, !PT ;  /* 0x000000ffa18a7812 */ /* 0x000fe200078ec0ff */
[----:B------:R-:W-:Y:S01]  /*26150*/  ST.E.U16 desc[UR4][R148.64+0x30], R2 ;  /* 0x0000300294007985 */ /* 0x000fe2000c101504 */
[----:B------:R-:W-:Y:S02]  /*26160*/  IADD3 R220, P0, R220, -0x40, RZ ;  /* 0xffffffc0dcdc7810 */ /* 0x000fe40007f1e0ff */
[----:B------:R-:W-:Y:S01]  /*26170*/  PRMT R161, R138, 0x5410, R162 ;  /* 0x000054108aa17816 */ /* 0x000fe200000000a2 */
[----:B------:R3:W-:Y:S01]  /*26180*/  ST.E.U16 desc[UR4][R148.64+0x32], R0 ;  /* 0x0000320094007985 */ /* 0x0007e2000c101504 */
[----:B------:R-:W-:Y:S03]  /*26190*/  IADD3.X R221, R221, -0x1, RZ, P0, !PT ;  /* 0xffffffffdddd7810 */ /* 0x000fe600007fe4ff */
[----:B------:R-:W4:Y:S04]  /*261a0*/  LDL R245, [R1+0xd8] ;  /* 0x0000d80001f57983 */ /* 0x000f280000100800 */
[----:B------:R-:W-:Y:S01]  /*261b0*/  LDSM.16.MT88.4 R188, [R175+0xb800] ;  /* 0x00b80000afbc783b */ /* 0x000fe20000004200 */
[--C-:B-1----:R-:W-:Y:S07]  /*261c0*/  SHF.R.U32.HI R137, RZ, 0x10, R140.reuse ;  /* 0x00000010ff897819 */ /* 0x102fee000001168c */
[----:B------:R-:W-:Y:S01]  /*261d0*/  LDSM.16.MT88.4 R192, [R205+0xb800] ;  /* 0x00b80000cdc0783b */ /* 0x000fe20000004200 */
[----:B--2---:R-:W-:Y:S07]  /*261e0*/  SHF.R.U32.HI R136, RZ, 0x18, R140 ;  /* 0x00000018ff887819 */ /* 0x004fee000001168c */
[----:B------:R-:W-:Y:S01]  /*261f0*/  LDSM.16.MT88.4 R196, [R208+0xb800] ;  /* 0x00b80000d0c4783b */ /* 0x000fe20000004200 */
[----:B---3--:R-:W-:Y:S02]  /*26200*/  SHF.R.U32.HI R149, RZ, 0x8, R141 ;  /* 0x00000008ff957819 */ /* 0x008fe4000001168d */
[----:B------:R-:W-:Y:S02]  /*26210*/  LOP3.LUT R0, R140, 0xffff, RZ, 0xc0, !PT ;  /* 0x0000ffff8c007812 */ /* 0x000fe400078ec0ff */
[----:B------:R-:W-:Y:S03]  /*26220*/  LOP3.LUT R148, R150, 0xff, RZ, 0xc0, !PT ;  /* 0x000000ff96947812 */ /* 0x000fe600078ec0ff */
[----:B------:R-:W1:Y:S01]  /*26230*/  LDSM.16.MT88.4 R140, [R175+0xa000] ;  /* 0x00a00000af8c783b */ /* 0x000e620000004200 */
[----:B------:R-:W-:Y:S02]  /*26240*/  SHF.R.U32.HI R2, RZ, 0x8, R0 ;  /* 0x00000008ff027819 */ /* 0x000fe40000011600 */
[----:B------:R-:W-:Y:S02]  /*26250*/  LOP3.LUT R0, R137, 0xff, RZ, 0xc0, !PT ;  /* 0x000000ff89007812 */ /* 0x000fe400078ec0ff */
[----:B------:R-:W-:Y:S02]  /*26260*/  PRMT R139, R139, 0x5410, R2 ;  /* 0x000054108b8b7816 */ /* 0x000fe40000000002 */
[----:B------:R-:W-:Y:S02]  /*26270*/  PRMT R137, R0, 0x5410, R136 ;  /* 0x0000541000897816 */ /* 0x000fe40000000088 */
[----:B------:R-:W-:Y:S02]  /*26280*/  LOP3.LUT R0, R147, 0xffff, RZ, 0xc0, !PT ;  /* 0x0000ffff93007812 */ /* 0x000fe400078ec0ff */
[----:B------:R-:W-:Y:S02]  /*26290*/  SHF.R.U32.HI R2, RZ, 0x10, R147 ;  /* 0x00000010ff027819 */ /* 0x000fe40000011693 */
[----:B------:R-:W-:Y:S02]  /*262a0*/  PRMT R163, R163, 0x5410, R149 ;  /* 0x00005410a3a37816 */ /* 0x000fe40000000095 */
[----:B------:R-:W-:Y:S02]  /*262b0*/  PRMT R162, R148, 0x5410, R152 ;  /* 0x0000541094a27816 */ /* 0x000fe40000000098 */
[----:B------:R-:W-:Y:S01]  /*262c0*/  LOP3.LUT R152, R147, 0xff, RZ, 0xc0, !PT ;  /* 0x000000ff93987812 */ /* 0x000fe200078ec0ff */
[----:B------:R-:W2:Y:S01]  /*262d0*/  LDSM.16.MT88.4 R148, [R205+0xa000] ;  /* 0x00a00000cd94783b */ /* 0x000ea20000004200 */
[----:B------:R-:W-:Y:S02]  /*262e0*/  SHF.R.U32.HI R138, RZ, 0x8, R0 ;  /* 0x00000008ff8a7819 */ /* 0x000fe40000011600 */
[----:B------:R-:W-:Y:S02]  /*262f0*/  SHF.R.U32.HI R147, RZ, 0x18, R147 ;  /* 0x00000018ff937819 */ /* 0x000fe40000011693 */
[----:B------:R-:W-:Y:S02]  /*26300*/  LOP3.LUT R0, R2, 0xff, RZ, 0xc0, !PT ;  /* 0x000000ff02007812 */ /* 0x000fe400078ec0ff */
[----:B------:R-:W-:Y:S02]  /*26310*/  PRMT R2, R152, 0x5410, R138 ;  /* 0x0000541098027816 */ /* 0x000fe4000000008a */
[--C-:B------:R-:W-:Y:S01]  /*26320*/  HSET2.LE.AND R136, R139, R239.reuse, PT ;  /* 0x000000ef8b887233 */ /* 0x100fe20003803000 */
[----:B------:R-:W3:Y:S01]  /*26330*/  LDSM.16.MT88.4 R152, [R208+0xa000] ;  /* 0x00a00000d098783b */ /* 0x000ee20000004200 */
[--C-:B------:R-:W-:Y:S02]  /*26340*/  HSET2.LE.AND R139, R161, R239.reuse, PT ;  /* 0x000000efa18b7233 */ /* 0x100fe40003803000 */
[--C-:B------:R-:W-:Y:S02]  /*26350*/  HSET2.LE.AND R137, R137, R239.reuse, PT ;  /* 0x000000ef89897233 */ /* 0x100fe40003803000 */
[--C-:B------:R-:W-:Y:S02]  /*26360*/  HSET2.LE.AND R138, R176, R239.reuse, PT ;  /* 0x000000efb08a7233 */ /* 0x100fe40003803000 */
[----:B------:R-:W-:Y:S02]  /*26370*/  PRMT R0, R0, 0x5410, R147 ;  /* 0x0000541000007816 */ /* 0x000fe40000000093 */
[----:B------:R-:W-:Y:S02]  /*26380*/  LOP3.LUT R139, R157, R139, RZ, 0xc0, !PT ;  /* 0x0000008b9d8b7212 */ /* 0x000fe400078ec0ff */
[----:B------:R-:W-:Y:S02]  /*26390*/  LOP3.LUT R136, R146, R136, RZ, 0xc0, !PT ;  /* 0x0000008892887212 */ /* 0x000fe400078ec0ff */
[----:B------:R-:W-:Y:S02]  /*263a0*/  LOP3.LUT R137, R145, R137, RZ, 0xc0, !PT ;  /* 0x0000008991897212 */ /* 0x000fe400078ec0ff */
[----:B------:R-:W-:Y:S02]  /*263b0*/  LOP3.LUT R138, R144, R138, RZ, 0xc0, !PT ;  /* 0x0000008a908a7212 */ /* 0x000fe400078ec0ff */
[--C-:B------:R-:W-:Y:S02]  /*263c0*/  HSET2.LE.AND R146, R163, R239.reuse, PT ;  /* 0x000000efa3927233 */ /* 0x100fe40003803000 */
[--C-:B------:R-:W-:Y:S02]  /*263d0*/  HSET2.LE.AND R147, R162, R239.reuse, PT ;  /* 0x000000efa2937233 */ /* 0x100fe40003803000 */
[--C-:B------:R-:W-:Y:S01]  /*263e0*/  HSET2.LE.AND R144, R2, R239.reuse, PT ;  /* 0x000000ef02907233 */ /* 0x100fe20003803000 */
[-C--:B-1----:R-:W-:Y:S05]  /*263f0*/  HMMA.16816.F32.BF16 R4, R136, R140.reuse, R4 ;  /* 0x0000008c8804723c */ /* 0x082fea0000041804 */
[--C-:B------:R-:W-:Y:S02]  /*26400*/  HSET2.LE.AND R145, R0, R239.reuse, PT ;  /* 0x000000ef00917233 */ /* 0x100fe40003803000 */
[----:B------:R-:W-:Y:S02]  /*26410*/  LOP3.LUT R144, R160, R144, RZ, 0xc0, !PT ;  /* 0x00000090a0907212 */ /* 0x000fe400078ec0ff */
[----:B------:R-:W-:Y:S02]  /*26420*/  LDSM.16.MT88.4 R160, [R205+0xb000] ;  /* 0x00b00000cda0783b */ /* 0x000fe40000004200 */
[----:B------:R-:W-:Y:S02]  /*26430*/  LOP3.LUT R145, R159, R145, RZ, 0xc0, !PT ;  /* 0x000000919f917212 */ /* 0x000fe400078ec0ff */
[----:B------:R-:W-:Y:S02]  /*26440*/  LOP3.LUT R146, R158, R146, RZ, 0xc0, !PT ;  /* 0x000000929e927212 */ /* 0x000fe400078ec0ff */
[----:B------:R-:W-:Y:S02]  /*26450*/  LOP3.LUT R147, R156, R147, RZ, 0xc0, !PT ;  /* 0x000000939c937212 */ /* 0x000fe400078ec0ff */
[----:B------:R-:W-:Y:S01]  /*26460*/  LDSM.16.MT88.4 R156, [R175+0xb000] ;  /* 0x00b00000af9c783b */ /* 0x000fe20000004200 */
[-C--:B------:R-:W-:Y:S02]  /*26470*/  LOP3.LUT R2, R167, R247.reuse, R184, 0x96, !PT ;  /* 0x000000f7a7027212 */ /* 0x080fe400078e96b8 */
[----:B------:R-:W-:Y:S02]  /*26480*/  LOP3.LUT R0, R165, R247, R182, 0x96, !PT ;  /* 0x000000f7a5007212 */ /* 0x000fe400078e96b6 */
[C---:B------:R-:W-:Y:S03]  /*26490*/  HMMA.16816.F32.BF16 R8, R144.reuse, R140, R8 ;  /* 0x0000008c9008723c */ /* 0x040fe60000041808 */
[----:B------:R-:W-:Y:S03]  /*264a0*/  LDSM.16.MT88.4 R180, [R208+0xa800] ;  /* 0x00a80000d0b4783b */ /* 0x000fe60000004200 */
[-C--:B------:R-:W-:Y:S05]  /*264b0*/  HMMA.16816.F32.BF16 R12, R144, R142.reuse, R12 ;  /* 0x0000008e900c723c */ /* 0x080fea000004180c */
[----:B------:R-:W-:Y:S01]  /*264c0*/  LDSM.16.MT88.4 R184, [R207+0xa800] ;  /* 0x00a80000cfb8783b */ /* 0x000fe20000004200 */
[C---:B------:R-:W-:Y:S06]  /*264d0*/  HMMA.16816.F32.BF16 R16, R136.reuse, R142, R16 ;  /* 0x0000008e8810723c */ /* 0x040fec0000041810 */
[-C--:B--2---:R-:W-:Y:S01]  /*264e0*/  HMMA.16816.F32.BF16 R20, R136, R148.reuse, R20 ;  /* 0x000000948814723c */ /* 0x084fe20000041814 */
[----:B------:R-:W1:Y:S05]  /*264f0*/  LDSM.16.MT88.4 R140, [R207+0xa000] ;  /* 0x00a00000cf8c783b */ /* 0x000e6a0000004200 */
[C---:B------:R-:W-:Y:S06]  /*26500*/  HMMA.16816.F32.BF16 R24, R144.reuse, R148, R24 ;  /* 0x000000949018723c */ /* 0x040fec0000041818 */
[-C--:B------:R-:W-:Y:S06]  /*26510*/  HMMA.16816.F32.BF16 R28, R144, R150.reuse, R28 ;  /* 0x00000096901c723c */ /* 0x080fec000004181c */
[C---:B------:R-:W-:Y:S01]  /*26520*/  HMMA.16816.F32.BF16 R32, R136.reuse, R150, R32 ;  /* 0x000000968820723c */ /* 0x040fe20000041820 */
[----:B------:R-:W2:Y:S05]  /*26530*/  LDSM.16.MT88.4 R148, [R208+0xb000] ;  /* 0x00b00000d094783b */ /* 0x000eaa0000004200 */
[-C--:B---3--:R-:W-:Y:S06]  /*26540*/  HMMA.16816.F32.BF16 R36, R136, R152.reuse, R36 ;  /* 0x000000988824723c */ /* 0x088fec0000041824 */
[C---:B------:R-:W-:Y:S06]  /*26550*/  HMMA.16816.F32.BF16 R40, R144.reuse, R152, R40 ;  /* 0x000000989028723c */ /* 0x040fec0000041828 */
[-C--:B------:R-:W-:Y:S05]  /*26560*/  HMMA.16816.F32.BF16 R44, R144, R154.reuse, R44 ;  /* 0x0000009a902c723c */ /* 0x080fea000004182c */
[----:B------:R-:W-:Y:S01]  /*26570*/  LOP3.LUT R152, R164, 0xffff, RZ, 0xc0, !PT ;  /* 0x0000ffffa4987812 */ /* 0x000fe200078ec0ff */
[C---:B------:R-:W-:Y:S05]  /*26580*/  HMMA.16816.F32.BF16 R48, R136.reuse, R154, R48 ;  /* 0x0000009a8830723c */ /* 0x040fea0000041830 */
[----:B------:R-:W-:Y:S01]  /*26590*/  SHF.R.U32.HI R153, RZ, 0x10, R164 ;  /* 0x00000010ff997819 */ /* 0x000fe200000116a4 */
[-C--:B-1----:R-:W-:Y:S05]  /*265a0*/  HMMA.16816.F32.BF16 R52, R136, R140.reuse, R52 ;  /* 0x0000008c8834723c */ /* 0x082fea0000041834 */
[----:B------:R-:W-:Y:S01]  /*265b0*/  LOP3.LUT R155, R166, 0xffff, RZ, 0xc0, !PT ;  /* 0x0000ffffa69b7812 */ /* 0x000fe200078ec0ff */
[C---:B------:R-:W-:Y:S05]  /*265c0*/  HMMA.16816.F32.BF16 R56, R144.reuse, R140, R56 ;  /* 0x0000008c9038723c */ /* 0x040fea0000041838 */
[----:B------:R-:W-:Y:S01]  /*265d0*/  SHF.R.U32.HI R154, RZ, 0x10, R166 ;  /* 0x00000010ff9a7819 */ /* 0x000fe200000116a6 */
[-C--:B------:R-:W-:Y:S05]  /*265e0*/  HMMA.16816.F32.BF16 R60, R144, R142.reuse, R60 ;  /* 0x0000008e903c723c */ /* 0x080fea000004183c */
[----:B------:R-:W-:Y:S01]  /*265f0*/  LOP3.LUT R154, R154, 0xff, RZ, 0xc0, !PT ;  /* 0x000000ff9a9a7812 */ /* 0x000fe200078ec0ff */
[C---:B------:R-:W-:Y:S01]  /*26600*/  HMMA.16816.F32.BF16 R64, R136.reuse, R142, R64 ;  /* 0x0000008e8840723c */ /* 0x040fe20000041840 */
[----:B------:R-:W1:Y:S04]  /*26610*/  LDSM.16.MT88.4 R140, [R207+0xb000] ;  /* 0x00b00000cf8c783b */ /* 0x000e680000004200 */
[----:B------:R-:W-:Y:S01]  /*26620*/  SHF.R.U32.HI R155, RZ, 0x8, R155 ;  /* 0x00000008ff9b7819 */ /* 0x000fe2000001169b */
[-C--:B------:R-:W-:Y:S05]  /*26630*/  HMMA.16816.F32.BF16 R68, R136, R156.reuse, R68 ;  /* 0x0000009c8844723c */ /* 0x080fea0000041844 */
[----:B------:R-:W-:Y:S01]  /*26640*/  SHF.R.U32.HI R152, RZ, 0x8, R152 ;  /* 0x00000008ff987819 */ /* 0x000fe20000011698 */
[C---:B------:R-:W-:Y:S06]  /*26650*/  HMMA.16816.F32.BF16 R72, R144.reuse, R156, R72 ;  /* 0x0000009c9048723c */ /* 0x040fec0000041848 */
[-C--:B------:R-:W-:Y:S05]  /*26660*/  HMMA.16816.F32.BF16 R76, R144, R158.reuse, R76 ;  /* 0x0000009e904c723c */ /* 0x080fea000004184c */
[----:B------:R-:W-:Y:S01]  /*26670*/  LOP3.LUT R157, R166, 0xff, RZ, 0xc0, !PT ;  /* 0x000000ffa69d7812 */ /* 0x000fe200078ec0ff */
[C---:B------:R-:W-:Y:S05]  /*26680*/  HMMA.16816.F32.BF16 R80, R136.reuse, R158, R80 ;  /* 0x0000009e8850723c */ /* 0x040fea0000041850 */
[----:B------:R-:W-:Y:S01]  /*26690*/  LOP3.LUT R156, R164, 0xff, RZ, 0xc0, !PT ;  /* 0x000000ffa49c7812 */ /* 0x000fe200078ec0ff */
[-C--:B------:R-:W-:Y:S05]  /*266a0*/  HMMA.16816.F32.BF16 R84, R136, R160.reuse, R84 ;  /* 0x000000a08854723c */ /* 0x080fea0000041854 */
[----:B------:R-:W-:Y:S01]  /*266b0*/  SHF.R.U32.HI R166, RZ, 0x18, R166 ;  /* 0x00000018ffa67819 */ /* 0x000fe200000116a6 */
[C---:B------:R-:W-:Y:S05]  /*266c0*/  HMMA.16816.F32.BF16 R88, R144.reuse, R160, R88 ;  /* 0x000000a09058723c */ /* 0x040fea0000041858 */
[----:B------:R-:W-:Y:S01]  /*266d0*/  SHF.R.U32.HI R164, RZ, 0x18, R164 ;  /* 0x00000018ffa47819 */ /* 0x000fe200000116a4 */
[-C--:B------:R-:W-:Y:S05]  /*266e0*/  HMMA.16816.F32.BF16 R92, R144, R162.reuse, R92 ;  /* 0x000000a2905c723c */ /* 0x080fea000004185c */
[----:B------:R-:W-:Y:S01]  /*266f0*/  PRMT R154, R154, 0x5410, R166 ;  /* 0x000054109a9a7816 */ /* 0x000fe200000000a6 */
[C---:B------:R-:W-:Y:S05]  /*26700*/  HMMA.16816.F32.BF16 R96, R136.reuse, R162, R96 ;  /* 0x000000a28860723c */ /* 0x040fea0000041860 */
[----:B------:R-:W-:Y:S01]  /*26710*/  PRMT R155, R157, 0x5410, R155 ;  /* 0x000054109d9b7816 */ /* 0x000fe2000000009b */
[-C--:B--2---:R-:W-:Y:S05]  /*26720*/  HMMA.16816.F32.BF16 R100, R136, R148.reuse, R100 ;  /* 0x000000948864723c */ /* 0x084fea0000041864 */
[----:B------:R-:W-:Y:S01]  /*26730*/  PRMT R152, R156, 0x5410, R152 ;  /* 0x000054109c987816 */ /* 0x000fe20000000098 */
[C---:B------:R-:W-:Y:S01]  /*26740*/  HMMA.16816.F32.BF16 R104, R144.reuse, R148, R104 ;  /* 0x000000949068723c */ /* 0x040fe20000041868 */
[----:B------:R-:W-:Y:S04]  /*26750*/  LDSM.16.MT88.4 R156, [R205+0xa800] ;  /* 0x00a80000cd9c783b */ /* 0x000fe80000004200 */
[--C-:B------:R-:W-:Y:S01]  /*26760*/  HSET2.LE.AND R178, R155, R239.reuse, PT ;  /* 0x000000ef9bb27233 */ /* 0x100fe20003803000 */
[-C--:B------:R-:W-:Y:S05]  /*26770*/  HMMA.16816.F32.BF16 R108, R144, R150.reuse, R108 ;  /* 0x00000096906c723c */ /* 0x080fea000004186c */
[----:B------:R-:W-:Y:S01]  /*26780*/  LOP3.LUT R149, R153, 0xff, RZ, 0xc0, !PT ;  /* 0x000000ff99957812 */ /* 0x000fe200078ec0ff */
[C---:B------:R-:W-:Y:S05]  /*26790*/  HMMA.16816.F32.BF16 R112, R136.reuse, R150, R112 ;  /* 0x000000968870723c */ /* 0x040fea0000041870 */
[----:B------:R-:W-:Y:S01]  /*267a0*/  PRMT R160, R149, 0x5410, R164 ;  /* 0x0000541095a07816 */ /* 0x000fe200000000a4 */
[-C--:B-1----:R-:W-:Y:S01]  /*267b0*/  HMMA.16816.F32.BF16 R116, R136, R140.reuse, R116 ;  /* 0x0000008c8874723c */ /* 0x082fe20000041874 */
[----:B------:R-:W1:Y:S04]  /*267c0*/  LDSM.16.MT88.4 R164, [R175+0xa800] ;  /* 0x00a80000afa4783b */ /* 0x000e680000004200 */
[C---:B------:R-:W-:Y:S01]  /*267d0*/  LOP3.LUT R148, R2.reuse, 0xffff, RZ, 0xc0, !PT ;  /* 0x0000ffff02947812 */ /* 0x040fe200078ec0ff */
[C---:B------:R-:W-:Y:S05]  /*267e0*/  HMMA.16816.F32.BF16 R120, R144.reuse, R140, R120 ;  /* 0x0000008c9078723c */ /* 0x040fea0000041878 */
[----:B------:R-:W-:Y:S01]  /*267f0*/  SHF.R.U32.HI R149, RZ, 0x10, R2 ;  /* 0x00000010ff957819 */ /* 0x000fe20000011602 */
[-C--:B------:R-:W-:Y:S05]  /*26800*/  HMMA.16816.F32.BF16 R124, R144, R142.reuse, R124 ;  /* 0x0000008e907c723c */ /* 0x080fea000004187c */
[----:B------:R-:W-:Y:S01]  /*26810*/  LOP3.LUT R153, R2, 0xff, RZ, 0xc0, !PT ;  /* 0x000000ff02997812 */ /* 0x000fe200078ec0ff */
[----:B------:R-:W-:Y:S05]  /*26820*/  HMMA.16816.F32.BF16 R128, R136, R142, R128 ;  /* 0x0000008e8880723c */ /* 0x000fea0000041880 */
[----:B------:R-:W-:Y:S02]  /*26830*/  SHF.R.U32.HI R148, RZ, 0x8, R148 ;  /* 0x00000008ff947819 */ /* 0x000fe40000011694 */
[----:B------:R-:W-:Y:S04]  /*26840*/  SHF.R.U32.HI R151, RZ, 0x18, R2 ;  /* 0x00000018ff977819 */ /* 0x000fe80000011602 */
[----:B------:R-:W-:Y:S02]  /*26850*/  LOP3.LUT R149, R149, 0xff, RZ, 0xc0, !PT ;  /* 0x000000ff95957812 */ /* 0x000fe400078ec0ff */
[C---:B------:R-:W-:Y:S02]  /*26860*/  LOP3.LUT R2, R0.reuse, 0xffff, RZ, 0xc0, !PT ;  /* 0x0000ffff00027812 */ /* 0x040fe400078ec0ff */
[----:B------:R-:W-:Y:S02]  /*26870*/  PRMT R153, R153, 0x5410, R148 ;  /* 0x0000541099997816 */ /* 0x000fe40000000094 */
[----:B------:R-:W-:Y:S02]  /*26880*/  SHF.R.U32.HI R148, RZ, 0x10, R0 ;  /* 0x00000010ff947819 */ /* 0x000fe40000011600 */
[----:B------:R-:W-:Y:S02]  /*26890*/  PRMT R149, R149, 0x5410, R151 ;  /* 0x0000541095957816 */ /* 0x000fe40000000097 */
[----:B------:R-:W-:Y:S02]  /*268a0*/  LOP3.LUT R150, R0, 0xff, RZ, 0xc0, !PT ;  /* 0x000000ff00967812 */ /* 0x000fe400078ec0ff */
[----:B------:R-:W-:Y:S02]  /*268b0*/  SHF.R.U32.HI R2, RZ, 0x8, R2 ;  /* 0x00000008ff027819 */ /* 0x000fe40000011602 */
[----:B------:R-:W-:Y:S02]  /*268c0*/  SHF.R.U32.HI R0, RZ, 0x18, R0 ;  /* 0x00000018ff007819 */ /* 0x000fe40000011600 */
[----:B------:R-:W-:Y:S02]  /*268d0*/  LOP3.LUT R148, R148, 0xff, RZ, 0xc0, !PT ;  /* 0x000000ff94947812 */ /* 0x000fe400078ec0ff */
[----:B------:R-:W-:Y:S02]  /*268e0*/  PRMT R2, R150, 0x5410, R2 ;  /* 0x0000541096027816 */ /* 0x000fe40000000002 */
[--C-:B------:R-:W-:Y:S02]  /*268f0*/  HSET2.LE.AND R176, R153, R239.reuse, PT ;  /* 0x000000ef99b07233 */ /* 0x100fe40003803000 */
[--C-:B------:R-:W-:Y:S02]  /*26900*/  HSET2.LE.AND R177, R149, R239.reuse, PT ;  /* 0x000000ef95b17233 */ /* 0x100fe40003803000 */
[--C-:B------:R-:W-:Y:S02]  /*26910*/  HSET2.LE.AND R179, R154, R239.reuse, PT ;  /* 0x000000ef9ab37233 */ /* 0x100fe40003803000 */
[----:B------:R-:W-:Y:S02]  /*26920*/  PRMT R148, R148, 0x5410, R0 ;  /* 0x0000541094947816 */ /* 0x000fe40000000000 */
[--C-:B------:R-:W-:Y:S02]  /*26930*/  HSET2.LE.AND R0, R2, R239.reuse, PT ;  /* 0x000000ef02007233 */ /* 0x100fe40003803000 */
[----:B------:R-:W-:Y:S02]  /*26940*/  LOP3.LUT R176, R168, R176, RZ, 0xc0, !PT ;  /* 0x000000b0a8b07212 */ /* 0x000fe400078ec0ff */
[----:B------:R-:W-:Y:S02]  /*26950*/  LOP3.LUT R177, R169, R177, RZ, 0xc0, !PT ;  /* 0x000000b1a9b17212 */ /* 0x000fe400078ec0ff */
[----:B------:R-:W-:Y:S02]  /*26960*/  LOP3.LUT R178, R171, R178, RZ, 0xc0, !PT ;  /* 0x000000b2abb27212 */ /* 0x000fe400078ec0ff */
[----:B------:R-:W-:Y:S02]  /*26970*/  LOP3.LUT R179, R170, R179, RZ, 0xc0, !PT ;  /* 0x000000b3aab37212 */ /* 0x000fe400078ec0ff */
[--C-:B------:R-:W-:Y:S02]  /*26980*/  HSET2.LE.AND R2, R148, R239.reuse, PT ;  /* 0x000000ef94027233 */ /* 0x100fe40003803000 */
[--C-:B------:R-:W-:Y:S02]  /*26990*/  HSET2.LE.AND R138, R152, R239.reuse, PT ;  /* 0x000000ef988a7233 */ /* 0x100fe40003803000 */
[----:B------:R-:W-:Y:S01]  /*269a0*/  HSET2.LE.AND R139, R160, R239, PT ;  /* 0x000000efa08b7233 */ /* 0x000fe20003803000 */
[-C--:B-1----:R-:W-:Y:S05]  /*269b0*/  HMMA.16816.F32.BF16 R168, R176, R164.reuse, R4 ;  /* 0x000000a4b0a8723c */ /* 0x082fea0000041804 */
[----:B------:R-:W-:Y:S02]  /*269c0*/  LOP3.LUT R136, R201, R0, RZ, 0xc0, !PT ;  /* 0x00000000c9887212 */ /* 0x000fe400078ec0ff */
[----:B------:R-:W-:Y:S02]  /*269d0*/  LOP3.LUT R137, R200, R2, RZ, 0xc0, !PT ;  /* 0x00000002c8897212 */ /* 0x000fe400078ec0ff */
[----:B------:R-:W1:Y:S01]  /*269e0*/  LDSM.16.MT88.4 R200, [R207+0xb800] ;  /* 0x00b80000cfc8783b */ /* 0x000e620000004200 */
[----:B----4-:R-:W-:Y:S02]  /*269f0*/  ISETP.GT.AND P1, PT, R238, R245, PT ;  /* 0x000000f5ee00720c */ /* 0x010fe40003f24270 */
[----:B------:R-:W-:Y:S02]  /*26a00*/  LOP3.LUT R138, R213, R138, RZ, 0xc0, !PT ;  /* 0x0000008ad58a7212 */ /* 0x000fe400078ec0ff */
[----:B------:R-:W-:Y:S07]  /*26a10*/  LOP3.LUT R139, R3, R139, RZ, 0xc0, !PT ;  /* 0x0000008b038b7212 */ /* 0x000fee00078ec0ff */
        /* <DEDUP_REMOVED lines=31> */
[----:B------:R-:W-:Y:S05]  /*26c10*/  HMMA.16816.F32.BF16 R128, R176, R202, R128 ;  /* 0x000000cab080723c */ /* 0x000fea0000041880 */
[----:B------:R-:W-:Y:S02]  /*26c20*/  IMAD.MOV.U32 R139, RZ, RZ, R134 ;  /* 0x000000ffff8b7224 */ /* 0x000fe400078e0086 */
[----:B------:R-:W-:Y:S04]  /*26c30*/  IMAD.MOV.U32 R138, RZ, RZ, R132 ;  /* 0x000000ffff8a7224 */ /* 0x000fe800078e0084 */
[----:B------:R-:W-:Y:S02]  /*26c40*/  IMAD.MOV.U32 R137, RZ, RZ, R133 ;  /* 0x000000ffff897224 */ /* 0x000fe400078e0085 */
[----:B------:R-:W-:Y:S01]  /*26c50*/  IMAD.MOV.U32 R136, RZ, RZ, R135 ;  /* 0x000000ffff887224 */ /* 0x000fe200078e0087 */
[----:B------:R-:W-:Y:S10]  /*26c60*/  @P1 BRA `(.L_x_2782) ;  /* 0xffffffa800d01947 */ /* 0x000ff4000383ffff */
.L_x_2779:
[----:B------:R1:W5:Y:S04]  /*26c70*/  LDL R14, [R1+0xac] ;  /* 0x0000ac00010e7983 */ /* 0x0003680000100800 */
[----:B------:R1:W5:Y:S04]  /*26c80*/  LDL R13, [R1+0x84] ;  /* 0x00008400010d7983 */ /* 0x0003680000100800 */
[----:B------:R1:W5:Y:S04]  /*26c90*/  LDL R11, [R1+0x78] ;  /* 0x00007800010b7983 */ /* 0x0003680000100800 */
[----:B------:R1:W5:Y:S04]  /*26ca0*/  LDL R12, [R1+0x80] ;  /* 0x00008000010c7983 */ /* 0x0003680000100800 */
[----:B-----5:R1:W5:Y:S04]  /*26cb0*/  LD.E R136, desc[UR4][R172.64+0xd8] ;  /* 0x0000d804ac887980 */ /* 0x020368000c101900 */
[----:B------:R1:W5:Y:S01]  /*26cc0*/  LD.E R5, desc[UR4][R172.64+0x17c] ;  /* 0x00017c04ac057980 */ /* 0x000362000c101900 */
[----:B------:R-:W-:-:S03]  /*26cd0*/  UMOV UR6, 0xffffffff ;  /* 0xffffffff00067882 */ /* 0x000fc60000000000 */
[----:B------:R-:W-:Y:S05]  /*26ce0*/  BRA.DIV UR6, `(.L_x_2783) ;  /* 0x0000002a06107947 */ /* 0x000fea000b800000 */
[----:B------:R-:W2:Y:S04]  /*26cf0*/  SHFL.BFLY PT, R8, R14, 0x2, 0x1f ;  /* 0x0c401f000e087f89 */ /* 0x000ea800000e0000 */
[----:B------:R-:W3:Y:S04]  /*26d00*/  SHFL.BFLY PT, R7, R13, 0x2, 0x1f ;  /* 0x0c401f000d077f89 */ /* 0x000ee800000e0000 */
[----:B------:R-:W4:Y:S04]  /*26d10*/  SHFL.BFLY PT, R6, R12, 0x2, 0x1f ;  /* 0x0c401f000c067f89 */ /* 0x000f2800000e0000 */
[----:B------:R-:W1:Y:S01]  /*26d20*/  SHFL.BFLY PT, R2, R11, 0x2, 0x1f ;  /* 0x0c401f000b027f89 */ /* 0x000e6200000e0000 */
[----:B--2---:R-:W-:Y:S01]  /*26d30*/  FADD.FTZ R8, R8, R14 ;  /* 0x0000000e08087221 */ /* 0x004fe20000010000 */
[----:B---3--:R-:W-:-:S04]  /*26d40*/  FADD.FTZ R7, R7, R13 ;  /* 0x0000000d07077221 */ /* 0x008fc80000010000 */
[----:B------:R-:W2:Y:S01]  /*26d50*/  SHFL.BFLY PT, R174, R8, 0x1, 0x1f ;  /* 0x0c201f0008ae7f89 */ /* 0x000ea200000e0000 */
[----:B----4-:R-:W-:-:S03]  /*26d60*/  FADD.FTZ R6, R6, R12 ;  /* 0x0000000c06067221 */ /* 0x010fc60000010000 */
[----:B------:R-:W3:Y:S01]  /*26d70*/  SHFL.BFLY PT, R10, R7, 0x1, 0x1f ;  /* 0x0c201f00070a7f89 */ /* 0x000ee200000e0000 */
[----:B-1----:R-:W-:-:S03]  /*26d80*/  FADD.FTZ R2, R2, R11 ;  /* 0x0000000b02027221 */ /* 0x002fc60000010000 */
[----:B------:R-:W1:Y:S04]  /*26d90*/  SHFL.BFLY PT, R9, R6, 0x1, 0x1f ;  /* 0x0c201f0006097f89 */ /* 0x000e6800000e0000 */
[----:B------:R4:W4:Y:S01]  /*26da0*/  SHFL.BFLY PT, R4, R2, 0x1, 0x1f ;  /* 0x0c201f0002047f89 */ /* 0x00092200000e0000 */
[----:B--2---:R-:W-:Y:S01]  /*26db0*/  FADD.FTZ R174, R8, R174 ;  /* 0x000000ae08ae7221 */ /* 0x004fe20000010000 */
[----:B---3--:R-:W-:Y:S01]  /*26dc0*/  FADD.FTZ R139, R7, R10 ;  /* 0x0000000a078b7221 */ /* 0x008fe20000010000 */
[----:B-1----:R-:W-:-:S07]  /*26dd0*/  FADD.FTZ R138, R6, R9 ;  /* 0x00000009068a7221 */ /* 0x002fce0000010000 */
.L_x_2814:
[----:B------:R-:W2:Y:S01]  /*26de0*/  LDL R178, [R1+0x11c] ;  /* 0x00011c0001b27983 */ /* 0x000ea20000100800 */
[----:B------:R-:W-:Y:S01]  /*26df0*/  FSETP.NE.FTZ.AND P5, PT, R174, RZ, PT ;  /* 0x000000ffae00720b */ /* 0x000fe20003fb5000 */
[----:B----4-:R-:W-:Y:S01]  /*26e00*/  FADD.FTZ R137, R2, R4 ;  /* 0x0000000402897221 */ /* 0x010fe20000010000 */
[----:B------:R-:W-:Y:S01]  /*26e10*/  MOV R0, 0x3f800000 ;  /* 0x3f80000000007802 */ /* 0x000fe20000000f00 */
[----:B------:R-:W1:Y:S01]  /*26e20*/  S2UR UR6, SR_CgaCtaId ;  /* 0x00000000000679c3 */ /* 0x000e620000008800 */
[----:B------:R-:W-:Y:S01]  /*26e30*/  FSETP.NE.FTZ.AND P3, PT, R138, RZ, PT ;  /* 0x000000ff8a00720b */ /* 0x000fe20003f75000 */
[----:B------:R-:W-:Y:S01]  /*26e40*/  UMOV UR7, 0x400 ;  /* 0x0000040000077882 */ /* 0x000fe20000000000 */
[----:B------:R-:W-:Y:S02]  /*26e50*/  FSETP.NE.FTZ.AND P0, PT, R137, RZ, PT ;  /* 0x000000ff8900720b */ /* 0x000fe40003f15000 */
[----:B------:R-:W-:Y:S02]  /*26e60*/  FSETP.NE.FTZ.AND P4, PT, R139, RZ, PT ;  /* 0x000000ff8b00720b */ /* 0x000fe40003f95000 */
[----:B------:R-:W-:-:S02]  /*26e70*/  MOV R2, 0x3f800000 ;  /* 0x3f80000000027802 */ /* 0x000fc40000000f00 */
[----:B------:R-:W-:Y:S01]  /*26e80*/  MOV R3, 0x3f800000 ;  /* 0x3f80000000037802 */ /* 0x000fe20000000f00 */
[----:B------:R-:W3:Y:S08]  /*26e90*/  @P5 MUFU.RCP R0, R174 ;  /* 0x000000ae00005308 */ /* 0x000ef00000001000 */
[----:B------:R-:W4:Y:S01]  /*26ea0*/  @P3 MUFU.RCP R2, R138 ;  /* 0x0000008a00023308 */ /* 0x000f220000001000 */
[----:B-1----:R-:W-:-:S07]  /*26eb0*/  ULEA UR6, UR6, UR7, 0x18 ;  /* 0x0000000706067291 */ /* 0x002fce000f8ec03f */
[----:B------:R-:W1:Y:S01]  /*26ec0*/  @P4 MUFU.RCP R3, R139 ;  /* 0x0000008b00034308 */ /* 0x000e620000001000 */
[----:B---3-5:R-:W-:-:S04]  /*26ed0*/  FMUL.FTZ R0, R5, R0 ;  /* 0x0000000005007220 */ /* 0x028fc80000410000 */
        /* <DEDUP_REMOVED lines=33> */
[C---:B----4-:R-:W-:Y:S01]  /*270f0*/  FMUL.FTZ R2, R5.reuse, R2 ;  /* 0x0000000205027220 */ /* 0x050fe20000410000 */
[----:B-1----:R-:W-:Y:S01]  /*27100*/  FMUL.FTZ R3, R5, R3 ;  /* 0x0000000305037220 */ /* 0x002fe20000410000 */
[----:B------:R-:W-:-:S02]  /*27110*/  F2FP.BF16.F32.PACK_AB R6, R6, R168 ;  /* 0x000000a80606723e */ /* 0x000fc400000010ff */
[C---:B------:R-:W-:Y:S01]  /*27120*/  FMUL.FTZ R92, R2.reuse, R92 ;  /* 0x0000005c025c7220 */ /* 0x040fe20000410000 */
[----:B------:R-:W1:Y:S01]  /*27130*/  @P0 MUFU.RCP R0, R137 ;  /* 0x0000008900000308 */ /* 0x000e620000001000 */
        /* <DEDUP_REMOVED lines=16> */
[----:B-1----:R-:W-:Y:S01]  /*27240*/  FMUL.FTZ R0, R5, R0 ;  /* 0x0000000005007220 */ /* 0x002fe20000410000 */
[C---:B------:R-:W-:Y:S01]  /*27250*/  FMUL.FTZ R28, R3.reuse, R67 ;  /* 0x00000043031c7220 */ /* 0x040fe20000410000 */
[C---:B------:R-:W-:Y:S01]  /*27260*/  FMUL.FTZ R36, R3.reuse, R70 ;  /* 0x0000004603247220 */ /* 0x040fe20000410000 */
[----:B------:R-:W-:Y:S01]  /*27270*/  FMUL.FTZ R32, R3, R71 ;  /* 0x0000004703207220 */ /* 0x000fe20000410000 */
[C---:B------:R-:W-:Y:S01]  /*27280*/  FMUL.FTZ R68, R0.reuse, R42 ;  /* 0x0000002a00447220 */ /* 0x040fe20000410000 */
[C---:B------:R-:W-:Y:S01]  /*27290*/  FMUL.FTZ R42, R0.reuse, R95 ;  /* 0x0000005f002a7220 */ /* 0x040fe20000410000 */
[----:B------:R-:W-:Y:S01]  /*272a0*/  FMUL.FTZ R25, R0, R43 ;  /* 0x0000002b00197220 */ /* 0x000fe20000410000 */
[----:B------:R-:W1:Y:S01]  /*272b0*/  S2R R95, SR_TID.X ;  /* 0x00000000005f7919 */ /* 0x000e620000002100 */
        /* <DEDUP_REMOVED lines=31> */
[----:B-1----:R-:W-:Y:S01]  /*274b0*/  SHF.R.S32.HI R92, RZ, 0x1f, R95 ;  /* 0x0000001fff5c7819 */ /* 0x002fe2000001145f */
        /* <DEDUP_REMOVED lines=44> */
[----:B------:R-:W-:-:S02]  /*27780*/  F2FP.BF16.F32.PACK_AB R59, R3, R8 ;  /* 0x00000008033b723e */ /* 0x000fc400000010ff */
[--C-:B------:R-:W-:Y:S02]  /*27790*/  SHF.R.S32.HI R3, RZ, 0x2, R2.reuse ;  /* 0x00000002ff037819 */ /* 0x100fe40000011402 */
[----:B------:R-:W-:Y:S02]  /*277a0*/  SHF.R.S32.HI R0, RZ, 0x1f, R2 ;  /* 0x0000001fff007819 */ /* 0x000fe40000011402 */
[----:B------:R-:W-:Y:S02]  /*277b0*/  F2FP.BF16.F32.PACK_AB R18, R18, R26 ;  /* 0x0000001a1212723e */ /* 0x000fe400000010ff */
[----:B------:R-:W-:Y:S02]  /*277c0*/  LEA.HI R0, R0, R3, RZ, 0x3 ;  /* 0x0000000300007211 */ /* 0x000fe400078f18ff */
[----:B------:R-:W-:Y:S02]  /*277d0*/  F2FP.BF16.F32.PACK_AB R55, R55, R72 ;  /* 0x000000483737723e */ /* 0x000fe400000010ff */
[----:B------:R-:W-:-:S02]  /*277e0*/  LOP3.LUT R0, R0, 0xfffffff8, RZ, 0xc0, !PT ;  /* 0xfffffff800007812 */ /* 0x000fc400078ec0ff */
[----:B------:R-:W-:Y:S02]  /*277f0*/  LEA.HI R72, R92, R95, RZ, 0x5 ;  /* 0x0000005f5c487211 */ /* 0x000fe400078f28ff */
[----:B------:R-:W-:Y:S02]  /*27800*/  IADD3 R3, R3, -R0, RZ ;  /* 0x8000000003037210 */ /* 0x000fe40007ffe0ff */
[----:B------:R-:W-:Y:S02]  /*27810*/  LOP3.LUT R0, R2, 0x3ffffffc, RZ, 0xc0, !PT ;  /* 0x3ffffffc02007812 */ /* 0x000fe400078ec0ff */
[----:B------:R-:W-:Y:S02]  /*27820*/  SHF.L.U32 R26, R3, 0x6, RZ ;  /* 0x00000006031a7819 */ /* 0x000fe400000006ff */
[----:B------:R-:W-:Y:S02]  /*27830*/  F2FP.BF16.F32.PACK_AB R66, R66, R30 ;  /* 0x0000001e4242723e */ /* 0x000fe400000010ff */
[----:B------:R-:W-:-:S02]  /*27840*/  SHF.R.S32.HI R2, RZ, 0x5, R72 ;  /* 0x00000005ff027819 */ /* 0x000fc40000011448 */
[----:B------:R-:W-:Y:S02]  /*27850*/  IADD3 R0, -R0, R95, RZ ;  /* 0x0000005f00007210 */ /* 0x000fe40007ffe1ff */
[----:B------:R-:W-:Y:S02]  /*27860*/  LOP3.LUT R30, R26, 0x1c0, RZ, 0xc0, !PT ;  /* 0x000001c01a1e7812 */ /* 0x000fe400078ec0ff */
[----:B------:R-:W-:Y:S02]  /*27870*/  LOP3.LUT R26, R3, 0x1, RZ, 0xc0, !PT ;  /* 0x00000001031a7812 */ /* 0x000fe400078ec0ff */
[----:B------:R-:W-:Y:S02]  /*27880*/  LEA R0, R2, R0, 0x9 ;  /* 0x0000000002007211 */ /* 0x000fe400078e48ff */
[----:B------:R-:W-:Y:S02]  /*27890*/  LEA.HI R2, R30, R30, RZ, 0x1d ;  /* 0x0000001e1e027211 */ /* 0x000fe400078fe8ff */
[----:B------:R-:W-:-:S02]  /*278a0*/  ISETP.NE.U32.AND P1, PT, R26, 0x1, PT ;  /* 0x000000011a00780c */ /* 0x000fc40003f25070 */
[----:B------:R-:W-:Y:S02]  /*278b0*/  LEA R0, R0, R2, 0x1 ;  /* 0x0000000200007211 */ /* 0x000fe400078e08ff */
[----:B------:R-:W-:Y:S02]  /*278c0*/  F2FP.BF16.F32.PACK_AB R5, R171, R170 ;  /* 0x000000aaab05723e */ /* 0x000fe400000010ff */
[----:B------:R-:W-:Y:S02]  /*278d0*/  LEA R0, R0, UR6, 0x1 ;  /* 0x0000000600007c11 */ /* 0x000fe4000f8e08ff */
[----:B------:R-:W-:Y:S02]  /*278e0*/  F2FP.BF16.F32.PACK_AB R4, R4, R164 ;  /* 0x000000a40404723e */ /* 0x000fe400000010ff */
[----:B------:R-:W-:Y:S01]  /*278f0*/  IADD3 R2, R0, -0x10, RZ ;  /* 0xfffffff000027810 */ /* 0x000fe20007ffe0ff */
[----:B------:R1:W-:Y:S01]  /*27900*/  STS [R0+0x400], R5 ;  /* 0x0004000500007388 */ /* 0x0003e20000000800 */
[----:B------:R-:W-:-:S02]  /*27910*/  F2FP.BF16.F32.PACK_AB R7, R7, R166 ;  /* 0x000000a60707723e */ /* 0x000fc400000010ff */
[----:B------:R-:W-:Y:S01]  /*27920*/  @P1 IADD3 R2, R0, 0x10, RZ ;  /* 0x0000001000021810 */ /* 0x000fe20007ffe0ff */
[----:B------:R-:W-:Y:S01]  /*27930*/  STS [R0], R6 ;  /* 0x0000000600007388 */ /* 0x000fe20000000800 */
[----:B------:R-:W-:Y:S02]  /*27940*/  R2P PR, R3, 0x6 ;  /* 0x0000000603007804 */ /* 0x000fe40000000000 */
[----:B------:R-:W-:Y:S01]  /*27950*/  MOV R3, 0x20 ;  /* 0x0000002000037802 */ /* 0x000fe20000000f00 */
[----:B------:R3:W-:Y:S01]  /*27960*/  STS [R2], R4 ;  /* 0x0000000402007388 */ /* 0x0007e20000000800 */
[----:B------:R-:W-:Y:S02]  /*27970*/  F2FP.BF16.F32.PACK_AB R9, R9, R152 ;  /* 0x000000980909723e */ /* 0x000fe400000010ff */
[----:B------:R-:W-:Y:S01]  /*27980*/  SEL R3, R3, 0xffffffe0, !P1 ;  /* 0xffffffe003037807 */ /* 0x000fe20004800000 */
[----:B------:R4:W-:Y:S01]  /*27990*/  STS [R2+0x400], R7 ;  /* 0x0004000702007388 */ /* 0x0009e20000000800 */
        /* <DEDUP_REMOVED lines=9> */
[----:B-1----:R-:W-:-:S02]  /*27a30*/  MOV R5, 0x40 ;  /* 0x0000004000057802 */ /* 0x002fc40000000f00 */
[----:B------:R-:W-:Y:S01]  /*27a40*/  F2FP.BF16.F32.PACK_AB R14, R14, R158 ;  /* 0x0000009e0e0e723e */ /* 0x000fe200000010ff */
[----:B------:R-:W-:Y:S01]  /*27a50*/  STS [R2+0x2400], R13 ;  /* 0x0024000d02007388 */ /* 0x000fe20000000800 */
[----:B------:R-:W-:Y:S02]  /*27a60*/  SEL R5, R5, 0xffffffc0, !P2 ;  /* 0xffffffc005057807 */ /* 0x000fe40005000000 */
[----:B------:R-:W-:Y:S02]  /*27a70*/  F2FP.BF16.F32.PACK_AB R16, R16, R144 ;  /* 0x000000901010723e */ /* 0x000fe400000010ff */
[----:B---3--:R-:W-:Y:S02]  /*27a80*/  IADD3 R4, R0, R3, RZ ;  /* 0x0000000300047210 */ /* 0x008fe40007ffe0ff */
[----:B------:R-:W-:Y:S02]  /*27a90*/  IADD3 R3, R3, R2, RZ ;  /* 0x0000000203037210 */ /* 0x000fe40007ffe0ff */
        /* <DEDUP_REMOVED lines=8> */
[----:B----4-:R-:W-:Y:S02]  /*27b20*/  IADD3 R7, R0, R5, RZ ;  /* 0x0000000500077210 */ /* 0x010fe40007ffe0ff */
[----:B------:R-:W-:Y:S01]  /*27b30*/  F2FP.BF16.F32.PACK_AB R19, R49, R37 ;  /* 0x000000253113723e */ /* 0x000fe200000010ff */
[----:B------:R-:W-:Y:S01]  /*27b40*/  STS [R3+0x400], R14 ;  /* 0x0004000e03007388 */ /* 0x000fe20000000800 */
[----:B------:R-:W-:-:S02]  /*27b50*/  IADD3 R8, R5, R2, RZ ;  /* 0x0000000205087210 */ /* 0x000fc40007ffe0ff */
        /* <DEDUP_REMOVED lines=42> */
[----:B--2---:R-:W-:Y:S01]  /*27e00*/  ISETP.NE.AND P1, PT, R178, -0x1, PT ;  /* 0xffffffffb200780c */ /* 0x004fe20003f25270 */
        /* <DEDUP_REMOVED lines=52> */
[----:B-1----:R-:W4:Y:S04]  /*28150*/  LD.E.U16 R0, desc[UR4][R172.64+0x1c8] ;  /* 0x0001c804ac007980 */ /* 0x002f28000c101500 */
[----:B--2---:R-:W2:Y:S04]  /*28160*/  @!P1 LD.E.64 R2, desc[UR4][R172.64+0x80] ;  /* 0x00008004ac029980 */ /* 0x004ea8000c101b00 */
[----:B------:R1:W5:Y:S04]  /*28170*/  LD.E.64 R12, desc[UR4][R172.64+0x70] ;  /* 0x00007004ac0c7980 */ /* 0x000368000c101b00 */
[----:B------:R1:W5:Y:S04]  /*28180*/  LD.E.64 R18, desc[UR4][R172.64+0x90] ;  /* 0x00009004ac127980 */ /* 0x000368000c101b00 */
[----:B---3--:R-:W3:Y:S01]  /*28190*/  @P1 LD.E.64 R6, desc[UR4][R172.64+0x88] ;  /* 0x00008804ac061980 */ /* 0x008ee2000c101b00 */
[----:B------:R-:W1:Y:S01]  /*281a0*/  @P5 MUFU.LG2 R11, R174 ;  /* 0x000000ae000b5308 */ /* 0x000e620000000c00 */
[----:B------:R-:W4:Y:S01]  /*281b0*/  S2R R177, SR_CTAID.Y ;  /* 0x0000000000b17919 */ /* 0x000f220000002600 */
[----:B------:R-:W-:-:S06]  /*281c0*/  MOV R40, 0x7f800000 ;  /* 0x7f80000000287802 */ /* 0x000fcc0000000f00 */
[----:B------:R-:W4:Y:S01]  /*281d0*/  @P4 MUFU.LG2 R10, R139 ;  /* 0x0000008b000a4308 */ /* 0x000f220000000c00 */
[----:B-1----:R-:W-:-:S07]  /*281e0*/  @P5 FMUL.FTZ R11, R11, 0.69314718246459960938 ;  /* 0x3f3172180b0b5820 */ /* 0x002fce0000410000 */
[----:B------:R-:W1:Y:S01]  /*281f0*/  @P0 MUFU.LG2 R14, R137 ;  /* 0x00000089000e0308 */ /* 0x000e620000000c00 */
[----:B------:R-:W-:Y:S01]  /*28200*/  @P5 FFMA.FTZ R40, R136, R132, R11 ;  /* 0x0000008488285223 */ /* 0x000fe2000001000b */
[-C--:B---3--:R-:W-:Y:S02]  /*28210*/  @P1 IMAD R8, R7, R178.reuse, RZ ;  /* 0x000000b207081224 */ /* 0x088fe400078e02ff */
[----:B----4-:R-:W-:Y:S02]  /*28220*/  @P1 IMAD.WIDE.U32 R4, R6, R178, RZ ;  /* 0x000000b206041225 */ /* 0x010fe400078e00ff */
[----:B------:R3:W5:Y:S01]  /*28230*/  @!P1 LD.E.64 R6, desc[UR4][R172.64+0x88] ;  /* 0x00008804ac069980 */ /* 0x000762000c101b00 */
[C---:B------:R-:W-:Y:S01]  /*28240*/  PRMT R11, R0.reuse, 0x7770, RZ ;  /* 0x00007770000b7816 */ /* 0x040fe200000000ff */
[----:B------:R-:W4:Y:S01]  /*28250*/  @P3 MUFU.LG2 R9, R138 ;  /* 0x0000008a00093308 */ /* 0x000f220000000c00 */
[----:B------:R-:W-:Y:S02]  /*28260*/  PRMT R0, R0, 0x7771, RZ ;  /* 0x0000777100007816 */ /* 0x000fe400000000ff */
[----:B------:R-:W-:-:S04]  /*28270*/  ISETP.NE.AND P2, PT, R11, RZ, PT ;  /* 0x000000ff0b00720c */ /* 0x000fc80003f45270 */
[----:B------:R-:W-:Y:S01]  /*28280*/  ISETP.NE.OR P5, PT, R0, RZ, !P2 ;  /* 0x000000ff0000720c */ /* 0x000fe200057a5670 */
[----:B------:R-:W-:Y:S01]  /*28290*/  @P4 FMUL.FTZ R10, R10, 0.69314718246459960938 ;  /* 0x3f3172180a0a4820 */ /* 0x000fe20000410000 */
[----:B------:R-:W-:Y:S01]  /*282a0*/  @!P1 SHF.R.S32.HI R15, RZ, 0x1f, R177 ;  /* 0x0000001fff0f9819 */ /* 0x000fe200000114b1 */
[----:B--2---:R-:W-:Y:S01]  /*282b0*/  @!P1 IMAD R3, R3, R177, RZ ;  /* 0x000000b103039224 */ /* 0x004fe200078e02ff */
[----:B------:R-:W-:Y:S01]  /*282c0*/  MOV R41, 0x7f800000 ;  /* 0x7f80000000297802 */ /* 0x000fe20000000f00 */
[----:B------:R-:W-:Y:S01]  /*282d0*/  @P4 FFMA.FTZ R41, R136, R134, R10 ;  /* 0x0000008688294223 */ /* 0x000fe2000001000a */
[----:B------:R-:W-:Y:S01]  /*282e0*/  @P1 MOV R26, R4 ;  /* 0x00000004001a1202 */ /* 0x000fe20000000f00 */
[----:B------:R-:W-:Y:S02]  /*282f0*/  @!P1 IMAD R10, R2, R15, R3 ;  /* 0x0000000f020a9224 */ /* 0x000fe400078e0203 */
[----:B-1----:R-:W-:Y:S01]  /*28300*/  @P0 FMUL.FTZ R4, R14, 0.69314718246459960938 ;  /* 0x3f3172180e040820 */ /* 0x002fe20000410000 */
[----:B------:R-:W-:-:S04]  /*28310*/  @!P1 IMAD.WIDE.U32 R2, R2, R177, RZ ;  /* 0x000000b102029225 */ /* 0x000fc800078e00ff */
[----:B----4-:R-:W-:Y:S01]  /*28320*/  @P3 FMUL.FTZ R9, R9, 0.69314718246459960938 ;  /* 0x3f31721809093820 */ /* 0x010fe20000410000 */
[----:B------:R-:W-:Y:S01]  /*28330*/  BSSY B1, `(.L_x_2784) ;  /* 0x0000016000017945 */ /* 0x000fe20003800000 */
[----:B------:R-:W-:Y:S01]  /*28340*/  MOV R25, 0x7f800000 ;  /* 0x7f80000000197802 */ /* 0x000fe20000000f00 */
[C---:B------:R-:W-:Y:S01]  /*28350*/  @P0 FFMA.FTZ R25, R136.reuse, R133, R4 ;  /* 0x0000008588190223 */ /* 0x040fe20000010004 */
[----:B------:R-:W-:Y:S02]  /*28360*/  @P1 IADD3 R27, R5, R8, RZ ;  /* 0x00000008051b1210 */ /* 0x000fe40007ffe0ff */
[----:B------:R-:W-:Y:S02]  /*28370*/  CS2R R4, SRZ ;  /* 0x0000000000047805 */ /* 0x000fe4000001ff00 */
[----:B------:R-:W-:Y:S01]  /*28380*/  MOV R24, 0x7f800000 ;  /* 0x7f80000000187802 */ /* 0x000fe20000000f00 */
[----:B------:R-:W-:Y:S01]  /*28390*/  @P3 FFMA.FTZ R24, R136, R135, R9 ;  /* 0x0000008788183223 */ /* 0x000fe20000010009 */
[----:B------:R-:W-:-:S02]  /*283a0*/  PLOP3.LUT P4, PT, PT, PT, PT, 0x8, 0x0 ;  /* 0x000000000000781c */ /* 0x000fc40003f8e170 */
[----:B------:R-:W-:Y:S02]  /*283b0*/  @!P1 IADD3 R27, R3, R10, RZ ;  /* 0x0000000a031b9210 */ /* 0x000fe40007ffe0ff */
[----:B------:R-:W-:Y:S01]  /*283c0*/  @!P1 MOV R26, R2 ;  /* 0x00000002001a9202 */ /* 0x000fe20000000f00 */
[----:B---3--:R-:W-:Y:S08]  /*283d0*/  @P5 BRA `(.L_x_2785) ;  /* 0x00000000002c5947 */ /* 0x008ff00003800000 */
[----:B------:R-:W-:Y:S01]  /*283e0*/  ISETP.NE.AND P0, PT, R178, -0x1, PT ;  /* 0xffffffffb200780c */ /* 0x000fe20003f05270 */
[----:B------:R-:W-:Y:S01]  /*283f0*/  BSSY B0, `(.L_x_2786) ;  /* 0x0000006000007945 */ /* 0x000fe20003800000 */
[----:B------:R-:W-:-:S11]  /*28400*/  PLOP3.LUT P4, PT, PT, PT, PT, 0x80, 0x0 ;  /* 0x000000000000781c */ /* 0x000fd60003f8f070 */
[----:B------:R-:W-:Y:S05]  /*28410*/  @P0 BRA `(.L_x_2787) ;  /* 0x00000000000c0947 */ /* 0x000fea0003800000 */
[----:B------:R-:W2:Y:S02]  /*28420*/  LD.E R0, desc[UR4][R172.64+0xb4] ;  /* 0x0000b404ac007980 */ /* 0x000ea4000c101900 */
[----:B--2---:R-:W-:-:S05]  /*28430*/  IMAD R178, R0, R177, RZ ;  /* 0x000000b100b27224 */ /* 0x004fca00078e02ff */
[----:B------:R1:W-:Y:S02]  /*28440*/  STL [R1+0x11c], R178 ;  /* 0x00011cb201007387 */ /* 0x0003e40000100800 */
.L_x_2787:
[----:B------:R-:W-:Y:S05]  /*28450*/  BSYNC B0 ;  /* 0x0000000000007941 */ /* 0x000fea0003800000 */
.L_x_2786:
[----:B------:R-:W-:Y:S01]  /*28460*/  PRMT R0, RZ, 0x7610, R0 ;  /* 0x00007610ff007816 */ /* 0x000fe20000000000 */
[--C-:B------:R-:W-:Y:S01]  /*28470*/  IMAD.MOV.U32 R4, RZ, RZ, R178.reuse ;  /* 0x000000ffff047224 */ /* 0x100fe200078e00b2 */
[----:B------:R-:W-:Y:S02]  /*28480*/  SHF.R.S32.HI R5, RZ, 0x1f, R178 ;  /* 0x0000001fff057819 */ /* 0x000fe400000114b2 */
.L_x_2785:
[----:B------:R-:W-:Y:S05]  /*28490*/  BSYNC B1 ;  /* 0x0000000000017941 */ /* 0x000fea0003800000 */
.L_x_2784:
[----:B------:R-:W-:-:S13]  /*284a0*/  LOP3.LUT P0, RZ, R0, 0xff, RZ, 0xc0, !PT ;  /* 0x000000ff00ff7812 */ /* 0x000fda000780c0ff */
[----:B------:R-:W2:Y:S01]  /*284b0*/  @P0 LD.E.64 R8, desc[UR4][R172.64+0xb0] ;  /* 0x0000b004ac080980 */ /* 0x000ea2000c101b00 */
[----:B------:R-:W-:Y:S01]  /*284c0*/  BSSY B0, `(.L_x_2788) ;  /* 0x0000009000007945 */ /* 0x000fe20003800000 */
[----:B------:R-:W-:Y:S01]  /*284d0*/  @P0 MOV R2, 0x1 ;  /* 0x0000000100020802 */ /* 0x000fe20000000f00 */
[----:B--2---:R-:W-:Y:S02]  /*284e0*/  @P0 IMAD R0, R8, R9, RZ ;  /* 0x0000000908000224 */ /* 0x004fe400078e02ff */
[----:B------:R-:W-:Y:S05]  /*284f0*/  @P0 BRA `(.L_x_2789) ;  /* 0x0000000000140947 */ /* 0x000fea0003800000 */
[----:B------:R-:W2:Y:S04]  /*28500*/  @P2 LD.E R0, desc[UR4][R172.64+0xd4] ;  /* 0x0000d404ac002980 */ /* 0x000ea8000c101900 */
[----:B------:R-:W2:Y:S04]  /*28510*/  LD.E R2, desc[UR4][R172.64+0x60] ;  /* 0x00006004ac027980 */ /* 0x000ea8000c101900 */
[----:B------:R-:W2:Y:S01]  /*28520*/  @!P2 LD.E R0, desc[UR4][R172.64+0xb4] ;  /* 0x0000b404ac00a980 */ /* 0x000ea2000c101900 */
[----:B------:R-:W-:Y:S01]  /*28530*/  MOV R8, 0x1 ;  /* 0x0000000100087802 */ /* 0x000fe20000000f00 */
[----:B--2---:R-:W-:-:S02]  /*28540*/  IMAD R2, R0, R2, RZ ;  /* 0x0000000200027224 */ /* 0x004fc400078e02ff */
.L_x_2789:
[----:B------:R-:W-:Y:S05]  /*28550*/  BSYNC B0 ;  /* 0x0000000000007941 */ /* 0x000fea0003800000 */
.L_x_2788:
[----:B------:R-:W2:Y:S01]  /*28560*/  S2R R42, SR_CTAID.Z ;  /* 0x00000000002a7919 */ /* 0x000ea20000002700 */
[----:B------:R-:W-:Y:S01]  /*28570*/  IMAD R2, R177, R2, RZ ;  /* 0x00000002b1027224 */ /* 0x000fe200078e02ff */
[----:B------:R-:W-:Y:S01]  /*28580*/  LOP3.LUT R3, R72, 0xffffffe0, RZ, 0xc0, !PT ;  /* 0xffffffe048037812 */ /* 0x000fe200078ec0ff */
[----:B------:R-:W3:Y:S03]  /*28590*/  S2R R43, SR_CTAID.X ;  /* 0x00000000002b7919 */ /* 0x000ee60000002500 */
[----:B------:R-:W-:Y:S01]  /*285a0*/  SEL R2, R2, RZ, !P4 ;  /* 0x000000ff02027207 */ /* 0x000fe20006000000 */
[----:B------:R-:W-:Y:S01]  /*285b0*/  IMAD.IADD R3, R95, 0x1, -R3 ;  /* 0x000000015f037824 */ /* 0x000fe200078e0a03 */
[----:B------:R-:W-:Y:S05]  /*285c0*/  WARPSYNC.ALL ;  /* 0x0000000000007948 */ /* 0x000fea0003800000 */
[----:B------:R-:W-:Y:S01]  /*285d0*/  LOP3.LUT P2, RZ, R3, 0x3, RZ, 0xc0, !PT ;  /* 0x0000000303ff7812 */ /* 0x000fe2000784c0ff */
[----:B--2---:R-:W-:-:S02]  /*285e0*/  IMAD R0, R42, R0, R2 ;  /* 0x000000002a007224 */ /* 0x004fc400078e0202 */
[----:B------:R2:W5:Y:S01]  /*285f0*/  LD.E.64 R2, desc[UR4][R172.64+0xa0] ;  /* 0x0000a004ac027980 */ /* 0x000562000c101b00 */
[----:B---3--:R-:W-:Y:S01]  /*28600*/  IMAD R9, R43, R8, RZ ;  /* 0x000000082b097224 */ /* 0x008fe200078e02ff */
[----:B------:R-:W-:Y:S03]  /*28610*/  BAR.SYNC.DEFER_BLOCKING 0x0 ;  /* 0x0000000000007b1d */ /* 0x000fe60000010000 */
[----:B------:R-:W-:-:S03]  /*28620*/  IMAD.SHL.U32 R9, R9, 0x80, RZ ;  /* 0x0000008009097824 */ /* 0x000fc600078e00ff */
[----:B------:R2:W3:Y:S04]  /*28630*/  LDS.128 R28, [R222] ;  /* 0x00000000de1c7984 */ /* 0x0004e80000000c00 */
[----:B------:R2:W4:Y:S04]  /*28640*/  LDS.128 R36, [R222+0x800] ;  /* 0x00080000de247984 */ /* 0x0005280000000c00 */
[----:B------:R2:W1:Y:S04]  /*28650*/  LDS.128 R48, [R222+0x1000] ;  /* 0x00100000de307984 */ /* 0x0004680000000c00 */
        /* <DEDUP_REMOVED lines=12> */
[----:B------:R2:W1:Y:S01]  /*28720*/  LDS.128 R84, [R222+0x7800] ;  /* 0x00780000de547984 */ /* 0x0004620000000c00 */
[----:B------:R-:W-:-:S02]  /*28730*/  SHF.R.S32.HI R10, RZ, 0x1f, R9 ;  /* 0x0000001fff0a7819 */ /* 0x000fc40000011409 */
[--C-:B------:R-:W-:Y:S01]  /*28740*/  IADD3 R9, P1, P0, R9, R4, R0.reuse ;  /* 0x0000000409097210 */ /* 0x100fe2000783e000 */
[----:B------:R-:W-:Y:S01]  /*28750*/  BSSY B0, `(.L_x_2790) ;  /* 0x0000032000007945 */ /* 0x000fe20003800000 */
[----:B------:R-:W-:-:S04]  /*28760*/  SHF.R.S32.HI R0, RZ, 0x1f, R0 ;  /* 0x0000001fff007819 */ /* 0x000fc80000011400 */
[----:B------:R-:W-:Y:S01]  /*28770*/  IADD3.X R4, R10, R5, R0, P1, P0 ;  /* 0x000000050a047210 */ /* 0x000fe20000fe0400 */
[----:B---34-:R-:W-:Y:S06]  /*28780*/  @P2 BRA `(.L_x_2791) ;  /* 0x0000000000b82947 */ /* 0x018fec0003800000 */
[----:B------:R-:W3:Y:S01]  /*28790*/  LDL.LU R14, [R1+0x130] ;  /* 0x00013000010e7983 */ /* 0x000ee20000300800 */
[----:B------:R-:W4:Y:S02]  /*287a0*/  S2R R11, SR_TID.X ;  /* 0x00000000000b7919 */ /* 0x000f240000002100 */
[----:B----4-:R-:W-:-:S04]  /*287b0*/  SHF.R.S32.HI R10, RZ, 0x1f, R11 ;  /* 0x0000001fff0a7819 */ /* 0x010fc8000001140b */
        /* <DEDUP_REMOVED lines=12> */
[C---:B------:R-:W-:Y:S02]  /*28880*/  VIADD R10, R0.reuse, 0x8 ;  /* 0x00000008000a7836 */ /* 0x040fe40000000000 */
[C---:B------:R-:W-:Y:S02]  /*28890*/  VIADD R5, R0.reuse, 0x40 ;  /* 0x0000004000057836 */ /* 0x040fe40000000000 */
[C---:B------:R-:W-:Y:S01]  /*288a0*/  VIADD R11, R0.reuse, 0x48 ;  /* 0x00000048000b7836 */ /* 0x040fe20000000000 */
[-C--:B---3--:R-:W-:Y:S02]  /*288b0*/  ISETP.GE.AND P6, PT, R0, R14.reuse, PT ;  /* 0x0000000e0000720c */ /* 0x088fe40003fc6270 */
[-C--:B------:R-:W-:Y:S02]  /*288c0*/  ISETP.GE.AND P5, PT, R10, R14.reuse, PT ;  /* 0x0000000e0a00720c */ /* 0x080fe40003fa6270 */
[-C--:B------:R-:W-:Y:S02]  /*288d0*/  ISETP.GE.AND P4, PT, R5, R14.reuse, PT ;  /* 0x0000000e0500720c */ /* 0x080fe40003f86270 */
[----:B------:R-:W-:-:S07]  /*288e0*/  ISETP.GE.AND P3, PT, R11, R14, PT ;  /* 0x0000000e0b00720c */ /* 0x000fce0003f66270 */
[-C--:B------:R-:W-:Y:S02]  /*288f0*/  @!P6 IMAD R0, R0, R8.reuse, RZ ;  /* 0x000000080000e224 */ /* 0x080fe400078e02ff */
[-C--:B------:R-:W-:Y:S02]  /*28900*/  @!P5 IMAD R15, R10, R8.reuse, RZ ;  /* 0x000000080a0fd224 */ /* 0x080fe400078e02ff */
[-C--:B------:R-:W-:Y:S01]  /*28910*/  @!P4 IMAD R17, R5, R8.reuse, RZ ;  /* 0x000000080511c224 */ /* 0x080fe200078e02ff */
[----:B------:R-:W-:Y:S01]  /*28920*/  @!P6 IADD3 R14, P0, R0, R9, RZ ;  /* 0x00000009000ee210 */ /* 0x000fe20007f1e0ff */
[----:B------:R-:W-:-:S03]  /*28930*/  @!P3 IMAD R5, R11, R8, RZ ;  /* 0x000000080b05b224 */ /* 0x000fc600078e02ff */
[----:B------:R-:W-:Y:S02]  /*28940*/  @!P6 LEA.HI.X.SX32 R16, R0, R4, 0x1, P0 ;  /* 0x000000040010e211 */ /* 0x000fe400000f0eff */
[C---:B-----5:R-:W-:Y:S02]  /*28950*/  @!P6 LEA R10, P0, R14.reuse, R2, 0x2 ;  /* 0x000000020e0ae211 */ /* 0x060fe400078010ff */
[----:B------:R-:W-:Y:S02]  /*28960*/  @!P5 IADD3 R0, P2, R15, R9, RZ ;  /* 0x000000090f00d210 */ /* 0x000fe40007f5e0ff */
[----:B------:R-:W-:Y:S02]  /*28970*/  @!P6 LEA.HI.X R11, R14, R3, R16, 0x2, P0 ;  /* 0x000000030e0be211 */ /* 0x000fe400000f1410 */
[-C--:B------:R-:W-:Y:S02]  /*28980*/  @!P4 IADD3 R16, P1, R17, R9.reuse, RZ ;  /* 0x000000091110c210 */ /* 0x080fe40007f3e0ff */
[----:B------:R-:W-:Y:S01]  /*28990*/  @!P3 IADD3 R14, P0, R5, R9, RZ ;  /* 0x00000009050eb210 */ /* 0x000fe20007f1e0ff */
[----:B------:R3:W-:Y:S01]  /*289a0*/  @!P6 ST.E desc[UR4][R10.64], R40 ;  /* 0x000000280a00e985 */ /* 0x0007e2000c101904 */
[----:B------:R-:W-:-:S02]  /*289b0*/  @!P5 LEA.HI.X.SX32 R9, R15, R4, 0x1, P2 ;  /* 0x000000040f09d211 */ /* 0x000fc400010f0eff */
[----:B------:R-:W-:Y:S02]  /*289c0*/  @!P5 LEA R8, P2, R0, R2, 0x2 ;  /* 0x000000020008d211 */ /* 0x000fe400078410ff */
[-C--:B------:R-:W-:Y:S02]  /*289d0*/  @!P4 LEA.HI.X.SX32 R17, R17, R4.reuse, 0x1, P1 ;  /* 0x000000041111c211 */ /* 0x080fe400008f0eff */
[----:B------:R-:W-:Y:S02]  /*289e0*/  @!P3 LEA.HI.X.SX32 R15, R5, R4, 0x1, P0 ;  /* 0x00000004050fb211 */ /* 0x000fe400000f0eff */
[-C--:B------:R-:W-:Y:S02]  /*289f0*/  @!P4 LEA R4, P1, R16, R2.reuse, 0x2 ;  /* 0x000000021004c211 */ /* 0x080fe400078210ff */
[----:B------:R-:W-:Y:S02]  /*28a00*/  @!P3 LEA R2, P0, R14, R2, 0x2 ;  /* 0x000000020e02b211 */ /* 0x000fe400078010ff */
[----:B------:R-:W-:-:S02]  /*28a10*/  @!P5 LEA.HI.X R9, R0, R3, R9, 0x2, P2 ;  /* 0x000000030009d211 */ /* 0x000fc400010f1409 */
[-C--:B------:R-:W-:Y:S02]  /*28a20*/  @!P4 LEA.HI.X R5, R16, R3.reuse, R17, 0x2, P1 ;  /* 0x000000031005c211 */ /* 0x080fe400008f1411 */
[----:B------:R-:W-:Y:S01]  /*28a30*/  @!P3 LEA.HI.X R3, R14, R3, R15, 0x2, P0 ;  /* 0x000000030e03b211 */ /* 0x000fe200000f140f */
[----:B------:R3:W-:Y:S04]  /*28a40*/  @!P5 ST.E desc[UR4][R8.64], R41 ;  /* 0x000000290800d985 */ /* 0x0007e8000c101904 */
[----:B------:R3:W-:Y:S04]  /*28a50*/  @!P4 ST.E desc[UR4][R4.64], R24 ;  /* 0x000000180400c985 */ /* 0x0007e8000c101904 */
[----:B------:R3:W-:Y:S02]  /*28a60*/  @!P3 ST.E desc[UR4][R2.64], R25 ;  /* 0x000000190200b985 */ /* 0x0007e4000c101904 */
.L_x_2791:
[----:B------:R-:W-:Y:S05]  /*28a70*/  BSYNC B0 ;  /* 0x0000000000007941 */ /* 0x000fea0003800000 */
.L_x_2790:
[----:B------:R-:W4:Y:S04]  /*28a80*/  LDL R0, [R1+0x7c] ;  /* 0x00007c0001007983 */ /* 0x000f280000100800 */
[----:B---3-5:R-:W3:Y:S04]  /*28a90*/  LDL.LU R2, [R1+0x134] ;  /* 0x0001340001027983 */ /* 0x028ee80000300800 */
[----:B------:R1:W5:Y:S01]  /*28aa0*/  LDL.64 R40, [R1+0xf0] ;  /* 0x0000f00001287983 */ /* 0x0003620000100a00 */
[----:B------:R-:W-:-:S04]  /*28ab0*/  LEA.HI R15, R92, R95, RZ, 0x3 ;  /* 0x0000005f5c0f7211 */ /* 0x000fc800078f18ff */
[----:B------:R-:W-:Y:S01]  /*28ac0*/  SHF.R.S32.HI R5, RZ, 0x3, R15 ;  /* 0x00000003ff057819 */ /* 0x000fe2000001140f */
[----:B----4-:R-:W-:Y:S02]  /*28ad0*/  IMAD.MOV.U32 R24, RZ, RZ, R0 ;  /* 0x000000ffff187224 */ /* 0x010fe400078e0000 */
[----:B------:R4:W5:Y:S01]  /*28ae0*/  LD.E R0, desc[UR4][R172.64+0xc0] ;  /* 0x0000c004ac007980 */ /* 0x000962000c101900 */
[----:B------:R-:W-:Y:S01]  /*28af0*/  SHF.R.S32.HI R9, RZ, 0x1f, R42 ;  /* 0x0000001fff097819 */ /* 0x000fe2000001142a */
[----:B---3--:R-:W-:Y:S01]  /*28b00*/  IMAD R14, R43, -0x80, R2 ;  /* 0xffffff802b0e7824 */ /* 0x008fe200078e0202 */
[----:B------:R-:W-:Y:S01]  /*28b10*/  IADD3 R2, P0, R24, R26, RZ ;  /* 0x0000001a18027210 */ /* 0x000fe20007f1e0ff */
[----:B------:R-:W-:Y:S01]  /*28b20*/  IMAD R4, R19, R42, RZ ;  /* 0x0000002a13047224 */ /* 0x000fe200078e02ff */
[----:B------:R-:W-:Y:S01]  /*28b30*/  SHF.R.S32.HI R3, RZ, 0x1f, R24 ;  /* 0x0000001fff037819 */ /* 0x000fe20000011418 */
[----:B------:R-:W-:Y:S01]  /*28b40*/  BSSY B0, `(.L_x_2792) ;  /* 0x000001d000007945 */ /* 0x000fe20003800000 */
[----:B------:R-:W-:Y:S01]  /*28b50*/  ISETP.GE.AND P2, PT, R5, R14, PT ;  /* 0x0000000e0500720c */ /* 0x000fe20003f46270 */
[----:B------:R-:W-:Y:S01]  /*28b60*/  IMAD R4, R18, R9, R4 ;  /* 0x0000000912047224 */ /* 0x000fe200078e0204 */
[----:B------:R-:W-:Y:S01]  /*28b70*/  LEA.HI.SX32 R8, R15, 0x10, 0x1d ;  /* 0x000000100f087811 */ /* 0x000fe200078feaff */
[----:B------:R-:W-:Y:S01]  /*28b80*/  IMAD.X R3, R3, 0x1, R27, P0 ;  /* 0x0000000103037824 */ /* 0x000fe200000e061b */
[----:B------:R-:W-:-:S02]  /*28b90*/  LEA.HI.SX32 R10, R15, 0x20, 0x1d ;  /* 0x000000200f0a7811 */ /* 0x000fc400078feaff */
[-C--:B------:R-:W-:Y:S02]  /*28ba0*/  ISETP.GE.AND P1, PT, R8, R14.reuse, PT ;  /* 0x0000000e0800720c */ /* 0x080fe40003f26270 */
[C---:B------:R-:W-:Y:S02]  /*28bb0*/  LEA.HI.SX32 R9, R15.reuse, 0x30, 0x1d ;  /* 0x000000300f097811 */ /* 0x040fe400078feaff */
[----:B------:R-:W-:Y:S01]  /*28bc0*/  ISETP.GE.AND P0, PT, R10, R14, PT ;  /* 0x0000000e0a00720c */ /* 0x000fe20003f06270 */
[----:B------:R-:W-:Y:S01]  /*28bd0*/  IMAD.WIDE.U32 R10, R18, R42, R2 ;  /* 0x0000002a120a7225 */ /* 0x000fe200078e0002 */
[C---:B------:R-:W-:Y:S02]  /*28be0*/  LEA.HI.SX32 R8, R15.reuse, 0x40, 0x1d ;  /* 0x000000400f087811 */ /* 0x040fe400078feaff */
[----:B------:R-:W-:Y:S02]  /*28bf0*/  LEA.HI.SX32 R5, R15, 0x50, 0x1d ;  /* 0x000000500f057811 */ /* 0x000fe400078feaff */
[-C--:B------:R-:W-:Y:S01]  /*28c00*/  ISETP.GE.AND P6, PT, R9, R14.reuse, PT ;  /* 0x0000000e0900720c */ /* 0x080fe20003fc6270 */
[----:B------:R-:W-:Y:S01]  /*28c10*/  IMAD.IADD R9, R11, 0x1, R4 ;  /* 0x000000010b097824 */ /* 0x000fe200078e0204 */
[----:B------:R-:W-:-:S02]  /*28c20*/  ISETP.GE.AND P5, PT, R8, R14, PT ;  /* 0x0000000e0800720c */ /* 0x000fc40003fa6270 */
[----:B------:R-:W-:Y:S02]  /*28c30*/  ISETP.GE.AND P4, PT, R5, R14, PT ;  /* 0x0000000e0500720c */ /* 0x000fe40003f86270 */
[----:B------:R-:W-:Y:S01]  /*28c40*/  LEA.HI.SX32 R16, R15, 0x60, 0x1d ;  /* 0x000000600f107811 */ /* 0x000fe200078feaff */
[----:B-1--4-:R-:W-:Y:S10]  /*28c50*/  @P2 BRA `(.L_x_2793) ;  /* 0x00000000002c2947 */ /* 0x012ff40003800000 */
[----:B-----5:R-:W-:Y:S01]  /*28c60*/  IMAD R2, R41, R6, RZ ;  /* 0x0000000629027224 */ /* 0x020fe200078e02ff */
[----:B------:R-:W-:Y:S01]  /*28c70*/  ISETP.GE.AND P3, PT, R24, R0, PT ;  /* 0x000000001800720c */ /* 0x000fe20003f66270 */
[----:B------:R-:W-:Y:S02]  /*28c80*/  IMAD.MOV.U32 R8, RZ, RZ, R10 ;  /* 0x000000ffff087224 */ /* 0x000fe400078e000a */
[C---:B------:R-:W-:Y:S02]  /*28c90*/  IMAD R2, R40.reuse, R7, R2 ;  /* 0x0000000728027224 */ /* 0x040fe400078e0202 */
[----:B------:R-:W-:-:S05]  /*28ca0*/  IMAD.WIDE.U32 R4, R40, R6, R8 ;  /* 0x0000000628047225 */ /* 0x000fca00078e0008 */
[----:B------:R-:W-:Y:S02]  /*28cb0*/  IADD3 R3, R5, R2, RZ ;  /* 0x0000000205037210 */ /* 0x000fe40007ffe0ff */
[----:B------:R-:W-:-:S04]  /*28cc0*/  LEA R2, P2, R4, R12, 0x1 ;  /* 0x0000000c04027211 */ /* 0x000fc800078408ff */
[----:B------:R-:W-:Y:S02]  /*28cd0*/  LEA.HI.X R3, R4, R13, R3, 0x1, P2 ;  /* 0x0000000d04037211 */ /* 0x000fe400010f0c03 */
[----:B------:R-:W-:-:S03]  /*28ce0*/  ISETP.GE.AND P2, PT, R246, R0, PT ;  /* 0x00000000f600720c */ /* 0x000fc60003f46270 */
[----:B------:R1:W-:Y:S10]  /*28cf0*/  @!P3 ST.E.128 desc[UR4][R2.64], R28 ;  /* 0x0000001c0200b985 */ /* 0x0003f4000c101d04 */
[----:B------:R1:W-:Y:S02]  /*28d00*/  @!P2 ST.E.128 desc[UR4][R2.64+0x80], R20 ;  /* 0x000080140200a985 */ /* 0x0003e4000c101d04 */
.L_x_2793:
[----:B------:R-:W-:Y:S05]  /*28d10*/  BSYNC B0 ;  /* 0x0000000000007941 */ /* 0x000fea0003800000 */
.L_x_2792:
[----:B------:R-:W-:Y:S01]  /*28d20*/  BSSY B0, `(.L_x_2794) ;  /* 0x0000012000007945 */ /* 0x000fe20003800000 */
[----:B------:R-:W-:Y:S02]  /*28d30*/  ISETP.GE.AND P3, PT, R16, R14, PT ;  /* 0x0000000e1000720c */ /* 0x000fe40003f66270 */
[----:B------:R-:W-:Y:S01]  /*28d40*/  LEA.HI.SX32 R17, R15, 0x70, 0x1d ;  /* 0x000000700f117811 */ /* 0x000fe200078feaff */
[----:B------:R-:W-:Y:S10]  /*28d50*/  @P1 BRA `(.L_x_2795) ;  /* 0x0000000000381947 */ /* 0x000ff40003800000 */
[----:B-----5:R-:W-:Y:S02]  /*28d60*/  IADD3 R15, P1, R40, 0x10, RZ ;  /* 0x00000010280f7810 */ /* 0x020fe40007f3e0ff */
[----:B-1----:R-:W-:Y:S02]  /*28d70*/  MOV R3, R9 ;  /* 0x0000000900037202 */ /* 0x002fe40000000f00 */
[----:B------:R-:W-:Y:S01]  /*28d80*/  ISETP.GE.AND P2, PT, R24, R0, PT ;  /* 0x000000001800720c */ /* 0x000fe20003f46270 */
[----:B------:R-:W-:-:S04]  /*28d90*/  IMAD.X R2, RZ, RZ, R41, P1 ;  /* 0x000000ffff027224 */ /* 0x000fc800008e0629 */
[----:B------:R-:W-:Y:S02]  /*28da0*/  IMAD R16, R2, R6, RZ ;  /* 0x0000000602107224 */ /* 0x000fe400078e02ff */
[----:B------:R-:W-:-:S04]  /*28db0*/  IMAD.MOV.U32 R2, RZ, RZ, R10 ;  /* 0x000000ffff027224 */ /* 0x000fc800078e000a */
[----:B------:R-:W-:-:S04]  /*28dc0*/  IMAD.WIDE.U32 R4, R6, R15, R2 ;  /* 0x0000000f06047225 */ /* 0x000fc800078e0002 */
[----:B------:R-:W-:Y:S01]  /*28dd0*/  IMAD R3, R7, R15, R16 ;  /* 0x0000000f07037224 */ /* 0x000fe200078e0210 */
[----:B------:R-:W-:-:S03]  /*28de0*/  LEA R2, P1, R4, R12, 0x1 ;  /* 0x0000000c04027211 */ /* 0x000fc600078208ff */
[----:B------:R-:W-:-:S05]  /*28df0*/  IMAD.IADD R3, R5, 0x1, R3 ;  /* 0x0000000105037824 */ /* 0x000fca00078e0203 */
[----:B------:R-:W-:Y:S02]  /*28e00*/  LEA.HI.X R3, R4, R13, R3, 0x1, P1 ;  /* 0x0000000d04037211 */ /* 0x000fe400008f0c03 */
[----:B------:R-:W-:-:S03]  /*28e10*/  ISETP.GE.AND P1, PT, R246, R0, PT ;  /* 0x00000000f600720c */ /* 0x000fc60003f26270 */
[----:B------:R3:W-:Y:S10]  /*28e20*/  @!P2 ST.E.128 desc[UR4][R2.64], R36 ;  /* 0x000000240200a985 */ /* 0x0007f4000c101d04 */
[----:B------:R3:W-:Y:S02]  /*28e30*/  @!P1 ST.E.128 desc[UR4][R2.64+0x80], R32 ;  /* 0x0000802002009985 */ /* 0x0007e4000c101d04 */
.L_x_2795:
[----:B------:R-:W-:Y:S05]  /*28e40*/  BSYNC B0 ;  /* 0x0000000000007941 */ /* 0x000fea0003800000 */
.L_x_2794:
[----:B------:R-:W-:Y:S01]  /*28e50*/  BSSY B0, `(.L_x_2796) ;  /* 0x0000011000007945 */ /* 0x000fe20003800000 */
[----:B------:R-:W-:-:S03]  /*28e60*/  ISETP.GE.AND P2, PT, R17, R14, PT ;  /* 0x0000000e1100720c */ /* 0x000fc60003f46270 */
[----:B------:R-:W-:Y:S10]  /*28e70*/  @P0 BRA `(.L_x_2797) ;  /* 0x0000000000380947 */ /* 0x000ff40003800000 */
[----:B-----5:R-:W-:Y:S02]  /*28e80*/  IADD3 R14, P0, R40, 0x20, RZ ;  /* 0x00000020280e7810 */ /* 0x020fe40007f1e0ff */
[----:B-1-3--:R-:W-:Y:S02]  /*28e90*/  MOV R3, R9 ;  /* 0x0000000900037202 */ /* 0x00afe40000000f00 */
        /* <DEDUP_REMOVED lines=12> */
.L_x_2797:
[----:B------:R-:W-:Y:S05]  /*28f60*/  BSYNC B0 ;  /* 0x0000000000007941 */ /* 0x000fea0003800000 */
.L_x_2796:
[----:B------:R-:W-:Y:S04]  /*28f70*/  BSSY B0, `(.L_x_2798) ;  /* 0x0000010000007945 */ /* 0x000fe80003800000 */
[----:B------:R-:W-:Y:S05]  /*28f80*/  @P6 BRA `(.L_x_2799) ;  /* 0x0000000000386947 */ /* 0x000fea0003800000 */
[----:B-----5:R-:W-:Y:S02]  /*28f90*/  IADD3 R14, P0, R40, 0x30, RZ ;  /* 0x00000030280e7810 */ /* 0x020fe40007f1e0ff */
[----:B-1-34-:R-:W-:Y:S02]  /*28fa0*/  MOV R3, R9 ;  /* 0x0000000900037202 */ /* 0x01afe40000000f00 */
[-C--:B------:R-:W-:Y:S01]  /*28fb0*/  ISETP.GE.AND P1, PT, R24, R0.reuse, PT ;  /* 0x000000001800720c */ /* 0x080fe20003f26270 */
[----:B------:R-:W-:Y:S01]  /*28fc0*/  IMAD.X R2, RZ, RZ, R41, P0 ;  /* 0x000000ffff027224 */ /* 0x000fe200000e0629 */
[----:B------:R-:W-:-:S03]  /*28fd0*/  ISETP.GE.AND P0, PT, R246, R0, PT ;  /* 0x00000000f600720c */ /* 0x000fc60003f06270 */
[----:B------:R-:W-:Y:S02]  /*28fe0*/  IMAD R15, R2, R6, RZ ;  /* 0x00000006020f7224 */ /* 0x000fe400078e02ff */
[----:B------:R-:W-:-:S04]  /*28ff0*/  IMAD.MOV.U32 R2, RZ, RZ, R10 ;  /* 0x000000ffff027224 */ /* 0x000fc800078e000a */
[----:B------:R-:W-:-:S04]  /*29000*/  IMAD.WIDE.U32 R4, R6, R14, R2 ;  /* 0x0000000e06047225 */ /* 0x000fc800078e0002 */
[----:B------:R-:W-:Y:S01]  /*29010*/  IMAD R3, R7, R14, R15 ;  /* 0x0000000e07037224 */ /* 0x000fe200078e020f */
[----:B------:R-:W-:-:S03]  /*29020*/  LEA R2, P6, R4, R12, 0x1 ;  /* 0x0000000c04027211 */ /* 0x000fc600078c08ff */
[----:B------:R-:W-:-:S05]  /*29030*/  IMAD.IADD R3, R5, 0x1, R3 ;  /* 0x0000000105037824 */ /* 0x000fca00078e0203 */
[----:B------:R-:W-:-:S05]  /*29040*/  LEA.HI.X R3, R4, R13, R3, 0x1, P6 ;  /* 0x0000000d04037211 */ /* 0x000fca00030f0c03 */
[----:B------:R1:W-:Y:S04]  /*29050*/  @!P1 ST.E.128 desc[UR4][R2.64], R56 ;  /* 0x0000003802009985 */ /* 0x0003e8000c101d04 */
[----:B------:R1:W-:Y:S02]  /*29060*/  @!P0 ST.E.128 desc[UR4][R2.64+0x80], R52 ;  /* 0x0000803402008985 */ /* 0x0003e4000c101d04 */
.L_x_2799:
[----:B------:R-:W-:Y:S05]  /*29070*/  BSYNC B0 ;  /* 0x0000000000007941 */ /* 0x000fea0003800000 */
.L_x_2798:
        /* <DEDUP_REMOVED lines=16> */
.L_x_2801:
[----:B------:R-:W-:Y:S05]  /*29180*/  BSYNC B0 ;  /* 0x0000000000007941 */ /* 0x000fea0003800000 */
.L_x_2800:
        /* <DEDUP_REMOVED lines=16> */
.L_x_2803:
[----:B------:R-:W-:Y:S05]  /*29290*/  BSYNC B0 ;  /* 0x0000000000007941 */ /* 0x000fea0003800000 */
.L_x_2802:
        /* <DEDUP_REMOVED lines=16> */
.L_x_2805:
[----:B------:R-:W-:Y:S05]  /*293a0*/  BSYNC B0 ;  /* 0x0000000000007941 */ /* 0x000fea0003800000 */
.L_x_2804:
[----:B------:R-:W-:Y:S02]  /*293b0*/  MOV R14, 0x50 ;  /* 0x00000050000e7802 */ /* 0x000fe40000000f00 */
[----:B-1-34-:R-:W-:-:S03]  /*293c0*/  MOV R3, 0x0 ;  /* 0x0000000000037802 */ /* 0x01afc60000000f00 */
[----:B------:R-:W-:-:S04]  /*293d0*/  IMAD.MOV.U32 R2, RZ, RZ, R14 ;  /* 0x000000ffff027224 */ /* 0x000fc800078e000e */
[----:B--2--5:R-:W-:Y:S05]  /*293e0*/  @P2 RET.REL.NODEC R2 `(_ZN5flash16flash_fwd_kernelI23Flash_fwd_kernel_traitsILi128ELi128ELi32ELi4ELb0ELb0EN7cutlass10bfloat16_tE19Flash_kernel_traitsILi128ELi128ELi32ELi4ES3_EELb1ELb0ELb1ELb1ELb0ELb0ELb0ELb1EEEvNS_16Flash_fwd_paramsE) ;  /* 0xfffffd6c02042950 */ /* 0x024fea0003c3ffff */
[----:B------:R-:W-:Y:S02]  /*293f0*/  IADD3 R8, P0, R40, 0x70, RZ ;  /* 0x0000007028087810 */ /* 0x000fe40007f1e0ff */
[----:B------:R-:W-:Y:S02]  /*29400*/  MOV R3, R9 ;  /* 0x0000000900037202 */ /* 0x000fe40000000f00 */
        /* <DEDUP_REMOVED lines=8> */
[----:B------:R-:W-:Y:S02]  /*29490*/  IMAD.IADD R3, R5, 0x1, R3 ;  /* 0x0000000105037824 */ /* 0x000fe400078e0203 */
[----:B------:R-:W-:-:S03]  /*294a0*/  IMAD.MOV.U32 R5, RZ, RZ, 0x0 ;  /* 0x00000000ff057424 */ /* 0x000fc600078e00ff */
[----:B------:R-:W-:Y:S02]  /*294b0*/  LEA.HI.X R3, R4, R13, R3, 0x1, P2 ;  /* 0x0000000d04037211 */ /* 0x000fe400010f0c03 */
[----:B------:R-:W-:-:S03]  /*294c0*/  MOV R4, R14 ;  /* 0x0000000e00047202 */ /* 0x000fc60000000f00 */
[----:B------:R1:W-:Y:S02]  /*294d0*/  @!P1 ST.E.128 desc[UR4][R2.64], R88 ;  /* 0x0000005802009985 */ /* 0x0003e4000c101d04 */
[----:B-1----:R-:W-:Y:S05]  /*294e0*/  @P0 RET.REL.NODEC R4 `(_ZN5flash16flash_fwd_kernelI23Flash_fwd_kernel_traitsILi128ELi128ELi32ELi4ELb0ELb0EN7cutlass10bfloat16_tE19Flash_kernel_traitsILi128ELi128ELi32ELi4ES3_EELb1ELb0ELb1ELb1ELb0ELb0ELb0ELb1EEEvNS_16Flash_fwd_paramsE) ;  /* 0xfffffd6804c40950 */ /* 0x002fea0003c3ffff */
[----:B------:R1:W-:Y:S02]  /*294f0*/  ST.E.128 desc[UR4][R2.64+0x80], R84 ;  /* 0x0000805402007985 */ /* 0x0003e4000c101d04 */
[----:B-1----:R-:W-:Y:S02]  /*29500*/  MOV R2, R14 ;  /* 0x0000000e00027202 */ /* 0x002fe40000000f00 */
[----:B------:R-:W-:-:S04]  /*29510*/  MOV R3, 0x0 ;  /* 0x0000000000037802 */ /* 0x000fc80000000f00 */
[----:B------:R-:W-:Y:S05]  /*29520*/  RET.REL.NODEC R2 `(_ZN5flash16flash_fwd_kernelI23Flash_fwd_kernel_traitsILi128ELi128ELi32ELi4ELb0ELb0EN7cutlass10bfloat16_tE19Flash_kernel_traitsILi128ELi128ELi32ELi4ES3_EELb1ELb0ELb1ELb1ELb0ELb0ELb0ELb1EEEvNS_16Flash_fwd_paramsE) ;  /* 0xfffffd6802b47950 */ /* 0x000fea0003c3ffff */
.L_x_2783:
[----:B------:R-:W-:Y:S01]  /*29530*/  IMAD.MOV.U32 R0, RZ, RZ, 0x2 ;  /* 0x00000002ff007424 */ /* 0x000fe200078e00ff */
[----:B------:R-:W-:Y:S01]  /*29540*/  MOV R2, R14 ;  /* 0x0000000e00027202 */ /* 0x000fe20000000f00 */
[----:B------:R-:W-:Y:S01]  /*29550*/  IMAD.MOV.U32 R4, RZ, RZ, -0x1 ;  /* 0xffffffffff047424 */ /* 0x000fe200078e00ff */
[----:B------:R-:W-:-:S07]  /*29560*/  MOV R3, 0x1f ;  /* 0x0000001f00037802 */ /* 0x000fce0000000f00 */
[----:B-1---5:R-:W-:Y:S05]  /*29570*/  WARPSYNC.COLLECTIVE R4, `(.L_x_2806) ;  /* 0x0000000004087348 */ /* 0x022fea0003c00000 */
[----:B------:R2:W3:Y:S02]  /*29580*/  SHFL.BFLY P0, R0, R2, R0, R3 ;  /* 0x0c00000002007389 */ /* 0x0004e40000000003 */
[----:B-123-5:R-:W-:Y:S01]  /*29590*/  ENDCOLLECTIVE ;  /* 0x000000000000791b */ /* 0x02efe20003800000 */
.L_x_2806:
[----:B------:R-:W-:Y:S02]  /*295a0*/  MOV R8, R0 ;  /* 0x0000000000087202 */ /* 0x000fe40000000f00 */
[----:B------:R-:W-:-:S03]  /*295b0*/  MOV R0, 0x1 ;  /* 0x0000000100007802 */ /* 0x000fc60000000f00 */
[----:B------:R-:W-:-:S04]  /*295c0*/  FADD.FTZ R8, R8, R14 ;  /* 0x0000000e08087221 */ /* 0x000fc80000010000 */
[----:B------:R-:W-:-:S07]  /*295d0*/  IMAD.MOV.U32 R2, RZ, RZ, R8 ;  /* 0x000000ffff027224 */ /* 0x000fce00078e0008 */
[----:B------:R-:W-:Y:S05]  /*295e0*/  WARPSYNC.COLLECTIVE R4, `(.L_x_2807) ;  /* 0x0000000004087348 */ /* 0x000fea0003c00000 */
[----:B------:R1:W2:Y:S02]  /*295f0*/  SHFL.BFLY P0, R0, R2, R0, R3 ;  /* 0x0c00000002007389 */ /* 0x0002a40000000003 */
[----:B-12---:R-:W-:Y:S01]  /*29600*/  ENDCOLLECTIVE ;  /* 0x000000000000791b */ /* 0x006fe20003800000 */
.L_x_2807:
[----:B------:R-:W-:Y:S01]  /*29610*/  IMAD.MOV.U32 R174, RZ, RZ, R0 ;  /* 0x000000ffffae7224 */ /* 0x000fe200078e0000 */
[----:B------:R-:W-:Y:S02]  /*29620*/  MOV R0, 0x2 ;  /* 0x0000000200007802 */ /* 0x000fe40000000f00 */
[----:B------:R-:W-:Y:S01]  /*29630*/  MOV R2, R13 ;  /* 0x0000000d00027202 */ /* 0x000fe20000000f00 */
[----:B------:R-:W-:-:S07]  /*29640*/  FADD.FTZ R174, R8, R174 ;  /* 0x000000ae08ae7221 */ /* 0x000fce0000010000 */
[----:B------:R-:W-:Y:S05]  /*29650*/  WARPSYNC.COLLECTIVE R4, `(.L_x_2808) ;  /* 0x0000000004087348 */ /* 0x000fea0003c00000 */
[----:B------:R1:W2:Y:S02]  /*29660*/  SHFL.BFLY P0, R0, R2, R0, R3 ;  /* 0x0c00000002007389 */ /* 0x0002a40000000003 */
[----:B-12---:R-:W-:Y:S01]  /*29670*/  ENDCOLLECTIVE ;  /* 0x000000000000791b */ /* 0x006fe20003800000 */
.L_x_2808:
[----:B------:R-:W-:Y:S01]  /*29680*/  IMAD.MOV.U32 R7, RZ, RZ, R0 ;  /* 0x000000ffff077224 */ /* 0x000fe200078e0000 */
[----:B------:R-:W-:-:S03]  /*29690*/  MOV R0, 0x1 ;  /* 0x0000000100007802 */ /* 0x000fc60000000f00 */
[----:B------:R-:W-:-:S05]  /*296a0*/  FADD.FTZ R7, R7, R13 ;  /* 0x0000000d07077221 */ /* 0x000fca0000010000 */
[----:B------:R-:W-:-:S07]  /*296b0*/  MOV R2, R7 ;  /* 0x0000000700027202 */ /* 0x000fce0000000f00 */
[----:B------:R-:W-:Y:S05]  /*296c0*/  WARPSYNC.COLLECTIVE R4, `(.L_x_2809) ;  /* 0x0000000004087348 */ /* 0x000fea0003c00000 */
[----:B------:R1:W2:Y:S02]  /*296d0*/  SHFL.BFLY P0, R0, R2, R0, R3 ;  /* 0x0c00000002007389 */ /* 0x0002a40000000003 */
[----:B-12---:R-:W-:Y:S01]  /*296e0*/  ENDCOLLECTIVE ;  /* 0x000000000000791b */ /* 0x006fe20003800000 */
.L_x_2809:
[----:B------:R-:W-:Y:S01]  /*296f0*/  IMAD.MOV.U32 R10, RZ, RZ, R0 ;  /* 0x000000ffff0a7224 */ /* 0x000fe200078e0000 */
[----:B------:R-:W-:Y:S02]  /*29700*/  MOV R0, 0x2 ;  /* 0x0000000200007802 */ /* 0x000fe40000000f00 */
[----:B------:R-:W-:Y:S01]  /*29710*/  MOV R2, R12 ;  /* 0x0000000c00027202 */ /* 0x000fe20000000f00 */
[----:B------:R-:W-:-:S07]  /*29720*/  FADD.FTZ R139, R7, R10 ;  /* 0x0000000a078b7221 */ /* 0x000fce0000010000 */
[----:B------:R-:W-:Y:S05]  /*29730*/  WARPSYNC.COLLECTIVE R4, `(.L_x_2810) ;  /* 0x0000000004087348 */ /* 0x000fea0003c00000 */
[----:B------:R1:W2:Y:S02]  /*29740*/  SHFL.BFLY P0, R0, R2, R0, R3 ;  /* 0x0c00000002007389 */ /* 0x0002a40000000003 */
[----:B-12---:R-:W-:Y:S01]  /*29750*/  ENDCOLLECTIVE ;  /* 0x000000000000791b */ /* 0x006fe20003800000 */
.L_x_2810:
[----:B------:R-:W-:Y:S01]  /*29760*/  IMAD.MOV.U32 R6, RZ, RZ, R0 ;  /* 0x000000ffff067224 */ /* 0x000fe200078e0000 */
[----:B------:R-:W-:-:S03]  /*29770*/  MOV R0, 0x1 ;  /* 0x0000000100007802 */ /* 0x000fc60000000f00 */
[----:B------:R-:W-:-:S05]  /*29780*/  FADD.FTZ R6, R6, R12 ;  /* 0x0000000c06067221 */ /* 0x000fca0000010000 */
[----:B------:R-:W-:-:S07]  /*29790*/  MOV R2, R6 ;  /* 0x0000000600027202 */ /* 0x000fce0000000f00 */
[----:B------:R-:W-:Y:S05]  /*297a0*/  WARPSYNC.COLLECTIVE R4, `(.L_x_2811) ;  /* 0x0000000004087348 */ /* 0x000fea0003c00000 */
[----:B------:R1:W2:Y:S02]  /*297b0*/  SHFL.BFLY P0, R0, R2, R0, R3 ;  /* 0x0c00000002007389 */ /* 0x0002a40000000003 */
[----:B-12---:R-:W-:Y:S01]  /*297c0*/  ENDCOLLECTIVE ;  /* 0x000000000000791b */ /* 0x006fe20003800000 */
.L_x_2811:
[----:B------:R-:W-:Y:S01]  /*297d0*/  IMAD.MOV.U32 R9, RZ, RZ, R0 ;  /* 0x000000ffff097224 */ /* 0x000fe200078e0000 */
[----:B------:R-:W-:Y:S02]  /*297e0*/  MOV R0, 0x2 ;  /* 0x0000000200007802 */ /* 0x000fe40000000f00 */
[----:B------:R-:W-:Y:S01]  /*297f0*/  MOV R2, R11 ;  /* 0x0000000b00027202 */ /* 0x000fe20000000f00 */
[----:B------:R-:W-:-:S07]  /*29800*/  FADD.FTZ R138, R6, R9 ;  /* 0x00000009068a7221 */ /* 0x000fce0000010000 */
[----:B------:R-:W-:Y:S05]  /*29810*/  WARPSYNC.COLLECTIVE R4, `(.L_x_2812) ;  /* 0x0000000004087348 */ /* 0x000fea0003c00000 */
[----:B------:R1:W2:Y:S02]  /*29820*/  SHFL.BFLY P0, R0, R2, R0, R3 ;  /* 0x0c00000002007389 */ /* 0x0002a40000000003 */
[----:B-12---:R-:W-:Y:S01]  /*29830*/  ENDCOLLECTIVE ;  /* 0x000000000000791b */ /* 0x006fe20003800000 */
.L_x_2812:
[----:B------:R-:W-:Y:S01]  /*29840*/  IMAD.MOV.U32 R2, RZ, RZ, R0 ;  /* 0x000000ffff027224 */ /* 0x000fe200078e0000 */
[----:B------:R-:W-:-:S03]  /*29850*/  MOV R0, 0x1 ;  /* 0x0000000100007802 */ /* 0x000fc60000000f00 */
[----:B------:R-:W-:-:S07]  /*29860*/  FADD.FTZ R2, R2, R11 ;  /* 0x0000000b02027221 */ /* 0x000fce0000010000 */
[----:B------:R-:W-:Y:S05]  /*29870*/  WARPSYNC.COLLECTIVE R4, `(.L_x_2813) ;  /* 0x0000000004087348 */ /* 0x000fea0003c00000 */
[----:B------:R1:W2:Y:S02]  /*29880*/  SHFL.BFLY P0, R0, R2, R0, R3 ;  /* 0x0c00000002007389 */ /* 0x0002a40000000003 */
[----:B-12---:R-:W-:Y:S01]  /*29890*/  ENDCOLLECTIVE ;  /* 0x000000000000791b */ /* 0x006fe20003800000 */
.L_x_2813:
[----:B------:R-:W-:Y:S01]  /*298a0*/  MOV R4, R0 ;  /* 0x0000000000047202 */ /* 0x000fe20000000f00 */
[----:B------:R-:W-:Y:S06]  /*298b0*/  BRA `(.L_x_2814) ;  /* 0xffffffd400487947 */ /* 0x000fec000383ffff */
.L_x_2815:
        /* <DEDUP_REMOVED lines=12> */
.L_x_2914:


//--------------------- .text._ZN5flash16flash_fwd_kernelI23Flash_fwd_kernel_traitsILi128ELi128ELi32ELi4ELb0ELb0EN7cutlass10bfloat16_tE19Flash_kernel_traitsILi128ELi128ELi32ELi4ES3_EELb0ELb0ELb1ELb1ELb0ELb0ELb1ELb0EEEvNS_16Flash_fwd_paramsE --------------------------
	.section	.text._ZN5flash16flash_fwd_kernelI23Flash_fwd_kernel_traitsILi128ELi128ELi32ELi4ELb0ELb0EN7cutlass10bfloat16_tE19Flash_kernel_traitsILi128ELi128ELi32ELi4ES3_EELb0ELb0ELb1ELb1ELb0ELb0ELb1ELb0EEEvNS_16Flash_fwd_paramsE,"ax",@progbits
	.align	128
        .global         _ZN5flash16flash_fwd_kernelI23Flash_fwd_kernel_traitsILi128ELi128ELi32ELi4ELb0ELb0EN7cutlass10bfloat16_tE19Flash_kernel_traitsILi128ELi128ELi32ELi4ES3_EELb0ELb0ELb1ELb1ELb0ELb0ELb1ELb0EEEvNS_16Flash_fwd_paramsE
        .type           _ZN5flash16flash_fwd_kernelI23Flash_fwd_kernel_traitsILi128ELi128ELi32ELi4ELb0ELb0EN7cutlass10bfloat16_tE19Flash_kernel_traitsILi128ELi128ELi32ELi4ES3_EELb0ELb0ELb1ELb1ELb0ELb0ELb1ELb0EEEvNS_16Flash_fwd_paramsE,@function
        .size           _ZN5flash16flash_fwd_kernelI23Flash_fwd_kernel_traitsILi128ELi128ELi32ELi4ELb0ELb0EN7cutlass10bfloat16_tE19Flash_kernel_traitsILi128ELi128ELi32ELi4ES3_EELb0ELb0ELb1ELb1ELb0ELb0ELb1ELb0EEEvNS_16Flash_fwd_paramsE,(.L_x_2953 - _ZN5flash16flash_fwd_kernelI23Flash_fwd_kernel_traitsILi128ELi128ELi32ELi4ELb0ELb0EN7cutlass10bfloat16_tE19Flash_kernel_traitsILi128ELi128ELi32ELi4ES3_EELb0ELb0ELb1ELb1ELb0ELb0ELb1ELb0EEEvNS_16Flash_fwd_paramsE)
        .other          _ZN5flash16flash_fwd_kernelI23Flash_fwd_kernel_traitsILi128ELi128ELi32ELi4ELb0ELb0EN7cutlass10bfloat16_tE19Flash_kernel_traitsILi128ELi128ELi32ELi4ES3_EELb0ELb0ELb1ELb1ELb0ELb0ELb1ELb0EEEvNS_16Flash_fwd_paramsE,@"STO_CUDA_ENTRY STV_DEFAULT"
_ZN5flash16flash_fwd_kernelI23Flash_fwd_kernel_traitsILi128ELi128ELi32ELi4ELb0ELb0EN7cutlass10bfloat16_tE19Flash_kernel_traitsILi128ELi128ELi32ELi4ES3_EELb0ELb0ELb1ELb1ELb0ELb0ELb1ELb0EEEvNS_16Flash_fwd_paramsE:
.text._ZN5flash16flash_fwd_kernelI23Flash_fwd_kernel_traitsILi128ELi128ELi32ELi4ELb0ELb0EN7cutlass10bfloat16_tE19Flash_kernel_traitsILi128ELi128ELi32ELi4ES3_EELb0ELb0ELb1ELb1ELb0ELb0ELb1ELb0EEEvNS_16Flash_fwd_paramsE:
        /* <DEDUP_REMOVED lines=55> */
.L_x_2816:
[----:B------:R-:W-:-:S05]  /*0370*/  ULDC UR7, c[0x0][0x2c8] ;  /* 0x0000b20000077ab9 */ /* 0x000fca0000000800 */
.L_x_2817:
        /* <DEDUP_REMOVED lines=132> */
.L_x_2820:
[----:B------:R-:W-:Y:S05]  /*0bc0*/  BSYNC B0 ;  /* 0x0000000000007941 */ /* 0x000fea0003800000 */
.L_x_2819:
        /* <DEDUP_REMOVED lines=21> */
.L_x_2822:
[----:B------:R-:W-:Y:S05]  /*0d20*/  BSYNC B0 ;  /* 0x0000000000007941 */ /* 0x000fea0003800000 */
.L_x_2821:
        /* <DEDUP_REMOVED lines=21> */
.L_x_2824:
[----:B------:R-:W-:Y:S05]  /*0e80*/  BSYNC B0 ;  /* 0x0000000000007941 */ /* 0x000fea0003800000 */
.L_x_2823:
        /* <DEDUP_REMOVED lines=21> */
.L_x_2826:
[----:B------:R-:W-:Y:S05]  /*0fe0*/  BSYNC B0 ;  /* 0x0000000000007941 */ /* 0x000fea0003800000 */
.L_x_2825:
        /* <DEDUP_REMOVED lines=20> */
.L_x_2828:
[----:B------:R-:W-:Y:S05]  /*1130*/  BSYNC B0 ;  /* 0x0000000000007941 */ /* 0x000fea0003800000 */
.L_x_2827:
        /* <DEDUP_REMOVED lines=20> */
.L_x_2830:
[----:B------:R-:W-:Y:S05]  /*1280*/  BSYNC B0 ;  /* 0x0000000000007941 */ /* 0x000fea0003800000 */
.L_x_2829:
        /* <DEDUP_REMOVED lines=20> */
.L_x_2832:
[----:B------:R-:W-:Y:S05]  /*13d0*/  BSYNC B0 ;  /* 0x0000000000007941 */ /* 0x000fea0003800000 */
.L_x_2831:
        /* <DEDUP_REMOVED lines=20> */
.L_x_2834:
[----:B------:R-:W-:Y:S05]  /*1520*/  BSYNC B0 ;  /* 0x0000000000007941 */ /* 0x000fea0003800000 */
.L_x_2833:
        /* <DEDUP_REMOVED lines=10> */
.L_x_2836:
[----:B------:R-:W-:Y:S05]  /*15d0*/  BSYNC B0 ;  /* 0x0000000000007941 */ /* 0x000fea0003800000 */
.L_x_2835:
        /* <DEDUP_REMOVED lines=15> */
.L_x_2838:
[----:B------:R-:W-:Y:S05]  /*16d0*/  BSYNC B0 ;  /* 0x0000000000007941 */ /* 0x000fea0003800000 */
.L_x_2837:
        /* <DEDUP_REMOVED lines=10> */
.L_x_2840:
[----:B------:R-:W-:Y:S05]  /*1780*/  BSYNC B0 ;  /* 0x0000000000007941 */ /* 0x000fea0003800000 */
.L_x_2839:
        /* <DEDUP_REMOVED lines=10> */
.L_x_2842:
[----:B------:R-:W-:Y:S05]  /*1830*/  BSYNC B0 ;  /* 0x0000000000007941 */ /* 0x000fea0003800000 */
.L_x_2841:
        /* <DEDUP_REMOVED lines=10> */
.L_x_2844:
[----:B------:R-:W-:Y:S05]  /*18e0*/  BSYNC B0 ;  /* 0x0000000000007941 */ /* 0x000fea0003800000 */
.L_x_2843:
        /* <DEDUP_REMOVED lines=10> */
.L_x_2846:
[----:B------:R-:W-:Y:S05]  /*1990*/  BSYNC B0 ;  /* 0x0000000000007941 */ /* 0x000fea0003800000 */
.L_x_2845:
        /* <DEDUP_REMOVED lines=10> */
.L_x_2848:
[----:B------:R-:W-:Y:S05]  /*1a40*/  BSYNC B0 ;  /* 0x0000000000007941 */ /* 0x000fea0003800000 */
.L_x_2847:
        /* <DEDUP_REMOVED lines=10> */
.L_x_2818:
        /* <DEDUP_REMOVED lines=79> */
.L_x_2849:
        /* <DEDUP_REMOVED lines=23> */
.L_x_2850:
        /* <DEDUP_REMOVED lines=80> */
.L_x_2852:
[----:B------:R-:W-:Y:S05]  /*2650*/  BSYNC B0 ;  /* 0x0000000000007941 */ /* 0x000fea0003800000 */
.L_x_2851:
        /* <DEDUP_REMOVED lines=33> */
.L_x_2854:
[----:B------:R-:W-:Y:S05]  /*2870*/  BSYNC B0 ;  /* 0x0000000000007941 */ /* 0x000fea0003800000 */
.L_x_2853:
        /* <DEDUP_REMOVED lines=34> */
.L_x_2856:
[----:B------:R-:W-:Y:S05]  /*2aa0*/  BSYNC B0 ;  /* 0x0000000000007941 */ /* 0x000fea0003800000 */
.L_x_2855:
        /* <DEDUP_REMOVED lines=33> */
.L_x_2858:
[----:B------:R-:W-:Y:S05]  /*2cc0*/  BSYNC B0 ;  /* 0x0000000000007941 */ /* 0x000fea0003800000 */
.L_x_2857:
        /* <DEDUP_REMOVED lines=31> */
.L_x_2860:
[----:B------:R-:W-:Y:S05]  /*2ec0*/  BSYNC B0 ;  /* 0x0000000000007941 */ /* 0x000fea0003800000 */
.L_x_2859:
        /* <DEDUP_REMOVED lines=31> */
.L_x_2862:
[----:B------:R-:W-:Y:S05]  /*30c0*/  BSYNC B0 ;  /* 0x0000000000007941 */ /* 0x000fea0003800000 */
.L_x_2861:
        /* <DEDUP_REMOVED lines=31> */
.L_x_2864:
[----:B------:R-:W-:Y:S05]  /*32c0*/  BSYNC B0 ;  /* 0x0000000000007941 */ /* 0x000fea0003800000 */
.L_x_2863:
        /* <DEDUP_REMOVED lines=32> */
.L_x_2866:
[----:B------:R-:W-:Y:S05]  /*34d0*/  BSYNC B0 ;  /* 0x0000000000007941 */ /* 0x000fea0003800000 */
.L_x_2865:
        /* <DEDUP_REMOVED lines=33> */
.L_x_2868:
[----:B------:R-:W-:Y:S05]  /*36f0*/  BSYNC B0 ;  /* 0x0000000000007941 */ /* 0x000fea0003800000 */
.L_x_2867:
        /* <DEDUP_REMOVED lines=26> */
.L_x_2870:
[----:B------:R-:W-:Y:S05]  /*38a0*/  BSYNC B0 ;  /* 0x0000000000007941 */ /* 0x000fea0003800000 */
.L_x_2869:
        /* <DEDUP_REMOVED lines=34> */
[----:B------:R2:W-:Y:S01]  /*3ad0*/  STL.64 [R1], R12 ;  /* 0x0000000c01007387 */ /* 0x0005e20000100a00 */
        /* <DEDUP_REMOVED lines=51> */
.L_x_2872:
[----:B------:R-:W-:Y:S05]  /*3e10*/  BSYNC B0 ;  /* 0x0000000000007941 */ /* 0x000fea0003800000 */
.L_x_2871:
        /* <DEDUP_REMOVED lines=29> */
.L_x_2874:
[----:B------:R-:W-:Y:S05]  /*3ff0*/  BSYNC B0 ;  /* 0x0000000000007941 */ /* 0x000fea0003800000 */
.L_x_2873:
[----:B------:R-:W-:Y:S01]  /*4000*/  LDSM.16.M88.4 R28, [R212+0x8000] ;  /* 0x00800000d41c783b */ /* 0x000fe20000000200 */
[----:B------:R-:W-:Y:S01]  /*4010*/  R2P PR, R20, 0x6 ;  /* 0x0000000614007804 */ /* 0x000fe20000000000 */
[----:B-12---:R-:W-:Y:S01]  /*4020*/  VIADD R2, R212, 0x8000 ;  /* 0x00008000d4027836 */ /* 0x006fe20000000000 */
[----:B------:R-:W-:Y:S01]  /*4030*/  LEA R5, R90, UR23, 0x4 ;  /* 0x000000175a057c11 */ /* 0x000fe2000f8e20ff */
[----:B------:R-:W1:Y:S01]  /*4040*/  LDSM.16.M88.4 R8, [R214+0x2000] ;  /* 0x00200000d608783b */ /* 0x000e620000000200 */
[----:B------:R-:W-:Y:S01]  /*4050*/  VIADD R223, R212, 0x8020 ;  /* 0x00008020d4df7836 */ /* 0x000fe20000000000 */
[----:B------:R-:W-:Y:S01]  /*4060*/  UIADD3 UR5, UR25, 0x1, -UR28 ;  /* 0x0000000119057890 */ /* 0x000fe2000fffe81c */
[--C-:B------:R-:W-:Y:S01]  /*4070*/  IMAD R216, R4, 0x2, R214.reuse ;  /* 0x0000000204d87824 */ /* 0x100fe200078e02d6 */
[----:B------:R-:W2:Y:S01]  /*4080*/  LDSM.16.M88.4 R36, [R212+0x8800] ;  /* 0x00880000d424783b */ /* 0x000ea20000000200 */
[C---:B------:R-:W-:Y:S01]  /*4090*/  IMAD R222, R0.reuse, 0x2, R214 ;  /* 0x0000000200de7824 */ /* 0x040fe200078e02d6 */
[----:B------:R-:W-:Y:S01]  /*40a0*/  UIADD3 UR5, UR5, UR20, URZ ;  /* 0x0000001405057290 */ /* 0x000fe2000fffe03f */
[----:B------:R-:W-:Y:S01]  /*40b0*/  IMAD R221, R0, 0x2, R216 ;  /* 0x0000000200dd7824 */ /* 0x000fe200078e02d8 */
[----:B------:R-:W5:Y:S01]  /*40c0*/  LDSM.16.M88.4 R16, [R214] ;  /* 0x00000000d610783b */ /* 0x000f620000000200 */
[----:B------:R-:W-:Y:S01]  /*40d0*/  IMAD.U32 R7, RZ, RZ, UR25 ;  /* 0x00000019ff077e24 */ /* 0x000fe2000f8e00ff */
[----:B------:R-:W-:Y:S01]  /*40e0*/  UIADD3 UR28, UR25, -UR28, URZ ;  /* 0x8000001c191c7290 */ /* 0x000fe2000fffe03f */
[----:B------:R-:W-:Y:S01]  /*40f0*/  @P1 VIADD R223, R2, 0xffffffe0 ;  /* 0xffffffe002df1836 */ /* 0x000fe20000000000 */
[----:B---34-:R-:W-:Y:S01]  /*4100*/  LDSM.16.M88.4 R12, [R216+0x2000] ;  /* 0x00200000d80c783b */ /* 0x018fe20000000200 */
[----:B------:R-:W-:Y:S01]  /*4110*/  IMAD.MOV.U32 R2, RZ, RZ, 0x40 ;  /* 0x00000040ff027424 */ /* 0x000fe200078e00ff */
[----:B------:R-:W-:Y:S01]  /*4120*/  ULDC UR23, c[0x0][0x39c] ;  /* 0x0000e70000177ab9 */ /* 0x000fe20000000800 */
[----:B------:R-:W-:Y:S01]  /*4130*/  UISETP.GT.AND UP0, UPT, UR29, UR15, UPT ;  /* 0x0000000f1d00728c */ /* 0x000fe2000bf04270 */
[----:B------:R-:W3:Y:S01]  /*4140*/  LDSM.16.M88.4 R40, [R223] ;  /* 0x00000000df28783b */ /* 0x000ee20000000200 */
[----:B------:R-:W-:Y:S01]  /*4150*/  IMAD.U32 R6, RZ, RZ, UR28 ;  /* 0x0000001cff067e24 */ /* 0x000fe2000f8e00ff */
[----:B------:R-:W-:Y:S01]  /*4160*/  SEL R2, R2, 0xffffffc0, !P2 ;  /* 0xffffffc002027807 */ /* 0x000fe20005000000 */
[C---:B------:R-:W-:Y:S01]  /*4170*/  VIADD R226, R223.reuse, 0x800 ;  /* 0x00000800dfe27836 */ /* 0x040fe20000000000 */
[----:B------:R-:W4:Y:S01]  /*4180*/  LDSM.16.M88.4 R48, [R223+0x800] ;  /* 0x00080000df30783b */ /* 0x000f220000000200 */
[----:B------:R-:W-:-:S02]  /*4190*/  VIADD R225, R223, 0x1000 ;  /* 0x00001000dfe17836 */ /* 0x000fc40000000000 */
[----:B------:R-:W-:Y:S01]  /*41a0*/  IMAD.IADD R220, R212, 0x1, R2 ;  /* 0x00000001d4dc7824 */ /* 0x000fe200078e0202 */
[----:B------:R-:W4:Y:S01]  /*41b0*/  LDSM.16.M88.4 R24, [R216] ;  /* 0x00000000d818783b */ /* 0x000f220000000200 */
[----:B------:R-:W-:Y:S01]  /*41c0*/  IMAD.IADD R219, R2, 0x1, R223 ;  /* 0x0000000102db7824 */ /* 0x000fe200078e02df */
[----:B------:R-:W-:Y:S01]  /*41d0*/  LOP3.LUT R2, R92, 0xffffffe0, RZ, 0xc0, !PT ;  /* 0xffffffe05c027812 */ /* 0x000fe200078ec0ff */
[----:B------:R-:W-:Y:S01]  /*41e0*/  VIADD R224, R223, 0x1800 ;  /* 0x00001800dfe07836 */ /* 0x000fe20000000000 */
[----:B------:R-:W-:Y:S03]  /*41f0*/  LDSM.16.M88.4 R20, [R222+0x2000] ;  /* 0x00200000de14783b */ /* 0x000fe60000000200 */
[C---:B------:R-:W-:Y:S01]  /*4200*/  IMAD.IADD R2, R93.reuse, 0x1, -R2 ;  /* 0x000000015d027824 */ /* 0x040fe200078e0a02 */
[----:B------:R-:W4:Y:S01]  /*4210*/  LDSM.16.M88.4 R44, [R220+0x8000] ;  /* 0x00800000dc2c783b */ /* 0x000f220000000200 */
[----:B------:R-:W-:-:S03]  /*4220*/  IMAD.SHL.U32 R93, R93, 0x2, RZ ;  /* 0x000000025d5d7824 */ /* 0x000fc600078e00ff */
[----:B------:R-:W4:Y:S01]  /*4230*/  LDSM.16.M88.4 R68, [R220+0x8800] ;  /* 0x00880000dc44783b */ /* 0x000f220000000200 */
[----:B------:R-:W-:Y:S02]  /*4240*/  SHF.R.S32.HI R3, RZ, 0x1f, R2 ;  /* 0x0000001fff037819 */ /* 0x000fe40000011402 */
[----:B------:R-:W-:Y:S01]  /*4250*/  LOP3.LUT R249, R93, 0x6, RZ, 0xc0, !PT ;  /* 0x000000065df97812 */ /* 0x000fe200078ec0ff */
[C---:B-1----:R-:W-:Y:S01]  /*4260*/  HMMA.16816.F32.BF16 R60, R8.reuse, R28, RZ ;  /* 0x0000001c083c723c */ /* 0x042fe200000418ff */
[----:B------:R-:W1:Y:S01]  /*4270*/  LDSM.16.M88.4 R32, [R222] ;  /* 0x00000000de20783b */ /* 0x000e620000000200 */
[----:B------:R-:W-:Y:S01]  /*4280*/  LEA.HI R2, R3, R2, RZ, 0x2 ;  /* 0x0000000203027211 */ /* 0x000fe200078f10ff */
[----:B------:R-:W-:Y:S02]  /*4290*/  IMAD.U32 R3, RZ, RZ, UR29 ;  /* 0x0000001dff037e24 */ /* 0x000fe4000f8e00ff */
[----:B------:R-:W0:Y:S01]  /*42a0*/  LDGDEPBAR ;  /* 0x00000000000079af */ /* 0x000e220000000000 */
[----:B--2---:R-:W-:Y:S01]  /*42b0*/  HMMA.16816.F32.BF16 R52, R8, R36, RZ ;  /* 0x000000240834723c */ /* 0x004fe200000418ff */
[----:B------:R-:W-:Y:S01]  /*42c0*/  SHF.R.S32.HI R2, RZ, 0x2, R2 ;  /* 0x00000002ff027819 */ /* 0x000fe20000011402 */
[----:B------:R-:W-:-:S04]  /*42d0*/  IMAD R3, R3, 0x20, R249 ;  /* 0x0000002003037824 */ /* 0x000fc800078e02f9 */
[----:B------:R-:W-:Y:S01]  /*42e0*/  HMMA.16816.F32.BF16 R56, R8, R30, RZ ;  /* 0x0000001e0838723c */ /* 0x000fe200000418ff */
[----:B------:R-:W-:Y:S01]  /*42f0*/  IMAD.IADD R5, R2, 0x1, R5 ;  /* 0x0000000102057824 */ /* 0x000fe200078e0205 */
[----:B------:R-:W-:-:S03]  /*4300*/  LOP3.LUT R2, R88, R89, RZ, 0xfc, !PT ;  /* 0x0000005958027212 */ /* 0x000fc600078efcff */
[C---:B------:R-:W-:Y:S01]  /*4310*/  VIADD R228, R5.reuse, UR28 ;  /* 0x0000001c05e47c36 */ /* 0x040fe20008000000 */
[----:B------:R-:W-:Y:S01]  /*4320*/  HMMA.16816.F32.BF16 R8, R8, R38, RZ ;  /* 0x000000260808723c */ /* 0x000fe200000418ff */
[----:B------:R-:W-:Y:S01]  /*4330*/  VIADDMNMX R239, R5, UR5, R7, PT ;  /* 0x0000000505ef7c46 */ /* 0x000fe2000b800107 */
[----:B------:R-:W-:Y:S01]  /*4340*/  IMAD.U32 R7, RZ, RZ, UR5 ;  /* 0x00000005ff077e24 */ /* 0x000fe2000f8e00ff */
[C-C-:B------:R-:W-:Y:S02]  /*4350*/  IADD3 R234, R6.reuse, 0x8, R5.reuse ;  /* 0x0000000806ea7810 */ /* 0x140fe40007ffe005 */
[C-C-:B------:R-:W-:Y:S01]  /*4360*/  IADD3 R229, R6.reuse, 0x40, R5.reuse ;  /* 0x0000004006e57810 */ /* 0x140fe20007ffe005 */
[----:B-----5:R-:W-:Y:S01]  /*4370*/  HMMA.16816.F32.BF16 R64, R16, R28, RZ ;  /* 0x0000001c1040723c */ /* 0x020fe200000418ff */
[----:B------:R-:W-:Y:S02]  /*4380*/  IADD3 R235, R6, 0x48, R5 ;  /* 0x0000004806eb7810 */ /* 0x000fe40007ffe005 */
[----:B------:R-:W-:-:S02]  /*4390*/  VIADDMNMX R233, R228, -UR21, RZ, !PT ;  /* 0x80000015e4e97c46 */ /* 0x000fc4000f8001ff */
[----:B------:R-:W-:Y:S01]  /*43a0*/  VIADDMNMX R232, R234, -UR21, RZ, !PT ;  /* 0x80000015eae87c46 */ /* 0x000fe2000f8001ff */
[C---:B------:R-:W-:Y:S01]  /*43b0*/  HMMA.16816.F32.BF16 R28, R16.reuse, R30, RZ ;  /* 0x0000001e101c723c */ /* 0x040fe200000418ff */
[----:B------:R-:W-:Y:S02]  /*43c0*/  VIADDMNMX R231, R229, -UR21, RZ, !PT ;  /* 0x80000015e5e77c46 */ /* 0x000fe4000f8001ff */
[----:B------:R-:W-:Y:S02]  /*43d0*/  VIADDMNMX R230, R235, -UR21, RZ, !PT ;  /* 0x80000015ebe67c46 */ /* 0x000fe4000f8001ff */
[C---:B------:R-:W-:Y:S01]  /*43e0*/  ISETP.GE.AND P3, PT, R3.reuse, R239, PT ;  /* 0x000000ef0300720c */ /* 0x040fe20003f66270 */
[----:B------:R-:W-:Y:S03]  /*43f0*/  HMMA.16816.F32.BF16 R72, R16, R36, RZ ;  /* 0x000000241048723c */ /* 0x000fe600000418ff */
[----:B------:R-:W-:-:S03]  /*4400*/  ISETP.LT.OR P3, PT, R3, R233, P3 ;  /* 0x000000e90300720c */ /* 0x000fc60001f61670 */
[----:B------:R-:W-:Y:S01]  /*4410*/  HMMA.16816.F32.BF16 R84, R16, R38, RZ ;  /* 0x000000261054723c */ /* 0x000fe200000418ff */
[----:B------:R-:W-:Y:S05]  /*4420*/  LDSM.16.M88.4 R36, [R219] ;  /* 0x00000000db24783b */ /* 0x000fea0000000200 */
[C---:B---3--:R-:W-:Y:S06]  /*4430*/  HMMA.16816.F32.BF16 R80, R12.reuse, R40, R60 ;  /* 0x000000280c50723c */ /* 0x048fec000004183c */
[C---:B----4-:R-:W-:Y:S06]  /*4440*/  HMMA.16816.F32.BF16 R76, R12.reuse, R48, R52 ;  /* 0x000000300c4c723c */ /* 0x050fec0000041834 */
[C---:B------:R-:W-:Y:S01]  /*4450*/  HMMA.16816.F32.BF16 R52, R12.reuse, R42, R56 ;  /* 0x0000002a0c34723c */ /* 0x040fe20000041838 */
[----:B------:R-:W-:Y:S05]  /*4460*/  LDSM.16.M88.4 R56, [R219+0x800] ;  /* 0x00080000db38783b */ /* 0x000fea0000000200 */
[----:B------:R-:W-:Y:S01]  /*4470*/  HMMA.16816.F32.BF16 R16, R12, R50, R8 ;  /* 0x000000320c10723c */ /* 0x000fe20000041808 */
[----:B------:R-:W2:Y:S05]  /*4480*/  LDSM.16.M88.4 R8, [R221+0x2000] ;  /* 0x00200000dd08783b */ /* 0x000eaa0000000200 */
[C---:B------:R-:W-:Y:S06]  /*4490*/  HMMA.16816.F32.BF16 R12, R24.reuse, R40, R64 ;  /* 0x00000028180c723c */ /* 0x040fec0000041840 */
[C---:B------:R-:W-:Y:S01]  /*44a0*/  HMMA.16816.F32.BF16 R40, R24.reuse, R42, R28 ;  /* 0x0000002a1828723c */ /* 0x040fe2000004181c */
[----:B------:R-:W3:Y:S05]  /*44b0*/  LDSM.16.M88.4 R28, [R221] ;  /* 0x00000000dd1c783b */ /* 0x000eea0000000200 */
[C---:B------:R-:W-:Y:S06]  /*44c0*/  HMMA.16816.F32.BF16 R64, R24.reuse, R48, R72 ;  /* 0x000000301840723c */ /* 0x040fec0000041848 */
[----:B------:R-:W-:Y:S06]  /*44d0*/  HMMA.16816.F32.BF16 R60, R24, R50, R84 ;  /* 0x00000032183c723c */ /* 0x000fec0000041854 */
[C---:B------:R-:W-:Y:S06]  /*44e0*/  HMMA.16816.F32.BF16 R72, R20.reuse, R44, R80 ;  /* 0x0000002c1448723c */ /* 0x040fec0000041850 */
[C---:B------:R-:W-:Y:S06]  /*44f0*/  HMMA.16816.F32.BF16 R76, R20.reuse, R68, R76 ;  /* 0x00000044144c723c */ /* 0x040fec000004184c */
[C---:B------:R-:W-:Y:S01]  /*4500*/  HMMA.16816.F32.BF16 R48, R20.reuse, R46, R52 ;  /* 0x0000002e1430723c */ /* 0x040fe20000041834 */
[----:B------:R-:W-:Y:S05]  /*4510*/  LDSM.16.M88.4 R52, [R212+0x9800] ;  /* 0x00980000d434783b */ /* 0x000fea0000000200 */
[----:B------:R-:W-:Y:S01]  /*4520*/  HMMA.16816.F32.BF16 R24, R20, R70, R16 ;  /* 0x000000461418723c */ /* 0x000fe20000041810 */
[----:B------:R-:W-:Y:S05]  /*4530*/  LDSM.16.M88.4 R16, [R214+0x4000] ;  /* 0x00400000d610783b */ /* 0x000fea0000000200 */
[C---:B-1----:R-:W-:Y:S01]  /*4540*/  HMMA.16816.F32.BF16 R20, R32.reuse, R44, R12 ;  /* 0x0000002c2014723c */ /* 0x042fe2000004180c */
[----:B------:R-:W-:Y:S05]  /*4550*/  LDSM.16.M88.4 R12, [R214+0x6000] ;  /* 0x00600000d60c783b */ /* 0x000fea0000000200 */
[C---:B------:R-:W-:Y:S01]  /*4560*/  HMMA.16816.F32.BF16 R44, R32.reuse, R46, R40 ;  /* 0x0000002e202c723c */ /* 0x040fe20000041828 */
[----:B------:R-:W1:Y:S05]  /*4570*/  LDSM.16.M88.4 R40, [R212+0x9000] ;  /* 0x00900000d428783b */ /* 0x000e6a0000000200 */
[C---:B------:R-:W-:Y:S06]  /*4580*/  HMMA.16816.F32.BF16 R80, R32.reuse, R68, R64 ;  /* 0x000000442050723c */ /* 0x040fec0000041840 */
[----:B------:R-:W-:Y:S06]  /*4590*/  HMMA.16816.F32.BF16 R60, R32, R70, R60 ;  /* 0x00000046203c723c */ /* 0x000fec000004183c */
[C---:B--2---:R-:W-:Y:S06]  /*45a0*/  HMMA.16816.F32.BF16 R68, R8.reuse, R36, R72 ;  /* 0x000000240844723c */ /* 0x044fec0000041848 */
[C---:B------:R-:W-:Y:S01]  /*45b0*/  HMMA.16816.F32.BF16 R64, R8.reuse, R38, R48 ;  /* 0x000000260840723c */ /* 0x040fe20000041830 */
[----:B------:R-:W-:Y:S05]  /*45c0*/  LDSM.16.M88.4 R48, [R223+0x1800] ;  /* 0x00180000df30783b */ /* 0x000fea0000000200 */
[C---:B------:R-:W-:Y:S06]  /*45d0*/  HMMA.16816.F32.BF16 R72, R8.reuse, R56, R76 ;  /* 0x000000380848723c */ /* 0x040fec000004184c */
[----:B------:R-:W-:Y:S01]  /*45e0*/  HMMA.16816.F32.BF16 R32, R8, R58, R24 ;  /* 0x0000003a0820723c */ /* 0x000fe20000041818 */
[----:B------:R-:W-:Y:S04]  /*45f0*/  LDSM.16.M88.4 R8, [R216+0x6000] ;  /* 0x00600000d808783b */ /* 0x000fe80000000200 */
[----:B------:R-:W-:Y:S01]  /*4600*/  LDSM.16.M88.4 R24, [R216+0x4000] ;  /* 0x00400000d818783b */ /* 0x000fe20000000200 */
[C---:B---3--:R-:W-:Y:S06]  /*4610*/  HMMA.16816.F32.BF16 R20, R28.reuse, R36, R20 ;  /* 0x000000241c14723c */ /* 0x048fec0000041814 */
[C---:B------:R-:W-:Y:S01]  /*4620*/  HMMA.16816.F32.BF16 R76, R28.reuse, R38, R44 ;  /* 0x000000261c4c723c */ /* 0x040fe2000004182c */
[----:B------:R-:W2:Y:S04]  /*4630*/  LDSM.16.M88.4 R44, [R223+0x1000] ;  /* 0x00100000df2c783b */ /* 0x000ea80000000200 */
[----:B------:R-:W-:Y:S01]  /*4640*/  LDSM.16.M88.4 R36, [R220+0x9000] ;  /* 0x00900000dc24783b */ /* 0x000fe20000000200 */
        /* <DEDUP_REMOVED lines=8> */
[----:B------:R-:W1:Y:S05]  /*46d0*/  LDSM.16.M88.4 R20, [R222+0x6000] ;  /* 0x00600000de14783b */ /* 0x000e6a0000000200 */
[C---:B------:R-:W-:Y:S06]  /*46e0*/  HMMA.16816.F32.BF16 R40, R16.reuse, R42, R76 ;  /* 0x0000002a1028723c */ /* 0x040fec000004184c */
[C---:B------:R-:W-:Y:S06]  /*46f0*/  HMMA.16816.F32.BF16 R80, R16.reuse, R52, R80 ;  /* 0x000000341050723c */ /* 0x040fec0000041850 */
[----:B------:R-:W-:Y:S01]  /*4700*/  HMMA.16816.F32.BF16 R52, R16, R54, R28 ;  /* 0x000000361034723c */ /* 0x000fe2000004181c */
[----:B------:R-:W3:Y:S04]  /*4710*/  LDSM.16.M88.4 R16, [R222+0x4000] ;  /* 0x00400000de10783b */ /* 0x000ee80000000200 */
[----:B------:R-:W-:Y:S01]  /*4720*/  LDSM.16.M88.4 R28, [R219+0x1000] ;  /* 0x00100000db1c783b */ /* 0x000fe20000000200 */
[C---:B--2---:R-:W-:Y:S06]  /*4730*/  HMMA.16816.F32.BF16 R76, R8.reuse, R44, R68 ;  /* 0x0000002c084c723c */ /* 0x044fec0000041844 */
[C---:B------:R-:W-:Y:S06]  /*4740*/  HMMA.16816.F32.BF16 R64, R8.reuse, R46, R64 ;  /* 0x0000002e0840723c */ /* 0x040fec0000041840 */
[C---:B------:R-:W-:Y:S06]  /*4750*/  HMMA.16816.F32.BF16 R72, R8.reuse, R48, R60 ;  /* 0x000000300848723c */ /* 0x040fec000004183c */
[----:B------:R-:W-:Y:S01]  /*4760*/  HMMA.16816.F32.BF16 R68, R8, R50, R56 ;  /* 0x000000320844723c */ /* 0x000fe20000041838 */
[----:B------:R-:W-:Y:S05]  /*4770*/  LDSM.16.M88.4 R8, [R221+0x6000] ;  /* 0x00600000dd08783b */ /* 0x000fea0000000200 */
[C---:B------:R-:W-:Y:S01]  /*4780*/  HMMA.16816.F32.BF16 R56, R24.reuse, R44, R12 ;  /* 0x0000002c1838723c */ /* 0x040fe2000004180c */
[----:B------:R-:W2:Y:S05]  /*4790*/  LDSM.16.M88.4 R12, [R221+0x4000] ;  /* 0x00400000dd0c783b */ /* 0x000eaa0000000200 */
[----:B------:R-:W-:Y:S01]  /*47a0*/  HMMA.16816.F32.BF16 R44, R24, R46, R40 ;  /* 0x0000002e182c723c */ /* 0x000fe20000041828 */
[----:B------:R-:W4:Y:S01]  /*47b0*/  LDSM.16.M88.4 R40, [R219+0x1800] ;  /* 0x00180000db28783b */ /* 0x000f220000000200 */
[----:B------:R-:W-:-:S04]  /*47c0*/  DEPBAR.LE SB0, 0x0 ;  /* 0x000080000000791a */ /* 0x000fc80000000000 */
[C---:B------:R-:W-:Y:S06]  /*47d0*/  HMMA.16816.F32.BF16 R60, R24.reuse, R48, R80 ;  /* 0x00000030183c723c */ /* 0x040fec0000041850 */
[----:B------:R-:W-:Y:S06]  /*47e0*/  HMMA.16816.F32.BF16 R48, R24, R50, R52 ;  /* 0x000000321830723c */ /* 0x000fec0000041834 */
[C---:B-1----:R-:W-:Y:S06]  /*47f0*/  HMMA.16816.F32.BF16 R24, R20.reuse, R36, R76 ;  /* 0x000000241418723c */ /* 0x042fec000004184c */
[C---:B------:R-:W-:Y:S06]  /*4800*/  HMMA.16816.F32.BF16 R64, R20.reuse, R38, R64 ;  /* 0x000000261440723c */ /* 0x040fec0000041840 */
[C---:B------:R-:W-:Y:S06]  /*4810*/  HMMA.16816.F32.BF16 R72, R20.reuse, R32, R72 ;  /* 0x000000201448723c */ /* 0x040fec0000041848 */
[----:B------:R-:W-:Y:S06]  /*4820*/  HMMA.16816.F32.BF16 R52, R20, R34, R68 ;  /* 0x000000221434723c */ /* 0x000fec0000041844 */
[C---:B---3--:R-:W-:Y:S06]  /*4830*/  HMMA.16816.F32.BF16 R20, R16.reuse, R36, R56 ;  /* 0x000000241014723c */ /* 0x048fec0000041838 */
[C---:B------:R-:W-:Y:S06]  /*4840*/  HMMA.16816.F32.BF16 R36, R16.reuse, R38, R44 ;  /* 0x000000261024723c */ /* 0x040fec000004182c */
[C---:B------:R-:W-:Y:S06]  /*4850*/  HMMA.16816.F32.BF16 R44, R16.reuse, R32, R60 ;  /* 0x00000020102c723c */ /* 0x040fec000004183c */
[----:B------:R-:W-:Y:S06]  /*4860*/  HMMA.16816.F32.BF16 R48, R16, R34, R48 ;  /* 0x000000221030723c */ /* 0x000fec0000041830 */
[-C--:B--2---:R-:W-:Y:S06]  /*4870*/  HMMA.16816.F32.BF16 R20, R12, R28.reuse, R20 ;  /* 0x0000001c0c14723c */ /* 0x084fec0000041814 */
[C---:B------:R-:W-:Y:S06]  /*4880*/  HMMA.16816.F32.BF16 R32, R8.reuse, R28, R24 ;  /* 0x0000001c0820723c */ /* 0x040fec0000041818 */
[C---:B------:R-:W-:Y:S06]  /*4890*/  HMMA.16816.F32.BF16 R24, R8.reuse, R30, R64 ;  /* 0x0000001e0818723c */ /* 0x040fec0000041840 */
[C---:B----4-:R-:W-:Y:S06]  /*48a0*/  HMMA.16816.F32.BF16 R56, R8.reuse, R40, R72 ;  /* 0x000000280838723c */ /* 0x050fec0000041848 */
[----:B------:R-:W-:Y:S01]  /*48b0*/  HMMA.16816.F32.BF16 R52, R8, R42, R52 ;  /* 0x0000002a0834723c */ /* 0x000fe20000041834 */
[----:B------:R-:W-:-:S05]  /*48c0*/  FMUL.FTZ R23, R23, UR23 ;  /* 0x0000001717177c20 */ /* 0x000fca0008410000 */
[C---:B------:R-:W-:Y:S01]  /*48d0*/  HMMA.16816.F32.BF16 R8, R12.reuse, R30, R36 ;  /* 0x0000001e0c08723c */ /* 0x040fe20000041824 */
[----:B------:R-:W-:Y:S01]  /*48e0*/  FMUL.FTZ R34, R34, UR23 ;  /* 0x0000001722227c20 */ /* 0x000fe20008410000 */
[----:B------:R-:W-:Y:S01]  /*48f0*/  FMUL.FTZ R32, R32, UR23 ;  /* 0x0000001720207c20 */ /* 0x000fe20008410000 */
[----:B------:R-:W-:Y:S01]  /*4900*/  FMUL.FTZ R35, R35, UR23 ;  /* 0x0000001723237c20 */ /* 0x000fe20008410000 */
[----:B------:R-:W-:Y:S02]  /*4910*/  FMUL.FTZ R33, R33, UR23 ;  /* 0x0000001721217c20 */ /* 0x000fe40008410000 */
[C---:B------:R-:W-:Y:S01]  /*4920*/  HMMA.16816.F32.BF16 R16, R12.reuse, R40, R44 ;  /* 0x000000280c10723c */ /* 0x040fe2000004182c */
        /* <DEDUP_REMOVED lines=9> */
[----:B------:R-:W-:-:S02]  /*49c0*/  FMUL.FTZ R59, R59, UR23 ;  /* 0x000000173b3b7c20 */ /* 0x000fc40008410000 */
[----:B------:R-:W-:Y:S01]  /*49d0*/  FMUL.FTZ R54, R54, UR23 ;  /* 0x0000001736367c20 */ /* 0x000fe20008410000 */
[----:B------:R-:W-:Y:S01]  /*49e0*/  FMUL.FTZ R12, R20, UR23 ;  /* 0x00000017140c7c20 */ /* 0x000fe20008410000 */
[C-C-:B------:R-:W-:Y:S01]  /*49f0*/  IADD3 R13, R7.reuse, 0x40, R5.reuse ;  /* 0x00000040070d7810 */ /* 0x140fe20007ffe005 */
[----:B------:R-:W-:Y:S01]  /*4a00*/  FMUL.FTZ R14, R22, UR23 ;  /* 0x00000017160e7c20 */ /* 0x000fe20008410000 */
[----:B------:R-:W-:Y:S01]  /*4a10*/  MUFU.TANH R20, R32 ;  /* 0x0000002000147308 */ /* 0x000fe20000002400 */
[----:B------:R-:W-:Y:S01]  /*4a20*/  FMUL.FTZ R52, R52, UR23 ;  /* 0x0000001734347c20 */ /* 0x000fe20008410000 */
[----:B------:R-:W-:Y:S01]  /*4a30*/  FMUL.FTZ R27, R10, UR23 ;  /* 0x000000170a1b7c20 */ /* 0x000fe20008410000 */
[----:B------:R-:W-:Y:S01]  /*4a40*/  IADD3 R10, R7, 0x8, R5 ;  /* 0x00000008070a7810 */ /* 0x000fe20007ffe005 */
[----:B------:R-:W-:Y:S01]  /*4a50*/  FMUL.FTZ R25, R8, UR23 ;  /* 0x0000001708197c20 */ /* 0x000fe20008410000 */
[--C-:B------:R-:W-:Y:S02]  /*4a60*/  IMAD.IADD R8, R229, 0x1, -R3.reuse ;  /* 0x00000001e5087824 */ /* 0x100fe400078e0a03 */
[----:B------:R-:W-:Y:S01]  /*4a70*/  FMUL.FTZ R26, R9, UR23 ;  /* 0x00000017091a7c20 */ /* 0x000fe20008410000 */
[----:B------:R-:W-:Y:S01]  /*4a80*/  IMAD.IADD R9, R235, 0x1, -R3 ;  /* 0x00000001eb097824 */ /* 0x000fe200078e0a03 */
[----:B------:R1:W2:Y:S01]  /*4a90*/  MUFU.TANH R15, R12 ;  /* 0x0000000c000f7308 */ /* 0x0002a20000002400 */
[----:B------:R-:W-:Y:S01]  /*4aa0*/  FMUL.FTZ R29, R11, UR23 ;  /* 0x000000170b1d7c20 */ /* 0x000fe20008410000 */
[----:B------:R-:W-:Y:S01]  /*4ab0*/  FMUL.FTZ R37, R18, UR23 ;  /* 0x0000001712257c20 */ /* 0x000fe20008410000 */
[----:B------:R-:W-:Y:S01]  /*4ac0*/  FMUL.FTZ R40, R19, UR23 ;  /* 0x0000001713287c20 */ /* 0x000fe20008410000 */
[----:B------:R-:W-:Y:S01]  /*4ad0*/  IABS R9, R9 ;  /* 0x0000000900097213 */ /* 0x000fe20000000000 */
[----:B------:R-:W-:Y:S01]  /*4ae0*/  FMUL.FTZ R36, R16, UR23 ;  /* 0x0000001710247c20 */ /* 0x000fe20008410000 */
[----:B------:R-:W-:Y:S01]  /*4af0*/  VIMNMX R238, R10, UR25, PT ;  /* 0x000000190aee7c48 */ /* 0x000fe2000bfe0100 */
[----:B------:R-:W-:Y:S01]  /*4b00*/  FMUL.FTZ R39, R17, UR23 ;  /* 0x0000001711277c20 */ /* 0x000fe20008410000 */
[----:B------:R-:W3:Y:S01]  /*4b10*/  MUFU.TANH R14, R14 ;  /* 0x0000000e000e7308 */ /* 0x000ee20000002400 */
[----:B------:R-:W-:Y:S01]  /*4b20*/  VIMNMX R237, R13, UR25, PT ;  /* 0x000000190ded7c48 */ /* 0x000fe2000bfe0100 */
[----:B------:R-:W-:Y:S01]  /*4b30*/  FMUL.FTZ R48, R48, UR23 ;  /* 0x0000001730307c20 */ /* 0x000fe20008410000 */
[----:B------:R-:W-:Y:S01]  /*4b40*/  ISETP.GE.AND P1, PT, R3, R238, PT ;  /* 0x000000ee0300720c */ /* 0x000fe20003f26270 */
[----:B------:R-:W-:Y:S01]  /*4b50*/  FMUL.FTZ R50, R50, UR23 ;  /* 0x0000001732327c20 */ /* 0x000fe20008410000 */
[----:B------:R-:W-:Y:S01]  /*4b60*/  FMUL.FTZ R53, R53, UR23 ;  /* 0x0000001735357c20 */ /* 0x000fe20008410000 */
[----:B------:R-:W-:Y:S01]  /*4b70*/  FMUL.FTZ R55, R55, UR23 ;  /* 0x0000001737377c20 */ /* 0x000fe20008410000 */
[----:B------:R-:W-:Y:S01]  /*4b80*/  ISETP.LT.OR P1, PT, R3, R232, P1 ;  /* 0x000000e80300720c */ /* 0x000fe20000f21670 */
[----:B------:R-:W4:Y:S01]  /*4b90*/  MUFU.TANH R11, R34 ;  /* 0x00000022000b7308 */ /* 0x000f220000002400 */
[----:B-1----:R-:W-:Y:S01]  /*4ba0*/  IADD3 R12, R7, 0x48, R5 ;  /* 0x00000048070c7810 */ /* 0x002fe20007ffe005 */
[----:B------:R-:W-:-:S02]  /*4bb0*/  IMAD.IADD R5, R228, 0x1, -R3 ;  /* 0x00000001e4057824 */ /* 0x000fc400078e0a03 */
[----:B------:R-:W-:Y:S01]  /*4bc0*/  FMUL.FTZ R49, R49, UR23 ;  /* 0x0000001731317c20 */ /* 0x000fe20008410000 */
[----:B------:R-:W-:Y:S01]  /*4bd0*/  FMUL.FTZ R51, R51, UR23 ;  /* 0x0000001733337c20 */ /* 0x000fe20008410000 */
[----:B------:R-:W-:Y:S02]  /*4be0*/  VIMNMX R236, R12, UR25, PT ;  /* 0x000000190cec7c48 */ /* 0x000fe4000bfe0100 */
[----:B------:R-:W-:Y:S01]  /*4bf0*/  IABS R6, R5 ;  /* 0x0000000500067213 */ /* 0x000fe20000000000 */
[----:B------:R-:W-:Y:S01]  /*4c00*/  IMAD.IADD R5, R234, 0x1, -R3 ;  /* 0x00000001ea057824 */ /* 0x000fe200078e0a03 */
[----:B------:R-:W1:Y:S03]  /*4c10*/  MUFU.TANH R16, R24 ;  /* 0x0000001800107308 */ /* 0x000e660000002400 */
[----:B------:R-:W-:Y:S01]  /*4c20*/  IMAD.MOV.U32 R7, RZ, RZ, R6 ;  /* 0x000000ffff077224 */ /* 0x000fe200078e0006 */
[----:B------:R-:W-:-:S02]  /*4c30*/  IABS R6, R8 ;  /* 0x0000000800067213 */ /* 0x000fc40000000000 */
[----:B------:R-:W-:Y:S02]  /*4c40*/  IABS R5, R5 ;  /* 0x0000000500057213 */ /* 0x000fe40000000000 */
[----:B------:R-:W-:Y:S01]  /*4c50*/  I2FP.F32.S32 R8, R7 ;  /* 0x0000000700087245 */ /* 0x000fe20000201400 */
[----:B------:R-:W-:Y:S01]  /*4c60*/  IMAD.MOV.U32 R7, RZ, RZ, R6 ;  /* 0x000000ffff077224 */ /* 0x000fe200078e0006 */
[----:B------:R-:W-:Y:S01]  /*4c70*/  I2FP.F32.S32 R6, R5 ;  /* 0x0000000500067245 */ /* 0x000fe20000201400 */
[----:B------:R-:W-:Y:S01]  /*4c80*/  IMAD.MOV.U32 R5, RZ, RZ, R9 ;  /* 0x000000ffff057224 */ /* 0x000fe200078e0009 */
[----:B------:R-:W5:Y:S01]  /*4c90*/  MUFU.TANH R22, R33 ;  /* 0x0000002100167308 */ /* 0x000f620000002400 */
[----:B--2---:R-:W-:Y:S01]  /*4ca0*/  FFMA.FTZ R21, R8, -UR19, R15 ;  /* 0x8000001308157c23 */ /* 0x004fe2000801000f */
[----:B------:R-:W-:Y:S01]  /*4cb0*/  I2FP.F32.S32 R8, R7 ;  /* 0x0000000700087245 */ /* 0x000fe20000201400 */
[----:B---3--:R-:W-:Y:S01]  /*4cc0*/  FFMA.FTZ R19, R6, -UR19, R14 ;  /* 0x8000001306137c23 */ /* 0x008fe2000801000e */
[----:B------:R-:W-:Y:S01]  /*4cd0*/  I2FP.F32.S32 R7, R5 ;  /* 0x0000000500077245 */ /* 0x000fe20000201400 */
[----:B------:R-:W-:Y:S01]  /*4ce0*/  VIADD R5, R3, 0x1 ;  /* 0x0000000103057836 */ /* 0x000fe20000000000 */
[----:B------:R-:W-:Y:S01]  /*4cf0*/  FSEL R46, R21, -INF , !P3 ;  /* 0xff800000152e7808 */ /* 0x000fe20005800000 */
[----:B------:R-:W-:-:S02]  /*4d00*/  VIADD R6, R3, 0x8 ;  /* 0x0000000803067836 */ /* 0x000fc40000000000 */
[----:B------:R-:W-:Y:S01]  /*4d10*/  FFMA.FTZ R20, R8, -UR19, R20 ;  /* 0x8000001308147c23 */ /* 0x000fe20008010014 */
[----:B----4-:R-:W-:Y:S01]  /*4d20*/  FFMA.FTZ R18, R7, -UR19, R11 ;  /* 0x8000001307127c23 */ /* 0x010fe2000801000b */
[C-C-:B------:R-:W-:Y:S01]  /*4d30*/  IMAD.IADD R7, R228.reuse, 0x1, -R5.reuse ;  /* 0x00000001e4077824 */ /* 0x140fe200078e0a05 */
[C---:B------:R-:W-:Y:S01]  /*4d40*/  ISETP.GE.AND P0, PT, R5.reuse, R239, PT ;  /* 0x000000ef0500720c */ /* 0x040fe20003f06270 */
[----:B------:R-:W-:Y:S01]  /*4d50*/  IMAD.IADD R8, R228, 0x1, -R6 ;  /* 0x00000001e4087824 */ /* 0x000fe200078e0a06 */
[----:B------:R-:W-:Y:S01]  /*4d60*/  ISETP.GE.AND P4, PT, R5, R238, PT ;  /* 0x000000ee0500720c */ /* 0x000fe20003f86270 */
[--C-:B------:R-:W-:Y:S01]  /*4d70*/  IMAD.IADD R9, R234, 0x1, -R5.reuse ;  /* 0x00000001ea097824 */ /* 0x100fe200078e0a05 */
[----:B------:R-:W-:Y:S01]  /*4d80*/  IABS R7, R7 ;  /* 0x0000000700077213 */ /* 0x000fe20000000000 */
[--C-:B------:R-:W-:Y:S01]  /*4d90*/  IMAD.IADD R11, R229, 0x1, -R5.reuse ;  /* 0x00000001e50b7824 */ /* 0x100fe200078e0a05 */
[----:B------:R-:W-:Y:S01]  /*4da0*/  ISETP.GE.AND P2, PT, R5, R237, PT ;  /* 0x000000ed0500720c */ /* 0x000fe20003f46270 */
[----:B------:R-:W-:Y:S01]  /*4db0*/  IMAD.IADD R10, R235, 0x1, -R5 ;  /* 0x00000001eb0a7824 */ /* 0x000fe200078e0a05 */
[C---:B------:R-:W-:Y:S01]  /*4dc0*/  ISETP.GE.AND P6, PT, R5.reuse, R236, PT ;  /* 0x000000ec0500720c */ /* 0x040fe20003fc6270 */
[----:B------:R-:W2:Y:S01]  /*4dd0*/  MUFU.TANH R15, R35 ;  /* 0x00000023000f7308 */ /* 0x000ea20000002400 */
[----:B------:R-:W-:Y:S01]  /*4de0*/  IABS R12, R8 ;  /* 0x00000008000c7213 */ /* 0x000fe20000000000 */
[----:B------:R-:W-:Y:S01]  /*4df0*/  IMAD.MOV.U32 R8, RZ, RZ, R7 ;  /* 0x000000ffff087224 */ /* 0x000fe200078e0007 */
[----:B------:R-:W-:-:S02]  /*4e00*/  ISETP.LT.OR P0, PT, R5, R233, P0 ;  /* 0x000000e90500720c */ /* 0x000fc40000701670 */
[C---:B------:R-:W-:Y:S02]  /*4e10*/  ISETP.LT.OR P4, PT, R5.reuse, R232, P4 ;  /* 0x000000e80500720c */ /* 0x040fe40002781670 */
[C---:B------:R-:W-:Y:S01]  /*4e20*/  ISETP.LT.OR P2, PT, R5.reuse, R231, P2 ;  /* 0x000000e70500720c */ /* 0x040fe20001741670 */
[----:B------:R-:W3:Y:S01]  /*4e30*/  MUFU.TANH R14, R25 ;  /* 0x00000019000e7308 */ /* 0x000ee20000002400 */
[----:B------:R-:W-:Y:S01]  /*4e40*/  BAR.SYNC.DEFER_BLOCKING 0x0 ;  /* 0x0000000000007b1d */ /* 0x000fe20000010000 */
[----:B------:R-:W-:Y:S02]  /*4e50*/  ISETP.LT.OR P6, PT, R5, R230, P6 ;  /* 0x000000e60500720c */ /* 0x000fe400037c1670 */
[----:B------:R-:W-:Y:S02]  /*4e60*/  IABS R7, R9 ;  /* 0x0000000900077213 */ /* 0x000fe40000000000 */
[----:B------:R-:W-:Y:S02]  /*4e70*/  IABS R5, R11 ;  /* 0x0000000b00057213 */ /* 0x000fe40000000000 */
[----:B------:R-:W-:Y:S01]  /*4e80*/  IABS R9, R10 ;  /* 0x0000000a00097213 */ /* 0x000fe20000000000 */
[----:B------:R-:W4:Y:S01]  /*4e90*/  MUFU.TANH R17, R23 ;  /* 0x0000001700117308 */ /* 0x000f220000002400 */
[----:B------:R-:W-:Y:S01]  /*4ea0*/  I2FP.F32.S32 R11, R8 ;  /* 0x00000008000b7245 */ /* 0x000fe20000201400 */
[----:B------:R-:W-:Y:S01]  /*4eb0*/  IMAD.MOV.U32 R8, RZ, RZ, R7 ;  /* 0x000000ffff087224 */ /* 0x000fe200078e0007 */
[----:B------:R-:W-:Y:S01]  /*4ec0*/  FSEL R119, R19, -INF , !P1 ;  /* 0xff80000013777808 */ /* 0x000fe20004800000 */
[----:B------:R-:W-:Y:S01]  /*4ed0*/  IMAD.MOV.U32 R7, RZ, RZ, R5 ;  /* 0x000000ffff077224 */ /* 0x000fe200078e0005 */
[----:B------:R-:W-:Y:S01]  /*4ee0*/  ISETP.GE.AND P3, PT, R3, R237, PT ;  /* 0x000000ed0300720c */ /* 0x000fe20003f66270 */
[----:B------:R-:W-:Y:S01]  /*4ef0*/  IMAD.MOV.U32 R5, RZ, RZ, R9 ;  /* 0x000000ffff057224 */ /* 0x000fe200078e0009 */
[----:B------:R-:W-:Y:S01]  /*4f00*/  I2FP.F32.S32 R10, R8 ;  /* 0x00000008000a7245 */ /* 0x000fe20000201400 */
[----:B-1----:R-:W-:Y:S01]  /*4f10*/  FFMA.FTZ R13, R11, -UR19, R16 ;  /* 0x800000130b0d7c23 */ /* 0x002fe20008010010 */
[----:B------:R-:W-:Y:S01]  /*4f20*/  I2FP.F32.S32 R9, R7 ;  /* 0x0000000700097245 */ /* 0x000fe20000201400 */
[----:B------:R-:W-:Y:S01]  /*4f30*/  MUFU.TANH R23, R26 ;  /* 0x0000001a00177308 */ /* 0x000fe20000002400 */
[----:B------:R-:W-:Y:S01]  /*4f40*/  I2FP.F32.S32 R7, R5 ;  /* 0x0000000500077245 */ /* 0x000fe20000201400 */
[----:B------:R-:W-:Y:S01]  /*4f50*/  VIADD R5, R3, 0x9 ;  /* 0x0000000903057836 */ /* 0x000fe20000000000 */
[----:B------:R-:W-:Y:S01]  /*4f60*/  I2FP.F32.S32 R8, R12 ;  /* 0x0000000c00087245 */ /* 0x000fe20000201400 */
[----:B-----5:R-:W-:Y:S01]  /*4f70*/  FFMA.FTZ R16, R9, -UR19, R22 ;  /* 0x8000001309107c23 */ /* 0x020fe20008010016 */
[----:B------:R-:W-:Y:S01]  /*4f80*/  ISETP.GE.AND P1, PT, R3, R236, PT ;  /* 0x000000ec0300720c */ /* 0x000fe20003f26270 */
[----:B--2---:R-:W-:Y:S01]  /*4f90*/  FFMA.FTZ R15, R7, -UR19, R15 ;  /* 0x80000013070f7c23 */ /* 0x004fe2000801000f */
[----:B------:R-:W-:-:S02]  /*4fa0*/  IMAD.IADD R7, R234, 0x1, -R6 ;  /* 0x00000001ea077824 */ /* 0x000fc400078e0a06 */
[----:B---3--:R-:W-:Y:S01]  /*4fb0*/  FFMA.FTZ R14, R8, -UR19, R14 ;  /* 0x80000013080e7c23 */ /* 0x008fe2000801000e */
[----:B------:R1:W2:Y:S01]  /*4fc0*/  MUFU.TANH R22, R27 ;  /* 0x0000001b00167308 */ /* 0x0002a20000002400 */
[----:B------:R-:W-:Y:S01]  /*4fd0*/  IMAD.IADD R8, R229, 0x1, -R6 ;  /* 0x00000001e5087824 */ /* 0x000fe200078e0a06 */
[C---:B------:R-:W-:Y:S01]  /*4fe0*/  ISETP.LT.OR P3, PT, R3.reuse, R231, P3 ;  /* 0x000000e70300720c */ /* 0x040fe20001f61670 */
[----:B----4-:R-:W-:Y:S01]  /*4ff0*/  FFMA.FTZ R17, R10, -UR19, R17 ;  /* 0x800000130a117c23 */ /* 0x010fe20008010011 */
[----:B------:R-:W-:Y:S01]  /*5000*/  IABS R7, R7 ;  /* 0x0000000700077213 */ /* 0x000fe20000000000 */
[--C-:B------:R-:W-:Y:S01]  /*5010*/  IMAD.IADD R11, R228, 0x1, -R5.reuse ;  /* 0x00000001e40b7824 */ /* 0x100fe200078e0a05 */
[----:B------:R-:W-:Y:S01]  /*5020*/  ISETP.LT.OR P1, PT, R3, R230, P1 ;  /* 0x000000e60300720c */ /* 0x000fe20000f21670 */
[----:B------:R-:W-:Y:S01]  /*5030*/  IMAD.IADD R10, R234, 0x1, -R5 ;  /* 0x00000001ea0a7824 */ /* 0x000fe200078e0a05 */
[----:B------:R-:W-:Y:S01]  /*5040*/  IABS R8, R8 ;  /* 0x0000000800087213 */ /* 0x000fe20000000000 */
[----:B------:R3:W4:Y:S01]  /*5050*/  MUFU.TANH R12, R28 ;  /* 0x0000001c000c7308 */ /* 0x0007220000002400 */
[----:B------:R-:W-:Y:S01]  /*5060*/  IMAD.MOV.U32 R9, RZ, RZ, R7 ;  /* 0x000000ffff097224 */ /* 0x000fe200078e0007 */
[----:B------:R-:W-:-:S02]  /*5070*/  FSEL R68, R13, -INF , !P0 ;  /* 0xff8000000d447808 */ /* 0x000fc40004000000 */
[C---:B------:R-:W-:Y:S01]  /*5080*/  ISETP.GE.AND P5, PT, R6.reuse, R239, PT ;  /* 0x000000ef0600720c */ /* 0x040fe20003fa6270 */
[----:B------:R-:W-:Y:S01]  /*5090*/  IMAD.MOV.U32 R7, RZ, RZ, R8 ;  /* 0x000000ffff077224 */ /* 0x000fe200078e0008 */
[----:B------:R-:W-:Y:S02]  /*50a0*/  ISETP.GE.AND P0, PT, R6, R236, PT ;  /* 0x000000ec0600720c */ /* 0x000fe40003f06270 */
[----:B-1----:R-:W-:Y:S01]  /*50b0*/  FSEL R27, R20, -INF , !P3 ;  /* 0xff800000141b7808 */ /* 0x002fe20005800000 */
[----:B------:R-:W-:Y:S01]  /*50c0*/  MUFU.TANH R13, R29 ;  /* 0x0000001d000d7308 */ /* 0x000fe20000002400 */
[C---:B------:R-:W-:Y:S02]  /*50d0*/  ISETP.GE.AND P3, PT, R6.reuse, R238, PT ;  /* 0x000000ee0600720c */ /* 0x040fe40003f66270 */
[C---:B------:R-:W-:Y:S02]  /*50e0*/  ISETP.LT.OR P5, PT, R6.reuse, R233, P5 ;  /* 0x000000e90600720c */ /* 0x040fe40002fa1670 */
[----:B------:R-:W-:-:S02]  /*50f0*/  ISETP.LT.OR P3, PT, R6, R232, P3 ;  /* 0x000000e80600720c */ /* 0x000fc40001f61670 */
[----:B------:R-:W-:Y:S01]  /*5100*/  ISETP.LT.OR P0, PT, R6, R230, P0 ;  /* 0x000000e60600720c */ /* 0x000fe20000701670 */
[----:B------:R-:W1:Y:S01]  /*5110*/  MUFU.TANH R20, R30 ;  /* 0x0000001e00147308 */ /* 0x000e620000002400 */
[----:B---3--:R-:W-:Y:S02]  /*5120*/  FSEL R28, R18, -INF , !P1 ;  /* 0xff800000121c7808 */ /* 0x008fe40004800000 */
[C---:B------:R-:W-:Y:S02]  /*5130*/  ISETP.GE.AND P1, PT, R6.reuse, R237, PT ;  /* 0x000000ed0600720c */ /* 0x040fe40003f26270 */
[----:B------:R-:W-:Y:S02]  /*5140*/  I2FP.F32.S32 R8, R9 ;  /* 0x0000000900087245 */ /* 0x000fe40000201400 */
[----:B------:R-:W-:Y:S01]  /*5150*/  ISETP.LT.OR P1, PT, R6, R231, P1 ;  /* 0x000000e70600720c */ /* 0x000fe20000f21670 */
[----:B------:R-:W-:Y:S01]  /*5160*/  IMAD.IADD R6, R235, 0x1, -R6 ;  /* 0x00000001eb067824 */ /* 0x000fe200078e0a06 */
[----:B------:R-:W-:Y:S01]  /*5170*/  IABS R11, R11 ;  /* 0x0000000b000b7213 */ /* 0x000fe20000000000 */
[----:B--2---:R-:W-:Y:S01]  /*5180*/  FFMA.FTZ R19, R8, -UR19, R22 ;  /* 0x8000001308137c23 */ /* 0x004fe20008010016 */
[----:B------:R-:W-:Y:S01]  /*5190*/  IABS R9, R10 ;  /* 0x0000000a00097213 */ /* 0x000fe20000000000 */
[----:B------:R-:W2:Y:S01]  /*51a0*/  MUFU.TANH R21, R31 ;  /* 0x0000001f00157308 */ /* 0x000ea20000002400 */
[----:B------:R-:W-:Y:S01]  /*51b0*/  I2FP.F32.S32 R10, R7 ;  /* 0x00000007000a7245 */ /* 0x000fe20000201400 */
[----:B------:R-:W-:Y:S01]  /*51c0*/  IMAD.MOV.U32 R8, RZ, RZ, R11 ;  /* 0x000000ffff087224 */ /* 0x000fe200078e000b */
[----:B------:R-:W-:Y:S01]  /*51d0*/  IABS R6, R6 ;  /* 0x0000000600067213 */ /* 0x000fe20000000000 */
[----:B------:R-:W-:Y:S01]  /*51e0*/  IMAD.MOV.U32 R7, RZ, RZ, R9 ;  /* 0x000000ffff077224 */ /* 0x000fe200078e0009 */
[----:B------:R-:W-:Y:S01]  /*51f0*/  FSEL R103, R17, -INF , !P4 ;  /* 0xff80000011677808 */ /* 0x000fe20006000000 */
[----:B----4-:R-:W-:Y:S01]  /*5200*/  FFMA.FTZ R18, R10, -UR19, R12 ;  /* 0x800000130a127c23 */ /* 0x010fe2000801000c */
[----:B------:R-:W-:Y:S01]  /*5210*/  I2FP.F32.S32 R9, R6 ;  /* 0x0000000600097245 */ /* 0x000fe20000201400 */
[----:B------:R-:W3:Y:S01]  /*5220*/  MUFU.TANH R17, R38 ;  /* 0x0000002600117308 */ /* 0x000ee20000002400 */
[----:B------:R-:W-:-:S02]  /*5230*/  I2FP.F32.S32 R8, R8 ;  /* 0x0000000800087245 */ /* 0x000fc40000201400 */
[----:B------:R-:W-:Y:S01]  /*5240*/  I2FP.F32.S32 R6, R7 ;  /* 0x0000000700067245 */ /* 0x000fe20000201400 */
[----:B------:R-:W-:Y:S01]  /*5250*/  VIADD R7, R3, 0x10 ;  /* 0x0000001003077836 */ /* 0x000fe20000000000 */
[----:B------:R-:W-:Y:S01]  /*5260*/  FSEL R25, R16, -INF , !P2 ;  /* 0xff80000010197808 */ /* 0x000fe20005000000 */
[----:B-1----:R-:W-:Y:S01]  /*5270*/  FFMA.FTZ R12, R9, -UR19, R20 ;  /* 0x80000013090c7c23 */ /* 0x002fe20008010014 */
[----:B------:R-:W-:Y:S01]  /*5280*/  FSEL R26, R15, -INF , !P6 ;  /* 0xff8000000f1a7808 */ /* 0x000fe20007000000 */
[----:B------:R-:W-:Y:S01]  /*5290*/  FFMA.FTZ R11, R8, -UR19, R23 ;  /* 0x80000013080b7c23 */ /* 0x000fe20008010017 */
[----:B------:R-:W-:Y:S01]  /*52a0*/  FSEL R69, R14, -INF , !P5 ;  /* 0xff8000000e457808 */ /* 0x000fe20006800000 */
[----:B------:R-:W-:Y:S01]  /*52b0*/  FFMA.FTZ R20, R6, -UR19, R13 ;  /* 0x8000001306147c23 */ /* 0x000fe2000801000d */
[C---:B------:R-:W-:Y:S01]  /*52c0*/  ISETP.GE.AND P4, PT, R5.reuse, R239, PT ;  /* 0x000000ef0500720c */ /* 0x040fe20003f86270 */
[----:B------:R-:W-:Y:S01]  /*52d0*/  IMAD.IADD R8, R228, 0x1, -R7 ;  /* 0x00000001e4087824 */ /* 0x000fe200078e0a07 */
[----:B------:R-:W-:Y:S01]  /*52e0*/  ISETP.GE.AND P2, PT, R5, R238, PT ;  /* 0x000000ee0500720c */ /* 0x000fe20003f46270 */
[----:B------:R-:W-:Y:S01]  /*52f0*/  IMAD.IADD R6, R229, 0x1, -R5 ;  /* 0x00000001e5067824 */ /* 0x000fe200078e0a05 */
[C---:B------:R-:W-:Y:S01]  /*5300*/  ISETP.GE.AND P6, PT, R5.reuse, R237, PT ;  /* 0x000000ed0500720c */ /* 0x040fe20003fc6270 */
[----:B------:R-:W-:Y:S01]  /*5310*/  IMAD.IADD R10, R234, 0x1, -R7 ;  /* 0x00000001ea0a7824 */ /* 0x000fe200078e0a07 */
[C---:B------:R-:W-:Y:S01]  /*5320*/  ISETP.GE.AND P5, PT, R5.reuse, R236, PT ;  /* 0x000000ec0500720c */ /* 0x040fe20003fa6270 */
[----:B------:R-:W1:Y:S01]  /*5330*/  MUFU.TANH R15, R37 ;  /* 0x00000025000f7308 */ /* 0x000e620000002400 */
[----:B------:R-:W-:-:S02]  /*5340*/  ISETP.LT.OR P4, PT, R5, R233, P4 ;  /* 0x000000e90500720c */ /* 0x000fc40002781670 */
[C---:B------:R-:W-:Y:S02]  /*5350*/  ISETP.LT.OR P2, PT, R5.reuse, R232, P2 ;  /* 0x000000e80500720c */ /* 0x040fe40001741670 */
[C---:B------:R-:W-:Y:S02]  /*5360*/  ISETP.LT.OR P6, PT, R5.reuse, R231, P6 ;  /* 0x000000e70500720c */ /* 0x040fe400037c1670 */
[----:B------:R-:W-:Y:S01]  /*5370*/  ISETP.LT.OR P5, PT, R5, R230, P5 ;  /* 0x000000e60500720c */ /* 0x000fe20002fa1670 */
[----:B------:R-:W-:Y:S01]  /*5380*/  IMAD.IADD R5, R235, 0x1, -R5 ;  /* 0x00000001eb057824 */ /* 0x000fe200078e0a05 */
[----:B------:R-:W-:Y:S01]  /*5390*/  IABS R8, R8 ;  /* 0x0000000800087213 */ /* 0x000fe20000000000 */
[----:B------:R-:W4:Y:S01]  /*53a0*/  MUFU.TANH R13, R36 ;  /* 0x00000024000d7308 */ /* 0x000f220000002400 */
[----:B------:R-:W-:Y:S02]  /*53b0*/  IABS R9, R6 ;  /* 0x0000000600097213 */ /* 0x000fe40000000000 */
[----:B------:R-:W-:-:S02]  /*53c0*/  IABS R5, R5 ;  /* 0x0000000500057213 */ /* 0x000fc40000000000 */
[----:B------:R-:W-:Y:S01]  /*53d0*/  IABS R6, R10 ;  /* 0x0000000a00067213 */ /* 0x000fe20000000000 */
[----:B------:R-:W-:Y:S01]  /*53e0*/  IMAD.MOV.U32 R10, RZ, RZ, R8 ;  /* 0x000000ffff0a7224 */ /* 0x000fe200078e0008 */
[----:B------:R-:W-:Y:S01]  /*53f0*/  FSEL R24, R12, -INF , !P0 ;  /* 0xff8000000c187808 */ /* 0x000fe20004000000 */
[----:B------:R-:W-:Y:S01]  /*5400*/  IMAD.MOV.U32 R8, RZ, RZ, R5 ;  /* 0x000000ffff087224 */ /* 0x000fe200078e0005 */
[----:B------:R-:W5:Y:S01]  /*5410*/  MUFU.TANH R12, R56 ;  /* 0x00000038000c7308 */ /* 0x000f620000002400 */
[----:B------:R-:W-:Y:S01]  /*5420*/  IMAD.MOV.U32 R5, RZ, RZ, R6 ;  /* 0x000000ffff057224 */ /* 0x000fe200078e0006 */
[----:B------:R-:W-:Y:S02]  /*5430*/  I2FP.F32.S32 R6, R9 ;  /* 0x0000000900067245 */ /* 0x000fe40000201400 */
[----:B------:R-:W-:Y:S02]  /*5440*/  I2FP.F32.S32 R8, R8 ;  /* 0x0000000800087245 */ /* 0x000fe40000201400 */
[----:B------:R-:W-:Y:S01]  /*5450*/  I2FP.F32.S32 R5, R5 ;  /* 0x0000000500057245 */ /* 0x000fe20000201400 */
[----:B--2---:R-:W-:Y:S01]  /*5460*/  FFMA.FTZ R16, R6, -UR19, R21 ;  /* 0x8000001306107c23 */ /* 0x004fe20008010015 */
[----:B------:R-:W-:-:S02]  /*5470*/  VIADD R6, R3, 0x11 ;  /* 0x0000001103067836 */ /* 0x000fc40000000000 */
[----:B---3--:R-:W-:Y:S01]  /*5480*/  FFMA.FTZ R14, R8, -UR19, R17 ;  /* 0x80000013080e7c23 */ /* 0x008fe20008010011 */
[----:B------:R-:W-:Y:S01]  /*5490*/  FSEL R87, R19, -INF , !P3 ;  /* 0xff80000013577808 */ /* 0x000fe20005800000 */
[----:B-1----:R-:W-:Y:S01]  /*54a0*/  FFMA.FTZ R15, R5, -UR19, R15 ;  /* 0x80000013050f7c23 */ /* 0x002fe2000801000f */
[--C-:B------:R-:W-:Y:S01]  /*54b0*/  IMAD.IADD R9, R228, 0x1, -R6.reuse ;  /* 0x00000001e4097824 */ /* 0x100fe200078e0a06 */
[----:B------:R-:W-:Y:S01]  /*54c0*/  FSEL R23, R18, -INF , !P1 ;  /* 0xff80000012177808 */ /* 0x000fe20004800000 */
[--C-:B------:R-:W-:Y:S01]  /*54d0*/  IMAD.IADD R5, R235, 0x1, -R7.reuse ;  /* 0x00000001eb057824 */ /* 0x100fe200078e0a07 */
[----:B------:R-:W-:Y:S01]  /*54e0*/  FSEL R85, R11, -INF , !P4 ;  /* 0xff8000000b557808 */ /* 0x000fe20006000000 */
[----:B------:R-:W-:Y:S01]  /*54f0*/  IMAD.IADD R8, R229, 0x1, -R7 ;  /* 0x00000001e5087824 */ /* 0x000fe200078e0a07 */
[C---:B------:R-:W-:Y:S01]  /*5500*/  ISETP.GE.AND P3, PT, R7.reuse, R239, PT ;  /* 0x000000ef0700720c */ /* 0x040fe20003f66270 */
[----:B------:R-:W-:Y:S01]  /*5510*/  IMAD.IADD R11, R234, 0x1, -R6 ;  /* 0x00000001ea0b7824 */ /* 0x000fe200078e0a06 */
[C---:B------:R-:W-:Y:S01]  /*5520*/  ISETP.GE.AND P1, PT, R7.reuse, R238, PT ;  /* 0x000000ee0700720c */ /* 0x040fe20003f26270 */
[----:B------:R-:W1:Y:S01]  /*5530*/  MUFU.TANH R17, R58 ;  /* 0x0000003a00117308 */ /* 0x000e620000002400 */
[----:B------:R-:W-:-:S02]  /*5540*/  ISETP.GE.AND P0, PT, R7, R237, PT ;  /* 0x000000ed0700720c */ /* 0x000fc40003f06270 */
[C---:B------:R-:W-:Y:S02]  /*5550*/  ISETP.GE.AND P4, PT, R7.reuse, R236, PT ;  /* 0x000000ec0700720c */ /* 0x040fe40003f86270 */
[----:B------:R-:W-:Y:S02]  /*5560*/  I2FP.F32.S32 R10, R10 ;  /* 0x0000000a000a7245 */ /* 0x000fe40000201400 */
[----:B------:R-:W-:Y:S01]  /*5570*/  IABS R9, R9 ;  /* 0x0000000900097213 */ /* 0x000fe20000000000 */
[----:B------:R-:W-:Y:S01]  /*5580*/  MUFU.TANH R21, R40 ;  /* 0x0000002800157308 */ /* 0x000fe20000002400 */
[C---:B------:R-:W-:Y:S01]  /*5590*/  ISETP.LT.OR P3, PT, R7.reuse, R233, P3 ;  /* 0x000000e90700720c */ /* 0x040fe20001f61670 */
[----:B----4-:R-:W-:Y:S01]  /*55a0*/  FFMA.FTZ R13, R10, -UR19, R13 ;  /* 0x800000130a0d7c23 */ /* 0x010fe2000801000d */
[C---:B------:R-:W-:Y:S01]  /*55b0*/  ISETP.LT.OR P1, PT, R7.reuse, R232, P1 ;  /* 0x000000e80700720c */ /* 0x040fe20000f21670 */
[----:B------:R-:W-:Y:S01]  /*55c0*/  IMAD.MOV.U32 R10, RZ, RZ, R9 ;  /* 0x000000ffff0a7224 */ /* 0x000fe200078e0009 */
[----:B------:R-:W-:-:S02]  /*55d0*/  ISETP.LT.OR P0, PT, R7, R231, P0 ;  /* 0x000000e70700720c */ /* 0x000fc40000701670 */
[----:B------:R-:W-:Y:S01]  /*55e0*/  ISETP.LT.OR P4, PT, R7, R230, P4 ;  /* 0x000000e60700720c */ /* 0x000fe20002781670 */
[----:B------:R-:W2:Y:S01]  /*55f0*/  MUFU.TANH R22, R39 ;  /* 0x0000002700167308 */ /* 0x000ea20000002400 */
[----:B------:R-:W-:Y:S02]  /*5600*/  IABS R5, R5 ;  /* 0x0000000500057213 */ /* 0x000fe40000000000 */
[----:B------:R-:W-:Y:S01]  /*5610*/  IABS R7, R8 ;  /* 0x0000000800077213 */ /* 0x000fe20000000000 */
[----:B------:R-:W-:Y:S01]  /*5620*/  IMAD.IADD R8, R229, 0x1, -R6 ;  /* 0x00000001e5087824 */ /* 0x000fe200078e0a06 */
[----:B------:R-:W-:Y:S01]  /*5630*/  FSEL R84, R20, -INF , !P2 ;  /* 0xff80000014547808 */ /* 0x000fe20005000000 */
[----:B------:R-:W-:Y:S01]  /*5640*/  IMAD.MOV.U32 R9, RZ, RZ, R5 ;  /* 0x000000ffff097224 */ /* 0x000fe200078e0005 */
[----:B------:R-:W-:Y:S01]  /*5650*/  I2FP.F32.S32 R7, R7 ;  /* 0x0000000700077245 */ /* 0x000fe20000201400 */
[----:B------:R-:W3:Y:S01]  /*5660*/  MUFU.TANH R18, R57 ;  /* 0x0000003900127308 */ /* 0x000ee20000002400 */
[----:B------:R-:W-:-:S02]  /*5670*/  IABS R5, R11 ;  /* 0x0000000b00057213 */ /* 0x000fc40000000000 */
[----:B------:R-:W-:Y:S01]  /*5680*/  IABS R8, R8 ;  /* 0x0000000800087213 */ /* 0x000fe20000000000 */
[----:B-----5:R-:W-:Y:S01]  /*5690*/  FFMA.FTZ R12, R7, -UR19, R12 ;  /* 0x80000013070c7c23 */ /* 0x020fe2000801000c */
[----:B------:R-:W-:Y:S01]  /*56a0*/  I2FP.F32.S32 R11, R9 ;  /* 0x00000009000b7245 */ /* 0x000fe20000201400 */
[----:B------:R-:W-:Y:S01]  /*56b0*/  IMAD.MOV.U32 R7, RZ, RZ, R5 ;  /* 0x000000ffff077224 */ /* 0x000fe200078e0005 */
[----:B------:R-:W-:Y:S01]  /*56c0*/  I2FP.F32.S32 R9, R10 ;  /* 0x0000000a00097245 */ /* 0x000fe20000201400 */
[----:B------:R-:W-:Y:S01]  /*56d0*/  IMAD.MOV.U32 R5, RZ, RZ, R8 ;  /* 0x000000ffff057224 */ /* 0x000fe200078e0008 */
[----:B------:R-:W-:Y:S01]  /*56e0*/  ISETP.GE.AND P2, PT, R6, R239, PT ;  /* 0x000000ef0600720c */ /* 0x000fe20003f46270 */
[----:B-1----:R-:W-:Y:S01]  /*56f0*/  FFMA.FTZ R11, R11, -UR19, R17 ;  /* 0x800000130b0b7c23 */ /* 0x002fe20008010011 */
[----:B------:R-:W-:Y:S01]  /*5700*/  I2FP.F32.S32 R8, R7 ;  /* 0x0000000700087245 */ /* 0x000fe20000201400 */
[----:B--2---:R-:W-:Y:S01]  /*5710*/  FFMA.FTZ R9, R9, -UR19, R22 ;  /* 0x8000001309097c23 */ /* 0x004fe20008010016 */
[----:B------:R-:W-:Y:S01]  /*5720*/  I2FP.F32.S32 R7, R5 ;  /* 0x0000000500077245 */ /* 0x000fe20000201400 */
[----:B------:R-:W-:Y:S01]  /*5730*/  VIADD R5, R3, 0x18 ;  /* 0x0000001803057836 */ /* 0x000fe20000000000 */
[----:B------:R-:W-:Y:S01]  /*5740*/  FSEL R20, R16, -INF , !P6 ;  /* 0xff80000010147808 */ /* 0x000fe20007000000 */
[----:B------:R-:W-:Y:S01]  /*5750*/  FFMA.FTZ R17, R8, -UR19, R21 ;  /* 0x8000001308117c23 */ /* 0x000fe20008010015 */
[----:B------:R-:W-:Y:S01]  /*5760*/  FSEL R21, R14, -INF , !P5 ;  /* 0xff8000000e157808 */ /* 0x000fe20006800000 */
[----:B---3--:R-:W-:Y:S01]  /*5770*/  FFMA.FTZ R18, R7, -UR19, R18 ;  /* 0x8000001307127c23 */ /* 0x008fe20008010012 */
[----:B------:R-:W-:Y:S01]  /*5780*/  FSEL R118, R13, -INF , !P3 ;  /* 0xff8000000d767808 */ /* 0x000fe20005800000 */
[--C-:B------:R-:W-:Y:S01]  /*5790*/  IMAD.IADD R7, R228, 0x1, -R5.reuse ;  /* 0x00000001e4077824 */ /* 0x100fe200078e0a05 */
[----:B------:R-:W-:Y:S01]  /*57a0*/  ISETP.LT.OR P2, PT, R6, R233, P2 ;  /* 0x000000e90600720c */ /* 0x000fe20001741670 */
[--C-:B------:R-:W-:Y:S01]  /*57b0*/  IMAD.IADD R8, R234, 0x1, -R5.reuse ;  /* 0x00000001ea087824 */ /* 0x100fe200078e0a05 */
[C---:B------:R-:W-:Y:S01]  /*57c0*/  ISETP.GE.AND P6, PT, R6.reuse, R238, PT ;  /* 0x000000ee0600720c */ /* 0x040fe20003fc6270 */
[----:B------:R-:W-:Y:S01]  /*57d0*/  IMAD.IADD R10, R229, 0x1, -R5 ;  /* 0x00000001e50a7824 */ /* 0x000fe200078e0a05 */
[C---:B------:R-:W-:Y:S01]  /*57e0*/  ISETP.GE.AND P5, PT, R6.reuse, R237, PT ;  /* 0x000000ed0600720c */ /* 0x040fe20003fa6270 */
[----:B------:R-:W1:Y:S01]  /*57f0*/  MUFU.TANH R19, R59 ;  /* 0x0000003b00137308 */ /* 0x000e620000002400 */
[C---:B------:R-:W-:Y:S01]  /*5800*/  ISETP.GE.AND P3, PT, R6.reuse, R236, PT ;  /* 0x000000ec0600720c */ /* 0x040fe20003f66270 */
[----:B------:R-:W-:Y:S01]  /*5810*/  VIADD R3, R3, 0x19 ;  /* 0x0000001903037836 */ /* 0x000fe20000000000 */
[----:B------:R-:W-:-:S02]  /*5820*/  ISETP.LT.OR P6, PT, R6, R232, P6 ;  /* 0x000000e80600720c */ /* 0x000fc400037c1670 */
[C---:B------:R-:W-:Y:S02]  /*5830*/  ISETP.LT.OR P5, PT, R6.reuse, R231, P5 ;  /* 0x000000e70600720c */ /* 0x040fe40002fa1670 */
[----:B------:R-:W-:Y:S01]  /*5840*/  ISETP.LT.OR P3, PT, R6, R230, P3 ;  /* 0x000000e60600720c */ /* 0x000fe20001f61670 */
[----:B------:R-:W-:Y:S01]  /*5850*/  IMAD.IADD R6, R235, 0x1, -R6 ;  /* 0x00000001eb067824 */ /* 0x000fe200078e0a06 */
[----:B------:R-:W-:Y:S01]  /*5860*/  FSEL R128, R15, -INF , !P1 ;  /* 0xff8000000f807808 */ /* 0x000fe20004800000 */
[----:B------:R-:W2:Y:S01]  /*5870*/  MUFU.TANH R16, R48 ;  /* 0x0000003000107308 */ /* 0x000ea20000002400 */
[----:B------:R-:W-:Y:S02]  /*5880*/  FSEL R44, R12, -INF , !P0 ;  /* 0xff8000000c2c7808 */ /* 0x000fe40004000000 */
[----:B------:R-:W-:Y:S02]  /*5890*/  FSEL R45, R11, -INF , !P4 ;  /* 0xff8000000b2d7808 */ /* 0x000fe40006000000 */
[----:B------:R-:W-:Y:S01]  /*58a0*/  FSEL R117, R9, -INF , !P2 ;  /* 0xff80000009757808 */ /* 0x000fe20005000000 */
[----:B------:R-:W-:Y:S01]  /*58b0*/  IMAD.IADD R9, R235, 0x1, -R5 ;  /* 0x00000001eb097824 */ /* 0x000fe200078e0a05 */
[C---:B------:R-:W-:Y:S01]  /*58c0*/  ISETP.GE.AND P1, PT, R5.reuse, R239, PT ;  /* 0x000000ef0500720c */ /* 0x040fe20003f26270 */
[----:B------:R-:W-:Y:S01]  /*58d0*/  MUFU.TANH R14, R54 ;  /* 0x00000036000e7308 */ /* 0x000fe20000002400 */
[----:B------:R-:W-:-:S02]  /*58e0*/  ISETP.GE.AND P0, PT, R5, R238, PT ;  /* 0x000000ee0500720c */ /* 0x000fc40003f06270 */
[C---:B------:R-:W-:Y:S02]  /*58f0*/  ISETP.GE.AND P4, PT, R5.reuse, R237, PT ;  /* 0x000000ed0500720c */ /* 0x040fe40003f86270 */
[C---:B------:R-:W-:Y:S02]  /*5900*/  ISETP.GE.AND P2, PT, R5.reuse, R236, PT ;  /* 0x000000ec0500720c */ /* 0x040fe40003f46270 */
[C---:B------:R-:W-:Y:S01]  /*5910*/  ISETP.LT.OR P1, PT, R5.reuse, R233, P1 ;  /* 0x000000e90500720c */ /* 0x040fe20000f21670 */
[----:B------:R-:W-:Y:S01]  /*5920*/  MUFU.TANH R13, R52 ;  /* 0x00000034000d7308 */ /* 0x000fe20000002400 */
[C---:B------:R-:W-:Y:S02]  /*5930*/  ISETP.LT.OR P0, PT, R5.reuse, R232, P0 ;  /* 0x000000e80500720c */ /* 0x040fe40000701670 */
[C---:B------:R-:W-:Y:S02]  /*5940*/  ISETP.LT.OR P4, PT, R5.reuse, R231, P4 ;  /* 0x000000e70500720c */ /* 0x040fe40002781670 */
[----:B------:R-:W-:-:S02]  /*5950*/  ISETP.LT.OR P2, PT, R5, R230, P2 ;  /* 0x000000e60500720c */ /* 0x000fc40001741670 */
[----:B------:R-:W-:Y:S01]  /*5960*/  IABS R5, R6 ;  /* 0x0000000600057213 */ /* 0x000fe20000000000 */
[----:B------:R-:W3:Y:S01]  /*5970*/  MUFU.TANH R15, R50 ;  /* 0x00000032000f7308 */ /* 0x000ee20000002400 */
[----:B------:R-:W-:Y:S02]  /*5980*/  IABS R7, R7 ;  /* 0x0000000700077213 */ /* 0x000fe40000000000 */
[----:B------:R-:W-:Y:S01]  /*5990*/  IABS R8, R8 ;  /* 0x0000000800087213 */ /* 0x000fe20000000000 */
[----:B------:R-:W-:Y:S01]  /*59a0*/  IMAD.MOV.U32 R6, RZ, RZ, R5 ;  /* 0x000000ffff067224 */ /* 0x000fe200078e0005 */
[----:B------:R-:W-:Y:S01]  /*59b0*/  IABS R5, R10 ;  /* 0x0000000a00057213 */ /* 0x000fe20000000000 */
[----:B------:R-:W-:Y:S01]  /*59c0*/  IMAD.MOV.U32 R11, RZ, RZ, R7 ;  /* 0x000000ffff0b7224 */ /* 0x000fe200078e0007 */
[----:B------:R-:W-:Y:S02]  /*59d0*/  IABS R7, R9 ;  /* 0x0000000900077213 */ /* 0x000fe40000000000 */
[----:B------:R-:W-:Y:S01]  /*59e0*/  I2FP.F32.S32 R9, R6 ;  /* 0x0000000600097245 */ /* 0x000fe20000201400 */
[----:B------:R-:W-:Y:S01]  /*59f0*/  IMAD.MOV.U32 R6, RZ, RZ, R5 ;  /* 0x000000ffff067224 */ /* 0x000fe200078e0005 */
[----:B------:R-:W-:Y:S01]  /*5a00*/  I2FP.F32.S32 R10, R11 ;  /* 0x0000000b000a7245 */ /* 0x000fe20000201400 */
[----:B------:R-:W-:Y:S01]  /*5a10*/  IMAD.MOV.U32 R5, RZ, RZ, R7 ;  /* 0x000000ffff057224 */ /* 0x000fe200078e0007 */
[----:B------:R-:W-:Y:S01]  /*5a20*/  I2FP.F32.S32 R7, R8 ;  /* 0x0000000800077245 */ /* 0x000fe20000201400 */
[----:B-1----:R-:W-:Y:S01]  /*5a30*/  FFMA.FTZ R11, R9, -UR19, R19 ;  /* 0x80000013090b7c23 */ /* 0x002fe20008010013 */
[----:B------:R-:W-:Y:S01]  /*5a40*/  I2FP.F32.S32 R6, R6 ;  /* 0x0000000600067245 */ /* 0x000fe20000201400 */
[----:B--2---:R-:W-:Y:S01]  /*5a50*/  FFMA.FTZ R9, R10, -UR19, R16 ;  /* 0x800000130a097c23 */ /* 0x004fe20008010010 */
[----:B------:R-:W-:Y:S01]  /*5a60*/  I2FP.F32.S32 R5, R5 ;  /* 0x0000000500057245 */ /* 0x000fe20000201400 */
[----:B---3--:R-:W-:Y:S01]  /*5a70*/  FFMA.FTZ R12, R7, -UR19, R15 ;  /* 0x80000013070c7c23 */ /* 0x008fe2000801000f */
[----:B------:R-:W-:Y:S01]  /*5a80*/  FSEL R116, R17, -INF , !P6 ;  /* 0xff80000011747808 */ /* 0x000fe20007000000 */
[----:B------:R-:W-:Y:S01]  /*5a90*/  FFMA.FTZ R13, R6, -UR19, R13 ;  /* 0x80000013060d7c23 */ /* 0x000fe2000801000d */
[----:B------:R-:W-:-:S02]  /*5aa0*/  IMAD.IADD R6, R234, 0x1, -R3 ;  /* 0x00000001ea067824 */ /* 0x000fc400078e0a03 */
[----:B------:R-:W-:Y:S01]  /*5ab0*/  FFMA.FTZ R10, R5, -UR19, R14 ;  /* 0x80000013050a7c23 */ /* 0x000fe2000801000e */
[--C-:B------:R-:W-:Y:S01]  /*5ac0*/  IMAD.IADD R5, R228, 0x1, -R3.reuse ;  /* 0x00000001e4057824 */ /* 0x100fe200078e0a03 */
[----:B------:R-:W-:Y:S01]  /*5ad0*/  FSEL R18, R18, -INF , !P5 ;  /* 0xff80000012127808 */ /* 0x000fe20006800000 */
[--C-:B------:R-:W-:Y:S01]  /*5ae0*/  IMAD.IADD R8, R229, 0x1, -R3.reuse ;  /* 0x00000001e5087824 */ /* 0x100fe200078e0a03 */
[----:B------:R-:W-:Y:S01]  /*5af0*/  FSEL R19, R11, -INF , !P3 ;  /* 0xff8000000b137808 */ /* 0x000fe20005800000 */
[----:B------:R-:W-:Y:S01]  /*5b00*/  IMAD.IADD R7, R235, 0x1, -R3 ;  /* 0x00000001eb077824 */ /* 0x000fe200078e0a03 */
[----:B------:R-:W-:Y:S01]  /*5b10*/  IABS R5, R5 ;  /* 0x0000000500057213 */ /* 0x000fe20000000000 */
[----:B------:R-:W1:Y:S01]  /*5b20*/  MUFU.TANH R16, R49 ;  /* 0x0000003100107308 */ /* 0x000e620000002400 */
[----:B------:R-:W-:Y:S02]  /*5b30*/  FSEL R102, R9, -INF , !P1 ;  /* 0xff80000009667808 */ /* 0x000fe40004800000 */
[C---:B------:R-:W-:Y:S01]  /*5b40*/  ISETP.GE.AND P6, PT, R3.reuse, R239, PT ;  /* 0x000000ef0300720c */ /* 0x040fe20003fc6270 */
[----:B------:R-:W-:Y:S01]  /*5b50*/  IMAD.MOV.U32 R9, RZ, RZ, R5 ;  /* 0x000000ffff097224 */ /* 0x000fe200078e0005 */
[----:B------:R-:W-:-:S02]  /*5b60*/  ISETP.GE.AND P5, PT, R3, R238, PT ;  /* 0x000000ee0300720c */ /* 0x000fc40003fa6270 */
[C---:B------:R-:W-:Y:S01]  /*5b70*/  ISETP.GE.AND P3, PT, R3.reuse, R237, PT ;  /* 0x000000ed0300720c */ /* 0x040fe20003f66270 */
[----:B------:R-:W2:Y:S01]  /*5b80*/  MUFU.TANH R15, R51 ;  /* 0x00000033000f7308 */ /* 0x000ea20000002400 */
[C---:B------:R-:W-:Y:S02]  /*5b90*/  ISETP.GE.AND P1, PT, R3.reuse, R236, PT ;  /* 0x000000ec0300720c */ /* 0x040fe40003f26270 */
[C---:B------:R-:W-:Y:S02]  /*5ba0*/  ISETP.LT.OR P6, PT, R3.reuse, R233, P6 ;  /* 0x000000e90300720c */ /* 0x040fe400037c1670 */
[C---:B------:R-:W-:Y:S02]  /*5bb0*/  ISETP.LT.OR P5, PT, R3.reuse, R232, P5 ;  /* 0x000000e80300720c */ /* 0x040fe40002fa1670 */
[C---:B------:R-:W-:Y:S01]  /*5bc0*/  ISETP.LT.OR P3, PT, R3.reuse, R231, P3 ;  /* 0x000000e70300720c */ /* 0x040fe20001f61670 */
[----:B------:R-:W3:Y:S01]  /*5bd0*/  MUFU.TANH R14, R53 ;  /* 0x00000035000e7308 */ /* 0x000ee20000002400 */
[----:B------:R-:W-:-:S02]  /*5be0*/  ISETP.LT.OR P1, PT, R3, R230, P1 ;  /* 0x000000e60300720c */ /* 0x000fc40000f21670 */
[----:B------:R-:W-:Y:S02]  /*5bf0*/  IABS R5, R6 ;  /* 0x0000000600057213 */ /* 0x000fe40000000000 */
[----:B------:R-:W-:Y:S02]  /*5c00*/  IABS R3, R8 ;  /* 0x0000000800037213 */ /* 0x000fe40000000000 */
[----:B------:R-:W-:Y:S01]  /*5c10*/  IABS R6, R7 ;  /* 0x0000000700067213 */ /* 0x000fe20000000000 */
[----:B------:R-:W4:Y:S01]  /*5c20*/  MUFU.TANH R11, R55 ;  /* 0x00000037000b7308 */ /* 0x000f220000002400 */
        /* <DEDUP_REMOVED lines=8> */
[----:B-1----:R-:W-:Y:S01]  /*5cb0*/  FFMA.FTZ R6, R6, -UR19, R16 ;  /* 0x8000001306067c23 */ /* 0x002fe20008010010 */
[----:B------:R-:W-:Y:S01]  /*5cc0*/  I2FP.F32.S32 R3, R3 ;  /* 0x0000000300037245 */ /* 0x000fe20000201400 */
[----:B--2---:R-:W-:Y:S01]  /*5cd0*/  FFMA.FTZ R7, R7, -UR19, R15 ;  /* 0x8000001307077c23 */ /* 0x004fe2000801000f */
[----:B------:R-:W-:Y:S01]  /*5ce0*/  FSEL R15, R13, -INF , !P4 ;  /* 0xff8000000d0f7808 */ /* 0x000fe20006000000 */
[----:B---3--:R-:W-:Y:S01]  /*5cf0*/  FFMA.FTZ R5, R5, -UR19, R14 ;  /* 0x8000001305057c23 */ /* 0x008fe2000801000e */
[----:B------:R-:W-:Y:S01]  /*5d00*/  FSEL R17, R10, -INF , !P2 ;  /* 0xff8000000a117808 */ /* 0x000fe20005000000 */
[----:B----4-:R-:W-:Y:S01]  /*5d10*/  FFMA.FTZ R3, R3, -UR19, R11 ;  /* 0x8000001303037c23 */ /* 0x010fe2000801000b */
        /* <DEDUP_REMOVED lines=50> */
.L_x_2877:
[----:B------:R-:W-:Y:S05]  /*6040*/  BSYNC B0 ;  /* 0x0000000000007941 */ /* 0x000fea0003800000 */
.L_x_2876:
[----:B------:R-:W0:Y:S02]  /*6050*/  LDGDEPBAR ;  /* 0x00000000000079af */ /* 0x000e240000000000 */
.L_x_2875:
        /* <DEDUP_REMOVED lines=52> */
[----:B------:R-:W-:-:S03]  /*63a0*/  FSEL R3, R3, RZ, P1 ;  /* 0x000000ff03037208 */ /* 0x000fc60000800000 */
[----:B------:R2:W-:Y:S02]  /*63b0*/  MUFU.EX2 R243, R6 ;  /* 0x0000000600f37308 */ /* 0x0005e40000000800 */
[--C-:B------:R-:W-:Y:S01]  /*63c0*/  FFMA.FTZ R2, R26, UR10, -R3.reuse ;  /* 0x0000000a1a027c23 */ /* 0x100fe20008010803 */
[--C-:B------:R-:W-:Y:S01]  /*63d0*/  FFMA.FTZ R0, R21, UR10, -R3.reuse ;  /* 0x0000000a15007c23 */ /* 0x100fe20008010803 */
[----:B------:R-:W-:-:S04]  /*63e0*/  FFMA.FTZ R4, R24, UR10, -R3 ;  /* 0x0000000a18047c23 */ /* 0x000fc80008010803 */
[----:B------:R1:W-:Y:S08]  /*63f0*/  MUFU.EX2 R211, R2 ;  /* 0x0000000200d37308 */ /* 0x0003f00000000800 */
[----:B------:R3:W-:Y:S01]  /*6400*/  MUFU.EX2 R241, R0 ;  /* 0x0000000000f17308 */ /* 0x0007e20000000800 */
[----:B--2---:R-:W-:Y:S02]  /*6410*/  FFMA.FTZ R6, R25, UR10, -R8 ;  /* 0x0000000a19067c23 */ /* 0x004fe40008010808 */
[----:B------:R-:W-:Y:S05]  /*6420*/  LDSM.16.MT88.4 R24, [R217+0xa000] ;  /* 0x00a00000d918783b */ /* 0x000fea0000004200 */
        /* <DEDUP_REMOVED lines=21> */
[----:B------:R-:W-:Y:S01]  /*6580*/  LDSM.16.MT88.4 R20, [R217+0xb000] ;  /* 0x00b00000d914783b */ /* 0x000fe20000004200 */
        /* <DEDUP_REMOVED lines=16> */
[C---:B-1----:R-:W-:Y:S01]  /*6690*/  HMMA.16816.F32.BF16 R40, R4.reuse, R28, RZ ;  /* 0x0000001c0428723c */ /* 0x042fe200000418ff */
[--C-:B--2---:R-:W-:Y:S01]  /*66a0*/  FFMA.FTZ R9, R15, UR10, -R8.reuse ;  /* 0x0000000a0f097c23 */ /* 0x104fe20008010808 */
[----:B------:R-:W-:Y:S01]  /*66b0*/  FFMA.FTZ R8, R14, UR10, -R8 ;  /* 0x0000000a0e087c23 */ /* 0x000fe20008010808 */
[----:B---3--:R-:W-:Y:S01]  /*66c0*/  F2FP.BF16.F32.PACK_AB R124, R207, R206 ;  /* 0x000000cecf7c723e */ /* 0x008fe200000010ff */
        /* <DEDUP_REMOVED lines=81> */
[----:B------:R3:W4:Y:S03]  /*6be0*/  MUFU.EX2 R190, R2 ;  /* 0x0000000200be7308 */ /* 0x0007260000000800 */
[C---:B------:R-:W-:Y:S06]  /*6bf0*/  HMMA.16816.F32.BF16 R84, R4.reuse, R32, RZ ;  /* 0x000000200454723c */ /* 0x040fec00000418ff */
[----:B------:R-:W-:Y:S01]  /*6c00*/  HMMA.16816.F32.BF16 R68, R4, R36, RZ ;  /* 0x000000240444723c */ /* 0x000fe200000418ff */
[----:B-1----:R-:W-:-:S04]  /*6c10*/  FADD.FTZ R3, R197, R195 ;  /* 0x000000c3c5037221 */ /* 0x002fc80000010000 */
[----:B------:R-:W-:Y:S01]  /*6c20*/  FADD.FTZ R3, R196, R3 ;  /* 0x00000003c4037221 */ /* 0x000fe20000010000 */
[C---:B------:R-:W-:Y:S01]  /*6c30*/  HMMA.16816.F32.BF16 R28, R4.reuse, R38, RZ ;  /* 0x00000026041c723c */ /* 0x040fe200000418ff */
[----:B---3--:R-:W-:Y:S02]  /*6c40*/  FFMA.FTZ R2, R128, UR10, -R0 ;  /* 0x0000000a80027c23 */ /* 0x008fe40008010800 */
[----:B------:R-:W-:Y:S01]  /*6c50*/  FADD.FTZ R3, R194, R3 ;  /* 0x00000003c2037221 */ /* 0x000fe20000010000 */
[----:B--2---:R-:W-:Y:S02]  /*6c60*/  F2FP.BF16.F32.PACK_AB R128, R192, R193 ;  /* 0x000000c1c080723e */ /* 0x004fe400000010ff */
[----:B------:R-:W-:Y:S01]  /*6c70*/  HMMA.16816.F32.BF16 R32, R4, R34, RZ ;  /* 0x000000220420723c */ /* 0x000fe200000418ff */
[----:B------:R1:W2:Y:S01]  /*6c80*/  MUFU.EX2 R189, R2 ;  /* 0x0000000200bd7308 */ /* 0x0002a20000000800 */
[----:B----4-:R-:W-:-:S04]  /*6c90*/  F2FP.BF16.F32.PACK_AB R130, R190, R191 ;  /* 0x000000bfbe82723e */ /* 0x010fc800000010ff */
        /* <DEDUP_REMOVED lines=62> */
[----:B------:R-:W3:Y:S01]  /*7080*/  LDL.64 R16, [R1] ;  /* 0x0000000001107983 */ /* 0x000ee20000100a00 */
        /* <DEDUP_REMOVED lines=57> */
[C---:B------:R-:W-:Y:S01]  /*7420*/  ISETP.GE.AND P1, PT, R2.reuse, R237, PT ;  /* 0x000000ed0200720c */ /* 0x040fe20003f26270 */
        /* <DEDUP_REMOVED lines=13> */
[C---:B------:R-:W-:Y:S06]  /*7500*/  HMMA.16816.F32.BF16 R180, R4.reuse, R20, RZ ;  /* 0x0000001404b4723c */ /* 0x040fec00000418ff */
[C---:B------:R-:W-:Y:S06]  /*7510*/  HMMA.16816.F32.BF16 R184, R4.reuse, R26, RZ ;  /* 0x0000001a04b8723c */ /* 0x040fec00000418ff */
[----:B------:R-:W-:Y:S01]  /*7520*/  HMMA.16816.F32.BF16 R176, R4, R22, RZ ;  /* 0x0000001604b0723c */ /* 0x000fe200000418ff */
[----:B------:R-:W-:Y:S05]  /*7530*/  LDSM.16.M88.4 R4, [R222+0x2000] ;  /* 0x00200000de04783b */ /* 0x000fea0000000200 */
[C---:B------:R-:W-:Y:S01]  /*7540*/  HMMA.16816.F32.BF16 R204, R8.reuse, R26, RZ ;  /* 0x0000001a08cc723c */ /* 0x040fe200000418ff */
[----:B------:R-:W-:Y:S05]  /*7550*/  LDSM.16.M88.4 R24, [R220+0x8000] ;  /* 0x00800000dc18783b */ /* 0x000fea0000000200 */
[----:B------:R-:W-:Y:S01]  /*7560*/  HMMA.16816.F32.BF16 R192, R8, R22, RZ ;  /* 0x0000001608c0723c */ /* 0x000fe200000418ff */
[----:B------:R-:W1:Y:S04]  /*7570*/  LDSM.16.M88.4 R20, [R220+0x8800] ;  /* 0x00880000dc14783b */ /* 0x000e680000000200 */
[----:B------:R-:W2:Y:S01]  /*7580*/  LDSM.16.M88.4 R8, [R222] ;  /* 0x00000000de08783b */ /* 0x000ea20000000200 */
[C---:B------:R-:W-:Y:S06]  /*7590*/  HMMA.16816.F32.BF16 R240, R12.reuse, R32, R188 ;  /* 0x000000200cf0723c */ /* 0x040fec00000418bc */
[C---:B------:R-:W-:Y:S06]  /*75a0*/  HMMA.16816.F32.BF16 R208, R12.reuse, R28, R180 ;  /* 0x0000001c0cd0723c */ /* 0x040fec00000418b4 */
[C---:B------:R-:W-:Y:S06]  /*75b0*/  HMMA.16816.F32.BF16 R200, R12.reuse, R34, R184 ;  /* 0x000000220cc8723c */ /* 0x040fec00000418b8 */
[----:B------:R-:W-:Y:S01]  /*75c0*/  HMMA.16816.F32.BF16 R188, R12, R30, R176 ;  /* 0x0000001e0cbc723c */ /* 0x000fe200000418b0 */
[----:B------:R-:W-:Y:S04]  /*75d0*/  LDSM.16.M88.4 R12, [R221+0x2000] ;  /* 0x00200000dd0c783b */ /* 0x000fe80000000200 */
[----:B------:R-:W-:Y:S01]  /*75e0*/  LDSM.16.M88.4 R176, [R219] ;  /* 0x00000000dbb0783b */ /* 0x000fe20000000200 */
[C---:B---3--:R-:W-:Y:S06]  /*75f0*/  HMMA.16816.F32.BF16 R184, R16.reuse, R32, R196 ;  /* 0x0000002010b8723c */ /* 0x048fec00000418c4 */
[C---:B------:R-:W-:Y:S06]  /*7600*/  HMMA.16816.F32.BF16 R180, R16.reuse, R28, R140 ;  /* 0x0000001c10b4723c */ /* 0x040fec000004188c */
[C---:B------:R-:W-:Y:S06]  /*7610*/  HMMA.16816.F32.BF16 R140, R16.reuse, R34, R204 ;  /* 0x00000022108c723c */ /* 0x040fec00000418cc */
[----:B------:R-:W-:Y:S01]  /*7620*/  HMMA.16816.F32.BF16 R32, R16, R30, R192 ;  /* 0x0000001e1020723c */ /* 0x000fe200000418c0 */
[----:B------:R-:W3:Y:S04]  /*7630*/  LDSM.16.M88.4 R28, [R219+0x800] ;  /* 0x00080000db1c783b */ /* 0x000ee80000000200 */
[----:B------:R-:W4:Y:S01]  /*7640*/  LDSM.16.M88.4 R16, [R221] ;  /* 0x00000000dd10783b */ /* 0x000f220000000200 */
[C---:B-1----:R-:W-:Y:S06]  /*7650*/  HMMA.16816.F32.BF16 R204, R4.reuse, R20, R208 ;  /* 0x0000001404cc723c */ /* 0x042fec00000418d0 */
[C---:B------:R-:W-:Y:S06]  /*7660*/  HMMA.16816.F32.BF16 R196, R4.reuse, R24, R240 ;  /* 0x0000001804c4723c */ /* 0x040fec00000418f0 */
        /* <DEDUP_REMOVED lines=8> */
[----:B------:R-:W1:Y:S04]  /*76f0*/  LDSM.16.M88.4 R32, [R212+0x9800] ;  /* 0x00980000d420783b */ /* 0x000e680000000200 */
[----:B------:R-:W2:Y:S01]  /*7700*/  LDSM.16.M88.4 R8, [R214+0x4000] ;  /* 0x00400000d608783b */ /* 0x000ea20000000200 */
[C---:B---3--:R-:W-:Y:S06]  /*7710*/  HMMA.16816.F32.BF16 R204, R12.reuse, R28, R204 ;  /* 0x0000001c0ccc723c */ /* 0x048fec00000418cc */
[C---:B------:R-:W-:Y:S06]  /*7720*/  HMMA.16816.F32.BF16 R196, R12.reuse, R176, R196 ;  /* 0x000000b00cc4723c */ /* 0x040fec00000418c4 */
[C---:B------:R-:W-:Y:S06]  /*7730*/  HMMA.16816.F32.BF16 R200, R12.reuse, R178, R200 ;  /* 0x000000b20cc8723c */ /* 0x040fec00000418c8 */
[----:B------:R-:W-:Y:S06]  /*7740*/  HMMA.16816.F32.BF16 R192, R12, R30, R192 ;  /* 0x0000001e0cc0723c */ /* 0x000fec00000418c0 */
[C---:B----4-:R-:W-:Y:S06]  /*7750*/  HMMA.16816.F32.BF16 R188, R16.reuse, R176, R188 ;  /* 0x000000b010bc723c */ /* 0x050fec00000418bc */
        /* <DEDUP_REMOVED lines=9> */
[C---:B------:R-:W-:Y:S06]  /*77f0*/  HMMA.16816.F32.BF16 R200, R4.reuse, R142, R200 ;  /* 0x0000008e04c8723c */ /* 0x040fec00000418c8 */
[----:B------:R-:W-:Y:S06]  /*7800*/  HMMA.16816.F32.BF16 R192, R4, R34, R192 ;  /* 0x0000002204c0723c */ /* 0x000fec00000418c0 */
[C---:B--2---:R-:W-:Y:S06]  /*7810*/  HMMA.16816.F32.BF16 R188, R8.reuse, R140, R188 ;  /* 0x0000008c08bc723c */ /* 0x044fec00000418bc */
[C---:B------:R-:W-:Y:S01]  /*7820*/  HMMA.16816.F32.BF16 R184, R8.reuse, R142, R184 ;  /* 0x0000008e08b8723c */ /* 0x040fe200000418b8 */
[----:B------:R-:W-:Y:S05]  /*7830*/  LDSM.16.M88.4 R140, [R220+0x9000] ;  /* 0x00900000dc8c783b */ /* 0x000fea0000000200 */
[C---:B------:R-:W-:Y:S01]  /*7840*/  HMMA.16816.F32.BF16 R4, R8.reuse, R32, R12 ;  /* 0x000000200804723c */ /* 0x040fe2000004180c */
[----:B------:R-:W1:Y:S05]  /*7850*/  LDSM.16.M88.4 R12, [R222+0x6000] ;  /* 0x00600000de0c783b */ /* 0x000e6a0000000200 */
[----:B------:R-:W-:Y:S01]  /*7860*/  HMMA.16816.F32.BF16 R180, R8, R34, R16 ;  /* 0x0000002208b4723c */ /* 0x000fe20000041810 */
[----:B------:R-:W2:Y:S04]  /*7870*/  LDSM.16.M88.4 R16, [R222+0x4000] ;  /* 0x00400000de10783b */ /* 0x000ea80000000200 */
[----:B------:R-:W5:Y:S01]  /*7880*/  LDSM.16.M88.4 R32, [R220+0x9800] ;  /* 0x00980000dc20783b */ /* 0x000f620000000200 */
[C---:B---3--:R-:W-:Y:S03]  /*7890*/  HMMA.16816.F32.BF16 R208, R20.reuse, R176, R204 ;  /* 0x000000b014d0723c */ /* 0x048fe600000418cc */
[----:B------:R-:W-:Y:S03]  /*78a0*/  LDSM.16.M88.4 R8, [R221+0x4000] ;  /* 0x00400000dd08783b */ /* 0x000fe60000000200 */
[C---:B----4-:R-:W-:Y:S06]  /*78b0*/  HMMA.16816.F32.BF16 R196, R20.reuse, R28, R196 ;  /* 0x0000001c14c4723c */ /* 0x050fec00000418c4 */
[C---:B------:R-:W-:Y:S06]  /*78c0*/  HMMA.16816.F32.BF16 R200, R20.reuse, R30, R200 ;  /* 0x0000001e14c8723c */ /* 0x040fec00000418c8 */
[----:B------:R-:W-:Y:S06]  /*78d0*/  HMMA.16816.F32.BF16 R204, R20, R178, R192 ;  /* 0x000000b214cc723c */ /* 0x000fec00000418c0 */
[C---:B------:R-:W-:Y:S06]  /*78e0*/  HMMA.16816.F32.BF16 R20, R24.reuse, R28, R188 ;  /* 0x0000001c1814723c */ /* 0x040fec00000418bc */
[C---:B------:R-:W-:Y:S01]  /*78f0*/  HMMA.16816.F32.BF16 R188, R24.reuse, R30, R184 ;  /* 0x0000001e18bc723c */ /* 0x040fe200000418b8 */
[----:B------:R-:W-:Y:S05]  /*7900*/  LDSM.16.M88.4 R28, [R219+0x1000] ;  /* 0x00100000db1c783b */ /* 0x000fea0000000200 */
[C---:B------:R-:W-:Y:S01]  /*7910*/  HMMA.16816.F32.BF16 R184, R24.reuse, R176, R4 ;  /* 0x000000b018b8723c */ /* 0x040fe20000041804 */
[----:B------:R-:W3:Y:S05]  /*7920*/  LDSM.16.M88.4 R4, [R221+0x6000] ;  /* 0x00600000dd04783b */ /* 0x000eea0000000200 */
[----:B------:R-:W-:Y:S06]  /*7930*/  HMMA.16816.F32.BF16 R180, R24, R178, R180 ;  /* 0x000000b218b4723c */ /* 0x000fec00000418b4 */
[-C--:B-1----:R-:W-:Y:S06]  /*7940*/  HMMA.16816.F32.BF16 R176, R12, R140.reuse, R196 ;  /* 0x0000008c0cb0723c */ /* 0x082fec00000418c4 */
[----:B--2---:R-:W-:Y:S01]  /*7950*/  HMMA.16816.F32.BF16 R196, R16, R140, R20 ;  /* 0x0000008c10c4723c */ /* 0x004fe20000041814 */
[----:B------:R-:W1:Y:S01]  /*7960*/  LDSM.16.M88.4 R20, [R219+0x1800] ;  /* 0x00180000db14783b */ /* 0x000e620000000200 */
[----:B------:R-:W-:-:S04]  /*7970*/  DEPBAR.LE SB0, 0x0 ;  /* 0x000080000000791a */ /* 0x000fc80000000000 */
[-C--:B------:R-:W-:Y:S06]  /*7980*/  HMMA.16816.F32.BF16 R24, R12, R142.reuse, R200 ;  /* 0x0000008e0c18723c */ /* 0x080fec00000418c8 */
[----:B------:R-:W-:Y:S06]  /*7990*/  HMMA.16816.F32.BF16 R140, R16, R142, R188 ;  /* 0x0000008e108c723c */ /* 0x000fec00000418bc */
[C---:B-----5:R-:W-:Y:S06]  /*79a0*/  HMMA.16816.F32.BF16 R192, R12.reuse, R32, R208 ;  /* 0x000000200cc0723c */ /* 0x060fec00000418d0 */
[----:B------:R-:W-:Y:S06]  /*79b0*/  HMMA.16816.F32.BF16 R188, R12, R34, R204 ;  /* 0x000000220cbc723c */ /* 0x000fec00000418cc */
[C---:B------:R-:W-:Y:S06]  /*79c0*/  HMMA.16816.F32.BF16 R184, R16.reuse, R32, R184 ;  /* 0x0000002010b8723c */ /* 0x040fec00000418b8 */
[----:B------:R-:W-:Y:S06]  /*79d0*/  HMMA.16816.F32.BF16 R180, R16, R34, R180 ;  /* 0x0000002210b4723c */ /* 0x000fec00000418b4 */
[C---:B---3--:R-:W-:Y:S06]  /*79e0*/  HMMA.16816.F32.BF16 R176, R4.reuse, R28, R176 ;  /* 0x0000001c04b0723c */ /* 0x048fec00000418b0 */
[C---:B------:R-:W-:Y:S06]  /*79f0*/  HMMA.16816.F32.BF16 R32, R4.reuse, R30, R24 ;  /* 0x0000001e0420723c */ /* 0x040fec0000041818 */
[C---:B-1----:R-:W-:Y:S06]  /*7a00*/  HMMA.16816.F32.BF16 R12, R4.reuse, R20, R192 ;  /* 0x00000014040c723c */ /* 0x042fec00000418c0 */
[----:B------:R-:W-:Y:S06]  /*7a10*/  HMMA.16816.F32.BF16 R4, R4, R22, R188 ;  /* 0x000000160404723c */ /* 0x000fec00000418bc */
        /* <DEDUP_REMOVED lines=8> */
[----:B------:R-:W-:-:S03]  /*7aa0*/  FMUL.FTZ R132, R35, UR23 ;  /* 0x0000001723847c20 */ /* 0x000fc60008410000 */
[C---:B------:R-:W-:Y:S01]  /*7ab0*/  HMMA.16816.F32.BF16 R16, R8.reuse, R20, R184 ;  /* 0x000000140810723c */ /* 0x040fe200000418b8 */
[----:B------:R-:W-:Y:S01]  /*7ac0*/  FMUL.FTZ R139, R12, UR23 ;  /* 0x000000170c8b7c20 */ /* 0x000fe20008410000 */
[----:B------:R-:W-:Y:S01]  /*7ad0*/  FMUL.FTZ R140, R14, UR23 ;  /* 0x000000170e8c7c20 */ /* 0x000fe20008410000 */
[----:B------:R1:W-:Y:S01]  /*7ae0*/  MUFU.TANH R12, R176 ;  /* 0x000000b0000c7308 */ /* 0x0003e20000002400 */
[----:B------:R-:W-:Y:S01]  /*7af0*/  FMUL.FTZ R143, R15, UR23 ;  /* 0x000000170f8f7c20 */ /* 0x000fe20008410000 */
[----:B------:R-:W-:Y:S01]  /*7b00*/  FMUL.FTZ R141, R13, UR23 ;  /* 0x000000170d8d7c20 */ /* 0x000fe20008410000 */
[----:B------:R-:W-:Y:S01]  /*7b10*/  HMMA.16816.F32.BF16 R8, R8, R22, R180 ;  /* 0x000000160808723c */ /* 0x000fe200000418b4 */
[----:B------:R-:W-:Y:S01]  /*7b20*/  FMUL.FTZ R186, R7, UR23 ;  /* 0x0000001707ba7c20 */ /* 0x000fe20008410000 */
[----:B------:R-:W-:Y:S01]  /*7b30*/  FMUL.FTZ R185, R5, UR23 ;  /* 0x0000001705b97c20 */ /* 0x000fe20008410000 */
[----:B------:R-:W-:-:S03]  /*7b40*/  IMAD.IADD R7, R235, 0x1, -R0 ;  /* 0x00000001eb077824 */ /* 0x000fc600078e0a00 */
[----:B------:R-:W-:Y:S01]  /*7b50*/  FMUL.FTZ R24, R24, UR23 ;  /* 0x0000001718187c20 */ /* 0x000fe20008410000 */
[----:B------:R-:W-:Y:S01]  /*7b60*/  FMUL.FTZ R180, R4, UR23 ;  /* 0x0000001704b47c20 */ /* 0x000fe20008410000 */
[--C-:B------:R-:W-:Y:S02]  /*7b70*/  IMAD.IADD R4, R228, 0x1, -R0.reuse ;  /* 0x00000001e4047824 */ /* 0x100fe400078e0a00 */
[----:B------:R-:W-:Y:S01]  /*7b80*/  FMUL.FTZ R181, R6, UR23 ;  /* 0x0000001706b57c20 */ /* 0x000fe20008410000 */
[----:B------:R-:W-:Y:S02]  /*7b90*/  IMAD.IADD R6, R229, 0x1, -R0 ;  /* 0x00000001e5067824 */ /* 0x000fe400078e0a00 */
[----:B------:R-:W-:Y:S01]  /*7ba0*/  FMUL.FTZ R25, R25, UR23 ;  /* 0x0000001719197c20 */ /* 0x000fe20008410000 */
[----:B------:R-:W-:Y:S01]  /*7bb0*/  FMUL.FTZ R26, R26, UR23 ;  /* 0x000000171a1a7c20 */ /* 0x000fe20008410000 */
[----:B------:R-:W-:Y:S01]  /*7bc0*/  IABS R5, R4 ;  /* 0x0000000400057213 */ /* 0x000fe20000000000 */
[----:B------:R-:W2:Y:S01]  /*7bd0*/  MUFU.TANH R24, R24 ;  /* 0x0000001800187308 */ /* 0x000ea20000002400 */
[----:B------:R-:W-:Y:S01]  /*7be0*/  IABS R4, R3 ;  /* 0x0000000300047213 */ /* 0x000fe20000000000 */
[----:B------:R-:W-:Y:S01]  /*7bf0*/  FMUL.FTZ R27, R27, UR23 ;  /* 0x000000171b1b7c20 */ /* 0x000fe20008410000 */
[----:B------:R-:W-:Y:S01]  /*7c00*/  IABS R3, R6 ;  /* 0x0000000600037213 */ /* 0x000fe20000000000 */
[----:B------:R-:W-:Y:S01]  /*7c10*/  IMAD.IADD R6, R228, 0x1, -R2 ;  /* 0x00000001e4067824 */ /* 0x000fe200078e0a02 */
[----:B------:R-:W-:Y:S01]  /*7c20*/  I2FP.F32.S32 R5, R5 ;  /* 0x0000000500057245 */ /* 0x000fe20000201400 */
[----:B------:R-:W-:Y:S01]  /*7c30*/  FMUL.FTZ R28, R28, UR23 ;  /* 0x000000171c1c7c20 */ /* 0x000fe20008410000 */
[----:B------:R-:W-:Y:S01]  /*7c40*/  FMUL.FTZ R22, R33, UR23 ;  /* 0x0000001721167c20 */ /* 0x000fe20008410000 */
[----:B------:R-:W3:Y:S01]  /*7c50*/  MUFU.TANH R26, R26 ;  /* 0x0000001a001a7308 */ /* 0x000ee20000002400 */
[----:B------:R-:W-:Y:S01]  /*7c60*/  FMUL.FTZ R33, R16, UR23 ;  /* 0x0000001710217c20 */ /* 0x000fe20008410000 */
[----:B------:R-:W-:Y:S01]  /*7c70*/  FMUL.FTZ R182, R9, UR23 ;  /* 0x0000001709b67c20 */ /* 0x000fe20008410000 */
[----:B-1----:R-:W-:Y:S01]  /*7c80*/  FMUL.FTZ R176, R10, UR23 ;  /* 0x000000170ab07c20 */ /* 0x002fe20008410000 */
[----:B------:R-:W-:Y:S01]  /*7c90*/  FMUL.FTZ R142, R8, UR23 ;  /* 0x00000017088e7c20 */ /* 0x000fe20008410000 */
[----:B------:R-:W-:Y:S01]  /*7ca0*/  IABS R8, R7 ;  /* 0x0000000700087213 */ /* 0x000fe20000000000 */
[----:B------:R-:W-:-:S02]  /*7cb0*/  IMAD.MOV.U32 R7, RZ, RZ, R4 ;  /* 0x000000ffff077224 */ /* 0x000fc400078e0004 */
[----:B------:R-:W-:Y:S01]  /*7cc0*/  FMUL.FTZ R184, R11, UR23 ;  /* 0x000000170bb87c20 */ /* 0x000fe20008410000 */
[----:B------:R-:W1:Y:S01]  /*7cd0*/  MUFU.TANH R9, R178 ;  /* 0x000000b200097308 */ /* 0x000e620000002400 */
[----:B------:R-:W-:Y:S01]  /*7ce0*/  IMAD.MOV.U32 R4, RZ, RZ, R3 ;  /* 0x000000ffff047224 */ /* 0x000fe200078e0003 */
[----:B------:R-:W-:Y:S01]  /*7cf0*/  IABS R3, R6 ;  /* 0x0000000600037213 */ /* 0x000fe20000000000 */
[----:B------:R-:W-:Y:S01]  /*7d00*/  IMAD.MOV.U32 R6, RZ, RZ, R8 ;  /* 0x000000ffff067224 */ /* 0x000fe200078e0008 */
[----:B------:R-:W-:Y:S01]  /*7d10*/  I2FP.F32.S32 R8, R7 ;  /* 0x0000000700087245 */ /* 0x000fe20000201400 */
[----:B--2---:R-:W-:Y:S01]  /*7d20*/  FFMA.FTZ R5, R5, -UR19, R24 ;  /* 0x8000001305057c23 */ /* 0x004fe20008010018 */
[----:B------:R-:W-:Y:S01]  /*7d30*/  I2FP.F32.S32 R7, R4 ;  /* 0x0000000400077245 */ /* 0x000fe20000201400 */
[----:B------:R-:W-:Y:S01]  /*7d40*/  FMUL.FTZ R30, R30, UR23 ;  /* 0x000000171e1e7c20 */ /* 0x000fe20008410000 */
[----:B------:R-:W2:Y:S01]  /*7d50*/  MUFU.TANH R10, R25 ;  /* 0x00000019000a7308 */ /* 0x000ea20000002400 */
[----:B------:R-:W-:Y:S01]  /*7d60*/  I2FP.F32.S32 R4, R6 ;  /* 0x0000000600047245 */ /* 0x000fe20000201400 */
[----:B---3--:R-:W-:Y:S01]  /*7d70*/  FFMA.FTZ R8, R8, -UR19, R26 ;  /* 0x8000001308087c23 */ /* 0x008fe2000801001a */
[----:B------:R-:W-:Y:S01]  /*7d80*/  I2FP.F32.S32 R3, R3 ;  /* 0x0000000300037245 */ /* 0x000fe20000201400 */
[----:B------:R-:W-:Y:S01]  /*7d90*/  FFMA.FTZ R6, R7, -UR19, R12 ;  /* 0x8000001307067c23 */ /* 0x000fe2000801000c */
[----:B------:R-:W-:Y:S01]  /*7da0*/  FSEL R20, R5, -INF , !P0 ;  /* 0xff80000005147808 */ /* 0x000fe20004000000 */
[----:B------:R-:W-:Y:S01]  /*7db0*/  FMUL.FTZ R29, R29, UR23 ;  /* 0x000000171d1d7c20 */ /* 0x000fe20008410000 */
[----:B------:R-:W-:Y:S01]  /*7dc0*/  ISETP.GE.AND P0, PT, R2, R236, PT ;  /* 0x000000ec0200720c */ /* 0x000fe20003f06270 */
[----:B------:R-:W3:Y:S01]  /*7dd0*/  MUFU.TANH R12, R27 ;  /* 0x0000001b000c7308 */ /* 0x000ee20000002400 */
[----:B-1----:R-:W-:Y:S01]  /*7de0*/  FFMA.FTZ R9, R4, -UR19, R9 ;  /* 0x8000001304097c23 */ /* 0x002fe20008010009 */
[----:B------:R-:W-:Y:S01]  /*7df0*/  IMAD.IADD R4, R234, 0x1, -R2 ;  /* 0x00000001ea047824 */ /* 0x000fe200078e0a02 */
[----:B------:R-:W-:Y:S01]  /*7e00*/  FSEL R23, R8, -INF , !P6 ;  /* 0xff80000008177808 */ /* 0x000fe20007000000 */
[----:B------:R-:W-:Y:S01]  /*7e10*/  FMUL.FTZ R31, R31, UR23 ;  /* 0x000000171f1f7c20 */ /* 0x000fe20008410000 */
[----:B------:R-:W-:Y:S01]  /*7e20*/  ISETP.GE.AND P6, PT, R0, R237, PT ;  /* 0x000000ed0000720c */ /* 0x000fe20003fc6270 */
[----:B------:R-:W-:Y:S01]  /*7e30*/  FMUL.FTZ R35, R18, UR23 ;  /* 0x0000001712237c20 */ /* 0x000fe20008410000 */
[----:B------:R-:W-:Y:S01]  /*7e40*/  IABS R4, R4 ;  /* 0x0000000400047213 */ /* 0x000fe20000000000 */
[----:B------:R-:W1:Y:S01]  /*7e50*/  MUFU.TANH R11, R177 ;  /* 0x000000b1000b7308 */ /* 0x000e620000002400 */
[----:B--2---:R-:W-:Y:S01]  /*7e60*/  FFMA.FTZ R7, R3, -UR19, R10 ;  /* 0x8000001303077c23 */ /* 0x004fe2000801000a */
[----:B------:R-:W-:Y:S01]  /*7e70*/  IMAD.IADD R3, R229, 0x1, -R2 ;  /* 0x00000001e5037824 */ /* 0x000fe200078e0a02 */
[----:B------:R-:W-:Y:S01]  /*7e80*/  ISETP.LT.OR P0, PT, R2, R230, P0 ;  /* 0x000000e60200720c */ /* 0x000fe20000701670 */
[----:B------:R-:W-:Y:S01]  /*7e90*/  IMAD.MOV.U32 R5, RZ, RZ, R4 ;  /* 0x000000ffff057224 */ /* 0x000fe200078e0004 */
[----:B------:R-:W-:Y:S01]  /*7ea0*/  ISETP.LT.OR P6, PT, R0, R231, P6 ;  /* 0x000000e70000720c */ /* 0x000fe200037c1670 */
[----:B------:R-:W-:Y:S01]  /*7eb0*/  IMAD.IADD R2, R235, 0x1, -R2 ;  /* 0x00000001eb027824 */ /* 0x000fe200078e0a02 */
[----:B------:R-:W-:Y:S01]  /*7ec0*/  IABS R3, R3 ;  /* 0x0000000300037213 */ /* 0x000fe20000000000 */
[----:B------:R-:W2:Y:S01]  /*7ed0*/  MUFU.TANH R10, R179 ;  /* 0x000000b3000a7308 */ /* 0x000ea20000002400 */
[----:B------:R-:W-:Y:S01]  /*7ee0*/  I2FP.F32.S32 R5, R5 ;  /* 0x0000000500057245 */ /* 0x000fe20000201400 */
[----:B------:R-:W-:Y:S01]  /*7ef0*/  FMUL.FTZ R138, R19, UR23 ;  /* 0x00000017138a7c20 */ /* 0x000fe20008410000 */
[----:B------:R-:W-:Y:S01]  /*7f00*/  IABS R2, R2 ;  /* 0x0000000200027213 */ /* 0x000fe20000000000 */
[----:B------:R-:W-:Y:S01]  /*7f10*/  IMAD.MOV.U32 R4, RZ, RZ, R3 ;  /* 0x000000ffff047224 */ /* 0x000fe200078e0003 */
[----:B------:R-:W-:Y:S01]  /*7f20*/  FSEL R25, R6, -INF , !P6 ;  /* 0xff80000006197808 */ /* 0x000fe20007000000 */
[----:B---3--:R-:W-:Y:S01]  /*7f30*/  FFMA.FTZ R5, R5, -UR19, R12 ;  /* 0x8000001305057c23 */ /* 0x008fe2000801000c */
[C---:B------:R-:W-:Y:S01]  /*7f40*/  ISETP.GE.AND P6, PT, R0.reuse, R236, PT ;  /* 0x000000ec0000720c */ /* 0x040fe20003fc6270 */
[----:B------:R-:W-:Y:S01]  /*7f50*/  IMAD.MOV.U32 R8, RZ, RZ, R2 ;  /* 0x000000ffff087224 */ /* 0x000fe200078e0002 */
[----:B------:R-:W-:Y:S01]  /*7f60*/  I2FP.F32.S32 R4, R4 ;  /* 0x0000000400047245 */ /* 0x000fe20000201400 */
[C---:B------:R-:W-:Y:S01]  /*7f70*/  VIADD R2, R0.reuse, 0x8 ;  /* 0x0000000800027836 */ /* 0x040fe20000000000 */
[----:B------:R-:W-:Y:S01]  /*7f80*/  ISETP.LT.OR P6, PT, R0, R230, P6 ;  /* 0x000000e60000720c */ /* 0x000fe200037c1670 */
[----:B------:R3:W-:Y:S01]  /*7f90*/  MUFU.TANH R16, R28 ;  /* 0x0000001c00107308 */ /* 0x0007e20000002400 */
[----:B------:R-:W-:Y:S01]  /*7fa0*/  FSEL R21, R7, -INF , !P5 ;  /* 0xff80000007157808 */ /* 0x000fe20006800000 */
[----:B-1----:R-:W-:Y:S01]  /*7fb0*/  FFMA.FTZ R4, R4, -UR19, R11 ;  /* 0x8000001304047c23 */ /* 0x002fe2000801000b */
[----:B------:R-:W-:Y:S01]  /*7fc0*/  FSEL R24, R5, -INF , !P4 ;  /* 0xff80000005187808 */ /* 0x000fe20006000000 */
[--C-:B------:R-:W-:Y:S01]  /*7fd0*/  IMAD.IADD R6, R234, 0x1, -R2.reuse ;  /* 0x00000001ea067824 */ /* 0x100fe200078e0a02 */
[----:B------:R-:W-:Y:S01]  /*7fe0*/  ISETP.GE.AND P5, PT, R2, R238, PT ;  /* 0x000000ee0200720c */ /* 0x000fe20003fa6270 */
[--C-:B------:R-:W-:Y:S01]  /*7ff0*/  IMAD.IADD R7, R228, 0x1, -R2.reuse ;  /* 0x00000001e4077824 */ /* 0x100fe200078e0a02 */
[----:B------:R-:W-:Y:S01]  /*8000*/  FSEL R27, R4, -INF , !P1 ;  /* 0xff800000041b7808 */ /* 0x000fe20004800000 */
[----:B------:R-:W-:Y:S01]  /*8010*/  VIADD R3, R0, 0x9 ;  /* 0x0000000900037836 */ /* 0x000fe20000000000 */
[C---:B------:R-:W-:Y:S01]  /*8020*/  ISETP.GE.AND P4, PT, R2.reuse, R237, PT ;  /* 0x000000ed0200720c */ /* 0x040fe20003f86270 */
[----:B------:R-:W-:Y:S01]  /*8030*/  IMAD.IADD R5, R229, 0x1, -R2 ;  /* 0x00000001e5057824 */ /* 0x000fe200078e0a02 */
[C---:B------:R-:W-:Y:S01]  /*8040*/  ISETP.GE.AND P1, PT, R2.reuse, R236, PT ;  /* 0x000000ec0200720c */ /* 0x040fe20003f26270 */
[----:B------:R-:W1:Y:S01]  /*8050*/  MUFU.TANH R12, R30 ;  /* 0x0000001e000c7308 */ /* 0x000e620000002400 */
[----:B------:R-:W-:Y:S01]  /*8060*/  ISETP.LT.OR P5, PT, R2, R232, P5 ;  /* 0x000000e80200720c */ /* 0x000fe20002fa1670 */
[----:B------:R-:W-:Y:S01]  /*8070*/  IMAD.IADD R4, R228, 0x1, -R3 ;  /* 0x00000001e4047824 */ /* 0x000fe200078e0a03 */
[----:B------:R-:W-:Y:S01]  /*8080*/  ISETP.LT.OR P4, PT, R2, R231, P4 ;  /* 0x000000e70200720c */ /* 0x000fe20002781670 */
[----:B------:R-:W-:Y:S01]  /*8090*/  FMUL.FTZ R133, R17, UR23 ;  /* 0x0000001711857c20 */ /* 0x000fe20008410000 */
[----:B---3--:R-:W-:-:S02]  /*80a0*/  FSEL R28, R9, -INF , !P6 ;  /* 0xff800000091c7808 */ /* 0x008fc40007000000 */
[C---:B------:R-:W-:Y:S01]  /*80b0*/  ISETP.GE.AND P6, PT, R2.reuse, R239, PT ;  /* 0x000000ef0200720c */ /* 0x040fe20003fc6270 */
[----:B------:R-:W3:Y:S01]  /*80c0*/  MUFU.TANH R11, R32 ;  /* 0x00000020000b7308 */ /* 0x000ee20000002400 */
[C---:B------:R-:W-:Y:S02]  /*80d0*/  ISETP.LT.OR P1, PT, R2.reuse, R230, P1 ;  /* 0x000000e60200720c */ /* 0x040fe40000f21670 */
[----:B------:R-:W-:Y:S01]  /*80e0*/  ISETP.LT.OR P6, PT, R2, R233, P6 ;  /* 0x000000e90200720c */ /* 0x000fe200037c1670 */
[----:B------:R-:W-:Y:S01]  /*80f0*/  IMAD.IADD R2, R235, 0x1, -R2 ;  /* 0x00000001eb027824 */ /* 0x000fe200078e0a02 */
[----:B------:R-:W-:Y:S02]  /*8100*/  IABS R14, R6 ;  /* 0x00000006000e7213 */ /* 0x000fe40000000000 */
[----:B------:R-:W-:Y:S01]  /*8110*/  IABS R15, R7 ;  /* 0x00000007000f7213 */ /* 0x000fe20000000000 */
[----:B------:R-:W4:Y:S01]  /*8120*/  MUFU.TANH R13, R29 ;  /* 0x0000001d000d7308 */ /* 0x000f220000002400 */
[----:B------:R-:W-:-:S02]  /*8130*/  I2FP.F32.S32 R8, R8 ;  /* 0x0000000800087245 */ /* 0x000fc40000201400 */
[----:B------:R-:W-:Y:S01]  /*8140*/  IABS R7, R5 ;  /* 0x0000000500077213 */ /* 0x000fe20000000000 */
[----:B------:R-:W-:Y:S01]  /*8150*/  IMAD.MOV.U32 R5, RZ, RZ, R14 ;  /* 0x000000ffff057224 */ /* 0x000fe200078e000e */
[----:B------:R-:W-:Y:S01]  /*8160*/  IABS R9, R2 ;  /* 0x0000000200097213 */ /* 0x000fe20000000000 */
[----:B--2---:R-:W-:Y:S01]  /*8170*/  FFMA.FTZ R8, R8, -UR19, R10 ;  /* 0x8000001308087c23 */ /* 0x004fe2000801000a */
[----:B------:R-:W-:Y:S01]  /*8180*/  IABS R2, R4 ;  /* 0x0000000400027213 */ /* 0x000fe20000000000 */
[----:B------:R-:W-:Y:S01]  /*8190*/  IMAD.MOV.U32 R6, RZ, RZ, R15 ;  /* 0x000000ffff067224 */ /* 0x000fe200078e000f */
[----:B------:R-:W2:Y:S01]  /*81a0*/  MUFU.TANH R10, R34 ;  /* 0x00000022000a7308 */ /* 0x000ea20000002400 */
[----:B------:R-:W-:Y:S01]  /*81b0*/  IMAD.MOV.U32 R4, RZ, RZ, R7 ;  /* 0x000000ffff047224 */ /* 0x000fe200078e0007 */
[----:B------:R-:W-:Y:S01]  /*81c0*/  I2FP.F32.S32 R5, R5 ;  /* 0x0000000500057245 */ /* 0x000fe20000201400 */
[----:B------:R-:W-:Y:S01]  /*81d0*/  IMAD.IADD R7, R234, 0x1, -R3 ;  /* 0x00000001ea077824 */ /* 0x000fe200078e0a03 */
[----:B------:R-:W-:-:S02]  /*81e0*/  I2FP.F32.S32 R6, R6 ;  /* 0x0000000600067245 */ /* 0x000fc40000201400 */
[----:B------:R-:W-:Y:S01]  /*81f0*/  I2FP.F32.S32 R4, R4 ;  /* 0x0000000400047245 */ /* 0x000fe20000201400 */
[----:B-1----:R-:W-:Y:S01]  /*8200*/  FFMA.FTZ R5, R5, -UR19, R12 ;  /* 0x8000001305057c23 */ /* 0x002fe2000801000c */
[----:B------:R-:W-:Y:S01]  /*8210*/  I2FP.F32.S32 R2, R2 ;  /* 0x0000000200027245 */ /* 0x000fe20000201400 */
[----:B------:R-:W-:Y:S01]  /*8220*/  FFMA.FTZ R6, R6, -UR19, R16 ;  /* 0x8000001306067c23 */ /* 0x000fe20008010010 */
[----:B------:R-:W1:Y:S01]  /*8230*/  MUFU.TANH R18, R31 ;  /* 0x0000001f00127308 */ /* 0x000e620000002400 */
[----:B---3--:R-:W-:Y:S01]  /*8240*/  FFMA.FTZ R4, R4, -UR19, R11 ;  /* 0x8000001304047c23 */ /* 0x008fe2000801000b */
[----:B------:R-:W-:Y:S01]  /*8250*/  I2FP.F32.S32 R9, R9 ;  /* 0x0000000900097245 */ /* 0x000fe20000201400 */
[----:B----4-:R-:W-:Y:S01]  /*8260*/  FFMA.FTZ R13, R2, -UR19, R13 ;  /* 0x80000013020d7c23 */ /* 0x010fe2000801000d */
[----:B------:R-:W-:Y:S01]  /*8270*/  FSEL R19, R5, -INF , !P5 ;  /* 0xff80000005137808 */ /* 0x000fe20006800000 */
[----:B------:R-:W-:Y:S01]  /*8280*/  IMAD.IADD R5, R229, 0x1, -R3 ;  /* 0x00000001e5057824 */ /* 0x000fe200078e0a03 */
[----:B------:R-:W-:Y:S01]  /*8290*/  FSEL R26, R8, -INF , !P0 ;  /* 0xff800000081a7808 */ /* 0x000fe20004000000 */
[----:B------:R-:W-:Y:S01]  /*82a0*/  VIADD R2, R0, 0x10 ;  /* 0x0000001000027836 */ /* 0x000fe20000000000 */
[----:B------:R3:W4:Y:S01]  /*82b0*/  MUFU.TANH R12, R22 ;  /* 0x00000016000c7308 */ /* 0x0007220000002400 */
[----:B------:R-:W-:Y:S01]  /*82c0*/  FSEL R17, R6, -INF , !P6 ;  /* 0xff80000006117808 */ /* 0x000fe20007000000 */
[----:B--2---:R-:W-:Y:S01]  /*82d0*/  FFMA.FTZ R9, R9, -UR19, R10 ;  /* 0x8000001309097c23 */ /* 0x004fe2000801000a */
[----:B------:R-:W-:Y:S01]  /*82e0*/  IABS R15, R7 ;  /* 0x00000007000f7213 */ /* 0x000fe20000000000 */
[----:B------:R-:W-:Y:S01]  /*82f0*/  IMAD.IADD R6, R234, 0x1, -R2 ;  /* 0x00000001ea067824 */ /* 0x000fe200078e0a02 */
[----:B------:R-:W-:-:S02]  /*8300*/  ISETP.GE.AND P0, PT, R3, R239, PT ;  /* 0x000000ef0300720c */ /* 0x000fc40003f06270 */
[C---:B------:R-:W-:Y:S01]  /*8310*/  ISETP.GE.AND P6, PT, R3.reuse, R238, PT ;  /* 0x000000ee0300720c */ /* 0x040fe20003fc6270 */
[----:B------:R-:W-:Y:S01]  /*8320*/  MUFU.TANH R10, R35 ;  /* 0x00000023000a7308 */ /* 0x000fe20000002400 */
[C---:B------:R-:W-:Y:S02]  /*8330*/  ISETP.GE.AND P5, PT, R3.reuse, R237, PT ;  /* 0x000000ed0300720c */ /* 0x040fe40003fa6270 */
[----:B------:R-:W-:Y:S01]  /*8340*/  IABS R7, R5 ;  /* 0x0000000500077213 */ /* 0x000fe20000000000 */
[----:B------:R-:W-:Y:S01]  /*8350*/  IMAD.MOV.U32 R5, RZ, RZ, R15 ;  /* 0x000000ffff057224 */ /* 0x000fe200078e000f */
[C---:B------:R-:W-:Y:S02]  /*8360*/  ISETP.LT.OR P0, PT, R3.reuse, R233, P0 ;  /* 0x000000e90300720c */ /* 0x040fe40000701670 */
[C---:B------:R-:W-:Y:S01]  /*8370*/  ISETP.LT.OR P6, PT, R3.reuse, R232, P6 ;  /* 0x000000e80300720c */ /* 0x040fe200037c1670 */
[----:B------:R-:W2:Y:S01]  /*8380*/  MUFU.TANH R11, R33 ;  /* 0x00000021000b7308 */ /* 0x000ea20000002400 */
[----:B---3--:R-:W-:Y:S01]  /*8390*/  FSEL R22, R4, -INF , !P4 ;  /* 0xff80000004167808 */ /* 0x008fe20006000000 */
[----:B------:R-:W-:Y:S01]  /*83a0*/  IMAD.IADD R4, R228, 0x1, -R2 ;  /* 0x00000001e4047824 */ /* 0x000fe200078e0a02 */
[----:B------:R-:W-:-:S02]  /*83b0*/  ISETP.GE.AND P4, PT, R3, R236, PT ;  /* 0x000000ec0300720c */ /* 0x000fc40003f86270 */
[C---:B------:R-:W-:Y:S02]  /*83c0*/  ISETP.LT.OR P5, PT, R3.reuse, R231, P5 ;  /* 0x000000e70300720c */ /* 0x040fe40002fa1670 */
[----:B------:R-:W-:Y:S01]  /*83d0*/  ISETP.LT.OR P4, PT, R3, R230, P4 ;  /* 0x000000e60300720c */ /* 0x000fe20002781670 */
[----:B------:R-:W-:Y:S01]  /*83e0*/  IMAD.IADD R3, R235, 0x1, -R3 ;  /* 0x00000001eb037824 */ /* 0x000fe200078e0a03 */
[----:B------:R-:W-:Y:S01]  /*83f0*/  IABS R4, R4 ;  /* 0x0000000400047213 */ /* 0x000fe20000000000 */
[----:B------:R-:W3:Y:S01]  /*8400*/  MUFU.TANH R8, R132 ;  /* 0x0000008400087308 */ /* 0x000ee20000002400 */
[----:B------:R-:W-:Y:S02]  /*8410*/  I2FP.F32.S32 R5, R5 ;  /* 0x0000000500057245 */ /* 0x000fe40000201400 */
[----:B------:R-:W-:Y:S02]  /*8420*/  I2FP.F32.S32 R7, R7 ;  /* 0x0000000700077245 */ /* 0x000fe40000201400 */
[----:B------:R-:W-:Y:S01]  /*8430*/  IABS R14, R3 ;  /* 0x00000003000e7213 */ /* 0x000fe20000000000 */
[----:B-1----:R-:W-:Y:S01]  /*8440*/  FFMA.FTZ R5, R5, -UR19, R18 ;  /* 0x8000001305057c23 */ /* 0x002fe20008010012 */
[----:B------:R-:W-:Y:S01]  /*8450*/  IABS R3, R6 ;  /* 0x0000000600037213 */ /* 0x000fe20000000000 */
[----:B------:R-:W-:Y:S01]  /*8460*/  MUFU.TANH R29, R139 ;  /* 0x0000008b001d7308 */ /* 0x000fe20000002400 */
[----:B------:R-:W-:Y:S01]  /*8470*/  I2FP.F32.S32 R6, R4 ;  /* 0x0000000400067245 */ /* 0x000fe20000201400 */
[----:B----4-:R-:W-:Y:S01]  /*8480*/  FFMA.FTZ R4, R7, -UR19, R12 ;  /* 0x8000001307047c23 */ /* 0x010fe2000801000c */
[----:B------:R-:W-:-:S02]  /*8490*/  I2FP.F32.S32 R3, R3 ;  /* 0x0000000300037245 */ /* 0x000fc40000201400 */
[----:B------:R-:W-:Y:S01]  /*84a0*/  FSEL R18, R9, -INF , !P1 ;  /* 0xff80000009127808 */ /* 0x000fe20004800000 */
[----:B--2---:R-:W-:Y:S01]  /*84b0*/  FFMA.FTZ R11, R6, -UR19, R11 ;  /* 0x80000013060b7c23 */ /* 0x004fe2000801000b */
[----:B------:R-:W-:Y:S01]  /*84c0*/  FSEL R13, R13, -INF , !P0 ;  /* 0xff8000000d0d7808 */ /* 0x000fe20004000000 */
[----:B------:R-:W-:Y:S01]  /*84d0*/  FFMA.FTZ R10, R3, -UR19, R10 ;  /* 0x80000013030a7c23 */ /* 0x000fe2000801000a */
[----:B------:R-:W-:Y:S01]  /*84e0*/  FSEL R15, R5, -INF , !P6 ;  /* 0xff800000050f7808 */ /* 0x000fe20007000000 */
[----:B------:R-:W-:Y:S01]  /*84f0*/  VIADD R3, R0, 0x11 ;  /* 0x0000001100037836 */ /* 0x000fe20000000000 */
[----:B------:R-:W-:Y:S01]  /*8500*/  FSEL R16, R4, -INF , !P5 ;  /* 0xff80000004107808 */ /* 0x000fe20006800000 */
[C---:B------:R-:W-:Y:S01]  /*8510*/  IMAD.IADD R5, R229.reuse, 0x1, -R2 ;  /* 0x00000001e5057824 */ /* 0x040fe200078e0a02 */
[----:B------:R-:W-:Y:S01]  /*8520*/  ISETP.GE.AND P1, PT, R2, R239, PT ;  /* 0x000000ef0200720c */ /* 0x000fe20003f26270 */
[--C-:B------:R-:W-:Y:S01]  /*8530*/  IMAD.IADD R4, R228, 0x1, -R3.reuse ;  /* 0x00000001e4047824 */ /* 0x100fe200078e0a03 */
[----:B------:R-:W-:Y:S01]  /*8540*/  ISETP.GE.AND P0, PT, R2, R238, PT ;  /* 0x000000ee0200720c */ /* 0x000fe20003f06270 */
[--C-:B------:R-:W-:Y:S01]  /*8550*/  IMAD.IADD R6, R234, 0x1, -R3.reuse ;  /* 0x00000001ea067824 */ /* 0x100fe200078e0a03 */
[C---:B------:R-:W-:Y:S01]  /*8560*/  ISETP.GE.AND P6, PT, R2.reuse, R237, PT ;  /* 0x000000ed0200720c */ /* 0x040fe20003fc6270 */
[----:B------:R-:W-:Y:S01]  /*8570*/  IMAD.IADD R7, R229, 0x1, -R3 ;  /* 0x00000001e5077824 */ /* 0x000fe200078e0a03 */
[----:B------:R-:W-:Y:S01]  /*8580*/  ISETP.GE.AND P5, PT, R2, R236, PT ;  /* 0x000000ec0200720c */ /* 0x000fe20003fa6270 */
[----:B------:R-:W-:Y:S01]  /*8590*/  MUFU.TANH R30, R138 ;  /* 0x0000008a001e7308 */ /* 0x000fe20000002400 */
[----:B------:R-:W-:-:S02]  /*85a0*/  I2FP.F32.S32 R14, R14 ;  /* 0x0000000e000e7245 */ /* 0x000fc40000201400 */
[C---:B------:R-:W-:Y:S02]  /*85b0*/  ISETP.LT.OR P1, PT, R2.reuse, R233, P1 ;  /* 0x000000e90200720c */ /* 0x040fe40000f21670 */
[----:B------:R-:W-:Y:S01]  /*85c0*/  ISETP.LT.OR P0, PT, R2, R232, P0 ;  /* 0x000000e80200720c */ /* 0x000fe20000701670 */
[----:B---3--:R-:W-:Y:S01]  /*85d0*/  FFMA.FTZ R14, R14, -UR19, R8 ;  /* 0x800000130e0e7c23 */ /* 0x008fe20008010008 */
[C---:B------:R-:W-:Y:S01]  /*85e0*/  ISETP.LT.OR P6, PT, R2.reuse, R231, P6 ;  /* 0x000000e70200720c */ /* 0x040fe200037c1670 */
[----:B------:R-:W1:Y:S01]  /*85f0*/  MUFU.TANH R8, R140 ;  /* 0x0000008c00087308 */ /* 0x000e620000002400 */
[----:B------:R-:W-:Y:S01]  /*8600*/  ISETP.LT.OR P5, PT, R2, R230, P5 ;  /* 0x000000e60200720c */ /* 0x000fe20002fa1670 */
[----:B------:R-:W-:Y:S01]  /*8610*/  IMAD.IADD R2, R235, 0x1, -R2 ;  /* 0x00000001eb027824 */ /* 0x000fe200078e0a02 */
[----:B------:R-:W-:Y:S02]  /*8620*/  IABS R31, R5 ;  /* 0x00000005001f7213 */ /* 0x000fe40000000000 */
[----:B------:R-:W-:-:S02]  /*8630*/  IABS R4, R4 ;  /* 0x0000000400047213 */ /* 0x000fc40000000000 */
        /* <DEDUP_REMOVED lines=10> */
[----:B------:R-:W-:Y:S01]  /*86e0*/  IMAD.MOV.U32 R2, RZ, RZ, R5 ;  /* 0x000000ffff027224 */ /* 0x000fe200078e0005 */
[----:B------:R-:W-:Y:S01]  /*86f0*/  I2FP.F32.S32 R7, R7 ;  /* 0x0000000700077245 */ /* 0x000fe20000201400 */
[----:B-1----:R-:W-:Y:S01]  /*8700*/  FFMA.FTZ R9, R9, -UR19, R8 ;  /* 0x8000001309097c23 */ /* 0x002fe20008010008 */
[----:B------:R-:W-:-:S02]  /*8710*/  I2FP.F32.S32 R4, R4 ;  /* 0x0000000400047245 */ /* 0x000fc40000201400 */
[----:B------:R-:W-:Y:S01]  /*8720*/  I2FP.F32.S32 R2, R2 ;  /* 0x0000000200027245 */ /* 0x000fe20000201400 */
[----:B------:R-:W-:Y:S01]  /*8730*/  FFMA.FTZ R7, R7, -UR19, R29 ;  /* 0x8000001307077c23 */ /* 0x000fe2000801001d */
[----:B------:R-:W-:Y:S01]  /*8740*/  FSEL R14, R14, -INF , !P4 ;  /* 0xff8000000e0e7808 */ /* 0x000fe20006000000 */
[----:B------:R-:W-:Y:S01]  /*8750*/  FFMA.FTZ R5, R4, -UR19, R30 ;  /* 0x8000001304057c23 */ /* 0x000fe2000801001e */
[----:B------:R-:W-:Y:S01]  /*8760*/  FSEL R183, R11, -INF , !P1 ;  /* 0xff8000000bb77808 */ /* 0x000fe20004800000 */
[----:B--2---:R-:W-:Y:S01]  /*8770*/  FFMA.FTZ R8, R6, -UR19, R32 ;  /* 0x8000001306087c23 */ /* 0x004fe20008010020 */
[----:B------:R-:W-:Y:S01]  /*8780*/  FSEL R190, R10, -INF , !P0 ;  /* 0xff8000000abe7808 */ /* 0x000fe20004000000 */
[----:B------:R1:W2:Y:S01]  /*8790*/  MUFU.TANH R11, R143 ;  /* 0x0000008f000b7308 */ /* 0x0002a20000002400 */
[----:B------:R-:W-:Y:S01]  /*87a0*/  ISETP.GE.AND P4, PT, R3, R239, PT ;  /* 0x000000ef0300720c */ /* 0x000fe20003f86270 */
[----:B------:R-:W-:Y:S01]  /*87b0*/  IMAD.IADD R6, R235, 0x1, -R3 ;  /* 0x00000001eb067824 */ /* 0x000fe200078e0a03 */
[C---:B------:R-:W-:Y:S01]  /*87c0*/  ISETP.GE.AND P1, PT, R3.reuse, R238, PT ;  /* 0x000000ee0300720c */ /* 0x040fe20003f26270 */
[----:B---3--:R-:W-:Y:S01]  /*87d0*/  FFMA.FTZ R4, R2, -UR19, R12 ;  /* 0x8000001302047c23 */ /* 0x008fe2000801000c */
[C---:B------:R-:W-:Y:S01]  /*87e0*/  ISETP.GE.AND P0, PT, R3.reuse, R237, PT ;  /* 0x000000ed0300720c */ /* 0x040fe20003f06270 */
[C---:B------:R-:W-:Y:S01]  /*87f0*/  VIADD R2, R0.reuse, 0x18 ;  /* 0x0000001800027836 */ /* 0x040fe20000000000 */
[C---:B------:R-:W-:Y:S01]  /*8800*/  ISETP.LT.OR P4, PT, R3.reuse, R233, P4 ;  /* 0x000000e90300720c */ /* 0x040fe20002781670 */
[----:B------:R3:W4:Y:S01]  /*8810*/  MUFU.TANH R10, R142 ;  /* 0x0000008e000a7308 */ /* 0x0007220000002400 */
[----:B------:R-:W-:Y:S01]  /*8820*/  BAR.SYNC.DEFER_BLOCKING 0x0 ;  /* 0x0000000000007b1d */ /* 0x000fe20000010000 */
[C---:B------:R-:W-:Y:S01]  /*8830*/  ISETP.LT.OR P1, PT, R3.reuse, R232, P1 ;  /* 0x000000e80300720c */ /* 0x040fe20000f21670 */
[----:B------:R-:W-:Y:S01]  /*8840*/  VIADD R0, R0, 0x19 ;  /* 0x0000001900007836 */ /* 0x000fe20000000000 */
[----:B------:R-:W-:-:S02]  /*8850*/  ISETP.LT.OR P0, PT, R3, R231, P0 ;  /* 0x000000e70300720c */ /* 0x000fc40000701670 */
[----:B------:R-:W-:Y:S02]  /*8860*/  FSEL R179, R9, -INF , !P5 ;  /* 0xff80000009b37808 */ /* 0x000fe40006800000 */
[----:B------:R-:W-:Y:S01]  /*8870*/  FSEL R188, R8, -INF , !P4 ;  /* 0xff80000008bc7808 */ /* 0x000fe20006000000 */
[----:B------:R-:W-:Y:S01]  /*8880*/  MUFU.TANH R9, R180 ;  /* 0x000000b400097308 */ /* 0x000fe20000002400 */
[----:B-1----:R-:W-:Y:S02]  /*8890*/  FSEL R143, R7, -INF , !P6 ;  /* 0xff800000078f7808 */ /* 0x002fe40007000000 */
[----:B------:R-:W-:Y:S02]  /*88a0*/  ISETP.GE.AND P6, PT, R3, R236, PT ;  /* 0x000000ec0300720c */ /* 0x000fe40003fc6270 */
[----:B------:R-:W-:Y:S01]  /*88b0*/  FSEL R191, R5, -INF , !P1 ;  /* 0xff80000005bf7808 */ /* 0x000fe20004800000 */
[--C-:B------:R-:W-:Y:S01]  /*88c0*/  IMAD.IADD R5, R228, 0x1, -R2.reuse ;  /* 0x00000001e4057824 */ /* 0x100fe200078e0a02 */
[----:B------:R-:W-:Y:S01]  /*88d0*/  ISETP.LT.OR P6, PT, R3, R230, P6 ;  /* 0x000000e60300720c */ /* 0x000fe200037c1670 */
[--C-:B------:R-:W-:Y:S01]  /*88e0*/  IMAD.IADD R3, R229, 0x1, -R2.reuse ;  /* 0x00000001e5037824 */ /* 0x100fe200078e0a02 */
[----:B---3--:R-:W-:Y:S01]  /*88f0*/  FSEL R142, R4, -INF , !P0 ;  /* 0xff800000048e7808 */ /* 0x008fe20004000000 */
[----:B------:R-:W1:Y:S01]  /*8900*/  MUFU.TANH R8, R176 ;  /* 0x000000b000087308 */ /* 0x000e620000002400 */
[----:B------:R-:W-:Y:S01]  /*8910*/  ISETP.GE.AND P5, PT, R2, R239, PT ;  /* 0x000000ef0200720c */ /* 0x000fe20003fa6270 */
[----:B------:R-:W-:Y:S01]  /*8920*/  IMAD.IADD R4, R234, 0x1, -R2 ;  /* 0x00000001ea047824 */ /* 0x000fe200078e0a02 */
[----:B------:R-:W-:-:S02]  /*8930*/  ISETP.GE.AND P4, PT, R2, R238, PT ;  /* 0x000000ee0200720c */ /* 0x000fc40003f86270 */
[C---:B------:R-:W-:Y:S02]  /*8940*/  ISETP.GE.AND P1, PT, R2.reuse, R237, PT ;  /* 0x000000ed0200720c */ /* 0x040fe40003f26270 */
[C---:B------:R-:W-:Y:S01]  /*8950*/  ISETP.GE.AND P0, PT, R2.reuse, R236, PT ;  /* 0x000000ec0200720c */ /* 0x040fe20003f06270 */
[----:B------:R-:W3:Y:S01]  /*8960*/  MUFU.TANH R7, R181 ;  /* 0x000000b500077308 */ /* 0x000ee20000002400 */
        /* <DEDUP_REMOVED lines=11> */
[----:B------:R-:W-:Y:S02]  /*8a20*/  IABS R4, R4 ;  /* 0x0000000400047213 */ /* 0x000fe40000000000 */
[----:B------:R-:W-:Y:S02]  /*8a30*/  I2FP.F32.S32 R3, R3 ;  /* 0x0000000300037245 */ /* 0x000fe40000201400 */
[----:B------:R-:W-:-:S02]  /*8a40*/  I2FP.F32.S32 R5, R5 ;  /* 0x0000000500057245 */ /* 0x000fc40000201400 */
[----:B------:R-:W-:Y:S01]  /*8a50*/  I2FP.F32.S32 R4, R4 ;  /* 0x0000000400047245 */ /* 0x000fe20000201400 */
[----:B--2---:R-:W-:Y:S01]  /*8a60*/  FFMA.FTZ R3, R3, -UR19, R11 ;  /* 0x8000001303037c23 */ /* 0x004fe2000801000b */
[----:B------:R-:W-:Y:S01]  /*8a70*/  I2FP.F32.S32 R2, R2 ;  /* 0x0000000200027245 */ /* 0x000fe20000201400 */
[----:B----4-:R-:W-:Y:S01]  /*8a80*/  FFMA.FTZ R5, R5, -UR19, R10 ;  /* 0x8000001305057c23 */ /* 0x010fe2000801000a */
[----:B------:R-:W-:Y:S01]  /*8a90*/  I2FP.F32.S32 R6, R6 ;  /* 0x0000000600067245 */ /* 0x000fe20000201400 */
[----:B-1----:R-:W-:Y:S01]  /*8aa0*/  FFMA.FTZ R4, R4, -UR19, R8 ;  /* 0x8000001304047c23 */ /* 0x002fe20008010008 */
[----:B------:R-:W-:Y:S01]  /*8ab0*/  FSEL R178, R3, -INF , !P6 ;  /* 0xff80000003b27808 */ /* 0x000fe20007000000 */
[----:B------:R-:W-:Y:S01]  /*8ac0*/  FFMA.FTZ R2, R2, -UR19, R9 ;  /* 0x8000001302027c23 */ /* 0x000fe20008010009 */
[----:B------:R-:W-:Y:S01]  /*8ad0*/  ISETP.GE.AND P6, PT, R0, R239, PT ;  /* 0x000000ef0000720c */ /* 0x000fe20003fc6270 */
[----:B------:R1:W2:Y:S01]  /*8ae0*/  MUFU.TANH R9, R182 ;  /* 0x000000b600097308 */ /* 0x0002a20000002400 */
[----:B------:R-:W-:Y:S01]  /*8af0*/  FSEL R189, R4, -INF , !P4 ;  /* 0xff80000004bd7808 */ /* 0x000fe20006000000 */
[----:B---3--:R-:W-:Y:S01]  /*8b00*/  FFMA.FTZ R6, R6, -UR19, R7 ;  /* 0x8000001306067c23 */ /* 0x008fe20008010007 */
[----:B------:R-:W-:Y:S01]  /*8b10*/  FSEL R141, R2, -INF , !P1 ;  /* 0xff800000028d7808 */ /* 0x000fe20004800000 */
[--C-:B------:R-:W-:Y:S01]  /*8b20*/  IMAD.IADD R4, R228, 0x1, -R0.reuse ;  /* 0x00000001e4047824 */ /* 0x100fe200078e0a00 */
[----:B------:R-:W-:Y:S01]  /*8b30*/  ISETP.GE.AND P4, PT, R0, R237, PT ;  /* 0x000000ed0000720c */ /* 0x000fe20003f86270 */
[--C-:B------:R-:W-:Y:S01]  /*8b40*/  IMAD.IADD R3, R234, 0x1, -R0.reuse ;  /* 0x00000001ea037824 */ /* 0x100fe200078e0a00 */
[C---:B------:R-:W-:Y:S01]  /*8b50*/  ISETP.GE.AND P1, PT, R0.reuse, R236, PT ;  /* 0x000000ec0000720c */ /* 0x040fe20003f26270 */
[----:B------:R-:W3:Y:S01]  /*8b60*/  MUFU.TANH R8, R184 ;  /* 0x000000b800087308 */ /* 0x000ee20000002400 */
[----:B------:R-:W-:Y:S01]  /*8b70*/  IMAD.IADD R2, R229, 0x1, -R0 ;  /* 0x00000001e5027824 */ /* 0x000fe200078e0a00 */
[----:B------:R-:W-:-:S02]  /*8b80*/  ISETP.LT.OR P6, PT, R0, R233, P6 ;  /* 0x000000e90000720c */ /* 0x000fc400037c1670 */
[C---:B------:R-:W-:Y:S02]  /*8b90*/  ISETP.LT.OR P4, PT, R0.reuse, R231, P4 ;  /* 0x000000e70000720c */ /* 0x040fe40002781670 */
[C---:B------:R-:W-:Y:S02]  /*8ba0*/  ISETP.LT.OR P1, PT, R0.reuse, R230, P1 ;  /* 0x000000e60000720c */ /* 0x040fe40000f21670 */
[----:B------:R-:W4:Y:S01]  /*8bb0*/  MUFU.TANH R7, R185 ;  /* 0x000000b900077308 */ /* 0x000f220000002400 */
[----:B-1----:R-:W-:Y:S02]  /*8bc0*/  FSEL R182, R5, -INF , !P5 ;  /* 0xff80000005b67808 */ /* 0x002fe40006800000 */
[----:B------:R-:W-:Y:S02]  /*8bd0*/  ISETP.GE.AND P5, PT, R0, R238, PT ;  /* 0x000000ee0000720c */ /* 0x000fe40003fa6270 */
[----:B------:R-:W-:Y:S02]  /*8be0*/  FSEL R177, R6, -INF , !P0 ;  /* 0xff80000006b17808 */ /* 0x000fe40004000000 */
[----:B------:R-:W-:Y:S01]  /*8bf0*/  ISETP.LT.OR P5, PT, R0, R232, P5 ;  /* 0x000000e80000720c */ /* 0x000fe20002fa1670 */
[----:B------:R-:W1:Y:S01]  /*8c00*/  MUFU.TANH R5, R186 ;  /* 0x000000ba00057308 */ /* 0x000e620000002400 */
[----:B------:R-:W-:Y:S01]  /*8c10*/  IMAD.IADD R0, R235, 0x1, -R0 ;  /* 0x00000001eb007824 */ /* 0x000fe200078e0a00 */
[----:B------:R-:W-:-:S02]  /*8c20*/  PLOP3.LUT P0, PT, PT, PT, UP0, 0x80, 0x0 ;  /* 0x000000000000781c */ /* 0x000fc40003f0f008 */
[----:B------:R-:W-:Y:S02]  /*8c30*/  IABS R4, R4 ;  /* 0x0000000400047213 */ /* 0x000fe40000000000 */
[----:B------:R-:W-:Y:S02]  /*8c40*/  IABS R3, R3 ;  /* 0x0000000300037213 */ /* 0x000fe40000000000 */
[----:B------:R-:W-:Y:S02]  /*8c50*/  IABS R2, R2 ;  /* 0x0000000200027213 */ /* 0x000fe40000000000 */
[----:B------:R-:W-:Y:S02]  /*8c60*/  IABS R0, R0 ;  /* 0x0000000000007213 */ /* 0x000fe40000000000 */
[----:B------:R-:W-:Y:S02]  /*8c70*/  I2FP.F32.S32 R4, R4 ;  /* 0x0000000400047245 */ /* 0x000fe40000201400 */
[----:B------:R-:W-:-:S02]  /*8c80*/  I2FP.F32.S32 R3, R3 ;  /* 0x0000000300037245 */ /* 0x000fc40000201400 */
[----:B------:R-:W-:Y:S01]  /*8c90*/  I2FP.F32.S32 R2, R2 ;  /* 0x0000000200027245 */ /* 0x000fe20000201400 */
[----:B--2---:R-:W-:Y:S01]  /*8ca0*/  FFMA.FTZ R4, R4, -UR19, R9 ;  /* 0x8000001304047c23 */ /* 0x004fe20008010009 */
[----:B------:R-:W-:Y:S01]  /*8cb0*/  I2FP.F32.S32 R0, R0 ;  /* 0x0000000000007245 */ /* 0x000fe20000201400 */
[----:B---3--:R-:W-:Y:S02]  /*8cc0*/  FFMA.FTZ R3, R3, -UR19, R8 ;  /* 0x8000001303037c23 */ /* 0x008fe40008010008 */
[----:B----4-:R-:W-:Y:S01]  /*8cd0*/  FFMA.FTZ R2, R2, -UR19, R7 ;  /* 0x8000001302027c23 */ /* 0x010fe20008010007 */
[----:B------:R-:W-:Y:S01]  /*8ce0*/  FSEL R180, R4, -INF , !P6 ;  /* 0xff80000004b47808 */ /* 0x000fe20007000000 */
[----:B-1----:R-:W-:Y:S01]  /*8cf0*/  FFMA.FTZ R0, R0, -UR19, R5 ;  /* 0x8000001300007c23 */ /* 0x002fe20008010005 */
[----:B------:R-:W-:Y:S02]  /*8d00*/  FSEL R181, R3, -INF , !P5 ;  /* 0xff80000003b57808 */ /* 0x000fe40006800000 */
[----:B------:R-:W-:-:S02]  /*8d10*/  FSEL R140, R2, -INF , !P4 ;  /* 0xff800000028c7808 */ /* 0x000fc40006000000 */
[----:B------:R-:W-:Y:S01]  /*8d20*/  FSEL R176, R0, -INF , !P1 ;  /* 0xff80000000b07808 */ /* 0x000fe20004800000 */
[----:B------:R-:W-:Y:S06]  /*8d30*/  @!P0 BRA `(.L_x_2879) ;  /* 0x0000000000c88947 */ /* 0x000fec0003800000 */
[----:B------:R-:W2:Y:S01]  /*8d40*/  LDL.64 R244, [R1+0x40] ;  /* 0x0000400001f47983 */ /* 0x000ea20000100a00 */
[----:B------:R-:W-:Y:S01]  /*8d50*/  UIADD3 UR5, UR18, -0x3, URZ ;  /* 0xfffffffd12057890 */ /* 0x000fe2000fffe03f */
[----:B------:R-:W1:Y:S01]  /*8d60*/  @!P3 LDC.64 R8, c[0x0][0x218] ;  /* 0x00008600ff08bb82 */ /* 0x000e620000000a00 */
[----:B------:R-:W-:Y:S01]  /*8d70*/  BSSY B0, `(.L_x_2880) ;  /* 0x000002d000007945 */ /* 0x000fe20003800000 */
[----:B------:R3:W-:Y:S01]  /*8d80*/  @P3 STS.128 [R227+0x8000], RZ ;  /* 0x008000ffe3003388 */ /* 0x0007e20000000c00 */
[----:B------:R-:W-:Y:S02]  /*8d90*/  USHF.R.S32.HI UR4, URZ, 0x1f, UR5 ;  /* 0x0000001f3f047899 */ /* 0x000fe40008011405 */
[----:B------:R-:W-:Y:S02]  /*8da0*/  UIMAD.WIDE.U32 UR20, UR5, UR8, URZ ;  /* 0x00000008051472a5 */ /* 0x000fe4000f8e003f */
[----:B------:R-:W-:Y:S01]  /*8db0*/  UIMAD UR4, UR4, UR8, URZ ;  /* 0x00000008040472a4 */ /* 0x000fe2000f8e023f */
[----:B------:R-:W4:Y:S03]  /*8dc0*/  @!P2 LDC.64 R6, c[0x0][0x218] ;  /* 0x00008600ff06ab82 */ /* 0x000f260000000a00 */
[----:B------:R-:W-:Y:S01]  /*8dd0*/  UIMAD UR4, UR5, UR9, UR4 ;  /* 0x00000009050472a4 */ /* 0x000fe2000f8e0204 */
[----:B------:R-:W-:-:S02]  /*8de0*/  IMAD.U32 R0, RZ, RZ, UR20 ;  /* 0x00000014ff007e24 */ /* 0x000fc4000f8e00ff */
[----:B------:R-:W-:Y:S01]  /*8df0*/  IMAD.U32 R4, RZ, RZ, UR20 ;  /* 0x00000014ff047e24 */ /* 0x000fe2000f8e00ff */
[----:B------:R-:W-:Y:S01]  /*8e00*/  UIADD3 UR4, UR21, UR4, URZ ;  /* 0x0000000415047290 */ /* 0x000fe2000fffe03f */
[----:B------:R-:W5:Y:S05]  /*8e10*/  @!P3 LDC.64 R10, c[0x0][0x218] ;  /* 0x00008600ff0abb82 */ /* 0x000f6a0000000a00 */
[----:B------:R-:W-:Y:S01]  /*8e20*/  IMAD.U32 R3, RZ, RZ, UR4 ;  /* 0x00000004ff037e24 */ /* 0x000fe2000f8e00ff */
[----:B--2---:R-:W-:-:S04]  /*8e30*/  LEA R0, P1, R0, R244, 0x5 ;  /* 0x000000f400007211 */ /* 0x004fc800078228ff */
[----:B------:R-:W-:Y:S02]  /*8e40*/  IADD3 R2, P5, R0, UR33, RZ ;  /* 0x0000002100027c10 */ /* 0x000fe4000ffbe0ff */
[----:B------:R-:W-:Y:S02]  /*8e50*/  LEA.HI.X R3, R4, R251, R3, 0x5, P1 ;  /* 0x000000fb04037211 */ /* 0x000fe400008f2c03 */
[C---:B-1----:R-:W-:Y:S02]  /*8e60*/  @!P3 LEA R8, P6, R0.reuse, R8, 0x1 ;  /* 0x000000080008b211 */ /* 0x042fe400078c08ff */
[----:B----4-:R-:W-:Y:S02]  /*8e70*/  @!P2 LEA R4, P1, R0, R6, 0x1 ;  /* 0x000000060004a211 */ /* 0x010fe400078208ff */
[----:B-----5:R-:W-:Y:S02]  /*8e80*/  @!P3 LEA R6, P4, R2, R10, 0x1 ;  /* 0x0000000a0206b211 */ /* 0x020fe400078808ff */
        /* <DEDUP_REMOVED lines=27> */
.L_x_2881:
[----:B------:R-:W-:Y:S05]  /*9040*/  BSYNC B0 ;  /* 0x0000000000007941 */ /* 0x000fea0003800000 */
.L_x_2880:
[----:B------:R-:W0:Y:S02]  /*9050*/  LDGDEPBAR ;  /* 0x00000000000079af */ /* 0x000e240000000000 */
.L_x_2879:
        /* <DEDUP_REMOVED lines=18> */
[----:B-1-3--:R-:W1:Y:S01]  /*9180*/  SHFL.BFLY PT, R5, R0, 0x2, 0x1f ;  /* 0x0c401f0000057f89 */ /* 0x00ae6200000e0000 */
        /* <DEDUP_REMOVED lines=76> */
[----:B---3--:R-:W-:-:S06]  /*9650*/  F2FP.BF16.F32.PACK_AB R6, R243, R242 ;  /* 0x000000f2f306723e */ /* 0x008fcc00000010ff */
[----:B------:R1:W-:Y:S01]  /*9660*/  MUFU.EX2 R204, R0 ;  /* 0x0000000000cc7308 */ /* 0x0003e20000000800 */
[--C-:B--2---:R-:W-:Y:S01]  /*9670*/  FFMA.FTZ R2, R25, UR10, -R10.reuse ;  /* 0x0000000a19027c23 */ /* 0x104fe2000801080a */
[----:B------:R-:W-:-:S06]  /*9680*/  FFMA.FTZ R10, R140, UR10, -R10 ;  /* 0x0000000a8c0a7c23 */ /* 0x000fcc000801080a */
[----:B------:R2:W3:Y:S08]  /*9690*/  MUFU.EX2 R241, R2 ;  /* 0x0000000200f17308 */ /* 0x0004f00000000800 */
[----:B------:R4:W-:Y:S01]  /*96a0*/  MUFU.EX2 R200, R10 ;  /* 0x0000000a00c87308 */ /* 0x0009e20000000800 */
[----:B-1----:R-:W-:Y:S02]  /*96b0*/  FFMA.FTZ R0, R26, UR10, -R9 ;  /* 0x0000000a1a007c23 */ /* 0x002fe40008010809 */
[----:B------:R-:W-:Y:S05]  /*96c0*/  LDSM.16.MT88.4 R24, [R215+0xb000] ;  /* 0x00b00000d718783b */ /* 0x000fea0000004200 */
[----:B------:R1:W5:Y:S01]  /*96d0*/  MUFU.EX2 R205, R0 ;  /* 0x0000000000cd7308 */ /* 0x0003620000000800 */
[----:B--2---:R-:W-:-:S02]  /*96e0*/  FSEL R2, R210, RZ, P6 ;  /* 0x000000ffd2027208 */ /* 0x004fc40003000000 */
[----:B---3--:R-:W-:-:S03]  /*96f0*/  F2FP.BF16.F32.PACK_AB R4, R240, R241 ;  /* 0x000000f1f004723e */ /* 0x008fc600000010ff */
[----:B------:R-:W-:Y:S01]  /*9700*/  FADD.FTZ R2, R136, -R2 ;  /* 0x8000000288027221 */ /* 0x000fe20000010000 */
[----:B----4-:R-:W-:-:S03]  /*9710*/  FFMA.FTZ R10, R179, UR10, -R9 ;  /* 0x0000000ab30a7c23 */ /* 0x010fc60008010809 */
[----:B------:R-:W-:Y:S01]  /*9720*/  FMUL.FTZ R8, R2, UR10 ;  /* 0x0000000a02087c20 */ /* 0x000fe20008410000 */
[----:B------:R2:W-:Y:S01]  /*9730*/  MUFU.EX2 R179, R10 ;  /* 0x0000000a00b37308 */ /* 0x0005e20000000800 */
[--C-:B-1----:R-:W-:Y:S01]  /*9740*/  FFMA.FTZ R0, R18, UR10, -R9.reuse ;  /* 0x0000000a12007c23 */ /* 0x102fe20008010809 */
[----:B-----5:R-:W-:Y:S01]  /*9750*/  F2FP.BF16.F32.PACK_AB R5, R205, R204 ;  /* 0x000000cccd05723e */ /* 0x020fe200000010ff */
[----:B------:R-:W-:Y:S05]  /*9760*/  LDSM.16.MT88.4 R16, [R213+0xa000] ;  /* 0x00a00000d510783b */ /* 0x000fea0000004200 */
[----:B------:R1:W-:Y:S08]  /*9770*/  MUFU.EX2 R207, R0 ;  /* 0x0000000000cf7308 */ /* 0x0003f00000000800 */
[----:B------:R-:W3:Y:S01]  /*9780*/  MUFU.EX2 R8, R8 ;  /* 0x0000000800087308 */ /* 0x000ee20000000800 */
[----:B--2---:R-:W-:-:S07]  /*9790*/  FFMA.FTZ R10, R178, UR10, -R9 ;  /* 0x0000000ab20a7c23 */ /* 0x004fce0008010809 */
[----:B------:R-:W-:Y:S01]  /*97a0*/  MUFU.EX2 R178, R10 ;  /* 0x0000000a00b27308 */ /* 0x000fe20000000800 */
[--C-:B-1----:R-:W-:Y:S01]  /*97b0*/  FFMA.FTZ R0, R14, UR10, -R9.reuse ;  /* 0x0000000a0e007c23 */ /* 0x102fe20008010809 */
[----:B------:R-:W-:Y:S02]  /*97c0*/  MOV R14, R30 ;  /* 0x0000001e000e7202 */ /* 0x000fe40000000f00 */
[----:B------:R-:W-:Y:S04]  /*97d0*/  LDSM.16.MT88.4 R28, [R215+0xa000] ;  /* 0x00a00000d71c783b */ /* 0x000fe80000004200 */
        /* <DEDUP_REMOVED lines=27> */
[-C--:B------:R-:W-:Y:S01]  /*9990*/  FMUL.FTZ R65, R65, R8.reuse ;  /* 0x0000000841417220 */ /* 0x080fe20000410000 */
[----:B------:R-:W-:Y:S01]  /*99a0*/  FADD.FTZ R0, R137, -R0 ;  /* 0x8000000089007221 */ /* 0x000fe20000010000 */
[-C--:B------:R-:W-:Y:S01]  /*99b0*/  FMUL.FTZ R80, R80, R8.reuse ;  /* 0x0000000850507220 */ /* 0x080fe20000410000 */
[----:B------:R1:W2:Y:S01]  /*99c0*/  MUFU.EX2 R3, R2 ;  /* 0x0000000200037308 */ /* 0x0002a20000000800 */
[----:B------:R-:W-:Y:S01]  /*99d0*/  LDSM.16.MT88.4 R136, [R217+0xa000] ;  /* 0x00a00000d988783b */ /* 0x000fe20000004200 */
[----:B------:R-:W-:Y:S01]  /*99e0*/  FMUL.FTZ R0, R0, UR10 ;  /* 0x0000000a00007c20 */ /* 0x000fe20008410000 */
[-C--:B------:R-:W-:Y:S01]  /*99f0*/  FMUL.FTZ R81, R81, R8.reuse ;  /* 0x0000000851517220 */ /* 0x080fe20000410000 */
[-C--:B------:R-:W-:Y:S01]  /*9a00*/  FMUL.FTZ R96, R96, R8.reuse ;  /* 0x0000000860607220 */ /* 0x080fe20000410000 */
[-C--:B------:R-:W-:Y:S01]  /*9a10*/  FMUL.FTZ R97, R97, R8.reuse ;  /* 0x0000000861617220 */ /* 0x080fe20000410000 */
[-C--:B------:R-:W-:Y:S01]  /*9a20*/  FMUL.FTZ R112, R112, R8.reuse ;  /* 0x0000000870707220 */ /* 0x080fe20000410000 */
[-C--:B------:R-:W-:Y:S01]  /*9a30*/  FMUL.FTZ R113, R113, R8.reuse ;  /* 0x0000000871717220 */ /* 0x080fe20000410000 */
[----:B------:R-:W3:Y:S01]  /*9a40*/  MUFU.EX2 R0, R0 ;  /* 0x0000000000007308 */ /* 0x000ee20000000800 */
[-C--:B------:R-:W-:Y:S01]  /*9a50*/  FMUL.FTZ R116, R116, R8.reuse ;  /* 0x0000000874747220 */ /* 0x080fe20000410000 */
[-C--:B------:R-:W-:Y:S01]  /*9a60*/  FMUL.FTZ R117, R117, R8.reuse ;  /* 0x0000000875757220 */ /* 0x080fe20000410000 */
[-C--:B------:R-:W-:Y:S01]  /*9a70*/  FMUL.FTZ R128, R128, R8.reuse ;  /* 0x0000000880807220 */ /* 0x080fe20000410000 */
[----:B------:R-:W-:Y:S01]  /*9a80*/  FMUL.FTZ R129, R129, R8 ;  /* 0x0000000881817220 */ /* 0x000fe20000410000 */
[--C-:B------:R-:W-:Y:S01]  /*9a90*/  FFMA.FTZ R10, R177, UR10, -R9.reuse ;  /* 0x0000000ab10a7c23 */ /* 0x100fe20008010809 */
[----:B------:R-:W-:Y:S01]  /*9aa0*/  FFMA.FTZ R9, R176, UR10, -R9 ;  /* 0x0000000ab0097c23 */ /* 0x000fe20008010809 */
        /* <DEDUP_REMOVED lines=110> */
[----:B------:R2:W-:Y:S01]  /*a190*/  MUFU.EX2 R176, R9 ;  /* 0x0000000900b07308 */ /* 0x0005e20000000800 */
[----:B------:R-:W-:-:S02]  /*a1a0*/  FFMA.FTZ R0, R252, R0, R204 ;  /* 0x00000000fc007223 */ /* 0x000fc400000100cc */
[----:B------:R-:W-:Y:S02]  /*a1b0*/  HMMA.16816.F32.BF16 R72, R4, R20, R72 ;  /* 0x000000140448723c */ /* 0x000fe40000041848 */
[----:B------:R-:W-:-:S03]  /*a1c0*/  FADD.FTZ R0, R205, R0 ;  /* 0x00000000cd007221 */ /* 0x000fc60000010000 */
[----:B------:R3:W4:Y:S01]  /*a1d0*/  MUFU.EX2 R177, R10 ;  /* 0x0000000a00b17308 */ /* 0x0007220000000800 */
[----:B------:R-:W-:Y:S01]  /*a1e0*/  HMMA.16816.F32.BF16 R76, R4, R22, R76 ;  /* 0x00000016044c723c */ /* 0x000fe2000004184c */
[----:B------:R-:W-:-:S04]  /*a1f0*/  FADD.FTZ R0, R207, R0 ;  /* 0x00000000cf007221 */ /* 0x000fc80000010000 */
[----:B------:R-:W-:Y:S01]  /*a200*/  FADD.FTZ R0, R206, R0 ;  /* 0x00000000ce007221 */ /* 0x000fe20000010000 */
[----:B------:R-:W-:Y:S01]  /*a210*/  HMMA.16816.F32.BF16 R88, R4, R24, R88 ;  /* 0x000000180458723c */ /* 0x000fe20000041858 */
[----:B--2---:R-:W-:Y:S01]  /*a220*/  FFMA.FTZ R9, R188, UR10, -R12 ;  /* 0x0000000abc097c23 */ /* 0x004fe2000801080c */
[----:B------:R-:W-:Y:S01]  /*a230*/  MOV R188, R14 ;  /* 0x0000000e00bc7202 */ /* 0x000fe20000000f00 */
[----:B------:R-:W-:-:S03]  /*a240*/  FADD.FTZ R0, R179, R0 ;  /* 0x00000000b3007221 */ /* 0x000fc60000010000 */
[C---:B------:R-:W-:Y:S01]  /*a250*/  HMMA.16816.F32.BF16 R92, R4.reuse, R26, R92 ;  /* 0x0000001a045c723c */ /* 0x040fe2000004185c */
[----:B------:R-:W-:Y:S01]  /*a260*/  MUFU.EX2 R142, R9 ;  /* 0x00000009008e7308 */ /* 0x000fe20000000800 */
[----:B------:R-:W-:Y:S01]  /*a270*/  FFMA.FTZ R2, R188, R2, R245 ;  /* 0x00000002bc027223 */ /* 0x000fe200000100f5 */
[----:B------:R-:W-:Y:S01]  /*a280*/  FADD.FTZ R0, R178, R0 ;  /* 0x00000000b2007221 */ /* 0x000fe20000010000 */
[----:B---3--:R-:W-:Y:S02]  /*a290*/  FFMA.FTZ R10, R183, UR10, -R12 ;  /* 0x0000000ab70a7c23 */ /* 0x008fe4000801080c */
[C---:B------:R-:W-:Y:S01]  /*a2a0*/  HMMA.16816.F32.BF16 R104, R4.reuse, R32, R104 ;  /* 0x000000200468723c */ /* 0x040fe20000041868 */
[----:B----4-:R-:W-:Y:S02]  /*a2b0*/  FADD.FTZ R0, R177, R0 ;  /* 0x00000000b1007221 */ /* 0x010fe40000010000 */
[----:B------:R-:W2:Y:S03]  /*a2c0*/  MUFU.EX2 R143, R10 ;  /* 0x0000000a008f7308 */ /* 0x000ea60000000800 */
[C---:B------:R-:W-:Y:S06]  /*a2d0*/  HMMA.16816.F32.BF16 R108, R4.reuse, R34, R108 ;  /* 0x00000022046c723c */ /* 0x040fec000004186c */
[C---:B-1----:R-:W-:Y:S06]  /*a2e0*/  HMMA.16816.F32.BF16 R120, R4.reuse, R40, R120 ;  /* 0x000000280478723c */ /* 0x042fec0000041878 */
[----:B------:R-:W-:Y:S07]  /*a2f0*/  HMMA.16816.F32.BF16 R192, R4, R42, R124 ;  /* 0x0000002a04c0723c */ /* 0x000fee000004187c */
[----:B------:R-:W-:-:S02]  /*a300*/  F2FP.BF16.F32.PACK_AB R4, R249, R250 ;  /* 0x000000faf904723e */ /* 0x000fc400000010ff */
[----:B------:R-:W-:Y:S02]  /*a310*/  F2FP.BF16.F32.PACK_AB R5, R244, R245 ;  /* 0x000000f5f405723e */ /* 0x000fe400000010ff */
[----:B------:R-:W-:Y:S02]  /*a320*/  F2FP.BF16.F32.PACK_AB R6, R251, R248 ;  /* 0x000000f8fb06723e */ /* 0x000fe400000010ff */
[----:B------:R-:W-:Y:S02]  /*a330*/  F2FP.BF16.F32.PACK_AB R7, R247, R246 ;  /* 0x000000f6f707723e */ /* 0x000fe400000010ff */
[----:B------:R-:W-:Y:S02]  /*a340*/  MOV R127, R184 ;  /* 0x000000b8007f7202 */ /* 0x000fe40000000f00 */
[----:B------:R-:W-:Y:S02]  /*a350*/  F2FP.BF16.F32.PACK_AB R124, R202, R201 ;  /* 0x000000c9ca7c723e */ /* 0x000fe400000010ff */
[----:B------:R-:W-:Y:S01]  /*a360*/  MOV R183, R127 ;  /* 0x0000007f00b77202 */ /* 0x000fe20000000f00 */
[----:B------:R-:W-:Y:S01]  /*a370*/  HMMA.16816.F32.BF16 R148, R4, R16, R148 ;  /* 0x000000100494723c */ /* 0x000fe20000041894 */
[----:B------:R-:W-:-:S02]  /*a380*/  F2FP.BF16.F32.PACK_AB R125, R178, R179 ;  /* 0x000000b3b27d723e */ /* 0x000fc400000010ff */
[----:B------:R-:W-:Y:S01]  /*a390*/  F2FP.BF16.F32.PACK_AB R126, R200, R203 ;  /* 0x000000cbc87e723e */ /* 0x000fe200000010ff */
[----:B------:R-:W-:Y:S01]  /*a3a0*/  FFMA.FTZ R3, R183, R3, R241 ;  /* 0x00000003b7037223 */ /* 0x000fe200000100f1 */
[C---:B------:R-:W-:Y:S01]  /*a3b0*/  FADD.FTZ R241, R176.reuse, R0 ;  /* 0x00000000b0f17221 */ /* 0x040fe20000010000 */
[----:B------:R-:W-:Y:S01]  /*a3c0*/  HMMA.16816.F32.BF16 R184, R4, R18, R156 ;  /* 0x0000001204b8723c */ /* 0x000fe2000004189c */
[----:B------:R-:W1:Y:S01]  /*a3d0*/  LDSM.16.MT88.4 R156, [R213+0xa800] ;  /* 0x00a80000d59c783b */ /* 0x000e620000004200 */
[----:B------:R-:W-:-:S04]  /*a3e0*/  F2FP.BF16.F32.PACK_AB R127, R176, R177 ;  /* 0x000000b1b07f723e */ /* 0x000fc800000010ff */
[C---:B------:R-:W-:Y:S06]  /*a3f0*/  HMMA.16816.F32.BF16 R160, R4.reuse, R28, R160 ;  /* 0x0000001c04a0723c */ /* 0x040fec00000418a0 */
[C---:B------:R-:W-:Y:S06]  /*a400*/  HMMA.16816.F32.BF16 R36, R4.reuse, R132, R36 ;  /* 0x000000840424723c */ /* 0x040fec0000041824 */
        /* <DEDUP_REMOVED lines=101> */
[----:B------:R-:W3:Y:S01]  /*aa60*/  LDL.64 R182, [R1] ;  /* 0x0000000001b67983 */ /* 0x000ee20000100a00 */
        /* <DEDUP_REMOVED lines=44> */
[C---:B------:R-:W-:Y:S01]  /*ad30*/  ISETP.GE.AND P0, PT, R0.reuse, R239, PT ;  /* 0x000000ef0000720c */ /* 0x040fe20003f06270 */
[----:B------:R-:W-:Y:S01]  /*ad40*/  @P3 STS.128 [R227+0xa800], RZ ;  /* 0x00a800ffe3003388 */ /* 0x000fe20000000c00 */
[C---:B------:R-:W-:Y:S01]  /*ad50*/  VIADD R2, R0.reuse, 0x1 ;  /* 0x0000000100027836 */ /* 0x040fe20000000000 */
[C---:B------:R-:W-:Y:S02]  /*ad60*/  ISETP.GE.AND P6, PT, R0.reuse, R238, PT ;  /* 0x000000ee0000720c */ /* 0x040fe40003fc6270 */
[----:B------:R-:W-:Y:S01]  /*ad70*/  @!PT LDS RZ, [RZ] ;  /* 0x00000000fffff984 */ /* 0x000fe20000000800 */
[----:B------:R-:W-:Y:S01]  /*ad80*/  @!PT LDS RZ, [RZ] ;  /* 0x00000000fffff984 */ /* 0x000fe20000000800 */
[----:B------:R-:W-:Y:S01]  /*ad90*/  @!PT LDS RZ, [RZ] ;  /* 0x00000000fffff984 */ /* 0x000fe20000000800 */
[----:B------:R1:W-:Y:S01]  /*ada0*/  @!P3 LDGSTS.E.BYPASS.LTC128B.128 [R227+0xa800], desc[UR26][R8.64] ;  /* 0x0a80000008e3bfae */ /* 0x0003e2000b901d5a */
[C---:B------:R-:W-:Y:S02]  /*adb0*/  ISETP.LT.OR P0, PT, R0.reuse, R233, P0 ;  /* 0x000000e90000720c */ /* 0x040fe40000701670 */
[----:B------:R-:W-:Y:S01]  /*adc0*/  ISETP.LT.OR P6, PT, R0, R232, P6 ;  /* 0x000000e80000720c */ /* 0x000fe200037c1670 */
[----:B------:R-:W-:Y:S01]  /*add0*/  @P2 STS.128 [R227+0xb800], RZ ;  /* 0x00b800ffe3002388 */ /* 0x000fe20000000c00 */
[----:B------:R-:W-:-:S02]  /*ade0*/  ISETP.GE.AND P5, PT, R2, R239, PT ;  /* 0x000000ef0200720c */ /* 0x000fc40003fa6270 */
[C---:B------:R-:W-:Y:S01]  /*adf0*/  ISETP.GE.AND P4, PT, R2.reuse, R238, PT ;  /* 0x000000ee0200720c */ /* 0x040fe20003f86270 */
[----:B------:R-:W-:Y:S01]  /*ae00*/  @!PT LDS RZ, [RZ] ;  /* 0x00000000fffff984 */ /* 0x000fe20000000800 */
[----:B------:R-:W-:Y:S01]  /*ae10*/  @!PT LDS RZ, [RZ] ;  /* 0x00000000fffff984 */ /* 0x000fe20000000800 */
[----:B------:R-:W-:Y:S01]  /*ae20*/  @!PT LDS RZ, [RZ] ;  /* 0x00000000fffff984 */ /* 0x000fe20000000800 */
[----:B------:R2:W-:Y:S01]  /*ae30*/  @!P2 LDGSTS.E.BYPASS.LTC128B.128 [R227+0xb800], desc[UR26][R4.64+0x80] ;  /* 0x0b80008004e3afae */ /* 0x0005e2000b901d5a */
[C---:B------:R-:W-:Y:S02]  /*ae40*/  ISETP.GE.AND P1, PT, R2.reuse, R237, PT ;  /* 0x000000ed0200720c */ /* 0x040fe40003f26270 */
        /* <DEDUP_REMOVED lines=109> */
[----:B------:R1:W-:Y:S03]  /*b520*/  MUFU.TANH R12, R136 ;  /* 0x00000088000c7308 */ /* 0x0003e60000002400 */
[----:B------:R-:W-:Y:S01]  /*b530*/  HMMA.16816.F32.BF16 R8, R8, R22, R140 ;  /* 0x000000160808723c */ /* 0x000fe2000004188c */
[----:B------:R-:W-:Y:S01]  /*b540*/  FMUL.FTZ R176, R6, UR23 ;  /* 0x0000001706b07c20 */ /* 0x000fe20008410000 */
[--C-:B------:R-:W-:Y:S02]  /*b550*/  IMAD.IADD R6, R229, 0x1, -R0.reuse ;  /* 0x00000001e5067824 */ /* 0x100fe400078e0a00 */
[----:B------:R-:W-:Y:S01]  /*b560*/  FMUL.FTZ R182, R7, UR23 ;  /* 0x0000001707b67c20 */ /* 0x000fe20008410000 */
[----:B------:R-:W-:Y:S01]  /*b570*/  FMUL.FTZ R181, R5, UR23 ;  /* 0x0000001705b57c20 */ /* 0x000fe20008410000 */
[----:B------:R-:W-:-:S02]  /*b580*/  IMAD.IADD R7, R235, 0x1, -R0 ;  /* 0x00000001eb077824 */ /* 0x000fc400078e0a00 */
[----:B------:R-:W-:Y:S01]  /*b590*/  FMUL.FTZ R24, R24, UR23 ;  /* 0x0000001718187c20 */ /* 0x000fe20008410000 */
[----:B------:R-:W-:Y:S01]  /*b5a0*/  FMUL.FTZ R143, R4, UR23 ;  /* 0x00000017048f7c20 */ /* 0x000fe20008410000 */
[----:B------:R-:W-:Y:S02]  /*b5b0*/  IMAD.IADD R4, R228, 0x1, -R0 ;  /* 0x00000001e4047824 */ /* 0x000fe400078e0a00 */
[----:B------:R-:W-:Y:S01]  /*b5c0*/  FMUL.FTZ R25, R25, UR23 ;  /* 0x0000001719197c20 */ /* 0x000fe20008410000 */
[----:B------:R-:W-:Y:S01]  /*b5d0*/  FMUL.FTZ R26, R26, UR23 ;  /* 0x000000171a1a7c20 */ /* 0x000fe20008410000 */
[----:B------:R-:W-:Y:S01]  /*b5e0*/  FMUL.FTZ R27, R27, UR23 ;  /* 0x000000171b1b7c20 */ /* 0x000fe20008410000 */
[----:B------:R-:W2:Y:S01]  /*b5f0*/  MUFU.TANH R24, R24 ;  /* 0x0000001800187308 */ /* 0x000ea20000002400 */
[----:B------:R-:W-:Y:S01]  /*b600*/  IABS R5, R4 ;  /* 0x0000000400057213 */ /* 0x000fe20000000000 */
[----:B------:R-:W-:Y:S01]  /*b610*/  FMUL.FTZ R28, R28, UR23 ;  /* 0x000000171c1c7c20 */ /* 0x000fe20008410000 */
[----:B------:R-:W-:Y:S01]  /*b620*/  IABS R4, R3 ;  /* 0x0000000300047213 */ /* 0x000fe20000000000 */
[----:B------:R-:W-:Y:S01]  /*b630*/  FMUL.FTZ R20, R33, UR23 ;  /* 0x0000001721147c20 */ /* 0x000fe20008410000 */
[----:B------:R-:W-:Y:S01]  /*b640*/  IABS R3, R6 ;  /* 0x0000000600037213 */ /* 0x000fe20000000000 */
[----:B------:R-:W-:Y:S01]  /*b650*/  IMAD.IADD R6, R228, 0x1, -R2 ;  /* 0x00000001e4067824 */ /* 0x000fe200078e0a02 */
[----:B------:R-:W-:Y:S01]  /*b660*/  I2FP.F32.S32 R5, R5 ;  /* 0x0000000500057245 */ /* 0x000fe20000201400 */
[----:B------:R-:W3:Y:S01]  /*b670*/  MUFU.TANH R26, R26 ;  /* 0x0000001a001a7308 */ /* 0x000ee20000002400 */
[----:B------:R-:W-:Y:S01]  /*b680*/  FMUL.FTZ R133, R19, UR23 ;  /* 0x0000001713857c20 */ /* 0x000fe20008410000 */
[----:B------:R-:W-:Y:S01]  /*b690*/  FMUL.FTZ R33, R16, UR23 ;  /* 0x0000001710217c20 */ /* 0x000fe20008410000 */
[----:B------:R-:W-:Y:S01]  /*b6a0*/  FMUL.FTZ R30, R30, UR23 ;  /* 0x000000171e1e7c20 */ /* 0x000fe20008410000 */
[----:B------:R-:W-:Y:S01]  /*b6b0*/  FMUL.FTZ R177, R9, UR23 ;  /* 0x0000001709b17c20 */ /* 0x000fe20008410000 */
[----:B-1----:R-:W-:Y:S01]  /*b6c0*/  FMUL.FTZ R136, R10, UR23 ;  /* 0x000000170a887c20 */ /* 0x002fe20008410000 */
[----:B------:R-:W-:Y:S01]  /*b6d0*/  FMUL.FTZ R141, R8, UR23 ;  /* 0x00000017088d7c20 */ /* 0x000fe20008410000 */
[----:B------:R-:W-:Y:S01]  /*b6e0*/  IABS R8, R7 ;  /* 0x0000000700087213 */ /* 0x000fe20000000000 */
[----:B------:R-:W1:Y:S01]  /*b6f0*/  MUFU.TANH R9, R138 ;  /* 0x0000008a00097308 */ /* 0x000e620000002400 */
[----:B------:R-:W-:-:S02]  /*b700*/  IMAD.MOV.U32 R7, RZ, RZ, R4 ;  /* 0x000000ffff077224 */ /* 0x000fc400078e0004 */
[----:B--2---:R-:W-:Y:S01]  /*b710*/  FFMA.FTZ R5, R5, -UR19, R24 ;  /* 0x8000001305057c23 */ /* 0x004fe20008010018 */
[----:B------:R-:W-:Y:S01]  /*b720*/  IMAD.MOV.U32 R4, RZ, RZ, R3 ;  /* 0x000000ffff047224 */ /* 0x000fe200078e0003 */
[----:B------:R-:W-:Y:S01]  /*b730*/  IABS R3, R6 ;  /* 0x0000000600037213 */ /* 0x000fe20000000000 */
[----:B------:R-:W-:Y:S01]  /*b740*/  IMAD.MOV.U32 R6, RZ, RZ, R8 ;  /* 0x000000ffff067224 */ /* 0x000fe200078e0008 */
[----:B------:R-:W-:Y:S01]  /*b750*/  I2FP.F32.S32 R8, R7 ;  /* 0x0000000700087245 */ /* 0x000fe20000201400 */
[----:B------:R-:W-:Y:S01]  /*b760*/  FMUL.FTZ R180, R11, UR23 ;  /* 0x000000170bb47c20 */ /* 0x000fe20008410000 */
[----:B------:R-:W2:Y:S01]  /*b770*/  MUFU.TANH R10, R25 ;  /* 0x00000019000a7308 */ /* 0x000ea20000002400 */
[----:B------:R-:W-:Y:S01]  /*b780*/  I2FP.F32.S32 R7, R4 ;  /* 0x0000000400077245 */ /* 0x000fe20000201400 */
[----:B------:R-:W-:Y:S01]  /*b790*/  FMUL.FTZ R140, R13, UR23 ;  /* 0x000000170d8c7c20 */ /* 0x000fe20008410000 */
[----:B------:R-:W-:Y:S01]  /*b7a0*/  I2FP.F32.S32 R4, R6 ;  /* 0x0000000600047245 */ /* 0x000fe20000201400 */
[----:B---3--:R-:W-:Y:S01]  /*b7b0*/  FFMA.FTZ R8, R8, -UR19, R26 ;  /* 0x8000001308087c23 */ /* 0x008fe2000801001a */
[----:B------:R-:W-:Y:S01]  /*b7c0*/  I2FP.F32.S32 R3, R3 ;  /* 0x0000000300037245 */ /* 0x000fe20000201400 */
[----:B------:R-:W-:Y:S01]  /*b7d0*/  FFMA.FTZ R6, R7, -UR19, R12 ;  /* 0x8000001307067c23 */ /* 0x000fe2000801000c */
[----:B------:R-:W-:Y:S01]  /*b7e0*/  FSEL R19, R5, -INF , !P0 ;  /* 0xff80000005137808 */ /* 0x000fe20004000000 */
[----:B------:R-:W3:Y:S01]  /*b7f0*/  MUFU.TANH R12, R27 ;  /* 0x0000001b000c7308 */ /* 0x000ee20000002400 */
[----:B-1----:R-:W-:Y:S01]  /*b800*/  FFMA.FTZ R9, R4, -UR19, R9 ;  /* 0x8000001304097c23 */ /* 0x002fe20008010009 */
[----:B------:R-:W-:Y:S01]  /*b810*/  IMAD.IADD R4, R234, 0x1, -R2 ;  /* 0x00000001ea047824 */ /* 0x000fe200078e0a02 */
[----:B------:R-:W-:Y:S01]  /*b820*/  ISETP.GE.AND P0, PT, R2, R236, PT ;  /* 0x000000ec0200720c */ /* 0x000fe20003f06270 */
[----:B------:R-:W-:Y:S01]  /*b830*/  FMUL.FTZ R142, R15, UR23 ;  /* 0x000000170f8e7c20 */ /* 0x000fe20008410000 */
[----:B------:R-:W-:Y:S01]  /*b840*/  FSEL R22, R8, -INF , !P6 ;  /* 0xff80000008167808 */ /* 0x000fe20007000000 */
[----:B------:R-:W-:Y:S01]  /*b850*/  FMUL.FTZ R29, R29, UR23 ;  /* 0x000000171d1d7c20 */ /* 0x000fe20008410000 */
[----:B------:R-:W-:Y:S01]  /*b860*/  IABS R4, R4 ;  /* 0x0000000400047213 */ /* 0x000fe20000000000 */
[----:B------:R-:W1:Y:S01]  /*b870*/  MUFU.TANH R11, R137 ;  /* 0x00000089000b7308 */ /* 0x000e620000002400 */
[----:B--2---:R-:W-:Y:S01]  /*b880*/  FFMA.FTZ R7, R3, -UR19, R10 ;  /* 0x8000001303077c23 */ /* 0x004fe2000801000a */
[----:B------:R-:W-:Y:S01]  /*b890*/  IMAD.IADD R3, R229, 0x1, -R2 ;  /* 0x00000001e5037824 */ /* 0x000fe200078e0a02 */
[----:B------:R-:W-:Y:S01]  /*b8a0*/  ISETP.GE.AND P6, PT, R0, R237, PT ;  /* 0x000000ed0000720c */ /* 0x000fe20003fc6270 */
[----:B------:R-:W-:Y:S01]  /*b8b0*/  IMAD.MOV.U32 R5, RZ, RZ, R4 ;  /* 0x000000ffff057224 */ /* 0x000fe200078e0004 */
[----:B------:R-:W-:Y:S01]  /*b8c0*/  ISETP.LT.OR P0, PT, R2, R230, P0 ;  /* 0x000000e60200720c */ /* 0x000fe20000701670 */
[----:B------:R-:W-:Y:S01]  /*b8d0*/  IMAD.IADD R2, R235, 0x1, -R2 ;  /* 0x00000001eb027824 */ /* 0x000fe200078e0a02 */
[----:B------:R-:W-:Y:S01]  /*b8e0*/  IABS R3, R3 ;  /* 0x0000000300037213 */ /* 0x000fe20000000000 */
[----:B------:R-:W2:Y:S01]  /*b8f0*/  MUFU.TANH R10, R139 ;  /* 0x0000008b000a7308 */ /* 0x000ea20000002400 */
[C---:B------:R-:W-:Y:S01]  /*b900*/  ISETP.LT.OR P6, PT, R0.reuse, R231, P6 ;  /* 0x000000e70000720c */ /* 0x040fe200037c1670 */
[----:B------:R-:W-:Y:S01]  /*b910*/  FMUL.FTZ R31, R31, UR23 ;  /* 0x000000171f1f7c20 */ /* 0x000fe20008410000 */
[----:B------:R-:W-:Y:S01]  /*b920*/  IABS R2, R2 ;  /* 0x0000000200027213 */ /* 0x000fe20000000000 */
[----:B------:R-:W-:Y:S01]  /*b930*/  IMAD.MOV.U32 R4, RZ, RZ, R3 ;  /* 0x000000ffff047224 */ /* 0x000fe200078e0003 */
[----:B------:R-:W-:Y:S01]  /*b940*/  I2FP.F32.S32 R5, R5 ;  /* 0x0000000500057245 */ /* 0x000fe20000201400 */
[----:B------:R-:W-:Y:S01]  /*b950*/  VIADD R3, R0, 0x9 ;  /* 0x0000000900037836 */ /* 0x000fe20000000000 */
[----:B------:R-:W-:Y:S01]  /*b960*/  FSEL R25, R6, -INF , !P6 ;  /* 0xff80000006197808 */ /* 0x000fe20007000000 */
[----:B------:R-:W-:Y:S01]  /*b970*/  IMAD.MOV.U32 R8, RZ, RZ, R2 ;  /* 0x000000ffff087224 */ /* 0x000fe200078e0002 */
[----:B------:R-:W-:Y:S01]  /*b980*/  I2FP.F32.S32 R4, R4 ;  /* 0x0000000400047245 */ /* 0x000fe20000201400 */
[----:B---3--:R-:W-:Y:S01]  /*b990*/  FFMA.FTZ R5, R5, -UR19, R12 ;  /* 0x8000001305057c23 */ /* 0x008fe2000801000c */
[C---:B------:R-:W-:Y:S01]  /*b9a0*/  ISETP.GE.AND P6, PT, R0.reuse, R236, PT ;  /* 0x000000ec0000720c */ /* 0x040fe20003fc6270 */
[----:B------:R-:W-:Y:S01]  /*b9b0*/  VIADD R2, R0, 0x8 ;  /* 0x0000000800027836 */ /* 0x000fe20000000000 */
[----:B------:R3:W-:Y:S01]  /*b9c0*/  MUFU.TANH R16, R28 ;  /* 0x0000001c00107308 */ /* 0x0007e20000002400 */
[----:B-1----:R-:W-:Y:S01]  /*b9d0*/  FFMA.FTZ R4, R4, -UR19, R11 ;  /* 0x8000001304047c23 */ /* 0x002fe2000801000b */
[----:B------:R-:W-:Y:S01]  /*b9e0*/  ISETP.LT.OR P6, PT, R0, R230, P6 ;  /* 0x000000e60000720c */ /* 0x000fe200037c1670 */
[--C-:B------:R-:W-:Y:S01]  /*b9f0*/  IMAD.IADD R6, R234, 0x1, -R2.reuse ;  /* 0x00000001ea067824 */ /* 0x100fe200078e0a02 */
[----:B------:R-:W-:Y:S01]  /*ba00*/  FSEL R21, R7, -INF , !P5 ;  /* 0xff80000007157808 */ /* 0x000fe20006800000 */
[--C-:B------:R-:W-:Y:S01]  /*ba10*/  IMAD.IADD R7, R228, 0x1, -R2.reuse ;  /* 0x00000001e4077824 */ /* 0x100fe200078e0a02 */
[----:B------:R-:W-:Y:S01]  /*ba20*/  FSEL R24, R5, -INF , !P4 ;  /* 0xff80000005187808 */ /* 0x000fe20006000000 */
[----:B------:R-:W-:Y:S01]  /*ba30*/  IMAD.IADD R5, R229, 0x1, -R2 ;  /* 0x00000001e5057824 */ /* 0x000fe200078e0a02 */
[----:B------:R-:W-:Y:S01]  /*ba40*/  FSEL R27, R4, -INF , !P1 ;  /* 0xff800000041b7808 */ /* 0x000fe20004800000 */
[----:B------:R-:W1:Y:S01]  /*ba50*/  MUFU.TANH R13, R30 ;  /* 0x0000001e000d7308 */ /* 0x000e620000002400 */
[----:B------:R-:W-:Y:S01]  /*ba60*/  ISETP.GE.AND P5, PT, R2, R238, PT ;  /* 0x000000ee0200720c */ /* 0x000fe20003fa6270 */
[----:B------:R-:W-:Y:S01]  /*ba70*/  IMAD.IADD R4, R228, 0x1, -R3 ;  /* 0x00000001e4047824 */ /* 0x000fe200078e0a03 */
[C---:B------:R-:W-:Y:S01]  /*ba80*/  ISETP.GE.AND P4, PT, R2.reuse, R237, PT ;  /* 0x000000ed0200720c */ /* 0x040fe20003f86270 */
[----:B------:R-:W-:Y:S01]  /*ba90*/  FMUL.FTZ R132, R17, UR23 ;  /* 0x0000001711847c20 */ /* 0x000fe20008410000 */
[----:B------:R-:W-:Y:S01]  /*baa0*/  ISETP.GE.AND P1, PT, R2, R236, PT ;  /* 0x000000ec0200720c */ /* 0x000fe20003f26270 */
[----:B------:R-:W-:Y:S01]  /*bab0*/  FMUL.FTZ R18, R18, UR23 ;  /* 0x0000001712127c20 */ /* 0x000fe20008410000 */
[----:B------:R-:W-:Y:S01]  /*bac0*/  I2FP.F32.S32 R8, R8 ;  /* 0x0000000800087245 */ /* 0x000fe20000201400 */
[----:B------:R-:W4:Y:S01]  /*bad0*/  MUFU.TANH R12, R32 ;  /* 0x00000020000c7308 */ /* 0x000f220000002400 */
[----:B---3--:R-:W-:-:S02]  /*bae0*/  FSEL R28, R9, -INF , !P6 ;  /* 0xff800000091c7808 */ /* 0x008fc40007000000 */
[----:B------:R-:W-:Y:S01]  /*baf0*/  ISETP.GE.AND P6, PT, R2, R239, PT ;  /* 0x000000ef0200720c */ /* 0x000fe20003fc6270 */
[----:B--2---:R-:W-:Y:S01]  /*bb00*/  FFMA.FTZ R8, R8, -UR19, R10 ;  /* 0x8000001308087c23 */ /* 0x004fe2000801000a */
[C---:B------:R-:W-:Y:S02]  /*bb10*/  ISETP.LT.OR P5, PT, R2.reuse, R232, P5 ;  /* 0x000000e80200720c */ /* 0x040fe40002fa1670 */
[C---:B------:R-:W-:Y:S01]  /*bb20*/  ISETP.LT.OR P6, PT, R2.reuse, R233, P6 ;  /* 0x000000e90200720c */ /* 0x040fe200037c1670 */
[----:B------:R-:W2:Y:S01]  /*bb30*/  MUFU.TANH R9, R29 ;  /* 0x0000001d00097308 */ /* 0x000ea20000002400 */
[C---:B------:R-:W-:Y:S02]  /*bb40*/  ISETP.LT.OR P4, PT, R2.reuse, R231, P4 ;  /* 0x000000e70200720c */ /* 0x040fe40002781670 */
[----:B------:R-:W-:Y:S01]  /*bb50*/  ISETP.LT.OR P1, PT, R2, R230, P1 ;  /* 0x000000e60200720c */ /* 0x000fe20000f21670 */
[----:B------:R-:W-:Y:S01]  /*bb60*/  IMAD.IADD R2, R235, 0x1, -R2 ;  /* 0x00000001eb027824 */ /* 0x000fe200078e0a02 */
[----:B------:R-:W-:-:S02]  /*bb70*/  IABS R14, R6 ;  /* 0x00000006000e7213 */ /* 0x000fc40000000000 */
[----:B------:R-:W-:Y:S01]  /*bb80*/  IABS R15, R7 ;  /* 0x00000007000f7213 */ /* 0x000fe20000000000 */
[----:B------:R-:W3:Y:S01]  /*bb90*/  MUFU.TANH R11, R34 ;  /* 0x00000022000b7308 */ /* 0x000ee20000002400 */
        /* <DEDUP_REMOVED lines=8> */
[----:B------:R-:W-:Y:S01]  /*bc20*/  I2FP.F32.S32 R6, R6 ;  /* 0x0000000600067245 */ /* 0x000fe20000201400 */
[----:B------:R-:W5:Y:S01]  /*bc30*/  MUFU.TANH R17, R31 ;  /* 0x0000001f00117308 */ /* 0x000f620000002400 */
[----:B------:R-:W-:Y:S01]  /*bc40*/  I2FP.F32.S32 R4, R4 ;  /* 0x0000000400047245 */ /* 0x000fe20000201400 */
[----:B-1----:R-:W-:Y:S01]  /*bc50*/  FFMA.FTZ R5, R5, -UR19, R13 ;  /* 0x8000001305057c23 */ /* 0x002fe2000801000d */
[----:B------:R-:W-:Y:S01]  /*bc60*/  I2FP.F32.S32 R2, R2 ;  /* 0x0000000200027245 */ /* 0x000fe20000201400 */
[----:B------:R-:W-:Y:S01]  /*bc70*/  FFMA.FTZ R6, R6, -UR19, R16 ;  /* 0x8000001306067c23 */ /* 0x000fe20008010010 */
[----:B------:R-:W-:Y:S01]  /*bc80*/  I2FP.F32.S32 R10, R10 ;  /* 0x0000000a000a7245 */ /* 0x000fe20000201400 */
[----:B----4-:R-:W-:Y:S01]  /*bc90*/  FFMA.FTZ R4, R4, -UR19, R12 ;  /* 0x8000001304047c23 */ /* 0x010fe2000801000c */
[----:B------:R-:W-:Y:S01]  /*bca0*/  FSEL R26, R8, -INF , !P0 ;  /* 0xff800000081a7808 */ /* 0x000fe20004000000 */
[----:B------:R1:W4:Y:S01]  /*bcb0*/  MUFU.TANH R13, R20 ;  /* 0x00000014000d7308 */ /* 0x0003220000002400 */
[----:B--2---:R-:W-:Y:S01]  /*bcc0*/  FFMA.FTZ R9, R2, -UR19, R9 ;  /* 0x8000001302097c23 */ /* 0x004fe20008010009 */
[----:B------:R-:W-:Y:S01]  /*bcd0*/  FSEL R16, R6, -INF , !P6 ;  /* 0xff80000006107808 */ /* 0x000fe20007000000 */
[----:B------:R-:W-:Y:S01]  /*bce0*/  VIADD R2, R0, 0x10 ;  /* 0x0000001000027836 */ /* 0x000fe20000000000 */
[----:B------:R-:W-:Y:S01]  /*bcf0*/  FSEL R23, R4, -INF , !P4 ;  /* 0xff80000004177808 */ /* 0x000fe20006000000 */
[----:B---3--:R-:W-:Y:S01]  /*bd00*/  FFMA.FTZ R10, R10, -UR19, R11 ;  /* 0x800000130a0a7c23 */ /* 0x008fe2000801000b */
[----:B------:R-:W-:Y:S01]  /*bd10*/  IABS R15, R7 ;  /* 0x00000007000f7213 */ /* 0x000fe20000000000 */
[--C-:B------:R-:W-:Y:S01]  /*bd20*/  IMAD.IADD R4, R228, 0x1, -R2.reuse ;  /* 0x00000001e4047824 */ /* 0x100fe200078e0a02 */
[C---:B------:R-:W-:Y:S01]  /*bd30*/  ISETP.GE.AND P0, PT, R3.reuse, R239, PT ;  /* 0x000000ef0300720c */ /* 0x040fe20003f06270 */
[----:B------:R2:W-:Y:S01]  /*bd40*/  MUFU.TANH R11, R18 ;  /* 0x00000012000b7308 */ /* 0x0005e20000002400 */
[C---:B------:R-:W-:Y:S01]  /*bd50*/  ISETP.GE.AND P6, PT, R3.reuse, R238, PT ;  /* 0x000000ee0300720c */ /* 0x040fe20003fc6270 */
[----:B------:R-:W-:Y:S01]  /*bd60*/  IMAD.IADD R6, R234, 0x1, -R2 ;  /* 0x00000001ea067824 */ /* 0x000fe200078e0a02 */
[----:B------:R-:W-:-:S02]  /*bd70*/  ISETP.GE.AND P4, PT, R3, R236, PT ;  /* 0x000000ec0300720c */ /* 0x000fc40003f86270 */
[C---:B------:R-:W-:Y:S02]  /*bd80*/  ISETP.LT.OR P0, PT, R3.reuse, R233, P0 ;  /* 0x000000e90300720c */ /* 0x040fe40000701670 */
[----:B------:R-:W-:Y:S01]  /*bd90*/  ISETP.LT.OR P6, PT, R3, R232, P6 ;  /* 0x000000e80300720c */ /* 0x000fe200037c1670 */
[----:B------:R-:W3:Y:S01]  /*bda0*/  MUFU.TANH R12, R33 ;  /* 0x00000021000c7308 */ /* 0x000ee20000002400 */
[----:B-1----:R-:W-:Y:S01]  /*bdb0*/  FSEL R20, R5, -INF , !P5 ;  /* 0xff80000005147808 */ /* 0x002fe20006800000 */
[----:B------:R-:W-:Y:S01]  /*bdc0*/  IMAD.IADD R5, R229, 0x1, -R3 ;  /* 0x00000001e5057824 */ /* 0x000fe200078e0a03 */
[C---:B------:R-:W-:Y:S02]  /*bdd0*/  ISETP.GE.AND P5, PT, R3.reuse, R237, PT ;  /* 0x000000ed0300720c */ /* 0x040fe40003fa6270 */
[C---:B------:R-:W-:Y:S02]  /*bde0*/  ISETP.LT.OR P4, PT, R3.reuse, R230, P4 ;  /* 0x000000e60300720c */ /* 0x040fe40002781670 */
[----:B------:R-:W-:Y:S01]  /*bdf0*/  IABS R7, R5 ;  /* 0x0000000500077213 */ /* 0x000fe20000000000 */
[----:B------:R-:W-:Y:S01]  /*be00*/  IMAD.MOV.U32 R5, RZ, RZ, R15 ;  /* 0x000000ffff057224 */ /* 0x000fe200078e000f */
[----:B------:R-:W-:Y:S01]  /*be10*/  ISETP.LT.OR P5, PT, R3, R231, P5 ;  /* 0x000000e70300720c */ /* 0x000fe20002fa1670 */
[----:B------:R-:W-:Y:S01]  /*be20*/  IMAD.IADD R3, R235, 0x1, -R3 ;  /* 0x00000001eb037824 */ /* 0x000fe200078e0a03 */
[----:B------:R-:W-:Y:S01]  /*be30*/  IABS R4, R4 ;  /* 0x0000000400047213 */ /* 0x000fe20000000000 */
[----:B------:R-:W1:Y:S01]  /*be40*/  MUFU.TANH R8, R35 ;  /* 0x0000002300087308 */ /* 0x000e620000002400 */
[----:B------:R-:W-:-:S02]  /*be50*/  I2FP.F32.S32 R5, R5 ;  /* 0x0000000500057245 */ /* 0x000fc40000201400 */
[----:B------:R-:W-:Y:S02]  /*be60*/  I2FP.F32.S32 R7, R7 ;  /* 0x0000000700077245 */ /* 0x000fe40000201400 */
[----:B------:R-:W-:Y:S01]  /*be70*/  IABS R14, R3 ;  /* 0x00000003000e7213 */ /* 0x000fe20000000000 */
[----:B-----5:R-:W-:Y:S01]  /*be80*/  FFMA.FTZ R5, R5, -UR19, R17 ;  /* 0x8000001305057c23 */ /* 0x020fe20008010011 */
[----:B------:R-:W-:Y:S01]  /*be90*/  IABS R3, R6 ;  /* 0x0000000600037213 */ /* 0x000fe20000000000 */
[----:B------:R-:W-:Y:S01]  /*bea0*/  MUFU.TANH R29, R134 ;  /* 0x00000086001d7308 */ /* 0x000fe20000002400 */
[----:B------:R-:W-:Y:S01]  /*beb0*/  I2FP.F32.S32 R6, R4 ;  /* 0x0000000400067245 */ /* 0x000fe20000201400 */
[----:B----4-:R-:W-:Y:S01]  /*bec0*/  FFMA.FTZ R4, R7, -UR19, R13 ;  /* 0x8000001307047c23 */ /* 0x010fe2000801000d */
[----:B------:R-:W-:Y:S02]  /*bed0*/  I2FP.F32.S32 R3, R3 ;  /* 0x0000000300037245 */ /* 0x000fe40000201400 */
[----:B--2---:R-:W-:Y:S01]  /*bee0*/  FSEL R18, R10, -INF , !P1 ;  /* 0xff8000000a127808 */ /* 0x004fe20004800000 */
[----:B---3--:R-:W-:Y:S01]  /*bef0*/  FFMA.FTZ R12, R6, -UR19, R12 ;  /* 0x80000013060c7c23 */ /* 0x008fe2000801000c */
        /* <DEDUP_REMOVED lines=17> */
[----:B-1----:R-:W-:Y:S01]  /*c010*/  FFMA.FTZ R14, R14, -UR19, R8 ;  /* 0x800000130e0e7c23 */ /* 0x002fe20008010008 */
        /* <DEDUP_REMOVED lines=27> */
[----:B------:R-:W-:Y:S01]  /*c1d0*/  IMAD.IADD R6, R235, 0x1, -R3 ;  /* 0x00000001eb067824 */ /* 0x000fe200078e0a03 */
[C---:B------:R-:W-:Y:S01]  /*c1e0*/  ISETP.GE.AND P4, PT, R3.reuse, R239, PT ;  /* 0x000000ef0300720c */ /* 0x040fe20003f86270 */
[----:B------:R-:W-:Y:S01]  /*c1f0*/  MUFU.TANH R11, R141 ;  /* 0x0000008d000b7308 */ /* 0x000fe20000002400 */
[----:B------:R-:W-:Y:S01]  /*c200*/  BAR.SYNC.DEFER_BLOCKING 0x0 ;  /* 0x0000000000007b1d */ /* 0x000fe20000010000 */
[C---:B------:R-:W-:Y:S01]  /*c210*/  ISETP.GE.AND P1, PT, R3.reuse, R238, PT ;  /* 0x000000ee0300720c */ /* 0x040fe20003f26270 */
[----:B---3--:R-:W-:Y:S01]  /*c220*/  FFMA.FTZ R4, R2, -UR19, R10 ;  /* 0x8000001302047c23 */ /* 0x008fe2000801000a */
[----:B------:R-:W-:Y:S01]  /*c230*/  ISETP.GE.AND P0, PT, R3, R237, PT ;  /* 0x000000ed0300720c */ /* 0x000fe20003f06270 */
[C---:B------:R-:W-:Y:S01]  /*c240*/  VIADD R2, R0.reuse, 0x18 ;  /* 0x0000001800027836 */ /* 0x040fe20000000000 */
[----:B------:R-:W-:Y:S01]  /*c250*/  FSEL R139, R7, -INF , !P6 ;  /* 0xff800000078b7808 */ /* 0x000fe20007000000 */
[----:B------:R-:W-:Y:S01]  /*c260*/  VIADD R0, R0, 0x19 ;  /* 0x0000001900007836 */ /* 0x000fe20000000000 */
[C---:B------:R-:W-:Y:S01]  /*c270*/  ISETP.LT.OR P4, PT, R3.reuse, R233, P4 ;  /* 0x000000e90300720c */ /* 0x040fe20002781670 */
[----:B------:R-:W1:Y:S01]  /*c280*/  MUFU.TANH R10, R142 ;  /* 0x0000008e000a7308 */ /* 0x000e620000002400 */
[----:B------:R-:W-:-:S02]  /*c290*/  ISETP.LT.OR P1, PT, R3, R232, P1 ;  /* 0x000000e80300720c */ /* 0x000fc40000f21670 */
[C---:B------:R-:W-:Y:S02]  /*c2a0*/  ISETP.LT.OR P0, PT, R3.reuse, R231, P0 ;  /* 0x000000e70300720c */ /* 0x040fe40000701670 */
[----:B------:R-:W-:Y:S02]  /*c2b0*/  ISETP.GE.AND P6, PT, R3, R236, PT ;  /* 0x000000ec0300720c */ /* 0x000fe40003fc6270 */
[----:B------:R-:W-:Y:S01]  /*c2c0*/  FSEL R179, R9, -INF , !P5 ;  /* 0xff80000009b37808 */ /* 0x000fe20006800000 */
[----:B------:R-:W-:Y:S01]  /*c2d0*/  MUFU.TANH R7, R176 ;  /* 0x000000b000077308 */ /* 0x000fe20000002400 */
[----:B------:R-:W-:Y:S02]  /*c2e0*/  FSEL R192, R8, -INF , !P4 ;  /* 0xff80000008c07808 */ /* 0x000fe40006000000 */
[----:B------:R-:W-:Y:S01]  /*c2f0*/  FSEL R195, R5, -INF , !P1 ;  /* 0xff80000005c37808 */ /* 0x000fe20004800000 */
[--C-:B------:R-:W-:Y:S01]  /*c300*/  IMAD.IADD R5, R228, 0x1, -R2.reuse ;  /* 0x00000001e4057824 */ /* 0x100fe200078e0a02 */
[----:B------:R-:W-:Y:S01]  /*c310*/  FSEL R138, R4, -INF , !P0 ;  /* 0xff800000048a7808 */ /* 0x000fe20004000000 */
[--C-:B------:R-:W-:Y:S01]  /*c320*/  IMAD.IADD R4, R234, 0x1, -R2.reuse ;  /* 0x00000001ea047824 */ /* 0x100fe200078e0a02 */
[----:B------:R-:W-:Y:S01]  /*c330*/  ISETP.LT.OR P6, PT, R3, R230, P6 ;  /* 0x000000e60300720c */ /* 0x000fe200037c1670 */
[----:B------:R-:W-:Y:S01]  /*c340*/  IMAD.IADD R3, R229, 0x1, -R2 ;  /* 0x00000001e5037824 */ /* 0x000fe200078e0a02 */
[C---:B------:R-:W-:Y:S01]  /*c350*/  ISETP.GE.AND P5, PT, R2.reuse, R239, PT ;  /* 0x000000ef0200720c */ /* 0x040fe20003fa6270 */
[----:B------:R-:W2:Y:S01]  /*c360*/  MUFU.TANH R8, R136 ;  /* 0x0000008800087308 */ /* 0x000ea20000002400 */
[----:B------:R-:W-:-:S02]  /*c370*/  ISETP.GE.AND P4, PT, R2, R238, PT ;  /* 0x000000ee0200720c */ /* 0x000fc40003f86270 */
[C---:B------:R-:W-:Y:S02]  /*c380*/  ISETP.GE.AND P1, PT, R2.reuse, R237, PT ;  /* 0x000000ed0200720c */ /* 0x040fe40003f26270 */
[C---:B------:R-:W-:Y:S02]  /*c390*/  ISETP.GE.AND P0, PT, R2.reuse, R236, PT ;  /* 0x000000ec0200720c */ /* 0x040fe40003f06270 */
[C---:B------:R-:W-:Y:S01]  /*c3a0*/  ISETP.LT.OR P5, PT, R2.reuse, R233, P5 ;  /* 0x000000e90200720c */ /* 0x040fe20002fa1670 */
[----:B------:R-:W3:Y:S01]  /*c3b0*/  MUFU.TANH R9, R143 ;  /* 0x0000008f00097308 */ /* 0x000ee20000002400 */
        /* <DEDUP_REMOVED lines=14> */
[----:B-1----:R-:W-:Y:S01]  /*c4a0*/  FFMA.FTZ R3, R3, -UR19, R10 ;  /* 0x8000001303037c23 */ /* 0x002fe2000801000a */
[----:B------:R-:W-:Y:S01]  /*c4b0*/  I2FP.F32.S32 R2, R2 ;  /* 0x0000000200027245 */ /* 0x000fe20000201400 */
[----:B------:R-:W-:Y:S01]  /*c4c0*/  FFMA.FTZ R5, R5, -UR19, R11 ;  /* 0x8000001305057c23 */ /* 0x000fe2000801000b */
[----:B------:R-:W-:Y:S01]  /*c4d0*/  I2FP.F32.S32 R6, R6 ;  /* 0x0000000600067245 */ /* 0x000fe20000201400 */
[----:B--2---:R-:W-:Y:S01]  /*c4e0*/  FFMA.FTZ R4, R4, -UR19, R8 ;  /* 0x8000001304047c23 */ /* 0x004fe20008010008 */
[----:B------:R-:W-:Y:S01]  /*c4f0*/  FSEL R178, R3, -INF , !P6 ;  /* 0xff80000003b27808 */ /* 0x000fe20007000000 */
[----:B---3--:R-:W-:Y:S01]  /*c500*/  FFMA.FTZ R2, R2, -UR19, R9 ;  /* 0x8000001302027c23 */ /* 0x008fe20008010009 */
[----:B------:R-:W-:Y:S01]  /*c510*/  FSEL R186, R5, -INF , !P5 ;  /* 0xff80000005ba7808 */ /* 0x000fe20006800000 */
[----:B------:R-:W-:Y:S01]  /*c520*/  FFMA.FTZ R6, R6, -UR19, R7 ;  /* 0x8000001306067c23 */ /* 0x000fe20008010007 */
[----:B------:R-:W-:Y:S01]  /*c530*/  FSEL R193, R4, -INF , !P4 ;  /* 0xff80000004c17808 */ /* 0x000fe20006000000 */
[----:B------:R1:W2:Y:S01]  /*c540*/  MUFU.TANH R9, R177 ;  /* 0x000000b100097308 */ /* 0x0002a20000002400 */
[----:B------:R-:W-:Y:S01]  /*c550*/  FSEL R133, R2, -INF , !P1 ;  /* 0xff80000002857808 */ /* 0x000fe20004800000 */
[--C-:B------:R-:W-:Y:S01]  /*c560*/  IMAD.IADD R4, R228, 0x1, -R0.reuse ;  /* 0x00000001e4047824 */ /* 0x100fe200078e0a00 */
[----:B------:R-:W-:Y:S01]  /*c570*/  ISETP.GE.AND P6, PT, R0, R239, PT ;  /* 0x000000ef0000720c */ /* 0x000fe20003fc6270 */
[--C-:B------:R-:W-:Y:S01]  /*c580*/  IMAD.IADD R3, R234, 0x1, -R0.reuse ;  /* 0x00000001ea037824 */ /* 0x100fe200078e0a00 */
[C---:B------:R-:W-:Y:S01]  /*c590*/  ISETP.GE.AND P5, PT, R0.reuse, R238, PT ;  /* 0x000000ee0000720c */ /* 0x040fe20003fa6270 */
[----:B------:R-:W-:Y:S01]  /*c5a0*/  IMAD.IADD R2, R229, 0x1, -R0 ;  /* 0x00000001e5027824 */ /* 0x000fe200078e0a00 */
[C---:B------:R-:W-:Y:S01]  /*c5b0*/  ISETP.GE.AND P4, PT, R0.reuse, R237, PT ;  /* 0x000000ed0000720c */ /* 0x040fe20003f86270 */
[----:B------:R-:W3:Y:S01]  /*c5c0*/  MUFU.TANH R8, R180 ;  /* 0x000000b400087308 */ /* 0x000ee20000002400 */
[----:B------:R-:W-:-:S02]  /*c5d0*/  ISETP.GE.AND P1, PT, R0, R236, PT ;  /* 0x000000ec0000720c */ /* 0x000fc40003f26270 */
[C---:B------:R-:W-:Y:S02]  /*c5e0*/  ISETP.LT.OR P6, PT, R0.reuse, R233, P6 ;  /* 0x000000e90000720c */ /* 0x040fe400037c1670 */
[C---:B------:R-:W-:Y:S02]  /*c5f0*/  ISETP.LT.OR P5, PT, R0.reuse, R232, P5 ;  /* 0x000000e80000720c */ /* 0x040fe40002fa1670 */
[C---:B------:R-:W-:Y:S01]  /*c600*/  ISETP.LT.OR P4, PT, R0.reuse, R231, P4 ;  /* 0x000000e70000720c */ /* 0x040fe20002781670 */
[----:B------:R-:W4:Y:S01]  /*c610*/  MUFU.TANH R7, R181 ;  /* 0x000000b500077308 */ /* 0x000f220000002400 */
[----:B------:R-:W-:Y:S01]  /*c620*/  ISETP.LT.OR P1, PT, R0, R230, P1 ;  /* 0x000000e60000720c */ /* 0x000fe20000f21670 */
[----:B------:R-:W-:Y:S01]  /*c630*/  IMAD.IADD R0, R235, 0x1, -R0 ;  /* 0x00000001eb007824 */ /* 0x000fe200078e0a00 */
[----:B-1----:R-:W-:Y:S02]  /*c640*/  FSEL R177, R6, -INF , !P0 ;  /* 0xff80000006b17808 */ /* 0x002fe40004000000 */
[----:B------:R-:W-:-:S02]  /*c650*/  PLOP3.LUT P0, PT, PT, PT, UP0, 0x80, 0x0 ;  /* 0x000000000000781c */ /* 0x000fc40003f0f008 */
[----:B------:R-:W-:Y:S01]  /*c660*/  IABS R4, R4 ;  /* 0x0000000400047213 */ /* 0x000fe20000000000 */
[----:B------:R-:W1:Y:S01]  /*c670*/  MUFU.TANH R5, R182 ;  /* 0x000000b600057308 */ /* 0x000e620000002400 */
        /* <DEDUP_REMOVED lines=65> */
.L_x_2884:
[----:B------:R-:W-:Y:S05]  /*ca90*/  BSYNC B0 ;  /* 0x0000000000007941 */ /* 0x000fea0003800000 */
.L_x_2883:
[----:B------:R-:W0:Y:S02]  /*caa0*/  LDGDEPBAR ;  /* 0x00000000000079af */ /* 0x000e240000000000 */
.L_x_2882:
[----:B------:R-:W-:Y:S01]  /*cab0*/  FMNMX.FTZ R136, R210, R19, !PT ;  /* 0x00000013d2887209 */ /* 0x000fe20007810000 */
[----:B------:R-:W-:Y:S01]  /*cac0*/  LDSM.16.MT88.4 R32, [R218+0xa000] ;  /* 0x00a00000da20783b */ /* 0x000fe20000004200 */
[----:B------:R-:W-:Y:S02]  /*cad0*/  FMNMX.FTZ R0, R211, R22, !PT ;  /* 0x00000016d3007209 */ /* 0x000fe40007810000 */
[----:B------:R-:W-:Y:S01]  /*cae0*/  FMNMX.FTZ R136, R21, R136, !PT ;  /* 0x0000008815887209 */ /* 0x000fe20007810000 */
[----:B------:R-:W-:Y:S01]  /*caf0*/  LDSM.16.MT88.4 R140, [R217+0xa000] ;  /* 0x00a00000d98c783b */ /* 0x000fe20000004200 */
        /* <DEDUP_REMOVED lines=37> */
[----:B------:R-:W-:-:S05]  /*cd50*/  FMNMX.FTZ R137, R176, R2, !PT ;  /* 0x00000002b0897209 */ /* 0x000fca0007810000 */
[----:B------:R-:W4:Y:S01]  /*cd60*/  SHFL.BFLY PT, R3, R137, 0x2, 0x1f ;  /* 0x0c401f0089037f89 */ /* 0x000f2200000e0000 */
        /* <DEDUP_REMOVED lines=30> */
[----:B------:R-:W3:Y:S01]  /*cf50*/  MUFU.EX2 R3, R3 ;  /* 0x0000000300037308 */ /* 0x000ee20000000800 */
        /* <DEDUP_REMOVED lines=11> */
[-C--:B------:R-:W-:Y:S01]  /*d010*/  FMUL.FTZ R175, R175, R3.reuse ;  /* 0x00000003afaf7220 */ /* 0x080fe20000410000 */
[----:B------:R-:W-:Y:S01]  /*d020*/  FADD.FTZ R2, R210, -R2 ;  /* 0x80000002d2027221 */ /* 0x000fe20000010000 */
[-C--:B------:R-:W-:Y:S01]  /*d030*/  FMUL.FTZ R158, R158, R3.reuse ;  /* 0x000000039e9e7220 */ /* 0x080fe20000410000 */
[-C--:B------:R-:W-:Y:S01]  /*d040*/  FMUL.FTZ R159, R159, R3.reuse ;  /* 0x000000039f9f7220 */ /* 0x080fe20000410000 */
[--C-:B-1----:R-:W-:Y:S01]  /*d050*/  FFMA.FTZ R0, R24, UR10, -R11.reuse ;  /* 0x0000000a18007c23 */ /* 0x102fe2000801080b */
[----:B------:R-:W-:Y:S01]  /*d060*/  FSEL R9, R9, RZ, P1 ;  /* 0x000000ff09097208 */ /* 0x000fe20000800000 */
[----:B------:R-:W-:Y:S01]  /*d070*/  FMUL.FTZ R8, R2, UR10 ;  /* 0x0000000a02087c20 */ /* 0x000fe20008410000 */
        /* <DEDUP_REMOVED lines=22> */
[----:B------:R1:W-:Y:S01]  /*d1e0*/  MUFU.EX2 R250, R0 ;  /* 0x0000000000fa7308 */ /* 0x0003e20000000800 */
[-C--:B------:R-:W-:Y:S01]  /*d1f0*/  FMUL.FTZ R115, R115, R3.reuse ;  /* 0x0000000373737220 */ /* 0x080fe20000410000 */
[-C--:B------:R-:W-:Y:S01]  /*d200*/  FMUL.FTZ R118, R118, R3.reuse ;  /* 0x0000000376767220 */ /* 0x080fe20000410000 */
[-C--:B------:R-:W-:Y:S01]  /*d210*/  FMUL.FTZ R119, R119, R3.reuse ;  /* 0x0000000377777220 */ /* 0x080fe20000410000 */
        /* <DEDUP_REMOVED lines=34> */
[--C-:B-1----:R-:W-:Y:S01]  /*d440*/  FFMA.FTZ R0, R25, UR10, -R10.reuse ;  /* 0x0000000a19007c23 */ /* 0x102fe2000801080a */
[-C--:B------:R-:W-:Y:S01]  /*d450*/  FMUL.FTZ R130, R130, R3.reuse ;  /* 0x0000000382827220 */ /* 0x080fe20000410000 */
[----:B------:R-:W-:Y:S01]  /*d460*/  FMUL.FTZ R131, R131, R3 ;  /* 0x0000000383837220 */ /* 0x000fe20000410000 */
[----:B------:R-:W-:Y:S01]  /*d470*/  MOV R15, R182 ;  /* 0x000000b6000f7202 */ /* 0x000fe20000000f00 */
[----:B------:R1:W-:Y:S02]  /*d480*/  MUFU.EX2 R245, R0 ;  /* 0x0000000000f57308 */ /* 0x0003e40000000800 */
[----:B-1----:R-:W-:-:S06]  /*d490*/  FFMA.FTZ R0, R27, UR10, -R10 ;  /* 0x0000000a1b007c23 */ /* 0x002fcc000801080a */
[----:B------:R1:W2:Y:S02]  /*d4a0*/  MUFU.EX2 R244, R0 ;  /* 0x0000000000f47308 */ /* 0x0002a40000000800 */
[--C-:B-1----:R-:W-:Y:S01]  /*d4b0*/  FFMA.FTZ R0, R23, UR10, -R10.reuse ;  /* 0x0000000a17007c23 */ /* 0x102fe2000801080a */
[----:B--2---:R-:W-:Y:S01]  /*d4c0*/  F2FP.BF16.F32.PACK_AB R4, R244, R245 ;  /* 0x000000f5f404723e */ /* 0x004fe200000010ff */
[----:B------:R-:W-:Y:S04]  /*d4d0*/  LDSM.16.MT88.4 R20, [R213+0xb000] ;  /* 0x00b00000d514783b */ /* 0x000fe80000004200 */
[----:B------:R1:W-:Y:S02]  /*d4e0*/  MUFU.EX2 R246, R0 ;  /* 0x0000000000f67308 */ /* 0x0003e40000000800 */
[----:B-1----:R-:W-:-:S06]  /*d4f0*/  FFMA.FTZ R0, R17, UR10, -R10 ;  /* 0x0000000a11007c23 */ /* 0x002fcc000801080a */
[----:B------:R1:W2:Y:S02]  /*d500*/  MUFU.EX2 R247, R0 ;  /* 0x0000000000f77308 */ /* 0x0002a40000000800 */
[--C-:B-1----:R-:W-:Y:S01]  /*d510*/  FFMA.FTZ R0, R28, UR10, -R9.reuse ;  /* 0x0000000a1c007c23 */ /* 0x102fe20008010809 */
[----:B--2---:R-:W-:Y:S01]  /*d520*/  F2FP.BF16.F32.PACK_AB R6, R247, R246 ;  /* 0x000000f6f706723e */ /* 0x004fe200000010ff */
[----:B------:R-:W-:Y:S04]  /*d530*/  LDSM.16.MT88.4 R28, [R215+0xb000] ;  /* 0x00b00000d71c783b */ /* 0x000fe80000004200 */
[----:B------:R1:W-:Y:S02]  /*d540*/  MUFU.EX2 R240, R0 ;  /* 0x0000000000f07308 */ /* 0x0003e40000000800 */
[----:B-1----:R-:W-:-:S02]  /*d550*/  FFMA.FTZ R0, R26, UR10, -R9 ;  /* 0x0000000a1a007c23 */ /* 0x002fc40008010809 */
[----:B------:R-:W-:Y:S04]  /*d560*/  LDSM.16.MT88.4 R24, [R215+0xa000] ;  /* 0x00a00000d718783b */ /* 0x000fe80000004200 */
[----:B------:R1:W2:Y:S02]  /*d570*/  MUFU.EX2 R241, R0 ;  /* 0x0000000000f17308 */ /* 0x0002a40000000800 */
[--C-:B-1----:R-:W-:Y:S01]  /*d580*/  FFMA.FTZ R0, R18, UR10, -R9.reuse ;  /* 0x0000000a12007c23 */ /* 0x102fe20008010809 */
[----:B--2---:R-:W-:Y:S01]  /*d590*/  F2FP.BF16.F32.PACK_AB R5, R241, R240 ;  /* 0x000000f0f105723e */ /* 0x004fe200000010ff */
[----:B------:R-:W-:Y:S04]  /*d5a0*/  LDSM.16.MT88.4 R16, [R213+0xa000] ;  /* 0x00a00000d510783b */ /* 0x000fe80000004200 */
[----:B------:R1:W-:Y:S02]  /*d5b0*/  MUFU.EX2 R243, R0 ;  /* 0x0000000000f37308 */ /* 0x0003e40000000800 */
[----:B-1----:R-:W-:Y:S01]  /*d5c0*/  FFMA.FTZ R0, R14, UR10, -R9 ;  /* 0x0000000a0e007c23 */ /* 0x002fe20008010809 */
[----:B------:R-:W-:-:S05]  /*d5d0*/  MOV R14, R183 ;  /* 0x000000b7000e7202 */ /* 0x000fca0000000f00 */
[----:B------:R1:W2:Y:S02]  /*d5e0*/  MUFU.EX2 R242, R0 ;  /* 0x0000000000f27308 */ /* 0x0002a40000000800 */
[----:B-1----:R-:W-:Y:S02]  /*d5f0*/  FSEL R0, R134, RZ, P4 ;  /* 0x000000ff86007208 */ /* 0x002fe40002000000 */
[----:B--2---:R-:W-:-:S03]  /*d600*/  F2FP.BF16.F32.PACK_AB R7, R242, R243 ;  /* 0x000000f3f207723e */ /* 0x004fc600000010ff */
[----:B------:R-:W-:Y:S01]  /*d610*/  FADD.FTZ R2, R209, -R0 ;  /* 0x80000000d1027221 */ /* 0x000fe20000010000 */
[----:B------:R-:W-:Y:S01]  /*d620*/  FSEL R0, R137, RZ, P1 ;  /* 0x000000ff89007208 */ /* 0x000fe20000800000 */
[----:B------:R1:W-:Y:S02]  /*d630*/  MUFU.EX2 R209, R13 ;  /* 0x0000000d00d17308 */ /* 0x0003e40000000800 */
[----:B------:R-:W-:Y:S02]  /*d640*/  FMUL.FTZ R2, R2, UR10 ;  /* 0x0000000a02027c20 */ /* 0x000fe40008410000 */
[----:B------:R-:W-:-:S04]  /*d650*/  FADD.FTZ R0, R208, -R0 ;  /* 0x80000000d0007221 */ /* 0x000fc80000010000 */
[----:B------:R-:W-:Y:S01]  /*d660*/  FMUL.FTZ R0, R0, UR10 ;  /* 0x0000000a00007c20 */ /* 0x000fe20008410000 */
[----:B------:R-:W2:Y:S08]  /*d670*/  MUFU.EX2 R2, R2 ;  /* 0x0000000200027308 */ /* 0x000eb00000000800 */
[----:B------:R-:W3:Y:S01]  /*d680*/  MUFU.EX2 R0, R0 ;  /* 0x0000000000007308 */ /* 0x000ee20000000800 */
[----:B-1----:R-:W-:-:S07]  /*d690*/  FFMA.FTZ R13, R138, UR10, -R10 ;  /* 0x0000000a8a0d7c23 */ /* 0x002fce000801080a */
        /* <DEDUP_REMOVED lines=14> */
[----:B------:R-:W-:Y:S01]  /*d780*/  FMUL.FTZ R127, R127, R0 ;  /* 0x000000007f7f7220 */ /* 0x000fe20000410000 */
[-C--:B------:R-:W-:Y:S01]  /*d790*/  FMUL.FTZ R152, R152, R2.reuse ;  /* 0x0000000298987220 */ /* 0x080fe20000410000 */
[-C--:B------:R-:W-:Y:S01]  /*d7a0*/  FMUL.FTZ R153, R153, R2.reuse ;  /* 0x0000000299997220 */ /* 0x080fe20000410000 */
[C---:B------:R-:W-:Y:S01]  /*d7b0*/  HMMA.16816.F32.BF16 R204, R4.reuse, R34, R44 ;  /* 0x0000002204cc723c */ /* 0x040fe2000004182c */
[----:B------:R-:W2:Y:S01]  /*d7c0*/  LDSM.16.MT88.4 R44, [R217+0xb000] ;  /* 0x00b00000d92c783b */ /* 0x000ea20000004200 */
[-C--:B------:R-:W-:Y:S01]  /*d7d0*/  FMUL.FTZ R164, R164, R2.reuse ;  /* 0x00000002a4a47220 */ /* 0x080fe20000410000 */
[----:B------:R-:W-:Y:S01]  /*d7e0*/  FMUL.FTZ R165, R165, R2 ;  /* 0x00000002a5a57220 */ /* 0x000fe20000410000 */
[-C--:B------:R-:W-:Y:S01]  /*d7f0*/  FMUL.FTZ R146, R146, R0.reuse ;  /* 0x0000000092927220 */ /* 0x080fe20000410000 */
[----:B------:R-:W-:Y:S01]  /*d800*/  FMUL.FTZ R147, R147, R0 ;  /* 0x0000000093937220 */ /* 0x000fe20000410000 */
[C---:B------:R-:W-:Y:S01]  /*d810*/  HMMA.16816.F32.BF16 R200, R4.reuse, R32, R40 ;  /* 0x0000002004c8723c */ /* 0x040fe20000041828 */
[----:B------:R-:W3:Y:S01]  /*d820*/  LDSM.16.MT88.4 R40, [R218+0xb000] ;  /* 0x00b00000da28783b */ /* 0x000ee20000004200 */
        /* <DEDUP_REMOVED lines=44> */
[--C-:B-1----:R-:W-:Y:S01]  /*daf0*/  FFMA.FTZ R13, R133, UR10, -R10.reuse ;  /* 0x0000000a850d7c23 */ /* 0x102fe2000801080a */
[----:B--2---:R-:W-:Y:S01]  /*db00*/  HMMA.16816.F32.BF16 R196, R4, R46, R124 ;  /* 0x0000002e04c4723c */ /* 0x004fe2000004187c */
[----:B------:R-:W-:-:S02]  /*db10*/  FFMA.FTZ R10, R132, UR10, -R10 ;  /* 0x0000000a840a7c23 */ /* 0x000fc4000801080a */
[----:B------:R1:W-:Y:S03]  /*db20*/  MUFU.EX2 R211, R13 ;  /* 0x0000000d00d37308 */ /* 0x0003e60000000800 */
[C---:B------:R-:W-:Y:S01]  /*db30*/  HMMA.16816.F32.BF16 R144, R4.reuse, R16, R144 ;  /* 0x000000100490723c */ /* 0x040fe20000041890 */
[----:B------:R-:W-:Y:S02]  /*db40*/  MOV R125, R190 ;  /* 0x000000be007d7202 */ /* 0x000fe40000000f00 */
[----:B------:R-:W-:Y:S02]  /*db50*/  MOV R127, R189 ;  /* 0x000000bd007f7202 */ /* 0x000fe40000000f00 */
[----:B------:R2:W-:Y:S01]  /*db60*/  MUFU.EX2 R208, R10 ;  /* 0x0000000a00d07308 */ /* 0x0005e20000000800 */
[----:B------:R-:W-:Y:S01]  /*db70*/  HMMA.16816.F32.BF16 R152, R4, R18, R152 ;  /* 0x000000120498723c */ /* 0x000fe20000041898 */
[----:B------:R-:W-:-:S02]  /*db80*/  MOV R124, R181 ;  /* 0x000000b5007c7202 */ /* 0x000fc40000000f00 */
[----:B------:R-:W-:-:S03]  /*db90*/  MOV R126, R188 ;  /* 0x000000bc007e7202 */ /* 0x000fc60000000f00 */
[----:B------:R-:W-:Y:S01]  /*dba0*/  HMMA.16816.F32.BF16 R164, R4, R24, R164 ;  /* 0x0000001804a4723c */ /* 0x000fe200000418a4 */
[----:B-1----:R-:W-:Y:S02]  /*dbb0*/  MOV R13, R124 ;  /* 0x0000007c000d7202 */ /* 0x002fe40000000f00 */
[----:B----4-:R-:W-:-:S03]  /*dbc0*/  F2FP.BF16.F32.PACK_AB R124, R210, R209 ;  /* 0x000000d1d27c723e */ /* 0x010fc600000010ff */
[----:B------:R-:W-:Y:S01]  /*dbd0*/  HMMA.16816.F32.BF16 R168, R4, R26, R168 ;  /* 0x0000001a04a8723c */ /* 0x000fe200000418a8 */
[----:B--2---:R-:W-:-:S05]  /*dbe0*/  FFMA.FTZ R10, R179, UR10, -R9 ;  /* 0x0000000ab30a7c23 */ /* 0x004fca0008010809 */
[C---:B------:R-:W-:Y:S01]  /*dbf0*/  HMMA.16816.F32.BF16 R56, R4.reuse, R140, R56 ;  /* 0x0000008c0438723c */ /* 0x040fe20000041838 */
[----:B------:R1:W-:Y:S05]  /*dc00*/  MUFU.EX2 R179, R10 ;  /* 0x0000000a00b37308 */ /* 0x0003ea0000000800 */
[C---:B------:R-:W-:Y:S06]  /*dc10*/  HMMA.16816.F32.BF16 R60, R4.reuse, R142, R60 ;  /* 0x0000008e043c723c */ /* 0x040fec000004183c */
[C---:B------:R-:W-:Y:S06]  /*dc20*/  HMMA.16816.F32.BF16 R72, R4.reuse, R20, R72 ;  /* 0x000000140448723c */ /* 0x040fec0000041848 */
[----:B------:R-:W-:Y:S01]  /*dc30*/  HMMA.16816.F32.BF16 R76, R4, R22, R76 ;  /* 0x00000016044c723c */ /* 0x000fe2000004184c */
[----:B-1----:R-:W-:-:S04]  /*dc40*/  FFMA.FTZ R10, R178, UR10, -R9 ;  /* 0x0000000ab20a7c23 */ /* 0x002fc80008010809 */
[----:B------:R1:W2:Y:S01]  /*dc50*/  MUFU.EX2 R178, R10 ;  /* 0x0000000a00b27308 */ /* 0x0002a20000000800 */
[C---:B------:R-:W-:Y:S06]  /*dc60*/  HMMA.16816.F32.BF16 R88, R4.reuse, R28, R88 ;  /* 0x0000001c0458723c */ /* 0x040fec0000041858 */
[C---:B------:R-:W-:Y:S06]  /*dc70*/  HMMA.16816.F32.BF16 R92, R4.reuse, R30, R92 ;  /* 0x0000001e045c723c */ /* 0x040fec000004185c */
[----:B---3--:R-:W-:Y:S01]  /*dc80*/  HMMA.16816.F32.BF16 R104, R4, R40, R104 ;  /* 0x000000280468723c */ /* 0x008fe20000041868 */
[--C-:B-1----:R-:W-:Y:S01]  /*dc90*/  FFMA.FTZ R10, R177, UR10, -R9.reuse ;  /* 0x0000000ab10a7c23 */ /* 0x102fe20008010809 */
[----:B------:R-:W-:-:S04]  /*dca0*/  FFMA.FTZ R9, R176, UR10, -R9 ;  /* 0x0000000ab0097c23 */ /* 0x000fc80008010809 */
[C---:B------:R-:W-:Y:S01]  /*dcb0*/  HMMA.16816.F32.BF16 R108, R4.reuse, R42, R108 ;  /* 0x0000002a046c723c */ /* 0x040fe2000004186c */
[----:B------:R1:W3:Y:S05]  /*dcc0*/  MUFU.EX2 R177, R10 ;  /* 0x0000000a00b17308 */ /* 0x0002ea0000000800 */
[----:B------:R-:W-:Y:S03]  /*dcd0*/  HMMA.16816.F32.BF16 R120, R4, R44, R120 ;  /* 0x0000002c0478723c */ /* 0x000fe60000041878 */
[----:B------:R4:W5:Y:S04]  /*dce0*/  MUFU.EX2 R139, R9 ;  /* 0x00000009008b7308 */ /* 0x0009680000000800 */
[----:B------:R-:W-:-:S02]  /*dcf0*/  F2FP.BF16.F32.PACK_AB R4, R125, R127 ;  /* 0x0000007f7d04723e */ /* 0x000fc400000010ff */
[----:B------:R-:W-:Y:S02]  /*dd00*/  F2FP.BF16.F32.PACK_AB R5, R248, R249 ;  /* 0x000000f9f805723e */ /* 0x000fe400000010ff */
[----:B------:R-:W-:Y:S02]  /*dd10*/  F2FP.BF16.F32.PACK_AB R6, R180, R252 ;  /* 0x000000fcb406723e */ /* 0x000fe400000010ff */
[----:B------:R-:W-:Y:S01]  /*dd20*/  F2FP.BF16.F32.PACK_AB R7, R251, R250 ;  /* 0x000000fafb07723e */ /* 0x000fe200000010ff */
[--C-:B-1----:R-:W-:Y:S01]  /*dd30*/  FFMA.FTZ R10, R187, UR10, -R12.reuse ;  /* 0x0000000abb0a7c23 */ /* 0x102fe2000801080c */
[----:B------:R-:W-:Y:S02]  /*dd40*/  MOV R187, R125 ;  /* 0x0000007d00bb7202 */ /* 0x000fe40000000f00 */
[----:B--2---:R-:W-:Y:S01]  /*dd50*/  F2FP.BF16.F32.PACK_AB R125, R178, R179 ;  /* 0x000000b3b27d723e */ /* 0x004fe200000010ff */
[----:B------:R-:W-:Y:S02]  /*dd60*/  MUFU.EX2 R138, R10 ;  /* 0x0000000a008a7308 */ /* 0x000fe40000000800 */
[----:B------:R-:W-:Y:S01]  /*dd70*/  HMMA.16816.F32.BF16 R148, R4, R16, R148 ;  /* 0x000000100494723c */ /* 0x000fe20000041894 */
[----:B----4-:R-:W-:Y:S01]  /*dd80*/  FFMA.FTZ R9, R192, UR10, -R12 ;  /* 0x0000000ac0097c23 */ /* 0x010fe2000801080c */
[----:B------:R-:W-:-:S02]  /*dd90*/  MOV R192, R126 ;  /* 0x0000007e00c07202 */ /* 0x000fc40000000f00 */
[----:B------:R-:W-:Y:S02]  /*dda0*/  F2FP.BF16.F32.PACK_AB R126, R208, R211 ;  /* 0x000000d3d07e723e */ /* 0x000fe400000010ff */
[C---:B------:R-:W-:Y:S01]  /*ddb0*/  HMMA.16816.F32.BF16 R160, R4.reuse, R24, R160 ;  /* 0x0000001804a0723c */ /* 0x040fe200000418a0 */
[----:B------:R-:W-:Y:S01]  /*ddc0*/  MOV R17, R180 ;  /* 0x000000b400117202 */ /* 0x000fe20000000f00 */
[----:B------:R-:W1:Y:S01]  /*ddd0*/  MUFU.EX2 R133, R9 ;  /* 0x0000000900857308 */ /* 0x000e620000000800 */
[----:B------:R-:W-:Y:S02]  /*dde0*/  FFMA.FTZ R0, R192, R0, R240 ;  /* 0x00000000c0007223 */ /* 0x000fe400000100f0 */
[----:B------:R-:W-:Y:S01]  /*ddf0*/  MOV R176, R17 ;  /* 0x0000001100b07202 */ /* 0x000fe20000000f00 */
[C---:B------:R-:W-:Y:S01]  /*de00*/  HMMA.16816.F32.BF16 R180, R4.reuse, R26, R172 ;  /* 0x0000001a04b4723c */ /* 0x040fe200000418ac */
[----:B------:R-:W-:Y:S01]  /*de10*/  FADD.FTZ R0, R241, R0 ;  /* 0x00000000f1007221 */ /* 0x000fe20000010000 */
[----:B------:R-:W-:Y:S03]  /*de20*/  LDSM.16.MT88.4 R172, [R215+0xa800] ;  /* 0x00a80000d7ac783b */ /* 0x000fe60000004200 */
[----:B------:R-:W-:Y:S01]  /*de30*/  FADD.FTZ R0, R243, R0 ;  /* 0x00000000f3007221 */ /* 0x000fe20000010000 */
[----:B------:R-:W-:Y:S01]  /*de40*/  HMMA.16816.F32.BF16 R188, R4, R18, R156 ;  /* 0x0000001204bc723c */ /* 0x000fe2000004189c */
[----:B------:R-:W2:Y:S02]  /*de50*/  LDSM.16.MT88.4 R156, [R213+0xa800] ;  /* 0x00a80000d59c783b */ /* 0x000ea40000004200 */
[----:B------:R-:W-:-:S03]  /*de60*/  FADD.FTZ R0, R242, R0 ;  /* 0x00000000f2007221 */ /* 0x000fc60000010000 */
[----:B------:R-:W-:Y:S01]  /*de70*/  HMMA.16816.F32.BF16 R36, R4, R32, R36 ;  /* 0x000000200424723c */ /* 0x000fe20000041824 */
[----:B------:R-:W-:-:S04]  /*de80*/  FADD.FTZ R0, R179, R0 ;  /* 0x00000000b3007221 */ /* 0x000fc80000010000 */
[----:B------:R-:W-:Y:S01]  /*de90*/  FADD.FTZ R0, R178, R0 ;  /* 0x00000000b2007221 */ /* 0x000fe20000010000 */
[----:B------:R-:W-:Y:S03]  /*dea0*/  HMMA.16816.F32.BF16 R52, R4, R140, R52 ;  /* 0x0000008c0434723c */ /* 0x000fe60000041834 */
[----:B---3--:R-:W-:-:S03]  /*deb0*/  FADD.FTZ R0, R177, R0 ;  /* 0x00000000b1007221 */ /* 0x008fc60000010000 */
[C---:B------:R-:W-:Y:S06]  /*dec0*/  HMMA.16816.F32.BF16 R68, R4.reuse, R20, R68 ;  /* 0x000000140444723c */ /* 0x040fec0000041844 */
[C---:B------:R-:W-:Y:S01]  /*ded0*/  HMMA.16816.F32.BF16 R24, R4.reuse, R22, R80 ;  /* 0x000000160418723c */ /* 0x040fe20000041850 */
[----:B------:R-:W-:Y:S05]  /*dee0*/  LDSM.16.MT88.4 R80, [R213+0xb800] ;  /* 0x00b80000d550783b */ /* 0x000fea0000004200 */
[C---:B------:R-:W-:Y:S06]  /*def0*/  HMMA.16816.F32.BF16 R84, R4.reuse, R28, R84 ;  /* 0x0000001c0454723c */ /* 0x040fec0000041854 */
[C---:B------:R-:W-:Y:S01]  /*df00*/  HMMA.16816.F32.BF16 R32, R4.reuse, R34, R48 ;  /* 0x000000220420723c */ /* 0x040fe20000041830 */
[----:B------:R-:W3:Y:S05]  /*df10*/  LDSM.16.MT88.4 R48, [R218+0xa800] ;  /* 0x00a80000da30783b */ /* 0x000eea0000004200 */
[C---:B------:R-:W-:Y:S01]  /*df20*/  HMMA.16816.F32.BF16 R140, R4.reuse, R142, R64 ;  /* 0x0000008e048c723c */ /* 0x040fe20000041840 */
[----:B------:R-:W4:Y:S05]  /*df30*/  LDSM.16.MT88.4 R64, [R217+0xa800] ;  /* 0x00a80000d940783b */ /* 0x000f2a0000004200 */
[C---:B------:R-:W-:Y:S01]  /*df40*/  HMMA.16816.F32.BF16 R28, R4.reuse, R30, R96 ;  /* 0x0000001e041c723c */ /* 0x040fe20000041860 */
[----:B------:R-:W4:Y:S05]  /*df50*/  LDSM.16.MT88.4 R96, [R215+0xb800] ;  /* 0x00b80000d760783b */ /* 0x000f2a0000004200 */
[C---:B------:R-:W-:Y:S06]  /*df60*/  HMMA.16816.F32.BF16 R100, R4.reuse, R40, R100 ;  /* 0x000000280464723c */ /* 0x040fec0000041864 */
[----:B------:R-:W-:Y:S01]  /*df70*/  HMMA.16816.F32.BF16 R20, R4, R42, R112 ;  /* 0x0000002a0414723c */ /* 0x000fe20000041870 */
[----:B------:R-:W-:Y:S01]  /*df80*/  MOV R41, R127 ;  /* 0x0000007f00297202 */ /* 0x000fe20000000f00 */
[----:B------:R-:W4:Y:S01]  /*df90*/  LDSM.16.MT88.4 R112, [R218+0xb800] ;  /* 0x00b80000da70783b */ /* 0x000f220000004200 */
[----:B-----5:R-:W-:-:S03]  /*dfa0*/  F2FP.BF16.F32.PACK_AB R127, R139, R177 ;  /* 0x000000b18b7f723e */ /* 0x020fc600000010ff */
[C---:B------:R-:W-:Y:S06]  /*dfb0*/  HMMA.16816.F32.BF16 R116, R4.reuse, R44, R116 ;  /* 0x0000002c0474723c */ /* 0x040fec0000041874 */
[----:B------:R-:W-:Y:S06]  /*dfc0*/  HMMA.16816.F32.BF16 R16, R4, R46, R128 ;  /* 0x0000002e0410723c */ /* 0x000fec0000041880 */
[----:B--2---:R-:W-:Y:S01]  /*dfd0*/  HMMA.16816.F32.BF16 R144, R124, R156, R144 ;  /* 0x0000009c7c90723c */ /* 0x004fe20000041890 */
[----:B------:R-:W-:Y:S01]  /*dfe0*/  FFMA.FTZ R4, R186, UR10, -R12 ;  /* 0x0000000aba047c23 */ /* 0x000fe2000801080c */
[----:B------:R-:W-:Y:S01]  /*dff0*/  FFMA.FTZ R5, R194, UR10, -R11 ;  /* 0x0000000ac2057c23 */ /* 0x000fe2000801080b */
[----:B------:R-:W-:-:S02]  /*e000*/  MOV R194, R15 ;  /* 0x0000000f00c27202 */ /* 0x000fc40000000f00 */
[----:B------:R2:W-:Y:S01]  /*e010*/  MUFU.EX2 R132, R4 ;  /* 0x0000000400847308 */ /* 0x0005e20000000800 */
[----:B------:R-:W-:Y:S01]  /*e020*/  MOV R186, R13 ;  /* 0x0000000d00ba7202 */ /* 0x000fe20000000f00 */
[----:B------:R-:W-:Y:S01]  /*e030*/  HMMA.16816.F32.BF16 R152, R124, R158, R152 ;  /* 0x0000009e7c98723c */ /* 0x000fe20000041898 */
[----:B-1----:R-:W-:-:S03]  /*e040*/  F2FP.BF16.F32.PACK_AB R128, R133, R138 ;  /* 0x0000008a8580723e */ /* 0x002fc600000010ff */
[----:B------:R-:W-:Y:S02]  /*e050*/  FFMA.FTZ R2, R186, R2, R245 ;  /* 0x00000002ba027223 */ /* 0x000fe400000100f5 */
[----:B------:R-:W1:Y:S01]  /*e060*/  MUFU.EX2 R9, R5 ;  /* 0x0000000500097308 */ /* 0x000e620000000800 */
[----:B------:R-:W-:Y:S01]  /*e070*/  HMMA.16816.F32.BF16 R164, R124, R172, R164 ;  /* 0x000000ac7ca4723c */ /* 0x000fe200000418a4 */
[----:B------:R-:W-:-:S04]  /*e080*/  FADD.FTZ R2, R244, R2 ;  /* 0x00000002f4027221 */ /* 0x000fc80000010000 */
[----:B------:R-:W-:Y:S01]  /*e090*/  FADD.FTZ R2, R246, R2 ;  /* 0x00000002f6027221 */ /* 0x000fe20000010000 */
[C---:B------:R-:W-:Y:S01]  /*e0a0*/  HMMA.16816.F32.BF16 R168, R124.reuse, R174, R168 ;  /* 0x000000ae7ca8723c */ /* 0x040fe200000418a8 */
[----:B--2---:R-:W-:Y:S01]  /*e0b0*/  FFMA.FTZ R4, R184, UR10, -R12 ;  /* 0x0000000ab8047c23 */ /* 0x004fe2000801080c */
[----:B------:R-:W-:Y:S01]  /*e0c0*/  MOV R184, R14 ;  /* 0x0000000e00b87202 */ /* 0x000fe20000000f00 */
[----:B------:R-:W-:Y:S01]  /*e0d0*/  FADD.FTZ R2, R247, R2 ;  /* 0x00000002f7027221 */ /* 0x000fe20000010000 */
[----:B------:R-:W2:Y:S01]  /*e0e0*/  LDSM.16.MT88.4 R12, [R217+0xb800] ;  /* 0x00b80000d90c783b */ /* 0x000ea20000004200 */
[----:B------:R5:W1:Y:S01]  /*e0f0*/  MUFU.EX2 R10, R4 ;  /* 0x00000004000a7308 */ /* 0x000a620000000800 */
[----:B---3--:R-:W-:Y:S01]  /*e100*/  HMMA.16816.F32.BF16 R44, R124, R50, R204 ;  /* 0x000000327c2c723c */ /* 0x008fe200000418cc */
[----:B------:R-:W-:Y:S01]  /*e110*/  FFMA.FTZ R3, R184, R3, R249 ;  /* 0x00000003b8037223 */ /* 0x000fe200000100f9 */
[----:B------:R-:W-:-:S03]  /*e120*/  FADD.FTZ R2, R209, R2 ;  /* 0x00000002d1027221 */ /* 0x000fc60000010000 */
[----:B------:R-:W-:Y:S01]  /*e130*/  FADD.FTZ R3, R248, R3 ;  /* 0x00000003f8037221 */ /* 0x000fe20000010000 */
[----:B------:R-:W-:Y:S01]  /*e140*/  FADD.FTZ R2, R210, R2 ;  /* 0x00000002d2027221 */ /* 0x000fe20000010000 */
[----:B----4-:R-:W-:Y:S02]  /*e150*/  HMMA.16816.F32.BF16 R56, R124, R64, R56 ;  /* 0x000000407c38723c */ /* 0x010fe40000041838 */
[----:B------:R-:W-:Y:S01]  /*e160*/  FADD.FTZ R3, R250, R3 ;  /* 0x00000003fa037221 */ /* 0x000fe20000010000 */
[----:B------:R-:W-:-:S03]  /*e170*/  FADD.FTZ R2, R211, R2 ;  /* 0x00000002d3027221 */ /* 0x000fc60000010000 */
[----:B------:R-:W-:Y:S01]  /*e180*/  FADD.FTZ R3, R251, R3 ;  /* 0x00000003fb037221 */ /* 0x000fe20000010000 */
[----:B------:R-:W-:Y:S01]  /*e190*/  FADD.FTZ R245, R208, R2 ;  /* 0x00000002d0f57221 */ /* 0x000fe20000010000 */
[C---:B------:R-:W-:Y:S01]  /*e1a0*/  HMMA.16816.F32.BF16 R60, R124.reuse, R66, R60 ;  /* 0x000000427c3c723c */ /* 0x040fe2000004183c */
[----:B-----5:R-:W-:Y:S01]  /*e1b0*/  FFMA.FTZ R4, R195, UR10, -R11 ;  /* 0x0000000ac3047c23 */ /* 0x020fe2000801080b */
[----:B------:R-:W-:Y:S01]  /*e1c0*/  MOV R195, R41 ;  /* 0x0000002900c37202 */ /* 0x000fe20000000f00 */
[----:B-1----:R-:W-:Y:S01]  /*e1d0*/  FADD.FTZ R3, R9, R3 ;  /* 0x0000000309037221 */ /* 0x002fe20000010000 */
[----:B------:R-:W-:Y:S01]  /*e1e0*/  F2FP.BF16.F32.PACK_AB R130, R10, R132 ;  /* 0x000000840a82723e */ /* 0x000fe200000010ff */
[----:B------:R1:W3:Y:S01]  /*e1f0*/  MUFU.EX2 R7, R4 ;  /* 0x0000000400077308 */ /* 0x0002e20000000800 */
[C---:B------:R-:W-:Y:S06]  /*e200*/  HMMA.16816.F32.BF16 R40, R124.reuse, R48, R200 ;  /* 0x000000307c28723c */ /* 0x040fec00000418c8 */
[C---:B------:R-:W-:Y:S06]  /*e210*/  HMMA.16816.F32.BF16 R72, R124.reuse, R80, R72 ;  /* 0x000000507c48723c */ /* 0x040fec0000041848 */
[----:B------:R-:W-:Y:S01]  /*e220*/  HMMA.16816.F32.BF16 R76, R124, R82, R76 ;  /* 0x000000527c4c723c */ /* 0x000fe2000004184c */
[----:B-1----:R-:W-:Y:S01]  /*e230*/  FFMA.FTZ R4, R193, UR10, -R11 ;  /* 0x0000000ac1047c23 */ /* 0x002fe2000801080b */
[C---:B---3--:R-:W-:Y:S01]  /*e240*/  FADD.FTZ R3, R7.reuse, R3 ;  /* 0x0000000307037221 */ /* 0x048fe20000010000 */
[----:B------:R-:W-:-:S03]  /*e250*/  F2FP.BF16.F32.PACK_AB R129, R7, R9 ;  /* 0x000000090781723e */ /* 0x000fc600000010ff */
[C---:B------:R-:W-:Y:S01]  /*e260*/  HMMA.16816.F32.BF16 R88, R124.reuse, R96, R88 ;  /* 0x000000607c58723c */ /* 0x040fe20000041858 */
[----:B------:R1:W3:Y:S05]  /*e270*/  MUFU.EX2 R6, R4 ;  /* 0x0000000400067308 */ /* 0x0002ea0000000800 */
[C---:B------:R-:W-:Y:S06]  /*e280*/  HMMA.16816.F32.BF16 R92, R124.reuse, R98, R92 ;  /* 0x000000627c5c723c */ /* 0x040fec000004185c */
[----:B------:R-:W-:Y:S01]  /*e290*/  HMMA.16816.F32.BF16 R104, R124, R112, R104 ;  /* 0x000000707c68723c */ /* 0x000fe20000041868 */
[----:B-1----:R-:W-:Y:S01]  /*e2a0*/  FFMA.FTZ R4, R185, UR10, -R11 ;  /* 0x0000000ab9047c23 */ /* 0x002fe2000801080b */
[----:B---3--:R-:W-:-:S04]  /*e2b0*/  FADD.FTZ R3, R6, R3 ;  /* 0x0000000306037221 */ /* 0x008fc80000010000 */
[C---:B------:R-:W-:Y:S01]  /*e2c0*/  HMMA.16816.F32.BF16 R108, R124.reuse, R114, R108 ;  /* 0x000000727c6c723c */ /* 0x040fe2000004186c */
[----:B------:R1:W3:Y:S05]  /*e2d0*/  MUFU.EX2 R5, R4 ;  /* 0x0000000400057308 */ /* 0x0002ea0000000800 */
[C---:B--2---:R-:W-:Y:S06]  /*e2e0*/  HMMA.16816.F32.BF16 R120, R124.reuse, R12, R120 ;  /* 0x0000000c7c78723c */ /* 0x044fec0000041878 */
[----:B------:R-:W-:Y:S01]  /*e2f0*/  HMMA.16816.F32.BF16 R124, R124, R14, R196 ;  /* 0x0000000e7c7c723c */ /* 0x000fe200000418c4 */
[----:B-1----:R-:W-:Y:S01]  /*e300*/  FFMA.FTZ R4, R194, R8, R195 ;  /* 0x00000008c2047223 */ /* 0x002fe200000100c3 */
[C---:B---3--:R-:W-:Y:S01]  /*e310*/  FADD.FTZ R244, R5.reuse, R3 ;  /* 0x0000000305f47221 */ /* 0x048fe20000010000 */
[----:B------:R-:W-:-:S02]  /*e320*/  F2FP.BF16.F32.PACK_AB R131, R5, R6 ;  /* 0x000000060583723e */ /* 0x000fc400000010ff */
[----:B------:R-:W-:-:S04]  /*e330*/  FADD.FTZ R4, R187, R4 ;  /* 0x00000004bb047221 */ /* 0x000fc80000010000 */
[----:B------:R-:W-:Y:S01]  /*e340*/  FADD.FTZ R4, R252, R4 ;  /* 0x00000004fc047221 */ /* 0x000fe20000010000 */
[----:B------:R-:W-:Y:S01]  /*e350*/  FADD.FTZ R252, R139, R0 ;  /* 0x000000008bfc7221 */ /* 0x000fe20000010000 */
[----:B------:R-:W-:Y:S02]  /*e360*/  HMMA.16816.F32.BF16 R148, R128, R156, R148 ;  /* 0x0000009c8094723c */ /* 0x000fe40000041894 */
[----:B------:R-:W-:-:S04]  /*e370*/  FADD.FTZ R4, R176, R4 ;  /* 0x00000004b0047221 */ /* 0x000fc80000010000 */
[----:B------:R-:W-:Y:S01]  /*e380*/  FADD.FTZ R4, R138, R4 ;  /* 0x000000048a047221 */ /* 0x000fe20000010000 */
[----:B------:R-:W-:Y:S03]  /*e390*/  HMMA.16816.F32.BF16 R160, R128, R172, R160 ;  /* 0x000000ac80a0723c */ /* 0x000fe600000418a0 */
[----:B------:R-:W-:-:S03]  /*e3a0*/  FADD.FTZ R4, R133, R4 ;  /* 0x0000000485047221 */ /* 0x000fc60000010000 */
[----:B------:R-:W-:Y:S01]  /*e3b0*/  HMMA.16816.F32.BF16 R36, R128, R48, R36 ;  /* 0x000000308024723c */ /* 0x000fe20000041824 */
[----:B------:R-:W-:-:S04]  /*e3c0*/  FADD.FTZ R4, R132, R4 ;  /* 0x0000000484047221 */ /* 0x000fc80000010000 */
[----:B------:R-:W-:Y:S01]  /*e3d0*/  FADD.FTZ R247, R10, R4 ;  /* 0x000000040af77221 */ /* 0x000fe20000010000 */
[C---:B------:R-:W-:Y:S04]  /*e3e0*/  HMMA.16816.F32.BF16 R52, R128.reuse, R64, R52 ;  /* 0x000000408034723c */ /* 0x040fe80000041834 */
[----:B------:R1:W-:Y:S02]  /*e3f0*/  STL [R1+0x10], R247 ;  /* 0x000010f701007387 */ /* 0x0003e40000100800 */
[C---:B------:R-:W-:Y:S02]  /*e400*/  HMMA.16816.F32.BF16 R68, R128.reuse, R80, R68 ;  /* 0x000000508044723c */ /* 0x040fe40000041844 */
        /* <DEDUP_REMOVED lines=532> */
.L_x_2887:
[----:B------:R-:W-:Y:S05]  /*10550*/  BSYNC B0 ;  /* 0x0000000000007941 */ /* 0x000fea0003800000 */
.L_x_2886:
[----:B------:R-:W0:Y:S02]  /*10560*/  LDGDEPBAR ;  /* 0x00000000000079af */ /* 0x000e240000000000 */
.L_x_2885:
        /* <DEDUP_REMOVED lines=931> */
.L_x_2890:
[----:B------:R-:W-:Y:S05]  /*13fa0*/  BSYNC B0 ;  /* 0x0000000000007941 */ /* 0x000fea0003800000 */
.L_x_2889:
[----:B------:R-:W0:Y:S02]  /*13fb0*/  LDGDEPBAR ;  /* 0x00000000000079af */ /* 0x000e240000000000 */
.L_x_2888:
        /* <DEDUP_REMOVED lines=309> */
[----:B------:R-:W-:Y:S01]  /*15310*/  HMMA.16816.F32.BF16 R180, R4, R26, R172 ;  /* 0x0000001a04b4723c */ /* 0x000fe200000418ac */
[----:B------:R-:W-:Y:S01]  /*15320*/  LDSM.16.MT88.4 R172, [R215+0xa800] ;  /* 0x00a80000d7ac783b */ /* 0x000fe20000004200 */
[----:B------:R-:W-:-:S04]  /*15330*/  FADD.FTZ R0, R241, R0 ;  /* 0x00000000f1007221 */ /* 0x000fc80000010000 */
[----:B------:R-:W-:Y:S01]  /*15340*/  HMMA.16816.F32.BF16 R188, R4, R18, R156 ;  /* 0x0000001204bc723c */ /* 0x000fe2000004189c */
[----:B------:R-:W2:Y:S01]  /*15350*/  LDSM.16.MT88.4 R156, [R213+0xa800] ;  /* 0x00a80000d59c783b */ /* 0x000ea20000004200 */
[----:B------:R-:W-:-:S04]  /*15360*/  FADD.FTZ R0, R243, R0 ;  /* 0x00000000f3007221 */ /* 0x000fc80000010000 */
[----:B------:R-:W-:Y:S01]  /*15370*/  HMMA.16816.F32.BF16 R36, R4, R32, R36 ;  /* 0x000000200424723c */ /* 0x000fe20000041824 */
[----:B------:R-:W-:-:S04]  /*15380*/  FADD.FTZ R0, R242, R0 ;  /* 0x00000000f2007221 */ /* 0x000fc80000010000 */
[----:B------:R-:W-:Y:S01]  /*15390*/  FADD.FTZ R0, R179, R0 ;  /* 0x00000000b3007221 */ /* 0x000fe20000010000 */
[----:B------:R-:W-:Y:S03]  /*153a0*/  HMMA.16816.F32.BF16 R52, R4, R140, R52 ;  /* 0x0000008c0434723c */ /* 0x000fe60000041834 */
[----:B------:R-:W-:-:S03]  /*153b0*/  FADD.FTZ R0, R178, R0 ;  /* 0x00000000b2007221 */ /* 0x000fc60000010000 */
[----:B------:R-:W-:Y:S01]  /*153c0*/  HMMA.16816.F32.BF16 R68, R4, R20, R68 ;  /* 0x000000140444723c */ /* 0x000fe20000041844 */
[----:B---3--:R-:W-:-:S04]  /*153d0*/  FADD.FTZ R0, R177, R0 ;  /* 0x00000000b1007221 */ /* 0x008fc80000010000 */
[C---:B-----5:R-:W-:Y:S01]  /*153e0*/  FADD.FTZ R0, R139.reuse, R0 ;  /* 0x000000008b007221 */ /* 0x060fe20000010000 */
        /* <DEDUP_REMOVED lines=98> */
.L_x_2878:
        /* <DEDUP_REMOVED lines=22> */
[----:B------:R-:W3:Y:S01]  /*15b70*/  LDL.LU.64 R6, [R1] ;  /* 0x0000000001067983 */ /* 0x000ee20000300a00 */
[----:B-1----:R-:W-:-:S03]  /*15b80*/  IMAD.MOV.U32 R3, RZ, RZ, R136 ;  /* 0x000000ffff037224 */ /* 0x002fc600078e0088 */
[----:B--2---:R-:W3:Y:S02]  /*15b90*/  LDL.LU.64 R4, [R1+0x20] ;  /* 0x0000200001047983 */ /* 0x004ee40000300a00 */
[----:B---3--:R-:W-:-:S05]  /*15ba0*/  MOV R5, R7 ;  /* 0x0000000700057202 */ /* 0x008fca0000000f00 */
[----:B------:R1:W-:Y:S01]  /*15bb0*/  STL.64 [R1+0x20], R4 ;  /* 0x0000200401007387 */ /* 0x0003e20000100a00 */
[----:B------:R-:W-:Y:S05]  /*15bc0*/  BRA `(.L_x_2892) ;  /* 0x0000000000c47947 */ /* 0x000fea0003800000 */
.L_x_2894:
        /* <DEDUP_REMOVED lines=49> */
.L_x_2892:
        /* <DEDUP_REMOVED lines=60> */
[----:B------:R-:W-:Y:S04]  /*162a0*/  IADD3 R2, R228, -R0, RZ ;  /* 0x80000000e4027210 */ /* 0x000fe80007ffe0ff */
[----:B------:R-:W-:Y:S01]  /*162b0*/  LDSM.16.M88.4 R176, [R216] ;  /* 0x00000000d8b0783b */ /* 0x000fe20000000200 */
[----:B------:R-:W-:Y:S04]  /*162c0*/  IABS R2, R2 ;  /* 0x0000000200027213 */ /* 0x000fe80000000000 */
[----:B------:R-:W4:Y:S05]  /*162d0*/  LDSM.16.M88.4 R180, [R223] ;  /* 0x00000000dfb4783b */ /* 0x000f2a0000000200 */
        /* <DEDUP_REMOVED lines=88> */
[----:B------:R1:W-:Y:S01]  /*16860*/  MUFU.TANH R183, R5 ;  /* 0x0000000500b77308 */ /* 0x0003e20000002400 */
[----:B------:R-:W-:Y:S01]  /*16870*/  FMUL.FTZ R6, R6, UR5 ;  /* 0x0000000506067c20 */ /* 0x000fe20008410000 */
[----:B------:R-:W-:Y:S01]  /*16880*/  FMUL.FTZ R9, R9, UR5 ;  /* 0x0000000509097c20 */ /* 0x000fe20008410000 */
[----:B------:R-:W-:Y:S01]  /*16890*/  FMUL.FTZ R143, R10, UR5 ;  /* 0x000000050a8f7c20 */ /* 0x000fe20008410000 */
[----:B------:R-:W-:Y:S01]  /*168a0*/  FMUL.FTZ R181, R11, UR5 ;  /* 0x000000050bb57c20 */ /* 0x000fe20008410000 */
[----:B------:R-:W-:Y:S05]  /*168b0*/  FMUL.FTZ R180, R8, UR5 ;  /* 0x0000000508b47c20 */ /* 0x000fea0008410000 */
[----:B------:R2:W3:Y:S01]  /*168c0*/  MUFU.TANH R185, R4 ;  /* 0x0000000400b97308 */ /* 0x0004e20000002400 */
[----:B------:R-:W-:Y:S01]  /*168d0*/  FMUL.FTZ R136, R12, UR5 ;  /* 0x000000050c887c20 */ /* 0x000fe20008410000 */
[----:B------:R-:W-:Y:S01]  /*168e0*/  FMUL.FTZ R13, R13, UR5 ;  /* 0x000000050d0d7c20 */ /* 0x000fe20008410000 */
[----:B------:R-:W-:Y:S01]  /*168f0*/  FMUL.FTZ R14, R14, UR5 ;  /* 0x000000050e0e7c20 */ /* 0x000fe20008410000 */
[----:B------:R-:W-:Y:S01]  /*16900*/  FMUL.FTZ R15, R15, UR5 ;  /* 0x000000050f0f7c20 */ /* 0x000fe20008410000 */
[----:B------:R-:W-:Y:S01]  /*16910*/  FMUL.FTZ R140, R18, UR5 ;  /* 0x00000005128c7c20 */ /* 0x000fe20008410000 */
[----:B------:R-:W-:Y:S04]  /*16920*/  FMUL.FTZ R135, R16, UR5 ;  /* 0x0000000510877c20 */ /* 0x000fe80008410000 */
[----:B------:R4:W5:Y:S01]  /*16930*/  MUFU.TANH R137, R7 ;  /* 0x0000000700897308 */ /* 0x0009620000002400 */
[----:B-1----:R-:W-:Y:S01]  /*16940*/  I2FP.F32.S32 R5, R2 ;  /* 0x0000000200057245 */ /* 0x002fe20000201400 */
[----:B------:R-:W-:Y:S02]  /*16950*/  VIADD R2, R0, 0x1 ;  /* 0x0000000100027836 */ /* 0x000fe40000000000 */
[----:B------:R-:W-:Y:S01]  /*16960*/  FMUL.FTZ R141, R17, UR5 ;  /* 0x00000005118d7c20 */ /* 0x000fe20008410000 */
[----:B------:R-:W-:Y:S02]  /*16970*/  FMUL.FTZ R142, R19, UR5 ;  /* 0x00000005138e7c20 */ /* 0x000fe40008410000 */
[----:B------:R-:W-:Y:S03]  /*16980*/  ISETP.GE.AND P6, PT, R2, R233, PT ;  /* 0x000000e90200720c */ /* 0x000fe60003fc6270 */
[----:B------:R1:W-:Y:S01]  /*16990*/  MUFU.TANH R184, R6 ;  /* 0x0000000600b87308 */ /* 0x0003e20000002400 */
[--C-:B--2---:R-:W-:Y:S02]  /*169a0*/  IMAD.IADD R4, R234, 0x1, -R0.reuse ;  /* 0x00000001ea047824 */ /* 0x104fe400078e0a00 */
[----:B---3--:R-:W-:Y:S01]  /*169b0*/  FFMA.FTZ R185, R5, -UR19, R185 ;  /* 0x8000001305b97c23 */ /* 0x008fe200080100b9 */
[C---:B------:R-:W-:Y:S01]  /*169c0*/  IMAD.IADD R5, R229.reuse, 0x1, -R0 ;  /* 0x00000001e5057824 */ /* 0x040fe200078e0a00 */
[C---:B------:R-:W-:Y:S02]  /*169d0*/  ISETP.GE.AND P5, PT, R2.reuse, R232, PT ;  /* 0x000000e80200720c */ /* 0x040fe40003fa6270 */
[----:B------:R-:W-:Y:S03]  /*169e0*/  ISETP.GE.AND P3, PT, R2, R231, PT ;  /* 0x000000e70200720c */ /* 0x000fe60003f66270 */
[----:B------:R2:W-:Y:S01]  /*169f0*/  MUFU.TANH R182, R9 ;  /* 0x0000000900b67308 */ /* 0x0005e20000002400 */
[----:B----4-:R-:W-:Y:S01]  /*16a00*/  IABS R7, R4 ;  /* 0x0000000400077213 */ /* 0x010fe20000000000 */
[--C-:B------:R-:W-:Y:S01]  /*16a10*/  IMAD.IADD R4, R228, 0x1, -R2.reuse ;  /* 0x00000001e4047824 */ /* 0x100fe200078e0a02 */
[----:B------:R-:W-:Y:S02]  /*16a20*/  IABS R8, R5 ;  /* 0x0000000500087213 */ /* 0x000fe40000000000 */
[----:B------:R-:W-:Y:S02]  /*16a30*/  ISETP.GE.AND P2, PT, R2, R230, PT ;  /* 0x000000e60200720c */ /* 0x000fe40003f46270 */
[----:B------:R-:W-:Y:S03]  /*16a40*/  IABS R5, R4 ;  /* 0x0000000400057213 */ /* 0x000fe60000000000 */
[----:B------:R-:W3:Y:S01]  /*16a50*/  MUFU.TANH R180, R180 ;  /* 0x000000b400b47308 */ /* 0x000ee20000002400 */
[----:B-1----:R-:W-:Y:S02]  /*16a60*/  IADD3 R6, R234, -R2, RZ ;  /* 0x80000002ea067210 */ /* 0x002fe40007ffe0ff */
[----:B------:R-:W-:Y:S02]  /*16a70*/  I2FP.F32.S32 R133, R5 ;  /* 0x0000000500857245 */ /* 0x000fe40000201400 */
[----:B------:R-:W-:Y:S01]  /*16a80*/  IABS R4, R6 ;  /* 0x0000000600047213 */ /* 0x000fe20000000000 */
[----:B------:R-:W-:Y:S01]  /*16a90*/  IMAD.MOV.U32 R6, RZ, RZ, R7 ;  /* 0x000000ffff067224 */ /* 0x000fe200078e0007 */
[C---:B------:R-:W-:Y:S03]  /*16aa0*/  ISETP.GE.OR P6, PT, R2.reuse, R239, !P6 ;  /* 0x000000ef0200720c */ /* 0x040fe600077c6670 */
[----:B------:R-:W1:Y:S01]  /*16ab0*/  MUFU.TANH R143, R143 ;  /* 0x0000008f008f7308 */ /* 0x000e620000002400 */
[----:B------:R-:W-:Y:S01]  /*16ac0*/  IMAD.IADD R7, R229, 0x1, -R2 ;  /* 0x00000001e5077824 */ /* 0x000fe200078e0a02 */
[----:B--2---:R-:W-:Y:S01]  /*16ad0*/  I2FP.F32.S32 R9, R4 ;  /* 0x0000000400097245 */ /* 0x004fe20000201400 */
[----:B------:R-:W-:Y:S01]  /*16ae0*/  FFMA.FTZ R183, R133, -UR19, R183 ;  /* 0x8000001385b77c23 */ /* 0x000fe200080100b7 */
[----:B------:R-:W-:Y:S02]  /*16af0*/  I2FP.F32.S32 R11, R6 ;  /* 0x00000006000b7245 */ /* 0x000fe40000201400 */
[----:B------:R-:W-:Y:S01]  /*16b00*/  IABS R10, R7 ;  /* 0x00000007000a7213 */ /* 0x000fe20000000000 */
[----:B-----5:R-:W-:Y:S03]  /*16b10*/  FFMA.FTZ R137, R9, -UR19, R137 ;  /* 0x8000001309897c23 */ /* 0x020fe60008010089 */
[----:B------:R-:W-:Y:S01]  /*16b20*/  MUFU.TANH R136, R136 ;  /* 0x0000008800887308 */ /* 0x000fe20000002400 */
[----:B------:R-:W-:Y:S01]  /*16b30*/  I2FP.F32.S32 R9, R8 ;  /* 0x0000000800097245 */ /* 0x000fe20000201400 */
[----:B------:R-:W2:Y:S01]  /*16b40*/  LDSM.16.M88.4 R4, [R219+0x1800] ;  /* 0x00180000db04783b */ /* 0x000ea20000000200 */
[----:B------:R-:W-:Y:S01]  /*16b50*/  I2FP.F32.S32 R8, R10 ;  /* 0x0000000a00087245 */ /* 0x000fe20000201400 */
[----:B------:R-:W-:Y:S06]  /*16b60*/  DEPBAR.LE SB0, 0x0 ;  /* 0x000080000000791a */ /* 0x000fec0000000000 */
[----:B------:R-:W-:Y:S01]  /*16b70*/  MUFU.TANH R134, R13 ;  /* 0x0000000d00867308 */ /* 0x000fe20000002400 */
[C---:B------:R-:W-:Y:S01]  /*16b80*/  ISETP.GE.OR P5, PT, R2.reuse, R238, !P5 ;  /* 0x000000ee0200720c */ /* 0x040fe20006fa6670 */
[----:B---3--:R-:W-:Y:S01]  /*16b90*/  FFMA.FTZ R180, R9, -UR19, R180 ;  /* 0x8000001309b47c23 */ /* 0x008fe200080100b4 */
[C---:B------:R-:W-:Y:S01]  /*16ba0*/  ISETP.GE.OR P3, PT, R2.reuse, R237, !P3 ;  /* 0x000000ed0200720c */ /* 0x040fe20005f66670 */
[----:B------:R-:W-:Y:S01]  /*16bb0*/  IMAD.IADD R9, R235, 0x1, -R0 ;  /* 0x00000001eb097824 */ /* 0x000fe200078e0a00 */
[----:B------:R-:W-:Y:S01]  /*16bc0*/  ISETP.GE.OR P2, PT, R2, R236, !P2 ;  /* 0x000000ec0200720c */ /* 0x000fe20005746670 */
[----:B------:R-:W-:Y:S01]  /*16bd0*/  FFMA.FTZ R182, R8, -UR19, R182 ;  /* 0x8000001308b67c23 */ /* 0x000fe200080100b6 */
[C---:B------:R-:W-:Y:S03]  /*16be0*/  VIADD R8, R0.reuse, 0x8 ;  /* 0x0000000800087836 */ /* 0x040fe60000000000 */
[----:B------:R-:W3:Y:S01]  /*16bf0*/  MUFU.TANH R181, R181 ;  /* 0x000000b500b57308 */ /* 0x000ee20000002400 */
[----:B------:R-:W-:Y:S01]  /*16c00*/  BAR.SYNC.DEFER_BLOCKING 0x0 ;  /* 0x0000000000007b1d */ /* 0x000fe20000010000 */
[----:B------:R-:W-:Y:S01]  /*16c10*/  FFMA.FTZ R184, R11, -UR19, R184 ;  /* 0x800000130bb87c23 */ /* 0x000fe200080100b8 */
[----:B------:R-:W-:Y:S01]  /*16c20*/  IADD3 R10, R235, -R2, RZ ;  /* 0x80000002eb0a7210 */ /* 0x000fe20007ffe0ff */
[----:B------:R-:W-:Y:S01]  /*16c30*/  VIADD R2, R0, 0x9 ;  /* 0x0000000900027836 */ /* 0x000fe20000000000 */
[----:B------:R-:W-:Y:S01]  /*16c40*/  IABS R9, R9 ;  /* 0x0000000900097213 */ /* 0x000fe20000000000 */
[C---:B------:R-:W-:Y:S01]  /*16c50*/  IMAD.IADD R11, R229.reuse, 0x1, -R8 ;  /* 0x00000001e50b7824 */ /* 0x040fe200078e0a08 */
[----:B------:R-:W-:Y:S01]  /*16c60*/  IABS R12, R10 ;  /* 0x0000000a000c7213 */ /* 0x000fe20000000000 */
[----:B------:R-:W-:Y:S01]  /*16c70*/  IMAD.IADD R10, R229, 0x1, -R2 ;  /* 0x00000001e50a7824 */ /* 0x000fe200078e0a02 */
[----:B------:R-:W-:Y:S02]  /*16c80*/  I2FP.F32.S32 R9, R9 ;  /* 0x0000000900097245 */ /* 0x000fe40000201400 */
[----:B------:R-:W-:Y:S02]  /*16c90*/  IABS R11, R11 ;  /* 0x0000000b000b7213 */ /* 0x000fe40000000000 */
[----:B------:R-:W-:Y:S01]  /*16ca0*/  IABS R10, R10 ;  /* 0x0000000a000a7213 */ /* 0x000fe20000000000 */
[----:B-1----:R-:W-:Y:S01]  /*16cb0*/  FFMA.FTZ R143, R9, -UR19, R143 ;  /* 0x80000013098f7c23 */ /* 0x002fe2000801008f */
[----:B------:R-:W-:Y:S02]  /*16cc0*/  MOV R9, R11 ;  /* 0x0000000b00097202 */ /* 0x000fe40000000f00 */
[----:B------:R-:W-:Y:S05]  /*16cd0*/  I2FP.F32.S32 R12, R12 ;  /* 0x0000000c000c7245 */ /* 0x000fea0000201400 */
[----:B---3--:R-:W-:Y:S01]  /*16ce0*/  FFMA.FTZ R181, R12, -UR19, R181 ;  /* 0x800000130cb57c23 */ /* 0x008fe200080100b5 */
[-C--:B--2---:R-:W-:Y:S01]  /*16cf0*/  HMMA.16816.F32.BF16 R20, R188, R4.reuse, R20 ;  /* 0x00000004bc14723c */ /* 0x084fe20000041814 */
[----:B------:R1:W2:Y:S05]  /*16d00*/  MUFU.TANH R133, R14 ;  /* 0x0000000e00857308 */ /* 0x0002aa0000002400 */
[C---:B------:R-:W-:Y:S05]  /*16d10*/  HMMA.16816.F32.BF16 R24, R176.reuse, R4, R24 ;  /* 0x00000004b018723c */ /* 0x040fea0000041818 */
[----:B------:R1:W3:Y:S01]  /*16d20*/  MUFU.TANH R18, R15 ;  /* 0x0000000f00127308 */ /* 0x0002e20000002400 */
[-C--:B------:R-:W-:Y:S05]  /*16d30*/  HMMA.16816.F32.BF16 R28, R176, R6.reuse, R28 ;  /* 0x00000006b01c723c */ /* 0x080fea000004181c */
[----:B------:R-:W-:Y:S01]  /*16d40*/  I2FP.F32.S32 R4, R9 ;  /* 0x0000000900047245 */ /* 0x000fe20000201400 */
[----:B------:R-:W-:Y:S05]  /*16d50*/  HMMA.16816.F32.BF16 R32, R188, R6, R32 ;  /* 0x00000006bc20723c */ /* 0x000fea0000041820 */
[----:B------:R-:W-:Y:S01]  /*16d60*/  I2FP.F32.S32 R5, R10 ;  /* 0x0000000a00057245 */ /* 0x000fe20000201400 */
[----:B------:R-:W-:Y:S01]  /*16d70*/  FFMA.FTZ R136, R4, -UR19, R136 ;  /* 0x8000001304887c23 */ /* 0x000fe20008010088 */
[----:B------:R-:W-:Y:S04]  /*16d80*/  IMAD.IADD R4, R235, 0x1, -R2 ;  /* 0x00000001eb047824 */ /* 0x000fe800078e0a02 */
[----:B------:R-:W-:Y:S01]  /*16d90*/  FFMA.FTZ R134, R5, -UR19, R134 ;  /* 0x8000001305867c23 */ /* 0x000fe20008010086 */
[----:B------:R-:W-:Y:S01]  /*16da0*/  IABS R9, R4 ;  /* 0x0000000400097213 */ /* 0x000fe20000000000 */
[----:B------:R-:W-:Y:S05]  /*16db0*/  IMAD.IADD R5, R235, 0x1, -R8 ;  /* 0x00000001eb057824 */ /* 0x000fea00078e0a08 */
[----:B------:R-:W-:Y:S01]  /*16dc0*/  IABS R16, R5 ;  /* 0x0000000500107213 */ /* 0x000fe20000000000 */
[----:B-123--:R-:W-:Y:S06]  /*16dd0*/  @P0 BRA `(.L_x_2894) ;  /* 0xffffffec007c0947 */ /* 0x00efec000383ffff */
.L_x_2893:
[----:B------:R-:W-:Y:S01]  /*16de0*/  ISETP.GE.AND P1, PT, R0, R233, PT ;  /* 0x000000e90000720c */ /* 0x000fe20003f26270 */
[----:B------:R-:W-:Y:S01]  /*16df0*/  FMUL.FTZ R24, R24, UR5 ;  /* 0x0000000518187c20 */ /* 0x000fe20008410000 */
[----:B------:R-:W-:Y:S01]  /*16e00*/  ISETP.GE.AND P0, PT, R0, R232, PT ;  /* 0x000000e80000720c */ /* 0x000fe20003f06270 */
[----:B------:R-:W-:Y:S01]  /*16e10*/  FMUL.FTZ R27, R27, UR5 ;  /* 0x000000051b1b7c20 */ /* 0x000fe20008410000 */
[----:B------:R-:W-:Y:S01]  /*16e20*/  MOV R5, R16 ;  /* 0x0000001000057202 */ /* 0x000fe20000000f00 */
[----:B------:R-:W-:Y:S01]  /*16e30*/  FMUL.FTZ R26, R26, UR5 ;  /* 0x000000051a1a7c20 */ /* 0x000fe20008410000 */
[C---:B------:R-:W-:Y:S01]  /*16e40*/  ISETP.GE.OR P1, PT, R0.reuse, R239, !P1 ;  /* 0x000000ef0000720c */ /* 0x040fe20004f26670 */
[----:B------:R-:W-:Y:S01]  /*16e50*/  FMUL.FTZ R25, R25, UR5 ;  /* 0x0000000519197c20 */ /* 0x000fe20008410000 */
[----:B------:R-:W-:Y:S01]  /*16e60*/  ISETP.GE.OR P0, PT, R0, R238, !P0 ;  /* 0x000000ee0000720c */ /* 0x000fe20004706670 */
[----:B-1----:R-:W-:Y:S01]  /*16e70*/  MUFU.TANH R6, R140 ;  /* 0x0000008c00067308 */ /* 0x002fe20000002400 */
[----:B------:R-:W-:Y:S01]  /*16e80*/  I2FP.F32.S32 R5, R5 ;  /* 0x0000000500057245 */ /* 0x000fe20000201400 */
[----:B------:R-:W-:Y:S01]  /*16e90*/  FMUL.FTZ R23, R23, UR5 ;  /* 0x0000000517177c20 */ /* 0x000fe20008410000 */
[----:B------:R-:W-:Y:S01]  /*16ea0*/  FSEL R17, R185, -INF , !P1 ;  /* 0xff800000b9117808 */ /* 0x000fe20004800000 */
[----:B------:R-:W-:Y:S01]  /*16eb0*/  FMUL.FTZ R34, R34, UR5 ;  /* 0x0000000522227c20 */ /* 0x000fe20008410000 */
[----:B------:R-:W-:Y:S01]  /*16ec0*/  FSEL R19, R184, -INF , !P0 ;  /* 0xff800000b8137808 */ /* 0x000fe20004000000 */
[----:B------:R-:W-:Y:S01]  /*16ed0*/  FFMA.FTZ R184, R5, -UR19, R133 ;  /* 0x8000001305b87c23 */ /* 0x000fe20008010085 */
[C---:B------:R-:W-:Y:S03]  /*16ee0*/  ISETP.GE.AND P1, PT, R0.reuse, R231, PT ;  /* 0x000000e70000720c */ /* 0x040fe60003f26270 */
[----:B------:R-:W-:Y:S01]  /*16ef0*/  MUFU.TANH R25, R25 ;  /* 0x0000001900197308 */ /* 0x000fe20000002400 */
[----:B------:R-:W-:Y:S01]  /*16f00*/  ISETP.GE.AND P0, PT, R0, R230, PT ;  /* 0x000000e60000720c */ /* 0x000fe20003f06270 */
[----:B------:R-:W-:Y:S01]  /*16f10*/  FMUL.FTZ R35, R35, UR5 ;  /* 0x0000000523237c20 */ /* 0x000fe20008410000 */
[----:B------:R-:W-:Y:S01]  /*16f20*/  FSEL R133, R183, -INF , !P6 ;  /* 0xff800000b7857808 */ /* 0x000fe20007000000 */
[----:B------:R-:W-:Y:S01]  /*16f30*/  FMUL.FTZ R32, R32, UR5 ;  /* 0x0000000520207c20 */ /* 0x000fe20008410000 */
[----:B------:R-:W-:Y:S01]  /*16f40*/  FSEL R137, R137, -INF , !P5 ;  /* 0xff80000089897808 */ /* 0x000fe20006800000 */
[----:B------:R-:W-:Y:S01]  /*16f50*/  FMUL.FTZ R33, R33, UR5 ;  /* 0x0000000521217c20 */ /* 0x000fe20008410000 */
[C---:B------:R-:W-:Y:S03]  /*16f60*/  ISETP.GE.OR P1, PT, R0.reuse, R237, !P1 ;  /* 0x000000ed0000720c */ /* 0x040fe60004f26670 */
[----:B------:R-:W-:Y:S01]  /*16f70*/  MUFU.TANH R34, R34 ;  /* 0x0000002200227308 */ /* 0x000fe20000002400 */
[----:B------:R-:W-:Y:S01]  /*16f80*/  ISETP.GE.OR P0, PT, R0, R236, !P0 ;  /* 0x000000ec0000720c */ /* 0x000fe20004706670 */
[----:B------:R-:W-:Y:S01]  /*16f90*/  FMUL.FTZ R29, R29, UR5 ;  /* 0x000000051d1d7c20 */ /* 0x000fe20008410000 */
[-C--:B------:R-:W-:Y:S01]  /*16fa0*/  ISETP.GE.AND P6, PT, R8, R231.reuse, PT ;  /* 0x000000e70800720c */ /* 0x080fe20003fc6270 */
[----:B------:R-:W-:Y:S01]  /*16fb0*/  FMUL.FTZ R31, R31, UR5 ;  /* 0x000000051f1f7c20 */ /* 0x000fe20008410000 */
[----:B------:R-:W-:Y:S01]  /*16fc0*/  ISETP.GE.AND P5, PT, R2, R231, PT ;  /* 0x000000e70200720c */ /* 0x000fe20003fa6270 */
[----:B------:R-:W-:Y:S01]  /*16fd0*/  FMUL.FTZ R20, R20, UR5 ;  /* 0x0000000514147c20 */ /* 0x000fe20008410000 */
[----:B------:R-:W-:Y:S03]  /*16fe0*/  MOV R4, R9 ;  /* 0x0000000900047202 */ /* 0x000fe60000000f00 */
[----:B------:R-:W-:Y:S01]  /*16ff0*/  MUFU.TANH R35, R35 ;  /* 0x0000002300237308 */ /* 0x000fe20000002400 */
[----:B------:R-:W-:Y:S01]  /*17000*/  FSEL R176, R180, -INF , !P1 ;  /* 0xff800000b4b07808 */ /* 0x000fe20004800000 */
[----:B------:R-:W-:Y:S01]  /*17010*/  FMUL.FTZ R22, R22, UR5 ;  /* 0x0000000516167c20 */ /* 0x000fe20008410000 */
[----:B------:R-:W-:Y:S01]  /*17020*/  FSEL R178, R182, -INF , !P3 ;  /* 0xff800000b6b27808 */ /* 0x000fe20005800000 */
[----:B------:R-:W-:Y:S01]  /*17030*/  FMUL.FTZ R21, R21, UR5 ;  /* 0x0000000515157c20 */ /* 0x000fe20008410000 */
[----:B------:R-:W-:Y:S01]  /*17040*/  FSEL R177, R143, -INF , !P0 ;  /* 0xff8000008fb17808 */ /* 0x000fe20004000000 */
[----:B------:R-:W-:Y:S01]  /*17050*/  FMUL.FTZ R28, R28, UR5 ;  /* 0x000000051c1c7c20 */ /* 0x000fe20008410000 */
[-C--:B------:R-:W-:Y:S03]  /*17060*/  ISETP.GE.OR P6, PT, R8, R237.reuse, !P6 ;  /* 0x000000ed0800720c */ /* 0x080fe600077c6670 */
[----:B------:R-:W-:Y:S01]  /*17070*/  MUFU.TANH R32, R32 ;  /* 0x0000002000207308 */ /* 0x000fe20000002400 */
[----:B------:R-:W-:Y:S01]  /*17080*/  ISETP.GE.OR P5, PT, R2, R237, !P5 ;  /* 0x000000ed0200720c */ /* 0x000fe20006fa6670 */
[----:B------:R-:W-:Y:S01]  /*17090*/  FMUL.FTZ R30, R30, UR5 ;  /* 0x000000051e1e7c20 */ /* 0x000fe20008410000 */
[----:B------:R-:W-:Y:S01]  /*170a0*/  I2FP.F32.S32 R4, R4 ;  /* 0x0000000400047245 */ /* 0x000fe20000201400 */
[----:B------:R-:W-:Y:S01]  /*170b0*/  UISETP.GT.AND UP0, UPT, UR9, UR15, UPT ;  /* 0x0000000f0900728c */ /* 0x000fe2000bf04270 */
[CC--:B------:R-:W-:Y:S01]  /*170c0*/  ISETP.GE.AND P1, PT, R8.reuse, R233.reuse, PT ;  /* 0x000000e90800720c */ /* 0x0c0fe20003f26270 */
[----:B------:R-:W-:Y:S01]  /*170d0*/  UMOV UR29, UR9 ;  /* 0x00000009001d7c82 */ /* 0x000fe20008000000 */
[----:B------:R-:W-:Y:S01]  /*170e0*/  ISETP.GE.AND P3, PT, R8, R232, PT ;  /* 0x000000e80800720c */ /* 0x000fe20003f66270 */
[----:B------:R-:W-:Y:S01]  /*170f0*/  FFMA.FTZ R185, R4, -UR19, R18 ;  /* 0x8000001304b97c23 */ /* 0x000fe20008010012 */
[----:B------:R-:W-:Y:S01]  /*17100*/  ISETP.GE.AND P0, PT, R8, R230, PT ;  /* 0x000000e60800720c */ /* 0x000fe20003f06270 */
[----:B------:R-:W-:Y:S01]  /*17110*/  MUFU.TANH R18, R24 ;  /* 0x0000001800127308 */ /* 0x000fe20000002400 */
[----:B------:R-:W-:Y:S02]  /*17120*/  FSEL R181, R181, -INF , !P2 ;  /* 0xff800000b5b57808 */ /* 0x000fe40005000000 */
[----:B------:R-:W-:Y:S02]  /*17130*/  FSEL R179, R136, -INF , !P6 ;  /* 0xff80000088b37808 */ /* 0x000fe40007000000 */
[----:B------:R-:W-:Y:S02]  /*17140*/  FSEL R180, R134, -INF , !P5 ;  /* 0xff80000086b47808 */ /* 0x000fe40006800000 */
[C---:B------:R-:W-:Y:S03]  /*17150*/  ISETP.GE.AND P2, PT, R2.reuse, R233, PT ;  /* 0x000000e90200720c */ /* 0x040fe60003f46270 */
[----:B------:R-:W-:Y:S01]  /*17160*/  MUFU.TANH R33, R33 ;  /* 0x0000002100217308 */ /* 0x000fe20000002400 */
[C---:B------:R-:W-:Y:S02]  /*17170*/  ISETP.GE.AND P6, PT, R2.reuse, R232, PT ;  /* 0x000000e80200720c */ /* 0x040fe40003fc6270 */
[----:B------:R-:W-:Y:S02]  /*17180*/  ISETP.GE.AND P5, PT, R2, R230, PT ;  /* 0x000000e60200720c */ /* 0x000fe40003fa6270 */
[----:B------:R-:W-:Y:S02]  /*17190*/  IADD3 R5, R228, -R8, RZ ;  /* 0x80000008e4057210 */ /* 0x000fe40007ffe0ff */
[CC--:B------:R-:W-:Y:S03]  /*171a0*/  ISETP.GE.OR P1, PT, R8.reuse, R239.reuse, !P1 ;  /* 0x000000ef0800720c */ /* 0x0c0fe60004f26670 */
[----:B------:R1:W-:Y:S01]  /*171b0*/  MUFU.TANH R16, R20 ;  /* 0x0000001400107308 */ /* 0x0003e20000002400 */
[C---:B------:R-:W-:Y:S02]  /*171c0*/  ISETP.GE.OR P3, PT, R8.reuse, R238, !P3 ;  /* 0x000000ee0800720c */ /* 0x040fe40005f66670 */
[----:B------:R-:W-:Y:S02]  /*171d0*/  ISETP.GE.OR P0, PT, R8, R236, !P0 ;  /* 0x000000ec0800720c */ /* 0x000fe40004706670 */
[----:B------:R-:W-:Y:S02]  /*171e0*/  IADD3 R8, R234, -R8, RZ ;  /* 0x80000008ea087210 */ /* 0x000fe40007ffe0ff */
[----:B------:R-:W-:Y:S03]  /*171f0*/  IADD3 R4, R228, -R2, RZ ;  /* 0x80000002e4047210 */ /* 0x000fe60007ffe0ff */
[----:B------:R-:W-:Y:S01]  /*17200*/  MUFU.TANH R15, R22 ;  /* 0x00000016000f7308 */ /* 0x000fe20000002400 */
[C---:B------:R-:W-:Y:S02]  /*17210*/  ISETP.GE.OR P2, PT, R2.reuse, R239, !P2 ;  /* 0x000000ef0200720c */ /* 0x040fe40005746670 */
[C---:B------:R-:W-:Y:S02]  /*17220*/  ISETP.GE.OR P6, PT, R2.reuse, R238, !P6 ;  /* 0x000000ee0200720c */ /* 0x040fe400077c6670 */
[----:B------:R-:W-:Y:S02]  /*17230*/  ISETP.GE.OR P5, PT, R2, R236, !P5 ;  /* 0x000000ec0200720c */ /* 0x000fe40006fa6670 */
[----:B------:R-:W-:Y:S03]  /*17240*/  IADD3 R2, R234, -R2, RZ ;  /* 0x80000002ea027210 */ /* 0x000fe60007ffe0ff */
[----:B------:R-:W2:Y:S01]  /*17250*/  MUFU.TANH R7, R141 ;  /* 0x0000008d00077308 */ /* 0x000ea20000002400 */
[----:B------:R-:W-:Y:S02]  /*17260*/  IABS R134, R8 ;  /* 0x0000000800867213 */ /* 0x000fe40000000000 */
[----:B------:R-:W-:Y:S02]  /*17270*/  IABS R8, R4 ;  /* 0x0000000400087213 */ /* 0x000fe40000000000 */
[----:B------:R-:W-:Y:S02]  /*17280*/  IABS R4, R2 ;  /* 0x0000000200047213 */ /* 0x000fe40000000000 */
[----:B------:R-:W-:Y:S03]  /*17290*/  MOV R2, R8 ;  /* 0x0000000800027202 */ /* 0x000fe60000000f00 */
[----:B------:R3:W4:Y:S01]  /*172a0*/  MUFU.TANH R9, R135 ;  /* 0x0000008700097308 */ /* 0x0007220000002400 */
[----:B------:R-:W-:Y:S02]  /*172b0*/  IADD3 R10, R0, 0x10, RZ ;  /* 0x00000010000a7810 */ /* 0x000fe40007ffe0ff */
[----:B------:R-:W-:Y:S02]  /*172c0*/  I2FP.F32.S32 R2, R2 ;  /* 0x0000000200027245 */ /* 0x000fe40000201400 */
[----:B------:R-:W-:Y:S02]  /*172d0*/  I2FP.F32.S32 R134, R134 ;  /* 0x0000008600867245 */ /* 0x000fe40000201400 */
[----:B-1----:R-:W-:Y:S03]  /*172e0*/  MOV R20, R4 ;  /* 0x0000000400147202 */ /* 0x002fe60000000f00 */
[----:B------:R-:W-:Y:S01]  /*172f0*/  MUFU.TANH R13, R23 ;  /* 0x00000017000d7308 */ /* 0x000fe20000002400 */
[----:B------:R-:W-:Y:S02]  /*17300*/  IADD3 R4, R228, -R10, RZ ;  /* 0x8000000ae4047210 */ /* 0x000fe40007ffe0ff */
[C---:B------:R-:W-:Y:S02]  /*17310*/  IADD3 R11, R0.reuse, 0x11, RZ ;  /* 0x00000011000b7810 */ /* 0x040fe40007ffe0ff */
[----:B------:R-:W-:Y:S02]  /*17320*/  IADD3 R12, R0, 0x19, RZ ;  /* 0x00000019000c7810 */ /* 0x000fe40007ffe0ff */
[----:B------:R-:W-:Y:S03]  /*17330*/  I2FP.F32.S32 R20, R20 ;  /* 0x0000001400147245 */ /* 0x000fe60000201400 */
[----:B------:R-:W-:Y:S01]  /*17340*/  MUFU.TANH R14, R21 ;  /* 0x00000015000e7308 */ /* 0x000fe20000002400 */
[----:B---3--:R-:W-:Y:S02]  /*17350*/  IABS R135, R5 ;  /* 0x0000000500877213 */ /* 0x008fe40000000000 */
[----:B------:R-:W-:Y:S02]  /*17360*/  IADD3 R8, R234, -R12, RZ ;  /* 0x8000000cea087210 */ /* 0x000fe40007ffe0ff */
[----:B------:R-:W-:Y:S05]  /*17370*/  I2FP.F32.S32 R135, R135 ;  /* 0x0000008700877245 */ /* 0x000fea0000201400 */
[----:B------:R-:W1:Y:S10]  /*17380*/  MUFU.TANH R5, R142 ;  /* 0x0000008e00057308 */ /* 0x000e740000002400 */
[----:B------:R-:W3:Y:S10]  /*17390*/  MUFU.TANH R28, R28 ;  /* 0x0000001c001c7308 */ /* 0x000ef40000002400 */
[----:B------:R-:W-:Y:S10]  /*173a0*/  MUFU.TANH R30, R30 ;  /* 0x0000001e001e7308 */ /* 0x000ff40000002400 */
[----:B------:R-:W-:Y:S01]  /*173b0*/  MUFU.TANH R140, R31 ;  /* 0x0000001f008c7308 */ /* 0x000fe20000002400 */
[----:B--2---:R-:W-:Y:S01]  /*173c0*/  FFMA.FTZ R22, R2, -UR19, R7 ;  /* 0x8000001302167c23 */ /* 0x004fe20008010007 */
[----:B------:R-:W-:Y:S01]  /*173d0*/  IADD3 R2, R234, -R10, RZ ;  /* 0x8000000aea027210 */ /* 0x000fe20007ffe0ff */
[----:B------:R-:W-:Y:S01]  /*173e0*/  FFMA.FTZ R134, R134, -UR19, R6 ;  /* 0x8000001386867c23 */ /* 0x000fe20008010006 */
[----:B------:R-:W-:Y:S01]  /*173f0*/  IABS R6, R4 ;  /* 0x0000000400067213 */ /* 0x000fe20000000000 */
[----:B----4-:R-:W-:Y:S01]  /*17400*/  FFMA.FTZ R135, R135, -UR19, R9 ;  /* 0x8000001387877c23 */ /* 0x010fe20008010009 */
[----:B------:R-:W-:Y:S01]  /*17410*/  IABS R4, R2 ;  /* 0x0000000200047213 */ /* 0x000fe20000000000 */
[----:B-1----:R-:W-:Y:S01]  /*17420*/  FFMA.FTZ R20, R20, -UR19, R5 ;  /* 0x8000001314147c23 */ /* 0x002fe20008010005 */
[----:B------:R-:W-:Y:S02]  /*17430*/  IADD3 R9, R0, 0x18, RZ ;  /* 0x0000001800097810 */ /* 0x000fe40007ffe0ff */
[----:B------:R-:W-:Y:S02]  /*17440*/  I2FP.F32.S32 R4, R4 ;  /* 0x0000000400047245 */ /* 0x000fe40000201400 */
[----:B------:R-:W-:Y:S02]  /*17450*/  I2FP.F32.S32 R6, R6 ;  /* 0x0000000600067245 */ /* 0x000fe40000201400 */
[----:B------:R-:W-:Y:S01]  /*17460*/  IADD3 R0, R229, -R10, RZ ;  /* 0x8000000ae5007210 */ /* 0x000fe20007ffe0ff */
[----:B------:R-:W-:Y:S01]  /*17470*/  FFMA.FTZ R15, R4, -UR19, R15 ;  /* 0x80000013040f7c23 */ /* 0x000fe2000801000f */
[----:B------:R-:W-:Y:S01]  /*17480*/  IADD3 R4, R234, -R9, RZ ;  /* 0x80000009ea047210 */ /* 0x000fe20007ffe0ff */
[----:B------:R-:W-:Y:S01]  /*17490*/  FFMA.FTZ R16, R6, -UR19, R16 ;  /* 0x8000001306107c23 */ /* 0x000fe20008010010 */
[----:B------:R-:W-:Y:S02]  /*174a0*/  FSEL R23, R134, -INF , !P3 ;  /* 0xff80000086177808 */ /* 0x000fe40005800000 */
[C---:B------:R-:W-:Y:S02]  /*174b0*/  ISETP.GE.AND P3, PT, R10.reuse, R232, PT ;  /* 0x000000e80a00720c */ /* 0x040fe40003f66270 */
[----:B------:R-:W-:Y:S02]  /*174c0*/  IABS R6, R0 ;  /* 0x0000000000067213 */ /* 0x000fe40000000000 */
[----:B------:R-:W-:Y:S02]  /*174d0*/  IABS R0, R4 ;  /* 0x0000000400007213 */ /* 0x000fe40000000000 */
[----:B------:R-:W-:Y:S02]  /*174e0*/  ISETP.GE.OR P3, PT, R10, R238, !P3 ;  /* 0x000000ee0a00720c */ /* 0x000fe40005f66670 */
[----:B------:R-:W-:Y:S02]  /*174f0*/  IADD3 R7, R234, -R11, RZ ;  /* 0x8000000bea077210 */ /* 0x000fe40007ffe0ff */
[----:B------:R-:W-:Y:S02]  /*17500*/  I2FP.F32.S32 R0, R0 ;  /* 0x0000000000007245 */ /* 0x000fe40000201400 */
[----:B------:R-:W-:Y:S02]  /*17510*/  FSEL R191, R15, -INF , !P3 ;  /* 0xff8000000fbf7808 */ /* 0x000fe40005800000 */
[C---:B------:R-:W-:Y:S01]  /*17520*/  ISETP.GE.AND P3, PT, R9.reuse, R232, PT ;  /* 0x000000e80900720c */ /* 0x040fe20003f66270 */
[----:B------:R-:W-:Y:S01]  /*17530*/  FFMA.FTZ R0, R0, -UR19, R34 ;  /* 0x8000001300007c23 */ /* 0x000fe20008010022 */
[----:B------:R-:W-:Y:S02]  /*17540*/  IABS R2, R7 ;  /* 0x0000000700027213 */ /* 0x000fe40000000000 */
[----:B------:R-:W-:Y:S02]  /*17550*/  IADD3 R5, R228, -R11, RZ ;  /* 0x8000000be4057210 */ /* 0x000fe40007ffe0ff */
[----:B------:R-:W-:Y:S02]  /*17560*/  ISETP.GE.OR P3, PT, R9, R238, !P3 ;  /* 0x000000ee0900720c */ /* 0x000fe40005f66670 */
[----:B------:R-:W-:Y:S02]  /*17570*/  I2FP.F32.S32 R2, R2 ;  /* 0x0000000200027245 */ /* 0x000fe40000201400 */
[----:B------:R-:W-:Y:S02]  /*17580*/  IABS R5, R5 ;  /* 0x0000000500057213 */ /* 0x000fe40000000000 */
[----:B------:R-:W-:Y:S01]  /*17590*/  FSEL R195, R0, -INF , !P3 ;  /* 0xff80000000c37808 */ /* 0x000fe20005800000 */
[----:B------:R-:W-:Y:S01]  /*175a0*/  FFMA.FTZ R13, R2, -UR19, R13 ;  /* 0x80000013020d7c23 */ /* 0x000fe2000801000d */
[----:B------:R-:W-:Y:S02]  /*175b0*/  FMNMX.FTZ R0, R19, R132, !PT ;  /* 0x0000008413007209 */ /* 0x000fe40007810000 */
[----:B------:R-:W-:Y:S02]  /*175c0*/  I2FP.F32.S32 R5, R5 ;  /* 0x0000000500057245 */ /* 0x000fe40000201400 */
[----:B------:R-:W-:Y:S02]  /*175d0*/  IADD3 R2, R228, -R9, RZ ;  /* 0x80000009e4027210 */ /* 0x000fe40007ffe0ff */
[----:B------:R-:W-:Y:S01]  /*175e0*/  FMNMX.FTZ R0, R137, R0, !PT ;  /* 0x0000000089007209 */ /* 0x000fe20007810000 */
[----:B------:R-:W-:Y:S01]  /*175f0*/  FFMA.FTZ R14, R5, -UR19, R14 ;  /* 0x80000013050e7c23 */ /* 0x000fe2000801000e */
[----:B------:R-:W-:Y:S02]  /*17600*/  IABS R5, R2 ;  /* 0x0000000200057213 */ /* 0x000fe40000000000 */
[----:B------:R-:W-:Y:S02]  /*17610*/  FSEL R20, R20, -INF , !P6 ;  /* 0xff80000014147808 */ /* 0x000fe40007000000 */
[----:B------:R-:W-:Y:S02]  /*17620*/  IABS R2, R8 ;  /* 0x0000000800027213 */ /* 0x000fe40000000000 */
[----:B------:R-:W-:Y:S01]  /*17630*/  ISETP.GE.AND P6, PT, R11, R232, PT ;  /* 0x000000e80b00720c */ /* 0x000fe20003fc6270 */
[----:B------:R-:W-:Y:S01]  /*17640*/  MUFU.TANH R8, R26 ;  /* 0x0000001a00087308 */ /* 0x000fe20000002400 */
[----:B------:R-:W-:Y:S02]  /*17650*/  FMNMX.FTZ R0, R23, R0, !PT ;  /* 0x0000000017007209 */ /* 0x000fe40007810000 */
[----:B------:R-:W-:Y:S02]  /*17660*/  I2FP.F32.S32 R6, R6 ;  /* 0x0000000600067245 */ /* 0x000fe40000201400 */
[----:B------:R-:W-:Y:S02]  /*17670*/  ISETP.GE.OR P6, PT, R11, R238, !P6 ;  /* 0x000000ee0b00720c */ /* 0x000fe400077c6670 */
[----:B------:R-:W-:Y:S01]  /*17680*/  I2FP.F32.S32 R2, R2 ;  /* 0x0000000200027245 */ /* 0x000fe20000201400 */
[----:B------:R-:W-:Y:S01]  /*17690*/  FFMA.FTZ R18, R6, -UR19, R18 ;  /* 0x8000001306127c23 */ /* 0x000fe20008010012 */
[----:B------:R-:W-:Y:S02]  /*176a0*/  FMNMX.FTZ R0, R20, R0, !PT ;  /* 0x0000000014007209 */ /* 0x000fe40007810000 */
[----:B------:R-:W-:Y:S01]  /*176b0*/  FSEL R192, R13, -INF , !P6 ;  /* 0xff8000000dc07808 */ /* 0x000fe20007000000 */
[----:B------:R-:W-:Y:S01]  /*176c0*/  FFMA.FTZ R6, R2, -UR19, R35 ;  /* 0x8000001302067c23 */ /* 0x000fe20008010023 */
[----:B------:R-:W-:Y:S02]  /*176d0*/  FMNMX.FTZ R0, R191, R0, !PT ;  /* 0x00000000bf007209 */ /* 0x000fe40007810000 */
[----:B------:R-:W-:Y:S02]  /*176e0*/  ISETP.GE.AND P6, PT, R12, R232, PT ;  /* 0x000000e80c00720c */ /* 0x000fe40003fc6270 */
[----:B------:R-:W-:Y:S02]  /*176f0*/  FMNMX.FTZ R2, R17, R3, !PT ;  /* 0x0000000311027209 */ /* 0x000fe40007810000 */
[----:B------:R-:W-:Y:S02]  /*17700*/  FSEL R21, R135, -INF , !P1 ;  /* 0xff80000087157808 */ /* 0x000fe40004800000 */
[----:B------:R-:W-:Y:S02]  /*17710*/  FMNMX.FTZ R0, R192, R0, !PT ;  /* 0x00000000c0007209 */ /* 0x000fe40007810000 */
[----:B------:R-:W-:Y:S02]  /*17720*/  ISETP.GE.AND P1, PT, R10, R233, PT ;  /* 0x000000e90a00720c */ /* 0x000fe40003f26270 */
[----:B------:R-:W-:Y:S02]  /*17730*/  ISETP.GE.OR P6, PT, R12, R238, !P6 ;  /* 0x000000ee0c00720c */ /* 0x000fe400077c6670 */
[----:B------:R-:W-:Y:S02]  /*17740*/  FMNMX.FTZ R2, R133, R2, !PT ;  /* 0x0000000285027209 */ /* 0x000fe40007810000 */
[----:B------:R-:W-:Y:S02]  /*17750*/  IADD3 R7, R228, -R12, RZ ;  /* 0x8000000ce4077210 */ /* 0x000fe40007ffe0ff */
[----:B------:R-:W-:Y:S02]  /*17760*/  FSEL R22, R22, -INF , !P2 ;  /* 0xff80000016167808 */ /* 0x000fe40005000000 */
[----:B------:R-:W-:Y:S02]  /*17770*/  FSEL R196, R6, -INF , !P6 ;  /* 0xff80000006c47808 */ /* 0x000fe40007000000 */
[----:B------:R-:W-:Y:S02]  /*17780*/  FMNMX.FTZ R0, R195, R0, !PT ;  /* 0x00000000c3007209 */ /* 0x000fe40007810000 */
[----:B------:R-:W-:Y:S02]  /*17790*/  ISETP.GE.OR P1, PT, R10, R239, !P1 ;  /* 0x000000ef0a00720c */ /* 0x000fe40004f26670 */
[----:B------:R-:W-:Y:S02]  /*177a0*/  ISETP.GE.AND P2, PT, R11, R233, PT ;  /* 0x000000e90b00720c */ /* 0x000fe40003f46270 */
[----:B------:R-:W-:Y:S02]  /*177b0*/  FMNMX.FTZ R136, R21, R2, !PT ;  /* 0x0000000215887209 */ /* 0x000fe40007810000 */
[----:B------:R-:W-:Y:S02]  /*177c0*/  IABS R4, R7 ;  /* 0x0000000700047213 */ /* 0x000fe40000000000 */
[----:B------:R-:W-:Y:S02]  /*177d0*/  I2FP.F32.S32 R5, R5 ;  /* 0x0000000500057245 */ /* 0x000fe40000201400 */
[----:B------:R-:W-:Y:S02]  /*177e0*/  FSEL R189, R16, -INF , !P1 ;  /* 0xff80000010bd7808 */ /* 0x000fe40004800000 */
[----:B------:R-:W-:Y:S01]  /*177f0*/  FMNMX.FTZ R0, R196, R0, !PT ;  /* 0x00000000c4007209 */ /* 0x000fe20007810000 */
[----:B------:R-:W-:Y:S01]  /*17800*/  FFMA.FTZ R5, R5, -UR19, R32 ;  /* 0x8000001305057c23 */ /* 0x000fe20008010020 */
[----:B------:R-:W-:Y:S02]  /*17810*/  ISETP.GE.OR P2, PT, R11, R239, !P2 ;  /* 0x000000ef0b00720c */ /* 0x000fe40005746670 */
[-C--:B------:R-:W-:Y:S01]  /*17820*/  ISETP.GE.AND P1, PT, R9, R233.reuse, PT ;  /* 0x000000e90900720c */ /* 0x080fe20003f26270 */
[----:B------:R-:W1:Y:S01]  /*17830*/  SHFL.BFLY PT, R135, R0, 0x2, 0x1f ;  /* 0x0c401f0000877f89 */ /* 0x000e6200000e0000 */
[----:B------:R-:W-:Y:S02]  /*17840*/  FMNMX.FTZ R136, R22, R136, !PT ;  /* 0x0000008816887209 */ /* 0x000fe40007810000 */
[----:B------:R-:W-:Y:S02]  /*17850*/  I2FP.F32.S32 R4, R4 ;  /* 0x0000000400047245 */ /* 0x000fe40000201400 */
[----:B------:R-:W-:Y:S02]  /*17860*/  FSEL R190, R14, -INF , !P2 ;  /* 0xff8000000ebe7808 */ /* 0x000fe40005000000 */
[----:B------:R-:W-:Y:S01]  /*17870*/  FMNMX.FTZ R136, R189, R136, !PT ;  /* 0x00000088bd887209 */ /* 0x000fe20007810000 */
[----:B------:R-:W-:Y:S01]  /*17880*/  FFMA.FTZ R4, R4, -UR19, R33 ;  /* 0x8000001304047c23 */ /* 0x000fe20008010021 */
[----:B------:R-:W-:Y:S02]  /*17890*/  ISETP.GE.AND P2, PT, R12, R233, PT ;  /* 0x000000e90c00720c */ /* 0x000fe40003f46270 */
[-C--:B------:R-:W-:Y:S02]  /*178a0*/  ISETP.GE.OR P1, PT, R9, R239.reuse, !P1 ;  /* 0x000000ef0900720c */ /* 0x080fe40004f26670 */
[----:B------:R-:W-:Y:S02]  /*178b0*/  FMNMX.FTZ R136, R190, R136, !PT ;  /* 0x00000088be887209 */ /* 0x000fe40007810000 */
[----:B------:R-:W-:Y:S02]  /*178c0*/  FSEL R193, R5, -INF , !P1 ;  /* 0xff80000005c17808 */ /* 0x000fe40004800000 */
[----:B------:R-:W-:Y:S02]  /*178d0*/  ISETP.GE.OR P2, PT, R12, R239, !P2 ;  /* 0x000000ef0c00720c */ /* 0x000fe40005746670 */
[----:B------:R-:W-:Y:S02]  /*178e0*/  FMNMX.FTZ R136, R193, R136, !PT ;  /* 0x00000088c1887209 */ /* 0x000fe40007810000 */
[----:B------:R-:W-:Y:S02]  /*178f0*/  FSEL R194, R4, -INF , !P2 ;  /* 0xff80000004c27808 */ /* 0x000fe40005000000 */
[----:B------:R-:W-:Y:S02]  /*17900*/  IADD3 R6, R229, -R11, RZ ;  /* 0x8000000be5067210 */ /* 0x000fe40007ffe0ff */
[----:B------:R-:W-:Y:S02]  /*17910*/  FMNMX.FTZ R136, R194, R136, !PT ;  /* 0x00000088c2887209 */ /* 0x000fe40007810000 */
[----:B------:R-:W-:Y:S02]  /*17920*/  IABS R14, R6 ;  /* 0x00000006000e7213 */ /* 0x000fe40000000000 */
[CC--:B------:R-:W-:Y:S01]  /*17930*/  ISETP.GE.AND P2, PT, R11.reuse, R231.reuse, PT ;  /* 0x000000e70b00720c */ /* 0x0c0fe20003f46270 */
[----:B------:R-:W2:Y:S01]  /*17940*/  SHFL.BFLY PT, R6, R136, 0x2, 0x1f ;  /* 0x0c401f0088067f89 */ /* 0x000ea200000e0000 */
[----:B------:R-:W-:Y:S02]  /*17950*/  ISETP.GE.AND P6, PT, R11, R230, PT ;  /* 0x000000e60b00720c */ /* 0x000fe40003fc6270 */
[----:B------:R-:W-:Y:S02]  /*17960*/  IADD3 R7, R235, -R10, RZ ;  /* 0x8000000aeb077210 */ /* 0x000fe40007ffe0ff */
[C---:B------:R-:W-:Y:S02]  /*17970*/  ISETP.GE.AND P1, PT, R10.reuse, R231, PT ;  /* 0x000000e70a00720c */ /* 0x040fe40003f26270 */
[C---:B------:R-:W-:Y:S02]  /*17980*/  ISETP.GE.AND P3, PT, R10.reuse, R230, PT ;  /* 0x000000e60a00720c */ /* 0x040fe40003f66270 */
[C---:B------:R-:W-:Y:S02]  /*17990*/  ISETP.GE.OR P2, PT, R11.reuse, R237, !P2 ;  /* 0x000000ed0b00720c */ /* 0x040fe40005746670 */
[----:B------:R-:W-:Y:S02]  /*179a0*/  ISETP.GE.OR P6, PT, R11, R236, !P6 ;  /* 0x000000ec0b00720c */ /* 0x000fe400077c6670 */
[----:B------:R-:W-:Y:S02]  /*179b0*/  IADD3 R4, R235, -R11, RZ ;  /* 0x8000000beb047210 */ /* 0x000fe40007ffe0ff */
[C---:B------:R-:W-:Y:S02]  /*179c0*/  IADD3 R2, R229.reuse, -R9, RZ ;  /* 0x80000009e5027210 */ /* 0x040fe40007ffe0ff */
[----:B------:R-:W-:Y:S02]  /*179d0*/  IABS R11, R7 ;  /* 0x00000007000b7213 */ /* 0x000fe40000000000 */
[----:B------:R-:W-:Y:S01]  /*179e0*/  IADD3 R5, R229, -R12, RZ ;  /* 0x8000000ce5057210 */ /* 0x000fe20007ffe0ff */
[----:B------:R-:W4:Y:S01]  /*179f0*/  MUFU.TANH R7, R29 ;  /* 0x0000001d00077308 */ /* 0x000f220000002400 */
[C---:B------:R-:W-:Y:S02]  /*17a00*/  ISETP.GE.OR P1, PT, R10.reuse, R237, !P1 ;  /* 0x000000ed0a00720c */ /* 0x040fe40004f26670 */
[----:B------:R-:W-:Y:S02]  /*17a10*/  ISETP.GE.OR P3, PT, R10, R236, !P3 ;  /* 0x000000ec0a00720c */ /* 0x000fe40005f66670 */
[----:B------:R-:W-:Y:S02]  /*17a20*/  IABS R13, R4 ;  /* 0x00000004000d7213 */ /* 0x000fe40000000000 */
[----:B-1----:R-:W-:Y:S03]  /*17a30*/  FMNMX.FTZ R135, R0, R135, !PT ;  /* 0x0000008700877209 */ /* 0x002fe60007810000 */
[----:B------:R1:W5:Y:S01]  /*17a40*/  MUFU.TANH R10, R27 ;  /* 0x0000001b000a7308 */ /* 0x0003620000002400 */
[----:B------:R-:W-:Y:S02]  /*17a50*/  IABS R4, R2 ;  /* 0x0000000200047213 */ /* 0x000fe40000000000 */
[----:B------:R-:W-:Y:S02]  /*17a60*/  FMNMX.FTZ R0, R176, R138, !PT ;  /* 0x0000008ab0007209 */ /* 0x000fe40007810000 */
[----:B------:R-:W-:Y:S02]  /*17a70*/  IABS R2, R5 ;  /* 0x0000000500027213 */ /* 0x000fe40000000000 */
[----:B------:R-:W-:Y:S02]  /*17a80*/  MOV R5, R14 ;  /* 0x0000000e00057202 */ /* 0x000fe40000000f00 */
[----:B------:R-:W-:Y:S02]  /*17a90*/  I2FP.F32.S32 R4, R4 ;  /* 0x0000000400047245 */ /* 0x000fe40000201400 */
[----:B------:R-:W-:Y:S02]  /*17aa0*/  FSEL R197, R18, -INF , !P1 ;  /* 0xff80000012c57808 */ /* 0x000fe40004800000 */
[----:B------:R-:W-:Y:S01]  /*17ab0*/  FMNMX.FTZ R0, R178, R0, !PT ;  /* 0x00000000b2007209 */ /* 0x000fe20007810000 */
[----:B---3--:R-:W-:Y:S01]  /*17ac0*/  FFMA.FTZ R4, R4, -UR19, R28 ;  /* 0x8000001304047c23 */ /* 0x008fe2000801001c */
[----:B------:R-:W-:Y:S02]  /*17ad0*/  ISETP.GE.AND P1, PT, R9, R231, PT ;  /* 0x000000e70900720c */ /* 0x000fe40003f26270 */
[----:B------:R-:W-:Y:S02]  /*17ae0*/  I2FP.F32.S32 R5, R5 ;  /* 0x0000000500057245 */ /* 0x000fe40000201400 */
[----:B------:R-:W-:Y:S02]  /*17af0*/  FMNMX.FTZ R0, R179, R0, !PT ;  /* 0x00000000b3007209 */ /* 0x000fe40007810000 */
[----:B------:R-:W-:Y:S01]  /*17b00*/  ISETP.GE.OR P1, PT, R9, R237, !P1 ;  /* 0x000000ed0900720c */ /* 0x000fe20004f26670 */
[----:B------:R-:W-:Y:S01]  /*17b10*/  FFMA.FTZ R5, R5, -UR19, R25 ;  /* 0x8000001305057c23 */ /* 0x000fe20008010019 */
[----:B------:R-:W-:Y:S01]  /*17b20*/  I2FP.F32.S32 R2, R2 ;  /* 0x0000000200027245 */ /* 0x000fe20000201400 */
[----:B-1----:R-:W-:Y:S01]  /*17b30*/  LDSM.16.MT88.4 R24, [R213+0xa000] ;  /* 0x00a00000d518783b */ /* 0x002fe20000004200 */
[----:B------:R-:W-:Y:S02]  /*17b40*/  FMNMX.FTZ R0, R180, R0, !PT ;  /* 0x00000000b4007209 */ /* 0x000fe40007810000 */
[----:B------:R-:W-:Y:S01]  /*17b50*/  I2FP.F32.S32 R13, R13 ;  /* 0x0000000d000d7245 */ /* 0x000fe20000201400 */
[----:B----4-:R-:W-:Y:S01]  /*17b60*/  FFMA.FTZ R7, R2, -UR19, R7 ;  /* 0x8000001302077c23 */ /* 0x010fe20008010007 */
[----:B------:R-:W-:Y:S02]  /*17b70*/  FSEL R198, R4, -INF , !P1 ;  /* 0xff80000004c67808 */ /* 0x000fe40004800000 */
[----:B------:R-:W-:Y:S01]  /*17b80*/  IADD3 R4, R235, -R9, RZ ;  /* 0x80000009eb047210 */ /* 0x000fe20007ffe0ff */
[----:B-----5:R-:W-:Y:S01]  /*17b90*/  FFMA.FTZ R10, R13, -UR19, R10 ;  /* 0x800000130d0a7c23 */ /* 0x020fe2000801000a */
[----:B------:R-:W-:Y:S02]  /*17ba0*/  IADD3 R2, R235, -R12, RZ ;  /* 0x8000000ceb027210 */ /* 0x000fe40007ffe0ff */
[----:B------:R-:W-:Y:S02]  /*17bb0*/  FMNMX.FTZ R0, R197, R0, !PT ;  /* 0x00000000c5007209 */ /* 0x000fe40007810000 */
[----:B--2---:R-:W-:Y:S02]  /*17bc0*/  FMNMX.FTZ R136, R136, R6, !PT ;  /* 0x0000000688887209 */ /* 0x004fe40007810000 */
[----:B------:R-:W-:Y:S02]  /*17bd0*/  FSEL R200, R5, -INF , !P2 ;  /* 0xff80000005c87808 */ /* 0x000fe40005000000 */
[----:B------:R-:W-:Y:S01]  /*17be0*/  IABS R13, R4 ;  /* 0x00000004000d7213 */ /* 0x000fe20000000000 */
[----:B------:R-:W1:Y:S01]  /*17bf0*/  SHFL.BFLY PT, R5, R136, 0x1, 0x1f ;  /* 0x0c201f0088057f89 */ /* 0x000e6200000e0000 */
[----:B------:R-:W-:Y:S02]  /*17c00*/  I2FP.F32.S32 R11, R11 ;  /* 0x0000000b000b7245 */ /* 0x000fe40000201400 */
[----:B------:R-:W-:Y:S02]  /*17c10*/  IABS R4, R2 ;  /* 0x0000000200047213 */ /* 0x000fe40000000000 */
[----:B------:R-:W-:Y:S01]  /*17c20*/  FMNMX.FTZ R2, R200, R0, !PT ;  /* 0x00000000c8027209 */ /* 0x000fe20007810000 */
[----:B------:R-:W-:Y:S01]  /*17c30*/  FFMA.FTZ R8, R11, -UR19, R8 ;  /* 0x800000130b087c23 */ /* 0x000fe20008010008 */
[----:B------:R-:W-:Y:S02]  /*17c40*/  FMNMX.FTZ R0, R177, R139, !PT ;  /* 0x0000008bb1007209 */ /* 0x000fe40007810000 */
[----:B------:R-:W-:Y:S02]  /*17c50*/  ISETP.GE.AND P1, PT, R12, R231, PT ;  /* 0x000000e70c00720c */ /* 0x000fe40003f26270 */
[----:B------:R-:W-:Y:S02]  /*17c60*/  ISETP.GE.AND P2, PT, R9, R230, PT ;  /* 0x000000e60900720c */ /* 0x000fe40003f46270 */
[----:B------:R-:W-:Y:S02]  /*17c70*/  FSEL R11, R184, -INF , !P0 ;  /* 0xff800000b80b7808 */ /* 0x000fe40004000000 */
[----:B------:R-:W-:Y:S02]  /*17c80*/  FMNMX.FTZ R0, R181, R0, !PT ;  /* 0x00000000b5007209 */ /* 0x000fe40007810000 */
[----:B------:R-:W-:Y:S02]  /*17c90*/  ISETP.GE.OR P1, PT, R12, R237, !P1 ;  /* 0x000000ed0c00720c */ /* 0x000fe40004f26670 */
[----:B------:R-:W-:Y:S02]  /*17ca0*/  ISETP.GE.OR P2, PT, R9, R236, !P2 ;  /* 0x000000ec0900720c */ /* 0x000fe40005746670 */
[----:B------:R-:W-:Y:S02]  /*17cb0*/  FSEL R9, R185, -INF , !P5 ;  /* 0xff800000b9097808 */ /* 0x000fe40006800000 */
[----:B------:R-:W-:Y:S02]  /*17cc0*/  FMNMX.FTZ R0, R11, R0, !PT ;  /* 0x000000000b007209 */ /* 0x000fe40007810000 */
[----:B------:R-:W-:Y:S02]  /*17cd0*/  FSEL R199, R7, -INF , !P1 ;  /* 0xff80000007c77808 */ /* 0x000fe40004800000 */
[----:B------:R-:W-:Y:S01]  /*17ce0*/  FMNMX.FTZ R2, R198, R2, !PT ;  /* 0x00000002c6027209 */ /* 0x000fe20007810000 */
[----:B------:R-:W2:Y:S01]  /*17cf0*/  SHFL.BFLY PT, R7, R135, 0x1, 0x1f ;  /* 0x0c201f0087077f89 */ /* 0x000ea200000e0000 */
[----:B------:R-:W-:Y:S02]  /*17d00*/  I2FP.F32.S32 R13, R13 ;  /* 0x0000000d000d7245 */ /* 0x000fe40000201400 */
[----:B------:R-:W-:Y:S02]  /*17d10*/  FSEL R201, R8, -INF , !P3 ;  /* 0xff80000008c97808 */ /* 0x000fe40005800000 */
[----:B------:R-:W-:Y:S02]  /*17d20*/  FMNMX.FTZ R0, R9, R0, !PT ;  /* 0x0000000009007209 */ /* 0x000fe40007810000 */
[----:B------:R-:W-:Y:S01]  /*17d30*/  FMNMX.FTZ R134, R199, R2, !PT ;  /* 0x00000002c7867209 */ /* 0x000fe20007810000 */
[----:B------:R-:W-:Y:S01]  /*17d40*/  FFMA.FTZ R2, R13, -UR19, R30 ;  /* 0x800000130d027c23 */ /* 0x000fe2000801001e */
[----:B------:R-:W-:Y:S02]  /*17d50*/  I2FP.F32.S32 R4, R4 ;  /* 0x0000000400047245 */ /* 0x000fe40000201400 */
[----:B------:R-:W-:Y:S01]  /*17d60*/  ISETP.GE.AND P1, PT, R12, R230, PT ;  /* 0x000000e60c00720c */ /* 0x000fe20003f26270 */
[----:B------:R-:W3:Y:S01]  /*17d70*/  SHFL.BFLY PT, R6, R134, 0x2, 0x1f ;  /* 0x0c401f0086067f89 */ /* 0x000ee200000e0000 */
[----:B------:R-:W-:Y:S01]  /*17d80*/  FSEL R202, R10, -INF , !P6 ;  /* 0xff8000000aca7808 */ /* 0x000fe20007000000 */
[----:B------:R-:W-:Y:S01]  /*17d90*/  FFMA.FTZ R140, R4, -UR19, R140 ;  /* 0x80000013048c7c23 */ /* 0x000fe2000801008c */
[----:B------:R-:W-:Y:S02]  /*17da0*/  FMNMX.FTZ R0, R201, R0, !PT ;  /* 0x00000000c9007209 */ /* 0x000fe40007810000 */
[----:B------:R-:W-:Y:S02]  /*17db0*/  ISETP.GE.OR P1, PT, R12, R236, !P1 ;  /* 0x000000ec0c00720c */ /* 0x000fe40004f26670 */
[----:B------:R-:W-:Y:S02]  /*17dc0*/  FSEL R203, R2, -INF , !P2 ;  /* 0xff80000002cb7808 */ /* 0x000fe40005000000 */
[----:B------:R-:W-:Y:S02]  /*17dd0*/  FMNMX.FTZ R0, R202, R0, !PT ;  /* 0x00000000ca007209 */ /* 0x000fe40007810000 */
[----:B------:R-:W-:Y:S02]  /*17de0*/  FSEL R140, R140, -INF , !P1 ;  /* 0xff8000008c8c7808 */ /* 0x000fe40004800000 */
[----:B-1----:R-:W-:Y:S02]  /*17df0*/  FMNMX.FTZ R136, R136, R5, !PT ;  /* 0x0000000588887209 */ /* 0x002fe40007810000 */
[----:B------:R-:W-:Y:S02]  /*17e00*/  FMNMX.FTZ R0, R203, R0, !PT ;  /* 0x00000000cb007209 */ /* 0x000fe40007810000 */
[C---:B------:R-:W-:Y:S01]  /*17e10*/  FSETP.NEU.FTZ.AND P3, PT, R136.reuse, -INF , PT ;  /* 0xff8000008800780b */ /* 0x040fe20003f7d000 */
[----:B------:R-:W-:Y:S01]  /*17e20*/  FMUL.FTZ R141, R136, UR4 ;  /* 0x00000004888d7c20 */ /* 0x000fe20008410000 */
[----:B------:R-:W-:Y:S02]  /*17e30*/  FMNMX.FTZ R0, R140, R0, !PT ;  /* 0x000000008c007209 */ /* 0x000fe40007810000 */
[----:B--2---:R-:W-:Y:S02]  /*17e40*/  FMNMX.FTZ R135, R135, R7, !PT ;  /* 0x0000000787877209 */ /* 0x004fe40007810000 */
[----:B------:R-:W-:Y:S01]  /*17e50*/  FSEL R141, R141, RZ, P3 ;  /* 0x000000ff8d8d7208 */ /* 0x000fe20001800000 */
[----:B------:R-:W1:Y:S01]  /*17e60*/  SHFL.BFLY PT, R2, R0, 0x2, 0x1f ;  /* 0x0c401f0000027f89 */ /* 0x000e6200000e0000 */
[----:B---3--:R-:W-:Y:S01]  /*17e70*/  FMNMX.FTZ R134, R134, R6, !PT ;  /* 0x0000000686867209 */ /* 0x008fe20007810000 */
[C---:B------:R-:W-:Y:S01]  /*17e80*/  FMUL.FTZ R142, R135.reuse, UR4 ;  /* 0x00000004878e7c20 */ /* 0x040fe20008410000 */
[----:B------:R-:W-:Y:S01]  /*17e90*/  FSETP.NEU.FTZ.AND P2, PT, R135, -INF , PT ;  /* 0xff8000008700780b */ /* 0x000fe20003f5d000 */
[--C-:B------:R-:W-:Y:S04]  /*17ea0*/  FFMA.FTZ R4, R17, UR4, -R141.reuse ;  /* 0x0000000411047c23 */ /* 0x100fe8000801088d */
[----:B------:R-:W2:Y:S01]  /*17eb0*/  SHFL.BFLY PT, R5, R134, 0x1, 0x1f ;  /* 0x0c201f0086057f89 */ /* 0x000ea200000e0000 */
[----:B------:R-:W-:Y:S01]  /*17ec0*/  FSEL R142, R142, RZ, P2 ;  /* 0x000000ff8e8e7208 */ /* 0x000fe20001000000 */
[----:B------:R3:W-:Y:S01]  /*17ed0*/  MUFU.EX2 R205, R4 ;  /* 0x0000000400cd7308 */ /* 0x0007e20000000800 */
[----:B-1----:R-:W-:Y:S01]  /*17ee0*/  FMNMX.FTZ R0, R0, R2, !PT ;  /* 0x0000000200007209 */ /* 0x002fe20007810000 */
[--C-:B------:R-:W-:Y:S01]  /*17ef0*/  FFMA.FTZ R2, R21, UR4, -R141.reuse ;  /* 0x0000000415027c23 */ /* 0x100fe2000801088d */
[----:B---3--:R-:W-:Y:S07]  /*17f00*/  FFMA.FTZ R4, R133, UR4, -R141 ;  /* 0x0000000485047c23 */ /* 0x008fee000801088d */
[----:B------:R1:W-:Y:S01]  /*17f10*/  MUFU.EX2 R207, R2 ;  /* 0x0000000200cf7308 */ /* 0x0003e20000000800 */
[----:B--2---:R-:W-:Y:S04]  /*17f20*/  FMNMX.FTZ R134, R134, R5, !PT ;  /* 0x0000000586867209 */ /* 0x004fe80007810000 */
[C---:B------:R-:W-:Y:S01]  /*17f30*/  FSETP.NEU.FTZ.AND P1, PT, R134.reuse, -INF , PT ;  /* 0xff8000008600780b */ /* 0x040fe20003f3d000 */
[----:B------:R-:W-:Y:S04]  /*17f40*/  FMUL.FTZ R143, R134, UR4 ;  /* 0x00000004868f7c20 */ /* 0x000fe80008410000 */
[----:B------:R2:W-:Y:S01]  /*17f50*/  MUFU.EX2 R204, R4 ;  /* 0x0000000400cc7308 */ /* 0x0005e20000000800 */
[----:B------:R-:W-:Y:S01]  /*17f60*/  FSEL R143, R143, RZ, P1 ;  /* 0x000000ff8f8f7208 */ /* 0x000fe20000800000 */
[----:B-1----:R-:W1:Y:S01]  /*17f70*/  SHFL.BFLY PT, R2, R0, 0x1, 0x1f ;  /* 0x0c201f0000027f89 */ /* 0x002e6200000e0000 */
[--C-:B--2---:R-:W-:Y:S07]  /*17f80*/  FFMA.FTZ R4, R19, UR4, -R142.reuse ;  /* 0x0000000413047c23 */ /* 0x104fee000801088e */
[----:B------:R2:W-:Y:S02]  /*17f90*/  MUFU.EX2 R252, R4 ;  /* 0x0000000400fc7308 */ /* 0x0005e40000000800 */
[--C-:B--2---:R-:W-:Y:S01]  /*17fa0*/  FFMA.FTZ R4, R137, UR4, -R142.reuse ;  /* 0x0000000489047c23 */ /* 0x104fe2000801088e */
[----:B-1----:R-:W-:Y:S01]  /*17fb0*/  FMNMX.FTZ R137, R0, R2, !PT ;  /* 0x0000000200897209 */ /* 0x002fe20007810000 */
[--C-:B------:R-:W-:Y:S01]  /*17fc0*/  FFMA.FTZ R0, R178, UR4, -R143.reuse ;  /* 0x00000004b2007c23 */ /* 0x100fe2000801088f */
[----:B------:R-:W-:Y:S05]  /*17fd0*/  FFMA.FTZ R2, R179, UR4, -R143 ;  /* 0x00000004b3027c23 */ /* 0x000fea000801088f */
[----:B------:R1:W2:Y:S01]  /*17fe0*/  MUFU.EX2 R206, R4 ;  /* 0x0000000400ce7308 */ /* 0x0002a20000000800 */
[C---:B------:R-:W-:Y:S01]  /*17ff0*/  FSETP.NEU.FTZ.AND P0, PT, R137.reuse, -INF , PT ;  /* 0xff8000008900780b */ /* 0x040fe20003f1d000 */
[----:B------:R-:W-:Y:S05]  /*18000*/  FMUL.FTZ R188, R137, UR4 ;  /* 0x0000000489bc7c20 */ /* 0x000fea0008410000 */
[----:B------:R-:W-:Y:S03]  /*18010*/  FSEL R188, R188, RZ, P0 ;  /* 0x000000ffbcbc7208 */ /* 0x000fe60000000000 */
[----:B------:R3:W-:Y:S10]  /*18020*/  MUFU.EX2 R246, R0 ;  /* 0x0000000000f67308 */ /* 0x0007f40000000800 */
[----:B------:R-:W-:Y:S01]  /*18030*/  MUFU.EX2 R248, R2 ;  /* 0x0000000200f87308 */ /* 0x000fe20000000800 */
[----:B-1----:R-:W-:Y:S09]  /*18040*/  FFMA.FTZ R4, R22, UR4, -R141 ;  /* 0x0000000416047c23 */ /* 0x002ff2000801088d */
[----:B------:R1:W-:Y:S01]  /*18050*/  MUFU.EX2 R186, R4 ;  /* 0x0000000400ba7308 */ /* 0x0003e20000000800 */
[--C-:B---3--:R-:W-:Y:S09]  /*18060*/  FFMA.FTZ R0, R180, UR4, -R143.reuse ;  /* 0x00000004b4007c23 */ /* 0x108ff2000801088f */
[----:B------:R3:W4:Y:S01]  /*18070*/  MUFU.EX2 R249, R0 ;  /* 0x0000000000f97308 */ /* 0x0007220000000800 */
[----:B-1----:R-:W-:Y:S09]  /*18080*/  FFMA.FTZ R4, R23, UR4, -R142 ;  /* 0x0000000417047c23 */ /* 0x002ff2000801088e */
[----:B------:R1:W-:Y:S01]  /*18090*/  MUFU.EX2 R250, R4 ;  /* 0x0000000400fa7308 */ /* 0x0003e20000000800 */
[----:B---3--:R-:W-:Y:S01]  /*180a0*/  FFMA.FTZ R0, R177, UR4, -R188 ;  /* 0x00000004b1007c23 */ /* 0x008fe200080108bc */
[----:B--2---:R-:W-:Y:S02]  /*180b0*/  F2FP.BF16.F32.PACK_AB R177, R206, R252 ;  /* 0x000000fcceb1723e */ /* 0x004fe400000010ff */
[----:B----4-:R-:W-:Y:S06]  /*180c0*/  F2FP.BF16.F32.PACK_AB R182, R249, R248 ;  /* 0x000000f8f9b6723e */ /* 0x010fec00000010ff */
[----:B------:R2:W-:Y:S01]  /*180d0*/  MUFU.EX2 R242, R0 ;  /* 0x0000000000f27308 */ /* 0x0005e20000000800 */
[----:B-1----:R-:W-:Y:S09]  /*180e0*/  FFMA.FTZ R4, R20, UR4, -R142 ;  /* 0x0000000414047c23 */ /* 0x002ff2000801088e */
[----:B------:R1:W3:Y:S01]  /*180f0*/  MUFU.EX2 R251, R4 ;  /* 0x0000000400fb7308 */ /* 0x0002e20000000800 */
[--C-:B--2---:R-:W-:Y:S09]  /*18100*/  FFMA.FTZ R0, R181, UR4, -R188.reuse ;  /* 0x00000004b5007c23 */ /* 0x104ff200080108bc */
[----:B------:R2:W4:Y:S01]  /*18110*/  MUFU.EX2 R243, R0 ;  /* 0x0000000000f37308 */ /* 0x0005220000000800 */
[----:B-1----:R-:W-:Y:S01]  /*18120*/  FFMA.FTZ R4, R176, UR4, -R143 ;  /* 0x00000004b0047c23 */ /* 0x002fe2000801088f */
[----:B------:R-:W-:Y:S02]  /*18130*/  F2FP.BF16.F32.PACK_AB R176, R204, R205 ;  /* 0x000000cdccb0723e */ /* 0x000fe400000010ff */
[----:B---3--:R-:W-:Y:S06]  /*18140*/  F2FP.BF16.F32.PACK_AB R179, R251, R250 ;  /* 0x000000fafbb3723e */ /* 0x008fec00000010ff */
[----:B------:R1:W3:Y:S01]  /*18150*/  MUFU.EX2 R247, R4 ;  /* 0x0000000400f77308 */ /* 0x0002e20000000800 */
[--C-:B--2---:R-:W-:Y:S01]  /*18160*/  FFMA.FTZ R0, R11, UR4, -R188.reuse ;  /* 0x000000040b007c23 */ /* 0x104fe200080108bc */
[----:B----4-:R-:W-:Y:S08]  /*18170*/  F2FP.BF16.F32.PACK_AB R181, R243, R242 ;  /* 0x000000f2f3b5723e */ /* 0x010ff000000010ff */
[----:B------:R2:W-:Y:S01]  /*18180*/  MUFU.EX2 R245, R0 ;  /* 0x0000000000f57308 */ /* 0x0005e20000000800 */
[----:B-1----:R-:W-:Y:S01]  /*18190*/  FFMA.FTZ R4, R9, UR4, -R188 ;  /* 0x0000000409047c23 */ /* 0x002fe200080108bc */
[----:B---3--:R-:W-:Y:S08]  /*181a0*/  F2FP.BF16.F32.PACK_AB R180, R246, R247 ;  /* 0x000000f7f6b4723e */ /* 0x008ff000000010ff */
[----:B------:R-:W1:Y:S01]  /*181b0*/  MUFU.EX2 R244, R4 ;  /* 0x0000000400f47308 */ /* 0x000e620000000800 */
[----:B--2---:R-:W-:Y:S05]  /*181c0*/  FSEL R0, R136, RZ, P3 ;  /* 0x000000ff88007208 */ /* 0x004fea0001800000 */
[----:B------:R-:W-:Y:S01]  /*181d0*/  FADD.FTZ R2, -R0, R3 ;  /* 0x0000000300027221 */ /* 0x000fe20000010100 */
[----:B------:R-:W-:Y:S02]  /*181e0*/  FSEL R0, R135, RZ, P2 ;  /* 0x000000ff87007208 */ /* 0x000fe40001000000 */
[----:B------:R-:W-:Y:S01]  /*181f0*/  FSEL R3, R134, RZ, P1 ;  /* 0x000000ff86037208 */ /* 0x000fe20000800000 */
[----:B------:R-:W-:Y:S02]  /*18200*/  FMUL.FTZ R2, R2, UR4 ;  /* 0x0000000402027c20 */ /* 0x000fe40008410000 */
[----:B------:R-:W-:Y:S02]  /*18210*/  FADD.FTZ R0, -R0, R132 ;  /* 0x0000008400007221 */ /* 0x000fe40000010100 */
[----:B------:R2:W3:Y:S01]  /*18220*/  MUFU.EX2 R133, R2 ;  /* 0x0000000200857308 */ /* 0x0004e20000000800 */
[----:B------:R-:W-:Y:S01]  /*18230*/  FADD.FTZ R3, -R3, R138 ;  /* 0x0000008a03037221 */ /* 0x000fe20000010100 */
[----:B-1----:R-:W-:Y:S01]  /*18240*/  F2FP.BF16.F32.PACK_AB R183, R244, R245 ;  /* 0x000000f5f4b7723e */ /* 0x002fe200000010ff */
[----:B------:R-:W-:Y:S07]  /*18250*/  FFMA.FTZ R138, R193, UR4, -R141 ;  /* 0x00000004c18a7c23 */ /* 0x000fee000801088d */
[----:B------:R-:W-:Y:S01]  /*18260*/  MUFU.EX2 R209, R138 ;  /* 0x0000008a00d17308 */ /* 0x000fe20000000800 */
[----:B--2---:R-:W-:Y:S01]  /*18270*/  FMUL.FTZ R2, R0, UR4 ;  /* 0x0000000400027c20 */ /* 0x004fe20008410000 */
[----:B------:R-:W-:Y:S01]  /*18280*/  FSEL R0, R137, RZ, P0 ;  /* 0x000000ff89007208 */ /* 0x000fe20000000000 */
[C---:B---3--:R-:W-:Y:S01]  /*18290*/  FMUL.FTZ R4, R133.reuse, R148 ;  /* 0x0000009485047220 */ /* 0x048fe20000410000 */
[C---:B------:R-:W-:Y:S06]  /*182a0*/  FMUL.FTZ R5, R133.reuse, R149 ;  /* 0x0000009585057220 */ /* 0x040fec0000410000 */
[----:B------:R1:W2:Y:S01]  /*182b0*/  MUFU.EX2 R132, R2 ;  /* 0x0000000200847308 */ /* 0x0002a20000000800 */
[C---:B------:R-:W-:Y:S01]  /*182c0*/  FMUL.FTZ R17, R133.reuse, R157 ;  /* 0x0000009d85117220 */ /* 0x040fe20000410000 */
[----:B------:R-:W-:Y:S01]  /*182d0*/  FADD.FTZ R0, -R0, R139 ;  /* 0x0000008b00007221 */ /* 0x000fe20000010100 */
[----:B------:R-:W-:Y:S01]  /*182e0*/  MOV R139, R186 ;  /* 0x000000ba008b7202 */ /* 0x000fe20000000f00 */
[----:B------:R-:W-:Y:S01]  /*182f0*/  FMUL.FTZ R16, R133, R156 ;  /* 0x0000009c85107220 */ /* 0x000fe20000410000 */
[----:B------:R-:W3:Y:S01]  /*18300*/  LDSM.16.MT88.4 R184, [R215+0xa000] ;  /* 0x00a00000d7b8783b */ /* 0x000ee20000004200 */
[----:B------:R-:W-:Y:S01]  /*18310*/  FMUL.FTZ R0, R0, UR4 ;  /* 0x0000000400007c20 */ /* 0x000fe20008410000 */
[----:B------:R-:W-:Y:S01]  /*18320*/  F2FP.BF16.F32.PACK_AB R178, R139, R207 ;  /* 0x000000cf8bb2723e */ /* 0x000fe200000010ff */
[C---:B------:R-:W-:Y:S01]  /*18330*/  FMUL.FTZ R20, R133.reuse, R160 ;  /* 0x000000a085147220 */ /* 0x040fe20000410000 */
[C---:B------:R-:W-:Y:S01]  /*18340*/  FMUL.FTZ R21, R133.reuse, R161 ;  /* 0x000000a185157220 */ /* 0x040fe20000410000 */
[C---:B------:R-:W-:Y:S01]  /*18350*/  FMUL.FTZ R32, R133.reuse, R172 ;  /* 0x000000ac85207220 */ /* 0x040fe20000410000 */
[C---:B------:R-:W-:Y:S01]  /*18360*/  FMUL.FTZ R33, R133.reuse, R173 ;  /* 0x000000ad85217220 */ /* 0x040fe20000410000 */
[----:B------:R-:W4:Y:S01]  /*18370*/  MUFU.EX2 R0, R0 ;  /* 0x0000000000007308 */ /* 0x000f220000000800 */
        /* <DEDUP_REMOVED lines=18> */
[C---:B----4-:R-:W-:Y:S01]  /*184a0*/  FMUL.FTZ R10, R0.reuse, R146 ;  /* 0x00000092000a7220 */ /* 0x050fe20000410000 */
        /* <DEDUP_REMOVED lines=8> */
[----:B------:R1:W4:Y:S01]  /*18530*/  MUFU.EX2 R240, R3 ;  /* 0x0000000300f07308 */ /* 0x0003220000000800 */
        /* <DEDUP_REMOVED lines=20> */
[-C--:B---3--:R-:W-:Y:S05]  /*18680*/  HMMA.16816.F32.BF16 R20, R176, R184.reuse, R20 ;  /* 0x000000b8b014723c */ /* 0x088fea0000041814 */
[C---:B------:R-:W-:Y:S01]  /*18690*/  FMUL.FTZ R26, R0.reuse, R166 ;  /* 0x000000a6001a7220 */ /* 0x040fe20000410000 */
[----:B------:R-:W-:Y:S01]  /*186a0*/  FMUL.FTZ R27, R0, R167 ;  /* 0x000000a7001b7220 */ /* 0x000fe20000410000 */
[C---:B------:R-:W-:Y:S01]  /*186b0*/  FMUL.FTZ R29, R2.reuse, R169 ;  /* 0x000000a9021d7220 */ /* 0x040fe20000410000 */
[----:B------:R-:W-:Y:S03]  /*186c0*/  FMUL.FTZ R40, R2, R40 ;  /* 0x0000002802287220 */ /* 0x000fe60000410000 */
[--C-:B-1----:R-:W-:Y:S01]  /*186d0*/  FFMA.FTZ R3, R192, UR4, -R142.reuse ;  /* 0x00000004c0037c23 */ /* 0x102fe2000801088e */
[----:B------:R-:W-:Y:S01]  /*186e0*/  FMUL.FTZ R41, R2, R41 ;  /* 0x0000002902297220 */ /* 0x000fe20000410000 */
[C---:B------:R-:W-:Y:S02]  /*186f0*/  HMMA.16816.F32.BF16 R24, R180.reuse, R184, R24 ;  /* 0x000000b8b418723c */ /* 0x040fe40000041818 */
[----:B------:R1:W3:Y:S02]  /*18700*/  MUFU.EX2 R210, R3 ;  /* 0x0000000300d27308 */ /* 0x0002e40000000800 */
        /* <DEDUP_REMOVED lines=24> */
[----:B------:R-:W-:Y:S01]  /*18890*/  MOV R161, R205 ;  /* 0x000000cd00a17202 */ /* 0x000fe20000000f00 */
[C---:B------:R-:W-:Y:S01]  /*188a0*/  FMUL.FTZ R56, R2.reuse, R56 ;  /* 0x0000003802387220 */ /* 0x040fe20000410000 */
[----:B------:R-:W-:Y:S03]  /*188b0*/  FMUL.FTZ R57, R2, R57 ;  /* 0x0000003902397220 */ /* 0x000fe60000410000 */
        /* <DEDUP_REMOVED lines=110> */
[----:B------:R-:W-:Y:S01]  /*18fa0*/  MOV R164, R139 ;  /* 0x0000008b00a47202 */ /* 0x000fe20000000f00 */
        /* <DEDUP_REMOVED lines=8> */
[----:B----4-:R-:W-:Y:S03]  /*19030*/  F2FP.BF16.F32.PACK_AB R140, R240, R241 ;  /* 0x000000f1f08c723e */ /* 0x010fe600000010ff */
[----:B---3--:R-:W-:Y:S02]  /*19040*/  F2FP.BF16.F32.PACK_AB R141, R210, R211 ;  /* 0x000000d3d28d723e */ /* 0x008fe400000010ff */
        /* <DEDUP_REMOVED lines=17> */
[----:B------:R-:W5:Y:S04]  /*19160*/  LDL.LU R12, [R1+0x14] ;  /* 0x00001400010c7983 */ /* 0x000f680000300800 */
[----:B------:R-:W-:Y:S02]  /*19170*/  MOV R10, R163 ;  /* 0x000000a3000a7202 */ /* 0x000fe40000000f00 */
[----:B------:R-:W-:Y:S04]  /*19180*/  MOV R9, R162 ;  /* 0x000000a200097202 */ /* 0x000fe80000000f00 */
[----:B------:R-:W-:Y:S02]  /*19190*/  MOV R15, R160 ;  /* 0x000000a0000f7202 */ /* 0x000fe40000000f00 */
        /* <DEDUP_REMOVED lines=67> */
[----:B------:R2:W-:Y:S01]  /*195d0*/  STL [R1+0x14], R0 ;  /* 0x0000140001007387 */ /* 0x0005e20000100800 */
[----:B-1----:R-:W-:Y:S01]  /*195e0*/  MOV R3, R136 ;  /* 0x0000008800037202 */ /* 0x002fe20000000f00 */
[----:B------:R-:W-:Y:S06]  /*195f0*/  @P0 BRA `(.L_x_2892) ;  /* 0xffffffc800380947 */ /* 0x000fec000383ffff */
.L_x_2891:
[----:B------:R-:W2:Y:S04]  /*19600*/  LDL.LU R8, [R1+0x10] ;  /* 0x0000100001087983 */ /* 0x000ea80000300800 */
[----:B------:R-:W3:Y:S04]  /*19610*/  LDL.LU R7, [R1+0xc] ;  /* 0x00000c0001077983 */ /* 0x000ee80000300800 */
[----:B------:R-:W4:Y:S04]  /*19620*/  LDL.LU R6, [R1+0x8] ;  /* 0x0000080001067983 */ /* 0x000f280000300800 */
[----:B------:R-:W5:Y:S01]  /*19630*/  LDL.LU R5, [R1+0x14] ;  /* 0x0000140001057983 */ /* 0x000f620000300800 */
        /* <DEDUP_REMOVED lines=114> */
.L_x_2895:
        /* <DEDUP_REMOVED lines=24> */
.L_x_2896:
        /* <DEDUP_REMOVED lines=331> */
.L_x_2898:
[----:B------:R-:W-:Y:S05]  /*1b390*/  BSYNC B0 ;  /* 0x0000000000007941 */ /* 0x000fea0003800000 */
.L_x_2897:
        /* <DEDUP_REMOVED lines=35> */
.L_x_2900:
[----:B------:R-:W-:Y:S05]  /*1b5d0*/  BSYNC B0 ;  /* 0x0000000000007941 */ /* 0x000fea0003800000 */
.L_x_2899:
        /* <DEDUP_REMOVED lines=23> */
.L_x_2902:
[----:B------:R-:W-:Y:S05]  /*1b750*/  BSYNC B0 ;  /* 0x0000000000007941 */ /* 0x000fea0003800000 */
.L_x_2901:
        /* <DEDUP_REMOVED lines=22> */
.L_x_2904:
[----:B------:R-:W-:Y:S05]  /*1b8c0*/  BSYNC B0 ;  /* 0x0000000000007941 */ /* 0x000fea0003800000 */
.L_x_2903:
        /* <DEDUP_REMOVED lines=21> */
.L_x_2906:
[----:B------:R-:W-:Y:S05]  /*1ba20*/  BSYNC B0 ;  /* 0x0000000000007941 */ /* 0x000fea0003800000 */
.L_x_2905:
        /* <DEDUP_REMOVED lines=21> */
.L_x_2908:
[----:B------:R-:W-:Y:S05]  /*1bb80*/  BSYNC B0 ;  /* 0x0000000000007941 */ /* 0x000fea0003800000 */
.L_x_2907:
        /* <DEDUP_REMOVED lines=21> */
.L_x_2910:
[----:B------:R-:W-:Y:S05]  /*1bce0*/  BSYNC B0 ;  /* 0x0000000000007941 */ /* 0x000fea0003800000 */
.L_x_2909:
        /* <DEDUP_REMOVED lines=21> */
.L_x_2912:
[----:B------:R-:W-:Y:S05]  /*1be40*/  BSYNC B0 ;  /* 0x0000000000007941 */ /* 0x000fea0003800000 */
.L_x_2911:
        /* <DEDUP_REMOVED lines=21> */
.L_x_2913:
        /* <DEDUP_REMOVED lines=14> */
.L_x_2953:


//--------------------- .nv.shared._ZN5flash16flash_fwd_kernelI23Flash_fwd_kernel_traitsILi128ELi128ELi64ELi4ELb0ELb0EN7cutlass10bfloat16_tE19Flash_kernel_traitsILi128ELi128ELi64ELi4ES3_EELb0ELb0ELb0ELb0ELb0ELb1ELb0ELb0EEEvNS_16Flash_fwd_paramsE --------------------------
	.section	.nv.shared._ZN5flash16flash_fwd_kernelI23Flash_fwd_kernel_traitsILi128ELi128ELi64ELi4ELb0ELb0EN7cutlass10bfloat16_tE19Flash_kernel_traitsILi128ELi128ELi64ELi4ES3_EELb0ELb0ELb0ELb0ELb0ELb1ELb0ELb0EEEvNS_16Flash_fwd_paramsE,"aw",@nobits
	.sectionflags	@""
	.align	16
	.zero		1024


//--------------------- .nv.shared.reserved.0     --------------------------
	.section	.nv.shared.reserved.0,"aw",@nobits
	.weak		__nv_reservedSMEM_offset_0_alias
	.size		__nv_reservedSMEM_offset_0_alias, 0, 0
	.other		__nv_reservedSMEM_offset_0_alias,@"STO_CUDA_RESERVED_SHARED STV_DEFAULT"
__nv_reservedSMEM_offset_0_alias:
	.zero		0


//--------------------- .nv.global                --------------------------
	.section	.nv.global,"aw",@nobits
.nv.global:
	.type		_ZN66_INTERNAL_9d8789de_30_flash_fwd_hdim128_bf16_sm80_cu_0106449f_28134cute1_E,@object
	.size		_ZN66_INTERNAL_9d8789de_30_flash_fwd_hdim128_bf16_sm80_cu_0106449f_28134cute1_E,(_ZN66_INTERNAL_9d8789de_30_flash_fwd_hdim128_bf16_sm80_cu_0106449f_28134cuda3std3__45__cpo6cbeginE - _ZN66_INTERNAL_9d8789de_30_flash_fwd_hdim128_bf16_sm80_cu_0106449f_28134cute1_E)
_ZN66_INTERNAL_9d8789de_30_flash_fwd_hdim128_bf16_sm80_cu_0106449f_28134cute1_E:
	.zero		1
	.type		_ZN66_INTERNAL_9d8789de_30_flash_fwd_hdim128_bf16_sm80_cu_0106449f_28134cuda3std3__45__cpo6cbeginE,@object
	.size		_ZN66_INTERNAL_9d8789de_30_flash_fwd_hdim128_bf16_sm80_cu_0106449f_28134cuda3std3__45__cpo6cbeginE,(_ZN66_INTERNAL_9d8789de_30_flash_fwd_hdim128_bf16_sm80_cu_0106449f_28134cuda3std3__48in_placeE - _ZN66_INTERNAL_9d8789de_30_flash_fwd_hdim128_bf16_sm80_cu_0106449f_28134cuda3std3__45__cpo6cbeginE)
_ZN66_INTERNAL_9d8789de_30_flash_fwd_hdim128_bf16_sm80_cu_0106449f_28134cuda3std3__45__cpo6cbeginE:
	.zero		1
	.type		_ZN66_INTERNAL_9d8789de_30_flash_fwd_hdim128_bf16_sm80_cu_0106449f_28134cuda3std3__48in_placeE,@object
	.size		_ZN66_INTERNAL_9d8789de_30_flash_fwd_hdim128_bf16_sm80_cu_0106449f_28134cuda3std3__48in_placeE,(_ZN66_INTERNAL_9d8789de_30_flash_fwd_hdim128_bf16_sm80_cu_0106449f_28134cuda3std6ranges3__45__cpo9iter_moveE - _ZN66_INTERNAL_9d8789de_30_flash_fwd_hdim128_bf16_sm80_cu_0106449f_28134cuda3std3__48in_placeE)
_ZN66_INTERNAL_9d8789de_30_flash_fwd_hdim128_bf16_sm80_cu_0106449f_28134cuda3std3__48in_placeE:
	.zero		1
	.type		_ZN66_INTERNAL_9d8789de_30_flash_fwd_hdim128_bf16_sm80_cu_0106449f_28134cuda3std6ranges3__45__cpo9iter_moveE,@object
	.size		_ZN66_INTERNAL_9d8789de_30_flash_fwd_hdim128_bf16_sm80_cu_0106449f_28134cuda3std6ranges3__45__cpo9iter_moveE,(_ZN66_INTERNAL_9d8789de_30_flash_fwd_hdim128_bf16_sm80_cu_0106449f_28134cuda3std3__45__cpo5beginE - _ZN66_INTERNAL_9d8789de_30_flash_fwd_hdim128_bf16_sm80_cu_0106449f_28134cuda3std6ranges3__45__cpo9iter_moveE)
_ZN66_INTERNAL_9d8789de_30_flash_fwd_hdim128_bf16_sm80_cu_0106449f_28134cuda3std6ranges3__45__cpo9iter_moveE:
	.zero		1
	.type		_ZN66_INTERNAL_9d8789de_30_flash_fwd_hdim128_bf16_sm80_cu_0106449f_28134cuda3std3__45__cpo5beginE,@object
	.size		_ZN66_INTERNAL_9d8789de_30_flash_fwd_hdim128_bf16_sm80_cu_0106449f_28134cuda3std3__45__cpo5beginE,(_ZN66_INTERNAL_9d8789de_30_flash_fwd_hdim128_bf16_sm80_cu_0106449f_28134cuda3std3__468_GLOBAL__N__9d8789de_30_flash_fwd_hdim128_bf16_sm80_cu_0106449f_28136ignoreE - _ZN66_INTERNAL_9d8789de_30_flash_fwd_hdim128_bf16_sm80_cu_0106449f_28134cuda3std3__45__cpo5beginE)
_ZN66_INTERNAL_9d8789de_30_flash_fwd_hdim128_bf16_sm80_cu_0106449f_28134cuda3std3__45__cpo5beginE:
	.zero		1
	.type		_ZN66_INTERNAL_9d8789de_30_flash_fwd_hdim128_bf16_sm80_cu_0106449f_28134cuda3std3__468_GLOBAL__N__9d8789de_30_flash_fwd_hdim128_bf16_sm80_cu_0106449f_28136ignoreE,@object
	.size		_ZN66_INTERNAL_9d8789de_30_flash_fwd_hdim128_bf16_sm80_cu_0106449f_28134cuda3std3__468_GLOBAL__N__9d8789de_30_flash_fwd_hdim128_bf16_sm80_cu_0106449f_28136ignoreE,(_ZN66_INTERNAL_9d8789de_30_flash_fwd_hdim128_bf16_sm80_cu_0106449f_28134cute7productE - _ZN66_INTERNAL_9d8789de_30_flash_fwd_hdim128_bf16_sm80_cu_0106449f_28134cuda3std3__468_GLOBAL__N__9d8789de_30_flash_fwd_hdim128_bf16_sm80_cu_0106449f_28136ignoreE)
_ZN66_INTERNAL_9d8789de_30_flash_fwd_hdim128_bf16_sm80_cu_0106449f_28134cuda3std3__468_GLOBAL__N__9d8789de_30_flash_fwd_hdim128_bf16_sm80_cu_0106449f_28136ignoreE:
	.zero		1
	.type		_ZN66_INTERNAL_9d8789de_30_flash_fwd_hdim128_bf16_sm80_cu_0106449f_28134cute7productE,@object
	.size		_ZN66_INTERNAL_9d8789de_30_flash_fwd_hdim128_bf16_sm80_cu_0106449f_28134cute7productE,(_ZN66_INTERNAL_9d8789de_30_flash_fwd_hdim128_bf16_sm80_cu_0106449f_28134cuda3std3__45__cpo3endE - _ZN66_INTERNAL_9d8789de_30_flash_fwd_hdim128_bf16_sm80_cu_0106449f_28134cute7productE)
_ZN66_INTERNAL_9d8789de_30_flash_fwd_hdim128_bf16_sm80_cu_0106449f_28134cute7productE:
	.zero		1
	.type		_ZN66_INTERNAL_9d8789de_30_flash_fwd_hdim128_bf16_sm80_cu_0106449f_28134cuda3std3__45__cpo3endE,@object
	.size		_ZN66_INTERNAL_9d8789de_30_flash_fwd_hdim128_bf16_sm80_cu_0106449f_28134cuda3std3__45__cpo3endE,(_ZN66_INTERNAL_9d8789de_30_flash_fwd_hdim128_bf16_sm80_cu_0106449f_28134cuda3std3__419piecewise_constructE - _ZN66_INTERNAL_9d8789de_30_flash_fwd_hdim128_bf16_sm80_cu_0106449f_28134cuda3std3__45__cpo3endE)
_ZN66_INTERNAL_9d8789de_30_flash_fwd_hdim128_bf16_sm80_cu_0106449f_28134cuda3std3__45__cpo3endE:
	.zero		1
	.type		_ZN66_INTERNAL_9d8789de_30_flash_fwd_hdim128_bf16_sm80_cu_0106449f_28134cuda3std3__419piecewise_constructE,@object
	.size		_ZN66_INTERNAL_9d8789de_30_flash_fwd_hdim128_bf16_sm80_cu_0106449f_28134cuda3std3__419piecewise_constructE,(_ZN66_INTERNAL_9d8789de_30_flash_fwd_hdim128_bf16_sm80_cu_0106449f_28134cuda3std3__45__cpo4cendE - _ZN66_INTERNAL_9d8789de_30_flash_fwd_hdim128_bf16_sm80_cu_0106449f_28134cuda3std3__419piecewise_constructE)
_ZN66_INTERNAL_9d8789de_30_flash_fwd_hdim128_bf16_sm80_cu_0106449f_28134cuda3std3__419piecewise_constructE:
	.zero		1
	.type		_ZN66_INTERNAL_9d8789de_30_flash_fwd_hdim128_bf16_sm80_cu_0106449f_28134cuda3std3__45__cpo4cendE,@object
	.size		_ZN66_INTERNAL_9d8789de_30_flash_fwd_hdim128_bf16_sm80_cu_0106449f_28134cuda3std3__45__cpo4cendE,(_ZN66_INTERNAL_9d8789de_30_flash_fwd_hdim128_bf16_sm80_cu_0106449f_28134cuda3std6ranges3__45__cpo4swapE - _ZN66_INTERNAL_9d8789de_30_flash_fwd_hdim128_bf16_sm80_cu_0106449f_28134cuda3std3__45__cpo4cendE)
_ZN66_INTERNAL_9d8789de_30_flash_fwd_hdim128_bf16_sm80_cu_0106449f_28134cuda3std3__45__cpo4cendE:
	.zero		1
	.type		_ZN66_INTERNAL_9d8789de_30_flash_fwd_hdim128_bf16_sm80_cu_0106449f_28134cuda3std6ranges3__45__cpo4swapE,@object
	.size		_ZN66_INTERNAL_9d8789de_30_flash_fwd_hdim128_bf16_sm80_cu_0106449f_28134cuda3std6ranges3__45__cpo4swapE,(.L_7 - _ZN66_INTERNAL_9d8789de_30_flash_fwd_hdim128_bf16_sm80_cu_0106449f_28134cuda3std6ranges3__45__cpo4swapE)
_ZN66_INTERNAL_9d8789de_30_flash_fwd_hdim128_bf16_sm80_cu_0106449f_28134cuda3std6ranges3__45__cpo4swapE:
	.zero		1
.L_7:


//--------------------- .nv.shared._ZN5flash16flash_fwd_kernelI23Flash_fwd_kernel_traitsILi128ELi128ELi64ELi4ELb0ELb0EN7cutlass10bfloat16_tE19Flash_kernel_traitsILi128ELi128ELi64ELi4ES3_EELb0ELb0ELb0ELb0ELb0ELb1ELb1ELb0EEEvNS_16Flash_fwd_paramsE --------------------------
	.section	.nv.shared._ZN5flash16flash_fwd_kernelI23Flash_fwd_kernel_traitsILi128ELi128ELi64ELi4ELb0ELb0EN7cutlass10bfloat16_tE19Flash_kernel_traitsILi128ELi128ELi64ELi4ES3_EELb0ELb0ELb0ELb0ELb0ELb1ELb1ELb0EEEvNS_16Flash_fwd_paramsE,"aw",@nobits
	.sectionflags	@""
	.align	16
	.zero		1024


//--------------------- .nv.shared._ZN5flash16flash_fwd_kernelI23Flash_fwd_kernel_traitsILi128ELi128ELi64ELi4ELb0ELb0EN7cutlass10bfloat16_tE19Flash_kernel_traitsILi128ELi128ELi64ELi4ES3_EELb0ELb0ELb0ELb0ELb1ELb1ELb0ELb0EEEvNS_16Flash_fwd_paramsE --------------------------
	.section	.nv.shared._ZN5flash16flash_fwd_kernelI23Flash_fwd_kernel_traitsILi128ELi128ELi64ELi4ELb0ELb0EN7cutlass10bfloat16_tE19Flash_kernel_traitsILi128ELi128ELi64ELi4ES3_EELb0ELb0ELb0ELb0ELb1ELb1ELb0ELb0EEEvNS_16Flash_fwd_paramsE,"aw",@nobits
	.sectionflags	@""
	.align	16
	.zero		1024


//--------------------- .nv.shared._ZN5flash16flash_fwd_kernelI23Flash_fwd_kernel_traitsILi128ELi128ELi64ELi4ELb0ELb0EN7cutlass10bfloat16_tE19Flash_kernel_traitsILi128ELi128ELi64ELi4ES3_EELb0ELb0ELb0ELb0ELb1ELb1ELb1ELb0EEEvNS_16Flash_fwd_paramsE --------------------------
	.section	.nv.shared._ZN5flash16flash_fwd_kernelI23Flash_fwd_kernel_traitsILi128ELi128ELi64ELi4ELb0ELb0EN7cutlass10bfloat16_tE19Flash_kernel_traitsILi128ELi128ELi64ELi4ES3_EELb0ELb0ELb0ELb0ELb1ELb1ELb1ELb0EEEvNS_16Flash_fwd_paramsE,"aw",@nobits
	.sectionflags	@""
	.align	16
	.zero		1024


//--------------------- .nv.shared._ZN5flash16flash_fwd_kernelI23Flash_fwd_kernel_traitsILi128ELi128ELi64ELi4ELb0ELb0EN7cutlass10bfloat16_tE19Flash_kernel_traitsILi128ELi128ELi64ELi4ES3_EELb0ELb0ELb0ELb0ELb0ELb0ELb0ELb0EEEvNS_16Flash_fwd_paramsE --------------------------
	.section	.nv.shared._ZN5flash16flash_fwd_kernelI23Flash_fwd_kernel_traitsILi128ELi128ELi64ELi4ELb0ELb0EN7cutlass10bfloat16_tE19Flash_kernel_traitsILi128ELi128ELi64ELi4ES3_EELb0ELb0ELb0ELb0ELb0ELb0ELb0ELb0EEEvNS_16Flash_fwd_paramsE,"aw",@nobits
	.sectionflags	@""
	.align	16
	.zero		1024


//--------------------- .nv.shared._ZN5flash16flash_fwd_kernelI23Flash_fwd_kernel_traitsILi128ELi128ELi64ELi4ELb0ELb0EN7cutlass10bfloat16_tE19Flash_kernel_traitsILi128ELi128ELi64ELi4ES3_EELb0ELb0ELb0ELb0ELb0ELb0ELb1ELb0EEEvNS_16Flash_fwd_paramsE --------------------------
	.section	.nv.shared._ZN5flash16flash_fwd_kernelI23Flash_fwd_kernel_traitsILi128ELi128ELi64ELi4ELb0ELb0EN7cutlass10bfloat16_tE19Flash_kernel_traitsILi128ELi128ELi64ELi4ES3_EELb0ELb0ELb0ELb0ELb0ELb0ELb1ELb0EEEvNS_16Flash_fwd_paramsE,"aw",@nobits
	.sectionflags	@""
	.align	16
	.zero		1024


//--------------------- .nv.shared._ZN5flash16flash_fwd_kernelI23Flash_fwd_kernel_traitsILi128ELi128ELi64ELi4ELb0ELb0EN7cutlass10bfloat16_tE19Flash_kernel_traitsILi128ELi128ELi64ELi4ES3_EELb0ELb0ELb0ELb1ELb0ELb0ELb0ELb0EEEvNS_16Flash_fwd_paramsE --------------------------
	.section	.nv.shared._ZN5flash16flash_fwd_kernelI23Flash_fwd_kernel_traitsILi128ELi128ELi64ELi4ELb0ELb0EN7cutlass10bfloat16_tE19Flash_kernel_traitsILi128ELi128ELi64ELi4ES3_EELb0ELb0ELb0ELb1ELb0ELb0ELb0ELb0EEEvNS_16Flash_fwd_paramsE,"aw",@nobits
	.sectionflags	@""
	.align	16
	.zero		1024


//--------------------- .nv.shared._ZN5flash16flash_fwd_kernelI23Flash_fwd_kernel_traitsILi128ELi128ELi64ELi4ELb0ELb0EN7cutlass10bfloat16_tE19Flash_kernel_traitsILi128ELi128ELi64ELi4ES3_EELb0ELb0ELb0ELb1ELb0ELb0ELb1ELb0EEEvNS_16Flash_fwd_paramsE --------------------------
	.section	.nv.shared._ZN5flash16flash_fwd_kernelI23Flash_fwd_kernel_traitsILi128ELi128ELi64ELi4ELb0ELb0EN7cutlass10bfloat16_tE19Flash_kernel_traitsILi128ELi128ELi64ELi4ES3_EELb0ELb0ELb0ELb1ELb0ELb0ELb1ELb0EEEvNS_16Flash_fwd_paramsE,"aw",@nobits
	.sectionflags	@""
	.align	16
	.zero		1024


//--------------------- .nv.shared._ZN5flash16flash_fwd_kernelI23Flash_fwd_kernel_traitsILi128ELi128ELi64ELi4ELb0ELb0EN7cutlass10bfloat16_tE19Flash_kernel_traitsILi128ELi128ELi64ELi4ES3_EELb0ELb0ELb1ELb0ELb0ELb1ELb0ELb0EEEvNS_16Flash_fwd_paramsE --------------------------
	.section	.nv.shared._ZN5flash16flash_fwd_kernelI23Flash_fwd_kernel_traitsILi128ELi128ELi64ELi4ELb0ELb0EN7cutlass10bfloat16_tE19Flash_kernel_traitsILi128ELi128ELi64ELi4ES3_EELb0ELb0ELb1ELb0ELb0ELb1ELb0ELb0EEEvNS_16Flash_fwd_paramsE,"aw",@nobits
	.sectionflags	@""
	.align	16
	.zero		1024


//--------------------- .nv.shared._ZN5flash16flash_fwd_kernelI23Flash_fwd_kernel_traitsILi128ELi128ELi64ELi4ELb0ELb0EN7cutlass10bfloat16_tE19Flash_kernel_traitsILi128ELi128ELi64ELi4ES3_EELb0ELb0ELb1ELb0ELb0ELb1ELb1ELb0EEEvNS_16Flash_fwd_paramsE --------------------------
	.section	.nv.shared._ZN5flash16flash_fwd_kernelI23Flash_fwd_kernel_traitsILi128ELi128ELi64ELi4ELb0ELb0EN7cutlass10bfloat16_tE19Flash_kernel_traitsILi128ELi128ELi64ELi4ES3_EELb0ELb0ELb1ELb0ELb0ELb1ELb1ELb0EEEvNS_16Flash_fwd_paramsE,"aw",@nobits
	.sectionflags	@""
	.align	16
	.zero		1024


//--------------------- .nv.shared._ZN5flash16flash_fwd_kernelI23Flash_fwd_kernel_traitsILi128ELi128ELi64ELi4ELb0ELb0EN7cutlass10bfloat16_tE19Flash_kernel_traitsILi128ELi128ELi64ELi4ES3_EELb0ELb0ELb1ELb0ELb0ELb0ELb0ELb0EEEvNS_16Flash_fwd_paramsE --------------------------
	.section	.nv.shared._ZN5flash16flash_fwd_kernelI23Flash_fwd_kernel_traitsILi128ELi128ELi64ELi4ELb0ELb0EN7cutlass10bfloat16_tE19Flash_kernel_traitsILi128ELi128ELi64ELi4ES3_EELb0ELb0ELb1ELb0ELb0ELb0ELb0ELb0EEEvNS_16Flash_fwd_paramsE,"aw",@nobits
	.sectionflags	@""
	.align	16
	.zero		1024


//--------------------- .nv.shared._ZN5flash16flash_fwd_kernelI23Flash_fwd_kernel_traitsILi128ELi128ELi64ELi4ELb0ELb0EN7cutlass10bfloat16_tE19Flash_kernel_traitsILi128ELi128ELi64ELi4ES3_EELb0ELb0ELb1ELb0ELb0ELb0ELb1ELb0EEEvNS_16Flash_fwd_paramsE --------------------------
	.section	.nv.shared._ZN5flash16flash_fwd_kernelI23Flash_fwd_kernel_traitsILi128ELi128ELi64ELi4ELb0ELb0EN7cutlass10bfloat16_tE19Flash_kernel_traitsILi128ELi128ELi64ELi4ES3_EELb0ELb0ELb1ELb0ELb0ELb0ELb1ELb0EEEvNS_16Flash_fwd_paramsE,"aw",@nobits
	.sectionflags	@""
	.align	16
	.zero		1024


//--------------------- .nv.shared._ZN5flash16flash_fwd_kernelI23Flash_fwd_kernel_traitsILi128ELi128ELi64ELi4ELb0ELb0EN7cutlass10bfloat16_tE19Flash_kernel_traitsILi128ELi128ELi64ELi4ES3_EELb0ELb0ELb1ELb1ELb0ELb0ELb0ELb0EEEvNS_16Flash_fwd_paramsE --------------------------
	.section	.nv.shared._ZN5flash16flash_fwd_kernelI23Flash_fwd_kernel_traitsILi128ELi128ELi64ELi4ELb0ELb0EN7cutlass10bfloat16_tE19Flash_kernel_traitsILi128ELi128ELi64ELi4ES3_EELb0ELb0ELb1ELb1ELb0ELb0ELb0ELb0EEEvNS_16Flash_fwd_paramsE,"aw",@nobits
	.sectionflags	@""
	.align	16
	.zero		1024


//--------------------- .nv.shared._ZN5flash16flash_fwd_kernelI23Flash_fwd_kernel_traitsILi128ELi128ELi64ELi4ELb0ELb0EN7cutlass10bfloat16_tE19Flash_kernel_traitsILi128ELi128ELi64ELi4ES3_EELb0ELb0ELb1ELb1ELb0ELb0ELb1ELb0EEEvNS_16Flash_fwd_paramsE --------------------------
	.section	.nv.shared._ZN5flash16flash_fwd_kernelI23Flash_fwd_kernel_traitsILi128ELi128ELi64ELi4ELb0ELb0EN7cutlass10bfloat16_tE19Flash_kernel_traitsILi128ELi128ELi64ELi4ES3_EELb0ELb0ELb1ELb1ELb0ELb0ELb1ELb0EEEvNS_16Flash_fwd_paramsE,"aw",@nobits
	.sectionflags	@""
	.align	16
	.zero		1024


//--------------------- .nv.shared._ZN5flash16flash_fwd_kernelI23Flash_fwd_kernel_traitsILi128ELi128ELi32ELi4ELb0ELb0EN7cutlass10bfloat16_tE19Flash_kernel_traitsILi128ELi128ELi32ELi4ES3_EELb0ELb0ELb0ELb0ELb0ELb1ELb0ELb0EEEvNS_16Flash_fwd_paramsE --------------------------
	.section	.nv.shared._ZN5flash16flash_fwd_kernelI23Flash_fwd_kernel_traitsILi128ELi128ELi32ELi4ELb0ELb0EN7cutlass10bfloat16_tE19Flash_kernel_traitsILi128ELi128ELi32ELi4ES3_EELb0ELb0ELb0ELb0ELb0ELb1ELb0ELb0EEEvNS_16Flash_fwd_paramsE,"aw",@nobits
	.sectionflags	@""
	.align	16
	.zero		1024


//--------------------- .nv.shared._ZN5flash16flash_fwd_kernelI23Flash_fwd_kernel_traitsILi128ELi128ELi32ELi4ELb0ELb0EN7cutlass10bfloat16_tE19Flash_kernel_traitsILi128ELi128ELi32ELi4ES3_EELb0ELb0ELb0ELb0ELb1ELb1ELb0ELb0EEEvNS_16Flash_fwd_paramsE --------------------------
	.section	.nv.shared._ZN5flash16flash_fwd_kernelI23Flash_fwd_kernel_traitsILi128ELi128ELi32ELi4ELb0ELb0EN7cutlass10bfloat16_tE19Flash_kernel_traitsILi128ELi128ELi32ELi4ES3_EELb0ELb0ELb0ELb0ELb1ELb1ELb0ELb0EEEvNS_16Flash_fwd_paramsE,"aw",@nobits
	.sectionflags	@""
	.align	16
	.zero		1024


//--------------------- .nv.shared._ZN5flash16flash_fwd_kernelI23Flash_fwd_kernel_traitsILi128ELi128ELi32ELi4ELb0ELb0EN7cutlass10bfloat16_tE19Flash_kernel_traitsILi128ELi128ELi32ELi4ES3_EELb0ELb0ELb0ELb0ELb0ELb0ELb0ELb0EEEvNS_16Flash_fwd_paramsE --------------------------
	.section	.nv.shared._ZN5flash16flash_fwd_kernelI23Flash_fwd_kernel_traitsILi128ELi128ELi32ELi4ELb0ELb0EN7cutlass10bfloat16_tE19Flash_kernel_traitsILi128ELi128ELi32ELi4ES3_EELb0ELb0ELb0ELb0ELb0ELb0ELb0ELb0EEEvNS_16Flash_fwd_paramsE,"aw",@nobits
	.sectionflags	@""
	.align	16
	.zero		1024


//--------------------- .nv.shared._ZN5flash16flash_fwd_kernelI23Flash_fwd_kernel_traitsILi128ELi128ELi32ELi4ELb0ELb0EN7cutlass10bfloat16_tE19Flash_kernel_traitsILi128ELi128ELi32ELi4ES3_EELb0ELb0ELb0ELb1ELb0ELb0ELb0ELb0EEEvNS_16Flash_fwd_paramsE --------------------------
	.section	.nv.shared._ZN5flash16flash_fwd_kernelI23Flash_fwd_kernel_traitsILi128ELi128ELi32ELi4ELb0ELb0EN7cutlass10bfloat16_tE19Flash_kernel_traitsILi128ELi128ELi32ELi4ES3_EELb0ELb0ELb0ELb1ELb0ELb0ELb0ELb0EEEvNS_16Flash_fwd_paramsE,"aw",@nobits
	.sectionflags	@""
	.align	16
	.zero		1024


//--------------------- .nv.shared._ZN5flash16flash_fwd_kernelI23Flash_fwd_kernel_traitsILi128ELi128ELi32ELi4ELb0ELb0EN7cutlass10bfloat16_tE19Flash_kernel_traitsILi128ELi128ELi32ELi4ES3_EELb0ELb0ELb1ELb0ELb0ELb1ELb0ELb0EEEvNS_16Flash_fwd_paramsE --------------------------
	.section	.nv.shared._ZN5flash16flash_fwd_kernelI23Flash_fwd_kernel_traitsILi128ELi128ELi32ELi4ELb0ELb0EN7cutlass10bfloat16_tE19Flash_kernel_traitsILi128ELi128ELi32ELi4ES3_EELb0ELb0ELb1ELb0ELb0ELb1ELb0ELb0EEEvNS_16Flash_fwd_paramsE,"aw",@nobits
	.sectionflags	@""
	.align	16
	.zero		1024


//--------------------- .nv.shared._ZN5flash16flash_fwd_kernelI23Flash_fwd_kernel_traitsILi128ELi128ELi32ELi4ELb0ELb0EN7cutlass10bfloat16_tE19Flash_kernel_traitsILi128ELi128ELi32ELi4ES3_EELb0ELb0ELb1ELb0ELb0ELb0ELb0ELb0EEEvNS_16Flash_fwd_paramsE --------------------------
	.section	.nv.shared._ZN5flash16flash_fwd_kernelI23Flash_fwd_kernel_traitsILi128ELi128ELi32ELi4ELb0ELb0EN7cutlass10bfloat16_tE19Flash_kernel_traitsILi128ELi128ELi32ELi4ES3_EELb0ELb0ELb1ELb0ELb0ELb0ELb0ELb0EEEvNS_16Flash_fwd_paramsE,"aw",@nobits
	.sectionflags	@""
	.align	16
	.zero		1024


//--------------------- .nv.shared._ZN5flash16flash_fwd_kernelI23Flash_fwd_kernel_traitsILi128ELi128ELi32ELi4ELb0ELb0EN7cutlass10bfloat16_tE19Flash_kernel_traitsILi128ELi128ELi32ELi4ES3_EELb0ELb0ELb1ELb1ELb0ELb0ELb0ELb0EEEvNS_16Flash_fwd_paramsE --------------------------
	.section	.nv.shared._ZN5flash16flash_fwd_kernelI23Flash_fwd_kernel_traitsILi128ELi128ELi32ELi4ELb0ELb0EN7cutlass10bfloat16_tE19Flash_kernel_traitsILi128ELi128ELi32ELi4ES3_EELb0ELb0ELb1ELb1ELb0ELb0ELb0ELb0EEEvNS_16Flash_fwd_paramsE,"aw",@nobits
	.sectionflags	@""
	.align	16
	.zero		1024


//--------------------- .nv.shared._ZN5flash16flash_fwd_kernelI23Flash_fwd_kernel_traitsILi128ELi128ELi32ELi4ELb0ELb0EN7cutlass10bfloat16_tE19Flash_kernel_traitsILi128ELi128ELi32ELi4ES3_EELb1ELb0ELb0ELb0ELb0ELb1ELb0ELb0EEEvNS_16Flash_fwd_paramsE --------------------------
	.section	.nv.shared._ZN5flash16flash_fwd_kernelI23Flash_fwd_kernel_traitsILi128ELi128ELi32ELi4ELb0ELb0EN7cutlass10bfloat16_tE19Flash_kernel_traitsILi128ELi128ELi32ELi4ES3_EELb1ELb0ELb0ELb0ELb0ELb1ELb0ELb0EEEvNS_16Flash_fwd_paramsE,"aw",@nobits
	.sectionflags	@""
	.align	16
	.zero		1024


//--------------------- .nv.shared._ZN5flash16flash_fwd_kernelI23Flash_fwd_kernel_traitsILi128ELi128ELi32ELi4ELb0ELb0EN7cutlass10bfloat16_tE19Flash_kernel_traitsILi128ELi128ELi32ELi4ES3_EELb0ELb0ELb0ELb0ELb0ELb1ELb1ELb0EEEvNS_16Flash_fwd_paramsE --------------------------
	.section	.nv.shared._ZN5flash16flash_fwd_kernelI23Flash_fwd_kernel_traitsILi128ELi128ELi32ELi4ELb0ELb0EN7cutlass10bfloat16_tE19Flash_kernel_traitsILi128ELi128ELi32ELi4ES3_EELb0ELb0ELb0ELb0ELb0ELb1ELb1ELb0EEEvNS_16Flash_fwd_paramsE,"aw",@nobits
	.sectionflags	@""
	.align	16
	.zero		1024


//--------------------- .nv.shared._ZN5flash16flash_fwd_kernelI23Flash_fwd_kernel_traitsILi128ELi128ELi32ELi4ELb0ELb0EN7cutlass10bfloat16_tE19Flash_kernel_traitsILi128ELi128ELi32ELi4ES3_EELb1ELb0ELb0ELb0ELb0ELb0ELb0ELb0EEEvNS_16Flash_fwd_paramsE --------------------------
	.section	.nv.shared._ZN5flash16flash_fwd_kernelI23Flash_fwd_kernel_traitsILi128ELi128ELi32ELi4ELb0ELb0EN7cutlass10bfloat16_tE19Flash_kernel_traitsILi128ELi128ELi32ELi4ES3_EELb1ELb0ELb0ELb0ELb0ELb0ELb0ELb0EEEvNS_16Flash_fwd_paramsE,"aw",@nobits
	.sectionflags	@""
	.align	16
	.zero		1024


//--------------------- .nv.shared._ZN5flash16flash_fwd_kernelI23Flash_fwd_kernel_traitsILi128ELi128ELi32ELi4ELb0ELb0EN7cutlass10bfloat16_tE19Flash_kernel_traitsILi128ELi128ELi32ELi4ES3_EELb1ELb0ELb1ELb0ELb0ELb0ELb0ELb0EEEvNS_16Flash_fwd_paramsE --------------------------
	.section	.nv.shared._ZN5flash16flash_fwd_kernelI23Flash_fwd_kernel_traitsILi128ELi128ELi32ELi4ELb0ELb0EN7cutlass10bfloat16_tE19Flash_kernel_traitsILi128ELi128ELi32ELi4ES3_EELb1ELb0ELb1ELb0ELb0ELb0ELb0ELb0EEEvNS_16Flash_fwd_paramsE,"aw",@nobits
	.sectionflags	@""
	.align	16
	.zero		1024


//--------------------- .nv.shared._ZN5flash16flash_fwd_kernelI23Flash_fwd_kernel_traitsILi128ELi128ELi32ELi4ELb0ELb0EN7cutlass10bfloat16_tE19Flash_kernel_traitsILi128ELi128ELi32ELi4ES3_EELb1ELb0ELb0ELb0ELb1ELb1ELb0ELb0EEEvNS_16Flash_fwd_paramsE --------------------------
	.section	.nv.shared._ZN5flash16flash_fwd_kernelI23Flash_fwd_kernel_traitsILi128ELi128ELi32ELi4ELb0ELb0EN7cutlass10bfloat16_tE19Flash_kernel_traitsILi128ELi128ELi32ELi4ES3_EELb1ELb0ELb0ELb0ELb1ELb1ELb0ELb0EEEvNS_16Flash_fwd_paramsE,"aw",@nobits
	.sectionflags	@""
	.align	16
	.zero		1024


//--------------------- .nv.shared._ZN5flash16flash_fwd_kernelI23Flash_fwd_kernel_traitsILi128ELi128ELi32ELi4ELb0ELb0EN7cutlass10bfloat16_tE19Flash_kernel_traitsILi128ELi128ELi32ELi4ES3_EELb0ELb0ELb0ELb0ELb1ELb1ELb1ELb0EEEvNS_16Flash_fwd_paramsE --------------------------
	.section	.nv.shared._ZN5flash16flash_fwd_kernelI23Flash_fwd_kernel_traitsILi128ELi128ELi32ELi4ELb0ELb0EN7cutlass10bfloat16_tE19Flash_kernel_traitsILi128ELi128ELi32ELi4ES3_EELb0ELb0ELb0ELb0ELb1ELb1ELb1ELb0EEEvNS_16Flash_fwd_paramsE,"aw",@nobits
	.sectionflags	@""
	.align	16
	.zero		1024


//--------------------- .nv.shared._ZN5flash16flash_fwd_kernelI23Flash_fwd_kernel_traitsILi128ELi128ELi32ELi4ELb0ELb0EN7cutlass10bfloat16_tE19Flash_kernel_traitsILi128ELi128ELi32ELi4ES3_EELb1ELb0ELb0ELb1ELb0ELb0ELb0ELb0EEEvNS_16Flash_fwd_paramsE --------------------------
	.section	.nv.shared._ZN5flash16flash_fwd_kernelI23Flash_fwd_kernel_traitsILi128ELi128ELi32ELi4ELb0ELb0EN7cutlass10bfloat16_tE19Flash_kernel_traitsILi128ELi128ELi32ELi4ES3_EELb1ELb0ELb0ELb1ELb0ELb0ELb0ELb0EEEvNS_16Flash_fwd_paramsE,"aw",@nobits
	.sectionflags	@""
	.align	16
	.zero		1024


//--------------------- .nv.shared._ZN5flash16flash_fwd_kernelI23Flash_fwd_kernel_traitsILi128ELi128ELi32ELi4ELb0ELb0EN7cutlass10bfloat16_tE19Flash_kernel_traitsILi128ELi128ELi32ELi4ES3_EELb1ELb0ELb0ELb0ELb0ELb0ELb0ELb1EEEvNS_16Flash_fwd_paramsE --------------------------
	.section	.nv.shared._ZN5flash16flash_fwd_kernelI23Flash_fwd_kernel_traitsILi128ELi128ELi32ELi4ELb0ELb0EN7cutlass10bfloat16_tE19Flash_kernel_traitsILi128ELi128ELi32ELi4ES3_EELb1ELb0ELb0ELb0ELb0ELb0ELb0ELb1EEEvNS_16Flash_fwd_paramsE,"aw",@nobits
	.sectionflags	@""
	.align	16
	.zero		1024


//--------------------- .nv.shared._ZN5flash16flash_fwd_kernelI23Flash_fwd_kernel_traitsILi128ELi128ELi32ELi4ELb0ELb0EN7cutlass10bfloat16_tE19Flash_kernel_traitsILi128ELi128ELi32ELi4ES3_EELb0ELb0ELb0ELb0ELb0ELb0ELb1ELb0EEEvNS_16Flash_fwd_paramsE --------------------------
	.section	.nv.shared._ZN5flash16flash_fwd_kernelI23Flash_fwd_kernel_traitsILi128ELi128ELi32ELi4ELb0ELb0EN7cutlass10bfloat16_tE19Flash_kernel_traitsILi128ELi128ELi32ELi4ES3_EELb0ELb0ELb0ELb0ELb0ELb0ELb1ELb0EEEvNS_16Flash_fwd_paramsE,"aw",@nobits
	.sectionflags	@""
	.align	16
	.zero		1024


//--------------------- .nv.shared._ZN5flash16flash_fwd_kernelI23Flash_fwd_kernel_traitsILi128ELi128ELi32ELi4ELb0ELb0EN7cutlass10bfloat16_tE19Flash_kernel_traitsILi128ELi128ELi32ELi4ES3_EELb1ELb0ELb0ELb1ELb0ELb0ELb0ELb1EEEvNS_16Flash_fwd_paramsE --------------------------
	.section	.nv.shared._ZN5flash16flash_fwd_kernelI23Flash_fwd_kernel_traitsILi128ELi128ELi32ELi4ELb0ELb0EN7cutlass10bfloat16_tE19Flash_kernel_traitsILi128ELi128ELi32ELi4ES3_EELb1ELb0ELb0ELb1ELb0ELb0ELb0ELb1EEEvNS_16Flash_fwd_paramsE,"aw",@nobits
	.sectionflags	@""
	.align	16
	.zero		1024


//--------------------- .nv.shared._ZN5flash16flash_fwd_kernelI23Flash_fwd_kernel_traitsILi128ELi128ELi32ELi4ELb0ELb0EN7cutlass10bfloat16_tE19Flash_kernel_traitsILi128ELi128ELi32ELi4ES3_EELb0ELb0ELb0ELb1ELb0ELb0ELb1ELb0EEEvNS_16Flash_fwd_paramsE --------------------------
	.section	.nv.shared._ZN5flash16flash_fwd_kernelI23Flash_fwd_kernel_traitsILi128ELi128ELi32ELi4ELb0ELb0EN7cutlass10bfloat16_tE19Flash_kernel_traitsILi128ELi128ELi32ELi4ES3_EELb0ELb0ELb0ELb1ELb0ELb0ELb1ELb0EEEvNS_16Flash_fwd_paramsE,"aw",@nobits
	.sectionflags	@""
	.align	16
	.zero		1024


//--------------------- .nv.shared._ZN5flash16flash_fwd_kernelI23Flash_fwd_kernel_traitsILi128ELi128ELi32ELi4ELb0ELb0EN7cutlass10bfloat16_tE19Flash_kernel_traitsILi128ELi128ELi32ELi4ES3_EELb1ELb0ELb1ELb0ELb0ELb1ELb0ELb0EEEvNS_16Flash_fwd_paramsE --------------------------
	.section	.nv.shared._ZN5flash16flash_fwd_kernelI23Flash_fwd_kernel_traitsILi128ELi128ELi32ELi4ELb0ELb0EN7cutlass10bfloat16_tE19Flash_kernel_traitsILi128ELi128ELi32ELi4ES3_EELb1ELb0ELb1ELb0ELb0ELb1ELb0ELb0EEEvNS_16Flash_fwd_paramsE,"aw",@nobits
	.sectionflags	@""
	.align	16
	.zero		1024


//--------------------- .nv.shared._ZN5flash16flash_fwd_kernelI23Flash_fwd_kernel_traitsILi128ELi128ELi32ELi4ELb0ELb0EN7cutlass10bfloat16_tE19Flash_kernel_traitsILi128ELi128ELi32ELi4ES3_EELb0ELb0ELb1ELb0ELb0ELb1ELb1ELb0EEEvNS_16Flash_fwd_paramsE --------------------------
	.section	.nv.shared._ZN5flash16flash_fwd_kernelI23Flash_fwd_kernel_traitsILi128ELi128ELi32ELi4ELb0ELb0EN7cutlass10bfloat16_tE19Flash_kernel_traitsILi128ELi128ELi32ELi4ES3_EELb0ELb0ELb1ELb0ELb0ELb1ELb1ELb0EEEvNS_16Flash_fwd_paramsE,"aw",@nobits
	.sectionflags	@""
	.align	16
	.zero		1024


//--------------------- .nv.shared._ZN5flash16flash_fwd_kernelI23Flash_fwd_kernel_traitsILi128ELi128ELi32ELi4ELb0ELb0EN7cutlass10bfloat16_tE19Flash_kernel_traitsILi128ELi128ELi32ELi4ES3_EELb1ELb0ELb1ELb1ELb0ELb0ELb0ELb0EEEvNS_16Flash_fwd_paramsE --------------------------
	.section	.nv.shared._ZN5flash16flash_fwd_kernelI23Flash_fwd_kernel_traitsILi128ELi128ELi32ELi4ELb0ELb0EN7cutlass10bfloat16_tE19Flash_kernel_traitsILi128ELi128ELi32ELi4ES3_EELb1ELb0ELb1ELb1ELb0ELb0ELb0ELb0EEEvNS_16Flash_fwd_paramsE,"aw",@nobits
	.sectionflags	@""
	.align	16
	.zero		1024


//--------------------- .nv.shared._ZN5flash16flash_fwd_kernelI23Flash_fwd_kernel_traitsILi128ELi128ELi32ELi4ELb0ELb0EN7cutlass10bfloat16_tE19Flash_kernel_traitsILi128ELi128ELi32ELi4ES3_EELb1ELb0ELb1ELb0ELb0ELb0ELb0ELb1EEEvNS_16Flash_fwd_paramsE --------------------------
	.section	.nv.shared._ZN5flash16flash_fwd_kernelI23Flash_fwd_kernel_traitsILi128ELi128ELi32ELi4ELb0ELb0EN7cutlass10bfloat16_tE19Flash_kernel_traitsILi128ELi128ELi32ELi4ES3_EELb1ELb0ELb1ELb0ELb0ELb0ELb0ELb1EEEvNS_16Flash_fwd_paramsE,"aw",@nobits
	.sectionflags	@""
	.align	16
	.zero		1024


//--------------------- .nv.shared._ZN5flash16flash_fwd_kernelI23Flash_fwd_kernel_traitsILi128ELi128ELi32ELi4ELb0ELb0EN7cutlass10bfloat16_tE19Flash_kernel_traitsILi128ELi128ELi32ELi4ES3_EELb0ELb0ELb1ELb0ELb0ELb0ELb1ELb0EEEvNS_16Flash_fwd_paramsE --------------------------
	.section	.nv.shared._ZN5flash16flash_fwd_kernelI23Flash_fwd_kernel_traitsILi128ELi128ELi32ELi4ELb0ELb0EN7cutlass10bfloat16_tE19Flash_kernel_traitsILi128ELi128ELi32ELi4ES3_EELb0ELb0ELb1ELb0ELb0ELb0ELb1ELb0EEEvNS_16Flash_fwd_paramsE,"aw",@nobits
	.sectionflags	@""
	.align	16
	.zero		1024


//--------------------- .nv.shared._ZN5flash16flash_fwd_kernelI23Flash_fwd_kernel_traitsILi128ELi128ELi32ELi4ELb0ELb0EN7cutlass10bfloat16_tE19Flash_kernel_traitsILi128ELi128ELi32ELi4ES3_EELb1ELb0ELb1ELb1ELb0ELb0ELb0ELb1EEEvNS_16Flash_fwd_paramsE --------------------------
	.section	.nv.shared._ZN5flash16flash_fwd_kernelI23Flash_fwd_kernel_traitsILi128ELi128ELi32ELi4ELb0ELb0EN7cutlass10bfloat16_tE19Flash_kernel_traitsILi128ELi128ELi32ELi4ES3_EELb1ELb0ELb1ELb1ELb0ELb0ELb0ELb1EEEvNS_16Flash_fwd_paramsE,"aw",@nobits
	.sectionflags	@""
	.align	16
	.zero		1024


//--------------------- .nv.shared._ZN5flash16flash_fwd_kernelI23Flash_fwd_kernel_traitsILi128ELi128ELi32ELi4ELb0ELb0EN7cutlass10bfloat16_tE19Flash_kernel_traitsILi128ELi128ELi32ELi4ES3_EELb0ELb0ELb1ELb1ELb0ELb0ELb1ELb0EEEvNS_16Flash_fwd_paramsE --------------------------
	.section	.nv.shared._ZN5flash16flash_fwd_kernelI23Flash_fwd_kernel_traitsILi128ELi128ELi32ELi4ELb0ELb0EN7cutlass10bfloat16_tE19Flash_kernel_traitsILi128ELi128ELi32ELi4ES3_EELb0ELb0ELb1ELb1ELb0ELb0ELb1ELb0EEEvNS_16Flash_fwd_paramsE,"aw",@nobits
	.sectionflags	@""
	.align	16
	.zero		1024


//--------------------- .nv.constant0._ZN5flash16flash_fwd_kernelI23Flash_fwd_kernel_traitsILi128ELi128ELi64ELi4ELb0ELb0EN7cutlass10bfloat16_tE19Flash_kernel_traitsILi128ELi128ELi64ELi4ES3_EELb0ELb0ELb0ELb0ELb0ELb1ELb0ELb0EEEvNS_16Flash_fwd_paramsE --------------------------
	.section	.nv.constant0._ZN5flash16flash_fwd_kernelI23Flash_fwd_kernel_traitsILi128ELi128ELi64ELi4ELb0ELb0EN7cutlass10bfloat16_tE19Flash_kernel_traitsILi128ELi128ELi64ELi4ES3_EELb0ELb0ELb0ELb0ELb0ELb1ELb0ELb0EEEvNS_16Flash_fwd_paramsE,"a",@progbits
	.sectionflags	@""
	.align	4
.nv.constant0._ZN5flash16flash_fwd_kernelI23Flash_fwd_kernel_traitsILi128ELi128ELi64ELi4ELb0ELb0EN7cutlass10bfloat16_tE19Flash_kernel_traitsILi128ELi128ELi64ELi4ES3_EELb0ELb0ELb0ELb0ELb0ELb1ELb0ELb0EEEvNS_16Flash_fwd_paramsE:
	.zero		992


//--------------------- .nv.constant0._ZN5flash16flash_fwd_kernelI23Flash_fwd_kernel_traitsILi128ELi128ELi64ELi4ELb0ELb0EN7cutlass10bfloat16_tE19Flash_kernel_traitsILi128ELi128ELi64ELi4ES3_EELb0ELb0ELb0ELb0ELb0ELb1ELb1ELb0EEEvNS_16Flash_fwd_paramsE --------------------------
	.section	.nv.constant0._ZN5flash16flash_fwd_kernelI23Flash_fwd_kernel_traitsILi128ELi128ELi64ELi4ELb0ELb0EN7cutlass10bfloat16_tE19Flash_kernel_traitsILi128ELi128ELi64ELi4ES3_EELb0ELb0ELb0ELb0ELb0ELb1ELb1ELb0EEEvNS_16Flash_fwd_paramsE,"a",@progbits
	.sectionflags	@""
	.align	4
.nv.constant0._ZN5flash16flash_fwd_kernelI23Flash_fwd_kernel_traitsILi128ELi128ELi64ELi4ELb0ELb0EN7cutlass10bfloat16_tE19Flash_kernel_traitsILi128ELi128ELi64ELi4ES3_EELb0ELb0ELb0ELb0ELb0ELb1ELb1ELb0EEEvNS_16Flash_fwd_paramsE:
	.zero		992


//--------------------- .nv.constant0._ZN5flash16flash_fwd_kernelI23Flash_fwd_kernel_traitsILi128ELi128ELi64ELi4ELb0ELb0EN7cutlass10bfloat16_tE19Flash_kernel_traitsILi128ELi128ELi64ELi4ES3_EELb0ELb0ELb0ELb0ELb1ELb1ELb0ELb0EEEvNS_16Flash_fwd_paramsE --------------------------
	.section	.nv.constant0._ZN5flash16flash_fwd_kernelI23Flash_fwd_kernel_traitsILi128ELi128ELi64ELi4ELb0ELb0EN7cutlass10bfloat16_tE19Flash_kernel_traitsILi128ELi128ELi64ELi4ES3_EELb0ELb0ELb0ELb0ELb1ELb1ELb0ELb0EEEvNS_16Flash_fwd_paramsE,"a",@progbits
	.sectionflags	@""
	.align	4
.nv.constant0._ZN5flash16flash_fwd_kernelI23Flash_fwd_kernel_traitsILi128ELi128ELi64ELi4ELb0ELb0EN7cutlass10bfloat16_tE19Flash_kernel_traitsILi128ELi128ELi64ELi4ES3_EELb0ELb0ELb0ELb0ELb1ELb1ELb0ELb0EEEvNS_16Flash_fwd_paramsE:
	.zero		992


//--------------------- .nv.constant0._ZN5flash16flash_fwd_kernelI23Flash_fwd_kernel_traitsILi128ELi128ELi64ELi4ELb0ELb0EN7cutlass10bfloat16_tE19Flash_kernel_traitsILi128ELi128ELi64ELi4ES3_EELb0ELb0ELb0ELb0ELb1ELb1ELb1ELb0EEEvNS_16Flash_fwd_paramsE --------------------------
	.section	.nv.constant0._ZN5flash16flash_fwd_kernelI23Flash_fwd_kernel_traitsILi128ELi128ELi64ELi4ELb0ELb0EN7cutlass10bfloat16_tE19Flash_kernel_traitsILi128ELi128ELi64ELi4ES3_EELb0ELb0ELb0ELb0ELb1ELb1ELb1ELb0EEEvNS_16Flash_fwd_paramsE,"a",@progbits
	.sectionflags	@""
	.align	4
.nv.constant0._ZN5flash16flash_fwd_kernelI23Flash_fwd_kernel_traitsILi128ELi128ELi64ELi4ELb0ELb0EN7cutlass10bfloat16_tE19Flash_kernel_traitsILi128ELi128ELi64ELi4ES3_EELb0ELb0ELb0ELb0ELb1ELb1ELb1ELb0EEEvNS_16Flash_fwd_paramsE:
	.zero		992


//--------------------- .nv.constant0._ZN5flash16flash_fwd_kernelI23Flash_fwd_kernel_traitsILi128ELi128ELi64ELi4ELb0ELb0EN7cutlass10bfloat16_tE19Flash_kernel_traitsILi128ELi128ELi64ELi4ES3_EELb0ELb0ELb0ELb0ELb0ELb0ELb0ELb0EEEvNS_16Flash_fwd_paramsE --------------------------
	.section	.nv.constant0._ZN5flash16flash_fwd_kernelI23Flash_fwd_kernel_traitsILi128ELi128ELi64ELi4ELb0ELb0EN7cutlass10bfloat16_tE19Flash_kernel_traitsILi128ELi128ELi64ELi4ES3_EELb0ELb0ELb0ELb0ELb0ELb0ELb0ELb0EEEvNS_16Flash_fwd_paramsE,"a",@progbits
	.sectionflags	@""
	.align	4
.nv.constant0._ZN5flash16flash_fwd_kernelI23Flash_fwd_kernel_traitsILi128ELi128ELi64ELi4ELb0ELb0EN7cutlass10bfloat16_tE19Flash_kernel_traitsILi128ELi128ELi64ELi4ES3_EELb0ELb0ELb0ELb0ELb0ELb0ELb0ELb0EEEvNS_16Flash_fwd_paramsE:
	.zero		992


//--------------------- .nv.constant0._ZN5flash16flash_fwd_kernelI23Flash_fwd_kernel_traitsILi128ELi128ELi64ELi4ELb0ELb0EN7cutlass10bfloat16_tE19Flash_kernel_traitsILi128ELi128ELi64ELi4ES3_EELb0ELb0ELb0ELb0ELb0ELb0ELb1ELb0EEEvNS_16Flash_fwd_paramsE --------------------------
	.section	.nv.constant0._ZN5flash16flash_fwd_kernelI23Flash_fwd_kernel_traitsILi128ELi128ELi64ELi4ELb0ELb0EN7cutlass10bfloat16_tE19Flash_kernel_traitsILi128ELi128ELi64ELi4ES3_EELb0ELb0ELb0ELb0ELb0ELb0ELb1ELb0EEEvNS_16Flash_fwd_paramsE,"a",@progbits
	.sectionflags	@""
	.align	4
.nv.constant0._ZN5flash16flash_fwd_kernelI23Flash_fwd_kernel_traitsILi128ELi128ELi64ELi4ELb0ELb0EN7cutlass10bfloat16_tE19Flash_kernel_traitsILi128ELi128ELi64ELi4ES3_EELb0ELb0ELb0ELb0ELb0ELb0ELb1ELb0EEEvNS_16Flash_fwd_paramsE:
	.zero		992


//--------------------- .nv.constant0._ZN5flash16flash_fwd_kernelI23Flash_fwd_kernel_traitsILi128ELi128ELi64ELi4ELb0ELb0EN7cutlass10bfloat16_tE19Flash_kernel_traitsILi128ELi128ELi64ELi4ES3_EELb0ELb0ELb0ELb1ELb0ELb0ELb0ELb0EEEvNS_16Flash_fwd_paramsE --------------------------
	.section	.nv.constant0._ZN5flash16flash_fwd_kernelI23Flash_fwd_kernel_traitsILi128ELi128ELi64ELi4ELb0ELb0EN7cutlass10bfloat16_tE19Flash_kernel_traitsILi128ELi128ELi64ELi4ES3_EELb0ELb0ELb0ELb1ELb0ELb0ELb0ELb0EEEvNS_16Flash_fwd_paramsE,"a",@progbits
	.sectionflags	@""
	.align	4
.nv.constant0._ZN5flash16flash_fwd_kernelI23Flash_fwd_kernel_traitsILi128ELi128ELi64ELi4ELb0ELb0EN7cutlass10bfloat16_tE19Flash_kernel_traitsILi128ELi128ELi64ELi4ES3_EELb0ELb0ELb0ELb1ELb0ELb0ELb0ELb0EEEvNS_16Flash_fwd_paramsE:
	.zero		992


//--------------------- .nv.constant0._ZN5flash16flash_fwd_kernelI23Flash_fwd_kernel_traitsILi128ELi128ELi64ELi4ELb0ELb0EN7cutlass10bfloat16_tE19Flash_kernel_traitsILi128ELi128ELi64ELi4ES3_EELb0ELb0ELb0ELb1ELb0ELb0ELb1ELb0EEEvNS_16Flash_fwd_paramsE --------------------------
	.section	.nv.constant0._ZN5flash16flash_fwd_kernelI23Flash_fwd_kernel_traitsILi128ELi128ELi64ELi4ELb0ELb0EN7cutlass10bfloat16_tE19Flash_kernel_traitsILi128ELi128ELi64ELi4ES3_EELb0ELb0ELb0ELb1ELb0ELb0ELb1ELb0EEEvNS_16Flash_fwd_paramsE,"a",@progbits
	.sectionflags	@""
	.align	4
.nv.constant0._ZN5flash16flash_fwd_kernelI23Flash_fwd_kernel_traitsILi128ELi128ELi64ELi4ELb0ELb0EN7cutlass10bfloat16_tE19Flash_kernel_traitsILi128ELi128ELi64ELi4ES3_EELb0ELb0ELb0ELb1ELb0ELb0ELb1ELb0EEEvNS_16Flash_fwd_paramsE:
	.zero		992


//--------------------- .nv.constant0._ZN5flash16flash_fwd_kernelI23Flash_fwd_kernel_traitsILi128ELi128ELi64ELi4ELb0ELb0EN7cutlass10bfloat16_tE19Flash_kernel_traitsILi128ELi128ELi64ELi4ES3_EELb0ELb0ELb1ELb0ELb0ELb1ELb0ELb0EEEvNS_16Flash_fwd_paramsE --------------------------
	.section	.nv.constant0._ZN5flash16flash_fwd_kernelI23Flash_fwd_kernel_traitsILi128ELi128ELi64ELi4ELb0ELb0EN7cutlass10bfloat16_tE19Flash_kernel_traitsILi128ELi128ELi64ELi4ES3_EELb0ELb0ELb1ELb0ELb0ELb1ELb0ELb0EEEvNS_16Flash_fwd_paramsE,"a",@progbits
	.sectionflags	@""
	.align	4
.nv.constant0._ZN5flash16flash_fwd_kernelI23Flash_fwd_kernel_traitsILi128ELi128ELi64ELi4ELb0ELb0EN7cutlass10bfloat16_tE19Flash_kernel_traitsILi128ELi128ELi64ELi4ES3_EELb0ELb0ELb1ELb0ELb0ELb1ELb0ELb0EEEvNS_16Flash_fwd_paramsE:
	.zero		992


//--------------------- .nv.constant0._ZN5flash16flash_fwd_kernelI23Flash_fwd_kernel_traitsILi128ELi128ELi64ELi4ELb0ELb0EN7cutlass10bfloat16_tE19Flash_kernel_traitsILi128ELi128ELi64ELi4ES3_EELb0ELb0ELb1ELb0ELb0ELb1ELb1ELb0EEEvNS_16Flash_fwd_paramsE --------------------------
	.section	.nv.constant0._ZN5flash16flash_fwd_kernelI23Flash_fwd_kernel_traitsILi128ELi128ELi64ELi4ELb0ELb0EN7cutlass10bfloat16_tE19Flash_kernel_traitsILi128ELi128ELi64ELi4ES3_EELb0ELb0ELb1ELb0ELb0ELb1ELb1ELb0EEEvNS_16Flash_fwd_paramsE,"a",@progbits
	.sectionflags	@""
	.align	4
.nv.constant0._ZN5flash16flash_fwd_kernelI23Flash_fwd_kernel_traitsILi128ELi128ELi64ELi4ELb0ELb0EN7cutlass10bfloat16_tE19Flash_kernel_traitsILi128ELi128ELi64ELi4ES3_EELb0ELb0ELb1ELb0ELb0ELb1ELb1ELb0EEEvNS_16Flash_fwd_paramsE:
	.zero		992


//--------------------- .nv.constant0._ZN5flash16flash_fwd_kernelI23Flash_fwd_kernel_traitsILi128ELi128ELi64ELi4ELb0ELb0EN7cutlass10bfloat16_tE19Flash_kernel_traitsILi128ELi128ELi64ELi4ES3_EELb0ELb0ELb1ELb0ELb0ELb0ELb0ELb0EEEvNS_16Flash_fwd_paramsE --------------------------
	.section	.nv.constant0._ZN5flash16flash_fwd_kernelI23Flash_fwd_kernel_traitsILi128ELi128ELi64ELi4ELb0ELb0EN7cutlass10bfloat16_tE19Flash_kernel_traitsILi128ELi128ELi64ELi4ES3_EELb0ELb0ELb1ELb0ELb0ELb0ELb0ELb0EEEvNS_16Flash_fwd_paramsE,"a",@progbits
	.sectionflags	@""
	.align	4
.nv.constant0._ZN5flash16flash_fwd_kernelI23Flash_fwd_kernel_traitsILi128ELi128ELi64ELi4ELb0ELb0EN7cutlass10bfloat16_tE19Flash_kernel_traitsILi128ELi128ELi64ELi4ES3_EELb0ELb0ELb1ELb0ELb0ELb0ELb0ELb0EEEvNS_16Flash_fwd_paramsE:
	.zero		992


//--------------------- .nv.constant0._ZN5flash16flash_fwd_kernelI23Flash_fwd_kernel_traitsILi128ELi128ELi64ELi4ELb0ELb0EN7cutlass10bfloat16_tE19Flash_kernel_traitsILi128ELi128ELi64ELi4ES3_EELb0ELb0ELb1ELb0ELb0ELb0ELb1ELb0EEEvNS_16Flash_fwd_paramsE --------------------------
	.section	.nv.constant0._ZN5flash16flash_fwd_kernelI23Flash_fwd_kernel_traitsILi128ELi128ELi64ELi4ELb0ELb0EN7cutlass10bfloat16_tE19Flash_kernel_traitsILi128ELi128ELi64ELi4ES3_EELb0ELb0ELb1ELb0ELb0ELb0ELb1ELb0EEEvNS_16Flash_fwd_paramsE,"a",@progbits
	.sectionflags	@""
	.align	4
.nv.constant0._ZN5flash16flash_fwd_kernelI23Flash_fwd_kernel_traitsILi128ELi128ELi64ELi4ELb0ELb0EN7cutlass10bfloat16_tE19Flash_kernel_traitsILi128ELi128ELi64ELi4ES3_EELb0ELb0ELb1ELb0ELb0ELb0ELb1ELb0EEEvNS_16Flash_fwd_paramsE:
	.zero		992


//--------------------- .nv.constant0._ZN5flash16flash_fwd_kernelI23Flash_fwd_kernel_traitsILi128ELi128ELi64ELi4ELb0ELb0EN7cutlass10bfloat16_tE19Flash_kernel_traitsILi128ELi128ELi64ELi4ES3_EELb0ELb0ELb1ELb1ELb0ELb0ELb0ELb0EEEvNS_16Flash_fwd_paramsE --------------------------
	.section	.nv.constant0._ZN5flash16flash_fwd_kernelI23Flash_fwd_kernel_traitsILi128ELi128ELi64ELi4ELb0ELb0EN7cutlass10bfloat16_tE19Flash_kernel_traitsILi128ELi128ELi64ELi4ES3_EELb0ELb0ELb1ELb1ELb0ELb0ELb0ELb0EEEvNS_16Flash_fwd_paramsE,"a",@progbits
	.sectionflags	@""
	.align	4
.nv.constant0._ZN5flash16flash_fwd_kernelI23Flash_fwd_kernel_traitsILi128ELi128ELi64ELi4ELb0ELb0EN7cutlass10bfloat16_tE19Flash_kernel_traitsILi128ELi128ELi64ELi4ES3_EELb0ELb0ELb1ELb1ELb0ELb0ELb0ELb0EEEvNS_16Flash_fwd_paramsE:
	.zero		992


//--------------------- .nv.constant0._ZN5flash16flash_fwd_kernelI23Flash_fwd_kernel_traitsILi128ELi128ELi64ELi4ELb0ELb0EN7cutlass10bfloat16_tE19Flash_kernel_traitsILi128ELi128ELi64ELi4ES3_EELb0ELb0ELb1ELb1ELb0ELb0ELb1ELb0EEEvNS_16Flash_fwd_paramsE --------------------------
	.section	.nv.constant0._ZN5flash16flash_fwd_kernelI23Flash_fwd_kernel_traitsILi128ELi128ELi64ELi4ELb0ELb0EN7cutlass10bfloat16_tE19Flash_kernel_traitsILi128ELi128ELi64ELi4ES3_EELb0ELb0ELb1ELb1ELb0ELb0ELb1ELb0EEEvNS_16Flash_fwd_paramsE,"a",@progbits
	.sectionflags	@""
	.align	4
.nv.constant0._ZN5flash16flash_fwd_kernelI23Flash_fwd_kernel_traitsILi128ELi128ELi64ELi4ELb0ELb0EN7cutlass10bfloat16_tE19Flash_kernel_traitsILi128ELi128ELi64ELi4ES3_EELb0ELb0ELb1ELb1ELb0ELb0ELb1ELb0EEEvNS_16Flash_fwd_paramsE:
	.zero		992


//--------------------- .nv.constant0._ZN5flash16flash_fwd_kernelI23Flash_fwd_kernel_traitsILi128ELi128ELi32ELi4ELb0ELb0EN7cutlass10bfloat16_tE19Flash_kernel_traitsILi128ELi128ELi32ELi4ES3_EELb0ELb0ELb0ELb0ELb0ELb1ELb0ELb0EEEvNS_16Flash_fwd_paramsE --------------------------
	.section	.nv.constant0._ZN5flash16flash_fwd_kernelI23Flash_fwd_kernel_traitsILi128ELi128ELi32ELi4ELb0ELb0EN7cutlass10bfloat16_tE19Flash_kernel_traitsILi128ELi128ELi32ELi4ES3_EELb0ELb0ELb0ELb0ELb0ELb1ELb0ELb0EEEvNS_16Flash_fwd_paramsE,"a",@progbits
	.sectionflags	@""
	.align	4
.nv.constant0._ZN5flash16flash_fwd_kernelI23Flash_fwd_kernel_traitsILi128ELi128ELi32ELi4ELb0ELb0EN7cutlass10bfloat16_tE19Flash_kernel_traitsILi128ELi128ELi32ELi4ES3_EELb0ELb0ELb0ELb0ELb0ELb1ELb0ELb0EEEvNS_16Flash_fwd_paramsE:
	.zero		992


//--------------------- .nv.constant0._ZN5flash16flash_fwd_kernelI23Flash_fwd_kernel_traitsILi128ELi128ELi32ELi4ELb0ELb0EN7cutlass10bfloat16_tE19Flash_kernel_traitsILi128ELi128ELi32ELi4ES3_EELb0ELb0ELb0ELb0ELb1ELb1ELb0ELb0EEEvNS_16Flash_fwd_paramsE --------------------------
	.section	.nv.constant0._ZN5flash16flash_fwd_kernelI23Flash_fwd_kernel_traitsILi128ELi128ELi32ELi4ELb0ELb0EN7cutlass10bfloat16_tE19Flash_kernel_traitsILi128ELi128ELi32ELi4ES3_EELb0ELb0ELb0ELb0ELb1ELb1ELb0ELb0EEEvNS_16Flash_fwd_paramsE,"a",@progbits
	.sectionflags	@""
	.align	4
.nv.constant0._ZN5flash16flash_fwd_kernelI23Flash_fwd_kernel_traitsILi128ELi128ELi32ELi4ELb0ELb0EN7cutlass10bfloat16_tE19Flash_kernel_traitsILi128ELi128ELi32ELi4ES3_EELb0ELb0ELb0ELb0ELb1ELb1ELb0ELb0EEEvNS_16Flash_fwd_paramsE:
	.zero		992


//--------------------- .nv.constant0._ZN5flash16flash_fwd_kernelI23Flash_fwd_kernel_traitsILi128ELi128ELi32ELi4ELb0ELb0EN7cutlass10bfloat16_tE19Flash_kernel_traitsILi128ELi128ELi32ELi4ES3_EELb0ELb0ELb0ELb0ELb0ELb0ELb0ELb0EEEvNS_16Flash_fwd_paramsE --------------------------
	.section	.nv.constant0._ZN5flash16flash_fwd_kernelI23Flash_fwd_kernel_traitsILi128ELi128ELi32ELi4ELb0ELb0EN7cutlass10bfloat16_tE19Flash_kernel_traitsILi128ELi128ELi32ELi4ES3_EELb0ELb0ELb0ELb0ELb0ELb0ELb0ELb0EEEvNS_16Flash_fwd_paramsE,"a",@progbits
	.sectionflags	@""
	.align	4
.nv.constant0._ZN5flash16flash_fwd_kernelI23Flash_fwd_kernel_traitsILi128ELi128ELi32ELi4ELb0ELb0EN7cutlass10bfloat16_tE19Flash_kernel_traitsILi128ELi128ELi32ELi4ES3_EELb0ELb0ELb0ELb0ELb0ELb0ELb0ELb0EEEvNS_16Flash_fwd_paramsE:
	.zero		992


//--------------------- .nv.constant0._ZN5flash16flash_fwd_kernelI23Flash_fwd_kernel_traitsILi128ELi128ELi32ELi4ELb0ELb0EN7cutlass10bfloat16_tE19Flash_kernel_traitsILi128ELi128ELi32ELi4ES3_EELb0ELb0ELb0ELb1ELb0ELb0ELb0ELb0EEEvNS_16Flash_fwd_paramsE --------------------------
	.section	.nv.constant0._ZN5flash16flash_fwd_kernelI23Flash_fwd_kernel_traitsILi128ELi128ELi32ELi4ELb0ELb0EN7cutlass10bfloat16_tE19Flash_kernel_traitsILi128ELi128ELi32ELi4ES3_EELb0ELb0ELb0ELb1ELb0ELb0ELb0ELb0EEEvNS_16Flash_fwd_paramsE,"a",@progbits
	.sectionflags	@""
	.align	4
.nv.constant0._ZN5flash16flash_fwd_kernelI23Flash_fwd_kernel_traitsILi128ELi128ELi32ELi4ELb0ELb0EN7cutlass10bfloat16_tE19Flash_kernel_traitsILi128ELi128ELi32ELi4ES3_EELb0ELb0ELb0ELb1ELb0ELb0ELb0ELb0EEEvNS_16Flash_fwd_paramsE:
	.zero		992


//--------------------- .nv.constant0._ZN5flash16flash_fwd_kernelI23Flash_fwd_kernel_traitsILi128ELi128ELi32ELi4ELb0ELb0EN7cutlass10bfloat16_tE19Flash_kernel_traitsILi128ELi128ELi32ELi4ES3_EELb0ELb0ELb1ELb0ELb0ELb1ELb0ELb0EEEvNS_16Flash_fwd_paramsE --------------------------
	.section	.nv.constant0._ZN5flash16flash_fwd_kernelI23Flash_fwd_kernel_traitsILi128ELi128ELi32ELi4ELb0ELb0EN7cutlass10bfloat16_tE19Flash_kernel_traitsILi128ELi128ELi32ELi4ES3_EELb0ELb0ELb1ELb0ELb0ELb1ELb0ELb0EEEvNS_16Flash_fwd_paramsE,"a",@progbits
	.sectionflags	@""
	.align	4
.nv.constant0._ZN5flash16flash_fwd_kernelI23Flash_fwd_kernel_traitsILi128ELi128ELi32ELi4ELb0ELb0EN7cutlass10bfloat16_tE19Flash_kernel_traitsILi128ELi128ELi32ELi4ES3_EELb0ELb0ELb1ELb0ELb0ELb1ELb0ELb0EEEvNS_16Flash_fwd_paramsE:
	.zero		992


//--------------------- .nv.constant0._ZN5flash16flash_fwd_kernelI23Flash_fwd_kernel_traitsILi128ELi128ELi32ELi4ELb0ELb0EN7cutlass10bfloat16_tE19Flash_kernel_traitsILi128ELi128ELi32ELi4ES3_EELb0ELb0ELb1ELb0ELb0ELb0ELb0ELb0EEEvNS_16Flash_fwd_paramsE --------------------------
	.section	.nv.constant0._ZN5flash16flash_fwd_kernelI23Flash_fwd_kernel_traitsILi128ELi128ELi32ELi4ELb0ELb0EN7cutlass10bfloat16_tE19Flash_kernel_traitsILi128ELi128ELi32ELi4ES3_EELb0ELb0ELb1ELb0ELb0ELb0ELb0ELb0EEEvNS_16Flash_fwd_paramsE,"a",@progbits
	.sectionflags	@""
	.align	4
.nv.constant0._ZN5flash16flash_fwd_kernelI23Flash_fwd_kernel_traitsILi128ELi128ELi32ELi4ELb0ELb0EN7cutlass10bfloat16_tE19Flash_kernel_traitsILi128ELi128ELi32ELi4ES3_EELb0ELb0ELb1ELb0ELb0ELb0ELb0ELb0EEEvNS_16Flash_fwd_paramsE:
	.zero		992


//--------------------- .nv.constant0._ZN5flash16flash_fwd_kernelI23Flash_fwd_kernel_traitsILi128ELi128ELi32ELi4ELb0ELb0EN7cutlass10bfloat16_tE19Flash_kernel_traitsILi128ELi128ELi32ELi4ES3_EELb0ELb0ELb1ELb1ELb0ELb0ELb0ELb0EEEvNS_16Flash_fwd_paramsE --------------------------
	.section	.nv.constant0._ZN5flash16flash_fwd_kernelI23Flash_fwd_kernel_traitsILi128ELi128ELi32ELi4ELb0ELb0EN7cutlass10bfloat16_tE19Flash_kernel_traitsILi128ELi128ELi32ELi4ES3_EELb0ELb0ELb1ELb1ELb0ELb0ELb0ELb0EEEvNS_16Flash_fwd_paramsE,"a",@progbits
	.sectionflags	@""
	.align	4
.nv.constant0._ZN5flash16flash_fwd_kernelI23Flash_fwd_kernel_traitsILi128ELi128ELi32ELi4ELb0ELb0EN7cutlass10bfloat16_tE19Flash_kernel_traitsILi128ELi128ELi32ELi4ES3_EELb0ELb0ELb1ELb1ELb0ELb0ELb0ELb0EEEvNS_16Flash_fwd_paramsE:
	.zero		992


//--------------------- .nv.constant0._ZN5flash16flash_fwd_kernelI23Flash_fwd_kernel_traitsILi128ELi128ELi32ELi4ELb0ELb0EN7cutlass10bfloat16_tE19Flash_kernel_traitsILi128ELi128ELi32ELi4ES3_EELb1ELb0ELb0ELb0ELb0ELb1ELb0ELb0EEEvNS_16Flash_fwd_paramsE --------------------------
	.section	.nv.constant0._ZN5flash16flash_fwd_kernelI23Flash_fwd_kernel_traitsILi128ELi128ELi32ELi4ELb0ELb0EN7cutlass10bfloat16_tE19Flash_kernel_traitsILi128ELi128ELi32ELi4ES3_EELb1ELb0ELb0ELb0ELb0ELb1ELb0ELb0EEEvNS_16Flash_fwd_paramsE,"a",@progbits
	.sectionflags	@""
	.align	4
.nv.constant0._ZN5flash16flash_fwd_kernelI23Flash_fwd_kernel_traitsILi128ELi128ELi32ELi4ELb0ELb0EN7cutlass10bfloat16_tE19Flash_kernel_traitsILi128ELi128ELi32ELi4ES3_EELb1ELb0ELb0ELb0ELb0ELb1ELb0ELb0EEEvNS_16Flash_fwd_paramsE:
	.zero		992


//--------------------- .nv.constant0._ZN5flash16flash_fwd_kernelI23Flash_fwd_kernel_traitsILi128ELi128ELi32ELi4ELb0ELb0EN7cutlass10bfloat16_tE19Flash_kernel_traitsILi128ELi128ELi32ELi4ES3_EELb0ELb0ELb0ELb0ELb0ELb1ELb1ELb0EEEvNS_16Flash_fwd_paramsE --------------------------
	.section	.nv.constant0._ZN5flash16flash_fwd_kernelI23Flash_fwd_kernel_traitsILi128ELi128ELi32ELi4ELb0ELb0EN7cutlass10bfloat16_tE19Flash_kernel_traitsILi128ELi128ELi32ELi4ES3_EELb0ELb0ELb0ELb0ELb0ELb1ELb1ELb0EEEvNS_16Flash_fwd_paramsE,"a",@progbits
	.sectionflags	@""
	.align	4
.nv.constant0._ZN5flash16flash_fwd_kernelI23Flash_fwd_kernel_traitsILi128ELi128ELi32ELi4ELb0ELb0EN7cutlass10bfloat16_tE19Flash_kernel_traitsILi128ELi128ELi32ELi4ES3_EELb0ELb0ELb0ELb0ELb0ELb1ELb1ELb0EEEvNS_16Flash_fwd_paramsE:
	.zero		992


//--------------------- .nv.constant0._ZN5flash16flash_fwd_kernelI23Flash_fwd_kernel_traitsILi128ELi128ELi32ELi4ELb0ELb0EN7cutlass10bfloat16_tE19Flash_kernel_traitsILi128ELi128ELi32ELi4ES3_EELb1ELb0ELb0ELb0ELb0ELb0ELb0ELb0EEEvNS_16Flash_fwd_paramsE --------------------------
	.section	.nv.constant0._ZN5flash16flash_fwd_kernelI23Flash_fwd_kernel_traitsILi128ELi128ELi32ELi4ELb0ELb0EN7cutlass10bfloat16_tE19Flash_kernel_traitsILi128ELi128ELi32ELi4ES3_EELb1ELb0ELb0ELb0ELb0ELb0ELb0ELb0EEEvNS_16Flash_fwd_paramsE,"a",@progbits
	.sectionflags	@""
	.align	4
.nv.constant0._ZN5flash16flash_fwd_kernelI23Flash_fwd_kernel_traitsILi128ELi128ELi32ELi4ELb0ELb0EN7cutlass10bfloat16_tE19Flash_kernel_traitsILi128ELi128ELi32ELi4ES3_EELb1ELb0ELb0ELb0ELb0ELb0ELb0ELb0EEEvNS_16Flash_fwd_paramsE:
	.zero		992


//--------------------- .nv.constant0._ZN5flash16flash_fwd_kernelI23Flash_fwd_kernel_traitsILi128ELi128ELi32ELi4ELb0ELb0EN7cutlass10bfloat16_tE19Flash_kernel_traitsILi128ELi128ELi32ELi4ES3_EELb1ELb0ELb1ELb0ELb0ELb0ELb0ELb0EEEvNS_16Flash_fwd_paramsE --------------------------
	.section	.nv.constant0._ZN5flash16flash_fwd_kernelI23Flash_fwd_kernel_traitsILi128ELi128ELi32ELi4ELb0ELb0EN7cutlass10bfloat16_tE19Flash_kernel_traitsILi128ELi128ELi32ELi4ES3_EELb1ELb0ELb1ELb0ELb0ELb0ELb0ELb0EEEvNS_16Flash_fwd_paramsE,"a",@progbits
	.sectionflags	@""
	.align	4
.nv.constant0._ZN5flash16flash_fwd_kernelI23Flash_fwd_kernel_traitsILi128ELi128ELi32ELi4ELb0ELb0EN7cutlass10bfloat16_tE19Flash_kernel_traitsILi128ELi128ELi32ELi4ES3_EELb1ELb0ELb1ELb0ELb0ELb0ELb0ELb0EEEvNS_16Flash_fwd_paramsE:
	.zero		992


//--------------------- .nv.constant0._ZN5flash16flash_fwd_kernelI23Flash_fwd_kernel_traitsILi128ELi128ELi32ELi4ELb0ELb0EN7cutlass10bfloat16_tE19Flash_kernel_traitsILi128ELi128ELi32ELi4ES3_EELb1ELb0ELb0ELb0ELb1ELb1ELb0ELb0EEEvNS_16Flash_fwd_paramsE --------------------------
	.section	.nv.constant0._ZN5flash16flash_fwd_kernelI23Flash_fwd_kernel_traitsILi128ELi128ELi32ELi4ELb0ELb0EN7cutlass10bfloat16_tE19Flash_kernel_traitsILi128ELi128ELi32ELi4ES3_EELb1ELb0ELb0ELb0ELb1ELb1ELb0ELb0EEEvNS_16Flash_fwd_paramsE,"a",@progbits
	.sectionflags	@""
	.align	4
.nv.constant0._ZN5flash16flash_fwd_kernelI23Flash_fwd_kernel_traitsILi128ELi128ELi32ELi4ELb0ELb0EN7cutlass10bfloat16_tE19Flash_kernel_traitsILi128ELi128ELi32ELi4ES3_EELb1ELb0ELb0ELb0ELb1ELb1ELb0ELb0EEEvNS_16Flash_fwd_paramsE:
	.zero		992


//--------------------- .nv.constant0._ZN5flash16flash_fwd_kernelI23Flash_fwd_kernel_traitsILi128ELi128ELi32ELi4ELb0ELb0EN7cutlass10bfloat16_tE19Flash_kernel_traitsILi128ELi128ELi32ELi4ES3_EELb0ELb0ELb0ELb0ELb1ELb1ELb1ELb0EEEvNS_16Flash_fwd_paramsE --------------------------
	.section	.nv.constant0._ZN5flash16flash_fwd_kernelI23Flash_fwd_kernel_traitsILi128ELi128ELi32ELi4ELb0ELb0EN7cutlass10bfloat16_tE19Flash_kernel_traitsILi128ELi128ELi32ELi4ES3_EELb0ELb0ELb0ELb0ELb1ELb1ELb1ELb0EEEvNS_16Flash_fwd_paramsE,"a",@progbits
	.sectionflags	@""
	.align	4
.nv.constant0._ZN5flash16flash_fwd_kernelI23Flash_fwd_kernel_traitsILi128ELi128ELi32ELi4ELb0ELb0EN7cutlass10bfloat16_tE19Flash_kernel_traitsILi128ELi128ELi32ELi4ES3_EELb0ELb0ELb0ELb0ELb1ELb1ELb1ELb0EEEvNS_16Flash_fwd_paramsE:
	.zero		992


//--------------------- .nv.constant0._ZN5flash16flash_fwd_kernelI23Flash_fwd_kernel_traitsILi128ELi128ELi32ELi4ELb0ELb0EN7cutlass10bfloat16_tE19Flash_kernel_traitsILi128ELi128ELi32ELi4ES3_EELb1ELb0ELb0ELb1ELb0ELb0ELb0ELb0EEEvNS_16Flash_fwd_paramsE --------------------------
	.section	.nv.constant0._ZN5flash16flash_fwd_kernelI23Flash_fwd_kernel_traitsILi128ELi128ELi32ELi4ELb0ELb0EN7cutlass10bfloat16_tE19Flash_kernel_traitsILi128ELi128ELi32ELi4ES3_EELb1ELb0ELb0ELb1ELb0ELb0ELb0ELb0EEEvNS_16Flash_fwd_paramsE,"a",@progbits
	.sectionflags	@""
	.align	4
.nv.constant0._ZN5flash16flash_fwd_kernelI23Flash_fwd_kernel_traitsILi128ELi128ELi32ELi4ELb0ELb0EN7cutlass10bfloat16_tE19Flash_kernel_traitsILi128ELi128ELi32ELi4ES3_EELb1ELb0ELb0ELb1ELb0ELb0ELb0ELb0EEEvNS_16Flash_fwd_paramsE:
	.zero		992


//--------------------- .nv.constant0._ZN5flash16flash_fwd_kernelI23Flash_fwd_kernel_traitsILi128ELi128ELi32ELi4ELb0ELb0EN7cutlass10bfloat16_tE19Flash_kernel_traitsILi128ELi128ELi32ELi4ES3_EELb1ELb0ELb0ELb0ELb0ELb0ELb0ELb1EEEvNS_16Flash_fwd_paramsE --------------------------
	.section	.nv.constant0._ZN5flash16flash_fwd_kernelI23Flash_fwd_kernel_traitsILi128ELi128ELi32ELi4ELb0ELb0EN7cutlass10bfloat16_tE19Flash_kernel_traitsILi128ELi128ELi32ELi4ES3_EELb1ELb0ELb0ELb0ELb0ELb0ELb0ELb1EEEvNS_16Flash_fwd_paramsE,"a",@progbits
	.sectionflags	@""
	.align	4
.nv.constant0._ZN5flash16flash_fwd_kernelI23Flash_fwd_kernel_traitsILi128ELi128ELi32ELi4ELb0ELb0EN7cutlass10bfloat16_tE19Flash_kernel_traitsILi128ELi128ELi32ELi4ES3_EELb1ELb0ELb0ELb0ELb0ELb0ELb0ELb1EEEvNS_16Flash_fwd_paramsE:
	.zero		992


//--------------------- .nv.constant0._ZN5flash16flash_fwd_kernelI23Flash_fwd_kernel_traitsILi128ELi128ELi32ELi4ELb0ELb0EN7cutlass10bfloat16_tE19Flash_kernel_traitsILi128ELi128ELi32ELi4ES3_EELb0ELb0ELb0ELb0ELb0ELb0ELb1ELb0EEEvNS_16Flash_fwd_paramsE --------------------------
	.section	.nv.constant0._ZN5flash16flash_fwd_kernelI23Flash_fwd_kernel_traitsILi128ELi128ELi32ELi4ELb0ELb0EN7cutlass10bfloat16_tE19Flash_kernel_traitsILi128ELi128ELi32ELi4ES3_EELb0ELb0ELb0ELb0ELb0ELb0ELb1ELb0EEEvNS_16Flash_fwd_paramsE,"a",@progbits
	.sectionflags	@""
	.align	4
.nv.constant0._ZN5flash16flash_fwd_kernelI23Flash_fwd_kernel_traitsILi128ELi128ELi32ELi4ELb0ELb0EN7cutlass10bfloat16_tE19Flash_kernel_traitsILi128ELi128ELi32ELi4ES3_EELb0ELb0ELb0ELb0ELb0ELb0ELb1ELb0EEEvNS_16Flash_fwd_paramsE:
	.zero		992


//--------------------- .nv.constant0._ZN5flash16flash_fwd_kernelI23Flash_fwd_kernel_traitsILi128ELi128ELi32ELi4ELb0ELb0EN7cutlass10bfloat16_tE19Flash_kernel_traitsILi128ELi128ELi32ELi4ES3_EELb1ELb0ELb0ELb1ELb0ELb0ELb0ELb1EEEvNS_16Flash_fwd_paramsE --------------------------
	.section	.nv.constant0._ZN5flash16flash_fwd_kernelI23Flash_fwd_kernel_traitsILi128ELi128ELi32ELi4ELb0ELb0EN7cutlass10bfloat16_tE19Flash_kernel_traitsILi128ELi128ELi32ELi4ES3_EELb1ELb0ELb0ELb1ELb0ELb0ELb0ELb1EEEvNS_16Flash_fwd_paramsE,"a",@progbits
	.sectionflags	@""
	.align	4
.nv.constant0._ZN5flash16flash_fwd_kernelI23Flash_fwd_kernel_traitsILi128ELi128ELi32ELi4ELb0ELb0EN7cutlass10bfloat16_tE19Flash_kernel_traitsILi128ELi128ELi32ELi4ES3_EELb1ELb0ELb0ELb1ELb0ELb0ELb0ELb1EEEvNS_16Flash_fwd_paramsE:
	.zero		992


//--------------------- .nv.constant0._ZN5flash16flash_fwd_kernelI23Flash_fwd_kernel_traitsILi128ELi128ELi32ELi4ELb0ELb0EN7cutlass10bfloat16_tE19Flash_kernel_traitsILi128ELi128ELi32ELi4ES3_EELb0ELb0ELb0ELb1ELb0ELb0ELb1ELb0EEEvNS_16Flash_fwd_paramsE --------------------------
	.section	.nv.constant0._ZN5flash16flash_fwd_kernelI23Flash_fwd_kernel_traitsILi128ELi128ELi32ELi4ELb0ELb0EN7cutlass10bfloat16_tE19Flash_kernel_traitsILi128ELi128ELi32ELi4ES3_EELb0ELb0ELb0ELb1ELb0ELb0ELb1ELb0EEEvNS_16Flash_fwd_paramsE,"a",@progbits
	.sectionflags	@""
	.align	4
.nv.constant0._ZN5flash16flash_fwd_kernelI23Flash_fwd_kernel_traitsILi128ELi128ELi32ELi4ELb0ELb0EN7cutlass10bfloat16_tE19Flash_kernel_traitsILi128ELi128ELi32ELi4ES3_EELb0ELb0ELb0ELb1ELb0ELb0ELb1ELb0EEEvNS_16Flash_fwd_paramsE:
	.zero		992


//--------------------- .nv.constant0._ZN5flash16flash_fwd_kernelI23Flash_fwd_kernel_traitsILi128ELi128ELi32ELi4ELb0ELb0EN7cutlass10bfloat16_tE19Flash_kernel_traitsILi128ELi128ELi32ELi4ES3_EELb1ELb0ELb1ELb0ELb0ELb1ELb0ELb0EEEvNS_16Flash_fwd_paramsE --------------------------
	.section	.nv.constant0._ZN5flash16flash_fwd_kernelI23Flash_fwd_kernel_traitsILi128ELi128ELi32ELi4ELb0ELb0EN7cutlass10bfloat16_tE19Flash_kernel_traitsILi128ELi128ELi32ELi4ES3_EELb1ELb0ELb1ELb0ELb0ELb1ELb0ELb0EEEvNS_16Flash_fwd_paramsE,"a",@progbits
	.sectionflags	@""
	.align	4
.nv.constant0._ZN5flash16flash_fwd_kernelI23Flash_fwd_kernel_traitsILi128ELi128ELi32ELi4ELb0ELb0EN7cutlass10bfloat16_tE19Flash_kernel_traitsILi128ELi128ELi32ELi4ES3_EELb1ELb0ELb1ELb0ELb0ELb1ELb0ELb0EEEvNS_16Flash_fwd_paramsE:
	.zero		992


//--------------------- .nv.constant0._ZN5flash16flash_fwd_kernelI23Flash_fwd_kernel_traitsILi128ELi128ELi32ELi4ELb0ELb0EN7cutlass10bfloat16_tE19Flash_kernel_traitsILi128ELi128ELi32ELi4ES3_EELb0ELb0ELb1ELb0ELb0ELb1ELb1ELb0EEEvNS_16Flash_fwd_paramsE --------------------------
	.section	.nv.constant0._ZN5flash16flash_fwd_kernelI23Flash_fwd_kernel_traitsILi128ELi128ELi32ELi4ELb0ELb0EN7cutlass10bfloat16_tE19Flash_kernel_traitsILi128ELi128ELi32ELi4ES3_EELb0ELb0ELb1ELb0ELb0ELb1ELb1ELb0EEEvNS_16Flash_fwd_paramsE,"a",@progbits
	.sectionflags	@""
	.align	4
.nv.constant0._ZN5flash16flash_fwd_kernelI23Flash_fwd_kernel_traitsILi128ELi128ELi32ELi4ELb0ELb0EN7cutlass10bfloat16_tE19Flash_kernel_traitsILi128ELi128ELi32ELi4ES3_EELb0ELb0ELb1ELb0ELb0ELb1ELb1ELb0EEEvNS_16Flash_fwd_paramsE:
	.zero		992


//--------------------- .nv.constant0._ZN5flash16flash_fwd_kernelI23Flash_fwd_kernel_traitsILi128ELi128ELi32ELi4ELb0ELb0EN7cutlass10bfloat16_tE19Flash_kernel_traitsILi128ELi128ELi32ELi4ES3_EELb1ELb0ELb1ELb1ELb0ELb0ELb0ELb0EEEvNS_16Flash_fwd_paramsE --------------------------
	.section	.nv.constant0._ZN5flash16flash_fwd_kernelI23Flash_fwd_kernel_traitsILi128ELi128ELi32ELi4ELb0ELb0EN7cutlass10bfloat16_tE19Flash_kernel_traitsILi128ELi128ELi32ELi4ES3_EELb1ELb0ELb1ELb1ELb0ELb0ELb0ELb0EEEvNS_16Flash_fwd_paramsE,"a",@progbits
	.sectionflags	@""
	.align	4
.nv.constant0._ZN5flash16flash_fwd_kernelI23Flash_fwd_kernel_traitsILi128ELi128ELi32ELi4ELb0ELb0EN7cutlass10bfloat16_tE19Flash_kernel_traitsILi128ELi128ELi32ELi4ES3_EELb1ELb0ELb1ELb1ELb0ELb0ELb0ELb0EEEvNS_16Flash_fwd_paramsE:
	.zero		992


//--------------------- .nv.constant0._ZN5flash16flash_fwd_kernelI23Flash_fwd_kernel_traitsILi128ELi128ELi32ELi4ELb0ELb0EN7cutlass10bfloat16_tE19Flash_kernel_traitsILi128ELi128ELi32ELi4ES3_EELb1ELb0ELb1ELb0ELb0ELb0ELb0ELb1EEEvNS_16Flash_fwd_paramsE --------------------------
	.section	.nv.constant0._ZN5flash16flash_fwd_kernelI23Flash_fwd_kernel_traitsILi128ELi128ELi32ELi4ELb0ELb0EN7cutlass10bfloat16_tE19Flash_kernel_traitsILi128ELi128ELi32ELi4ES3_EELb1ELb0ELb1ELb0ELb0ELb0ELb0ELb1EEEvNS_16Flash_fwd_paramsE,"a",@progbits
	.sectionflags	@""
	.align	4
.nv.constant0._ZN5flash16flash_fwd_kernelI23Flash_fwd_kernel_traitsILi128ELi128ELi32ELi4ELb0ELb0EN7cutlass10bfloat16_tE19Flash_kernel_traitsILi128ELi128ELi32ELi4ES3_EELb1ELb0ELb1ELb0ELb0ELb0ELb0ELb1EEEvNS_16Flash_fwd_paramsE:
	.zero		992


//--------------------- .nv.constant0._ZN5flash16flash_fwd_kernelI23Flash_fwd_kernel_traitsILi128ELi128ELi32ELi4ELb0ELb0EN7cutlass10bfloat16_tE19Flash_kernel_traitsILi128ELi128ELi32ELi4ES3_EELb0ELb0ELb1ELb0ELb0ELb0ELb1ELb0EEEvNS_16Flash_fwd_paramsE --------------------------
	.section	.nv.constant0._ZN5flash16flash_fwd_kernelI23Flash_fwd_kernel_traitsILi128ELi128ELi32ELi4ELb0ELb0EN7cutlass10bfloat16_tE19Flash_kernel_traitsILi128ELi128ELi32ELi4ES3_EELb0ELb0ELb1ELb0ELb0ELb0ELb1ELb0EEEvNS_16Flash_fwd_paramsE,"a",@progbits
	.sectionflags	@""
	.align	4
.nv.constant0._ZN5flash16flash_fwd_kernelI23Flash_fwd_kernel_traitsILi128ELi128ELi32ELi4ELb0ELb0EN7cutlass10bfloat16_tE19Flash_kernel_traitsILi128ELi128ELi32ELi4ES3_EELb0ELb0ELb1ELb0ELb0ELb0ELb1ELb0EEEvNS_16Flash_fwd_paramsE:
	.zero		992


//--------------------- .nv.constant0._ZN5flash16flash_fwd_kernelI23Flash_fwd_kernel_traitsILi128ELi128ELi32ELi4ELb0ELb0EN7cutlass10bfloat16_tE19Flash_kernel_traitsILi128ELi128ELi32ELi4ES3_EELb1ELb0ELb1ELb1ELb0ELb0ELb0ELb1EEEvNS_16Flash_fwd_paramsE --------------------------
	.section	.nv.constant0._ZN5flash16flash_fwd_kernelI23Flash_fwd_kernel_traitsILi128ELi128ELi32ELi4ELb0ELb0EN7cutlass10bfloat16_tE19Flash_kernel_traitsILi128ELi128ELi32ELi4ES3_EELb1ELb0ELb1ELb1ELb0ELb0ELb0ELb1EEEvNS_16Flash_fwd_paramsE,"a",@progbits
	.sectionflags	@""
	.align	4
.nv.constant0._ZN5flash16flash_fwd_kernelI23Flash_fwd_kernel_traitsILi128ELi128ELi32ELi4ELb0ELb0EN7cutlass10bfloat16_tE19Flash_kernel_traitsILi128ELi128ELi32ELi4ES3_EELb1ELb0ELb1ELb1ELb0ELb0ELb0ELb1EEEvNS_16Flash_fwd_paramsE:
	.zero		992


//--------------------- .nv.constant0._ZN5flash16flash_fwd_kernelI23Flash_fwd_kernel_traitsILi128ELi128ELi32ELi4ELb0ELb0EN7cutlass10bfloat16_tE19Flash_kernel_traitsILi128ELi128ELi32ELi4ES3_EELb0ELb0ELb1ELb1ELb0ELb0ELb1ELb0EEEvNS_16Flash_fwd_paramsE --------------------------
	.section	.nv.constant0._ZN5flash16flash_fwd_kernelI23Flash_fwd_kernel_traitsILi128ELi128ELi32ELi4ELb0ELb0EN7cutlass10bfloat16_tE19Flash_kernel_traitsILi128ELi128ELi32ELi4ES3_EELb0ELb0ELb1ELb1ELb0ELb0ELb1ELb0EEEvNS_16Flash_fwd_paramsE,"a",@progbits
	.sectionflags	@""
	.align	4
.nv.constant0._ZN5flash16flash_fwd_kernelI23Flash_fwd_kernel_traitsILi128ELi128ELi32ELi4ELb0ELb0EN7cutlass10bfloat16_tE19Flash_kernel_traitsILi128ELi128ELi32ELi4ES3_EELb0ELb0ELb1ELb1ELb0ELb0ELb1ELb0EEEvNS_16Flash_fwd_paramsE:
	.zero		992


//--------------------- SYMBOLS --------------------------

	.type		.nv.reservedSmem.offset0,@object
	.size		.nv.reservedSmem.offset0,0x4
